	.target	sm_103a

	.elftype	@"ET_EXEC"


//--------------------- .note.nv.tkinfo           --------------------------
	.section	.note.nv.tkinfo,"",@"SHT_NOTE"
	.sectionflags	@"SHF_NOTE_NV_TKINFO"
	.tkinfo
        /*0018*/ 	.word	0x00000002
        /*0030*/ 	.string	""
        /*0030*/ 	.string	"ptxas"
        /*0030*/ 	.string	"Cuda compilation tools, release 13.0, V13.0.88"
        /*0030*/ 	.string	"Build cuda_13.0.r13.0/compiler.36424714_0"
        /*0030*/ 	.string	"-arch sm_103a -m 64 "



//--------------------- .note.nv.cuinfo           --------------------------
	.section	.note.nv.cuinfo,"",@"SHT_NOTE"
	.sectionflags	@"SHF_NOTE_NV_CUINFO"
        /*0018*/ 	.short	0x0002
        /*001a*/ 	.short	0x0067
        /*001c*/ 	.short	0x0082
	.zero		2


//--------------------- .nv.info                  --------------------------
	.section	.nv.info,"",@"SHT_CUDA_INFO"
	.align	4


	//----- nvinfo : EIATTR_REGCOUNT
	.align		4
        /*0000*/ 	.byte	0x04, 0x2f
        /*0002*/ 	.short	(.L_12 - .L_11)
	.align		4
.L_11:
        /*0004*/ 	.word	index@(_ZN5flash16flash_fwd_kernelI23Flash_fwd_kernel_traitsILi32ELi128ELi128ELi4ELb0ELb0EN7cutlass10bfloat16_tE19Flash_kernel_traitsILi32ELi128ELi128ELi4ES3_EELb0ELb0ELb1ELb1ELb0ELb0ELb1ELb0EEEvNS_16Flash_fwd_paramsE)
        /*0008*/ 	.word	0x000000ff


	//----- nvinfo : EIATTR_FRAME_SIZE
	.align		4
.L_12:
        /*000c*/ 	.byte	0x04, 0x11
        /*000e*/ 	.short	(.L_14 - .L_13)
	.align		4
.L_13:
        /*0010*/ 	.word	index@(_ZN5flash16flash_fwd_kernelI23Flash_fwd_kernel_traitsILi32ELi128ELi128ELi4ELb0ELb0EN7cutlass10bfloat16_tE19Flash_kernel_traitsILi32ELi128ELi128ELi4ES3_EELb0ELb0ELb1ELb1ELb0ELb0ELb1ELb0EEEvNS_16Flash_fwd_paramsE)
        /*0014*/ 	.word	0x00000040


	//----- nvinfo : EIATTR_REGCOUNT
	.align		4
.L_14:
        /*0018*/ 	.byte	0x04, 0x2f
        /*001a*/ 	.short	(.L_16 - .L_15)
	.align		4
.L_15:
        /*001c*/ 	.word	index@(_ZN5flash16flash_fwd_kernelI23Flash_fwd_kernel_traitsILi32ELi128ELi128ELi4ELb0ELb0EN7cutlass10bfloat16_tE19Flash_kernel_traitsILi32ELi128ELi128ELi4ES3_EELb1ELb0ELb1ELb1ELb0ELb0ELb0ELb1EEEvNS_16Flash_fwd_paramsE)
        /*0020*/ 	.word	0x000000ff


	//----- nvinfo : EIATTR_FRAME_SIZE
	.align		4
.L_16:
        /*0024*/ 	.byte	0x04, 0x11
        /*0026*/ 	.short	(.L_18 - .L_17)
	.align		4
.L_17:
        /*0028*/ 	.word	index@(_ZN5flash16flash_fwd_kernelI23Flash_fwd_kernel_traitsILi32ELi128ELi128ELi4ELb0ELb0EN7cutlass10bfloat16_tE19Flash_kernel_traitsILi32ELi128ELi128ELi4ES3_EELb1ELb0ELb1ELb1ELb0ELb0ELb0ELb1EEEvNS_16Flash_fwd_paramsE)
        /*002c*/ 	.word	0x00000468


	//----- nvinfo : EIATTR_REGCOUNT
	.align		4
.L_18:
        /*0030*/ 	.byte	0x04, 0x2f
        /*0032*/ 	.short	(.L_20 - .L_19)
	.align		4
.L_19:
        /*0034*/ 	.word	index@(_ZN5flash16flash_fwd_kernelI23Flash_fwd_kernel_traitsILi32ELi128ELi128ELi4ELb0ELb0EN7cutlass10bfloat16_tE19Flash_kernel_traitsILi32ELi128ELi128ELi4ES3_EELb0ELb0ELb1ELb0ELb0ELb0ELb1ELb0EEEvNS_16Flash_fwd_paramsE)
        /*0038*/ 	.word	0x000000ff


	//----- nvinfo : EIATTR_FRAME_SIZE
	.align		4
.L_20:
        /*003c*/ 	.byte	0x04, 0x11
        /*003e*/ 	.short	(.L_22 - .L_21)
	.align		4
.L_21:
        /*0040*/ 	.word	index@(_ZN5flash16flash_fwd_kernelI23Flash_fwd_kernel_traitsILi32ELi128ELi128ELi4ELb0ELb0EN7cutlass10bfloat16_tE19Flash_kernel_traitsILi32ELi128ELi128ELi4ES3_EELb0ELb0ELb1ELb0ELb0ELb0ELb1ELb0EEEvNS_16Flash_fwd_paramsE)
        /*0044*/ 	.word	0x00000008


	//----- nvinfo : EIATTR_REGCOUNT
	.align		4
.L_22:
        /*0048*/ 	.byte	0x04, 0x2f
        /*004a*/ 	.short	(.L_24 - .L_23)
	.align		4
.L_23:
        /*004c*/ 	.word	index@(_ZN5flash16flash_fwd_kernelI23Flash_fwd_kernel_traitsILi32ELi128ELi128ELi4ELb0ELb0EN7cutlass10bfloat16_tE19Flash_kernel_traitsILi32ELi128ELi128ELi4ES3_EELb1ELb0ELb1ELb0ELb0ELb0ELb0ELb1EEEvNS_16Flash_fwd_paramsE)
        /*0050*/ 	.word	0x000000ff


	//----- nvinfo : EIATTR_FRAME_SIZE
	.align		4
.L_24:
        /*0054*/ 	.byte	0x04, 0x11
        /*0056*/ 	.short	(.L_26 - .L_25)
	.align		4
.L_25:
        /*0058*/ 	.word	index@(_ZN5flash16flash_fwd_kernelI23Flash_fwd_kernel_traitsILi32ELi128ELi128ELi4ELb0ELb0EN7cutlass10bfloat16_tE19Flash_kernel_traitsILi32ELi128ELi128ELi4ES3_EELb1ELb0ELb1ELb0ELb0ELb0ELb0ELb1EEEvNS_16Flash_fwd_paramsE)
        /*005c*/ 	.word	0x000004c0


	//----- nvinfo : EIATTR_REGCOUNT
	.align		4
.L_26:
        /*0060*/ 	.byte	0x04, 0x2f
        /*0062*/ 	.short	(.L_28 - .L_27)
	.align		4
.L_27:
        /*0064*/ 	.word	index@(_ZN5flash16flash_fwd_kernelI23Flash_fwd_kernel_traitsILi32ELi128ELi128ELi4ELb0ELb0EN7cutlass10bfloat16_tE19Flash_kernel_traitsILi32ELi128ELi128ELi4ES3_EELb1ELb0ELb1ELb1ELb0ELb0ELb0ELb0EEEvNS_16Flash_fwd_paramsE)
        /*0068*/ 	.word	0x000000ff


	//----- nvinfo : EIATTR_FRAME_SIZE
	.align		4
.L_28:
        /*006c*/ 	.byte	0x04, 0x11
        /*006e*/ 	.short	(.L_30 - .L_29)
	.align		4
.L_29:
        /*0070*/ 	.word	index@(_ZN5flash16flash_fwd_kernelI23Flash_fwd_kernel_traitsILi32ELi128ELi128ELi4ELb0ELb0EN7cutlass10bfloat16_tE19Flash_kernel_traitsILi32ELi128ELi128ELi4ES3_EELb1ELb0ELb1ELb1ELb0ELb0ELb0ELb0EEEvNS_16Flash_fwd_paramsE)
        /*0074*/ 	.word	0x00000070


	//----- nvinfo : EIATTR_REGCOUNT
	.align		4
.L_30:
        /*0078*/ 	.byte	0x04, 0x2f
        /*007a*/ 	.short	(.L_32 - .L_31)
	.align		4
.L_31:
        /*007c*/ 	.word	index@(_ZN5flash16flash_fwd_kernelI23Flash_fwd_kernel_traitsILi32ELi128ELi128ELi4ELb0ELb0EN7cutlass10bfloat16_tE19Flash_kernel_traitsILi32ELi128ELi128ELi4ES3_EELb0ELb0ELb1ELb0ELb0ELb1ELb1ELb0EEEvNS_16Flash_fwd_paramsE)
        /*0080*/ 	.word	0x000000ff


	//----- nvinfo : EIATTR_FRAME_SIZE
	.align		4
.L_32:
        /*0084*/ 	.byte	0x04, 0x11
        /*0086*/ 	.short	(.L_34 - .L_33)
	.align		4
.L_33:
        /*0088*/ 	.word	index@(_ZN5flash16flash_fwd_kernelI23Flash_fwd_kernel_traitsILi32ELi128ELi128ELi4ELb0ELb0EN7cutlass10bfloat16_tE19Flash_kernel_traitsILi32ELi128ELi128ELi4ES3_EELb0ELb0ELb1ELb0ELb0ELb1ELb1ELb0EEEvNS_16Flash_fwd_paramsE)
        /*008c*/ 	.word	0x00000000


	//----- nvinfo : EIATTR_REGCOUNT
	.align		4
.L_34:
        /*0090*/ 	.byte	0x04, 0x2f
        /*0092*/ 	.short	(.L_36 - .L_35)
	.align		4
.L_35:
        /*0094*/ 	.word	index@(_ZN5flash16flash_fwd_kernelI23Flash_fwd_kernel_traitsILi32ELi128ELi128ELi4ELb0ELb0EN7cutlass10bfloat16_tE19Flash_kernel_traitsILi32ELi128ELi128ELi4ES3_EELb1ELb0ELb1ELb0ELb0ELb1ELb0ELb0EEEvNS_16Flash_fwd_paramsE)
        /*0098*/ 	.word	0x000000ff


	//----- nvinfo : EIATTR_FRAME_SIZE
	.align		4
.L_36:
        /*009c*/ 	.byte	0x04, 0x11
        /*009e*/ 	.short	(.L_38 - .L_37)
	.align		4
.L_37:
        /*00a0*/ 	.word	index@(_ZN5flash16flash_fwd_kernelI23Flash_fwd_kernel_traitsILi32ELi128ELi128ELi4ELb0ELb0EN7cutlass10bfloat16_tE19Flash_kernel_traitsILi32ELi128ELi128ELi4ES3_EELb1ELb0ELb1ELb0ELb0ELb1ELb0ELb0EEEvNS_16Flash_fwd_paramsE)
        /*00a4*/ 	.word	0x00000078


	//----- nvinfo : EIATTR_REGCOUNT
	.align		4
.L_38:
        /*00a8*/ 	.byte	0x04, 0x2f
        /*00aa*/ 	.short	(.L_40 - .L_39)
	.align		4
.L_39:
        /*00ac*/ 	.word	index@(_ZN5flash16flash_fwd_kernelI23Flash_fwd_kernel_traitsILi32ELi128ELi128ELi4ELb0ELb0EN7cutlass10bfloat16_tE19Flash_kernel_traitsILi32ELi128ELi128ELi4ES3_EELb0ELb0ELb0ELb1ELb0ELb0ELb1ELb0EEEvNS_16Flash_fwd_paramsE)
        /*00b0*/ 	.word	0x000000ff


	//----- nvinfo : EIATTR_FRAME_SIZE
	.align		4
.L_40:
        /*00b4*/ 	.byte	0x04, 0x11
        /*00b6*/ 	.short	(.L_42 - .L_41)
	.align		4
.L_41:
        /*00b8*/ 	.word	index@(_ZN5flash16flash_fwd_kernelI23Flash_fwd_kernel_traitsILi32ELi128ELi128ELi4ELb0ELb0EN7cutlass10bfloat16_tE19Flash_kernel_traitsILi32ELi128ELi128ELi4ES3_EELb0ELb0ELb0ELb1ELb0ELb0ELb1ELb0EEEvNS_16Flash_fwd_paramsE)
        /*00bc*/ 	.word	0x00000000


	//----- nvinfo : EIATTR_REGCOUNT
	.align		4
.L_42:
        /*00c0*/ 	.byte	0x04, 0x2f
        /*00c2*/ 	.short	(.L_44 - .L_43)
	.align		4
.L_43:
        /*00c4*/ 	.word	index@(_ZN5flash16flash_fwd_kernelI23Flash_fwd_kernel_traitsILi32ELi128ELi128ELi4ELb0ELb0EN7cutlass10bfloat16_tE19Flash_kernel_traitsILi32ELi128ELi128ELi4ES3_EELb1ELb0ELb0ELb1ELb0ELb0ELb0ELb1EEEvNS_16Flash_fwd_paramsE)
        /*00c8*/ 	.word	0x000000ff


	//----- nvinfo : EIATTR_FRAME_SIZE
	.align		4
.L_44:
        /*00cc*/ 	.byte	0x04, 0x11
        /*00ce*/ 	.short	(.L_46 - .L_45)
	.align		4
.L_45:
        /*00d0*/ 	.word	index@(_ZN5flash16flash_fwd_kernelI23Flash_fwd_kernel_traitsILi32ELi128ELi128ELi4ELb0ELb0EN7cutlass10bfloat16_tE19Flash_kernel_traitsILi32ELi128ELi128ELi4ES3_EELb1ELb0ELb0ELb1ELb0ELb0ELb0ELb1EEEvNS_16Flash_fwd_paramsE)
        /*00d4*/ 	.word	0x000003d8


	//----- nvinfo : EIATTR_REGCOUNT
	.align		4
.L_46:
        /*00d8*/ 	.byte	0x04, 0x2f
        /*00da*/ 	.short	(.L_48 - .L_47)
	.align		4
.L_47:
        /*00dc*/ 	.word	index@(_ZN5flash16flash_fwd_kernelI23Flash_fwd_kernel_traitsILi32ELi128ELi128ELi4ELb0ELb0EN7cutlass10bfloat16_tE19Flash_kernel_traitsILi32ELi128ELi128ELi4ES3_EELb0ELb0ELb0ELb0ELb0ELb0ELb1ELb0EEEvNS_16Flash_fwd_paramsE)
        /*00e0*/ 	.word	0x000000ff


	//----- nvinfo : EIATTR_FRAME_SIZE
	.align		4
.L_48:
        /*00e4*/ 	.byte	0x04, 0x11
        /*00e6*/ 	.short	(.L_50 - .L_49)
	.align		4
.L_49:
        /*00e8*/ 	.word	index@(_ZN5flash16flash_fwd_kernelI23Flash_fwd_kernel_traitsILi32ELi128ELi128ELi4ELb0ELb0EN7cutlass10bfloat16_tE19Flash_kernel_traitsILi32ELi128ELi128ELi4ES3_EELb0ELb0ELb0ELb0ELb0ELb0ELb1ELb0EEEvNS_16Flash_fwd_paramsE)
        /*00ec*/ 	.word	0x00000030


	//----- nvinfo : EIATTR_REGCOUNT
	.align		4
.L_50:
        /*00f0*/ 	.byte	0x04, 0x2f
        /*00f2*/ 	.short	(.L_52 - .L_51)
	.align		4
.L_51:
        /*00f4*/ 	.word	index@(_ZN5flash16flash_fwd_kernelI23Flash_fwd_kernel_traitsILi32ELi128ELi128ELi4ELb0ELb0EN7cutlass10bfloat16_tE19Flash_kernel_traitsILi32ELi128ELi128ELi4ES3_EELb1ELb0ELb0ELb0ELb0ELb0ELb0ELb1EEEvNS_16Flash_fwd_paramsE)
        /*00f8*/ 	.word	0x000000ff


	//----- nvinfo : EIATTR_FRAME_SIZE
	.align		4
.L_52:
        /*00fc*/ 	.byte	0x04, 0x11
        /*00fe*/ 	.short	(.L_54 - .L_53)
	.align		4
.L_53:
        /*0100*/ 	.word	index@(_ZN5flash16flash_fwd_kernelI23Flash_fwd_kernel_traitsILi32ELi128ELi128ELi4ELb0ELb0EN7cutlass10bfloat16_tE19Flash_kernel_traitsILi32ELi128ELi128ELi4ES3_EELb1ELb0ELb0ELb0ELb0ELb0ELb0ELb1EEEvNS_16Flash_fwd_paramsE)
        /*0104*/ 	.word	0x00000390


	//----- nvinfo : EIATTR_REGCOUNT
	.align		4
.L_54:
        /*0108*/ 	.byte	0x04, 0x2f
        /*010a*/ 	.short	(.L_56 - .L_55)
	.align		4
.L_55:
        /*010c*/ 	.word	index@(_ZN5flash16flash_fwd_kernelI23Flash_fwd_kernel_traitsILi32ELi128ELi128ELi4ELb0ELb0EN7cutlass10bfloat16_tE19Flash_kernel_traitsILi32ELi128ELi128ELi4ES3_EELb1ELb0ELb0ELb1ELb0ELb0ELb0ELb0EEEvNS_16Flash_fwd_paramsE)
        /*0110*/ 	.word	0x000000ff


	//----- nvinfo : EIATTR_FRAME_SIZE
	.align		4
.L_56:
        /*0114*/ 	.byte	0x04, 0x11
        /*0116*/ 	.short	(.L_58 - .L_57)
	.align		4
.L_57:
        /*0118*/ 	.word	index@(_ZN5flash16flash_fwd_kernelI23Flash_fwd_kernel_traitsILi32ELi128ELi128ELi4ELb0ELb0EN7cutlass10bfloat16_tE19Flash_kernel_traitsILi32ELi128ELi128ELi4ES3_EELb1ELb0ELb0ELb1ELb0ELb0ELb0ELb0EEEvNS_16Flash_fwd_paramsE)
        /*011c*/ 	.word	0x000000b8


	//----- nvinfo : EIATTR_REGCOUNT
	.align		4
.L_58:
        /*0120*/ 	.byte	0x04, 0x2f
        /*0122*/ 	.short	(.L_60 - .L_59)
	.align		4
.L_59:
        /*0124*/ 	.word	index@(_ZN5flash16flash_fwd_kernelI23Flash_fwd_kernel_traitsILi32ELi128ELi128ELi4ELb0ELb0EN7cutlass10bfloat16_tE19Flash_kernel_traitsILi32ELi128ELi128ELi4ES3_EELb0ELb0ELb0ELb0ELb1ELb1ELb1ELb0EEEvNS_16Flash_fwd_paramsE)
        /*0128*/ 	.word	0x000000ff


	//----- nvinfo : EIATTR_FRAME_SIZE
	.align		4
.L_60:
        /*012c*/ 	.byte	0x04, 0x11
        /*012e*/ 	.short	(.L_62 - .L_61)
	.align		4
.L_61:
        /*0130*/ 	.word	index@(_ZN5flash16flash_fwd_kernelI23Flash_fwd_kernel_traitsILi32ELi128ELi128ELi4ELb0ELb0EN7cutlass10bfloat16_tE19Flash_kernel_traitsILi32ELi128ELi128ELi4ES3_EELb0ELb0ELb0ELb0ELb1ELb1ELb1ELb0EEEvNS_16Flash_fwd_paramsE)
        /*0134*/ 	.word	0x00000000


	//----- nvinfo : EIATTR_REGCOUNT
	.align		4
.L_62:
        /*0138*/ 	.byte	0x04, 0x2f
        /*013a*/ 	.short	(.L_64 - .L_63)
	.align		4
.L_63:
        /*013c*/ 	.word	index@(_ZN5flash16flash_fwd_kernelI23Flash_fwd_kernel_traitsILi32ELi128ELi128ELi4ELb0ELb0EN7cutlass10bfloat16_tE19Flash_kernel_traitsILi32ELi128ELi128ELi4ES3_EELb1ELb0ELb0ELb0ELb1ELb1ELb0ELb0EEEvNS_16Flash_fwd_paramsE)
        /*0140*/ 	.word	0x000000ff


	//----- nvinfo : EIATTR_FRAME_SIZE
	.align		4
.L_64:
        /*0144*/ 	.byte	0x04, 0x11
        /*0146*/ 	.short	(.L_66 - .L_65)
	.align		4
.L_65:
        /*0148*/ 	.word	index@(_ZN5flash16flash_fwd_kernelI23Flash_fwd_kernel_traitsILi32ELi128ELi128ELi4ELb0ELb0EN7cutlass10bfloat16_tE19Flash_kernel_traitsILi32ELi128ELi128ELi4ES3_EELb1ELb0ELb0ELb0ELb1ELb1ELb0ELb0EEEvNS_16Flash_fwd_paramsE)
        /*014c*/ 	.word	0x00000150


	//----- nvinfo : EIATTR_REGCOUNT
	.align		4
.L_66:
        /*0150*/ 	.byte	0x04, 0x2f
        /*0152*/ 	.short	(.L_68 - .L_67)
	.align		4
.L_67:
        /*0154*/ 	.word	index@(_ZN5flash16flash_fwd_kernelI23Flash_fwd_kernel_traitsILi32ELi128ELi128ELi4ELb0ELb0EN7cutlass10bfloat16_tE19Flash_kernel_traitsILi32ELi128ELi128ELi4ES3_EELb1ELb0ELb1ELb0ELb0ELb0ELb0ELb0EEEvNS_16Flash_fwd_paramsE)
        /*0158*/ 	.word	0x000000ff


	//----- nvinfo : EIATTR_FRAME_SIZE
	.align		4
.L_68:
        /*015c*/ 	.byte	0x04, 0x11
        /*015e*/ 	.short	(.L_70 - .L_69)
	.align		4
.L_69:
        /*0160*/ 	.word	index@(_ZN5flash16flash_fwd_kernelI23Flash_fwd_kernel_traitsILi32ELi128ELi128ELi4ELb0ELb0EN7cutlass10bfloat16_tE19Flash_kernel_traitsILi32ELi128ELi128ELi4ES3_EELb1ELb0ELb1ELb0ELb0ELb0ELb0ELb0EEEvNS_16Flash_fwd_paramsE)
        /*0164*/ 	.word	0x000000d0


	//----- nvinfo : EIATTR_REGCOUNT
	.align		4
.L_70:
        /*0168*/ 	.byte	0x04, 0x2f
        /*016a*/ 	.short	(.L_72 - .L_71)
	.align		4
.L_71:
        /*016c*/ 	.word	index@(_ZN5flash16flash_fwd_kernelI23Flash_fwd_kernel_traitsILi32ELi128ELi128ELi4ELb0ELb0EN7cutlass10bfloat16_tE19Flash_kernel_traitsILi32ELi128ELi128ELi4ES3_EELb1ELb0ELb0ELb0ELb0ELb0ELb0ELb0EEEvNS_16Flash_fwd_paramsE)
        /*0170*/ 	.word	0x000000ff


	//----- nvinfo : EIATTR_FRAME_SIZE
	.align		4
.L_72:
        /*0174*/ 	.byte	0x04, 0x11
        /*0176*/ 	.short	(.L_74 - .L_73)
	.align		4
.L_73:
        /*0178*/ 	.word	index@(_ZN5flash16flash_fwd_kernelI23Flash_fwd_kernel_traitsILi32ELi128ELi128ELi4ELb0ELb0EN7cutlass10bfloat16_tE19Flash_kernel_traitsILi32ELi128ELi128ELi4ES3_EELb1ELb0ELb0ELb0ELb0ELb0ELb0ELb0EEEvNS_16Flash_fwd_paramsE)
        /*017c*/ 	.word	0x000000b0


	//----- nvinfo : EIATTR_REGCOUNT
	.align		4
.L_74:
        /*0180*/ 	.byte	0x04, 0x2f
        /*0182*/ 	.short	(.L_76 - .L_75)
	.align		4
.L_75:
        /*0184*/ 	.word	index@(_ZN5flash16flash_fwd_kernelI23Flash_fwd_kernel_traitsILi32ELi128ELi128ELi4ELb0ELb0EN7cutlass10bfloat16_tE19Flash_kernel_traitsILi32ELi128ELi128ELi4ES3_EELb0ELb0ELb0ELb0ELb0ELb1ELb1ELb0EEEvNS_16Flash_fwd_paramsE)
        /*0188*/ 	.word	0x000000ff


	//----- nvinfo : EIATTR_FRAME_SIZE
	.align		4
.L_76:
        /*018c*/ 	.byte	0x04, 0x11
        /*018e*/ 	.short	(.L_78 - .L_77)
	.align		4
.L_77:
        /*0190*/ 	.word	index@(_ZN5flash16flash_fwd_kernelI23Flash_fwd_kernel_traitsILi32ELi128ELi128ELi4ELb0ELb0EN7cutlass10bfloat16_tE19Flash_kernel_traitsILi32ELi128ELi128ELi4ES3_EELb0ELb0ELb0ELb0ELb0ELb1ELb1ELb0EEEvNS_16Flash_fwd_paramsE)
        /*0194*/ 	.word	0x00000040


	//----- nvinfo : EIATTR_REGCOUNT
	.align		4
.L_78:
        /*0198*/ 	.byte	0x04, 0x2f
        /*019a*/ 	.short	(.L_80 - .L_79)
	.align		4
.L_79:
        /*019c*/ 	.word	index@(_ZN5flash16flash_fwd_kernelI23Flash_fwd_kernel_traitsILi32ELi128ELi128ELi4ELb0ELb0EN7cutlass10bfloat16_tE19Flash_kernel_traitsILi32ELi128ELi128ELi4ES3_EELb1ELb0ELb0ELb0ELb0ELb1ELb0ELb0EEEvNS_16Flash_fwd_paramsE)
        /*01a0*/ 	.word	0x000000ff


	//----- nvinfo : EIATTR_FRAME_SIZE
	.align		4
.L_80:
        /*01a4*/ 	.byte	0x04, 0x11
        /*01a6*/ 	.short	(.L_82 - .L_81)
	.align		4
.L_81:
        /*01a8*/ 	.word	index@(_ZN5flash16flash_fwd_kernelI23Flash_fwd_kernel_traitsILi32ELi128ELi128ELi4ELb0ELb0EN7cutlass10bfloat16_tE19Flash_kernel_traitsILi32ELi128ELi128ELi4ES3_EELb1ELb0ELb0ELb0ELb0ELb1ELb0ELb0EEEvNS_16Flash_fwd_paramsE)
        /*01ac*/ 	.word	0x000000f0


	//----- nvinfo : EIATTR_REGCOUNT
	.align		4
.L_82:
        /*01b0*/ 	.byte	0x04, 0x2f
        /*01b2*/ 	.short	(.L_84 - .L_83)
	.align		4
.L_83:
        /*01b4*/ 	.word	index@(_ZN5flash16flash_fwd_kernelI23Flash_fwd_kernel_traitsILi32ELi128ELi128ELi4ELb0ELb0EN7cutlass10bfloat16_tE19Flash_kernel_traitsILi32ELi128ELi128ELi4ES3_EELb0ELb0ELb1ELb1ELb0ELb0ELb0ELb0EEEvNS_16Flash_fwd_paramsE)
        /*01b8*/ 	.word	0x000000ff


	//----- nvinfo : EIATTR_FRAME_SIZE
	.align		4
.L_84:
        /*01bc*/ 	.byte	0x04, 0x11
        /*01be*/ 	.short	(.L_86 - .L_85)
	.align		4
.L_85:
        /*01c0*/ 	.word	index@(_ZN5flash16flash_fwd_kernelI23Flash_fwd_kernel_traitsILi32ELi128ELi128ELi4ELb0ELb0EN7cutlass10bfloat16_tE19Flash_kernel_traitsILi32ELi128ELi128ELi4ES3_EELb0ELb0ELb1ELb1ELb0ELb0ELb0ELb0EEEvNS_16Flash_fwd_paramsE)
        /*01c4*/ 	.word	0x00000030


	//----- nvinfo : EIATTR_REGCOUNT
	.align		4
.L_86:
        /*01c8*/ 	.byte	0x04, 0x2f
        /*01ca*/ 	.short	(.L_88 - .L_87)
	.align		4
.L_87:
        /*01cc*/ 	.word	index@(_ZN5flash16flash_fwd_kernelI23Flash_fwd_kernel_traitsILi32ELi128ELi128ELi4ELb0ELb0EN7cutlass10bfloat16_tE19Flash_kernel_traitsILi32ELi128ELi128ELi4ES3_EELb0ELb0ELb1ELb0ELb0ELb0ELb0ELb0EEEvNS_16Flash_fwd_paramsE)
        /*01d0*/ 	.word	0x000000ff


	//----- nvinfo : EIATTR_FRAME_SIZE
	.align		4
.L_88:
        /*01d4*/ 	.byte	0x04, 0x11
        /*01d6*/ 	.short	(.L_90 - .L_89)
	.align		4
.L_89:
        /*01d8*/ 	.word	index@(_ZN5flash16flash_fwd_kernelI23Flash_fwd_kernel_traitsILi32ELi128ELi128ELi4ELb0ELb0EN7cutlass10bfloat16_tE19Flash_kernel_traitsILi32ELi128ELi128ELi4ES3_EELb0ELb0ELb1ELb0ELb0ELb0ELb0ELb0EEEvNS_16Flash_fwd_paramsE)
        /*01dc*/ 	.word	0x00000038


	//----- nvinfo : EIATTR_REGCOUNT
	.align		4
.L_90:
        /*01e0*/ 	.byte	0x04, 0x2f
        /*01e2*/ 	.short	(.L_92 - .L_91)
	.align		4
.L_91:
        /*01e4*/ 	.word	index@(_ZN5flash16flash_fwd_kernelI23Flash_fwd_kernel_traitsILi32ELi128ELi128ELi4ELb0ELb0EN7cutlass10bfloat16_tE19Flash_kernel_traitsILi32ELi128ELi128ELi4ES3_EELb0ELb0ELb1ELb0ELb0ELb1ELb0ELb0EEEvNS_16Flash_fwd_paramsE)
        /*01e8*/ 	.word	0x000000ff


	//----- nvinfo : EIATTR_FRAME_SIZE
	.align		4
.L_92:
        /*01ec*/ 	.byte	0x04, 0x11
        /*01ee*/ 	.short	(.L_94 - .L_93)
	.align		4
.L_93:
        /*01f0*/ 	.word	index@(_ZN5flash16flash_fwd_kernelI23Flash_fwd_kernel_traitsILi32ELi128ELi128ELi4ELb0ELb0EN7cutlass10bfloat16_tE19Flash_kernel_traitsILi32ELi128ELi128ELi4ES3_EELb0ELb0ELb1ELb0ELb0ELb1ELb0ELb0EEEvNS_16Flash_fwd_paramsE)
        /*01f4*/ 	.word	0x00000040


	//----- nvinfo : EIATTR_REGCOUNT
	.align		4
.L_94:
        /*01f8*/ 	.byte	0x04, 0x2f
        /*01fa*/ 	.short	(.L_96 - .L_95)
	.align		4
.L_95:
        /*01fc*/ 	.word	index@(_ZN5flash16flash_fwd_kernelI23Flash_fwd_kernel_traitsILi32ELi128ELi128ELi4ELb0ELb0EN7cutlass10bfloat16_tE19Flash_kernel_traitsILi32ELi128ELi128ELi4ES3_EELb0ELb0ELb0ELb1ELb0ELb0ELb0ELb0EEEvNS_16Flash_fwd_paramsE)
        /*0200*/ 	.word	0x000000f5


	//----- nvinfo : EIATTR_FRAME_SIZE
	.align		4
.L_96:
        /*0204*/ 	.byte	0x04, 0x11
        /*0206*/ 	.short	(.L_98 - .L_97)
	.align		4
.L_97:
        /*0208*/ 	.word	index@(_ZN5flash16flash_fwd_kernelI23Flash_fwd_kernel_traitsILi32ELi128ELi128ELi4ELb0ELb0EN7cutlass10bfloat16_tE19Flash_kernel_traitsILi32ELi128ELi128ELi4ES3_EELb0ELb0ELb0ELb1ELb0ELb0ELb0ELb0EEEvNS_16Flash_fwd_paramsE)
        /*020c*/ 	.word	0x00000000


	//----- nvinfo : EIATTR_REGCOUNT
	.align		4
.L_98:
        /*0210*/ 	.byte	0x04, 0x2f
        /*0212*/ 	.short	(.L_100 - .L_99)
	.align		4
.L_99:
        /*0214*/ 	.word	index@(_ZN5flash16flash_fwd_kernelI23Flash_fwd_kernel_traitsILi32ELi128ELi128ELi4ELb0ELb0EN7cutlass10bfloat16_tE19Flash_kernel_traitsILi32ELi128ELi128ELi4ES3_EELb0ELb0ELb0ELb0ELb0ELb0ELb0ELb0EEEvNS_16Flash_fwd_paramsE)
        /*0218*/ 	.word	0x000000fe


	//----- nvinfo : EIATTR_FRAME_SIZE
	.align		4
.L_100:
        /*021c*/ 	.byte	0x04, 0x11
        /*021e*/ 	.short	(.L_102 - .L_101)
	.align		4
.L_101:
        /*0220*/ 	.word	index@(_ZN5flash16flash_fwd_kernelI23Flash_fwd_kernel_traitsILi32ELi128ELi128ELi4ELb0ELb0EN7cutlass10bfloat16_tE19Flash_kernel_traitsILi32ELi128ELi128ELi4ES3_EELb0ELb0ELb0ELb0ELb0ELb0ELb0ELb0EEEvNS_16Flash_fwd_paramsE)
        /*0224*/ 	.word	0x00000000


	//----- nvinfo : EIATTR_REGCOUNT
	.align		4
.L_102:
        /*0228*/ 	.byte	0x04, 0x2f
        /*022a*/ 	.short	(.L_104 - .L_103)
	.align		4
.L_103:
        /*022c*/ 	.word	index@(_ZN5flash16flash_fwd_kernelI23Flash_fwd_kernel_traitsILi32ELi128ELi128ELi4ELb0ELb0EN7cutlass10bfloat16_tE19Flash_kernel_traitsILi32ELi128ELi128ELi4ES3_EELb0ELb0ELb0ELb0ELb1ELb1ELb0ELb0EEEvNS_16Flash_fwd_paramsE)
        /*0230*/ 	.word	0x000000f0


	//----- nvinfo : EIATTR_FRAME_SIZE
	.align		4
.L_104:
        /*0234*/ 	.byte	0x04, 0x11
        /*0236*/ 	.short	(.L_106 - .L_105)
	.align		4
.L_105:
        /*0238*/ 	.word	index@(_ZN5flash16flash_fwd_kernelI23Flash_fwd_kernel_traitsILi32ELi128ELi128ELi4ELb0ELb0EN7cutlass10bfloat16_tE19Flash_kernel_traitsILi32ELi128ELi128ELi4ES3_EELb0ELb0ELb0ELb0ELb1ELb1ELb0ELb0EEEvNS_16Flash_fwd_paramsE)
        /*023c*/ 	.word	0x00000000


	//----- nvinfo : EIATTR_REGCOUNT
	.align		4
.L_106:
        /*0240*/ 	.byte	0x04, 0x2f
        /*0242*/ 	.short	(.L_108 - .L_107)
	.align		4
.L_107:
        /*0244*/ 	.word	index@(_ZN5flash16flash_fwd_kernelI23Flash_fwd_kernel_traitsILi32ELi128ELi128ELi4ELb0ELb0EN7cutlass10bfloat16_tE19Flash_kernel_traitsILi32ELi128ELi128ELi4ES3_EELb0ELb0ELb0ELb0ELb0ELb1ELb0ELb0EEEvNS_16Flash_fwd_paramsE)
        /*0248*/ 	.word	0x000000fe


	//----- nvinfo : EIATTR_FRAME_SIZE
	.align		4
.L_108:
        /*024c*/ 	.byte	0x04, 0x11
        /*024e*/ 	.short	(.L_110 - .L_109)
	.align		4
.L_109:
        /*0250*/ 	.word	index@(_ZN5flash16flash_fwd_kernelI23Flash_fwd_kernel_traitsILi32ELi128ELi128ELi4ELb0ELb0EN7cutlass10bfloat16_tE19Flash_kernel_traitsILi32ELi128ELi128ELi4ES3_EELb0ELb0ELb0ELb0ELb0ELb1ELb0ELb0EEEvNS_16Flash_fwd_paramsE)
        /*0254*/ 	.word	0x00000000


	//----- nvinfo : EIATTR_MIN_STACK_SIZE
	.align		4
.L_110:
        /*0258*/ 	.byte	0x04, 0x12
        /*025a*/ 	.short	(.L_112 - .L_111)
	.align		4
.L_111:
        /*025c*/ 	.word	index@(_ZN5flash16flash_fwd_kernelI23Flash_fwd_kernel_traitsILi32ELi128ELi128ELi4ELb0ELb0EN7cutlass10bfloat16_tE19Flash_kernel_traitsILi32ELi128ELi128ELi4ES3_EELb0ELb0ELb0ELb0ELb0ELb1ELb0ELb0EEEvNS_16Flash_fwd_paramsE)
        /*0260*/ 	.word	0x00000000


	//----- nvinfo : EIATTR_MIN_STACK_SIZE
	.align		4
.L_112:
        /*0264*/ 	.byte	0x04, 0x12
        /*0266*/ 	.short	(.L_114 - .L_113)
	.align		4
.L_113:
        /*0268*/ 	.word	index@(_ZN5flash16flash_fwd_kernelI23Flash_fwd_kernel_traitsILi32ELi128ELi128ELi4ELb0ELb0EN7cutlass10bfloat16_tE19Flash_kernel_traitsILi32ELi128ELi128ELi4ES3_EELb0ELb0ELb0ELb0ELb1ELb1ELb0ELb0EEEvNS_16Flash_fwd_paramsE)
        /*026c*/ 	.word	0x00000000


	//----- nvinfo : EIATTR_MIN_STACK_SIZE
	.align		4
.L_114:
        /*0270*/ 	.byte	0x04, 0x12
        /*0272*/ 	.short	(.L_116 - .L_115)
	.align		4
.L_115:
        /*0274*/ 	.word	index@(_ZN5flash16flash_fwd_kernelI23Flash_fwd_kernel_traitsILi32ELi128ELi128ELi4ELb0ELb0EN7cutlass10bfloat16_tE19Flash_kernel_traitsILi32ELi128ELi128ELi4ES3_EELb0ELb0ELb0ELb0ELb0ELb0ELb0ELb0EEEvNS_16Flash_fwd_paramsE)
        /*0278*/ 	.word	0x00000000


	//----- nvinfo : EIATTR_MIN_STACK_SIZE
	.align		4
.L_116:
        /*027c*/ 	.byte	0x04, 0x12
        /*027e*/ 	.short	(.L_118 - .L_117)
	.align		4
.L_117:
        /*0280*/ 	.word	index@(_ZN5flash16flash_fwd_kernelI23Flash_fwd_kernel_traitsILi32ELi128ELi128ELi4ELb0ELb0EN7cutlass10bfloat16_tE19Flash_kernel_traitsILi32ELi128ELi128ELi4ES3_EELb0ELb0ELb0ELb1ELb0ELb0ELb0ELb0EEEvNS_16Flash_fwd_paramsE)
        /*0284*/ 	.word	0x00000000


	//----- nvinfo : EIATTR_MIN_STACK_SIZE
	.align		4
.L_118:
        /*0288*/ 	.byte	0x04, 0x12
        /*028a*/ 	.short	(.L_120 - .L_119)
	.align		4
.L_119:
        /*028c*/ 	.word	index@(_ZN5flash16flash_fwd_kernelI23Flash_fwd_kernel_traitsILi32ELi128ELi128ELi4ELb0ELb0EN7cutlass10bfloat16_tE19Flash_kernel_traitsILi32ELi128ELi128ELi4ES3_EELb0ELb0ELb1ELb0ELb0ELb1ELb0ELb0EEEvNS_16Flash_fwd_paramsE)
        /*0290*/ 	.word	0x00000040


	//----- nvinfo : EIATTR_MIN_STACK_SIZE
	.align		4
.L_120:
        /*0294*/ 	.byte	0x04, 0x12
        /*0296*/ 	.short	(.L_122 - .L_121)
	.align		4
.L_121:
        /*0298*/ 	.word	index@(_ZN5flash16flash_fwd_kernelI23Flash_fwd_kernel_traitsILi32ELi128ELi128ELi4ELb0ELb0EN7cutlass10bfloat16_tE19Flash_kernel_traitsILi32ELi128ELi128ELi4ES3_EELb0ELb0ELb1ELb0ELb0ELb0ELb0ELb0EEEvNS_16Flash_fwd_paramsE)
        /*029c*/ 	.word	0x00000038


	//----- nvinfo : EIATTR_MIN_STACK_SIZE
	.align		4
.L_122:
        /*02a0*/ 	.byte	0x04, 0x12
        /*02a2*/ 	.short	(.L_124 - .L_123)
	.align		4
.L_123:
        /*02a4*/ 	.word	index@(_ZN5flash16flash_fwd_kernelI23Flash_fwd_kernel_traitsILi32ELi128ELi128ELi4ELb0ELb0EN7cutlass10bfloat16_tE19Flash_kernel_traitsILi32ELi128ELi128ELi4ES3_EELb0ELb0ELb1ELb1ELb0ELb0ELb0ELb0EEEvNS_16Flash_fwd_paramsE)
        /*02a8*/ 	.word	0x00000030


	//----- nvinfo : EIATTR_MIN_STACK_SIZE
	.align		4
.L_124:
        /*02ac*/ 	.byte	0x04, 0x12
        /*02ae*/ 	.short	(.L_126 - .L_125)
	.align		4
.L_125:
        /*02b0*/ 	.word	index@(_ZN5flash16flash_fwd_kernelI23Flash_fwd_kernel_traitsILi32ELi128ELi128ELi4ELb0ELb0EN7cutlass10bfloat16_tE19Flash_kernel_traitsILi32ELi128ELi128ELi4ES3_EELb1ELb0ELb0ELb0ELb0ELb1ELb0ELb0EEEvNS_16Flash_fwd_paramsE)
        /*02b4*/ 	.word	0x000000f0


	//----- nvinfo : EIATTR_MIN_STACK_SIZE
	.align		4
.L_126:
        /*02b8*/ 	.byte	0x04, 0x12
        /*02ba*/ 	.short	(.L_128 - .L_127)
	.align		4
.L_127:
        /*02bc*/ 	.word	index@(_ZN5flash16flash_fwd_kernelI23Flash_fwd_kernel_traitsILi32ELi128ELi128ELi4ELb0ELb0EN7cutlass10bfloat16_tE19Flash_kernel_traitsILi32ELi128ELi128ELi4ES3_EELb0ELb0ELb0ELb0ELb0ELb1ELb1ELb0EEEvNS_16Flash_fwd_paramsE)
        /*02c0*/ 	.word	0x00000040


	//----- nvinfo : EIATTR_MIN_STACK_SIZE
	.align		4
.L_128:
        /*02c4*/ 	.byte	0x04, 0x12
        /*02c6*/ 	.short	(.L_130 - .L_129)
	.align		4
.L_129:
        /*02c8*/ 	.word	index@(_ZN5flash16flash_fwd_kernelI23Flash_fwd_kernel_traitsILi32ELi128ELi128ELi4ELb0ELb0EN7cutlass10bfloat16_tE19Flash_kernel_traitsILi32ELi128ELi128ELi4ES3_EELb1ELb0ELb0ELb0ELb0ELb0ELb0ELb0EEEvNS_16Flash_fwd_paramsE)
        /*02cc*/ 	.word	0x000000b0


	//----- nvinfo : EIATTR_MIN_STACK_SIZE
	.align		4
.L_130:
        /*02d0*/ 	.byte	0x04, 0x12
        /*02d2*/ 	.short	(.L_132 - .L_131)
	.align		4
.L_131:
        /*02d4*/ 	.word	index@(_ZN5flash16flash_fwd_kernelI23Flash_fwd_kernel_traitsILi32ELi128ELi128ELi4ELb0ELb0EN7cutlass10bfloat16_tE19Flash_kernel_traitsILi32ELi128ELi128ELi4ES3_EELb1ELb0ELb1ELb0ELb0ELb0ELb0ELb0EEEvNS_16Flash_fwd_paramsE)
        /*02d8*/ 	.word	0x000000d0


	//----- nvinfo : EIATTR_MIN_STACK_SIZE
	.align		4
.L_132:
        /*02dc*/ 	.byte	0x04, 0x12
        /*02de*/ 	.short	(.L_134 - .L_133)
	.align		4
.L_133:
        /*02e0*/ 	.word	index@(_ZN5flash16flash_fwd_kernelI23Flash_fwd_kernel_traitsILi32ELi128ELi128ELi4ELb0ELb0EN7cutlass10bfloat16_tE19Flash_kernel_traitsILi32ELi128ELi128ELi4ES3_EELb1ELb0ELb0ELb0ELb1ELb1ELb0ELb0EEEvNS_16Flash_fwd_paramsE)
        /*02e4*/ 	.word	0x00000150


	//----- nvinfo : EIATTR_MIN_STACK_SIZE
	.align		4
.L_134:
        /*02e8*/ 	.byte	0x04, 0x12
        /*02ea*/ 	.short	(.L_136 - .L_135)
	.align		4
.L_135:
        /*02ec*/ 	.word	index@(_ZN5flash16flash_fwd_kernelI23Flash_fwd_kernel_traitsILi32ELi128ELi128ELi4ELb0ELb0EN7cutlass10bfloat16_tE19Flash_kernel_traitsILi32ELi128ELi128ELi4ES3_EELb0ELb0ELb0ELb0ELb1ELb1ELb1ELb0EEEvNS_16Flash_fwd_paramsE)
        /*02f0*/ 	.word	0x00000000


	//----- nvinfo : EIATTR_MIN_STACK_SIZE
	.align		4
.L_136:
        /*02f4*/ 	.byte	0x04, 0x12
        /*02f6*/ 	.short	(.L_138 - .L_137)
	.align		4
.L_137:
        /*02f8*/ 	.word	index@(_ZN5flash16flash_fwd_kernelI23Flash_fwd_kernel_traitsILi32ELi128ELi128ELi4ELb0ELb0EN7cutlass10bfloat16_tE19Flash_kernel_traitsILi32ELi128ELi128ELi4ES3_EELb1ELb0ELb0ELb1ELb0ELb0ELb0ELb0EEEvNS_16Flash_fwd_paramsE)
        /*02fc*/ 	.word	0x000000b8


	//----- nvinfo : EIATTR_MIN_STACK_SIZE
	.align		4
.L_138:
        /*0300*/ 	.byte	0x04, 0x12
        /*0302*/ 	.short	(.L_140 - .L_139)
	.align		4
.L_139:
        /*0304*/ 	.word	index@(_ZN5flash16flash_fwd_kernelI23Flash_fwd_kernel_traitsILi32ELi128ELi128ELi4ELb0ELb0EN7cutlass10bfloat16_tE19Flash_kernel_traitsILi32ELi128ELi128ELi4ES3_EELb1ELb0ELb0ELb0ELb0ELb0ELb0ELb1EEEvNS_16Flash_fwd_paramsE)
        /*0308*/ 	.word	0x00000390


	//----- nvinfo : EIATTR_MIN_STACK_SIZE
	.align		4
.L_140:
        /*030c*/ 	.byte	0x04, 0x12
        /*030e*/ 	.short	(.L_142 - .L_141)
	.align		4
.L_141:
        /*0310*/ 	.word	index@(_ZN5flash16flash_fwd_kernelI23Flash_fwd_kernel_traitsILi32ELi128ELi128ELi4ELb0ELb0EN7cutlass10bfloat16_tE19Flash_kernel_traitsILi32ELi128ELi128ELi4ES3_EELb0ELb0ELb0ELb0ELb0ELb0ELb1ELb0EEEvNS_16Flash_fwd_paramsE)
        /*0314*/ 	.word	0x00000030


	//----- nvinfo : EIATTR_MIN_STACK_SIZE
	.align		4
.L_142:
        /*0318*/ 	.byte	0x04, 0x12
        /*031a*/ 	.short	(.L_144 - .L_143)
	.align		4
.L_143:
        /*031c*/ 	.word	index@(_ZN5flash16flash_fwd_kernelI23Flash_fwd_kernel_traitsILi32ELi128ELi128ELi4ELb0ELb0EN7cutlass10bfloat16_tE19Flash_kernel_traitsILi32ELi128ELi128ELi4ES3_EELb1ELb0ELb0ELb1ELb0ELb0ELb0ELb1EEEvNS_16Flash_fwd_paramsE)
        /*0320*/ 	.word	0x000003d8


	//----- nvinfo : EIATTR_MIN_STACK_SIZE
	.align		4
.L_144:
        /*0324*/ 	.byte	0x04, 0x12
        /*0326*/ 	.short	(.L_146 - .L_145)
	.align		4
.L_145:
        /*0328*/ 	.word	index@(_ZN5flash16flash_fwd_kernelI23Flash_fwd_kernel_traitsILi32ELi128ELi128ELi4ELb0ELb0EN7cutlass10bfloat16_tE19Flash_kernel_traitsILi32ELi128ELi128ELi4ES3_EELb0ELb0ELb0ELb1ELb0ELb0ELb1ELb0EEEvNS_16Flash_fwd_paramsE)
        /*032c*/ 	.word	0x00000000


	//----- nvinfo : EIATTR_MIN_STACK_SIZE
	.align		4
.L_146:
        /*0330*/ 	.byte	0x04, 0x12
        /*0332*/ 	.short	(.L_148 - .L_147)
	.align		4
.L_147:
        /*0334*/ 	.word	index@(_ZN5flash16flash_fwd_kernelI23Flash_fwd_kernel_traitsILi32ELi128ELi128ELi4ELb0ELb0EN7cutlass10bfloat16_tE19Flash_kernel_traitsILi32ELi128ELi128ELi4ES3_EELb1ELb0ELb1ELb0ELb0ELb1ELb0ELb0EEEvNS_16Flash_fwd_paramsE)
        /*0338*/ 	.word	0x00000078


	//----- nvinfo : EIATTR_MIN_STACK_SIZE
	.align		4
.L_148:
        /*033c*/ 	.byte	0x04, 0x12
        /*033e*/ 	.short	(.L_150 - .L_149)
	.align		4
.L_149:
        /*0340*/ 	.word	index@(_ZN5flash16flash_fwd_kernelI23Flash_fwd_kernel_traitsILi32ELi128ELi128ELi4ELb0ELb0EN7cutlass10bfloat16_tE19Flash_kernel_traitsILi32ELi128ELi128ELi4ES3_EELb0ELb0ELb1ELb0ELb0ELb1ELb1ELb0EEEvNS_16Flash_fwd_paramsE)
        /*0344*/ 	.word	0x00000000


	//----- nvinfo : EIATTR_MIN_STACK_SIZE
	.align		4
.L_150:
        /*0348*/ 	.byte	0x04, 0x12
        /*034a*/ 	.short	(.L_152 - .L_151)
	.align		4
.L_151:
        /*034c*/ 	.word	index@(_ZN5flash16flash_fwd_kernelI23Flash_fwd_kernel_traitsILi32ELi128ELi128ELi4ELb0ELb0EN7cutlass10bfloat16_tE19Flash_kernel_traitsILi32ELi128ELi128ELi4ES3_EELb1ELb0ELb1ELb1ELb0ELb0ELb0ELb0EEEvNS_16Flash_fwd_paramsE)
        /*0350*/ 	.word	0x00000070


	//----- nvinfo : EIATTR_MIN_STACK_SIZE
	.align		4
.L_152:
        /*0354*/ 	.byte	0x04, 0x12
        /*0356*/ 	.short	(.L_154 - .L_153)
	.align		4
.L_153:
        /*0358*/ 	.word	index@(_ZN5flash16flash_fwd_kernelI23Flash_fwd_kernel_traitsILi32ELi128ELi128ELi4ELb0ELb0EN7cutlass10bfloat16_tE19Flash_kernel_traitsILi32ELi128ELi128ELi4ES3_EELb1ELb0ELb1ELb0ELb0ELb0ELb0ELb1EEEvNS_16Flash_fwd_paramsE)
        /*035c*/ 	.word	0x000004c0


	//----- nvinfo : EIATTR_MIN_STACK_SIZE
	.align		4
.L_154:
        /*0360*/ 	.byte	0x04, 0x12
        /*0362*/ 	.short	(.L_156 - .L_155)
	.align		4
.L_155:
        /*0364*/ 	.word	index@(_ZN5flash16flash_fwd_kernelI23Flash_fwd_kernel_traitsILi32ELi128ELi128ELi4ELb0ELb0EN7cutlass10bfloat16_tE19Flash_kernel_traitsILi32ELi128ELi128ELi4ES3_EELb0ELb0ELb1ELb0ELb0ELb0ELb1ELb0EEEvNS_16Flash_fwd_paramsE)
        /*0368*/ 	.word	0x00000008


	//----- nvinfo : EIATTR_MIN_STACK_SIZE
	.align		4
.L_156:
        /*036c*/ 	.byte	0x04, 0x12
        /*036e*/ 	.short	(.L_158 - .L_157)
	.align		4
.L_157:
        /*0370*/ 	.word	index@(_ZN5flash16flash_fwd_kernelI23Flash_fwd_kernel_traitsILi32ELi128ELi128ELi4ELb0ELb0EN7cutlass10bfloat16_tE19Flash_kernel_traitsILi32ELi128ELi128ELi4ES3_EELb1ELb0ELb1ELb1ELb0ELb0ELb0ELb1EEEvNS_16Flash_fwd_paramsE)
        /*0374*/ 	.word	0x00000468


	//----- nvinfo : EIATTR_MIN_STACK_SIZE
	.align		4
.L_158:
        /*0378*/ 	.byte	0x04, 0x12
        /*037a*/ 	.short	(.L_160 - .L_159)
	.align		4
.L_159:
        /*037c*/ 	.word	index@(_ZN5flash16flash_fwd_kernelI23Flash_fwd_kernel_traitsILi32ELi128ELi128ELi4ELb0ELb0EN7cutlass10bfloat16_tE19Flash_kernel_traitsILi32ELi128ELi128ELi4ES3_EELb0ELb0ELb1ELb1ELb0ELb0ELb1ELb0EEEvNS_16Flash_fwd_paramsE)
        /*0380*/ 	.word	0x00000040
.L_160:


//--------------------- .nv.compat                --------------------------
	.section	.nv.compat,"",@"SHT_CUDA_COMPAT_INFO"
	.align	4
        /*0000*/ 	.byte	0x02, 0x09, 0x01, 0x00, 0x02, 0x02, 0x01, 0x00, 0x02, 0x05, 0x05, 0x00, 0x03, 0x07, 0x01, 0x01
        /*0010*/ 	.byte	0x02, 0x03, 0x00, 0x00, 0x02, 0x06, 0x01, 0x00, 0x04, 0x0b, 0x08, 0x00, 0x00, 0x00, 0x00, 0x00
        /*0020*/ 	.byte	0x00, 0x00, 0x00, 0x00


//--------------------- .nv.info._ZN5flash16flash_fwd_kernelI23Flash_fwd_kernel_traitsILi32ELi128ELi128ELi4ELb0ELb0EN7cutlass10bfloat16_tE19Flash_kernel_traitsILi32ELi128ELi128ELi4ES3_EELb0ELb0ELb0ELb0ELb0ELb1ELb0ELb0EEEvNS_16Flash_fwd_paramsE --------------------------
	.section	.nv.info._ZN5flash16flash_fwd_kernelI23Flash_fwd_kernel_traitsILi32ELi128ELi128ELi4ELb0ELb0EN7cutlass10bfloat16_tE19Flash_kernel_traitsILi32ELi128ELi128ELi4ES3_EELb0ELb0ELb0ELb0ELb0ELb1ELb0ELb0EEEvNS_16Flash_fwd_paramsE,"",@"SHT_CUDA_INFO"
	.sectionflags	@""
	.align	4


	//----- nvinfo : EIATTR_CUDA_API_VERSION
	.align		4
        /*0000*/ 	.byte	0x04, 0x37
        /*0002*/ 	.short	(.L_162 - .L_161)
.L_161:
        /*0004*/ 	.word	0x00000082


	//----- nvinfo : EIATTR_KPARAM_INFO
	.align		4
.L_162:
        /*0008*/ 	.byte	0x04, 0x17
        /*000a*/ 	.short	(.L_164 - .L_163)
.L_163:
        /*000c*/ 	.word	0x00000000
        /*0010*/ 	.short	0x0000
        /*0012*/ 	.short	0x0000
        /*0014*/ 	.byte	0x00, 0xf0, 0x41, 0x07


	//----- nvinfo : EIATTR_SPARSE_MMA_MASK
	.align		4
.L_164:
        /*0018*/ 	.byte	0x03, 0x50
        /*001a*/ 	.short	0x0000


	//----- nvinfo : EIATTR_MAXREG_COUNT
	.align		4
        /*001c*/ 	.byte	0x03, 0x1b
        /*001e*/ 	.short	0x00ff


	//----- nvinfo : EIATTR_NUM_BARRIERS
	.align		4
        /*0020*/ 	.byte	0x02, 0x4c
        /*0022*/ 	.byte	0x01
	.zero		1


	//----- nvinfo : EIATTR_MERCURY_ISA_VERSION
	.align		4
        /*0024*/ 	.byte	0x03, 0x5f
        /*0026*/ 	.short	0x0101


	//----- nvinfo : EIATTR_COOP_GROUP_MASK_REGIDS
	.align		4
        /*0028*/ 	.byte	0x04, 0x29
        /*002a*/ 	.short	(.L_166 - .L_165)


	//   ....[0]....
.L_165:
        /*002c*/ 	.word	0xffffffff


	//   ....[1]....
        /*0030*/ 	.word	0xffffffff


	//   ....[2]....
        /*0034*/ 	.word	0xffffffff


	//   ....[3]....
        /*0038*/ 	.word	0xffffffff


	//   ....[4]....
        /*003c*/ 	.word	0xffffffff


	//   ....[5]....
        /*0040*/ 	.word	0xffffffff


	//   ....[6]....
        /*0044*/ 	.word	0xffffffff


	//   ....[7]....
        /*0048*/ 	.word	0xffffffff


	//   ....[8]....
        /*004c*/ 	.word	0xffffffff


	//   ....[9]....
        /*0050*/ 	.word	0xffffffff


	//   ....[10]....
        /*0054*/ 	.word	0xffffffff


	//   ....[11]....
        /*0058*/ 	.word	0xffffffff


	//   ....[12]....
        /*005c*/ 	.word	0xffffffff


	//   ....[13]....
        /*0060*/ 	.word	0xffffffff


	//   ....[14]....
        /*0064*/ 	.word	0xffffffff


	//   ....[15]....
        /*0068*/ 	.word	0xffffffff


	//   ....[16]....
        /*006c*/ 	.word	0xffffffff


	//   ....[17]....
        /*0070*/ 	.word	0xffffffff


	//   ....[18]....
        /*0074*/ 	.word	0xffffffff


	//   ....[19]....
        /*0078*/ 	.word	0xffffffff


	//   ....[20]....
        /*007c*/ 	.word	0xffffffff


	//   ....[21]....
        /*0080*/ 	.word	0xffffffff


	//   ....[22]....
        /*0084*/ 	.word	0xffffffff


	//   ....[23]....
        /*0088*/ 	.word	0xffffffff


	//----- nvinfo : EIATTR_COOP_GROUP_INSTR_OFFSETS
	.align		4
.L_166:
        /*008c*/ 	.byte	0x04, 0x28
        /*008e*/ 	.short	(.L_168 - .L_167)


	//   ....[0]....
.L_167:
        /*0090*/ 	.word	0x000035f0


	//   ....[1]....
        /*0094*/ 	.word	0x00003620


	//   ....[2]....
        /*0098*/ 	.word	0x00003790


	//   ....[3]....
        /*009c*/ 	.word	0x000037c0


	//   ....[4]....
        /*00a0*/ 	.word	0x000037e0


	//   ....[5]....
        /*00a4*/ 	.word	0x000037f0


	//   ....[6]....
        /*00a8*/ 	.word	0x00003850


	//   ....[7]....
        /*00ac*/ 	.word	0x00003870


	//   ....[8]....
        /*00b0*/ 	.word	0x000067f0


	//   ....[9]....
        /*00b4*/ 	.word	0x00006800


	//   ....[10]....
        /*00b8*/ 	.word	0x00006810


	//   ....[11]....
        /*00bc*/ 	.word	0x00006820


	//   ....[12]....
        /*00c0*/ 	.word	0x00006850


	//   ....[13]....
        /*00c4*/ 	.word	0x00006870


	//   ....[14]....
        /*00c8*/ 	.word	0x00006890


	//   ....[15]....
        /*00cc*/ 	.word	0x000068a0


	//   ....[16]....
        /*00d0*/ 	.word	0x00008de0


	//   ....[17]....
        /*00d4*/ 	.word	0x00008e20


	//   ....[18]....
        /*00d8*/ 	.word	0x00008e50


	//   ....[19]....
        /*00dc*/ 	.word	0x00008e60


	//   ....[20]....
        /*00e0*/ 	.word	0x00008eb0


	//   ....[21]....
        /*00e4*/ 	.word	0x00008ed0


	//   ....[22]....
        /*00e8*/ 	.word	0x00008ef0


	//   ....[23]....
        /*00ec*/ 	.word	0x00008f10


	//----- nvinfo : EIATTR_VRC_CTA_INIT_COUNT
	.align		4
.L_168:
        /*00f0*/ 	.byte	0x02, 0x4a
	.zero		1
	.zero		1


	//----- nvinfo : EIATTR_EXIT_INSTR_OFFSETS
	.align		4
        /*00f4*/ 	.byte	0x04, 0x1c
        /*00f6*/ 	.short	(.L_170 - .L_169)


	//   ....[0]....
.L_169:
        /*00f8*/ 	.word	0x000003a0


	//   ....[1]....
        /*00fc*/ 	.word	0x00000de0


	//   ....[2]....
        /*0100*/ 	.word	0x00000e70


	//   ....[3]....
        /*0104*/ 	.word	0x00009f20


	//   ....[4]....
        /*0108*/ 	.word	0x0000a000


	//----- nvinfo : EIATTR_CRS_STACK_SIZE
	.align		4
.L_170:
        /*010c*/ 	.byte	0x04, 0x1e
        /*010e*/ 	.short	(.L_172 - .L_171)
.L_171:
        /*0110*/ 	.word	0x00000000


	//----- nvinfo : EIATTR_CBANK_PARAM_SIZE
	.align		4
.L_172:
        /*0114*/ 	.byte	0x03, 0x19
        /*0116*/ 	.short	0x01d0


	//----- nvinfo : EIATTR_PARAM_CBANK
	.align		4
        /*0118*/ 	.byte	0x04, 0x0a
        /*011a*/ 	.short	(.L_174 - .L_173)
	.align		4
.L_173:
        /*011c*/ 	.word	index@(.nv.constant0._ZN5flash16flash_fwd_kernelI23Flash_fwd_kernel_traitsILi32ELi128ELi128ELi4ELb0ELb0EN7cutlass10bfloat16_tE19Flash_kernel_traitsILi32ELi128ELi128ELi4ES3_EELb0ELb0ELb0ELb0ELb0ELb1ELb0ELb0EEEvNS_16Flash_fwd_paramsE)
        /*0120*/ 	.short	0x0380
        /*0122*/ 	.short	0x01d0


	//----- nvinfo : EIATTR_SW_WAR
	.align		4
.L_174:
        /*0124*/ 	.byte	0x04, 0x36
        /*0126*/ 	.short	(.L_176 - .L_175)
.L_175:
        /*0128*/ 	.word	0x00000008
.L_176:


//--------------------- .nv.info._ZN5flash16flash_fwd_kernelI23Flash_fwd_kernel_traitsILi32ELi128ELi128ELi4ELb0ELb0EN7cutlass10bfloat16_tE19Flash_kernel_traitsILi32ELi128ELi128ELi4ES3_EELb0ELb0ELb0ELb0ELb1ELb1ELb0ELb0EEEvNS_16Flash_fwd_paramsE --------------------------
	.section	.nv.info._ZN5flash16flash_fwd_kernelI23Flash_fwd_kernel_traitsILi32ELi128ELi128ELi4ELb0ELb0EN7cutlass10bfloat16_tE19Flash_kernel_traitsILi32ELi128ELi128ELi4ES3_EELb0ELb0ELb0ELb0ELb1ELb1ELb0ELb0EEEvNS_16Flash_fwd_paramsE,"",@"SHT_CUDA_INFO"
	.sectionflags	@""
	.align	4


	//----- nvinfo : EIATTR_CUDA_API_VERSION
	.align		4
        /*0000*/ 	.byte	0x04, 0x37
        /*0002*/ 	.short	(.L_178 - .L_177)
.L_177:
        /*0004*/ 	.word	0x00000082


	//----- nvinfo : EIATTR_KPARAM_INFO
	.align		4
.L_178:
        /*0008*/ 	.byte	0x04, 0x17
        /*000a*/ 	.short	(.L_180 - .L_179)
.L_179:
        /*000c*/ 	.word	0x00000000
        /*0010*/ 	.short	0x0000
        /*0012*/ 	.short	0x0000
        /*0014*/ 	.byte	0x00, 0xf0, 0x41, 0x07


	//----- nvinfo : EIATTR_SPARSE_MMA_MASK
	.align		4
.L_180:
        /*0018*/ 	.byte	0x03, 0x50
        /*001a*/ 	.short	0x0000


	//----- nvinfo : EIATTR_MAXREG_COUNT
	.align		4
        /*001c*/ 	.byte	0x03, 0x1b
        /*001e*/ 	.short	0x00ff


	//----- nvinfo : EIATTR_NUM_BARRIERS
	.align		4
        /*0020*/ 	.byte	0x02, 0x4c
        /*0022*/ 	.byte	0x01
	.zero		1


	//----- nvinfo : EIATTR_MERCURY_ISA_VERSION
	.align		4
        /*0024*/ 	.byte	0x03, 0x5f
        /*0026*/ 	.short	0x0101


	//----- nvinfo : EIATTR_COOP_GROUP_MASK_REGIDS
	.align		4
        /*0028*/ 	.byte	0x04, 0x29
        /*002a*/ 	.short	(.L_182 - .L_181)


	//   ....[0]....
.L_181:
        /*002c*/ 	.word	0xffffffff


	//   ....[1]....
        /*0030*/ 	.word	0xffffffff


	//   ....[2]....
        /*0034*/ 	.word	0xffffffff


	//   ....[3]....
        /*0038*/ 	.word	0xffffffff


	//   ....[4]....
        /*003c*/ 	.word	0xffffffff


	//   ....[5]....
        /*0040*/ 	.word	0xffffffff


	//   ....[6]....
        /*0044*/ 	.word	0xffffffff


	//   ....[7]....
        /*0048*/ 	.word	0xffffffff


	//   ....[8]....
        /*004c*/ 	.word	0xffffffff


	//   ....[9]....
        /*0050*/ 	.word	0xffffffff


	//   ....[10]....
        /*0054*/ 	.word	0xffffffff


	//   ....[11]....
        /*0058*/ 	.word	0xffffffff


	//   ....[12]....
        /*005c*/ 	.word	0xffffffff


	//   ....[13]....
        /*0060*/ 	.word	0xffffffff


	//   ....[14]....
        /*0064*/ 	.word	0xffffffff


	//   ....[15]....
        /*0068*/ 	.word	0xffffffff


	//   ....[16]....
        /*006c*/ 	.word	0xffffffff


	//   ....[17]....
        /*0070*/ 	.word	0xffffffff


	//   ....[18]....
        /*0074*/ 	.word	0xffffffff


	//   ....[19]....
        /*0078*/ 	.word	0xffffffff


	//   ....[20]....
        /*007c*/ 	.word	0xffffffff


	//   ....[21]....
        /*0080*/ 	.word	0xffffffff


	//   ....[22]....
        /*0084*/ 	.word	0xffffffff


	//   ....[23]....
        /*0088*/ 	.word	0xffffffff


	//----- nvinfo : EIATTR_COOP_GROUP_INSTR_OFFSETS
	.align		4
.L_182:
        /*008c*/ 	.byte	0x04, 0x28
        /*008e*/ 	.short	(.L_184 - .L_183)


	//   ....[0]....
.L_183:
        /*0090*/ 	.word	0x00001910


	//   ....[1]....
        /*0094*/ 	.word	0x00001950


	//   ....[2]....
        /*0098*/ 	.word	0x00001990


	//   ....[3]....
        /*009c*/ 	.word	0x000019f0


	//   ....[4]....
        /*00a0*/ 	.word	0x00001a40


	//   ....[5]....
        /*00a4*/ 	.word	0x00001a50


	//   ....[6]....
        /*00a8*/ 	.word	0x00001a60


	//   ....[7]....
        /*00ac*/ 	.word	0x00001b10


	//   ....[8]....
        /*00b0*/ 	.word	0x000049e0


	//   ....[9]....
        /*00b4*/ 	.word	0x000049f0


	//   ....[10]....
        /*00b8*/ 	.word	0x00004a00


	//   ....[11]....
        /*00bc*/ 	.word	0x00004a10


	//   ....[12]....
        /*00c0*/ 	.word	0x00004a40


	//   ....[13]....
        /*00c4*/ 	.word	0x00004a60


	//   ....[14]....
        /*00c8*/ 	.word	0x00004a80


	//   ....[15]....
        /*00cc*/ 	.word	0x00004a90


	//   ....[16]....
        /*00d0*/ 	.word	0x00006fd0


	//   ....[17]....
        /*00d4*/ 	.word	0x00007000


	//   ....[18]....
        /*00d8*/ 	.word	0x00007020


	//   ....[19]....
        /*00dc*/ 	.word	0x00007040


	//   ....[20]....
        /*00e0*/ 	.word	0x000070c0


	//   ....[21]....
        /*00e4*/ 	.word	0x000070e0


	//   ....[22]....
        /*00e8*/ 	.word	0x00007120


	//   ....[23]....
        /*00ec*/ 	.word	0x00007130


	//----- nvinfo : EIATTR_VRC_CTA_INIT_COUNT
	.align		4
.L_184:
        /*00f0*/ 	.byte	0x02, 0x4a
	.zero		1
	.zero		1


	//----- nvinfo : EIATTR_EXIT_INSTR_OFFSETS
	.align		4
        /*00f4*/ 	.byte	0x04, 0x1c
        /*00f6*/ 	.short	(.L_186 - .L_185)


	//   ....[0]....
.L_185:
        /*00f8*/ 	.word	0x00000140


	//   ....[1]....
        /*00fc*/ 	.word	0x00007ef0


	//----- nvinfo : EIATTR_CRS_STACK_SIZE
	.align		4
.L_186:
        /*0100*/ 	.byte	0x04, 0x1e
        /*0102*/ 	.short	(.L_188 - .L_187)
.L_187:
        /*0104*/ 	.word	0x00000000


	//----- nvinfo : EIATTR_CBANK_PARAM_SIZE
	.align		4
.L_188:
        /*0108*/ 	.byte	0x03, 0x19
        /*010a*/ 	.short	0x01d0


	//----- nvinfo : EIATTR_PARAM_CBANK
	.align		4
        /*010c*/ 	.byte	0x04, 0x0a
        /*010e*/ 	.short	(.L_190 - .L_189)
	.align		4
.L_189:
        /*0110*/ 	.word	index@(.nv.constant0._ZN5flash16flash_fwd_kernelI23Flash_fwd_kernel_traitsILi32ELi128ELi128ELi4ELb0ELb0EN7cutlass10bfloat16_tE19Flash_kernel_traitsILi32ELi128ELi128ELi4ES3_EELb0ELb0ELb0ELb0ELb1ELb1ELb0ELb0EEEvNS_16Flash_fwd_paramsE)
        /*0114*/ 	.short	0x0380
        /*0116*/ 	.short	0x01d0


	//----- nvinfo : EIATTR_SW_WAR
	.align		4
.L_190:
        /*0118*/ 	.byte	0x04, 0x36
        /*011a*/ 	.short	(.L_192 - .L_191)
.L_191:
        /*011c*/ 	.word	0x00000008
.L_192:


//--------------------- .nv.info._ZN5flash16flash_fwd_kernelI23Flash_fwd_kernel_traitsILi32ELi128ELi128ELi4ELb0ELb0EN7cutlass10bfloat16_tE19Flash_kernel_traitsILi32ELi128ELi128ELi4ES3_EELb0ELb0ELb0ELb0ELb0ELb0ELb0ELb0EEEvNS_16Flash_fwd_paramsE --------------------------
	.section	.nv.info._ZN5flash16flash_fwd_kernelI23Flash_fwd_kernel_traitsILi32ELi128ELi128ELi4ELb0ELb0EN7cutlass10bfloat16_tE19Flash_kernel_traitsILi32ELi128ELi128ELi4ES3_EELb0ELb0ELb0ELb0ELb0ELb0ELb0ELb0EEEvNS_16Flash_fwd_paramsE,"",@"SHT_CUDA_INFO"
	.sectionflags	@""
	.align	4


	//----- nvinfo : EIATTR_CUDA_API_VERSION
	.align		4
        /*0000*/ 	.byte	0x04, 0x37
        /*0002*/ 	.short	(.L_194 - .L_193)
.L_193:
        /*0004*/ 	.word	0x00000082


	//----- nvinfo : EIATTR_KPARAM_INFO
	.align		4
.L_194:
        /*0008*/ 	.byte	0x04, 0x17
        /*000a*/ 	.short	(.L_196 - .L_195)
.L_195:
        /*000c*/ 	.word	0x00000000
        /*0010*/ 	.short	0x0000
        /*0012*/ 	.short	0x0000
        /*0014*/ 	.byte	0x00, 0xf0, 0x41, 0x07


	//----- nvinfo : EIATTR_SPARSE_MMA_MASK
	.align		4
.L_196:
        /*0018*/ 	.byte	0x03, 0x50
        /*001a*/ 	.short	0x0000


	//----- nvinfo : EIATTR_MAXREG_COUNT
	.align		4
        /*001c*/ 	.byte	0x03, 0x1b
        /*001e*/ 	.short	0x00ff


	//----- nvinfo : EIATTR_NUM_BARRIERS
	.align		4
        /*0020*/ 	.byte	0x02, 0x4c
        /*0022*/ 	.byte	0x01
	.zero		1


	//----- nvinfo : EIATTR_MERCURY_ISA_VERSION
	.align		4
        /*0024*/ 	.byte	0x03, 0x5f
        /*0026*/ 	.short	0x0101


	//----- nvinfo : EIATTR_COOP_GROUP_MASK_REGIDS
	.align		4
        /*0028*/ 	.byte	0x04, 0x29
        /*002a*/ 	.short	(.L_198 - .L_197)


	//   ....[0]....
.L_197:
        /*002c*/ 	.word	0xffffffff


	//   ....[1]....
        /*0030*/ 	.word	0xffffffff


	//   ....[2]....
        /*0034*/ 	.word	0xffffffff


	//   ....[3]....
        /*0038*/ 	.word	0xffffffff


	//   ....[4]....
        /*003c*/ 	.word	0xffffffff


	//   ....[5]....
        /*0040*/ 	.word	0xffffffff


	//   ....[6]....
        /*0044*/ 	.word	0xffffffff


	//   ....[7]....
        /*0048*/ 	.word	0xffffffff


	//   ....[8]....
        /*004c*/ 	.word	0xffffffff


	//   ....[9]....
        /*0050*/ 	.word	0xffffffff


	//   ....[10]....
        /*0054*/ 	.word	0xffffffff


	//   ....[11]....
        /*0058*/ 	.word	0xffffffff


	//   ....[12]....
        /*005c*/ 	.word	0xffffffff


	//   ....[13]....
        /*0060*/ 	.word	0xffffffff


	//   ....[14]....
        /*0064*/ 	.word	0xffffffff


	//   ....[15]....
        /*0068*/ 	.word	0xffffffff


	//   ....[16]....
        /*006c*/ 	.word	0xffffffff


	//   ....[17]....
        /*0070*/ 	.word	0xffffffff


	//   ....[18]....
        /*0074*/ 	.word	0xffffffff


	//   ....[19]....
        /*0078*/ 	.word	0xffffffff


	//   ....[20]....
        /*007c*/ 	.word	0xffffffff


	//   ....[21]....
        /*0080*/ 	.word	0xffffffff


	//   ....[22]....
        /*0084*/ 	.word	0xffffffff


	//   ....[23]....
        /*0088*/ 	.word	0xffffffff


	//----- nvinfo : EIATTR_COOP_GROUP_INSTR_OFFSETS
	.align		4
.L_198:
        /*008c*/ 	.byte	0x04, 0x28
        /*008e*/ 	.short	(.L_200 - .L_199)


	//   ....[0]....
.L_199:
        /*0090*/ 	.word	0x00003e60


	//   ....[1]....
        /*0094*/ 	.word	0x00003ef0


	//   ....[2]....
        /*0098*/ 	.word	0x00003f60


	//   ....[3]....
        /*009c*/ 	.word	0x00003f90


	//   ....[4]....
        /*00a0*/ 	.word	0x00003fc0


	//   ....[5]....
        /*00a4*/ 	.word	0x00003ff0


	//   ....[6]....
        /*00a8*/ 	.word	0x00004040


	//   ....[7]....
        /*00ac*/ 	.word	0x00004090


	//   ....[8]....
        /*00b0*/ 	.word	0x000072e0


	//   ....[9]....
        /*00b4*/ 	.word	0x000072f0


	//   ....[10]....
        /*00b8*/ 	.word	0x00007300


	//   ....[11]....
        /*00bc*/ 	.word	0x00007310


	//   ....[12]....
        /*00c0*/ 	.word	0x00007340


	//   ....[13]....
        /*00c4*/ 	.word	0x00007360


	//   ....[14]....
        /*00c8*/ 	.word	0x00007380


	//   ....[15]....
        /*00cc*/ 	.word	0x00007390


	//   ....[16]....
        /*00d0*/ 	.word	0x000098d0


	//   ....[17]....
        /*00d4*/ 	.word	0x00009910


	//   ....[18]....
        /*00d8*/ 	.word	0x00009920


	//   ....[19]....
        /*00dc*/ 	.word	0x00009940


	//   ....[20]....
        /*00e0*/ 	.word	0x00009990


	//   ....[21]....
        /*00e4*/ 	.word	0x000099b0


	//   ....[22]....
        /*00e8*/ 	.word	0x000099d0


	//   ....[23]....
        /*00ec*/ 	.word	0x000099e0


	//----- nvinfo : EIATTR_VRC_CTA_INIT_COUNT
	.align		4
.L_200:
        /*00f0*/ 	.byte	0x02, 0x4a
	.zero		1
	.zero		1


	//----- nvinfo : EIATTR_EXIT_INSTR_OFFSETS
	.align		4
        /*00f4*/ 	.byte	0x04, 0x1c
        /*00f6*/ 	.short	(.L_202 - .L_201)


	//   ....[0]....
.L_201:
        /*00f8*/ 	.word	0x000003a0


	//   ....[1]....
        /*00fc*/ 	.word	0x00000e00


	//   ....[2]....
        /*0100*/ 	.word	0x00000e90


	//   ....[3]....
        /*0104*/ 	.word	0x0000a9f0


	//   ....[4]....
        /*0108*/ 	.word	0x0000aad0


	//----- nvinfo : EIATTR_CRS_STACK_SIZE
	.align		4
.L_202:
        /*010c*/ 	.byte	0x04, 0x1e
        /*010e*/ 	.short	(.L_204 - .L_203)
.L_203:
        /*0110*/ 	.word	0x00000000


	//----- nvinfo : EIATTR_CBANK_PARAM_SIZE
	.align		4
.L_204:
        /*0114*/ 	.byte	0x03, 0x19
        /*0116*/ 	.short	0x01d0


	//----- nvinfo : EIATTR_PARAM_CBANK
	.align		4
        /*0118*/ 	.byte	0x04, 0x0a
        /*011a*/ 	.short	(.L_206 - .L_205)
	.align		4
.L_205:
        /*011c*/ 	.word	index@(.nv.constant0._ZN5flash16flash_fwd_kernelI23Flash_fwd_kernel_traitsILi32ELi128ELi128ELi4ELb0ELb0EN7cutlass10bfloat16_tE19Flash_kernel_traitsILi32ELi128ELi128ELi4ES3_EELb0ELb0ELb0ELb0ELb0ELb0ELb0ELb0EEEvNS_16Flash_fwd_paramsE)
        /*0120*/ 	.short	0x0380
        /*0122*/ 	.short	0x01d0


	//----- nvinfo : EIATTR_SW_WAR
	.align		4
.L_206:
        /*0124*/ 	.byte	0x04, 0x36
        /*0126*/ 	.short	(.L_208 - .L_207)
.L_207:
        /*0128*/ 	.word	0x00000008
.L_208:


//--------------------- .nv.info._ZN5flash16flash_fwd_kernelI23Flash_fwd_kernel_traitsILi32ELi128ELi128ELi4ELb0ELb0EN7cutlass10bfloat16_tE19Flash_kernel_traitsILi32ELi128ELi128ELi4ES3_EELb0ELb0ELb0ELb1ELb0ELb0ELb0ELb0EEEvNS_16Flash_fwd_paramsE --------------------------
	.section	.nv.info._ZN5flash16flash_fwd_kernelI23Flash_fwd_kernel_traitsILi32ELi128ELi128ELi4ELb0ELb0EN7cutlass10bfloat16_tE19Flash_kernel_traitsILi32ELi128ELi128ELi4ES3_EELb0ELb0ELb0ELb1ELb0ELb0ELb0ELb0EEEvNS_16Flash_fwd_paramsE,"",@"SHT_CUDA_INFO"
	.sectionflags	@""
	.align	4


	//----- nvinfo : EIATTR_CUDA_API_VERSION
	.align		4
        /*0000*/ 	.byte	0x04, 0x37
        /*0002*/ 	.short	(.L_210 - .L_209)
.L_209:
        /*0004*/ 	.word	0x00000082


	//----- nvinfo : EIATTR_KPARAM_INFO
	.align		4
.L_210:
        /*0008*/ 	.byte	0x04, 0x17
        /*000a*/ 	.short	(.L_212 - .L_211)
.L_211:
        /*000c*/ 	.word	0x00000000
        /*0010*/ 	.short	0x0000
        /*0012*/ 	.short	0x0000
        /*0014*/ 	.byte	0x00, 0xf0, 0x41, 0x07


	//----- nvinfo : EIATTR_SPARSE_MMA_MASK
	.align		4
.L_212:
        /*0018*/ 	.byte	0x03, 0x50
        /*001a*/ 	.short	0x0000


	//----- nvinfo : EIATTR_MAXREG_COUNT
	.align		4
        /*001c*/ 	.byte	0x03, 0x1b
        /*001e*/ 	.short	0x00ff


	//----- nvinfo : EIATTR_NUM_BARRIERS
	.align		4
        /*0020*/ 	.byte	0x02, 0x4c
        /*0022*/ 	.byte	0x01
	.zero		1


	//----- nvinfo : EIATTR_MERCURY_ISA_VERSION
	.align		4
        /*0024*/ 	.byte	0x03, 0x5f
        /*0026*/ 	.short	0x0101


	//----- nvinfo : EIATTR_COOP_GROUP_MASK_REGIDS
	.align		4
        /*0028*/ 	.byte	0x04, 0x29
        /*002a*/ 	.short	(.L_214 - .L_213)


	//   ....[0]....
.L_213:
        /*002c*/ 	.word	0xffffffff


	//   ....[1]....
        /*0030*/ 	.word	0xffffffff


	//   ....[2]....
        /*0034*/ 	.word	0xffffffff


	//   ....[3]....
        /*0038*/ 	.word	0xffffffff


	//   ....[4]....
        /*003c*/ 	.word	0xffffffff


	//   ....[5]....
        /*0040*/ 	.word	0xffffffff


	//   ....[6]....
        /*0044*/ 	.word	0xffffffff


	//   ....[7]....
        /*0048*/ 	.word	0xffffffff


	//   ....[8]....
        /*004c*/ 	.word	0xffffffff


	//   ....[9]....
        /*0050*/ 	.word	0xffffffff


	//   ....[10]....
        /*0054*/ 	.word	0xffffffff


	//   ....[11]....
        /*0058*/ 	.word	0xffffffff


	//   ....[12]....
        /*005c*/ 	.word	0xffffffff


	//   ....[13]....
        /*0060*/ 	.word	0xffffffff


	//   ....[14]....
        /*0064*/ 	.word	0xffffffff


	//   ....[15]....
        /*0068*/ 	.word	0xffffffff


	//   ....[16]....
        /*006c*/ 	.word	0xffffffff


	//   ....[17]....
        /*0070*/ 	.word	0xffffffff


	//   ....[18]....
        /*0074*/ 	.word	0xffffffff


	//   ....[19]....
        /*0078*/ 	.word	0xffffffff


	//   ....[20]....
        /*007c*/ 	.word	0xffffffff


	//   ....[21]....
        /*0080*/ 	.word	0xffffffff


	//   ....[22]....
        /*0084*/ 	.word	0xffffffff


	//   ....[23]....
        /*0088*/ 	.word	0xffffffff


	//----- nvinfo : EIATTR_COOP_GROUP_INSTR_OFFSETS
	.align		4
.L_214:
        /*008c*/ 	.byte	0x04, 0x28
        /*008e*/ 	.short	(.L_216 - .L_215)


	//   ....[0]....
.L_215:
        /*0090*/ 	.word	0x00006010


	//   ....[1]....
        /*0094*/ 	.word	0x00006060


	//   ....[2]....
        /*0098*/ 	.word	0x000060f0


	//   ....[3]....
        /*009c*/ 	.word	0x00006130


	//   ....[4]....
        /*00a0*/ 	.word	0x00006150


	//   ....[5]....
        /*00a4*/ 	.word	0x00006170


	//   ....[6]....
        /*00a8*/ 	.word	0x000061c0


	//   ....[7]....
        /*00ac*/ 	.word	0x000061f0


	//   ....[8]....
        /*00b0*/ 	.word	0x0000a5d0


	//   ....[9]....
        /*00b4*/ 	.word	0x0000a5e0


	//   ....[10]....
        /*00b8*/ 	.word	0x0000a5f0


	//   ....[11]....
        /*00bc*/ 	.word	0x0000a600


	//   ....[12]....
        /*00c0*/ 	.word	0x0000a640


	//   ....[13]....
        /*00c4*/ 	.word	0x0000a660


	//   ....[14]....
        /*00c8*/ 	.word	0x0000a670


	//   ....[15]....
        /*00cc*/ 	.word	0x0000a680


	//   ....[16]....
        /*00d0*/ 	.word	0x0000cbd0


	//   ....[17]....
        /*00d4*/ 	.word	0x0000cc10


	//   ....[18]....
        /*00d8*/ 	.word	0x0000cc40


	//   ....[19]....
        /*00dc*/ 	.word	0x0000cc80


	//   ....[20]....
        /*00e0*/ 	.word	0x0000ccc0


	//   ....[21]....
        /*00e4*/ 	.word	0x0000cce0


	//   ....[22]....
        /*00e8*/ 	.word	0x0000cd00


	//   ....[23]....
        /*00ec*/ 	.word	0x0000cd10


	//----- nvinfo : EIATTR_VRC_CTA_INIT_COUNT
	.align		4
.L_216:
        /*00f0*/ 	.byte	0x02, 0x4a
	.zero		1
	.zero		1


	//----- nvinfo : EIATTR_EXIT_INSTR_OFFSETS
	.align		4
        /*00f4*/ 	.byte	0x04, 0x1c
        /*00f6*/ 	.short	(.L_218 - .L_217)


	//   ....[0]....
.L_217:
        /*00f8*/ 	.word	0x000003a0


	//   ....[1]....
        /*00fc*/ 	.word	0x00000de0


	//   ....[2]....
        /*0100*/ 	.word	0x00000e70


	//   ....[3]....
        /*0104*/ 	.word	0x0000dcf0


	//   ....[4]....
        /*0108*/ 	.word	0x0000ddd0


	//----- nvinfo : EIATTR_CRS_STACK_SIZE
	.align		4
.L_218:
        /*010c*/ 	.byte	0x04, 0x1e
        /*010e*/ 	.short	(.L_220 - .L_219)
.L_219:
        /*0110*/ 	.word	0x00000000


	//----- nvinfo : EIATTR_CBANK_PARAM_SIZE
	.align		4
.L_220:
        /*0114*/ 	.byte	0x03, 0x19
        /*0116*/ 	.short	0x01d0


	//----- nvinfo : EIATTR_PARAM_CBANK
	.align		4
        /*0118*/ 	.byte	0x04, 0x0a
        /*011a*/ 	.short	(.L_222 - .L_221)
	.align		4
.L_221:
        /*011c*/ 	.word	index@(.nv.constant0._ZN5flash16flash_fwd_kernelI23Flash_fwd_kernel_traitsILi32ELi128ELi128ELi4ELb0ELb0EN7cutlass10bfloat16_tE19Flash_kernel_traitsILi32ELi128ELi128ELi4ES3_EELb0ELb0ELb0ELb1ELb0ELb0ELb0ELb0EEEvNS_16Flash_fwd_paramsE)
        /*0120*/ 	.short	0x0380
        /*0122*/ 	.short	0x01d0


	//----- nvinfo : EIATTR_SW_WAR
	.align		4
.L_222:
        /*0124*/ 	.byte	0x04, 0x36
        /*0126*/ 	.short	(.L_224 - .L_223)
.L_223:
        /*0128*/ 	.word	0x00000008
.L_224:


//--------------------- .nv.info._ZN5flash16flash_fwd_kernelI23Flash_fwd_kernel_traitsILi32ELi128ELi128ELi4ELb0ELb0EN7cutlass10bfloat16_tE19Flash_kernel_traitsILi32ELi128ELi128ELi4ES3_EELb0ELb0ELb1ELb0ELb0ELb1ELb0ELb0EEEvNS_16Flash_fwd_paramsE --------------------------
	.section	.nv.info._ZN5flash16flash_fwd_kernelI23Flash_fwd_kernel_traitsILi32ELi128ELi128ELi4ELb0ELb0EN7cutlass10bfloat16_tE19Flash_kernel_traitsILi32ELi128ELi128ELi4ES3_EELb0ELb0ELb1ELb0ELb0ELb1ELb0ELb0EEEvNS_16Flash_fwd_paramsE,"",@"SHT_CUDA_INFO"
	.sectionflags	@""
	.align	4


	//----- nvinfo : EIATTR_CUDA_API_VERSION
	.align		4
        /*0000*/ 	.byte	0x04, 0x37
        /*0002*/ 	.short	(.L_226 - .L_225)
.L_225:
        /*0004*/ 	.word	0x00000082


	//----- nvinfo : EIATTR_KPARAM_INFO
	.align		4
.L_226:
        /*0008*/ 	.byte	0x04, 0x17
        /*000a*/ 	.short	(.L_228 - .L_227)
.L_227:
        /*000c*/ 	.word	0x00000000
        /*0010*/ 	.short	0x0000
        /*0012*/ 	.short	0x0000
        /*0014*/ 	.byte	0x00, 0xf0, 0x41, 0x07


	//----- nvinfo : EIATTR_SPARSE_MMA_MASK
	.align		4
.L_228:
        /*0018*/ 	.byte	0x03, 0x50
        /*001a*/ 	.short	0x0000


	//----- nvinfo : EIATTR_MAXREG_COUNT
	.align		4
        /*001c*/ 	.byte	0x03, 0x1b
        /*001e*/ 	.short	0x00ff


	//----- nvinfo : EIATTR_NUM_BARRIERS
	.align		4
        /*0020*/ 	.byte	0x02, 0x4c
        /*0022*/ 	.byte	0x01
	.zero		1


	//----- nvinfo : EIATTR_ANNOTATIONS
	.align		4
        /*0024*/ 	.byte	0x04, 0x55
        /*0026*/ 	.short	(.L_230 - .L_229)


	//   ....[0]....
.L_229:
        /*0028*/ 	.word	0x00000001
        /*002c*/ 	.byte	0x60, 0x05, 0x00, 0x00, 0x01, 0x00, 0x00, 0x00, 0x70, 0x05, 0x00, 0x00, 0x01, 0x00, 0x00, 0x00
        /* <DEDUP_REMOVED lines=29> */
        /*020c*/ 	.byte	0xd0, 0x3c, 0x01, 0x00


	//----- nvinfo : EIATTR_MERCURY_ISA_VERSION
	.align		4
.L_230:
        /*0210*/ 	.byte	0x03, 0x5f
        /*0212*/ 	.short	0x0101


	//----- nvinfo : EIATTR_COOP_GROUP_MASK_REGIDS
	.align		4
        /*0214*/ 	.byte	0x04, 0x29
        /*0216*/ 	.short	(.L_232 - .L_231)


	//   ....[0]....
.L_231:
        /*0218*/ 	.word	0xffffffff


	//   ....[1]....
        /*021c*/ 	.word	0xffffffff


	//   ....[2]....
        /*0220*/ 	.word	0xffffffff


	//   ....[3]....
        /*0224*/ 	.word	0xffffffff


	//   ....[4]....
        /*0228*/ 	.word	0xffffffff


	//   ....[5]....
        /*022c*/ 	.word	0xffffffff


	//   ....[6]....
        /*0230*/ 	.word	0xffffffff


	//   ....[7]....
        /*0234*/ 	.word	0xffffffff


	//   ....[8]....
        /*0238*/ 	.word	0xffffffff


	//   ....[9]....
        /*023c*/ 	.word	0xffffffff


	//   ....[10]....
        /*0240*/ 	.word	0xffffffff


	//   ....[11]....
        /*0244*/ 	.word	0xffffffff


	//   ....[12]....
        /*0248*/ 	.word	0xffffffff


	//   ....[13]....
        /*024c*/ 	.word	0xffffffff


	//   ....[14]....
        /*0250*/ 	.word	0xffffffff


	//   ....[15]....
        /*0254*/ 	.word	0xffffffff


	//   ....[16]....
        /*0258*/ 	.word	0xffffffff


	//   ....[17]....
        /*025c*/ 	.word	0xffffffff


	//   ....[18]....
        /*0260*/ 	.word	0xffffffff


	//   ....[19]....
        /*0264*/ 	.word	0xffffffff


	//   ....[20]....
        /*0268*/ 	.word	0xffffffff


	//   ....[21]....
        /*026c*/ 	.word	0xffffffff


	//   ....[22]....
        /*0270*/ 	.word	0xffffffff


	//   ....[23]....
        /*0274*/ 	.word	0xffffffff


	//   ....[24]....
        /*0278*/ 	.word	0xffffffff


	//   ....[25]....
        /*027c*/ 	.word	0xffffffff


	//   ....[26]....
        /*0280*/ 	.word	0xffffffff


	//   ....[27]....
        /*0284*/ 	.word	0xffffffff


	//   ....[28]....
        /*0288*/ 	.word	0xffffffff


	//   ....[29]....
        /*028c*/ 	.word	0xffffffff


	//   ....[30]....
        /*0290*/ 	.word	0xffffffff


	//   ....[31]....
        /*0294*/ 	.word	0xffffffff


	//----- nvinfo : EIATTR_COOP_GROUP_INSTR_OFFSETS
	.align		4
.L_232:
        /*0298*/ 	.byte	0x04, 0x28
        /*029a*/ 	.short	(.L_234 - .L_233)


	//   ....[0]....
.L_233:
        /*029c*/ 	.word	0x00004f00


	//   ....[1]....
        /*02a0*/ 	.word	0x00004f60


	//   ....[2]....
        /*02a4*/ 	.word	0x00005010


	//   ....[3]....
        /*02a8*/ 	.word	0x000050e0


	//   ....[4]....
        /*02ac*/ 	.word	0x00005110


	//   ....[5]....
        /*02b0*/ 	.word	0x00005130


	//   ....[6]....
        /*02b4*/ 	.word	0x00005150


	//   ....[7]....
        /*02b8*/ 	.word	0x00005200


	//   ....[8]....
        /*02bc*/ 	.word	0x0000a760


	//   ....[9]....
        /*02c0*/ 	.word	0x0000a850


	//   ....[10]....
        /*02c4*/ 	.word	0x0000a870


	//   ....[11]....
        /*02c8*/ 	.word	0x0000a880


	//   ....[12]....
        /*02cc*/ 	.word	0x0000a890


	//   ....[13]....
        /*02d0*/ 	.word	0x0000a8c0


	//   ....[14]....
        /*02d4*/ 	.word	0x0000a8e0


	//   ....[15]....
        /*02d8*/ 	.word	0x0000a900


	//   ....[16]....
        /*02dc*/ 	.word	0x000104b0


	//   ....[17]....
        /*02e0*/ 	.word	0x000104e0


	//   ....[18]....
        /*02e4*/ 	.word	0x00010580


	//   ....[19]....
        /*02e8*/ 	.word	0x00010640


	//   ....[20]....
        /*02ec*/ 	.word	0x00010680


	//   ....[21]....
        /*02f0*/ 	.word	0x000106a0


	//   ....[22]....
        /*02f4*/ 	.word	0x000106b0


	//   ....[23]....
        /*02f8*/ 	.word	0x000106c0


	//   ....[24]....
        /*02fc*/ 	.word	0x00012e90


	//   ....[25]....
        /*0300*/ 	.word	0x00012ea0


	//   ....[26]....
        /*0304*/ 	.word	0x00012eb0


	//   ....[27]....
        /*0308*/ 	.word	0x00012ec0


	//   ....[28]....
        /*030c*/ 	.word	0x00012f10


	//   ....[29]....
        /*0310*/ 	.word	0x00012f40


	//   ....[30]....
        /*0314*/ 	.word	0x00012f50


	//   ....[31]....
        /*0318*/ 	.word	0x00012f90


	//----- nvinfo : EIATTR_VRC_CTA_INIT_COUNT
	.align		4
.L_234:
        /*031c*/ 	.byte	0x02, 0x4a
	.zero		1
	.zero		1


	//----- nvinfo : EIATTR_EXIT_INSTR_OFFSETS
	.align		4
        /*0320*/ 	.byte	0x04, 0x1c
        /*0322*/ 	.short	(.L_236 - .L_235)


	//   ....[0]....
.L_235:
        /*0324*/ 	.word	0x000003d0


	//   ....[1]....
        /*0328*/ 	.word	0x00000f90


	//   ....[2]....
        /*032c*/ 	.word	0x00001020


	//   ....[3]....
        /*0330*/ 	.word	0x00013ff0


	//   ....[4]....
        /*0334*/ 	.word	0x000140d0


	//----- nvinfo : EIATTR_CRS_STACK_SIZE
	.align		4
.L_236:
        /*0338*/ 	.byte	0x04, 0x1e
        /*033a*/ 	.short	(.L_238 - .L_237)
.L_237:
        /*033c*/ 	.word	0x00000000


	//----- nvinfo : EIATTR_CBANK_PARAM_SIZE
	.align		4
.L_238:
        /*0340*/ 	.byte	0x03, 0x19
        /*0342*/ 	.short	0x01d0


	//----- nvinfo : EIATTR_PARAM_CBANK
	.align		4
        /*0344*/ 	.byte	0x04, 0x0a
        /*0346*/ 	.short	(.L_240 - .L_239)
	.align		4
.L_239:
        /*0348*/ 	.word	index@(.nv.constant0._ZN5flash16flash_fwd_kernelI23Flash_fwd_kernel_traitsILi32ELi128ELi128ELi4ELb0ELb0EN7cutlass10bfloat16_tE19Flash_kernel_traitsILi32ELi128ELi128ELi4ES3_EELb0ELb0ELb1ELb0ELb0ELb1ELb0ELb0EEEvNS_16Flash_fwd_paramsE)
        /*034c*/ 	.short	0x0380
        /*034e*/ 	.short	0x01d0


	//----- nvinfo : EIATTR_SW_WAR
	.align		4
.L_240:
        /*0350*/ 	.byte	0x04, 0x36
        /*0352*/ 	.short	(.L_242 - .L_241)
.L_241:
        /*0354*/ 	.word	0x00000008
.L_242:


//--------------------- .nv.info._ZN5flash16flash_fwd_kernelI23Flash_fwd_kernel_traitsILi32ELi128ELi128ELi4ELb0ELb0EN7cutlass10bfloat16_tE19Flash_kernel_traitsILi32ELi128ELi128ELi4ES3_EELb0ELb0ELb1ELb0ELb0ELb0ELb0ELb0EEEvNS_16Flash_fwd_paramsE --------------------------
	.section	.nv.info._ZN5flash16flash_fwd_kernelI23Flash_fwd_kernel_traitsILi32ELi128ELi128ELi4ELb0ELb0EN7cutlass10bfloat16_tE19Flash_kernel_traitsILi32ELi128ELi128ELi4ES3_EELb0ELb0ELb1ELb0ELb0ELb0ELb0ELb0EEEvNS_16Flash_fwd_paramsE,"",@"SHT_CUDA_INFO"
	.sectionflags	@""
	.align	4


	//----- nvinfo : EIATTR_CUDA_API_VERSION
	.align		4
        /*0000*/ 	.byte	0x04, 0x37
        /*0002*/ 	.short	(.L_244 - .L_243)
.L_243:
        /*0004*/ 	.word	0x00000082


	//----- nvinfo : EIATTR_KPARAM_INFO
	.align		4
.L_244:
        /*0008*/ 	.byte	0x04, 0x17
        /*000a*/ 	.short	(.L_246 - .L_245)
.L_245:
        /*000c*/ 	.word	0x00000000
        /*0010*/ 	.short	0x0000
        /*0012*/ 	.short	0x0000
        /*0014*/ 	.byte	0x00, 0xf0, 0x41, 0x07


	//----- nvinfo : EIATTR_SPARSE_MMA_MASK
	.align		4
.L_246:
        /*0018*/ 	.byte	0x03, 0x50
        /*001a*/ 	.short	0x0000


	//----- nvinfo : EIATTR_MAXREG_COUNT
	.align		4
        /*001c*/ 	.byte	0x03, 0x1b
        /*001e*/ 	.short	0x00ff


	//----- nvinfo : EIATTR_NUM_BARRIERS
	.align		4
        /*0020*/ 	.byte	0x02, 0x4c
        /*0022*/ 	.byte	0x01
	.zero		1


	//----- nvinfo : EIATTR_ANNOTATIONS
	.align		4
        /*0024*/ 	.byte	0x04, 0x55
        /*0026*/ 	.short	(.L_248 - .L_247)


	//   ....[0]....
.L_247:
        /* <DEDUP_REMOVED lines=14> */
        /*00fc*/ 	.byte	0x30, 0x05, 0x01, 0x00, 0x01, 0x00, 0x00, 0x00, 0x70, 0x05, 0x01, 0x00


	//----- nvinfo : EIATTR_MERCURY_ISA_VERSION
	.align		4
.L_248:
        /*0108*/ 	.byte	0x03, 0x5f
        /*010a*/ 	.short	0x0101


	//----- nvinfo : EIATTR_COOP_GROUP_MASK_REGIDS
	.align		4
        /*010c*/ 	.byte	0x04, 0x29
        /*010e*/ 	.short	(.L_250 - .L_249)


	//   ....[0]....
.L_249:
        /*0110*/ 	.word	0xffffffff


	//   ....[1]....
        /*0114*/ 	.word	0xffffffff


	//   ....[2]....
        /*0118*/ 	.word	0xffffffff


	//   ....[3]....
        /*011c*/ 	.word	0xffffffff


	//   ....[4]....
        /*0120*/ 	.word	0xffffffff


	//   ....[5]....
        /*0124*/ 	.word	0xffffffff


	//   ....[6]....
        /*0128*/ 	.word	0xffffffff


	//   ....[7]....
        /*012c*/ 	.word	0xffffffff


	//   ....[8]....
        /*0130*/ 	.word	0xffffffff


	//   ....[9]....
        /*0134*/ 	.word	0xffffffff


	//   ....[10]....
        /*0138*/ 	.word	0xffffffff


	//   ....[11]....
        /*013c*/ 	.word	0xffffffff


	//   ....[12]....
        /*0140*/ 	.word	0xffffffff


	//   ....[13]....
        /*0144*/ 	.word	0xffffffff


	//   ....[14]....
        /*0148*/ 	.word	0xffffffff


	//   ....[15]....
        /*014c*/ 	.word	0xffffffff


	//   ....[16]....
        /*0150*/ 	.word	0xffffffff


	//   ....[17]....
        /*0154*/ 	.word	0xffffffff


	//   ....[18]....
        /*0158*/ 	.word	0xffffffff


	//   ....[19]....
        /*015c*/ 	.word	0xffffffff


	//   ....[20]....
        /*0160*/ 	.word	0xffffffff


	//   ....[21]....
        /*0164*/ 	.word	0xffffffff


	//   ....[22]....
        /*0168*/ 	.word	0xffffffff


	//   ....[23]....
        /*016c*/ 	.word	0xffffffff


	//   ....[24]....
        /*0170*/ 	.word	0xffffffff


	//   ....[25]....
        /*0174*/ 	.word	0xffffffff


	//   ....[26]....
        /*0178*/ 	.word	0xffffffff


	//   ....[27]....
        /*017c*/ 	.word	0xffffffff


	//   ....[28]....
        /*0180*/ 	.word	0xffffffff


	//   ....[29]....
        /*0184*/ 	.word	0xffffffff


	//   ....[30]....
        /*0188*/ 	.word	0xffffffff


	//   ....[31]....
        /*018c*/ 	.word	0xffffffff


	//----- nvinfo : EIATTR_COOP_GROUP_INSTR_OFFSETS
	.align		4
.L_250:
        /*0190*/ 	.byte	0x04, 0x28
        /*0192*/ 	.short	(.L_252 - .L_251)


	//   ....[0]....
.L_251:
        /*0194*/ 	.word	0x00005620


	//   ....[1]....
        /*0198*/ 	.word	0x000056a0


	//   ....[2]....
        /*019c*/ 	.word	0x00005720


	//   ....[3]....
        /*01a0*/ 	.word	0x00005820


	//   ....[4]....
        /*01a4*/ 	.word	0x00005850


	//   ....[5]....
        /*01a8*/ 	.word	0x00005860


	//   ....[6]....
        /*01ac*/ 	.word	0x00005880


	//   ....[7]....
        /*01b0*/ 	.word	0x00005920


	//   ....[8]....
        /*01b4*/ 	.word	0x0000acf0


	//   ....[9]....
        /*01b8*/ 	.word	0x0000ad10


	//   ....[10]....
        /*01bc*/ 	.word	0x0000ad30


	//   ....[11]....
        /*01c0*/ 	.word	0x0000ad50


	//   ....[12]....
        /*01c4*/ 	.word	0x0000ad80


	//   ....[13]....
        /*01c8*/ 	.word	0x0000ada0


	//   ....[14]....
        /*01cc*/ 	.word	0x0000adb0


	//   ....[15]....
        /*01d0*/ 	.word	0x0000add0


	//   ....[16]....
        /*01d4*/ 	.word	0x00010b30


	//   ....[17]....
        /*01d8*/ 	.word	0x00010ba0


	//   ....[18]....
        /*01dc*/ 	.word	0x00010bd0


	//   ....[19]....
        /*01e0*/ 	.word	0x00010bf0


	//   ....[20]....
        /*01e4*/ 	.word	0x00010c20


	//   ....[21]....
        /*01e8*/ 	.word	0x00010c40


	//   ....[22]....
        /*01ec*/ 	.word	0x00010ca0


	//   ....[23]....
        /*01f0*/ 	.word	0x00010d50


	//   ....[24]....
        /*01f4*/ 	.word	0x00013240


	//   ....[25]....
        /*01f8*/ 	.word	0x00013280


	//   ....[26]....
        /*01fc*/ 	.word	0x000132a0


	//   ....[27]....
        /*0200*/ 	.word	0x000132c0


	//   ....[28]....
        /*0204*/ 	.word	0x00013300


	//   ....[29]....
        /*0208*/ 	.word	0x00013320


	//   ....[30]....
        /*020c*/ 	.word	0x00013340


	//   ....[31]....
        /*0210*/ 	.word	0x00013350


	//----- nvinfo : EIATTR_VRC_CTA_INIT_COUNT
	.align		4
.L_252:
        /*0214*/ 	.byte	0x02, 0x4a
	.zero		1
	.zero		1


	//----- nvinfo : EIATTR_EXIT_INSTR_OFFSETS
	.align		4
        /*0218*/ 	.byte	0x04, 0x1c
        /*021a*/ 	.short	(.L_254 - .L_253)


	//   ....[0]....
.L_253:
        /*021c*/ 	.word	0x000003e0


	//   ....[1]....
        /*0220*/ 	.word	0x00000f90


	//   ....[2]....
        /*0224*/ 	.word	0x00001020


	//   ....[3]....
        /*0228*/ 	.word	0x000143a0


	//   ....[4]....
        /*022c*/ 	.word	0x00014480


	//----- nvinfo : EIATTR_CRS_STACK_SIZE
	.align		4
.L_254:
        /*0230*/ 	.byte	0x04, 0x1e
        /*0232*/ 	.short	(.L_256 - .L_255)
.L_255:
        /*0234*/ 	.word	0x00000000


	//----- nvinfo : EIATTR_CBANK_PARAM_SIZE
	.align		4
.L_256:
        /*0238*/ 	.byte	0x03, 0x19
        /*023a*/ 	.short	0x01d0


	//----- nvinfo : EIATTR_PARAM_CBANK
	.align		4
        /*023c*/ 	.byte	0x04, 0x0a
        /*023e*/ 	.short	(.L_258 - .L_257)
	.align		4
.L_257:
        /*0240*/ 	.word	index@(.nv.constant0._ZN5flash16flash_fwd_kernelI23Flash_fwd_kernel_traitsILi32ELi128ELi128ELi4ELb0ELb0EN7cutlass10bfloat16_tE19Flash_kernel_traitsILi32ELi128ELi128ELi4ES3_EELb0ELb0ELb1ELb0ELb0ELb0ELb0ELb0EEEvNS_16Flash_fwd_paramsE)
        /*0244*/ 	.short	0x0380
        /*0246*/ 	.short	0x01d0


	//----- nvinfo : EIATTR_SW_WAR
	.align		4
.L_258:
        /*0248*/ 	.byte	0x04, 0x36
        /*024a*/ 	.short	(.L_260 - .L_259)
.L_259:
        /*024c*/ 	.word	0x00000008
.L_260:


//--------------------- .nv.info._ZN5flash16flash_fwd_kernelI23Flash_fwd_kernel_traitsILi32ELi128ELi128ELi4ELb0ELb0EN7cutlass10bfloat16_tE19Flash_kernel_traitsILi32ELi128ELi128ELi4ES3_EELb0ELb0ELb1ELb1ELb0ELb0ELb0ELb0EEEvNS_16Flash_fwd_paramsE --------------------------
	.section	.nv.info._ZN5flash16flash_fwd_kernelI23Flash_fwd_kernel_traitsILi32ELi128ELi128ELi4ELb0ELb0EN7cutlass10bfloat16_tE19Flash_kernel_traitsILi32ELi128ELi128ELi4ES3_EELb0ELb0ELb1ELb1ELb0ELb0ELb0ELb0EEEvNS_16Flash_fwd_paramsE,"",@"SHT_CUDA_INFO"
	.sectionflags	@""
	.align	4


	//----- nvinfo : EIATTR_CUDA_API_VERSION
	.align		4
        /*0000*/ 	.byte	0x04, 0x37
        /*0002*/ 	.short	(.L_262 - .L_261)
.L_261:
        /*0004*/ 	.word	0x00000082


	//----- nvinfo : EIATTR_KPARAM_INFO
	.align		4
.L_262:
        /*0008*/ 	.byte	0x04, 0x17
        /*000a*/ 	.short	(.L_264 - .L_263)
.L_263:
        /*000c*/ 	.word	0x00000000
        /*0010*/ 	.short	0x0000
        /*0012*/ 	.short	0x0000
        /*0014*/ 	.byte	0x00, 0xf0, 0x41, 0x07


	//----- nvinfo : EIATTR_SPARSE_MMA_MASK
	.align		4
.L_264:
        /*0018*/ 	.byte	0x03, 0x50
        /*001a*/ 	.short	0x0000


	//----- nvinfo : EIATTR_MAXREG_COUNT
	.align		4
        /*001c*/ 	.byte	0x03, 0x1b
        /*001e*/ 	.short	0x00ff


	//----- nvinfo : EIATTR_NUM_BARRIERS
	.align		4
        /*0020*/ 	.byte	0x02, 0x4c
        /*0022*/ 	.byte	0x01
	.zero		1


	//----- nvinfo : EIATTR_ANNOTATIONS
	.align		4
        /*0024*/ 	.byte	0x04, 0x55
        /*0026*/ 	.short	(.L_266 - .L_265)


	//   ....[0]....
.L_265:
        /* <DEDUP_REMOVED lines=29> */


	//----- nvinfo : EIATTR_MERCURY_ISA_VERSION
	.align		4
.L_266:
        /*01e0*/ 	.byte	0x03, 0x5f
        /*01e2*/ 	.short	0x0101


	//----- nvinfo : EIATTR_COOP_GROUP_MASK_REGIDS
	.align		4
        /*01e4*/ 	.byte	0x04, 0x29
        /*01e6*/ 	.short	(.L_268 - .L_267)


	//   ....[0]....
.L_267:
        /*01e8*/ 	.word	0xffffffff


	//   ....[1]....
        /*01ec*/ 	.word	0xffffffff


	//   ....[2]....
        /*01f0*/ 	.word	0xffffffff


	//   ....[3]....
        /*01f4*/ 	.word	0xffffffff


	//   ....[4]....
        /*01f8*/ 	.word	0xffffffff


	//   ....[5]....
        /*01fc*/ 	.word	0xffffffff


	//   ....[6]....
        /*0200*/ 	.word	0xffffffff


	//   ....[7]....
        /*0204*/ 	.word	0xffffffff


	//   ....[8]....
        /*0208*/ 	.word	0xffffffff


	//   ....[9]....
        /*020c*/ 	.word	0xffffffff


	//   ....[10]....
        /*0210*/ 	.word	0xffffffff


	//   ....[11]....
        /*0214*/ 	.word	0xffffffff


	//   ....[12]....
        /*0218*/ 	.word	0xffffffff


	//   ....[13]....
        /*021c*/ 	.word	0xffffffff


	//   ....[14]....
        /*0220*/ 	.word	0xffffffff


	//   ....[15]....
        /*0224*/ 	.word	0xffffffff


	//   ....[16]....
        /*0228*/ 	.word	0xffffffff


	//   ....[17]....
        /*022c*/ 	.word	0xffffffff


	//   ....[18]....
        /*0230*/ 	.word	0xffffffff


	//   ....[19]....
        /*0234*/ 	.word	0xffffffff


	//   ....[20]....
        /*0238*/ 	.word	0xffffffff


	//   ....[21]....
        /*023c*/ 	.word	0xffffffff


	//   ....[22]....
        /*0240*/ 	.word	0xffffffff


	//   ....[23]....
        /*0244*/ 	.word	0xffffffff


	//   ....[24]....
        /*0248*/ 	.word	0xffffffff


	//   ....[25]....
        /*024c*/ 	.word	0xffffffff


	//   ....[26]....
        /*0250*/ 	.word	0xffffffff


	//   ....[27]....
        /*0254*/ 	.word	0xffffffff


	//   ....[28]....
        /*0258*/ 	.word	0xffffffff


	//   ....[29]....
        /*025c*/ 	.word	0xffffffff


	//   ....[30]....
        /*0260*/ 	.word	0xffffffff


	//   ....[31]....
        /*0264*/ 	.word	0xffffffff


	//----- nvinfo : EIATTR_COOP_GROUP_INSTR_OFFSETS
	.align		4
.L_268:
        /*0268*/ 	.byte	0x04, 0x28
        /*026a*/ 	.short	(.L_270 - .L_269)


	//   ....[0]....
.L_269:
        /*026c*/ 	.word	0x00008750


	//   ....[1]....
        /*0270*/ 	.word	0x00008780


	//   ....[2]....
        /*0274*/ 	.word	0x00008800


	//   ....[3]....
        /*0278*/ 	.word	0x00008870


	//   ....[4]....
        /*027c*/ 	.word	0x00008880


	//   ....[5]....
        /*0280*/ 	.word	0x00008890


	//   ....[6]....
        /*0284*/ 	.word	0x000088d0


	//   ....[7]....
        /*0288*/ 	.word	0x00008980


	//   ....[8]....
        /*028c*/ 	.word	0x000112d0


	//   ....[9]....
        /*0290*/ 	.word	0x00011310


	//   ....[10]....
        /*0294*/ 	.word	0x00011330


	//   ....[11]....
        /*0298*/ 	.word	0x00011340


	//   ....[12]....
        /*029c*/ 	.word	0x000113b0


	//   ....[13]....
        /*02a0*/ 	.word	0x000113d0


	//   ....[14]....
        /*02a4*/ 	.word	0x000113f0


	//   ....[15]....
        /*02a8*/ 	.word	0x00011400


	//   ....[16]....
        /*02ac*/ 	.word	0x00019530


	//   ....[17]....
        /*02b0*/ 	.word	0x00019640


	//   ....[18]....
        /*02b4*/ 	.word	0x00019670


	//   ....[19]....
        /*02b8*/ 	.word	0x00019750


	//   ....[20]....
        /*02bc*/ 	.word	0x00019780


	//   ....[21]....
        /*02c0*/ 	.word	0x00019900


	//   ....[22]....
        /*02c4*/ 	.word	0x00019940


	//   ....[23]....
        /*02c8*/ 	.word	0x00019a10


	//   ....[24]....
        /*02cc*/ 	.word	0x0001c040


	//   ....[25]....
        /*02d0*/ 	.word	0x0001c050


	//   ....[26]....
        /*02d4*/ 	.word	0x0001c060


	//   ....[27]....
        /*02d8*/ 	.word	0x0001c070


	//   ....[28]....
        /*02dc*/ 	.word	0x0001c0a0


	//   ....[29]....
        /*02e0*/ 	.word	0x0001c0c0


	//   ....[30]....
        /*02e4*/ 	.word	0x0001c0e0


	//   ....[31]....
        /*02e8*/ 	.word	0x0001c100


	//----- nvinfo : EIATTR_VRC_CTA_INIT_COUNT
	.align		4
.L_270:
        /*02ec*/ 	.byte	0x02, 0x4a
	.zero		1
	.zero		1


	//----- nvinfo : EIATTR_EXIT_INSTR_OFFSETS
	.align		4
        /*02f0*/ 	.byte	0x04, 0x1c
        /*02f2*/ 	.short	(.L_272 - .L_271)


	//   ....[0]....
.L_271:
        /*02f4*/ 	.word	0x000004a0


	//   ....[1]....
        /*02f8*/ 	.word	0x00001090


	//   ....[2]....
        /*02fc*/ 	.word	0x00001120


	//   ....[3]....
        /*0300*/ 	.word	0x0001d070


	//   ....[4]....
        /*0304*/ 	.word	0x0001d150


	//----- nvinfo : EIATTR_CRS_STACK_SIZE
	.align		4
.L_272:
        /*0308*/ 	.byte	0x04, 0x1e
        /*030a*/ 	.short	(.L_274 - .L_273)
.L_273:
        /*030c*/ 	.word	0x00000000


	//----- nvinfo : EIATTR_CBANK_PARAM_SIZE
	.align		4
.L_274:
        /*0310*/ 	.byte	0x03, 0x19
        /*0312*/ 	.short	0x01d0


	//----- nvinfo : EIATTR_PARAM_CBANK
	.align		4
        /*0314*/ 	.byte	0x04, 0x0a
        /*0316*/ 	.short	(.L_276 - .L_275)
	.align		4
.L_275:
        /*0318*/ 	.word	index@(.nv.constant0._ZN5flash16flash_fwd_kernelI23Flash_fwd_kernel_traitsILi32ELi128ELi128ELi4ELb0ELb0EN7cutlass10bfloat16_tE19Flash_kernel_traitsILi32ELi128ELi128ELi4ES3_EELb0ELb0ELb1ELb1ELb0ELb0ELb0ELb0EEEvNS_16Flash_fwd_paramsE)
        /*031c*/ 	.short	0x0380
        /*031e*/ 	.short	0x01d0


	//----- nvinfo : EIATTR_SW_WAR
	.align		4
.L_276:
        /*0320*/ 	.byte	0x04, 0x36
        /*0322*/ 	.short	(.L_278 - .L_277)
.L_277:
        /*0324*/ 	.word	0x00000008
.L_278:


//--------------------- .nv.info._ZN5flash16flash_fwd_kernelI23Flash_fwd_kernel_traitsILi32ELi128ELi128ELi4ELb0ELb0EN7cutlass10bfloat16_tE19Flash_kernel_traitsILi32ELi128ELi128ELi4ES3_EELb1ELb0ELb0ELb0ELb0ELb1ELb0ELb0EEEvNS_16Flash_fwd_paramsE --------------------------
	.section	.nv.info._ZN5flash16flash_fwd_kernelI23Flash_fwd_kernel_traitsILi32ELi128ELi128ELi4ELb0ELb0EN7cutlass10bfloat16_tE19Flash_kernel_traitsILi32ELi128ELi128ELi4ES3_EELb1ELb0ELb0ELb0ELb0ELb1ELb0ELb0EEEvNS_16Flash_fwd_paramsE,"",@"SHT_CUDA_INFO"
	.sectionflags	@""
	.align	4


	//----- nvinfo : EIATTR_CUDA_API_VERSION
	.align		4
        /*0000*/ 	.byte	0x04, 0x37
        /*0002*/ 	.short	(.L_280 - .L_279)
.L_279:
        /*0004*/ 	.word	0x00000082


	//----- nvinfo : EIATTR_KPARAM_INFO
	.align		4
.L_280:
        /*0008*/ 	.byte	0x04, 0x17
        /*000a*/ 	.short	(.L_282 - .L_281)
.L_281:
        /*000c*/ 	.word	0x00000000
        /*0010*/ 	.short	0x0000
        /*0012*/ 	.short	0x0000
        /*0014*/ 	.byte	0x00, 0xf0, 0x41, 0x07


	//----- nvinfo : EIATTR_SPARSE_MMA_MASK
	.align		4
.L_282:
        /*0018*/ 	.byte	0x03, 0x50
        /*001a*/ 	.short	0x0000


	//----- nvinfo : EIATTR_MAXREG_COUNT
	.align		4
        /*001c*/ 	.byte	0x03, 0x1b
        /*001e*/ 	.short	0x00ff


	//----- nvinfo : EIATTR_NUM_BARRIERS
	.align		4
        /*0020*/ 	.byte	0x02, 0x4c
        /*0022*/ 	.byte	0x01
	.zero		1


	//----- nvinfo : EIATTR_ANNOTATIONS
	.align		4
        /*0024*/ 	.byte	0x04, 0x55
        /*0026*/ 	.short	(.L_284 - .L_283)


	//   ....[0]....
.L_283:
        /* <DEDUP_REMOVED lines=51> */


	//----- nvinfo : EIATTR_MERCURY_ISA_VERSION
	.align		4
.L_284:
        /*0340*/ 	.byte	0x03, 0x5f
        /*0342*/ 	.short	0x0101


	//----- nvinfo : EIATTR_COOP_GROUP_MASK_REGIDS
	.align		4
        /*0344*/ 	.byte	0x04, 0x29
        /*0346*/ 	.short	(.L_286 - .L_285)


	//   ....[0]....
.L_285:
        /*0348*/ 	.word	0xffffffff


	//   ....[1]....
        /*034c*/ 	.word	0xffffffff


	//   ....[2]....
        /*0350*/ 	.word	0xffffffff


	//   ....[3]....
        /*0354*/ 	.word	0xffffffff


	//   ....[4]....
        /*0358*/ 	.word	0xffffffff


	//   ....[5]....
        /*035c*/ 	.word	0xffffffff


	//   ....[6]....
        /*0360*/ 	.word	0xffffffff


	//   ....[7]....
        /*0364*/ 	.word	0xffffffff


	//   ....[8]....
        /*0368*/ 	.word	0xffffffff


	//   ....[9]....
        /*036c*/ 	.word	0xffffffff


	//   ....[10]....
        /*0370*/ 	.word	0xffffffff


	//   ....[11]....
        /*0374*/ 	.word	0xffffffff


	//   ....[12]....
        /*0378*/ 	.word	0xffffffff


	//   ....[13]....
        /*037c*/ 	.word	0xffffffff


	//   ....[14]....
        /*0380*/ 	.word	0xffffffff


	//   ....[15]....
        /*0384*/ 	.word	0xffffffff


	//   ....[16]....
        /*0388*/ 	.word	0xffffffff


	//   ....[17]....
        /*038c*/ 	.word	0xffffffff


	//   ....[18]....
        /*0390*/ 	.word	0xffffffff


	//   ....[19]....
        /*0394*/ 	.word	0xffffffff


	//   ....[20]....
        /*0398*/ 	.word	0xffffffff


	//   ....[21]....
        /*039c*/ 	.word	0xffffffff


	//   ....[22]....
        /*03a0*/ 	.word	0xffffffff


	//   ....[23]....
        /*03a4*/ 	.word	0xffffffff


	//----- nvinfo : EIATTR_COOP_GROUP_INSTR_OFFSETS
	.align		4
.L_286:
        /*03a8*/ 	.byte	0x04, 0x28
        /*03aa*/ 	.short	(.L_288 - .L_287)


	//   ....[0]....
.L_287:
        /*03ac*/ 	.word	0x00005520


	//   ....[1]....
        /*03b0*/ 	.word	0x00005610


	//   ....[2]....
        /*03b4*/ 	.word	0x00005640


	//   ....[3]....
        /*03b8*/ 	.word	0x000057e0


	//   ....[4]....
        /*03bc*/ 	.word	0x00005810


	//   ....[5]....
        /*03c0*/ 	.word	0x00005890


	//   ....[6]....
        /*03c4*/ 	.word	0x00005970


	//   ....[7]....
        /*03c8*/ 	.word	0x00005a50


	//   ....[8]....
        /*03cc*/ 	.word	0x0000a2c0


	//   ....[9]....
        /*03d0*/ 	.word	0x0000a370


	//   ....[10]....
        /*03d4*/ 	.word	0x0000a3a0


	//   ....[11]....
        /*03d8*/ 	.word	0x0000a3e0


	//   ....[12]....
        /*03dc*/ 	.word	0x0000a4e0


	//   ....[13]....
        /*03e0*/ 	.word	0x0000a510


	//   ....[14]....
        /*03e4*/ 	.word	0x0000a590


	//   ....[15]....
        /*03e8*/ 	.word	0x0000a5b0


	//   ....[16]....
        /*03ec*/ 	.word	0x0000ef80


	//   ....[17]....
        /*03f0*/ 	.word	0x0000ef90


	//   ....[18]....
        /*03f4*/ 	.word	0x0000efe0


	//   ....[19]....
        /*03f8*/ 	.word	0x0000eff0


	//   ....[20]....
        /*03fc*/ 	.word	0x0000f0f0


	//   ....[21]....
        /*0400*/ 	.word	0x0000f100


	//   ....[22]....
        /*0404*/ 	.word	0x0000f130


	//   ....[23]....
        /*0408*/ 	.word	0x0000f140


	//----- nvinfo : EIATTR_VRC_CTA_INIT_COUNT
	.align		4
.L_288:
        /*040c*/ 	.byte	0x02, 0x4a
	.zero		1
	.zero		1


	//----- nvinfo : EIATTR_EXIT_INSTR_OFFSETS
	.align		4
        /*0410*/ 	.byte	0x04, 0x1c
        /*0412*/ 	.short	(.L_290 - .L_289)


	//   ....[0]....
.L_289:
        /*0414*/ 	.word	0x00000510


	//   ....[1]....
        /*0418*/ 	.word	0x00000f60


	//   ....[2]....
        /*041c*/ 	.word	0x00000ff0


	//   ....[3]....
        /*0420*/ 	.word	0x000101d0


	//   ....[4]....
        /*0424*/ 	.word	0x000102b0


	//----- nvinfo : EIATTR_CRS_STACK_SIZE
	.align		4
.L_290:
        /*0428*/ 	.byte	0x04, 0x1e
        /*042a*/ 	.short	(.L_292 - .L_291)
.L_291:
        /*042c*/ 	.word	0x00000000


	//----- nvinfo : EIATTR_CBANK_PARAM_SIZE
	.align		4
.L_292:
        /*0430*/ 	.byte	0x03, 0x19
        /*0432*/ 	.short	0x01d0


	//----- nvinfo : EIATTR_PARAM_CBANK
	.align		4
        /*0434*/ 	.byte	0x04, 0x0a
        /*0436*/ 	.short	(.L_294 - .L_293)
	.align		4
.L_293:
        /*0438*/ 	.word	index@(.nv.constant0._ZN5flash16flash_fwd_kernelI23Flash_fwd_kernel_traitsILi32ELi128ELi128ELi4ELb0ELb0EN7cutlass10bfloat16_tE19Flash_kernel_traitsILi32ELi128ELi128ELi4ES3_EELb1ELb0ELb0ELb0ELb0ELb1ELb0ELb0EEEvNS_16Flash_fwd_paramsE)
        /*043c*/ 	.short	0x0380
        /*043e*/ 	.short	0x01d0


	//----- nvinfo : EIATTR_SW_WAR
	.align		4
.L_294:
        /*0440*/ 	.byte	0x04, 0x36
        /*0442*/ 	.short	(.L_296 - .L_295)
.L_295:
        /*0444*/ 	.word	0x00000008
.L_296:


//--------------------- .nv.info._ZN5flash16flash_fwd_kernelI23Flash_fwd_kernel_traitsILi32ELi128ELi128ELi4ELb0ELb0EN7cutlass10bfloat16_tE19Flash_kernel_traitsILi32ELi128ELi128ELi4ES3_EELb0ELb0ELb0ELb0ELb0ELb1ELb1ELb0EEEvNS_16Flash_fwd_paramsE --------------------------
	.section	.nv.info._ZN5flash16flash_fwd_kernelI23Flash_fwd_kernel_traitsILi32ELi128ELi128ELi4ELb0ELb0EN7cutlass10bfloat16_tE19Flash_kernel_traitsILi32ELi128ELi128ELi4ES3_EELb0ELb0ELb0ELb0ELb0ELb1ELb1ELb0EEEvNS_16Flash_fwd_paramsE,"",@"SHT_CUDA_INFO"
	.sectionflags	@""
	.align	4


	//----- nvinfo : EIATTR_CUDA_API_VERSION
	.align		4
        /*0000*/ 	.byte	0x04, 0x37
        /*0002*/ 	.short	(.L_298 - .L_297)
.L_297:
        /*0004*/ 	.word	0x00000082


	//----- nvinfo : EIATTR_KPARAM_INFO
	.align		4
.L_298:
        /*0008*/ 	.byte	0x04, 0x17
        /*000a*/ 	.short	(.L_300 - .L_299)
.L_299:
        /*000c*/ 	.word	0x00000000
        /*0010*/ 	.short	0x0000
        /*0012*/ 	.short	0x0000
        /*0014*/ 	.byte	0x00, 0xf0, 0x41, 0x07


	//----- nvinfo : EIATTR_SPARSE_MMA_MASK
	.align		4
.L_300:
        /*0018*/ 	.byte	0x03, 0x50
        /*001a*/ 	.short	0x0000


	//----- nvinfo : EIATTR_MAXREG_COUNT
	.align		4
        /*001c*/ 	.byte	0x03, 0x1b
        /*001e*/ 	.short	0x00ff


	//----- nvinfo : EIATTR_NUM_BARRIERS
	.align		4
        /*0020*/ 	.byte	0x02, 0x4c
        /*0022*/ 	.byte	0x01
	.zero		1


	//----- nvinfo : EIATTR_ANNOTATIONS
	.align		4
        /*0024*/ 	.byte	0x04, 0x55
        /*0026*/ 	.short	(.L_302 - .L_301)


	//   ....[0]....
.L_301:
        /* <DEDUP_REMOVED lines=22> */


	//----- nvinfo : EIATTR_MERCURY_ISA_VERSION
	.align		4
.L_302:
        /*0170*/ 	.byte	0x03, 0x5f
        /*0172*/ 	.short	0x0101


	//----- nvinfo : EIATTR_COOP_GROUP_MASK_REGIDS
	.align		4
        /*0174*/ 	.byte	0x04, 0x29
        /*0176*/ 	.short	(.L_304 - .L_303)


	//   ....[0]....
.L_303:
        /*0178*/ 	.word	0xffffffff


	//   ....[1]....
        /*017c*/ 	.word	0xffffffff


	//   ....[2]....
        /*0180*/ 	.word	0xffffffff


	//   ....[3]....
        /*0184*/ 	.word	0xffffffff


	//   ....[4]....
        /*0188*/ 	.word	0xffffffff


	//   ....[5]....
        /*018c*/ 	.word	0xffffffff


	//   ....[6]....
        /*0190*/ 	.word	0xffffffff


	//   ....[7]....
        /*0194*/ 	.word	0xffffffff


	//   ....[8]....
        /*0198*/ 	.word	0xffffffff


	//   ....[9]....
        /*019c*/ 	.word	0xffffffff


	//   ....[10]....
        /*01a0*/ 	.word	0xffffffff


	//   ....[11]....
        /*01a4*/ 	.word	0xffffffff


	//   ....[12]....
        /*01a8*/ 	.word	0xffffffff


	//   ....[13]....
        /*01ac*/ 	.word	0xffffffff


	//   ....[14]....
        /*01b0*/ 	.word	0xffffffff


	//   ....[15]....
        /*01b4*/ 	.word	0xffffffff


	//   ....[16]....
        /*01b8*/ 	.word	0xffffffff


	//   ....[17]....
        /*01bc*/ 	.word	0xffffffff


	//   ....[18]....
        /*01c0*/ 	.word	0xffffffff


	//   ....[19]....
        /*01c4*/ 	.word	0xffffffff


	//   ....[20]....
        /*01c8*/ 	.word	0xffffffff


	//   ....[21]....
        /*01cc*/ 	.word	0xffffffff


	//   ....[22]....
        /*01d0*/ 	.word	0xffffffff


	//   ....[23]....
        /*01d4*/ 	.word	0xffffffff


	//----- nvinfo : EIATTR_COOP_GROUP_INSTR_OFFSETS
	.align		4
.L_304:
        /*01d8*/ 	.byte	0x04, 0x28
        /*01da*/ 	.short	(.L_306 - .L_305)


	//   ....[0]....
.L_305:
        /*01dc*/ 	.word	0x000046f0


	//   ....[1]....
        /*01e0*/ 	.word	0x00004740


	//   ....[2]....
        /*01e4*/ 	.word	0x000047e0


	//   ....[3]....
        /*01e8*/ 	.word	0x000048a0


	//   ....[4]....
        /*01ec*/ 	.word	0x000048d0


	//   ....[5]....
        /*01f0*/ 	.word	0x000048f0


	//   ....[6]....
        /*01f4*/ 	.word	0x00004910


	//   ....[7]....
        /*01f8*/ 	.word	0x000049a0


	//   ....[8]....
        /*01fc*/ 	.word	0x000089d0


	//   ....[9]....
        /*0200*/ 	.word	0x000089e0


	//   ....[10]....
        /*0204*/ 	.word	0x000089f0


	//   ....[11]....
        /*0208*/ 	.word	0x00008a00


	//   ....[12]....
        /*020c*/ 	.word	0x00008a80


	//   ....[13]....
        /*0210*/ 	.word	0x00008a90


	//   ....[14]....
        /*0214*/ 	.word	0x00008aa0


	//   ....[15]....
        /*0218*/ 	.word	0x00008ab0


	//   ....[16]....
        /*021c*/ 	.word	0x0000b1e0


	//   ....[17]....
        /*0220*/ 	.word	0x0000b1f0


	//   ....[18]....
        /*0224*/ 	.word	0x0000b200


	//   ....[19]....
        /*0228*/ 	.word	0x0000b210


	//   ....[20]....
        /*022c*/ 	.word	0x0000b250


	//   ....[21]....
        /*0230*/ 	.word	0x0000b270


	//   ....[22]....
        /*0234*/ 	.word	0x0000b290


	//   ....[23]....
        /*0238*/ 	.word	0x0000b2c0


	//----- nvinfo : EIATTR_VRC_CTA_INIT_COUNT
	.align		4
.L_306:
        /*023c*/ 	.byte	0x02, 0x4a
	.zero		1
	.zero		1


	//----- nvinfo : EIATTR_EXIT_INSTR_OFFSETS
	.align		4
        /*0240*/ 	.byte	0x04, 0x1c
        /*0242*/ 	.short	(.L_308 - .L_307)


	//   ....[0]....
.L_307:
        /*0244*/ 	.word	0x000003c0


	//   ....[1]....
        /*0248*/ 	.word	0x00000e00


	//   ....[2]....
        /*024c*/ 	.word	0x00000e90


	//   ....[3]....
        /*0250*/ 	.word	0x0000c3c0


	//   ....[4]....
        /*0254*/ 	.word	0x0000c4a0


	//----- nvinfo : EIATTR_CRS_STACK_SIZE
	.align		4
.L_308:
        /*0258*/ 	.byte	0x04, 0x1e
        /*025a*/ 	.short	(.L_310 - .L_309)
.L_309:
        /*025c*/ 	.word	0x00000000


	//----- nvinfo : EIATTR_CBANK_PARAM_SIZE
	.align		4
.L_310:
        /*0260*/ 	.byte	0x03, 0x19
        /*0262*/ 	.short	0x01d0


	//----- nvinfo : EIATTR_PARAM_CBANK
	.align		4
        /*0264*/ 	.byte	0x04, 0x0a
        /*0266*/ 	.short	(.L_312 - .L_311)
	.align		4
.L_311:
        /*0268*/ 	.word	index@(.nv.constant0._ZN5flash16flash_fwd_kernelI23Flash_fwd_kernel_traitsILi32ELi128ELi128ELi4ELb0ELb0EN7cutlass10bfloat16_tE19Flash_kernel_traitsILi32ELi128ELi128ELi4ES3_EELb0ELb0ELb0ELb0ELb0ELb1ELb1ELb0EEEvNS_16Flash_fwd_paramsE)
        /*026c*/ 	.short	0x0380
        /*026e*/ 	.short	0x01d0


	//----- nvinfo : EIATTR_SW_WAR
	.align		4
.L_312:
        /*0270*/ 	.byte	0x04, 0x36
        /*0272*/ 	.short	(.L_314 - .L_313)
.L_313:
        /*0274*/ 	.word	0x00000008
.L_314:


//--------------------- .nv.info._ZN5flash16flash_fwd_kernelI23Flash_fwd_kernel_traitsILi32ELi128ELi128ELi4ELb0ELb0EN7cutlass10bfloat16_tE19Flash_kernel_traitsILi32ELi128ELi128ELi4ES3_EELb1ELb0ELb0ELb0ELb0ELb0ELb0ELb0EEEvNS_16Flash_fwd_paramsE --------------------------
	.section	.nv.info._ZN5flash16flash_fwd_kernelI23Flash_fwd_kernel_traitsILi32ELi128ELi128ELi4ELb0ELb0EN7cutlass10bfloat16_tE19Flash_kernel_traitsILi32ELi128ELi128ELi4ES3_EELb1ELb0ELb0ELb0ELb0ELb0ELb0ELb0EEEvNS_16Flash_fwd_paramsE,"",@"SHT_CUDA_INFO"
	.sectionflags	@""
	.align	4


	//----- nvinfo : EIATTR_CUDA_API_VERSION
	.align		4
        /*0000*/ 	.byte	0x04, 0x37
        /*0002*/ 	.short	(.L_316 - .L_315)
.L_315:
        /*0004*/ 	.word	0x00000082


	//----- nvinfo : EIATTR_KPARAM_INFO
	.align		4
.L_316:
        /*0008*/ 	.byte	0x04, 0x17
        /*000a*/ 	.short	(.L_318 - .L_317)
.L_317:
        /*000c*/ 	.word	0x00000000
        /*0010*/ 	.short	0x0000
        /*0012*/ 	.short	0x0000
        /*0014*/ 	.byte	0x00, 0xf0, 0x41, 0x07


	//----- nvinfo : EIATTR_SPARSE_MMA_MASK
	.align		4
.L_318:
        /*0018*/ 	.byte	0x03, 0x50
        /*001a*/ 	.short	0x0000


	//----- nvinfo : EIATTR_MAXREG_COUNT
	.align		4
        /*001c*/ 	.byte	0x03, 0x1b
        /*001e*/ 	.short	0x00ff


	//----- nvinfo : EIATTR_NUM_BARRIERS
	.align		4
        /*0020*/ 	.byte	0x02, 0x4c
        /*0022*/ 	.byte	0x01
	.zero		1


	//----- nvinfo : EIATTR_ANNOTATIONS
	.align		4
        /*0024*/ 	.byte	0x04, 0x55
        /*0026*/ 	.short	(.L_320 - .L_319)


	//   ....[0]....
.L_319:
        /* <DEDUP_REMOVED lines=51> */


	//----- nvinfo : EIATTR_MERCURY_ISA_VERSION
	.align		4
.L_320:
        /*0348*/ 	.byte	0x03, 0x5f
        /*034a*/ 	.short	0x0101


	//----- nvinfo : EIATTR_COOP_GROUP_MASK_REGIDS
	.align		4
        /*034c*/ 	.byte	0x04, 0x29
        /*034e*/ 	.short	(.L_322 - .L_321)


	//   ....[0]....
.L_321:
        /*0350*/ 	.word	0xffffffff


	//   ....[1]....
        /*0354*/ 	.word	0xffffffff


	//   ....[2]....
        /*0358*/ 	.word	0xffffffff


	//   ....[3]....
        /*035c*/ 	.word	0xffffffff


	//   ....[4]....
        /*0360*/ 	.word	0xffffffff


	//   ....[5]....
        /*0364*/ 	.word	0xffffffff


	//   ....[6]....
        /*0368*/ 	.word	0xffffffff


	//   ....[7]....
        /*036c*/ 	.word	0xffffffff


	//   ....[8]....
        /*0370*/ 	.word	0xffffffff


	//   ....[9]....
        /*0374*/ 	.word	0xffffffff


	//   ....[10]....
        /*0378*/ 	.word	0xffffffff


	//   ....[11]....
        /*037c*/ 	.word	0xffffffff


	//   ....[12]....
        /*0380*/ 	.word	0xffffffff


	//   ....[13]....
        /*0384*/ 	.word	0xffffffff


	//   ....[14]....
        /*0388*/ 	.word	0xffffffff


	//   ....[15]....
        /*038c*/ 	.word	0xffffffff


	//   ....[16]....
        /*0390*/ 	.word	0xffffffff


	//   ....[17]....
        /*0394*/ 	.word	0xffffffff


	//   ....[18]....
        /*0398*/ 	.word	0xffffffff


	//   ....[19]....
        /*039c*/ 	.word	0xffffffff


	//   ....[20]....
        /*03a0*/ 	.word	0xffffffff


	//   ....[21]....
        /*03a4*/ 	.word	0xffffffff


	//   ....[22]....
        /*03a8*/ 	.word	0xffffffff


	//   ....[23]....
        /*03ac*/ 	.word	0xffffffff


	//----- nvinfo : EIATTR_COOP_GROUP_INSTR_OFFSETS
	.align		4
.L_322:
        /*03b0*/ 	.byte	0x04, 0x28
        /*03b2*/ 	.short	(.L_324 - .L_323)


	//   ....[0]....
.L_323:
        /*03b4*/ 	.word	0x000045c0


	//   ....[1]....
        /*03b8*/ 	.word	0x00004600


	//   ....[2]....
        /*03bc*/ 	.word	0x00004630


	//   ....[3]....
        /*03c0*/ 	.word	0x000046a0


	//   ....[4]....
        /*03c4*/ 	.word	0x00004770


	//   ....[5]....
        /*03c8*/ 	.word	0x000047b0


	//   ....[6]....
        /*03cc*/ 	.word	0x000047e0


	//   ....[7]....
        /*03d0*/ 	.word	0x00004860


	//   ....[8]....
        /*03d4*/ 	.word	0x0000b0f0


	//   ....[9]....
        /*03d8*/ 	.word	0x0000b170


	//   ....[10]....
        /*03dc*/ 	.word	0x0000b1b0


	//   ....[11]....
        /*03e0*/ 	.word	0x0000b1e0


	//   ....[12]....
        /*03e4*/ 	.word	0x0000b2b0


	//   ....[13]....
        /*03e8*/ 	.word	0x0000b2e0


	//   ....[14]....
        /*03ec*/ 	.word	0x0000b390


	//   ....[15]....
        /*03f0*/ 	.word	0x0000b400


	//   ....[16]....
        /*03f4*/ 	.word	0x0000ffd0


	//   ....[17]....
        /*03f8*/ 	.word	0x0000ffe0


	//   ....[18]....
        /*03fc*/ 	.word	0x00010030


	//   ....[19]....
        /*0400*/ 	.word	0x00010040


	//   ....[20]....
        /*0404*/ 	.word	0x00010160


	//   ....[21]....
        /*0408*/ 	.word	0x00010170


	//   ....[22]....
        /*040c*/ 	.word	0x000101a0


	//   ....[23]....
        /*0410*/ 	.word	0x000101b0


	//----- nvinfo : EIATTR_VRC_CTA_INIT_COUNT
	.align		4
.L_324:
        /*0414*/ 	.byte	0x02, 0x4a
	.zero		1
	.zero		1


	//----- nvinfo : EIATTR_EXIT_INSTR_OFFSETS
	.align		4
        /*0418*/ 	.byte	0x04, 0x1c
        /*041a*/ 	.short	(.L_326 - .L_325)


	//   ....[0]....
.L_325:
        /*041c*/ 	.word	0x00000510


	//   ....[1]....
        /*0420*/ 	.word	0x00000f60


	//   ....[2]....
        /*0424*/ 	.word	0x00000ff0


	//   ....[3]....
        /*0428*/ 	.word	0x00011210


	//   ....[4]....
        /*042c*/ 	.word	0x000112f0


	//----- nvinfo : EIATTR_CRS_STACK_SIZE
	.align		4
.L_326:
        /*0430*/ 	.byte	0x04, 0x1e
        /*0432*/ 	.short	(.L_328 - .L_327)
.L_327:
        /*0434*/ 	.word	0x00000000


	//----- nvinfo : EIATTR_CBANK_PARAM_SIZE
	.align		4
.L_328:
        /*0438*/ 	.byte	0x03, 0x19
        /*043a*/ 	.short	0x01d0


	//----- nvinfo : EIATTR_PARAM_CBANK
	.align		4
        /*043c*/ 	.byte	0x04, 0x0a
        /*043e*/ 	.short	(.L_330 - .L_329)
	.align		4
.L_329:
        /*0440*/ 	.word	index@(.nv.constant0._ZN5flash16flash_fwd_kernelI23Flash_fwd_kernel_traitsILi32ELi128ELi128ELi4ELb0ELb0EN7cutlass10bfloat16_tE19Flash_kernel_traitsILi32ELi128ELi128ELi4ES3_EELb1ELb0ELb0ELb0ELb0ELb0ELb0ELb0EEEvNS_16Flash_fwd_paramsE)
        /*0444*/ 	.short	0x0380
        /*0446*/ 	.short	0x01d0


	//----- nvinfo : EIATTR_SW_WAR
	.align		4
.L_330:
        /*0448*/ 	.byte	0x04, 0x36
        /*044a*/ 	.short	(.L_332 - .L_331)
.L_331:
        /*044c*/ 	.word	0x00000008
.L_332:


//--------------------- .nv.info._ZN5flash16flash_fwd_kernelI23Flash_fwd_kernel_traitsILi32ELi128ELi128ELi4ELb0ELb0EN7cutlass10bfloat16_tE19Flash_kernel_traitsILi32ELi128ELi128ELi4ES3_EELb1ELb0ELb1ELb0ELb0ELb0ELb0ELb0EEEvNS_16Flash_fwd_paramsE --------------------------
	.section	.nv.info._ZN5flash16flash_fwd_kernelI23Flash_fwd_kernel_traitsILi32ELi128ELi128ELi4ELb0ELb0EN7cutlass10bfloat16_tE19Flash_kernel_traitsILi32ELi128ELi128ELi4ES3_EELb1ELb0ELb1ELb0ELb0ELb0ELb0ELb0EEEvNS_16Flash_fwd_paramsE,"",@"SHT_CUDA_INFO"
	.sectionflags	@""
	.align	4


	//----- nvinfo : EIATTR_CUDA_API_VERSION
	.align		4
        /*0000*/ 	.byte	0x04, 0x37
        /*0002*/ 	.short	(.L_334 - .L_333)
.L_333:
        /*0004*/ 	.word	0x00000082


	//----- nvinfo : EIATTR_KPARAM_INFO
	.align		4
.L_334:
        /*0008*/ 	.byte	0x04, 0x17
        /*000a*/ 	.short	(.L_336 - .L_335)
.L_335:
        /*000c*/ 	.word	0x00000000
        /*0010*/ 	.short	0x0000
        /*0012*/ 	.short	0x0000
        /*0014*/ 	.byte	0x00, 0xf0, 0x41, 0x07


	//----- nvinfo : EIATTR_SPARSE_MMA_MASK
	.align		4
.L_336:
        /*0018*/ 	.byte	0x03, 0x50
        /*001a*/ 	.short	0x0000


	//----- nvinfo : EIATTR_MAXREG_COUNT
	.align		4
        /*001c*/ 	.byte	0x03, 0x1b
        /*001e*/ 	.short	0x00ff


	//----- nvinfo : EIATTR_NUM_BARRIERS
	.align		4
        /*0020*/ 	.byte	0x02, 0x4c
        /*0022*/ 	.byte	0x01
	.zero		1


	//----- nvinfo : EIATTR_ANNOTATIONS
	.align		4
        /*0024*/ 	.byte	0x04, 0x55
        /*0026*/ 	.short	(.L_338 - .L_337)


	//   ....[0]....
.L_337:
        /* <DEDUP_REMOVED lines=68> */


	//----- nvinfo : EIATTR_MERCURY_ISA_VERSION
	.align		4
.L_338:
        /*0458*/ 	.byte	0x03, 0x5f
        /*045a*/ 	.short	0x0101


	//----- nvinfo : EIATTR_COOP_GROUP_MASK_REGIDS
	.align		4
        /*045c*/ 	.byte	0x04, 0x29
        /*045e*/ 	.short	(.L_340 - .L_339)


	//   ....[0]....
.L_339:
        /*0460*/ 	.word	0xffffffff


	//   ....[1]....
        /*0464*/ 	.word	0xffffffff


	//   ....[2]....
        /*0468*/ 	.word	0xffffffff


	//   ....[3]....
        /*046c*/ 	.word	0xffffffff


	//   ....[4]....
        /*0470*/ 	.word	0xffffffff


	//   ....[5]....
        /*0474*/ 	.word	0xffffffff


	//   ....[6]....
        /*0478*/ 	.word	0xffffffff


	//   ....[7]....
        /*047c*/ 	.word	0xffffffff


	//   ....[8]....
        /*0480*/ 	.word	0xffffffff


	//   ....[9]....
        /*0484*/ 	.word	0xffffffff


	//   ....[10]....
        /*0488*/ 	.word	0xffffffff


	//   ....[11]....
        /*048c*/ 	.word	0xffffffff


	//   ....[12]....
        /*0490*/ 	.word	0xffffffff


	//   ....[13]....
        /*0494*/ 	.word	0xffffffff


	//   ....[14]....
        /*0498*/ 	.word	0xffffffff


	//   ....[15]....
        /*049c*/ 	.word	0xffffffff


	//   ....[16]....
        /*04a0*/ 	.word	0xffffffff


	//   ....[17]....
        /*04a4*/ 	.word	0xffffffff


	//   ....[18]....
        /*04a8*/ 	.word	0xffffffff


	//   ....[19]....
        /*04ac*/ 	.word	0xffffffff


	//   ....[20]....
        /*04b0*/ 	.word	0xffffffff


	//   ....[21]....
        /*04b4*/ 	.word	0xffffffff


	//   ....[22]....
        /*04b8*/ 	.word	0xffffffff


	//   ....[23]....
        /*04bc*/ 	.word	0xffffffff


	//   ....[24]....
        /*04c0*/ 	.word	0xffffffff


	//   ....[25]....
        /*04c4*/ 	.word	0xffffffff


	//   ....[26]....
        /*04c8*/ 	.word	0xffffffff


	//   ....[27]....
        /*04cc*/ 	.word	0xffffffff


	//   ....[28]....
        /*04d0*/ 	.word	0xffffffff


	//   ....[29]....
        /*04d4*/ 	.word	0xffffffff


	//   ....[30]....
        /*04d8*/ 	.word	0xffffffff


	//   ....[31]....
        /*04dc*/ 	.word	0xffffffff


	//----- nvinfo : EIATTR_COOP_GROUP_INSTR_OFFSETS
	.align		4
.L_340:
        /*04e0*/ 	.byte	0x04, 0x28
        /*04e2*/ 	.short	(.L_342 - .L_341)


	//   ....[0]....
.L_341:
        /*04e4*/ 	.word	0x00007d50


	//   ....[1]....
        /*04e8*/ 	.word	0x00007de0


	//   ....[2]....
        /*04ec*/ 	.word	0x00007ed0


	//   ....[3]....
        /*04f0*/ 	.word	0x00007f40


	//   ....[4]....
        /*04f4*/ 	.word	0x00007fc0


	//   ....[5]....
        /*04f8*/ 	.word	0x00007fd0


	//   ....[6]....
        /*04fc*/ 	.word	0x00007fe0


	//   ....[7]....
        /*0500*/ 	.word	0x00008060


	//   ....[8]....
        /*0504*/ 	.word	0x0000e720


	//   ....[9]....
        /*0508*/ 	.word	0x0000e730


	//   ....[10]....
        /*050c*/ 	.word	0x0000e7a0


	//   ....[11]....
        /*0510*/ 	.word	0x0000e880


	//   ....[12]....
        /*0514*/ 	.word	0x0000f1b0


	//   ....[13]....
        /*0518*/ 	.word	0x0000f1f0


	//   ....[14]....
        /*051c*/ 	.word	0x0000f2d0


	//   ....[15]....
        /*0520*/ 	.word	0x0000f300


	//   ....[16]....
        /*0524*/ 	.word	0x00018310


	//   ....[17]....
        /*0528*/ 	.word	0x00018340


	//   ....[18]....
        /*052c*/ 	.word	0x00018400


	//   ....[19]....
        /*0530*/ 	.word	0x00018450


	//   ....[20]....
        /*0534*/ 	.word	0x000184b0


	//   ....[21]....
        /*0538*/ 	.word	0x000184d0


	//   ....[22]....
        /*053c*/ 	.word	0x00018500


	//   ....[23]....
        /*0540*/ 	.word	0x00018540


	//   ....[24]....
        /*0544*/ 	.word	0x0001d6c0


	//   ....[25]....
        /*0548*/ 	.word	0x0001d6d0


	//   ....[26]....
        /*054c*/ 	.word	0x0001d6e0


	//   ....[27]....
        /*0550*/ 	.word	0x0001d700


	//   ....[28]....
        /*0554*/ 	.word	0x0001d720


	//   ....[29]....
        /*0558*/ 	.word	0x0001d740


	//   ....[30]....
        /*055c*/ 	.word	0x0001d750


	//   ....[31]....
        /*0560*/ 	.word	0x0001d770


	//----- nvinfo : EIATTR_VRC_CTA_INIT_COUNT
	.align		4
.L_342:
        /*0564*/ 	.byte	0x02, 0x4a
	.zero		1
	.zero		1


	//----- nvinfo : EIATTR_EXIT_INSTR_OFFSETS
	.align		4
        /*0568*/ 	.byte	0x04, 0x1c
        /*056a*/ 	.short	(.L_344 - .L_343)


	//   ....[0]....
.L_343:
        /*056c*/ 	.word	0x000005a0


	//   ....[1]....
        /*0570*/ 	.word	0x00001150


	//   ....[2]....
        /*0574*/ 	.word	0x000011e0


	//   ....[3]....
        /*0578*/ 	.word	0x0001e880


	//   ....[4]....
        /*057c*/ 	.word	0x0001e960


	//----- nvinfo : EIATTR_CRS_STACK_SIZE
	.align		4
.L_344:
        /*0580*/ 	.byte	0x04, 0x1e
        /*0582*/ 	.short	(.L_346 - .L_345)
.L_345:
        /*0584*/ 	.word	0x00000000


	//----- nvinfo : EIATTR_CBANK_PARAM_SIZE
	.align		4
.L_346:
        /*0588*/ 	.byte	0x03, 0x19
        /*058a*/ 	.short	0x01d0


	//----- nvinfo : EIATTR_PARAM_CBANK
	.align		4
        /*058c*/ 	.byte	0x04, 0x0a
        /*058e*/ 	.short	(.L_348 - .L_347)
	.align		4
.L_347:
        /*0590*/ 	.word	index@(.nv.constant0._ZN5flash16flash_fwd_kernelI23Flash_fwd_kernel_traitsILi32ELi128ELi128ELi4ELb0ELb0EN7cutlass10bfloat16_tE19Flash_kernel_traitsILi32ELi128ELi128ELi4ES3_EELb1ELb0ELb1ELb0ELb0ELb0ELb0ELb0EEEvNS_16Flash_fwd_paramsE)
        /*0594*/ 	.short	0x0380
        /*0596*/ 	.short	0x01d0


	//----- nvinfo : EIATTR_SW_WAR
	.align		4
.L_348:
        /*0598*/ 	.byte	0x04, 0x36
        /*059a*/ 	.short	(.L_350 - .L_349)
.L_349:
        /*059c*/ 	.word	0x00000008
.L_350:


//--------------------- .nv.info._ZN5flash16flash_fwd_kernelI23Flash_fwd_kernel_traitsILi32ELi128ELi128ELi4ELb0ELb0EN7cutlass10bfloat16_tE19Flash_kernel_traitsILi32ELi128ELi128ELi4ES3_EELb1ELb0ELb0ELb0ELb1ELb1ELb0ELb0EEEvNS_16Flash_fwd_paramsE --------------------------
	.section	.nv.info._ZN5flash16flash_fwd_kernelI23Flash_fwd_kernel_traitsILi32ELi128ELi128ELi4ELb0ELb0EN7cutlass10bfloat16_tE19Flash_kernel_traitsILi32ELi128ELi128ELi4ES3_EELb1ELb0ELb0ELb0ELb1ELb1ELb0ELb0EEEvNS_16Flash_fwd_paramsE,"",@"SHT_CUDA_INFO"
	.sectionflags	@""
	.align	4


	//----- nvinfo : EIATTR_CUDA_API_VERSION
	.align		4
        /*0000*/ 	.byte	0x04, 0x37
        /*0002*/ 	.short	(.L_352 - .L_351)
.L_351:
        /*0004*/ 	.word	0x00000082


	//----- nvinfo : EIATTR_KPARAM_INFO
	.align		4
.L_352:
        /*0008*/ 	.byte	0x04, 0x17
        /*000a*/ 	.short	(.L_354 - .L_353)
.L_353:
        /*000c*/ 	.word	0x00000000
        /*0010*/ 	.short	0x0000
        /*0012*/ 	.short	0x0000
        /*0014*/ 	.byte	0x00, 0xf0, 0x41, 0x07


	//----- nvinfo : EIATTR_SPARSE_MMA_MASK
	.align		4
.L_354:
        /*0018*/ 	.byte	0x03, 0x50
        /*001a*/ 	.short	0x0000


	//----- nvinfo : EIATTR_MAXREG_COUNT
	.align		4
        /*001c*/ 	.byte	0x03, 0x1b
        /*001e*/ 	.short	0x00ff


	//----- nvinfo : EIATTR_NUM_BARRIERS
	.align		4
        /*0020*/ 	.byte	0x02, 0x4c
        /*0022*/ 	.byte	0x01
	.zero		1


	//----- nvinfo : EIATTR_ANNOTATIONS
	.align		4
        /*0024*/ 	.byte	0x04, 0x55
        /*0026*/ 	.short	(.L_356 - .L_355)


	//   ....[0]....
.L_355:
        /* <DEDUP_REMOVED lines=83> */


	//----- nvinfo : EIATTR_MERCURY_ISA_VERSION
	.align		4
.L_356:
        /*0548*/ 	.byte	0x03, 0x5f
        /*054a*/ 	.short	0x0101


	//----- nvinfo : EIATTR_COOP_GROUP_MASK_REGIDS
	.align		4
        /*054c*/ 	.byte	0x04, 0x29
        /*054e*/ 	.short	(.L_358 - .L_357)


	//   ....[0]....
.L_357:
        /*0550*/ 	.word	0xffffffff


	//   ....[1]....
        /*0554*/ 	.word	0xffffffff


	//   ....[2]....
        /*0558*/ 	.word	0xffffffff


	//   ....[3]....
        /*055c*/ 	.word	0xffffffff


	//   ....[4]....
        /*0560*/ 	.word	0xffffffff


	//   ....[5]....
        /*0564*/ 	.word	0xffffffff


	//   ....[6]....
        /*0568*/ 	.word	0xffffffff


	//   ....[7]....
        /*056c*/ 	.word	0xffffffff


	//   ....[8]....
        /*0570*/ 	.word	0xffffffff


	//   ....[9]....
        /*0574*/ 	.word	0xffffffff


	//   ....[10]....
        /*0578*/ 	.word	0xffffffff


	//   ....[11]....
        /*057c*/ 	.word	0xffffffff


	//   ....[12]....
        /*0580*/ 	.word	0xffffffff


	//   ....[13]....
        /*0584*/ 	.word	0xffffffff


	//   ....[14]....
        /*0588*/ 	.word	0xffffffff


	//   ....[15]....
        /*058c*/ 	.word	0xffffffff


	//   ....[16]....
        /*0590*/ 	.word	0xffffffff


	//   ....[17]....
        /*0594*/ 	.word	0xffffffff


	//   ....[18]....
        /*0598*/ 	.word	0xffffffff


	//   ....[19]....
        /*059c*/ 	.word	0xffffffff


	//   ....[20]....
        /*05a0*/ 	.word	0xffffffff


	//   ....[21]....
        /*05a4*/ 	.word	0xffffffff


	//   ....[22]....
        /*05a8*/ 	.word	0xffffffff


	//   ....[23]....
        /*05ac*/ 	.word	0xffffffff


	//----- nvinfo : EIATTR_COOP_GROUP_INSTR_OFFSETS
	.align		4
.L_358:
        /*05b0*/ 	.byte	0x04, 0x28
        /*05b2*/ 	.short	(.L_360 - .L_359)


	//   ....[0]....
.L_359:
        /*05b4*/ 	.word	0x00003600


	//   ....[1]....
        /*05b8*/ 	.word	0x00003620


	//   ....[2]....
        /*05bc*/ 	.word	0x00003690


	//   ....[3]....
        /*05c0*/ 	.word	0x000036a0


	//   ....[4]....
        /*05c4*/ 	.word	0x00003900


	//   ....[5]....
        /*05c8*/ 	.word	0x00003980


	//   ....[6]....
        /*05cc*/ 	.word	0x000039a0


	//   ....[7]....
        /*05d0*/ 	.word	0x000039c0


	//   ....[8]....
        /*05d4*/ 	.word	0x00008d60


	//   ....[9]....
        /*05d8*/ 	.word	0x00008dd0


	//   ....[10]....
        /*05dc*/ 	.word	0x00008e00


	//   ....[11]....
        /*05e0*/ 	.word	0x00008e30


	//   ....[12]....
        /*05e4*/ 	.word	0x00008f40


	//   ....[13]....
        /*05e8*/ 	.word	0x00008f70


	//   ....[14]....
        /*05ec*/ 	.word	0x00008ff0


	//   ....[15]....
        /*05f0*/ 	.word	0x00009010


	//   ....[16]....
        /*05f4*/ 	.word	0x0000d9e0


	//   ....[17]....
        /*05f8*/ 	.word	0x0000d9f0


	//   ....[18]....
        /*05fc*/ 	.word	0x0000da60


	//   ....[19]....
        /*0600*/ 	.word	0x0000da70


	//   ....[20]....
        /*0604*/ 	.word	0x0000dbd0


	//   ....[21]....
        /*0608*/ 	.word	0x0000dbe0


	//   ....[22]....
        /*060c*/ 	.word	0x0000dc10


	//   ....[23]....
        /*0610*/ 	.word	0x0000dc20


	//----- nvinfo : EIATTR_VRC_CTA_INIT_COUNT
	.align		4
.L_360:
        /*0614*/ 	.byte	0x02, 0x4a
	.zero		1
	.zero		1


	//----- nvinfo : EIATTR_EXIT_INSTR_OFFSETS
	.align		4
        /*0618*/ 	.byte	0x04, 0x1c
        /*061a*/ 	.short	(.L_362 - .L_361)


	//   ....[0]....
.L_361:
        /*061c*/ 	.word	0x000002c0


	//   ....[1]....
        /*0620*/ 	.word	0x0000e970


	//----- nvinfo : EIATTR_CRS_STACK_SIZE
	.align		4
.L_362:
        /*0624*/ 	.byte	0x04, 0x1e
        /*0626*/ 	.short	(.L_364 - .L_363)
.L_363:
        /*0628*/ 	.word	0x00000000


	//----- nvinfo : EIATTR_CBANK_PARAM_SIZE
	.align		4
.L_364:
        /*062c*/ 	.byte	0x03, 0x19
        /*062e*/ 	.short	0x01d0


	//----- nvinfo : EIATTR_PARAM_CBANK
	.align		4
        /*0630*/ 	.byte	0x04, 0x0a
        /*0632*/ 	.short	(.L_366 - .L_365)
	.align		4
.L_365:
        /*0634*/ 	.word	index@(.nv.constant0._ZN5flash16flash_fwd_kernelI23Flash_fwd_kernel_traitsILi32ELi128ELi128ELi4ELb0ELb0EN7cutlass10bfloat16_tE19Flash_kernel_traitsILi32ELi128ELi128ELi4ES3_EELb1ELb0ELb0ELb0ELb1ELb1ELb0ELb0EEEvNS_16Flash_fwd_paramsE)
        /*0638*/ 	.short	0x0380
        /*063a*/ 	.short	0x01d0


	//----- nvinfo : EIATTR_SW_WAR
	.align		4
.L_366:
        /*063c*/ 	.byte	0x04, 0x36
        /*063e*/ 	.short	(.L_368 - .L_367)
.L_367:
        /*0640*/ 	.word	0x00000008
.L_368:


//--------------------- .nv.info._ZN5flash16flash_fwd_kernelI23Flash_fwd_kernel_traitsILi32ELi128ELi128ELi4ELb0ELb0EN7cutlass10bfloat16_tE19Flash_kernel_traitsILi32ELi128ELi128ELi4ES3_EELb0ELb0ELb0ELb0ELb1ELb1ELb1ELb0EEEvNS_16Flash_fwd_paramsE --------------------------
	.section	.nv.info._ZN5flash16flash_fwd_kernelI23Flash_fwd_kernel_traitsILi32ELi128ELi128ELi4ELb0ELb0EN7cutlass10bfloat16_tE19Flash_kernel_traitsILi32ELi128ELi128ELi4ES3_EELb0ELb0ELb0ELb0ELb1ELb1ELb1ELb0EEEvNS_16Flash_fwd_paramsE,"",@"SHT_CUDA_INFO"
	.sectionflags	@""
	.align	4


	//----- nvinfo : EIATTR_CUDA_API_VERSION
	.align		4
        /*0000*/ 	.byte	0x04, 0x37
        /*0002*/ 	.short	(.L_370 - .L_369)
.L_369:
        /*0004*/ 	.word	0x00000082


	//----- nvinfo : EIATTR_KPARAM_INFO
	.align		4
.L_370:
        /*0008*/ 	.byte	0x04, 0x17
        /*000a*/ 	.short	(.L_372 - .L_371)
.L_371:
        /*000c*/ 	.word	0x00000000
        /*0010*/ 	.short	0x0000
        /*0012*/ 	.short	0x0000
        /*0014*/ 	.byte	0x00, 0xf0, 0x41, 0x07


	//----- nvinfo : EIATTR_SPARSE_MMA_MASK
	.align		4
.L_372:
        /*0018*/ 	.byte	0x03, 0x50
        /*001a*/ 	.short	0x0000


	//----- nvinfo : EIATTR_MAXREG_COUNT
	.align		4
        /*001c*/ 	.byte	0x03, 0x1b
        /*001e*/ 	.short	0x00ff


	//----- nvinfo : EIATTR_NUM_BARRIERS
	.align		4
        /*0020*/ 	.byte	0x02, 0x4c
        /*0022*/ 	.byte	0x01
	.zero		1


	//----- nvinfo : EIATTR_MERCURY_ISA_VERSION
	.align		4
        /*0024*/ 	.byte	0x03, 0x5f
        /*0026*/ 	.short	0x0101


	//----- nvinfo : EIATTR_COOP_GROUP_MASK_REGIDS
	.align		4
        /*0028*/ 	.byte	0x04, 0x29
        /*002a*/ 	.short	(.L_374 - .L_373)


	//   ....[0]....
.L_373:
        /*002c*/ 	.word	0xffffffff


	//   ....[1]....
        /*0030*/ 	.word	0xffffffff


	//   ....[2]....
        /*0034*/ 	.word	0xffffffff


	//   ....[3]....
        /*0038*/ 	.word	0xffffffff


	//   ....[4]....
        /*003c*/ 	.word	0xffffffff


	//   ....[5]....
        /*0040*/ 	.word	0xffffffff


	//   ....[6]....
        /*0044*/ 	.word	0xffffffff


	//   ....[7]....
        /*0048*/ 	.word	0xffffffff


	//   ....[8]....
        /*004c*/ 	.word	0xffffffff


	//   ....[9]....
        /*0050*/ 	.word	0xffffffff


	//   ....[10]....
        /*0054*/ 	.word	0xffffffff


	//   ....[11]....
        /*0058*/ 	.word	0xffffffff


	//   ....[12]....
        /*005c*/ 	.word	0xffffffff


	//   ....[13]....
        /*0060*/ 	.word	0xffffffff


	//   ....[14]....
        /*0064*/ 	.word	0xffffffff


	//   ....[15]....
        /*0068*/ 	.word	0xffffffff


	//   ....[16]....
        /*006c*/ 	.word	0xffffffff


	//   ....[17]....
        /*0070*/ 	.word	0xffffffff


	//   ....[18]....
        /*0074*/ 	.word	0xffffffff


	//   ....[19]....
        /*0078*/ 	.word	0xffffffff


	//   ....[20]....
        /*007c*/ 	.word	0xffffffff


	//   ....[21]....
        /*0080*/ 	.word	0xffffffff


	//   ....[22]....
        /*0084*/ 	.word	0xffffffff


	//   ....[23]....
        /*0088*/ 	.word	0xffffffff


	//----- nvinfo : EIATTR_COOP_GROUP_INSTR_OFFSETS
	.align		4
.L_374:
        /*008c*/ 	.byte	0x04, 0x28
        /*008e*/ 	.short	(.L_376 - .L_375)


	//   ....[0]....
.L_375:
        /*0090*/ 	.word	0x00002910


	//   ....[1]....
        /*0094*/ 	.word	0x00002950


	//   ....[2]....
        /*0098*/ 	.word	0x000029f0


	//   ....[3]....
        /*009c*/ 	.word	0x00002a70


	//   ....[4]....
        /*00a0*/ 	.word	0x00002a90


	//   ....[5]....
        /*00a4*/ 	.word	0x00002aa0


	//   ....[6]....
        /*00a8*/ 	.word	0x00002ad0


	//   ....[7]....
        /*00ac*/ 	.word	0x00002b30


	//   ....[8]....
        /*00b0*/ 	.word	0x00006ab0


	//   ....[9]....
        /*00b4*/ 	.word	0x00006ac0


	//   ....[10]....
        /*00b8*/ 	.word	0x00006ad0


	//   ....[11]....
        /*00bc*/ 	.word	0x00006ae0


	//   ....[12]....
        /*00c0*/ 	.word	0x00006b70


	//   ....[13]....
        /*00c4*/ 	.word	0x00006b80


	//   ....[14]....
        /*00c8*/ 	.word	0x00006b90


	//   ....[15]....
        /*00cc*/ 	.word	0x00006ba0


	//   ....[16]....
        /*00d0*/ 	.word	0x000090b0


	//   ....[17]....
        /*00d4*/ 	.word	0x000090e0


	//   ....[18]....
        /*00d8*/ 	.word	0x00009100


	//   ....[19]....
        /*00dc*/ 	.word	0x00009120


	//   ....[20]....
        /*00e0*/ 	.word	0x00009190


	//   ....[21]....
        /*00e4*/ 	.word	0x000091b0


	//   ....[22]....
        /*00e8*/ 	.word	0x000091d0


	//   ....[23]....
        /*00ec*/ 	.word	0x000091e0


	//----- nvinfo : EIATTR_VRC_CTA_INIT_COUNT
	.align		4
.L_376:
        /*00f0*/ 	.byte	0x02, 0x4a
	.zero		1
	.zero		1


	//----- nvinfo : EIATTR_EXIT_INSTR_OFFSETS
	.align		4
        /*00f4*/ 	.byte	0x04, 0x1c
        /*00f6*/ 	.short	(.L_378 - .L_377)


	//   ....[0]....
.L_377:
        /*00f8*/ 	.word	0x00000140


	//   ....[1]....
        /*00fc*/ 	.word	0x00009fe0


	//----- nvinfo : EIATTR_CRS_STACK_SIZE
	.align		4
.L_378:
        /*0100*/ 	.byte	0x04, 0x1e
        /*0102*/ 	.short	(.L_380 - .L_379)
.L_379:
        /*0104*/ 	.word	0x00000000


	//----- nvinfo : EIATTR_CBANK_PARAM_SIZE
	.align		4
.L_380:
        /*0108*/ 	.byte	0x03, 0x19
        /*010a*/ 	.short	0x01d0


	//----- nvinfo : EIATTR_PARAM_CBANK
	.align		4
        /*010c*/ 	.byte	0x04, 0x0a
        /*010e*/ 	.short	(.L_382 - .L_381)
	.align		4
.L_381:
        /*0110*/ 	.word	index@(.nv.constant0._ZN5flash16flash_fwd_kernelI23Flash_fwd_kernel_traitsILi32ELi128ELi128ELi4ELb0ELb0EN7cutlass10bfloat16_tE19Flash_kernel_traitsILi32ELi128ELi128ELi4ES3_EELb0ELb0ELb0ELb0ELb1ELb1ELb1ELb0EEEvNS_16Flash_fwd_paramsE)
        /*0114*/ 	.short	0x0380
        /*0116*/ 	.short	0x01d0


	//----- nvinfo : EIATTR_SW_WAR
	.align		4
.L_382:
        /*0118*/ 	.byte	0x04, 0x36
        /*011a*/ 	.short	(.L_384 - .L_383)
.L_383:
        /*011c*/ 	.word	0x00000008
.L_384:


//--------------------- .nv.info._ZN5flash16flash_fwd_kernelI23Flash_fwd_kernel_traitsILi32ELi128ELi128ELi4ELb0ELb0EN7cutlass10bfloat16_tE19Flash_kernel_traitsILi32ELi128ELi128ELi4ES3_EELb1ELb0ELb0ELb1ELb0ELb0ELb0ELb0EEEvNS_16Flash_fwd_paramsE --------------------------
	.section	.nv.info._ZN5flash16flash_fwd_kernelI23Flash_fwd_kernel_traitsILi32ELi128ELi128ELi4ELb0ELb0EN7cutlass10bfloat16_tE19Flash_kernel_traitsILi32ELi128ELi128ELi4ES3_EELb1ELb0ELb0ELb1ELb0ELb0ELb0ELb0EEEvNS_16Flash_fwd_paramsE,"",@"SHT_CUDA_INFO"
	.sectionflags	@""
	.align	4


	//----- nvinfo : EIATTR_CUDA_API_VERSION
	.align		4
        /*0000*/ 	.byte	0x04, 0x37
        /*0002*/ 	.short	(.L_386 - .L_385)
.L_385:
        /*0004*/ 	.word	0x00000082


	//----- nvinfo : EIATTR_KPARAM_INFO
	.align		4
.L_386:
        /*0008*/ 	.byte	0x04, 0x17
        /*000a*/ 	.short	(.L_388 - .L_387)
.L_387:
        /*000c*/ 	.word	0x00000000
        /*0010*/ 	.short	0x0000
        /*0012*/ 	.short	0x0000
        /*0014*/ 	.byte	0x00, 0xf0, 0x41, 0x07


	//----- nvinfo : EIATTR_SPARSE_MMA_MASK
	.align		4
.L_388:
        /*0018*/ 	.byte	0x03, 0x50
        /*001a*/ 	.short	0x0000


	//----- nvinfo : EIATTR_MAXREG_COUNT
	.align		4
        /*001c*/ 	.byte	0x03, 0x1b
        /*001e*/ 	.short	0x00ff


	//----- nvinfo : EIATTR_NUM_BARRIERS
	.align		4
        /*0020*/ 	.byte	0x02, 0x4c
        /*0022*/ 	.byte	0x01
	.zero		1


	//----- nvinfo : EIATTR_ANNOTATIONS
	.align		4
        /*0024*/ 	.byte	0x04, 0x55
        /*0026*/ 	.short	(.L_390 - .L_389)


	//   ....[0]....
.L_389:
        /* <DEDUP_REMOVED lines=48> */


	//----- nvinfo : EIATTR_MERCURY_ISA_VERSION
	.align		4
.L_390:
        /*0318*/ 	.byte	0x03, 0x5f
        /*031a*/ 	.short	0x0101


	//----- nvinfo : EIATTR_COOP_GROUP_MASK_REGIDS
	.align		4
        /*031c*/ 	.byte	0x04, 0x29
        /*031e*/ 	.short	(.L_392 - .L_391)


	//   ....[0]....
.L_391:
        /*0320*/ 	.word	0xffffffff


	//   ....[1]....
        /*0324*/ 	.word	0xffffffff


	//   ....[2]....
        /*0328*/ 	.word	0xffffffff


	//   ....[3]....
        /*032c*/ 	.word	0xffffffff


	//   ....[4]....
        /*0330*/ 	.word	0xffffffff


	//   ....[5]....
        /*0334*/ 	.word	0xffffffff


	//   ....[6]....
        /*0338*/ 	.word	0xffffffff


	//   ....[7]....
        /*033c*/ 	.word	0xffffffff


	//   ....[8]....
        /*0340*/ 	.word	0xffffffff


	//   ....[9]....
        /*0344*/ 	.word	0xffffffff


	//   ....[10]....
        /*0348*/ 	.word	0xffffffff


	//   ....[11]....
        /*034c*/ 	.word	0xffffffff


	//   ....[12]....
        /*0350*/ 	.word	0xffffffff


	//   ....[13]....
        /*0354*/ 	.word	0xffffffff


	//   ....[14]....
        /*0358*/ 	.word	0xffffffff


	//   ....[15]....
        /*035c*/ 	.word	0xffffffff


	//   ....[16]....
        /*0360*/ 	.word	0xffffffff


	//   ....[17]....
        /*0364*/ 	.word	0xffffffff


	//   ....[18]....
        /*0368*/ 	.word	0xffffffff


	//   ....[19]....
        /*036c*/ 	.word	0xffffffff


	//   ....[20]....
        /*0370*/ 	.word	0xffffffff


	//   ....[21]....
        /*0374*/ 	.word	0xffffffff


	//   ....[22]....
        /*0378*/ 	.word	0xffffffff


	//   ....[23]....
        /*037c*/ 	.word	0xffffffff


	//----- nvinfo : EIATTR_COOP_GROUP_INSTR_OFFSETS
	.align		4
.L_392:
        /*0380*/ 	.byte	0x04, 0x28
        /*0382*/ 	.short	(.L_394 - .L_393)


	//   ....[0]....
.L_393:
        /*0384*/ 	.word	0x00006a20


	//   ....[1]....
        /*0388*/ 	.word	0x00006aa0


	//   ....[2]....
        /*038c*/ 	.word	0x00006b50


	//   ....[3]....
        /*0390*/ 	.word	0x00006b80


	//   ....[4]....
        /*0394*/ 	.word	0x00006bc0


	//   ....[5]....
        /*0398*/ 	.word	0x00006c00


	//   ....[6]....
        /*039c*/ 	.word	0x00007190


	//   ....[7]....
        /*03a0*/ 	.word	0x00007470


	//   ....[8]....
        /*03a4*/ 	.word	0x0000f180


	//   ....[9]....
        /*03a8*/ 	.word	0x0000f1a0


	//   ....[10]....
        /*03ac*/ 	.word	0x0000f1c0


	//   ....[11]....
        /*03b0*/ 	.word	0x0000f290


	//   ....[12]....
        /*03b4*/ 	.word	0x0000f2c0


	//   ....[13]....
        /*03b8*/ 	.word	0x0000f2e0


	//   ....[14]....
        /*03bc*/ 	.word	0x0000f370


	//   ....[15]....
        /*03c0*/ 	.word	0x0000f3d0


	//   ....[16]....
        /*03c4*/ 	.word	0x00013bf0


	//   ....[17]....
        /*03c8*/ 	.word	0x00013c00


	//   ....[18]....
        /*03cc*/ 	.word	0x00013c10


	//   ....[19]....
        /*03d0*/ 	.word	0x00013c90


	//   ....[20]....
        /*03d4*/ 	.word	0x00013cc0


	//   ....[21]....
        /*03d8*/ 	.word	0x00013cd0


	//   ....[22]....
        /*03dc*/ 	.word	0x00013e20


	//   ....[23]....
        /*03e0*/ 	.word	0x00013e40


	//----- nvinfo : EIATTR_VRC_CTA_INIT_COUNT
	.align		4
.L_394:
        /*03e4*/ 	.byte	0x02, 0x4a
	.zero		1
	.zero		1


	//----- nvinfo : EIATTR_EXIT_INSTR_OFFSETS
	.align		4
        /*03e8*/ 	.byte	0x04, 0x1c
        /*03ea*/ 	.short	(.L_396 - .L_395)


	//   ....[0]....
.L_395:
        /*03ec*/ 	.word	0x00000510


	//   ....[1]....
        /*03f0*/ 	.word	0x00000f30


	//   ....[2]....
        /*03f4*/ 	.word	0x00000fc0


	//   ....[3]....
        /*03f8*/ 	.word	0x00014e30


	//   ....[4]....
        /*03fc*/ 	.word	0x00014f10


	//----- nvinfo : EIATTR_CRS_STACK_SIZE
	.align		4
.L_396:
        /*0400*/ 	.byte	0x04, 0x1e
        /*0402*/ 	.short	(.L_398 - .L_397)
.L_397:
        /*0404*/ 	.word	0x00000000


	//----- nvinfo : EIATTR_CBANK_PARAM_SIZE
	.align		4
.L_398:
        /*0408*/ 	.byte	0x03, 0x19
        /*040a*/ 	.short	0x01d0


	//----- nvinfo : EIATTR_PARAM_CBANK
	.align		4
        /*040c*/ 	.byte	0x04, 0x0a
        /*040e*/ 	.short	(.L_400 - .L_399)
	.align		4
.L_399:
        /*0410*/ 	.word	index@(.nv.constant0._ZN5flash16flash_fwd_kernelI23Flash_fwd_kernel_traitsILi32ELi128ELi128ELi4ELb0ELb0EN7cutlass10bfloat16_tE19Flash_kernel_traitsILi32ELi128ELi128ELi4ES3_EELb1ELb0ELb0ELb1ELb0ELb0ELb0ELb0EEEvNS_16Flash_fwd_paramsE)
        /*0414*/ 	.short	0x0380
        /*0416*/ 	.short	0x01d0


	//----- nvinfo : EIATTR_SW_WAR
	.align		4
.L_400:
        /*0418*/ 	.byte	0x04, 0x36
        /*041a*/ 	.short	(.L_402 - .L_401)
.L_401:
        /*041c*/ 	.word	0x00000008
.L_402:


//--------------------- .nv.info._ZN5flash16flash_fwd_kernelI23Flash_fwd_kernel_traitsILi32ELi128ELi128ELi4ELb0ELb0EN7cutlass10bfloat16_tE19Flash_kernel_traitsILi32ELi128ELi128ELi4ES3_EELb1ELb0ELb0ELb0ELb0ELb0ELb0ELb1EEEvNS_16Flash_fwd_paramsE --------------------------
	.section	.nv.info._ZN5flash16flash_fwd_kernelI23Flash_fwd_kernel_traitsILi32ELi128ELi128ELi4ELb0ELb0EN7cutlass10bfloat16_tE19Flash_kernel_traitsILi32ELi128ELi128ELi4ES3_EELb1ELb0ELb0ELb0ELb0ELb0ELb0ELb1EEEvNS_16Flash_fwd_paramsE,"",@"SHT_CUDA_INFO"
	.sectionflags	@""
	.align	4


	//----- nvinfo : EIATTR_CUDA_API_VERSION
	.align		4
        /*0000*/ 	.byte	0x04, 0x37
        /*0002*/ 	.short	(.L_404 - .L_403)
.L_403:
        /*0004*/ 	.word	0x00000082


	//----- nvinfo : EIATTR_KPARAM_INFO
	.align		4
.L_404:
        /*0008*/ 	.byte	0x04, 0x17
        /*000a*/ 	.short	(.L_406 - .L_405)
.L_405:
        /*000c*/ 	.word	0x00000000
        /*0010*/ 	.short	0x0000
        /*0012*/ 	.short	0x0000
        /*0014*/ 	.byte	0x00, 0xf0, 0x41, 0x07


	//----- nvinfo : EIATTR_SPARSE_MMA_MASK
	.align		4
.L_406:
        /*0018*/ 	.byte	0x03, 0x50
        /*001a*/ 	.short	0x0000


	//----- nvinfo : EIATTR_MAXREG_COUNT
	.align		4
        /*001c*/ 	.byte	0x03, 0x1b
        /*001e*/ 	.short	0x00ff


	//----- nvinfo : EIATTR_NUM_BARRIERS
	.align		4
        /*0020*/ 	.byte	0x02, 0x4c
        /*0022*/ 	.byte	0x01
	.zero		1


	//----- nvinfo : EIATTR_ANNOTATIONS
	.align		4
        /*0024*/ 	.byte	0x04, 0x55
        /*0026*/ 	.short	(.L_408 - .L_407)


	//   ....[0]....
.L_407:
        /* <DEDUP_REMOVED lines=262> */


	//----- nvinfo : EIATTR_MERCURY_ISA_VERSION
	.align		4
.L_408:
        /*1078*/ 	.byte	0x03, 0x5f
        /*107a*/ 	.short	0x0101


	//----- nvinfo : EIATTR_INT_WARP_WIDE_INSTR_OFFSETS
	.align		4
        /*107c*/ 	.byte	0x04, 0x31
        /*107e*/ 	.short	(.L_410 - .L_409)


	//   ....[0]....
.L_409:
        /*1080*/ 	.word	0x00003e50


	//----- nvinfo : EIATTR_COOP_GROUP_MASK_REGIDS
	.align		4
.L_410:
        /*1084*/ 	.byte	0x04, 0x29
        /*1086*/ 	.short	(.L_412 - .L_411)


	//   ....[0]....
.L_411:
        /*1088*/ 	.word	0xffffffff


	//   ....[1]....
        /*108c*/ 	.word	0xffffffff


	//   ....[2]....
        /*1090*/ 	.word	0xffffffff


	//   ....[3]....
        /*1094*/ 	.word	0xffffffff


	//   ....[4]....
        /*1098*/ 	.word	0xffffffff


	//   ....[5]....
        /*109c*/ 	.word	0xffffffff


	//   ....[6]....
        /*10a0*/ 	.word	0xffffffff


	//   ....[7]....
        /*10a4*/ 	.word	0xffffffff


	//   ....[8]....
        /*10a8*/ 	.word	0xffffffff


	//   ....[9]....
        /*10ac*/ 	.word	0xffffffff


	//   ....[10]....
        /*10b0*/ 	.word	0xffffffff


	//   ....[11]....
        /*10b4*/ 	.word	0xffffffff


	//   ....[12]....
        /*10b8*/ 	.word	0xffffffff


	//   ....[13]....
        /*10bc*/ 	.word	0xffffffff


	//   ....[14]....
        /*10c0*/ 	.word	0xffffffff


	//   ....[15]....
        /*10c4*/ 	.word	0xffffffff


	//   ....[16]....
        /*10c8*/ 	.word	0xffffffff


	//   ....[17]....
        /*10cc*/ 	.word	0xffffffff


	//   ....[18]....
        /*10d0*/ 	.word	0xffffffff


	//   ....[19]....
        /*10d4*/ 	.word	0xffffffff


	//   ....[20]....
        /*10d8*/ 	.word	0xffffffff


	//   ....[21]....
        /*10dc*/ 	.word	0xffffffff


	//   ....[22]....
        /*10e0*/ 	.word	0xffffffff


	//   ....[23]....
        /*10e4*/ 	.word	0xffffffff


	//----- nvinfo : EIATTR_COOP_GROUP_INSTR_OFFSETS
	.align		4
.L_412:
        /*10e8*/ 	.byte	0x04, 0x28
        /*10ea*/ 	.short	(.L_414 - .L_413)


	//   ....[0]....
.L_413:
        /*10ec*/ 	.word	0x000047c0


	//   ....[1]....
        /*10f0*/ 	.word	0x00004880


	//   ....[2]....
        /*10f4*/ 	.word	0x00004960


	//   ....[3]....
        /*10f8*/ 	.word	0x00004990


	//   ....[4]....
        /*10fc*/ 	.word	0x00004a70


	//   ....[5]....
        /*1100*/ 	.word	0x00004ad0


	//   ....[6]....
        /*1104*/ 	.word	0x00004b90


	//   ....[7]....
        /*1108*/ 	.word	0x00004c40


	//   ....[8]....
        /*110c*/ 	.word	0x000105a0


	//   ....[9]....
        /*1110*/ 	.word	0x000105b0


	//   ....[10]....
        /*1114*/ 	.word	0x000105c0


	//   ....[11]....
        /*1118*/ 	.word	0x000105d0


	//   ....[12]....
        /*111c*/ 	.word	0x00010670


	//   ....[13]....
        /*1120*/ 	.word	0x00010870


	//   ....[14]....
        /*1124*/ 	.word	0x00010890


	//   ....[15]....
        /*1128*/ 	.word	0x000108f0


	//   ....[16]....
        /*112c*/ 	.word	0x00019f10


	//   ....[17]....
        /*1130*/ 	.word	0x0001a000


	//   ....[18]....
        /*1134*/ 	.word	0x0001a0d0


	//   ....[19]....
        /*1138*/ 	.word	0x0001a0e0


	//   ....[20]....
        /*113c*/ 	.word	0x0001a0f0


	//   ....[21]....
        /*1140*/ 	.word	0x0001a120


	//   ....[22]....
        /*1144*/ 	.word	0x0001a140


	//   ....[23]....
        /*1148*/ 	.word	0x0001a150


	//----- nvinfo : EIATTR_VRC_CTA_INIT_COUNT
	.align		4
.L_414:
        /*114c*/ 	.byte	0x02, 0x4a
	.zero		1
	.zero		1


	//----- nvinfo : EIATTR_EXIT_INSTR_OFFSETS
	.align		4
        /*1150*/ 	.byte	0x04, 0x1c
        /*1152*/ 	.short	(.L_416 - .L_415)


	//   ....[0]....
.L_415:
        /*1154*/ 	.word	0x000006b0


	//   ....[1]....
        /*1158*/ 	.word	0x00001110


	//   ....[2]....
        /*115c*/ 	.word	0x000011a0


	//   ....[3]....
        /*1160*/ 	.word	0x0001b180


	//   ....[4]....
        /*1164*/ 	.word	0x0001b260


	//----- nvinfo : EIATTR_CRS_STACK_SIZE
	.align		4
.L_416:
        /*1168*/ 	.byte	0x04, 0x1e
        /*116a*/ 	.short	(.L_418 - .L_417)
.L_417:
        /*116c*/ 	.word	0x00000000


	//----- nvinfo : EIATTR_CBANK_PARAM_SIZE
	.align		4
.L_418:
        /*1170*/ 	.byte	0x03, 0x19
        /*1172*/ 	.short	0x01d0


	//----- nvinfo : EIATTR_PARAM_CBANK
	.align		4
        /*1174*/ 	.byte	0x04, 0x0a
        /*1176*/ 	.short	(.L_420 - .L_419)
	.align		4
.L_419:
        /*1178*/ 	.word	index@(.nv.constant0._ZN5flash16flash_fwd_kernelI23Flash_fwd_kernel_traitsILi32ELi128ELi128ELi4ELb0ELb0EN7cutlass10bfloat16_tE19Flash_kernel_traitsILi32ELi128ELi128ELi4ES3_EELb1ELb0ELb0ELb0ELb0ELb0ELb0ELb1EEEvNS_16Flash_fwd_paramsE)
        /*117c*/ 	.short	0x0380
        /*117e*/ 	.short	0x01d0


	//----- nvinfo : EIATTR_SW_WAR
	.align		4
.L_420:
        /*1180*/ 	.byte	0x04, 0x36
        /*1182*/ 	.short	(.L_422 - .L_421)
.L_421:
        /*1184*/ 	.word	0x00000008
.L_422:


//--------------------- .nv.info._ZN5flash16flash_fwd_kernelI23Flash_fwd_kernel_traitsILi32ELi128ELi128ELi4ELb0ELb0EN7cutlass10bfloat16_tE19Flash_kernel_traitsILi32ELi128ELi128ELi4ES3_EELb0ELb0ELb0ELb0ELb0ELb0ELb1ELb0EEEvNS_16Flash_fwd_paramsE --------------------------
	.section	.nv.info._ZN5flash16flash_fwd_kernelI23Flash_fwd_kernel_traitsILi32ELi128ELi128ELi4ELb0ELb0EN7cutlass10bfloat16_tE19Flash_kernel_traitsILi32ELi128ELi128ELi4ES3_EELb0ELb0ELb0ELb0ELb0ELb0ELb1ELb0EEEvNS_16Flash_fwd_paramsE,"",@"SHT_CUDA_INFO"
	.sectionflags	@""
	.align	4


	//----- nvinfo : EIATTR_CUDA_API_VERSION
	.align		4
        /*0000*/ 	.byte	0x04, 0x37
        /*0002*/ 	.short	(.L_424 - .L_423)
.L_423:
        /*0004*/ 	.word	0x00000082


	//----- nvinfo : EIATTR_KPARAM_INFO
	.align		4
.L_424:
        /*0008*/ 	.byte	0x04, 0x17
        /*000a*/ 	.short	(.L_426 - .L_425)
.L_425:
        /*000c*/ 	.word	0x00000000
        /*0010*/ 	.short	0x0000
        /*0012*/ 	.short	0x0000
        /*0014*/ 	.byte	0x00, 0xf0, 0x41, 0x07


	//----- nvinfo : EIATTR_SPARSE_MMA_MASK
	.align		4
.L_426:
        /*0018*/ 	.byte	0x03, 0x50
        /*001a*/ 	.short	0x0000


	//----- nvinfo : EIATTR_MAXREG_COUNT
	.align		4
        /*001c*/ 	.byte	0x03, 0x1b
        /*001e*/ 	.short	0x00ff


	//----- nvinfo : EIATTR_NUM_BARRIERS
	.align		4
        /*0020*/ 	.byte	0x02, 0x4c
        /*0022*/ 	.byte	0x01
	.zero		1


	//----- nvinfo : EIATTR_ANNOTATIONS
	.align		4
        /*0024*/ 	.byte	0x04, 0x55
        /*0026*/ 	.short	(.L_428 - .L_427)


	//   ....[0]....
.L_427:
        /* <DEDUP_REMOVED lines=18> */


	//----- nvinfo : EIATTR_MERCURY_ISA_VERSION
	.align		4
.L_428:
        /*0130*/ 	.byte	0x03, 0x5f
        /*0132*/ 	.short	0x0101


	//----- nvinfo : EIATTR_COOP_GROUP_MASK_REGIDS
	.align		4
        /*0134*/ 	.byte	0x04, 0x29
        /*0136*/ 	.short	(.L_430 - .L_429)


	//   ....[0]....
.L_429:
        /*0138*/ 	.word	0xffffffff


	//   ....[1]....
        /*013c*/ 	.word	0xffffffff


	//   ....[2]....
        /*0140*/ 	.word	0xffffffff


	//   ....[3]....
        /*0144*/ 	.word	0xffffffff


	//   ....[4]....
        /*0148*/ 	.word	0xffffffff


	//   ....[5]....
        /*014c*/ 	.word	0xffffffff


	//   ....[6]....
        /*0150*/ 	.word	0xffffffff


	//   ....[7]....
        /*0154*/ 	.word	0xffffffff


	//   ....[8]....
        /*0158*/ 	.word	0xffffffff


	//   ....[9]....
        /*015c*/ 	.word	0xffffffff


	//   ....[10]....
        /*0160*/ 	.word	0xffffffff


	//   ....[11]....
        /*0164*/ 	.word	0xffffffff


	//   ....[12]....
        /*0168*/ 	.word	0xffffffff


	//   ....[13]....
        /*016c*/ 	.word	0xffffffff


	//   ....[14]....
        /*0170*/ 	.word	0xffffffff


	//   ....[15]....
        /*0174*/ 	.word	0xffffffff


	//   ....[16]....
        /*0178*/ 	.word	0xffffffff


	//   ....[17]....
        /*017c*/ 	.word	0xffffffff


	//   ....[18]....
        /*0180*/ 	.word	0xffffffff


	//   ....[19]....
        /*0184*/ 	.word	0xffffffff


	//   ....[20]....
        /*0188*/ 	.word	0xffffffff


	//   ....[21]....
        /*018c*/ 	.word	0xffffffff


	//   ....[22]....
        /*0190*/ 	.word	0xffffffff


	//   ....[23]....
        /*0194*/ 	.word	0xffffffff


	//----- nvinfo : EIATTR_COOP_GROUP_INSTR_OFFSETS
	.align		4
.L_430:
        /*0198*/ 	.byte	0x04, 0x28
        /*019a*/ 	.short	(.L_432 - .L_431)


	//   ....[0]....
.L_431:
        /*019c*/ 	.word	0x00004f90


	//   ....[1]....
        /*01a0*/ 	.word	0x00004fc0


	//   ....[2]....
        /*01a4*/ 	.word	0x00005030


	//   ....[3]....
        /*01a8*/ 	.word	0x000050e0


	//   ....[4]....
        /*01ac*/ 	.word	0x000050f0


	//   ....[5]....
        /*01b0*/ 	.word	0x00005100


	//   ....[6]....
        /*01b4*/ 	.word	0x00005130


	//   ....[7]....
        /*01b8*/ 	.word	0x000051a0


	//   ....[8]....
        /*01bc*/ 	.word	0x00009440


	//   ....[9]....
        /*01c0*/ 	.word	0x00009450


	//   ....[10]....
        /*01c4*/ 	.word	0x00009460


	//   ....[11]....
        /*01c8*/ 	.word	0x00009470


	//   ....[12]....
        /*01cc*/ 	.word	0x000094c0


	//   ....[13]....
        /*01d0*/ 	.word	0x000094e0


	//   ....[14]....
        /*01d4*/ 	.word	0x00009500


	//   ....[15]....
        /*01d8*/ 	.word	0x00009510


	//   ....[16]....
        /*01dc*/ 	.word	0x0000bc80


	//   ....[17]....
        /*01e0*/ 	.word	0x0000bc90


	//   ....[18]....
        /*01e4*/ 	.word	0x0000bca0


	//   ....[19]....
        /*01e8*/ 	.word	0x0000bcb0


	//   ....[20]....
        /*01ec*/ 	.word	0x0000bce0


	//   ....[21]....
        /*01f0*/ 	.word	0x0000bd00


	//   ....[22]....
        /*01f4*/ 	.word	0x0000bd20


	//   ....[23]....
        /*01f8*/ 	.word	0x0000bd30


	//----- nvinfo : EIATTR_VRC_CTA_INIT_COUNT
	.align		4
.L_432:
        /*01fc*/ 	.byte	0x02, 0x4a
	.zero		1
	.zero		1


	//----- nvinfo : EIATTR_EXIT_INSTR_OFFSETS
	.align		4
        /*0200*/ 	.byte	0x04, 0x1c
        /*0202*/ 	.short	(.L_434 - .L_433)


	//   ....[0]....
.L_433:
        /*0204*/ 	.word	0x000003c0


	//   ....[1]....
        /*0208*/ 	.word	0x00000e10


	//   ....[2]....
        /*020c*/ 	.word	0x00000ea0


	//   ....[3]....
        /*0210*/ 	.word	0x0000cde0


	//   ....[4]....
        /*0214*/ 	.word	0x0000cec0


	//----- nvinfo : EIATTR_CRS_STACK_SIZE
	.align		4
.L_434:
        /*0218*/ 	.byte	0x04, 0x1e
        /*021a*/ 	.short	(.L_436 - .L_435)
.L_435:
        /*021c*/ 	.word	0x00000000


	//----- nvinfo : EIATTR_CBANK_PARAM_SIZE
	.align		4
.L_436:
        /*0220*/ 	.byte	0x03, 0x19
        /*0222*/ 	.short	0x01d0


	//----- nvinfo : EIATTR_PARAM_CBANK
	.align		4
        /*0224*/ 	.byte	0x04, 0x0a
        /*0226*/ 	.short	(.L_438 - .L_437)
	.align		4
.L_437:
        /*0228*/ 	.word	index@(.nv.constant0._ZN5flash16flash_fwd_kernelI23Flash_fwd_kernel_traitsILi32ELi128ELi128ELi4ELb0ELb0EN7cutlass10bfloat16_tE19Flash_kernel_traitsILi32ELi128ELi128ELi4ES3_EELb0ELb0ELb0ELb0ELb0ELb0ELb1ELb0EEEvNS_16Flash_fwd_paramsE)
        /*022c*/ 	.short	0x0380
        /*022e*/ 	.short	0x01d0


	//----- nvinfo : EIATTR_SW_WAR
	.align		4
.L_438:
        /*0230*/ 	.byte	0x04, 0x36
        /*0232*/ 	.short	(.L_440 - .L_439)
.L_439:
        /*0234*/ 	.word	0x00000008
.L_440:


//--------------------- .nv.info._ZN5flash16flash_fwd_kernelI23Flash_fwd_kernel_traitsILi32ELi128ELi128ELi4ELb0ELb0EN7cutlass10bfloat16_tE19Flash_kernel_traitsILi32ELi128ELi128ELi4ES3_EELb1ELb0ELb0ELb1ELb0ELb0ELb0ELb1EEEvNS_16Flash_fwd_paramsE --------------------------
	.section	.nv.info._ZN5flash16flash_fwd_kernelI23Flash_fwd_kernel_traitsILi32ELi128ELi128ELi4ELb0ELb0EN7cutlass10bfloat16_tE19Flash_kernel_traitsILi32ELi128ELi128ELi4ES3_EELb1ELb0ELb0ELb1ELb0ELb0ELb0ELb1EEEvNS_16Flash_fwd_paramsE,"",@"SHT_CUDA_INFO"
	.sectionflags	@""
	.align	4


	//----- nvinfo : EIATTR_CUDA_API_VERSION
	.align		4
        /*0000*/ 	.byte	0x04, 0x37
        /*0002*/ 	.short	(.L_442 - .L_441)
.L_441:
        /*0004*/ 	.word	0x00000082


	//----- nvinfo : EIATTR_KPARAM_INFO
	.align		4
.L_442:
        /*0008*/ 	.byte	0x04, 0x17
        /*000a*/ 	.short	(.L_444 - .L_443)
.L_443:
        /*000c*/ 	.word	0x00000000
        /*0010*/ 	.short	0x0000
        /*0012*/ 	.short	0x0000
        /*0014*/ 	.byte	0x00, 0xf0, 0x41, 0x07


	//----- nvinfo : EIATTR_SPARSE_MMA_MASK
	.align		4
.L_444:
        /*0018*/ 	.byte	0x03, 0x50
        /*001a*/ 	.short	0x0000


	//----- nvinfo : EIATTR_MAXREG_COUNT
	.align		4
        /*001c*/ 	.byte	0x03, 0x1b
        /*001e*/ 	.short	0x00ff


	//----- nvinfo : EIATTR_NUM_BARRIERS
	.align		4
        /*0020*/ 	.byte	0x02, 0x4c
        /*0022*/ 	.byte	0x01
	.zero		1


	//----- nvinfo : EIATTR_ANNOTATIONS
	.align		4
        /*0024*/ 	.byte	0x04, 0x55
        /*0026*/ 	.short	(.L_446 - .L_445)


	//   ....[0]....
.L_445:
        /* <DEDUP_REMOVED lines=277> */


	//----- nvinfo : EIATTR_MERCURY_ISA_VERSION
	.align		4
.L_446:
        /*1160*/ 	.byte	0x03, 0x5f
        /*1162*/ 	.short	0x0101


	//----- nvinfo : EIATTR_COOP_GROUP_MASK_REGIDS
	.align		4
        /*1164*/ 	.byte	0x04, 0x29
        /*1166*/ 	.short	(.L_448 - .L_447)


	//   ....[0]....
.L_447:
        /*1168*/ 	.word	0xffffffff


	//   ....[1]....
        /*116c*/ 	.word	0xffffffff


	//   ....[2]....
        /*1170*/ 	.word	0xffffffff


	//   ....[3]....
        /*1174*/ 	.word	0xffffffff


	//   ....[4]....
        /*1178*/ 	.word	0xffffffff


	//   ....[5]....
        /*117c*/ 	.word	0xffffffff


	//   ....[6]....
        /*1180*/ 	.word	0xffffffff


	//   ....[7]....
        /*1184*/ 	.word	0xffffffff


	//   ....[8]....
        /*1188*/ 	.word	0xffffffff


	//   ....[9]....
        /*118c*/ 	.word	0xffffffff


	//   ....[10]....
        /*1190*/ 	.word	0xffffffff


	//   ....[11]....
        /*1194*/ 	.word	0xffffffff


	//   ....[12]....
        /*1198*/ 	.word	0xffffffff


	//   ....[13]....
        /*119c*/ 	.word	0xffffffff


	//   ....[14]....
        /*11a0*/ 	.word	0xffffffff


	//   ....[15]....
        /*11a4*/ 	.word	0xffffffff


	//   ....[16]....
        /*11a8*/ 	.word	0xffffffff


	//   ....[17]....
        /*11ac*/ 	.word	0xffffffff


	//   ....[18]....
        /*11b0*/ 	.word	0xffffffff


	//   ....[19]....
        /*11b4*/ 	.word	0xffffffff


	//   ....[20]....
        /*11b8*/ 	.word	0xffffffff


	//   ....[21]....
        /*11bc*/ 	.word	0xffffffff


	//   ....[22]....
        /*11c0*/ 	.word	0xffffffff


	//   ....[23]....
        /*11c4*/ 	.word	0xffffffff


	//----- nvinfo : EIATTR_COOP_GROUP_INSTR_OFFSETS
	.align		4
.L_448:
        /*11c8*/ 	.byte	0x04, 0x28
        /*11ca*/ 	.short	(.L_450 - .L_449)


	//   ....[0]....
.L_449:
        /*11cc*/ 	.word	0x00006c70


	//   ....[1]....
        /*11d0*/ 	.word	0x00006e60


	//   ....[2]....
        /*11d4*/ 	.word	0x00006ed0


	//   ....[3]....
        /*11d8*/ 	.word	0x00007040


	//   ....[4]....
        /*11dc*/ 	.word	0x00007700


	//   ....[5]....
        /*11e0*/ 	.word	0x00007760


	//   ....[6]....
        /*11e4*/ 	.word	0x00007990


	//   ....[7]....
        /*11e8*/ 	.word	0x000079b0


	//   ....[8]....
        /*11ec*/ 	.word	0x00013f60


	//   ....[9]....
        /*11f0*/ 	.word	0x00013f70


	//   ....[10]....
        /*11f4*/ 	.word	0x00013f90


	//   ....[11]....
        /*11f8*/ 	.word	0x00013fa0


	//   ....[12]....
        /*11fc*/ 	.word	0x000140b0


	//   ....[13]....
        /*1200*/ 	.word	0x000140e0


	//   ....[14]....
        /*1204*/ 	.word	0x00014130


	//   ....[15]....
        /*1208*/ 	.word	0x00014150


	//   ....[16]....
        /*120c*/ 	.word	0x0001da90


	//   ....[17]....
        /*1210*/ 	.word	0x0001daa0


	//   ....[18]....
        /*1214*/ 	.word	0x0001dab0


	//   ....[19]....
        /*1218*/ 	.word	0x0001dac0


	//   ....[20]....
        /*121c*/ 	.word	0x0001daf0


	//   ....[21]....
        /*1220*/ 	.word	0x0001db00


	//   ....[22]....
        /*1224*/ 	.word	0x0001db50


	//   ....[23]....
        /*1228*/ 	.word	0x0001db60


	//----- nvinfo : EIATTR_VRC_CTA_INIT_COUNT
	.align		4
.L_450:
        /*122c*/ 	.byte	0x02, 0x4a
	.zero		1
	.zero		1


	//----- nvinfo : EIATTR_EXIT_INSTR_OFFSETS
	.align		4
        /*1230*/ 	.byte	0x04, 0x1c
        /*1232*/ 	.short	(.L_452 - .L_451)


	//   ....[0]....
.L_451:
        /*1234*/ 	.word	0x000006b0


	//   ....[1]....
        /*1238*/ 	.word	0x00001100


	//   ....[2]....
        /*123c*/ 	.word	0x00001190


	//   ....[3]....
        /*1240*/ 	.word	0x0001ebb0


	//   ....[4]....
        /*1244*/ 	.word	0x0001ec90


	//----- nvinfo : EIATTR_CRS_STACK_SIZE
	.align		4
.L_452:
        /*1248*/ 	.byte	0x04, 0x1e
        /*124a*/ 	.short	(.L_454 - .L_453)
.L_453:
        /*124c*/ 	.word	0x00000000


	//----- nvinfo : EIATTR_CBANK_PARAM_SIZE
	.align		4
.L_454:
        /*1250*/ 	.byte	0x03, 0x19
        /*1252*/ 	.short	0x01d0


	//----- nvinfo : EIATTR_PARAM_CBANK
	.align		4
        /*1254*/ 	.byte	0x04, 0x0a
        /*1256*/ 	.short	(.L_456 - .L_455)
	.align		4
.L_455:
        /*1258*/ 	.word	index@(.nv.constant0._ZN5flash16flash_fwd_kernelI23Flash_fwd_kernel_traitsILi32ELi128ELi128ELi4ELb0ELb0EN7cutlass10bfloat16_tE19Flash_kernel_traitsILi32ELi128ELi128ELi4ES3_EELb1ELb0ELb0ELb1ELb0ELb0ELb0ELb1EEEvNS_16Flash_fwd_paramsE)
        /*125c*/ 	.short	0x0380
        /*125e*/ 	.short	0x01d0


	//----- nvinfo : EIATTR_SW_WAR
	.align		4
.L_456:
        /*1260*/ 	.byte	0x04, 0x36
        /*1262*/ 	.short	(.L_458 - .L_457)
.L_457:
        /*1264*/ 	.word	0x00000008
.L_458:


//--------------------- .nv.info._ZN5flash16flash_fwd_kernelI23Flash_fwd_kernel_traitsILi32ELi128ELi128ELi4ELb0ELb0EN7cutlass10bfloat16_tE19Flash_kernel_traitsILi32ELi128ELi128ELi4ES3_EELb0ELb0ELb0ELb1ELb0ELb0ELb1ELb0EEEvNS_16Flash_fwd_paramsE --------------------------
	.section	.nv.info._ZN5flash16flash_fwd_kernelI23Flash_fwd_kernel_traitsILi32ELi128ELi128ELi4ELb0ELb0EN7cutlass10bfloat16_tE19Flash_kernel_traitsILi32ELi128ELi128ELi4ES3_EELb0ELb0ELb0ELb1ELb0ELb0ELb1ELb0EEEvNS_16Flash_fwd_paramsE,"",@"SHT_CUDA_INFO"
	.sectionflags	@""
	.align	4


	//----- nvinfo : EIATTR_CUDA_API_VERSION
	.align		4
        /*0000*/ 	.byte	0x04, 0x37
        /*0002*/ 	.short	(.L_460 - .L_459)
.L_459:
        /*0004*/ 	.word	0x00000082


	//----- nvinfo : EIATTR_KPARAM_INFO
	.align		4
.L_460:
        /*0008*/ 	.byte	0x04, 0x17
        /*000a*/ 	.short	(.L_462 - .L_461)
.L_461:
        /*000c*/ 	.word	0x00000000
        /*0010*/ 	.short	0x0000
        /*0012*/ 	.short	0x0000
        /*0014*/ 	.byte	0x00, 0xf0, 0x41, 0x07


	//----- nvinfo : EIATTR_SPARSE_MMA_MASK
	.align		4
.L_462:
        /*0018*/ 	.byte	0x03, 0x50
        /*001a*/ 	.short	0x0000


	//----- nvinfo : EIATTR_MAXREG_COUNT
	.align		4
        /*001c*/ 	.byte	0x03, 0x1b
        /*001e*/ 	.short	0x00ff


	//----- nvinfo : EIATTR_NUM_BARRIERS
	.align		4
        /*0020*/ 	.byte	0x02, 0x4c
        /*0022*/ 	.byte	0x01
	.zero		1


	//----- nvinfo : EIATTR_MERCURY_ISA_VERSION
	.align		4
        /*0024*/ 	.byte	0x03, 0x5f
        /*0026*/ 	.short	0x0101


	//----- nvinfo : EIATTR_COOP_GROUP_MASK_REGIDS
	.align		4
        /*0028*/ 	.byte	0x04, 0x29
        /*002a*/ 	.short	(.L_464 - .L_463)


	//   ....[0]....
.L_463:
        /*002c*/ 	.word	0xffffffff


	//   ....[1]....
        /*0030*/ 	.word	0xffffffff


	//   ....[2]....
        /*0034*/ 	.word	0xffffffff


	//   ....[3]....
        /*0038*/ 	.word	0xffffffff


	//   ....[4]....
        /*003c*/ 	.word	0xffffffff


	//   ....[5]....
        /*0040*/ 	.word	0xffffffff


	//   ....[6]....
        /*0044*/ 	.word	0xffffffff


	//   ....[7]....
        /*0048*/ 	.word	0xffffffff


	//   ....[8]....
        /*004c*/ 	.word	0xffffffff


	//   ....[9]....
        /*0050*/ 	.word	0xffffffff


	//   ....[10]....
        /*0054*/ 	.word	0xffffffff


	//   ....[11]....
        /*0058*/ 	.word	0xffffffff


	//   ....[12]....
        /*005c*/ 	.word	0xffffffff


	//   ....[13]....
        /*0060*/ 	.word	0xffffffff


	//   ....[14]....
        /*0064*/ 	.word	0xffffffff


	//   ....[15]....
        /*0068*/ 	.word	0xffffffff


	//   ....[16]....
        /*006c*/ 	.word	0xffffffff


	//   ....[17]....
        /*0070*/ 	.word	0xffffffff


	//   ....[18]....
        /*0074*/ 	.word	0xffffffff


	//   ....[19]....
        /*0078*/ 	.word	0xffffffff


	//   ....[20]....
        /*007c*/ 	.word	0xffffffff


	//   ....[21]....
        /*0080*/ 	.word	0xffffffff


	//   ....[22]....
        /*0084*/ 	.word	0xffffffff


	//   ....[23]....
        /*0088*/ 	.word	0xffffffff


	//----- nvinfo : EIATTR_COOP_GROUP_INSTR_OFFSETS
	.align		4
.L_464:
        /*008c*/ 	.byte	0x04, 0x28
        /*008e*/ 	.short	(.L_466 - .L_465)


	//   ....[0]....
.L_465:
        /*0090*/ 	.word	0x00006fb0


	//   ....[1]....
        /*0094*/ 	.word	0x00007000


	//   ....[2]....
        /*0098*/ 	.word	0x00007040


	//   ....[3]....
        /*009c*/ 	.word	0x000070e0


	//   ....[4]....
        /*00a0*/ 	.word	0x00007100


	//   ....[5]....
        /*00a4*/ 	.word	0x00007110


	//   ....[6]....
        /*00a8*/ 	.word	0x00007130


	//   ....[7]....
        /*00ac*/ 	.word	0x00007190


	//   ....[8]....
        /*00b0*/ 	.word	0x0000c570


	//   ....[9]....
        /*00b4*/ 	.word	0x0000c5a0


	//   ....[10]....
        /*00b8*/ 	.word	0x0000c5b0


	//   ....[11]....
        /*00bc*/ 	.word	0x0000c5c0


	//   ....[12]....
        /*00c0*/ 	.word	0x0000c600


	//   ....[13]....
        /*00c4*/ 	.word	0x0000c620


	//   ....[14]....
        /*00c8*/ 	.word	0x0000c630


	//   ....[15]....
        /*00cc*/ 	.word	0x0000c640


	//   ....[16]....
        /*00d0*/ 	.word	0x0000eb80


	//   ....[17]....
        /*00d4*/ 	.word	0x0000ebc0


	//   ....[18]....
        /*00d8*/ 	.word	0x0000ebd0


	//   ....[19]....
        /*00dc*/ 	.word	0x0000ebf0


	//   ....[20]....
        /*00e0*/ 	.word	0x0000ec40


	//   ....[21]....
        /*00e4*/ 	.word	0x0000ec60


	//   ....[22]....
        /*00e8*/ 	.word	0x0000ec80


	//   ....[23]....
        /*00ec*/ 	.word	0x0000ec90


	//----- nvinfo : EIATTR_VRC_CTA_INIT_COUNT
	.align		4
.L_466:
        /*00f0*/ 	.byte	0x02, 0x4a
	.zero		1
	.zero		1


	//----- nvinfo : EIATTR_EXIT_INSTR_OFFSETS
	.align		4
        /*00f4*/ 	.byte	0x04, 0x1c
        /*00f6*/ 	.short	(.L_468 - .L_467)


	//   ....[0]....
.L_467:
        /*00f8*/ 	.word	0x000003a0


	//   ....[1]....
        /*00fc*/ 	.word	0x00000dd0


	//   ....[2]....
        /*0100*/ 	.word	0x00000e60


	//   ....[3]....
        /*0104*/ 	.word	0x0000fca0


	//   ....[4]....
        /*0108*/ 	.word	0x0000fd80


	//----- nvinfo : EIATTR_CRS_STACK_SIZE
	.align		4
.L_468:
        /*010c*/ 	.byte	0x04, 0x1e
        /*010e*/ 	.short	(.L_470 - .L_469)
.L_469:
        /*0110*/ 	.word	0x00000000


	//----- nvinfo : EIATTR_CBANK_PARAM_SIZE
	.align		4
.L_470:
        /*0114*/ 	.byte	0x03, 0x19
        /*0116*/ 	.short	0x01d0


	//----- nvinfo : EIATTR_PARAM_CBANK
	.align		4
        /*0118*/ 	.byte	0x04, 0x0a
        /*011a*/ 	.short	(.L_472 - .L_471)
	.align		4
.L_471:
        /*011c*/ 	.word	index@(.nv.constant0._ZN5flash16flash_fwd_kernelI23Flash_fwd_kernel_traitsILi32ELi128ELi128ELi4ELb0ELb0EN7cutlass10bfloat16_tE19Flash_kernel_traitsILi32ELi128ELi128ELi4ES3_EELb0ELb0ELb0ELb1ELb0ELb0ELb1ELb0EEEvNS_16Flash_fwd_paramsE)
        /*0120*/ 	.short	0x0380
        /*0122*/ 	.short	0x01d0


	//----- nvinfo : EIATTR_SW_WAR
	.align		4
.L_472:
        /*0124*/ 	.byte	0x04, 0x36
        /*0126*/ 	.short	(.L_474 - .L_473)
.L_473:
        /*0128*/ 	.word	0x00000008
.L_474:


//--------------------- .nv.info._ZN5flash16flash_fwd_kernelI23Flash_fwd_kernel_traitsILi32ELi128ELi128ELi4ELb0ELb0EN7cutlass10bfloat16_tE19Flash_kernel_traitsILi32ELi128ELi128ELi4ES3_EELb1ELb0ELb1ELb0ELb0ELb1ELb0ELb0EEEvNS_16Flash_fwd_paramsE --------------------------
	.section	.nv.info._ZN5flash16flash_fwd_kernelI23Flash_fwd_kernel_traitsILi32ELi128ELi128ELi4ELb0ELb0EN7cutlass10bfloat16_tE19Flash_kernel_traitsILi32ELi128ELi128ELi4ES3_EELb1ELb0ELb1ELb0ELb0ELb1ELb0ELb0EEEvNS_16Flash_fwd_paramsE,"",@"SHT_CUDA_INFO"
	.sectionflags	@""
	.align	4


	//----- nvinfo : EIATTR_CUDA_API_VERSION
	.align		4
        /*0000*/ 	.byte	0x04, 0x37
        /*0002*/ 	.short	(.L_476 - .L_475)
.L_475:
        /*0004*/ 	.word	0x00000082


	//----- nvinfo : EIATTR_KPARAM_INFO
	.align		4
.L_476:
        /*0008*/ 	.byte	0x04, 0x17
        /*000a*/ 	.short	(.L_478 - .L_477)
.L_477:
        /*000c*/ 	.word	0x00000000
        /*0010*/ 	.short	0x0000
        /*0012*/ 	.short	0x0000
        /*0014*/ 	.byte	0x00, 0xf0, 0x41, 0x07


	//----- nvinfo : EIATTR_SPARSE_MMA_MASK
	.align		4
.L_478:
        /*0018*/ 	.byte	0x03, 0x50
        /*001a*/ 	.short	0x0000


	//----- nvinfo : EIATTR_MAXREG_COUNT
	.align		4
        /*001c*/ 	.byte	0x03, 0x1b
        /*001e*/ 	.short	0x00ff


	//----- nvinfo : EIATTR_NUM_BARRIERS
	.align		4
        /*0020*/ 	.byte	0x02, 0x4c
        /*0022*/ 	.byte	0x01
	.zero		1


	//----- nvinfo : EIATTR_ANNOTATIONS
	.align		4
        /*0024*/ 	.byte	0x04, 0x55
        /*0026*/ 	.short	(.L_480 - .L_479)


	//   ....[0]....
.L_479:
        /* <DEDUP_REMOVED lines=38> */


	//----- nvinfo : EIATTR_MERCURY_ISA_VERSION
	.align		4
.L_480:
        /*0270*/ 	.byte	0x03, 0x5f
        /*0272*/ 	.short	0x0101


	//----- nvinfo : EIATTR_COOP_GROUP_MASK_REGIDS
	.align		4
        /*0274*/ 	.byte	0x04, 0x29
        /*0276*/ 	.short	(.L_482 - .L_481)


	//   ....[0]....
.L_481:
        /*0278*/ 	.word	0xffffffff


	//   ....[1]....
        /*027c*/ 	.word	0xffffffff


	//   ....[2]....
        /*0280*/ 	.word	0xffffffff


	//   ....[3]....
        /*0284*/ 	.word	0xffffffff


	//   ....[4]....
        /*0288*/ 	.word	0xffffffff


	//   ....[5]....
        /*028c*/ 	.word	0xffffffff


	//   ....[6]....
        /*0290*/ 	.word	0xffffffff


	//   ....[7]....
        /*0294*/ 	.word	0xffffffff


	//   ....[8]....
        /*0298*/ 	.word	0xffffffff


	//   ....[9]....
        /*029c*/ 	.word	0xffffffff


	//   ....[10]....
        /*02a0*/ 	.word	0xffffffff


	//   ....[11]....
        /*02a4*/ 	.word	0xffffffff


	//   ....[12]....
        /*02a8*/ 	.word	0xffffffff


	//   ....[13]....
        /*02ac*/ 	.word	0xffffffff


	//   ....[14]....
        /*02b0*/ 	.word	0xffffffff


	//   ....[15]....
        /*02b4*/ 	.word	0xffffffff


	//   ....[16]....
        /*02b8*/ 	.word	0xffffffff


	//   ....[17]....
        /*02bc*/ 	.word	0xffffffff


	//   ....[18]....
        /*02c0*/ 	.word	0xffffffff


	//   ....[19]....
        /*02c4*/ 	.word	0xffffffff


	//   ....[20]....
        /*02c8*/ 	.word	0xffffffff


	//   ....[21]....
        /*02cc*/ 	.word	0xffffffff


	//   ....[22]....
        /*02d0*/ 	.word	0xffffffff


	//   ....[23]....
        /*02d4*/ 	.word	0xffffffff


	//   ....[24]....
        /*02d8*/ 	.word	0xffffffff


	//   ....[25]....
        /*02dc*/ 	.word	0xffffffff


	//   ....[26]....
        /*02e0*/ 	.word	0xffffffff


	//   ....[27]....
        /*02e4*/ 	.word	0xffffffff


	//   ....[28]....
        /*02e8*/ 	.word	0xffffffff


	//   ....[29]....
        /*02ec*/ 	.word	0xffffffff


	//   ....[30]....
        /*02f0*/ 	.word	0xffffffff


	//   ....[31]....
        /*02f4*/ 	.word	0xffffffff


	//----- nvinfo : EIATTR_COOP_GROUP_INSTR_OFFSETS
	.align		4
.L_482:
        /*02f8*/ 	.byte	0x04, 0x28
        /*02fa*/ 	.short	(.L_484 - .L_483)


	//   ....[0]....
.L_483:
        /*02fc*/ 	.word	0x00006720


	//   ....[1]....
        /*0300*/ 	.word	0x000068f0


	//   ....[2]....
        /*0304*/ 	.word	0x00006930


	//   ....[3]....
        /*0308*/ 	.word	0x00006d60


	//   ....[4]....
        /*030c*/ 	.word	0x00006df0


	//   ....[5]....
        /*0310*/ 	.word	0x00006e30


	//   ....[6]....
        /*0314*/ 	.word	0x00006f80


	//   ....[7]....
        /*0318*/ 	.word	0x00007940


	//   ....[8]....
        /*031c*/ 	.word	0x0000c660


	//   ....[9]....
        /*0320*/ 	.word	0x0000c690


	//   ....[10]....
        /*0324*/ 	.word	0x0000c770


	//   ....[11]....
        /*0328*/ 	.word	0x0000c7a0


	//   ....[12]....
        /*032c*/ 	.word	0x0000d2a0


	//   ....[13]....
        /*0330*/ 	.word	0x0000d300


	//   ....[14]....
        /*0334*/ 	.word	0x0000d3a0


	//   ....[15]....
        /*0338*/ 	.word	0x0000d3e0


	//   ....[16]....
        /*033c*/ 	.word	0x00015250


	//   ....[17]....
        /*0340*/ 	.word	0x00015290


	//   ....[18]....
        /*0344*/ 	.word	0x000154b0


	//   ....[19]....
        /*0348*/ 	.word	0x000154f0


	//   ....[20]....
        /*034c*/ 	.word	0x00015530


	//   ....[21]....
        /*0350*/ 	.word	0x00015600


	//   ....[22]....
        /*0354*/ 	.word	0x00015650


	//   ....[23]....
        /*0358*/ 	.word	0x00015680


	//   ....[24]....
        /*035c*/ 	.word	0x00019990


	//   ....[25]....
        /*0360*/ 	.word	0x00019a60


	//   ....[26]....
        /*0364*/ 	.word	0x00019b80


	//   ....[27]....
        /*0368*/ 	.word	0x00019b90


	//   ....[28]....
        /*036c*/ 	.word	0x00019ba0


	//   ....[29]....
        /*0370*/ 	.word	0x00019bc0


	//   ....[30]....
        /*0374*/ 	.word	0x00019bf0


	//   ....[31]....
        /*0378*/ 	.word	0x00019c00


	//----- nvinfo : EIATTR_VRC_CTA_INIT_COUNT
	.align		4
.L_484:
        /*037c*/ 	.byte	0x02, 0x4a
	.zero		1
	.zero		1


	//----- nvinfo : EIATTR_EXIT_INSTR_OFFSETS
	.align		4
        /*0380*/ 	.byte	0x04, 0x1c
        /*0382*/ 	.short	(.L_486 - .L_485)


	//   ....[0]....
.L_485:
        /*0384*/ 	.word	0x00000540


	//   ....[1]....
        /*0388*/ 	.word	0x000010f0


	//   ....[2]....
        /*038c*/ 	.word	0x00001180


	//   ....[3]....
        /*0390*/ 	.word	0x0001abc0


	//   ....[4]....
        /*0394*/ 	.word	0x0001aca0


	//----- nvinfo : EIATTR_CRS_STACK_SIZE
	.align		4
.L_486:
        /*0398*/ 	.byte	0x04, 0x1e
        /*039a*/ 	.short	(.L_488 - .L_487)
.L_487:
        /*039c*/ 	.word	0x00000000


	//----- nvinfo : EIATTR_CBANK_PARAM_SIZE
	.align		4
.L_488:
        /*03a0*/ 	.byte	0x03, 0x19
        /*03a2*/ 	.short	0x01d0


	//----- nvinfo : EIATTR_PARAM_CBANK
	.align		4
        /*03a4*/ 	.byte	0x04, 0x0a
        /*03a6*/ 	.short	(.L_490 - .L_489)
	.align		4
.L_489:
        /*03a8*/ 	.word	index@(.nv.constant0._ZN5flash16flash_fwd_kernelI23Flash_fwd_kernel_traitsILi32ELi128ELi128ELi4ELb0ELb0EN7cutlass10bfloat16_tE19Flash_kernel_traitsILi32ELi128ELi128ELi4ES3_EELb1ELb0ELb1ELb0ELb0ELb1ELb0ELb0EEEvNS_16Flash_fwd_paramsE)
        /*03ac*/ 	.short	0x0380
        /*03ae*/ 	.short	0x01d0


	//----- nvinfo : EIATTR_SW_WAR
	.align		4
.L_490:
        /*03b0*/ 	.byte	0x04, 0x36
        /*03b2*/ 	.short	(.L_492 - .L_491)
.L_491:
        /*03b4*/ 	.word	0x00000008
.L_492:


//--------------------- .nv.info._ZN5flash16flash_fwd_kernelI23Flash_fwd_kernel_traitsILi32ELi128ELi128ELi4ELb0ELb0EN7cutlass10bfloat16_tE19Flash_kernel_traitsILi32ELi128ELi128ELi4ES3_EELb0ELb0ELb1ELb0ELb0ELb1ELb1ELb0EEEvNS_16Flash_fwd_paramsE --------------------------
	.section	.nv.info._ZN5flash16flash_fwd_kernelI23Flash_fwd_kernel_traitsILi32ELi128ELi128ELi4ELb0ELb0EN7cutlass10bfloat16_tE19Flash_kernel_traitsILi32ELi128ELi128ELi4ES3_EELb0ELb0ELb1ELb0ELb0ELb1ELb1ELb0EEEvNS_16Flash_fwd_paramsE,"",@"SHT_CUDA_INFO"
	.sectionflags	@""
	.align	4


	//----- nvinfo : EIATTR_CUDA_API_VERSION
	.align		4
        /*0000*/ 	.byte	0x04, 0x37
        /*0002*/ 	.short	(.L_494 - .L_493)
.L_493:
        /*0004*/ 	.word	0x00000082


	//----- nvinfo : EIATTR_KPARAM_INFO
	.align		4
.L_494:
        /*0008*/ 	.byte	0x04, 0x17
        /*000a*/ 	.short	(.L_496 - .L_495)
.L_495:
        /*000c*/ 	.word	0x00000000
        /*0010*/ 	.short	0x0000
        /*0012*/ 	.short	0x0000
        /*0014*/ 	.byte	0x00, 0xf0, 0x41, 0x07


	//----- nvinfo : EIATTR_SPARSE_MMA_MASK
	.align		4
.L_496:
        /*0018*/ 	.byte	0x03, 0x50
        /*001a*/ 	.short	0x0000


	//----- nvinfo : EIATTR_MAXREG_COUNT
	.align		4
        /*001c*/ 	.byte	0x03, 0x1b
        /*001e*/ 	.short	0x00ff


	//----- nvinfo : EIATTR_NUM_BARRIERS
	.align		4
        /*0020*/ 	.byte	0x02, 0x4c
        /*0022*/ 	.byte	0x01
	.zero		1


	//----- nvinfo : EIATTR_MERCURY_ISA_VERSION
	.align		4
        /*0024*/ 	.byte	0x03, 0x5f
        /*0026*/ 	.short	0x0101


	//----- nvinfo : EIATTR_COOP_GROUP_MASK_REGIDS
	.align		4
        /*0028*/ 	.byte	0x04, 0x29
        /*002a*/ 	.short	(.L_498 - .L_497)


	//   ....[0]....
.L_497:
        /*002c*/ 	.word	0xffffffff


	//   ....[1]....
        /*0030*/ 	.word	0xffffffff


	//   ....[2]....
        /*0034*/ 	.word	0xffffffff


	//   ....[3]....
        /*0038*/ 	.word	0xffffffff


	//   ....[4]....
        /*003c*/ 	.word	0xffffffff


	//   ....[5]....
        /*0040*/ 	.word	0xffffffff


	//   ....[6]....
        /*0044*/ 	.word	0xffffffff


	//   ....[7]....
        /*0048*/ 	.word	0xffffffff


	//   ....[8]....
        /*004c*/ 	.word	0xffffffff


	//   ....[9]....
        /*0050*/ 	.word	0xffffffff


	//   ....[10]....
        /*0054*/ 	.word	0xffffffff


	//   ....[11]....
        /*0058*/ 	.word	0xffffffff


	//   ....[12]....
        /*005c*/ 	.word	0xffffffff


	//   ....[13]....
        /*0060*/ 	.word	0xffffffff


	//   ....[14]....
        /*0064*/ 	.word	0xffffffff


	//   ....[15]....
        /*0068*/ 	.word	0xffffffff


	//   ....[16]....
        /*006c*/ 	.word	0xffffffff


	//   ....[17]....
        /*0070*/ 	.word	0xffffffff


	//   ....[18]....
        /*0074*/ 	.word	0xffffffff


	//   ....[19]....
        /*0078*/ 	.word	0xffffffff


	//   ....[20]....
        /*007c*/ 	.word	0xffffffff


	//   ....[21]....
        /*0080*/ 	.word	0xffffffff


	//   ....[22]....
        /*0084*/ 	.word	0xffffffff


	//   ....[23]....
        /*0088*/ 	.word	0xffffffff


	//   ....[24]....
        /*008c*/ 	.word	0xffffffff


	//   ....[25]....
        /*0090*/ 	.word	0xffffffff


	//   ....[26]....
        /*0094*/ 	.word	0xffffffff


	//   ....[27]....
        /*0098*/ 	.word	0xffffffff


	//   ....[28]....
        /*009c*/ 	.word	0xffffffff


	//   ....[29]....
        /*00a0*/ 	.word	0xffffffff


	//   ....[30]....
        /*00a4*/ 	.word	0xffffffff


	//   ....[31]....
        /*00a8*/ 	.word	0xffffffff


	//----- nvinfo : EIATTR_COOP_GROUP_INSTR_OFFSETS
	.align		4
.L_498:
        /*00ac*/ 	.byte	0x04, 0x28
        /*00ae*/ 	.short	(.L_500 - .L_499)


	//   ....[0]....
.L_499:
        /*00b0*/ 	.word	0x00005ea0


	//   ....[1]....
        /*00b4*/ 	.word	0x00005fc0


	//   ....[2]....
        /*00b8*/ 	.word	0x00006020


	//   ....[3]....
        /*00bc*/ 	.word	0x000060e0


	//   ....[4]....
        /*00c0*/ 	.word	0x00006120


	//   ....[5]....
        /*00c4*/ 	.word	0x00006140


	//   ....[6]....
        /*00c8*/ 	.word	0x00006160


	//   ....[7]....
        /*00cc*/ 	.word	0x000061f0


	//   ....[8]....
        /*00d0*/ 	.word	0x0000c260


	//   ....[9]....
        /*00d4*/ 	.word	0x0000c2b0


	//   ....[10]....
        /*00d8*/ 	.word	0x0000c2f0


	//   ....[11]....
        /*00dc*/ 	.word	0x0000c310


	//   ....[12]....
        /*00e0*/ 	.word	0x0000c330


	//   ....[13]....
        /*00e4*/ 	.word	0x0000c350


	//   ....[14]....
        /*00e8*/ 	.word	0x0000c370


	//   ....[15]....
        /*00ec*/ 	.word	0x0000c390


	//   ....[16]....
        /*00f0*/ 	.word	0x00012920


	//   ....[17]....
        /*00f4*/ 	.word	0x000129f0


	//   ....[18]....
        /*00f8*/ 	.word	0x00012a20


	//   ....[19]....
        /*00fc*/ 	.word	0x00012a60


	//   ....[20]....
        /*0100*/ 	.word	0x00012ab0


	//   ....[21]....
        /*0104*/ 	.word	0x00012ac0


	//   ....[22]....
        /*0108*/ 	.word	0x00012ad0


	//   ....[23]....
        /*010c*/ 	.word	0x00012af0


	//   ....[24]....
        /*0110*/ 	.word	0x00015050


	//   ....[25]....
        /*0114*/ 	.word	0x00015090


	//   ....[26]....
        /*0118*/ 	.word	0x000150d0


	//   ....[27]....
        /*011c*/ 	.word	0x00015110


	//   ....[28]....
        /*0120*/ 	.word	0x000151f0


	//   ....[29]....
        /*0124*/ 	.word	0x00015210


	//   ....[30]....
        /*0128*/ 	.word	0x00015240


	//   ....[31]....
        /*012c*/ 	.word	0x00015280


	//----- nvinfo : EIATTR_VRC_CTA_INIT_COUNT
	.align		4
.L_500:
        /*0130*/ 	.byte	0x02, 0x4a
	.zero		1
	.zero		1


	//----- nvinfo : EIATTR_EXIT_INSTR_OFFSETS
	.align		4
        /*0134*/ 	.byte	0x04, 0x1c
        /*0136*/ 	.short	(.L_502 - .L_501)


	//   ....[0]....
.L_501:
        /*0138*/ 	.word	0x00000410


	//   ....[1]....
        /*013c*/ 	.word	0x00000fc0


	//   ....[2]....
        /*0140*/ 	.word	0x00001050


	//   ....[3]....
        /*0144*/ 	.word	0x00016200


	//   ....[4]....
        /*0148*/ 	.word	0x000162e0


	//----- nvinfo : EIATTR_CRS_STACK_SIZE
	.align		4
.L_502:
        /*014c*/ 	.byte	0x04, 0x1e
        /*014e*/ 	.short	(.L_504 - .L_503)
.L_503:
        /*0150*/ 	.word	0x00000000


	//----- nvinfo : EIATTR_CBANK_PARAM_SIZE
	.align		4
.L_504:
        /*0154*/ 	.byte	0x03, 0x19
        /*0156*/ 	.short	0x01d0


	//----- nvinfo : EIATTR_PARAM_CBANK
	.align		4
        /*0158*/ 	.byte	0x04, 0x0a
        /*015a*/ 	.short	(.L_506 - .L_505)
	.align		4
.L_505:
        /*015c*/ 	.word	index@(.nv.constant0._ZN5flash16flash_fwd_kernelI23Flash_fwd_kernel_traitsILi32ELi128ELi128ELi4ELb0ELb0EN7cutlass10bfloat16_tE19Flash_kernel_traitsILi32ELi128ELi128ELi4ES3_EELb0ELb0ELb1ELb0ELb0ELb1ELb1ELb0EEEvNS_16Flash_fwd_paramsE)
        /*0160*/ 	.short	0x0380
        /*0162*/ 	.short	0x01d0


	//----- nvinfo : EIATTR_SW_WAR
	.align		4
.L_506:
        /*0164*/ 	.byte	0x04, 0x36
        /*0166*/ 	.short	(.L_508 - .L_507)
.L_507:
        /*0168*/ 	.word	0x00000008
.L_508:


//--------------------- .nv.info._ZN5flash16flash_fwd_kernelI23Flash_fwd_kernel_traitsILi32ELi128ELi128ELi4ELb0ELb0EN7cutlass10bfloat16_tE19Flash_kernel_traitsILi32ELi128ELi128ELi4ES3_EELb1ELb0ELb1ELb1ELb0ELb0ELb0ELb0EEEvNS_16Flash_fwd_paramsE --------------------------
	.section	.nv.info._ZN5flash16flash_fwd_kernelI23Flash_fwd_kernel_traitsILi32ELi128ELi128ELi4ELb0ELb0EN7cutlass10bfloat16_tE19Flash_kernel_traitsILi32ELi128ELi128ELi4ES3_EELb1ELb0ELb1ELb1ELb0ELb0ELb0ELb0EEEvNS_16Flash_fwd_paramsE,"",@"SHT_CUDA_INFO"
	.sectionflags	@""
	.align	4


	//----- nvinfo : EIATTR_CUDA_API_VERSION
	.align		4
        /*0000*/ 	.byte	0x04, 0x37
        /*0002*/ 	.short	(.L_510 - .L_509)
.L_509:
        /*0004*/ 	.word	0x00000082


	//----- nvinfo : EIATTR_KPARAM_INFO
	.align		4
.L_510:
        /*0008*/ 	.byte	0x04, 0x17
        /*000a*/ 	.short	(.L_512 - .L_511)
.L_511:
        /*000c*/ 	.word	0x00000000
        /*0010*/ 	.short	0x0000
        /*0012*/ 	.short	0x0000
        /*0014*/ 	.byte	0x00, 0xf0, 0x41, 0x07


	//----- nvinfo : EIATTR_SPARSE_MMA_MASK
	.align		4
.L_512:
        /*0018*/ 	.byte	0x03, 0x50
        /*001a*/ 	.short	0x0000


	//----- nvinfo : EIATTR_MAXREG_COUNT
	.align		4
        /*001c*/ 	.byte	0x03, 0x1b
        /*001e*/ 	.short	0x00ff


	//----- nvinfo : EIATTR_NUM_BARRIERS
	.align		4
        /*0020*/ 	.byte	0x02, 0x4c
        /*0022*/ 	.byte	0x01
	.zero		1


	//----- nvinfo : EIATTR_ANNOTATIONS
	.align		4
        /*0024*/ 	.byte	0x04, 0x55
        /*0026*/ 	.short	(.L_514 - .L_513)


	//   ....[0]....
.L_513:
        /* <DEDUP_REMOVED lines=43> */


	//----- nvinfo : EIATTR_MERCURY_ISA_VERSION
	.align		4
.L_514:
        /*02c8*/ 	.byte	0x03, 0x5f
        /*02ca*/ 	.short	0x0101


	//----- nvinfo : EIATTR_COOP_GROUP_MASK_REGIDS
	.align		4
        /*02cc*/ 	.byte	0x04, 0x29
        /*02ce*/ 	.short	(.L_516 - .L_515)


	//   ....[0]....
.L_515:
        /*02d0*/ 	.word	0xffffffff


	//   ....[1]....
        /*02d4*/ 	.word	0xffffffff


	//   ....[2]....
        /*02d8*/ 	.word	0xffffffff


	//   ....[3]....
        /*02dc*/ 	.word	0xffffffff


	//   ....[4]....
        /*02e0*/ 	.word	0xffffffff


	//   ....[5]....
        /*02e4*/ 	.word	0xffffffff


	//   ....[6]....
        /*02e8*/ 	.word	0xffffffff


	//   ....[7]....
        /*02ec*/ 	.word	0xffffffff


	//   ....[8]....
        /*02f0*/ 	.word	0xffffffff


	//   ....[9]....
        /*02f4*/ 	.word	0xffffffff


	//   ....[10]....
        /*02f8*/ 	.word	0xffffffff


	//   ....[11]....
        /*02fc*/ 	.word	0xffffffff


	//   ....[12]....
        /*0300*/ 	.word	0xffffffff


	//   ....[13]....
        /*0304*/ 	.word	0xffffffff


	//   ....[14]....
        /*0308*/ 	.word	0xffffffff


	//   ....[15]....
        /*030c*/ 	.word	0xffffffff


	//   ....[16]....
        /*0310*/ 	.word	0xffffffff


	//   ....[17]....
        /*0314*/ 	.word	0xffffffff


	//   ....[18]....
        /*0318*/ 	.word	0xffffffff


	//   ....[19]....
        /*031c*/ 	.word	0xffffffff


	//   ....[20]....
        /*0320*/ 	.word	0xffffffff


	//   ....[21]....
        /*0324*/ 	.word	0xffffffff


	//   ....[22]....
        /*0328*/ 	.word	0xffffffff


	//   ....[23]....
        /*032c*/ 	.word	0xffffffff


	//   ....[24]....
        /*0330*/ 	.word	0xffffffff


	//   ....[25]....
        /*0334*/ 	.word	0xffffffff


	//   ....[26]....
        /*0338*/ 	.word	0xffffffff


	//   ....[27]....
        /*033c*/ 	.word	0xffffffff


	//   ....[28]....
        /*0340*/ 	.word	0xffffffff


	//   ....[29]....
        /*0344*/ 	.word	0xffffffff


	//   ....[30]....
        /*0348*/ 	.word	0xffffffff


	//   ....[31]....
        /*034c*/ 	.word	0xffffffff


	//----- nvinfo : EIATTR_COOP_GROUP_INSTR_OFFSETS
	.align		4
.L_516:
        /*0350*/ 	.byte	0x04, 0x28
        /*0352*/ 	.short	(.L_518 - .L_517)


	//   ....[0]....
.L_517:
        /*0354*/ 	.word	0x00008670


	//   ....[1]....
        /*0358*/ 	.word	0x000086d0


	//   ....[2]....
        /*035c*/ 	.word	0x00008700


	//   ....[3]....
        /*0360*/ 	.word	0x00008760


	//   ....[4]....
        /*0364*/ 	.word	0x000087f0


	//   ....[5]....
        /*0368*/ 	.word	0x00008860


	//   ....[6]....
        /*036c*/ 	.word	0x00008890


	//   ....[7]....
        /*0370*/ 	.word	0x000088c0


	//   ....[8]....
        /*0374*/ 	.word	0x000122e0


	//   ....[9]....
        /*0378*/ 	.word	0x000123d0


	//   ....[10]....
        /*037c*/ 	.word	0x00012430


	//   ....[11]....
        /*0380*/ 	.word	0x00012550


	//   ....[12]....
        /*0384*/ 	.word	0x00012800


	//   ....[13]....
        /*0388*/ 	.word	0x000129d0


	//   ....[14]....
        /*038c*/ 	.word	0x00012ab0


	//   ....[15]....
        /*0390*/ 	.word	0x00012b70


	//   ....[16]....
        /*0394*/ 	.word	0x0001d070


	//   ....[17]....
        /*0398*/ 	.word	0x0001d1d0


	//   ....[18]....
        /*039c*/ 	.word	0x0001d200


	//   ....[19]....
        /*03a0*/ 	.word	0x0001d280


	//   ....[20]....
        /*03a4*/ 	.word	0x0001d2c0


	//   ....[21]....
        /*03a8*/ 	.word	0x0001d320


	//   ....[22]....
        /*03ac*/ 	.word	0x0001d400


	//   ....[23]....
        /*03b0*/ 	.word	0x0001d7d0


	//   ....[24]....
        /*03b4*/ 	.word	0x00021cd0


	//   ....[25]....
        /*03b8*/ 	.word	0x00021ce0


	//   ....[26]....
        /*03bc*/ 	.word	0x00021cf0


	//   ....[27]....
        /*03c0*/ 	.word	0x00021d00


	//   ....[28]....
        /*03c4*/ 	.word	0x00021d30


	//   ....[29]....
        /*03c8*/ 	.word	0x00021d50


	//   ....[30]....
        /*03cc*/ 	.word	0x00021d70


	//   ....[31]....
        /*03d0*/ 	.word	0x00021d80


	//----- nvinfo : EIATTR_VRC_CTA_INIT_COUNT
	.align		4
.L_518:
        /*03d4*/ 	.byte	0x02, 0x4a
	.zero		1
	.zero		1


	//----- nvinfo : EIATTR_EXIT_INSTR_OFFSETS
	.align		4
        /*03d8*/ 	.byte	0x04, 0x1c
        /*03da*/ 	.short	(.L_520 - .L_519)


	//   ....[0]....
.L_519:
        /*03dc*/ 	.word	0x00000640


	//   ....[1]....
        /*03e0*/ 	.word	0x00001200


	//   ....[2]....
        /*03e4*/ 	.word	0x00001290


	//   ....[3]....
        /*03e8*/ 	.word	0x00022e20


	//   ....[4]....
        /*03ec*/ 	.word	0x00022f00


	//----- nvinfo : EIATTR_CRS_STACK_SIZE
	.align		4
.L_520:
        /*03f0*/ 	.byte	0x04, 0x1e
        /*03f2*/ 	.short	(.L_522 - .L_521)
.L_521:
        /*03f4*/ 	.word	0x00000000


	//----- nvinfo : EIATTR_CBANK_PARAM_SIZE
	.align		4
.L_522:
        /*03f8*/ 	.byte	0x03, 0x19
        /*03fa*/ 	.short	0x01d0


	//----- nvinfo : EIATTR_PARAM_CBANK
	.align		4
        /*03fc*/ 	.byte	0x04, 0x0a
        /*03fe*/ 	.short	(.L_524 - .L_523)
	.align		4
.L_523:
        /*0400*/ 	.word	index@(.nv.constant0._ZN5flash16flash_fwd_kernelI23Flash_fwd_kernel_traitsILi32ELi128ELi128ELi4ELb0ELb0EN7cutlass10bfloat16_tE19Flash_kernel_traitsILi32ELi128ELi128ELi4ES3_EELb1ELb0ELb1ELb1ELb0ELb0ELb0ELb0EEEvNS_16Flash_fwd_paramsE)
        /*0404*/ 	.short	0x0380
        /*0406*/ 	.short	0x01d0


	//----- nvinfo : EIATTR_SW_WAR
	.align		4
.L_524:
        /*0408*/ 	.byte	0x04, 0x36
        /*040a*/ 	.short	(.L_526 - .L_525)
.L_525:
        /*040c*/ 	.word	0x00000008
.L_526:


//--------------------- .nv.info._ZN5flash16flash_fwd_kernelI23Flash_fwd_kernel_traitsILi32ELi128ELi128ELi4ELb0ELb0EN7cutlass10bfloat16_tE19Flash_kernel_traitsILi32ELi128ELi128ELi4ES3_EELb1ELb0ELb1ELb0ELb0ELb0ELb0ELb1EEEvNS_16Flash_fwd_paramsE --------------------------
	.section	.nv.info._ZN5flash16flash_fwd_kernelI23Flash_fwd_kernel_traitsILi32ELi128ELi128ELi4ELb0ELb0EN7cutlass10bfloat16_tE19Flash_kernel_traitsILi32ELi128ELi128ELi4ES3_EELb1ELb0ELb1ELb0ELb0ELb0ELb0ELb1EEEvNS_16Flash_fwd_paramsE,"",@"SHT_CUDA_INFO"
	.sectionflags	@""
	.align	4


	//----- nvinfo : EIATTR_CUDA_API_VERSION
	.align		4
        /*0000*/ 	.byte	0x04, 0x37
        /*0002*/ 	.short	(.L_528 - .L_527)
.L_527:
        /*0004*/ 	.word	0x00000082


	//----- nvinfo : EIATTR_KPARAM_INFO
	.align		4
.L_528:
        /*0008*/ 	.byte	0x04, 0x17
        /*000a*/ 	.short	(.L_530 - .L_529)
.L_529:
        /*000c*/ 	.word	0x00000000
        /*0010*/ 	.short	0x0000
        /*0012*/ 	.short	0x0000
        /*0014*/ 	.byte	0x00, 0xf0, 0x41, 0x07


	//----- nvinfo : EIATTR_SPARSE_MMA_MASK
	.align		4
.L_530:
        /*0018*/ 	.byte	0x03, 0x50
        /*001a*/ 	.short	0x0000


	//----- nvinfo : EIATTR_MAXREG_COUNT
	.align		4
        /*001c*/ 	.byte	0x03, 0x1b
        /*001e*/ 	.short	0x00ff


	//----- nvinfo : EIATTR_NUM_BARRIERS
	.align		4
        /*0020*/ 	.byte	0x02, 0x4c
        /*0022*/ 	.byte	0x01
	.zero		1


	//----- nvinfo : EIATTR_ANNOTATIONS
	.align		4
        /*0024*/ 	.byte	0x04, 0x55
        /*0026*/ 	.short	(.L_532 - .L_531)


	//   ....[0]....
.L_531:
        /* <DEDUP_REMOVED lines=405> */


	//----- nvinfo : EIATTR_MERCURY_ISA_VERSION
	.align		4
.L_532:
        /*1968*/ 	.byte	0x03, 0x5f
        /*196a*/ 	.short	0x0101


	//----- nvinfo : EIATTR_INT_WARP_WIDE_INSTR_OFFSETS
	.align		4
        /*196c*/ 	.byte	0x04, 0x31
        /*196e*/ 	.short	(.L_534 - .L_533)


	//   ....[0]....
.L_533:
        /*1970*/ 	.word	0x000034e0


	//----- nvinfo : EIATTR_COOP_GROUP_MASK_REGIDS
	.align		4
.L_534:
        /*1974*/ 	.byte	0x04, 0x29
        /*1976*/ 	.short	(.L_536 - .L_535)


	//   ....[0]....
.L_535:
        /*1978*/ 	.word	0xffffffff


	//   ....[1]....
        /*197c*/ 	.word	0xffffffff


	//   ....[2]....
        /*1980*/ 	.word	0xffffffff


	//   ....[3]....
        /*1984*/ 	.word	0xffffffff


	//   ....[4]....
        /*1988*/ 	.word	0xffffffff


	//   ....[5]....
        /*198c*/ 	.word	0xffffffff


	//   ....[6]....
        /*1990*/ 	.word	0xffffffff


	//   ....[7]....
        /*1994*/ 	.word	0xffffffff


	//   ....[8]....
        /*1998*/ 	.word	0xffffffff


	//   ....[9]....
        /*199c*/ 	.word	0xffffffff


	//   ....[10]....
        /*19a0*/ 	.word	0xffffffff


	//   ....[11]....
        /*19a4*/ 	.word	0xffffffff


	//   ....[12]....
        /*19a8*/ 	.word	0xffffffff


	//   ....[13]....
        /*19ac*/ 	.word	0xffffffff


	//   ....[14]....
        /*19b0*/ 	.word	0xffffffff


	//   ....[15]....
        /*19b4*/ 	.word	0xffffffff


	//   ....[16]....
        /*19b8*/ 	.word	0xffffffff


	//   ....[17]....
        /*19bc*/ 	.word	0xffffffff


	//   ....[18]....
        /*19c0*/ 	.word	0xffffffff


	//   ....[19]....
        /*19c4*/ 	.word	0xffffffff


	//   ....[20]....
        /*19c8*/ 	.word	0xffffffff


	//   ....[21]....
        /*19cc*/ 	.word	0xffffffff


	//   ....[22]....
        /*19d0*/ 	.word	0xffffffff


	//   ....[23]....
        /*19d4*/ 	.word	0xffffffff


	//   ....[24]....
        /*19d8*/ 	.word	0xffffffff


	//   ....[25]....
        /*19dc*/ 	.word	0xffffffff


	//   ....[26]....
        /*19e0*/ 	.word	0xffffffff


	//   ....[27]....
        /*19e4*/ 	.word	0xffffffff


	//   ....[28]....
        /*19e8*/ 	.word	0xffffffff


	//   ....[29]....
        /*19ec*/ 	.word	0xffffffff


	//   ....[30]....
        /*19f0*/ 	.word	0xffffffff


	//   ....[31]....
        /*19f4*/ 	.word	0xffffffff


	//----- nvinfo : EIATTR_COOP_GROUP_INSTR_OFFSETS
	.align		4
.L_536:
        /*19f8*/ 	.byte	0x04, 0x28
        /*19fa*/ 	.short	(.L_538 - .L_537)


	//   ....[0]....
.L_537:
        /*19fc*/ 	.word	0x00006070


	//   ....[1]....
        /*1a00*/ 	.word	0x00006180


	//   ....[2]....
        /*1a04*/ 	.word	0x000061b0


	//   ....[3]....
        /*1a08*/ 	.word	0x000061e0


	//   ....[4]....
        /*1a0c*/ 	.word	0x00006210


	//   ....[5]....
        /*1a10*/ 	.word	0x000062d0


	//   ....[6]....
        /*1a14*/ 	.word	0x00006300


	//   ....[7]....
        /*1a18*/ 	.word	0x00006360


	//   ....[8]....
        /*1a1c*/ 	.word	0x00013640


	//   ....[9]....
        /*1a20*/ 	.word	0x000136d0


	//   ....[10]....
        /*1a24*/ 	.word	0x00013710


	//   ....[11]....
        /*1a28*/ 	.word	0x00013890


	//   ....[12]....
        /*1a2c*/ 	.word	0x000147d0


	//   ....[13]....
        /*1a30*/ 	.word	0x00014990


	//   ....[14]....
        /*1a34*/ 	.word	0x00014e80


	//   ....[15]....
        /*1a38*/ 	.word	0x00014ff0


	//   ....[16]....
        /*1a3c*/ 	.word	0x000217e0


	//   ....[17]....
        /*1a40*/ 	.word	0x00021820


	//   ....[18]....
        /*1a44*/ 	.word	0x00021860


	//   ....[19]....
        /*1a48*/ 	.word	0x000218a0


	//   ....[20]....
        /*1a4c*/ 	.word	0x00021c60


	//   ....[21]....
        /*1a50*/ 	.word	0x00021c80


	//   ....[22]....
        /*1a54*/ 	.word	0x00021cb0


	//   ....[23]....
        /*1a58*/ 	.word	0x00021cd0


	//   ....[24]....
        /*1a5c*/ 	.word	0x0002b640


	//   ....[25]....
        /*1a60*/ 	.word	0x0002b650


	//   ....[26]....
        /*1a64*/ 	.word	0x0002b660


	//   ....[27]....
        /*1a68*/ 	.word	0x0002b670


	//   ....[28]....
        /*1a6c*/ 	.word	0x0002b6c0


	//   ....[29]....
        /*1a70*/ 	.word	0x0002b6e0


	//   ....[30]....
        /*1a74*/ 	.word	0x0002b6f0


	//   ....[31]....
        /*1a78*/ 	.word	0x0002b710


	//----- nvinfo : EIATTR_VRC_CTA_INIT_COUNT
	.align		4
.L_538:
        /*1a7c*/ 	.byte	0x02, 0x4a
	.zero		1
	.zero		1


	//----- nvinfo : EIATTR_EXIT_INSTR_OFFSETS
	.align		4
        /*1a80*/ 	.byte	0x04, 0x1c
        /*1a82*/ 	.short	(.L_540 - .L_539)


	//   ....[0]....
.L_539:
        /*1a84*/ 	.word	0x00000660


	//   ....[1]....
        /*1a88*/ 	.word	0x00001230


	//   ....[2]....
        /*1a8c*/ 	.word	0x000012c0


	//   ....[3]....
        /*1a90*/ 	.word	0x0002c730


	//   ....[4]....
        /*1a94*/ 	.word	0x0002c810


	//----- nvinfo : EIATTR_CRS_STACK_SIZE
	.align		4
.L_540:
        /*1a98*/ 	.byte	0x04, 0x1e
        /*1a9a*/ 	.short	(.L_542 - .L_541)
.L_541:
        /*1a9c*/ 	.word	0x00000000


	//----- nvinfo : EIATTR_CBANK_PARAM_SIZE
	.align		4
.L_542:
        /*1aa0*/ 	.byte	0x03, 0x19
        /*1aa2*/ 	.short	0x01d0


	//----- nvinfo : EIATTR_PARAM_CBANK
	.align		4
        /*1aa4*/ 	.byte	0x04, 0x0a
        /*1aa6*/ 	.short	(.L_544 - .L_543)
	.align		4
.L_543:
        /*1aa8*/ 	.word	index@(.nv.constant0._ZN5flash16flash_fwd_kernelI23Flash_fwd_kernel_traitsILi32ELi128ELi128ELi4ELb0ELb0EN7cutlass10bfloat16_tE19Flash_kernel_traitsILi32ELi128ELi128ELi4ES3_EELb1ELb0ELb1ELb0ELb0ELb0ELb0ELb1EEEvNS_16Flash_fwd_paramsE)
        /*1aac*/ 	.short	0x0380
        /*1aae*/ 	.short	0x01d0


	//----- nvinfo : EIATTR_SW_WAR
	.align		4
.L_544:
        /*1ab0*/ 	.byte	0x04, 0x36
        /*1ab2*/ 	.short	(.L_546 - .L_545)
.L_545:
        /*1ab4*/ 	.word	0x00000008
.L_546:


//--------------------- .nv.info._ZN5flash16flash_fwd_kernelI23Flash_fwd_kernel_traitsILi32ELi128ELi128ELi4ELb0ELb0EN7cutlass10bfloat16_tE19Flash_kernel_traitsILi32ELi128ELi128ELi4ES3_EELb0ELb0ELb1ELb0ELb0ELb0ELb1ELb0EEEvNS_16Flash_fwd_paramsE --------------------------
	.section	.nv.info._ZN5flash16flash_fwd_kernelI23Flash_fwd_kernel_traitsILi32ELi128ELi128ELi4ELb0ELb0EN7cutlass10bfloat16_tE19Flash_kernel_traitsILi32ELi128ELi128ELi4ES3_EELb0ELb0ELb1ELb0ELb0ELb0ELb1ELb0EEEvNS_16Flash_fwd_paramsE,"",@"SHT_CUDA_INFO"
	.sectionflags	@""
	.align	4


	//----- nvinfo : EIATTR_CUDA_API_VERSION
	.align		4
        /*0000*/ 	.byte	0x04, 0x37
        /*0002*/ 	.short	(.L_548 - .L_547)
.L_547:
        /*0004*/ 	.word	0x00000082


	//----- nvinfo : EIATTR_KPARAM_INFO
	.align		4
.L_548:
        /*0008*/ 	.byte	0x04, 0x17
        /*000a*/ 	.short	(.L_550 - .L_549)
.L_549:
        /*000c*/ 	.word	0x00000000
        /*0010*/ 	.short	0x0000
        /*0012*/ 	.short	0x0000
        /*0014*/ 	.byte	0x00, 0xf0, 0x41, 0x07


	//----- nvinfo : EIATTR_SPARSE_MMA_MASK
	.align		4
.L_550:
        /*0018*/ 	.byte	0x03, 0x50
        /*001a*/ 	.short	0x0000


	//----- nvinfo : EIATTR_MAXREG_COUNT
	.align		4
        /*001c*/ 	.byte	0x03, 0x1b
        /*001e*/ 	.short	0x00ff


	//----- nvinfo : EIATTR_NUM_BARRIERS
	.align		4
        /*0020*/ 	.byte	0x02, 0x4c
        /*0022*/ 	.byte	0x01
	.zero		1


	//----- nvinfo : EIATTR_ANNOTATIONS
	.align		4
        /*0024*/ 	.byte	0x04, 0x55
        /*0026*/ 	.short	(.L_552 - .L_551)


	//   ....[0]....
.L_551:
        /*0028*/ 	.word	0x00000001
        /*002c*/ 	.byte	0x80, 0xb3, 0x00, 0x00, 0x01, 0x00, 0x00, 0x00, 0x00, 0xc8, 0x00, 0x00


	//----- nvinfo : EIATTR_MERCURY_ISA_VERSION
	.align		4
.L_552:
        /*0038*/ 	.byte	0x03, 0x5f
        /*003a*/ 	.short	0x0101


	//----- nvinfo : EIATTR_COOP_GROUP_MASK_REGIDS
	.align		4
        /*003c*/ 	.byte	0x04, 0x29
        /*003e*/ 	.short	(.L_554 - .L_553)


	//   ....[0]....
.L_553:
        /*0040*/ 	.word	0xffffffff


	//   ....[1]....
        /*0044*/ 	.word	0xffffffff


	//   ....[2]....
        /*0048*/ 	.word	0xffffffff


	//   ....[3]....
        /*004c*/ 	.word	0xffffffff


	//   ....[4]....
        /*0050*/ 	.word	0xffffffff


	//   ....[5]....
        /*0054*/ 	.word	0xffffffff


	//   ....[6]....
        /*0058*/ 	.word	0xffffffff


	//   ....[7]....
        /*005c*/ 	.word	0xffffffff


	//   ....[8]....
        /*0060*/ 	.word	0xffffffff


	//   ....[9]....
        /*0064*/ 	.word	0xffffffff


	//   ....[10]....
        /*0068*/ 	.word	0xffffffff


	//   ....[11]....
        /*006c*/ 	.word	0xffffffff


	//   ....[12]....
        /*0070*/ 	.word	0xffffffff


	//   ....[13]....
        /*0074*/ 	.word	0xffffffff


	//   ....[14]....
        /*0078*/ 	.word	0xffffffff


	//   ....[15]....
        /*007c*/ 	.word	0xffffffff


	//   ....[16]....
        /*0080*/ 	.word	0xffffffff


	//   ....[17]....
        /*0084*/ 	.word	0xffffffff


	//   ....[18]....
        /*0088*/ 	.word	0xffffffff


	//   ....[19]....
        /*008c*/ 	.word	0xffffffff


	//   ....[20]....
        /*0090*/ 	.word	0xffffffff


	//   ....[21]....
        /*0094*/ 	.word	0xffffffff


	//   ....[22]....
        /*0098*/ 	.word	0xffffffff


	//   ....[23]....
        /*009c*/ 	.word	0xffffffff


	//   ....[24]....
        /*00a0*/ 	.word	0xffffffff


	//   ....[25]....
        /*00a4*/ 	.word	0xffffffff


	//   ....[26]....
        /*00a8*/ 	.word	0xffffffff


	//   ....[27]....
        /*00ac*/ 	.word	0xffffffff


	//   ....[28]....
        /*00b0*/ 	.word	0xffffffff


	//   ....[29]....
        /*00b4*/ 	.word	0xffffffff


	//   ....[30]....
        /*00b8*/ 	.word	0xffffffff


	//   ....[31]....
        /*00bc*/ 	.word	0xffffffff


	//----- nvinfo : EIATTR_COOP_GROUP_INSTR_OFFSETS
	.align		4
.L_554:
        /*00c0*/ 	.byte	0x04, 0x28
        /*00c2*/ 	.short	(.L_556 - .L_555)


	//   ....[0]....
.L_555:
        /*00c4*/ 	.word	0x00006570


	//   ....[1]....
        /*00c8*/ 	.word	0x000065b0


	//   ....[2]....
        /*00cc*/ 	.word	0x000066e0


	//   ....[3]....
        /*00d0*/ 	.word	0x00006750


	//   ....[4]....
        /*00d4*/ 	.word	0x00006790


	//   ....[5]....
        /*00d8*/ 	.word	0x000067a0


	//   ....[6]....
        /*00dc*/ 	.word	0x000067e0


	//   ....[7]....
        /*00e0*/ 	.word	0x00006880


	//   ....[8]....
        /*00e4*/ 	.word	0x0000cba0


	//   ....[9]....
        /*00e8*/ 	.word	0x0000cbc0


	//   ....[10]....
        /*00ec*/ 	.word	0x0000cbe0


	//   ....[11]....
        /*00f0*/ 	.word	0x0000cc10


	//   ....[12]....
        /*00f4*/ 	.word	0x0000cc20


	//   ....[13]....
        /*00f8*/ 	.word	0x0000cc40


	//   ....[14]....
        /*00fc*/ 	.word	0x0000d4c0


	//   ....[15]....
        /*0100*/ 	.word	0x0000d520


	//   ....[16]....
        /*0104*/ 	.word	0x000136d0


	//   ....[17]....
        /*0108*/ 	.word	0x00013720


	//   ....[18]....
        /*010c*/ 	.word	0x00013770


	//   ....[19]....
        /*0110*/ 	.word	0x00013780


	//   ....[20]....
        /*0114*/ 	.word	0x000137a0


	//   ....[21]....
        /*0118*/ 	.word	0x000137c0


	//   ....[22]....
        /*011c*/ 	.word	0x000137f0


	//   ....[23]....
        /*0120*/ 	.word	0x00013800


	//   ....[24]....
        /*0124*/ 	.word	0x00015df0


	//   ....[25]....
        /*0128*/ 	.word	0x00015e30


	//   ....[26]....
        /*012c*/ 	.word	0x00015e60


	//   ....[27]....
        /*0130*/ 	.word	0x00015e80


	//   ....[28]....
        /*0134*/ 	.word	0x00015ed0


	//   ....[29]....
        /*0138*/ 	.word	0x00015ef0


	//   ....[30]....
        /*013c*/ 	.word	0x00015f10


	//   ....[31]....
        /*0140*/ 	.word	0x00015f20


	//----- nvinfo : EIATTR_VRC_CTA_INIT_COUNT
	.align		4
.L_556:
        /*0144*/ 	.byte	0x02, 0x4a
	.zero		1
	.zero		1


	//----- nvinfo : EIATTR_EXIT_INSTR_OFFSETS
	.align		4
        /*0148*/ 	.byte	0x04, 0x1c
        /*014a*/ 	.short	(.L_558 - .L_557)


	//   ....[0]....
.L_557:
        /*014c*/ 	.word	0x00000350


	//   ....[1]....
        /*0150*/ 	.word	0x00000f00


	//   ....[2]....
        /*0154*/ 	.word	0x00000f90


	//   ....[3]....
        /*0158*/ 	.word	0x00016ef0


	//   ....[4]....
        /*015c*/ 	.word	0x00016fd0


	//----- nvinfo : EIATTR_CRS_STACK_SIZE
	.align		4
.L_558:
        /*0160*/ 	.byte	0x04, 0x1e
        /*0162*/ 	.short	(.L_560 - .L_559)
.L_559:
        /*0164*/ 	.word	0x00000000


	//----- nvinfo : EIATTR_CBANK_PARAM_SIZE
	.align		4
.L_560:
        /*0168*/ 	.byte	0x03, 0x19
        /*016a*/ 	.short	0x01d0


	//----- nvinfo : EIATTR_PARAM_CBANK
	.align		4
        /*016c*/ 	.byte	0x04, 0x0a
        /*016e*/ 	.short	(.L_562 - .L_561)
	.align		4
.L_561:
        /*0170*/ 	.word	index@(.nv.constant0._ZN5flash16flash_fwd_kernelI23Flash_fwd_kernel_traitsILi32ELi128ELi128ELi4ELb0ELb0EN7cutlass10bfloat16_tE19Flash_kernel_traitsILi32ELi128ELi128ELi4ES3_EELb0ELb0ELb1ELb0ELb0ELb0ELb1ELb0EEEvNS_16Flash_fwd_paramsE)
        /*0174*/ 	.short	0x0380
        /*0176*/ 	.short	0x01d0


	//----- nvinfo : EIATTR_SW_WAR
	.align		4
.L_562:
        /*0178*/ 	.byte	0x04, 0x36
        /*017a*/ 	.short	(.L_564 - .L_563)
.L_563:
        /*017c*/ 	.word	0x00000008
.L_564:


//--------------------- .nv.info._ZN5flash16flash_fwd_kernelI23Flash_fwd_kernel_traitsILi32ELi128ELi128ELi4ELb0ELb0EN7cutlass10bfloat16_tE19Flash_kernel_traitsILi32ELi128ELi128ELi4ES3_EELb1ELb0ELb1ELb1ELb0ELb0ELb0ELb1EEEvNS_16Flash_fwd_paramsE --------------------------
	.section	.nv.info._ZN5flash16flash_fwd_kernelI23Flash_fwd_kernel_traitsILi32ELi128ELi128ELi4ELb0ELb0EN7cutlass10bfloat16_tE19Flash_kernel_traitsILi32ELi128ELi128ELi4ES3_EELb1ELb0ELb1ELb1ELb0ELb0ELb0ELb1EEEvNS_16Flash_fwd_paramsE,"",@"SHT_CUDA_INFO"
	.sectionflags	@""
	.align	4


	//----- nvinfo : EIATTR_CUDA_API_VERSION
	.align		4
        /*0000*/ 	.byte	0x04, 0x37
        /*0002*/ 	.short	(.L_566 - .L_565)
.L_565:
        /*0004*/ 	.word	0x00000082


	//----- nvinfo : EIATTR_KPARAM_INFO
	.align		4
.L_566:
        /*0008*/ 	.byte	0x04, 0x17
        /*000a*/ 	.short	(.L_568 - .L_567)
.L_567:
        /*000c*/ 	.word	0x00000000
        /*0010*/ 	.short	0x0000
        /*0012*/ 	.short	0x0000
        /*0014*/ 	.byte	0x00, 0xf0, 0x41, 0x07


	//----- nvinfo : EIATTR_SPARSE_MMA_MASK
	.align		4
.L_568:
        /*0018*/ 	.byte	0x03, 0x50
        /*001a*/ 	.short	0x0000


	//----- nvinfo : EIATTR_MAXREG_COUNT
	.align		4
        /*001c*/ 	.byte	0x03, 0x1b
        /*001e*/ 	.short	0x00ff


	//----- nvinfo : EIATTR_NUM_BARRIERS
	.align		4
        /*0020*/ 	.byte	0x02, 0x4c
        /*0022*/ 	.byte	0x01
	.zero		1


	//----- nvinfo : EIATTR_ANNOTATIONS
	.align		4
        /*0024*/ 	.byte	0x04, 0x55
        /*0026*/ 	.short	(.L_570 - .L_569)


	//   ....[0]....
.L_569:
        /* <DEDUP_REMOVED lines=460> */


	//----- nvinfo : EIATTR_MERCURY_ISA_VERSION
	.align		4
.L_570:
        /*1cd8*/ 	.byte	0x03, 0x5f
        /*1cda*/ 	.short	0x0101


	//----- nvinfo : EIATTR_COOP_GROUP_MASK_REGIDS
	.align		4
        /*1cdc*/ 	.byte	0x04, 0x29
        /*1cde*/ 	.short	(.L_572 - .L_571)


	//   ....[0]....
.L_571:
        /*1ce0*/ 	.word	0xffffffff


	//   ....[1]....
        /*1ce4*/ 	.word	0xffffffff


	//   ....[2]....
        /*1ce8*/ 	.word	0xffffffff


	//   ....[3]....
        /*1cec*/ 	.word	0xffffffff


	//   ....[4]....
        /*1cf0*/ 	.word	0xffffffff


	//   ....[5]....
        /*1cf4*/ 	.word	0xffffffff


	//   ....[6]....
        /*1cf8*/ 	.word	0xffffffff


	//   ....[7]....
        /*1cfc*/ 	.word	0xffffffff


	//   ....[8]....
        /*1d00*/ 	.word	0xffffffff


	//   ....[9]....
        /*1d04*/ 	.word	0xffffffff


	//   ....[10]....
        /*1d08*/ 	.word	0xffffffff


	//   ....[11]....
        /*1d0c*/ 	.word	0xffffffff


	//   ....[12]....
        /*1d10*/ 	.word	0xffffffff


	//   ....[13]....
        /*1d14*/ 	.word	0xffffffff


	//   ....[14]....
        /*1d18*/ 	.word	0xffffffff


	//   ....[15]....
        /*1d1c*/ 	.word	0xffffffff


	//   ....[16]....
        /*1d20*/ 	.word	0xffffffff


	//   ....[17]....
        /*1d24*/ 	.word	0xffffffff


	//   ....[18]....
        /*1d28*/ 	.word	0xffffffff


	//   ....[19]....
        /*1d2c*/ 	.word	0xffffffff


	//   ....[20]....
        /*1d30*/ 	.word	0xffffffff


	//   ....[21]....
        /*1d34*/ 	.word	0xffffffff


	//   ....[22]....
        /*1d38*/ 	.word	0xffffffff


	//   ....[23]....
        /*1d3c*/ 	.word	0xffffffff


	//   ....[24]....
        /*1d40*/ 	.word	0xffffffff


	//   ....[25]....
        /*1d44*/ 	.word	0xffffffff


	//   ....[26]....
        /*1d48*/ 	.word	0xffffffff


	//   ....[27]....
        /*1d4c*/ 	.word	0xffffffff


	//   ....[28]....
        /*1d50*/ 	.word	0xffffffff


	//   ....[29]....
        /*1d54*/ 	.word	0xffffffff


	//   ....[30]....
        /*1d58*/ 	.word	0xffffffff


	//   ....[31]....
        /*1d5c*/ 	.word	0xffffffff


	//----- nvinfo : EIATTR_COOP_GROUP_INSTR_OFFSETS
	.align		4
.L_572:
        /*1d60*/ 	.byte	0x04, 0x28
        /*1d62*/ 	.short	(.L_574 - .L_573)


	//   ....[0]....
.L_573:
        /*1d64*/ 	.word	0x00009400


	//   ....[1]....
        /*1d68*/ 	.word	0x00009530


	//   ....[2]....
        /*1d6c*/ 	.word	0x00009590


	//   ....[3]....
        /*1d70*/ 	.word	0x000095d0


	//   ....[4]....
        /*1d74*/ 	.word	0x00009610


	//   ....[5]....
        /*1d78*/ 	.word	0x00009690


	//   ....[6]....
        /*1d7c*/ 	.word	0x00009730


	//   ....[7]....
        /*1d80*/ 	.word	0x00009760


	//   ....[8]....
        /*1d84*/ 	.word	0x0001a080


	//   ....[9]....
        /*1d88*/ 	.word	0x0001a0d0


	//   ....[10]....
        /*1d8c*/ 	.word	0x0001a0f0


	//   ....[11]....
        /*1d90*/ 	.word	0x0001a110


	//   ....[12]....
        /*1d94*/ 	.word	0x0001bf70


	//   ....[13]....
        /*1d98*/ 	.word	0x0001c000


	//   ....[14]....
        /*1d9c*/ 	.word	0x0001c020


	//   ....[15]....
        /*1da0*/ 	.word	0x0001c0e0


	//   ....[16]....
        /*1da4*/ 	.word	0x0002a770


	//   ....[17]....
        /*1da8*/ 	.word	0x0002a990


	//   ....[18]....
        /*1dac*/ 	.word	0x0002aa00


	//   ....[19]....
        /*1db0*/ 	.word	0x0002aa40


	//   ....[20]....
        /*1db4*/ 	.word	0x0002aa80


	//   ....[21]....
        /*1db8*/ 	.word	0x0002abf0


	//   ....[22]....
        /*1dbc*/ 	.word	0x0002ac70


	//   ....[23]....
        /*1dc0*/ 	.word	0x0002ad50


	//   ....[24]....
        /*1dc4*/ 	.word	0x000346e0


	//   ....[25]....
        /*1dc8*/ 	.word	0x000346f0


	//   ....[26]....
        /*1dcc*/ 	.word	0x00034700


	//   ....[27]....
        /*1dd0*/ 	.word	0x00034710


	//   ....[28]....
        /*1dd4*/ 	.word	0x00034740


	//   ....[29]....
        /*1dd8*/ 	.word	0x00034750


	//   ....[30]....
        /*1ddc*/ 	.word	0x00034780


	//   ....[31]....
        /*1de0*/ 	.word	0x00034790


	//----- nvinfo : EIATTR_VRC_CTA_INIT_COUNT
	.align		4
.L_574:
        /*1de4*/ 	.byte	0x02, 0x4a
	.zero		1
	.zero		1


	//----- nvinfo : EIATTR_EXIT_INSTR_OFFSETS
	.align		4
        /*1de8*/ 	.byte	0x04, 0x1c
        /*1dea*/ 	.short	(.L_576 - .L_575)


	//   ....[0]....
.L_575:
        /*1dec*/ 	.word	0x00000660


	//   ....[1]....
        /*1df0*/ 	.word	0x00001250


	//   ....[2]....
        /*1df4*/ 	.word	0x000012e0


	//   ....[3]....
        /*1df8*/ 	.word	0x000357f0


	//   ....[4]....
        /*1dfc*/ 	.word	0x000358d0


	//----- nvinfo : EIATTR_CRS_STACK_SIZE
	.align		4
.L_576:
        /*1e00*/ 	.byte	0x04, 0x1e
        /*1e02*/ 	.short	(.L_578 - .L_577)
.L_577:
        /*1e04*/ 	.word	0x00000000


	//----- nvinfo : EIATTR_CBANK_PARAM_SIZE
	.align		4
.L_578:
        /*1e08*/ 	.byte	0x03, 0x19
        /*1e0a*/ 	.short	0x01d0


	//----- nvinfo : EIATTR_PARAM_CBANK
	.align		4
        /*1e0c*/ 	.byte	0x04, 0x0a
        /*1e0e*/ 	.short	(.L_580 - .L_579)
	.align		4
.L_579:
        /*1e10*/ 	.word	index@(.nv.constant0._ZN5flash16flash_fwd_kernelI23Flash_fwd_kernel_traitsILi32ELi128ELi128ELi4ELb0ELb0EN7cutlass10bfloat16_tE19Flash_kernel_traitsILi32ELi128ELi128ELi4ES3_EELb1ELb0ELb1ELb1ELb0ELb0ELb0ELb1EEEvNS_16Flash_fwd_paramsE)
        /*1e14*/ 	.short	0x0380
        /*1e16*/ 	.short	0x01d0


	//----- nvinfo : EIATTR_SW_WAR
	.align		4
.L_580:
        /*1e18*/ 	.byte	0x04, 0x36
        /*1e1a*/ 	.short	(.L_582 - .L_581)
.L_581:
        /*1e1c*/ 	.word	0x00000008
.L_582:


//--------------------- .nv.info._ZN5flash16flash_fwd_kernelI23Flash_fwd_kernel_traitsILi32ELi128ELi128ELi4ELb0ELb0EN7cutlass10bfloat16_tE19Flash_kernel_traitsILi32ELi128ELi128ELi4ES3_EELb0ELb0ELb1ELb1ELb0ELb0ELb1ELb0EEEvNS_16Flash_fwd_paramsE --------------------------
	.section	.nv.info._ZN5flash16flash_fwd_kernelI23Flash_fwd_kernel_traitsILi32ELi128ELi128ELi4ELb0ELb0EN7cutlass10bfloat16_tE19Flash_kernel_traitsILi32ELi128ELi128ELi4ES3_EELb0ELb0ELb1ELb1ELb0ELb0ELb1ELb0EEEvNS_16Flash_fwd_paramsE,"",@"SHT_CUDA_INFO"
	.sectionflags	@""
	.align	4


	//----- nvinfo : EIATTR_CUDA_API_VERSION
	.align		4
        /*0000*/ 	.byte	0x04, 0x37
        /*0002*/ 	.short	(.L_584 - .L_583)
.L_583:
        /*0004*/ 	.word	0x00000082


	//----- nvinfo : EIATTR_KPARAM_INFO
	.align		4
.L_584:
        /*0008*/ 	.byte	0x04, 0x17
        /*000a*/ 	.short	(.L_586 - .L_585)
.L_585:
        /*000c*/ 	.word	0x00000000
        /*0010*/ 	.short	0x0000
        /*0012*/ 	.short	0x0000
        /*0014*/ 	.byte	0x00, 0xf0, 0x41, 0x07


	//----- nvinfo : EIATTR_SPARSE_MMA_MASK
	.align		4
.L_586:
        /*0018*/ 	.byte	0x03, 0x50
        /*001a*/ 	.short	0x0000


	//----- nvinfo : EIATTR_MAXREG_COUNT
	.align		4
        /*001c*/ 	.byte	0x03, 0x1b
        /*001e*/ 	.short	0x00ff


	//----- nvinfo : EIATTR_NUM_BARRIERS
	.align		4
        /*0020*/ 	.byte	0x02, 0x4c
        /*0022*/ 	.byte	0x01
	.zero		1


	//----- nvinfo : EIATTR_ANNOTATIONS
	.align		4
        /*0024*/ 	.byte	0x04, 0x55
        /*0026*/ 	.short	(.L_588 - .L_587)


	//   ....[0]....
.L_587:
        /* <DEDUP_REMOVED lines=31> */


	//----- nvinfo : EIATTR_MERCURY_ISA_VERSION
	.align		4
.L_588:
        /*0200*/ 	.byte	0x03, 0x5f
        /*0202*/ 	.short	0x0101


	//----- nvinfo : EIATTR_COOP_GROUP_MASK_REGIDS
	.align		4
        /*0204*/ 	.byte	0x04, 0x29
        /*0206*/ 	.short	(.L_590 - .L_589)


	//   ....[0]....
.L_589:
        /*0208*/ 	.word	0xffffffff


	//   ....[1]....
        /*020c*/ 	.word	0xffffffff


	//   ....[2]....
        /*0210*/ 	.word	0xffffffff


	//   ....[3]....
        /*0214*/ 	.word	0xffffffff


	//   ....[4]....
        /*0218*/ 	.word	0xffffffff


	//   ....[5]....
        /*021c*/ 	.word	0xffffffff


	//   ....[6]....
        /*0220*/ 	.word	0xffffffff


	//   ....[7]....
        /*0224*/ 	.word	0xffffffff


	//   ....[8]....
        /*0228*/ 	.word	0xffffffff


	//   ....[9]....
        /*022c*/ 	.word	0xffffffff


	//   ....[10]....
        /*0230*/ 	.word	0xffffffff


	//   ....[11]....
        /*0234*/ 	.word	0xffffffff


	//   ....[12]....
        /*0238*/ 	.word	0xffffffff


	//   ....[13]....
        /*023c*/ 	.word	0xffffffff


	//   ....[14]....
        /*0240*/ 	.word	0xffffffff


	//   ....[15]....
        /*0244*/ 	.word	0xffffffff


	//   ....[16]....
        /*0248*/ 	.word	0xffffffff


	//   ....[17]....
        /*024c*/ 	.word	0xffffffff


	//   ....[18]....
        /*0250*/ 	.word	0xffffffff


	//   ....[19]....
        /*0254*/ 	.word	0xffffffff


	//   ....[20]....
        /*0258*/ 	.word	0xffffffff


	//   ....[21]....
        /*025c*/ 	.word	0xffffffff


	//   ....[22]....
        /*0260*/ 	.word	0xffffffff


	//   ....[23]....
        /*0264*/ 	.word	0xffffffff


	//   ....[24]....
        /*0268*/ 	.word	0xffffffff


	//   ....[25]....
        /*026c*/ 	.word	0xffffffff


	//   ....[26]....
        /*0270*/ 	.word	0xffffffff


	//   ....[27]....
        /*0274*/ 	.word	0xffffffff


	//   ....[28]....
        /*0278*/ 	.word	0xffffffff


	//   ....[29]....
        /*027c*/ 	.word	0xffffffff


	//   ....[30]....
        /*0280*/ 	.word	0xffffffff


	//   ....[31]....
        /*0284*/ 	.word	0xffffffff


	//----- nvinfo : EIATTR_COOP_GROUP_INSTR_OFFSETS
	.align		4
.L_590:
        /*0288*/ 	.byte	0x04, 0x28
        /*028a*/ 	.short	(.L_592 - .L_591)


	//   ....[0]....
.L_591:
        /*028c*/ 	.word	0x00009270


	//   ....[1]....
        /*0290*/ 	.word	0x000092a0


	//   ....[2]....
        /*0294*/ 	.word	0x00009310


	//   ....[3]....
        /*0298*/ 	.word	0x00009370


	//   ....[4]....
        /*029c*/ 	.word	0x00009380


	//   ....[5]....
        /*02a0*/ 	.word	0x00009390


	//   ....[6]....
        /*02a4*/ 	.word	0x000093c0


	//   ....[7]....
        /*02a8*/ 	.word	0x00009450


	//   ....[8]....
        /*02ac*/ 	.word	0x00012a50


	//   ....[9]....
        /*02b0*/ 	.word	0x00012b70


	//   ....[10]....
        /*02b4*/ 	.word	0x00012b90


	//   ....[11]....
        /*02b8*/ 	.word	0x00012ba0


	//   ....[12]....
        /*02bc*/ 	.word	0x00012bd0


	//   ....[13]....
        /*02c0*/ 	.word	0x00012bf0


	//   ....[14]....
        /*02c4*/ 	.word	0x00012c10


	//   ....[15]....
        /*02c8*/ 	.word	0x00012c20


	//   ....[16]....
        /*02cc*/ 	.word	0x0001bd40


	//   ....[17]....
        /*02d0*/ 	.word	0x0001be10


	//   ....[18]....
        /*02d4*/ 	.word	0x0001be60


	//   ....[19]....
        /*02d8*/ 	.word	0x0001bf20


	//   ....[20]....
        /*02dc*/ 	.word	0x0001bfc0


	//   ....[21]....
        /*02e0*/ 	.word	0x0001c180


	//   ....[22]....
        /*02e4*/ 	.word	0x0001c1c0


	//   ....[23]....
        /*02e8*/ 	.word	0x0001c310


	//   ....[24]....
        /*02ec*/ 	.word	0x0001e890


	//   ....[25]....
        /*02f0*/ 	.word	0x0001e8a0


	//   ....[26]....
        /*02f4*/ 	.word	0x0001e8b0


	//   ....[27]....
        /*02f8*/ 	.word	0x0001e8c0


	//   ....[28]....
        /*02fc*/ 	.word	0x0001e8f0


	//   ....[29]....
        /*0300*/ 	.word	0x0001e910


	//   ....[30]....
        /*0304*/ 	.word	0x0001e930


	//   ....[31]....
        /*0308*/ 	.word	0x0001e950


	//----- nvinfo : EIATTR_VRC_CTA_INIT_COUNT
	.align		4
.L_592:
        /*030c*/ 	.byte	0x02, 0x4a
	.zero		1
	.zero		1


	//----- nvinfo : EIATTR_EXIT_INSTR_OFFSETS
	.align		4
        /*0310*/ 	.byte	0x04, 0x1c
        /*0312*/ 	.short	(.L_594 - .L_593)


	//   ....[0]....
.L_593:
        /*0314*/ 	.word	0x000004a0


	//   ....[1]....
        /*0318*/ 	.word	0x00001090


	//   ....[2]....
        /*031c*/ 	.word	0x00001120


	//   ....[3]....
        /*0320*/ 	.word	0x0001f8c0


	//   ....[4]....
        /*0324*/ 	.word	0x0001f9a0


	//----- nvinfo : EIATTR_CRS_STACK_SIZE
	.align		4
.L_594:
        /*0328*/ 	.byte	0x04, 0x1e
        /*032a*/ 	.short	(.L_596 - .L_595)
.L_595:
        /*032c*/ 	.word	0x00000000


	//----- nvinfo : EIATTR_CBANK_PARAM_SIZE
	.align		4
.L_596:
        /*0330*/ 	.byte	0x03, 0x19
        /*0332*/ 	.short	0x01d0


	//----- nvinfo : EIATTR_PARAM_CBANK
	.align		4
        /*0334*/ 	.byte	0x04, 0x0a
        /*0336*/ 	.short	(.L_598 - .L_597)
	.align		4
.L_597:
        /*0338*/ 	.word	index@(.nv.constant0._ZN5flash16flash_fwd_kernelI23Flash_fwd_kernel_traitsILi32ELi128ELi128ELi4ELb0ELb0EN7cutlass10bfloat16_tE19Flash_kernel_traitsILi32ELi128ELi128ELi4ES3_EELb0ELb0ELb1ELb1ELb0ELb0ELb1ELb0EEEvNS_16Flash_fwd_paramsE)
        /*033c*/ 	.short	0x0380
        /*033e*/ 	.short	0x01d0


	//----- nvinfo : EIATTR_SW_WAR
	.align		4
.L_598:
        /*0340*/ 	.byte	0x04, 0x36
        /*0342*/ 	.short	(.L_600 - .L_599)
.L_599:
        /*0344*/ 	.word	0x00000008
.L_600:


//--------------------- .nv.callgraph             --------------------------
	.section	.nv.callgraph,"",@"SHT_CUDA_CALLGRAPH"
	.align	4
	.sectionentsize	8
	.align		4
        /*0000*/ 	.word	0x00000000
	.align		4
        /*0004*/ 	.word	0xffffffff
	.align		4
        /*0008*/ 	.word	0x00000000
	.align		4
        /*000c*/ 	.word	0xfffffffe
	.align		4
        /*0010*/ 	.word	0x00000000
	.align		4
        /*0014*/ 	.word	0xfffffffd
	.align		4
        /*0018*/ 	.word	0x00000000
	.align		4
        /*001c*/ 	.word	0xfffffffc


//--------------------- .nv.constant4             --------------------------
	.section	.nv.constant4,"a",@progbits
	.align	8
	.align		8
.nv.constant4:
        /*0000*/ 	.dword	_ZN65_INTERNAL_e8fd3175_29_flash_fwd_hdim32_bf16_sm80_cu_a6473388_29034cuda3std3__45__cpo5beginE
	.align		8
        /*0008*/ 	.dword	_ZN65_INTERNAL_e8fd3175_29_flash_fwd_hdim32_bf16_sm80_cu_a6473388_29034cuda3std3__45__cpo3endE
	.align		8
        /*0010*/ 	.dword	_ZN65_INTERNAL_e8fd3175_29_flash_fwd_hdim32_bf16_sm80_cu_a6473388_29034cuda3std3__45__cpo6cbeginE
	.align		8
        /*0018*/ 	.dword	_ZN65_INTERNAL_e8fd3175_29_flash_fwd_hdim32_bf16_sm80_cu_a6473388_29034cuda3std3__45__cpo4cendE
	.align		8
        /*0020*/ 	.dword	_ZN65_INTERNAL_e8fd3175_29_flash_fwd_hdim32_bf16_sm80_cu_a6473388_29034cuda3std3__467_GLOBAL__N__e8fd3175_29_flash_fwd_hdim32_bf16_sm80_cu_a6473388_29036ignoreE
	.align		8
        /*0028*/ 	.dword	_ZN65_INTERNAL_e8fd3175_29_flash_fwd_hdim32_bf16_sm80_cu_a6473388_29034cuda3std3__419piecewise_constructE
	.align		8
        /*0030*/ 	.dword	_ZN65_INTERNAL_e8fd3175_29_flash_fwd_hdim32_bf16_sm80_cu_a6473388_29034cuda3std3__48in_placeE
	.align		8
        /*0038*/ 	.dword	_ZN65_INTERNAL_e8fd3175_29_flash_fwd_hdim32_bf16_sm80_cu_a6473388_29034cuda3std6ranges3__45__cpo4swapE
	.align		8
        /*0040*/ 	.dword	_ZN65_INTERNAL_e8fd3175_29_flash_fwd_hdim32_bf16_sm80_cu_a6473388_29034cuda3std6ranges3__45__cpo9iter_moveE
	.align		8
        /*0048*/ 	.dword	_ZN65_INTERNAL_e8fd3175_29_flash_fwd_hdim32_bf16_sm80_cu_a6473388_29034cute7productE
	.align		8
        /*0050*/ 	.dword	_ZN65_INTERNAL_e8fd3175_29_flash_fwd_hdim32_bf16_sm80_cu_a6473388_29034cute1_E


//--------------------- .text._ZN5flash16flash_fwd_kernelI23Flash_fwd_kernel_traitsILi32ELi128ELi128ELi4ELb0ELb0EN7cutlass10bfloat16_tE19Flash_kernel_traitsILi32ELi128ELi128ELi4ES3_EELb0ELb0ELb0ELb0ELb0ELb1ELb0ELb0EEEvNS_16Flash_fwd_paramsE --------------------------
	.section	.text._ZN5flash16flash_fwd_kernelI23Flash_fwd_kernel_traitsILi32ELi128ELi128ELi4ELb0ELb0EN7cutlass10bfloat16_tE19Flash_kernel_traitsILi32ELi128ELi128ELi4ES3_EELb0ELb0ELb0ELb0ELb0ELb1ELb0ELb0EEEvNS_16Flash_fwd_paramsE,"ax",@progbits
	.align	128
        .global         _ZN5flash16flash_fwd_kernelI23Flash_fwd_kernel_traitsILi32ELi128ELi128ELi4ELb0ELb0EN7cutlass10bfloat16_tE19Flash_kernel_traitsILi32ELi128ELi128ELi4ES3_EELb0ELb0ELb0ELb0ELb0ELb1ELb0ELb0EEEvNS_16Flash_fwd_paramsE
        .type           _ZN5flash16flash_fwd_kernelI23Flash_fwd_kernel_traitsILi32ELi128ELi128ELi4ELb0ELb0EN7cutlass10bfloat16_tE19Flash_kernel_traitsILi32ELi128ELi128ELi4ES3_EELb0ELb0ELb0ELb0ELb0ELb1ELb0ELb0EEEvNS_16Flash_fwd_paramsE,@function
        .size           _ZN5flash16flash_fwd_kernelI23Flash_fwd_kernel_traitsILi32ELi128ELi128ELi4ELb0ELb0EN7cutlass10bfloat16_tE19Flash_kernel_traitsILi32ELi128ELi128ELi4ES3_EELb0ELb0ELb0ELb0ELb0ELb1ELb0ELb0EEEvNS_16Flash_fwd_paramsE,(.L_x_1348 - _ZN5flash16flash_fwd_kernelI23Flash_fwd_kernel_traitsILi32ELi128ELi128ELi4ELb0ELb0EN7cutlass10bfloat16_tE19Flash_kernel_traitsILi32ELi128ELi128ELi4ES3_EELb0ELb0ELb0ELb0ELb0ELb1ELb0ELb0EEEvNS_16Flash_fwd_paramsE)
        .other          _ZN5flash16flash_fwd_kernelI23Flash_fwd_kernel_traitsILi32ELi128ELi128ELi4ELb0ELb0EN7cutlass10bfloat16_tE19Flash_kernel_traitsILi32ELi128ELi128ELi4ES3_EELb0ELb0ELb0ELb0ELb0ELb1ELb0ELb0EEEvNS_16Flash_fwd_paramsE,@"STO_CUDA_ENTRY STV_DEFAULT"
_ZN5flash16flash_fwd_kernelI23Flash_fwd_kernel_traitsILi32ELi128ELi128ELi4ELb0ELb0EN7cutlass10bfloat16_tE19Flash_kernel_traitsILi32ELi128ELi128ELi4ES3_EELb0ELb0ELb0ELb0ELb0ELb1ELb0ELb0EEEvNS_16Flash_fwd_paramsE:
.text._ZN5flash16flash_fwd_kernelI23Flash_fwd_kernel_traitsILi32ELi128ELi128ELi4ELb0ELb0EN7cutlass10bfloat16_tE19Flash_kernel_traitsILi32ELi128ELi128ELi4ES3_EELb0ELb0ELb0ELb0ELb0ELb1ELb0ELb0EEEvNS_16Flash_fwd_paramsE:
[----:B------:R-:W-:Y:S01]  /*0000*/  LDC R1, c[0x0][0x37c] ;  /* 0x0000df00ff017b82 */ /* 0x000fe20000000800 */
[----:B------:R-:W1:Y:S01]  /*0010*/  S2R R235, SR_CTAID.Y ;  /* 0x0000000000eb7919 */ /* 0x000e620000002600 */
[----:B------:R-:W2:Y:S06]  /*0020*/  LDCU.64 UR8, c[0x0][0x460] ;  /* 0x00008c00ff0877ac */ /* 0x000eac0008000a00 */
[----:B------:R-:W1:Y:S01]  /*0030*/  LDC.64 R14, c[0x0][0x460] ;  /* 0x00011800ff0e7b82 */ /* 0x000e620000000a00 */
[----:B------:R-:W-:Y:S01]  /*0040*/  IMAD.MOV.U32 R234, RZ, RZ, -0x1 ;  /* 0xffffffffffea7424 */ /* 0x000fe200078e00ff */
[----:B------:R-:W3:Y:S01]  /*0050*/  LDCU.64 UR6, c[0x0][0x470] ;  /* 0x00008e00ff0677ac */ /* 0x000ee20008000a00 */
[----:B------:R-:W4:Y:S05]  /*0060*/  LDCU.64 UR4, c[0x0][0x478] ;  /* 0x00008f00ff0477ac */ /* 0x000f2a0008000a00 */
[----:B------:R-:W1:Y:S01]  /*0070*/  LDC.64 R8, c[0x0][0x468] ;  /* 0x00011a00ff087b82 */ /* 0x000e620000000a00 */
[----:B------:R-:W1:Y:S01]  /*0080*/  LDCU.64 UR12, c[0x0][0x358] ;  /* 0x00006b00ff0c77ac */ /* 0x000e620008000a00 */
[----:B--2---:R-:W-:-:S02]  /*0090*/  ISETP.NE.U32.AND P1, PT, RZ, UR8, PT ;  /* 0x00000008ff007c0c */ /* 0x004fc4000bf25070 */
[----:B------:R-:W-:Y:S02]  /*00a0*/  ISETP.NE.U32.AND P0, PT, RZ, UR8, PT ;  /* 0x00000008ff007c0c */ /* 0x000fe4000bf05070 */
[----:B------:R-:W-:Y:S02]  /*00b0*/  ISETP.NE.AND.EX P1, PT, RZ, UR9, PT, P1 ;  /* 0x00000009ff007c0c */ /* 0x000fe4000bf25310 */
[----:B------:R-:W-:Y:S02]  /*00c0*/  ISETP.NE.AND.EX P0, PT, RZ, UR9, PT, P0 ;  /* 0x00000009ff007c0c */ /* 0x000fe4000bf05300 */
[----:B---3--:R-:W-:Y:S02]  /*00d0*/  ISETP.NE.U32.AND P4, PT, RZ, UR6, PT ;  /* 0x00000006ff007c0c */ /* 0x008fe4000bf85070 */
[----:B----4-:R-:W-:Y:S02]  /*00e0*/  ISETP.NE.U32.AND P2, PT, RZ, UR4, PT ;  /* 0x00000004ff007c0c */ /* 0x010fe4000bf45070 */
[----:B------:R-:W-:Y:S01]  /*00f0*/  ISETP.NE.AND.EX P4, PT, RZ, UR7, PT, P4 ;  /* 0x00000007ff007c0c */ /* 0x000fe2000bf85340 */
[----:B-1----:R-:W-:Y:S01]  /*0100*/  IMAD.WIDE.U32 R14, R235, 0x4, R14 ;  /* 0x00000004eb0e7825 */ /* 0x002fe200078e000e */
[----:B------:R-:W-:-:S03]  /*0110*/  ISETP.NE.AND.EX P2, PT, RZ, UR5, PT, P2 ;  /* 0x00000005ff007c0c */ /* 0x000fc6000bf45320 */
[----:B------:R-:W-:Y:S01]  /*0120*/  IMAD.SHL.U32 R13, R235, 0x4, RZ ;  /* 0x00000004eb0d7824 */ /* 0x000fe200078e00ff */
[----:B------:R-:W2:Y:S04]  /*0130*/  @P1 LDG.E R234, desc[UR12][R14.64] ;  /* 0x0000000c0eea1981 */ /* 0x000ea8000c1e1900 */
[----:B------:R-:W2:Y:S01]  /*0140*/  @P0 LDG.E R11, desc[UR12][R14.64+0x4] ;  /* 0x0000040c0e0b0981 */ /* 0x000ea2000c1e1900 */
[----:B------:R-:W-:Y:S01]  /*0150*/  SHF.R.U32.HI R0, RZ, 0x1e, R235 ;  /* 0x0000001eff007819 */ /* 0x000fe200000116eb */
[----:B------:R-:W-:Y:S01]  /*0160*/  IMAD.MOV.U32 R7, RZ, RZ, RZ ;  /* 0x000000ffff077224 */ /* 0x000fe200078e00ff */
[C---:B------:R-:W-:Y:S02]  /*0170*/  @P4 IADD3 R4, P3, PT, R13.reuse, UR6, RZ ;  /* 0x000000060d044c10 */ /* 0x040fe4000ff7e0ff */
[----:B------:R-:W-:Y:S01]  /*0180*/  @P2 IADD3 R2, P1, PT, R13, UR4, RZ ;  /* 0x000000040d022c10 */ /* 0x000fe2000ff3e0ff */
[----:B------:R-:W1:Y:S01]  /*0190*/  LDCU.U8 UR4, c[0x0][0x532] ;  /* 0x0000a640ff0477ac */ /* 0x000e620008000000 */
[----:B------:R-:W-:-:S02]  /*01a0*/  @P4 IADD3.X R5, PT, PT, R0, UR7, RZ, P3, !PT ;  /* 0x0000000700054c10 */ /* 0x000fc40009ffe4ff */
[----:B------:R-:W-:-:S03]  /*01b0*/  @P2 IADD3.X R3, PT, PT, R0, UR5, RZ, P1, !PT ;  /* 0x0000000500032c10 */ /* 0x000fc60008ffe4ff */
[----:B------:R3:W4:Y:S04]  /*01c0*/  @P4 LDG.E R7, desc[UR12][R4.64] ;  /* 0x0000000c04074981 */ /* 0x000728000c1e1900 */
[----:B------:R3:W4:Y:S01]  /*01d0*/  @P2 LDG.E R2, desc[UR12][R2.64] ;  /* 0x0000000c02022981 */ /* 0x000722000c1e1900 */
[----:B------:R-:W-:Y:S01]  /*01e0*/  ISETP.EQ.U32.AND P3, PT, R8, RZ, PT ;  /* 0x000000ff0800720c */ /* 0x000fe20003f62070 */
[----:B------:R-:W2:Y:S01]  /*01f0*/  @!P0 LDC R6, c[0x0][0x434] ;  /* 0x00010d00ff068b82 */ /* 0x000ea20000000800 */
[----:B------:R-:W-:Y:S01]  /*0200*/  IADD3 R12, P1, PT, R13, R8, RZ ;  /* 0x000000080d0c7210 */ /* 0x000fe20007f3e0ff */
[----:B------:R-:W-:Y:S01]  /*0210*/  IMAD.MOV.U32 R10, RZ, RZ, -0x1 ;  /* 0xffffffffff0a7424 */ /* 0x000fe200078e00ff */
[----:B-1----:R-:W-:-:S03]  /*0220*/  ISETP.NE.AND P4, PT, RZ, UR4, PT ;  /* 0x00000004ff007c0c */ /* 0x002fc6000bf85270 */
[----:B------:R-:W-:Y:S01]  /*0230*/  IMAD.X R13, R0, 0x1, R9, P1 ;  /* 0x00000001000d7824 */ /* 0x000fe200008e0609 */
[----:B------:R-:W1:Y:S01]  /*0240*/  S2R R233, SR_CTAID.X ;  /* 0x0000000000e97919 */ /* 0x000e620000002500 */
[----:B------:R-:W2:Y:S01]  /*0250*/  @!P2 LDC R0, c[0x0][0x43c] ;  /* 0x00010f00ff00ab82 */ /* 0x000ea20000000800 */
[----:B------:R-:W-:-:S07]  /*0260*/  ISETP.EQ.OR.EX P3, PT, R9, RZ, !P4, P3 ;  /* 0x000000ff0900720c */ /* 0x000fce0006762730 */
[----:B---3--:R-:W3:Y:S06]  /*0270*/  @!P2 LDC.64 R4, c[0x0][0x488] ;  /* 0x00012200ff04ab82 */ /* 0x008eec0000000a00 */
[----:B------:R2:W5:Y:S01]  /*0280*/  @!P3 LDG.E R10, desc[UR12][R12.64] ;  /* 0x0000000c0c0ab981 */ /* 0x000562000c1e1900 */
[----:B------:R-:W-:Y:S01]  /*0290*/  ISETP.NE.U32.AND P3, PT, R8, RZ, PT ;  /* 0x000000ff0800720c */ /* 0x000fe20003f65070 */
[----:B------:R-:W2:Y:S03]  /*02a0*/  S2R R3, SR_CTAID.Z ;  /* 0x0000000000037919 */ /* 0x000ea60000002700 */
[----:B------:R-:W-:Y:S01]  /*02b0*/  ISETP.NE.AND.EX P3, PT, R9, RZ, PT, P3 ;  /* 0x000000ff0900720c */ /* 0x000fe20003f65330 */
[----:B------:R-:W2:Y:S01]  /*02c0*/  S2R R174, SR_TID.X ;  /* 0x0000000000ae7919 */ /* 0x000ea20000002100 */
[----:B-1----:R-:W-:-:S02]  /*02d0*/  IMAD.SHL.U32 R237, R233, 0x80, RZ ;  /* 0x00000080e9ed7824 */ /* 0x002fc400078e00ff */
[----:B--2---:R-:W-:Y:S01]  /*02e0*/  @P0 IMAD.IADD R6, R11, 0x1, -R234 ;  /* 0x000000010b060824 */ /* 0x004fe200078e0aea */
[----:B---3--:R-:W-:-:S04]  /*02f0*/  @!P2 ISETP.NE.U32.AND P0, PT, R4, RZ, PT ;  /* 0x000000ff0400a20c */ /* 0x008fc80003f05070 */
[----:B------:R-:W-:-:S04]  /*0300*/  @!P2 ISETP.NE.AND.EX P0, PT, R5, RZ, PT, P0 ;  /* 0x000000ff0500a20c */ /* 0x000fc80003f05300 */
[----:B------:R-:W1:Y:S01]  /*0310*/  @!P3 LDC R5, c[0x0][0x438] ;  /* 0x00010e00ff05bb82 */ /* 0x000e620000000800 */
[----:B------:R-:W-:Y:S02]  /*0320*/  ISETP.GT.AND P1, PT, R6, R237, PT ;  /* 0x000000ed0600720c */ /* 0x000fe40003f24270 */
[----:B------:R-:W-:Y:S01]  /*0330*/  @!P2 SEL R0, R0, RZ, P0 ;  /* 0x000000ff0000a207 */ /* 0x000fe20000000000 */
[----:B----4-:R-:W-:Y:S01]  /*0340*/  @P2 IMAD.IADD R199, R2, 0x1, -R7 ;  /* 0x0000000102c72824 */ /* 0x010fe200078e0a07 */
[----:B------:R-:W-:Y:S09]  /*0350*/  @!P3 BRA `(.L_x_0) ;  /* 0x00000000000cb947 */ /* 0x000ff20003800000 */
[----:B-1----:R-:W2:Y:S02]  /*0360*/  @P4 LDG.E R5, desc[UR12][R12.64+0x4] ;  /* 0x0000040c0c054981 */ /* 0x002ea4000c1e1900 */
[----:B--2--5:R-:W-:-:S06]  /*0370*/  @P4 IADD3 R5, PT, PT, R5, -R10, RZ ;  /* 0x8000000a05054210 */ /* 0x024fcc0007ffe0ff */
[----:B------:R2:W5:Y:S02]  /*0380*/  @!P4 LDG.E R5, desc[UR12][R12.64] ;  /* 0x0000000c0c05c981 */ /* 0x000564000c1e1900 */
.L_x_0:
[----:B-1---5:R-:W-:Y:S01]  /*0390*/  @!P2 IADD3 R199, PT, PT, R0, R5, -R7 ;  /* 0x0000000500c7a210 */ /* 0x022fe20007ffe807 */
[----:B------:R-:W-:Y:S06]  /*03a0*/  @!P1 EXIT ;  /* 0x000000000000994d */ /* 0x000fec0003800000 */
[C---:B------:R-:W-:Y:S01]  /*03b0*/  ISETP.GT.AND P0, PT, R199.reuse, RZ, PT ;  /* 0x000000ffc700720c */ /* 0x040fe20003f04270 */
[----:B------:R-:W-:-:S05]  /*03c0*/  VIADD R5, R199, 0x7f ;  /* 0x0000007fc7057836 */ /* 0x000fca0000000000 */
[----:B------:R-:W-:-:S04]  /*03d0*/  SHF.R.S32.HI R172, RZ, 0x1f, R5 ;  /* 0x0000001fffac7819 */ /* 0x000fc80000011405 */
[----:B------:R-:W-:-:S03]  /*03e0*/  LEA.HI R172, R172, R5, RZ, 0x7 ;  /* 0x00000005acac7211 */ /* 0x000fc600078f38ff */
[----:B------:R-:W-:Y:S05]  /*03f0*/  @P0 BRA `(.L_x_1) ;  /* 0x0000000800a00947 */ /* 0x000fea0003800000 */
[----:B------:R-:W-:Y:S01]  /*0400*/  ISETP.NE.AND P1, PT, R234, -0x1, PT ;  /* 0xffffffffea00780c */ /* 0x000fe20003f25270 */
[----:B------:R-:W1:Y:S08]  /*0410*/  LDC.U8 R0, c[0x0][0x549] ;  /* 0x00015240ff007b82 */ /* 0x000e700000000000 */
[----:B------:R-:W3:Y:S08]  /*0420*/  LDC.U8 R2, c[0x0][0x548] ;  /* 0x00015200ff027b82 */ /* 0x000ef00000000000 */
[----:B------:R-:W2:Y:S08]  /*0430*/  @!P1 LDC.64 R10, c[0x0][0x400] ;  /* 0x00010000ff0a9b82 */ /* 0x000eb00000000a00 */
[----:B------:R-:W4:Y:S01]  /*0440*/  @P1 LDC.64 R8, c[0x0][0x408] ;  /* 0x00010200ff081b82 */ /* 0x000f220000000a00 */
[----:B-1----:R-:W-:-:S07]  /*0450*/  ISETP.NE.AND P0, PT, R0, RZ, PT ;  /* 0x000000ff0000720c */ /* 0x002fce0003f05270 */
[----:B------:R-:W1:Y:S01]  /*0460*/  LDC R0, c[0x0][0x434] ;  /* 0x00010d00ff007b82 */ /* 0x000e620000000800 */
[----:B---3--:R-:W-:Y:S01]  /*0470*/  ISETP.NE.AND P5, PT, R2, RZ, !P0 ;  /* 0x000000ff0200720c */ /* 0x008fe200047a5270 */
[----:B--2---:R-:W-:-:S06]  /*0480*/  @!P1 IMAD.WIDE.U32 R12, R235, R10, RZ ;  /* 0x0000000aeb0c9225 */ /* 0x004fcc00078e00ff */
[----:B------:R-:W2:Y:S01]  /*0490*/  @P0 LDC.64 R4, c[0x0][0x430] ;  /* 0x00010c00ff040b82 */ /* 0x000ea20000000a00 */
[----:B------:R-:W-:Y:S01]  /*04a0*/  @!P1 IMAD R11, R235, R11, R13 ;  /* 0x0000000beb0b9224 */ /* 0x000fe200078e020d */
[----:B------:R-:W-:Y:S01]  /*04b0*/  @!P1 MOV R10, R12 ;  /* 0x0000000c000a9202 */ /* 0x000fe20000000f00 */
[----:B----4-:R-:W-:-:S04]  /*04c0*/  @P1 IMAD.WIDE.U32 R12, R234, R8, RZ ;  /* 0x00000008ea0c1225 */ /* 0x010fc800078e00ff */
[----:B------:R-:W-:Y:S01]  /*04d0*/  @P1 IMAD R11, R234, R9, R13 ;  /* 0x00000009ea0b1224 */ /* 0x000fe200078e020d */
[----:B------:R-:W-:Y:S02]  /*04e0*/  @P1 MOV R10, R12 ;  /* 0x0000000c000a1202 */ /* 0x000fe40000000f00 */
[----:B------:R-:W3:Y:S01]  /*04f0*/  @P0 LDC R12, c[0x0][0x430] ;  /* 0x00010c00ff0c0b82 */ /* 0x000ee20000000800 */
[----:B--2---:R-:W-:Y:S01]  /*0500*/  @P0 IMAD R8, R4, R5, RZ ;  /* 0x0000000504080224 */ /* 0x004fe200078e02ff */
[----:B------:R-:W-:Y:S01]  /*0510*/  @P0 MOV R4, 0x1 ;  /* 0x0000000100040802 */ /* 0x000fe20000000f00 */
[----:B-1----:R-:W-:Y:S06]  /*0520*/  @P0 BRA `(.L_x_2) ;  /* 0x0000000000280947 */ /* 0x002fec0003800000 */
[----:B------:R-:W-:Y:S01]  /*0530*/  ISETP.NE.AND P0, PT, R2, RZ, PT ;  /* 0x000000ff0200720c */ /* 0x000fe20003f05270 */
[----:B------:R-:W1:-:S12]  /*0540*/  LDC R5, c[0x0][0x3e0] ;  /* 0x0000f800ff057b82 */ /* 0x000e580000000800 */
[----:B------:R-:W2:Y:S01]  /*0550*/  @P0 LDC R8, c[0x0][0x454] ;  /* 0x00011500ff080b82 */ /* 0x000ea20000000800 */
[----:B---3--:R-:W-:Y:S02]  /*0560*/  @P0 MOV R12, 0x1 ;  /* 0x00000001000c0802 */ /* 0x008fe40000000f00 */
[----:B------:R-:W-:-:S05]  /*0570*/  @!P0 MOV R12, 0x1 ;  /* 0x00000001000c8802 */ /* 0x000fca0000000f00 */
[----:B------:R-:W1:Y:S08]  /*0580*/  @P0 LDC R4, c[0x0][0x454] ;  /* 0x00011500ff040b82 */ /* 0x000e700000000800 */
[----:B------:R-:W3:Y:S08]  /*0590*/  @!P0 LDC R2, c[0x0][0x434] ;  /* 0x00010d00ff028b82 */ /* 0x000ef00000000800 */
[----:B------:R-:W4:Y:S01]  /*05a0*/  @!P0 LDC R8, c[0x0][0x434] ;  /* 0x00010d00ff088b82 */ /* 0x000f220000000800 */
[----:B-1----:R-:W-:-:S02]  /*05b0*/  @P0 IMAD R4, R4, R5, RZ ;  /* 0x0000000504040224 */ /* 0x002fc400078e02ff */
[----:B--23--:R-:W-:-:S07]  /*05c0*/  @!P0 IMAD R4, R2, R5, RZ ;  /* 0x0000000502048224 */ /* 0x00cfce00078e02ff */
.L_x_2:
[----:B------:R-:W-:Y:S01]  /*05d0*/  IMAD.SHL.U32 R13, R174, 0x8, RZ ;  /* 0x00000008ae0d7824 */ /* 0x000fe200078e00ff */
[----:B------:R-:W1:Y:S01]  /*05e0*/  LDCU.64 UR4, c[0x0][0x410] ;  /* 0x00008200ff0477ac */ /* 0x000e620008000a00 */
[----:B------:R-:W-:Y:S01]  /*05f0*/  IMAD.IADD R6, R6, 0x1, -R237 ;  /* 0x0000000106067824 */ /* 0x000fe200078e0aed */
[----:B------:R-:W-:Y:S01]  /*0600*/  SHF.R.U32.HI R14, RZ, 0x2, R174 ;  /* 0x00000002ff0e7819 */ /* 0x000fe200000116ae */
[----:B------:R-:W-:Y:S01]  /*0610*/  IMAD R5, R235, R0, RZ ;  /* 0x00000000eb057224 */ /* 0x000fe200078e02ff */
[----:B------:R-:W-:Y:S01]  /*0620*/  LOP3.LUT R13, R13, 0x18, RZ, 0xc0, !PT ;  /* 0x000000180d0d7812 */ /* 0x000fe200078ec0ff */
[----:B----4-:R-:W-:Y:S01]  /*0630*/  IMAD R8, R3, R8, RZ ;  /* 0x0000000803087224 */ /* 0x010fe200078e02ff */
[C---:B------:R-:W-:Y:S01]  /*0640*/  ISETP.GE.AND P3, PT, R14.reuse, R6, PT ;  /* 0x000000060e00720c */ /* 0x040fe20003f66270 */
[C---:B------:R-:W-:Y:S01]  /*0650*/  VIADD R9, R14.reuse, 0x20 ;  /* 0x000000200e097836 */ /* 0x040fe20000000000 */
[----:B------:R-:W-:Y:S01]  /*0660*/  IADD3 R10, P4, PT, R13, R10, RZ ;  /* 0x0000000a0d0a7210 */ /* 0x000fe20007f9e0ff */
[----:B------:R-:W-:Y:S01]  /*0670*/  VIADD R7, R14, 0x40 ;  /* 0x000000400e077836 */ /* 0x000fe20000000000 */
[----:B------:R-:W-:Y:S01]  /*0680*/  ISETP.NE.AND P0, PT, R234, -0x1, PT ;  /* 0xffffffffea00780c */ /* 0x000fe20003f05270 */
[----:B------:R-:W-:Y:S01]  /*0690*/  IMAD.MOV.U32 R15, RZ, RZ, RZ ;  /* 0x000000ffff0f7224 */ /* 0x000fe200078e00ff */
[----:B------:R-:W-:Y:S01]  /*06a0*/  LOP3.LUT P6, R174, R174, 0x3, RZ, 0xc0, !PT ;  /* 0x00000003aeae7812 */ /* 0x000fe200078cc0ff */
[----:B------:R-:W-:Y:S01]  /*06b0*/  IMAD.X R11, RZ, RZ, R11, P4 ;  /* 0x000000ffff0b7224 */ /* 0x000fe200020e060b */
[----:B------:R-:W-:Y:S01]  /*06c0*/  SEL R234, R5, R234, !P0 ;  /* 0x000000ea05ea7207 */ /* 0x000fe20004000000 */
[----:B------:R-:W-:Y:S01]  /*06d0*/  VIADD R5, R14, 0x60 ;  /* 0x000000600e057836 */ /* 0x000fe20000000000 */
[----:B------:R-:W-:Y:S01]  /*06e0*/  ISETP.GE.AND P1, PT, R9, R6, PT ;  /* 0x000000060900720c */ /* 0x000fe20003f26270 */
[----:B------:R-:W-:Y:S01]  /*06f0*/  BSSY.RECONVERGENT B0, `(.L_x_3) ;  /* 0x0000018000007945 */ /* 0x000fe20003800200 */
[----:B-1----:R-:W-:Y:S01]  /*0700*/  IMAD.WIDE.U32 R10, R3, UR4, R10 ;  /* 0x00000004030a7c25 */ /* 0x002fe2000f8e000a */
[----:B------:R-:W-:-:S02]  /*0710*/  SHF.R.S32.HI R0, RZ, 0x1f, R234 ;  /* 0x0000001fff007819 */ /* 0x000fc400000114ea */
[----:B------:R-:W-:Y:S01]  /*0720*/  ISETP.GE.AND P2, PT, R7, R6, PT ;  /* 0x000000060700720c */ /* 0x000fe20003f46270 */
[----:B------:R-:W-:Y:S01]  /*0730*/  IMAD R19, R3, UR5, R11 ;  /* 0x0000000503137c24 */ /* 0x000fe2000f8e020b */
[----:B------:R-:W-:Y:S01]  /*0740*/  SEL R13, R234, RZ, P5 ;  /* 0x000000ffea0d7207 */ /* 0x000fe20002800000 */
[----:B------:R-:W-:Y:S01]  /*0750*/  @!P5 IMAD R8, R235, R4, R8 ;  /* 0x00000004eb08d224 */ /* 0x000fe200078e0208 */
[----:B------:R-:W-:Y:S01]  /*0760*/  SEL R0, R0, RZ, P5 ;  /* 0x000000ff00007207 */ /* 0x000fe20002800000 */
[----:B------:R-:W-:Y:S01]  /*0770*/  IMAD.WIDE.U32 R16, R233, 0x80, R14 ;  /* 0x00000080e9107825 */ /* 0x000fe200078e000e */
[-C--:B------:R-:W-:Y:S02]  /*0780*/  ISETP.GE.OR P6, PT, R14, R6.reuse, P6 ;  /* 0x000000060e00720c */ /* 0x080fe400037c6670 */
[----:B------:R-:W-:Y:S02]  /*0790*/  ISETP.GE.AND P0, PT, R5, R6, PT ;  /* 0x000000060500720c */ /* 0x000fe40003f06270 */
[----:B------:R-:W-:-:S02]  /*07a0*/  ISETP.NE.OR P5, PT, R174, RZ, P1 ;  /* 0x000000ffae00720c */ /* 0x000fc40000fa5670 */
[----:B------:R-:W-:Y:S01]  /*07b0*/  ISETP.NE.OR P4, PT, R174, RZ, P2 ;  /* 0x000000ffae00720c */ /* 0x000fe20001785670 */
[----:B------:R-:W-:-:S12]  /*07c0*/  @P3 BRA `(.L_x_4) ;  /* 0x0000000000283947 */ /* 0x000fd80003800000 */
[----:B------:R-:W1:Y:S01]  /*07d0*/  LDCU.64 UR4, c[0x0][0x408] ;  /* 0x00008100ff0477ac */ /* 0x000e620008000a00 */
[----:B------:R-:W-:Y:S01]  /*07e0*/  MOV R18, R10 ;  /* 0x0000000a00127202 */ /* 0x000fe20000000f00 */
[----:B------:R-:W2:Y:S01]  /*07f0*/  LDCU.64 UR6, c[0x0][0x3f0] ;  /* 0x00007e00ff0677ac */ /* 0x000ea20008000a00 */
[----:B-1----:R-:W-:-:S03]  /*0800*/  IMAD R2, R17, UR4, RZ ;  /* 0x0000000411027c24 */ /* 0x002fc6000f8e02ff */
[----:B------:R-:W-:-:S04]  /*0810*/  IMAD.WIDE.U32 R20, R16, UR4, R18 ;  /* 0x0000000410147c25 */ /* 0x000fc8000f8e0012 */
[----:B------:R-:W-:Y:S01]  /*0820*/  IMAD R2, R16, UR5, R2 ;  /* 0x0000000510027c24 */ /* 0x000fe2000f8e0202 */
[----:B--2---:R-:W-:-:S04]  /*0830*/  LEA R22, P3, R20, UR6, 0x1 ;  /* 0x0000000614167c11 */ /* 0x004fc8000f8608ff */
[----:B------:R-:W-:-:S04]  /*0840*/  IADD3 R2, PT, PT, R21, R2, RZ ;  /* 0x0000000215027210 */ /* 0x000fc80007ffe0ff */
[----:B------:R-:W-:-:S05]  /*0850*/  LEA.HI.X R23, R20, UR7, R2, 0x1, P3 ;  /* 0x0000000714177c11 */ /* 0x000fca00098f0c02 */
[----:B------:R1:W-:Y:S02]  /*0860*/  STG.E.128 desc[UR12][R22.64], RZ ;  /* 0x000000ff16007986 */ /* 0x0003e4000c101d0c */
.L_x_4:
[----:B------:R-:W-:Y:S05]  /*0870*/  BSYNC.RECONVERGENT B0 ;  /* 0x0000000000007941 */ /* 0x000fea0003800200 */
.L_x_3:
[----:B------:R-:W-:Y:S01]  /*0880*/  BSSY.RECONVERGENT B0, `(.L_x_5) ;  /* 0x0000011000007945 */ /* 0x000fe20003800200 */
[----:B------:R-:W-:Y:S01]  /*0890*/  ISETP.NE.OR P3, PT, R174, RZ, P0 ;  /* 0x000000ffae00720c */ /* 0x000fe20000765670 */
[----:B---3--:R-:W-:Y:S02]  /*08a0*/  IMAD R237, R237, R12, RZ ;  /* 0x0000000ceded7224 */ /* 0x008fe400078e02ff */
[----:B------:R-:W-:Y:S10]  /*08b0*/  @P1 BRA `(.L_x_6) ;  /* 0x0000000000341947 */ /* 0x000ff40003800000 */
[----:B------:R-:W2:Y:S01]  /*08c0*/  LDCU.64 UR6, c[0x0][0x408] ;  /* 0x00008100ff0677ac */ /* 0x000ea20008000a00 */
[----:B------:R-:W-:Y:S01]  /*08d0*/  IADD3 R3, P1, PT, R16, 0x20, RZ ;  /* 0x0000002010037810 */ /* 0x000fe20007f3e0ff */
[----:B------:R-:W-:Y:S01]  /*08e0*/  IMAD.MOV.U32 R20, RZ, RZ, R10 ;  /* 0x000000ffff147224 */ /* 0x000fe200078e000a */
[----:B------:R-:W-:Y:S01]  /*08f0*/  MOV R21, R19 ;  /* 0x0000001300157202 */ /* 0x000fe20000000f00 */
[----:B------:R-:W1:Y:S02]  /*0900*/  LDCU.64 UR4, c[0x0][0x3f0] ;  /* 0x00007e00ff0477ac */ /* 0x000e640008000a00 */
[----:B------:R-:W-:-:S04]  /*0910*/  IMAD.X R2, RZ, RZ, R17, P1 ;  /* 0x000000ffff027224 */ /* 0x000fc800008e0611 */
[----:B--2---:R-:W-:Y:S02]  /*0920*/  IMAD R2, R2, UR6, RZ ;  /* 0x0000000602027c24 */ /* 0x004fe4000f8e02ff */
[----:B------:R-:W-:-:S04]  /*0930*/  IMAD.WIDE.U32 R20, R3, UR6, R20 ;  /* 0x0000000603147c25 */ /* 0x000fc8000f8e0014 */
[----:B------:R-:W-:Y:S01]  /*0940*/  IMAD R2, R3, UR7, R2 ;  /* 0x0000000703027c24 */ /* 0x000fe2000f8e0202 */
[----:B-1----:R-:W-:-:S04]  /*0950*/  LEA R22, P1, R20, UR4, 0x1 ;  /* 0x0000000414167c11 */ /* 0x002fc8000f8208ff */
[----:B------:R-:W-:-:S04]  /*0960*/  IADD3 R2, PT, PT, R21, R2, RZ ;  /* 0x0000000215027210 */ /* 0x000fc80007ffe0ff */
[----:B------:R-:W-:-:S05]  /*0970*/  LEA.HI.X R23, R20, UR5, R2, 0x1, P1 ;  /* 0x0000000514177c11 */ /* 0x000fca00088f0c02 */
[----:B------:R2:W-:Y:S02]  /*0980*/  STG.E.128 desc[UR12][R22.64], RZ ;  /* 0x000000ff16007986 */ /* 0x0005e4000c101d0c */
.L_x_6:
[----:B------:R-:W-:Y:S05]  /*0990*/  BSYNC.RECONVERGENT B0 ;  /* 0x0000000000007941 */ /* 0x000fea0003800200 */
.L_x_5:
[----:B------:R-:W-:Y:S04]  /*09a0*/  BSSY.RECONVERGENT B0, `(.L_x_7) ;  /* 0x000000f000007945 */ /* 0x000fe80003800200 */
[----:B------:R-:W-:Y:S05]  /*09b0*/  @P2 BRA `(.L_x_8) ;  /* 0x0000000000342947 */ /* 0x000fea0003800000 */
[----:B------:R-:W3:Y:S01]  /*09c0*/  LDCU.64 UR6, c[0x0][0x408] ;  /* 0x00008100ff0677ac */ /* 0x000ee20008000a00 */
[----:B------:R-:W-:Y:S01]  /*09d0*/  IADD3 R3, P1, PT, R16, 0x40, RZ ;  /* 0x0000004010037810 */ /* 0x000fe20007f3e0ff */
[----:B------:R-:W-:Y:S01]  /*09e0*/  IMAD.MOV.U32 R20, RZ, RZ, R10 ;  /* 0x000000ffff147224 */ /* 0x000fe200078e000a */
[----:B------:R-:W-:Y:S01]  /*09f0*/  MOV R21, R19 ;  /* 0x0000001300157202 */ /* 0x000fe20000000f00 */
[----:B------:R-:W1:Y:S02]  /*0a00*/  LDCU.64 UR4, c[0x0][0x3f0] ;  /* 0x00007e00ff0477ac */ /* 0x000e640008000a00 */
[----:B------:R-:W-:-:S04]  /*0a10*/  IMAD.X R2, RZ, RZ, R17, P1 ;  /* 0x000000ffff027224 */ /* 0x000fc800008e0611 */
[----:B---3--:R-:W-:Y:S02]  /*0a20*/  IMAD R2, R2, UR6, RZ ;  /* 0x0000000602027c24 */ /* 0x008fe4000f8e02ff */
[----:B------:R-:W-:-:S04]  /*0a30*/  IMAD.WIDE.U32 R20, R3, UR6, R20 ;  /* 0x0000000603147c25 */ /* 0x000fc8000f8e0014 */
[----:B------:R-:W-:Y:S01]  /*0a40*/  IMAD R2, R3, UR7, R2 ;  /* 0x0000000703027c24 */ /* 0x000fe2000f8e0202 */
[----:B-12---:R-:W-:-:S04]  /*0a50*/  LEA R22, P1, R20, UR4, 0x1 ;  /* 0x0000000414167c11 */ /* 0x006fc8000f8208ff */
[----:B------:R-:W-:-:S04]  /*0a60*/  IADD3 R2, PT, PT, R21, R2, RZ ;  /* 0x0000000215027210 */ /* 0x000fc80007ffe0ff */
[----:B------:R-:W-:-:S05]  /*0a70*/  LEA.HI.X R23, R20, UR5, R2, 0x1, P1 ;  /* 0x0000000514177c11 */ /* 0x000fca00088f0c02 */
[----:B------:R3:W-:Y:S02]  /*0a80*/  STG.E.128 desc[UR12][R22.64], RZ ;  /* 0x000000ff16007986 */ /* 0x0007e4000c101d0c */
.L_x_8:
[----:B------:R-:W-:Y:S05]  /*0a90*/  BSYNC.RECONVERGENT B0 ;  /* 0x0000000000007941 */ /* 0x000fea0003800200 */
.L_x_7:
[----:B------:R-:W-:Y:S01]  /*0aa0*/  BSSY.RECONVERGENT B0, `(.L_x_9) ;  /* 0x0000011000007945 */ /* 0x000fe20003800200 */
[--C-:B------:R-:W-:Y:S02]  /*0ab0*/  IADD3 R13, P2, P1, R237, R13, R8.reuse ;  /* 0x0000000ded0d7210 */ /* 0x100fe4000795e008 */
[----:B------:R-:W-:Y:S02]  /*0ac0*/  SHF.R.S32.HI R237, RZ, 0x1f, R237 ;  /* 0x0000001fffed7819 */ /* 0x000fe400000114ed */
[----:B------:R-:W-:Y:S01]  /*0ad0*/  SHF.R.S32.HI R8, RZ, 0x1f, R8 ;  /* 0x0000001fff087819 */ /* 0x000fe20000011408 */
[----:B------:R-:W-:Y:S05]  /*0ae0*/  @P0 BRA `(.L_x_10) ;  /* 0x0000000000300947 */ /* 0x000fea0003800000 */
[----:B------:R-:W4:Y:S01]  /*0af0*/  LDCU.64 UR6, c[0x0][0x408] ;  /* 0x00008100ff0677ac */ /* 0x000f220008000a00 */
[----:B------:R-:W-:Y:S02]  /*0b00*/  IADD3 R2, P0, PT, R16, 0x60, RZ ;  /* 0x0000006010027810 */ /* 0x000fe40007f1e0ff */
[----:B------:R-:W-:Y:S01]  /*0b10*/  MOV R11, R19 ;  /* 0x00000013000b7202 */ /* 0x000fe20000000f00 */
[----:B------:R-:W5:Y:S01]  /*0b20*/  LDCU.64 UR4, c[0x0][0x3f0] ;  /* 0x00007e00ff0477ac */ /* 0x000f620008000a00 */
[----:B------:R-:W-:-:S05]  /*0b30*/  IADD3.X R3, PT, PT, RZ, R17, RZ, P0, !PT ;  /* 0x00000011ff037210 */ /* 0x000fca00007fe4ff */
[----:B----4-:R-:W-:Y:S02]  /*0b40*/  IMAD R3, R3, UR6, RZ ;  /* 0x0000000603037c24 */ /* 0x010fe4000f8e02ff */
[----:B------:R-:W-:-:S04]  /*0b50*/  IMAD.WIDE.U32 R10, R2, UR6, R10 ;  /* 0x00000006020a7c25 */ /* 0x000fc8000f8e000a */
[----:B------:R-:W-:Y:S01]  /*0b60*/  IMAD R3, R2, UR7, R3 ;  /* 0x0000000702037c24 */ /* 0x000fe2000f8e0203 */
[----:B-----5:R-:W-:-:S04]  /*0b70*/  LEA R2, P0, R10, UR4, 0x1 ;  /* 0x000000040a027c11 */ /* 0x020fc8000f8008ff */
[----:B------:R-:W-:-:S04]  /*0b80*/  IADD3 R3, PT, PT, R11, R3, RZ ;  /* 0x000000030b037210 */ /* 0x000fc80007ffe0ff */
[----:B------:R-:W-:-:S05]  /*0b90*/  LEA.HI.X R3, R10, UR5, R3, 0x1, P0 ;  /* 0x000000050a037c11 */ /* 0x000fca00080f0c03 */
[----:B------:R4:W-:Y:S02]  /*0ba0*/  STG.E.128 desc[UR12][R2.64], RZ ;  /* 0x000000ff02007986 */ /* 0x0009e4000c101d0c */
.L_x_10:
[----:B------:R-:W-:Y:S05]  /*0bb0*/  BSYNC.RECONVERGENT B0 ;  /* 0x0000000000007941 */ /* 0x000fea0003800200 */
.L_x_9:
[----:B------:R-:W-:Y:S01]  /*0bc0*/  BSSY.RECONVERGENT B0, `(.L_x_11) ;  /* 0x000000b000007945 */ /* 0x000fe20003800200 */
[----:B------:R-:W-:-:S03]  /*0bd0*/  IADD3.X R0, PT, PT, R237, R0, R8, P2, P1 ;  /* 0x00000000ed007210 */ /* 0x000fc600017e2408 */
[----:B------:R-:W-:Y:S05]  /*0be0*/  @P6 BRA `(.L_x_12) ;  /* 0x0000000000206947 */ /* 0x000fea0003800000 */
[----:B------:R-:W5:Y:S01]  /*0bf0*/  LDCU.64 UR4, c[0x0][0x420] ;  /* 0x00008400ff0477ac */ /* 0x000f620008000a00 */
[----:B----4-:R-:W-:-:S05]  /*0c00*/  IMAD R2, R14, R12, RZ ;  /* 0x0000000c0e027224 */ /* 0x010fca00078e02ff */
[----:B------:R-:W-:-:S04]  /*0c10*/  IADD3 R3, P0, PT, R2, R13, RZ ;  /* 0x0000000d02037210 */ /* 0x000fc80007f1e0ff */
[----:B------:R-:W-:Y:S02]  /*0c20*/  LEA.HI.X.SX32 R2, R2, R0, 0x1, P0 ;  /* 0x0000000002027211 */ /* 0x000fe400000f0eff */
[----:B-----5:R-:W-:-:S04]  /*0c30*/  LEA R10, P0, R3, UR4, 0x2 ;  /* 0x00000004030a7c11 */ /* 0x020fc8000f8010ff */
[----:B------:R-:W-:Y:S01]  /*0c40*/  LEA.HI.X R11, R3, UR5, R2, 0x2, P0 ;  /* 0x00000005030b7c11 */ /* 0x000fe200080f1402 */
[----:B------:R-:W-:-:S05]  /*0c50*/  IMAD.MOV.U32 R3, RZ, RZ, 0x7f800000 ;  /* 0x7f800000ff037424 */ /* 0x000fca00078e00ff */
[----:B------:R4:W-:Y:S03]  /*0c60*/  STG.E desc[UR12][R10.64], R3 ;  /* 0x000000030a007986 */ /* 0x0009e6000c10190c */
.L_x_12:
[----:B------:R-:W-:Y:S05]  /*0c70*/  BSYNC.RECONVERGENT B0 ;  /* 0x0000000000007941 */ /* 0x000fea0003800200 */
.L_x_11:
[----:B------:R-:W-:Y:S04]  /*0c80*/  BSSY.RECONVERGENT B0, `(.L_x_13) ;  /* 0x000000a000007945 */ /* 0x000fe80003800200 */
        /* <DEDUP_REMOVED lines=9> */
.L_x_14:
[----:B------:R-:W-:Y:S05]  /*0d20*/  BSYNC.RECONVERGENT B0 ;  /* 0x0000000000007941 */ /* 0x000fea0003800200 */
.L_x_13:
        /* <DEDUP_REMOVED lines=10> */
.L_x_16:
[----:B------:R-:W-:Y:S05]  /*0dd0*/  BSYNC.RECONVERGENT B0 ;  /* 0x0000000000007941 */ /* 0x000fea0003800200 */
.L_x_15:
[----:B------:R-:W-:Y:S05]  /*0de0*/  @P3 EXIT ;  /* 0x000000000000394d */ /* 0x000fea0003800000 */
[----:B------:R-:W4:Y:S01]  /*0df0*/  LDCU.64 UR4, c[0x0][0x420] ;  /* 0x00008400ff0477ac */ /* 0x000f220008000a00 */
[----:B------:R-:W-:-:S05]  /*0e00*/  IMAD R5, R5, R12, RZ ;  /* 0x0000000c05057224 */ /* 0x000fca00078e02ff */
[----:B------:R-:W-:-:S04]  /*0e10*/  IADD3 R13, P0, PT, R5, R13, RZ ;  /* 0x0000000d050d7210 */ /* 0x000fc80007f1e0ff */
[----:B------:R-:W-:Y:S01]  /*0e20*/  LEA.HI.X.SX32 R0, R5, R0, 0x1, P0 ;  /* 0x0000000005007211 */ /* 0x000fe200000f0eff */
[----:B------:R-:W-:Y:S01]  /*0e30*/  IMAD.MOV.U32 R5, RZ, RZ, 0x7f800000 ;  /* 0x7f800000ff057424 */ /* 0x000fe200078e00ff */
[----:B----4-:R-:W-:-:S04]  /*0e40*/  LEA R2, P0, R13, UR4, 0x2 ;  /* 0x000000040d027c11 */ /* 0x010fc8000f8010ff */
[----:B------:R-:W-:-:S05]  /*0e50*/  LEA.HI.X R3, R13, UR5, R0, 0x2, P0 ;  /* 0x000000050d037c11 */ /* 0x000fca00080f1400 */
[----:B------:R-:W-:Y:S01]  /*0e60*/  STG.E desc[UR12][R2.64], R5 ;  /* 0x0000000502007986 */ /* 0x000fe2000c10190c */
[----:B------:R-:W-:Y:S05]  /*0e70*/  EXIT ;  /* 0x000000000000794d */ /* 0x000fea0003800000 */
.L_x_1:
[----:B------:R-:W-:Y:S02]  /*0e80*/  ISETP.NE.AND P0, PT, R234, -0x1, PT ;  /* 0xffffffffea00780c */ /* 0x000fe40003f05270 */
[----:B------:R-:W-:-:S11]  /*0e90*/  ISETP.NE.AND P2, PT, R10, -0x1, PT ;  /* 0xffffffff0a00780c */ /* 0x000fd60003f45270 */
[----:B------:R-:W1:Y:S08]  /*0ea0*/  @!P0 LDC.64 R8, c[0x0][0x398] ;  /* 0x0000e600ff088b82 */ /* 0x000e700000000a00 */
[----:B------:R-:W2:Y:S01]  /*0eb0*/  @P0 LDC.64 R4, c[0x0][0x3b0] ;  /* 0x0000ec00ff040b82 */ /* 0x000ea20000000a00 */
[----:B-1----:R-:W-:-:S04]  /*0ec0*/  @!P0 IMAD.WIDE.U32 R16, R235, R8, RZ ;  /* 0x00000008eb108225 */ /* 0x002fc800078e00ff */
[----:B------:R-:W-:Y:S02]  /*0ed0*/  @!P0 IMAD R2, R235, R9, R17 ;  /* 0x00000009eb028224 */ /* 0x000fe400078e0211 */
[----:B--2---:R-:W-:-:S04]  /*0ee0*/  @P0 IMAD.WIDE.U32 R12, R234, R4, RZ ;  /* 0x00000004ea0c0225 */ /* 0x004fc800078e00ff */
[----:B------:R-:W-:Y:S01]  /*0ef0*/  @P0 IMAD R2, R234, R5, R13 ;  /* 0x00000005ea020224 */ /* 0x000fe200078e020d */
[----:B------:R-:W-:Y:S01]  /*0f00*/  @P0 MOV R16, R12 ;  /* 0x0000000c00100202 */ /* 0x000fe20000000f00 */
[----:B------:R-:W-:Y:S06]  /*0f10*/  @P2 BRA `(.L_x_17) ;  /* 0x0000000000302947 */ /* 0x000fec0003800000 */
[----:B------:R-:W1:Y:S01]  /*0f20*/  LDCU.64 UR4, c[0x0][0x3b8] ;  /* 0x00007700ff0477ac */ /* 0x000e620008000a00 */
[----:B------:R-:W-:Y:S01]  /*0f30*/  SHF.R.S32.HI R5, RZ, 0x1f, R7 ;  /* 0x0000001fff057819 */ /* 0x000fe20000011407 */
[----:B------:R-:W2:Y:S01]  /*0f40*/  LDCU.64 UR6, c[0x0][0x3a0] ;  /* 0x00007400ff0677ac */ /* 0x000ea20008000a00 */
[----:B-1----:R-:W-:Y:S02]  /*0f50*/  MOV R170, UR4 ;  /* 0x0000000400aa7c02 */ /* 0x002fe40008000f00 */
[----:B------:R-:W-:-:S03]  /*0f60*/  MOV R171, UR5 ;  /* 0x0000000500ab7c02 */ /* 0x000fc60008000f00 */
[-C--:B------:R-:W-:Y:S02]  /*0f70*/  IMAD R0, R5, R170.reuse, RZ ;  /* 0x000000aa05007224 */ /* 0x080fe400078e02ff */
[----:B------:R-:W-:-:S04]  /*0f80*/  IMAD.WIDE.U32 R4, R7, R170, RZ ;  /* 0x000000aa07047225 */ /* 0x000fc800078e00ff */
[----:B------:R-:W-:-:S05]  /*0f90*/  IMAD R0, R7, R171, R0 ;  /* 0x000000ab07007224 */ /* 0x000fca00078e0200 */
[----:B------:R-:W-:-:S03]  /*0fa0*/  IADD3 R5, PT, PT, R5, R0, RZ ;  /* 0x0000000005057210 */ /* 0x000fc60007ffe0ff */
[----:B--2---:R-:W-:-:S04]  /*0fb0*/  IMAD.WIDE.U32 R22, R235, UR6, R4 ;  /* 0x00000006eb167c25 */ /* 0x004fc8000f8e0004 */
[----:B------:R-:W-:Y:S01]  /*0fc0*/  IMAD R0, R235, UR7, R23 ;  /* 0x00000007eb007c24 */ /* 0x000fe2000f8e0217 */
[----:B------:R-:W-:Y:S06]  /*0fd0*/  BRA `(.L_x_18) ;  /* 0x0000000000147947 */ /* 0x000fec0003800000 */
.L_x_17:
[----:B------:R-:W1:Y:S01]  /*0fe0*/  LDC.64 R170, c[0x0][0x3b8] ;  /* 0x0000ee00ffaa7b82 */ /* 0x000e620000000a00 */
[----:B------:R-:W-:-:S05]  /*0ff0*/  IADD3 R22, PT, PT, R7, R10, RZ ;  /* 0x0000000a07167210 */ /* 0x000fca0007ffe0ff */
[C---:B-1----:R-:W-:Y:S02]  /*1000*/  IMAD R0, R22.reuse, R171, RZ ;  /* 0x000000ab16007224 */ /* 0x042fe400078e02ff */
[----:B------:R-:W-:-:S05]  /*1010*/  IMAD.WIDE.U32 R22, R22, R170, RZ ;  /* 0x000000aa16167225 */ /* 0x000fca00078e00ff */
[----:B------:R-:W-:Y:S02]  /*1020*/  IADD3 R0, PT, PT, R23, R0, RZ ;  /* 0x0000000017007210 */ /* 0x000fe40007ffe0ff */
.L_x_18:
[----:B------:R-:W1:Y:S02]  /*1030*/  LDC R4, c[0x0][0x3e8] ;  /* 0x0000fa00ff047b82 */ /* 0x000e640000000800 */
[----:B-1----:R-:W-:-:S04]  /*1040*/  IABS R9, R4 ;  /* 0x0000000400097213 */ /* 0x002fc80000000000 */
[----:B------:R-:W1:Y:S08]  /*1050*/  I2F.RP R14, R9 ;  /* 0x00000009000e7306 */ /* 0x000e700000209400 */
[----:B-1----:R-:W1:Y:S02]  /*1060*/  MUFU.RCP R12, R14 ;  /* 0x0000000e000c7308 */ /* 0x002e640000001000 */
[----:B-1----:R-:W-:-:S06]  /*1070*/  VIADD R12, R12, 0xffffffe ;  /* 0x0ffffffe0c0c7836 */ /* 0x002fcc0000000000 */
[----:B------:R-:W1:Y:S02]  /*1080*/  F2I.FTZ.U32.TRUNC.NTZ R13, R12 ;  /* 0x0000000c000d7305 */ /* 0x000e64000021f000 */
[----:B-1----:R-:W-:Y:S01]  /*1090*/  IMAD.MOV R5, RZ, RZ, -R13 ;  /* 0x000000ffff057224 */ /* 0x002fe200078e0a0d */
[----:B------:R-:W-:-:S03]  /*10a0*/  MOV R12, RZ ;  /* 0x000000ff000c7202 */ /* 0x000fc60000000f00 */
[----:B------:R-:W-:Y:S01]  /*10b0*/  IMAD R8, R5, R9, RZ ;  /* 0x0000000905087224 */ /* 0x000fe200078e02ff */
[----:B------:R-:W-:-:S03]  /*10c0*/  IABS R5, R3 ;  /* 0x0000000300057213 */ /* 0x000fc60000000000 */
[----:B------:R-:W-:-:S06]  /*10d0*/  IMAD.HI.U32 R8, R13, R8, R12 ;  /* 0x000000080d087227 */ /* 0x000fcc00078e000c */
[----:B------:R-:W-:-:S04]  /*10e0*/  IMAD.HI.U32 R11, R8, R5, RZ ;  /* 0x00000005080b7227 */ /* 0x000fc800078e00ff */
[----:B------:R-:W-:-:S04]  /*10f0*/  IMAD.MOV R8, RZ, RZ, -R11 ;  /* 0x000000ffff087224 */ /* 0x000fc800078e0a0b */
[----:B------:R-:W-:Y:S01]  /*1100*/  IMAD R8, R9, R8, R5 ;  /* 0x0000000809087224 */ /* 0x000fe200078e0205 */
[----:B------:R-:W-:-:S04]  /*1110*/  LOP3.LUT R5, R3, R4, RZ, 0x3c, !PT ;  /* 0x0000000403057212 */ /* 0x000fc800078e3cff */
[----:B------:R-:W-:Y:S02]  /*1120*/  ISETP.GT.U32.AND P1, PT, R9, R8, PT ;  /* 0x000000080900720c */ /* 0x000fe40003f24070 */
[----:B------:R-:W-:-:S11]  /*1130*/  ISETP.GE.AND P0, PT, R5, RZ, PT ;  /* 0x000000ff0500720c */ /* 0x000fd60003f06270 */
[-C--:B------:R-:W-:Y:S01]  /*1140*/  @!P1 IADD3 R8, PT, PT, R8, -R9.reuse, RZ ;  /* 0x8000000908089210 */ /* 0x080fe20007ffe0ff */
[----:B------:R-:W-:Y:S01]  /*1150*/  @!P1 VIADD R11, R11, 0x1 ;  /* 0x000000010b0b9836 */ /* 0x000fe20000000000 */
[----:B------:R-:W-:Y:S02]  /*1160*/  ISETP.NE.AND P1, PT, R4, RZ, PT ;  /* 0x000000ff0400720c */ /* 0x000fe40003f25270 */
[----:B------:R-:W-:-:S13]  /*1170*/  ISETP.GE.U32.AND P3, PT, R8, R9, PT ;  /* 0x000000090800720c */ /* 0x000fda0003f66070 */
[----:B------:R-:W-:-:S05]  /*1180*/  @P3 IADD3 R11, PT, PT, R11, 0x1, RZ ;  /* 0x000000010b0b3810 */ /* 0x000fca0007ffe0ff */
[----:B------:R-:W-:-:S05]  /*1190*/  IMAD.MOV.U32 R8, RZ, RZ, R11 ;  /* 0x000000ffff087224 */ /* 0x000fca00078e000b */
[----:B------:R-:W-:Y:S02]  /*11a0*/  @!P0 IADD3 R8, PT, PT, -R8, RZ, RZ ;  /* 0x000000ff08088210 */ /* 0x000fe40007ffe1ff */
[----:B------:R-:W-:Y:S01]  /*11b0*/  @!P1 LOP3.LUT R8, RZ, R4, RZ, 0x33, !PT ;  /* 0x00000004ff089212 */ /* 0x000fe200078e33ff */
        /* <DEDUP_REMOVED lines=13> */
.L_x_19:
[----:B------:R-:W1:Y:S01]  /*1290*/  LDC.64 R168, c[0x0][0x3c0] ;  /* 0x0000f000ffa87b82 */ /* 0x000e620000000a00 */
[----:B------:R-:W-:-:S05]  /*12a0*/  IADD3 R10, PT, PT, R7, R10, RZ ;  /* 0x0000000a070a7210 */ /* 0x000fca0007ffe0ff */
[C---:B-1----:R-:W-:Y:S02]  /*12b0*/  IMAD R4, R10.reuse, R169, RZ ;  /* 0x000000a90a047224 */ /* 0x042fe400078e02ff */
[----:B------:R-:W-:-:S05]  /*12c0*/  IMAD.WIDE.U32 R10, R10, R168, RZ ;  /* 0x000000a80a0a7225 */ /* 0x000fca00078e00ff */
[----:B------:R-:W-:-:S07]  /*12d0*/  IADD3 R4, PT, PT, R11, R4, RZ ;  /* 0x000000040b047210 */ /* 0x000fce0007ffe0ff */
.L_x_20:
[----:B------:R-:W-:Y:S01]  /*12e0*/  IMAD.SHL.U32 R173, R174, 0x8, RZ ;  /* 0x00000008aead7824 */ /* 0x000fe200078e00ff */
[----:B------:R-:W1:Y:S01]  /*12f0*/  LDCU.64 UR8, c[0x0][0x3c8] ;  /* 0x00007900ff0877ac */ /* 0x000e620008000a00 */
[----:B------:R-:W-:Y:S01]  /*1300*/  IMAD.IADD R225, R6, 0x1, -R237 ;  /* 0x0000000106e17824 */ /* 0x000fe200078e0aed */
[----:B------:R-:W-:Y:S01]  /*1310*/  SHF.R.U32.HI R228, RZ, 0x2, R174 ;  /* 0x00000002ffe47819 */ /* 0x000fe200000116ae */
[----:B------:R-:W-:Y:S01]  /*1320*/  IMAD.SHL.U32 R180, R170, 0x80, RZ ;  /* 0x00000080aab47824 */ /* 0x000fe200078e00ff */
[----:B------:R-:W-:Y:S01]  /*1330*/  LOP3.LUT R226, R173, 0x18, RZ, 0xc0, !PT ;  /* 0x00000018ade27812 */ /* 0x000fe200078ec0ff */
[----:B------:R-:W2:Y:S01]  /*1340*/  LDCU.128 UR4, c[0x0][0x3d0] ;  /* 0x00007a00ff0477ac */ /* 0x000ea20008000c00 */
[CC--:B------:R-:W-:Y:S01]  /*1350*/  ISETP.GE.AND P6, PT, R228.reuse, R225.reuse, PT ;  /* 0x000000e1e400720c */ /* 0x0c0fe20003fc6270 */
[----:B------:R-:W-:Y:S01]  /*1360*/  VIADD R224, R228, 0x20 ;  /* 0x00000020e4e07836 */ /* 0x000fe20000000000 */
[----:B------:R-:W-:Y:S01]  /*1370*/  IADD3 R16, P0, PT, R226, R16, RZ ;  /* 0x00000010e2107210 */ /* 0x000fe20007f1e0ff */
[----:B------:R-:W-:Y:S01]  /*1380*/  VIADD R223, R228, 0x40 ;  /* 0x00000040e4df7836 */ /* 0x000fe20000000000 */
[----:B------:R-:W-:Y:S01]  /*1390*/  IADD3 R22, P1, PT, R226, R22, RZ ;  /* 0x00000016e2167210 */ /* 0x000fe20007f3e0ff */
[----:B------:R-:W-:Y:S01]  /*13a0*/  VIADD R222, R228, 0x60 ;  /* 0x00000060e4de7836 */ /* 0x000fe20000000000 */
[-C--:B------:R-:W-:Y:S01]  /*13b0*/  ISETP.GE.AND P4, PT, R224, R225.reuse, PT ;  /* 0x000000e1e000720c */ /* 0x080fe20003f86270 */
[----:B------:R-:W-:Y:S01]  /*13c0*/  IMAD.X R17, RZ, RZ, R2, P0 ;  /* 0x000000ffff117224 */ /* 0x000fe200000e0602 */
[----:B------:R-:W-:Y:S01]  /*13d0*/  IADD3 R10, P0, PT, R226, R10, RZ ;  /* 0x0000000ae20a7210 */ /* 0x000fe20007f1e0ff */
[----:B------:R-:W-:Y:S01]  /*13e0*/  IMAD.X R23, RZ, RZ, R0, P1 ;  /* 0x000000ffff177224 */ /* 0x000fe200008e0600 */
[----:B------:R-:W-:Y:S01]  /*13f0*/  SHF.R.S32.HI R227, RZ, 0x1f, R8 ;  /* 0x0000001fffe37819 */ /* 0x000fe20000011408 */
[----:B------:R-:W3:Y:S01]  /*1400*/  LDCU.64 UR10, c[0x0][0x388] ;  /* 0x00007100ff0a77ac */ /* 0x000ee20008000a00 */
[----:B-1----:R-:W-:Y:S01]  /*1410*/  IMAD.WIDE.U32 R16, R3, UR8, R16 ;  /* 0x0000000803107c25 */ /* 0x002fe2000f8e0010 */
[----:B------:R-:W1:Y:S01]  /*1420*/  @!P6 LDC.64 R6, c[0x0][0x380] ;  /* 0x0000e000ff06eb82 */ /* 0x000e620000000a00 */
[----:B------:R-:W-:-:S02]  /*1430*/  ISETP.GE.AND P5, PT, R223, R225, PT ;  /* 0x000000e1df00720c */ /* 0x000fc40003fa6270 */
[----:B------:R-:W-:Y:S01]  /*1440*/  IMAD R17, R3, UR9, R17 ;  /* 0x0000000903117c24 */ /* 0x000fe2000f8e0211 */
[----:B------:R-:W-:Y:S01]  /*1450*/  ISETP.GE.AND P3, PT, R222, R225, PT ;  /* 0x000000e1de00720c */ /* 0x000fe20003f66270 */
[----:B------:R-:W-:Y:S01]  /*1460*/  IMAD.X R11, RZ, RZ, R4, P0 ;  /* 0x000000ffff0b7224 */ /* 0x000fe200000e0604 */
[----:B------:R-:W4:Y:S01]  /*1470*/  LDCU.64 UR8, c[0x0][0x390] ;  /* 0x00007200ff0877ac */ /* 0x000f220008000a00 */
[C---:B------:R-:W-:Y:S01]  /*1480*/  IMAD.WIDE.U32 R22, R228.reuse, R170, R22 ;  /* 0x000000aae4167225 */ /* 0x040fe200078e0016 */
[----:B------:R-:W5:Y:S01]  /*1490*/  @!P6 LDC.64 R2, c[0x0][0x3b0] ;  /* 0x0000ec00ff02eb82 */ /* 0x000f620000000a00 */
[C---:B------:R-:W-:Y:S02]  /*14a0*/  LEA R232, P0, R233.reuse, R228, 0x7 ;  /* 0x000000e4e9e87211 */ /* 0x040fe400078038ff */
[----:B------:R-:W-:Y:S01]  /*14b0*/  IMAD.WIDE.U32 R10, R228, R168, R10 ;  /* 0x000000a8e40a7225 */ /* 0x000fe200078e000a */
[----:B------:R-:W-:Y:S02]  /*14c0*/  LEA.HI.SX32 R175, R172, 0xffffffff, 0x19 ;  /* 0xffffffffacaf7811 */ /* 0x000fe400078fcaff */
[----:B------:R-:W-:Y:S01]  /*14d0*/  LEA.HI.X R233, R233, RZ, RZ, 0x7, P0 ;  /* 0x000000ffe9e97211 */ /* 0x000fe200000f3cff */
[C---:B--2---:R-:W-:Y:S01]  /*14e0*/  IMAD R9, R227.reuse, UR4, RZ ;  /* 0x00000004e3097c24 */ /* 0x044fe2000f8e02ff */
[----:B------:R-:W2:Y:S01]  /*14f0*/  @!P4 LDC.64 R4, c[0x0][0x3b0] ;  /* 0x0000ec00ff04cb82 */ /* 0x000ea20000000a00 */
[----:B------:R-:W-:Y:S01]  /*1500*/  IMAD R227, R227, UR6, RZ ;  /* 0x00000006e3e37c24 */ /* 0x000fe2000f8e02ff */
[----:B------:R-:W-:Y:S01]  /*1510*/  @!P4 IADD3 R26, P0, PT, R232, 0x20, RZ ;  /* 0x00000020e81ac810 */ /* 0x000fe20007f1e0ff */
[----:B------:R-:W-:Y:S01]  /*1520*/  IMAD R23, R228, R171, R23 ;  /* 0x000000abe4177224 */ /* 0x000fe200078e0217 */
[----:B------:R-:W-:Y:S01]  /*1530*/  SHF.L.U64.HI R196, R170, 0x5, R171 ;  /* 0x00000005aac47819 */ /* 0x000fe200000102ab */
[----:B------:R-:W-:-:S02]  /*1540*/  IMAD R11, R228, R169, R11 ;  /* 0x000000a9e40b7224 */ /* 0x000fc400078e020b */
[C---:B------:R-:W-:Y:S01]  /*1550*/  IMAD R230, R8.reuse, UR5, R9 ;  /* 0x0000000508e67c24 */ /* 0x040fe2000f8e0209 */
[----:B------:R-:W-:Y:S01]  /*1560*/  UMOV UR5, 0x400 ;  /* 0x0000040000057882 */ /* 0x000fe20000000000 */
[C---:B------:R-:W-:Y:S02]  /*1570*/  IMAD R227, R8.reuse, UR7, R227 ;  /* 0x0000000708e37c24 */ /* 0x040fe4000f8e02e3 */
[C---:B------:R-:W-:Y:S01]  /*1580*/  IMAD.WIDE.U32 R22, R8.reuse, UR4, R22 ;  /* 0x0000000408167c25 */ /* 0x040fe2000f8e0016 */
[----:B------:R-:W1:Y:S03]  /*1590*/  S2UR UR4, SR_CgaCtaId ;  /* 0x00000000000479c3 */ /* 0x000e660000008800 */
[----:B------:R-:W-:Y:S01]  /*15a0*/  IMAD.WIDE.U32 R8, R8, UR6, R10 ;  /* 0x0000000608087c25 */ /* 0x000fe2000f8e000a */
[----:B---3--:R-:W-:-:S03]  /*15b0*/  LEA R231, P2, R22, UR10, 0x1 ;  /* 0x0000000a16e77c11 */ /* 0x008fc6000f8408ff */
[----:B-----5:R-:W-:Y:S01]  /*15c0*/  @!P6 IMAD R21, R233, R2, RZ ;  /* 0x00000002e915e224 */ /* 0x020fe200078e02ff */
[----:B------:R-:W3:Y:S01]  /*15d0*/  @!P4 LDC.64 R10, c[0x0][0x380] ;  /* 0x0000e000ff0acb82 */ /* 0x000ee20000000a00 */
[--C-:B------:R-:W-:Y:S01]  /*15e0*/  @!P4 IMAD.MOV.U32 R18, RZ, RZ, R16.reuse ;  /* 0x000000ffff12c224 */ /* 0x100fe200078e0010 */
[----:B----4-:R-:W-:Y:S01]  /*15f0*/  LEA R229, P1, R8, UR8, 0x1 ;  /* 0x0000000808e57c11 */ /* 0x010fe2000f8208ff */
[--C-:B------:R-:W-:Y:S02]  /*1600*/  @!P4 IMAD.MOV.U32 R19, RZ, RZ, R17.reuse ;  /* 0x000000ffff13c224 */ /* 0x100fe400078e0011 */
[--C-:B------:R-:W-:Y:S02]  /*1610*/  @!P5 IMAD.MOV.U32 R14, RZ, RZ, R16.reuse ;  /* 0x000000ffff0ed224 */ /* 0x100fe400078e0010 */
[----:B------:R-:W-:Y:S02]  /*1620*/  @!P5 IMAD.MOV.U32 R15, RZ, RZ, R17 ;  /* 0x000000ffff0fd224 */ /* 0x000fe400078e0011 */
[----:B------:R-:W-:-:S02]  /*1630*/  @!P3 IMAD.MOV.U32 R12, RZ, RZ, R16 ;  /* 0x000000ffff0cb224 */ /* 0x000fc400078e0010 */
[----:B------:R-:W-:Y:S02]  /*1640*/  @!P3 IMAD.MOV.U32 R13, RZ, RZ, R17 ;  /* 0x000000ffff0db224 */ /* 0x000fe400078e0011 */
[C---:B------:R-:W-:Y:S02]  /*1650*/  @!P6 IMAD R21, R232.reuse, R3, R21 ;  /* 0x00000003e815e224 */ /* 0x040fe400078e0215 */
[----:B------:R-:W-:Y:S01]  /*1660*/  @!P6 IMAD.WIDE.U32 R16, R232, R2, R16 ;  /* 0x00000002e810e225 */ /* 0x000fe200078e0010 */
[----:B-1----:R-:W-:Y:S01]  /*1670*/  ULEA UR4, UR4, UR5, 0x18 ;  /* 0x0000000504047291 */ /* 0x002fe2000f8ec0ff */
[----:B------:R-:W1:Y:S02]  /*1680*/  @!P5 LDC.64 R2, c[0x0][0x3b0] ;  /* 0x0000ec00ff02db82 */ /* 0x000e640000000a00 */
[----:B------:R-:W-:Y:S02]  /*1690*/  IMAD.IADD R227, R9, 0x1, R227 ;  /* 0x0000000109e37824 */ /* 0x000fe400078e02e3 */
[----:B------:R-:W-:Y:S01]  /*16a0*/  @!P4 IMAD.X R9, RZ, RZ, R233, P0 ;  /* 0x000000ffff09c224 */ /* 0x000fe200000e06e9 */
[----:B------:R-:W-:Y:S01]  /*16b0*/  @!P6 LEA R20, P0, R16, R6, 0x1 ;  /* 0x000000061014e211 */ /* 0x000fe200078008ff */
[----:B------:R-:W-:Y:S01]  /*16c0*/  @!P6 IMAD.IADD R0, R17, 0x1, R21 ;  /* 0x000000011100e824 */ /* 0x000fe200078e0215 */
[----:B------:R-:W-:Y:S01]  /*16d0*/  LEA.HI.X R227, R8, UR9, R227, 0x1, P1 ;  /* 0x0000000908e37c11 */ /* 0x000fe200088f0ce3 */
[-C--:B--2---:R-:W-:Y:S01]  /*16e0*/  @!P4 IMAD R6, R9, R4.reuse, RZ ;  /* 0x000000040906c224 */ /* 0x084fe200078e02ff */
[----:B------:R-:W-:Y:S01]  /*16f0*/  LOP3.LUT R17, R173, 0xd8, RZ, 0xc0, !PT ;  /* 0x000000d8ad117812 */ /* 0x000fe200078ec0ff */
[----:B------:R-:W2:Y:S01]  /*1700*/  @!P3 LDC.64 R8, c[0x0][0x3b0] ;  /* 0x0000ec00ff08bb82 */ /* 0x000ea20000000a00 */
[----:B------:R-:W-:Y:S01]  /*1710*/  @!P6 LEA.HI.X R21, R16, R7, R0, 0x1, P0 ;  /* 0x000000071015e211 */ /* 0x000fe200000f0c00 */
[C---:B------:R-:W-:Y:S01]  /*1720*/  @!P4 IMAD R5, R26.reuse, R5, R6 ;  /* 0x000000051a05c224 */ /* 0x040fe200078e0206 */
[----:B------:R-:W-:Y:S01]  /*1730*/  LOP3.LUT R236, R17, 0x18, R174, 0x78, !PT ;  /* 0x0000001811ec7812 */ /* 0x000fe200078e78ae */
[----:B------:R-:W-:Y:S01]  /*1740*/  @!P4 IMAD.WIDE.U32 R26, R26, R4, R18 ;  /* 0x000000041a1ac225 */ /* 0x000fe200078e0012 */
[----:B------:R-:W-:-:S02]  /*1750*/  @!P5 IADD3 R19, P1, PT, R232, 0x40, RZ ;  /* 0x00000040e813d810 */ /* 0x000fc40007f3e0ff */
[----:B------:R-:W-:Y:S01]  /*1760*/  @!P3 IADD3 R17, P0, PT, R232, 0x60, RZ ;  /* 0x00000060e811b810 */ /* 0x000fe20007f1e0ff */
[----:B------:R-:W-:Y:S01]  /*1770*/  IMAD.IADD R230, R23, 0x1, R230 ;  /* 0x0000000117e67824 */ /* 0x000fe200078e02e6 */
[----:B------:R-:W4:Y:S01]  /*1780*/  @!P5 LDC.64 R6, c[0x0][0x380] ;  /* 0x0000e000ff06db82 */ /* 0x000f220000000a00 */
[----:B------:R-:W-:Y:S01]  /*1790*/  @!P4 IMAD.IADD R0, R27, 0x1, R5 ;  /* 0x000000011b00c824 */ /* 0x000fe200078e0205 */
[----:B------:R-:W-:Y:S01]  /*17a0*/  LOP3.LUT R236, R236, 0x1f20, R173, 0xf8, !PT ;  /* 0x00001f20ecec7812 */ /* 0x000fe200078ef8ad */
[--C-:B------:R-:W-:Y:S01]  /*17b0*/  @!P5 IMAD.X R23, RZ, RZ, R233.reuse, P1 ;  /* 0x000000ffff17d224 */ /* 0x100fe200008e06e9 */
[----:B---3--:R-:W-:Y:S01]  /*17c0*/  @!P4 LEA R24, P1, R26, R10, 0x1 ;  /* 0x0000000a1a18c211 */ /* 0x008fe200078208ff */
[----:B------:R-:W-:Y:S01]  /*17d0*/  IMAD.SHL.U32 R198, R170, 0x20, RZ ;  /* 0x00000020aac67824 */ /* 0x000fe200078e00ff */
[----:B------:R-:W-:Y:S01]  /*17e0*/  LEA R236, R236, UR4, 0x1 ;  /* 0x00000004ecec7c11 */ /* 0x000fe2000f8e08ff */
[----:B------:R-:W-:Y:S01]  /*17f0*/  IMAD.SHL.U32 R189, R174, 0x20, RZ ;  /* 0x00000020aebd7824 */ /* 0x000fe200078e00ff */
[----:B------:R-:W3:Y:S01]  /*1800*/  @!P3 LDC.64 R4, c[0x0][0x380] ;  /* 0x0000e000ff04bb82 */ /* 0x000ee20000000a00 */
[----:B------:R-:W-:Y:S01]  /*1810*/  @!P4 LEA.HI.X R25, R26, R11, R0, 0x1, P1 ;  /* 0x0000000b1a19c211 */ /* 0x000fe200008f0c00 */
[----:B-1----:R-:W-:Y:S01]  /*1820*/  @!P5 IMAD R0, R23, R2, RZ ;  /* 0x000000021700d224 */ /* 0x002fe200078e02ff */
[----:B------:R-:W-:Y:S01]  /*1830*/  @!PT LDS RZ, [RZ] ;  /* 0x00000000fffff984 */ /* 0x000fe20000000800 */
[----:B------:R-:W-:Y:S01]  /*1840*/  @!PT LDS RZ, [RZ] ;  /* 0x00000000fffff984 */ /* 0x000fe20000000800 */
[----:B------:R-:W-:Y:S01]  /*1850*/  @!PT LDS RZ, [RZ] ;  /* 0x00000000fffff984 */ /* 0x000fe20000000800 */
[----:B------:R1:W-:Y:S01]  /*1860*/  @!P6 LDGSTS.E.BYPASS.LTC128B.128 [R236], desc[UR12][R20.64] ;  /* 0x0000000014ecefae */ /* 0x0003e2000b981a0c */
[----:B------:R-:W-:Y:S01]  /*1870*/  @!P3 IMAD.X R11, RZ, RZ, R233, P0 ;  /* 0x000000ffff0bb224 */ /* 0x000fe200000e06e9 */
[----:B------:R-:W-:Y:S01]  /*1880*/  LEA.HI.X R230, R22, UR11, R230, 0x1, P2 ;  /* 0x0000000b16e67c11 */ /* 0x000fe200090f0ce6 */
[----:B------:R-:W-:Y:S01]  /*1890*/  @!P5 IMAD R0, R19, R3, R0 ;  /* 0x000000031300d224 */ /* 0x000fe200078e0200 */
[----:B------:R5:W-:Y:S01]  /*18a0*/  @!P4 LDGSTS.E.BYPASS.LTC128B.128 [R236+0x800], desc[UR12][R24.64] ;  /* 0x0080000018eccfae */ /* 0x000be2000b981a0c */
[----:B------:R-:W-:-:S02]  /*18b0*/  IMAD R3, R175, -0x80, R199 ;  /* 0xffffff80af037824 */ /* 0x000fc400078e02c7 */
[----:B--2---:R-:W-:Y:S02]  /*18c0*/  @!P3 IMAD R10, R11, R8, RZ ;  /* 0x000000080b0ab224 */ /* 0x004fe400078e02ff */
[----:B------:R-:W-:Y:S01]  /*18d0*/  @!P5 IMAD.WIDE.U32 R18, R19, R2, R14 ;  /* 0x000000021312d225 */ /* 0x000fe200078e000e */
[----:B------:R-:W-:Y:S02]  /*18e0*/  SHF.L.U64.HI R2, R170, 0x7, R171 ;  /* 0x00000007aa027819 */ /* 0x000fe400000102ab */
[----:B------:R-:W-:Y:S01]  /*18f0*/  ISETP.GE.AND P6, PT, R228, R3, PT ;  /* 0x00000003e400720c */ /* 0x000fe20003fc6270 */
[C---:B------:R-:W-:Y:S01]  /*1900*/  @!P3 IMAD R10, R17.reuse, R9, R10 ;  /* 0x00000009110ab224 */ /* 0x040fe200078e020a */
[----:B------:R-:W-:Y:S01]  /*1910*/  ISETP.GE.AND P0, PT, R224, R3, PT ;  /* 0x00000003e000720c */ /* 0x000fe20003f06270 */
[----:B------:R-:W-:Y:S01]  /*1920*/  @!P3 IMAD.WIDE.U32 R16, R17, R8, R12 ;  /* 0x000000081110b225 */ /* 0x000fe200078e000c */
[----:B------:R-:W-:Y:S02]  /*1930*/  SHF.R.S32.HI R9, RZ, 0x1f, R175 ;  /* 0x0000001fff097819 */ /* 0x000fe400000114af */
[----:B----4-:R-:W-:Y:S01]  /*1940*/  @!P5 LEA R6, P2, R18, R6, 0x1 ;  /* 0x000000061206d211 */ /* 0x010fe200078408ff */
[----:B------:R-:W-:-:S02]  /*1950*/  IMAD R8, R2, R175, RZ ;  /* 0x000000af02087224 */ /* 0x000fc400078e02ff */
[----:B------:R-:W-:Y:S01]  /*1960*/  @!P5 IMAD.IADD R0, R19, 0x1, R0 ;  /* 0x000000011300d824 */ /* 0x000fe200078e0200 */
[----:B---3--:R-:W-:Y:S01]  /*1970*/  @!P3 LEA R12, P1, R16, R4, 0x1 ;  /* 0x00000004100cb211 */ /* 0x008fe200078208ff */
[----:B------:R-:W-:Y:S02]  /*1980*/  @!P3 IMAD.IADD R10, R17, 0x1, R10 ;  /* 0x00000001110ab824 */ /* 0x000fe400078e020a */
[----:B------:R-:W-:Y:S01]  /*1990*/  IMAD.WIDE.U32 R14, R180, R175, RZ ;  /* 0x000000afb40e7225 */ /* 0x000fe200078e00ff */
[----:B------:R-:W-:Y:S02]  /*19a0*/  @!P5 LEA.HI.X R7, R18, R7, R0, 0x1, P2 ;  /* 0x000000071207d211 */ /* 0x000fe400010f0c00 */
[----:B------:R-:W-:Y:S01]  /*19b0*/  @!P3 LEA.HI.X R13, R16, R5, R10, 0x1, P1 ;  /* 0x00000005100db211 */ /* 0x000fe200008f0c0a */
[----:B------:R-:W-:Y:S01]  /*19c0*/  IMAD R11, R9, R180, R8 ;  /* 0x000000b4090b7224 */ /* 0x000fe200078e0208 */
[----:B------:R-:W-:Y:S01]  /*19d0*/  ISETP.GE.AND P2, PT, R223, R3, PT ;  /* 0x00000003df00720c */ /* 0x000fe20003f46270 */
[----:B------:R2:W-:Y:S01]  /*19e0*/  @!P5 LDGSTS.E.BYPASS.LTC128B.128 [R236+0x1000], desc[UR12][R6.64] ;  /* 0x0100000006ecdfae */ /* 0x0005e2000b981a0c */
[----:B------:R-:W-:Y:S01]  /*19f0*/  @!P6 LEA R18, P1, R14, R231, 0x1 ;  /* 0x000000e70e12e211 */ /* 0x000fe200078208ff */
[----:B------:R-:W-:Y:S01]  /*1a00*/  IMAD.IADD R15, R15, 0x1, R11 ;  /* 0x000000010f0f7824 */ /* 0x000fe200078e020b */
[----:B------:R-:W-:Y:S01]  /*1a10*/  @!P0 IADD3 R0, P4, PT, R198, R14, RZ ;  /* 0x0000000ec6008210 */ /* 0x000fe20007f9e0ff */
[----:B------:R-:W-:Y:S01]  /*1a20*/  IMAD.WIDE.U32 R10, R170, 0x40, RZ ;  /* 0x00000040aa0a7825 */ /* 0x000fe200078e00ff */
[----:B------:R3:W-:Y:S01]  /*1a30*/  @!P3 LDGSTS.E.BYPASS.LTC128B.128 [R236+0x1800], desc[UR12][R12.64] ;  /* 0x018000000cecbfae */ /* 0x0007e2000b981a0c */
[----:B------:R-:W-:-:S02]  /*1a40*/  ISETP.GE.AND P3, PT, R222, R3, PT ;  /* 0x00000003de00720c */ /* 0x000fc40003f66270 */
[-CC-:B------:R-:W-:Y:S01]  /*1a50*/  @!P6 LEA.HI.X R19, R14, R230.reuse, R15.reuse, 0x1, P1 ;  /* 0x000000e60e13e211 */ /* 0x180fe200008f0c0f */
[----:B------:R-:W-:Y:S01]  /*1a60*/  @!P0 IMAD.X R5, R196, 0x1, R15, P4 ;  /* 0x00000001c4058824 */ /* 0x000fe200020e060f */
[----:B------:R-:W-:Y:S01]  /*1a70*/  ISETP.GE.AND P1, PT, R222, R3, PT ;  /* 0x00000003de00720c */ /* 0x000fe20003f26270 */
[----:B------:R-:W-:Y:S01]  /*1a80*/  IMAD.WIDE.U32 R22, R168, 0x40, RZ ;  /* 0x00000040a8167825 */ /* 0x000fe200078e00ff */
[----:B------:R-:W-:Y:S01]  /*1a90*/  @!P0 LEA R16, P4, R0, R231, 0x1 ;  /* 0x000000e700108211 */ /* 0x000fe200078808ff */
[----:B------:R-:W-:Y:S01]  /*1aa0*/  @!P6 LDGSTS.E.BYPASS.LTC128B.128 [R236+0x2000], desc[UR12][R18.64] ;  /* 0x0200000012ecefae */ /* 0x000fe2000b981a0c */
[----:B------:R-:W-:Y:S02]  /*1ab0*/  ISETP.GE.AND P5, PT, R224, R3, PT ;  /* 0x00000003e000720c */ /* 0x000fe40003fa6270 */
[----:B------:R-:W-:Y:S01]  /*1ac0*/  @!P0 LEA.HI.X R17, R0, R230, R5, 0x1, P4 ;  /* 0x000000e600118211 */ /* 0x000fe200020f0c05 */
[----:B------:R-:W-:Y:S01]  /*1ad0*/  IMAD.SHL.U32 R5, R171, 0x40, RZ ;  /* 0x00000040ab057824 */ /* 0x000fe200078e00ff */
[----:B------:R-:W-:-:S02]  /*1ae0*/  @!P2 IADD3 R8, P4, PT, R14, R10, RZ ;  /* 0x0000000a0e08a210 */ /* 0x000fc40007f9e0ff */
[----:B------:R-:W-:Y:S01]  /*1af0*/  SHF.L.U64.HI R10, R168, 0x7, R169 ;  /* 0x00000007a80a7819 */ /* 0x000fe200000102a9 */
[----:B------:R4:W-:Y:S01]  /*1b00*/  @!P0 LDGSTS.E.BYPASS.LTC128B.128 [R236+0x2800], desc[UR12][R16.64] ;  /* 0x0280000010ec8fae */ /* 0x0009e2000b981a0c */
[----:B------:R-:W-:Y:S01]  /*1b10*/  @!P2 IADD3.X R5, PT, PT, R15, R11, R5, P4, !PT ;  /* 0x0000000b0f05a210 */ /* 0x000fe200027fe405 */
[----:B------:R-:W-:Y:S01]  /*1b20*/  @!P1 IMAD R0, R171, 0x60, RZ ;  /* 0x00000060ab009824 */ /* 0x000fe200078e02ff */
[-C--:B------:R-:W-:Y:S01]  /*1b30*/  @!P2 LEA R4, P4, R8, R231.reuse, 0x1 ;  /* 0x000000e70804a211 */ /* 0x080fe200078808ff */
[----:B------:R-:W-:Y:S01]  /*1b40*/  @!P1 IMAD.WIDE.U32 R14, R170, 0x60, R14 ;  /* 0x00000060aa0e9825 */ /* 0x000fe200078e000e */
[----:B-1----:R-:W-:Y:S02]  /*1b50*/  LOP3.LUT R21, R189, 0xc0, RZ, 0xc0, !PT ;  /* 0x000000c0bd157812 */ /* 0x002fe400078ec0ff */
[----:B------:R-:W-:Y:S01]  /*1b60*/  @!P2 LEA.HI.X R5, R8, R230, R5, 0x1, P4 ;  /* 0x000000e60805a211 */ /* 0x000fe200020f0c05 */
[----:B------:R-:W-:Y:S01]  /*1b70*/  @!P1 IMAD.IADD R11, R15, 0x1, R0 ;  /* 0x000000010f0b9824 */ /* 0x000fe200078e0200 */
[----:B-----5:R-:W-:Y:S01]  /*1b80*/  @!P1 LEA R24, P4, R14, R231, 0x1 ;  /* 0x000000e70e189211 */ /* 0x020fe200078808ff */
[----:B------:R-:W-:-:S02]  /*1b90*/  IMAD.SHL.U32 R8, R168, 0x80, RZ ;  /* 0x00000080a8087824 */ /* 0x000fc400078e00ff */
[----:B------:R1:W-:Y:S01]  /*1ba0*/  @!P2 LDGSTS.E.BYPASS.LTC128B.128 [R236+0x3000], desc[UR12][R4.64] ;  /* 0x0300000004ecafae */ /* 0x0003e2000b981a0c */
[----:B------:R-:W-:Y:S01]  /*1bb0*/  @!P1 LEA.HI.X R25, R14, R230, R11, 0x1, P4 ;  /* 0x000000e60e199211 */ /* 0x000fe200020f0c0b */
[----:B------:R-:W-:Y:S01]  /*1bc0*/  IMAD R10, R10, R175, RZ ;  /* 0x000000af0a0a7224 */ /* 0x000fe200078e02ff */
[----:B------:R-:W-:Y:S01]  /*1bd0*/  ISETP.GE.AND P4, PT, R223, R3, PT ;  /* 0x00000003df00720c */ /* 0x000fe20003f86270 */
[----:B------:R-:W-:Y:S02]  /*1be0*/  IMAD.SHL.U32 R15, R169, 0x40, RZ ;  /* 0x00000040a90f7824 */ /* 0x000fe400078e00ff */
[----:B------:R-:W-:Y:S01]  /*1bf0*/  @!P1 LDGSTS.E.BYPASS.LTC128B.128 [R236+0x3800], desc[UR12][R24.64] ;  /* 0x0380000018ec9fae */ /* 0x000fe2000b981a0c */
[----:B------:R-:W-:Y:S02]  /*1c00*/  IMAD R10, R9, R8, R10 ;  /* 0x00000008090a7224 */ /* 0x000fe400078e020a */
[----:B------:R-:W-:Y:S01]  /*1c10*/  IMAD.WIDE.U32 R8, R8, R175, RZ ;  /* 0x000000af08087225 */ /* 0x000fe200078e00ff */
[----:B------:R-:W0:Y:S03]  /*1c20*/  LDGDEPBAR ;  /* 0x00000000000079af */ /* 0x000e260000000000 */
[----:B------:R-:W-:-:S02]  /*1c30*/  IMAD.SHL.U32 R0, R174, 0x4, RZ ;  /* 0x00000004ae007824 */ /* 0x000fc400078e00ff */
[----:B------:R-:W-:Y:S01]  /*1c40*/  IMAD.IADD R11, R9, 0x1, R10 ;  /* 0x00000001090b7824 */ /* 0x000fe200078e020a */
[----:B------:R-:W-:Y:S01]  /*1c50*/  @!P4 IADD3 R14, P0, PT, R8, R22, RZ ;  /* 0x00000016080ec210 */ /* 0x000fe20007f1e0ff */
[----:B------:R-:W-:Y:S01]  /*1c60*/  IMAD.SHL.U32 R3, R174, 0x10, RZ ;  /* 0x00000010ae037824 */ /* 0x000fe200078e00ff */
[----:B--2---:R-:W-:Y:S01]  /*1c70*/  LOP3.LUT R7, R21, 0x18, R0, 0xf8, !PT ;  /* 0x0000001815077812 */ /* 0x004fe200078ef800 */
[----:B------:R-:W-:Y:S01]  /*1c80*/  @!P3 IMAD.MOV.U32 R10, RZ, RZ, R8 ;  /* 0x000000ffff0ab224 */ /* 0x000fe200078e0008 */
[----:B---3--:R-:W-:Y:S01]  /*1c90*/  @!P4 IADD3.X R12, PT, PT, R11, R23, R15, P0, !PT ;  /* 0x000000170b0cc210 */ /* 0x008fe200007fe40f */
[----:B------:R-:W-:Y:S01]  /*1ca0*/  @!P3 IMAD R9, R169, 0x60, RZ ;  /* 0x00000060a909b824 */ /* 0x000fe200078e02ff */
[----:B------:R-:W-:Y:S01]  /*1cb0*/  LOP3.LUT R220, R3, 0x100, RZ, 0xc0, !PT ;  /* 0x0000010003dc7812 */ /* 0x000fe200078ec0ff */
[C---:B------:R-:W-:Y:S01]  /*1cc0*/  @!P3 IMAD.WIDE.U32 R20, R168.reuse, 0x60, R10 ;  /* 0x00000060a814b825 */ /* 0x040fe200078e000a */
[----:B------:R-:W-:Y:S02]  /*1cd0*/  @!P5 LEA R6, P0, R168, R8, 0x5 ;  /* 0x00000008a806d211 */ /* 0x000fe400078028ff */
[----:B------:R-:W-:Y:S01]  /*1ce0*/  SHF.R.U32.HI R0, RZ, 0x1, R174 ;  /* 0x00000001ff007819 */ /* 0x000fe200000116ae */
[----:B----4-:R-:W-:Y:S01]  /*1cf0*/  @!P3 IMAD.IADD R16, R21, 0x1, R9 ;  /* 0x000000011510b824 */ /* 0x010fe200078e0209 */
[----:B------:R-:W-:-:S02]  /*1d00*/  @!P6 LEA R22, P1, R8, R229, 0x1 ;  /* 0x000000e50816e211 */ /* 0x000fc400078208ff */
[----:B------:R-:W-:Y:S02]  /*1d10*/  LOP3.LUT R220, R220, 0x20, R189, 0xf8, !PT ;  /* 0x00000020dcdc7812 */ /* 0x000fe400078ef8bd */
[----:B-1----:R-:W-:Y:S01]  /*1d20*/  LOP3.LUT R5, R7, 0x8, R174, 0x78, !PT ;  /* 0x0000000807057812 */ /* 0x002fe200078e78ae */
[----:B------:R-:W-:-:S04]  /*1d30*/  DEPBAR.LE SB0, 0x0 ;  /* 0x000080000000791a */ /* 0x000fc80000000000 */
[----:B------:R-:W-:Y:S01]  /*1d40*/  @!P5 LEA.HI.X R4, R168, R11, R169, 0x5, P0 ;  /* 0x0000000ba804d211 */ /* 0x000fe200000f2ca9 */
[----:B------:R-:W-:Y:S01]  /*1d50*/  IMAD.IADD R220, R5, 0x1, R220 ;  /* 0x0000000105dc7824 */ /* 0x000fe200078e02dc */
[----:B------:R-:W-:Y:S01]  /*1d60*/  BAR.SYNC.DEFER_BLOCKING 0x0 ;  /* 0x0000000000007b1d */ /* 0x000fe20000010000 */
[----:B------:R-:W-:Y:S02]  /*1d70*/  @!P5 LEA R18, P2, R6, R229, 0x1 ;  /* 0x000000e50612d211 */ /* 0x000fe400078408ff */
[----:B------:R-:W-:Y:S02]  /*1d80*/  @!P6 LEA.HI.X R23, R8, R227, R11, 0x1, P1 ;  /* 0x000000e30817e211 */ /* 0x000fe400008f0c0b */
[----:B------:R-:W-:Y:S02]  /*1d90*/  LOP3.LUT R0, R7, 0x8, R0, 0x78, !PT ;  /* 0x0000000807007812 */ /* 0x000fe400078e7800 */
[----:B------:R-:W-:Y:S01]  /*1da0*/  LOP3.LUT R221, R3, 0x3e00, RZ, 0xc0, !PT ;  /* 0x00003e0003dd7812 */ /* 0x000fe200078ec0ff */
[----:B------:R-:W-:Y:S01]  /*1db0*/  IMAD.MOV.U32 R3, RZ, RZ, 0x20 ;  /* 0x00000020ff037424 */ /* 0x000fe200078e00ff */
[----:B------:R-:W-:-:S02]  /*1dc0*/  LOP3.LUT R189, R189, 0x120, RZ, 0xc0, !PT ;  /* 0x00000120bdbd7812 */ /* 0x000fc400078ec0ff */
[-C--:B------:R-:W-:Y:S02]  /*1dd0*/  @!P4 LEA R10, P1, R14, R229.reuse, 0x1 ;  /* 0x000000e50e0ac211 */ /* 0x080fe400078208ff */
[----:B------:R-:W-:Y:S02]  /*1de0*/  @!P3 LEA R8, P0, R20, R229, 0x1 ;  /* 0x000000e51408b211 */ /* 0x000fe400078008ff */
[----:B------:R-:W-:Y:S02]  /*1df0*/  @!P5 LEA.HI.X R19, R6, R227, R4, 0x1, P2 ;  /* 0x000000e30613d211 */ /* 0x000fe400010f0c04 */
[----:B------:R-:W-:Y:S02]  /*1e00*/  IADD3 R221, PT, PT, R0, R189, R221 ;  /* 0x000000bd00dd7210 */ /* 0x000fe40007ffe0dd */
[-C--:B------:R-:W-:Y:S02]  /*1e10*/  @!P4 LEA.HI.X R11, R14, R227.reuse, R12, 0x1, P1 ;  /* 0x000000e30e0bc211 */ /* 0x080fe400008f0c0c */
[----:B------:R-:W-:-:S02]  /*1e20*/  @!P3 LEA.HI.X R9, R20, R227, R16, 0x1, P0 ;  /* 0x000000e31409b211 */ /* 0x000fc400000f0c10 */
[----:B------:R-:W-:Y:S01]  /*1e30*/  LEA R221, R221, UR4, 0x1 ;  /* 0x00000004dddd7c11 */ /* 0x000fe2000f8e08ff */
[----:B------:R-:W-:Y:S01]  /*1e40*/  @!PT LDS RZ, [RZ] ;  /* 0x00000000fffff984 */ /* 0x000fe20000000800 */
[----:B------:R-:W-:Y:S01]  /*1e50*/  @!PT LDS RZ, [RZ] ;  /* 0x00000000fffff984 */ /* 0x000fe20000000800 */
[----:B------:R-:W-:Y:S01]  /*1e60*/  @!PT LDS RZ, [RZ] ;  /* 0x00000000fffff984 */ /* 0x000fe20000000800 */
[----:B------:R-:W-:Y:S01]  /*1e70*/  @!P6 LDGSTS.E.BYPASS.LTC128B.128 [R236+0x4000], desc[UR12][R22.64] ;  /* 0x0400000016ecefae */ /* 0x000fe2000b981a0c */
[----:B------:R-:W-:Y:S02]  /*1e80*/  LEA R220, R220, UR4, 0x1 ;  /* 0x00000004dcdc7c11 */ /* 0x000fe4000f8e08ff */
[C---:B------:R-:W-:Y:S01]  /*1e90*/  LOP3.LUT P0, RZ, R174.reuse, 0x4, RZ, 0xc0, !PT ;  /* 0x00000004aeff7812 */ /* 0x040fe2000780c0ff */
[----:B------:R-:W-:Y:S01]  /*1ea0*/  @P6 STS.128 [R236+0x4000], RZ ;  /* 0x004000ffec006388 */ /* 0x000fe20000000c00 */
[----:B------:R-:W-:Y:S02]  /*1eb0*/  IMAD.SHL.U32 R174, R174, 0x2, RZ ;  /* 0x00000002aeae7824 */ /* 0x000fe400078e00ff */
[----:B------:R-:W-:Y:S01]  /*1ec0*/  SEL R3, R3, 0xffffffe0, !P0 ;  /* 0xffffffe003037807 */ /* 0x000fe20004000000 */
[----:B------:R-:W-:Y:S04]  /*1ed0*/  @P5 STS.128 [R236+0x4800], RZ ;  /* 0x004800ffec005388 */ /* 0x000fe80000000c00 */
[----:B------:R-:W-:Y:S01]  /*1ee0*/  @!PT LDS RZ, [RZ] ;  /* 0x00000000fffff984 */ /* 0x000fe20000000800 */
[----:B------:R-:W-:Y:S01]  /*1ef0*/  @!PT LDS RZ, [RZ] ;  /* 0x00000000fffff984 */ /* 0x000fe20000000800 */
[----:B------:R-:W-:Y:S01]  /*1f00*/  @!PT LDS RZ, [RZ] ;  /* 0x00000000fffff984 */ /* 0x000fe20000000800 */
[----:B------:R1:W-:Y:S01]  /*1f10*/  @!P5 LDGSTS.E.BYPASS.LTC128B.128 [R236+0x4800], desc[UR12][R18.64] ;  /* 0x0480000012ecdfae */ /* 0x0003e2000b981a0c */
[----:B------:R-:W-:-:S02]  /*1f20*/  IMAD.IADD R219, R221, 0x1, R3 ;  /* 0x00000001dddb7824 */ /* 0x000fc400078e0203 */
[----:B------:R-:W-:Y:S01]  /*1f30*/  IMAD.IADD R217, R220, 0x1, R3 ;  /* 0x00000001dcd97824 */ /* 0x000fe200078e0203 */
[----:B------:R-:W-:Y:S04]  /*1f40*/  @P4 STS.128 [R236+0x5000], RZ ;  /* 0x005000ffec004388 */ /* 0x000fe80000000c00 */
[----:B------:R-:W-:Y:S01]  /*1f50*/  @!PT LDS RZ, [RZ] ;  /* 0x00000000fffff984 */ /* 0x000fe20000000800 */
[----:B------:R-:W-:Y:S01]  /*1f60*/  @!PT LDS RZ, [RZ] ;  /* 0x00000000fffff984 */ /* 0x000fe20000000800 */
[----:B------:R-:W-:Y:S01]  /*1f70*/  @!PT LDS RZ, [RZ] ;  /* 0x00000000fffff984 */ /* 0x000fe20000000800 */
[----:B------:R-:W-:Y:S04]  /*1f80*/  @!P4 LDGSTS.E.BYPASS.LTC128B.128 [R236+0x5000], desc[UR12][R10.64] ;  /* 0x050000000aeccfae */ /* 0x000fe8000b981a0c */
[----:B------:R-:W-:Y:S04]  /*1f90*/  @P3 STS.128 [R236+0x5800], RZ ;  /* 0x005800ffec003388 */ /* 0x000fe80000000c00 */
[----:B------:R-:W-:Y:S01]  /*1fa0*/  @!PT LDS RZ, [RZ] ;  /* 0x00000000fffff984 */ /* 0x000fe20000000800 */
[----:B------:R-:W-:Y:S01]  /*1fb0*/  @!PT LDS RZ, [RZ] ;  /* 0x00000000fffff984 */ /* 0x000fe20000000800 */
[----:B------:R-:W-:Y:S01]  /*1fc0*/  @!PT LDS RZ, [RZ] ;  /* 0x00000000fffff984 */ /* 0x000fe20000000800 */
[----:B------:R2:W-:Y:S04]  /*1fd0*/  @!P3 LDGSTS.E.BYPASS.LTC128B.128 [R236+0x5800], desc[UR12][R8.64] ;  /* 0x0580000008ecbfae */ /* 0x0005e8000b981a0c */
[----:B------:R-:W-:Y:S04]  /*1fe0*/  LDSM.16.M88.4 R112, [R220+0x2000] ;  /* 0x00200000dc70783b */ /* 0x000fe80000000200 */
[----:B------:R-:W3:Y:S04]  /*1ff0*/  LDSM.16.M88.4 R4, [R221+0x1000] ;  /* 0x00100000dd04783b */ /* 0x000ee80000000200 */
[----:B------:R-:W4:Y:S04]  /*2000*/  LDSM.16.M88.4 R160, [R221] ;  /* 0x00000000dda0783b */ /* 0x000f280000000200 */
[----:B------:R-:W5:Y:S04]  /*2010*/  LDSM.16.M88.4 R48, [R220+0x3000] ;  /* 0x00300000dc30783b */ /* 0x000f680000000200 */
[----:B------:R-:W2:Y:S04]  /*2020*/  LDSM.16.M88.4 R80, [R220+0x2800] ;  /* 0x00280000dc50783b */ /* 0x000ea80000000200 */
[----:B------:R-:W2:Y:S04]  /*2030*/  LDSM.16.M88.4 R32, [R220+0x3400] ;  /* 0x00340000dc20783b */ /* 0x000ea80000000200 */
[----:B------:R-:W2:Y:S04]  /*2040*/  LDSM.16.M88.4 R96, [R220+0x2400] ;  /* 0x00240000dc60783b */ /* 0x000ea80000000200 */
[----:B------:R-:W-:Y:S04]  /*2050*/  LDSM.16.M88.4 R148, [R217+0x2000] ;  /* 0x00200000d994783b */ /* 0x000fe80000000200 */
[----:B------:R-:W2:Y:S04]  /*2060*/  LDSM.16.M88.4 R152, [R219+0x1000] ;  /* 0x00100000db98783b */ /* 0x000ea80000000200 */
[----:B------:R-:W2:Y:S04]  /*2070*/  LDSM.16.M88.4 R164, [R220+0x3c00] ;  /* 0x003c0000dca4783b */ /* 0x000ea80000000200 */
[----:B------:R-:W2:Y:S04]  /*2080*/  LDSM.16.M88.4 R156, [R219] ;  /* 0x00000000db9c783b */ /* 0x000ea80000000200 */
[----:B------:R-:W2:Y:S01]  /*2090*/  LDSM.16.M88.4 R64, [R220+0x2c00] ;  /* 0x002c0000dc40783b */ /* 0x000ea20000000200 */
[-C--:B---3--:R-:W-:Y:S03]  /*20a0*/  HMMA.16816.F32.BF16 R120, R4, R112.reuse, RZ ;  /* 0x000000700478723c */ /* 0x088fe600000418ff */
[----:B------:R-:W3:Y:S04]  /*20b0*/  LDSM.16.M88.4 R132, [R217+0x3000] ;  /* 0x00300000d984783b */ /* 0x000ee80000000200 */
[----:B------:R-:W3:Y:S01]  /*20c0*/  LDSM.16.M88.4 R140, [R217+0x2800] ;  /* 0x00280000d98c783b */ /* 0x000ee20000000200 */
[----:B----4-:R-:W-:Y:S03]  /*20d0*/  HMMA.16816.F32.BF16 R124, R160, R112, RZ ;  /* 0x00000070a07c723c */ /* 0x010fe600000418ff */
[----:B------:R-:W4:Y:S04]  /*20e0*/  LDSM.16.M88.4 R128, [R217+0x3400] ;  /* 0x00340000d980783b */ /* 0x000f280000000200 */
[----:B------:R-:W4:Y:S01]  /*20f0*/  LDSM.16.M88.4 R144, [R217+0x2400] ;  /* 0x00240000d990783b */ /* 0x000f220000000200 */
[-C--:B------:R-:W-:Y:S03]  /*2100*/  HMMA.16816.F32.BF16 R116, R4, R114.reuse, RZ ;  /* 0x000000720474723c */ /* 0x080fe600000418ff */
[----:B------:R-:W4:Y:S04]  /*2110*/  LDSM.16.M88.4 R136, [R217+0x2c00] ;  /* 0x002c0000d988783b */ /* 0x000f280000000200 */
[----:B-1----:R-:W1:Y:S01]  /*2120*/  LDSM.16.M88.4 R16, [R220+0x3800] ;  /* 0x00380000dc10783b */ /* 0x002e620000000200 */
[----:B------:R-:W-:Y:S03]  /*2130*/  HMMA.16816.F32.BF16 R112, R160, R114, RZ ;  /* 0x00000072a070723c */ /* 0x000fe600000418ff */
[----:B------:R-:W0:Y:S05]  /*2140*/  LDGDEPBAR ;  /* 0x00000000000079af */ /* 0x000e2a0000000000 */
[-C--:B-----5:R-:W-:Y:S08]  /*2150*/  HMMA.16816.F32.BF16 R56, R4, R48.reuse, RZ ;  /* 0x000000300438723c */ /* 0x0a0ff000000418ff */
[----:B------:R-:W-:Y:S08]  /*2160*/  HMMA.16816.F32.BF16 R60, R160, R48, RZ ;  /* 0x00000030a03c723c */ /* 0x000ff000000418ff */
[-C--:B--2---:R-:W-:Y:S08]  /*2170*/  HMMA.16816.F32.BF16 R88, R4, R80.reuse, RZ ;  /* 0x000000500458723c */ /* 0x084ff000000418ff */
[----:B------:R-:W-:Y:S08]  /*2180*/  HMMA.16816.F32.BF16 R92, R160, R80, RZ ;  /* 0x00000050a05c723c */ /* 0x000ff000000418ff */
[-C--:B------:R-:W-:Y:S08]  /*2190*/  HMMA.16816.F32.BF16 R40, R4, R32.reuse, RZ ;  /* 0x000000200428723c */ /* 0x080ff000000418ff */
[----:B------:R-:W-:Y:S08]  /*21a0*/  HMMA.16816.F32.BF16 R44, R160, R32, RZ ;  /* 0x00000020a02c723c */ /* 0x000ff000000418ff */
[C---:B------:R-:W-:Y:S08]  /*21b0*/  HMMA.16816.F32.BF16 R84, R4.reuse, R82, RZ ;  /* 0x000000520454723c */ /* 0x040ff000000418ff */
[-C--:B------:R-:W-:Y:S08]  /*21c0*/  HMMA.16816.F32.BF16 R104, R4, R96.reuse, RZ ;  /* 0x000000600468723c */ /* 0x080ff000000418ff */
[C---:B------:R-:W-:Y:S08]  /*21d0*/  HMMA.16816.F32.BF16 R108, R160.reuse, R96, RZ ;  /* 0x00000060a06c723c */ /* 0x040ff000000418ff */
[----:B------:R-:W-:Y:S08]  /*21e0*/  HMMA.16816.F32.BF16 R80, R160, R82, RZ ;  /* 0x00000052a050723c */ /* 0x000ff000000418ff */
[----:B------:R-:W-:Y:S08]  /*21f0*/  HMMA.16816.F32.BF16 R120, R152, R148, R120 ;  /* 0x000000949878723c */ /* 0x000ff00000041878 */
[C---:B------:R-:W-:Y:S08]  /*2200*/  HMMA.16816.F32.BF16 R8, R4.reuse, R164, RZ ;  /* 0x000000a40408723c */ /* 0x040ff000000418ff */
[----:B------:R-:W-:Y:S08]  /*2210*/  HMMA.16816.F32.BF16 R100, R4, R98, RZ ;  /* 0x000000620464723c */ /* 0x000ff000000418ff */
[----:B------:R-:W-:Y:S01]  /*2220*/  HMMA.16816.F32.BF16 R12, R160, R164, RZ ;  /* 0x000000a4a00c723c */ /* 0x000fe200000418ff */
[----:B------:R-:W-:-:S05]  /*2230*/  LOP3.LUT R164, R174, 0x6, RZ, 0xc0, !PT ;  /* 0x00000006aea47812 */ /* 0x000fca00078ec0ff */
[----:B------:R-:W-:Y:S02]  /*2240*/  IMAD R164, R175, 0x80, R164 ;  /* 0x00000080afa47824 */ /* 0x000fe400078e02a4 */
[----:B------:R-:W-:Y:S03]  /*2250*/  HMMA.16816.F32.BF16 R124, R156, R148, R124 ;  /* 0x000000949c7c723c */ /* 0x000fe6000004187c */
[----:B------:R-:W-:-:S04]  /*2260*/  ISETP.GE.AND P4, PT, R164, R199, PT ;  /* 0x000000c7a400720c */ /* 0x000fc80003f86270 */
[----:B------:R-:W-:Y:S01]  /*2270*/  FSEL R216, R120, -INF , !P4 ;  /* 0xff80000078d87808 */ /* 0x000fe20006000000 */
[----:B------:R-:W-:Y:S01]  /*2280*/  HMMA.16816.F32.BF16 R72, R4, R64, RZ ;  /* 0x000000400448723c */ /* 0x000fe200000418ff */
[----:B------:R-:W-:Y:S01]  /*2290*/  VIADD R120, R164, 0x20 ;  /* 0x00000020a4787836 */ /* 0x000fe20000000000 */
[----:B------:R-:W-:-:S06]  /*22a0*/  FSEL R243, R122, -INF , !P4 ;  /* 0xff8000007af37808 */ /* 0x000fcc0006000000 */
[----:B------:R-:W-:Y:S03]  /*22b0*/  HMMA.16816.F32.BF16 R76, R160, R64, RZ ;  /* 0x00000040a04c723c */ /* 0x000fe600000418ff */
[----:B------:R-:W-:-:S05]  /*22c0*/  FSEL R240, R124, -INF , !P4 ;  /* 0xff8000007cf07808 */ /* 0x000fca0006000000 */
[C---:B------:R-:W-:Y:S08]  /*22d0*/  HMMA.16816.F32.BF16 R112, R156.reuse, R150, R112 ;  /* 0x000000969c70723c */ /* 0x040ff00000041870 */
[-C--:B---3--:R-:W-:Y:S08]  /*22e0*/  HMMA.16816.F32.BF16 R60, R156, R132.reuse, R60 ;  /* 0x000000849c3c723c */ /* 0x088ff0000004183c */
[----:B------:R-:W-:Y:S01]  /*22f0*/  HMMA.16816.F32.BF16 R56, R152, R132, R56 ;  /* 0x000000849838723c */ /* 0x000fe20000041838 */
[----:B------:R-:W-:Y:S01]  /*2300*/  VIADD R132, R164, 0x1 ;  /* 0x00000001a4847836 */ /* 0x000fe20000000000 */
[----:B------:R-:W-:-:S04]  /*2310*/  FSEL R133, R126, -INF , !P4 ;  /* 0xff8000007e857808 */ /* 0x000fc80006000000 */
[-C--:B------:R-:W-:Y:S01]  /*2320*/  ISETP.GE.AND P3, PT, R132, R199.reuse, PT ;  /* 0x000000c78400720c */ /* 0x080fe20003f66270 */
[----:B------:R-:W-:Y:S01]  /*2330*/  VIADD R132, R164, 0x11 ;  /* 0x00000011a4847836 */ /* 0x000fe20000000000 */
[C---:B------:R-:W-:Y:S01]  /*2340*/  HMMA.16816.F32.BF16 R116, R152.reuse, R150, R116 ;  /* 0x000000969874723c */ /* 0x040fe20000041874 */
[----:B------:R-:W2:Y:S01]  /*2350*/  LDSM.16.M88.4 R148, [R217+0x3800] ;  /* 0x00380000d994783b */ /* 0x000ea20000000200 */
[----:B------:R-:W-:Y:S02]  /*2360*/  FSEL R245, R123, -INF , !P3 ;  /* 0xff8000007bf57808 */ /* 0x000fe40005800000 */
[----:B------:R-:W-:Y:S02]  /*2370*/  ISETP.GE.AND P6, PT, R132, R199, PT ;  /* 0x000000c78400720c */ /* 0x000fe40003fc6270 */
[----:B------:R-:W-:Y:S02]  /*2380*/  FSEL R238, R121, -INF , !P3 ;  /* 0xff80000079ee7808 */ /* 0x000fe40005800000 */
[----:B------:R-:W-:Y:S01]  /*2390*/  HMMA.16816.F32.BF16 R88, R152, R140, R88 ;  /* 0x0000008c9858723c */ /* 0x000fe20000041858 */
[----:B------:R-:W-:-:S07]  /*23a0*/  FSEL R132, R125, -INF , !P3 ;  /* 0xff8000007d847808 */ /* 0x000fce0005800000 */
[----:B------:R-:W-:Y:S01]  /*23b0*/  HMMA.16816.F32.BF16 R92, R156, R140, R92 ;  /* 0x0000008c9c5c723c */ /* 0x000fe2000004185c */
[----:B------:R-:W-:Y:S01]  /*23c0*/  VIADD R140, R164, 0x9 ;  /* 0x00000009a48c7836 */ /* 0x000fe20000000000 */
[----:B------:R-:W-:Y:S02]  /*23d0*/  FSEL R141, R127, -INF , !P3 ;  /* 0xff8000007f8d7808 */ /* 0x000fe40005800000 */
[-C--:B------:R-:W-:Y:S01]  /*23e0*/  ISETP.GE.AND P3, PT, R120, R199.reuse, PT ;  /* 0x000000c77800720c */ /* 0x080fe20003f66270 */
[----:B------:R-:W-:Y:S01]  /*23f0*/  VIADD R120, R164, 0x21 ;  /* 0x00000021a4787836 */ /* 0x000fe20000000000 */
[----:B------:R-:W-:Y:S02]  /*2400*/  ISETP.GE.AND P2, PT, R140, R199, PT ;  /* 0x000000c78c00720c */ /* 0x000fe40003f46270 */
[----:B------:R-:W-:Y:S02]  /*2410*/  HMMA.16816.F32.BF16 R96, R160, R98, RZ ;  /* 0x00000062a060723c */ /* 0x000fe400000418ff */
[----:B------:R-:W-:-:S02]  /*2420*/  FSEL R249, R119, -INF , !P2 ;  /* 0xff80000077f97808 */ /* 0x000fc40005000000 */
[----:B------:R-:W-:Y:S01]  /*2430*/  FSEL R205, R90, -INF , !P3 ;  /* 0xff8000005acd7808 */ /* 0x000fe20005800000 */
[----:B------:R-:W-:Y:S01]  /*2440*/  VIADD R90, R164, 0x40 ;  /* 0x00000040a45a7836 */ /* 0x000fe20000000000 */
[----:B------:R-:W-:Y:S02]  /*2450*/  FSEL R246, R117, -INF , !P2 ;  /* 0xff80000075f67808 */ /* 0x000fe40005000000 */
[----:B----4-:R-:W-:Y:S01]  /*2460*/  HMMA.16816.F32.BF16 R44, R156, R128, R44 ;  /* 0x000000809c2c723c */ /* 0x010fe2000004182c */
[----:B------:R-:W-:Y:S02]  /*2470*/  FSEL R241, R115, -INF , !P2 ;  /* 0xff80000073f17808 */ /* 0x000fe40005000000 */
[----:B------:R-:W-:Y:S02]  /*2480*/  FSEL R204, R88, -INF , !P3 ;  /* 0xff80000058cc7808 */ /* 0x000fe40005800000 */
[----:B------:R-:W-:-:S03]  /*2490*/  FSEL R92, R92, -INF , !P3 ;  /* 0xff8000005c5c7808 */ /* 0x000fc60005800000 */
[----:B------:R-:W-:Y:S01]  /*24a0*/  HMMA.16816.F32.BF16 R40, R152, R128, R40 ;  /* 0x000000809828723c */ /* 0x000fe20000041828 */
[----:B------:R-:W-:-:S05]  /*24b0*/  VIADD R128, R164, 0x8 ;  /* 0x00000008a4807836 */ /* 0x000fca0000000000 */
[----:B------:R-:W-:Y:S01]  /*24c0*/  ISETP.GE.AND P1, PT, R128, R199, PT ;  /* 0x000000c78000720c */ /* 0x000fe20003f26270 */
[----:B------:R-:W-:Y:S01]  /*24d0*/  VIADD R128, R164, 0x18 ;  /* 0x00000018a4807836 */ /* 0x000fe20000000000 */
[----:B------:R-:W-:Y:S02]  /*24e0*/  HMMA.16816.F32.BF16 R84, R152, R142, R84 ;  /* 0x0000008e9854723c */ /* 0x000fe40000041854 */
[----:B------:R-:W-:Y:S01]  /*24f0*/  FSEL R140, R112, -INF , !P1 ;  /* 0xff800000708c7808 */ /* 0x000fe20004800000 */
[----:B------:R-:W-:Y:S01]  /*2500*/  VIADD R112, R164, 0x28 ;  /* 0x00000028a4707836 */ /* 0x000fe20000000000 */
[----:B------:R-:W-:Y:S02]  /*2510*/  FSEL R247, R118, -INF , !P1 ;  /* 0xff80000076f77808 */ /* 0x000fe40004800000 */
[----:B------:R-:W-:Y:S02]  /*2520*/  FSEL R248, R116, -INF , !P1 ;  /* 0xff80000074f87808 */ /* 0x000fe40004800000 */
[----:B------:R-:W-:Y:S01]  /*2530*/  HMMA.16816.F32.BF16 R108, R156, R144, R108 ;  /* 0x000000909c6c723c */ /* 0x000fe2000004186c */
[----:B------:R-:W-:-:S02]  /*2540*/  FSEL R239, R114, -INF , !P1 ;  /* 0xff80000072ef7808 */ /* 0x000fc40004800000 */
[-C--:B------:R-:W-:Y:S01]  /*2550*/  ISETP.GE.AND P5, PT, R128, R199.reuse, PT ;  /* 0x000000c78000720c */ /* 0x080fe20003fa6270 */
[----:B------:R-:W-:Y:S01]  /*2560*/  VIADD R128, R164, 0x19 ;  /* 0x00000019a4807836 */ /* 0x000fe20000000000 */
[----:B------:R-:W-:-:S03]  /*2570*/  ISETP.GE.AND P1, PT, R120, R199, PT ;  /* 0x000000c77800720c */ /* 0x000fc60003f26270 */
[----:B------:R-:W-:Y:S01]  /*2580*/  HMMA.16816.F32.BF16 R104, R152, R144, R104 ;  /* 0x000000909868723c */ /* 0x000fe20000041868 */
[----:B------:R-:W-:Y:S02]  /*2590*/  FSEL R144, R113, -INF , !P2 ;  /* 0xff80000071907808 */ /* 0x000fe40005000000 */
[----:B------:R-:W-:Y:S01]  /*25a0*/  ISETP.GE.AND P2, PT, R112, R199, PT ;  /* 0x000000c77000720c */ /* 0x000fe20003f46270 */
[----:B------:R-:W-:Y:S01]  /*25b0*/  VIADD R112, R164, 0x29 ;  /* 0x00000029a4707836 */ /* 0x000fe20000000000 */
[----:B------:R-:W-:Y:S02]  /*25c0*/  FSEL R201, R91, -INF , !P1 ;  /* 0xff8000005bc97808 */ /* 0x000fe40004800000 */
[----:B------:R-:W-:Y:S01]  /*25d0*/  FSEL R208, R89, -INF , !P1 ;  /* 0xff80000059d07808 */ /* 0x000fe20004800000 */
[----:B------:R-:W-:Y:S01]  /*25e0*/  HMMA.16816.F32.BF16 R80, R156, R142, R80 ;  /* 0x0000008e9c50723c */ /* 0x000fe20000041850 */
[----:B------:R-:W-:Y:S02]  /*25f0*/  FSEL R91, R95, -INF , !P1 ;  /* 0xff8000005f5b7808 */ /* 0x000fe40004800000 */
[----:B------:R-:W-:-:S02]  /*2600*/  FSEL R88, R93, -INF , !P1 ;  /* 0xff8000005d587808 */ /* 0x000fc40004800000 */
[-C--:B------:R-:W-:Y:S02]  /*2610*/  ISETP.GE.AND P4, PT, R128, R199.reuse, PT ;  /* 0x000000c78000720c */ /* 0x080fe40003f86270 */
[----:B------:R-:W-:Y:S01]  /*2620*/  ISETP.GE.AND P1, PT, R90, R199, PT ;  /* 0x000000c75a00720c */ /* 0x000fe20003f26270 */
[----:B------:R-:W-:Y:S01]  /*2630*/  HMMA.16816.F32.BF16 R100, R152, R146, R100 ;  /* 0x000000929864723c */ /* 0x000fe20000041864 */
[----:B------:R-:W-:Y:S01]  /*2640*/  VIADD R90, R164, 0x41 ;  /* 0x00000041a45a7836 */ /* 0x000fe20000000000 */
[----:B------:R-:W-:Y:S02]  /*2650*/  FSEL R207, R86, -INF , !P2 ;  /* 0xff80000056cf7808 */ /* 0x000fe40005000000 */
[----:B------:R-:W-:Y:S01]  /*2660*/  FSEL R206, R84, -INF , !P2 ;  /* 0xff80000054ce7808 */ /* 0x000fe20005000000 */
[----:B------:R-:W-:Y:S01]  /*2670*/  VIADD R84, R164, 0x49 ;  /* 0x00000049a4547836 */ /* 0x000fe20000000000 */
[----:B------:R-:W-:Y:S02]  /*2680*/  FSEL R202, R109, -INF , !P6 ;  /* 0xff8000006dca7808 */ /* 0x000fe40007000000 */
[----:B------:R-:W-:Y:S01]  /*2690*/  HMMA.16816.F32.BF16 R76, R156, R136, R76 ;  /* 0x000000889c4c723c */ /* 0x000fe2000004184c */
[----:B------:R-:W-:-:S02]  /*26a0*/  FSEL R209, R111, -INF , !P6 ;  /* 0xff8000006fd17808 */ /* 0x000fc40007000000 */
[----:B------:R-:W-:Y:S01]  /*26b0*/  FSEL R86, R80, -INF , !P2 ;  /* 0xff80000050567808 */ /* 0x000fe20005000000 */
[----:B------:R-:W-:Y:S01]  /*26c0*/  VIADD R80, R164, 0x48 ;  /* 0x00000048a4507836 */ /* 0x000fe20000000000 */
[----:B------:R-:W-:Y:S02]  /*26d0*/  FSEL R177, R58, -INF , !P1 ;  /* 0xff8000003ab17808 */ /* 0x000fe40004800000 */
[----:B------:R-:W-:Y:S01]  /*26e0*/  FSEL R186, R56, -INF , !P1 ;  /* 0xff80000038ba7808 */ /* 0x000fe20004800000 */
[----:B------:R-:W-:Y:S01]  /*26f0*/  HMMA.16816.F32.BF16 R72, R152, R136, R72 ;  /* 0x000000889848723c */ /* 0x000fe20000041848 */
[C---:B------:R-:W-:Y:S01]  /*2700*/  VIADD R136, R164.reuse, 0x10 ;  /* 0x00000010a4887836 */ /* 0x040fe20000000000 */
[----:B------:R-:W-:Y:S01]  /*2710*/  FSEL R137, R107, -INF , !P6 ;  /* 0xff8000006b897808 */ /* 0x000fe20007000000 */
[----:B------:R-:W-:Y:S01]  /*2720*/  VIADD R56, R164, 0x60 ;  /* 0x00000060a4387836 */ /* 0x000fe20000000000 */
[----:B------:R-:W-:Y:S02]  /*2730*/  FSEL R242, R101, -INF , !P4 ;  /* 0xff80000065f27808 */ /* 0x000fe40006000000 */
[----:B------:R-:W-:-:S02]  /*2740*/  ISETP.GE.AND P0, PT, R136, R199, PT ;  /* 0x000000c78800720c */ /* 0x000fc40003f06270 */
[-C--:B------:R-:W-:Y:S01]  /*2750*/  HMMA.16816.F32.BF16 R68, R4, R66.reuse, RZ ;  /* 0x000000420444723c */ /* 0x080fe200000418ff */
[----:B------:R-:W-:Y:S02]  /*2760*/  FSEL R101, R82, -INF , !P2 ;  /* 0xff80000052657808 */ /* 0x000fe40005000000 */
[----:B------:R-:W-:Y:S02]  /*2770*/  FSEL R203, R110, -INF , !P0 ;  /* 0xff8000006ecb7808 */ /* 0x000fe40004000000 */
[----:B------:R-:W-:Y:S01]  /*2780*/  FSEL R136, R104, -INF , !P0 ;  /* 0xff80000068887808 */ /* 0x000fe20004000000 */
[----:B------:R-:W-:Y:S01]  /*2790*/  VIADD R104, R164, 0x30 ;  /* 0x00000030a4687836 */ /* 0x000fe20000000000 */
[----:B------:R-:W-:Y:S01]  /*27a0*/  FSEL R200, R108, -INF , !P0 ;  /* 0xff8000006cc87808 */ /* 0x000fe20004000000 */
[----:B------:R-:W-:Y:S01]  /*27b0*/  HMMA.16816.F32.BF16 R64, R160, R66, RZ ;  /* 0x00000042a040723c */ /* 0x000fe200000418ff */
[----:B------:R-:W-:Y:S02]  /*27c0*/  ISETP.GE.AND P2, PT, R90, R199, PT ;  /* 0x000000c75a00720c */ /* 0x000fe40003f46270 */
[----:B------:R-:W-:-:S02]  /*27d0*/  FSEL R215, R103, -INF , !P4 ;  /* 0xff80000067d77808 */ /* 0x000fc40006000000 */
[----:B------:R-:W-:Y:S02]  /*27e0*/  FSEL R145, R102, -INF , !P5 ;  /* 0xff80000066917808 */ /* 0x000fe40006800000 */
[----:B------:R-:W-:Y:S01]  /*27f0*/  FSEL R244, R100, -INF , !P5 ;  /* 0xff80000064f47808 */ /* 0x000fe20006800000 */
[----:B------:R-:W-:Y:S01]  /*2800*/  HMMA.16816.F32.BF16 R96, R156, R146, R96 ;  /* 0x000000929c60723c */ /* 0x000fe20000041860 */
[----:B------:R-:W-:Y:S02]  /*2810*/  FSEL R147, R106, -INF , !P0 ;  /* 0xff8000006a937808 */ /* 0x000fe40004000000 */
[----:B------:R-:W-:Y:S02]  /*2820*/  ISETP.GE.AND P0, PT, R112, R199, PT ;  /* 0x000000c77000720c */ /* 0x000fe40003f06270 */
[----:B------:R-:W-:Y:S02]  /*2830*/  FSEL R146, R105, -INF , !P6 ;  /* 0xff80000069927808 */ /* 0x000fe40007000000 */
[----:B------:R-:W-:Y:S01]  /*2840*/  FSEL R87, R87, -INF , !P0 ;  /* 0xff80000057577808 */ /* 0x000fe20004000000 */
[----:B------:R-:W-:Y:S01]  /*2850*/  HMMA.16816.F32.BF16 R36, R4, R34, RZ ;  /* 0x000000220424723c */ /* 0x000fe200000418ff */
[----:B------:R-:W-:-:S02]  /*2860*/  FSEL R214, R85, -INF , !P0 ;  /* 0xff80000055d67808 */ /* 0x000fc40004000000 */
[----:B------:R-:W-:Y:S02]  /*2870*/  FSEL R109, R83, -INF , !P0 ;  /* 0xff800000536d7808 */ /* 0x000fe40004000000 */
[----:B------:R-:W-:Y:S02]  /*2880*/  FSEL R90, R81, -INF , !P0 ;  /* 0xff800000515a7808 */ /* 0x000fe40004000000 */
[-C--:B------:R-:W-:Y:S01]  /*2890*/  ISETP.GE.AND P0, PT, R80, R199.reuse, PT ;  /* 0x000000c75000720c */ /* 0x080fe20003f06270 */
[----:B------:R-:W-:Y:S01]  /*28a0*/  HMMA.16816.F32.BF16 R32, R160, R34, RZ ;  /* 0x00000022a020723c */ /* 0x000fe200000418ff */
[----:B------:R-:W3:Y:S01]  /*28b0*/  LDSM.16.M88.4 R80, [R217+0x3c00] ;  /* 0x003c0000d950783b */ /* 0x000ee20000000200 */
[----:B------:R-:W-:Y:S01]  /*28c0*/  ISETP.GE.AND P6, PT, R104, R199, PT ;  /* 0x000000c76800720c */ /* 0x000fe20003fc6270 */
[----:B------:R-:W-:Y:S01]  /*28d0*/  VIADD R104, R164, 0x31 ;  /* 0x00000031a4687836 */ /* 0x000fe20000000000 */
[----:B------:R-:W-:Y:S01]  /*28e0*/  FSEL R212, R96, -INF , !P5 ;  /* 0xff80000060d47808 */ /* 0x000fe20006800000 */
[----:B------:R-:W-:Y:S01]  /*28f0*/  VIADD R96, R164, 0x38 ;  /* 0x00000038a4607836 */ /* 0x000fe20000000000 */
[----:B------:R-:W-:Y:S01]  /*2900*/  FSEL R213, R99, -INF , !P4 ;  /* 0xff80000063d57808 */ /* 0x000fe20006000000 */
[----:B------:R-:W-:-:S04]  /*2910*/  DEPBAR.LE SB0, 0x0 ;  /* 0x000080000000791a */ /* 0x000fc80000000000 */
[-C--:B------:R-:W-:Y:S01]  /*2920*/  HMMA.16816.F32.BF16 R52, R4, R50.reuse, RZ ;  /* 0x000000320434723c */ /* 0x080fe200000418ff */
[----:B------:R-:W-:Y:S02]  /*2930*/  FSEL R210, R97, -INF , !P4 ;  /* 0xff80000061d27808 */ /* 0x000fe40006000000 */
[-C--:B------:R-:W-:Y:S01]  /*2940*/  ISETP.GE.AND P4, PT, R96, R199.reuse, PT ;  /* 0x000000c76000720c */ /* 0x080fe20003f86270 */
[----:B------:R-:W-:Y:S01]  /*2950*/  VIADD R96, R164, 0x39 ;  /* 0x00000039a4607836 */ /* 0x000fe20000000000 */
[----:B------:R-:W-:Y:S02]  /*2960*/  FSEL R99, R94, -INF , !P3 ;  /* 0xff8000005e637808 */ /* 0x000fe40005800000 */
[----:B------:R-:W-:Y:S01]  /*2970*/  FSEL R211, R98, -INF , !P5 ;  /* 0xff80000062d37808 */ /* 0x000fe20006800000 */
[----:B------:R-:W-:Y:S01]  /*2980*/  HMMA.16816.F32.BF16 R48, R160, R50, RZ ;  /* 0x00000032a030723c */ /* 0x000fe200000418ff */
[-C--:B------:R-:W-:Y:S02]  /*2990*/  ISETP.GE.AND P3, PT, R96, R199.reuse, PT ;  /* 0x000000c76000720c */ /* 0x080fe40003f66270 */
[----:B------:R-:W-:-:S02]  /*29a0*/  ISETP.GE.AND P5, PT, R104, R199, PT ;  /* 0x000000c76800720c */ /* 0x000fc40003fa6270 */
[----:B------:R-:W-:Y:S01]  /*29b0*/  FSEL R104, R72, -INF , !P6 ;  /* 0xff80000048687808 */ /* 0x000fe20007000000 */
[----:B------:R-:W-:Y:S01]  /*29c0*/  VIADD R72, R164, 0x50 ;  /* 0x00000050a4487836 */ /* 0x000fe20000000000 */
[----:B------:R-:W-:Y:S01]  /*29d0*/  FSEL R193, R75, -INF , !P5 ;  /* 0xff8000004bc17808 */ /* 0x000fe20006800000 */
[-C--:B------:R-:W-:Y:S01]  /*29e0*/  HMMA.16816.F32.BF16 R64, R156, R138.reuse, R64 ;  /* 0x0000008a9c40723c */ /* 0x080fe20000041840 */
[----:B------:R-:W-:Y:S02]  /*29f0*/  FSEL R94, R73, -INF , !P5 ;  /* 0xff800000495e7808 */ /* 0x000fe40006800000 */
[----:B------:R-:W-:Y:S02]  /*2a00*/  FSEL R175, R79, -INF , !P5 ;  /* 0xff8000004faf7808 */ /* 0x000fe40006800000 */
[----:B------:R-:W-:Y:S02]  /*2a10*/  FSEL R107, R62, -INF , !P1 ;  /* 0xff8000003e6b7808 */ /* 0x000fe40004800000 */
[----:B------:R-:W-:Y:S01]  /*2a20*/  FSEL R112, R60, -INF , !P1 ;  /* 0xff8000003c707808 */ /* 0x000fe20004800000 */
[----:B------:R-:W-:Y:S01]  /*2a30*/  HMMA.16816.F32.BF16 R68, R152, R138, R68 ;  /* 0x0000008a9844723c */ /* 0x000fe20000041844 */
[----:B------:R-:W-:-:S02]  /*2a40*/  FSEL R121, R74, -INF , !P6 ;  /* 0xff8000004a797808 */ /* 0x000fc40007000000 */
[----:B------:R-:W-:Y:S02]  /*2a50*/  FSEL R174, R76, -INF , !P6 ;  /* 0xff8000004cae7808 */ /* 0x000fe40007000000 */
[----:B------:R-:W-:Y:S02]  /*2a60*/  FSEL R181, R59, -INF , !P2 ;  /* 0xff8000003bb57808 */ /* 0x000fe40005000000 */
[----:B------:R-:W-:Y:S01]  /*2a70*/  FSEL R188, R57, -INF , !P2 ;  /* 0xff80000039bc7808 */ /* 0x000fe20005000000 */
[----:B-1----:R-:W-:Y:S01]  /*2a80*/  HMMA.16816.F32.BF16 R24, R4, R16, RZ ;  /* 0x000000100418723c */ /* 0x002fe200000418ff */
[----:B------:R-:W-:Y:S02]  /*2a90*/  FSEL R115, R63, -INF , !P2 ;  /* 0xff8000003f737808 */ /* 0x000fe40005000000 */
[----:B------:R-:W-:Y:S01]  /*2aa0*/  FSEL R184, R64, -INF , !P4 ;  /* 0xff80000040b87808 */ /* 0x000fe20006000000 */
[----:B------:R-:W-:Y:S01]  /*2ab0*/  VIADD R64, R164, 0x58 ;  /* 0x00000058a4407836 */ /* 0x000fe20000000000 */
[----:B------:R-:W-:-:S02]  /*2ac0*/  FSEL R183, R67, -INF , !P3 ;  /* 0xff80000043b77808 */ /* 0x000fc40005800000 */
[----:B------:R-:W-:Y:S01]  /*2ad0*/  FSEL R182, R65, -INF , !P3 ;  /* 0xff80000041b67808 */ /* 0x000fe20005800000 */
[----:B------:R-:W-:Y:S01]  /*2ae0*/  HMMA.16816.F32.BF16 R28, R160, R16, RZ ;  /* 0x00000010a01c723c */ /* 0x000fe200000418ff */
[----:B------:R-:W-:Y:S02]  /*2af0*/  FSEL R120, R61, -INF , !P2 ;  /* 0xff8000003d787808 */ /* 0x000fe40005000000 */
[----:B------:R-:W-:Y:S02]  /*2b00*/  FSEL R195, R71, -INF , !P3 ;  /* 0xff80000047c37808 */ /* 0x000fe40005800000 */
[----:B------:R-:W-:Y:S02]  /*2b10*/  FSEL R106, R69, -INF , !P3 ;  /* 0xff800000456a7808 */ /* 0x000fe40005800000 */
[----:B------:R-:W-:Y:S01]  /*2b20*/  ISETP.GE.AND P3, PT, R64, R199, PT ;  /* 0x000000c74000720c */ /* 0x000fe20003f66270 */
[----:B------:R-:W-:Y:S01]  /*2b30*/  HMMA.16816.F32.BF16 R36, R152, R130, R36 ;  /* 0x000000829824723c */ /* 0x000fe20000041824 */
[----:B------:R-:W-:Y:S01]  /*2b40*/  VIADD R64, R164, 0x59 ;  /* 0x00000059a4407836 */ /* 0x000fe20000000000 */
[----:B------:R-:W-:-:S02]  /*2b50*/  FSEL R197, R70, -INF , !P4 ;  /* 0xff80000046c57808 */ /* 0x000fc40006000000 */
[----:B------:R-:W-:Y:S02]  /*2b60*/  FSEL R116, R68, -INF , !P4 ;  /* 0xff80000044747808 */ /* 0x000fe40006000000 */
[-C--:B------:R-:W-:Y:S02]  /*2b70*/  ISETP.GE.AND P1, PT, R64, R199.reuse, PT ;  /* 0x000000c74000720c */ /* 0x080fe40003f26270 */
[----:B------:R-:W-:Y:S01]  /*2b80*/  HMMA.16816.F32.BF16 R32, R156, R130, R32 ;  /* 0x000000829c20723c */ /* 0x000fe20000041820 */
[----:B------:R-:W-:Y:S02]  /*2b90*/  FSEL R179, R66, -INF , !P4 ;  /* 0xff80000042b37808 */ /* 0x000fe40006000000 */
[----:B------:R-:W-:Y:S01]  /*2ba0*/  ISETP.GE.AND P2, PT, R56, R199, PT ;  /* 0x000000c73800720c */ /* 0x000fe20003f46270 */
[----:B------:R-:W-:-:S04]  /*2bb0*/  VIADD R56, R164, 0x61 ;  /* 0x00000061a4387836 */ /* 0x000fc80000000000 */
[-C--:B------:R-:W-:Y:S03]  /*2bc0*/  HMMA.16816.F32.BF16 R48, R156, R134.reuse, R48 ;  /* 0x000000869c30723c */ /* 0x080fe60000041830 */
[----:B------:R-:W-:Y:S02]  /*2bd0*/  FSEL R191, R39, -INF , !P1 ;  /* 0xff80000027bf7808 */ /* 0x000fe40004800000 */
[----:B------:R-:W-:Y:S02]  /*2be0*/  FSEL R190, R37, -INF , !P1 ;  /* 0xff80000025be7808 */ /* 0x000fe40004800000 */
[----:B------:R-:W-:Y:S01]  /*2bf0*/  FSEL R131, R38, -INF , !P3 ;  /* 0xff80000026837808 */ /* 0x000fe20005800000 */
[----:B------:R-:W-:Y:S01]  /*2c00*/  HMMA.16816.F32.BF16 R52, R152, R134, R52 ;  /* 0x000000869834723c */ /* 0x000fe20000041834 */
[----:B------:R-:W-:Y:S02]  /*2c10*/  FSEL R178, R36, -INF , !P3 ;  /* 0xff80000024b27808 */ /* 0x000fe40005800000 */
[----:B------:R-:W-:-:S02]  /*2c20*/  FSEL R127, R35, -INF , !P1 ;  /* 0xff800000237f7808 */ /* 0x000fc40004800000 */
[----:B------:R-:W-:Y:S02]  /*2c30*/  FSEL R124, R33, -INF , !P1 ;  /* 0xff800000217c7808 */ /* 0x000fe40004800000 */
[----:B------:R-:W-:Y:S01]  /*2c40*/  ISETP.GE.U32.AND P1, PT, R199, 0x81, PT ;  /* 0x00000081c700780c */ /* 0x000fe20003f26070 */
[-C--:B------:R-:W-:Y:S01]  /*2c50*/  HMMA.16816.F32.BF16 R20, R4, R18.reuse, RZ ;  /* 0x000000120414723c */ /* 0x080fe200000418ff */
[----:B------:R-:W-:Y:S01]  /*2c60*/  FSEL R108, R32, -INF , !P3 ;  /* 0xff800000206c7808 */ /* 0x000fe20005800000 */
[----:B------:R-:W-:Y:S01]  /*2c70*/  VIADD R32, R164, 0x78 ;  /* 0x00000078a4207836 */ /* 0x000fe20000000000 */
[----:B------:R-:W-:Y:S01]  /*2c80*/  FSEL R128, R48, -INF , !P0 ;  /* 0xff80000030807808 */ /* 0x000fe20004000000 */
[----:B------:R-:W-:Y:S01]  /*2c90*/  VIADD R48, R164, 0x68 ;  /* 0x00000068a4307836 */ /* 0x000fe20000000000 */
[----:B------:R-:W-:Y:S02]  /*2ca0*/  FSEL R125, R50, -INF , !P0 ;  /* 0xff800000327d7808 */ /* 0x000fe40004000000 */
[----:B------:R-:W-:Y:S01]  /*2cb0*/  FSEL R103, R34, -INF , !P3 ;  /* 0xff80000022677808 */ /* 0x000fe20005800000 */
[----:B------:R-:W-:Y:S01]  /*2cc0*/  HMMA.16816.F32.BF16 R16, R160, R18, RZ ;  /* 0x00000012a010723c */ /* 0x000fe200000418ff */
[----:B------:R-:W-:-:S02]  /*2cd0*/  ISETP.GE.AND P3, PT, R32, R199, PT ;  /* 0x000000c72000720c */ /* 0x000fc40003f66270 */
[----:B------:R-:W-:Y:S02]  /*2ce0*/  FSEL R187, R54, -INF , !P0 ;  /* 0xff80000036bb7808 */ /* 0x000fe40004000000 */
[----:B------:R-:W-:Y:S02]  /*2cf0*/  FSEL R194, R52, -INF , !P0 ;  /* 0xff80000034c27808 */ /* 0x000fe40004000000 */
[----:B------:R-:W-:Y:S01]  /*2d00*/  ISETP.GE.AND P0, PT, R56, R199, PT ;  /* 0x000000c73800720c */ /* 0x000fe20003f06270 */
[-C--:B------:R-:W-:Y:S08]  /*2d10*/  HMMA.16816.F32.BF16 R4, R4, R166.reuse, RZ ;  /* 0x000000a60404723c */ /* 0x080ff000000418ff */
[----:B------:R-:W-:Y:S01]  /*2d20*/  HMMA.16816.F32.BF16 R160, R160, R166, RZ ;  /* 0x000000a6a0a0723c */ /* 0x000fe200000418ff */
[----:B------:R-:W-:-:S02]  /*2d30*/  FSEL R166, R77, -INF , !P5 ;  /* 0xff8000004da67808 */ /* 0x000fc40006800000 */
[-C--:B------:R-:W-:Y:S01]  /*2d40*/  ISETP.GE.AND P5, PT, R72, R199.reuse, PT ;  /* 0x000000c74800720c */ /* 0x080fe20003fa6270 */
[----:B------:R-:W-:Y:S01]  /*2d50*/  VIADD R72, R164, 0x51 ;  /* 0x00000051a4487836 */ /* 0x000fe20000000000 */
[----:B------:R-:W-:Y:S02]  /*2d60*/  FSEL R167, R78, -INF , !P6 ;  /* 0xff8000004ea77808 */ /* 0x000fe40007000000 */
[----:B------:R-:W-:Y:S01]  /*2d70*/  FSEL R130, R40, -INF , !P5 ;  /* 0xff80000028827808 */ /* 0x000fe20006800000 */
[----:B--2---:R-:W-:Y:S01]  /*2d80*/  HMMA.16816.F32.BF16 R28, R156, R148, R28 ;  /* 0x000000949c1c723c */ /* 0x004fe2000004181c */
[----:B------:R-:W-:Y:S01]  /*2d90*/  VIADD R40, R164, 0x70 ;  /* 0x00000070a4287836 */ /* 0x000fe20000000000 */
[----:B------:R-:W-:Y:S02]  /*2da0*/  ISETP.GE.AND P6, PT, R84, R199, PT ;  /* 0x000000c75400720c */ /* 0x000fe40003fc6270 */
[----:B------:R-:W-:Y:S02]  /*2db0*/  FSEL R93, R46, -INF , !P5 ;  /* 0xff8000002e5d7808 */ /* 0x000fe40006800000 */
[----:B------:R-:W-:-:S02]  /*2dc0*/  FSEL R113, R42, -INF , !P5 ;  /* 0xff8000002a717808 */ /* 0x000fc40006800000 */
[C---:B------:R-:W-:Y:S01]  /*2dd0*/  HMMA.16816.F32.BF16 R24, R152.reuse, R148, R24 ;  /* 0x000000949818723c */ /* 0x040fe20000041818 */
[----:B------:R-:W-:Y:S02]  /*2de0*/  FSEL R96, R44, -INF , !P5 ;  /* 0xff8000002c607808 */ /* 0x000fe40006800000 */
[-C--:B------:R-:W-:Y:S01]  /*2df0*/  ISETP.GE.AND P5, PT, R40, R199.reuse, PT ;  /* 0x000000c72800720c */ /* 0x080fe20003fa6270 */
[----:B------:R-:W-:Y:S01]  /*2e00*/  VIADD R40, R164, 0x71 ;  /* 0x00000071a4287836 */ /* 0x000fe20000000000 */
[----:B------:R-:W-:Y:S02]  /*2e10*/  ISETP.GE.AND P4, PT, R72, R199, PT ;  /* 0x000000c74800720c */ /* 0x000fe40003f86270 */
[----:B------:R-:W-:Y:S01]  /*2e20*/  FSEL R185, R55, -INF , !P6 ;  /* 0xff80000037b97808 */ /* 0x000fe20007000000 */
[----:B---3--:R-:W-:Y:S01]  /*2e30*/  HMMA.16816.F32.BF16 R8, R152, R80, R8 ;  /* 0x000000509808723c */ /* 0x008fe20000041808 */
[----:B------:R-:W-:Y:S02]  /*2e40*/  FSEL R192, R53, -INF , !P6 ;  /* 0xff80000035c07808 */ /* 0x000fe40007000000 */
[----:B------:R-:W-:-:S02]  /*2e50*/  FSEL R129, R51, -INF , !P6 ;  /* 0xff80000033817808 */ /* 0x000fc40007000000 */
[----:B------:R-:W-:Y:S02]  /*2e60*/  FSEL R126, R49, -INF , !P6 ;  /* 0xff800000317e7808 */ /* 0x000fe40007000000 */
[----:B------:R-:W-:Y:S01]  /*2e70*/  ISETP.GE.AND P6, PT, R48, R199, PT ;  /* 0x000000c73000720c */ /* 0x000fe20003fc6270 */
[C---:B------:R-:W-:Y:S01]  /*2e80*/  VIADD R48, R164.reuse, 0x69 ;  /* 0x00000069a4307836 */ /* 0x040fe20000000000 */
[----:B------:R-:W-:Y:S01]  /*2e90*/  FSEL R165, R43, -INF , !P4 ;  /* 0xff8000002ba57808 */ /* 0x000fe20006000000 */
[----:B------:R-:W-:Y:S01]  /*2ea0*/  VIADD R164, R164, 0x79 ;  /* 0x00000079a4a47836 */ /* 0x000fe20000000000 */
[----:B------:R-:W-:Y:S01]  /*2eb0*/  FSEL R176, R41, -INF , !P4 ;  /* 0xff80000029b07808 */ /* 0x000fe20006000000 */
[----:B------:R-:W-:Y:S01]  /*2ec0*/  HMMA.16816.F32.BF16 R20, R152, R150, R20 ;  /* 0x000000969814723c */ /* 0x000fe20000041814 */
[----:B------:R-:W-:Y:S02]  /*2ed0*/  FSEL R105, R47, -INF , !P4 ;  /* 0xff8000002f697808 */ /* 0x000fe40006000000 */
[----:B------:R-:W-:-:S02]  /*2ee0*/  FSEL R100, R45, -INF , !P4 ;  /* 0xff8000002d647808 */ /* 0x000fc40006000000 */
[-C--:B------:R-:W-:Y:S02]  /*2ef0*/  ISETP.GE.AND P4, PT, R40, R199.reuse, PT ;  /* 0x000000c72800720c */ /* 0x080fe40003f86270 */
[----:B------:R-:W-:Y:S01]  /*2f00*/  P2R R46, PR, RZ, 0x40 ;  /* 0x00000040ff2e7803 */ /* 0x000fe20000000000 */
[----:B------:R-:W-:Y:S01]  /*2f10*/  HMMA.16816.F32.BF16 R4, R152, R82, R4 ;  /* 0x000000529804723c */ /* 0x000fe20000041804 */
[----:B------:R-:W-:Y:S02]  /*2f20*/  FSEL R85, R30, -INF , !P2 ;  /* 0xff8000001e557808 */ /* 0x000fe40005000000 */
[----:B------:R-:W-:Y:S02]  /*2f30*/  FSEL R89, R26, -INF , !P2 ;  /* 0xff8000001a597808 */ /* 0x000fe40005000000 */
[----:B------:R-:W-:Y:S02]  /*2f40*/  FSEL R98, R24, -INF , !P2 ;  /* 0xff80000018627808 */ /* 0x000fe40005000000 */
[----:B------:R-:W-:Y:S01]  /*2f50*/  FSEL R110, R28, -INF , !P2 ;  /* 0xff8000001c6e7808 */ /* 0x000fe20005000000 */
[----:B------:R-:W-:Y:S01]  /*2f60*/  HMMA.16816.F32.BF16 R12, R156, R80, R12 ;  /* 0x000000509c0c723c */ /* 0x000fe2000004180c */
[----:B------:R-:W-:-:S02]  /*2f70*/  ISETP.GE.AND P6, PT, R48, R199, PT ;  /* 0x000000c73000720c */ /* 0x000fc40003fc6270 */
[----:B------:R-:W-:Y:S02]  /*2f80*/  FSEL R97, R27, -INF , !P0 ;  /* 0xff8000001b617808 */ /* 0x000fe40004000000 */
[----:B------:R-:W-:Y:S02]  /*2f90*/  FSEL R102, R25, -INF , !P0 ;  /* 0xff80000019667808 */ /* 0x000fe40004000000 */
[----:B------:R-:W-:Y:S01]  /*2fa0*/  FSEL R95, R31, -INF , !P0 ;  /* 0xff8000001f5f7808 */ /* 0x000fe20004000000 */
[----:B------:R-:W-:Y:S01]  /*2fb0*/  HMMA.16816.F32.BF16 R16, R156, R150, R16 ;  /* 0x000000969c10723c */ /* 0x000fe20000041810 */
[----:B------:R-:W-:Y:S01]  /*2fc0*/  FSEL R114, R29, -INF , !P0 ;  /* 0xff8000001d727808 */ /* 0x000fe20004000000 */
[----:B------:R-:W-:Y:S01]  /*2fd0*/  BAR.SYNC.DEFER_BLOCKING 0x0 ;  /* 0x0000000000007b1d */ /* 0x000fe20000010000 */
[----:B------:R-:W-:Y:S02]  /*2fe0*/  ISETP.GE.AND P2, PT, R164, R199, PT ;  /* 0x000000c7a400720c */ /* 0x000fe40003f46270 */
[----:B------:R-:W-:-:S02]  /*2ff0*/  FSEL R79, R10, -INF , !P5 ;  /* 0xff8000000a4f7808 */ /* 0x000fc40006800000 */
[----:B------:R-:W-:Y:S01]  /*3000*/  FSEL R84, R8, -INF , !P5 ;  /* 0xff80000008547808 */ /* 0x000fe20006800000 */
[----:B------:R-:W-:Y:S01]  /*3010*/  HMMA.16816.F32.BF16 R160, R156, R82, R160 ;  /* 0x000000529ca0723c */ /* 0x000fe200000418a0 */
[----:B------:R-:W-:Y:S02]  /*3020*/  FSEL R77, R11, -INF , !P4 ;  /* 0xff8000000b4d7808 */ /* 0x000fe40006000000 */
[----:B------:R-:W-:Y:S01]  /*3030*/  FSEL R82, R9, -INF , !P4 ;  /* 0xff80000009527808 */ /* 0x000fe20006000000 */
[----:B------:R-:W-:-:S01]  /*3040*/  NOP ;  /* 0x0000000000007918 */ /* 0x000fc20000000000 */
[----:B------:R-:W-:-:S15]  /*3050*/  @!P1 BRA `(.L_x_21) ;  /* 0x0000000000689947 */ /* 0x000fde0003800000 */
[----:B------:R-:W-:-:S05]  /*3060*/  LEA.HI.SX32 R11, R172, 0xfffffffe, 0x19 ;  /* 0xfffffffeac0b7811 */ /* 0x000fca00078fcaff */
[-C--:B------:R-:W-:Y:S02]  /*3070*/  IMAD R9, R2, R11.reuse, RZ ;  /* 0x0000000b02097224 */ /* 0x080fe400078e02ff */
[----:B------:R-:W-:-:S04]  /*3080*/  IMAD.WIDE.U32 R10, R180, R11, RZ ;  /* 0x0000000bb40a7225 */ /* 0x000fc800078e00ff */
[----:B------:R-:W-:Y:S01]  /*3090*/  IMAD.IADD R9, R11, 0x1, R9 ;  /* 0x000000010b097824 */ /* 0x000fe200078e0209 */
[----:B------:R-:W-:-:S04]  /*30a0*/  LEA R24, P0, R10, R231, 0x1 ;  /* 0x000000e70a187211 */ /* 0x000fc800078008ff */
[----:B------:R-:W-:Y:S02]  /*30b0*/  LEA.HI.X R25, R10, R230, R9, 0x1, P0 ;  /* 0x000000e60a197211 */ /* 0x000fe400000f0c09 */
[----:B------:R-:W-:-:S03]  /*30c0*/  IADD3 R11, P0, PT, R198, R10, RZ ;  /* 0x0000000ac60b7210 */ /* 0x000fc60007f1e0ff */
[----:B------:R-:W-:Y:S01]  /*30d0*/  @!PT LDS RZ, [RZ] ;  /* 0x00000000fffff984 */ /* 0x000fe20000000800 */
[----:B------:R-:W-:Y:S01]  /*30e0*/  @!PT LDS RZ, [RZ] ;  /* 0x00000000fffff984 */ /* 0x000fe20000000800 */
[----:B------:R-:W-:Y:S01]  /*30f0*/  @!PT LDS RZ, [RZ] ;  /* 0x00000000fffff984 */ /* 0x000fe20000000800 */
[----:B------:R1:W-:Y:S02]  /*3100*/  LDGSTS.E.BYPASS.LTC128B.128 [R236+0x2000], desc[UR12][R24.64] ;  /* 0x0200000018ec7fae */ /* 0x0003e4000b981a0c */
[----:B------:R-:W-:Y:S01]  /*3110*/  IMAD.X R9, R196, 0x1, R9, P0 ;  /* 0x00000001c4097824 */ /* 0x000fe200000e0609 */
[----:B------:R-:W-:-:S04]  /*3120*/  LEA R2, P0, R170, R11, 0x6 ;  /* 0x0000000baa027211 */ /* 0x000fc800078030ff */
[----:B------:R-:W-:Y:S02]  /*3130*/  LEA.HI.X R171, R170, R9, R171, 0x6, P0 ;  /* 0x00000009aaab7211 */ /* 0x000fe400000f34ab */
[----:B------:R-:W-:-:S05]  /*3140*/  IADD3 R198, P0, PT, R198, R11, RZ ;  /* 0x0000000bc6c67210 */ /* 0x000fca0007f1e0ff */
[----:B------:R-:W-:Y:S01]  /*3150*/  IMAD.X R27, R196, 0x1, R9, P0 ;  /* 0x00000001c41b7824 */ /* 0x000fe200000e0609 */
[----:B------:R-:W-:-:S04]  /*3160*/  LEA R8, P0, R11, R231, 0x1 ;  /* 0x000000e70b087211 */ /* 0x000fc800078008ff */
[----:B------:R-:W-:Y:S02]  /*3170*/  LEA.HI.X R9, R11, R230, R9, 0x1, P0 ;  /* 0x000000e60b097211 */ /* 0x000fe400000f0c09 */
[----:B------:R-:W-:-:S03]  /*3180*/  LEA R10, P0, R198, R231, 0x1 ;  /* 0x000000e7c60a7211 */ /* 0x000fc600078008ff */
[----:B------:R1:W-:Y:S01]  /*3190*/  LDGSTS.E.BYPASS.LTC128B.128 [R236+0x2800], desc[UR12][R8.64] ;  /* 0x0280000008ec7fae */ /* 0x0003e2000b981a0c */
[----:B------:R-:W-:Y:S02]  /*31a0*/  LEA.HI.X R11, R198, R230, R27, 0x1, P0 ;  /* 0x000000e6c60b7211 */ /* 0x000fe400000f0c1b */
[----:B------:R-:W-:-:S03]  /*31b0*/  LEA R26, P0, R2, R231, 0x1 ;  /* 0x000000e7021a7211 */ /* 0x000fc600078008ff */
[----:B------:R1:W-:Y:S01]  /*31c0*/  LDGSTS.E.BYPASS.LTC128B.128 [R236+0x3000], desc[UR12][R10.64] ;  /* 0x030000000aec7fae */ /* 0x0003e2000b981a0c */
[----:B------:R-:W-:-:S05]  /*31d0*/  LEA.HI.X R27, R2, R230, R171, 0x1, P0 ;  /* 0x000000e6021b7211 */ /* 0x000fca00000f0cab */
[----:B------:R1:W-:Y:S04]  /*31e0*/  LDGSTS.E.BYPASS.LTC128B.128 [R236+0x3800], desc[UR12][R26.64] ;  /* 0x038000001aec7fae */ /* 0x0003e8000b981a0c */
[----:B------:R-:W0:Y:S02]  /*31f0*/  LDGDEPBAR ;  /* 0x00000000000079af */ /* 0x000e240000000000 */
.L_x_21:
[----:B-1----:R-:W-:Y:S01]  /*3200*/  FMNMX3.FTZ R11, R216, R238, R248, !PT ;  /* 0x000000eed80b7276 */ /* 0x002fe200078100f8 */
[----:B------:R-:W1:Y:S01]  /*3210*/  LDCU UR5, c[0x0][0x45c] ;  /* 0x00008b80ff0577ac */ /* 0x000e620008000800 */
[----:B------:R-:W-:Y:S02]  /*3220*/  FMNMX3.FTZ R9, R240, R132, R140, !PT ;  /* 0x00000084f0097276 */ /* 0x000fe4000781008c */
[----:B------:R-:W-:Y:S02]  /*3230*/  FMNMX3.FTZ R11, R11, R246, R136, !PT ;  /* 0x000000f60b0b7276 */ /* 0x000fe40007810088 */
[----:B------:R-:W-:Y:S02]  /*3240*/  FMNMX3.FTZ R9, R9, R144, R200, !PT ;  /* 0x0000009009097276 */ /* 0x000fe400078100c8 */
[----:B------:R-:W-:Y:S02]  /*3250*/  FMNMX3.FTZ R11, R11, R146, R244, !PT ;  /* 0x000000920b0b7276 */ /* 0x000fe400078100f4 */
[----:B------:R-:W-:-:S02]  /*3260*/  FMNMX3.FTZ R9, R9, R202, R212, !PT ;  /* 0x000000ca09097276 */ /* 0x000fc400078100d4 */
[----:B------:R-:W-:Y:S02]  /*3270*/  FSEL R78, R5, -INF , !P2 ;  /* 0xff800000054e7808 */ /* 0x000fe40005000000 */
[----:B------:R-:W-:Y:S02]  /*3280*/  FMNMX3.FTZ R5, R11, R242, R204, !PT ;  /* 0x000000f20b057276 */ /* 0x000fe400078100cc */
[----:B------:R-:W-:Y:S02]  /*3290*/  FMNMX3.FTZ R9, R9, R210, R92, !PT ;  /* 0x000000d209097276 */ /* 0x000fe4000781005c */
[----:B------:R-:W-:Y:S02]  /*32a0*/  FMNMX3.FTZ R5, R5, R208, R206, !PT ;  /* 0x000000d005057276 */ /* 0x000fe400078100ce */
[----:B------:R-:W-:Y:S02]  /*32b0*/  FMNMX3.FTZ R9, R9, R88, R86, !PT ;  /* 0x0000005809097276 */ /* 0x000fe40007810056 */
[----:B------:R-:W-:-:S02]  /*32c0*/  FMNMX3.FTZ R5, R5, R214, R104, !PT ;  /* 0x000000d605057276 */ /* 0x000fc40007810068 */
[----:B------:R-:W-:Y:S02]  /*32d0*/  FMNMX3.FTZ R9, R9, R90, R174, !PT ;  /* 0x0000005a09097276 */ /* 0x000fe400078100ae */
        /* <DEDUP_REMOVED lines=14> */
[----:B------:R-:W-:Y:S02]  /*33c0*/  ISETP.NE.AND P0, PT, R46, RZ, PT ;  /* 0x000000ff2e00720c */ /* 0x000fe40003f05270 */
[----:B------:R-:W-:Y:S02]  /*33d0*/  FMNMX3.FTZ R5, R5, R176, R178, !PT ;  /* 0x000000b005057276 */ /* 0x000fe400078100b2 */
[----:B------:R-:W-:-:S02]  /*33e0*/  FMNMX3.FTZ R8, R8, R215, R205, !PT ;  /* 0x000000d708087276 */ /* 0x000fc400078100cd */
[----:B------:R-:W-:Y:S02]  /*33f0*/  FMNMX3.FTZ R10, R10, R213, R99, !PT ;  /* 0x000000d50a0a7276 */ /* 0x000fe40007810063 */
[----:B------:R-:W-:Y:S02]  /*3400*/  FMNMX3.FTZ R9, R9, R100, R108, !PT ;  /* 0x0000006409097276 */ /* 0x000fe4000781006c */
[----:B------:R-:W-:Y:S02]  /*3410*/  FSEL R122, R20, -INF , !P0 ;  /* 0xff800000147a7808 */ /* 0x000fe40004000000 */
[----:B------:R-:W-:Y:S02]  /*3420*/  FMNMX3.FTZ R5, R5, R190, R98, !PT ;  /* 0x000000be05057276 */ /* 0x000fe40007810062 */
[----:B------:R-:W-:Y:S02]  /*3430*/  FMNMX3.FTZ R8, R8, R201, R207, !PT ;  /* 0x000000c908087276 */ /* 0x000fe400078100cf */
[----:B------:R-:W-:-:S02]  /*3440*/  FMNMX3.FTZ R10, R10, R91, R101, !PT ;  /* 0x0000005b0a0a7276 */ /* 0x000fc40007810065 */
[----:B------:R-:W-:Y:S02]  /*3450*/  FSEL R170, R16, -INF , !P0 ;  /* 0xff80000010aa7808 */ /* 0x000fe40004000000 */
[----:B------:R-:W-:Y:S02]  /*3460*/  FMNMX3.FTZ R9, R9, R124, R110, !PT ;  /* 0x0000007c09097276 */ /* 0x000fe4000781006e */
[----:B------:R-:W-:Y:S02]  /*3470*/  FSEL R118, R21, -INF , !P6 ;  /* 0xff80000015767808 */ /* 0x000fe40007000000 */
[----:B------:R-:W-:Y:S02]  /*3480*/  FMNMX3.FTZ R5, R5, R102, R122, !PT ;  /* 0x0000006605057276 */ /* 0x000fe4000781007a */
[----:B------:R-:W-:Y:S02]  /*3490*/  FMNMX3.FTZ R8, R8, R87, R121, !PT ;  /* 0x0000005708087276 */ /* 0x000fe40007810079 */
[----:B------:R-:W-:-:S02]  /*34a0*/  FMNMX3.FTZ R10, R10, R109, R167, !PT ;  /* 0x0000006d0a0a7276 */ /* 0x000fc400078100a7 */
[----:B------:R-:W-:Y:S02]  /*34b0*/  FSEL R72, R12, -INF , !P5 ;  /* 0xff8000000c487808 */ /* 0x000fe40006800000 */
[----:B------:R-:W-:Y:S02]  /*34c0*/  FSEL R180, R17, -INF , !P6 ;  /* 0xff80000011b47808 */ /* 0x000fe40007000000 */
[----:B------:R-:W-:Y:S02]  /*34d0*/  FMNMX3.FTZ R9, R9, R114, R170, !PT ;  /* 0x0000007209097276 */ /* 0x000fe400078100aa */
[----:B------:R-:W-:Y:S02]  /*34e0*/  FSEL R80, R4, -INF , !P3 ;  /* 0xff80000004507808 */ /* 0x000fe40005800000 */
[----:B------:R-:W-:Y:S02]  /*34f0*/  FMNMX3.FTZ R5, R5, R118, R84, !PT ;  /* 0x0000007605057276 */ /* 0x000fe40007810054 */
[----:B------:R-:W-:-:S02]  /*3500*/  FMNMX3.FTZ R8, R8, R193, R197, !PT ;  /* 0x000000c108087276 */ /* 0x000fc400078100c5 */
[----:B------:R-:W-:Y:S02]  /*3510*/  FMNMX3.FTZ R10, R10, R175, R179, !PT ;  /* 0x000000af0a0a7276 */ /* 0x000fe400078100b3 */
[----:B------:R-:W-:Y:S02]  /*3520*/  FSEL R71, R13, -INF , !P4 ;  /* 0xff8000000d477808 */ /* 0x000fe40006000000 */
[----:B------:R-:W-:Y:S02]  /*3530*/  FSEL R70, R160, -INF , !P3 ;  /* 0xff800000a0467808 */ /* 0x000fe40005800000 */
[----:B------:R-:W-:Y:S02]  /*3540*/  FMNMX3.FTZ R9, R9, R180, R72, !PT ;  /* 0x000000b409097276 */ /* 0x000fe40007810048 */
[----:B------:R-:W-:Y:S02]  /*3550*/  FMNMX3.FTZ R5, R5, R82, R80, !PT ;  /* 0x0000005205057276 */ /* 0x000fe40007810050 */
[----:B------:R-:W-:-:S02]  /*3560*/  FMNMX3.FTZ R8, R8, R195, R177, !PT ;  /* 0x000000c308087276 */ /* 0x000fc400078100b1 */
[----:B------:R-:W-:Y:S02]  /*3570*/  FMNMX3.FTZ R10, R10, R183, R107, !PT ;  /* 0x000000b70a0a7276 */ /* 0x000fe4000781006b */
[----:B------:R-:W-:Y:S02]  /*3580*/  FMNMX3.FTZ R9, R9, R71, R70, !PT ;  /* 0x0000004709097276 */ /* 0x000fe40007810046 */
[----:B------:R-:W-:Y:S02]  /*3590*/  FSEL R68, R161, -INF , !P2 ;  /* 0xff800000a1447808 */ /* 0x000fe40005000000 */
[----:B------:R-:W-:Y:S02]  /*35a0*/  FMNMX.FTZ R4, R78, R5, !PT ;  /* 0x000000054e047209 */ /* 0x000fe40007810000 */
[----:B------:R-:W-:Y:S02]  /*35b0*/  FMNMX3.FTZ R8, R8, R181, R187, !PT ;  /* 0x000000b508087276 */ /* 0x000fe400078100bb */
[----:B------:R-:W-:-:S02]  /*35c0*/  FMNMX3.FTZ R10, R10, R115, R125, !PT ;  /* 0x000000730a0a7276 */ /* 0x000fc4000781007d */
[----:B------:R-:W-:Y:S02]  /*35d0*/  FMNMX.FTZ R2, R68, R9, !PT ;  /* 0x0000000944027209 */ /* 0x000fe40007810000 */
[----:B------:R-:W-:Y:S01]  /*35e0*/  FMNMX3.FTZ R8, R8, R185, R113, !PT ;  /* 0x000000b908087276 */ /* 0x000fe20007810071 */
[----:B------:R-:W2:Y:S01]  /*35f0*/  SHFL.BFLY PT, R9, R4, 0x2, 0x1f ;  /* 0x0c401f0004097f89 */ /* 0x000ea200000e0000 */
[----:B------:R-:W-:Y:S02]  /*3600*/  FMNMX3.FTZ R10, R10, R129, R93, !PT ;  /* 0x000000810a0a7276 */ /* 0x000fe4000781005d */
[----:B------:R-:W-:Y:S01]  /*3610*/  FMNMX3.FTZ R8, R8, R165, R131, !PT ;  /* 0x000000a508087276 */ /* 0x000fe20007810083 */
[----:B------:R-:W3:Y:S01]  /*3620*/  SHFL.BFLY PT, R5, R2, 0x2, 0x1f ;  /* 0x0c401f0002057f89 */ /* 0x000ee200000e0000 */
[----:B------:R-:W-:Y:S02]  /*3630*/  FMNMX3.FTZ R10, R10, R105, R103, !PT ;  /* 0x000000690a0a7276 */ /* 0x000fe40007810067 */
[----:B------:R-:W-:-:S02]  /*3640*/  FSEL R111, R22, -INF , !P0 ;  /* 0xff800000166f7808 */ /* 0x000fc40004000000 */
[----:B------:R-:W-:Y:S02]  /*3650*/  FMNMX3.FTZ R8, R8, R191, R89, !PT ;  /* 0x000000bf08087276 */ /* 0x000fe40007810059 */
[----:B------:R-:W-:Y:S02]  /*3660*/  FSEL R119, R18, -INF , !P0 ;  /* 0xff80000012777808 */ /* 0x000fe40004000000 */
[----:B------:R-:W-:Y:S02]  /*3670*/  FMNMX3.FTZ R10, R10, R127, R85, !PT ;  /* 0x0000007f0a0a7276 */ /* 0x000fe40007810055 */
[----:B------:R-:W-:Y:S02]  /*3680*/  FSEL R123, R23, -INF , !P6 ;  /* 0xff800000177b7808 */ /* 0x000fe40007000000 */
[----:B------:R-:W-:Y:S02]  /*3690*/  FMNMX3.FTZ R8, R8, R97, R111, !PT ;  /* 0x0000006108087276 */ /* 0x000fe4000781006f */
[----:B------:R-:W-:-:S02]  /*36a0*/  FSEL R117, R19, -INF , !P6 ;  /* 0xff80000013757808 */ /* 0x000fc40007000000 */
[----:B------:R-:W-:Y:S02]  /*36b0*/  FSEL R69, R14, -INF , !P5 ;  /* 0xff8000000e457808 */ /* 0x000fe40006800000 */
[----:B------:R-:W-:Y:S02]  /*36c0*/  FMNMX3.FTZ R10, R10, R95, R119, !PT ;  /* 0x0000005f0a0a7276 */ /* 0x000fe40007810077 */
[----:B------:R-:W-:Y:S02]  /*36d0*/  FSEL R75, R6, -INF , !P3 ;  /* 0xff800000064b7808 */ /* 0x000fe40005800000 */
[----:B------:R-:W-:Y:S02]  /*36e0*/  FMNMX3.FTZ R6, R8, R123, R79, !PT ;  /* 0x0000007b08067276 */ /* 0x000fe4000781004f */
[----:B------:R-:W-:Y:S02]  /*36f0*/  FSEL R67, R15, -INF , !P4 ;  /* 0xff8000000f437808 */ /* 0x000fe40006000000 */
[----:B------:R-:W-:-:S02]  /*3700*/  FSEL R64, R162, -INF , !P3 ;  /* 0xff800000a2407808 */ /* 0x000fc40005800000 */
[----:B------:R-:W-:Y:S02]  /*3710*/  FMNMX3.FTZ R10, R10, R117, R69, !PT ;  /* 0x000000750a0a7276 */ /* 0x000fe40007810045 */
[----:B------:R-:W-:Y:S02]  /*3720*/  FSEL R74, R7, -INF , !P2 ;  /* 0xff800000074a7808 */ /* 0x000fe40005000000 */
[----:B------:R-:W-:Y:S02]  /*3730*/  FMNMX3.FTZ R7, R6, R77, R75, !PT ;  /* 0x0000004d06077276 */ /* 0x000fe4000781004b */
[----:B------:R-:W-:Y:S02]  /*3740*/  FSEL R63, R163, -INF , !P2 ;  /* 0xff800000a33f7808 */ /* 0x000fe40005000000 */
[----:B------:R-:W-:Y:S02]  /*3750*/  FMNMX3.FTZ R10, R10, R67, R64, !PT ;  /* 0x000000430a0a7276 */ /* 0x000fe40007810040 */
[----:B------:R-:W-:-:S02]  /*3760*/  FMNMX.FTZ R6, R74, R7, !PT ;  /* 0x000000074a067209 */ /* 0x000fc40007810000 */
[----:B--2---:R-:W-:Y:S02]  /*3770*/  FMNMX.FTZ R9, R4, R9, !PT ;  /* 0x0000000904097209 */ /* 0x004fe40007810000 */
[----:B------:R-:W-:Y:S01]  /*3780*/  FMNMX.FTZ R4, R63, R10, !PT ;  /* 0x0000000a3f047209 */ /* 0x000fe20007810000 */
[----:B------:R-:W2:Y:S01]  /*3790*/  SHFL.BFLY PT, R7, R6, 0x2, 0x1f ;  /* 0x0c401f0006077f89 */ /* 0x000ea200000e0000 */
[----:B---3--:R-:W-:Y:S02]  /*37a0*/  FMNMX.FTZ R8, R2, R5, !PT ;  /* 0x0000000502087209 */ /* 0x008fe40007810000 */
[----:B------:R-:W-:Y:S01]  /*37b0*/  IADD3 R218, PT, PT, R189, R0, RZ ;  /* 0x00000000bdda7210 */ /* 0x000fe20007ffe0ff */
[----:B------:R-:W3:Y:S03]  /*37c0*/  SHFL.BFLY PT, R5, R4, 0x2, 0x1f ;  /* 0x0c401f0004057f89 */ /* 0x000ee600000e0000 */
[----:B------:R-:W-:Y:S01]  /*37d0*/  LEA R218, R218, UR4, 0x1 ;  /* 0x00000004dada7c11 */ /* 0x000fe2000f8e08ff */
[----:B------:R-:W4:Y:S04]  /*37e0*/  SHFL.BFLY PT, R2, R9, 0x1, 0x1f ;  /* 0x0c201f0009027f89 */ /* 0x000f2800000e0000 */
[----:B------:R-:W5:Y:S04]  /*37f0*/  SHFL.BFLY PT, R11, R8, 0x1, 0x1f ;  /* 0x0c201f00080b7f89 */ /* 0x000f6800000e0000 */
[----:B------:R-:W-:Y:S04]  /*3800*/  LDSM.16.MT88.4 R148, [R218+0x4000] ;  /* 0x00400000da94783b */ /* 0x000fe80000004200 */
[----:B------:R-:W-:Y:S01]  /*3810*/  LDSM.16.MT88.4 R20, [R218+0x4400] ;  /* 0x00440000da14783b */ /* 0x000fe20000004200 */
[----:B--2---:R-:W-:-:S03]  /*3820*/  FMNMX.FTZ R7, R6, R7, !PT ;  /* 0x0000000706077209 */ /* 0x004fc60007810000 */
[----:B------:R-:W-:Y:S01]  /*3830*/  LDSM.16.MT88.4 R16, [R218+0x4800] ;  /* 0x00480000da10783b */ /* 0x000fe20000004200 */
[----:B---3--:R-:W-:-:S03]  /*3840*/  FMNMX.FTZ R5, R4, R5, !PT ;  /* 0x0000000504057209 */ /* 0x008fc60007810000 */
[----:B------:R-:W2:Y:S01]  /*3850*/  SHFL.BFLY PT, R6, R7, 0x1, 0x1f ;  /* 0x0c201f0007067f89 */ /* 0x000ea200000e0000 */
[----:B----4-:R-:W-:-:S03]  /*3860*/  FMNMX.FTZ R2, R9, R2, !PT ;  /* 0x0000000209027209 */ /* 0x010fc60007810000 */
[----:B------:R-:W3:Y:S01]  /*3870*/  SHFL.BFLY PT, R4, R5, 0x1, 0x1f ;  /* 0x0c201f0005047f89 */ /* 0x000ee200000e0000 */
[C---:B------:R-:W-:Y:S01]  /*3880*/  FSETP.NEU.FTZ.AND P0, PT, R2.reuse, -INF , PT ;  /* 0xff8000000200780b */ /* 0x040fe20003f1d000 */
[----:B-1----:R-:W-:Y:S01]  /*3890*/  FMUL.FTZ R81, R2, UR5 ;  /* 0x0000000502517c20 */ /* 0x002fe20008410000 */
[----:B-----5:R-:W-:-:S04]  /*38a0*/  FMNMX.FTZ R164, R8, R11, !PT ;  /* 0x0000000b08a47209 */ /* 0x020fc80007810000 */
[----:B------:R-:W-:Y:S01]  /*38b0*/  FSEL R81, R81, RZ, P0 ;  /* 0x000000ff51517208 */ /* 0x000fe20000000000 */
[C---:B------:R-:W-:Y:S01]  /*38c0*/  FMUL.FTZ R73, R164.reuse, UR5 ;  /* 0x00000005a4497c20 */ /* 0x040fe20008410000 */
[----:B------:R-:W-:-:S03]  /*38d0*/  FSETP.NEU.FTZ.AND P2, PT, R164, -INF , PT ;  /* 0xff800000a400780b */ /* 0x000fc60003f5d000 */
[--C-:B------:R-:W-:Y:S01]  /*38e0*/  FFMA.FTZ R55, R216, UR5, -R81.reuse ;  /* 0x00000005d8377c23 */ /* 0x100fe20008010851 */
[----:B------:R-:W-:Y:S01]  /*38f0*/  IADD3 R216, PT, PT, R3, R218, RZ ;  /* 0x000000da03d87210 */ /* 0x000fe20007ffe0ff */
[--C-:B------:R-:W-:Y:S01]  /*3900*/  FFMA.FTZ R54, R238, UR5, -R81.reuse ;  /* 0x00000005ee367c23 */ /* 0x100fe20008010851 */
[--C-:B------:R-:W-:Y:S01]  /*3910*/  FFMA.FTZ R46, R248, UR5, -R81.reuse ;  /* 0x00000005f82e7c23 */ /* 0x100fe20008010851 */
[--C-:B------:R-:W-:Y:S01]  /*3920*/  FFMA.FTZ R49, R246, UR5, -R81.reuse ;  /* 0x00000005f6317c23 */ /* 0x100fe20008010851 */
[----:B------:R-:W-:Y:S01]  /*3930*/  FSEL R73, R73, RZ, P2 ;  /* 0x000000ff49497208 */ /* 0x000fe20001000000 */
[----:B------:R-:W-:Y:S01]  /*3940*/  MUFU.EX2 R55, R55 ;  /* 0x0000003700377308 */ /* 0x000fe20000000800 */
[----:B--2---:R-:W-:Y:S01]  /*3950*/  FMNMX.FTZ R0, R7, R6, !PT ;  /* 0x0000000607007209 */ /* 0x004fe20007810000 */
[----:B------:R-:W-:Y:S01]  /*3960*/  LDSM.16.MT88.4 R12, [R216+0x4400] ;  /* 0x00440000d80c783b */ /* 0x000fe20000004200 */
[----:B------:R-:W-:Y:S01]  /*3970*/  FFMA.FTZ R43, R136, UR5, -R81 ;  /* 0x00000005882b7c23 */ /* 0x000fe20008010851 */
[----:B---3--:R-:W-:Y:S01]  /*3980*/  FMNMX.FTZ R3, R5, R4, !PT ;  /* 0x0000000405037209 */ /* 0x008fe20007810000 */
[----:B------:R-:W1:Y:S01]  /*3990*/  MUFU.EX2 R54, R54 ;  /* 0x0000003600367308 */ /* 0x000e620000000800 */
[----:B------:R-:W2:Y:S01]  /*39a0*/  LDSM.16.MT88.4 R4, [R216+0x4000] ;  /* 0x00400000d804783b */ /* 0x000ea20000004200 */
[C---:B------:R-:W-:Y:S01]  /*39b0*/  FMUL.FTZ R76, R0.reuse, UR5 ;  /* 0x00000005004c7c20 */ /* 0x040fe20008410000 */
[----:B------:R-:W-:Y:S01]  /*39c0*/  FSETP.NEU.FTZ.AND P0, PT, R0, -INF , PT ;  /* 0xff8000000000780b */ /* 0x000fe20003f1d000 */
[C---:B------:R-:W-:Y:S01]  /*39d0*/  FMUL.FTZ R66, R3.reuse, UR5 ;  /* 0x0000000503427c20 */ /* 0x040fe20008410000 */
[----:B------:R-:W-:Y:S01]  /*39e0*/  MUFU.EX2 R46, R46 ;  /* 0x0000002e002e7308 */ /* 0x000fe20000000800 */
[--C-:B------:R-:W-:Y:S01]  /*39f0*/  FFMA.FTZ R53, R240, UR5, -R73.reuse ;  /* 0x00000005f0357c23 */ /* 0x100fe20008010849 */
[----:B------:R-:W-:Y:S01]  /*3a00*/  FSEL R76, R76, RZ, P0 ;  /* 0x000000ff4c4c7208 */ /* 0x000fe20000000000 */
[--C-:B------:R-:W-:Y:S01]  /*3a10*/  FFMA.FTZ R60, R132, UR5, -R73.reuse ;  /* 0x00000005843c7c23 */ /* 0x100fe20008010849 */
[----:B------:R-:W-:Y:S01]  /*3a20*/  FSETP.NEU.FTZ.AND P0, PT, R3, -INF , PT ;  /* 0xff8000000300780b */ /* 0x000fe20003f1d000 */
[----:B------:R-:W3:Y:S01]  /*3a30*/  MUFU.EX2 R49, R49 ;  /* 0x0000003100317308 */ /* 0x000ee20000000800 */
[--C-:B------:R-:W-:Y:S01]  /*3a40*/  FFMA.FTZ R61, R140, UR5, -R73.reuse ;  /* 0x000000058c3d7c23 */ /* 0x100fe20008010849 */
[--C-:B------:R-:W-:Y:S01]  /*3a50*/  FFMA.FTZ R57, R243, UR5, -R76.reuse ;  /* 0x00000005f3397c23 */ /* 0x100fe2000801084c */
[--C-:B------:R-:W-:Y:S01]  /*3a60*/  FFMA.FTZ R56, R245, UR5, -R76.reuse ;  /* 0x00000005f5387c23 */ /* 0x100fe2000801084c */
[--C-:B------:R-:W-:Y:S01]  /*3a70*/  FFMA.FTZ R48, R247, UR5, -R76.reuse ;  /* 0x00000005f7307c23 */ /* 0x100fe2000801084c */
[----:B------:R-:W-:Y:S01]  /*3a80*/  FFMA.FTZ R41, R249, UR5, -R76 ;  /* 0x00000005f9297c23 */ /* 0x000fe2000801084c */
[----:B------:R-:W-:Y:S01]  /*3a90*/  FSEL R66, R66, RZ, P0 ;  /* 0x000000ff42427208 */ /* 0x000fe20000000000 */
[----:B------:R-:W-:Y:S01]  /*3aa0*/  FFMA.FTZ R52, R144, UR5, -R73 ;  /* 0x0000000590347c23 */ /* 0x000fe20008010849 */
[----:B------:R-:W-:Y:S01]  /*3ab0*/  MUFU.EX2 R57, R57 ;  /* 0x0000003900397308 */ /* 0x000fe20000000800 */
[----:B-1----:R-:W-:Y:S01]  /*3ac0*/  F2FP.BF16.F32.PACK_AB R140, R54, R55 ;  /* 0x00000037368c723e */ /* 0x002fe200000010ff */
[--C-:B------:R-:W-:Y:S01]  /*3ad0*/  FFMA.FTZ R36, R146, UR5, -R81.reuse ;  /* 0x0000000592247c23 */ /* 0x100fe20008010851 */
[--C-:B------:R-:W-:Y:S01]  /*3ae0*/  FFMA.FTZ R59, R133, UR5, -R66.reuse ;  /* 0x00000005853b7c23 */ /* 0x100fe20008010842 */
[----:B------:R-:W1:Y:S01]  /*3af0*/  MUFU.EX2 R56, R56 ;  /* 0x0000003800387308 */ /* 0x000e620000000800 */
[--C-:B------:R-:W-:Y:S01]  /*3b00*/  FFMA.FTZ R58, R141, UR5, -R66.reuse ;  /* 0x000000058d3a7c23 */ /* 0x100fe20008010842 */
[--C-:B------:R-:W-:Y:S01]  /*3b10*/  FFMA.FTZ R51, R239, UR5, -R66.reuse ;  /* 0x00000005ef337c23 */ /* 0x100fe20008010842 */
[----:B------:R-:W-:Y:S01]  /*3b20*/  FFMA.FTZ R50, R241, UR5, -R66 ;  /* 0x00000005f1327c23 */ /* 0x000fe20008010842 */
[----:B------:R-:W-:Y:S01]  /*3b30*/  MUFU.EX2 R48, R48 ;  /* 0x0000003000307308 */ /* 0x000fe20000000800 */
[----:B---3--:R-:W-:Y:S01]  /*3b40*/  F2FP.BF16.F32.PACK_AB R142, R49, R46 ;  /* 0x0000002e318e723e */ /* 0x008fe200000010ff */
[--C-:B------:R-:W-:Y:S01]  /*3b50*/  FFMA.FTZ R35, R244, UR5, -R81.reuse ;  /* 0x00000005f4237c23 */ /* 0x100fe20008010851 */
[----:B------:R-:W-:Y:S01]  /*3b60*/  FFMA.FTZ R30, R242, UR5, -R81 ;  /* 0x00000005f21e7c23 */ /* 0x000fe20008010851 */
[----:B------:R-:W3:Y:S01]  /*3b70*/  MUFU.EX2 R41, R41 ;  /* 0x0000002900297308 */ /* 0x000ee20000000800 */
[--C-:B------:R-:W-:Y:S01]  /*3b80*/  FFMA.FTZ R40, R147, UR5, -R76.reuse ;  /* 0x0000000593287c23 */ /* 0x100fe2000801084c */
[--C-:B------:R-:W-:Y:S01]  /*3b90*/  FFMA.FTZ R33, R137, UR5, -R76.reuse ;  /* 0x0000000589217c23 */ /* 0x100fe2000801084c */
[--C-:B------:R-:W-:Y:S01]  /*3ba0*/  FFMA.FTZ R34, R145, UR5, -R76.reuse ;  /* 0x0000000591227c23 */ /* 0x100fe2000801084c */
[----:B------:R-:W-:Y:S01]  /*3bb0*/  MUFU.EX2 R53, R53 ;  /* 0x0000003500357308 */ /* 0x000fe20000000800 */
[----:B------:R-:W-:Y:S01]  /*3bc0*/  FFMA.FTZ R29, R215, UR5, -R76 ;  /* 0x00000005d71d7c23 */ /* 0x000fe2000801084c */
[----:B-1----:R-:W-:Y:S01]  /*3bd0*/  F2FP.BF16.F32.PACK_AB R141, R56, R57 ;  /* 0x00000039388d723e */ /* 0x002fe200000010ff */
[--C-:B------:R-:W-:Y:S01]  /*3be0*/  FFMA.FTZ R47, R200, UR5, -R73.reuse ;  /* 0x00000005c82f7c23 */ /* 0x100fe20008010849 */
[----:B------:R-:W1:Y:S01]  /*3bf0*/  MUFU.EX2 R60, R60 ;  /* 0x0000003c003c7308 */ /* 0x000e620000000800 */
[--C-:B------:R-:W-:Y:S01]  /*3c00*/  FFMA.FTZ R44, R202, UR5, -R73.reuse ;  /* 0x00000005ca2c7c23 */ /* 0x100fe20008010849 */
[--C-:B------:R-:W-:Y:S01]  /*3c10*/  FFMA.FTZ R39, R212, UR5, -R73.reuse ;  /* 0x00000005d4277c23 */ /* 0x100fe20008010849 */
[----:B------:R-:W-:Y:S01]  /*3c20*/  FFMA.FTZ R38, R210, UR5, -R73 ;  /* 0x00000005d2267c23 */ /* 0x000fe20008010849 */
[----:B------:R-:W-:Y:S01]  /*3c30*/  MUFU.EX2 R61, R61 ;  /* 0x0000003d003d7308 */ /* 0x000fe20000000800 */
[--C-:B------:R-:W-:Y:S01]  /*3c40*/  FFMA.FTZ R45, R203, UR5, -R66.reuse ;  /* 0x00000005cb2d7c23 */ /* 0x100fe20008010842 */
[----:B---3--:R-:W-:Y:S01]  /*3c50*/  F2FP.BF16.F32.PACK_AB R143, R41, R48 ;  /* 0x00000030298f723e */ /* 0x008fe200000010ff */
[--C-:B------:R-:W-:Y:S01]  /*3c60*/  FFMA.FTZ R42, R209, UR5, -R66.reuse ;  /* 0x00000005d12a7c23 */ /* 0x100fe20008010842 */
[----:B------:R-:W3:Y:S01]  /*3c70*/  MUFU.EX2 R52, R52 ;  /* 0x0000003400347308 */ /* 0x000ee20000000800 */
[--C-:B------:R-:W-:Y:S01]  /*3c80*/  FFMA.FTZ R37, R211, UR5, -R66.reuse ;  /* 0x00000005d3257c23 */ /* 0x100fe20008010842 */
[----:B------:R-:W-:Y:S01]  /*3c90*/  FFMA.FTZ R32, R213, UR5, -R66 ;  /* 0x00000005d5207c23 */ /* 0x000fe20008010842 */
[----:B------:R-:W4:Y:S01]  /*3ca0*/  LDSM.16.MT88.4 R8, [R216+0x4800] ;  /* 0x00480000d808783b */ /* 0x000f220000004200 */
[----:B------:R-:W-:Y:S01]  /*3cb0*/  MUFU.EX2 R59, R59 ;  /* 0x0000003b003b7308 */ /* 0x000fe20000000800 */
[C---:B------:R-:W-:Y:S01]  /*3cc0*/  HMMA.16816.F32.BF16 R156, R140.reuse, R148, RZ ;  /* 0x000000948c9c723c */ /* 0x040fe200000418ff */
[----:B-1----:R-:W-:Y:S01]  /*3cd0*/  F2FP.BF16.F32.PACK_AB R136, R60, R53 ;  /* 0x000000353c88723e */ /* 0x002fe200000010ff */
[--C-:B------:R-:W-:Y:S01]  /*3ce0*/  FFMA.FTZ R31, R204, UR5, -R81.reuse ;  /* 0x00000005cc1f7c23 */ /* 0x100fe20008010851 */
[----:B------:R-:W1:Y:S01]  /*3cf0*/  MUFU.EX2 R58, R58 ;  /* 0x0000003a003a7308 */ /* 0x000e620000000800 */
[--C-:B------:R-:W-:Y:S01]  /*3d00*/  FFMA.FTZ R28, R208, UR5, -R81.reuse ;  /* 0x00000005d01c7c23 */ /* 0x100fe20008010851 */
[--C-:B------:R-:W-:Y:S01]  /*3d10*/  FFMA.FTZ R27, R206, UR5, -R81.reuse ;  /* 0x00000005ce1b7c23 */ /* 0x100fe20008010851 */
[----:B------:R-:W-:Y:S01]  /*3d20*/  FFMA.FTZ R26, R214, UR5, -R81 ;  /* 0x00000005d61a7c23 */ /* 0x000fe20008010851 */
[----:B------:R-:W-:Y:S01]  /*3d30*/  MUFU.EX2 R51, R51 ;  /* 0x0000003300337308 */ /* 0x000fe20000000800 */
[C---:B--2---:R-:W-:Y:S01]  /*3d40*/  HMMA.16816.F32.BF16 R132, R140.reuse, R4, RZ ;  /* 0x000000048c84723c */ /* 0x044fe200000418ff */
[----:B---3--:R-:W-:Y:S01]  /*3d50*/  F2FP.BF16.F32.PACK_AB R138, R52, R61 ;  /* 0x0000003d348a723e */ /* 0x008fe200000010ff */
[--C-:B------:R-:W-:Y:S01]  /*3d60*/  FFMA.FTZ R62, R205, UR5, -R76.reuse ;  /* 0x00000005cd3e7c23 */ /* 0x100fe2000801084c */
[----:B------:R-:W2:Y:S01]  /*3d70*/  MUFU.EX2 R50, R50 ;  /* 0x0000003200327308 */ /* 0x000ea20000000800 */
[--C-:B------:R-:W-:Y:S01]  /*3d80*/  FFMA.FTZ R25, R201, UR5, -R76.reuse ;  /* 0x00000005c9197c23 */ /* 0x100fe2000801084c */
[--C-:B------:R-:W-:Y:S01]  /*3d90*/  FFMA.FTZ R24, R207, UR5, -R76.reuse ;  /* 0x00000005cf187c23 */ /* 0x100fe2000801084c */
[----:B------:R-:W-:Y:S01]  /*3da0*/  FFMA.FTZ R65, R87, UR5, -R76 ;  /* 0x0000000557417c23 */ /* 0x000fe2000801084c */
        /* <DEDUP_REMOVED lines=9> */
[----:B------:R-:W-:Y:S01]  /*3e40*/  HMMA.16816.F32.BF16 R140, R140, R6, RZ ;  /* 0x000000068c8c723c */ /* 0x000fe200000418ff */
[----:B--2---:R-:W-:Y:S01]  /*3e50*/  F2FP.BF16.F32.PACK_AB R139, R50, R51 ;  /* 0x00000033328b723e */ /* 0x004fe200000010ff */
[--C-:B------:R-:W-:Y:S01]  /*3e60*/  FFMA.FTZ R91, R91, UR5, -R66.reuse ;  /* 0x000000055b5b7c23 */ /* 0x100fe20008010842 */
[----:B------:R-:W-:Y:S01]  /*3e70*/  MUFU.EX2 R30, R30 ;  /* 0x0000001e001e7308 */ /* 0x000fe20000000800 */
[----:B------:R-:W-:Y:S01]  /*3e80*/  FFMA.FTZ R101, R109, UR5, -R66 ;  /* 0x000000056d657c23 */ /* 0x000fe20008010842 */
[--C-:B------:R-:W-:Y:S01]  /*3e90*/  FFMA.FTZ R109, R116, UR5, -R81.reuse ;  /* 0x00000005746d7c23 */ /* 0x100fe20008010851 */
[--C-:B------:R-:W-:Y:S01]  /*3ea0*/  FFMA.FTZ R94, R94, UR5, -R81.reuse ;  /* 0x000000055e5e7c23 */ /* 0x100fe20008010851 */
[----:B------:R-:W-:Y:S01]  /*3eb0*/  MUFU.EX2 R40, R40 ;  /* 0x0000002800287308 */ /* 0x000fe20000000800 */
[C---:B------:R-:W-:Y:S01]  /*3ec0*/  HMMA.16816.F32.BF16 R144, R136.reuse, R4, RZ ;  /* 0x000000048890723c */ /* 0x040fe200000418ff */
[----:B-1----:R-:W-:Y:S01]  /*3ed0*/  F2FP.BF16.F32.PACK_AB R4, R36, R43 ;  /* 0x0000002b2404723e */ /* 0x002fe200000010ff */
[----:B------:R-:W-:Y:S01]  /*3ee0*/  FFMA.FTZ R106, R106, UR5, -R81 ;  /* 0x000000056a6a7c23 */ /* 0x000fe20008010851 */
[----:B------:R-:W1:Y:S01]  /*3ef0*/  MUFU.EX2 R33, R33 ;  /* 0x0000002100217308 */ /* 0x000e620000000800 */
[--C-:B------:R-:W-:Y:S01]  /*3f00*/  FFMA.FTZ R116, R197, UR5, -R76.reuse ;  /* 0x00000005c5747c23 */ /* 0x100fe2000801084c */
[----:B------:R-:W-:Y:S01]  /*3f10*/  FFMA.FTZ R171, R195, UR5, -R76 ;  /* 0x00000005c3ab7c23 */ /* 0x000fe2000801084c */
[----:B------:R-:W-:Y:S01]  /*3f20*/  FFMA.FTZ R189, R166, UR5, -R73 ;  /* 0x00000005a6bd7c23 */ /* 0x000fe20008010849 */
[----:B------:R-:W-:Y:S01]  /*3f30*/  MUFU.EX2 R34, R34 ;  /* 0x0000002200227308 */ /* 0x000fe20000000800 */
[C---:B------:R-:W-:Y:S01]  /*3f40*/  HMMA.16816.F32.BF16 R160, R136.reuse, R148, RZ ;  /* 0x0000009488a0723c */ /* 0x040fe200000418ff */
[----:B------:R-:W-:Y:S01]  /*3f50*/  FFMA.FTZ R179, R179, UR5, -R66 ;  /* 0x00000005b3b37c23 */ /* 0x000fe20008010842 */
[----:B------:R-:W-:Y:S01]  /*3f60*/  FFMA.FTZ R195, R192, UR5, -R81 ;  /* 0x00000005c0c37c23 */ /* 0x000fe20008010851 */
[----:B------:R-:W2:Y:S01]  /*3f70*/  MUFU.EX2 R29, R29 ;  /* 0x0000001d001d7308 */ /* 0x000ea20000000800 */
[--C-:B------:R-:W-:Y:S01]  /*3f80*/  FFMA.FTZ R192, R181, UR5, -R76.reuse ;  /* 0x00000005b5c07c23 */ /* 0x100fe2000801084c */
[----:B------:R-:W-:Y:S01]  /*3f90*/  FFMA.FTZ R187, R187, UR5, -R76 ;  /* 0x00000005bbbb7c23 */ /* 0x000fe2000801084c */
[--C-:B------:R-:W-:Y:S01]  /*3fa0*/  FFMA.FTZ R112, R112, UR5, -R73.reuse ;  /* 0x0000000570707c23 */ /* 0x100fe20008010849 */
[----:B------:R-:W-:Y:S01]  /*3fb0*/  MUFU.EX2 R47, R47 ;  /* 0x0000002f002f7308 */ /* 0x000fe20000000800 */
[C---:B------:R-:W-:Y:S01]  /*3fc0*/  HMMA.16816.F32.BF16 R148, R136.reuse, R150, RZ ;  /* 0x000000968894723c */ /* 0x040fe200000418ff */
[----:B-1----:R-:W-:Y:S01]  /*3fd0*/  F2FP.BF16.F32.PACK_AB R5, R33, R40 ;  /* 0x000000282105723e */ /* 0x002fe200000010ff */
[----:B------:R-:W-:Y:S01]  /*3fe0*/  FFMA.FTZ R125, R125, UR5, -R66 ;  /* 0x000000057d7d7c23 */ /* 0x000fe20008010842 */
[----:B------:R-:W1:Y:S01]  /*3ff0*/  MUFU.EX2 R44, R44 ;  /* 0x0000002c002c7308 */ /* 0x000e620000000800 */
[----:B------:R-:W-:Y:S01]  /*4000*/  FFMA.FTZ R131, R131, UR5, -R76 ;  /* 0x0000000583837c23 */ /* 0x000fe2000801084c */
[----:B------:R-:W-:Y:S01]  /*4010*/  FADD.FTZ R60, R53, R60 ;  /* 0x0000003c353c7221 */ /* 0x000fe20000010000 */
[----:B------:R-:W-:Y:S01]  /*4020*/  FADD.FTZ R58, R59, R58 ;  /* 0x0000003a3b3a7221 */ /* 0x000fe20000010000 */
[----:B------:R-:W-:Y:S01]  /*4030*/  MUFU.EX2 R39, R39 ;  /* 0x0000002700277308 */ /* 0x000fe20000000800 */
[----:B------:R-:W-:Y:S01]  /*4040*/  HMMA.16816.F32.BF16 R136, R136, R6, RZ ;  /* 0x000000068888723c */ /* 0x000fe200000418ff */
[----:B------:R-:W-:Y:S01]  /*4050*/  F2FP.BF16.F32.PACK_AB R6, R30, R35 ;  /* 0x000000231e06723e */ /* 0x000fe200000010ff */
[----:B------:R-:W-:Y:S01]  /*4060*/  FADD.FTZ R55, R55, R54 ;  /* 0x0000003637377221 */ /* 0x000fe20000010000 */
[----:B------:R-:W-:Y:S01]  /*4070*/  MUFU.EX2 R38, R38 ;  /* 0x0000002600267308 */ /* 0x000fe20000000800 */
[----:B--2---:R-:W-:Y:S01]  /*4080*/  F2FP.BF16.F32.PACK_AB R7, R29, R34 ;  /* 0x000000221d07723e */ /* 0x004fe200000010ff */
[----:B------:R-:W-:Y:S01]  /*4090*/  FADD.FTZ R57, R57, R56 ;  /* 0x0000003839397221 */ /* 0x000fe20000010000 */
[--C-:B------:R-:W-:Y:S01]  /*40a0*/  FFMA.FTZ R96, R96, UR5, -R73.reuse ;  /* 0x0000000560607c23 */ /* 0x100fe20008010849 */
[----:B------:R-:W-:Y:S01]  /*40b0*/  MUFU.EX2 R45, R45 ;  /* 0x0000002d002d7308 */ /* 0x000fe20000000800 */
[----:B------:R-:W-:Y:S01]  /*40c0*/  FFMA.FTZ R103, R103, UR5, -R66 ;  /* 0x0000000567677c23 */ /* 0x000fe20008010842 */
[----:B------:R-:W-:Y:S01]  /*40d0*/  FFMA.FTZ R124, R124, UR5, -R73 ;  /* 0x000000057c7c7c23 */ /* 0x000fe20008010849 */
[----:B------:R-:W-:Y:S01]  /*40e0*/  FADD.FTZ R61, R61, R60 ;  /* 0x0000003c3d3d7221 */ /* 0x000fe20000010000 */
[----:B------:R-:W2:Y:S01]  /*40f0*/  MUFU.EX2 R42, R42 ;  /* 0x0000002a002a7308 */ /* 0x000ea20000000800 */
[C---:B------:R-:W-:Y:S01]  /*4100*/  HMMA.16816.F32.BF16 R156, R4.reuse, R20, R156 ;  /* 0x00000014049c723c */ /* 0x040fe2000004189c */
[----:B------:R-:W-:Y:S01]  /*4110*/  FADD.FTZ R51, R51, R58 ;  /* 0x0000003a33337221 */ /* 0x000fe20000010000 */
[----:B------:R-:W-:Y:S01]  /*4120*/  FADD.FTZ R46, R46, R55 ;  /* 0x000000372e2e7221 */ /* 0x000fe20000010000 */
[----:B------:R-:W-:Y:S01]  /*4130*/  MUFU.EX2 R37, R37 ;  /* 0x0000002500257308 */ /* 0x000fe20000000800 */
[----:B------:R-:W-:Y:S01]  /*4140*/  FADD.FTZ R48, R48, R57 ;  /* 0x0000003930307221 */ /* 0x000fe20000010000 */
[----:B------:R-:W-:Y:S01]  /*4150*/  FADD.FTZ R52, R52, R61 ;  /* 0x0000003d34347221 */ /* 0x000fe20000010000 */
[----:B------:R-:W-:Y:S01]  /*4160*/  FADD.FTZ R50, R50, R51 ;  /* 0x0000003332327221 */ /* 0x000fe20000010000 */
[----:B------:R-:W3:Y:S01]  /*4170*/  MUFU.EX2 R32, R32 ;  /* 0x0000002000207308 */ /* 0x000ee20000000800 */
[C---:B------:R-:W-:Y:S01]  /*4180*/  HMMA.16816.F32.BF16 R132, R4.reuse, R12, R132 ;  /* 0x0000000c0484723c */ /* 0x040fe20000041884 */
[----:B------:R-:W-:Y:S01]  /*4190*/  FADD.FTZ R46, R49, R46 ;  /* 0x0000002e312e7221 */ /* 0x000fe20000010000 */
[----:B------:R-:W-:Y:S01]  /*41a0*/  FADD.FTZ R41, R41, R48 ;  /* 0x0000003029297221 */ /* 0x000fe20000010000 */
[----:B------:R-:W-:Y:S01]  /*41b0*/  MUFU.EX2 R31, R31 ;  /* 0x0000001f001f7308 */ /* 0x000fe20000000800 */
[----:B------:R-:W-:Y:S01]  /*41c0*/  FFMA.FTZ R98, R98, UR5, -R81 ;  /* 0x0000000562627c23 */ /* 0x000fe20008010851 */
[----:B------:R-:W-:Y:S01]  /*41d0*/  FADD.FTZ R43, R43, R46 ;  /* 0x0000002e2b2b7221 */ /* 0x000fe20000010000 */
[----:B------:R-:W-:Y:S01]  /*41e0*/  FADD.FTZ R40, R40, R41 ;  /* 0x0000002928287221 */ /* 0x000fe20000010000 */
[----:B------:R-:W5:Y:S01]  /*41f0*/  MUFU.EX2 R28, R28 ;  /* 0x0000001c001c7308 */ /* 0x000f620000000800 */
[C---:B------:R-:W-:Y:S01]  /*4200*/  HMMA.16816.F32.BF16 R152, R4.reuse, R22, R152 ;  /* 0x000000160498723c */ /* 0x040fe20000041898 */
[----:B------:R-:W-:Y:S01]  /*4210*/  FADD.FTZ R36, R36, R43 ;  /* 0x0000002b24247221 */ /* 0x000fe20000010000 */
[----:B------:R-:W-:Y:S01]  /*4220*/  FADD.FTZ R33, R33, R40 ;  /* 0x0000002821217221 */ /* 0x000fe20000010000 */
[----:B------:R-:W-:Y:S01]  /*4230*/  MUFU.EX2 R27, R27 ;  /* 0x0000001b001b7308 */ /* 0x000fe20000000800 */
[----:B------:R-:W-:Y:S01]  /*4240*/  FFMA.FTZ R89, R89, UR5, -R76 ;  /* 0x0000000559597c23 */ /* 0x000fe2000801084c */
[----:B------:R-:W-:Y:S01]  /*4250*/  FADD.FTZ R35, R35, R36 ;  /* 0x0000002423237221 */ /* 0x000fe20000010000 */
[----:B------:R-:W-:Y:S01]  /*4260*/  FADD.FTZ R34, R34, R33 ;  /* 0x0000002122227221 */ /* 0x000fe20000010000 */
[----:B------:R-:W-:Y:S01]  /*4270*/  MUFU.EX2 R26, R26 ;  /* 0x0000001a001a7308 */ /* 0x000fe20000000800 */
[----:B------:R-:W-:Y:S01]  /*4280*/  HMMA.16816.F32.BF16 R140, R4, R14, R140 ;  /* 0x0000000e048c723c */ /* 0x000fe2000004188c */
[----:B-1----:R-:W-:Y:S01]  /*4290*/  F2FP.BF16.F32.PACK_AB R4, R44, R47 ;  /* 0x0000002f2c04723e */ /* 0x002fe200000010ff */
[----:B------:R-:W-:Y:S01]  /*42a0*/  FADD.FTZ R47, R47, R52 ;  /* 0x000000342f2f7221 */ /* 0x000fe20000010000 */
[----:B--2---:R-:W-:Y:S01]  /*42b0*/  F2FP.BF16.F32.PACK_AB R5, R42, R45 ;  /* 0x0000002d2a05723e */ /* 0x004fe200000010ff */
[----:B------:R-:W-:Y:S01]  /*42c0*/  MUFU.EX2 R62, R62 ;  /* 0x0000003e003e7308 */ /* 0x000fe20000000800 */
[----:B------:R-:W-:Y:S01]  /*42d0*/  F2FP.BF16.F32.PACK_AB R6, R38, R39 ;  /* 0x000000272606723e */ /* 0x000fe200000010ff */
[----:B------:R-:W-:Y:S01]  /*42e0*/  FADD.FTZ R45, R45, R50 ;  /* 0x000000322d2d7221 */ /* 0x000fe20000010000 */
[----:B---3--:R-:W-:Y:S01]  /*42f0*/  F2FP.BF16.F32.PACK_AB R7, R32, R37 ;  /* 0x000000252007723e */ /* 0x008fe200000010ff */
[----:B------:R-:W1:Y:S01]  /*4300*/  MUFU.EX2 R25, R25 ;  /* 0x0000001900197308 */ /* 0x000e620000000800 */
[----:B------:R-:W-:Y:S01]  /*4310*/  FADD.FTZ R44, R44, R47 ;  /* 0x0000002f2c2c7221 */ /* 0x000fe20000010000 */
[----:B------:R-:W-:Y:S01]  /*4320*/  FADD.FTZ R42, R42, R45 ;  /* 0x0000002d2a2a7221 */ /* 0x000fe20000010000 */
[----:B------:R-:W-:Y:S01]  /*4330*/  FADD.FTZ R30, R30, R35 ;  /* 0x000000231e1e7221 */ /* 0x000fe20000010000 */
[----:B------:R-:W-:Y:S01]  /*4340*/  MUFU.EX2 R24, R24 ;  /* 0x0000001800187308 */ /* 0x000fe20000000800 */
[----:B------:R-:W-:Y:S01]  /*4350*/  FADD.FTZ R39, R39, R44 ;  /* 0x0000002c27277221 */ /* 0x000fe20000010000 */
[C---:B------:R-:W-:Y:S01]  /*4360*/  HMMA.16816.F32.BF16 R144, R4.reuse, R12, R144 ;  /* 0x0000000c0490723c */ /* 0x040fe20000041890 */
[----:B------:R-:W-:Y:S01]  /*4370*/  FFMA.FTZ R12, R92, UR5, -R73 ;  /* 0x000000055c0c7c23 */ /* 0x000fe20008010849 */
[----:B------:R-:W2:Y:S01]  /*4380*/  MUFU.EX2 R65, R65 ;  /* 0x0000004100417308 */ /* 0x000ea20000000800 */
[----:B------:R-:W-:Y:S01]  /*4390*/  FFMA.FTZ R92, R99, UR5, -R66 ;  /* 0x00000005635c7c23 */ /* 0x000fe20008010842 */
[----:B------:R-:W-:Y:S01]  /*43a0*/  FFMA.FTZ R99, R104, UR5, -R81 ;  /* 0x0000000568637c23 */ /* 0x000fe20008010851 */
[--C-:B------:R-:W-:Y:S01]  /*43b0*/  FFMA.FTZ R104, R121, UR5, -R76.reuse ;  /* 0x0000000579687c23 */ /* 0x100fe2000801084c */
[----:B------:R3:W-:Y:S01]  /*43c0*/  MUFU.EX2 R88, R12 ;  /* 0x0000000c00587308 */ /* 0x0007e20000000800 */
[--C-:B------:R-:W-:Y:S01]  /*43d0*/  FFMA.FTZ R121, R193, UR5, -R76.reuse ;  /* 0x00000005c1797c23 */ /* 0x100fe2000801084c */
[C---:B------:R-:W-:Y:S01]  /*43e0*/  HMMA.16816.F32.BF16 R136, R4.reuse, R14, R136 ;  /* 0x0000000e0488723c */ /* 0x040fe20000041888 */
[----:B------:R-:W-:Y:S01]  /*43f0*/  FFMA.FTZ R193, R177, UR5, -R76 ;  /* 0x00000005b1c17c23 */ /* 0x000fe2000801084c */
[----:B------:R-:W4:Y:S01]  /*4400*/  MUFU.EX2 R83, R83 ;  /* 0x0000005300537308 */ /* 0x000f220000000800 */
[----:B------:R-:W-:Y:S01]  /*4410*/  FADD.FTZ R37, R37, R42 ;  /* 0x0000002a25257221 */ /* 0x000fe20000010000 */
[----:B------:R-:W-:Y:S01]  /*4420*/  FADD.FTZ R39, R38, R39 ;  /* 0x0000002726277221 */ /* 0x000fe20000010000 */
[----:B------:R-:W-:Y:S01]  /*4430*/  FADD.FTZ R29, R29, R34 ;  /* 0x000000221d1d7221 */ /* 0x000fe20000010000 */
[----:B------:R-:W-:Y:S01]  /*4440*/  MUFU.EX2 R87, R87 ;  /* 0x0000005700577308 */ /* 0x000fe20000000800 */
[----:B------:R-:W-:Y:S01]  /*4450*/  FADD.FTZ R37, R32, R37 ;  /* 0x0000002520257221 */ /* 0x000fe20000010000 */
[C---:B------:R-:W-:Y:S01]  /*4460*/  HMMA.16816.F32.BF16 R160, R4.reuse, R20, R160 ;  /* 0x0000001404a0723c */ /* 0x040fe200000418a0 */
[--C-:B------:R-:W-:Y:S01]  /*4470*/  FFMA.FTZ R122, R122, UR5, -R81.reuse ;  /* 0x000000057a7a7c23 */ /* 0x100fe20008010851 */
[----:B------:R-:W-:Y:S01]  /*4480*/  MUFU.EX2 R86, R86 ;  /* 0x0000005600567308 */ /* 0x000fe20000000800 */
[----:B------:R-:W-:Y:S01]  /*4490*/  FFMA.FTZ R97, R97, UR5, -R76 ;  /* 0x0000000561617c23 */ /* 0x000fe2000801084c */
[----:B---3--:R-:W-:Y:S01]  /*44a0*/  LDSM.16.MT88.4 R12, [R216+0x4c00] ;  /* 0x004c0000d80c783b */ /* 0x008fe20000004200 */
[----:B------:R-:W-:Y:S01]  /*44b0*/  FFMA.FTZ R85, R85, UR5, -R66 ;  /* 0x0000000555557c23 */ /* 0x000fe20008010842 */
[----:B------:R-:W-:Y:S01]  /*44c0*/  MUFU.EX2 R92, R92 ;  /* 0x0000005c005c7308 */ /* 0x000fe20000000800 */
[----:B------:R-:W-:Y:S01]  /*44d0*/  FFMA.FTZ R245, R78, UR5, -R81 ;  /* 0x000000054ef57c23 */ /* 0x000fe20008010851 */
[----:B------:R-:W-:Y:S01]  /*44e0*/  HMMA.16816.F32.BF16 R148, R4, R22, R148 ;  /* 0x000000160494723c */ /* 0x000fe20000041894 */
[----:B------:R-:W3:Y:S01]  /*44f0*/  LDSM.16.MT88.4 R20, [R218+0x4c00] ;  /* 0x004c0000da14783b */ /* 0x000ee20000004200 */
[----:B------:R-:W4:Y:S01]  /*4500*/  MUFU.EX2 R91, R91 ;  /* 0x0000005b005b7308 */ /* 0x000f220000000800 */
[----:B-----5:R-:W-:Y:S01]  /*4510*/  F2FP.BF16.F32.PACK_AB R4, R28, R31 ;  /* 0x0000001f1c04723e */ /* 0x020fe200000010ff */
[----:B------:R-:W-:Y:S01]  /*4520*/  FADD.FTZ R31, R31, R30 ;  /* 0x0000001e1f1f7221 */ /* 0x000fe20000010000 */
[----:B-1----:R-:W-:Y:S01]  /*4530*/  F2FP.BF16.F32.PACK_AB R5, R25, R62 ;  /* 0x0000003e1905723e */ /* 0x002fe200000010ff */
[----:B------:R-:W-:Y:S01]  /*4540*/  MUFU.EX2 R90, R90 ;  /* 0x0000005a005a7308 */ /* 0x000fe20000000800 */
[----:B------:R-:W-:Y:S01]  /*4550*/  F2FP.BF16.F32.PACK_AB R6, R26, R27 ;  /* 0x0000001b1a06723e */ /* 0x000fe200000010ff */
[----:B------:R-:W-:Y:S01]  /*4560*/  FADD.FTZ R62, R62, R29 ;  /* 0x0000001d3e3e7221 */ /* 0x000fe20000010000 */
[----:B--2---:R-:W-:Y:S01]  /*4570*/  F2FP.BF16.F32.PACK_AB R7, R65, R24 ;  /* 0x000000184107723e */ /* 0x004fe200000010ff */
[----:B------:R-:W1:Y:S01]  /*4580*/  MUFU.EX2 R101, R101 ;  /* 0x0000006500657308 */ /* 0x000e620000000800 */
[----:B------:R-:W-:Y:S01]  /*4590*/  FADD.FTZ R28, R28, R31 ;  /* 0x0000001f1c1c7221 */ /* 0x000fe20000010000 */
[----:B------:R-:W-:Y:S01]  /*45a0*/  FADD.FTZ R25, R25, R62 ;  /* 0x0000003e19197221 */ /* 0x000fe20000010000 */
[----:B------:R-:W-:Y:S01]  /*45b0*/  FFMA.FTZ R79, R79, UR5, -R76 ;  /* 0x000000054f4f7c23 */ /* 0x000fe2000801084c */
[----:B------:R-:W-:Y:S01]  /*45c0*/  MUFU.EX2 R99, R99 ;  /* 0x0000006300637308 */ /* 0x000fe20000000800 */
[----:B------:R-:W-:Y:S01]  /*45d0*/  FADD.FTZ R27, R27, R28 ;  /* 0x0000001c1b1b7221 */ /* 0x000fe20000010000 */
[C---:B------:R-:W-:Y:S01]  /*45e0*/  HMMA.16816.F32.BF16 R156, R4.reuse, R16, R156 ;  /* 0x00000010049c723c */ /* 0x040fe2000004189c */
[----:B------:R-:W-:Y:S01]  /*45f0*/  FADD.FTZ R24, R24, R25 ;  /* 0x0000001918187221 */ /* 0x000fe20000010000 */
[----:B------:R-:W2:Y:S01]  /*4600*/  MUFU.EX2 R94, R94 ;  /* 0x0000005e005e7308 */ /* 0x000ea20000000800 */
[----:B------:R-:W-:Y:S01]  /*4610*/  FADD.FTZ R26, R26, R27 ;  /* 0x0000001b1a1a7221 */ /* 0x000fe20000010000 */
[----:B------:R-:W-:Y:S01]  /*4620*/  FFMA.FTZ R75, R75, UR5, -R76 ;  /* 0x000000054b4b7c23 */ /* 0x000fe2000801084c */
[----:B------:R-:W-:Y:S01]  /*4630*/  FADD.FTZ R65, R65, R24 ;  /* 0x0000001841417221 */ /* 0x000fe20000010000 */
[----:B------:R-:W-:Y:S01]  /*4640*/  MUFU.EX2 R109, R109 ;  /* 0x0000006d006d7308 */ /* 0x000fe20000000800 */
[--C-:B------:R-:W-:Y:S01]  /*4650*/  FFMA.FTZ R71, R71, UR5, -R73.reuse ;  /* 0x0000000547477c23 */ /* 0x100fe20008010849 */
[C---:B----4-:R-:W-:Y:S01]  /*4660*/  HMMA.16816.F32.BF16 R132, R4.reuse, R8, R132 ;  /* 0x000000080484723c */ /* 0x050fe20000041884 */
[--C-:B------:R-:W-:Y:S01]  /*4670*/  FFMA.FTZ R67, R67, UR5, -R66.reuse ;  /* 0x0000000543437c23 */ /* 0x100fe20008010842 */
[----:B------:R-:W-:Y:S01]  /*4680*/  MUFU.EX2 R106, R106 ;  /* 0x0000006a006a7308 */ /* 0x000fe20000000800 */
[--C-:B------:R-:W-:Y:S01]  /*4690*/  FFMA.FTZ R247, R68, UR5, -R73.reuse ;  /* 0x0000000544f77c23 */ /* 0x100fe20008010849 */
[--C-:B------:R-:W-:Y:S01]  /*46a0*/  FFMA.FTZ R246, R63, UR5, -R66.reuse ;  /* 0x000000053ff67c23 */ /* 0x100fe20008010842 */
[----:B------:R-:W-:Y:S01]  /*46b0*/  FFMA.FTZ R70, R70, UR5, -R73 ;  /* 0x0000000546467c23 */ /* 0x000fe20008010849 */
[----:B------:R-:W-:Y:S01]  /*46c0*/  MUFU.EX2 R104, R104 ;  /* 0x0000006800687308 */ /* 0x000fe20000000800 */
[----:B------:R-:W-:Y:S01]  /*46d0*/  FFMA.FTZ R68, R64, UR5, -R66 ;  /* 0x0000000540447c23 */ /* 0x000fe20008010842 */
[C---:B------:R-:W-:Y:S01]  /*46e0*/  HMMA.16816.F32.BF16 R152, R4.reuse, R18, R152 ;  /* 0x000000120498723c */ /* 0x040fe20000041898 */
[----:B------:R-:W-:Y:S01]  /*46f0*/  LOP3.LUT R243, R173, 0x20, RZ, 0xc0, !PT ;  /* 0x00000020adf37812 */ /* 0x000fe200078ec0ff */
[----:B------:R-:W4:Y:S04]  /*4700*/  MUFU.EX2 R121, R121 ;  /* 0x0000007900797308 */ /* 0x000f280000000800 */
[----:B------:R-:W-:Y:S02]  /*4710*/  MUFU.EX2 R116, R116 ;  /* 0x0000007400747308 */ /* 0x000fe40000000800 */
[-C--:B------:R-:W-:Y:S01]  /*4720*/  HMMA.16816.F32.BF16 R140, R4, R10.reuse, R140 ;  /* 0x0000000a048c723c */ /* 0x080fe2000004188c */
[----:B------:R-:W-:Y:S01]  /*4730*/  F2FP.BF16.F32.PACK_AB R4, R83, R88 ;  /* 0x000000585304723e */ /* 0x000fe200000010ff */
[----:B------:R-:W5:Y:S01]  /*4740*/  MUFU.EX2 R171, R171 ;  /* 0x000000ab00ab7308 */ /* 0x000f620000000800 */
[----:B------:R-:W-:Y:S01]  /*4750*/  F2FP.BF16.F32.PACK_AB R5, R91, R92 ;  /* 0x0000005c5b05723e */ /* 0x000fe200000010ff */
[----:B------:R-:W-:Y:S01]  /*4760*/  FADD.FTZ R88, R88, R39 ;  /* 0x0000002758587221 */ /* 0x000fe20000010000 */
[----:B------:R-:W-:Y:S01]  /*4770*/  F2FP.BF16.F32.PACK_AB R6, R86, R87 ;  /* 0x000000575606723e */ /* 0x000fe200000010ff */
[----:B------:R-:W-:Y:S01]  /*4780*/  MUFU.EX2 R189, R189 ;  /* 0x000000bd00bd7308 */ /* 0x000fe20000000800 */
[----:B-1----:R-:W-:Y:S01]  /*4790*/  F2FP.BF16.F32.PACK_AB R7, R101, R90 ;  /* 0x0000005a6507723e */ /* 0x002fe200000010ff */
[----:B------:R-:W-:Y:S01]  /*47a0*/  FADD.FTZ R92, R92, R37 ;  /* 0x000000255c5c7221 */ /* 0x000fe20000010000 */
[----:B------:R-:W-:Y:S01]  /*47b0*/  FADD.FTZ R88, R83, R88 ;  /* 0x0000005853587221 */ /* 0x000fe20000010000 */
[----:B------:R-:W-:Y:S02]  /*47c0*/  MUFU.EX2 R179, R179 ;  /* 0x000000b300b37308 */ /* 0x000fe40000000800 */
[----:B------:R-:W-:Y:S01]  /*47d0*/  FADD.FTZ R91, R91, R92 ;  /* 0x0000005c5b5b7221 */ /* 0x000fe20000010000 */
[----:B------:R-:W-:Y:S01]  /*47e0*/  FADD.FTZ R87, R87, R88 ;  /* 0x0000005857577221 */ /* 0x000fe20000010000 */
[C---:B------:R-:W-:Y:S01]  /*47f0*/  HMMA.16816.F32.BF16 R136, R4.reuse, R10, R136 ;  /* 0x0000000a0488723c */ /* 0x040fe20000041888 */
[--C-:B------:R-:W-:Y:S01]  /*4800*/  FFMA.FTZ R10, R174, UR5, -R73.reuse ;  /* 0x00000005ae0a7c23 */ /* 0x100fe20008010849 */
[----:B------:R-:W-:Y:S01]  /*4810*/  FFMA.FTZ R174, R184, UR5, -R73 ;  /* 0x00000005b8ae7c23 */ /* 0x000fe20008010849 */
[--C-:B------:R-:W-:Y:S01]  /*4820*/  FFMA.FTZ R184, R183, UR5, -R66.reuse ;  /* 0x00000005b7b87c23 */ /* 0x100fe20008010842 */
[--C-:B------:R-:W-:Y:S01]  /*4830*/  FFMA.FTZ R183, R186, UR5, -R81.reuse ;  /* 0x00000005bab77c23 */ /* 0x100fe20008010851 */
[----:B------:R-:W1:Y:S01]  /*4840*/  MUFU.EX2 R166, R10 ;  /* 0x0000000a00a67308 */ /* 0x000e620000000800 */
[--C-:B------:R-:W-:Y:S01]  /*4850*/  FFMA.FTZ R186, R188, UR5, -R81.reuse ;  /* 0x00000005bcba7c23 */ /* 0x100fe20008010851 */
[----:B------:R-:W-:Y:S01]  /*4860*/  FFMA.FTZ R188, R194, UR5, -R81 ;  /* 0x00000005c2bc7c23 */ /* 0x000fe20008010851 */
[C---:B------:R-:W-:Y:S01]  /*4870*/  HMMA.16816.F32.BF16 R144, R4.reuse, R8, R144 ;  /* 0x000000080490723c */ /* 0x040fe20000041890 */
[----:B------:R-:W-:Y:S01]  /*4880*/  FFMA.FTZ R9, R182, UR5, -R73 ;  /* 0x00000005b6097c23 */ /* 0x000fe20008010849 */
[--C-:B------:R-:W-:Y:S01]  /*4890*/  FFMA.FTZ R182, R175, UR5, -R66.reuse ;  /* 0x00000005afb67c23 */ /* 0x100fe20008010842 */
[----:B------:R-:W-:Y:S01]  /*48a0*/  FFMA.FTZ R8, R167, UR5, -R66 ;  /* 0x00000005a7087c23 */ /* 0x000fe20008010842 */
[----:B------:R-:W-:Y:S01]  /*48b0*/  MUFU.EX2 R174, R174 ;  /* 0x000000ae00ae7308 */ /* 0x000fe20000000800 */
[----:B------:R-:W-:Y:S01]  /*48c0*/  FFMA.FTZ R194, R185, UR5, -R76 ;  /* 0x00000005b9c27c23 */ /* 0x000fe2000801084c */
[----:B------:R-:W-:Y:S01]  /*48d0*/  FADD.FTZ R90, R90, R91 ;  /* 0x0000005b5a5a7221 */ /* 0x000fe20000010000 */
[----:B------:R-:W-:Y:S01]  /*48e0*/  FADD.FTZ R87, R86, R87 ;  /* 0x0000005756577221 */ /* 0x000fe20000010000 */
[----:B------:R-:W-:Y:S01]  /*48f0*/  MUFU.EX2 R167, R9 ;  /* 0x0000000900a77308 */ /* 0x000fe20000000800 */
[----:B------:R-:W-:Y:S01]  /*4900*/  HMMA.16816.F32.BF16 R160, R4, R16, R160 ;  /* 0x0000001004a0723c */ /* 0x000fe200000418a0 */
[----:B------:R-:W-:-:S02]  /*4910*/  FADD.FTZ R90, R101, R90 ;  /* 0x0000005a655a7221 */ /* 0x000fc40000010000 */
[----:B------:R3:W-:Y:S04]  /*4920*/  MUFU.EX2 R175, R8 ;  /* 0x0000000800af7308 */ /* 0x0007e80000000800 */
[----:B------:R-:W1:Y:S01]  /*4930*/  MUFU.EX2 R182, R182 ;  /* 0x000000b600b67308 */ /* 0x000e620000000800 */
[----:B------:R-:W-:Y:S01]  /*4940*/  HMMA.16816.F32.BF16 R148, R4, R18, R148 ;  /* 0x000000120494723c */ /* 0x000fe20000041894 */
[----:B------:R-:W1:Y:S01]  /*4950*/  LDSM.16.MT88.4 R16, [R218+0x5000] ;  /* 0x00500000da10783b */ /* 0x000e620000004200 */
[----:B--2---:R-:W-:Y:S01]  /*4960*/  F2FP.BF16.F32.PACK_AB R4, R94, R99 ;  /* 0x000000635e04723e */ /* 0x004fe200000010ff */
[----:B------:R-:W2:Y:S01]  /*4970*/  MUFU.EX2 R184, R184 ;  /* 0x000000b800b87308 */ /* 0x000ea20000000800 */
[----:B----4-:R-:W-:Y:S01]  /*4980*/  F2FP.BF16.F32.PACK_AB R5, R121, R104 ;  /* 0x000000687905723e */ /* 0x010fe200000010ff */
[----:B------:R-:W-:Y:S01]  /*4990*/  FADD.FTZ R99, R99, R26 ;  /* 0x0000001a63637221 */ /* 0x000fe20000010000 */
[----:B------:R-:W-:Y:S01]  /*49a0*/  F2FP.BF16.F32.PACK_AB R6, R106, R109 ;  /* 0x0000006d6a06723e */ /* 0x000fe200000010ff */
[----:B------:R-:W-:Y:S01]  /*49b0*/  MUFU.EX2 R183, R183 ;  /* 0x000000b700b77308 */ /* 0x000fe20000000800 */
[----:B-----5:R-:W-:Y:S01]  /*49c0*/  F2FP.BF16.F32.PACK_AB R7, R171, R116 ;  /* 0x00000074ab07723e */ /* 0x020fe200000010ff */
[----:B---3--:R-:W3:Y:S01]  /*49d0*/  LDSM.16.MT88.4 R8, [R216+0x5000] ;  /* 0x00500000d808783b */ /* 0x008ee20000004200 */
[----:B------:R-:W-:Y:S01]  /*49e0*/  FADD.FTZ R104, R104, R65 ;  /* 0x0000004168687221 */ /* 0x000fe20000010000 */
[----:B------:R-:W4:Y:S01]  /*49f0*/  MUFU.EX2 R186, R186 ;  /* 0x000000ba00ba7308 */ /* 0x000f220000000800 */
[----:B------:R-:W-:-:S02]  /*4a00*/  FADD.FTZ R94, R94, R99 ;  /* 0x000000635e5e7221 */ /* 0x000fc40000010000 */
[----:B------:R-:W-:Y:S01]  /*4a10*/  FADD.FTZ R121, R121, R104 ;  /* 0x0000006879797221 */ /* 0x000fe20000010000 */
[C---:B------:R-:W-:Y:S01]  /*4a20*/  HMMA.16816.F32.BF16 R156, R4.reuse, R20, R156 ;  /* 0x00000014049c723c */ /* 0x040fe2000004189c */
[----:B------:R-:W-:Y:S01]  /*4a30*/  MUFU.EX2 R188, R188 ;  /* 0x000000bc00bc7308 */ /* 0x000fe20000000800 */
[----:B------:R-:W-:Y:S01]  /*4a40*/  FADD.FTZ R109, R109, R94 ;  /* 0x0000005e6d6d7221 */ /* 0x000fe20000010000 */
[----:B------:R-:W-:Y:S02]  /*4a50*/  FADD.FTZ R116, R116, R121 ;  /* 0x0000007974747221 */ /* 0x000fe40000010000 */
[----:B------:R5:W-:Y:S01]  /*4a60*/  MUFU.EX2 R177, R195 ;  /* 0x000000c300b17308 */ /* 0x000be20000000800 */
[----:B------:R-:W-:Y:S01]  /*4a70*/  FADD.FTZ R106, R106, R109 ;  /* 0x0000006d6a6a7221 */ /* 0x000fe20000010000 */
[----:B------:R-:W-:Y:S01]  /*4a80*/  FADD.FTZ R116, R171, R116 ;  /* 0x00000074ab747221 */ /* 0x000fe20000010000 */
[C---:B------:R-:W-:Y:S01]  /*4a90*/  HMMA.16816.F32.BF16 R152, R4.reuse, R22, R152 ;  /* 0x000000160498723c */ /* 0x040fe20000041898 */
[----:B------:R2:W-:Y:S04]  /*4aa0*/  MUFU.EX2 R181, R193 ;  /* 0x000000c100b57308 */ /* 0x0005e80000000800 */
[----:B------:R-:W4:Y:S03]  /*4ab0*/  MUFU.EX2 R192, R192 ;  /* 0x000000c000c07308 */ /* 0x000f260000000800 */
[----:B------:R-:W-:Y:S01]  /*4ac0*/  HMMA.16816.F32.BF16 R132, R4, R12, R132 ;  /* 0x0000000c0484723c */ /* 0x000fe20000041884 */
[----:B------:R-:W-:Y:S01]  /*4ad0*/  MUFU.EX2 R185, R187 ;  /* 0x000000bb00b97308 */ /* 0x000fe20000000800 */
[----:B-----5:R-:W-:Y:S01]  /*4ae0*/  FFMA.FTZ R195, R190, UR5, -R81 ;  /* 0x00000005bec37c23 */ /* 0x020fe20008010851 */
[----:B------:R-:W-:-:S02]  /*4af0*/  FFMA.FTZ R190, R191, UR5, -R76 ;  /* 0x00000005bfbe7c23 */ /* 0x000fc4000801084c */
[----:B------:R-:W5:Y:S01]  /*4b00*/  MUFU.EX2 R194, R194 ;  /* 0x000000c200c27308 */ /* 0x000f620000000800 */
[--C-:B------:R-:W-:Y:S01]  /*4b10*/  FFMA.FTZ R191, R100, UR5, -R73.reuse ;  /* 0x0000000564bf7c23 */ /* 0x100fe20008010849 */
[----:B--2---:R-:W-:Y:S01]  /*4b20*/  FFMA.FTZ R193, R113, UR5, -R76 ;  /* 0x0000000571c17c23 */ /* 0x004fe2000801084c */
[----:B------:R-:W-:Y:S01]  /*4b30*/  HMMA.16816.F32.BF16 R140, R4, R14, R140 ;  /* 0x0000000e048c723c */ /* 0x000fe2000004188c */
[----:B-1----:R-:W-:Y:S01]  /*4b40*/  F2FP.BF16.F32.PACK_AB R4, R189, R166 ;  /* 0x000000a6bd04723e */ /* 0x002fe200000010ff */
[----:B------:R-:W-:Y:S01]  /*4b50*/  MUFU.EX2 R112, R112 ;  /* 0x0000007000707308 */ /* 0x000fe20000000800 */
[----:B------:R-:W-:Y:S01]  /*4b60*/  F2FP.BF16.F32.PACK_AB R5, R182, R175 ;  /* 0x000000afb605723e */ /* 0x000fe200000010ff */
[----:B------:R-:W-:Y:S01]  /*4b70*/  FFMA.FTZ R100, R108, UR5, -R73 ;  /* 0x000000056c647c23 */ /* 0x000fe20008010849 */
[----:B------:R-:W-:Y:S01]  /*4b80*/  F2FP.BF16.F32.PACK_AB R6, R167, R174 ;  /* 0x000000aea706723e */ /* 0x000fe200000010ff */
[----:B------:R-:W-:Y:S01]  /*4b90*/  MUFU.EX2 R125, R125 ;  /* 0x0000007d007d7308 */ /* 0x000fe20000000800 */
[----:B------:R-:W-:Y:S01]  /*4ba0*/  F2FP.BF16.F32.PACK_AB R7, R184, R179 ;  /* 0x000000b3b807723e */ /* 0x000fe200000010ff */
[----:B------:R-:W-:Y:S01]  /*4bb0*/  FFMA.FTZ R108, R105, UR5, -R66 ;  /* 0x00000005696c7c23 */ /* 0x000fe20008010842 */
[----:B------:R-:W-:Y:S01]  /*4bc0*/  FADD.FTZ R166, R166, R87 ;  /* 0x00000057a6a67221 */ /* 0x000fe20000010000 */
[----:B------:R1:W-:Y:S01]  /*4bd0*/  MUFU.EX2 R113, R195 ;  /* 0x000000c300717308 */ /* 0x0003e20000000800 */
[----:B------:R-:W-:-:S02]  /*4be0*/  FADD.FTZ R175, R175, R90 ;  /* 0x0000005aafaf7221 */ /* 0x000fc40000010000 */
[----:B------:R-:W-:Y:S01]  /*4bf0*/  FADD.FTZ R189, R189, R166 ;  /* 0x000000a6bdbd7221 */ /* 0x000fe20000010000 */
[C---:B------:R-:W-:Y:S01]  /*4c00*/  HMMA.16816.F32.BF16 R136, R4.reuse, R14, R136 ;  /* 0x0000000e0488723c */ /* 0x040fe20000041888 */
[--C-:B------:R-:W-:Y:S01]  /*4c10*/  FFMA.FTZ R14, R120, UR5, -R73.reuse ;  /* 0x00000005780e7c23 */ /* 0x100fe20008010849 */
[----:B------:R-:W-:Y:S01]  /*4c20*/  FFMA.FTZ R120, R128, UR5, -R73 ;  /* 0x0000000580787c23 */ /* 0x000fe20008010849 */
[--C-:B------:R-:W-:Y:S01]  /*4c30*/  FFMA.FTZ R128, R129, UR5, -R66.reuse ;  /* 0x0000000581807c23 */ /* 0x100fe20008010842 */
[--C-:B------:R-:W-:Y:S01]  /*4c40*/  FFMA.FTZ R129, R130, UR5, -R81.reuse ;  /* 0x0000000582817c23 */ /* 0x100fe20008010851 */
[----:B------:R-:W2:Y:S01]  /*4c50*/  MUFU.EX2 R187, R14 ;  /* 0x0000000e00bb7308 */ /* 0x000ea20000000800 */
[--C-:B------:R-:W-:Y:S01]  /*4c60*/  FFMA.FTZ R130, R176, UR5, -R81.reuse ;  /* 0x00000005b0827c23 */ /* 0x100fe20008010851 */
[----:B------:R-:W-:Y:S01]  /*4c70*/  FFMA.FTZ R176, R178, UR5, -R81 ;  /* 0x00000005b2b07c23 */ /* 0x000fe20008010851 */
[C---:B------:R-:W-:Y:S01]  /*4c80*/  HMMA.16816.F32.BF16 R144, R4.reuse, R12, R144 ;  /* 0x0000000c0490723c */ /* 0x040fe20000041890 */
[----:B------:R-:W-:Y:S01]  /*4c90*/  FFMA.FTZ R13, R126, UR5, -R73 ;  /* 0x000000057e0d7c23 */ /* 0x000fe20008010849 */
[--C-:B------:R-:W-:Y:S01]  /*4ca0*/  FFMA.FTZ R12, R107, UR5, -R66.reuse ;  /* 0x000000056b0c7c23 */ /* 0x100fe20008010842 */
[----:B------:R-:W-:Y:S01]  /*4cb0*/  FFMA.FTZ R126, R115, UR5, -R66 ;  /* 0x00000005737e7c23 */ /* 0x000fe20008010842 */
[----:B------:R-:W-:Y:S01]  /*4cc0*/  MUFU.EX2 R120, R120 ;  /* 0x0000007800787308 */ /* 0x000fe20000000800 */
[--C-:B------:R-:W-:Y:S01]  /*4cd0*/  FFMA.FTZ R178, R165, UR5, -R76.reuse ;  /* 0x00000005a5b27c23 */ /* 0x100fe2000801084c */
[----:B-1----:R-:W-:Y:S01]  /*4ce0*/  FFMA.FTZ R195, R102, UR5, -R81 ;  /* 0x0000000566c37c23 */ /* 0x002fe20008010851 */
[----:B------:R-:W-:Y:S01]  /*4cf0*/  FFMA.FTZ R102, R123, UR5, -R76 ;  /* 0x000000057b667c23 */ /* 0x000fe2000801084c */
[----:B------:R-:W-:Y:S01]  /*4d00*/  HMMA.16816.F32.BF16 R160, R4, R20, R160 ;  /* 0x0000001404a0723c */ /* 0x000fe200000418a0 */
[----:B------:R-:W-:Y:S01]  /*4d10*/  MUFU.EX2 R107, R13 ;  /* 0x0000000d006b7308 */ /* 0x000fe20000000800 */
[----:B------:R-:W-:Y:S01]  /*4d20*/  FADD.FTZ R182, R182, R175 ;  /* 0x000000afb6b67221 */ /* 0x000fe20000010000 */
[----:B------:R-:W-:-:S02]  /*4d30*/  FADD.FTZ R174, R174, R189 ;  /* 0x000000bdaeae7221 */ /* 0x000fc40000010000 */
[----:B------:R1:W-:Y:S01]  /*4d40*/  MUFU.EX2 R115, R12 ;  /* 0x0000000c00737308 */ /* 0x0003e20000000800 */
[----:B------:R-:W-:Y:S01]  /*4d50*/  FADD.FTZ R179, R179, R182 ;  /* 0x000000b6b3b37221 */ /* 0x000fe20000010000 */
[----:B------:R-:W-:Y:S01]  /*4d60*/  FADD.FTZ R167, R167, R174 ;  /* 0x000000aea7a77221 */ /* 0x000fe20000010000 */
[----:B------:R-:W-:Y:S01]  /*4d70*/  HMMA.16816.F32.BF16 R148, R4, R22, R148 ;  /* 0x000000160494723c */ /* 0x000fe20000041894 */
[----:B------:R-:W2:Y:S01]  /*4d80*/  LDSM.16.MT88.4 R20, [R218+0x5400] ;  /* 0x00540000da14783b */ /* 0x000ea20000004200 */
[----:B------:R-:W2:Y:S01]  /*4d90*/  MUFU.EX2 R126, R126 ;  /* 0x0000007e007e7308 */ /* 0x000ea20000000800 */
[----:B----4-:R-:W-:Y:S01]  /*4da0*/  F2FP.BF16.F32.PACK_AB R4, R186, R183 ;  /* 0x000000b7ba04723e */ /* 0x010fe200000010ff */
[----:B------:R-:W-:Y:S01]  /*4db0*/  FADD.FTZ R184, R184, R179 ;  /* 0x000000b3b8b87221 */ /* 0x000fe20000010000 */
[----:B------:R-:W-:Y:S01]  /*4dc0*/  F2FP.BF16.F32.PACK_AB R5, R192, R181 ;  /* 0x000000b5c005723e */ /* 0x000fe200000010ff */
[----:B------:R-:W4:Y:S01]  /*4dd0*/  MUFU.EX2 R128, R128 ;  /* 0x0000008000807308 */ /* 0x000f220000000800 */
[----:B------:R-:W-:Y:S01]  /*4de0*/  F2FP.BF16.F32.PACK_AB R6, R177, R188 ;  /* 0x000000bcb106723e */ /* 0x000fe200000010ff */
[----:B------:R-:W-:Y:S01]  /*4df0*/  FADD.FTZ R183, R183, R106 ;  /* 0x0000006ab7b77221 */ /* 0x000fe20000010000 */
[----:B-----5:R-:W-:Y:S01]  /*4e00*/  F2FP.BF16.F32.PACK_AB R7, R194, R185 ;  /* 0x000000b9c207723e */ /* 0x020fe200000010ff */
[----:B------:R-:W-:Y:S01]  /*4e10*/  MUFU.EX2 R129, R129 ;  /* 0x0000008100817308 */ /* 0x000fe20000000800 */
[----:B-1----:R-:W1:Y:S01]  /*4e20*/  LDSM.16.MT88.4 R12, [R216+0x5400] ;  /* 0x00540000d80c783b */ /* 0x002e620000004200 */
[----:B------:R-:W-:Y:S01]  /*4e30*/  FADD.FTZ R181, R181, R116 ;  /* 0x00000074b5b57221 */ /* 0x000fe20000010000 */
[----:B------:R-:W-:Y:S01]  /*4e40*/  FADD.FTZ R183, R186, R183 ;  /* 0x000000b7bab77221 */ /* 0x000fe20000010000 */
[----:B------:R-:W5:Y:S02]  /*4e50*/  MUFU.EX2 R130, R130 ;  /* 0x0000008200827308 */ /* 0x000f640000000800 */
[----:B------:R-:W-:Y:S01]  /*4e60*/  HMMA.16816.F32.BF16 R156, R4, R16, R156 ;  /* 0x00000010049c723c */ /* 0x000fe2000004189c */
[----:B------:R-:W-:Y:S01]  /*4e70*/  FADD.FTZ R192, R192, R181 ;  /* 0x000000b5c0c07221 */ /* 0x000fe20000010000 */
[----:B------:R-:W-:Y:S01]  /*4e80*/  MUFU.EX2 R176, R176 ;  /* 0x000000b000b07308 */ /* 0x000fe20000000800 */
[----:B------:R-:W-:-:S02]  /*4e90*/  FADD.FTZ R188, R188, R183 ;  /* 0x000000b7bcbc7221 */ /* 0x000fc40000010000 */
[----:B------:R-:W-:Y:S01]  /*4ea0*/  FADD.FTZ R185, R185, R192 ;  /* 0x000000c0b9b97221 */ /* 0x000fe20000010000 */
[----:B------:R4:W-:Y:S01]  /*4eb0*/  MUFU.EX2 R165, R193 ;  /* 0x000000c100a57308 */ /* 0x0009e20000000800 */
[----:B------:R-:W-:Y:S01]  /*4ec0*/  FADD.FTZ R188, R177, R188 ;  /* 0x000000bcb1bc7221 */ /* 0x000fe20000010000 */
[C---:B------:R-:W-:Y:S01]  /*4ed0*/  HMMA.16816.F32.BF16 R152, R4.reuse, R18, R152 ;  /* 0x000000120498723c */ /* 0x040fe20000041898 */
[----:B------:R-:W-:Y:S01]  /*4ee0*/  FADD.FTZ R194, R194, R185 ;  /* 0x000000b9c2c27221 */ /* 0x000fe20000010000 */
[----:B------:R-:W5:Y:S04]  /*4ef0*/  MUFU.EX2 R178, R178 ;  /* 0x000000b200b27308 */ /* 0x000f680000000800 */
[----:B------:R-:W-:Y:S02]  /*4f00*/  MUFU.EX2 R131, R131 ;  /* 0x0000008300837308 */ /* 0x000fe40000000800 */
[----:B---3--:R-:W-:Y:S02]  /*4f10*/  HMMA.16816.F32.BF16 R132, R4, R8, R132 ;  /* 0x000000080484723c */ /* 0x008fe40000041884 */
[----:B------:R-:W3:Y:S01]  /*4f20*/  MUFU.EX2 R190, R190 ;  /* 0x000000be00be7308 */ /* 0x000ee20000000800 */
[----:B----4-:R-:W-:-:S03]  /*4f30*/  FFMA.FTZ R193, R180, UR5, -R73 ;  /* 0x00000005b4c17c23 */ /* 0x010fc60008010849 */
[----:B------:R-:W-:Y:S02]  /*4f40*/  MUFU.EX2 R96, R96 ;  /* 0x0000006000607308 */ /* 0x000fe40000000800 */
[----:B------:R-:W-:Y:S01]  /*4f50*/  HMMA.16816.F32.BF16 R140, R4, R10, R140 ;  /* 0x0000000a048c723c */ /* 0x000fe2000004188c */
[----:B--2---:R-:W-:Y:S01]  /*4f60*/  F2FP.BF16.F32.PACK_AB R4, R187, R112 ;  /* 0x00000070bb04723e */ /* 0x004fe200000010ff */
[----:B------:R-:W2:Y:S01]  /*4f70*/  MUFU.EX2 R191, R191 ;  /* 0x000000bf00bf7308 */ /* 0x000ea20000000800 */
[----:B------:R-:W-:Y:S01]  /*4f80*/  F2FP.BF16.F32.PACK_AB R5, R126, R115 ;  /* 0x000000737e05723e */ /* 0x000fe200000010ff */
[----:B------:R-:W-:Y:S01]  /*4f90*/  FADD.FTZ R112, R112, R167 ;  /* 0x000000a770707221 */ /* 0x000fe20000010000 */
[----:B------:R-:W-:Y:S01]  /*4fa0*/  F2FP.BF16.F32.PACK_AB R6, R107, R120 ;  /* 0x000000786b06723e */ /* 0x000fe200000010ff */
[----:B------:R-:W-:Y:S01]  /*4fb0*/  MUFU.EX2 R100, R100 ;  /* 0x0000006400647308 */ /* 0x000fe20000000800 */
[----:B------:R-:W-:Y:S01]  /*4fc0*/  F2FP.BF16.F32.PACK_AB R7, R128, R125 ;  /* 0x0000007d8007723e */ /* 0x000fe200000010ff */
[----:B------:R-:W-:Y:S01]  /*4fd0*/  FADD.FTZ R115, R115, R184 ;  /* 0x000000b873737221 */ /* 0x000fe20000010000 */
[----:B------:R-:W-:Y:S01]  /*4fe0*/  FADD.FTZ R187, R187, R112 ;  /* 0x00000070bbbb7221 */ /* 0x000fe20000010000 */
[----:B------:R-:W-:Y:S02]  /*4ff0*/  MUFU.EX2 R108, R108 ;  /* 0x0000006c006c7308 */ /* 0x000fe40000000800 */
[----:B------:R-:W-:Y:S01]  /*5000*/  FADD.FTZ R126, R126, R115 ;  /* 0x000000737e7e7221 */ /* 0x000fe20000010000 */
[----:B------:R-:W-:Y:S01]  /*5010*/  FADD.FTZ R120, R120, R187 ;  /* 0x000000bb78787221 */ /* 0x000fe20000010000 */
[C---:B------:R-:W-:Y:S01]  /*5020*/  HMMA.16816.F32.BF16 R144, R4.reuse, R8, R144 ;  /* 0x000000080490723c */ /* 0x040fe20000041890 */
[----:B------:R-:W-:Y:S01]  /*5030*/  FFMA.FTZ R9, R127, UR5, -R66 ;  /* 0x000000057f097c23 */ /* 0x000fe20008010842 */
[--C-:B------:R-:W-:Y:S01]  /*5040*/  FFMA.FTZ R8, R110, UR5, -R73.reuse ;  /* 0x000000056e087c23 */ /* 0x100fe20008010849 */
[----:B------:R-:W-:Y:S01]  /*5050*/  MUFU.EX2 R103, R103 ;  /* 0x0000006700677308 */ /* 0x000fe20000000800 */
[----:B------:R-:W-:Y:S01]  /*5060*/  FFMA.FTZ R127, R114, UR5, -R73 ;  /* 0x00000005727f7c23 */ /* 0x000fe20008010849 */
[----:B------:R-:W-:Y:S01]  /*5070*/  FADD.FTZ R125, R125, R126 ;  /* 0x0000007e7d7d7221 */ /* 0x000fe20000010000 */
[----:B------:R-:W-:Y:S01]  /*5080*/  FADD.FTZ R107, R107, R120 ;  /* 0x000000786b6b7221 */ /* 0x000fe20000010000 */
[----:B------:R-:W-:Y:S01]  /*5090*/  MUFU.EX2 R110, R9 ;  /* 0x00000009006e7308 */ /* 0x000fe20000000800 */
[C---:B------:R-:W-:Y:S01]  /*50a0*/  HMMA.16816.F32.BF16 R136, R4.reuse, R10, R136 ;  /* 0x0000000a0488723c */ /* 0x040fe20000041888 */
[----:B------:R-:W-:Y:S01]  /*50b0*/  FFMA.FTZ R10, R93, UR5, -R66 ;  /* 0x000000055d0a7c23 */ /* 0x000fe20008010842 */
[----:B------:R-:W-:Y:S01]  /*50c0*/  FADD.FTZ R128, R128, R125 ;  /* 0x0000007d80807221 */ /* 0x000fe20000010000 */
[----:B------:R4:W-:Y:S04]  /*50d0*/  MUFU.EX2 R93, R124 ;  /* 0x0000007c005d7308 */ /* 0x0009e80000000800 */
[----:B------:R-:W2:Y:S01]  /*50e0*/  MUFU.EX2 R105, R10 ;  /* 0x0000000a00697308 */ /* 0x000ea20000000800 */
[C---:B------:R-:W-:Y:S03]  /*50f0*/  HMMA.16816.F32.BF16 R160, R4.reuse, R16, R160 ;  /* 0x0000001004a0723c */ /* 0x040fe600000418a0 */
[----:B------:R1:W-:Y:S04]  /*5100*/  MUFU.EX2 R114, R8 ;  /* 0x0000000800727308 */ /* 0x0003e80000000800 */
[----:B------:R-:W-:Y:S01]  /*5110*/  MUFU.EX2 R98, R98 ;  /* 0x0000006200627308 */ /* 0x000fe20000000800 */
[----:B------:R-:W-:Y:S01]  /*5120*/  HMMA.16816.F32.BF16 R148, R4, R18, R148 ;  /* 0x000000120494723c */ /* 0x000fe20000041894 */
[----:B-----5:R-:W-:Y:S01]  /*5130*/  F2FP.BF16.F32.PACK_AB R4, R130, R129 ;  /* 0x000000818204723e */ /* 0x020fe200000010ff */
[----:B------:R-:W-:Y:S01]  /*5140*/  LDSM.16.MT88.4 R16, [R216+0x5800] ;  /* 0x00580000d810783b */ /* 0x000fe20000004200 */
[----:B------:R-:W-:Y:S01]  /*5150*/  F2FP.BF16.F32.PACK_AB R5, R178, R165 ;  /* 0x000000a5b205723e */ /* 0x000fe200000010ff */
[----:B------:R-:W5:Y:S01]  /*5160*/  MUFU.EX2 R195, R195 ;  /* 0x000000c300c37308 */ /* 0x000f620000000800 */
[----:B------:R-:W-:Y:S01]  /*5170*/  F2FP.BF16.F32.PACK_AB R6, R113, R176 ;  /* 0x000000b07106723e */ /* 0x000fe200000010ff */
[----:B----4-:R-:W-:Y:S01]  /*5180*/  FFMA.FTZ R124, R170, UR5, -R73 ;  /* 0x00000005aa7c7c23 */ /* 0x010fe20008010849 */
[----:B---3--:R-:W-:Y:S01]  /*5190*/  F2FP.BF16.F32.PACK_AB R7, R190, R131 ;  /* 0x00000083be07723e */ /* 0x008fe200000010ff */
[----:B------:R-:W-:Y:S01]  /*51a0*/  MUFU.EX2 R89, R89 ;  /* 0x0000005900597308 */ /* 0x000fe20000000800 */
[----:B-1----:R-:W1:Y:S01]  /*51b0*/  LDSM.16.MT88.4 R8, [R218+0x5800] ;  /* 0x00580000da08783b */ /* 0x002e620000004200 */
[----:B------:R-:W-:Y:S01]  /*51c0*/  FADD.FTZ R129, R129, R188 ;  /* 0x000000bc81817221 */ /* 0x000fe20000010000 */
[----:B------:R-:W-:Y:S01]  /*51d0*/  FADD.FTZ R165, R165, R194 ;  /* 0x000000c2a5a57221 */ /* 0x000fe20000010000 */
[----:B------:R-:W-:Y:S02]  /*51e0*/  MUFU.EX2 R102, R102 ;  /* 0x0000006600667308 */ /* 0x000fe40000000800 */
[----:B------:R-:W-:Y:S01]  /*51f0*/  HMMA.16816.F32.BF16 R156, R4, R20, R156 ;  /* 0x00000014049c723c */ /* 0x000fe2000004189c */
[----:B------:R-:W-:Y:S01]  /*5200*/  FADD.FTZ R129, R130, R129 ;  /* 0x0000008182817221 */ /* 0x000fe20000010000 */
[----:B------:R-:W-:Y:S01]  /*5210*/  MUFU.EX2 R127, R127 ;  /* 0x0000007f007f7308 */ /* 0x000fe20000000800 */
[----:B------:R-:W-:-:S02]  /*5220*/  FADD.FTZ R178, R178, R165 ;  /* 0x000000a5b2b27221 */ /* 0x000fc40000010000 */
[----:B------:R-:W-:Y:S01]  /*5230*/  FADD.FTZ R176, R176, R129 ;  /* 0x00000081b0b07221 */ /* 0x000fe20000010000 */
[----:B------:R-:W-:Y:S01]  /*5240*/  MUFU.EX2 R124, R124 ;  /* 0x0000007c007c7308 */ /* 0x000fe20000000800 */
[----:B------:R-:W-:Y:S01]  /*5250*/  FADD.FTZ R131, R131, R178 ;  /* 0x000000b283837221 */ /* 0x000fe20000010000 */
[----:B------:R-:W-:Y:S01]  /*5260*/  HMMA.16816.F32.BF16 R152, R4, R22, R152 ;  /* 0x000000160498723c */ /* 0x000fe20000041898 */
[----:B------:R-:W-:Y:S01]  /*5270*/  FADD.FTZ R113, R113, R176 ;  /* 0x000000b071717221 */ /* 0x000fe20000010000 */
[----:B------:R-:W-:Y:S01]  /*5280*/  MUFU.EX2 R193, R193 ;  /* 0x000000c100c17308 */ /* 0x000fe20000000800 */
[----:B------:R-:W-:-:S03]  /*5290*/  FADD.FTZ R190, R190, R131 ;  /* 0x00000083bebe7221 */ /* 0x000fc60000010000 */
[----:B------:R-:W-:Y:S02]  /*52a0*/  MUFU.EX2 R85, R85 ;  /* 0x0000005500557308 */ /* 0x000fe40000000800 */
[C---:B------:R-:W-:Y:S02]  /*52b0*/  HMMA.16816.F32.BF16 R132, R4.reuse, R12, R132 ;  /* 0x0000000c0484723c */ /* 0x040fe40000041884 */
[----:B------:R-:W-:Y:S04]  /*52c0*/  MUFU.EX2 R245, R245 ;  /* 0x000000f500f57308 */ /* 0x000fe80000000800 */
[----:B------:R-:W-:Y:S02]  /*52d0*/  MUFU.EX2 R71, R71 ;  /* 0x0000004700477308 */ /* 0x000fe40000000800 */
[----:B------:R-:W-:Y:S01]  /*52e0*/  HMMA.16816.F32.BF16 R140, R4, R14, R140 ;  /* 0x0000000e048c723c */ /* 0x000fe2000004188c */
[----:B--2---:R-:W-:Y:S01]  /*52f0*/  F2FP.BF16.F32.PACK_AB R4, R191, R96 ;  /* 0x00000060bf04723e */ /* 0x004fe200000010ff */
[----:B------:R-:W-:Y:S01]  /*5300*/  FADD.FTZ R96, R96, R107 ;  /* 0x0000006b60607221 */ /* 0x000fe20000010000 */
[----:B------:R-:W-:Y:S01]  /*5310*/  F2FP.BF16.F32.PACK_AB R5, R108, R105 ;  /* 0x000000696c05723e */ /* 0x000fe200000010ff */
[----:B------:R-:W-:Y:S01]  /*5320*/  FADD.FTZ R105, R105, R128 ;  /* 0x0000008069697221 */ /* 0x000fe20000010000 */
[----:B------:R-:W-:Y:S01]  /*5330*/  F2FP.BF16.F32.PACK_AB R6, R93, R100 ;  /* 0x000000645d06723e */ /* 0x000fe200000010ff */
[----:B------:R-:W-:Y:S01]  /*5340*/  FADD.FTZ R191, R191, R96 ;  /* 0x00000060bfbf7221 */ /* 0x000fe20000010000 */
[----:B------:R-:W-:Y:S01]  /*5350*/  F2FP.BF16.F32.PACK_AB R7, R110, R103 ;  /* 0x000000676e07723e */ /* 0x000fe200000010ff */
[----:B------:R-:W-:Y:S01]  /*5360*/  FADD.FTZ R108, R108, R105 ;  /* 0x000000696c6c7221 */ /* 0x000fe20000010000 */
[----:B------:R-:W-:Y:S01]  /*5370*/  MUFU.EX2 R64, R67 ;  /* 0x0000004300407308 */ /* 0x000fe20000000800 */
[----:B------:R-:W-:-:S02]  /*5380*/  FADD.FTZ R100, R100, R191 ;  /* 0x000000bf64647221 */ /* 0x000fc40000010000 */
[----:B------:R-:W-:Y:S01]  /*5390*/  FADD.FTZ R103, R103, R108 ;  /* 0x0000006c67677221 */ /* 0x000fe20000010000 */
[----:B------:R-:W-:Y:S01]  /*53a0*/  MUFU.EX2 R247, R247 ;  /* 0x000000f700f77308 */ /* 0x000fe20000000800 */
[C---:B------:R-:W-:Y:S01]  /*53b0*/  HMMA.16816.F32.BF16 R160, R4.reuse, R20, R160 ;  /* 0x0000001404a0723c */ /* 0x040fe200000418a0 */
[----:B------:R-:W-:Y:S01]  /*53c0*/  FFMA.FTZ R21, R118, UR5, -R81 ;  /* 0x0000000576157c23 */ /* 0x000fe20008010851 */
[--C-:B------:R-:W-:Y:S01]  /*53d0*/  FFMA.FTZ R118, R95, UR5, -R66.reuse ;  /* 0x000000055f767c23 */ /* 0x100fe20008010842 */
[----:B------:R2:W-:Y:S01]  /*53e0*/  MUFU.EX2 R20, R122 ;  /* 0x0000007a00147308 */ /* 0x0005e20000000800 */
[----:B------:R-:W-:Y:S01]  /*53f0*/  FFMA.FTZ R95, R119, UR5, -R66 ;  /* 0x00000005775f7c23 */ /* 0x000fe20008010842 */
[----:B------:R-:W-:Y:S01]  /*5400*/  FADD.FTZ R93, R93, R100 ;  /* 0x000000645d5d7221 */ /* 0x000fe20000010000 */
[----:B------:R-:W-:Y:S01]  /*5410*/  FADD.FTZ R110, R110, R103 ;  /* 0x000000676e6e7221 */ /* 0x000fe20000010000 */
[----:B------:R-:W-:Y:S01]  /*5420*/  MUFU.EX2 R21, R21 ;  /* 0x0000001500157308 */ /* 0x000fe20000000800 */
[C---:B------:R-:W-:Y:S01]  /*5430*/  HMMA.16816.F32.BF16 R148, R4.reuse, R22, R148 ;  /* 0x000000160494723c */ /* 0x040fe20000041894 */
[--C-:B------:R-:W-:Y:S01]  /*5440*/  FFMA.FTZ R23, R111, UR5, -R76.reuse ;  /* 0x000000056f177c23 */ /* 0x100fe2000801084c */
[--C-:B------:R-:W-:Y:S01]  /*5450*/  FFMA.FTZ R111, R84, UR5, -R81.reuse ;  /* 0x00000005546f7c23 */ /* 0x100fe20008010851 */
[----:B------:R-:W3:Y:S01]  /*5460*/  MUFU.EX2 R22, R97 ;  /* 0x0000006100167308 */ /* 0x000ee20000000800 */
[----:B------:R-:W-:Y:S01]  /*5470*/  FFMA.FTZ R84, R80, UR5, -R81 ;  /* 0x0000000550547c23 */ /* 0x000fe20008010851 */
[--C-:B------:R-:W-:Y:S01]  /*5480*/  FFMA.FTZ R80, R77, UR5, -R76.reuse ;  /* 0x000000054d507c23 */ /* 0x100fe2000801084c */
[----:B------:R-:W-:Y:S01]  /*5490*/  FFMA.FTZ R76, R74, UR5, -R76 ;  /* 0x000000054a4c7c23 */ /* 0x000fe2000801084c */
[----:B------:R-:W4:Y:S01]  /*54a0*/  MUFU.EX2 R23, R23 ;  /* 0x0000001700177308 */ /* 0x000f220000000800 */
[----:B------:R-:W-:Y:S01]  /*54b0*/  HMMA.16816.F32.BF16 R144, R4, R12, R144 ;  /* 0x0000000c0490723c */ /* 0x000fe20000041890 */
[----:B--2---:R-:W-:-:S02]  /*54c0*/  FFMA.FTZ R122, R117, UR5, -R66 ;  /* 0x00000005757a7c23 */ /* 0x004fc40008010842 */
[----:B------:R-:W2:Y:S04]  /*54d0*/  MUFU.EX2 R118, R118 ;  /* 0x0000007600767308 */ /* 0x000ea80000000800 */
[----:B------:R-:W-:Y:S01]  /*54e0*/  MUFU.EX2 R95, R95 ;  /* 0x0000005f005f7308 */ /* 0x000fe20000000800 */
[----:B------:R-:W-:Y:S01]  /*54f0*/  HMMA.16816.F32.BF16 R136, R4, R14, R136 ;  /* 0x0000000e0488723c */ /* 0x000fe20000041888 */
[----:B-----5:R-:W-:Y:S01]  /*5500*/  F2FP.BF16.F32.PACK_AB R4, R195, R98 ;  /* 0x00000062c304723e */ /* 0x020fe200000010ff */
[----:B------:R-:W5:Y:S01]  /*5510*/  LDSM.16.MT88.4 R12, [R218+0x5c00] ;  /* 0x005c0000da0c783b */ /* 0x000f620000004200 */
[----:B------:R-:W2:Y:S01]  /*5520*/  MUFU.EX2 R122, R122 ;  /* 0x0000007a007a7308 */ /* 0x000ea20000000800 */
[----:B---3--:R-:W-:Y:S01]  /*5530*/  F2FP.BF16.F32.PACK_AB R5, R22, R89 ;  /* 0x000000591605723e */ /* 0x008fe200000010ff */
[----:B------:R-:W-:Y:S01]  /*5540*/  FFMA.FTZ R97, R82, UR5, -R81 ;  /* 0x0000000552617c23 */ /* 0x000fe20008010851 */
[----:B------:R-:W-:Y:S01]  /*5550*/  F2FP.BF16.F32.PACK_AB R6, R21, R20 ;  /* 0x000000141506723e */ /* 0x000fe200000010ff */
[----:B------:R-:W-:Y:S01]  /*5560*/  MUFU.EX2 R82, R111 ;  /* 0x0000006f00527308 */ /* 0x000fe20000000800 */
[----:B----4-:R-:W-:Y:S01]  /*5570*/  F2FP.BF16.F32.PACK_AB R7, R102, R23 ;  /* 0x000000176607723e */ /* 0x010fe200000010ff */
[----:B------:R-:W-:Y:S01]  /*5580*/  FADD.FTZ R98, R98, R113 ;  /* 0x0000007162627221 */ /* 0x000fe20000010000 */
[----:B------:R-:W-:Y:S01]  /*5590*/  FADD.FTZ R89, R89, R190 ;  /* 0x000000be59597221 */ /* 0x000fe20000010000 */
[----:B------:R-:W3:Y:S02]  /*55a0*/  MUFU.EX2 R97, R97 ;  /* 0x0000006100617308 */ /* 0x000ee40000000800 */
[----:B------:R-:W-:Y:S01]  /*55b0*/  FADD.FTZ R195, R195, R98 ;  /* 0x00000062c3c37221 */ /* 0x000fe20000010000 */
[----:B------:R-:W-:Y:S01]  /*55c0*/  FADD.FTZ R22, R22, R89 ;  /* 0x0000005916167221 */ /* 0x000fe20000010000 */
[----:B-1----:R-:W-:Y:S01]  /*55d0*/  HMMA.16816.F32.BF16 R156, R4, R8, R156 ;  /* 0x00000008049c723c */ /* 0x002fe2000004189c */
[----:B------:R-:W-:Y:S01]  /*55e0*/  MUFU.EX2 R78, R84 ;  /* 0x00000054004e7308 */ /* 0x000fe20000000800 */
[----:B------:R-:W-:Y:S01]  /*55f0*/  FADD.FTZ R20, R20, R195 ;  /* 0x000000c314147221 */ /* 0x000fe20000010000 */
[----:B------:R-:W-:-:S02]  /*5600*/  FADD.FTZ R23, R23, R22 ;  /* 0x0000001617177221 */ /* 0x000fc40000010000 */
[----:B------:R-:W-:Y:S01]  /*5610*/  MUFU.EX2 R77, R79 ;  /* 0x0000004f004d7308 */ /* 0x000fe20000000800 */
[----:B------:R-:W-:Y:S01]  /*5620*/  FADD.FTZ R21, R21, R20 ;  /* 0x0000001415157221 */ /* 0x000fe20000010000 */
[----:B------:R-:W-:Y:S01]  /*5630*/  FADD.FTZ R102, R102, R23 ;  /* 0x0000001766667221 */ /* 0x000fe20000010000 */
[C---:B------:R-:W-:Y:S01]  /*5640*/  HMMA.16816.F32.BF16 R152, R4.reuse, R10, R152 ;  /* 0x0000000a0498723c */ /* 0x040fe20000041898 */
[----:B------:R-:W1:Y:S04]  /*5650*/  MUFU.EX2 R80, R80 ;  /* 0x0000005000507308 */ /* 0x000e680000000800 */
[----:B------:R-:W-:Y:S03]  /*5660*/  MUFU.EX2 R74, R75 ;  /* 0x0000004b004a7308 */ /* 0x000fe60000000800 */
[C---:B------:R-:W-:Y:S01]  /*5670*/  HMMA.16816.F32.BF16 R132, R4.reuse, R16, R132 ;  /* 0x000000100484723c */ /* 0x040fe20000041884 */
[----:B------:R-:W-:Y:S04]  /*5680*/  MUFU.EX2 R63, R68 ;  /* 0x00000044003f7308 */ /* 0x000fe80000000800 */
[----:B------:R-:W-:Y:S03]  /*5690*/  MUFU.EX2 R246, R246 ;  /* 0x000000f600f67308 */ /* 0x000fe60000000800 */
[----:B------:R-:W-:Y:S01]  /*56a0*/  HMMA.16816.F32.BF16 R140, R4, R18, R140 ;  /* 0x00000012048c723c */ /* 0x000fe2000004188c */
[----:B------:R-:W-:Y:S01]  /*56b0*/  F2FP.BF16.F32.PACK_AB R4, R127, R114 ;  /* 0x000000727f04723e */ /* 0x000fe200000010ff */
[----:B------:R-:W-:Y:S01]  /*56c0*/  FADD.FTZ R114, R114, R93 ;  /* 0x0000005d72727221 */ /* 0x000fe20000010000 */
[----:B--2---:R-:W-:Y:S01]  /*56d0*/  F2FP.BF16.F32.PACK_AB R5, R118, R85 ;  /* 0x000000557605723e */ /* 0x004fe200000010ff */
[----:B------:R-:W-:Y:S01]  /*56e0*/  FADD.FTZ R85, R85, R110 ;  /* 0x0000006e55557221 */ /* 0x000fe20000010000 */
[----:B------:R-:W-:Y:S01]  /*56f0*/  F2FP.BF16.F32.PACK_AB R6, R193, R124 ;  /* 0x0000007cc106723e */ /* 0x000fe200000010ff */
[----:B------:R-:W-:Y:S01]  /*5700*/  FADD.FTZ R127, R127, R114 ;  /* 0x000000727f7f7221 */ /* 0x000fe20000010000 */
[----:B------:R-:W-:Y:S01]  /*5710*/  F2FP.BF16.F32.PACK_AB R7, R122, R95 ;  /* 0x0000005f7a07723e */ /* 0x000fe200000010ff */
[----:B------:R-:W-:-:S02]  /*5720*/  FADD.FTZ R118, R118, R85 ;  /* 0x0000005576767221 */ /* 0x000fc40000010000 */
[----:B------:R-:W-:Y:S02]  /*5730*/  FADD.FTZ R124, R124, R127 ;  /* 0x0000007f7c7c7221 */ /* 0x000fe40000010000 */
[----:B------:R-:W-:Y:S02]  /*5740*/  FADD.FTZ R95, R95, R118 ;  /* 0x000000765f5f7221 */ /* 0x000fe40000010000 */
[----:B------:R-:W-:Y:S01]  /*5750*/  HMMA.16816.F32.BF16 R160, R4, R8, R160 ;  /* 0x0000000804a0723c */ /* 0x000fe200000418a0 */
[----:B------:R-:W-:Y:S01]  /*5760*/  FADD.FTZ R193, R193, R124 ;  /* 0x0000007cc1c17221 */ /* 0x000fe20000010000 */
[----:B------:R-:W-:-:S06]  /*5770*/  FADD.FTZ R122, R122, R95 ;  /* 0x0000005f7a7a7221 */ /* 0x000fcc0000010000 */
[C---:B------:R-:W-:Y:S01]  /*5780*/  HMMA.16816.F32.BF16 R148, R4.reuse, R10, R148 ;  /* 0x0000000a0494723c */ /* 0x040fe20000041894 */
[----:B------:R-:W2:Y:S07]  /*5790*/  LDSM.16.MT88.4 R8, [R216+0x5c00] ;  /* 0x005c0000d808783b */ /* 0x000eae0000004200 */
[----:B------:R-:W-:Y:S01]  /*57a0*/  HMMA.16816.F32.BF16 R144, R4, R16, R144 ;  /* 0x000000100490723c */ /* 0x000fe20000041890 */
[----:B------:R-:W4:Y:S01]  /*57b0*/  MUFU.EX2 R17, R76 ;  /* 0x0000004c00117308 */ /* 0x000f220000000800 */
[----:B------:R-:W-:-:S06]  /*57c0*/  FFMA.FTZ R16, R72, UR5, -R73 ;  /* 0x0000000548107c23 */ /* 0x000fcc0008010849 */
[----:B------:R-:W-:Y:S01]  /*57d0*/  HMMA.16816.F32.BF16 R136, R4, R18, R136 ;  /* 0x000000120488723c */ /* 0x000fe20000041888 */
[----:B------:R-:W-:Y:S01]  /*57e0*/  FFMA.FTZ R19, R69, UR5, -R66 ;  /* 0x0000000545137c23 */ /* 0x000fe20008010842 */
[----:B------:R-:W2:Y:S01]  /*57f0*/  MUFU.EX2 R16, R16 ;  /* 0x0000001000107308 */ /* 0x000ea20000000800 */
[----:B---3--:R-:W-:Y:S01]  /*5800*/  F2FP.BF16.F32.PACK_AB R4, R97, R82 ;  /* 0x000000526104723e */ /* 0x008fe200000010ff */
[----:B------:R-:W-:Y:S01]  /*5810*/  FADD.FTZ R82, R82, R21 ;  /* 0x0000001552527221 */ /* 0x000fe20000010000 */
[C---:B-1----:R-:W-:Y:S01]  /*5820*/  F2FP.BF16.F32.PACK_AB R5, R80.reuse, R77 ;  /* 0x0000004d5005723e */ /* 0x042fe200000010ff */
[----:B------:R-:W-:Y:S01]  /*5830*/  MUFU.EX2 R18, R70 ;  /* 0x0000004600127308 */ /* 0x000fe20000000800 */
[----:B------:R-:W-:Y:S01]  /*5840*/  F2FP.BF16.F32.PACK_AB R6, R245, R78 ;  /* 0x0000004ef506723e */ /* 0x000fe200000010ff */
[----:B------:R-:W-:Y:S01]  /*5850*/  FADD.FTZ R77, R77, R102 ;  /* 0x000000664d4d7221 */ /* 0x000fe20000010000 */
[----:B----4-:R-:W-:Y:S01]  /*5860*/  F2FP.BF16.F32.PACK_AB R7, R17, R74 ;  /* 0x0000004a1107723e */ /* 0x010fe200000010ff */
[----:B------:R-:W1:Y:S01]  /*5870*/  MUFU.EX2 R19, R19 ;  /* 0x0000001300137308 */ /* 0x000e620000000800 */
[----:B------:R-:W-:Y:S01]  /*5880*/  FADD.FTZ R97, R97, R82 ;  /* 0x0000005261617221 */ /* 0x000fe20000010000 */
[----:B------:R-:W-:-:S03]  /*5890*/  FADD.FTZ R77, R80, R77 ;  /* 0x0000004d504d7221 */ /* 0x000fc60000010000 */
[----:B------:R-:W-:Y:S01]  /*58a0*/  FADD.FTZ R78, R78, R97 ;  /* 0x000000614e4e7221 */ /* 0x000fe20000010000 */
[----:B-----5:R-:W-:Y:S01]  /*58b0*/  HMMA.16816.F32.BF16 R156, R4, R12, R156 ;  /* 0x0000000c049c723c */ /* 0x020fe2000004189c */
[----:B------:R-:W-:Y:S02]  /*58c0*/  FADD.FTZ R74, R74, R77 ;  /* 0x0000004d4a4a7221 */ /* 0x000fe40000010000 */
[----:B------:R-:W-:Y:S02]  /*58d0*/  FADD.FTZ R245, R245, R78 ;  /* 0x0000004ef5f57221 */ /* 0x000fe40000010000 */
[----:B------:R-:W-:-:S03]  /*58e0*/  FADD.FTZ R244, R17, R74 ;  /* 0x0000004a11f47221 */ /* 0x000fc60000010000 */
[C---:B------:R-:W-:Y:S08]  /*58f0*/  HMMA.16816.F32.BF16 R152, R4.reuse, R14, R152 ;  /* 0x0000000e0498723c */ /* 0x040ff00000041898 */
[C---:B--2---:R-:W-:Y:S08]  /*5900*/  HMMA.16816.F32.BF16 R132, R4.reuse, R8, R132 ;  /* 0x000000080484723c */ /* 0x044ff00000041884 */
[----:B------:R-:W-:Y:S01]  /*5910*/  HMMA.16816.F32.BF16 R140, R4, R10, R140 ;  /* 0x0000000a048c723c */ /* 0x000fe2000004188c */
[----:B------:R-:W-:Y:S01]  /*5920*/  F2FP.BF16.F32.PACK_AB R4, R71, R16 ;  /* 0x000000104704723e */ /* 0x000fe200000010ff */
[----:B------:R-:W-:Y:S01]  /*5930*/  FADD.FTZ R16, R16, R193 ;  /* 0x000000c110107221 */ /* 0x000fe20000010000 */
[----:B-1----:R-:W-:Y:S01]  /*5940*/  F2FP.BF16.F32.PACK_AB R5, R64, R19 ;  /* 0x000000134005723e */ /* 0x002fe200000010ff */
        /* <DEDUP_REMOVED lines=10> */
[C---:B------:R-:W-:Y:S08]  /*59f0*/  HMMA.16816.F32.BF16 R148, R4.reuse, R14, R148 ;  /* 0x0000000e0494723c */ /* 0x040ff00000041894 */
[C---:B------:R-:W-:Y:S08]  /*5a00*/  HMMA.16816.F32.BF16 R144, R4.reuse, R8, R144 ;  /* 0x000000080490723c */ /* 0x040ff00000041890 */
[----:B------:R-:W-:Y:S01]  /*5a10*/  HMMA.16816.F32.BF16 R136, R4, R10, R136 ;  /* 0x0000000a0488723c */ /* 0x000fe20000041888 */
[----:B------:R-:W-:-:S04]  /*5a20*/  NOP ;  /* 0x0000000000007918 */ /* 0x000fc80000000000 */
[----:B------:R-:W-:-:S15]  /*5a30*/  @!P1 BRA `(.L_x_22) ;  /* 0x0000003000e89947 */ /* 0x000fde0003800000 */
[C-C-:B------:R-:W-:Y:S01]  /*5a40*/  SHF.L.U64.HI R238, R168.reuse, 0x5, R169.reuse ;  /* 0x00000005a8ee7819 */ /* 0x140fe200000102a9 */
[C---:B------:R-:W-:Y:S01]  /*5a50*/  IMAD.SHL.U32 R239, R168.reuse, 0x20, RZ ;  /* 0x00000020a8ef7824 */ /* 0x040fe200078e00ff */
[C---:B------:R-:W-:Y:S01]  /*5a60*/  SHF.L.U64.HI R240, R168.reuse, 0x6, R169 ;  /* 0x00000006a8f07819 */ /* 0x040fe200000102a9 */
[----:B------:R-:W-:Y:S01]  /*5a70*/  IMAD.SHL.U32 R241, R168, 0x40, RZ ;  /* 0x00000040a8f17824 */ /* 0x000fe200078e00ff */
[----:B------:R-:W-:Y:S01]  /*5a80*/  LEA.HI.SX32 R242, R172, 0xfffffffe, 0x19 ;  /* 0xfffffffeacf27811 */ /* 0x000fe200078fcaff */
[----:B------:R-:W-:Y:S01]  /*5a90*/  IMAD.MOV.U32 R167, RZ, RZ, R2 ;  /* 0x000000ffffa77224 */ /* 0x000fe200078e0002 */
[----:B------:R-:W-:Y:S01]  /*5aa0*/  MOV R169, R0 ;  /* 0x0000000000a97202 */ /* 0x000fe20000000f00 */
[----:B------:R-:W-:Y:S01]  /*5ab0*/  IMAD.MOV.U32 R165, RZ, RZ, R164 ;  /* 0x000000ffffa57224 */ /* 0x000fe200078e00a4 */
[----:B------:R-:W-:Y:S01]  /*5ac0*/  MOV R166, R3 ;  /* 0x0000000300a67202 */ /* 0x000fe20000000f00 */
[----:B------:R-:W1:Y:S01]  /*5ad0*/  LDCU UR4, c[0x0][0x45c] ;  /* 0x00008b80ff0477ac */ /* 0x000e620008000800 */
[----:B------:R-:W2:Y:S01]  /*5ae0*/  LDCU.64 UR6, c[0x0][0x3c0] ;  /* 0x00007800ff0677ac */ /* 0x000ea20008000a00 */
[----:B------:R-:W-:Y:S05]  /*5af0*/  BRA `(.L_x_23) ;  /* 0x0000000000747947 */ /* 0x000fea0003800000 */
.L_x_25:
[----:B------:R-:W1:Y:S01]  /*5b00*/  LDC.64 R2, c[0x0][0x3b8] ;  /* 0x0000ee00ff027b82 */ /* 0x000e620000000a00 */
[----:B------:R-:W-:Y:S01]  /*5b10*/  VIADD R175, R242, 0xffffffff ;  /* 0xfffffffff2af7836 */ /* 0x000fe20000000000 */
[C---:B-1----:R-:W-:Y:S03]  /*5b20*/  SHF.L.U64.HI R171, R2.reuse, 0x5, R3 ;  /* 0x0000000502ab7819 */ /* 0x042fe60000010203 */
[C---:B------:R-:W-:Y:S04]  /*5b30*/  IMAD.WIDE.U32 R180, R175.reuse, R2, RZ ;  /* 0x00000002afb47225 */ /* 0x040fe800078e00ff */
[----:B------:R-:W-:Y:S01]  /*5b40*/  IMAD.SHL.U32 R0, R2, 0x20, RZ ;  /* 0x0000002002007824 */ /* 0x000fe200078e00ff */
[C---:B------:R-:W-:Y:S01]  /*5b50*/  LEA R178, P2, R180.reuse, R231, 0x8 ;  /* 0x000000e7b4b27211 */ /* 0x040fe200078440ff */
[----:B------:R-:W-:Y:S03]  /*5b60*/  IMAD R172, R175, R3, R181 ;  /* 0x00000003afac7224 */ /* 0x000fe600078e02b5 */
[C---:B------:R-:W-:Y:S02]  /*5b70*/  LEA R175, P0, R180.reuse, R0, 0x7 ;  /* 0x00000000b4af7211 */ /* 0x040fe400078038ff */
[C-C-:B------:R-:W-:Y:S02]  /*5b80*/  LEA.HI.X R179, R180.reuse, R230, R172.reuse, 0x8, P2 ;  /* 0x000000e6b4b37211 */ /* 0x140fe400010f44ac */
[----:B------:R-:W-:Y:S02]  /*5b90*/  LEA.HI.X R174, R180, R171, R172, 0x7, P0 ;  /* 0x000000abb4ae7211 */ /* 0x000fe400000f3cac */
[-C--:B------:R-:W-:Y:S01]  /*5ba0*/  IADD3 R0, P0, PT, R0, R175.reuse, RZ ;  /* 0x000000af00007210 */ /* 0x080fe20007f1e0ff */
[----:B------:R-:W-:Y:S01]  /*5bb0*/  @!PT LDS RZ, [RZ] ;  /* 0x00000000fffff984 */ /* 0x000fe20000000800 */
[----:B------:R-:W-:Y:S01]  /*5bc0*/  @!PT LDS RZ, [RZ] ;  /* 0x00000000fffff984 */ /* 0x000fe20000000800 */
[----:B------:R-:W-:Y:S01]  /*5bd0*/  @!PT LDS RZ, [RZ] ;  /* 0x00000000fffff984 */ /* 0x000fe20000000800 */
[----:B------:R1:W-:Y:S01]  /*5be0*/  LDGSTS.E.BYPASS.LTC128B.128 [R236+0x2000], desc[UR12][R178.64] ;  /* 0x02000000b2ec7fae */ /* 0x0003e2000b981a0c */
[C---:B------:R-:W-:Y:S02]  /*5bf0*/  LEA R176, P1, R2.reuse, R175, 0x6 ;  /* 0x000000af02b07211 */ /* 0x040fe400078230ff */
[-C--:B------:R-:W-:Y:S01]  /*5c00*/  LEA R180, P2, R175, R231.reuse, 0x1 ;  /* 0x000000e7afb47211 */ /* 0x080fe200078408ff */
[--C-:B------:R-:W-:Y:S01]  /*5c10*/  IMAD.X R171, R171, 0x1, R174.reuse, P0 ;  /* 0x00000001abab7824 */ /* 0x100fe200000e06ae */
[----:B------:R-:W-:Y:S02]  /*5c20*/  LEA.HI.X R3, R2, R174, R3, 0x6, P1 ;  /* 0x000000ae02037211 */ /* 0x000fe400008f3403 */
[-C--:B------:R-:W-:Y:S02]  /*5c30*/  LEA R182, P1, R0, R231.reuse, 0x1 ;  /* 0x000000e700b67211 */ /* 0x080fe400078208ff */
[-C--:B------:R-:W-:Y:S02]  /*5c40*/  LEA.HI.X R181, R175, R230.reuse, R174, 0x1, P2 ;  /* 0x000000e6afb57211 */ /* 0x080fe400010f0cae */
[----:B------:R-:W-:Y:S02]  /*5c50*/  LEA R2, P0, R176, R231, 0x1 ;  /* 0x000000e7b0027211 */ /* 0x000fe400078008ff */
[-C--:B------:R-:W-:Y:S01]  /*5c60*/  LEA.HI.X R183, R0, R230.reuse, R171, 0x1, P1 ;  /* 0x000000e600b77211 */ /* 0x080fe200008f0cab */
[----:B------:R1:W-:Y:S01]  /*5c70*/  LDGSTS.E.BYPASS.LTC128B.128 [R236+0x2800], desc[UR12][R180.64] ;  /* 0x02800000b4ec7fae */ /* 0x0003e2000b981a0c */
[----:B------:R-:W-:Y:S03]  /*5c80*/  LEA.HI.X R3, R176, R230, R3, 0x1, P0 ;  /* 0x000000e6b0037211 */ /* 0x000fe600000f0c03 */
[----:B------:R1:W-:Y:S04]  /*5c90*/  LDGSTS.E.BYPASS.LTC128B.128 [R236+0x3000], desc[UR12][R182.64] ;  /* 0x03000000b6ec7fae */ /* 0x0003e8000b981a0c */
[----:B------:R1:W-:Y:S04]  /*5ca0*/  LDGSTS.E.BYPASS.LTC128B.128 [R236+0x3800], desc[UR12][R2.64] ;  /* 0x0380000002ec7fae */ /* 0x0003e8000b981a0c */
[----:B------:R-:W0:Y:S01]  /*5cb0*/  LDGDEPBAR ;  /* 0x00000000000079af */ /* 0x000e220000000000 */
[----:B------:R-:W-:Y:S05]  /*5cc0*/  BRA `(.L_x_24) ;  /* 0x0000000800c87947 */ /* 0x000fea0003800000 */
.L_x_23:
[----:B------:R-:W-:Y:S04]  /*5cd0*/  DEPBAR.LE SB0, 0x0 ;  /* 0x000080000000791a */ /* 0x000fe80000000000 */
[----:B------:R-:W-:Y:S01]  /*5ce0*/  BAR.SYNC.DEFER_BLOCKING 0x0 ;  /* 0x0000000000007b1d */ /* 0x000fe20000010000 */
[C---:B--2---:R-:W-:Y:S04]  /*5cf0*/  IMAD.WIDE.U32 R250, R242.reuse, UR6, RZ ;  /* 0x00000006f2fa7c25 */ /* 0x044fe8000f8e00ff */
[----:B------:R-:W-:Y:S01]  /*5d00*/  IMAD R0, R242, UR7, R251 ;  /* 0x00000007f2007c24 */ /* 0x000fe2000f8e02fb */
[C---:B------:R-:W-:Y:S02]  /*5d10*/  LEA R248, P3, R250.reuse, R229, 0x8 ;  /* 0x000000e5faf87211 */ /* 0x040fe400078640ff */
[C---:B------:R-:W-:Y:S02]  /*5d20*/  LEA R2, P0, R250.reuse, R239, 0x7 ;  /* 0x000000effa027211 */ /* 0x040fe400078038ff */
[--C-:B------:R-:W-:Y:S02]  /*5d30*/  LEA.HI.X R249, R250, R227, R0.reuse, 0x8, P3 ;  /* 0x000000e3faf97211 */ /* 0x100fe400018f4400 */
[----:B------:R-:W-:Y:S02]  /*5d40*/  LEA R174, P2, R2, R229, 0x1 ;  /* 0x000000e502ae7211 */ /* 0x000fe400078408ff */
[----:B------:R-:W-:Y:S02]  /*5d50*/  LEA.HI.X R3, R250, R238, R0, 0x7, P0 ;  /* 0x000000eefa037211 */ /* 0x000fe400000f3c00 */
[C---:B------:R-:W-:Y:S02]  /*5d60*/  IADD3 R126, P1, PT, R2.reuse, R239, RZ ;  /* 0x000000ef027e7210 */ /* 0x040fe40007f3e0ff */
[C---:B------:R-:W-:Y:S02]  /*5d70*/  LEA.HI.X R175, R2.reuse, R227, R3, 0x1, P2 ;  /* 0x000000e302af7211 */ /* 0x040fe400010f0c03 */
[----:B------:R-:W-:Y:S01]  /*5d80*/  IADD3 R130, P0, PT, R2, R241, RZ ;  /* 0x000000f102827210 */ /* 0x000fe20007f1e0ff */
[C---:B------:R-:W-:Y:S01]  /*5d90*/  IMAD.X R124, R3.reuse, 0x1, R238, P1 ;  /* 0x00000001037c7824 */ /* 0x040fe200008e06ee */
[C---:B------:R-:W-:Y:S01]  /*5da0*/  LEA R172, P1, R126.reuse, R229, 0x1 ;  /* 0x000000e57eac7211 */ /* 0x040fe200078208ff */
[----:B------:R-:W-:Y:S01]  /*5db0*/  @!PT LDS RZ, [RZ] ;  /* 0x00000000fffff984 */ /* 0x000fe20000000800 */
[----:B------:R-:W-:Y:S01]  /*5dc0*/  @!PT LDS RZ, [RZ] ;  /* 0x00000000fffff984 */ /* 0x000fe20000000800 */
[----:B------:R-:W-:Y:S01]  /*5dd0*/  @!PT LDS RZ, [RZ] ;  /* 0x00000000fffff984 */ /* 0x000fe20000000800 */
[----:B------:R-:W-:Y:S02]  /*5de0*/  LDGSTS.E.BYPASS.LTC128B.128 [R236+0x4000], desc[UR12][R248.64] ;  /* 0x04000000f8ec7fae */ /* 0x000fe4000b981a0c */
[----:B------:R-:W-:Y:S01]  /*5df0*/  IMAD.X R128, R3, 0x1, R240, P0 ;  /* 0x0000000103807824 */ /* 0x000fe200000e06f0 */
[----:B------:R-:W-:Y:S02]  /*5e00*/  LEA.HI.X R173, R126, R227, R124, 0x1, P1 ;  /* 0x000000e37ead7211 */ /* 0x000fe400008f0c7c */
[C---:B------:R-:W-:Y:S03]  /*5e10*/  LEA R170, P0, R130.reuse, R229, 0x1 ;  /* 0x000000e582aa7211 */ /* 0x040fe600078008ff */
[----:B------:R-:W-:Y:S01]  /*5e20*/  LDGSTS.E.BYPASS.LTC128B.128 [R236+0x4800], desc[UR12][R174.64] ;  /* 0x04800000aeec7fae */ /* 0x000fe2000b981a0c */
[----:B------:R-:W-:Y:S02]  /*5e30*/  LEA.HI.X R171, R130, R227, R128, 0x1, P0 ;  /* 0x000000e382ab7211 */ /* 0x000fe400000f0c80 */
[----:B------:R-:W-:Y:S05]  /*5e40*/  ISETP.NE.AND P0, PT, R242, RZ, PT ;  /* 0x000000fff200720c */ /* 0x000fea0003f05270 */
[----:B------:R2:W-:Y:S08]  /*5e50*/  LDGSTS.E.BYPASS.LTC128B.128 [R236+0x5000], desc[UR12][R172.64] ;  /* 0x05000000acec7fae */ /* 0x0005f0000b981a0c */
[----:B------:R3:W-:Y:S08]  /*5e60*/  LDGSTS.E.BYPASS.LTC128B.128 [R236+0x5800], desc[UR12][R170.64] ;  /* 0x05800000aaec7fae */ /* 0x0007f0000b981a0c */
[----:B------:R-:W-:Y:S08]  /*5e70*/  LDSM.16.M88.4 R176, [R221] ;  /* 0x00000000ddb0783b */ /* 0x000ff00000000200 */
[----:B------:R-:W4:Y:S08]  /*5e80*/  LDSM.16.M88.4 R180, [R220+0x2000] ;  /* 0x00200000dcb4783b */ /* 0x000f300000000200 */
[----:B------:R-:W5:Y:S08]  /*5e90*/  LDSM.16.M88.4 R184, [R221+0x1000] ;  /* 0x00100000ddb8783b */ /* 0x000f700000000200 */
[----:B------:R-:W1:Y:S08]  /*5ea0*/  LDSM.16.M88.4 R188, [R220+0x2400] ;  /* 0x00240000dcbc783b */ /* 0x000e700000000200 */
[----:B------:R-:W0:Y:S08]  /*5eb0*/  LDGDEPBAR ;  /* 0x00000000000079af */ /* 0x000e300000000000 */
[----:B------:R-:W3:Y:S08]  /*5ec0*/  LDSM.16.M88.4 R192, [R220+0x2800] ;  /* 0x00280000dcc0783b */ /* 0x000ef00000000200 */
[----:B------:R-:W3:Y:S01]  /*5ed0*/  LDSM.16.M88.4 R196, [R220+0x2c00] ;  /* 0x002c0000dcc4783b */ /* 0x000ee20000000200 */
[-C--:B----4-:R-:W-:Y:S07]  /*5ee0*/  HMMA.16816.F32.BF16 R4, R176, R180.reuse, RZ ;  /* 0x000000b4b004723c */ /* 0x090fee00000418ff */
[----:B------:R-:W4:Y:S01]  /*5ef0*/  LDSM.16.M88.4 R200, [R220+0x3000] ;  /* 0x00300000dcc8783b */ /* 0x000f220000000200 */
[C---:B-----5:R-:W-:Y:S07]  /*5f00*/  HMMA.16816.F32.BF16 R8, R184.reuse, R180, RZ ;  /* 0x000000b4b808723c */ /* 0x060fee00000418ff */
[----:B------:R-:W5:Y:S01]  /*5f10*/  LDSM.16.M88.4 R204, [R220+0x3400] ;  /* 0x00340000dccc783b */ /* 0x000f620000000200 */
[-C--:B------:R-:W-:Y:S07]  /*5f20*/  HMMA.16816.F32.BF16 R12, R184, R182.reuse, RZ ;  /* 0x000000b6b80c723c */ /* 0x080fee00000418ff */
[----:B------:R-:W-:Y:S01]  /*5f30*/  LDSM.16.M88.4 R208, [R217+0x2c00] ;  /* 0x002c0000d9d0783b */ /* 0x000fe20000000200 */
[C---:B------:R-:W-:Y:S07]  /*5f40*/  HMMA.16816.F32.BF16 R16, R176.reuse, R182, RZ ;  /* 0x000000b6b010723c */ /* 0x040fee00000418ff */
[----:B------:R-:W5:Y:S01]  /*5f50*/  LDSM.16.M88.4 R180, [R220+0x3800] ;  /* 0x00380000dcb4783b */ /* 0x000f620000000200 */
[-C--:B-1----:R-:W-:Y:S07]  /*5f60*/  HMMA.16816.F32.BF16 R20, R176, R188.reuse, RZ ;  /* 0x000000bcb014723c */ /* 0x082fee00000418ff */
[----:B------:R-:W-:Y:S01]  /*5f70*/  LDSM.16.M88.4 R212, [R217+0x3000] ;  /* 0x00300000d9d4783b */ /* 0x000fe20000000200 */
[C---:B------:R-:W-:Y:S07]  /*5f80*/  HMMA.16816.F32.BF16 R24, R184.reuse, R188, RZ ;  /* 0x000000bcb818723c */ /* 0x040fee00000418ff */
[----:B--2---:R-:W-:Y:S01]  /*5f90*/  LDSM.16.M88.4 R172, [R217+0x3400] ;  /* 0x00340000d9ac783b */ /* 0x004fe20000000200 */
[-C--:B------:R-:W-:Y:S08]  /*5fa0*/  HMMA.16816.F32.BF16 R28, R184, R190.reuse, RZ ;  /* 0x000000beb81c723c */ /* 0x080ff000000418ff */
[C---:B------:R-:W-:Y:S01]  /*5fb0*/  HMMA.16816.F32.BF16 R32, R176.reuse, R190, RZ ;  /* 0x000000beb020723c */ /* 0x040fe200000418ff */
[----:B------:R-:W1:Y:S07]  /*5fc0*/  LDSM.16.M88.4 R188, [R220+0x3c00] ;  /* 0x003c0000dcbc783b */ /* 0x000e6e0000000200 */
[-C--:B---3--:R-:W-:Y:S08]  /*5fd0*/  HMMA.16816.F32.BF16 R36, R176, R192.reuse, RZ ;  /* 0x000000c0b024723c */ /* 0x088ff000000418ff */
[C---:B------:R-:W-:Y:S08]  /*5fe0*/  HMMA.16816.F32.BF16 R40, R184.reuse, R192, RZ ;  /* 0x000000c0b828723c */ /* 0x040ff000000418ff */
[-C--:B------:R-:W-:Y:S08]  /*5ff0*/  HMMA.16816.F32.BF16 R44, R184, R194.reuse, RZ ;  /* 0x000000c2b82c723c */ /* 0x080ff000000418ff */
[C---:B------:R-:W-:Y:S01]  /*6000*/  HMMA.16816.F32.BF16 R48, R176.reuse, R194, RZ ;  /* 0x000000c2b030723c */ /* 0x040fe200000418ff */
[----:B------:R-:W-:Y:S07]  /*6010*/  LDSM.16.M88.4 R192, [R219] ;  /* 0x00000000dbc0783b */ /* 0x000fee0000000200 */
[-C--:B------:R-:W-:Y:S08]  /*6020*/  HMMA.16816.F32.BF16 R52, R176, R196.reuse, RZ ;  /* 0x000000c4b034723c */ /* 0x080ff000000418ff */
[C---:B------:R-:W-:Y:S08]  /*6030*/  HMMA.16816.F32.BF16 R56, R184.reuse, R196, RZ ;  /* 0x000000c4b838723c */ /* 0x040ff000000418ff */
[-C--:B------:R-:W-:Y:S08]  /*6040*/  HMMA.16816.F32.BF16 R60, R184, R198.reuse, RZ ;  /* 0x000000c6b83c723c */ /* 0x080ff000000418ff */
[C---:B------:R-:W-:Y:S01]  /*6050*/  HMMA.16816.F32.BF16 R64, R176.reuse, R198, RZ ;  /* 0x000000c6b040723c */ /* 0x040fe200000418ff */
[----:B------:R-:W2:Y:S07]  /*6060*/  LDSM.16.M88.4 R196, [R217+0x2000] ;  /* 0x00200000d9c4783b */ /* 0x000eae0000000200 */
[-C--:B----4-:R-:W-:Y:S08]  /*6070*/  HMMA.16816.F32.BF16 R68, R176, R200.reuse, RZ ;  /* 0x000000c8b044723c */ /* 0x090ff000000418ff */
[C---:B------:R-:W-:Y:S08]  /*6080*/  HMMA.16816.F32.BF16 R72, R184.reuse, R200, RZ ;  /* 0x000000c8b848723c */ /* 0x040ff000000418ff */
[-C--:B------:R-:W-:Y:S08]  /*6090*/  HMMA.16816.F32.BF16 R76, R184, R202.reuse, RZ ;  /* 0x000000cab84c723c */ /* 0x080ff000000418ff */
[C---:B------:R-:W-:Y:S01]  /*60a0*/  HMMA.16816.F32.BF16 R80, R176.reuse, R202, RZ ;  /* 0x000000cab050723c */ /* 0x040fe200000418ff */
[----:B------:R-:W3:Y:S07]  /*60b0*/  LDSM.16.M88.4 R200, [R219+0x1000] ;  /* 0x00100000dbc8783b */ /* 0x000eee0000000200 */
[-C--:B-----5:R-:W-:Y:S08]  /*60c0*/  HMMA.16816.F32.BF16 R84, R176, R204.reuse, RZ ;  /* 0x000000ccb054723c */ /* 0x0a0ff000000418ff */
[C---:B------:R-:W-:Y:S08]  /*60d0*/  HMMA.16816.F32.BF16 R88, R184.reuse, R204, RZ ;  /* 0x000000ccb858723c */ /* 0x040ff000000418ff */
[-C--:B------:R-:W-:Y:S08]  /*60e0*/  HMMA.16816.F32.BF16 R92, R184, R206.reuse, RZ ;  /* 0x000000ceb85c723c */ /* 0x080ff000000418ff */
[C---:B------:R-:W-:Y:S01]  /*60f0*/  HMMA.16816.F32.BF16 R96, R176.reuse, R206, RZ ;  /* 0x000000ceb060723c */ /* 0x040fe200000418ff */
[----:B------:R-:W4:Y:S07]  /*6100*/  LDSM.16.M88.4 R204, [R217+0x2400] ;  /* 0x00240000d9cc783b */ /* 0x000f2e0000000200 */
[-C--:B------:R-:W-:Y:S08]  /*6110*/  HMMA.16816.F32.BF16 R100, R176, R180.reuse, RZ ;  /* 0x000000b4b064723c */ /* 0x080ff000000418ff */
[C---:B------:R-:W-:Y:S08]  /*6120*/  HMMA.16816.F32.BF16 R104, R184.reuse, R180, RZ ;  /* 0x000000b4b868723c */ /* 0x040ff000000418ff */
[-C--:B------:R-:W-:Y:S08]  /*6130*/  HMMA.16816.F32.BF16 R108, R184, R182.reuse, RZ ;  /* 0x000000b6b86c723c */ /* 0x080ff000000418ff */
[C---:B------:R-:W-:Y:S01]  /*6140*/  HMMA.16816.F32.BF16 R112, R176.reuse, R182, RZ ;  /* 0x000000b6b070723c */ /* 0x040fe200000418ff */
[----:B------:R-:W5:Y:S07]  /*6150*/  LDSM.16.M88.4 R180, [R217+0x2800] ;  /* 0x00280000d9b4783b */ /* 0x000f6e0000000200 */
[-C--:B-1----:R-:W-:Y:S08]  /*6160*/  HMMA.16816.F32.BF16 R116, R176, R188.reuse, RZ ;  /* 0x000000bcb074723c */ /* 0x082ff000000418ff */
[C---:B------:R-:W-:Y:S08]  /*6170*/  HMMA.16816.F32.BF16 R120, R184.reuse, R188, RZ ;  /* 0x000000bcb878723c */ /* 0x040ff000000418ff */
[-C--:B------:R-:W-:Y:S01]  /*6180*/  HMMA.16816.F32.BF16 R124, R184, R190.reuse, RZ ;  /* 0x000000beb87c723c */ /* 0x080fe200000418ff */
[----:B------:R-:W-:Y:S07]  /*6190*/  LDSM.16.M88.4 R184, [R217+0x3c00] ;  /* 0x003c0000d9b8783b */ /* 0x000fee0000000200 */
[----:B------:R-:W-:Y:S01]  /*61a0*/  HMMA.16816.F32.BF16 R128, R176, R190, RZ ;  /* 0x000000beb080723c */ /* 0x000fe200000418ff */
[----:B------:R-:W1:Y:S01]  /*61b0*/  LDSM.16.M88.4 R176, [R217+0x3800] ;  /* 0x00380000d9b0783b */ /* 0x000e620000000200 */
[----:B------:R-:W-:Y:S06]  /*61c0*/  DEPBAR.LE SB0, 0x0 ;  /* 0x000080000000791a */ /* 0x000fec0000000000 */
[-C--:B--2---:R-:W-:Y:S01]  /*61d0*/  HMMA.16816.F32.BF16 R4, R192, R196.reuse, R4 ;  /* 0x000000c4c004723c */ /* 0x084fe20000041804 */
[----:B------:R-:W-:Y:S07]  /*61e0*/  BAR.SYNC.DEFER_BLOCKING 0x0 ;  /* 0x0000000000007b1d */ /* 0x000fee0000010000 */
[C---:B---3--:R-:W-:Y:S08]  /*61f0*/  HMMA.16816.F32.BF16 R8, R200.reuse, R196, R8 ;  /* 0x000000c4c808723c */ /* 0x048ff00000041808 */
[-C--:B------:R-:W-:Y:S03]  /*6200*/  HMMA.16816.F32.BF16 R12, R200, R198.reuse, R12 ;  /* 0x000000c6c80c723c */ /* 0x080fe6000004180c */
[----:B------:R-:W-:Y:S02]  /*6210*/  FMNMX3.FTZ R170, R165, R4, R5, !PT ;  /* 0x00000004a5aa7276 */ /* 0x000fe40007810005 */
[----:B------:R-:W-:Y:S03]  /*6220*/  FMNMX3.FTZ R164, R166, R6, R7, !PT ;  /* 0x00000006a6a47276 */ /* 0x000fe60007810007 */
[C---:B------:R-:W-:Y:S04]  /*6230*/  HMMA.16816.F32.BF16 R16, R192.reuse, R198, R16 ;  /* 0x000000c6c010723c */ /* 0x040fe80000041810 */
[----:B------:R-:W-:Y:S04]  /*6240*/  FMNMX3.FTZ R168, R167, R8, R9, !PT ;  /* 0x00000008a7a87276 */ /* 0x000fe80007810009 */
[-C--:B----4-:R-:W-:Y:S03]  /*6250*/  HMMA.16816.F32.BF16 R20, R192, R204.reuse, R20 ;  /* 0x000000ccc014723c */ /* 0x090fe60000041814 */
[----:B------:R-:W-:Y:S05]  /*6260*/  FMNMX3.FTZ R168, R168, R12, R13, !PT ;  /* 0x0000000ca8a87276 */ /* 0x000fea000781000d */
[C---:B------:R-:W-:Y:S04]  /*6270*/  HMMA.16816.F32.BF16 R24, R200.reuse, R204, R24 ;  /* 0x000000ccc818723c */ /* 0x040fe80000041818 */
[----:B------:R-:W-:Y:S02]  /*6280*/  FMNMX3.FTZ R170, R170, R16, R17, !PT ;  /* 0x00000010aaaa7276 */ /* 0x000fe40007810011 */
[----:B------:R-:W-:Y:S02]  /*6290*/  FMNMX3.FTZ R164, R164, R18, R19, !PT ;  /* 0x00000012a4a47276 */ /* 0x000fe40007810013 */
[-C--:B------:R-:W-:Y:S03]  /*62a0*/  HMMA.16816.F32.BF16 R28, R200, R206.reuse, R28 ;  /* 0x000000cec81c723c */ /* 0x080fe6000004181c */
[----:B------:R-:W-:Y:S02]  /*62b0*/  FMNMX3.FTZ R170, R170, R20, R21, !PT ;  /* 0x00000014aaaa7276 */ /* 0x000fe40007810015 */
[----:B------:R-:W-:Y:S03]  /*62c0*/  FMNMX3.FTZ R164, R164, R22, R23, !PT ;  /* 0x00000016a4a47276 */ /* 0x000fe60007810017 */
[C---:B------:R-:W-:Y:S04]  /*62d0*/  HMMA.16816.F32.BF16 R32, R192.reuse, R206, R32 ;  /* 0x000000cec020723c */ /* 0x040fe80000041820 */
[----:B------:R-:W-:Y:S04]  /*62e0*/  FMNMX3.FTZ R168, R168, R24, R25, !PT ;  /* 0x00000018a8a87276 */ /* 0x000fe80007810019 */
[-C--:B-----5:R-:W-:Y:S03]  /*62f0*/  HMMA.16816.F32.BF16 R36, R192, R180.reuse, R36 ;  /* 0x000000b4c024723c */ /* 0x0a0fe60000041824 */
        /* <DEDUP_REMOVED lines=9> */
[-C--:B------:R-:W-:Y:S03]  /*6390*/  HMMA.16816.F32.BF16 R52, R192, R208.reuse, R52 ;  /* 0x000000d0c034723c */ /* 0x080fe60000041834 */
        /* <DEDUP_REMOVED lines=26> */
[----:B------:R-:W-:Y:S02]  /*6540*/  FMNMX3.FTZ R164, R164, R82, R83, !PT ;  /* 0x00000052a4a47276 */ /* 0x000fe40007810053 */
[----:B------:R-:W-:Y:S01]  /*6550*/  FMNMX3.FTZ R173, R173, R26, R27, !PT ;  /* 0x0000001aadad7276 */ /* 0x000fe2000781001b */
[C---:B------:R-:W-:Y:S04]  /*6560*/  HMMA.16816.F32.BF16 R96, R192.reuse, R174, R96 ;  /* 0x000000aec060723c */ /* 0x040fe80000041860 */
[----:B------:R-:W-:Y:S02]  /*6570*/  FMNMX3.FTZ R173, R173, R30, R31, !PT ;  /* 0x0000001eadad7276 */ /* 0x000fe4000781001f */
[----:B------:R-:W-:Y:S02]  /*6580*/  FMNMX3.FTZ R168, R168, R88, R89, !PT ;  /* 0x00000058a8a87276 */ /* 0x000fe40007810059 */
[-C--:B-1----:R-:W-:Y:S03]  /*6590*/  HMMA.16816.F32.BF16 R100, R192, R176.reuse, R100 ;  /* 0x000000b0c064723c */ /* 0x082fe60000041864 */
[----:B------:R-:W-:Y:S02]  /*65a0*/  FMNMX3.FTZ R173, R173, R42, R43, !PT ;  /* 0x0000002aadad7276 */ /* 0x000fe4000781002b */
[----:B------:R-:W-:Y:S02]  /*65b0*/  FMNMX3.FTZ R170, R170, R84, R85, !PT ;  /* 0x00000054aaaa7276 */ /* 0x000fe40007810055 */
[----:B------:R-:W-:Y:S01]  /*65c0*/  FMNMX3.FTZ R173, R173, R46, R47, !PT ;  /* 0x0000002eadad7276 */ /* 0x000fe2000781002f */
        /* <DEDUP_REMOVED lines=10> */
[----:B------:R-:W-:Y:S01]  /*6670*/  FMNMX3.FTZ R173, R173, R90, R91, !PT ;  /* 0x0000005aadad7276 */ /* 0x000fe2000781005b */
        /* <DEDUP_REMOVED lines=12> */
[----:B------:R-:W-:Y:S04]  /*6740*/  HMMA.16816.F32.BF16 R128, R192, R186, R128 ;  /* 0x000000bac080723c */ /* 0x000fe80000041880 */
[----:B------:R-:W-:Y:S02]  /*6750*/  FMNMX3.FTZ R164, R164, R114, R115, !PT ;  /* 0x00000072a4a47276 */ /* 0x000fe40007810073 */
[----:B------:R-:W-:Y:S02]  /*6760*/  FMNMX3.FTZ R168, R168, R120, R121, !PT ;  /* 0x00000078a8a87276 */ /* 0x000fe40007810079 */
[----:B------:R-:W-:Y:S02]  /*6770*/  FMNMX3.FTZ R173, R173, R122, R123, !PT ;  /* 0x0000007aadad7276 */ /* 0x000fe4000781007b */
[----:B------:R-:W-:Y:S02]  /*6780*/  FMNMX3.FTZ R170, R170, R116, R117, !PT ;  /* 0x00000074aaaa7276 */ /* 0x000fe40007810075 */
[----:B------:R-:W-:Y:S02]  /*6790*/  FMNMX3.FTZ R164, R164, R118, R119, !PT ;  /* 0x00000076a4a47276 */ /* 0x000fe40007810077 */
[----:B------:R-:W-:Y:S02]  /*67a0*/  FMNMX3.FTZ R168, R168, R124, R125, !PT ;  /* 0x0000007ca8a87276 */ /* 0x000fe4000781007d */
[----:B------:R-:W-:Y:S03]  /*67b0*/  FMNMX3.FTZ R173, R173, R126, R127, !PT ;  /* 0x0000007eadad7276 */ /* 0x000fe6000781007f */
[----:B------:R-:W-:Y:S02]  /*67c0*/  FMNMX3.FTZ R170, R170, R128, R129, !PT ;  /* 0x00000080aaaa7276 */ /* 0x000fe40007810081 */
[----:B------:R-:W-:Y:S01]  /*67d0*/  FMNMX3.FTZ R164, R164, R130, R131, !PT ;  /* 0x00000082a4a47276 */ /* 0x000fe20007810083 */
[----:B------:R-:W-:Y:S06]  /*67e0*/  @P0 BRA `(.L_x_25) ;  /* 0xfffffff000c40947 */ /* 0x000fec000383ffff */
.L_x_24:
[----:B------:R-:W2:Y:S08]  /*67f0*/  SHFL.BFLY PT, R171, R170, 0x2, 0x1f ;  /* 0x0c401f00aaab7f89 */ /* 0x000eb000000e0000 */
[----:B------:R-:W3:Y:S08]  /*6800*/  SHFL.BFLY PT, R177, R164, 0x2, 0x1f ;  /* 0x0c401f00a4b17f89 */ /* 0x000ef000000e0000 */
[----:B-1----:R-:W1:Y:S08]  /*6810*/  SHFL.BFLY PT, R3, R168, 0x2, 0x1f ;  /* 0x0c401f00a8037f89 */ /* 0x002e7000000e0000 */
[----:B------:R-:W4:Y:S01]  /*6820*/  SHFL.BFLY PT, R0, R173, 0x2, 0x1f ;  /* 0x0c401f00ad007f89 */ /* 0x000f2200000e0000 */
[----:B--2---:R-:W-:Y:S02]  /*6830*/  FMNMX.FTZ R175, R170, R171, !PT ;  /* 0x000000abaaaf7209 */ /* 0x004fe40007810000 */
[----:B---3--:R-:W-:Y:S05]  /*6840*/  FMNMX.FTZ R174, R164, R177, !PT ;  /* 0x000000b1a4ae7209 */ /* 0x008fea0007810000 */
[----:B------:R-:W2:Y:S01]  /*6850*/  SHFL.BFLY PT, R2, R175, 0x1, 0x1f ;  /* 0x0c201f00af027f89 */ /* 0x000ea200000e0000 */
[----:B-1----:R-:W-:Y:S07]  /*6860*/  FMNMX.FTZ R172, R168, R3, !PT ;  /* 0x00000003a8ac7209 */ /* 0x002fee0007810000 */
[----:B------:R-:W1:Y:S01]  /*6870*/  SHFL.BFLY PT, R3, R174, 0x1, 0x1f ;  /* 0x0c201f00ae037f89 */ /* 0x000e6200000e0000 */
[----:B----4-:R-:W-:Y:S07]  /*6880*/  FMNMX.FTZ R171, R173, R0, !PT ;  /* 0x00000000adab7209 */ /* 0x010fee0007810000 */
[----:B------:R-:W3:Y:S08]  /*6890*/  SHFL.BFLY PT, R177, R172, 0x1, 0x1f ;  /* 0x0c201f00acb17f89 */ /* 0x000ef000000e0000 */
[----:B------:R-:W4:Y:S01]  /*68a0*/  SHFL.BFLY PT, R0, R171, 0x1, 0x1f ;  /* 0x0c201f00ab007f89 */ /* 0x000f2200000e0000 */
[----:B--2---:R-:W-:Y:S04]  /*68b0*/  FMNMX.FTZ R164, R175, R2, !PT ;  /* 0x00000002afa47209 */ /* 0x004fe80007810000 */
[C---:B------:R-:W-:Y:S01]  /*68c0*/  FSETP.NEU.FTZ.AND P1, PT, R164.reuse, -INF , PT ;  /* 0xff800000a400780b */ /* 0x040fe20003f3d000 */
[----:B------:R-:W-:Y:S01]  /*68d0*/  FADD.FTZ R165, -R164, R165 ;  /* 0x000000a5a4a57221 */ /* 0x000fe20000010100 */
[----:B-1----:R-:W-:Y:S01]  /*68e0*/  FMNMX.FTZ R3, R174, R3, !PT ;  /* 0x00000003ae037209 */ /* 0x002fe20007810000 */
[----:B------:R-:W-:Y:S01]  /*68f0*/  FMUL.FTZ R196, R164, UR4 ;  /* 0x00000004a4c47c20 */ /* 0x000fe20008410000 */
[----:B---3--:R-:W-:Y:S01]  /*6900*/  FMNMX.FTZ R2, R172, R177, !PT ;  /* 0x000000b1ac027209 */ /* 0x008fe20007810000 */
[----:B------:R-:W-:Y:S02]  /*6910*/  FMUL.FTZ R170, R165, UR4 ;  /* 0x00000004a5aa7c20 */ /* 0x000fe40008410000 */
[C---:B------:R-:W-:Y:S01]  /*6920*/  FADD.FTZ R168, -R3.reuse, R166 ;  /* 0x000000a603a87221 */ /* 0x040fe20000010100 */
[----:B------:R-:W1:Y:S01]  /*6930*/  LDSM.16.MT88.4 R172, [R218+0x4000] ;  /* 0x00400000daac783b */ /* 0x000e620000004200 */
[C---:B------:R-:W-:Y:S01]  /*6940*/  FMUL.FTZ R195, R3.reuse, UR4 ;  /* 0x0000000403c37c20 */ /* 0x040fe20008410000 */
[----:B------:R-:W-:Y:S01]  /*6950*/  FADD.FTZ R166, -R2, R167 ;  /* 0x000000a702a67221 */ /* 0x000fe20000010100 */
[----:B------:R-:W-:Y:S01]  /*6960*/  FMUL.FTZ R167, R168, UR4 ;  /* 0x00000004a8a77c20 */ /* 0x000fe20008410000 */
[----:B------:R-:W-:Y:S01]  /*6970*/  FSEL R196, R196, RZ, P1 ;  /* 0x000000ffc4c47208 */ /* 0x000fe20000800000 */
[----:B------:R2:W3:Y:S01]  /*6980*/  MUFU.EX2 R168, R170 ;  /* 0x000000aa00a87308 */ /* 0x0004e20000000800 */
[----:B------:R-:W-:Y:S01]  /*6990*/  FSETP.NEU.FTZ.AND P0, PT, R3, -INF , PT ;  /* 0xff8000000300780b */ /* 0x000fe20003f1d000 */
[----:B------:R-:W-:Y:S01]  /*69a0*/  FMUL.FTZ R194, R2, UR4 ;  /* 0x0000000402c27c20 */ /* 0x000fe20008410000 */
[----:B----4-:R-:W-:Y:S07]  /*69b0*/  FMNMX.FTZ R0, R171, R0, !PT ;  /* 0x00000000ab007209 */ /* 0x010fee0007810000 */
[----:B------:R-:W4:Y:S01]  /*69c0*/  MUFU.EX2 R167, R167 ;  /* 0x000000a700a77308 */ /* 0x000f220000000800 */
[----:B------:R-:W-:Y:S01]  /*69d0*/  FSEL R195, R195, RZ, P0 ;  /* 0x000000ffc3c37208 */ /* 0x000fe20000000000 */
[--C-:B------:R-:W-:Y:S01]  /*69e0*/  FFMA.FTZ R191, R4, UR4, -R196.reuse ;  /* 0x0000000404bf7c23 */ /* 0x100fe200080108c4 */
[----:B------:R-:W-:Y:S01]  /*69f0*/  FSETP.NEU.FTZ.AND P1, PT, R2, -INF , PT ;  /* 0xff8000000200780b */ /* 0x000fe20003f3d000 */
[C---:B------:R-:W-:Y:S01]  /*6a00*/  FMUL.FTZ R193, R0.reuse, UR4 ;  /* 0x0000000400c17c20 */ /* 0x040fe20008410000 */
[C---:B------:R-:W-:Y:S01]  /*6a10*/  FSETP.NEU.FTZ.AND P0, PT, R0.reuse, -INF , PT ;  /* 0xff8000000000780b */ /* 0x040fe20003f1d000 */
[----:B------:R-:W-:Y:S01]  /*6a20*/  FADD.FTZ R165, -R0, R169 ;  /* 0x000000a900a57221 */ /* 0x000fe20000010100 */
[--C-:B------:R-:W-:Y:S03]  /*6a30*/  FFMA.FTZ R180, R5, UR4, -R196.reuse ;  /* 0x0000000405b47c23 */ /* 0x100fe600080108c4 */
[----:B------:R-:W-:Y:S01]  /*6a40*/  MUFU.EX2 R191, R191 ;  /* 0x000000bf00bf7308 */ /* 0x000fe20000000800 */
[--C-:B------:R-:W-:Y:S01]  /*6a50*/  FFMA.FTZ R192, R6, UR4, -R195.reuse ;  /* 0x0000000406c07c23 */ /* 0x100fe200080108c3 */
[--C-:B------:R-:W-:Y:S01]  /*6a60*/  FFMA.FTZ R181, R7, UR4, -R195.reuse ;  /* 0x0000000407b57c23 */ /* 0x100fe200080108c3 */
[--C-:B--2---:R-:W-:Y:S01]  /*6a70*/  FFMA.FTZ R170, R16, UR4, -R196.reuse ;  /* 0x0000000410aa7c23 */ /* 0x104fe200080108c4 */
[----:B------:R-:W-:Y:S06]  /*6a80*/  FFMA.FTZ R171, R17, UR4, -R196 ;  /* 0x0000000411ab7c23 */ /* 0x000fec00080108c4 */
[----:B------:R-:W2:Y:S01]  /*6a90*/  MUFU.EX2 R180, R180 ;  /* 0x000000b400b47308 */ /* 0x000ea20000000800 */
[--C-:B------:R-:W-:Y:S01]  /*6aa0*/  FFMA.FTZ R182, R18, UR4, -R195.reuse ;  /* 0x0000000412b67c23 */ /* 0x100fe200080108c3 */
[----:B------:R-:W-:Y:S01]  /*6ab0*/  FFMA.FTZ R169, R19, UR4, -R195 ;  /* 0x0000000413a97c23 */ /* 0x000fe200080108c3 */
[----:B------:R-:W-:Y:S07]  /*6ac0*/  FSEL R194, R194, RZ, P1 ;  /* 0x000000ffc2c27208 */ /* 0x000fee0000800000 */
[----:B------:R-:W-:Y:S01]  /*6ad0*/  MUFU.EX2 R192, R192 ;  /* 0x000000c000c07308 */ /* 0x000fe20000000800 */
[----:B------:R-:W-:Y:S01]  /*6ae0*/  FSEL R193, R193, RZ, P0 ;  /* 0x000000ffc1c17208 */ /* 0x000fe20000000000 */
[----:B------:R-:W-:Y:S01]  /*6af0*/  FMUL.FTZ R166, R166, UR4 ;  /* 0x00000004a6a67c20 */ /* 0x000fe20008410000 */
[----:B------:R-:W-:Y:S07]  /*6b00*/  FMUL.FTZ R165, R165, UR4 ;  /* 0x00000004a5a57c20 */ /* 0x000fee0008410000 */
[----:B------:R-:W5:Y:S01]  /*6b10*/  MUFU.EX2 R181, R181 ;  /* 0x000000b500b57308 */ /* 0x000f620000000800 */
[--C-:B------:R-:W-:Y:S01]  /*6b20*/  FFMA.FTZ R189, R8, UR4, -R194.reuse ;  /* 0x0000000408bd7c23 */ /* 0x100fe200080108c2 */
[--C-:B------:R-:W-:Y:S01]  /*6b30*/  FFMA.FTZ R186, R9, UR4, -R194.reuse ;  /* 0x0000000409ba7c23 */ /* 0x100fe200080108c2 */
[--C-:B------:R-:W-:Y:S07]  /*6b40*/  FFMA.FTZ R190, R10, UR4, -R193.reuse ;  /* 0x000000040abe7c23 */ /* 0x100fee00080108c1 */
[----:B------:R-:W-:Y:S01]  /*6b50*/  MUFU.EX2 R170, R170 ;  /* 0x000000aa00aa7308 */ /* 0x000fe20000000800 */
[--C-:B------:R-:W-:Y:S01]  /*6b60*/  FFMA.FTZ R187, R11, UR4, -R193.reuse ;  /* 0x000000040bbb7c23 */ /* 0x100fe200080108c1 */
[--C-:B------:R-:W-:Y:S01]  /*6b70*/  FFMA.FTZ R184, R12, UR4, -R194.reuse ;  /* 0x000000040cb87c23 */ /* 0x100fe200080108c2 */
[----:B------:R-:W-:Y:S07]  /*6b80*/  FFMA.FTZ R183, R13, UR4, -R194 ;  /* 0x000000040db77c23 */ /* 0x000fee00080108c2 */
[----:B------:R-:W1:Y:S01]  /*6b90*/  MUFU.EX2 R171, R171 ;  /* 0x000000ab00ab7308 */ /* 0x000e620000000800 */
[--C-:B------:R-:W-:Y:S01]  /*6ba0*/  FFMA.FTZ R188, R14, UR4, -R193.reuse ;  /* 0x000000040ebc7c23 */ /* 0x100fe200080108c1 */
[----:B------:R-:W-:Y:S01]  /*6bb0*/  FFMA.FTZ R185, R15, UR4, -R193 ;  /* 0x000000040fb97c23 */ /* 0x000fe200080108c1 */
[----:B------:R-:W1:Y:S07]  /*6bc0*/  LDSM.16.MT88.4 R176, [R216+0x4000] ;  /* 0x00400000d8b0783b */ /* 0x000e6e0000004200 */
[----:B------:R-:W-:Y:S01]  /*6bd0*/  MUFU.EX2 R182, R182 ;  /* 0x000000b600b67308 */ /* 0x000fe20000000800 */
[C---:B---3--:R-:W-:Y:S01]  /*6be0*/  FMUL.FTZ R4, R168.reuse, R160 ;  /* 0x000000a0a8047220 */ /* 0x048fe20000410000 */
[----:B------:R-:W-:Y:S01]  /*6bf0*/  FMUL.FTZ R5, R168, R161 ;  /* 0x000000a1a8057220 */ /* 0x000fe20000410000 */
[C---:B----4-:R-:W-:Y:S07]  /*6c00*/  FMUL.FTZ R6, R167.reuse, R162 ;  /* 0x000000a2a7067220 */ /* 0x050fee0000410000 */
[----:B------:R-:W3:Y:S01]  /*6c10*/  MUFU.EX2 R169, R169 ;  /* 0x000000a900a97308 */ /* 0x000ee20000000800 */
[----:B------:R-:W-:Y:S01]  /*6c20*/  FMUL.FTZ R7, R167, R163 ;  /* 0x000000a3a7077220 */ /* 0x000fe20000410000 */
[----:B--2---:R-:W-:Y:S01]  /*6c30*/  F2FP.BF16.F32.PACK_AB R160, R180, R191 ;  /* 0x000000bfb4a0723e */ /* 0x004fe200000010ff */
[C---:B------:R-:W-:Y:S07]  /*6c40*/  FMUL.FTZ R16, R168.reuse, R148 ;  /* 0x00000094a8107220 */ /* 0x040fee0000410000 */
[----:B------:R-:W2:Y:S01]  /*6c50*/  MUFU.EX2 R166, R166 ;  /* 0x000000a600a67308 */ /* 0x000ea20000000800 */
[----:B-----5:R-:W-:Y:S01]  /*6c60*/  F2FP.BF16.F32.PACK_AB R161, R181, R192 ;  /* 0x000000c0b5a1723e */ /* 0x020fe200000010ff */
[----:B------:R-:W-:Y:S01]  /*6c70*/  FMUL.FTZ R17, R168, R149 ;  /* 0x00000095a8117220 */ /* 0x000fe20000410000 */
[----:B-1----:R-:W-:Y:S07]  /*6c80*/  F2FP.BF16.F32.PACK_AB R162, R171, R170 ;  /* 0x000000aaaba2723e */ /* 0x002fee00000010ff */
[----:B------:R-:W1:Y:S01]  /*6c90*/  MUFU.EX2 R165, R165 ;  /* 0x000000a500a57308 */ /* 0x000e620000000800 */
[C---:B------:R-:W-:Y:S01]  /*6ca0*/  FMUL.FTZ R18, R167.reuse, R150 ;  /* 0x00000096a7127220 */ /* 0x040fe20000410000 */
[----:B------:R-:W-:Y:S01]  /*6cb0*/  FMUL.FTZ R19, R167, R151 ;  /* 0x00000097a7137220 */ /* 0x000fe20000410000 */
[--C-:B------:R-:W-:Y:S07]  /*6cc0*/  FFMA.FTZ R148, R20, UR4, -R196.reuse ;  /* 0x0000000414947c23 */ /* 0x100fee00080108c4 */
[----:B------:R-:W-:Y:S01]  /*6cd0*/  MUFU.EX2 R190, R190 ;  /* 0x000000be00be7308 */ /* 0x000fe20000000800 */
[--C-:B------:R-:W-:Y:S01]  /*6ce0*/  FFMA.FTZ R149, R21, UR4, -R196.reuse ;  /* 0x0000000415957c23 */ /* 0x100fe200080108c4 */
[----:B---3--:R-:W-:Y:S01]  /*6cf0*/  F2FP.BF16.F32.PACK_AB R163, R169, R182 ;  /* 0x000000b6a9a3723e */ /* 0x008fe200000010ff */
[C---:B------:R-:W-:Y:S07]  /*6d00*/  FMUL.FTZ R20, R168.reuse, R144 ;  /* 0x00000090a8147220 */ /* 0x040fee0000410000 */
[----:B------:R-:W3:Y:S01]  /*6d10*/  MUFU.EX2 R187, R187 ;  /* 0x000000bb00bb7308 */ /* 0x000ee20000000800 */
[----:B------:R-:W-:Y:S01]  /*6d20*/  FMUL.FTZ R21, R168, R145 ;  /* 0x00000091a8157220 */ /* 0x000fe20000410000 */
[--C-:B------:R-:W-:Y:S01]  /*6d30*/  FFMA.FTZ R151, R23, UR4, -R195.reuse ;  /* 0x0000000417977c23 */ /* 0x100fe200080108c3 */
[----:B------:R-:W-:Y:S07]  /*6d40*/  FMUL.FTZ R23, R167, R147 ;  /* 0x00000093a7177220 */ /* 0x000fee0000410000 */
[----:B------:R-:W-:Y:S01]  /*6d50*/  MUFU.EX2 R189, R189 ;  /* 0x000000bd00bd7308 */ /* 0x000fe20000000800 */
[-C--:B------:R-:W-:Y:S09]  /*6d60*/  HMMA.16816.F32.BF16 R4, R160, R172.reuse, R4 ;  /* 0x000000aca004723c */ /* 0x080ff20000041804 */
[----:B------:R-:W4:Y:S01]  /*6d70*/  MUFU.EX2 R186, R186 ;  /* 0x000000ba00ba7308 */ /* 0x000f220000000800 */
[C---:B--2---:R-:W-:Y:S01]  /*6d80*/  FMUL.FTZ R8, R166.reuse, R156 ;  /* 0x0000009ca6087220 */ /* 0x044fe20000410000 */
[C---:B------:R-:W-:Y:S08]  /*6d90*/  FMUL.FTZ R9, R166.reuse, R157 ;  /* 0x0000009da6097220 */ /* 0x040ff00000410000 */
[----:B------:R-:W-:Y:S01]  /*6da0*/  MUFU.EX2 R184, R184 ;  /* 0x000000b800b87308 */ /* 0x000fe20000000800 */
[C---:B-1----:R-:W-:Y:S01]  /*6db0*/  FMUL.FTZ R10, R165.reuse, R158 ;  /* 0x0000009ea50a7220 */ /* 0x042fe20000410000 */
[----:B------:R-:W-:Y:S01]  /*6dc0*/  FMUL.FTZ R11, R165, R159 ;  /* 0x0000009fa50b7220 */ /* 0x000fe20000410000 */
[----:B---3--:R-:W-:Y:S07]  /*6dd0*/  F2FP.BF16.F32.PACK_AB R157, R187, R190 ;  /* 0x000000bebb9d723e */ /* 0x008fee00000010ff */
[----:B------:R-:W1:Y:S01]  /*6de0*/  MUFU.EX2 R183, R183 ;  /* 0x000000b700b77308 */ /* 0x000e620000000800 */
[C---:B------:R-:W-:Y:S01]  /*6df0*/  FMUL.FTZ R12, R166.reuse, R152 ;  /* 0x00000098a60c7220 */ /* 0x040fe20000410000 */
[----:B------:R-:W-:Y:S01]  /*6e00*/  FMUL.FTZ R13, R166, R153 ;  /* 0x00000099a60d7220 */ /* 0x000fe20000410000 */
[C---:B------:R-:W-:Y:S07]  /*6e10*/  FMUL.FTZ R14, R165.reuse, R154 ;  /* 0x0000009aa50e7220 */ /* 0x040fee0000410000 */
[----:B------:R-:W-:Y:S01]  /*6e20*/  MUFU.EX2 R188, R188 ;  /* 0x000000bc00bc7308 */ /* 0x000fe20000000800 */
[----:B------:R-:W-:Y:S01]  /*6e30*/  FMUL.FTZ R15, R165, R155 ;  /* 0x0000009ba50f7220 */ /* 0x000fe20000410000 */
[----:B----4-:R-:W-:Y:S01]  /*6e40*/  F2FP.BF16.F32.PACK_AB R156, R186, R189 ;  /* 0x000000bdba9c723e */ /* 0x010fe200000010ff */
[--C-:B------:R-:W-:Y:S07]  /*6e50*/  FFMA.FTZ R152, R22, UR4, -R195.reuse ;  /* 0x0000000416987c23 */ /* 0x100fee00080108c3 */
[----:B------:R-:W2:Y:S01]  /*6e60*/  MUFU.EX2 R185, R185 ;  /* 0x000000b900b97308 */ /* 0x000ea20000000800 */
[----:B------:R-:W-:Y:S01]  /*6e70*/  FMUL.FTZ R22, R167, R146 ;  /* 0x00000092a7167220 */ /* 0x000fe20000410000 */
[C---:B------:R-:W-:Y:S01]  /*6e80*/  FMUL.FTZ R132, R166.reuse, R132 ;  /* 0x00000084a6847220 */ /* 0x040fe20000410000 */
[----:B------:R-:W3:Y:S01]  /*6e90*/  LDSM.16.MT88.4 R144, [R218+0x4400] ;  /* 0x00440000da90783b */ /* 0x000ee20000004200 */
[----:B------:R-:W-:Y:S01]  /*6ea0*/  FMUL.FTZ R133, R166, R133 ;  /* 0x00000085a6857220 */ /* 0x000fe20000410000 */
[----:B------:R-:W-:Y:S01]  /*6eb0*/  FMUL.FTZ R134, R165, R134 ;  /* 0x00000086a5867220 */ /* 0x000fe20000410000 */
[----:B-1----:R-:W-:Y:S01]  /*6ec0*/  F2FP.BF16.F32.PACK_AB R158, R183, R184 ;  /* 0x000000b8b79e723e */ /* 0x002fe200000010ff */
[----:B------:R-:W-:Y:S01]  /*6ed0*/  FMUL.FTZ R135, R165, R135 ;  /* 0x00000087a5877220 */ /* 0x000fe20000410000 */
[--C-:B------:R-:W-:Y:S01]  /*6ee0*/  FFMA.FTZ R150, R33, UR4, -R196.reuse ;  /* 0x0000000421967c23 */ /* 0x100fe200080108c4 */
[--C-:B------:R-:W-:Y:S01]  /*6ef0*/  FFMA.FTZ R155, R34, UR4, -R195.reuse ;  /* 0x00000004229b7c23 */ /* 0x100fe200080108c3 */
[----:B------:R-:W-:Y:S01]  /*6f00*/  FFMA.FTZ R154, R35, UR4, -R195 ;  /* 0x00000004239a7c23 */ /* 0x000fe200080108c3 */
[--C-:B------:R-:W-:Y:S01]  /*6f10*/  FFMA.FTZ R153, R32, UR4, -R196.reuse ;  /* 0x0000000420997c23 */ /* 0x100fe200080108c4 */
[C---:B------:R-:W-:Y:S01]  /*6f20*/  FMUL.FTZ R33, R166.reuse, R141 ;  /* 0x0000008da6217220 */ /* 0x040fe20000410000 */
[----:B------:R-:W-:Y:S01]  /*6f30*/  FMUL.FTZ R34, R165, R142 ;  /* 0x0000008ea5227220 */ /* 0x000fe20000410000 */
[----:B--2---:R-:W-:Y:S01]  /*6f40*/  F2FP.BF16.F32.PACK_AB R159, R185, R188 ;  /* 0x000000bcb99f723e */ /* 0x004fe200000010ff */
[----:B------:R-:W-:Y:S01]  /*6f50*/  FMUL.FTZ R35, R165, R143 ;  /* 0x0000008fa5237220 */ /* 0x000fe20000410000 */
[----:B------:R-:W-:Y:S01]  /*6f60*/  MUFU.EX2 R149, R149 ;  /* 0x0000009500957308 */ /* 0x000fe20000000800 */
[----:B------:R-:W-:Y:S01]  /*6f70*/  FMUL.FTZ R32, R166, R140 ;  /* 0x0000008ca6207220 */ /* 0x000fe20000410000 */
[----:B------:R-:W-:Y:S01]  /*6f80*/  FFMA.FTZ R140, R27, UR4, -R193 ;  /* 0x000000041b8c7c23 */ /* 0x000fe200080108c1 */
[----:B------:R-:W-:Y:S07]  /*6f90*/  FMUL.FTZ R27, R167, R139 ;  /* 0x0000008ba71b7220 */ /* 0x000fee0000410000 */
[----:B------:R-:W-:Y:S01]  /*6fa0*/  MUFU.EX2 R151, R151 ;  /* 0x0000009700977308 */ /* 0x000fe20000000800 */
[C---:B------:R-:W-:Y:S09]  /*6fb0*/  HMMA.16816.F32.BF16 R8, R156.reuse, R172, R8 ;  /* 0x000000ac9c08723c */ /* 0x040ff20000041808 */
[----:B------:R-:W1:Y:S01]  /*6fc0*/  MUFU.EX2 R148, R148 ;  /* 0x0000009400947308 */ /* 0x000e620000000800 */
[--C-:B------:R-:W-:Y:S01]  /*6fd0*/  FFMA.FTZ R112, R112, UR4, -R196.reuse ;  /* 0x0000000470707c23 */ /* 0x100fe200080108c4 */
[----:B------:R-:W-:Y:S01]  /*6fe0*/  FFMA.FTZ R113, R113, UR4, -R196 ;  /* 0x0000000471717c23 */ /* 0x000fe200080108c4 */
[--C-:B------:R-:W-:Y:S07]  /*6ff0*/  FFMA.FTZ R114, R114, UR4, -R195.reuse ;  /* 0x0000000472727c23 */ /* 0x100fee00080108c3 */
[----:B------:R-:W2:Y:S01]  /*7000*/  MUFU.EX2 R152, R152 ;  /* 0x0000009800987308 */ /* 0x000ea20000000800 */
[-C--:B------:R-:W-:Y:S09]  /*7010*/  HMMA.16816.F32.BF16 R12, R156, R174.reuse, R12 ;  /* 0x000000ae9c0c723c */ /* 0x080ff2000004180c */
[----:B------:R-:W-:Y:S01]  /*7020*/  MUFU.EX2 R153, R153 ;  /* 0x0000009900997308 */ /* 0x000fe20000000800 */
[----:B------:R-:W-:Y:S01]  /*7030*/  FFMA.FTZ R115, R115, UR4, -R195 ;  /* 0x0000000473737c23 */ /* 0x000fe200080108c3 */
[--C-:B------:R-:W-:Y:S01]  /*7040*/  FFMA.FTZ R173, R24, UR4, -R194.reuse ;  /* 0x0000000418ad7c23 */ /* 0x100fe200080108c2 */
[----:B------:R-:W-:Y:S07]  /*7050*/  FMUL.FTZ R24, R168, R136 ;  /* 0x00000088a8187220 */ /* 0x000fee0000410000 */
[----:B------:R-:W4:Y:S01]  /*7060*/  MUFU.EX2 R150, R150 ;  /* 0x0000009600967308 */ /* 0x000f220000000800 */
[C---:B------:R-:W-:Y:S09]  /*7070*/  HMMA.16816.F32.BF16 R16, R160.reuse, R174, R16 ;  /* 0x000000aea010723c */ /* 0x040ff20000041810 */
[----:B------:R-:W-:Y:S01]  /*7080*/  MUFU.EX2 R112, R112 ;  /* 0x0000007000707308 */ /* 0x000fe20000000800 */
[--C-:B------:R-:W-:Y:S01]  /*7090*/  FFMA.FTZ R175, R28, UR4, -R194.reuse ;  /* 0x000000041caf7c23 */ /* 0x100fe200080108c2 */
[----:B-1----:R-:W-:Y:S01]  /*70a0*/  F2FP.BF16.F32.PACK_AB R28, R149, R148 ;  /* 0x00000094951c723e */ /* 0x002fe200000010ff */
[----:B------:R-:W-:Y:S07]  /*70b0*/  FFMA.FTZ R172, R25, UR4, -R194 ;  /* 0x0000000419ac7c23 */ /* 0x000fee00080108c2 */
[----:B------:R-:W-:Y:S01]  /*70c0*/  MUFU.EX2 R113, R113 ;  /* 0x0000007100717308 */ /* 0x000fe20000000800 */
[-C--:B------:R-:W-:Y:S09]  /*70d0*/  HMMA.16816.F32.BF16 R20, R160, R176.reuse, R20 ;  /* 0x000000b0a014723c */ /* 0x080ff20000041814 */
[----:B------:R-:W-:Y:S01]  /*70e0*/  MUFU.EX2 R114, R114 ;  /* 0x0000007200727308 */ /* 0x000fe20000000800 */
[----:B------:R-:W-:Y:S01]  /*70f0*/  FMUL.FTZ R25, R168, R137 ;  /* 0x00000089a8197220 */ /* 0x000fe20000410000 */
[----:B------:R-:W-:Y:S01]  /*7100*/  FFMA.FTZ R174, R26, UR4, -R193 ;  /* 0x000000041aae7c23 */ /* 0x000fe200080108c1 */
[----:B------:R-:W-:Y:S07]  /*7110*/  FMUL.FTZ R26, R167, R138 ;  /* 0x0000008aa71a7220 */ /* 0x000fee0000410000 */
[----:B------:R-:W-:Y:S01]  /*7120*/  MUFU.EX2 R115, R115 ;  /* 0x0000007300737308 */ /* 0x000fe20000000800 */
[C---:B------:R-:W-:Y:S09]  /*7130*/  HMMA.16816.F32.BF16 R132, R156.reuse, R176, R132 ;  /* 0x000000b09c84723c */ /* 0x040ff20000041884 */
[----:B------:R-:W-:Y:S01]  /*7140*/  MUFU.EX2 R174, R174 ;  /* 0x000000ae00ae7308 */ /* 0x000fe20000000800 */
[--C-:B------:R-:W-:Y:S01]  /*7150*/  FFMA.FTZ R48, R48, UR4, -R196.reuse ;  /* 0x0000000430307c23 */ /* 0x100fe200080108c4 */
[----:B------:R-:W-:Y:S01]  /*7160*/  FFMA.FTZ R49, R49, UR4, -R196 ;  /* 0x0000000431317c23 */ /* 0x000fe200080108c4 */
[----:B------:R-:W-:Y:S07]  /*7170*/  FFMA.FTZ R50, R50, UR4, -R195 ;  /* 0x0000000432327c23 */ /* 0x000fee00080108c3 */
[----:B------:R-:W-:Y:S01]  /*7180*/  MUFU.EX2 R175, R175 ;  /* 0x000000af00af7308 */ /* 0x000fe20000000800 */
[-C--:B------:R-:W-:Y:S09]  /*7190*/  HMMA.16816.F32.BF16 R32, R156, R178.reuse, R32 ;  /* 0x000000b29c20723c */ /* 0x080ff20000041820 */
[----:B------:R1:W5:Y:S01]  /*71a0*/  MUFU.EX2 R157, R140 ;  /* 0x0000008c009d7308 */ /* 0x0003620000000800 */
[----:B------:R-:W-:Y:S01]  /*71b0*/  FFMA.FTZ R156, R29, UR4, -R194 ;  /* 0x000000041d9c7c23 */ /* 0x000fe200080108c2 */
[--C-:B------:R-:W-:Y:S01]  /*71c0*/  FFMA.FTZ R159, R30, UR4, -R193.reuse ;  /* 0x000000041e9f7c23 */ /* 0x100fe200080108c1 */
[----:B------:R-:W-:Y:S07]  /*71d0*/  FFMA.FTZ R158, R31, UR4, -R193 ;  /* 0x000000041f9e7c23 */ /* 0x000fee00080108c1 */
[----:B------:R-:W-:Y:S01]  /*71e0*/  MUFU.EX2 R155, R155 ;  /* 0x0000009b009b7308 */ /* 0x000fe20000000800 */
[----:B------:R-:W-:Y:S09]  /*71f0*/  HMMA.16816.F32.BF16 R24, R160, R178, R24 ;  /* 0x000000b2a018723c */ /* 0x000ff20000041818 */
[----:B------:R-:W3:Y:S01]  /*7200*/  MUFU.EX2 R154, R154 ;  /* 0x0000009a009a7308 */ /* 0x000ee20000000800 */
[----:B--2---:R-:W-:Y:S01]  /*7210*/  F2FP.BF16.F32.PACK_AB R29, R151, R152 ;  /* 0x00000098971d723e */ /* 0x004fe200000010ff */
[--C-:B------:R-:W-:Y:S01]  /*7220*/  FFMA.FTZ R160, R37, UR4, -R196.reuse ;  /* 0x0000000425a07c23 */ /* 0x100fe200080108c4 */
[----:B----4-:R-:W-:Y:S07]  /*7230*/  F2FP.BF16.F32.PACK_AB R30, R150, R153 ;  /* 0x00000099961e723e */ /* 0x010fee00000010ff */
[----:B------:R-:W2:Y:S01]  /*7240*/  MUFU.EX2 R156, R156 ;  /* 0x0000009c009c7308 */ /* 0x000ea20000000800 */
[--C-:B------:R-:W-:Y:S01]  /*7250*/  FFMA.FTZ R161, R38, UR4, -R195.reuse ;  /* 0x0000000426a17c23 */ /* 0x100fe200080108c3 */
[----:B-1----:R-:W1:Y:S01]  /*7260*/  LDSM.16.MT88.4 R140, [R216+0x4400] ;  /* 0x00440000d88c783b */ /* 0x002e620000004200 */
[----:B-----5:R-:W-:Y:S07]  /*7270*/  F2FP.BF16.F32.PACK_AB R137, R157, R174 ;  /* 0x000000ae9d89723e */ /* 0x020fee00000010ff */
[----:B------:R-:W-:Y:S01]  /*7280*/  MUFU.EX2 R173, R173 ;  /* 0x000000ad00ad7308 */ /* 0x000fe20000000800 */
[----:B------:R-:W-:Y:S01]  /*7290*/  FFMA.FTZ R162, R70, UR4, -R195 ;  /* 0x0000000446a27c23 */ /* 0x000fe200080108c3 */
[----:B------:R-:W-:Y:S01]  /*72a0*/  FFMA.FTZ R163, R42, UR4, -R193 ;  /* 0x000000042aa37c23 */ /* 0x000fe200080108c1 */
[--C-:B------:R-:W-:Y:S07]  /*72b0*/  FFMA.FTZ R51, R51, UR4, -R195.reuse ;  /* 0x0000000433337c23 */ /* 0x100fee00080108c3 */
[----:B------:R-:W4:Y:S01]  /*72c0*/  MUFU.EX2 R172, R172 ;  /* 0x000000ac00ac7308 */ /* 0x000f220000000800 */
[--C-:B------:R-:W-:Y:S01]  /*72d0*/  FFMA.FTZ R55, R55, UR4, -R195.reuse ;  /* 0x0000000437377c23 */ /* 0x100fe200080108c3 */
[----:B---3--:R-:W-:Y:S01]  /*72e0*/  F2FP.BF16.F32.PACK_AB R31, R154, R155 ;  /* 0x0000009b9a1f723e */ /* 0x008fe200000010ff */
[--C-:B------:R-:W-:Y:S07]  /*72f0*/  FFMA.FTZ R65, R65, UR4, -R196.reuse ;  /* 0x0000000441417c23 */ /* 0x100fee00080108c4 */
[----:B------:R-:W-:Y:S01]  /*7300*/  MUFU.EX2 R159, R159 ;  /* 0x0000009f009f7308 */ /* 0x000fe20000000800 */
[----:B------:R-:W-:Y:S01]  /*7310*/  FFMA.FTZ R67, R67, UR4, -R195 ;  /* 0x0000000443437c23 */ /* 0x000fe200080108c3 */
[----:B--2---:R-:W-:Y:S01]  /*7320*/  F2FP.BF16.F32.PACK_AB R138, R156, R175 ;  /* 0x000000af9c8a723e */ /* 0x004fe200000010ff */
[----:B------:R-:W-:Y:S07]  /*7330*/  FFMA.FTZ R62, R62, UR4, -R193 ;  /* 0x000000043e3e7c23 */ /* 0x000fee00080108c1 */
[----:B------:R-:W2:Y:S01]  /*7340*/  MUFU.EX2 R158, R158 ;  /* 0x0000009e009e7308 */ /* 0x000ea20000000800 */
[-C--:B------:R-:W-:Y:S09]  /*7350*/  HMMA.16816.F32.BF16 R4, R28, R144.reuse, R4 ;  /* 0x000000901c04723c */ /* 0x080ff20000041804 */
[----:B------:R-:W-:Y:S01]  /*7360*/  MUFU.EX2 R160, R160 ;  /* 0x000000a000a07308 */ /* 0x000fe20000000800 */
[----:B----4-:R-:W-:Y:S01]  /*7370*/  F2FP.BF16.F32.PACK_AB R136, R172, R173 ;  /* 0x000000adac88723e */ /* 0x010fe200000010ff */
[----:B------:R-:W-:Y:S08]  /*7380*/  FFMA.FTZ R68, R68, UR4, -R196 ;  /* 0x0000000444447c23 */ /* 0x000ff000080108c4 */
[----:B------:R-:W-:Y:S01]  /*7390*/  MUFU.EX2 R161, R161 ;  /* 0x000000a100a17308 */ /* 0x000fe20000000800 */
[----:B------:R-:W-:Y:S01]  /*73a0*/  FFMA.FTZ R71, R71, UR4, -R195 ;  /* 0x0000000447477c23 */ /* 0x000fe200080108c3 */
[--C-:B------:R-:W-:Y:S01]  /*73b0*/  FFMA.FTZ R72, R72, UR4, -R194.reuse ;  /* 0x0000000448487c23 */ /* 0x100fe200080108c2 */
[--C-:B------:R-:W-:Y:S07]  /*73c0*/  FFMA.FTZ R76, R76, UR4, -R194.reuse ;  /* 0x000000044c4c7c23 */ /* 0x100fee00080108c2 */
[----:B------:R-:W-:Y:S01]  /*73d0*/  MUFU.EX2 R48, R48 ;  /* 0x0000003000307308 */ /* 0x000fe20000000800 */
[--C-:B------:R-:W-:Y:S01]  /*73e0*/  FFMA.FTZ R88, R88, UR4, -R194.reuse ;  /* 0x0000000458587c23 */ /* 0x100fe200080108c2 */
[----:B--2---:R-:W-:Y:S01]  /*73f0*/  F2FP.BF16.F32.PACK_AB R139, R158, R159 ;  /* 0x0000009f9e8b723e */ /* 0x004fe200000010ff */
[----:B------:R-:W-:Y:S07]  /*7400*/  FFMA.FTZ R89, R89, UR4, -R194 ;  /* 0x0000000459597c23 */ /* 0x000fee00080108c2 */
[----:B------:R-:W-:Y:S01]  /*7410*/  MUFU.EX2 R49, R49 ;  /* 0x0000003100317308 */ /* 0x000fe20000000800 */
[--C-:B------:R-:W-:Y:S01]  /*7420*/  FFMA.FTZ R90, R90, UR4, -R193.reuse ;  /* 0x000000045a5a7c23 */ /* 0x100fe200080108c1 */
[--C-:B------:R-:W-:Y:S01]  /*7430*/  FFMA.FTZ R94, R94, UR4, -R193.reuse ;  /* 0x000000045e5e7c23 */ /* 0x100fe200080108c1 */
[----:B------:R-:W-:Y:S07]  /*7440*/  FFMA.FTZ R95, R95, UR4, -R193 ;  /* 0x000000045f5f7c23 */ /* 0x000fee00080108c1 */
[----:B------:R-:W-:Y:S01]  /*7450*/  MUFU.EX2 R50, R50 ;  /* 0x0000003200327308 */ /* 0x000fe20000000800 */
[C---:B------:R-:W-:Y:S09]  /*7460*/  HMMA.16816.F32.BF16 R8, R136.reuse, R144, R8 ;  /* 0x000000908808723c */ /* 0x040ff20000041808 */
[----:B------:R-:W-:Y:S01]  /*7470*/  MUFU.EX2 R51, R51 ;  /* 0x0000003300337308 */ /* 0x000fe20000000800 */
[----:B------:R-:W-:Y:S01]  /*7480*/  FFMA.FTZ R145, R36, UR4, -R196 ;  /* 0x0000000424917c23 */ /* 0x000fe200080108c4 */
[----:B------:R-:W-:Y:S01]  /*7490*/  FFMA.FTZ R144, R39, UR4, -R195 ;  /* 0x0000000427907c23 */ /* 0x000fe200080108c3 */
[--C-:B------:R-:W-:Y:S01]  /*74a0*/  FFMA.FTZ R104, R104, UR4, -R194.reuse ;  /* 0x0000000468687c23 */ /* 0x100fe200080108c2 */
[----:B------:R-:W2:Y:S01]  /*74b0*/  LDSM.16.MT88.4 R36, [R218+0x4800] ;  /* 0x00480000da24783b */ /* 0x000ea20000004200 */
[-C--:B------:R-:W-:Y:S05]  /*74c0*/  HMMA.16816.F32.BF16 R12, R136, R146.reuse, R12 ;  /* 0x00000092880c723c */ /* 0x080fea000004180c */
[----:B------:R-:W-:Y:S01]  /*74d0*/  MUFU.EX2 R163, R163 ;  /* 0x000000a300a37308 */ /* 0x000fe20000000800 */
[--C-:B------:R-:W-:Y:S01]  /*74e0*/  FFMA.FTZ R105, R105, UR4, -R194.reuse ;  /* 0x0000000469697c23 */ /* 0x100fe200080108c2 */
[--C-:B------:R-:W-:Y:S08]  /*74f0*/  FFMA.FTZ R108, R108, UR4, -R194.reuse ;  /* 0x000000046c6c7c23 */ /* 0x100ff000080108c2 */
[----:B------:R-:W-:Y:S01]  /*7500*/  MUFU.EX2 R145, R145 ;  /* 0x0000009100917308 */ /* 0x000fe20000000800 */
[--C-:B------:R-:W-:Y:S01]  /*7510*/  FFMA.FTZ R109, R109, UR4, -R194.reuse ;  /* 0x000000046d6d7c23 */ /* 0x100fe200080108c2 */
[--C-:B------:R-:W-:Y:S01]  /*7520*/  FFMA.FTZ R106, R106, UR4, -R193.reuse ;  /* 0x000000046a6a7c23 */ /* 0x100fe200080108c1 */
[C---:B------:R-:W-:Y:S07]  /*7530*/  HMMA.16816.F32.BF16 R16, R28.reuse, R146, R16 ;  /* 0x000000921c10723c */ /* 0x040fee0000041810 */
[----:B------:R-:W-:Y:S01]  /*7540*/  MUFU.EX2 R144, R144 ;  /* 0x0000009000907308 */ /* 0x000fe20000000800 */
[--C-:B------:R-:W-:Y:S01]  /*7550*/  FFMA.FTZ R146, R41, UR4, -R194.reuse ;  /* 0x0000000429927c23 */ /* 0x100fe200080108c2 */
[--C-:B------:R-:W-:Y:S01]  /*7560*/  FFMA.FTZ R41, R45, UR4, -R194.reuse ;  /* 0x000000042d297c23 */ /* 0x100fe200080108c2 */
[--C-:B------:R-:W-:Y:S07]  /*7570*/  FFMA.FTZ R147, R40, UR4, -R194.reuse ;  /* 0x0000000428937c23 */ /* 0x100fee00080108c2 */
[----:B------:R-:W-:Y:S01]  /*7580*/  MUFU.EX2 R55, R55 ;  /* 0x0000003700377308 */ /* 0x000fe20000000800 */
[-C--:B-1----:R-:W-:Y:S09]  /*7590*/  HMMA.16816.F32.BF16 R20, R28, R140.reuse, R20 ;  /* 0x0000008c1c14723c */ /* 0x082ff20000041814 */
[----:B------:R-:W-:Y:S01]  /*75a0*/  MUFU.EX2 R146, R146 ;  /* 0x0000009200927308 */ /* 0x000fe20000000800 */
[--C-:B------:R-:W-:Y:S01]  /*75b0*/  FFMA.FTZ R107, R107, UR4, -R193.reuse ;  /* 0x000000046b6b7c23 */ /* 0x100fe200080108c1 */
[--C-:B------:R-:W-:Y:S01]  /*75c0*/  FFMA.FTZ R110, R110, UR4, -R193.reuse ;  /* 0x000000046e6e7c23 */ /* 0x100fe200080108c1 */
[--C-:B------:R-:W-:Y:S07]  /*75d0*/  FFMA.FTZ R111, R111, UR4, -R193.reuse ;  /* 0x000000046f6f7c23 */ /* 0x100fee00080108c1 */
[----:B------:R-:W1:Y:S01]  /*75e0*/  MUFU.EX2 R147, R147 ;  /* 0x0000009300937308 */ /* 0x000e620000000800 */
[C---:B------:R-:W-:Y:S09]  /*75f0*/  HMMA.16816.F32.BF16 R132, R136.reuse, R140, R132 ;  /* 0x0000008c8884723c */ /* 0x040ff20000041884 */
[----:B------:R-:W-:Y:S01]  /*7600*/  MUFU.EX2 R65, R65 ;  /* 0x0000004100417308 */ /* 0x000fe20000000800 */
[--C-:B------:R-:W-:Y:S01]  /*7610*/  FFMA.FTZ R141, R44, UR4, -R194.reuse ;  /* 0x000000042c8d7c23 */ /* 0x100fe200080108c2 */
[----:B------:R-:W-:Y:S01]  /*7620*/  FFMA.FTZ R140, R43, UR4, -R193 ;  /* 0x000000042b8c7c23 */ /* 0x000fe200080108c1 */
[----:B------:R-:W-:Y:S07]  /*7630*/  FFMA.FTZ R191, R168, R247, R191 ;  /* 0x000000f7a8bf7223 */ /* 0x000fee00000100bf */
[----:B------:R-:W-:Y:S01]  /*7640*/  MUFU.EX2 R67, R67 ;  /* 0x0000004300437308 */ /* 0x000fe20000000800 */
[-C--:B------:R-:W-:Y:S03]  /*7650*/  HMMA.16816.F32.BF16 R32, R136, R142.reuse, R32 ;  /* 0x0000008e8820723c */ /* 0x080fe60000041820 */
[--C-:B------:R-:W-:Y:S01]  /*7660*/  FFMA.FTZ R138, R46, UR4, -R193.reuse ;  /* 0x000000042e8a7c23 */ /* 0x100fe200080108c1 */
[----:B------:R-:W-:Y:S05]  /*7670*/  FFMA.FTZ R137, R47, UR4, -R193 ;  /* 0x000000042f897c23 */ /* 0x000fea00080108c1 */
[----:B------:R-:W3:Y:S01]  /*7680*/  MUFU.EX2 R140, R140 ;  /* 0x0000008c008c7308 */ /* 0x000ee20000000800 */
[----:B------:R-:W4:Y:S01]  /*7690*/  LDSM.16.MT88.4 R44, [R216+0x4800] ;  /* 0x00480000d82c783b */ /* 0x000f220000004200 */
[----:B-1----:R-:W-:Y:S01]  /*76a0*/  F2FP.BF16.F32.PACK_AB R40, R146, R147 ;  /* 0x000000939228723e */ /* 0x002fe200000010ff */
[----:B------:R-:W-:Y:S07]  /*76b0*/  HMMA.16816.F32.BF16 R24, R28, R142, R24 ;  /* 0x0000008e1c18723c */ /* 0x000fee0000041818 */
[----:B------:R-:W-:Y:S01]  /*76c0*/  MUFU.EX2 R141, R141 ;  /* 0x0000008d008d7308 */ /* 0x000fe20000000800 */
[----:B------:R-:W-:Y:S09]  /*76d0*/  F2FP.BF16.F32.PACK_AB R28, R160, R145 ;  /* 0x00000091a01c723e */ /* 0x000ff200000010ff */
[----:B------:R3:W1:Y:S01]  /*76e0*/  MUFU.EX2 R136, R41 ;  /* 0x0000002900887308 */ /* 0x0006620000000800 */
[----:B------:R-:W-:Y:S01]  /*76f0*/  F2FP.BF16.F32.PACK_AB R29, R144, R161 ;  /* 0x000000a1901d723e */ /* 0x000fe200000010ff */
[----:B------:R-:W-:Y:S01]  /*7700*/  FFMA.FTZ R142, R54, UR4, -R195 ;  /* 0x00000004368e7c23 */ /* 0x000fe200080108c3 */
[----:B------:R-:W-:Y:S07]  /*7710*/  F2FP.BF16.F32.PACK_AB R30, R49, R48 ;  /* 0x00000030311e723e */ /* 0x000fee00000010ff */
[----:B------:R-:W-:Y:S01]  /*7720*/  MUFU.EX2 R138, R138 ;  /* 0x0000008a008a7308 */ /* 0x000fe20000000800 */
[----:B------:R-:W-:Y:S01]  /*7730*/  F2FP.BF16.F32.PACK_AB R31, R51, R50 ;  /* 0x00000032331f723e */ /* 0x000fe200000010ff */
[--C-:B------:R-:W-:Y:S01]  /*7740*/  FFMA.FTZ R139, R56, UR4, -R194.reuse ;  /* 0x00000004388b7c23 */ /* 0x100fe200080108c2 */
[--C-:B------:R-:W-:Y:S07]  /*7750*/  FFMA.FTZ R56, R57, UR4, -R194.reuse ;  /* 0x0000000439387c23 */ /* 0x100fee00080108c2 */
[----:B------:R-:W5:Y:S01]  /*7760*/  MUFU.EX2 R137, R137 ;  /* 0x0000008900897308 */ /* 0x000f620000000800 */
[--C-:B------:R-:W-:Y:S01]  /*7770*/  FFMA.FTZ R143, R58, UR4, -R193.reuse ;  /* 0x000000043a8f7c23 */ /* 0x100fe200080108c1 */
[--C-:B------:R-:W-:Y:S01]  /*7780*/  FFMA.FTZ R58, R59, UR4, -R193.reuse ;  /* 0x000000043b3a7c23 */ /* 0x100fe200080108c1 */
[--C-:B------:R-:W-:Y:S01]  /*7790*/  FFMA.FTZ R57, R60, UR4, -R194.reuse ;  /* 0x000000043c397c23 */ /* 0x100fe200080108c2 */
[-C--:B--2---:R-:W-:Y:S06]  /*77a0*/  HMMA.16816.F32.BF16 R4, R28, R36.reuse, R4 ;  /* 0x000000241c04723c */ /* 0x084fec0000041804 */
[----:B------:R-:W-:Y:S01]  /*77b0*/  MUFU.EX2 R142, R142 ;  /* 0x0000008e008e7308 */ /* 0x000fe20000000800 */
[----:B---3--:R-:W-:Y:S01]  /*77c0*/  F2FP.BF16.F32.PACK_AB R41, R140, R163 ;  /* 0x000000a38c29723e */ /* 0x008fe200000010ff */
[----:B------:R-:W-:Y:S01]  /*77d0*/  FFMA.FTZ R60, R61, UR4, -R194 ;  /* 0x000000043d3c7c23 */ /* 0x000fe200080108c2 */
[----:B-1----:R-:W-:Y:S07]  /*77e0*/  F2FP.BF16.F32.PACK_AB R42, R136, R141 ;  /* 0x0000008d882a723e */ /* 0x002fee00000010ff */
[----:B------:R-:W-:Y:S01]  /*77f0*/  MUFU.EX2 R139, R139 ;  /* 0x0000008b008b7308 */ /* 0x000fe20000000800 */
[----:B------:R-:W-:Y:S01]  /*7800*/  FFMA.FTZ R59, R63, UR4, -R193 ;  /* 0x000000043f3b7c23 */ /* 0x000fe200080108c1 */
[----:B------:R-:W-:Y:S01]  /*7810*/  FFMA.FTZ R61, R81, UR4, -R196 ;  /* 0x00000004513d7c23 */ /* 0x000fe200080108c4 */
[----:B------:R-:W-:Y:S01]  /*7820*/  FFMA.FTZ R63, R83, UR4, -R195 ;  /* 0x00000004533f7c23 */ /* 0x000fe200080108c3 */
[----:B-----5:R-:W-:Y:S06]  /*7830*/  F2FP.BF16.F32.PACK_AB R43, R137, R138 ;  /* 0x0000008a892b723e */ /* 0x020fec00000010ff */
[----:B------:R-:W1:Y:S01]  /*7840*/  MUFU.EX2 R56, R56 ;  /* 0x0000003800387308 */ /* 0x000e620000000800 */
[--C-:B------:R-:W-:Y:S01]  /*7850*/  FFMA.FTZ R81, R73, UR4, -R194.reuse ;  /* 0x0000000449517c23 */ /* 0x100fe200080108c2 */
[----:B------:R-:W-:Y:S01]  /*7860*/  FFMA.FTZ R73, R77, UR4, -R194 ;  /* 0x000000044d497c23 */ /* 0x000fe200080108c2 */
[----:B------:R-:W-:Y:S07]  /*7870*/  FFMA.FTZ R77, R79, UR4, -R193 ;  /* 0x000000044f4d7c23 */ /* 0x000fee00080108c1 */
[----:B------:R-:W-:Y:S01]  /*7880*/  MUFU.EX2 R143, R143 ;  /* 0x0000008f008f7308 */ /* 0x000fe20000000800 */
[--C-:B------:R-:W-:Y:S01]  /*7890*/  FFMA.FTZ R79, R85, UR4, -R196.reuse ;  /* 0x00000004554f7c23 */ /* 0x100fe200080108c4 */
[C---:B------:R-:W-:Y:S08]  /*78a0*/  HMMA.16816.F32.BF16 R8, R40.reuse, R36, R8 ;  /* 0x000000242808723c */ /* 0x040ff00000041808 */
[----:B------:R-:W2:Y:S01]  /*78b0*/  MUFU.EX2 R58, R58 ;  /* 0x0000003a003a7308 */ /* 0x000ea20000000800 */
[--C-:B------:R-:W-:Y:S01]  /*78c0*/  FFMA.FTZ R37, R52, UR4, -R196.reuse ;  /* 0x0000000434257c23 */ /* 0x100fe200080108c4 */
[--C-:B------:R-:W-:Y:S08]  /*78d0*/  FFMA.FTZ R36, R53, UR4, -R196.reuse ;  /* 0x0000000435247c23 */ /* 0x100ff000080108c4 */
[----:B------:R-:W-:Y:S01]  /*78e0*/  MUFU.EX2 R57, R57 ;  /* 0x0000003900397308 */ /* 0x000fe20000000800 */
[--C-:B------:R-:W-:Y:S01]  /*78f0*/  FFMA.FTZ R52, R64, UR4, -R196.reuse ;  /* 0x0000000440347c23 */ /* 0x100fe200080108c4 */
[-C--:B------:R-:W-:Y:S08]  /*7900*/  HMMA.16816.F32.BF16 R12, R40, R38.reuse, R12 ;  /* 0x00000026280c723c */ /* 0x080ff0000004180c */
[----:B------:R-:W-:Y:S01]  /*7910*/  MUFU.EX2 R53, R37 ;  /* 0x0000002500357308 */ /* 0x000fe20000000800 */
[--C-:B------:R-:W-:Y:S01]  /*7920*/  FFMA.FTZ R64, R66, UR4, -R195.reuse ;  /* 0x0000000442407c23 */ /* 0x100fe200080108c3 */
[--C-:B------:R-:W-:Y:S01]  /*7930*/  FFMA.FTZ R66, R80, UR4, -R196.reuse ;  /* 0x0000000450427c23 */ /* 0x100fe200080108c4 */
[--C-:B------:R-:W-:Y:S07]  /*7940*/  FFMA.FTZ R80, R84, UR4, -R196.reuse ;  /* 0x0000000454507c23 */ /* 0x100fee00080108c4 */
[----:B------:R3:W-:Y:S01]  /*7950*/  MUFU.EX2 R54, R36 ;  /* 0x0000002400367308 */ /* 0x0007e20000000800 */
[--C-:B------:R-:W-:Y:S01]  /*7960*/  FFMA.FTZ R84, R97, UR4, -R196.reuse ;  /* 0x0000000461547c23 */ /* 0x100fe200080108c4 */
[C---:B------:R-:W-:Y:S08]  /*7970*/  HMMA.16816.F32.BF16 R16, R28.reuse, R38, R16 ;  /* 0x000000261c10723c */ /* 0x040ff00000041810 */
[----:B------:R-:W-:Y:S01]  /*7980*/  MUFU.EX2 R52, R52 ;  /* 0x0000003400347308 */ /* 0x000fe20000000800 */
[--C-:B------:R-:W-:Y:S01]  /*7990*/  FFMA.FTZ R97, R101, UR4, -R196.reuse ;  /* 0x0000000465617c23 */ /* 0x100fe200080108c4 */
[--C-:B------:R-:W-:Y:S08]  /*79a0*/  FFMA.FTZ R85, R87, UR4, -R195.reuse ;  /* 0x0000000457557c23 */ /* 0x100ff000080108c3 */
[----:B------:R-:W-:Y:S01]  /*79b0*/  MUFU.EX2 R64, R64 ;  /* 0x0000004000407308 */ /* 0x000fe20000000800 */
[--C-:B------:R-:W-:Y:S01]  /*79c0*/  FFMA.FTZ R83, R96, UR4, -R196.reuse ;  /* 0x0000000460537c23 */ /* 0x100fe200080108c4 */
[-C--:B----4-:R-:W-:Y:S08]  /*79d0*/  HMMA.16816.F32.BF16 R20, R28, R44.reuse, R20 ;  /* 0x0000002c1c14723c */ /* 0x090ff00000041814 */
[----:B------:R-:W-:Y:S01]  /*79e0*/  MUFU.EX2 R97, R97 ;  /* 0x0000006100617308 */ /* 0x000fe20000000800 */
[----:B------:R-:W-:Y:S01]  /*79f0*/  FFMA.FTZ R96, R100, UR4, -R196 ;  /* 0x0000000464607c23 */ /* 0x000fe200080108c4 */
[----:B---3--:R-:W3:Y:S01]  /*7a00*/  LDSM.16.MT88.4 R36, [R218+0x4c00] ;  /* 0x004c0000da24783b */ /* 0x008ee20000004200 */
[--C-:B------:R-:W-:Y:S07]  /*7a10*/  FFMA.FTZ R87, R99, UR4, -R195.reuse ;  /* 0x0000000463577c23 */ /* 0x100fee00080108c3 */
[----:B------:R-:W4:Y:S01]  /*7a20*/  MUFU.EX2 R60, R60 ;  /* 0x0000003c003c7308 */ /* 0x000f220000000800 */
[----:B------:R-:W-:Y:S01]  /*7a30*/  FFMA.FTZ R99, R103, UR4, -R195 ;  /* 0x0000000467637c23 */ /* 0x000fe200080108c3 */
[C---:B------:R-:W-:Y:S08]  /*7a40*/  HMMA.16816.F32.BF16 R132, R40.reuse, R44, R132 ;  /* 0x0000002c2884723c */ /* 0x040ff00000041884 */
[----:B------:R-:W-:Y:S01]  /*7a50*/  MUFU.EX2 R96, R96 ;  /* 0x0000006000607308 */ /* 0x000fe20000000800 */
[----:B------:R-:W-:Y:S01]  /*7a60*/  FFMA.FTZ R100, R91, UR4, -R193 ;  /* 0x000000045b647c23 */ /* 0x000fe200080108c1 */
[--C-:B------:R-:W-:Y:S08]  /*7a70*/  FFMA.FTZ R91, R92, UR4, -R194.reuse ;  /* 0x000000045c5b7c23 */ /* 0x100ff000080108c2 */
[----:B------:R-:W-:Y:S01]  /*7a80*/  MUFU.EX2 R99, R99 ;  /* 0x0000006300637308 */ /* 0x000fe20000000800 */
[----:B------:R-:W-:Y:S01]  /*7a90*/  FFMA.FTZ R92, R93, UR4, -R194 ;  /* 0x000000045d5c7c23 */ /* 0x000fe200080108c2 */
[-C--:B------:R-:W-:Y:S08]  /*7aa0*/  HMMA.16816.F32.BF16 R32, R40, R46.reuse, R32 ;  /* 0x0000002e2820723c */ /* 0x080ff00000041820 */
[----:B------:R-:W-:Y:S01]  /*7ab0*/  MUFU.EX2 R62, R62 ;  /* 0x0000003e003e7308 */ /* 0x000fe20000000800 */
[----:B-1----:R-:W-:Y:S01]  /*7ac0*/  F2FP.BF16.F32.PACK_AB R40, R56, R139 ;  /* 0x0000008b3828723e */ /* 0x002fe200000010ff */
[----:B------:R-:W-:Y:S01]  /*7ad0*/  FADD.FTZ R191, R180, R191 ;  /* 0x000000bfb4bf7221 */ /* 0x000fe20000010000 */
[----:B--2---:R-:W-:Y:S07]  /*7ae0*/  F2FP.BF16.F32.PACK_AB R41, R58, R143 ;  /* 0x0000008f3a29723e */ /* 0x004fee00000010ff */
[----:B------:R-:W1:Y:S01]  /*7af0*/  MUFU.EX2 R59, R59 ;  /* 0x0000003b003b7308 */ /* 0x000e620000000800 */
[----:B----4-:R-:W-:Y:S01]  /*7b00*/  F2FP.BF16.F32.PACK_AB R42, R60, R57 ;  /* 0x000000393c2a723e */ /* 0x010fe200000010ff */
[----:B------:R-:W-:Y:S01]  /*7b10*/  HMMA.16816.F32.BF16 R24, R28, R46, R24 ;  /* 0x0000002e1c18723c */ /* 0x000fe20000041818 */
[----:B------:R-:W2:Y:S07]  /*7b20*/  LDSM.16.MT88.4 R44, [R216+0x4c00] ;  /* 0x004c0000d82c783b */ /* 0x000eae0000004200 */
[----:B------:R-:W-:Y:S01]  /*7b30*/  MUFU.EX2 R162, R162 ;  /* 0x000000a200a27308 */ /* 0x000fe20000000800 */
[----:B------:R-:W-:Y:S01]  /*7b40*/  F2FP.BF16.F32.PACK_AB R28, R54, R53 ;  /* 0x00000035361c723e */ /* 0x000fe200000010ff */
[----:B------:R-:W-:Y:S01]  /*7b50*/  FADD.FTZ R170, R170, R191 ;  /* 0x000000bfaaaa7221 */ /* 0x000fe20000010000 */
[----:B------:R-:W-:Y:S07]  /*7b60*/  F2FP.BF16.F32.PACK_AB R29, R55, R142 ;  /* 0x0000008e371d723e */ /* 0x000fee00000010ff */
[----:B------:R-:W-:Y:S01]  /*7b70*/  MUFU.EX2 R71, R71 ;  /* 0x0000004700477308 */ /* 0x000fe20000000800 */
[----:B------:R-:W-:Y:S01]  /*7b80*/  F2FP.BF16.F32.PACK_AB R30, R65, R52 ;  /* 0x00000034411e723e */ /* 0x000fe200000010ff */
[----:B------:R-:W-:Y:S01]  /*7b90*/  FADD.FTZ R171, R171, R170 ;  /* 0x000000aaabab7221 */ /* 0x000fe20000010000 */
[----:B------:R-:W-:Y:S07]  /*7ba0*/  F2FP.BF16.F32.PACK_AB R31, R67, R64 ;  /* 0x00000040431f723e */ /* 0x000fee00000010ff */
[----:B------:R-:W-:Y:S01]  /*7bb0*/  MUFU.EX2 R66, R66 ;  /* 0x0000004200427308 */ /* 0x000fe20000000800 */
[----:B-1----:R-:W-:Y:S01]  /*7bc0*/  F2FP.BF16.F32.PACK_AB R43, R59, R62 ;  /* 0x0000003e3b2b723e */ /* 0x002fe200000010ff */
[----:B------:R-:W-:Y:S01]  /*7bd0*/  FADD.FTZ R148, R148, R171 ;  /* 0x000000ab94947221 */ /* 0x000fe20000010000 */
[----:B------:R-:W-:Y:S07]  /*7be0*/  FFMA.FTZ R192, R167, R246, R192 ;  /* 0x000000f6a7c07223 */ /* 0x000fee00000100c0 */
[----:B------:R-:W-:Y:S01]  /*7bf0*/  MUFU.EX2 R61, R61 ;  /* 0x0000003d003d7308 */ /* 0x000fe20000000800 */
[----:B------:R-:W-:Y:S01]  /*7c00*/  FFMA.FTZ R189, R166, R245, R189 ;  /* 0x000000f5a6bd7223 */ /* 0x000fe200000100bd */
[----:B------:R-:W-:Y:S01]  /*7c10*/  FADD.FTZ R148, R149, R148 ;  /* 0x0000009495947221 */ /* 0x000fe20000010000 */
[----:B------:R-:W-:Y:S07]  /*7c20*/  FADD.FTZ R181, R181, R192 ;  /* 0x000000c0b5b57221 */ /* 0x000fee0000010000 */
[----:B------:R-:W-:Y:S01]  /*7c30*/  MUFU.EX2 R63, R63 ;  /* 0x0000003f003f7308 */ /* 0x000fe20000000800 */
[-C--:B---3--:R-:W-:Y:S03]  /*7c40*/  HMMA.16816.F32.BF16 R4, R28, R36.reuse, R4 ;  /* 0x000000241c04723c */ /* 0x088fe60000041804 */
[----:B------:R-:W-:Y:S06]  /*7c50*/  FADD.FTZ R153, R153, R148 ;  /* 0x0000009499997221 */ /* 0x000fec0000010000 */
[----:B------:R-:W-:Y:S01]  /*7c60*/  MUFU.EX2 R72, R72 ;  /* 0x0000004800487308 */ /* 0x000fe20000000800 */
[----:B------:R-:W-:Y:S01]  /*7c70*/  FADD.FTZ R182, R182, R181 ;  /* 0x000000b5b6b67221 */ /* 0x000fe20000010000 */
[----:B------:R-:W-:Y:S01]  /*7c80*/  FFMA.FTZ R190, R165, R244, R190 ;  /* 0x000000f4a5be7223 */ /* 0x000fe200000100be */
[----:B------:R-:W-:Y:S01]  /*7c90*/  FADD.FTZ R150, R150, R153 ;  /* 0x0000009996967221 */ /* 0x000fe20000010000 */
[C---:B------:R-:W-:Y:S06]  /*7ca0*/  HMMA.16816.F32.BF16 R8, R40.reuse, R36, R8 ;  /* 0x000000242808723c */ /* 0x040fec0000041808 */
[----:B------:R-:W1:Y:S01]  /*7cb0*/  MUFU.EX2 R81, R81 ;  /* 0x0000005100517308 */ /* 0x000e620000000800 */
[----:B------:R-:W-:Y:S01]  /*7cc0*/  FFMA.FTZ R36, R69, UR4, -R196 ;  /* 0x0000000445247c23 */ /* 0x000fe200080108c4 */
[----:B------:R-:W-:Y:S08]  /*7cd0*/  FADD.FTZ R101, R145, R150 ;  /* 0x0000009691657221 */ /* 0x000ff00000010000 */
[----:B------:R3:W-:Y:S01]  /*7ce0*/  MUFU.EX2 R69, R68 ;  /* 0x0000004400457308 */ /* 0x0007e20000000800 */
[----:B------:R-:W-:Y:S01]  /*7cf0*/  FADD.FTZ R169, R169, R182 ;  /* 0x000000b6a9a97221 */ /* 0x000fe20000010000 */
[-C--:B------:R-:W-:Y:S08]  /*7d00*/  HMMA.16816.F32.BF16 R12, R40, R38.reuse, R12 ;  /* 0x00000026280c723c */ /* 0x080ff0000004180c */
[----:B------:R4:W-:Y:S01]  /*7d10*/  MUFU.EX2 R70, R36 ;  /* 0x0000002400467308 */ /* 0x0009e20000000800 */
[----:B------:R-:W-:Y:S01]  /*7d20*/  FADD.FTZ R152, R152, R169 ;  /* 0x000000a998987221 */ /* 0x000fe20000010000 */
[----:B------:R-:W-:Y:S01]  /*7d30*/  FADD.FTZ R189, R186, R189 ;  /* 0x000000bdbabd7221 */ /* 0x000fe20000010000 */
[----:B------:R-:W-:Y:S07]  /*7d40*/  ISETP.GT.AND P0, PT, R242, RZ, PT ;  /* 0x000000fff200720c */ /* 0x000fee0003f04270 */
[----:B------:R-:W-:Y:S01]  /*7d50*/  MUFU.EX2 R76, R76 ;  /* 0x0000004c004c7308 */ /* 0x000fe20000000800 */
[----:B------:R-:W-:Y:S01]  /*7d60*/  FADD.FTZ R152, R151, R152 ;  /* 0x0000009897987221 */ /* 0x000fe20000010000 */
[C---:B------:R-:W-:Y:S01]  /*7d70*/  HMMA.16816.F32.BF16 R16, R28.reuse, R38, R16 ;  /* 0x000000261c10723c */ /* 0x040fe20000041810 */
[----:B------:R-:W-:Y:S07]  /*7d80*/  LDSM.16.MT88.4 R148, [R218+0x5c00] ;  /* 0x005c0000da94783b */ /* 0x000fee0000004200 */
[----:B------:R-:W5:Y:S01]  /*7d90*/  MUFU.EX2 R73, R73 ;  /* 0x0000004900497308 */ /* 0x000f620000000800 */
[--C-:B---3--:R-:W-:Y:S01]  /*7da0*/  FFMA.FTZ R68, R82, UR4, -R195.reuse ;  /* 0x0000000452447c23 */ /* 0x108fe200080108c3 */
[--C-:B------:R-:W-:Y:S08]  /*7db0*/  FFMA.FTZ R82, R86, UR4, -R195.reuse ;  /* 0x0000000456527c23 */ /* 0x100ff000080108c3 */
[----:B------:R-:W-:Y:S01]  /*7dc0*/  MUFU.EX2 R77, R77 ;  /* 0x0000004d004d7308 */ /* 0x000fe20000000800 */
[--C-:B------:R-:W-:Y:S01]  /*7dd0*/  FFMA.FTZ R86, R98, UR4, -R195.reuse ;  /* 0x0000000462567c23 */ /* 0x100fe200080108c3 */
[-C--:B--2---:R-:W-:Y:S01]  /*7de0*/  HMMA.16816.F32.BF16 R20, R28, R44.reuse, R20 ;  /* 0x0000002c1c14723c */ /* 0x084fe20000041814 */
[----:B----4-:R-:W2:Y:S07]  /*7df0*/  LDSM.16.MT88.4 R36, [R218+0x5000] ;  /* 0x00500000da24783b */ /* 0x010eae0000004200 */
[----:B------:R-:W3:Y:S01]  /*7e00*/  MUFU.EX2 R68, R68 ;  /* 0x0000004400447308 */ /* 0x000ee20000000800 */
[----:B------:R-:W-:Y:S01]  /*7e10*/  FFMA.FTZ R98, R102, UR4, -R195 ;  /* 0x0000000466627c23 */ /* 0x000fe200080108c3 */
[----:B------:R-:W-:Y:S01]  /*7e20*/  FADD.FTZ R187, R187, R190 ;  /* 0x000000bebbbb7221 */ /* 0x000fe20000010000 */
[----:B------:R-:W-:Y:S07]  /*7e30*/  FADD.FTZ R184, R184, R189 ;  /* 0x000000bdb8b87221 */ /* 0x000fee0000010000 */
[----:B------:R-:W-:Y:S01]  /*7e40*/  MUFU.EX2 R80, R80 ;  /* 0x0000005000507308 */ /* 0x000fe20000000800 */
[----:B------:R-:W-:Y:S01]  /*7e50*/  FADD.FTZ R155, R155, R152 ;  /* 0x000000989b9b7221 */ /* 0x000fe20000010000 */
[C---:B------:R-:W-:Y:S08]  /*7e60*/  HMMA.16816.F32.BF16 R132, R40.reuse, R44, R132 ;  /* 0x0000002c2884723c */ /* 0x040ff00000041884 */
[----:B------:R-:W-:Y:S01]  /*7e70*/  MUFU.EX2 R98, R98 ;  /* 0x0000006200627308 */ /* 0x000fe20000000800 */
[--C-:B------:R-:W-:Y:S01]  /*7e80*/  FFMA.FTZ R45, R74, UR4, -R193.reuse ;  /* 0x000000044a2d7c23 */ /* 0x100fe200080108c1 */
[--C-:B------:R-:W-:Y:S01]  /*7e90*/  FFMA.FTZ R44, R75, UR4, -R193.reuse ;  /* 0x000000044b2c7c23 */ /* 0x100fe200080108c1 */
[----:B------:R-:W-:Y:S07]  /*7ea0*/  FFMA.FTZ R74, R78, UR4, -R193 ;  /* 0x000000044e4a7c23 */ /* 0x000fee00080108c1 */
[----:B------:R-:W-:Y:S01]  /*7eb0*/  MUFU.EX2 R79, R79 ;  /* 0x0000004f004f7308 */ /* 0x000fe20000000800 */
[-C--:B------:R-:W-:Y:S09]  /*7ec0*/  HMMA.16816.F32.BF16 R32, R40, R46.reuse, R32 ;  /* 0x0000002e2820723c */ /* 0x080ff20000041820 */
[----:B------:R-:W-:Y:S01]  /*7ed0*/  MUFU.EX2 R75, R45 ;  /* 0x0000002d004b7308 */ /* 0x000fe20000000800 */
[----:B-1----:R-:W-:Y:S01]  /*7ee0*/  F2FP.BF16.F32.PACK_AB R40, R81, R72 ;  /* 0x000000485128723e */ /* 0x002fe200000010ff */
[----:B------:R-:W-:Y:S01]  /*7ef0*/  FADD.FTZ R188, R188, R187 ;  /* 0x000000bbbcbc7221 */ /* 0x000fe20000010000 */
[----:B-----5:R-:W-:Y:S07]  /*7f00*/  F2FP.BF16.F32.PACK_AB R42, R73, R76 ;  /* 0x0000004c492a723e */ /* 0x020fee00000010ff */
[----:B------:R1:W4:Y:S01]  /*7f10*/  MUFU.EX2 R78, R44 ;  /* 0x0000002c004e7308 */ /* 0x0003220000000800 */
[----:B------:R-:W-:Y:S09]  /*7f20*/  HMMA.16816.F32.BF16 R24, R28, R46, R24 ;  /* 0x0000002e1c18723c */ /* 0x000ff20000041818 */
[----:B------:R-:W5:Y:S01]  /*7f30*/  MUFU.EX2 R74, R74 ;  /* 0x0000004a004a7308 */ /* 0x000f620000000800 */
[----:B------:R-:W-:Y:S01]  /*7f40*/  F2FP.BF16.F32.PACK_AB R28, R70, R69 ;  /* 0x00000045461c723e */ /* 0x000fe200000010ff */
[----:B------:R-:W-:Y:S01]  /*7f50*/  FADD.FTZ R184, R183, R184 ;  /* 0x000000b8b7b87221 */ /* 0x000fe20000010000 */
[----:B------:R-:W-:Y:S07]  /*7f60*/  F2FP.BF16.F32.PACK_AB R29, R71, R162 ;  /* 0x000000a2471d723e */ /* 0x000fee00000010ff */
[----:B------:R-:W-:Y:S01]  /*7f70*/  MUFU.EX2 R82, R82 ;  /* 0x0000005200527308 */ /* 0x000fe20000000800 */
[----:B------:R-:W-:Y:S01]  /*7f80*/  F2FP.BF16.F32.PACK_AB R30, R61, R66 ;  /* 0x000000423d1e723e */ /* 0x000fe200000010ff */
[----:B------:R-:W-:Y:S01]  /*7f90*/  FADD.FTZ R185, R185, R188 ;  /* 0x000000bcb9b97221 */ /* 0x000fe20000010000 */
[----:B---3--:R-:W-:Y:S07]  /*7fa0*/  F2FP.BF16.F32.PACK_AB R31, R63, R68 ;  /* 0x000000443f1f723e */ /* 0x008fee00000010ff */
[----:B------:R-:W-:Y:S01]  /*7fb0*/  MUFU.EX2 R85, R85 ;  /* 0x0000005500557308 */ /* 0x000fe20000000800 */
[----:B------:R-:W-:Y:S01]  /*7fc0*/  IADD3 R242, PT, PT, R242, -0x1, RZ ;  /* 0xfffffffff2f27810 */ /* 0x000fe20007ffe0ff */
[----:B-1----:R-:W1:Y:S01]  /*7fd0*/  LDSM.16.MT88.4 R44, [R216+0x5000] ;  /* 0x00500000d82c783b */ /* 0x002e620000004200 */
[----:B----4-:R-:W-:Y:S07]  /*7fe0*/  F2FP.BF16.F32.PACK_AB R41, R78, R75 ;  /* 0x0000004b4e29723e */ /* 0x010fee00000010ff */
[----:B------:R-:W-:Y:S01]  /*7ff0*/  MUFU.EX2 R83, R83 ;  /* 0x0000005300537308 */ /* 0x000fe20000000800 */
[----:B------:R-:W-:Y:S01]  /*8000*/  MOV R169, R0 ;  /* 0x0000000000a97202 */ /* 0x000fe20000000f00 */
[-C--:B--2---:R-:W-:Y:S08]  /*8010*/  HMMA.16816.F32.BF16 R4, R28, R36.reuse, R4 ;  /* 0x000000241c04723c */ /* 0x084ff00000041804 */
[----:B------:R-:W-:Y:S01]  /*8020*/  MUFU.EX2 R84, R84 ;  /* 0x0000005400547308 */ /* 0x000fe20000000800 */
[----:B-----5:R-:W-:Y:S01]  /*8030*/  F2FP.BF16.F32.PACK_AB R43, R77, R74 ;  /* 0x0000004a4d2b723e */ /* 0x020fe200000010ff */
[----:B------:R-:W-:Y:S01]  /*8040*/  FADD.FTZ R173, R173, R184 ;  /* 0x000000b8adad7221 */ /* 0x000fe20000010000 */
[----:B------:R-:W-:Y:S07]  /*8050*/  MOV R167, R2 ;  /* 0x0000000200a77202 */ /* 0x000fee0000000f00 */
[----:B------:R-:W-:Y:S01]  /*8060*/  MUFU.EX2 R86, R86 ;  /* 0x0000005600567308 */ /* 0x000fe20000000800 */
[----:B------:R-:W-:Y:S01]  /*8070*/  FADD.FTZ R154, R154, R155 ;  /* 0x0000009b9a9a7221 */ /* 0x000fe20000010000 */
[----:B------:R-:W-:Y:S01]  /*8080*/  FADD.FTZ R174, R174, R185 ;  /* 0x000000b9aeae7221 */ /* 0x000fe20000010000 */
[----:B------:R-:W-:Y:S01]  /*8090*/  FADD.FTZ R172, R172, R173 ;  /* 0x000000adacac7221 */ /* 0x000fe20000010000 */
[C---:B------:R-:W-:Y:S06]  /*80a0*/  HMMA.16816.F32.BF16 R8, R40.reuse, R36, R8 ;  /* 0x000000242808723c */ /* 0x040fec0000041808 */
[----:B------:R-:W-:Y:S01]  /*80b0*/  MUFU.EX2 R87, R87 ;  /* 0x0000005700577308 */ /* 0x000fe20000000800 */
[----:B------:R-:W-:Y:S09]  /*80c0*/  FADD.FTZ R161, R161, R154 ;  /* 0x0000009aa1a17221 */ /* 0x000ff20000010000 */
[----:B------:R-:W-:Y:S01]  /*80d0*/  MUFU.EX2 R88, R88 ;  /* 0x0000005800587308 */ /* 0x000fe20000000800 */
[----:B------:R-:W-:Y:S01]  /*80e0*/  FADD.FTZ R174, R157, R174 ;  /* 0x000000ae9dae7221 */ /* 0x000fe20000010000 */
[----:B------:R-:W-:Y:S01]  /*80f0*/  FADD.FTZ R175, R175, R172 ;  /* 0x000000acafaf7221 */ /* 0x000fe20000010000 */
[-C--:B------:R-:W-:Y:S07]  /*8100*/  HMMA.16816.F32.BF16 R12, R40, R38.reuse, R12 ;  /* 0x00000026280c723c */ /* 0x080fee000004180c */
[----:B------:R-:W2:Y:S01]  /*8110*/  MUFU.EX2 R89, R89 ;  /* 0x0000005900597308 */ /* 0x000ea20000000800 */
[----:B------:R-:W-:Y:S01]  /*8120*/  FADD.FTZ R161, R144, R161 ;  /* 0x000000a190a17221 */ /* 0x000fe20000010000 */
[----:B------:R-:W-:Y:S08]  /*8130*/  FADD.FTZ R159, R159, R174 ;  /* 0x000000ae9f9f7221 */ /* 0x000ff00000010000 */
[----:B------:R-:W-:Y:S01]  /*8140*/  MUFU.EX2 R90, R90 ;  /* 0x0000005a005a7308 */ /* 0x000fe20000000800 */
[----:B------:R-:W-:Y:S01]  /*8150*/  FADD.FTZ R156, R156, R175 ;  /* 0x000000af9c9c7221 */ /* 0x000fe20000010000 */
[----:B------:R-:W-:Y:S01]  /*8160*/  FADD.FTZ R50, R50, R161 ;  /* 0x000000a132327221 */ /* 0x000fe20000010000 */
[C---:B------:R-:W-:Y:S01]  /*8170*/  HMMA.16816.F32.BF16 R16, R28.reuse, R38, R16 ;  /* 0x000000261c10723c */ /* 0x040fe20000041810 */
[----:B------:R-:W3:Y:S06]  /*8180*/  LDSM.16.MT88.4 R36, [R218+0x5400] ;  /* 0x00540000da24783b */ /* 0x000eec0000004200 */
[----:B------:R-:W4:Y:S01]  /*8190*/  MUFU.EX2 R93, R100 ;  /* 0x00000064005d7308 */ /* 0x000f220000000800 */
[--C-:B------:R-:W-:Y:S01]  /*81a0*/  FFMA.FTZ R116, R116, UR4, -R196.reuse ;  /* 0x0000000474747c23 */ /* 0x100fe200080108c4 */
[--C-:B------:R-:W-:Y:S08]  /*81b0*/  FFMA.FTZ R117, R117, UR4, -R196.reuse ;  /* 0x0000000475757c23 */ /* 0x100ff000080108c4 */
[----:B------:R-:W-:Y:S01]  /*81c0*/  MUFU.EX2 R91, R91 ;  /* 0x0000005b005b7308 */ /* 0x000fe20000000800 */
[----:B------:R-:W-:Y:S01]  /*81d0*/  FFMA.FTZ R128, R128, UR4, -R196 ;  /* 0x0000000480807c23 */ /* 0x000fe200080108c4 */
[--C-:B------:R-:W-:Y:S01]  /*81e0*/  FFMA.FTZ R118, R118, UR4, -R195.reuse ;  /* 0x0000000476767c23 */ /* 0x100fe200080108c3 */
[--C-:B------:R-:W-:Y:S01]  /*81f0*/  FFMA.FTZ R119, R119, UR4, -R195.reuse ;  /* 0x0000000477777c23 */ /* 0x100fe200080108c3 */
[-C--:B-1----:R-:W-:Y:S06]  /*8200*/  HMMA.16816.F32.BF16 R20, R28, R44.reuse, R20 ;  /* 0x0000002c1c14723c */ /* 0x082fec0000041814 */
[----:B------:R-:W1:Y:S01]  /*8210*/  MUFU.EX2 R92, R92 ;  /* 0x0000005c005c7308 */ /* 0x000e620000000800 */
[----:B------:R-:W-:Y:S01]  /*8220*/  FFMA.FTZ R130, R130, UR4, -R195 ;  /* 0x0000000482827c23 */ /* 0x000fe200080108c3 */
[----:B------:R-:W-:Y:S08]  /*8230*/  FADD.FTZ R158, R158, R159 ;  /* 0x0000009f9e9e7221 */ /* 0x000ff00000010000 */
[----:B------:R-:W-:Y:S01]  /*8240*/  MUFU.EX2 R94, R94 ;  /* 0x0000005e005e7308 */ /* 0x000fe20000000800 */
[----:B------:R-:W-:Y:S01]  /*8250*/  FADD.FTZ R147, R147, R156 ;  /* 0x0000009c93937221 */ /* 0x000fe20000010000 */
[----:B------:R-:W-:Y:S01]  /*8260*/  FFMA.FTZ R196, R129, UR4, -R196 ;  /* 0x0000000481c47c23 */ /* 0x000fe200080108c4 */
[C---:B------:R-:W-:Y:S07]  /*8270*/  HMMA.16816.F32.BF16 R132, R40.reuse, R44, R132 ;  /* 0x0000002c2884723c */ /* 0x040fee0000041884 */
[----:B------:R-:W5:Y:S01]  /*8280*/  MUFU.EX2 R95, R95 ;  /* 0x0000005f005f7308 */ /* 0x000f620000000800 */
[----:B------:R-:W-:Y:S09]  /*8290*/  FFMA.FTZ R195, R131, UR4, -R195 ;  /* 0x0000000483c37c23 */ /* 0x000ff200080108c3 */
[----:B------:R-:W-:Y:S01]  /*82a0*/  MUFU.EX2 R104, R104 ;  /* 0x0000006800687308 */ /* 0x000fe20000000800 */
[----:B------:R-:W-:Y:S01]  /*82b0*/  FADD.FTZ R51, R51, R50 ;  /* 0x0000003233337221 */ /* 0x000fe20000010000 */
[----:B------:R-:W-:Y:S01]  /*82c0*/  FADD.FTZ R163, R163, R158 ;  /* 0x0000009ea3a37221 */ /* 0x000fe20000010000 */
[-C--:B------:R-:W-:Y:S07]  /*82d0*/  HMMA.16816.F32.BF16 R32, R40, R46.reuse, R32 ;  /* 0x0000002e2820723c */ /* 0x080fee0000041820 */
[----:B------:R-:W-:Y:S01]  /*82e0*/  MUFU.EX2 R105, R105 ;  /* 0x0000006900697308 */ /* 0x000fe20000000800 */
[----:B--2---:R-:W-:Y:S01]  /*82f0*/  F2FP.BF16.F32.PACK_AB R40, R89, R88 ;  /* 0x000000585928723e */ /* 0x004fe200000010ff */
[----:B------:R-:W-:Y:S01]  /*8300*/  FADD.FTZ R146, R146, R147 ;  /* 0x0000009392927221 */ /* 0x000fe20000010000 */
[----:B----4-:R-:W-:Y:S07]  /*8310*/  F2FP.BF16.F32.PACK_AB R41, R93, R90 ;  /* 0x0000005a5d29723e */ /* 0x010fee00000010ff */
[----:B------:R-:W-:Y:S01]  /*8320*/  MUFU.EX2 R106, R106 ;  /* 0x0000006a006a7308 */ /* 0x000fe20000000800 */
[----:B-1----:R-:W-:Y:S01]  /*8330*/  F2FP.BF16.F32.PACK_AB R42, R92, R91 ;  /* 0x0000005b5c2a723e */ /* 0x002fe200000010ff */
[----:B------:R-:W-:Y:S01]  /*8340*/  HMMA.16816.F32.BF16 R24, R28, R46, R24 ;  /* 0x0000002e1c18723c */ /* 0x000fe20000041818 */
[----:B------:R-:W1:Y:S07]  /*8350*/  LDSM.16.MT88.4 R44, [R216+0x5400] ;  /* 0x00540000d82c783b */ /* 0x000e6e0000004200 */
[----:B------:R-:W-:Y:S01]  /*8360*/  MUFU.EX2 R107, R107 ;  /* 0x0000006b006b7308 */ /* 0x000fe20000000800 */
[----:B------:R-:W-:Y:S01]  /*8370*/  F2FP.BF16.F32.PACK_AB R28, R79, R80 ;  /* 0x000000504f1c723e */ /* 0x000fe200000010ff */
[----:B------:R-:W-:Y:S01]  /*8380*/  FADD.FTZ R142, R142, R51 ;  /* 0x000000338e8e7221 */ /* 0x000fe20000010000 */
[----:B------:R-:W-:Y:S07]  /*8390*/  F2FP.BF16.F32.PACK_AB R29, R85, R82 ;  /* 0x00000052551d723e */ /* 0x000fee00000010ff */
[----:B------:R-:W-:Y:S01]  /*83a0*/  MUFU.EX2 R108, R108 ;  /* 0x0000006c006c7308 */ /* 0x000fe20000000800 */
[----:B------:R-:W-:Y:S01]  /*83b0*/  F2FP.BF16.F32.PACK_AB R30, R84, R83 ;  /* 0x00000053541e723e */ /* 0x000fe200000010ff */
[--C-:B------:R-:W-:Y:S01]  /*83c0*/  FFMA.FTZ R120, R120, UR4, -R194.reuse ;  /* 0x0000000478787c23 */ /* 0x100fe200080108c2 */
[----:B------:R-:W-:Y:S07]  /*83d0*/  F2FP.BF16.F32.PACK_AB R31, R87, R86 ;  /* 0x00000056571f723e */ /* 0x000fee00000010ff */
[----:B------:R-:W-:Y:S01]  /*83e0*/  MUFU.EX2 R109, R109 ;  /* 0x0000006d006d7308 */ /* 0x000fe20000000800 */
[----:B-----5:R-:W-:Y:S01]  /*83f0*/  F2FP.BF16.F32.PACK_AB R43, R95, R94 ;  /* 0x0000005e5f2b723e */ /* 0x020fe200000010ff */
[--C-:B------:R-:W-:Y:S01]  /*8400*/  FFMA.FTZ R121, R121, UR4, -R194.reuse ;  /* 0x0000000479797c23 */ /* 0x100fe200080108c2 */
[----:B------:R-:W-:Y:S07]  /*8410*/  MOV R166, R3 ;  /* 0x0000000300a67202 */ /* 0x000fee0000000f00 */
[----:B------:R-:W-:Y:S01]  /*8420*/  MUFU.EX2 R110, R110 ;  /* 0x0000006e006e7308 */ /* 0x000fe20000000800 */
[----:B------:R-:W-:Y:S01]  /*8430*/  FFMA.FTZ R124, R124, UR4, -R194 ;  /* 0x000000047c7c7c23 */ /* 0x000fe200080108c2 */
[-C--:B---3--:R-:W-:Y:S08]  /*8440*/  HMMA.16816.F32.BF16 R4, R28, R36.reuse, R4 ;  /* 0x000000241c04723c */ /* 0x088ff00000041804 */
[----:B------:R-:W-:Y:S01]  /*8450*/  MUFU.EX2 R111, R111 ;  /* 0x0000006f006f7308 */ /* 0x000fe20000000800 */
[--C-:B------:R-:W-:Y:S01]  /*8460*/  FFMA.FTZ R122, R122, UR4, -R193.reuse ;  /* 0x000000047a7a7c23 */ /* 0x100fe200080108c1 */
[--C-:B------:R-:W-:Y:S01]  /*8470*/  FFMA.FTZ R123, R123, UR4, -R193.reuse ;  /* 0x000000047b7b7c23 */ /* 0x100fe200080108c1 */
[----:B------:R-:W-:Y:S07]  /*8480*/  FFMA.FTZ R126, R126, UR4, -R193 ;  /* 0x000000047e7e7c23 */ /* 0x000fee00080108c1 */
[----:B------:R-:W-:Y:S01]  /*8490*/  MUFU.EX2 R116, R116 ;  /* 0x0000007400747308 */ /* 0x000fe20000000800 */
[----:B------:R-:W-:Y:S01]  /*84a0*/  FADD.FTZ R163, R140, R163 ;  /* 0x000000a38ca37221 */ /* 0x000fe20000010000 */
[C---:B------:R-:W-:Y:S08]  /*84b0*/  HMMA.16816.F32.BF16 R8, R40.reuse, R36, R8 ;  /* 0x000000242808723c */ /* 0x040ff00000041808 */
[----:B------:R-:W2:Y:S01]  /*84c0*/  MUFU.EX2 R117, R117 ;  /* 0x0000007500757308 */ /* 0x000ea20000000800 */
[----:B------:R-:W-:Y:S01]  /*84d0*/  FADD.FTZ R141, R141, R146 ;  /* 0x000000928d8d7221 */ /* 0x000fe20000010000 */
[----:B------:R-:W-:Y:S08]  /*84e0*/  FFMA.FTZ R194, R125, UR4, -R194 ;  /* 0x000000047dc27c23 */ /* 0x000ff000080108c2 */
[----:B------:R-:W-:Y:S01]  /*84f0*/  MUFU.EX2 R118, R118 ;  /* 0x0000007600767308 */ /* 0x000fe20000000800 */
[----:B------:R-:W-:Y:S01]  /*8500*/  FFMA.FTZ R193, R127, UR4, -R193 ;  /* 0x000000047fc17c23 */ /* 0x000fe200080108c1 */
[-C--:B------:R-:W-:Y:S08]  /*8510*/  HMMA.16816.F32.BF16 R12, R40, R38.reuse, R12 ;  /* 0x00000026280c723c */ /* 0x080ff0000004180c */
[----:B------:R-:W3:Y:S01]  /*8520*/  MUFU.EX2 R119, R119 ;  /* 0x0000007700777308 */ /* 0x000ee20000000800 */
[----:B------:R-:W-:Y:S01]  /*8530*/  FADD.FTZ R55, R55, R142 ;  /* 0x0000008e37377221 */ /* 0x000fe20000010000 */
[----:B------:R-:W-:Y:S01]  /*8540*/  FADD.FTZ R138, R138, R163 ;  /* 0x000000a38a8a7221 */ /* 0x000fe20000010000 */
[----:B------:R-:W-:Y:S07]  /*8550*/  FADD.FTZ R136, R136, R141 ;  /* 0x0000008d88887221 */ /* 0x000fee0000010000 */
[----:B------:R-:W-:Y:S01]  /*8560*/  MUFU.EX2 R196, R196 ;  /* 0x000000c400c47308 */ /* 0x000fe20000000800 */
[----:B------:R-:W-:Y:S01]  /*8570*/  FADD.FTZ R101, R160, R101 ;  /* 0x00000065a0657221 */ /* 0x000fe20000010000 */
[C---:B------:R-:W-:Y:S01]  /*8580*/  HMMA.16816.F32.BF16 R16, R28.reuse, R38, R16 ;  /* 0x000000261c10723c */ /* 0x040fe20000041810 */
[----:B------:R-:W4:Y:S07]  /*8590*/  LDSM.16.MT88.4 R36, [R218+0x5800] ;  /* 0x00580000da24783b */ /* 0x000f2e0000004200 */
[----:B------:R-:W-:Y:S01]  /*85a0*/  MUFU.EX2 R130, R130 ;  /* 0x0000008200827308 */ /* 0x000fe20000000800 */
[----:B------:R-:W-:Y:S01]  /*85b0*/  FADD.FTZ R64, R64, R55 ;  /* 0x0000003740407221 */ /* 0x000fe20000010000 */
[----:B------:R-:W-:Y:S08]  /*85c0*/  FADD.FTZ R138, R137, R138 ;  /* 0x0000008a898a7221 */ /* 0x000ff00000010000 */
[----:B------:R-:W5:Y:S01]  /*85d0*/  MUFU.EX2 R195, R195 ;  /* 0x000000c300c37308 */ /* 0x000f620000000800 */
[----:B------:R-:W-:Y:S01]  /*85e0*/  FADD.FTZ R139, R139, R136 ;  /* 0x000000888b8b7221 */ /* 0x000fe20000010000 */
[-C--:B-1----:R-:W-:Y:S08]  /*85f0*/  HMMA.16816.F32.BF16 R20, R28, R44.reuse, R20 ;  /* 0x0000002c1c14723c */ /* 0x082ff00000041814 */
[----:B------:R-:W-:Y:S01]  /*8600*/  MUFU.EX2 R120, R120 ;  /* 0x0000007800787308 */ /* 0x000fe20000000800 */
[----:B------:R-:W-:Y:S01]  /*8610*/  FADD.FTZ R48, R48, R101 ;  /* 0x0000006530307221 */ /* 0x000fe20000010000 */
[----:B------:R-:W-:Y:S01]  /*8620*/  FADD.FTZ R67, R67, R64 ;  /* 0x0000004043437221 */ /* 0x000fe20000010000 */
[----:B------:R-:W-:Y:S07]  /*8630*/  FADD.FTZ R143, R143, R138 ;  /* 0x0000008a8f8f7221 */ /* 0x000fee0000010000 */
[----:B------:R-:W1:Y:S01]  /*8640*/  MUFU.EX2 R121, R121 ;  /* 0x0000007900797308 */ /* 0x000e620000000800 */
[----:B------:R-:W-:Y:S01]  /*8650*/  FADD.FTZ R56, R56, R139 ;  /* 0x0000008b38387221 */ /* 0x000fe20000010000 */
[C---:B------:R-:W-:Y:S08]  /*8660*/  HMMA.16816.F32.BF16 R132, R40.reuse, R44, R132 ;  /* 0x0000002c2884723c */ /* 0x040ff00000041884 */
[----:B------:R-:W-:Y:S01]  /*8670*/  MUFU.EX2 R122, R122 ;  /* 0x0000007a007a7308 */ /* 0x000fe20000000800 */
[----:B--2---:R-:W-:Y:S01]  /*8680*/  F2FP.BF16.F32.PACK_AB R136, R117, R116 ;  /* 0x000000747588723e */ /* 0x004fe200000010ff */
[----:B------:R-:W-:Y:S08]  /*8690*/  FADD.FTZ R48, R49, R48 ;  /* 0x0000003031307221 */ /* 0x000ff00000010000 */
[----:B------:R-:W2:Y:S01]  /*86a0*/  MUFU.EX2 R123, R123 ;  /* 0x0000007b007b7308 */ /* 0x000ea20000000800 */
[----:B---3--:R-:W-:Y:S01]  /*86b0*/  F2FP.BF16.F32.PACK_AB R137, R119, R118 ;  /* 0x000000767789723e */ /* 0x008fe200000010ff */
[-C--:B------:R-:W-:Y:S08]  /*86c0*/  HMMA.16816.F32.BF16 R32, R40, R46.reuse, R32 ;  /* 0x0000002e2820723c */ /* 0x080ff00000041820 */
[----:B------:R-:W-:Y:S01]  /*86d0*/  MUFU.EX2 R194, R194 ;  /* 0x000000c200c27308 */ /* 0x000fe20000000800 */
[----:B------:R-:W-:Y:S01]  /*86e0*/  F2FP.BF16.F32.PACK_AB R40, R105, R104 ;  /* 0x000000686928723e */ /* 0x000fe200000010ff */
[----:B------:R-:W-:Y:S01]  /*86f0*/  FADD.FTZ R162, R162, R67 ;  /* 0x00000043a2a27221 */ /* 0x000fe20000010000 */
[----:B------:R-:W-:Y:S07]  /*8700*/  F2FP.BF16.F32.PACK_AB R41, R107, R106 ;  /* 0x0000006a6b29723e */ /* 0x000fee00000010ff */
[----:B------:R-:W-:Y:S01]  /*8710*/  MUFU.EX2 R126, R126 ;  /* 0x0000007e007e7308 */ /* 0x000fe20000000800 */
[----:B------:R-:W-:Y:S01]  /*8720*/  F2FP.BF16.F32.PACK_AB R42, R109, R108 ;  /* 0x0000006c6d2a723e */ /* 0x000fe200000010ff */
[----:B------:R-:W-:Y:S01]  /*8730*/  HMMA.16816.F32.BF16 R24, R28, R46, R24 ;  /* 0x0000002e1c18723c */ /* 0x000fe20000041818 */
[----:B------:R-:W3:Y:S07]  /*8740*/  LDSM.16.MT88.4 R44, [R216+0x5800] ;  /* 0x00580000d82c783b */ /* 0x000eee0000004200 */
[----:B------:R-:W2:Y:S01]  /*8750*/  MUFU.EX2 R193, R193 ;  /* 0x000000c100c17308 */ /* 0x000ea20000000800 */
[----:B------:R-:W-:Y:S01]  /*8760*/  F2FP.BF16.F32.PACK_AB R28, R97, R96 ;  /* 0x00000060611c723e */ /* 0x000fe200000010ff */
[----:B------:R-:W-:Y:S01]  /*8770*/  FADD.FTZ R143, R58, R143 ;  /* 0x0000008f3a8f7221 */ /* 0x000fe20000010000 */
        /* <DEDUP_REMOVED lines=8> */
[----:B-----5:R-:W-:Y:S01]  /*8800*/  F2FP.BF16.F32.PACK_AB R139, R195, R130 ;  /* 0x00000082c38b723e */ /* 0x020fe200000010ff */
[----:B------:R-:W-:Y:S01]  /*8810*/  FADD.FTZ R57, R57, R56 ;  /* 0x0000003839397221 */ /* 0x000fe20000010000 */
[----:B-1----:R-:W-:Y:S01]  /*8820*/  F2FP.BF16.F32.PACK_AB R140, R121, R120 ;  /* 0x00000078798c723e */ /* 0x002fe200000010ff */
[-C--:B----4-:R-:W-:Y:S03]  /*8830*/  HMMA.16816.F32.BF16 R4, R28, R36.reuse, R4 ;  /* 0x000000241c04723c */ /* 0x090fe60000041804 */
[----:B--2---:R-:W-:Y:S01]  /*8840*/  F2FP.BF16.F32.PACK_AB R141, R123, R122 ;  /* 0x0000007a7b8d723e */ /* 0x004fe200000010ff */
[----:B------:R-:W-:Y:S01]  /*8850*/  FADD.FTZ R52, R52, R49 ;  /* 0x0000003134347221 */ /* 0x000fe20000010000 */
[----:B------:R-:W-:Y:S01]  /*8860*/  F2FP.BF16.F32.PACK_AB R143, R193, R126 ;  /* 0x0000007ec18f723e */ /* 0x000fe200000010ff */
[----:B------:R-:W-:Y:S01]  /*8870*/  FADD.FTZ R57, R60, R57 ;  /* 0x000000393c397221 */ /* 0x000fe20000010000 */
[----:B------:R-:W-:Y:S01]  /*8880*/  FADD.FTZ R62, R59, R62 ;  /* 0x0000003e3b3e7221 */ /* 0x000fe20000010000 */
[C---:B------:R-:W-:Y:S01]  /*8890*/  HMMA.16816.F32.BF16 R8, R40.reuse, R36, R8 ;  /* 0x000000242808723c */ /* 0x040fe20000041808 */
[----:B------:R-:W1:Y:S03]  /*88a0*/  MUFU.EX2 R37, R128 ;  /* 0x0000008000257308 */ /* 0x000e660000000800 */
[----:B------:R-:W-:Y:S01]  /*88b0*/  FADD.FTZ R52, R65, R52 ;  /* 0x0000003441347221 */ /* 0x000fe20000010000 */
[----:B------:R-:W-:Y:S01]  /*88c0*/  FADD.FTZ R72, R72, R57 ;  /* 0x0000003948487221 */ /* 0x000fe20000010000 */
[----:B------:R-:W-:Y:S01]  /*88d0*/  FADD.FTZ R68, R68, R71 ;  /* 0x0000004744447221 */ /* 0x000fe20000010000 */
[----:B------:R-:W-:Y:S01]  /*88e0*/  MOV R165, R164 ;  /* 0x000000a400a57202 */ /* 0x000fe20000000f00 */
[-C--:B------:R-:W-:Y:S03]  /*88f0*/  HMMA.16816.F32.BF16 R12, R40, R38.reuse, R12 ;  /* 0x00000026280c723c */ /* 0x080fe6000004180c */
[----:B------:R-:W-:Y:S01]  /*8900*/  FADD.FTZ R69, R69, R52 ;  /* 0x0000003445457221 */ /* 0x000fe20000010000 */
[----:B------:R-:W-:Y:S01]  /*8910*/  FADD.FTZ R81, R81, R72 ;  /* 0x0000004851517221 */ /* 0x000fe20000010000 */
[----:B------:R-:W-:Y:S01]  /*8920*/  FADD.FTZ R63, R63, R68 ;  /* 0x000000443f3f7221 */ /* 0x000fe20000010000 */
[----:B-1----:R-:W-:Y:S02]  /*8930*/  F2FP.BF16.F32.PACK_AB R138, R196, R37 ;  /* 0x00000025c48a723e */ /* 0x002fe400000010ff */
[C---:B------:R-:W-:Y:S01]  /*8940*/  HMMA.16816.F32.BF16 R16, R28.reuse, R38, R16 ;  /* 0x000000261c10723c */ /* 0x040fe20000041810 */
[----:B------:R-:W1:Y:S03]  /*8950*/  MUFU.EX2 R39, R124 ;  /* 0x0000007c00277308 */ /* 0x000e660000000800 */
[----:B------:R-:W-:Y:S01]  /*8960*/  FADD.FTZ R69, R70, R69 ;  /* 0x0000004546457221 */ /* 0x000fe20000010000 */
[----:B------:R-:W-:Y:S01]  /*8970*/  FADD.FTZ R76, R76, R81 ;  /* 0x000000514c4c7221 */ /* 0x000fe20000010000 */
[----:B------:R-:W-:Y:S02]  /*8980*/  FADD.FTZ R82, R82, R63 ;  /* 0x0000003f52527221 */ /* 0x000fe40000010000 */
[-C--:B---3--:R-:W-:Y:S03]  /*8990*/  HMMA.16816.F32.BF16 R20, R28, R44.reuse, R20 ;  /* 0x0000002c1c14723c */ /* 0x088fe60000041814 */
[----:B------:R-:W-:Y:S01]  /*89a0*/  FADD.FTZ R66, R66, R69 ;  /* 0x0000004542427221 */ /* 0x000fe20000010000 */
[----:B------:R-:W-:Y:S01]  /*89b0*/  FADD.FTZ R73, R73, R76 ;  /* 0x0000004c49497221 */ /* 0x000fe20000010000 */
[----:B------:R-:W-:Y:S01]  /*89c0*/  FADD.FTZ R85, R85, R82 ;  /* 0x0000005255557221 */ /* 0x000fe20000010000 */
[----:B-1----:R-:W-:Y:S02]  /*89d0*/  F2FP.BF16.F32.PACK_AB R142, R194, R39 ;  /* 0x00000027c28e723e */ /* 0x002fe400000010ff */
[C---:B------:R-:W-:Y:S04]  /*89e0*/  HMMA.16816.F32.BF16 R132, R40.reuse, R44, R132 ;  /* 0x0000002c2884723c */ /* 0x040fe80000041884 */
[----:B------:R-:W-:Y:S01]  /*89f0*/  FADD.FTZ R61, R61, R66 ;  /* 0x000000423d3d7221 */ /* 0x000fe20000010000 */
[----:B------:R-:W-:Y:S01]  /*8a00*/  FADD.FTZ R88, R88, R73 ;  /* 0x0000004958587221 */ /* 0x000fe20000010000 */
[----:B------:R-:W-:Y:S02]  /*8a10*/  FADD.FTZ R86, R86, R85 ;  /* 0x0000005556567221 */ /* 0x000fe40000010000 */
[-C--:B------:R-:W-:Y:S03]  /*8a20*/  HMMA.16816.F32.BF16 R32, R40, R46.reuse, R32 ;  /* 0x0000002e2820723c */ /* 0x080fe60000041820 */
[----:B------:R-:W-:Y:S01]  /*8a30*/  FADD.FTZ R41, R75, R62 ;  /* 0x0000003e4b297221 */ /* 0x000fe20000010000 */
[----:B------:R-:W-:Y:S01]  /*8a40*/  FADD.FTZ R80, R80, R61 ;  /* 0x0000003d50507221 */ /* 0x000fe20000010000 */
[----:B------:R-:W-:Y:S01]  /*8a50*/  FADD.FTZ R88, R89, R88 ;  /* 0x0000005859587221 */ /* 0x000fe20000010000 */
[----:B------:R-:W-:Y:S01]  /*8a60*/  FADD.FTZ R87, R87, R86 ;  /* 0x0000005657577221 */ /* 0x000fe20000010000 */
[----:B------:R-:W-:Y:S01]  /*8a70*/  FADD.FTZ R41, R78, R41 ;  /* 0x000000294e297221 */ /* 0x000fe20000010000 */
[----:B------:R-:W-:Y:S01]  /*8a80*/  HMMA.16816.F32.BF16 R24, R28, R46, R24 ;  /* 0x0000002e1c18723c */ /* 0x000fe20000041818 */
[----:B------:R-:W1:Y:S03]  /*8a90*/  LDSM.16.MT88.4 R28, [R216+0x5c00] ;  /* 0x005c0000d81c783b */ /* 0x000e660000004200 */
[----:B------:R-:W-:Y:S01]  /*8aa0*/  FADD.FTZ R74, R74, R41 ;  /* 0x000000294a4a7221 */ /* 0x000fe20000010000 */
[----:B------:R-:W-:Y:S01]  /*8ab0*/  FADD.FTZ R80, R79, R80 ;  /* 0x000000504f507221 */ /* 0x000fe20000010000 */
[----:B------:R-:W-:Y:S01]  /*8ac0*/  FADD.FTZ R91, R91, R88 ;  /* 0x000000585b5b7221 */ /* 0x000fe20000010000 */
[----:B------:R-:W-:Y:S01]  /*8ad0*/  FADD.FTZ R98, R98, R87 ;  /* 0x0000005762627221 */ /* 0x000fe20000010000 */
[-C--:B------:R-:W-:Y:S05]  /*8ae0*/  HMMA.16816.F32.BF16 R160, R136, R148.reuse, R4 ;  /* 0x0000009488a0723c */ /* 0x080fea0000041804 */
[----:B------:R-:W-:Y:S01]  /*8af0*/  FADD.FTZ R77, R77, R74 ;  /* 0x0000004a4d4d7221 */ /* 0x000fe20000010000 */
[----:B------:R-:W-:Y:S01]  /*8b00*/  FADD.FTZ R83, R83, R80 ;  /* 0x0000005053537221 */ /* 0x000fe20000010000 */
[----:B------:R-:W-:Y:S01]  /*8b10*/  FADD.FTZ R91, R92, R91 ;  /* 0x0000005b5c5b7221 */ /* 0x000fe20000010000 */
[C---:B------:R-:W-:Y:S04]  /*8b20*/  HMMA.16816.F32.BF16 R156, R140.reuse, R148, R8 ;  /* 0x000000948c9c723c */ /* 0x040fe80000041808 */
[----:B------:R-:W-:Y:S01]  /*8b30*/  FADD.FTZ R90, R90, R77 ;  /* 0x0000004d5a5a7221 */ /* 0x000fe20000010000 */
[----:B------:R-:W-:Y:S01]  /*8b40*/  FADD.FTZ R83, R84, R83 ;  /* 0x0000005354537221 */ /* 0x000fe20000010000 */
[----:B------:R-:W-:Y:S01]  /*8b50*/  FADD.FTZ R104, R104, R91 ;  /* 0x0000005b68687221 */ /* 0x000fe20000010000 */
[----:B------:R-:W-:Y:S01]  /*8b60*/  FADD.FTZ R99, R99, R98 ;  /* 0x0000006263637221 */ /* 0x000fe20000010000 */
[-C--:B------:R-:W-:Y:S03]  /*8b70*/  HMMA.16816.F32.BF16 R152, R140, R150.reuse, R12 ;  /* 0x000000968c98723c */ /* 0x080fe6000004180c */
[----:B------:R-:W-:Y:S01]  /*8b80*/  FADD.FTZ R93, R93, R90 ;  /* 0x0000005a5d5d7221 */ /* 0x000fe20000010000 */
[----:B------:R-:W-:Y:S01]  /*8b90*/  FADD.FTZ R96, R96, R83 ;  /* 0x0000005360607221 */ /* 0x000fe20000010000 */
        /* <DEDUP_REMOVED lines=8> */
[----:B------:R-:W-:Y:S01]  /*8c20*/  FADD.FTZ R106, R106, R95 ;  /* 0x0000005f6a6a7221 */ /* 0x000fe20000010000 */
[-C--:B-1----:R-:W-:Y:S03]  /*8c30*/  HMMA.16816.F32.BF16 R144, R136, R28.reuse, R20 ;  /* 0x0000001c8890723c */ /* 0x082fe60000041814 */
        /* <DEDUP_REMOVED lines=16> */
[----:B------:R-:W-:Y:S04]  /*8d40*/  HMMA.16816.F32.BF16 R136, R136, R30, R24 ;  /* 0x0000001e8888723c */ /* 0x000fe80000041818 */
[----:B------:R-:W-:Y:S01]  /*8d50*/  FADD.FTZ R123, R123, R122 ;  /* 0x0000007a7b7b7221 */ /* 0x000fe20000010000 */
[----:B------:R-:W-:Y:S01]  /*8d60*/  FADD.FTZ R37, R37, R116 ;  /* 0x0000007425257221 */ /* 0x000fe20000010000 */
[----:B------:R-:W-:Y:S01]  /*8d70*/  FADD.FTZ R39, R39, R120 ;  /* 0x0000007827277221 */ /* 0x000fe20000010000 */
[----:B------:R-:W-:Y:S01]  /*8d80*/  FADD.FTZ R246, R195, R130 ;  /* 0x00000082c3f67221 */ /* 0x000fe20000010000 */
[----:B------:R-:W-:Y:S01]  /*8d90*/  FADD.FTZ R126, R126, R123 ;  /* 0x0000007b7e7e7221 */ /* 0x000fe20000010000 */
[----:B------:R-:W-:Y:S01]  /*8da0*/  FADD.FTZ R247, R196, R37 ;  /* 0x00000025c4f77221 */ /* 0x000fe20000010000 */
[----:B------:R-:W-:Y:S02]  /*8db0*/  FADD.FTZ R245, R194, R39 ;  /* 0x00000027c2f57221 */ /* 0x000fe40000010000 */
[----:B------:R-:W-:Y:S01]  /*8dc0*/  FADD.FTZ R244, R193, R126 ;  /* 0x0000007ec1f47221 */ /* 0x000fe20000010000 */
[----:B------:R-:W-:Y:S07]  /*8dd0*/  @P0 BRA `(.L_x_23) ;  /* 0xffffffcc00bc0947 */ /* 0x000fee000383ffff */
.L_x_22:
[----:B------:R-:W1:Y:S01]  /*8de0*/  SHFL.BFLY PT, R5, R246, 0x2, 0x1f ;  /* 0x0c401f00f6057f89 */ /* 0x000e6200000e0000 */
[----:B------:R-:W2:Y:S01]  /*8df0*/  S2UR UR5, SR_CgaCtaId ;  /* 0x00000000000579c3 */ /* 0x000ea20000008800 */
[----:B------:R-:W-:Y:S01]  /*8e00*/  UMOV UR4, 0x400 ;  /* 0x0000040000047882 */ /* 0x000fe20000000000 */
[----:B------:R-:W-:Y:S01]  /*8e10*/  MOV R17, 0x7f800000 ;  /* 0x7f80000000117802 */ /* 0x000fe20000000f00 */
[----:B------:R-:W3:Y:S01]  /*8e20*/  SHFL.BFLY PT, R6, R245, 0x2, 0x1f ;  /* 0x0c401f00f5067f89 */ /* 0x000ee200000e0000 */
[-C--:B------:R-:W-:Y:S02]  /*8e30*/  ISETP.GE.AND P2, PT, R224, R225.reuse, PT ;  /* 0x000000e1e000720c */ /* 0x080fe40003f46270 */
[----:B------:R-:W-:Y:S01]  /*8e40*/  ISETP.GE.AND P1, PT, R223, R225, PT ;  /* 0x000000e1df00720c */ /* 0x000fe20003f26270 */
[----:B------:R-:W4:Y:S04]  /*8e50*/  SHFL.BFLY PT, R4, R247, 0x2, 0x1f ;  /* 0x0c401f00f7047f89 */ /* 0x000f2800000e0000 */
[----:B------:R-:W5:Y:S01]  /*8e60*/  SHFL.BFLY PT, R9, R244, 0x2, 0x1f ;  /* 0x0c401f00f4097f89 */ /* 0x000f6200000e0000 */
[----:B-1----:R-:W-:Y:S01]  /*8e70*/  FADD.FTZ R16, R5, R246 ;  /* 0x000000f605107221 */ /* 0x002fe20000010000 */
[----:B--2---:R-:W-:Y:S01]  /*8e80*/  ULEA UR5, UR5, UR4, 0x18 ;  /* 0x0000000405057291 */ /* 0x004fe2000f8ec0ff */
[----:B------:R-:W1:Y:S01]  /*8e90*/  S2UR UR4, SR_CTAID.Z ;  /* 0x00000000000479c3 */ /* 0x000e620000002700 */
[----:B---3--:R-:W-:-:S02]  /*8ea0*/  FADD.FTZ R5, R6, R245 ;  /* 0x000000f506057221 */ /* 0x008fc40000010000 */
[----:B------:R-:W2:Y:S01]  /*8eb0*/  SHFL.BFLY PT, R7, R16, 0x1, 0x1f ;  /* 0x0c201f0010077f89 */ /* 0x000ea200000e0000 */
[----:B----4-:R-:W-:-:S03]  /*8ec0*/  FADD.FTZ R13, R4, R247 ;  /* 0x000000f7040d7221 */ /* 0x010fc60000010000 */
[----:B------:R-:W3:Y:S01]  /*8ed0*/  SHFL.BFLY PT, R14, R5, 0x1, 0x1f ;  /* 0x0c201f00050e7f89 */ /* 0x000ee200000e0000 */
[----:B-----5:R-:W-:-:S03]  /*8ee0*/  FADD.FTZ R12, R9, R244 ;  /* 0x000000f4090c7221 */ /* 0x020fc60000010000 */
[----:B------:R-:W4:Y:S01]  /*8ef0*/  SHFL.BFLY PT, R8, R13, 0x1, 0x1f ;  /* 0x0c201f000d087f89 */ /* 0x000f2200000e0000 */
[----:B------:R-:W5:Y:S03]  /*8f00*/  S2R R4, SR_TID.X ;  /* 0x0000000000047919 */ /* 0x000f660000002100 */
[----:B------:R-:W1:Y:S01]  /*8f10*/  SHFL.BFLY PT, R11, R12, 0x1, 0x1f ;  /* 0x0c201f000c0b7f89 */ /* 0x000e6200000e0000 */
[----:B--2---:R-:W-:Y:S02]  /*8f20*/  FADD.FTZ R7, R16, R7 ;  /* 0x0000000710077221 */ /* 0x004fe40000010000 */
[----:B------:R-:W2:Y:S01]  /*8f30*/  LDC R16, c[0x0][0x434] ;  /* 0x00010d00ff107b82 */ /* 0x000ea20000000800 */
[----:B---3--:R-:W-:Y:S01]  /*8f40*/  FADD.FTZ R14, R5, R14 ;  /* 0x0000000e050e7221 */ /* 0x008fe20000010000 */
[----:B------:R-:W-:Y:S01]  /*8f50*/  MUFU.RCP R9, R7 ;  /* 0x0000000700097308 */ /* 0x000fe20000001000 */
[----:B------:R-:W-:Y:S01]  /*8f60*/  FSETP.NE.FTZ.AND P3, PT, R7, RZ, PT ;  /* 0x000000ff0700720b */ /* 0x000fe20003f75000 */
[----:B----4-:R-:W-:-:S02]  /*8f70*/  FADD.FTZ R8, R13, R8 ;  /* 0x000000080d087221 */ /* 0x010fc40000010000 */
[----:B------:R-:W-:Y:S02]  /*8f80*/  FSETP.NE.FTZ.AND P0, PT, R14, RZ, PT ;  /* 0x000000ff0e00720b */ /* 0x000fe40003f15000 */
[----:B------:R-:W3:Y:S02]  /*8f90*/  LDC.U8 R5, c[0x0][0x549] ;  /* 0x00015240ff057b82 */ /* 0x000ee40000000000 */
[----:B------:R-:W4:Y:S01]  /*8fa0*/  MUFU.RCP R10, R8 ;  /* 0x00000008000a7308 */ /* 0x000f220000001000 */
[----:B------:R-:W-:Y:S01]  /*8fb0*/  FSETP.NE.FTZ.AND P5, PT, R8, RZ, PT ;  /* 0x000000ff0800720b */ /* 0x000fe20003fb5000 */
[----:B-1----:R-:W-:Y:S01]  /*8fc0*/  FADD.FTZ R11, R12, R11 ;  /* 0x0000000b0c0b7221 */ /* 0x002fe20000010000 */
[C---:B-----5:R-:W-:Y:S02]  /*8fd0*/  SHF.L.U32 R15, R4.reuse, 0x3, RZ ;  /* 0x00000003040f7819 */ /* 0x060fe400000006ff */
[----:B------:R-:W-:Y:S02]  /*8fe0*/  SHF.L.U32 R6, R4, 0x1, RZ ;  /* 0x0000000104067819 */ /* 0x000fe400000006ff */
[----:B------:R-:W-:-:S02]  /*8ff0*/  LOP3.LUT R15, R15, 0xc0, RZ, 0xc0, !PT ;  /* 0x000000c00f0f7812 */ /* 0x000fc400078ec0ff */
[----:B------:R-:W-:-:S05]  /*9000*/  SHF.L.U32 R13, R4, 0x4, RZ ;  /* 0x00000004040d7819 */ /* 0x000fca00000006ff */
[----:B------:R-:W1:Y:S01]  /*9010*/  @P5 MUFU.LG2 R8, R8 ;  /* 0x0000000800085308 */ /* 0x000e620000000c00 */
[----:B------:R-:W-:Y:S02]  /*9020*/  LOP3.LUT R6, R6, 0x6, RZ, 0xc0, !PT ;  /* 0x0000000606067812 */ /* 0x000fe400078ec0ff */
[----:B------:R-:W-:Y:S02]  /*9030*/  LOP3.LUT R12, R15, 0x18, R4, 0xf8, !PT ;  /* 0x000000180f0c7812 */ /* 0x000fe400078ef804 */
[----:B----4-:R-:W-:Y:S01]  /*9040*/  FSEL R10, R10, 1, P5 ;  /* 0x3f8000000a0a7808 */ /* 0x010fe20002800000 */
[----:B------:R-:W4:Y:S01]  /*9050*/  @P5 LDC R15, c[0x0][0x458] ;  /* 0x00011600ff0f5b82 */ /* 0x000f220000000800 */
[----:B---3--:R-:W-:Y:S02]  /*9060*/  ISETP.NE.AND P4, PT, R5, RZ, PT ;  /* 0x000000ff0500720c */ /* 0x008fe40003f85270 */
[----:B------:R-:W-:Y:S01]  /*9070*/  LOP3.LUT R6, R6, 0x3e00, R13, 0xf8, !PT ;  /* 0x00003e0006067812 */ /* 0x000fe200078ef80d */
[C---:B------:R-:W-:Y:S01]  /*9080*/  FMUL.FTZ R160, R10.reuse, R160 ;  /* 0x000000a00aa07220 */ /* 0x040fe20000410000 */
[C---:B------:R-:W-:Y:S01]  /*9090*/  FMUL.FTZ R161, R10.reuse, R161 ;  /* 0x000000a10aa17220 */ /* 0x040fe20000410000 */
[C---:B------:R-:W-:Y:S01]  /*90a0*/  FMUL.FTZ R148, R10.reuse, R148 ;  /* 0x000000940a947220 */ /* 0x040fe20000410000 */
[C---:B------:R-:W-:Y:S01]  /*90b0*/  FMUL.FTZ R149, R10.reuse, R149 ;  /* 0x000000950a957220 */ /* 0x040fe20000410000 */
[C---:B------:R-:W-:Y:S01]  /*90c0*/  FMUL.FTZ R144, R10.reuse, R144 ;  /* 0x000000900a907220 */ /* 0x040fe20000410000 */
[C---:B------:R-:W-:Y:S01]  /*90d0*/  FMUL.FTZ R145, R10.reuse, R145 ;  /* 0x000000910a917220 */ /* 0x040fe20000410000 */
[C---:B------:R-:W-:Y:S01]  /*90e0*/  FMUL.FTZ R136, R10.reuse, R136 ;  /* 0x000000880a887220 */ /* 0x040fe20000410000 */
[----:B------:R-:W-:Y:S01]  /*90f0*/  FMUL.FTZ R137, R10, R137 ;  /* 0x000000890a897220 */ /* 0x000fe20000410000 */
[----:B------:R-:W-:Y:S01]  /*9100*/  IADD3 R6, PT, PT, R12, R6, R243 ;  /* 0x000000060c067210 */ /* 0x000fe20007ffe0f3 */
[----:B------:R-:W2:Y:S01]  /*9110*/  LDC R10, c[0x0][0x434] ;  /* 0x00010d00ff0a7b82 */ /* 0x000ea20000000800 */
[----:B------:R-:W3:Y:S01]  /*9120*/  MUFU.RCP R13, R14 ;  /* 0x0000000e000d7308 */ /* 0x000ee20000001000 */
[----:B------:R-:W-:Y:S01]  /*9130*/  FSETP.NE.FTZ.AND P6, PT, R11, RZ, PT ;  /* 0x000000ff0b00720b */ /* 0x000fe20003fd5000 */
[----:B-1----:R-:W-:Y:S01]  /*9140*/  @P5 FMUL.FTZ R19, R8, 0.69314718246459960938 ;  /* 0x3f31721808135820 */ /* 0x002fe20000410000 */
[----:B------:R-:W-:-:S02]  /*9150*/  FSEL R9, R9, 1, P3 ;  /* 0x3f80000009097808 */ /* 0x000fc40001800000 */
[----:B------:R-:W-:Y:S02]  /*9160*/  SHF.L.U32 R8, R4, 0x2, RZ ;  /* 0x0000000204087819 */ /* 0x000fe400000006ff */
[----:B------:R-:W2:Y:S01]  /*9170*/  @P4 LDC R5, c[0x0][0x430] ;  /* 0x00010c00ff054b82 */ /* 0x000ea20000000800 */
[----:B------:R-:W1:Y:S01]  /*9180*/  MUFU.RCP R12, R11 ;  /* 0x0000000b000c7308 */ /* 0x000e620000001000 */
[C---:B------:R-:W-:Y:S01]  /*9190*/  FMUL.FTZ R162, R9.reuse, R162 ;  /* 0x000000a209a27220 */ /* 0x040fe20000410000 */
[C---:B------:R-:W-:Y:S01]  /*91a0*/  FMUL.FTZ R163, R9.reuse, R163 ;  /* 0x000000a309a37220 */ /* 0x040fe20000410000 */
[C---:B------:R-:W-:Y:S01]  /*91b0*/  FMUL.FTZ R150, R9.reuse, R150 ;  /* 0x0000009609967220 */ /* 0x040fe20000410000 */
[C---:B------:R-:W-:Y:S01]  /*91c0*/  FMUL.FTZ R151, R9.reuse, R151 ;  /* 0x0000009709977220 */ /* 0x040fe20000410000 */
[C---:B------:R-:W-:Y:S01]  /*91d0*/  FMUL.FTZ R146, R9.reuse, R146 ;  /* 0x0000009209927220 */ /* 0x040fe20000410000 */
[C---:B------:R-:W-:Y:S01]  /*91e0*/  FMUL.FTZ R147, R9.reuse, R147 ;  /* 0x0000009309937220 */ /* 0x040fe20000410000 */
[----:B------:R-:W2:Y:S01]  /*91f0*/  @P4 LDC R24, c[0x0][0x430] ;  /* 0x00010c00ff184b82 */ /* 0x000ea20000000800 */
[C---:B------:R-:W-:Y:S01]  /*9200*/  FMUL.FTZ R138, R9.reuse, R138 ;  /* 0x0000008a098a7220 */ /* 0x040fe20000410000 */
[----:B------:R-:W-:Y:S01]  /*9210*/  FMUL.FTZ R9, R9, R139 ;  /* 0x0000008b09097220 */ /* 0x000fe20000410000 */
[----:B---3--:R-:W-:Y:S01]  /*9220*/  FSEL R13, R13, 1, P0 ;  /* 0x3f8000000d0d7808 */ /* 0x008fe20000000000 */
[----:B----4-:R-:W-:Y:S01]  /*9230*/  @P5 FFMA.FTZ R17, R164, R15, R19 ;  /* 0x0000000fa4115223 */ /* 0x010fe20000010013 */
[----:B------:R-:W-:-:S02]  /*9240*/  LEA R19, R6, UR5, 0x1 ;  /* 0x0000000506137c11 */ /* 0x000fc4000f8e08ff */
[----:B------:R-:W-:Y:S01]  /*9250*/  F2FP.BF16.F32.PACK_AB R160, R161, R160 ;  /* 0x000000a0a1a0723e */ /* 0x000fe200000010ff */
[C---:B------:R-:W-:Y:S01]  /*9260*/  FMUL.FTZ R156, R13.reuse, R156 ;  /* 0x0000009c0d9c7220 */ /* 0x040fe20000410000 */
[C---:B------:R-:W-:Y:S01]  /*9270*/  FMUL.FTZ R157, R13.reuse, R157 ;  /* 0x0000009d0d9d7220 */ /* 0x040fe20000410000 */
[C---:B------:R-:W-:Y:S01]  /*9280*/  FMUL.FTZ R152, R13.reuse, R152 ;  /* 0x000000980d987220 */ /* 0x040fe20000410000 */
[----:B-1----:R-:W-:Y:S01]  /*9290*/  FSEL R12, R12, 1, P6 ;  /* 0x3f8000000c0c7808 */ /* 0x002fe20003000000 */
[C---:B------:R-:W-:Y:S01]  /*92a0*/  FMUL.FTZ R153, R13.reuse, R153 ;  /* 0x000000990d997220 */ /* 0x040fe20000410000 */
[C---:B------:R-:W-:Y:S01]  /*92b0*/  FMUL.FTZ R132, R13.reuse, R132 ;  /* 0x000000840d847220 */ /* 0x040fe20000410000 */
[C---:B------:R-:W-:Y:S01]  /*92c0*/  FMUL.FTZ R133, R13.reuse, R133 ;  /* 0x000000850d857220 */ /* 0x040fe20000410000 */
[----:B------:R-:W-:Y:S01]  /*92d0*/  FMUL.FTZ R140, R13, R140 ;  /* 0x0000008c0d8c7220 */ /* 0x000fe20000410000 */
[----:B--2---:R-:W-:Y:S02]  /*92e0*/  @P4 IMAD R16, R5, R10, RZ ;  /* 0x0000000a05104224 */ /* 0x004fe400078e02ff */
[C---:B------:R-:W-:Y:S01]  /*92f0*/  FMUL.FTZ R158, R12.reuse, R158 ;  /* 0x0000009e0c9e7220 */ /* 0x040fe20000410000 */
[----:B------:R-:W1:Y:S01]  /*9300*/  LDC.U8 R5, c[0x0][0x548] ;  /* 0x00015200ff057b82 */ /* 0x000e620000000000 */
[C---:B------:R-:W-:Y:S01]  /*9310*/  FMUL.FTZ R159, R12.reuse, R159 ;  /* 0x0000009f0c9f7220 */ /* 0x040fe20000410000 */
[C---:B------:R-:W-:Y:S01]  /*9320*/  FMUL.FTZ R154, R12.reuse, R154 ;  /* 0x0000009a0c9a7220 */ /* 0x040fe20000410000 */
[C---:B------:R-:W-:Y:S01]  /*9330*/  FMUL.FTZ R155, R12.reuse, R155 ;  /* 0x0000009b0c9b7220 */ /* 0x040fe20000410000 */
[C---:B------:R-:W-:Y:S01]  /*9340*/  FMUL.FTZ R134, R12.reuse, R134 ;  /* 0x000000860c867220 */ /* 0x040fe20000410000 */
[C---:B------:R-:W-:Y:S01]  /*9350*/  FMUL.FTZ R135, R12.reuse, R135 ;  /* 0x000000870c877220 */ /* 0x040fe20000410000 */
[C---:B------:R-:W-:Y:S01]  /*9360*/  FMUL.FTZ R142, R12.reuse, R142 ;  /* 0x0000008e0c8e7220 */ /* 0x040fe20000410000 */
[----:B------:R-:W-:Y:S01]  /*9370*/  FMUL.FTZ R143, R12, R143 ;  /* 0x0000008f0c8f7220 */ /* 0x000fe20000410000 */
[----:B------:R-:W-:Y:S01]  /*9380*/  FMUL.FTZ R13, R13, R141 ;  /* 0x0000008d0d0d7220 */ /* 0x000fe20000410000 */
[----:B------:R-:W-:-:S02]  /*9390*/  F2FP.BF16.F32.PACK_AB R162, R163, R162 ;  /* 0x000000a2a3a2723e */ /* 0x000fc400000010ff */
[----:B------:R-:W-:Y:S02]  /*93a0*/  F2FP.BF16.F32.PACK_AB R156, R157, R156 ;  /* 0x0000009c9d9c723e */ /* 0x000fe400000010ff */
[----:B------:R-:W-:Y:S02]  /*93b0*/  F2FP.BF16.F32.PACK_AB R158, R159, R158 ;  /* 0x0000009e9f9e723e */ /* 0x000fe400000010ff */
[----:B------:R-:W-:Y:S02]  /*93c0*/  F2FP.BF16.F32.PACK_AB R148, R149, R148 ;  /* 0x000000949594723e */ /* 0x000fe400000010ff */
[----:B------:R-:W-:Y:S02]  /*93d0*/  F2FP.BF16.F32.PACK_AB R150, R151, R150 ;  /* 0x000000969796723e */ /* 0x000fe400000010ff */
[----:B------:R-:W-:Y:S02]  /*93e0*/  F2FP.BF16.F32.PACK_AB R152, R153, R152 ;  /* 0x000000989998723e */ /* 0x000fe400000010ff */
[----:B------:R-:W-:-:S02]  /*93f0*/  F2FP.BF16.F32.PACK_AB R154, R155, R154 ;  /* 0x0000009a9b9a723e */ /* 0x000fc400000010ff */
[----:B------:R-:W-:Y:S02]  /*9400*/  F2FP.BF16.F32.PACK_AB R144, R145, R144 ;  /* 0x000000909190723e */ /* 0x000fe400000010ff */
[----:B------:R-:W-:Y:S02]  /*9410*/  F2FP.BF16.F32.PACK_AB R146, R147, R146 ;  /* 0x000000929392723e */ /* 0x000fe400000010ff */
[----:B------:R-:W-:Y:S02]  /*9420*/  F2FP.BF16.F32.PACK_AB R132, R133, R132 ;  /* 0x000000848584723e */ /* 0x000fe400000010ff */
[----:B------:R-:W-:Y:S02]  /*9430*/  F2FP.BF16.F32.PACK_AB R134, R135, R134 ;  /* 0x000000868786723e */ /* 0x000fe400000010ff */
[----:B------:R-:W-:Y:S02]  /*9440*/  F2FP.BF16.F32.PACK_AB R136, R137, R136 ;  /* 0x000000888988723e */ /* 0x000fe400000010ff */
[----:B------:R-:W-:-:S02]  /*9450*/  F2FP.BF16.F32.PACK_AB R138, R9, R138 ;  /* 0x0000008a098a723e */ /* 0x000fc400000010ff */
[----:B------:R-:W-:Y:S02]  /*9460*/  LOP3.LUT R12, R8, 0x20, RZ, 0xc0, !PT ;  /* 0x00000020080c7812 */ /* 0x000fe400078ec0ff */
[----:B------:R-:W-:Y:S01]  /*9470*/  @P4 MOV R18, 0x1 ;  /* 0x0000000100124802 */ /* 0x000fe20000000f00 */
[----:B------:R-:W-:Y:S06]  /*9480*/  @P4 BRA `(.L_x_26) ;  /* 0x0000000000204947 */ /* 0x000fec0003800000 */
[----:B-1----:R-:W-:Y:S01]  /*9490*/  ISETP.NE.AND P5, PT, R5, RZ, PT ;  /* 0x000000ff0500720c */ /* 0x002fe20003fa5270 */
[----:B------:R-:W1:-:S12]  /*94a0*/  LDC R9, c[0x0][0x3e0] ;  /* 0x0000f800ff097b82 */ /* 0x000e580000000800 */
[----:B------:R-:W1:Y:S01]  /*94b0*/  @P5 LDC R18, c[0x0][0x454] ;  /* 0x00011500ff125b82 */ /* 0x000e620000000800 */
[----:B------:R-:W-:Y:S02]  /*94c0*/  @P5 MOV R24, 0x1 ;  /* 0x0000000100185802 */ /* 0x000fe40000000f00 */
[----:B------:R-:W-:-:S05]  /*94d0*/  @!P5 MOV R24, 0x1 ;  /* 0x000000010018d802 */ /* 0x000fca0000000f00 */
[----:B------:R-:W2:Y:S01]  /*94e0*/  @P5 LDC R16, c[0x0][0x454] ;  /* 0x00011500ff105b82 */ /* 0x000ea20000000800 */
[-C--:B-1----:R-:W-:Y:S02]  /*94f0*/  @P5 IMAD R18, R18, R9.reuse, RZ ;  /* 0x0000000912125224 */ /* 0x082fe400078e02ff */
[----:B------:R-:W-:-:S07]  /*9500*/  @!P5 IMAD R18, R10, R9, RZ ;  /* 0x000000090a12d224 */ /* 0x000fce00078e02ff */
.L_x_26:
[----:B------:R-:W-:Y:S01]  /*9510*/  LOP3.LUT R8, R8, 0x40, RZ, 0xc0, !PT ;  /* 0x0000004008087812 */ /* 0x000fe200078ec0ff */
[----:B------:R-:W-:Y:S01]  /*9520*/  IMAD.IADD R15, R19, 0x1, -R12 ;  /* 0x00000001130f7824 */ /* 0x000fe200078e0a0c */
[----:B------:R-:W-:Y:S01]  /*9530*/  STS [R19], R160 ;  /* 0x000000a013007388 */ /* 0x000fe20000000800 */
[----:B------:R-:W-:Y:S01]  /*9540*/  F2FP.BF16.F32.PACK_AB R140, R13, R140 ;  /* 0x0000008c0d8c723e */ /* 0x000fe200000010ff */
[----:B------:R-:W3:Y:S01]  /*9550*/  @P3 LDC R6, c[0x0][0x458] ;  /* 0x00011600ff063b82 */ /* 0x000ee20000000800 */
[----:B------:R-:W-:Y:S01]  /*9560*/  IMAD.IADD R27, R19, 0x1, -R8 ;  /* 0x00000001131b7824 */ /* 0x000fe200078e0a08 */
[----:B------:R-:W-:Y:S01]  /*9570*/  STS [R19+0x200], R162 ;  /* 0x000200a213007388 */ /* 0x000fe20000000800 */
[----:B------:R-:W-:Y:S01]  /*9580*/  F2FP.BF16.F32.PACK_AB R142, R143, R142 ;  /* 0x0000008e8f8e723e */ /* 0x000fe200000010ff */
[----:B------:R-:W4:Y:S01]  /*9590*/  @P3 MUFU.LG2 R7, R7 ;  /* 0x0000000700073308 */ /* 0x000f220000000c00 */
[----:B------:R-:W-:Y:S01]  /*95a0*/  ISETP.NE.AND P5, PT, R234, -0x1, PT ;  /* 0xffffffffea00780c */ /* 0x000fe20003fa5270 */
[----:B------:R-:W-:Y:S01]  /*95b0*/  STS [R15+0x10], R148 ;  /* 0x000010940f007388 */ /* 0x000fe20000000800 */
[----:B------:R-:W-:Y:S01]  /*95c0*/  IADD3 R29, PT, PT, -R12, R27, RZ ;  /* 0x0000001b0c1d7210 */ /* 0x000fe20007ffe1ff */
[----:B------:R-:W5:Y:S01]  /*95d0*/  @P0 LDC R25, c[0x0][0x458] ;  /* 0x00011600ff190b82 */ /* 0x000f620000000800 */
[----:B------:R-:W-:Y:S01]  /*95e0*/  IMAD.MOV.U32 R26, RZ, RZ, 0x7f800000 ;  /* 0x7f800000ff1a7424 */ /* 0x000fe200078e00ff */
[----:B------:R-:W-:Y:S01]  /*95f0*/  STS [R15+0x210], R150 ;  /* 0x000210960f007388 */ /* 0x000fe20000000800 */
[----:B-1----:R-:W-:Y:S01]  /*9600*/  ISETP.NE.AND P4, PT, R5, RZ, !P4 ;  /* 0x000000ff0500720c */ /* 0x002fe20006785270 */
[----:B------:R-:W1:Y:S01]  /*9610*/  @P0 MUFU.LG2 R14, R14 ;  /* 0x0000000e000e0308 */ /* 0x000e620000000c00 */
[----:B------:R-:W-:Y:S01]  /*9620*/  IMAD.MOV.U32 R5, RZ, RZ, 0x7f800000 ;  /* 0x7f800000ff057424 */ /* 0x000fe200078e00ff */
[----:B------:R-:W-:Y:S01]  /*9630*/  STS [R19+0x1000], R156 ;  /* 0x0010009c13007388 */ /* 0x000fe20000000800 */
[----:B--2---:R-:W-:Y:S01]  /*9640*/  IMAD R16, R16, UR4, RZ ;  /* 0x0000000410107c24 */ /* 0x004fe2000f8e02ff */
[----:B------:R-:W-:Y:S01]  /*9650*/  BSSY.RECONVERGENT B0, `(.L_x_27) ;  /* 0x000005b000007945 */ /* 0x000fe20003800200 */
[----:B------:R-:W-:Y:S01]  /*9660*/  IMAD R237, R237, R24, RZ ;  /* 0x00000018eded7224 */ /* 0x000fe200078e02ff */
[----:B------:R2:W-:Y:S01]  /*9670*/  STS [R19+0x1200], R158 ;  /* 0x0012009e13007388 */ /* 0x0005e20000000800 */
[----:B------:R-:W5:Y:S01]  /*9680*/  @!P5 LDC.64 R8, c[0x0][0x400] ;  /* 0x00010000ff08db82 */ /* 0x000f620000000a00 */
[----:B------:R-:W2:Y:S02]  /*9690*/  @P6 MUFU.LG2 R11, R11 ;  /* 0x0000000b000b6308 */ /* 0x000ea40000000c00 */
[----:B------:R-:W-:Y:S01]  /*96a0*/  STS [R15+0x1010], R152 ;  /* 0x001010980f007388 */ /* 0x000fe20000000800 */
[----:B----4-:R-:W-:Y:S01]  /*96b0*/  @P3 FMUL.FTZ R28, R7, 0.69314718246459960938 ;  /* 0x3f317218071c3820 */ /* 0x010fe20000410000 */
[----:B------:R-:W-:-:S02]  /*96c0*/  @!P4 IMAD R16, R235, R18, R16 ;  /* 0x00000012eb10c224 */ /* 0x000fc400078e0210 */
[----:B------:R4:W-:Y:S01]  /*96d0*/  STS [R15+0x1210], R154 ;  /* 0x0012109a0f007388 */ /* 0x0009e20000000800 */
[----:B------:R-:W4:Y:S01]  /*96e0*/  @P5 LDC.64 R12, c[0x0][0x408] ;  /* 0x00010200ff0c5b82 */ /* 0x000f220000000a00 */
[----:B---3--:R-:W-:Y:S01]  /*96f0*/  @P3 FFMA.FTZ R26, R3, R6, R28 ;  /* 0x00000006031a3223 */ /* 0x008fe2000001001c */
[----:B------:R-:W-:Y:S01]  /*9700*/  ISETP.NE.AND P3, PT, R234, -0x1, PT ;  /* 0xffffffffea00780c */ /* 0x000fe20003f65270 */
[----:B------:R3:W-:Y:S01]  /*9710*/  STS [R27+0x20], R144 ;  /* 0x000020901b007388 */ /* 0x0007e20000000800 */
[----:B-1----:R-:W-:-:S03]  /*9720*/  @P0 FMUL.FTZ R7, R14, 0.69314718246459960938 ;  /* 0x3f3172180e070820 */ /* 0x002fc60000410000 */
[----:B------:R3:W-:Y:S04]  /*9730*/  STS [R27+0x220], R146 ;  /* 0x000220921b007388 */ /* 0x0007e80000000800 */
[----:B------:R3:W-:Y:S01]  /*9740*/  STS [R29+0x30], R136 ;  /* 0x000030881d007388 */ /* 0x0007e20000000800 */
[----:B--2---:R-:W-:-:S03]  /*9750*/  @P6 FMUL.FTZ R11, R11, 0.69314718246459960938 ;  /* 0x3f3172180b0b6820 */ /* 0x004fc60000410000 */
[----:B------:R3:W-:Y:S01]  /*9760*/  STS [R29+0x230], R138 ;  /* 0x0002308a1d007388 */ /* 0x0007e20000000800 */
[----:B------:R-:W1:Y:S01]  /*9770*/  @P6 LDC R19, c[0x0][0x458] ;  /* 0x00011600ff136b82 */ /* 0x000e620000000800 */
[C---:B-----5:R-:W-:Y:S02]  /*9780*/  @!P5 IMAD.WIDE.U32 R30, R235.reuse, R8, RZ ;  /* 0x00000008eb1ed225 */ /* 0x060fe400078e00ff */
[----:B------:R3:W-:Y:S02]  /*9790*/  STS [R27+0x1020], R132 ;  /* 0x001020841b007388 */ /* 0x0007e40000000800 */
[C---:B------:R-:W-:Y:S02]  /*97a0*/  @!P5 IMAD R9, R235.reuse, R9, R31 ;  /* 0x00000009eb09d224 */ /* 0x040fe400078e021f */
[----:B------:R3:W-:Y:S01]  /*97b0*/  STS [R27+0x1220], R134 ;  /* 0x001220861b007388 */ /* 0x0007e20000000800 */
[----:B----4-:R-:W-:Y:S01]  /*97c0*/  MOV R15, 0x7f800000 ;  /* 0x7f800000000f7802 */ /* 0x010fe20000000f00 */
[----:B------:R-:W-:Y:S01]  /*97d0*/  @P0 FFMA.FTZ R15, R2, R25, R7 ;  /* 0x00000019020f0223 */ /* 0x000fe20000010007 */
[----:B------:R-:W-:Y:S01]  /*97e0*/  @P5 IMAD.WIDE.U32 R6, R234, R12, RZ ;  /* 0x0000000cea065225 */ /* 0x000fe200078e00ff */
[----:B------:R3:W-:Y:S01]  /*97f0*/  STS [R29+0x1030], R140 ;  /* 0x0010308c1d007388 */ /* 0x0007e20000000800 */
[----:B------:R-:W2:Y:S01]  /*9800*/  LDC.64 R2, c[0x0][0x410] ;  /* 0x00010400ff027b82 */ /* 0x000ea20000000a00 */
[----:B------:R-:W-:Y:S01]  /*9810*/  ISETP.GE.AND P0, PT, R222, R225, PT ;  /* 0x000000e1de00720c */ /* 0x000fe20003f06270 */
[----:B------:R-:W-:Y:S01]  /*9820*/  @P5 IMAD R9, R234, R13, R7 ;  /* 0x0000000dea095224 */ /* 0x000fe200078e0207 */
[----:B------:R3:W-:Y:S01]  /*9830*/  STS [R29+0x1230], R142 ;  /* 0x0012308e1d007388 */ /* 0x0007e20000000800 */
[----:B------:R-:W-:Y:S01]  /*9840*/  @P5 MOV R30, R6 ;  /* 0x00000006001e5202 */ /* 0x000fe20000000f00 */
[----:B------:R-:W-:Y:S01]  /*9850*/  @!P3 IMAD R234, R235, R10, RZ ;  /* 0x0000000aebeab224 */ /* 0x000fe200078e02ff */
[----:B------:R-:W-:-:S02]  /*9860*/  SHF.R.S32.HI R10, RZ, 0x1f, R16 ;  /* 0x0000001fff0a7819 */ /* 0x000fc40000011410 */
[----:B------:R-:W-:Y:S01]  /*9870*/  BAR.SYNC.DEFER_BLOCKING 0x0 ;  /* 0x0000000000007b1d */ /* 0x000fe20000010000 */
[----:B------:R-:W-:Y:S02]  /*9880*/  IADD3 R8, P5, PT, R226, R30, RZ ;  /* 0x0000001ee2087210 */ /* 0x000fe40007fbe0ff */
[----:B------:R-:W-:Y:S01]  /*9890*/  SEL R13, R234, RZ, P4 ;  /* 0x000000ffea0d7207 */ /* 0x000fe20002000000 */
[----:B-1----:R-:W-:Y:S01]  /*98a0*/  @P6 FFMA.FTZ R5, R0, R19, R11 ;  /* 0x0000001300056223 */ /* 0x002fe2000001000b */
[----:B------:R-:W-:Y:S01]  /*98b0*/  LOP3.LUT P6, RZ, R4, 0x3, RZ, 0xc0, !PT ;  /* 0x0000000304ff7812 */ /* 0x000fe200078cc0ff */
[----:B------:R-:W-:Y:S01]  /*98c0*/  IMAD.X R9, RZ, RZ, R9, P5 ;  /* 0x000000ffff097224 */ /* 0x000fe200028e0609 */
[----:B------:R-:W-:Y:S02]  /*98d0*/  SHF.R.S32.HI R0, RZ, 0x1f, R234 ;  /* 0x0000001fff007819 */ /* 0x000fe400000114ea */
[----:B------:R-:W-:Y:S02]  /*98e0*/  ISETP.GE.AND P3, PT, R228, R225, PT ;  /* 0x000000e1e400720c */ /* 0x000fe40003f66270 */
[----:B------:R-:W-:-:S02]  /*98f0*/  SEL R0, R0, RZ, P4 ;  /* 0x000000ff00007207 */ /* 0x000fc40002000000 */
[----:B------:R-:W-:Y:S02]  /*9900*/  IADD3 R13, P5, P4, R237, R13, R16 ;  /* 0x0000000ded0d7210 */ /* 0x000fe40007cbe010 */
[----:B------:R-:W-:Y:S01]  /*9910*/  SHF.R.S32.HI R237, RZ, 0x1f, R237 ;  /* 0x0000001fffed7819 */ /* 0x000fe200000114ed */
[----:B--2---:R-:W-:-:S03]  /*9920*/  IMAD.WIDE.U32 R8, R2, UR4, R8 ;  /* 0x0000000402087c25 */ /* 0x004fc6000f8e0008 */
[----:B------:R-:W-:Y:S01]  /*9930*/  IADD3.X R10, PT, PT, R237, R0, R10, P5, P4 ;  /* 0x00000000ed0a7210 */ /* 0x000fe20002fe840a */
[----:B------:R3:W1:Y:S01]  /*9940*/  LDS.128 R20, [R236+0x1800] ;  /* 0x00180000ec147984 */ /* 0x0006620000000c00 */
[----:B------:R-:W-:Y:S05]  /*9950*/  @P6 BRA `(.L_x_28) ;  /* 0x0000000000a86947 */ /* 0x000fea0003800000 */
[----:B------:R-:W-:Y:S02]  /*9960*/  SHF.R.U32.HI R4, RZ, 0x1, R4 ;  /* 0x00000001ff047819 */ /* 0x000fe40000011604 */
[----:B------:R-:W-:Y:S02]  /*9970*/  P2R R2, PR, RZ, 0x2 ;  /* 0x00000002ff027803 */ /* 0x000fe40000000000 */
[----:B------:R-:W-:Y:S02]  /*9980*/  LOP3.LUT R7, R4, 0x30, RZ, 0xc0, !PT ;  /* 0x0000003004077812 */ /* 0x000fe400078ec0ff */
[----:B------:R-:W-:Y:S02]  /*9990*/  P2R R0, PR, RZ, 0x1 ;  /* 0x00000001ff007803 */ /* 0x000fe40000000000 */
[----:B------:R-:W-:-:S04]  /*99a0*/  LOP3.LUT R6, R7, 0x7, R228, 0xf8, !PT ;  /* 0x0000000707067812 */ /* 0x000fc800078ef8e4 */
[C---:B------:R-:W-:Y:S01]  /*99b0*/  ISETP.GE.AND P1, PT, R6.reuse, R225, PT ;  /* 0x000000e10600720c */ /* 0x040fe20003f26270 */
[C---:B------:R-:W-:Y:S01]  /*99c0*/  VIADD R12, R6.reuse, 0x8 ;  /* 0x00000008060c7836 */ /* 0x040fe20000000000 */
[----:B------:R-:W-:-:S04]  /*99d0*/  LOP3.LUT R4, R6, 0x40, RZ, 0xfc, !PT ;  /* 0x0000004006047812 */ /* 0x000fc800078efcff */
[-C--:B------:R-:W-:Y:S02]  /*99e0*/  ISETP.GE.AND P0, PT, R12, R225.reuse, PT ;  /* 0x000000e10c00720c */ /* 0x080fe40003f06270 */
[----:B------:R-:W-:-:S05]  /*99f0*/  ISETP.GE.AND P6, PT, R4, R225, PT ;  /* 0x000000e10400720c */ /* 0x000fca0003fc6270 */
[C---:B------:R-:W-:Y:S02]  /*9a00*/  @!P1 IMAD R14, R6.reuse, R24, RZ ;  /* 0x00000018060e9224 */ /* 0x040fe400078e02ff */
[----:B------:R-:W-:-:S03]  /*9a10*/  VIADD R6, R6, 0x48 ;  /* 0x0000004806067836 */ /* 0x000fc60000000000 */
[----:B------:R-:W-:Y:S01]  /*9a20*/  @!P1 IADD3 R25, P4, PT, R14, R13, RZ ;  /* 0x0000000d0e199210 */ /* 0x000fe20007f9e0ff */
[-C--:B------:R-:W-:Y:S01]  /*9a30*/  @!P0 IMAD R12, R12, R24.reuse, RZ ;  /* 0x000000180c0c8224 */ /* 0x080fe200078e02ff */
[----:B------:R-:W-:Y:S01]  /*9a40*/  ISETP.GE.AND P5, PT, R6, R225, PT ;  /* 0x000000e10600720c */ /* 0x000fe20003fa6270 */
[----:B------:R-:W-:Y:S01]  /*9a50*/  @!P6 IMAD R4, R4, R24, RZ ;  /* 0x000000180404e224 */ /* 0x000fe200078e02ff */
[----:B------:R-:W-:Y:S02]  /*9a60*/  @!P1 LEA.HI.X.SX32 R14, R14, R10, 0x1, P4 ;  /* 0x0000000a0e0e9211 */ /* 0x000fe400020f0eff */
[----:B------:R-:W-:-:S04]  /*9a70*/  @!P0 IADD3 R19, P4, PT, R12, R13, RZ ;  /* 0x0000000d0c138210 */ /* 0x000fc80007f9e0ff */
[----:B------:R-:W-:Y:S02]  /*9a80*/  @!P0 LEA.HI.X.SX32 R12, R12, R10, 0x1, P4 ;  /* 0x0000000a0c0c8211 */ /* 0x000fe400020f0eff */
[----:B------:R-:W-:-:S03]  /*9a90*/  @!P6 IADD3 R11, P4, PT, R4, R13, RZ ;  /* 0x0000000d040be210 */ /* 0x000fc60007f9e0ff */
[----:B------:R-:W-:Y:S01]  /*9aa0*/  @!P5 IMAD R6, R6, R24, RZ ;  /* 0x000000180606d224 */ /* 0x000fe200078e02ff */
[----:B------:R-:W-:-:S04]  /*9ab0*/  @!P6 LEA.HI.X.SX32 R4, R4, R10, 0x1, P4 ;  /* 0x0000000a0404e211 */ /* 0x000fc800020f0eff */
[----:B------:R-:W-:-:S04]  /*9ac0*/  @!P5 IADD3 R13, P4, PT, R6, R13, RZ ;  /* 0x0000000d060dd210 */ /* 0x000fc80007f9e0ff */
[----:B------:R-:W-:Y:S02]  /*9ad0*/  @!P5 LEA.HI.X.SX32 R10, R6, R10, 0x1, P4 ;  /* 0x0000000a060ad211 */ /* 0x000fe400020f0eff */
[----:B------:R-:W2:Y:S02]  /*9ae0*/  @!P1 LDC.64 R6, c[0x0][0x420] ;  /* 0x00010800ff069b82 */ /* 0x000ea40000000a00 */
[----:B--2---:R-:W-:-:S04]  /*9af0*/  @!P1 LEA R24, P4, R25, R6, 0x2 ;  /* 0x0000000619189211 */ /* 0x004fc800078810ff */
[----:B------:R-:W-:Y:S02]  /*9b00*/  @!P1 LEA.HI.X R25, R25, R7, R14, 0x2, P4 ;  /* 0x0000000719199211 */ /* 0x000fe400020f140e */
[----:B------:R-:W2:Y:S03]  /*9b10*/  @!P0 LDC.64 R6, c[0x0][0x420] ;  /* 0x00010800ff068b82 */ /* 0x000ea60000000a00 */
[----:B------:R4:W-:Y:S01]  /*9b20*/  @!P1 STG.E desc[UR12][R24.64], R17 ;  /* 0x0000001118009986 */ /* 0x0009e2000c10190c */
[----:B------:R-:W-:Y:S02]  /*9b30*/  ISETP.NE.AND P1, PT, R2, RZ, PT ;  /* 0x000000ff0200720c */ /* 0x000fe40003f25270 */
[----:B--2---:R-:W-:-:S04]  /*9b40*/  @!P0 LEA R18, P4, R19, R6, 0x2 ;  /* 0x0000000613128211 */ /* 0x004fc800078810ff */
[----:B------:R-:W-:Y:S02]  /*9b50*/  @!P0 LEA.HI.X R19, R19, R7, R12, 0x2, P4 ;  /* 0x0000000713138211 */ /* 0x000fe400020f140c */
[----:B------:R-:W2:Y:S03]  /*9b60*/  @!P6 LDC.64 R6, c[0x0][0x420] ;  /* 0x00010800ff06eb82 */ /* 0x000ea60000000a00 */
[----:B------:R4:W-:Y:S01]  /*9b70*/  @!P0 STG.E desc[UR12][R18.64], R26 ;  /* 0x0000001a12008986 */ /* 0x0009e2000c10190c */
[----:B------:R-:W-:Y:S02]  /*9b80*/  ISETP.NE.AND P0, PT, R0, RZ, PT ;  /* 0x000000ff0000720c */ /* 0x000fe40003f05270 */
[----:B--2---:R-:W-:-:S04]  /*9b90*/  @!P6 LEA R28, P4, R11, R6, 0x2 ;  /* 0x000000060b1ce211 */ /* 0x004fc800078810ff */
[----:B---3--:R-:W-:Y:S02]  /*9ba0*/  @!P6 LEA.HI.X R29, R11, R7, R4, 0x2, P4 ;  /* 0x000000070b1de211 */ /* 0x008fe400020f1404 */
[----:B------:R-:W2:Y:S03]  /*9bb0*/  @!P5 LDC.64 R6, c[0x0][0x420] ;  /* 0x00010800ff06db82 */ /* 0x000ea60000000a00 */
[----:B------:R4:W-:Y:S01]  /*9bc0*/  @!P6 STG.E desc[UR12][R28.64], R15 ;  /* 0x0000000f1c00e986 */ /* 0x0009e2000c10190c */
[----:B--2---:R-:W-:-:S04]  /*9bd0*/  @!P5 LEA R6, P4, R13, R6, 0x2 ;  /* 0x000000060d06d211 */ /* 0x004fc800078810ff */
[----:B------:R-:W-:-:S05]  /*9be0*/  @!P5 LEA.HI.X R7, R13, R7, R10, 0x2, P4 ;  /* 0x000000070d07d211 */ /* 0x000fca00020f140a */
[----:B------:R4:W-:Y:S04]  /*9bf0*/  @!P5 STG.E desc[UR12][R6.64], R5 ;  /* 0x000000050600d986 */ /* 0x0009e8000c10190c */
.L_x_28:
[----:B------:R-:W-:Y:S05]  /*9c00*/  BSYNC.RECONVERGENT B0 ;  /* 0x0000000000007941 */ /* 0x000fea0003800200 */
.L_x_27:
[----:B----4-:R2:W4:Y:S01]  /*9c10*/  LDS.128 R4, [R236] ;  /* 0x00000000ec047984 */ /* 0x0105220000000c00 */
[----:B------:R-:W-:Y:S01]  /*9c20*/  BSSY.RECONVERGENT B0, `(.L_x_29) ;  /* 0x000000d000007945 */ /* 0x000fe20003800200 */
[----:B------:R-:W-:-:S03]  /*9c30*/  IMAD R11, R3, UR4, R9 ;  /* 0x00000004030b7c24 */ /* 0x000fc6000f8e0209 */
[----:B------:R-:W-:Y:S05]  /*9c40*/  @P3 BRA `(.L_x_30) ;  /* 0x0000000000283947 */ /* 0x000fea0003800000 */
[----:B------:R-:W5:Y:S01]  /*9c50*/  LDCU.64 UR6, c[0x0][0x408] ;  /* 0x00008100ff0677ac */ /* 0x000f620008000a00 */
[----:B------:R-:W-:Y:S01]  /*9c60*/  MOV R10, R8 ;  /* 0x00000008000a7202 */ /* 0x000fe20000000f00 */
[----:B------:R-:W3:Y:S01]  /*9c70*/  LDCU.64 UR4, c[0x0][0x3f0] ;  /* 0x00007e00ff0477ac */ /* 0x000ee20008000a00 */
[----:B-----5:R-:W-:-:S03]  /*9c80*/  IMAD R3, R233, UR6, RZ ;  /* 0x00000006e9037c24 */ /* 0x020fc6000f8e02ff */
[----:B------:R-:W-:-:S04]  /*9c90*/  IMAD.WIDE.U32 R12, R232, UR6, R10 ;  /* 0x00000006e80c7c25 */ /* 0x000fc8000f8e000a */
[----:B------:R-:W-:Y:S01]  /*9ca0*/  IMAD R0, R232, UR7, R3 ;  /* 0x00000007e8007c24 */ /* 0x000fe2000f8e0203 */
[----:B---3--:R-:W-:-:S04]  /*9cb0*/  LEA R2, P3, R12, UR4, 0x1 ;  /* 0x000000040c027c11 */ /* 0x008fc8000f8608ff */
[----:B------:R-:W-:-:S04]  /*9cc0*/  IADD3 R0, PT, PT, R13, R0, RZ ;  /* 0x000000000d007210 */ /* 0x000fc80007ffe0ff */
[----:B------:R-:W-:-:S05]  /*9cd0*/  LEA.HI.X R3, R12, UR5, R0, 0x1, P3 ;  /* 0x000000050c037c11 */ /* 0x000fca00098f0c00 */
[----:B----4-:R3:W-:Y:S02]  /*9ce0*/  STG.E.128 desc[UR12][R2.64], R4 ;  /* 0x0000000402007986 */ /* 0x0107e4000c101d0c */
.L_x_30:
[----:B------:R-:W-:Y:S05]  /*9cf0*/  BSYNC.RECONVERGENT B0 ;  /* 0x0000000000007941 */ /* 0x000fea0003800200 */
.L_x_29:
[----:B---34-:R3:W4:Y:S01]  /*9d00*/  LDS.128 R4, [R236+0x800] ;  /* 0x00080000ec047984 */ /* 0x0187220000000c00 */
[----:B------:R-:W-:Y:S04]  /*9d10*/  BSSY.RECONVERGENT B0, `(.L_x_31) ;  /* 0x000000f000007945 */ /* 0x000fe80003800200 */
[----:B------:R-:W-:Y:S05]  /*9d20*/  @P2 BRA `(.L_x_32) ;  /* 0x0000000000342947 */ /* 0x000fea0003800000 */
[----:B------:R-:W5:Y:S01]  /*9d30*/  LDCU.64 UR6, c[0x0][0x408] ;  /* 0x00008100ff0677ac */ /* 0x000f620008000a00 */
[----:B------:R-:W-:Y:S01]  /*9d40*/  IADD3 R2, P2, PT, R232, 0x20, RZ ;  /* 0x00000020e8027810 */ /* 0x000fe20007f5e0ff */
[----:B------:R-:W-:Y:S01]  /*9d50*/  IMAD.MOV.U32 R12, RZ, RZ, R8 ;  /* 0x000000ffff0c7224 */ /* 0x000fe200078e0008 */
[----:B------:R-:W-:Y:S01]  /*9d60*/  MOV R13, R11 ;  /* 0x0000000b000d7202 */ /* 0x000fe20000000f00 */
[----:B------:R-:W2:Y:S02]  /*9d70*/  LDCU.64 UR4, c[0x0][0x3f0] ;  /* 0x00007e00ff0477ac */ /* 0x000ea40008000a00 */
[----:B------:R-:W-:-:S04]  /*9d80*/  IMAD.X R0, RZ, RZ, R233, P2 ;  /* 0x000000ffff007224 */ /* 0x000fc800010e06e9 */
[----:B-----5:R-:W-:Y:S02]  /*9d90*/  IMAD R3, R0, UR6, RZ ;  /* 0x0000000600037c24 */ /* 0x020fe4000f8e02ff */
[----:B------:R-:W-:-:S04]  /*9da0*/  IMAD.WIDE.U32 R12, R2, UR6, R12 ;  /* 0x00000006020c7c25 */ /* 0x000fc8000f8e000c */
[----:B------:R-:W-:Y:S01]  /*9db0*/  IMAD R3, R2, UR7, R3 ;  /* 0x0000000702037c24 */ /* 0x000fe2000f8e0203 */
[----:B--2---:R-:W-:-:S04]  /*9dc0*/  LEA R2, P2, R12, UR4, 0x1 ;  /* 0x000000040c027c11 */ /* 0x004fc8000f8408ff */
[----:B------:R-:W-:-:S04]  /*9dd0*/  IADD3 R3, PT, PT, R13, R3, RZ ;  /* 0x000000030d037210 */ /* 0x000fc80007ffe0ff */
[----:B------:R-:W-:-:S05]  /*9de0*/  LEA.HI.X R3, R12, UR5, R3, 0x1, P2 ;  /* 0x000000050c037c11 */ /* 0x000fca00090f0c03 */
[----:B----4-:R2:W-:Y:S02]  /*9df0*/  STG.E.128 desc[UR12][R2.64], R4 ;  /* 0x0000000402007986 */ /* 0x0105e4000c101d0c */
.L_x_32:
[----:B------:R-:W-:Y:S05]  /*9e00*/  BSYNC.RECONVERGENT B0 ;  /* 0x0000000000007941 */ /* 0x000fea0003800200 */
.L_x_31:
[----:B--23--:R-:W2:Y:S01]  /*9e10*/  LDS.128 R236, [R236+0x1000] ;  /* 0x00100000ecec7984 */ /* 0x00cea20000000c00 */
[----:B------:R-:W-:Y:S04]  /*9e20*/  BSSY.RECONVERGENT B0, `(.L_x_33) ;  /* 0x000000f000007945 */ /* 0x000fe80003800200 */
[----:B------:R-:W-:Y:S05]  /*9e30*/  @P1 BRA `(.L_x_34) ;  /* 0x0000000000341947 */ /* 0x000fea0003800000 */
[----:B------:R-:W3:Y:S01]  /*9e40*/  LDCU.64 UR6, c[0x0][0x408] ;  /* 0x00008100ff0677ac */ /* 0x000ee20008000a00 */
[----:B------:R-:W-:Y:S01]  /*9e50*/  IADD3 R2, P1, PT, R232, 0x40, RZ ;  /* 0x00000040e8027810 */ /* 0x000fe20007f3e0ff */
[----:B----4-:R-:W-:Y:S01]  /*9e60*/  IMAD.MOV.U32 R4, RZ, RZ, R8 ;  /* 0x000000ffff047224 */ /* 0x010fe200078e0008 */
[----:B------:R-:W-:Y:S01]  /*9e70*/  MOV R5, R11 ;  /* 0x0000000b00057202 */ /* 0x000fe20000000f00 */
[----:B------:R-:W4:Y:S02]  /*9e80*/  LDCU.64 UR4, c[0x0][0x3f0] ;  /* 0x00007e00ff0477ac */ /* 0x000f240008000a00 */
[----:B------:R-:W-:-:S04]  /*9e90*/  IMAD.X R0, RZ, RZ, R233, P1 ;  /* 0x000000ffff007224 */ /* 0x000fc800008e06e9 */
[----:B---3--:R-:W-:Y:S02]  /*9ea0*/  IMAD R3, R0, UR6, RZ ;  /* 0x0000000600037c24 */ /* 0x008fe4000f8e02ff */
[----:B------:R-:W-:-:S04]  /*9eb0*/  IMAD.WIDE.U32 R4, R2, UR6, R4 ;  /* 0x0000000602047c25 */ /* 0x000fc8000f8e0004 */
[----:B------:R-:W-:Y:S01]  /*9ec0*/  IMAD R3, R2, UR7, R3 ;  /* 0x0000000702037c24 */ /* 0x000fe2000f8e0203 */
[----:B----4-:R-:W-:-:S04]  /*9ed0*/  LEA R2, P1, R4, UR4, 0x1 ;  /* 0x0000000404027c11 */ /* 0x010fc8000f8208ff */
[----:B------:R-:W-:-:S04]  /*9ee0*/  IADD3 R3, PT, PT, R5, R3, RZ ;  /* 0x0000000305037210 */ /* 0x000fc80007ffe0ff */
[----:B------:R-:W-:-:S05]  /*9ef0*/  LEA.HI.X R3, R4, UR5, R3, 0x1, P1 ;  /* 0x0000000504037c11 */ /* 0x000fca00088f0c03 */
[----:B--2---:R3:W-:Y:S02]  /*9f00*/  STG.E.128 desc[UR12][R2.64], R236 ;  /* 0x000000ec02007986 */ /* 0x0047e4000c101d0c */
.L_x_34:
[----:B------:R-:W-:Y:S05]  /*9f10*/  BSYNC.RECONVERGENT B0 ;  /* 0x0000000000007941 */ /* 0x000fea0003800200 */
.L_x_33:
[----:B------:R-:W-:Y:S05]  /*9f20*/  @P0 EXIT ;  /* 0x000000000000094d */ /* 0x000fea0003800000 */
[----:B------:R-:W5:Y:S01]  /*9f30*/  LDCU.64 UR6, c[0x0][0x408] ;  /* 0x00008100ff0677ac */ /* 0x000f620008000a00 */
[----:B------:R-:W-:Y:S01]  /*9f40*/  IADD3 R232, P0, PT, R232, 0x60, RZ ;  /* 0x00000060e8e87810 */ /* 0x000fe20007f1e0ff */
[----:B---3--:R-:W-:Y:S01]  /*9f50*/  IMAD.MOV.U32 R2, RZ, RZ, R8 ;  /* 0x000000ffff027224 */ /* 0x008fe200078e0008 */
[----:B------:R-:W-:Y:S01]  /*9f60*/  MOV R3, R11 ;  /* 0x0000000b00037202 */ /* 0x000fe20000000f00 */
[----:B------:R-:W4:Y:S02]  /*9f70*/  LDCU.64 UR4, c[0x0][0x3f0] ;  /* 0x00007e00ff0477ac */ /* 0x000f240008000a00 */
[----:B------:R-:W-:-:S04]  /*9f80*/  IMAD.X R233, RZ, RZ, R233, P0 ;  /* 0x000000ffffe97224 */ /* 0x000fc800000e06e9 */
[----:B-----5:R-:W-:Y:S02]  /*9f90*/  IMAD R233, R233, UR6, RZ ;  /* 0x00000006e9e97c24 */ /* 0x020fe4000f8e02ff */
[----:B------:R-:W-:-:S04]  /*9fa0*/  IMAD.WIDE.U32 R2, R232, UR6, R2 ;  /* 0x00000006e8027c25 */ /* 0x000fc8000f8e0002 */
[----:B------:R-:W-:Y:S01]  /*9fb0*/  IMAD R233, R232, UR7, R233 ;  /* 0x00000007e8e97c24 */ /* 0x000fe2000f8e02e9 */
[----:B----4-:R-:W-:-:S04]  /*9fc0*/  LEA R4, P0, R2, UR4, 0x1 ;  /* 0x0000000402047c11 */ /* 0x010fc8000f8008ff */
[----:B------:R-:W-:-:S04]  /*9fd0*/  IADD3 R233, PT, PT, R3, R233, RZ ;  /* 0x000000e903e97210 */ /* 0x000fc80007ffe0ff */
[----:B------:R-:W-:-:S05]  /*9fe0*/  LEA.HI.X R5, R2, UR5, R233, 0x1, P0 ;  /* 0x0000000502057c11 */ /* 0x000fca00080f0ce9 */
[----:B-1----:R-:W-:Y:S01]  /*9ff0*/  STG.E.128 desc[UR12][R4.64], R20 ;  /* 0x0000001404007986 */ /* 0x002fe2000c101d0c */
[----:B------:R-:W-:Y:S05]  /*a000*/  EXIT ;  /* 0x000000000000794d */ /* 0x000fea0003800000 */
.L_x_35:
[----:B------:R-:W-:-:S00]  /*a010*/  BRA `(.L_x_35) ;  /* 0xfffffffc00fc7947 */ /* 0x000fc0000383ffff */
[----:B------:R-:W-:-:S00]  /*a020*/  NOP ;  /* 0x0000000000007918 */ /* 0x000fc00000000000 */
        /* <DEDUP_REMOVED lines=13> */
.L_x_1348:


//--------------------- .text._ZN5flash16flash_fwd_kernelI23Flash_fwd_kernel_traitsILi32ELi128ELi128ELi4ELb0ELb0EN7cutlass10bfloat16_tE19Flash_kernel_traitsILi32ELi128ELi128ELi4ES3_EELb0ELb0ELb0ELb0ELb1ELb1ELb0ELb0EEEvNS_16Flash_fwd_paramsE --------------------------
	.section	.text._ZN5flash16flash_fwd_kernelI23Flash_fwd_kernel_traitsILi32ELi128ELi128ELi4ELb0ELb0EN7cutlass10bfloat16_tE19Flash_kernel_traitsILi32ELi128ELi128ELi4ES3_EELb0ELb0ELb0ELb0ELb1ELb1ELb0ELb0EEEvNS_16Flash_fwd_paramsE,"ax",@progbits
	.align	128
        .global         _ZN5flash16flash_fwd_kernelI23Flash_fwd_kernel_traitsILi32ELi128ELi128ELi4ELb0ELb0EN7cutlass10bfloat16_tE19Flash_kernel_traitsILi32ELi128ELi128ELi4ES3_EELb0ELb0ELb0ELb0ELb1ELb1ELb0ELb0EEEvNS_16Flash_fwd_paramsE
        .type           _ZN5flash16flash_fwd_kernelI23Flash_fwd_kernel_traitsILi32ELi128ELi128ELi4ELb0ELb0EN7cutlass10bfloat16_tE19Flash_kernel_traitsILi32ELi128ELi128ELi4ES3_EELb0ELb0ELb0ELb0ELb1ELb1ELb0ELb0EEEvNS_16Flash_fwd_paramsE,@function
        .size           _ZN5flash16flash_fwd_kernelI23Flash_fwd_kernel_traitsILi32ELi128ELi128ELi4ELb0ELb0EN7cutlass10bfloat16_tE19Flash_kernel_traitsILi32ELi128ELi128ELi4ES3_EELb0ELb0ELb0ELb0ELb1ELb1ELb0ELb0EEEvNS_16Flash_fwd_paramsE,(.L_x_1349 - _ZN5flash16flash_fwd_kernelI23Flash_fwd_kernel_traitsILi32ELi128ELi128ELi4ELb0ELb0EN7cutlass10bfloat16_tE19Flash_kernel_traitsILi32ELi128ELi128ELi4ES3_EELb0ELb0ELb0ELb0ELb1ELb1ELb0ELb0EEEvNS_16Flash_fwd_paramsE)
        .other          _ZN5flash16flash_fwd_kernelI23Flash_fwd_kernel_traitsILi32ELi128ELi128ELi4ELb0ELb0EN7cutlass10bfloat16_tE19Flash_kernel_traitsILi32ELi128ELi128ELi4ES3_EELb0ELb0ELb0ELb0ELb1ELb1ELb0ELb0EEEvNS_16Flash_fwd_paramsE,@"STO_CUDA_ENTRY STV_DEFAULT"
_ZN5flash16flash_fwd_kernelI23Flash_fwd_kernel_traitsILi32ELi128ELi128ELi4ELb0ELb0EN7cutlass10bfloat16_tE19Flash_kernel_traitsILi32ELi128ELi128ELi4ES3_EELb0ELb0ELb0ELb0ELb1ELb1ELb0ELb0EEEvNS_16Flash_fwd_paramsE:
.text._ZN5flash16flash_fwd_kernelI23Flash_fwd_kernel_traitsILi32ELi128ELi128ELi4ELb0ELb0EN7cutlass10bfloat16_tE19Flash_kernel_traitsILi32ELi128ELi128ELi4ES3_EELb0ELb0ELb0ELb0ELb1ELb1ELb0ELb0EEEvNS_16Flash_fwd_paramsE:
[----:B------:R-:W-:Y:S08]  /*0000*/  LDC R1, c[0x0][0x37c] ;  /* 0x0000df00ff017b82 */ /* 0x000ff00000000800 */
[----:B------:R-:W1:Y:S01]  /*0010*/  LDC.64 R2, c[0x0][0x470] ;  /* 0x00011c00ff027b82 */ /* 0x000e620000000a00 */
[----:B------:R-:W2:Y:S01]  /*0020*/  S2R R17, SR_CTAID.Y ;  /* 0x0000000000117919 */ /* 0x000ea20000002600 */
[----:B------:R-:W3:Y:S01]  /*0030*/  LDCU.64 UR6, c[0x0][0x358] ;  /* 0x00006b00ff0677ac */ /* 0x000ee20008000a00 */
[----:B------:R-:W-:Y:S01]  /*0040*/  IMAD.MOV.U32 R11, RZ, RZ, RZ ;  /* 0x000000ffff0b7224 */ /* 0x000fe200078e00ff */
[----:B------:R-:W4:Y:S01]  /*0050*/  S2R R231, SR_CTAID.X ;  /* 0x0000000000e77919 */ /* 0x000f220000002500 */
[----:B------:R-:W3:Y:S01]  /*0060*/  LDCU UR4, c[0x0][0x434] ;  /* 0x00008680ff0477ac */ /* 0x000ee20008000800 */
[----:B-1----:R-:W-:-:S04]  /*0070*/  ISETP.NE.U32.AND P0, PT, R2, RZ, PT ;  /* 0x000000ff0200720c */ /* 0x002fc80003f05070 */
[----:B------:R-:W-:Y:S02]  /*0080*/  ISETP.NE.AND.EX P0, PT, R3, RZ, PT, P0 ;  /* 0x000000ff0300720c */ /* 0x000fe40003f05300 */
[----:B------:R-:W1:Y:S11]  /*0090*/  LDC.64 R2, c[0x0][0x478] ;  /* 0x00011e00ff027b82 */ /* 0x000e760000000a00 */
[----:B------:R-:W2:Y:S01]  /*00a0*/  @P0 LDC.64 R4, c[0x0][0x470] ;  /* 0x00011c00ff040b82 */ /* 0x000ea20000000a00 */
[----:B-1----:R-:W-:-:S04]  /*00b0*/  ISETP.NE.U32.AND P4, PT, R2, RZ, PT ;  /* 0x000000ff0200720c */ /* 0x002fc80003f85070 */
[----:B------:R-:W-:Y:S01]  /*00c0*/  ISETP.NE.AND.EX P4, PT, R3, RZ, PT, P4 ;  /* 0x000000ff0300720c */ /* 0x000fe20003f85340 */
[----:B----4-:R-:W-:Y:S02]  /*00d0*/  IMAD.SHL.U32 R227, R231, 0x80, RZ ;  /* 0x00000080e7e37824 */ /* 0x010fe400078e00ff */
[----:B--2---:R-:W-:-:S05]  /*00e0*/  @P0 IMAD.WIDE.U32 R4, R17, 0x4, R4 ;  /* 0x0000000411040825 */ /* 0x004fca00078e0004 */
[----:B---3--:R1:W5:Y:S05]  /*00f0*/  @P0 LDG.E R11, desc[UR6][R4.64] ;  /* 0x00000006040b0981 */ /* 0x00836a000c1e1900 */
[----:B------:R-:W2:Y:S02]  /*0100*/  @P4 LDC.64 R2, c[0x0][0x478] ;  /* 0x00011e00ff024b82 */ /* 0x000ea40000000a00 */
[----:B--2---:R-:W-:-:S05]  /*0110*/  @P4 IMAD.WIDE.U32 R2, R17, 0x4, R2 ;  /* 0x0000000411024825 */ /* 0x004fca00078e0002 */
[----:B------:R1:W5:Y:S01]  /*0120*/  @P4 LDG.E R10, desc[UR6][R2.64] ;  /* 0x00000006020a4981 */ /* 0x000362000c1e1900 */
[----:B------:R-:W-:-:S13]  /*0130*/  ISETP.GE.AND P0, PT, R227, UR4, PT ;  /* 0x00000004e3007c0c */ /* 0x000fda000bf06270 */
[----:B------:R-:W-:Y:S05]  /*0140*/  @P0 EXIT ;  /* 0x000000000000094d */ /* 0x000fea0003800000 */
[----:B------:R-:W2:Y:S01]  /*0150*/  LDC R0, c[0x0][0x3e8] ;  /* 0x0000fa00ff007b82 */ /* 0x000ea20000000800 */
[----:B-1----:R-:W1:Y:S01]  /*0160*/  S2R R3, SR_TID.X ;  /* 0x0000000000037919 */ /* 0x002e620000002100 */
[----:B------:R-:W3:Y:S01]  /*0170*/  LDCU.128 UR16, c[0x0][0x390] ;  /* 0x00007200ff1077ac */ /* 0x000ee20008000c00 */
[----:B------:R-:W-:Y:S01]  /*0180*/  IMAD.MOV.U32 R229, RZ, RZ, RZ ;  /* 0x000000ffffe57224 */ /* 0x000fe200078e00ff */
[----:B------:R-:W4:Y:S01]  /*0190*/  S2R R15, SR_CTAID.Z ;  /* 0x00000000000f7919 */ /* 0x000f220000002700 */
[----:B------:R-:W3:Y:S01]  /*01a0*/  LDCU.128 UR12, c[0x0][0x3b0] ;  /* 0x00007600ff0c77ac */ /* 0x000ee20008000c00 */
[----:B------:R-:W-:Y:S01]  /*01b0*/  IMAD.MOV.U32 R19, RZ, RZ, RZ ;  /* 0x000000ffff137224 */ /* 0x000fe200078e00ff */
[----:B------:R-:W4:Y:S01]  /*01c0*/  LDCU.128 UR20, c[0x0][0x3c0] ;  /* 0x00007800ff1477ac */ /* 0x000f220008000c00 */
[----:B------:R-:W4:Y:S01]  /*01d0*/  LDCU.128 UR8, c[0x0][0x380] ;  /* 0x00007000ff0877ac */ /* 0x000f220008000c00 */
[----:B------:R-:W4:Y:S01]  /*01e0*/  LDCU.128 UR24, c[0x0][0x3a0] ;  /* 0x00007400ff1877ac */ /* 0x000f220008000c00 */
[----:B--2---:R-:W-:Y:S01]  /*01f0*/  IABS R2, R0 ;  /* 0x0000000000027213 */ /* 0x004fe20000000000 */
[----:B---3--:R-:W-:-:S02]  /*0200*/  USHF.L.U64.HI UR5, UR12, 0x5, UR13 ;  /* 0x000000050c057899 */ /* 0x008fc4000801020d */
[----:B------:R-:W-:Y:S01]  /*0210*/  USHF.L.U64.HI UR4, UR12, 0x6, UR13 ;  /* 0x000000060c047899 */ /* 0x000fe2000801020d */
[----:B------:R-:W2:Y:S03]  /*0220*/  I2F.RP R26, R2 ;  /* 0x00000002001a7306 */ /* 0x000ea60000209400 */
[----:B------:R-:W-:Y:S02]  /*0230*/  IMAD.U32 R21, RZ, RZ, UR5 ;  /* 0x00000005ff157e24 */ /* 0x000fe4000f8e00ff */
[C---:B-1----:R-:W-:Y:S01]  /*0240*/  IMAD.SHL.U32 R177, R3.reuse, 0x8, RZ ;  /* 0x0000000803b17824 */ /* 0x042fe200078e00ff */
[----:B------:R-:W-:Y:S01]  /*0250*/  SHF.R.U32.HI R18, RZ, 0x2, R3 ;  /* 0x00000002ff127819 */ /* 0x000fe20000011603 */
[----:B------:R-:W-:Y:S02]  /*0260*/  IMAD.U32 R7, RZ, RZ, UR4 ;  /* 0x00000004ff077e24 */ /* 0x000fe4000f8e00ff */
[----:B------:R-:W-:Y:S01]  /*0270*/  IMAD.SHL.U32 R179, R3, 0x20, RZ ;  /* 0x0000002003b37824 */ /* 0x000fe200078e00ff */
[----:B------:R-:W-:Y:S01]  /*0280*/  LOP3.LUT R228, R177, 0x18, RZ, 0xc0, !PT ;  /* 0x00000018b1e47812 */ /* 0x000fe200078ec0ff */
[----:B------:R-:W-:Y:S01]  /*0290*/  IMAD.WIDE.U32 R230, R231, 0x80, R18 ;  /* 0x00000080e7e67825 */ /* 0x000fe200078e0012 */
[----:B------:R-:W1:Y:S01]  /*02a0*/  S2UR UR4, SR_CgaCtaId ;  /* 0x00000000000479c3 */ /* 0x000e620000008800 */
[----:B------:R-:W-:Y:S01]  /*02b0*/  LOP3.LUT R226, R177, 0xd8, RZ, 0xc0, !PT ;  /* 0x000000d8b1e27812 */ /* 0x000fe200078ec0ff */
[----:B--2---:R-:W2:Y:S01]  /*02c0*/  MUFU.RCP R26, R26 ;  /* 0x0000001a001a7308 */ /* 0x004ea20000001000 */
[----:B------:R-:W-:Y:S01]  /*02d0*/  IMAD.WIDE.U32 R24, R17, UR18, R228 ;  /* 0x0000001211187c25 */ /* 0x000fe2000f8e00e4 */
[----:B------:R-:W-:Y:S01]  /*02e0*/  USHF.L.U32 UR18, UR12, 0x5, URZ ;  /* 0x000000050c127899 */ /* 0x000fe200080006ff */
[----:B------:R-:W-:-:S02]  /*02f0*/  LOP3.LUT R5, R179, 0xc0, RZ, 0xc0, !PT ;  /* 0x000000c0b3057812 */ /* 0x000fc400078ec0ff */
[----:B------:R-:W-:Y:S01]  /*0300*/  IMAD R25, R17, UR19, R25 ;  /* 0x0000001311197c24 */ /* 0x000fe2000f8e0219 */
[----:B------:R-:W-:Y:S01]  /*0310*/  USHF.L.U32 UR19, UR12, 0x6, URZ ;  /* 0x000000060c137899 */ /* 0x000fe200080006ff */
[----:B------:R-:W-:Y:S01]  /*0320*/  IMAD R9, R231, UR12, RZ ;  /* 0x0000000ce7097c24 */ /* 0x000fe2000f8e02ff */
[----:B------:R-:W-:Y:S01]  /*0330*/  LOP3.LUT R226, R226, 0x18, R3, 0x78, !PT ;  /* 0x00000018e2e27812 */ /* 0x000fe200078e7803 */
[----:B------:R-:W-:Y:S01]  /*0340*/  IMAD.U32 R20, RZ, RZ, UR18 ;  /* 0x00000012ff147e24 */ /* 0x000fe2000f8e00ff */
[----:B------:R-:W-:Y:S01]  /*0350*/  LOP3.LUT R221, R179, 0x120, RZ, 0xc0, !PT ;  /* 0x00000120b3dd7812 */ /* 0x000fe200078ec0ff */
[----:B------:R-:W-:Y:S01]  /*0360*/  IMAD R16, R230, UR13, R9 ;  /* 0x0000000de6107c24 */ /* 0x000fe2000f8e0209 */
[----:B------:R-:W-:Y:S01]  /*0370*/  LOP3.LUT R226, R226, 0x1f20, R177, 0xf8, !PT ;  /* 0x00001f20e2e27812 */ /* 0x000fe200078ef8b1 */
[----:B------:R-:W-:Y:S01]  /*0380*/  IMAD.U32 R6, RZ, RZ, UR19 ;  /* 0x00000013ff067e24 */ /* 0x000fe2000f8e00ff */
[----:B------:R-:W-:Y:S01]  /*0390*/  USHF.L.U64.HI UR13, UR14, 0x6, UR15 ;  /* 0x000000060e0d7899 */ /* 0x000fe2000801020f */
[----:B------:R-:W-:Y:S01]  /*03a0*/  IMAD.WIDE.U32 R20, R230, UR12, R20 ;  /* 0x0000000ce6147c25 */ /* 0x000fe2000f8e0014 */
[----:B----4-:R-:W-:-:S03]  /*03b0*/  USHF.L.U64.HI UR19, UR20, 0x5, UR21 ;  /* 0x0000000514137899 */ /* 0x010fc60008010215 */
[----:B--2---:R-:W-:Y:S02]  /*03c0*/  VIADD R26, R26, 0xffffffe ;  /* 0x0ffffffe1a1a7836 */ /* 0x004fe40000000000 */
[----:B------:R-:W-:Y:S02]  /*03d0*/  IMAD.WIDE.U32 R6, R230, UR12, R6 ;  /* 0x0000000ce6067c25 */ /* 0x000fe4000f8e0006 */
[----:B------:R-:W2:Y:S02]  /*03e0*/  F2I.FTZ.U32.TRUNC.NTZ R27, R26 ;  /* 0x0000001a001b7305 */ /* 0x000ea4000021f000 */
[----:B------:R-:W-:Y:S01]  /*03f0*/  IMAD.WIDE.U32 R24, R15, UR22, R24 ;  /* 0x000000160f187c25 */ /* 0x000fe2000f8e0018 */
[----:B------:R-:W-:-:S03]  /*0400*/  USHF.L.U32 UR22, UR20, 0x5, URZ ;  /* 0x0000000514167899 */ /* 0x000fc600080006ff */
[----:B------:R-:W-:Y:S01]  /*0410*/  IMAD.SHL.U32 R8, R3, 0x4, RZ ;  /* 0x0000000403087824 */ /* 0x000fe200078e00ff */
[----:B------:R-:W-:Y:S01]  /*0420*/  IADD3 R9, P2, PT, R24, R6, RZ ;  /* 0x0000000618097210 */ /* 0x000fe20007f5e0ff */
[----:B------:R-:W-:Y:S01]  /*0430*/  IMAD.IADD R13, R16, 0x1, R7 ;  /* 0x00000001100d7824 */ /* 0x000fe200078e0207 */
[C---:B------:R-:W-:Y:S01]  /*0440*/  IADD3 R7, P3, PT, R24.reuse, R20, RZ ;  /* 0x0000001418077210 */ /* 0x040fe20007f7e0ff */
[----:B------:R-:W-:Y:S01]  /*0450*/  IMAD R25, R15, UR23, R25 ;  /* 0x000000170f197c24 */ /* 0x000fe2000f8e0219 */
[----:B------:R-:W-:Y:S01]  /*0460*/  LOP3.LUT R8, R5, 0x18, R8, 0xf8, !PT ;  /* 0x0000001805087812 */ /* 0x000fe200078ef808 */
[----:B-----5:R-:W-:Y:S01]  /*0470*/  IMAD.WIDE.U32 R30, R11, UR14, R228 ;  /* 0x0000000e0b1e7c25 */ /* 0x020fe2000f8e00e4 */
[----:B------:R-:W-:Y:S01]  /*0480*/  IADD3 R14, P1, P0, R24, UR18, R6 ;  /* 0x00000012180e7c10 */ /* 0x000fe2000f83e006 */
[----:B------:R-:W-:Y:S01]  /*0490*/  USHF.L.U32 UR18, UR20, 0x7, URZ ;  /* 0x0000000714127899 */ /* 0x000fe200080006ff */
[----:B------:R-:W-:Y:S01]  /*04a0*/  IADD3.X R4, PT, PT, R25, R16, R21, P3, !PT ;  /* 0x0000001019047210 */ /* 0x000fe20001ffe415 */
[----:B--2---:R-:W-:Y:S01]  /*04b0*/  IMAD.MOV R5, RZ, RZ, -R27 ;  /* 0x000000ffff057224 */ /* 0x004fe200078e0a1b */
[----:B------:R-:W-:Y:S01]  /*04c0*/  LEA R22, P3, R7, UR8, 0x1 ;  /* 0x0000000807167c11 */ /* 0x000fe2000f8608ff */
[----:B------:R-:W-:Y:S01]  /*04d0*/  IMAD.X R6, R13, 0x1, R25, P2 ;  /* 0x000000010d067824 */ /* 0x000fe200010e0619 */
[----:B------:R-:W-:Y:S01]  /*04e0*/  LEA R20, P2, R9, UR8, 0x1 ;  /* 0x0000000809147c11 */ /* 0x000fe2000f8408ff */
[----:B------:R-:W-:Y:S01]  /*04f0*/  IMAD R5, R5, R2, RZ ;  /* 0x0000000205057224 */ /* 0x000fe200078e02ff */
[----:B------:R-:W-:Y:S01]  /*0500*/  IADD3.X R13, PT, PT, R25, UR5, R13, P1, P0 ;  /* 0x00000005190d7c10 */ /* 0x000fe20008fe040d */
[----:B------:R-:W-:Y:S01]  /*0510*/  IMAD.MOV.U32 R26, RZ, RZ, RZ ;  /* 0x000000ffff1a7224 */ /* 0x000fe200078e00ff */
[----:B------:R-:W-:Y:S01]  /*0520*/  LEA R12, P0, R14, UR8, 0x1 ;  /* 0x000000080e0c7c11 */ /* 0x000fe2000f8008ff */
[----:B------:R-:W-:Y:S01]  /*0530*/  IMAD.WIDE.U32 R28, R11, UR20, R228 ;  /* 0x000000140b1c7c25 */ /* 0x000fe2000f8e00e4 */
[----:B------:R-:W-:Y:S01]  /*0540*/  LEA.HI.X R23, R7, UR9, R4, 0x1, P3 ;  /* 0x0000000907177c11 */ /* 0x000fe200098f0c04 */
[----:B------:R-:W-:Y:S01]  /*0550*/  UMOV UR5, 0x400 ;  /* 0x0000040000057882 */ /* 0x000fe20000000000 */
[----:B------:R-:W-:Y:S01]  /*0560*/  SHF.R.S32.HI R4, RZ, 0x1f, R11 ;  /* 0x0000001fff047819 */ /* 0x000fe2000001140b */
[----:B------:R-:W-:Y:S01]  /*0570*/  IMAD.WIDE.U32 R24, R230, UR12, R24 ;  /* 0x0000000ce6187c25 */ /* 0x000fe2000f8e0018 */
[----:B------:R-:W-:Y:S01]  /*0580*/  LEA.HI.X R21, R9, UR9, R6, 0x1, P2 ;  /* 0x0000000909157c11 */ /* 0x000fe200090f0c06 */
[----:B-1----:R-:W-:Y:S01]  /*0590*/  ULEA UR4, UR4, UR5, 0x18 ;  /* 0x0000000504047291 */ /* 0x002fe2000f8ec0ff */
[----:B------:R-:W-:Y:S01]  /*05a0*/  LEA.HI.X R13, R14, UR9, R13, 0x1, P0 ;  /* 0x000000090e0d7c11 */ /* 0x000fe200080f0c0d */
[----:B------:R-:W-:Y:S01]  /*05b0*/  IMAD.HI.U32 R9, R27, R5, R26 ;  /* 0x000000051b097227 */ /* 0x000fe200078e001a */
[----:B------:R-:W-:Y:S01]  /*05c0*/  IABS R14, R15 ;  /* 0x0000000f000e7213 */ /* 0x000fe20000000000 */
[----:B------:R-:W1:Y:S01]  /*05d0*/  @!P4 LDC.64 R6, c[0x0][0x488] ;  /* 0x00012200ff06cb82 */ /* 0x000e620000000a00 */
[----:B------:R-:W-:Y:S01]  /*05e0*/  LOP3.LUT R15, R15, R0, RZ, 0x3c, !PT ;  /* 0x000000000f0f7212 */ /* 0x000fe200078e3cff */
[C---:B------:R-:W-:Y:S01]  /*05f0*/  IMAD R26, R4.reuse, UR14, RZ ;  /* 0x0000000e041a7c24 */ /* 0x040fe2000f8e02ff */
[----:B------:R-:W-:Y:S01]  /*0600*/  USHF.L.U64.HI UR5, UR14, 0x7, UR15 ;  /* 0x000000070e057899 */ /* 0x000fe2000801020f */
[----:B------:R-:W-:Y:S01]  /*0610*/  IMAD R4, R4, UR20, RZ ;  /* 0x0000001404047c24 */ /* 0x000fe2000f8e02ff */
[----:B------:R-:W-:Y:S01]  /*0620*/  LEA R226, R226, UR4, 0x1 ;  /* 0x00000004e2e27c11 */ /* 0x000fe2000f8e08ff */
[----:B------:R-:W-:Y:S01]  /*0630*/  IMAD.HI.U32 R9, R9, R14, RZ ;  /* 0x0000000e09097227 */ /* 0x000fe200078e00ff */
[----:B------:R-:W-:-:S02]  /*0640*/  USHF.L.U32 UR12, UR14, 0x5, URZ ;  /* 0x000000050e0c7899 */ /* 0x000fc400080006ff */
[----:B------:R-:W-:Y:S01]  /*0650*/  USHF.L.U64.HI UR23, UR20, 0x6, UR21 ;  /* 0x0000000614177899 */ /* 0x000fe20008010215 */
[C---:B------:R-:W-:Y:S01]  /*0660*/  IMAD R5, R11.reuse, UR15, R26 ;  /* 0x0000000f0b057c24 */ /* 0x040fe2000f8e021a */
[----:B------:R-:W-:Y:S01]  /*0670*/  LEA R26, P0, R24, UR8, 0x1 ;  /* 0x00000008181a7c11 */ /* 0x000fe2000f8008ff */
[----:B------:R-:W-:Y:S01]  /*0680*/  IMAD R4, R11, UR21, R4 ;  /* 0x000000150b047c24 */ /* 0x000fe2000f8e0204 */
[----:B------:R-:W-:Y:S01]  /*0690*/  USHF.L.U32 UR8, UR14, 0x7, URZ ;  /* 0x000000070e087899 */ /* 0x000fe200080006ff */
[----:B------:R-:W-:Y:S02]  /*06a0*/  IMAD.MOV R19, RZ, RZ, -R9 ;  /* 0x000000ffff137224 */ /* 0x000fe400078e0a09 */
[----:B------:R-:W-:Y:S02]  /*06b0*/  IMAD.IADD R31, R31, 0x1, R5 ;  /* 0x000000011f1f7824 */ /* 0x000fe400078e0205 */
[----:B------:R-:W-:Y:S02]  /*06c0*/  IMAD.IADD R29, R29, 0x1, R4 ;  /* 0x000000011d1d7824 */ /* 0x000fe400078e0204 */
[----:B------:R-:W-:Y:S01]  /*06d0*/  IMAD R19, R2, R19, R14 ;  /* 0x0000001302137224 */ /* 0x000fe200078e020e */
[----:B------:R-:W2:Y:S01]  /*06e0*/  @!P4 LDC.64 R4, c[0x0][0x438] ;  /* 0x00010e00ff04cb82 */ /* 0x000ea20000000a00 */
[----:B------:R-:W-:Y:S01]  /*06f0*/  IMAD.IADD R16, R25, 0x1, R16 ;  /* 0x0000000119107824 */ /* 0x000fe200078e0210 */
[----:B-1----:R-:W-:Y:S01]  /*0700*/  @!P4 ISETP.NE.U32.AND P2, PT, R6, RZ, PT ;  /* 0x000000ff0600c20c */ /* 0x002fe20003f45070 */
[----:B------:R-:W-:Y:S01]  /*0710*/  IMAD.WIDE.U32 R28, R17, UR26, R28 ;  /* 0x0000001a111c7c25 */ /* 0x000fe2000f8e001c */
[----:B------:R-:W-:-:S02]  /*0720*/  ISETP.GT.U32.AND P1, PT, R2, R19, PT ;  /* 0x000000130200720c */ /* 0x000fc40003f24070 */
[----:B------:R-:W-:Y:S01]  /*0730*/  @!P4 ISETP.NE.AND.EX P2, PT, R7, RZ, PT, P2 ;  /* 0x000000ff0700c20c */ /* 0x000fe20003f45320 */
[----:B------:R-:W-:Y:S01]  /*0740*/  IMAD.SHL.U32 R220, R3, 0x10, RZ ;  /* 0x0000001003dc7824 */ /* 0x000fe200078e00ff */
[----:B------:R-:W-:Y:S01]  /*0750*/  LEA.HI.X R27, R24, UR9, R16, 0x1, P0 ;  /* 0x00000009181b7c11 */ /* 0x000fe200080f0c10 */
[----:B------:R-:W-:Y:S01]  /*0760*/  IMAD.WIDE.U32 R24, R17, UR24, R30 ;  /* 0x0000001811187c25 */ /* 0x000fe2000f8e001e */
[----:B------:R-:W-:Y:S01]  /*0770*/  ISETP.GE.AND P0, PT, R15, RZ, PT ;  /* 0x000000ff0f00720c */ /* 0x000fe20003f06270 */
[----:B------:R-:W-:Y:S01]  /*0780*/  USHF.L.U64.HI UR9, UR14, 0x5, UR15 ;  /* 0x000000050e097899 */ /* 0x000fe2000801020f */
[----:B------:R-:W-:Y:S01]  /*0790*/  LOP3.LUT R221, R221, 0x3e00, R220, 0xf8, !PT ;  /* 0x00003e00dddd7812 */ /* 0x000fe200078ef8dc */
[C---:B------:R-:W-:Y:S01]  /*07a0*/  IMAD R25, R17.reuse, UR25, R25 ;  /* 0x0000001911197c24 */ /* 0x040fe2000f8e0219 */
[----:B------:R-:W-:Y:S01]  /*07b0*/  @!PT LDS RZ, [RZ] ;  /* 0x00000000fffff984 */ /* 0x000fe20000000800 */
[----:B------:R-:W-:Y:S01]  /*07c0*/  @!PT LDS RZ, [RZ] ;  /* 0x00000000fffff984 */ /* 0x000fe20000000800 */
[----:B------:R-:W-:Y:S01]  /*07d0*/  @!PT LDS RZ, [RZ] ;  /* 0x00000000fffff984 */ /* 0x000fe20000000800 */
[----:B------:R-:W-:Y:S01]  /*07e0*/  LDGSTS.E.BYPASS.LTC128B.128 [R226], desc[UR6][R26.64] ;  /* 0x000000001ae27fae */ /* 0x000fe2000b981a06 */
[----:B------:R-:W-:Y:S01]  /*07f0*/  IMAD R17, R17, UR27, R29 ;  /* 0x0000001b11117c24 */ /* 0x000fe2000f8e021d */
[----:B------:R-:W1:Y:S01]  /*0800*/  LDCU.128 UR24, c[0x0][0x3d0] ;  /* 0x00007a00ff1877ac */ /* 0x000e620008000c00 */
[----:B------:R-:W-:Y:S01]  /*0810*/  @!P1 IMAD.IADD R19, R19, 0x1, -R2 ;  /* 0x0000000113139824 */ /* 0x000fe200078e0a02 */
[----:B------:R3:W-:Y:S01]  /*0820*/  LDGSTS.E.BYPASS.LTC128B.128 [R226+0x800], desc[UR6][R22.64] ;  /* 0x0080000016e27fae */ /* 0x0007e2000b981a06 */
[----:B------:R-:W-:Y:S01]  /*0830*/  @!P1 VIADD R9, R9, 0x1 ;  /* 0x0000000109099836 */ /* 0x000fe20000000000 */
[----:B------:R-:W-:Y:S01]  /*0840*/  ISETP.NE.AND P1, PT, R0, RZ, PT ;  /* 0x000000ff0000720c */ /* 0x000fe20003f25270 */
[----:B------:R-:W-:Y:S01]  /*0850*/  IMAD.WIDE.U32 R24, R18, UR14, R24 ;  /* 0x0000000e12187c25 */ /* 0x000fe2000f8e0018 */
[----:B------:R-:W-:Y:S01]  /*0860*/  ISETP.GE.U32.AND P3, PT, R19, R2, PT ;  /* 0x000000021300720c */ /* 0x000fe20003f66070 */
[----:B------:R4:W-:Y:S01]  /*0870*/  LDGSTS.E.BYPASS.LTC128B.128 [R226+0x1000], desc[UR6][R20.64] ;  /* 0x0100000014e27fae */ /* 0x0009e2000b981a06 */
[----:B--2---:R-:W-:Y:S01]  /*0880*/  @!P4 SEL R5, R5, RZ, P2 ;  /* 0x000000ff0505c207 */ /* 0x004fe20001000000 */
[----:B------:R-:W-:Y:S01]  /*0890*/  @P4 IMAD.IADD R2, R10, 0x1, -R11 ;  /* 0x000000010a024824 */ /* 0x000fe200078e0a0b */
[----:B------:R-:W-:Y:S01]  /*08a0*/  USHF.L.U32 UR14, UR14, 0x6, URZ ;  /* 0x000000060e0e7899 */ /* 0x000fe200080006ff */
[----:B------:R-:W-:Y:S01]  /*08b0*/  IMAD R25, R18, UR15, R25 ;  /* 0x0000000f12197c24 */ /* 0x000fe2000f8e0219 */
[----:B------:R-:W-:Y:S01]  /*08c0*/  @!P4 IADD3 R2, PT, PT, R5, R4, -R11 ;  /* 0x000000040502c210 */ /* 0x000fe20007ffe80b */
[----:B------:R-:W-:Y:S01]  /*08d0*/  IMAD.MOV.U32 R16, RZ, RZ, R28 ;  /* 0x000000ffff107224 */ /* 0x000fe200078e001c */
[----:B------:R-:W-:Y:S01]  /*08e0*/  USHF.L.U64.HI UR15, UR20, 0x7, UR21 ;  /* 0x00000007140f7899 */ /* 0x000fe20008010215 */
[----:B------:R2:W-:Y:S01]  /*08f0*/  LDGSTS.E.BYPASS.LTC128B.128 [R226+0x1800], desc[UR6][R12.64] ;  /* 0x018000000ce27fae */ /* 0x0005e2000b981a06 */
[----:B------:R-:W-:Y:S01]  /*0900*/  LOP3.LUT R220, R220, 0x100, RZ, 0xc0, !PT ;  /* 0x00000100dcdc7812 */ /* 0x000fe200078ec0ff */
[----:B------:R-:W-:-:S02]  /*0910*/  VIADD R5, R2, 0x7f ;  /* 0x0000007f02057836 */ /* 0x000fc40000000000 */
[----:B------:R-:W-:Y:S01]  /*0920*/  @P3 VIADD R9, R9, 0x1 ;  /* 0x0000000109093836 */ /* 0x000fe20000000000 */
[----:B------:R-:W-:Y:S02]  /*0930*/  LOP3.LUT R220, R220, 0x20, R179, 0xf8, !PT ;  /* 0x00000020dcdc7812 */ /* 0x000fe400078ef8b3 */
[----:B------:R-:W-:Y:S01]  /*0940*/  SHF.R.S32.HI R176, RZ, 0x1f, R5 ;  /* 0x0000001fffb07819 */ /* 0x000fe20000011405 */
[----:B------:R-:W-:Y:S01]  /*0950*/  @!P0 IMAD.MOV R9, RZ, RZ, -R9 ;  /* 0x000000ffff098224 */ /* 0x000fe200078e0a09 */
[----:B------:R-:W-:Y:S02]  /*0960*/  @!P1 LOP3.LUT R9, RZ, R0, RZ, 0x33, !PT ;  /* 0x00000000ff099212 */ /* 0x000fe400078e33ff */
[----:B------:R-:W-:Y:S02]  /*0970*/  LEA.HI R176, R176, R5, RZ, 0x7 ;  /* 0x00000005b0b07211 */ /* 0x000fe400078f38ff */
[----:B------:R-:W-:Y:S01]  /*0980*/  SHF.R.S32.HI R0, RZ, 0x1f, R9 ;  /* 0x0000001fff007819 */ /* 0x000fe20000011409 */
[----:B-1----:R-:W-:Y:S01]  /*0990*/  IMAD.WIDE.U32 R6, R9, UR24, R24 ;  /* 0x0000001809067c25 */ /* 0x002fe2000f8e0018 */
[----:B------:R-:W-:-:S03]  /*09a0*/  LEA.HI.SX32 R10, R176, 0xffffffff, 0x19 ;  /* 0xffffffffb00a7811 */ /* 0x000fc600078fcaff */
[----:B------:R-:W-:Y:S01]  /*09b0*/  IMAD R224, R0, UR24, RZ ;  /* 0x0000001800e07c24 */ /* 0x000fe2000f8e02ff */
[----:B------:R-:W-:Y:S01]  /*09c0*/  SHF.R.S32.HI R5, RZ, 0x1f, R10 ;  /* 0x0000001fff057819 */ /* 0x000fe2000001140a */
[----:B------:R-:W-:Y:S01]  /*09d0*/  IMAD R4, R10, UR5, RZ ;  /* 0x000000050a047c24 */ /* 0x000fe2000f8e02ff */
[----:B------:R-:W-:Y:S01]  /*09e0*/  LEA R225, P1, R6, UR10, 0x1 ;  /* 0x0000000a06e17c11 */ /* 0x000fe2000f8208ff */
[----:B------:R-:W-:Y:S02]  /*09f0*/  IMAD R224, R9, UR25, R224 ;  /* 0x0000001909e07c24 */ /* 0x000fe4000f8e02e0 */
[----:B---3--:R-:W-:-:S04]  /*0a00*/  IMAD.WIDE.U32 R22, R10, UR8, RZ ;  /* 0x000000080a167c25 */ /* 0x008fc8000f8e00ff */
[----:B------:R-:W-:Y:S01]  /*0a10*/  IMAD R11, R5, UR8, R4 ;  /* 0x00000008050b7c24 */ /* 0x000fe2000f8e0204 */
[----:B------:R-:W-:Y:S01]  /*0a20*/  IADD3 R4, P0, PT, R22, UR12, RZ ;  /* 0x0000000c16047c10 */ /* 0x000fe2000ff1e0ff */
[----:B----4-:R-:W-:Y:S01]  /*0a30*/  IMAD.WIDE.U32 R20, R18, UR20, R16 ;  /* 0x0000001412147c25 */ /* 0x010fe2000f8e0010 */
[----:B------:R-:W-:-:S03]  /*0a40*/  USHF.L.U32 UR20, UR20, 0x6, URZ ;  /* 0x0000000614147899 */ /* 0x000fc600080006ff */
[----:B------:R-:W-:Y:S02]  /*0a50*/  IMAD.IADD R224, R7, 0x1, R224 ;  /* 0x0000000107e07824 */ /* 0x000fe400078e02e0 */
[----:B------:R-:W-:Y:S02]  /*0a60*/  IMAD.IADD R11, R23, 0x1, R11 ;  /* 0x00000001170b7824 */ /* 0x000fe400078e020b */
[----:B------:R-:W-:Y:S01]  /*0a70*/  IMAD R21, R18, UR21, R21 ;  /* 0x0000001512157c24 */ /* 0x000fe2000f8e0215 */
[----:B------:R-:W-:Y:S01]  /*0a80*/  LEA.HI.X R224, R6, UR11, R224, 0x1, P1 ;  /* 0x0000000b06e07c11 */ /* 0x000fe200088f0ce0 */
[----:B------:R-:W-:Y:S01]  /*0a90*/  IMAD R16, R10, UR15, RZ ;  /* 0x0000000f0a107c24 */ /* 0x000fe2000f8e02ff */
[----:B------:R-:W-:Y:S01]  /*0aa0*/  LEA R18, P2, R22, R225, 0x1 ;  /* 0x000000e116127211 */ /* 0x000fe200078408ff */
[----:B--2---:R-:W-:Y:S01]  /*0ab0*/  IMAD.WIDE.U32 R12, R9, UR26, R20 ;  /* 0x0000001a090c7c25 */ /* 0x004fe2000f8e0014 */
[C---:B------:R-:W-:Y:S02]  /*0ac0*/  IADD3 R6, P1, PT, R4.reuse, UR12, RZ ;  /* 0x0000000c04067c10 */ /* 0x040fe4000ff3e0ff */
[----:B------:R-:W-:Y:S01]  /*0ad0*/  IADD3.X R7, PT, PT, R11, UR9, RZ, P0, !PT ;  /* 0x000000090b077c10 */ /* 0x000fe200087fe4ff */
[----:B------:R-:W-:Y:S01]  /*0ae0*/  IMAD R5, R5, UR18, R16 ;  /* 0x0000001205057c24 */ /* 0x000fe2000f8e0210 */
[----:B------:R-:W-:Y:S01]  /*0af0*/  IADD3 R14, P0, PT, R4, UR14, RZ ;  /* 0x0000000e040e7c10 */ /* 0x000fe2000ff1e0ff */
[----:B------:R-:W-:Y:S01]  /*0b00*/  IMAD R222, R0, UR26, RZ ;  /* 0x0000001a00de7c24 */ /* 0x000fe2000f8e02ff */
[----:B------:R-:W-:-:S02]  /*0b10*/  LEA.HI.X R19, R22, R224, R11, 0x1, P2 ;  /* 0x000000e016137211 */ /* 0x000fc400010f0c0b */
[----:B------:R-:W-:Y:S01]  /*0b20*/  IADD3.X R11, PT, PT, R7, UR9, RZ, P1, !PT ;  /* 0x00000009070b7c10 */ /* 0x000fe20008ffe4ff */
[----:B------:R-:W-:Y:S01]  /*0b30*/  IMAD R222, R9, UR27, R222 ;  /* 0x0000001b09de7c24 */ /* 0x000fe2000f8e02de */
[-C--:B------:R-:W-:Y:S01]  /*0b40*/  LEA R22, P2, R4, R225.reuse, 0x1 ;  /* 0x000000e104167211 */ /* 0x080fe200078408ff */
[----:B------:R1:W-:Y:S01]  /*0b50*/  LDGSTS.E.BYPASS.LTC128B.128 [R226+0x2000], desc[UR6][R18.64] ;  /* 0x0200000012e27fae */ /* 0x0003e2000b981a06 */
[----:B------:R-:W-:Y:S01]  /*0b60*/  IADD3.X R15, PT, PT, R7, UR13, RZ, P0, !PT ;  /* 0x0000000d070f7c10 */ /* 0x000fe200087fe4ff */
[----:B------:R-:W-:Y:S01]  /*0b70*/  IMAD.IADD R222, R13, 0x1, R222 ;  /* 0x000000010dde7824 */ /* 0x000fe200078e02de */
[-C--:B------:R-:W-:Y:S02]  /*0b80*/  LEA R20, P1, R6, R225.reuse, 0x1 ;  /* 0x000000e106147211 */ /* 0x080fe400078208ff */
[----:B------:R-:W-:Y:S02]  /*0b90*/  LEA R16, P0, R14, R225, 0x1 ;  /* 0x000000e10e107211 */ /* 0x000fe400078008ff */
[----:B------:R-:W-:-:S02]  /*0ba0*/  LEA.HI.X R23, R4, R224, R7, 0x1, P2 ;  /* 0x000000e004177211 */ /* 0x000fc400010f0c07 */
[-C--:B------:R-:W-:Y:S01]  /*0bb0*/  LEA.HI.X R21, R6, R224.reuse, R11, 0x1, P1 ;  /* 0x000000e006157211 */ /* 0x080fe200008f0c0b */
[----:B------:R-:W-:Y:S01]  /*0bc0*/  IMAD.WIDE.U32 R10, R10, UR18, RZ ;  /* 0x000000120a0a7c25 */ /* 0x000fe2000f8e00ff */
[----:B------:R-:W-:Y:S01]  /*0bd0*/  LEA.HI.X R17, R14, R224, R15, 0x1, P0 ;  /* 0x000000e00e117211 */ /* 0x000fe200000f0c0f */
[----:B------:R-:W-:Y:S01]  /*0be0*/  LDGSTS.E.BYPASS.LTC128B.128 [R226+0x2800], desc[UR6][R22.64] ;  /* 0x0280000016e27fae */ /* 0x000fe2000b981a06 */
[----:B------:R-:W-:Y:S01]  /*0bf0*/  SHF.R.U32.HI R7, RZ, 0x1, R3 ;  /* 0x00000001ff077819 */ /* 0x000fe20000011603 */
[----:B------:R-:W-:Y:S01]  /*0c00*/  IMAD.IADD R5, R11, 0x1, R5 ;  /* 0x000000010b057824 */ /* 0x000fe200078e0205 */
[----:B------:R-:W-:Y:S01]  /*0c10*/  IADD3 R4, P0, PT, R10, UR22, RZ ;  /* 0x000000160a047c10 */ /* 0x000fe2000ff1e0ff */
[----:B------:R-:W-:Y:S01]  /*0c20*/  LDGSTS.E.BYPASS.LTC128B.128 [R226+0x3000], desc[UR6][R20.64] ;  /* 0x0300000014e27fae */ /* 0x000fe2000b981a06 */
[C---:B------:R-:W-:Y:S02]  /*0c30*/  LOP3.LUT R0, R8.reuse, 0x8, R7, 0x78, !PT ;  /* 0x0000000808007812 */ /* 0x040fe400078e7807 */
[----:B------:R-:W-:Y:S01]  /*0c40*/  LOP3.LUT R9, R8, 0x8, R3, 0x78, !PT ;  /* 0x0000000808097812 */ /* 0x000fe200078e7803 */
[----:B------:R2:W-:Y:S01]  /*0c50*/  LDGSTS.E.BYPASS.LTC128B.128 [R226+0x3800], desc[UR6][R16.64] ;  /* 0x0380000010e27fae */ /* 0x0005e2000b981a06 */
[----:B------:R-:W-:-:S02]  /*0c60*/  LEA R223, P2, R12, UR16, 0x1 ;  /* 0x000000100cdf7c11 */ /* 0x000fc4000f8408ff */
[C---:B------:R-:W-:Y:S01]  /*0c70*/  IADD3 R6, P1, PT, R4.reuse, UR22, RZ ;  /* 0x0000001604067c10 */ /* 0x040fe2000ff3e0ff */
[----:B------:R-:W0:Y:S01]  /*0c80*/  LDGDEPBAR ;  /* 0x00000000000079af */ /* 0x000e220000000000 */
[----:B------:R-:W-:Y:S02]  /*0c90*/  IADD3.X R7, PT, PT, R5, UR19, RZ, P0, !PT ;  /* 0x0000001305077c10 */ /* 0x000fe400087fe4ff */
[----:B------:R-:W-:Y:S02]  /*0ca0*/  IADD3 R8, P0, PT, R4, UR20, RZ ;  /* 0x0000001404087c10 */ /* 0x000fe4000ff1e0ff */
[----:B------:R-:W-:Y:S02]  /*0cb0*/  LOP3.LUT R220, R220, R9, RZ, 0xfc, !PT ;  /* 0x00000009dcdc7212 */ /* 0x000fe400078efcff */
[----:B------:R-:W-:Y:S02]  /*0cc0*/  LEA.HI.X R222, R12, UR17, R222, 0x1, P2 ;  /* 0x000000110cde7c11 */ /* 0x000fe400090f0cde */
[----:B-1----:R-:W-:-:S02]  /*0cd0*/  LEA R18, P3, R10, R223, 0x1 ;  /* 0x000000df0a127211 */ /* 0x002fc400078608ff */
[C---:B------:R-:W-:Y:S02]  /*0ce0*/  IADD3.X R9, PT, PT, R7.reuse, UR19, RZ, P1, !PT ;  /* 0x0000001307097c10 */ /* 0x040fe40008ffe4ff */
[----:B------:R-:W-:Y:S02]  /*0cf0*/  IADD3.X R11, PT, PT, R7, UR23, RZ, P0, !PT ;  /* 0x00000017070b7c10 */ /* 0x000fe400087fe4ff */
[-C--:B------:R-:W-:Y:S02]  /*0d00*/  LEA R14, P1, R6, R223.reuse, 0x1 ;  /* 0x000000df060e7211 */ /* 0x080fe400078208ff */
[----:B------:R-:W-:Y:S02]  /*0d10*/  LEA R12, P0, R8, R223, 0x1 ;  /* 0x000000df080c7211 */ /* 0x000fe400078008ff */
[----:B------:R-:W-:Y:S02]  /*0d20*/  LEA.HI.X R19, R10, R222, R5, 0x1, P3 ;  /* 0x000000de0a137211 */ /* 0x000fe400018f0c05 */
[----:B------:R-:W-:-:S02]  /*0d30*/  LOP3.LUT R221, R221, R0, RZ, 0xfc, !PT ;  /* 0x00000000dddd7212 */ /* 0x000fc400078efcff */
[----:B--2---:R-:W-:Y:S01]  /*0d40*/  LEA R16, P2, R4, R223, 0x1 ;  /* 0x000000df04107211 */ /* 0x004fe200078408ff */
[----:B------:R-:W-:-:S04]  /*0d50*/  DEPBAR.LE SB0, 0x0 ;  /* 0x000080000000791a */ /* 0x000fc80000000000 */
[----:B------:R-:W-:Y:S01]  /*0d60*/  BAR.SYNC.DEFER_BLOCKING 0x0 ;  /* 0x0000000000007b1d */ /* 0x000fe20000010000 */
[-C--:B------:R-:W-:Y:S02]  /*0d70*/  LEA.HI.X R17, R4, R222.reuse, R7, 0x1, P2 ;  /* 0x000000de04117211 */ /* 0x080fe400010f0c07 */
[-C--:B------:R-:W-:Y:S02]  /*0d80*/  LEA.HI.X R15, R6, R222.reuse, R9, 0x1, P1 ;  /* 0x000000de060f7211 */ /* 0x080fe400008f0c09 */
[----:B------:R-:W-:Y:S02]  /*0d90*/  LEA.HI.X R13, R8, R222, R11, 0x1, P0 ;  /* 0x000000de080d7211 */ /* 0x000fe400000f0c0b */
[----:B------:R-:W-:Y:S02]  /*0da0*/  LEA R221, R221, UR4, 0x1 ;  /* 0x00000004dddd7c11 */ /* 0x000fe4000f8e08ff */
[----:B------:R-:W-:Y:S02]  /*0db0*/  LEA R220, R220, UR4, 0x1 ;  /* 0x00000004dcdc7c11 */ /* 0x000fe4000f8e08ff */
[----:B------:R-:W-:Y:S01]  /*0dc0*/  LOP3.LUT P0, RZ, R3, 0x4, RZ, 0xc0, !PT ;  /* 0x0000000403ff7812 */ /* 0x000fe2000780c0ff */
[----:B------:R-:W-:Y:S01]  /*0dd0*/  IMAD.MOV.U32 R3, RZ, RZ, 0x20 ;  /* 0x00000020ff037424 */ /* 0x000fe200078e00ff */
[----:B------:R-:W-:-:S04]  /*0de0*/  ISETP.GE.AND P3, PT, R2, 0x81, PT ;  /* 0x000000810200780c */ /* 0x000fc80003f66270 */
[----:B------:R-:W-:-:S05]  /*0df0*/  SEL R3, R3, 0xffffffe0, !P0 ;  /* 0xffffffe003037807 */ /* 0x000fca0004000000 */
[C---:B------:R-:W-:Y:S01]  /*0e00*/  IMAD.IADD R217, R3.reuse, 0x1, R220 ;  /* 0x0000000103d97824 */ /* 0x040fe200078e02dc */
[----:B------:R-:W-:Y:S01]  /*0e10*/  @!PT LDS RZ, [RZ] ;  /* 0x00000000fffff984 */ /* 0x000fe20000000800 */
[----:B------:R-:W-:Y:S01]  /*0e20*/  @!PT LDS RZ, [RZ] ;  /* 0x00000000fffff984 */ /* 0x000fe20000000800 */
[----:B------:R-:W-:Y:S01]  /*0e30*/  @!PT LDS RZ, [RZ] ;  /* 0x00000000fffff984 */ /* 0x000fe20000000800 */
[----:B------:R-:W-:Y:S01]  /*0e40*/  LDGSTS.E.BYPASS.LTC128B.128 [R226+0x4000], desc[UR6][R18.64] ;  /* 0x0400000012e27fae */ /* 0x000fe2000b981a06 */
[----:B------:R-:W-:-:S03]  /*0e50*/  IMAD.IADD R219, R3, 0x1, R221 ;  /* 0x0000000103db7824 */ /* 0x000fc600078e02dd */
[----:B------:R-:W-:Y:S04]  /*0e60*/  LDGSTS.E.BYPASS.LTC128B.128 [R226+0x4800], desc[UR6][R16.64] ;  /* 0x0480000010e27fae */ /* 0x000fe8000b981a06 */
[----:B------:R-:W-:Y:S04]  /*0e70*/  LDGSTS.E.BYPASS.LTC128B.128 [R226+0x5000], desc[UR6][R14.64] ;  /* 0x050000000ee27fae */ /* 0x000fe8000b981a06 */
[----:B------:R1:W-:Y:S04]  /*0e80*/  LDGSTS.E.BYPASS.LTC128B.128 [R226+0x5800], desc[UR6][R12.64] ;  /* 0x058000000ce27fae */ /* 0x0003e8000b981a06 */
[----:B------:R-:W-:Y:S04]  /*0e90*/  LDSM.16.M88.4 R4, [R221] ;  /* 0x00000000dd04783b */ /* 0x000fe80000000200 */
[----:B------:R-:W2:Y:S04]  /*0ea0*/  LDSM.16.M88.4 R124, [R220+0x2000] ;  /* 0x00200000dc7c783b */ /* 0x000ea80000000200 */
[----:B------:R-:W3:Y:S04]  /*0eb0*/  LDSM.16.M88.4 R8, [R221+0x1000] ;  /* 0x00100000dd08783b */ /* 0x000ee80000000200 */
[----:B------:R-:W4:Y:S04]  /*0ec0*/  LDSM.16.M88.4 R116, [R220+0x2400] ;  /* 0x00240000dc74783b */ /* 0x000f280000000200 */
[----:B------:R-:W1:Y:S04]  /*0ed0*/  LDSM.16.M88.4 R108, [R220+0x2800] ;  /* 0x00280000dc6c783b */ /* 0x000e680000000200 */
[----:B------:R-:W1:Y:S04]  /*0ee0*/  LDSM.16.M88.4 R172, [R220+0x3c00] ;  /* 0x003c0000dcac783b */ /* 0x000e680000000200 */
[----:B------:R-:W1:Y:S04]  /*0ef0*/  LDSM.16.M88.4 R100, [R220+0x2c00] ;  /* 0x002c0000dc64783b */ /* 0x000e680000000200 */
[----:B------:R-:W-:Y:S04]  /*0f00*/  LDSM.16.M88.4 R160, [R217+0x2000] ;  /* 0x00200000d9a0783b */ /* 0x000fe80000000200 */
[----:B------:R-:W1:Y:S04]  /*0f10*/  LDSM.16.M88.4 R164, [R219] ;  /* 0x00000000dba4783b */ /* 0x000e680000000200 */
[----:B------:R-:W1:Y:S04]  /*0f20*/  LDSM.16.M88.4 R76, [R220+0x3800] ;  /* 0x00380000dc4c783b */ /* 0x000e680000000200 */
[----:B------:R-:W1:Y:S04]  /*0f30*/  LDSM.16.M88.4 R168, [R219+0x1000] ;  /* 0x00100000dba8783b */ /* 0x000e680000000200 */
[----:B------:R-:W1:Y:S01]  /*0f40*/  LDSM.16.M88.4 R156, [R217+0x2400] ;  /* 0x00240000d99c783b */ /* 0x000e620000000200 */
[-C--:B--2---:R-:W-:Y:S03]  /*0f50*/  HMMA.16816.F32.BF16 R128, R4, R124.reuse, RZ ;  /* 0x0000007c0480723c */ /* 0x084fe600000418ff */
[----:B------:R-:W2:Y:S04]  /*0f60*/  LDSM.16.M88.4 R92, [R220+0x3000] ;  /* 0x00300000dc5c783b */ /* 0x000ea80000000200 */
[----:B------:R-:W2:Y:S01]  /*0f70*/  LDSM.16.M88.4 R152, [R217+0x2800] ;  /* 0x00280000d998783b */ /* 0x000ea20000000200 */
[C---:B---3--:R-:W-:Y:S03]  /*0f80*/  HMMA.16816.F32.BF16 R68, R8.reuse, R124, RZ ;  /* 0x0000007c0844723c */ /* 0x048fe600000418ff */
[----:B------:R-:W3:Y:S04]  /*0f90*/  LDSM.16.M88.4 R84, [R220+0x3400] ;  /* 0x00340000dc54783b */ /* 0x000ee80000000200 */
[----:B------:R-:W3:Y:S01]  /*0fa0*/  LDSM.16.M88.4 R132, [R217+0x3c00] ;  /* 0x003c0000d984783b */ /* 0x000ee20000000200 */
[-C--:B------:R-:W-:Y:S03]  /*0fb0*/  HMMA.16816.F32.BF16 R64, R8, R126.reuse, RZ ;  /* 0x0000007e0840723c */ /* 0x080fe600000418ff */
[----:B------:R-:W3:Y:S04]  /*0fc0*/  LDSM.16.M88.4 R148, [R217+0x2c00] ;  /* 0x002c0000d994783b */ /* 0x000ee80000000200 */
[----:B------:R-:W3:Y:S01]  /*0fd0*/  LDSM.16.M88.4 R136, [R217+0x3800] ;  /* 0x00380000d988783b */ /* 0x000ee20000000200 */
[C---:B------:R-:W-:Y:S03]  /*0fe0*/  HMMA.16816.F32.BF16 R124, R4.reuse, R126, RZ ;  /* 0x0000007e047c723c */ /* 0x040fe600000418ff */
[----:B------:R-:W3:Y:S04]  /*0ff0*/  LDSM.16.M88.4 R144, [R217+0x3000] ;  /* 0x00300000d990783b */ /* 0x000ee80000000200 */
[----:B------:R-:W3:Y:S01]  /*1000*/  LDSM.16.M88.4 R140, [R217+0x3400] ;  /* 0x00340000d98c783b */ /* 0x000ee20000000200 */
[-C--:B----4-:R-:W-:Y:S03]  /*1010*/  HMMA.16816.F32.BF16 R120, R4, R116.reuse, RZ ;  /* 0x000000740478723c */ /* 0x090fe600000418ff */
[----:B------:R-:W0:Y:S05]  /*1020*/  LDGDEPBAR ;  /* 0x00000000000079af */ /* 0x000e2a0000000000 */
[C---:B------:R-:W-:Y:S08]  /*1030*/  HMMA.16816.F32.BF16 R60, R8.reuse, R116, RZ ;  /* 0x00000074083c723c */ /* 0x040ff000000418ff */
[-C--:B------:R-:W-:Y:S08]  /*1040*/  HMMA.16816.F32.BF16 R56, R8, R118.reuse, RZ ;  /* 0x000000760838723c */ /* 0x080ff000000418ff */
[----:B------:R-:W-:Y:S01]  /*1050*/  HMMA.16816.F32.BF16 R116, R4, R118, RZ ;  /* 0x000000760474723c */ /* 0x000fe200000418ff */
[----:B------:R-:W-:-:S07]  /*1060*/  DEPBAR.LE SB0, 0x0 ;  /* 0x000080000000791a */ /* 0x000fce0000000000 */
[-C--:B-1----:R-:W-:Y:S08]  /*1070*/  HMMA.16816.F32.BF16 R112, R4, R108.reuse, RZ ;  /* 0x0000006c0470723c */ /* 0x082ff000000418ff */
[C---:B------:R-:W-:Y:S08]  /*1080*/  HMMA.16816.F32.BF16 R52, R8.reuse, R108, RZ ;  /* 0x0000006c0834723c */ /* 0x040ff000000418ff */
[-C--:B------:R-:W-:Y:S08]  /*1090*/  HMMA.16816.F32.BF16 R48, R8, R110.reuse, RZ ;  /* 0x0000006e0830723c */ /* 0x080ff000000418ff */
[----:B------:R-:W-:Y:S08]  /*10a0*/  HMMA.16816.F32.BF16 R108, R4, R110, RZ ;  /* 0x0000006e046c723c */ /* 0x000ff000000418ff */
[-C--:B------:R-:W-:Y:S08]  /*10b0*/  HMMA.16816.F32.BF16 R12, R8, R172.reuse, RZ ;  /* 0x000000ac080c723c */ /* 0x080ff000000418ff */
[C---:B------:R-:W-:Y:S08]  /*10c0*/  HMMA.16816.F32.BF16 R72, R4.reuse, R172, RZ ;  /* 0x000000ac0448723c */ /* 0x040ff000000418ff */
[----:B------:R-:W-:Y:S08]  /*10d0*/  HMMA.16816.F32.BF16 R104, R4, R100, RZ ;  /* 0x000000640468723c */ /* 0x000ff000000418ff */
[C---:B------:R-:W-:Y:S08]  /*10e0*/  HMMA.16816.F32.BF16 R128, R164.reuse, R160, R128 ;  /* 0x000000a0a480723c */ /* 0x040ff00000041880 */
[----:B------:R-:W-:Y:S08]  /*10f0*/  HMMA.16816.F32.BF16 R124, R164, R162, R124 ;  /* 0x000000a2a47c723c */ /* 0x000ff0000004187c */
[-C--:B------:R-:W-:Y:S08]  /*1100*/  HMMA.16816.F32.BF16 R20, R8, R76.reuse, RZ ;  /* 0x0000004c0814723c */ /* 0x080ff000000418ff */
[----:B------:R-:W-:Y:S08]  /*1110*/  HMMA.16816.F32.BF16 R80, R4, R76, RZ ;  /* 0x0000004c0450723c */ /* 0x000ff000000418ff */
[C---:B------:R-:W-:Y:S08]  /*1120*/  HMMA.16816.F32.BF16 R44, R8.reuse, R100, RZ ;  /* 0x00000064082c723c */ /* 0x040ff000000418ff */
[----:B------:R-:W-:Y:S08]  /*1130*/  HMMA.16816.F32.BF16 R40, R8, R102, RZ ;  /* 0x000000660828723c */ /* 0x000ff000000418ff */
[C---:B------:R-:W-:Y:S08]  /*1140*/  HMMA.16816.F32.BF16 R68, R168.reuse, R160, R68 ;  /* 0x000000a0a844723c */ /* 0x040ff00000041844 */
[----:B------:R-:W-:Y:S08]  /*1150*/  HMMA.16816.F32.BF16 R64, R168, R162, R64 ;  /* 0x000000a2a840723c */ /* 0x000ff00000041840 */
[----:B------:R-:W-:Y:S08]  /*1160*/  HMMA.16816.F32.BF16 R100, R4, R102, RZ ;  /* 0x000000660464723c */ /* 0x000ff000000418ff */
[-C--:B------:R-:W-:Y:S08]  /*1170*/  HMMA.16816.F32.BF16 R120, R164, R156.reuse, R120 ;  /* 0x0000009ca478723c */ /* 0x080ff00000041878 */
[----:B------:R-:W-:Y:S08]  /*1180*/  HMMA.16816.F32.BF16 R60, R168, R156, R60 ;  /* 0x0000009ca83c723c */ /* 0x000ff0000004183c */
[----:B--2---:R-:W-:Y:S08]  /*1190*/  HMMA.16816.F32.BF16 R96, R4, R92, RZ ;  /* 0x0000005c0460723c */ /* 0x004ff000000418ff */
[----:B------:R-:W-:Y:S08]  /*11a0*/  HMMA.16816.F32.BF16 R116, R164, R158, R116 ;  /* 0x0000009ea474723c */ /* 0x000ff00000041874 */
[C---:B------:R-:W-:Y:S08]  /*11b0*/  HMMA.16816.F32.BF16 R36, R8.reuse, R92, RZ ;  /* 0x0000005c0824723c */ /* 0x040ff000000418ff */
[----:B------:R-:W-:Y:S08]  /*11c0*/  HMMA.16816.F32.BF16 R32, R8, R94, RZ ;  /* 0x0000005e0820723c */ /* 0x000ff000000418ff */
[----:B------:R-:W-:Y:S08]  /*11d0*/  HMMA.16816.F32.BF16 R56, R168, R158, R56 ;  /* 0x0000009ea838723c */ /* 0x000ff00000041838 */
[----:B------:R-:W-:Y:S08]  /*11e0*/  HMMA.16816.F32.BF16 R92, R4, R94, RZ ;  /* 0x0000005e045c723c */ /* 0x000ff000000418ff */
[-C--:B------:R-:W-:Y:S08]  /*11f0*/  HMMA.16816.F32.BF16 R112, R164, R152.reuse, R112 ;  /* 0x00000098a470723c */ /* 0x080ff00000041870 */
[----:B------:R-:W-:Y:S08]  /*1200*/  HMMA.16816.F32.BF16 R52, R168, R152, R52 ;  /* 0x00000098a834723c */ /* 0x000ff00000041834 */
[----:B---3--:R-:W-:Y:S08]  /*1210*/  HMMA.16816.F32.BF16 R88, R4, R84, RZ ;  /* 0x000000540458723c */ /* 0x008ff000000418ff */
[----:B------:R-:W-:Y:S08]  /*1220*/  HMMA.16816.F32.BF16 R108, R164, R154, R108 ;  /* 0x0000009aa46c723c */ /* 0x000ff0000004186c */
[-C--:B------:R-:W-:Y:S08]  /*1230*/  HMMA.16816.F32.BF16 R12, R168, R132.reuse, R12 ;  /* 0x00000084a80c723c */ /* 0x080ff0000004180c */
[----:B------:R-:W-:Y:S01]  /*1240*/  HMMA.16816.F32.BF16 R72, R164, R132, R72 ;  /* 0x00000084a448723c */ /* 0x000fe20000041848 */
[----:B------:R-:W-:-:S02]  /*1250*/  FMNMX3.FTZ R132, R128, R129, R124, !PT ;  /* 0x0000008180847276 */ /* 0x000fc4000781007c */
[----:B------:R-:W-:-:S05]  /*1260*/  FMNMX3.FTZ R133, R68, R69, R64, !PT ;  /* 0x0000004544857276 */ /* 0x000fca0007810040 */
[C---:B------:R-:W-:Y:S08]  /*1270*/  HMMA.16816.F32.BF16 R28, R8.reuse, R84, RZ ;  /* 0x00000054081c723c */ /* 0x040ff000000418ff */
[-C--:B------:R-:W-:Y:S08]  /*1280*/  HMMA.16816.F32.BF16 R24, R8, R86.reuse, RZ ;  /* 0x000000560818723c */ /* 0x080ff000000418ff */
[----:B------:R-:W-:Y:S08]  /*1290*/  HMMA.16816.F32.BF16 R84, R4, R86, RZ ;  /* 0x000000560454723c */ /* 0x000ff000000418ff */
[----:B------:R-:W-:Y:S08]  /*12a0*/  HMMA.16816.F32.BF16 R48, R168, R154, R48 ;  /* 0x0000009aa830723c */ /* 0x000ff00000041830 */
[----:B------:R-:W-:Y:S08]  /*12b0*/  HMMA.16816.F32.BF16 R104, R164, R148, R104 ;  /* 0x00000094a468723c */ /* 0x000ff00000041868 */
[-C--:B------:R-:W-:Y:S08]  /*12c0*/  HMMA.16816.F32.BF16 R20, R168, R136.reuse, R20 ;  /* 0x00000088a814723c */ /* 0x080ff00000041814 */
[----:B------:R-:W-:Y:S01]  /*12d0*/  HMMA.16816.F32.BF16 R80, R164, R136, R80 ;  /* 0x00000088a450723c */ /* 0x000fe20000041850 */
[----:B------:R-:W-:-:S02]  /*12e0*/  FMNMX3.FTZ R136, R132, R125, R120, !PT ;  /* 0x0000007d84887276 */ /* 0x000fc40007810078 */
[----:B------:R-:W-:Y:S02]  /*12f0*/  FMNMX3.FTZ R132, R133, R65, R60, !PT ;  /* 0x0000004185847276 */ /* 0x000fe4000781003c */
[----:B------:R-:W-:Y:S02]  /*1300*/  FMNMX3.FTZ R133, R136, R121, R116, !PT ;  /* 0x0000007988857276 */ /* 0x000fe40007810074 */
[----:B------:R-:W-:Y:S01]  /*1310*/  FMNMX3.FTZ R136, R132, R61, R56, !PT ;  /* 0x0000003d84887276 */ /* 0x000fe20007810038 */
[----:B------:R-:W-:Y:S01]  /*1320*/  HMMA.16816.F32.BF16 R44, R168, R148, R44 ;  /* 0x00000094a82c723c */ /* 0x000fe2000004182c */
[----:B------:R-:W-:Y:S02]  /*1330*/  FMNMX3.FTZ R137, R133, R117, R112, !PT ;  /* 0x0000007585897276 */ /* 0x000fe40007810070 */
[----:B------:R-:W-:Y:S02]  /*1340*/  FMNMX3.FTZ R133, R136, R57, R52, !PT ;  /* 0x0000003988857276 */ /* 0x000fe40007810034 */
[----:B------:R-:W-:-:S02]  /*1350*/  FMNMX3.FTZ R132, R70, R71, R66, !PT ;  /* 0x0000004746847276 */ /* 0x000fc40007810042 */
[----:B------:R-:W-:Y:S01]  /*1360*/  FMNMX3.FTZ R136, R137, R113, R108, !PT ;  /* 0x0000007189887276 */ /* 0x000fe2000781006c */
[----:B------:R-:W-:Y:S01]  /*1370*/  HMMA.16816.F32.BF16 R100, R164, R150, R100 ;  /* 0x00000096a464723c */ /* 0x000fe20000041864 */
[----:B------:R-:W-:Y:S02]  /*1380*/  FMNMX3.FTZ R132, R132, R67, R62, !PT ;  /* 0x0000004384847276 */ /* 0x000fe4000781003e */
[----:B------:R-:W-:Y:S02]  /*1390*/  FMNMX3.FTZ R133, R133, R53, R48, !PT ;  /* 0x0000003585857276 */ /* 0x000fe40007810030 */
[----:B------:R-:W-:Y:S02]  /*13a0*/  FMNMX3.FTZ R137, R136, R109, R104, !PT ;  /* 0x0000006d88897276 */ /* 0x000fe40007810068 */
[----:B------:R-:W-:Y:S01]  /*13b0*/  FMNMX3.FTZ R2, R132, R63, R58, !PT ;  /* 0x0000003f84027276 */ /* 0x000fe2000781003a */
[----:B------:R-:W-:Y:S03]  /*13c0*/  HMMA.16816.F32.BF16 R16, R8, R78, RZ ;  /* 0x0000004e0810723c */ /* 0x000fe600000418ff */
[----:B------:R-:W-:-:S02]  /*13d0*/  FMNMX3.FTZ R136, R133, R49, R44, !PT ;  /* 0x0000003185887276 */ /* 0x000fc4000781002c */
[----:B------:R-:W-:-:S03]  /*13e0*/  FMNMX3.FTZ R2, R2, R59, R54, !PT ;  /* 0x0000003b02027276 */ /* 0x000fc60007810036 */
[----:B------:R-:W-:Y:S03]  /*13f0*/  HMMA.16816.F32.BF16 R76, R4, R78, RZ ;  /* 0x0000004e044c723c */ /* 0x000fe600000418ff */
[----:B------:R-:W-:-:S05]  /*1400*/  FMNMX3.FTZ R137, R137, R105, R100, !PT ;  /* 0x0000006989897276 */ /* 0x000fca0007810064 */
[----:B------:R-:W-:Y:S08]  /*1410*/  HMMA.16816.F32.BF16 R40, R168, R150, R40 ;  /* 0x00000096a828723c */ /* 0x000ff00000041828 */
[-C--:B------:R-:W-:Y:S08]  /*1420*/  HMMA.16816.F32.BF16 R96, R164, R144.reuse, R96 ;  /* 0x00000090a460723c */ /* 0x080ff00000041860 */
[----:B------:R-:W-:Y:S08]  /*1430*/  HMMA.16816.F32.BF16 R36, R168, R144, R36 ;  /* 0x00000090a824723c */ /* 0x000ff00000041824 */
[----:B------:R-:W-:Y:S03]  /*1440*/  HMMA.16816.F32.BF16 R92, R164, R146, R92 ;  /* 0x00000092a45c723c */ /* 0x000fe6000004185c */
[----:B------:R-:W-:-:S05]  /*1450*/  FMNMX3.FTZ R137, R137, R101, R96, !PT ;  /* 0x0000006589897276 */ /* 0x000fca0007810060 */
[-C--:B------:R-:W-:Y:S08]  /*1460*/  HMMA.16816.F32.BF16 R8, R8, R174.reuse, RZ ;  /* 0x000000ae0808723c */ /* 0x080ff000000418ff */
[----:B------:R-:W-:Y:S08]  /*1470*/  HMMA.16816.F32.BF16 R4, R4, R174, RZ ;  /* 0x000000ae0404723c */ /* 0x000ff000000418ff */
[----:B------:R-:W-:Y:S08]  /*1480*/  HMMA.16816.F32.BF16 R32, R168, R146, R32 ;  /* 0x00000092a820723c */ /* 0x000ff00000041820 */
[-C--:B------:R-:W-:Y:S08]  /*1490*/  HMMA.16816.F32.BF16 R88, R164, R140.reuse, R88 ;  /* 0x0000008ca458723c */ /* 0x080ff00000041858 */
[----:B------:R-:W-:Y:S01]  /*14a0*/  HMMA.16816.F32.BF16 R28, R168, R140, R28 ;  /* 0x0000008ca81c723c */ /* 0x000fe2000004181c */
[----:B------:R-:W-:-:S07]  /*14b0*/  FMNMX3.FTZ R140, R137, R97, R92, !PT ;  /* 0x00000061898c7276 */ /* 0x000fce000781005c */
[----:B------:R-:W-:Y:S03]  /*14c0*/  HMMA.16816.F32.BF16 R84, R164, R142, R84 ;  /* 0x0000008ea454723c */ /* 0x000fe60000041854 */
[----:B------:R-:W-:-:S05]  /*14d0*/  FMNMX3.FTZ R140, R140, R93, R88, !PT ;  /* 0x0000005d8c8c7276 */ /* 0x000fca0007810058 */
[C---:B------:R-:W-:Y:S08]  /*14e0*/  HMMA.16816.F32.BF16 R24, R168.reuse, R142, R24 ;  /* 0x0000008ea818723c */ /* 0x040ff00000041818 */
[----:B------:R-:W-:Y:S03]  /*14f0*/  HMMA.16816.F32.BF16 R16, R168, R138, R16 ;  /* 0x0000008aa810723c */ /* 0x000fe60000041810 */
[----:B------:R-:W-:-:S04]  /*1500*/  FMNMX3.FTZ R140, R140, R89, R84, !PT ;  /* 0x000000598c8c7276 */ /* 0x000fc80007810054 */
[----:B------:R-:W-:Y:S01]  /*1510*/  FMNMX3.FTZ R140, R140, R85, R80, !PT ;  /* 0x000000558c8c7276 */ /* 0x000fe20007810050 */
[----:B------:R-:W-:Y:S01]  /*1520*/  HMMA.16816.F32.BF16 R76, R164, R138, R76 ;  /* 0x0000008aa44c723c */ /* 0x000fe2000004184c */
[----:B------:R-:W-:Y:S02]  /*1530*/  FMNMX3.FTZ R138, R136, R45, R40, !PT ;  /* 0x0000002d888a7276 */ /* 0x000fe40007810028 */
[----:B------:R-:W-:Y:S02]  /*1540*/  FMNMX3.FTZ R136, R2, R55, R50, !PT ;  /* 0x0000003702887276 */ /* 0x000fe40007810032 */
[----:B------:R-:W-:Y:S02]  /*1550*/  FMNMX3.FTZ R138, R138, R41, R36, !PT ;  /* 0x000000298a8a7276 */ /* 0x000fe40007810024 */
[----:B------:R-:W-:Y:S01]  /*1560*/  FMNMX3.FTZ R139, R130, R131, R126, !PT ;  /* 0x00000083828b7276 */ /* 0x000fe2000781007e */
        /* <DEDUP_REMOVED lines=25> */
[----:B------:R-:W-:Y:S01]  /*1700*/  FMNMX.FTZ R140, R133, R140, !PT ;  /* 0x0000008c858c7209 */ /* 0x000fe20007810000 */
[----:B------:R-:W-:Y:S06]  /*1710*/  BAR.SYNC.DEFER_BLOCKING 0x0 ;  /* 0x0000000000007b1d */ /* 0x000fec0000010000 */
[----:B------:R-:W-:Y:S05]  /*1720*/  @!P3 BRA `(.L_x_36) ;  /* 0x000000000068b947 */ /* 0x000fea0003800000 */
[----:B------:R-:W-:-:S05]  /*1730*/  LEA.HI.SX32 R142, R176, 0xfffffffe, 0x19 ;  /* 0xfffffffeb08e7811 */ /* 0x000fca00078fcaff */
[C---:B------:R-:W-:Y:S02]  /*1740*/  IMAD R7, R142.reuse, UR5, RZ ;  /* 0x000000058e077c24 */ /* 0x040fe4000f8e02ff */
[----:B------:R-:W-:-:S04]  /*1750*/  IMAD.WIDE.U32 R142, R142, UR8, RZ ;  /* 0x000000088e8e7c25 */ /* 0x000fc8000f8e00ff */
[----:B------:R-:W-:Y:S01]  /*1760*/  IMAD.IADD R7, R143, 0x1, R7 ;  /* 0x000000018f077824 */ /* 0x000fe200078e0207 */
[C---:B------:R-:W-:Y:S02]  /*1770*/  IADD3 R2, P0, PT, R142.reuse, UR12, RZ ;  /* 0x0000000c8e027c10 */ /* 0x040fe4000ff1e0ff */
[----:B------:R-:W-:Y:S02]  /*1780*/  LEA R148, P2, R142, R225, 0x1 ;  /* 0x000000e18e947211 */ /* 0x000fe400078408ff */
[----:B------:R-:W-:Y:S02]  /*1790*/  IADD3.X R5, PT, PT, R7, UR9, RZ, P0, !PT ;  /* 0x0000000907057c10 */ /* 0x000fe400087fe4ff */
[C---:B------:R-:W-:Y:S02]  /*17a0*/  IADD3 R4, P1, PT, R2.reuse, UR12, RZ ;  /* 0x0000000c02047c10 */ /* 0x040fe4000ff3e0ff */
[----:B------:R-:W-:Y:S02]  /*17b0*/  IADD3 R6, P0, PT, R2, UR14, RZ ;  /* 0x0000000e02067c10 */ /* 0x000fe4000ff1e0ff */
[----:B------:R-:W-:-:S02]  /*17c0*/  LEA.HI.X R149, R142, R224, R7, 0x1, P2 ;  /* 0x000000e08e957211 */ /* 0x000fc400010f0c07 */
[-C--:B------:R-:W-:Y:S02]  /*17d0*/  LEA R146, P2, R2, R225.reuse, 0x1 ;  /* 0x000000e102927211 */ /* 0x080fe400078408ff */
[C---:B------:R-:W-:Y:S01]  /*17e0*/  IADD3.X R7, PT, PT, R5.reuse, UR9, RZ, P1, !PT ;  /* 0x0000000905077c10 */ /* 0x040fe20008ffe4ff */
[----:B------:R-:W-:Y:S01]  /*17f0*/  @!PT LDS RZ, [RZ] ;  /* 0x00000000fffff984 */ /* 0x000fe20000000800 */
[----:B------:R-:W-:Y:S01]  /*1800*/  @!PT LDS RZ, [RZ] ;  /* 0x00000000fffff984 */ /* 0x000fe20000000800 */
[----:B------:R-:W-:Y:S01]  /*1810*/  @!PT LDS RZ, [RZ] ;  /* 0x00000000fffff984 */ /* 0x000fe20000000800 */
[----:B------:R1:W-:Y:S01]  /*1820*/  LDGSTS.E.BYPASS.LTC128B.128 [R226+0x2000], desc[UR6][R148.64] ;  /* 0x0200000094e27fae */ /* 0x0003e2000b981a06 */
[----:B------:R-:W-:Y:S02]  /*1830*/  IADD3.X R137, PT, PT, R5, UR13, RZ, P0, !PT ;  /* 0x0000000d05897c10 */ /* 0x000fe400087fe4ff */
[-C--:B------:R-:W-:Y:S02]  /*1840*/  LEA R144, P1, R4, R225.reuse, 0x1 ;  /* 0x000000e104907211 */ /* 0x080fe400078208ff */
[----:B------:R-:W-:Y:S02]  /*1850*/  LEA R142, P0, R6, R225, 0x1 ;  /* 0x000000e1068e7211 */ /* 0x000fe400078008ff */
[----:B------:R-:W-:-:S02]  /*1860*/  LEA.HI.X R147, R2, R224, R5, 0x1, P2 ;  /* 0x000000e002937211 */ /* 0x000fc400010f0c05 */
[-C--:B------:R-:W-:Y:S02]  /*1870*/  LEA.HI.X R145, R4, R224.reuse, R7, 0x1, P1 ;  /* 0x000000e004917211 */ /* 0x080fe400008f0c07 */
[----:B------:R-:W-:Y:S01]  /*1880*/  LEA.HI.X R143, R6, R224, R137, 0x1, P0 ;  /* 0x000000e0068f7211 */ /* 0x000fe200000f0c89 */
[----:B------:R1:W-:Y:S04]  /*1890*/  LDGSTS.E.BYPASS.LTC128B.128 [R226+0x2800], desc[UR6][R146.64] ;  /* 0x0280000092e27fae */ /* 0x0003e8000b981a06 */
[----:B------:R1:W-:Y:S04]  /*18a0*/  LDGSTS.E.BYPASS.LTC128B.128 [R226+0x3000], desc[UR6][R144.64] ;  /* 0x0300000090e27fae */ /* 0x0003e8000b981a06 */
[----:B------:R1:W-:Y:S04]  /*18b0*/  LDGSTS.E.BYPASS.LTC128B.128 [R226+0x3800], desc[UR6][R142.64] ;  /* 0x038000008ee27fae */ /* 0x0003e8000b981a06 */
[----:B------:R-:W0:Y:S02]  /*18c0*/  LDGDEPBAR ;  /* 0x00000000000079af */ /* 0x000e240000000000 */
.L_x_36:
[----:B------:R-:W-:Y:S01]  /*18d0*/  FMNMX3.FTZ R4, R136, R23, R18, !PT ;  /* 0x0000001788047276 */ /* 0x000fe20007810012 */
[----:B------:R-:W2:Y:S01]  /*18e0*/  LDCU UR10, c[0x0][0x45c] ;  /* 0x00008b80ff0a77ac */ /* 0x000ea20008000800 */
[----:B------:R-:W-:Y:S02]  /*18f0*/  FMNMX3.FTZ R2, R139, R103, R98, !PT ;  /* 0x000000678b027276 */ /* 0x000fe40007810062 */
[----:B------:R-:W-:Y:S01]  /*1900*/  FMNMX3.FTZ R4, R4, R19, R14, !PT ;  /* 0x0000001304047276 */ /* 0x000fe2000781000e */
[----:B------:R-:W3:Y:S01]  /*1910*/  SHFL.BFLY PT, R139, R140, 0x2, 0x1f ;  /* 0x0c401f008c8b7f89 */ /* 0x000ee200000e0000 */
[----:B------:R-:W-:Y:S02]  /*1920*/  FMNMX.FTZ R138, R9, R138, !PT ;  /* 0x0000008a098a7209 */ /* 0x000fe40007810000 */
[----:B------:R-:W-:Y:S02]  /*1930*/  FMNMX3.FTZ R4, R4, R15, R10, !PT ;  /* 0x0000000f04047276 */ /* 0x000fe4000781000a */
[----:B------:R-:W-:Y:S01]  /*1940*/  FMNMX3.FTZ R2, R2, R99, R94, !PT ;  /* 0x0000006302027276 */ /* 0x000fe2000781005e */
[----:B------:R-:W4:Y:S01]  /*1950*/  SHFL.BFLY PT, R7, R138, 0x2, 0x1f ;  /* 0x0c401f008a077f89 */ /* 0x000f2200000e0000 */
[----:B------:R-:W-:-:S02]  /*1960*/  FMNMX.FTZ R5, R11, R4, !PT ;  /* 0x000000040b057209 */ /* 0x000fc40007810000 */
[----:B------:R-:W-:Y:S02]  /*1970*/  FMNMX3.FTZ R2, R2, R95, R90, !PT ;  /* 0x0000005f02027276 */ /* 0x000fe4000781005a */
[----:B------:R-:W-:Y:S01]  /*1980*/  LOP3.LUT R233, R177, 0x20, RZ, 0xc0, !PT ;  /* 0x00000020b1e97812 */ /* 0x000fe200078ec0ff */
[----:B------:R-:W5:Y:S01]  /*1990*/  SHFL.BFLY PT, R6, R5, 0x2, 0x1f ;  /* 0x0c401f0005067f89 */ /* 0x000f6200000e0000 */
[----:B------:R-:W-:-:S04]  /*19a0*/  FMNMX3.FTZ R2, R2, R91, R86, !PT ;  /* 0x0000005b02027276 */ /* 0x000fc80007810056 */
[----:B------:R-:W-:-:S04]  /*19b0*/  FMNMX3.FTZ R2, R2, R87, R82, !PT ;  /* 0x0000005702027276 */ /* 0x000fc80007810052 */
[----:B------:R-:W-:Y:S02]  /*19c0*/  FMNMX3.FTZ R2, R2, R83, R78, !PT ;  /* 0x0000005302027276 */ /* 0x000fe4000781004e */
[----:B---3--:R-:W-:Y:S02]  /*19d0*/  FMNMX.FTZ R139, R140, R139, !PT ;  /* 0x0000008b8c8b7209 */ /* 0x008fe40007810000 */
[----:B------:R-:W-:-:S03]  /*19e0*/  FMNMX3.FTZ R2, R2, R79, R74, !PT ;  /* 0x0000004f02027276 */ /* 0x000fc6000781004a */
[----:B------:R-:W3:Y:S01]  /*19f0*/  SHFL.BFLY PT, R164, R139, 0x1, 0x1f ;  /* 0x0c201f008ba47f89 */ /* 0x000ee200000e0000 */
[----:B------:R-:W-:Y:S02]  /*1a00*/  FMNMX3.FTZ R2, R2, R75, R134, !PT ;  /* 0x0000004b02027276 */ /* 0x000fe40007810086 */
[----:B----4-:R-:W-:Y:S02]  /*1a10*/  FMNMX.FTZ R7, R138, R7, !PT ;  /* 0x000000078a077209 */ /* 0x010fe40007810000 */
[----:B------:R-:W-:Y:S02]  /*1a20*/  FMNMX.FTZ R4, R135, R2, !PT ;  /* 0x0000000287047209 */ /* 0x000fe40007810000 */
[----:B-----5:R-:W-:Y:S01]  /*1a30*/  FMNMX.FTZ R6, R5, R6, !PT ;  /* 0x0000000605067209 */ /* 0x020fe20007810000 */
[----:B------:R-:W4:Y:S04]  /*1a40*/  SHFL.BFLY PT, R2, R7, 0x1, 0x1f ;  /* 0x0c201f0007027f89 */ /* 0x000f2800000e0000 */
[----:B------:R-:W5:Y:S04]  /*1a50*/  SHFL.BFLY PT, R137, R4, 0x2, 0x1f ;  /* 0x0c401f0004897f89 */ /* 0x000f6800000e0000 */
[----:B------:R-:W1:Y:S01]  /*1a60*/  SHFL.BFLY PT, R5, R6, 0x1, 0x1f ;  /* 0x0c201f0006057f89 */ /* 0x000e6200000e0000 */
[----:B---3--:R-:W-:-:S04]  /*1a70*/  FMNMX.FTZ R164, R139, R164, !PT ;  /* 0x000000a48ba47209 */ /* 0x008fc80007810000 */
[C---:B------:R-:W-:Y:S01]  /*1a80*/  FSETP.NEU.FTZ.AND P1, PT, R164.reuse, -INF , PT ;  /* 0xff800000a400780b */ /* 0x040fe20003f3d000 */
[----:B--2---:R-:W-:Y:S01]  /*1a90*/  FMUL.FTZ R152, R164, UR10 ;  /* 0x0000000aa4987c20 */ /* 0x004fe20008410000 */
[----:B----4-:R-:W-:-:S04]  /*1aa0*/  FMNMX.FTZ R2, R7, R2, !PT ;  /* 0x0000000207027209 */ /* 0x010fc80007810000 */
[----:B------:R-:W-:Y:S02]  /*1ab0*/  FSEL R152, R152, RZ, P1 ;  /* 0x000000ff98987208 */ /* 0x000fe40000800000 */
[----:B-----5:R-:W-:Y:S01]  /*1ac0*/  FMNMX.FTZ R137, R4, R137, !PT ;  /* 0x0000008904897209 */ /* 0x020fe20007810000 */
[----:B------:R-:W-:Y:S01]  /*1ad0*/  FMUL.FTZ R155, R2, UR10 ;  /* 0x0000000a029b7c20 */ /* 0x000fe20008410000 */
[----:B------:R-:W-:Y:S01]  /*1ae0*/  LOP3.LUT R4, R0, 0x120, R179, 0xf8, !PT ;  /* 0x0000012000047812 */ /* 0x000fe200078ef8b3 */
[--C-:B------:R-:W-:Y:S01]  /*1af0*/  FFMA.FTZ R161, R128, UR10, -R152.reuse ;  /* 0x0000000a80a17c23 */ /* 0x100fe20008010898 */
[----:B-1----:R-:W-:Y:S01]  /*1b00*/  FMNMX.FTZ R0, R6, R5, !PT ;  /* 0x0000000506007209 */ /* 0x002fe20007810000 */
[----:B------:R-:W1:Y:S01]  /*1b10*/  SHFL.BFLY PT, R136, R137, 0x1, 0x1f ;  /* 0x0c201f0089887f89 */ /* 0x000e6200000e0000 */
[----:B------:R-:W-:Y:S01]  /*1b20*/  FSETP.NEU.FTZ.AND P0, PT, R2, -INF , PT ;  /* 0xff8000000200780b */ /* 0x000fe20003f1d000 */
[--C-:B------:R-:W-:Y:S01]  /*1b30*/  FFMA.FTZ R174, R129, UR10, -R152.reuse ;  /* 0x0000000a81ae7c23 */ /* 0x100fe20008010898 */
[----:B------:R-:W-:Y:S01]  /*1b40*/  LEA R218, R4, UR4, 0x1 ;  /* 0x0000000404da7c11 */ /* 0x000fe2000f8e08ff */
[----:B------:R-:W-:Y:S01]  /*1b50*/  FMUL.FTZ R153, R0, UR10 ;  /* 0x0000000a00997c20 */ /* 0x000fe20008410000 */
[----:B------:R-:W-:Y:S01]  /*1b60*/  FSEL R155, R155, RZ, P0 ;  /* 0x000000ff9b9b7208 */ /* 0x000fe20000000000 */
[--C-:B------:R-:W-:Y:S01]  /*1b70*/  FFMA.FTZ R180, R124, UR10, -R152.reuse ;  /* 0x0000000a7cb47c23 */ /* 0x100fe20008010898 */
[----:B------:R-:W-:Y:S01]  /*1b80*/  FSETP.NEU.FTZ.AND P0, PT, R0, -INF , PT ;  /* 0xff8000000000780b */ /* 0x000fe20003f1d000 */
[----:B------:R-:W2:Y:S01]  /*1b90*/  LDSM.16.MT88.4 R4, [R218+0x4000] ;  /* 0x00400000da04783b */ /* 0x000ea20000004200 */
[----:B------:R-:W-:Y:S01]  /*1ba0*/  IADD3 R216, PT, PT, R3, R218, RZ ;  /* 0x000000da03d87210 */ /* 0x000fe20007ffe0ff */
[--C-:B------:R-:W-:Y:S01]  /*1bb0*/  FFMA.FTZ R162, R68, UR10, -R155.reuse ;  /* 0x0000000a44a27c23 */ /* 0x100fe2000801089b */
[----:B------:R-:W-:Y:S01]  /*1bc0*/  FSEL R153, R153, RZ, P0 ;  /* 0x000000ff99997208 */ /* 0x000fe20000000000 */
[--C-:B------:R-:W-:Y:S01]  /*1bd0*/  FFMA.FTZ R167, R69, UR10, -R155.reuse ;  /* 0x0000000a45a77c23 */ /* 0x100fe2000801089b */
[--C-:B------:R-:W-:Y:S01]  /*1be0*/  FFMA.FTZ R160, R64, UR10, -R155.reuse ;  /* 0x0000000a40a07c23 */ /* 0x100fe2000801089b */
[--C-:B------:R-:W-:Y:S01]  /*1bf0*/  FFMA.FTZ R163, R65, UR10, -R155.reuse ;  /* 0x0000000a41a37c23 */ /* 0x100fe2000801089b */
[----:B------:R-:W-:Y:S01]  /*1c00*/  FFMA.FTZ R175, R60, UR10, -R155 ;  /* 0x0000000a3caf7c23 */ /* 0x000fe2000801089b */
[--C-:B------:R-:W-:Y:S01]  /*1c10*/  FFMA.FTZ R169, R70, UR10, -R153.reuse ;  /* 0x0000000a46a97c23 */ /* 0x100fe20008010899 */
[--C-:B------:R-:W-:Y:S01]  /*1c20*/  FFMA.FTZ R172, R71, UR10, -R153.reuse ;  /* 0x0000000a47ac7c23 */ /* 0x100fe20008010899 */
[--C-:B------:R-:W-:Y:S01]  /*1c30*/  FFMA.FTZ R166, R66, UR10, -R153.reuse ;  /* 0x0000000a42a67c23 */ /* 0x100fe20008010899 */
[----:B------:R-:W3:Y:S01]  /*1c40*/  LDSM.16.MT88.4 R68, [R216+0x4000] ;  /* 0x00400000d844783b */ /* 0x000ee20000004200 */
[----:B------:R-:W-:Y:S01]  /*1c50*/  FFMA.FTZ R165, R67, UR10, -R153 ;  /* 0x0000000a43a57c23 */ /* 0x000fe20008010899 */
[----:B------:R-:W-:Y:S01]  /*1c60*/  MUFU.EX2 R162, R162 ;  /* 0x000000a200a27308 */ /* 0x000fe20000000800 */
[----:B------:R-:W-:Y:S01]  /*1c70*/  FFMA.FTZ R170, R61, UR10, -R155 ;  /* 0x0000000a3daa7c23 */ /* 0x000fe2000801089b */
[--C-:B------:R-:W-:Y:S01]  /*1c80*/  FFMA.FTZ R182, R62, UR10, -R153.reuse ;  /* 0x0000000a3eb67c23 */ /* 0x100fe20008010899 */
[----:B-1----:R-:W-:Y:S01]  /*1c90*/  FMNMX.FTZ R3, R137, R136, !PT ;  /* 0x0000008889037209 */ /* 0x002fe20007810000 */
[----:B------:R-:W1:Y:S01]  /*1ca0*/  MUFU.EX2 R167, R167 ;  /* 0x000000a700a77308 */ /* 0x000e620000000800 */
[----:B------:R-:W-:Y:S01]  /*1cb0*/  FFMA.FTZ R185, R63, UR10, -R153 ;  /* 0x0000000a3fb97c23 */ /* 0x000fe20008010899 */
[----:B------:R-:W4:Y:S01]  /*1cc0*/  LDSM.16.MT88.4 R136, [R218+0x4400] ;  /* 0x00440000da88783b */ /* 0x000f220000004200 */
[C---:B------:R-:W-:Y:S01]  /*1cd0*/  FSETP.NEU.FTZ.AND P0, PT, R3.reuse, -INF , PT ;  /* 0xff8000000300780b */ /* 0x040fe20003f1d000 */
[----:B------:R-:W-:Y:S01]  /*1ce0*/  FMUL.FTZ R154, R3, UR10 ;  /* 0x0000000a039a7c20 */ /* 0x000fe20008410000 */
[----:B------:R-:W-:Y:S01]  /*1cf0*/  MUFU.EX2 R160, R160 ;  /* 0x000000a000a07308 */ /* 0x000fe20000000800 */
[----:B------:R-:W5:Y:S01]  /*1d00*/  LDSM.16.MT88.4 R60, [R216+0x4400] ;  /* 0x00440000d83c783b */ /* 0x000f620000004200 */
[----:B------:R-:W-:Y:S01]  /*1d10*/  FFMA.FTZ R173, R125, UR10, -R152 ;  /* 0x0000000a7dad7c23 */ /* 0x000fe20008010898 */
[--C-:B------:R-:W-:Y:S01]  /*1d20*/  FFMA.FTZ R171, R56, UR10, -R155.reuse ;  /* 0x0000000a38ab7c23 */ /* 0x100fe2000801089b */
[----:B------:R-:W2:Y:S01]  /*1d30*/  MUFU.EX2 R163, R163 ;  /* 0x000000a300a37308 */ /* 0x000ea20000000800 */
[----:B------:R-:W-:Y:S01]  /*1d40*/  FSEL R154, R154, RZ, P0 ;  /* 0x000000ff9a9a7208 */ /* 0x000fe20000000000 */
[----:B------:R-:W-:Y:S01]  /*1d50*/  FFMA.FTZ R168, R57, UR10, -R155 ;  /* 0x0000000a39a87c23 */ /* 0x000fe2000801089b */
[--C-:B------:R-:W-:Y:S01]  /*1d60*/  FFMA.FTZ R186, R58, UR10, -R153.reuse ;  /* 0x0000000a3aba7c23 */ /* 0x100fe20008010899 */
[----:B------:R-:W-:Y:S01]  /*1d70*/  MUFU.EX2 R169, R169 ;  /* 0x000000a900a97308 */ /* 0x000fe20000000800 */
[----:B-1----:R-:W-:Y:S01]  /*1d80*/  F2FP.BF16.F32.PACK_AB R64, R167, R162 ;  /* 0x000000a2a740723e */ /* 0x002fe200000010ff */
[--C-:B------:R-:W-:Y:S01]  /*1d90*/  FFMA.FTZ R183, R130, UR10, -R154.reuse ;  /* 0x0000000a82b77c23 */ /* 0x100fe2000801089a */
[--C-:B------:R-:W-:Y:S01]  /*1da0*/  FFMA.FTZ R184, R131, UR10, -R154.reuse ;  /* 0x0000000a83b87c23 */ /* 0x100fe2000801089a */
[----:B------:R-:W1:Y:S01]  /*1db0*/  MUFU.EX2 R172, R172 ;  /* 0x000000ac00ac7308 */ /* 0x000e620000000800 */
[--C-:B------:R-:W-:Y:S01]  /*1dc0*/  FFMA.FTZ R178, R126, UR10, -R154.reuse ;  /* 0x0000000a7eb27c23 */ /* 0x100fe2000801089a */
[----:B------:R-:W-:Y:S01]  /*1dd0*/  FFMA.FTZ R179, R127, UR10, -R154 ;  /* 0x0000000a7fb37c23 */ /* 0x000fe2000801089a */
[----:B------:R-:W-:Y:S01]  /*1de0*/  FFMA.FTZ R181, R59, UR10, -R153 ;  /* 0x0000000a3bb57c23 */ /* 0x000fe20008010899 */
[----:B------:R-:W-:Y:S01]  /*1df0*/  MUFU.EX2 R166, R166 ;  /* 0x000000a600a67308 */ /* 0x000fe20000000800 */
[--C-:B------:R-:W-:Y:S01]  /*1e00*/  FFMA.FTZ R187, R120, UR10, -R152.reuse ;  /* 0x0000000a78bb7c23 */ /* 0x100fe20008010898 */
[----:B--2---:R-:W-:Y:S01]  /*1e10*/  F2FP.BF16.F32.PACK_AB R66, R163, R160 ;  /* 0x000000a0a342723e */ /* 0x004fe200000010ff */
[--C-:B------:R-:W-:Y:S01]  /*1e20*/  FFMA.FTZ R188, R121, UR10, -R152.reuse ;  /* 0x0000000a79bc7c23 */ /* 0x100fe20008010898 */
[----:B------:R-:W2:Y:S01]  /*1e30*/  MUFU.EX2 R165, R165 ;  /* 0x000000a500a57308 */ /* 0x000ea20000000800 */
[--C-:B------:R-:W-:Y:S01]  /*1e40*/  FFMA.FTZ R189, R116, UR10, -R152.reuse ;  /* 0x0000000a74bd7c23 */ /* 0x100fe20008010898 */
[----:B------:R-:W-:Y:S01]  /*1e50*/  FFMA.FTZ R190, R117, UR10, -R152 ;  /* 0x0000000a75be7c23 */ /* 0x000fe20008010898 */
[--C-:B------:R-:W-:Y:S01]  /*1e60*/  FFMA.FTZ R191, R122, UR10, -R154.reuse ;  /* 0x0000000a7abf7c23 */ /* 0x100fe2000801089a */
[----:B------:R-:W-:Y:S01]  /*1e70*/  MUFU.EX2 R161, R161 ;  /* 0x000000a100a17308 */ /* 0x000fe20000000800 */
[--C-:B------:R-:W-:Y:S01]  /*1e80*/  FFMA.FTZ R196, R123, UR10, -R154.reuse ;  /* 0x0000000a7bc47c23 */ /* 0x100fe2000801089a */
[----:B-1----:R-:W-:Y:S01]  /*1e90*/  F2FP.BF16.F32.PACK_AB R65, R172, R169 ;  /* 0x000000a9ac41723e */ /* 0x002fe200000010ff */
[--C-:B------:R-:W-:Y:S01]  /*1ea0*/  FFMA.FTZ R193, R118, UR10, -R154.reuse ;  /* 0x0000000a76c17c23 */ /* 0x100fe2000801089a */
[----:B------:R-:W1:Y:S01]  /*1eb0*/  MUFU.EX2 R174, R174 ;  /* 0x000000ae00ae7308 */ /* 0x000e620000000800 */
[----:B------:R-:W-:Y:S01]  /*1ec0*/  FFMA.FTZ R192, R119, UR10, -R154 ;  /* 0x0000000a77c07c23 */ /* 0x000fe2000801089a */
[----:B------:R-:W-:Y:S01]  /*1ed0*/  LDSM.16.MT88.4 R120, [R216+0x4800] ;  /* 0x00480000d878783b */ /* 0x000fe20000004200 */
[--C-:B------:R-:W-:Y:S01]  /*1ee0*/  FFMA.FTZ R194, R52, UR10, -R155.reuse ;  /* 0x0000000a34c27c23 */ /* 0x100fe2000801089b */
[----:B------:R-:W-:Y:S01]  /*1ef0*/  MUFU.EX2 R180, R180 ;  /* 0x000000b400b47308 */ /* 0x000fe20000000800 */
[--C-:B------:R-:W-:Y:S01]  /*1f00*/  FFMA.FTZ R195, R53, UR10, -R155.reuse ;  /* 0x0000000a35c37c23 */ /* 0x100fe2000801089b */
[----:B--2---:R-:W-:Y:S01]  /*1f10*/  F2FP.BF16.F32.PACK_AB R67, R165, R166 ;  /* 0x000000a6a543723e */ /* 0x004fe200000010ff */
[--C-:B------:R-:W-:Y:S01]  /*1f20*/  FFMA.FTZ R197, R48, UR10, -R155.reuse ;  /* 0x0000000a30c57c23 */ /* 0x100fe2000801089b */
[----:B------:R-:W2:Y:S01]  /*1f30*/  MUFU.EX2 R173, R173 ;  /* 0x000000ad00ad7308 */ /* 0x000ea20000000800 */
[----:B------:R-:W-:Y:S01]  /*1f40*/  FFMA.FTZ R198, R49, UR10, -R155 ;  /* 0x0000000a31c67c23 */ /* 0x000fe2000801089b */
[--C-:B------:R-:W-:Y:S01]  /*1f50*/  FFMA.FTZ R202, R54, UR10, -R153.reuse ;  /* 0x0000000a36ca7c23 */ /* 0x100fe20008010899 */
[--C-:B------:R-:W-:Y:S01]  /*1f60*/  FFMA.FTZ R199, R55, UR10, -R153.reuse ;  /* 0x0000000a37c77c23 */ /* 0x100fe20008010899 */
[----:B------:R-:W-:Y:S01]  /*1f70*/  MUFU.EX2 R183, R183 ;  /* 0x000000b700b77308 */ /* 0x000fe20000000800 */
[C---:B------:R-:W-:Y:S01]  /*1f80*/  HMMA.16816.F32.BF16 R124, R64.reuse, R4, RZ ;  /* 0x00000004407c723c */ /* 0x040fe200000418ff */
[----:B-1----:R-:W-:Y:S01]  /*1f90*/  F2FP.BF16.F32.PACK_AB R144, R174, R161 ;  /* 0x000000a1ae90723e */ /* 0x002fe200000010ff */
[--C-:B------:R-:W-:Y:S01]  /*1fa0*/  FFMA.FTZ R200, R50, UR10, -R153.reuse ;  /* 0x0000000a32c87c23 */ /* 0x100fe20008010899 */
[----:B------:R-:W1:Y:S01]  /*1fb0*/  MUFU.EX2 R184, R184 ;  /* 0x000000b800b87308 */ /* 0x000e620000000800 */
[----:B------:R-:W-:Y:S01]  /*1fc0*/  FFMA.FTZ R109, R109, UR10, -R152 ;  /* 0x0000000a6d6d7c23 */ /* 0x000fe20008010898 */
[--C-:B------:R-:W-:Y:S01]  /*1fd0*/  FFMA.FTZ R110, R110, UR10, -R154.reuse ;  /* 0x0000000a6e6e7c23 */ /* 0x100fe2000801089a */
[----:B------:R-:W-:Y:S01]  /*1fe0*/  FFMA.FTZ R111, R111, UR10, -R154 ;  /* 0x0000000a6f6f7c23 */ /* 0x000fe2000801089a */
[----:B------:R-:W-:Y:S01]  /*1ff0*/  MUFU.EX2 R178, R178 ;  /* 0x000000b200b27308 */ /* 0x000fe20000000800 */
[C---:B---3--:R-:W-:Y:S01]  /*2000*/  HMMA.16816.F32.BF16 R128, R64.reuse, R68, RZ ;  /* 0x000000444080723c */ /* 0x048fe200000418ff */
[----:B--2---:R-:W-:Y:S01]  /*2010*/  F2FP.BF16.F32.PACK_AB R146, R173, R180 ;  /* 0x000000b4ad92723e */ /* 0x004fe200000010ff */
        /* <DEDUP_REMOVED lines=12> */
[--C-:B------:R-:W-:Y:S01]  /*20e0*/  FFMA.FTZ R47, R47, UR10, -R153.reuse ;  /* 0x0000000a2f2f7c23 */ /* 0x100fe20008010899 */
[----:B------:R-:W-:Y:S01]  /*20f0*/  MUFU.EX2 R171, R171 ;  /* 0x000000ab00ab7308 */ /* 0x000fe20000000800 */
[----:B------:R-:W-:Y:S01]  /*2100*/  HMMA.16816.F32.BF16 R64, R64, R70, RZ ;  /* 0x000000464040723c */ /* 0x000fe200000418ff */
[----:B--2---:R-:W-:Y:S01]  /*2110*/  F2FP.BF16.F32.PACK_AB R147, R179, R178 ;  /* 0x000000b2b393723e */ /* 0x004fe200000010ff */
[----:B------:R-:W-:Y:S01]  /*2120*/  FFMA.FTZ R95, R95, UR10, -R154 ;  /* 0x0000000a5f5f7c23 */ /* 0x000fe2000801089a */
[----:B------:R-:W-:Y:S01]  /*2130*/  MUFU.EX2 R168, R168 ;  /* 0x000000a800a87308 */ /* 0x000fe20000000800 */
[--C-:B------:R-:W-:Y:S01]  /*2140*/  FFMA.FTZ R39, R39, UR10, -R153.reuse ;  /* 0x0000000a27277c23 */ /* 0x100fe20008010899 */
[--C-:B------:R-:W-:Y:S01]  /*2150*/  FFMA.FTZ R31, R31, UR10, -R153.reuse ;  /* 0x0000000a1f1f7c23 */ /* 0x100fe20008010899 */
[--C-:B------:R-:W-:Y:S01]  /*2160*/  FFMA.FTZ R89, R89, UR10, -R152.reuse ;  /* 0x0000000a59597c23 */ /* 0x100fe20008010898 */
[----:B------:R-:W-:Y:S01]  /*2170*/  MUFU.EX2 R182, R182 ;  /* 0x000000b600b67308 */ /* 0x000fe20000000800 */
[C---:B------:R-:W-:Y:S01]  /*2180*/  HMMA.16816.F32.BF16 R56, R144.reuse, R4, RZ ;  /* 0x000000049038723c */ /* 0x040fe200000418ff */
[--C-:B------:R-:W-:Y:S01]  /*2190*/  FFMA.FTZ R84, R84, UR10, -R152.reuse ;  /* 0x0000000a54547c23 */ /* 0x100fe20008010898 */
[----:B------:R-:W-:Y:S01]  /*21a0*/  FFMA.FTZ R85, R85, UR10, -R152 ;  /* 0x0000000a55557c23 */ /* 0x000fe20008010898 */
[----:B------:R-:W2:Y:S01]  /*21b0*/  MUFU.EX2 R185, R185 ;  /* 0x000000b900b97308 */ /* 0x000ea20000000800 */
[--C-:B------:R-:W-:Y:S01]  /*21c0*/  FFMA.FTZ R91, R91, UR10, -R154.reuse ;  /* 0x0000000a5b5b7c23 */ /* 0x100fe2000801089a */
[--C-:B------:R-:W-:Y:S01]  /*21d0*/  FFMA.FTZ R86, R86, UR10, -R154.reuse ;  /* 0x0000000a56567c23 */ /* 0x100fe2000801089a */
[----:B------:R-:W-:Y:S01]  /*21e0*/  FFMA.FTZ R87, R87, UR10, -R154 ;  /* 0x0000000a57577c23 */ /* 0x000fe2000801089a */
[----:B------:R-:W-:Y:S01]  /*21f0*/  MUFU.EX2 R186, R186 ;  /* 0x000000ba00ba7308 */ /* 0x000fe20000000800 */
[C---:B------:R-:W-:Y:S01]  /*2200*/  HMMA.16816.F32.BF16 R4, R144.reuse, R6, RZ ;  /* 0x000000069004723c */ /* 0x040fe200000418ff */
[----:B------:R-:W-:Y:S01]  /*2210*/  FFMA.FTZ R201, R19, UR10, -R153 ;  /* 0x0000000a13c97c23 */ /* 0x000fe20008010899 */
[----:B------:R-:W-:Y:S01]  /*2220*/  FFMA.FTZ R16, R16, UR10, -R155 ;  /* 0x0000000a10107c23 */ /* 0x000fe2000801089b */
[----:B------:R-:W3:Y:S01]  /*2230*/  MUFU.EX2 R181, R181 ;  /* 0x000000b500b57308 */ /* 0x000ee20000000800 */
        /* <DEDUP_REMOVED lines=8> */
[----:B--2---:R-:W-:Y:S01]  /*22c0*/  F2FP.BF16.F32.PACK_AB R69, R185, R182 ;  /* 0x000000b6b945723e */ /* 0x004fe200000010ff */
[----:B------:R-:W-:Y:S01]  /*22d0*/  FFMA.FTZ R77, R77, UR10, -R152 ;  /* 0x0000000a4d4d7c23 */ /* 0x000fe20008010898 */
[--C-:B------:R-:W-:Y:S01]  /*22e0*/  FFMA.FTZ R78, R78, UR10, -R154.reuse ;  /* 0x0000000a4e4e7c23 */ /* 0x100fe2000801089a */
[----:B------:R-:W-:Y:S01]  /*22f0*/  MUFU.EX2 R189, R189 ;  /* 0x000000bd00bd7308 */ /* 0x000fe20000000800 */
[----:B------:R-:W-:Y:S01]  /*2300*/  HMMA.16816.F32.BF16 R144, R144, R70, RZ ;  /* 0x000000469090723c */ /* 0x000fe200000418ff */
[----:B------:R-:W-:Y:S01]  /*2310*/  F2FP.BF16.F32.PACK_AB R70, R168, R171 ;  /* 0x000000aba846723e */ /* 0x000fe200000010ff */
[--C-:B------:R-:W-:Y:S01]  /*2320*/  FFMA.FTZ R82, R82, UR10, -R154.reuse ;  /* 0x0000000a52527c23 */ /* 0x100fe2000801089a */
[----:B------:R-:W2:Y:S01]  /*2330*/  MUFU.EX2 R190, R190 ;  /* 0x000000be00be7308 */ /* 0x000ea20000000800 */
[----:B---3--:R-:W-:Y:S01]  /*2340*/  F2FP.BF16.F32.PACK_AB R71, R181, R186 ;  /* 0x000000bab547723e */ /* 0x008fe200000010ff */
[--C-:B------:R-:W-:Y:S01]  /*2350*/  FFMA.FTZ R83, R83, UR10, -R154.reuse ;  /* 0x0000000a53537c23 */ /* 0x100fe2000801089a */
[----:B------:R-:W-:Y:S01]  /*2360*/  FFMA.FTZ R79, R79, UR10, -R154 ;  /* 0x0000000a4f4f7c23 */ /* 0x000fe2000801089a */
[----:B------:R-:W-:Y:S01]  /*2370*/  MUFU.EX2 R191, R191 ;  /* 0x000000bf00bf7308 */ /* 0x000fe20000000800 */
[----:B------:R-:W-:Y:S01]  /*2380*/  FFMA.FTZ R235, R9, UR10, -R155 ;  /* 0x0000000a09eb7c23 */ /* 0x000fe2000801089b */
[----:B-1----:R-:W-:Y:S01]  /*2390*/  F2FP.BF16.F32.PACK_AB R116, R188, R187 ;  /* 0x000000bbbc74723e */ /* 0x002fe200000010ff */
[----:B------:R-:W-:Y:S01]  /*23a0*/  FADD.FTZ R161, R161, R174 ;  /* 0x000000aea1a17221 */ /* 0x000fe20000010000 */
[----:B------:R-:W1:Y:S01]  /*23b0*/  MUFU.EX2 R196, R196 ;  /* 0x000000c400c47308 */ /* 0x000e620000000800 */
[C---:B----4-:R-:W-:Y:S01]  /*23c0*/  HMMA.16816.F32.BF16 R124, R68.reuse, R136, R124 ;  /* 0x00000088447c723c */ /* 0x050fe2000004187c */
[----:B------:R-:W-:Y:S01]  /*23d0*/  FADD.FTZ R183, R183, R184 ;  /* 0x000000b8b7b77221 */ /* 0x000fe20000010000 */
[----:B------:R-:W-:Y:S01]  /*23e0*/  FADD.FTZ R167, R162, R167 ;  /* 0x000000a7a2a77221 */ /* 0x000fe20000010000 */
[----:B------:R-:W-:Y:S01]  /*23f0*/  MUFU.EX2 R193, R193 ;  /* 0x000000c100c17308 */ /* 0x000fe20000000800 */
[----:B------:R-:W-:Y:S01]  /*2400*/  FADD.FTZ R169, R169, R172 ;  /* 0x000000aca9a97221 */ /* 0x000fe20000010000 */
[----:B--2---:R-:W-:Y:S01]  /*2410*/  F2FP.BF16.F32.PACK_AB R118, R190, R189 ;  /* 0x000000bdbe76723e */ /* 0x004fe200000010ff */
[----:B------:R-:W-:Y:S01]  /*2420*/  FADD.FTZ R180, R180, R161 ;  /* 0x000000a1b4b47221 */ /* 0x000fe20000010000 */
[----:B------:R-:W2:Y:S01]  /*2430*/  MUFU.EX2 R192, R192 ;  /* 0x000000c000c07308 */ /* 0x000ea20000000800 */
[C---:B-----5:R-:W-:Y:S01]  /*2440*/  HMMA.16816.F32.BF16 R128, R68.reuse, R60, R128 ;  /* 0x0000003c4480723c */ /* 0x060fe20000041880 */
[----:B------:R-:W-:Y:S01]  /*2450*/  FADD.FTZ R178, R178, R183 ;  /* 0x000000b7b2b27221 */ /* 0x000fe20000010000 */
[----:B------:R-:W-:Y:S01]  /*2460*/  FADD.FTZ R160, R160, R167 ;  /* 0x000000a7a0a07221 */ /* 0x000fe20000010000 */
[----:B------:R-:W-:Y:S01]  /*2470*/  MUFU.EX2 R194, R194 ;  /* 0x000000c200c27308 */ /* 0x000fe20000000800 */
[----:B------:R-:W-:Y:S01]  /*2480*/  FADD.FTZ R166, R166, R169 ;  /* 0x000000a9a6a67221 */ /* 0x000fe20000010000 */
[----:B-1----:R-:W-:Y:S01]  /*2490*/  F2FP.BF16.F32.PACK_AB R117, R196, R191 ;  /* 0x000000bfc475723e */ /* 0x002fe200000010ff */
[--C-:B------:R-:W-:Y:S01]  /*24a0*/  FFMA.FTZ R132, R132, UR10, -R152.reuse ;  /* 0x0000000a84847c23 */ /* 0x100fe20008010898 */
[----:B------:R-:W1:Y:S01]  /*24b0*/  MUFU.EX2 R195, R195 ;  /* 0x000000c300c37308 */ /* 0x000e620000000800 */
[C---:B------:R-:W-:Y:S01]  /*24c0*/  HMMA.16816.F32.BF16 R140, R68.reuse, R138, R140 ;  /* 0x0000008a448c723c */ /* 0x040fe2000004188c */
[----:B------:R-:W-:Y:S01]  /*24d0*/  FFMA.FTZ R237, R133, UR10, -R152 ;  /* 0x0000000a85ed7c23 */ /* 0x000fe20008010898 */
[----:B------:R-:W-:Y:S01]  /*24e0*/  FFMA.FTZ R236, R135, UR10, -R154 ;  /* 0x0000000a87ec7c23 */ /* 0x000fe2000801089a */
[----:B------:R-:W-:Y:S01]  /*24f0*/  MUFU.EX2 R197, R197 ;  /* 0x000000c500c57308 */ /* 0x000fe20000000800 */
[----:B------:R-:W-:Y:S01]  /*2500*/  FADD.FTZ R180, R173, R180 ;  /* 0x000000b4adb47221 */ /* 0x000fe20000010000 */
[----:B--2---:R-:W-:Y:S01]  /*2510*/  F2FP.BF16.F32.PACK_AB R119, R192, R193 ;  /* 0x000000c1c077723e */ /* 0x004fe200000010ff */
[----:B------:R-:W-:Y:S01]  /*2520*/  FADD.FTZ R178, R179, R178 ;  /* 0x000000b2b3b27221 */ /* 0x000fe20000010000 */
[----:B------:R-:W2:Y:S01]  /*2530*/  MUFU.EX2 R198, R198 ;  /* 0x000000c600c67308 */ /* 0x000ea20000000800 */
[----:B------:R-:W-:Y:S01]  /*2540*/  HMMA.16816.F32.BF16 R64, R68, R62, R64 ;  /* 0x0000003e4440723c */ /* 0x000fe20000041840 */
[----:B------:R-:W3:Y:S01]  /*2550*/  LDSM.16.MT88.4 R68, [R218+0x4800] ;  /* 0x00480000da44783b */ /* 0x000ee20000004200 */
[----:B------:R-:W-:Y:S01]  /*2560*/  FADD.FTZ R165, R165, R166 ;  /* 0x000000a6a5a57221 */ /* 0x000fe20000010000 */
[----:B------:R-:W-:Y:S01]  /*2570*/  MUFU.EX2 R202, R202 ;  /* 0x000000ca00ca7308 */ /* 0x000fe20000000800 */
[----:B------:R-:W-:Y:S01]  /*2580*/  FADD.FTZ R187, R187, R180 ;  /* 0x000000b4bbbb7221 */ /* 0x000fe20000010000 */
[----:B-1----:R-:W-:Y:S01]  /*2590*/  F2FP.BF16.F32.PACK_AB R48, R195, R194 ;  /* 0x000000c2c330723e */ /* 0x002fe200000010ff */
[----:B------:R-:W-:Y:S01]  /*25a0*/  FADD.FTZ R191, R191, R178 ;  /* 0x000000b2bfbf7221 */ /* 0x000fe20000010000 */
[----:B------:R-:W1:Y:S01]  /*25b0*/  MUFU.EX2 R199, R199 ;  /* 0x000000c700c77308 */ /* 0x000e620000000800 */
[C---:B------:R-:W-:Y:S01]  /*25c0*/  HMMA.16816.F32.BF16 R148, R116.reuse, R60, R148 ;  /* 0x0000003c7494723c */ /* 0x040fe20000041894 */
[----:B------:R-:W-:Y:S01]  /*25d0*/  FFMA.FTZ R60, R113, UR10, -R152 ;  /* 0x0000000a713c7c23 */ /* 0x000fe20008010898 */
[----:B------:R-:W-:Y:S01]  /*25e0*/  FFMA.FTZ R113, R115, UR10, -R154 ;  /* 0x0000000a73717c23 */ /* 0x000fe2000801089a */
[----:B------:R-:W-:Y:S01]  /*25f0*/  MUFU.EX2 R200, R200 ;  /* 0x000000c800c87308 */ /* 0x000fe20000000800 */
[----:B------:R-:W-:Y:S01]  /*2600*/  FFMA.FTZ R115, R45, UR10, -R155 ;  /* 0x0000000a2d737c23 */ /* 0x000fe2000801089b */
[----:B--2---:R-:W-:Y:S01]  /*2610*/  F2FP.BF16.F32.PACK_AB R50, R198, R197 ;  /* 0x000000c5c632723e */ /* 0x004fe200000010ff */
[----:B------:R-:W-:Y:S01]  /*2620*/  FADD.FTZ R182, R182, R165 ;  /* 0x000000a5b6b67221 */ /* 0x000fe20000010000 */
[----:B------:R-:W2:Y:S01]  /*2630*/  MUFU.EX2 R61, R52 ;  /* 0x00000034003d7308 */ /* 0x000ea20000000800 */
[C---:B------:R-:W-:Y:S01]  /*2640*/  HMMA.16816.F32.BF16 R144, R116.reuse, R62, R144 ;  /* 0x0000003e7490723c */ /* 0x040fe20000041890 */
[--C-:B------:R-:W-:Y:S01]  /*2650*/  FFMA.FTZ R62, R108, UR10, -R152.reuse ;  /* 0x0000000a6c3e7c23 */ /* 0x100fe20008010898 */
[----:B------:R-:W-:Y:S01]  /*2660*/  FFMA.FTZ R63, R112, UR10, -R152 ;  /* 0x0000000a703f7c23 */ /* 0x000fe20008010898 */
[----:B------:R-:W-:Y:S01]  /*2670*/  FFMA.FTZ R108, R114, UR10, -R154 ;  /* 0x0000000a726c7c23 */ /* 0x000fe2000801089a */
[----:B------:R-:W-:Y:S01]  /*2680*/  MUFU.EX2 R60, R60 ;  /* 0x0000003c003c7308 */ /* 0x000fe20000000800 */
[----:B-1----:R-:W-:Y:S01]  /*2690*/  F2FP.BF16.F32.PACK_AB R49, R199, R202 ;  /* 0x000000cac731723e */ /* 0x002fe200000010ff */
[--C-:B------:R-:W-:Y:S01]  /*26a0*/  FFMA.FTZ R114, R40, UR10, -R155.reuse ;  /* 0x0000000a28727c23 */ /* 0x100fe2000801089b */
[----:B------:R-:W-:Y:S01]  /*26b0*/  FFMA.FTZ R112, R44, UR10, -R155 ;  /* 0x0000000a2c707c23 */ /* 0x000fe2000801089b */
[----:B------:R-:W1:Y:S01]  /*26c0*/  MUFU.EX2 R63, R63 ;  /* 0x0000003f003f7308 */ /* 0x000e620000000800 */
[C---:B------:R-:W-:Y:S01]  /*26d0*/  HMMA.16816.F32.BF16 R56, R116.reuse, R136, R56 ;  /* 0x000000887438723c */ /* 0x040fe20000041838 */
[----:B------:R-:W-:Y:S01]  /*26e0*/  FADD.FTZ R188, R188, R187 ;  /* 0x000000bbbcbc7221 */ /* 0x000fe20000010000 */
[----:B------:R-:W-:Y:S01]  /*26f0*/  FADD.FTZ R196, R196, R191 ;  /* 0x000000bfc4c47221 */ /* 0x000fe20000010000 */
[----:B------:R-:W-:Y:S01]  /*2700*/  MUFU.EX2 R62, R62 ;  /* 0x0000003e003e7308 */ /* 0x000fe20000000800 */
[----:B--2---:R-:W-:Y:S01]  /*2710*/  F2FP.BF16.F32.PACK_AB R51, R61, R200 ;  /* 0x000000c83d33723e */ /* 0x004fe200000010ff */
[----:B------:R-:W-:Y:S01]  /*2720*/  FADD.FTZ R185, R185, R182 ;  /* 0x000000b6b9b97221 */ /* 0x000fe20000010000 */
[----:B------:R-:W-:Y:S01]  /*2730*/  FADD.FTZ R189, R189, R188 ;  /* 0x000000bcbdbd7221 */ /* 0x000fe20000010000 */
[----:B------:R-:W2:Y:S01]  /*2740*/  MUFU.EX2 R109, R109 ;  /* 0x0000006d006d7308 */ /* 0x000ea20000000800 */
[----:B------:R-:W-:Y:S01]  /*2750*/  HMMA.16816.F32.BF16 R4, R116, R138, R4 ;  /* 0x0000008a7404723c */ /* 0x000fe20000041804 */
[----:B------:R-:W-:Y:S01]  /*2760*/  FFMA.FTZ R117, R41, UR10, -R155 ;  /* 0x0000000a29757c23 */ /* 0x000fe2000801089b */
[--C-:B------:R-:W-:Y:S01]  /*2770*/  FFMA.FTZ R118, R43, UR10, -R153.reuse ;  /* 0x0000000a2b767c23 */ /* 0x100fe20008010899 */
[----:B------:R-:W-:Y:S01]  /*2780*/  MUFU.EX2 R108, R108 ;  /* 0x0000006c006c7308 */ /* 0x000fe20000000800 */
[----:B------:R-:W-:Y:S01]  /*2790*/  FFMA.FTZ R116, R46, UR10, -R153 ;  /* 0x0000000a2e747c23 */ /* 0x000fe20008010899 */
[----:B-1----:R-:W-:Y:S01]  /*27a0*/  F2FP.BF16.F32.PACK_AB R52, R60, R63 ;  /* 0x0000003f3c34723e */ /* 0x002fe200000010ff */
[----:B------:R-:W-:Y:S01]  /*27b0*/  FFMA.FTZ R119, R37, UR10, -R155 ;  /* 0x0000000a25777c23 */ /* 0x000fe2000801089b */
[----:B------:R-:W1:Y:S01]  /*27c0*/  MUFU.EX2 R113, R113 ;  /* 0x0000007100717308 */ /* 0x000e620000000800 */
[C---:B---3--:R-:W-:Y:S01]  /*27d0*/  HMMA.16816.F32.BF16 R124, R48.reuse, R68, R124 ;  /* 0x00000044307c723c */ /* 0x048fe2000004187c */
[----:B------:R-:W-:Y:S01]  /*27e0*/  LDSM.16.MT88.4 R136, [R216+0x5c00] ;  /* 0x005c0000d888783b */ /* 0x000fe20000004200 */
[----:B------:R-:W-:Y:S01]  /*27f0*/  FADD.FTZ R193, R193, R196 ;  /* 0x000000c4c1c17221 */ /* 0x000fe20000010000 */
[----:B------:R-:W-:Y:S01]  /*2800*/  MUFU.EX2 R110, R110 ;  /* 0x0000006e006e7308 */ /* 0x000fe20000000800 */
[----:B------:R-:W-:Y:S01]  /*2810*/  FADD.FTZ R186, R186, R185 ;  /* 0x000000b9baba7221 */ /* 0x000fe20000010000 */
[----:B--2---:R-:W-:Y:S01]  /*2820*/  F2FP.BF16.F32.PACK_AB R54, R109, R62 ;  /* 0x0000003e6d36723e */ /* 0x004fe200000010ff */
[----:B------:R-:W-:Y:S01]  /*2830*/  FADD.FTZ R190, R190, R189 ;  /* 0x000000bdbebe7221 */ /* 0x000fe20000010000 */
[----:B------:R-:W2:Y:S01]  /*2840*/  MUFU.EX2 R111, R111 ;  /* 0x0000006f006f7308 */ /* 0x000ea20000000800 */
[C---:B------:R-:W-:Y:S01]  /*2850*/  HMMA.16816.F32.BF16 R128, R48.reuse, R120, R128 ;  /* 0x000000783080723c */ /* 0x040fe20000041880 */
[----:B------:R-:W-:Y:S01]  /*2860*/  FADD.FTZ R193, R192, R193 ;  /* 0x000000c1c0c17221 */ /* 0x000fe20000010000 */
[----:B------:R-:W-:Y:S01]  /*2870*/  FADD.FTZ R181, R181, R186 ;  /* 0x000000bab5b57221 */ /* 0x000fe20000010000 */
[----:B------:R-:W-:Y:S01]  /*2880*/  MUFU.EX2 R112, R112 ;  /* 0x0000007000707308 */ /* 0x000fe20000000800 */
[----:B------:R-:W-:Y:S01]  /*2890*/  FADD.FTZ R63, R63, R190 ;  /* 0x000000be3f3f7221 */ /* 0x000fe20000010000 */
[C---:B-1----:R-:W-:Y:S01]  /*28a0*/  F2FP.BF16.F32.PACK_AB R53, R113.reuse, R108 ;  /* 0x0000006c7135723e */ /* 0x042fe200000010ff */
[----:B------:R-:W-:Y:S01]  /*28b0*/  FADD.FTZ R108, R108, R193 ;  /* 0x000000c16c6c7221 */ /* 0x000fe20000010000 */
[----:B------:R-:W1:Y:S01]  /*28c0*/  MUFU.EX2 R115, R115 ;  /* 0x0000007300737308 */ /* 0x000e620000000800 */
[C---:B------:R-:W-:Y:S01]  /*28d0*/  HMMA.16816.F32.BF16 R140, R48.reuse, R70, R140 ;  /* 0x00000046308c723c */ /* 0x040fe2000004188c */
[----:B------:R-:W-:Y:S01]  /*28e0*/  FADD.FTZ R202, R202, R181 ;  /* 0x000000b5caca7221 */ /* 0x000fe20000010000 */
[----:B------:R-:W-:Y:S01]  /*28f0*/  FADD.FTZ R63, R60, R63 ;  /* 0x0000003f3c3f7221 */ /* 0x000fe20000010000 */
        /* <DEDUP_REMOVED lines=12> */
[----:B------:R-:W-:Y:S01]  /*29c0*/  MUFU.EX2 R105, R105 ;  /* 0x0000006900697308 */ /* 0x000fe20000000800 */
[C---:B------:R-:W-:Y:S01]  /*29d0*/  HMMA.16816.F32.BF16 R56, R52.reuse, R68, R56 ;  /* 0x000000443438723c */ /* 0x040fe20000041838 */
[----:B------:R-:W-:Y:S01]  /*29e0*/  FFMA.FTZ R68, R42, UR10, -R153 ;  /* 0x0000000a2a447c23 */ /* 0x000fe20008010899 */
[----:B------:R-:W-:Y:S01]  /*29f0*/  FADD.FTZ R109, R109, R62 ;  /* 0x0000003e6d6d7221 */ /* 0x000fe20000010000 */
[----:B------:R-:W1:Y:S01]  /*2a00*/  LDSM.16.MT88.4 R40, [R216+0x4c00] ;  /* 0x004c0000d828783b */ /* 0x000e620000004200 */
[----:B------:R-:W4:Y:S01]  /*2a10*/  MUFU.EX2 R69, R47 ;  /* 0x0000002f00457308 */ /* 0x000f220000000800 */
[----:B--2---:R-:W-:Y:S01]  /*2a20*/  F2FP.BF16.F32.PACK_AB R46, R117, R114 ;  /* 0x00000072752e723e */ /* 0x004fe200000010ff */
[----:B------:R-:W-:Y:S01]  /*2a30*/  FADD.FTZ R111, R111, R110 ;  /* 0x0000006e6f6f7221 */ /* 0x000fe20000010000 */
[----:B------:R-:W-:Y:S01]  /*2a40*/  FADD.FTZ R61, R61, R200 ;  /* 0x000000c83d3d7221 */ /* 0x000fe20000010000 */
[----:B------:R-:W-:Y:S01]  /*2a50*/  HMMA.16816.F32.BF16 R4, R52, R70, R4 ;  /* 0x000000463404723c */ /* 0x000fe20000041804 */
[----:B------:R-:W-:Y:S01]  /*2a60*/  FFMA.FTZ R70, R104, UR10, -R152 ;  /* 0x0000000a68467c23 */ /* 0x000fe20008010898 */
[----:B------:R-:W-:Y:S01]  /*2a70*/  FFMA.FTZ R104, R106, UR10, -R154 ;  /* 0x0000000a6a687c23 */ /* 0x000fe2000801089a */
[----:B------:R-:W-:Y:S01]  /*2a80*/  MUFU.EX2 R68, R68 ;  /* 0x0000004400447308 */ /* 0x000fe20000000800 */
[----:B------:R-:W-:-:S03]  /*2a90*/  FFMA.FTZ R106, R36, UR10, -R155 ;  /* 0x0000000a246a7c23 */ /* 0x000fc6000801089b */
[----:B------:R-:W2:Y:S01]  /*2aa0*/  MUFU.EX2 R71, R118 ;  /* 0x0000007600477308 */ /* 0x000ea20000000800 */
[C---:B------:R-:W-:Y:S01]  /*2ab0*/  HMMA.16816.F32.BF16 R148, R52.reuse, R120, R148 ;  /* 0x000000783494723c */ /* 0x040fe20000041894 */
[----:B------:R-:W-:Y:S01]  /*2ac0*/  FFMA.FTZ R121, R33, UR10, -R155 ;  /* 0x0000000a21797c23 */ /* 0x000fe2000801089b */
[----:B----4-:R-:W-:Y:S01]  /*2ad0*/  F2FP.BF16.F32.PACK_AB R45, R69, R116 ;  /* 0x00000074452d723e */ /* 0x010fe200000010ff */
[----:B------:R-:W4:Y:S01]  /*2ae0*/  MUFU.EX2 R70, R70 ;  /* 0x0000004600467308 */ /* 0x000f220000000800 */
[----:B------:R-:W-:Y:S01]  /*2af0*/  FFMA.FTZ R120, R38, UR10, -R153 ;  /* 0x0000000a26787c23 */ /* 0x000fe20008010899 */
[----:B------:R-:W-:Y:S02]  /*2b00*/  FADD.FTZ R116, R116, R61 ;  /* 0x0000003d74747221 */ /* 0x000fe40000010000 */
[----:B------:R-:W-:Y:S01]  /*2b10*/  MUFU.EX2 R100, R100 ;  /* 0x0000006400647308 */ /* 0x000fe20000000800 */
[----:B------:R-:W-:Y:S01]  /*2b20*/  HMMA.16816.F32.BF16 R144, R52, R122, R144 ;  /* 0x0000007a3490723c */ /* 0x000fe20000041890 */
[----:B------:R-:W-:Y:S01]  /*2b30*/  FFMA.FTZ R122, R35, UR10, -R153 ;  /* 0x0000000a237a7c23 */ /* 0x000fe20008010899 */
[--C-:B------:R-:W-:Y:S01]  /*2b40*/  FFMA.FTZ R123, R21, UR10, -R155.reuse ;  /* 0x0000000a157b7c23 */ /* 0x100fe2000801089b */
[----:B------:R-:W5:Y:S01]  /*2b50*/  MUFU.EX2 R101, R101 ;  /* 0x0000006500657308 */ /* 0x000f620000000800 */
[----:B------:R-:W-:Y:S01]  /*2b60*/  FADD.FTZ R69, R69, R116 ;  /* 0x0000007445457221 */ /* 0x000fe20000010000 */
[----:B--2---:R-:W-:Y:S01]  /*2b70*/  F2FP.BF16.F32.PACK_AB R47, R71, R68 ;  /* 0x00000044472f723e */ /* 0x004fe200000010ff */
[----:B------:R-:W-:Y:S01]  /*2b80*/  FFMA.FTZ R118, R32, UR10, -R155 ;  /* 0x0000000a20767c23 */ /* 0x000fe2000801089b */
[----:B------:R-:W-:Y:S01]  /*2b90*/  MUFU.EX2 R104, R104 ;  /* 0x0000006800687308 */ /* 0x000fe20000000800 */
[----:B------:R-:W-:Y:S01]  /*2ba0*/  FADD.FTZ R68, R68, R69 ;  /* 0x0000004544447221 */ /* 0x000fe20000010000 */
[----:B----4-:R-:W-:Y:S01]  /*2bb0*/  F2FP.BF16.F32.PACK_AB R52, R105, R70 ;  /* 0x000000466934723e */ /* 0x010fe200000010ff */
[----:B------:R-:W-:Y:S01]  /*2bc0*/  FADD.FTZ R70, R70, R109 ;  /* 0x0000006d46467221 */ /* 0x000fe20000010000 */
[----:B------:R-:W2:Y:S01]  /*2bd0*/  MUFU.EX2 R107, R107 ;  /* 0x0000006b006b7308 */ /* 0x000ea20000000800 */
[----:B---3--:R-:W-:Y:S01]  /*2be0*/  HMMA.16816.F32.BF16 R124, R44, R48, R124 ;  /* 0x000000302c7c723c */ /* 0x008fe2000004187c */
[----:B------:R-:W-:Y:S01]  /*2bf0*/  FADD.FTZ R71, R71, R68 ;  /* 0x0000004447477221 */ /* 0x000fe20000010000 */
[----:B------:R-:W-:Y:S01]  /*2c00*/  FADD.FTZ R105, R105, R70 ;  /* 0x0000004669697221 */ /* 0x000fe20000010000 */
[----:B------:R-:W-:Y:S01]  /*2c10*/  MUFU.EX2 R102, R102 ;  /* 0x0000006600667308 */ /* 0x000fe20000000800 */
[----:B-----5:R-:W-:-:S02]  /*2c20*/  F2FP.BF16.F32.PACK_AB R54, R101, R100 ;  /* 0x000000646536723e */ /* 0x020fc400000010ff */
[----:B------:R-:W-:Y:S01]  /*2c30*/  FADD.FTZ R100, R100, R105 ;  /* 0x0000006964647221 */ /* 0x000fe20000010000 */
[----:B------:R-:W3:Y:S01]  /*2c40*/  MUFU.EX2 R103, R103 ;  /* 0x0000006700677308 */ /* 0x000ee20000000800 */
[C---:B------:R-:W-:Y:S02]  /*2c50*/  HMMA.16816.F32.BF16 R140, R44.reuse, R50, R140 ;  /* 0x000000322c8c723c */ /* 0x040fe4000004188c */
[----:B------:R-:W-:Y:S01]  /*2c60*/  FADD.FTZ R101, R101, R100 ;  /* 0x0000006465657221 */ /* 0x000fe20000010000 */
[----:B------:R-:W-:Y:S01]  /*2c70*/  MUFU.EX2 R106, R106 ;  /* 0x0000006a006a7308 */ /* 0x000fe20000000800 */
[C---:B--2---:R-:W-:Y:S01]  /*2c80*/  F2FP.BF16.F32.PACK_AB R53, R107.reuse, R104 ;  /* 0x000000686b35723e */ /* 0x044fe200000010ff */
[----:B------:R-:W-:Y:S02]  /*2c90*/  FADD.FTZ R104, R104, R111 ;  /* 0x0000006f68687221 */ /* 0x000fe40000010000 */
[----:B------:R-:W2:Y:S01]  /*2ca0*/  MUFU.EX2 R119, R119 ;  /* 0x0000007700777308 */ /* 0x000ea20000000800 */
[----:B-1----:R-:W-:Y:S01]  /*2cb0*/  HMMA.16816.F32.BF16 R128, R44, R40, R128 ;  /* 0x000000282c80723c */ /* 0x002fe20000041880 */
[----:B------:R-:W-:-:S02]  /*2cc0*/  FADD.FTZ R107, R107, R104 ;  /* 0x000000686b6b7221 */ /* 0x000fc40000010000 */
[----:B------:R-:W-:Y:S01]  /*2cd0*/  MUFU.EX2 R118, R118 ;  /* 0x0000007600767308 */ /* 0x000fe20000000800 */
[C---:B---3--:R-:W-:Y:S01]  /*2ce0*/  F2FP.BF16.F32.PACK_AB R55, R103.reuse, R102 ;  /* 0x000000666737723e */ /* 0x048fe200000010ff */
[----:B------:R-:W-:Y:S02]  /*2cf0*/  FADD.FTZ R102, R102, R107 ;  /* 0x0000006b66667221 */ /* 0x000fe40000010000 */
[----:B------:R-:W1:Y:S01]  /*2d00*/  MUFU.EX2 R121, R121 ;  /* 0x0000007900797308 */ /* 0x000e620000000800 */
[----:B------:R-:W-:Y:S01]  /*2d10*/  HMMA.16816.F32.BF16 R64, R44, R42, R64 ;  /* 0x0000002a2c40723c */ /* 0x000fe20000041840 */
[----:B------:R-:W3:Y:S01]  /*2d20*/  LDSM.16.MT88.4 R44, [R218+0x5000] ;  /* 0x00500000da2c783b */ /* 0x000ee20000004200 */
[----:B------:R-:W-:Y:S01]  /*2d30*/  FADD.FTZ R103, R103, R102 ;  /* 0x0000006667677221 */ /* 0x000fe20000010000 */
[----:B------:R-:W-:Y:S01]  /*2d40*/  MUFU.EX2 R120, R120 ;  /* 0x0000007800787308 */ /* 0x000fe20000000800 */
[----:B--2---:R-:W-:-:S03]  /*2d50*/  F2FP.BF16.F32.PACK_AB R36, R119, R106 ;  /* 0x0000006a7724723e */ /* 0x004fc600000010ff */
[----:B------:R-:W-:Y:S01]  /*2d60*/  MUFU.EX2 R95, R95 ;  /* 0x0000005f005f7308 */ /* 0x000fe20000000800 */
[----:B------:R-:W-:Y:S01]  /*2d70*/  HMMA.16816.F32.BF16 R56, R52, R48, R56 ;  /* 0x000000303438723c */ /* 0x000fe20000041838 */
[----:B------:R-:W-:Y:S02]  /*2d80*/  FFMA.FTZ R48, R34, UR10, -R153 ;  /* 0x0000000a22307c23 */ /* 0x000fe40008010899 */
[----:B------:R-:W2:Y:S01]  /*2d90*/  LDSM.16.MT88.4 R32, [R216+0x5000] ;  /* 0x00500000d820783b */ /* 0x000ea20000004200 */
[----:B------:R-:W4:Y:S01]  /*2da0*/  MUFU.EX2 R49, R39 ;  /* 0x0000002700317308 */ /* 0x000f220000000800 */
[----:B-1----:R-:W-:-:S03]  /*2db0*/  F2FP.BF16.F32.PACK_AB R38, R121, R118 ;  /* 0x000000767926723e */ /* 0x002fc600000010ff */
[----:B------:R-:W-:Y:S01]  /*2dc0*/  HMMA.16816.F32.BF16 R4, R52, R50, R4 ;  /* 0x000000323404723c */ /* 0x000fe20000041804 */
[----:B------:R-:W-:Y:S01]  /*2dd0*/  FFMA.FTZ R50, R96, UR10, -R152 ;  /* 0x0000000a60327c23 */ /* 0x000fe20008010898 */
[----:B------:R-:W-:Y:S01]  /*2de0*/  MUFU.EX2 R48, R48 ;  /* 0x0000003000307308 */ /* 0x000fe20000000800 */
[----:B------:R-:W-:-:S03]  /*2df0*/  FFMA.FTZ R96, R24, UR10, -R155 ;  /* 0x0000000a18607c23 */ /* 0x000fc6000801089b */
[----:B------:R-:W1:Y:S02]  /*2e00*/  MUFU.EX2 R51, R122 ;  /* 0x0000007a00337308 */ /* 0x000e640000000800 */
[C---:B------:R-:W-:Y:S02]  /*2e10*/  HMMA.16816.F32.BF16 R148, R52.reuse, R40, R148 ;  /* 0x000000283494723c */ /* 0x040fe40000041894 */
[----:B------:R-:W-:Y:S01]  /*2e20*/  MUFU.EX2 R50, R50 ;  /* 0x0000003200327308 */ /* 0x000fe20000000800 */
[----:B----4-:R-:W-:Y:S01]  /*2e30*/  F2FP.BF16.F32.PACK_AB R37, R49, R120 ;  /* 0x000000783125723e */ /* 0x010fe200000010ff */
[----:B------:R-:W-:Y:S02]  /*2e40*/  FADD.FTZ R120, R120, R71 ;  /* 0x0000004778787221 */ /* 0x000fe40000010000 */
[----:B------:R-:W-:Y:S02]  /*2e50*/  MUFU.EX2 R96, R96 ;  /* 0x0000006000607308 */ /* 0x000fe40000000800 */
[----:B------:R-:W-:Y:S01]  /*2e60*/  HMMA.16816.F32.BF16 R144, R52, R42, R144 ;  /* 0x0000002a3490723c */ /* 0x000fe20000041890 */
[--C-:B------:R-:W-:Y:S01]  /*2e70*/  FFMA.FTZ R52, R92, UR10, -R152.reuse ;  /* 0x0000000a5c347c23 */ /* 0x100fe20008010898 */
[--C-:B------:R-:W-:Y:S01]  /*2e80*/  FFMA.FTZ R55, R93, UR10, -R152.reuse ;  /* 0x0000000a5d377c23 */ /* 0x100fe20008010898 */
[----:B------:R-:W-:Y:S01]  /*2e90*/  FFMA.FTZ R53, R97, UR10, -R152 ;  /* 0x0000000a61357c23 */ /* 0x000fe20008010898 */
[--C-:B------:R-:W-:Y:S01]  /*2ea0*/  FFMA.FTZ R54, R98, UR10, -R154.reuse ;  /* 0x0000000a62367c23 */ /* 0x100fe2000801089a */
[--C-:B------:R-:W-:Y:S01]  /*2eb0*/  FFMA.FTZ R93, R99, UR10, -R154.reuse ;  /* 0x0000000a635d7c23 */ /* 0x100fe2000801089a */
[----:B------:R-:W-:Y:S01]  /*2ec0*/  FFMA.FTZ R92, R94, UR10, -R154 ;  /* 0x0000000a5e5c7c23 */ /* 0x000fe2000801089a */
[----:B------:R-:W-:Y:S01]  /*2ed0*/  MUFU.EX2 R52, R52 ;  /* 0x0000003400347308 */ /* 0x000fe20000000800 */
[----:B-1----:R-:W-:Y:S01]  /*2ee0*/  F2FP.BF16.F32.PACK_AB R39, R51, R48 ;  /* 0x000000303327723e */ /* 0x002fe200000010ff */
[----:B------:R-:W-:Y:S01]  /*2ef0*/  FFMA.FTZ R99, R25, UR10, -R155 ;  /* 0x0000000a19637c23 */ /* 0x000fe2000801089b */
[----:B------:R-:W-:Y:S01]  /*2f00*/  FFMA.FTZ R122, R27, UR10, -R153 ;  /* 0x0000000a1b7a7c23 */ /* 0x000fe20008010899 */
[----:B------:R-:W1:Y:S01]  /*2f10*/  MUFU.EX2 R53, R53 ;  /* 0x0000003500357308 */ /* 0x000e620000000800 */
[--C-:B------:R-:W-:Y:S01]  /*2f20*/  FFMA.FTZ R94, R28, UR10, -R155.reuse ;  /* 0x0000000a1c5e7c23 */ /* 0x100fe2000801089b */
[----:B------:R-:W-:Y:S01]  /*2f30*/  FFMA.FTZ R97, R29, UR10, -R155 ;  /* 0x0000000a1d617c23 */ /* 0x000fe2000801089b */
[----:B------:R-:W-:Y:S01]  /*2f40*/  FFMA.FTZ R98, R30, UR10, -R153 ;  /* 0x0000000a1e627c23 */ /* 0x000fe20008010899 */
[----:B------:R-:W4:Y:S01]  /*2f50*/  MUFU.EX2 R55, R55 ;  /* 0x0000003700377308 */ /* 0x000f220000000800 */
[----:B---3--:R-:W-:Y:S01]  /*2f60*/  HMMA.16816.F32.BF16 R124, R36, R44, R124 ;  /* 0x0000002c247c723c */ /* 0x008fe2000004187c */
[----:B------:R-:W-:-:S02]  /*2f70*/  FADD.FTZ R49, R49, R120 ;  /* 0x0000007831317221 */ /* 0x000fc40000010000 */
[----:B------:R-:W-:Y:S02]  /*2f80*/  MUFU.EX2 R54, R54 ;  /* 0x0000003600367308 */ /* 0x000fe40000000800 */
[----:B------:R-:W-:Y:S02]  /*2f90*/  FADD.FTZ R48, R48, R49 ;  /* 0x0000003130307221 */ /* 0x000fe40000010000 */
[----:B------:R-:W3:Y:S01]  /*2fa0*/  MUFU.EX2 R93, R93 ;  /* 0x0000005d005d7308 */ /* 0x000ee20000000800 */
[C---:B------:R-:W-:Y:S01]  /*2fb0*/  HMMA.16816.F32.BF16 R140, R36.reuse, R46, R140 ;  /* 0x0000002e248c723c */ /* 0x040fe2000004188c */
[----:B-1----:R-:W-:Y:S01]  /*2fc0*/  F2FP.BF16.F32.PACK_AB R40, R53, R50 ;  /* 0x000000323528723e */ /* 0x002fe200000010ff */
[----:B------:R-:W-:Y:S01]  /*2fd0*/  FADD.FTZ R50, R50, R101 ;  /* 0x0000006532327221 */ /* 0x000fe20000010000 */
[----:B------:R-:W1:Y:S01]  /*2fe0*/  MUFU.EX2 R92, R92 ;  /* 0x0000005c005c7308 */ /* 0x000e620000000800 */
[----:B------:R-:W-:Y:S01]  /*2ff0*/  FADD.FTZ R51, R51, R48 ;  /* 0x0000003033337221 */ /* 0x000fe20000010000 */
[----:B----4-:R-:W-:Y:S01]  /*3000*/  F2FP.BF16.F32.PACK_AB R42, R55, R52 ;  /* 0x00000034372a723e */ /* 0x010fe200000010ff */
[----:B------:R-:W-:Y:S01]  /*3010*/  FADD.FTZ R53, R53, R50 ;  /* 0x0000003235357221 */ /* 0x000fe20000010000 */
[----:B------:R-:W-:Y:S01]  /*3020*/  MUFU.EX2 R94, R94 ;  /* 0x0000005e005e7308 */ /* 0x000fe20000000800 */
[----:B--2---:R-:W-:Y:S02]  /*3030*/  HMMA.16816.F32.BF16 R128, R36, R32, R128 ;  /* 0x000000202480723c */ /* 0x004fe40000041880 */
[----:B------:R-:W-:Y:S01]  /*3040*/  FADD.FTZ R52, R52, R53 ;  /* 0x0000003534347221 */ /* 0x000fe20000010000 */
[----:B------:R-:W2:Y:S01]  /*3050*/  MUFU.EX2 R97, R97 ;  /* 0x0000006100617308 */ /* 0x000ea20000000800 */
[----:B---3--:R-:W-:Y:S01]  /*3060*/  F2FP.BF16.F32.PACK_AB R41, R93, R54 ;  /* 0x000000365d29723e */ /* 0x008fe200000010ff */
[----:B------:R-:W-:-:S02]  /*3070*/  FADD.FTZ R54, R54, R103 ;  /* 0x0000006736367221 */ /* 0x000fc40000010000 */
[----:B------:R-:W3:Y:S01]  /*3080*/  MUFU.EX2 R99, R99 ;  /* 0x0000006300637308 */ /* 0x000ee20000000800 */
[----:B------:R-:W-:Y:S01]  /*3090*/  HMMA.16816.F32.BF16 R64, R36, R34, R64 ;  /* 0x000000222440723c */ /* 0x000fe20000041840 */
[----:B-1----:R-:W-:Y:S01]  /*30a0*/  F2FP.BF16.F32.PACK_AB R43, R95, R92 ;  /* 0x0000005c5f2b723e */ /* 0x002fe200000010ff */
[----:B------:R-:W1:Y:S01]  /*30b0*/  LDSM.16.MT88.4 R36, [R218+0x5400] ;  /* 0x00540000da24783b */ /* 0x000e620000004200 */
[----:B------:R-:W-:Y:S01]  /*30c0*/  MUFU.EX2 R98, R98 ;  /* 0x0000006200627308 */ /* 0x000fe20000000800 */
[----:B------:R-:W-:Y:S01]  /*30d0*/  FADD.FTZ R93, R93, R54 ;  /* 0x000000365d5d7221 */ /* 0x000fe20000010000 */
[----:B------:R-:W-:Y:S02]  /*30e0*/  FADD.FTZ R55, R55, R52 ;  /* 0x0000003437377221 */ /* 0x000fe40000010000 */
[----:B------:R-:W-:Y:S01]  /*30f0*/  MUFU.EX2 R89, R89 ;  /* 0x0000005900597308 */ /* 0x000fe20000000800 */
[----:B------:R-:W-:Y:S01]  /*3100*/  HMMA.16816.F32.BF16 R56, R40, R44, R56 ;  /* 0x0000002c2838723c */ /* 0x000fe20000041838 */
[----:B------:R-:W-:Y:S01]  /*3110*/  FFMA.FTZ R44, R26, UR10, -R153 ;  /* 0x0000000a1a2c7c23 */ /* 0x000fe20008010899 */
[----:B--2---:R-:W-:Y:S01]  /*3120*/  F2FP.BF16.F32.PACK_AB R28, R97, R94 ;  /* 0x0000005e611c723e */ /* 0x004fe200000010ff */
[----:B------:R-:W2:Y:S01]  /*3130*/  LDSM.16.MT88.4 R24, [R216+0x5400] ;  /* 0x00540000d818783b */ /* 0x000ea20000004200 */
[----:B------:R-:W4:Y:S01]  /*3140*/  MUFU.EX2 R45, R31 ;  /* 0x0000001f002d7308 */ /* 0x000f220000000800 */
[----:B---3--:R-:W-:Y:S01]  /*3150*/  F2FP.BF16.F32.PACK_AB R30, R99, R96 ;  /* 0x00000060631e723e */ /* 0x008fe200000010ff */
[----:B------:R-:W-:-:S02]  /*3160*/  FADD.FTZ R92, R92, R93 ;  /* 0x0000005d5c5c7221 */ /* 0x000fc40000010000 */
[C---:B------:R-:W-:Y:S01]  /*3170*/  HMMA.16816.F32.BF16 R4, R40.reuse, R46, R4 ;  /* 0x0000002e2804723c */ /* 0x040fe20000041804 */
[----:B------:R-:W-:Y:S01]  /*3180*/  MUFU.EX2 R44, R44 ;  /* 0x0000002c002c7308 */ /* 0x000fe20000000800 */
[----:B------:R-:W-:Y:S01]  /*3190*/  FFMA.FTZ R46, R88, UR10, -R152 ;  /* 0x0000000a582e7c23 */ /* 0x000fe20008010898 */
[----:B------:R-:W-:Y:S01]  /*31a0*/  FFMA.FTZ R88, R90, UR10, -R154 ;  /* 0x0000000a5a587c23 */ /* 0x000fe2000801089a */
[----:B------:R-:W-:Y:S01]  /*31b0*/  FFMA.FTZ R90, R20, UR10, -R155 ;  /* 0x0000000a145a7c23 */ /* 0x000fe2000801089b */
[----:B------:R-:W3:Y:S01]  /*31c0*/  MUFU.EX2 R47, R122 ;  /* 0x0000007a002f7308 */ /* 0x000ee20000000800 */
[----:B------:R-:W-:Y:S02]  /*31d0*/  FADD.FTZ R95, R95, R92 ;  /* 0x0000005c5f5f7221 */ /* 0x000fe40000010000 */
[----:B------:R-:W-:Y:S01]  /*31e0*/  HMMA.16816.F32.BF16 R148, R40, R32, R148 ;  /* 0x000000202894723c */ /* 0x000fe20000041894 */
[----:B------:R-:W5:Y:S01]  /*31f0*/  MUFU.EX2 R46, R46 ;  /* 0x0000002e002e7308 */ /* 0x000f620000000800 */
[----:B----4-:R-:W-:Y:S01]  /*3200*/  F2FP.BF16.F32.PACK_AB R29, R45, R98 ;  /* 0x000000622d1d723e */ /* 0x010fe200000010ff */
[----:B------:R-:W-:-:S02]  /*3210*/  FADD.FTZ R98, R98, R51 ;  /* 0x0000003362627221 */ /* 0x000fc40000010000 */
[----:B------:R-:W-:Y:S02]  /*3220*/  MUFU.EX2 R84, R84 ;  /* 0x0000005400547308 */ /* 0x000fe40000000800 */
[----:B------:R-:W-:Y:S01]  /*3230*/  FADD.FTZ R45, R45, R98 ;  /* 0x000000622d2d7221 */ /* 0x000fe20000010000 */
[----:B------:R-:W-:Y:S01]  /*3240*/  HMMA.16816.F32.BF16 R144, R40, R34, R144 ;  /* 0x000000222890723c */ /* 0x000fe20000041890 */
[----:B------:R-:W-:Y:S01]  /*3250*/  MUFU.EX2 R85, R85 ;  /* 0x0000005500557308 */ /* 0x000fe20000000800 */
[----:B------:R-:W4:Y:S01]  /*3260*/  LDSM.16.MT88.4 R40, [R218+0x5800] ;  /* 0x00580000da28783b */ /* 0x000f220000004200 */
[----:B---3--:R-:W-:Y:S01]  /*3270*/  F2FP.BF16.F32.PACK_AB R31, R47, R44 ;  /* 0x0000002c2f1f723e */ /* 0x008fe200000010ff */
[----:B------:R-:W-:Y:S01]  /*3280*/  FFMA.FTZ R122, R22, UR10, -R153 ;  /* 0x0000000a167a7c23 */ /* 0x000fe20008010899 */
[----:B------:R-:W-:Y:S01]  /*3290*/  MUFU.EX2 R88, R88 ;  /* 0x0000005800587308 */ /* 0x000fe20000000800 */
[----:B------:R-:W3:Y:S01]  /*32a0*/  LDSM.16.MT88.4 R32, [R216+0x5800] ;  /* 0x00580000d820783b */ /* 0x000ee20000004200 */
[----:B------:R-:W-:-:S02]  /*32b0*/  FADD.FTZ R44, R44, R45 ;  /* 0x0000002d2c2c7221 */ /* 0x000fc40000010000 */
[----:B------:R-:W5:Y:S01]  /*32c0*/  MUFU.EX2 R91, R91 ;  /* 0x0000005b005b7308 */ /* 0x000f620000000800 */
[C---:B-1----:R-:W-:Y:S01]  /*32d0*/  HMMA.16816.F32.BF16 R124, R28.reuse, R36, R124 ;  /* 0x000000241c7c723c */ /* 0x042fe2000004187c */
[----:B------:R-:W-:Y:S02]  /*32e0*/  FADD.FTZ R47, R47, R44 ;  /* 0x0000002c2f2f7221 */ /* 0x000fe40000010000 */
[----:B------:R-:W-:Y:S04]  /*32f0*/  MUFU.EX2 R86, R86 ;  /* 0x0000005600567308 */ /* 0x000fe80000000800 */
[----:B------:R-:W1:Y:S01]  /*3300*/  MUFU.EX2 R87, R87 ;  /* 0x0000005700577308 */ /* 0x000e620000000800 */
[C---:B------:R-:W-:Y:S03]  /*3310*/  HMMA.16816.F32.BF16 R140, R28.reuse, R38, R140 ;  /* 0x000000261c8c723c */ /* 0x040fe6000004188c */
[----:B------:R-:W-:Y:S04]  /*3320*/  MUFU.EX2 R90, R90 ;  /* 0x0000005a005a7308 */ /* 0x000fe80000000800 */
[----:B------:R-:W-:Y:S01]  /*3330*/  MUFU.EX2 R123, R123 ;  /* 0x0000007b007b7308 */ /* 0x000fe20000000800 */
[C---:B--2---:R-:W-:Y:S03]  /*3340*/  HMMA.16816.F32.BF16 R128, R28.reuse, R24, R128 ;  /* 0x000000181c80723c */ /* 0x044fe60000041880 */
[----:B------:R-:W-:Y:S04]  /*3350*/  MUFU.EX2 R122, R122 ;  /* 0x0000007a007a7308 */ /* 0x000fe80000000800 */
[----:B------:R-:W-:Y:S01]  /*3360*/  MUFU.EX2 R201, R201 ;  /* 0x000000c900c97308 */ /* 0x000fe20000000800 */
[----:B------:R-:W-:Y:S01]  /*3370*/  HMMA.16816.F32.BF16 R64, R28, R26, R64 ;  /* 0x0000001a1c40723c */ /* 0x000fe20000041840 */
[----:B-----5:R-:W-:Y:S01]  /*3380*/  F2FP.BF16.F32.PACK_AB R28, R89, R46 ;  /* 0x0000002e591c723e */ /* 0x020fe200000010ff */
[----:B------:R-:W-:Y:S01]  /*3390*/  FADD.FTZ R46, R46, R55 ;  /* 0x000000372e2e7221 */ /* 0x000fe20000010000 */
[----:B------:R-:W-:Y:S01]  /*33a0*/  F2FP.BF16.F32.PACK_AB R29, R91, R88 ;  /* 0x000000585b1d723e */ /* 0x000fe200000010ff */
[----:B------:R-:W-:Y:S01]  /*33b0*/  MUFU.EX2 R80, R80 ;  /* 0x0000005000507308 */ /* 0x000fe20000000800 */
[----:B------:R-:W-:Y:S01]  /*33c0*/  F2FP.BF16.F32.PACK_AB R30, R85, R84 ;  /* 0x00000054551e723e */ /* 0x000fe200000010ff */
[----:B------:R-:W-:Y:S01]  /*33d0*/  FADD.FTZ R88, R88, R95 ;  /* 0x0000005f58587221 */ /* 0x000fe20000010000 */
[----:B-1----:R-:W-:Y:S01]  /*33e0*/  F2FP.BF16.F32.PACK_AB R31, R87, R86 ;  /* 0x00000056571f723e */ /* 0x002fe200000010ff */
[----:B------:R-:W1:Y:S01]  /*33f0*/  MUFU.EX2 R81, R81 ;  /* 0x0000005100517308 */ /* 0x000e620000000800 */
[----:B------:R-:W-:Y:S01]  /*3400*/  FADD.FTZ R89, R89, R46 ;  /* 0x0000002e59597221 */ /* 0x000fe20000010000 */
[----:B------:R-:W-:-:S02]  /*3410*/  FADD.FTZ R91, R91, R88 ;  /* 0x000000585b5b7221 */ /* 0x000fc40000010000 */
[----:B------:R-:W-:Y:S01]  /*3420*/  MUFU.EX2 R76, R76 ;  /* 0x0000004c004c7308 */ /* 0x000fe20000000800 */
[----:B------:R-:W-:Y:S01]  /*3430*/  FADD.FTZ R84, R84, R89 ;  /* 0x0000005954547221 */ /* 0x000fe20000010000 */
[C---:B------:R-:W-:Y:S01]  /*3440*/  HMMA.16816.F32.BF16 R56, R28.reuse, R36, R56 ;  /* 0x000000241c38723c */ /* 0x040fe20000041838 */
[----:B------:R-:W-:Y:S01]  /*3450*/  FFMA.FTZ R37, R17, UR10, -R155 ;  /* 0x0000000a11257c23 */ /* 0x000fe2000801089b */
[----:B------:R2:W-:Y:S01]  /*3460*/  MUFU.EX2 R36, R16 ;  /* 0x0000001000247308 */ /* 0x0005e20000000800 */
[----:B------:R-:W-:Y:S01]  /*3470*/  FADD.FTZ R86, R86, R91 ;  /* 0x0000005b56567221 */ /* 0x000fe20000010000 */
[----:B------:R-:W-:Y:S02]  /*3480*/  FADD.FTZ R85, R85, R84 ;  /* 0x0000005455557221 */ /* 0x000fe40000010000 */
[----:B------:R-:W5:Y:S01]  /*3490*/  MUFU.EX2 R77, R77 ;  /* 0x0000004d004d7308 */ /* 0x000f620000000800 */
[----:B------:R-:W-:Y:S01]  /*34a0*/  FADD.FTZ R87, R87, R86 ;  /* 0x0000005657577221 */ /* 0x000fe20000010000 */
[----:B------:R-:W-:Y:S01]  /*34b0*/  HMMA.16816.F32.BF16 R4, R28, R38, R4 ;  /* 0x000000261c04723c */ /* 0x000fe20000041804 */
[----:B------:R-:W-:Y:S01]  /*34c0*/  FFMA.FTZ R38, R18, UR10, -R153 ;  /* 0x0000000a12267c23 */ /* 0x000fe20008010899 */
[----:B------:R-:W4:Y:S01]  /*34d0*/  MUFU.EX2 R37, R37 ;  /* 0x0000002500257308 */ /* 0x000f220000000800 */
[----:B-1----:R-:W-:Y:S01]  /*34e0*/  F2FP.BF16.F32.PACK_AB R20, R81, R80 ;  /* 0x000000505114723e */ /* 0x002fe200000010ff */
[----:B------:R-:W-:-:S02]  /*34f0*/  FADD.FTZ R80, R80, R85 ;  /* 0x0000005550507221 */ /* 0x000fc40000010000 */
[----:B------:R-:W1:Y:S02]  /*3500*/  MUFU.EX2 R39, R23 ;  /* 0x0000001700277308 */ /* 0x000e640000000800 */
[C---:B------:R-:W-:Y:S01]  /*3510*/  HMMA.16816.F32.BF16 R148, R28.reuse, R24, R148 ;  /* 0x000000181c94723c */ /* 0x040fe20000041894 */
[----:B--2---:R-:W-:Y:S01]  /*3520*/  F2FP.BF16.F32.PACK_AB R16, R123, R90 ;  /* 0x0000005a7b10723e */ /* 0x004fe200000010ff */
[----:B------:R-:W2:Y:S01]  /*3530*/  MUFU.EX2 R38, R38 ;  /* 0x0000002600267308 */ /* 0x000ea20000000800 */
[----:B------:R-:W-:Y:S01]  /*3540*/  FADD.FTZ R81, R81, R80 ;  /* 0x0000005051517221 */ /* 0x000fe20000010000 */
[----:B-----5:R-:W-:Y:S02]  /*3550*/  F2FP.BF16.F32.PACK_AB R22, R77, R76 ;  /* 0x0000004c4d16723e */ /* 0x020fe400000010ff */
[----:B------:R-:W-:Y:S01]  /*3560*/  MUFU.EX2 R24, R82 ;  /* 0x0000005200187308 */ /* 0x000fe20000000800 */
[----:B------:R-:W-:Y:S01]  /*3570*/  FADD.FTZ R76, R76, R81 ;  /* 0x000000514c4c7221 */ /* 0x000fe20000010000 */
[----:B------:R-:W-:Y:S01]  /*3580*/  HMMA.16816.F32.BF16 R144, R28, R26, R144 ;  /* 0x0000001a1c90723c */ /* 0x000fe20000041890 */
[----:B----4-:R-:W-:Y:S01]  /*3590*/  F2FP.BF16.F32.PACK_AB R18, R37, R36 ;  /* 0x000000242512723e */ /* 0x010fe200000010ff */
[----:B------:R-:W4:Y:S01]  /*35a0*/  MUFU.EX2 R25, R83 ;  /* 0x0000005300197308 */ /* 0x000f220000000800 */
[--C-:B------:R-:W-:Y:S01]  /*35b0*/  FFMA.FTZ R26, R12, UR10, -R155.reuse ;  /* 0x0000000a0c1a7c23 */ /* 0x100fe2000801089b */
[----:B-1----:R-:W-:Y:S01]  /*35c0*/  F2FP.BF16.F32.PACK_AB R17, R39, R122 ;  /* 0x0000007a2711723e */ /* 0x002fe200000010ff */
[--C-:B------:R-:W-:Y:S01]  /*35d0*/  FFMA.FTZ R29, R13, UR10, -R155.reuse ;  /* 0x0000000a0d1d7c23 */ /* 0x100fe2000801089b */
[----:B------:R-:W-:Y:S01]  /*35e0*/  MUFU.EX2 R78, R78 ;  /* 0x0000004e004e7308 */ /* 0x000fe20000000800 */
[----:B------:R-:W-:Y:S01]  /*35f0*/  FFMA.FTZ R28, R8, UR10, -R155 ;  /* 0x0000000a081c7c23 */ /* 0x000fe2000801089b */
[----:B--2---:R-:W-:Y:S01]  /*3600*/  F2FP.BF16.F32.PACK_AB R19, R201, R38 ;  /* 0x00000026c913723e */ /* 0x004fe200000010ff */
[--C-:B------:R-:W-:Y:S01]  /*3610*/  FFMA.FTZ R30, R14, UR10, -R153.reuse ;  /* 0x0000000a0e1e7c23 */ /* 0x100fe20008010899 */
[----:B------:R-:W1:Y:S01]  /*3620*/  MUFU.EX2 R27, R79 ;  /* 0x0000004f001b7308 */ /* 0x000e620000000800 */
[----:B------:R-:W-:Y:S01]  /*3630*/  FFMA.FTZ R31, R15, UR10, -R153 ;  /* 0x0000000a0f1f7c23 */ /* 0x000fe20008010899 */
[----:B------:R-:W-:Y:S01]  /*3640*/  FADD.FTZ R122, R122, R47 ;  /* 0x0000002f7a7a7221 */ /* 0x000fe20000010000 */
[----:B------:R-:W-:Y:S01]  /*3650*/  FADD.FTZ R77, R77, R76 ;  /* 0x0000004c4d4d7221 */ /* 0x000fe20000010000 */
[----:B------:R-:W-:Y:S01]  /*3660*/  MUFU.EX2 R26, R26 ;  /* 0x0000001a001a7308 */ /* 0x000fe20000000800 */
[----:B------:R-:W-:Y:S01]  /*3670*/  HMMA.16816.F32.BF16 R124, R16, R40, R124 ;  /* 0x00000028107c723c */ /* 0x000fe2000004187c */
[----:B----4-:R-:W-:Y:S01]  /*3680*/  F2FP.BF16.F32.PACK_AB R21, R25, R24 ;  /* 0x000000181915723e */ /* 0x010fe200000010ff */
[----:B------:R-:W-:Y:S01]  /*3690*/  FADD.FTZ R24, R24, R87 ;  /* 0x0000005718187221 */ /* 0x000fe20000010000 */
[----:B------:R-:W2:Y:S01]  /*36a0*/  MUFU.EX2 R29, R29 ;  /* 0x0000001d001d7308 */ /* 0x000ea20000000800 */
[----:B------:R-:W-:-:S02]  /*36b0*/  FADD.FTZ R39, R39, R122 ;  /* 0x0000007a27277221 */ /* 0x000fc40000010000 */
[----:B------:R-:W-:Y:S01]  /*36c0*/  FADD.FTZ R25, R25, R24 ;  /* 0x0000001819197221 */ /* 0x000fe20000010000 */
[----:B------:R-:W-:Y:S01]  /*36d0*/  MUFU.EX2 R28, R28 ;  /* 0x0000001c001c7308 */ /* 0x000fe20000000800 */
[C---:B------:R-:W-:Y:S01]  /*36e0*/  HMMA.16816.F32.BF16 R140, R16.reuse, R42, R140 ;  /* 0x0000002a108c723c */ /* 0x040fe2000004188c */
[C---:B-1----:R-:W-:Y:S01]  /*36f0*/  F2FP.BF16.F32.PACK_AB R23, R27.reuse, R78 ;  /* 0x0000004e1b17723e */ /* 0x042fe200000010ff */
[----:B------:R-:W-:Y:S01]  /*3700*/  FADD.FTZ R78, R78, R25 ;  /* 0x000000194e4e7221 */ /* 0x000fe20000010000 */
[----:B------:R-:W1:Y:S01]  /*3710*/  MUFU.EX2 R235, R235 ;  /* 0x000000eb00eb7308 */ /* 0x000e620000000800 */
[----:B------:R-:W-:Y:S02]  /*3720*/  FADD.FTZ R38, R38, R39 ;  /* 0x0000002726267221 */ /* 0x000fe40000010000 */
[----:B------:R-:W-:Y:S01]  /*3730*/  FADD.FTZ R78, R27, R78 ;  /* 0x0000004e1b4e7221 */ /* 0x000fe20000010000 */
[----:B------:R-:W-:Y:S01]  /*3740*/  MUFU.EX2 R30, R30 ;  /* 0x0000001e001e7308 */ /* 0x000fe20000000800 */
[C---:B---3--:R-:W-:Y:S01]  /*3750*/  HMMA.16816.F32.BF16 R128, R16.reuse, R32, R128 ;  /* 0x000000201080723c */ /* 0x048fe20000041880 */
[----:B--2---:R-:W-:Y:S01]  /*3760*/  F2FP.BF16.F32.PACK_AB R12, R29, R26 ;  /* 0x0000001a1d0c723e */ /* 0x004fe200000010ff */
[----:B------:R-:W-:Y:S01]  /*3770*/  FADD.FTZ R201, R201, R38 ;  /* 0x00000026c9c97221 */ /* 0x000fe20000010000 */
[----:B------:R-:W2:Y:S04]  /*3780*/  MUFU.EX2 R31, R31 ;  /* 0x0000001f001f7308 */ /* 0x000ea80000000800 */
[----:B------:R-:W-:Y:S01]  /*3790*/  MUFU.EX2 R237, R237 ;  /* 0x000000ed00ed7308 */ /* 0x000fe20000000800 */
[----:B------:R-:W-:Y:S01]  /*37a0*/  HMMA.16816.F32.BF16 R64, R16, R34, R64 ;  /* 0x000000221040723c */ /* 0x000fe20000041840 */
[----:B------:R-:W3:Y:S01]  /*37b0*/  LDSM.16.MT88.4 R16, [R218+0x5c00] ;  /* 0x005c0000da10783b */ /* 0x000ee20000004200 */
[----:B-1----:R-:W-:Y:S01]  /*37c0*/  F2FP.BF16.F32.PACK_AB R14, R235, R28 ;  /* 0x0000001ceb0e723e */ /* 0x002fe200000010ff */
[----:B------:R-:W-:Y:S05]  /*37d0*/  MUFU.EX2 R236, R236 ;  /* 0x000000ec00ec7308 */ /* 0x000fea0000000800 */
[----:B------:R-:W-:Y:S01]  /*37e0*/  HMMA.16816.F32.BF16 R56, R20, R40, R56 ;  /* 0x000000281438723c */ /* 0x000fe20000041838 */
[--C-:B------:R-:W-:Y:S01]  /*37f0*/  FFMA.FTZ R40, R10, UR10, -R153.reuse ;  /* 0x0000000a0a287c23 */ /* 0x100fe20008010899 */
[----:B------:R-:W-:Y:S01]  /*3800*/  FFMA.FTZ R153, R11, UR10, -R153 ;  /* 0x0000000a0b997c23 */ /* 0x000fe20008010899 */
[----:B--2---:R-:W-:Y:S01]  /*3810*/  F2FP.BF16.F32.PACK_AB R13, R31, R30 ;  /* 0x0000001e1f0d723e */ /* 0x004fe200000010ff */
[----:B------:R-:W-:Y:S01]  /*3820*/  FFMA.FTZ R41, R73, UR10, -R152 ;  /* 0x0000000a49297c23 */ /* 0x000fe20008010898 */
[----:B------:R-:W-:-:S02]  /*3830*/  FADD.FTZ R30, R30, R201 ;  /* 0x000000c91e1e7221 */ /* 0x000fc40000010000 */
[----:B------:R-:W-:Y:S01]  /*3840*/  MUFU.EX2 R40, R40 ;  /* 0x0000002800287308 */ /* 0x000fe20000000800 */
[C---:B------:R-:W-:Y:S01]  /*3850*/  HMMA.16816.F32.BF16 R8, R20.reuse, R32, R148 ;  /* 0x000000201408723c */ /* 0x040fe20000041894 */
[----:B------:R-:W-:Y:S01]  /*3860*/  FFMA.FTZ R32, R72, UR10, -R152 ;  /* 0x0000000a48207c23 */ /* 0x000fe20008010898 */
[----:B------:R-:W-:Y:S01]  /*3870*/  FADD.FTZ R31, R31, R30 ;  /* 0x0000001e1f1f7221 */ /* 0x000fe20000010000 */
[----:B------:R-:W1:Y:S04]  /*3880*/  MUFU.EX2 R33, R153 ;  /* 0x0000009900217308 */ /* 0x000e680000000800 */
[----:B------:R-:W-:Y:S01]  /*3890*/  MUFU.EX2 R32, R32 ;  /* 0x0000002000207308 */ /* 0x000fe20000000800 */
[C---:B------:R-:W-:Y:S01]  /*38a0*/  HMMA.16816.F32.BF16 R4, R20.reuse, R42, R4 ;  /* 0x0000002a1404723c */ /* 0x040fe20000041804 */
[--C-:B------:R-:W-:Y:S01]  /*38b0*/  FFMA.FTZ R42, R75, UR10, -R154.reuse ;  /* 0x0000000a4b2a7c23 */ /* 0x100fe2000801089a */
[--C-:B------:R-:W-:Y:S01]  /*38c0*/  FFMA.FTZ R43, R134, UR10, -R154.reuse ;  /* 0x0000000a862b7c23 */ /* 0x100fe2000801089a */
[----:B------:R-:W2:Y:S04]  /*38d0*/  MUFU.EX2 R41, R41 ;  /* 0x0000002900297308 */ /* 0x000ea80000000800 */
[----:B------:R-:W-:Y:S01]  /*38e0*/  MUFU.EX2 R42, R42 ;  /* 0x0000002a002a7308 */ /* 0x000fe20000000800 */
[----:B------:R-:W-:Y:S01]  /*38f0*/  HMMA.16816.F32.BF16 R20, R20, R34, R144 ;  /* 0x000000221414723c */ /* 0x000fe20000041890 */
[----:B-1----:R-:W-:Y:S01]  /*3900*/  F2FP.BF16.F32.PACK_AB R15, R33, R40 ;  /* 0x00000028210f723e */ /* 0x002fe200000010ff */
[----:B------:R-:W-:Y:S01]  /*3910*/  FFMA.FTZ R35, R74, UR10, -R154 ;  /* 0x0000000a4a237c23 */ /* 0x000fe2000801089a */
[----:B------:R1:W-:Y:S01]  /*3920*/  MUFU.EX2 R34, R132 ;  /* 0x0000008400227308 */ /* 0x0003e20000000800 */
[----:B------:R-:W-:-:S03]  /*3930*/  FADD.FTZ R40, R40, R31 ;  /* 0x0000001f28287221 */ /* 0x000fc60000010000 */
[----:B------:R-:W-:Y:S01]  /*3940*/  MUFU.EX2 R43, R43 ;  /* 0x0000002b002b7308 */ /* 0x000fe20000000800 */
[----:B------:R-:W-:Y:S01]  /*3950*/  FADD.FTZ R234, R33, R40 ;  /* 0x0000002821ea7221 */ /* 0x000fe20000010000 */
[C---:B---3--:R-:W-:Y:S02]  /*3960*/  HMMA.16816.F32.BF16 R152, R12.reuse, R18, R140 ;  /* 0x000000120c98723c */ /* 0x048fe4000004188c */
[----:B------:R-:W3:Y:S06]  /*3970*/  MUFU.EX2 R35, R35 ;  /* 0x0000002300237308 */ /* 0x000eec0000000800 */
[----:B------:R-:W-:Y:S01]  /*3980*/  HMMA.16816.F32.BF16 R140, R12, R138, R64 ;  /* 0x0000008a0c8c723c */ /* 0x000fe20000041840 */
[----:B------:R-:W-:-:S04]  /*3990*/  FADD.FTZ R64, R163, R160 ;  /* 0x000000a0a3407221 */ /* 0x000fc80000010000 */
[----:B------:R-:W-:-:S03]  /*39a0*/  FADD.FTZ R175, R175, R64 ;  /* 0x00000040afaf7221 */ /* 0x000fc60000010000 */
[----:B------:R-:W-:Y:S01]  /*39b0*/  HMMA.16816.F32.BF16 R156, R12, R16, R124 ;  /* 0x000000100c9c723c */ /* 0x000fe2000004187c */
[----:B------:R-:W-:-:S04]  /*39c0*/  FADD.FTZ R170, R170, R175 ;  /* 0x000000afaaaa7221 */ /* 0x000fc80000010000 */
[----:B------:R-:W-:-:S03]  /*39d0*/  FADD.FTZ R171, R171, R170 ;  /* 0x000000aaabab7221 */ /* 0x000fc60000010000 */
[----:B-1----:R-:W-:Y:S01]  /*39e0*/  HMMA.16816.F32.BF16 R132, R12, R136, R128 ;  /* 0x000000880c84723c */ /* 0x002fe20000041880 */
[----:B------:R-:W-:Y:S01]  /*39f0*/  FADD.FTZ R171, R168, R171 ;  /* 0x000000aba8ab7221 */ /* 0x000fe20000010000 */
[----:B--2---:R-:W-:Y:S01]  /*3a00*/  F2FP.BF16.F32.PACK_AB R12, R41, R32 ;  /* 0x00000020290c723e */ /* 0x004fe200000010ff */
[----:B------:R-:W-:Y:S01]  /*3a10*/  FADD.FTZ R32, R32, R77 ;  /* 0x0000004d20207221 */ /* 0x000fe20000010000 */
[----:B---3--:R-:W-:Y:S01]  /*3a20*/  F2FP.BF16.F32.PACK_AB R13, R42, R35 ;  /* 0x000000232a0d723e */ /* 0x008fe200000010ff */
[----:B------:R-:W-:Y:S01]  /*3a30*/  FADD.FTZ R194, R194, R171 ;  /* 0x000000abc2c27221 */ /* 0x000fe20000010000 */
[----:B------:R-:W-:Y:S01]  /*3a40*/  FADD.FTZ R35, R35, R78 ;  /* 0x0000004e23237221 */ /* 0x000fe20000010000 */
[----:B------:R-:W-:Y:S01]  /*3a50*/  F2FP.BF16.F32.PACK_AB R14, R237, R34 ;  /* 0x00000022ed0e723e */ /* 0x000fe200000010ff */
[----:B------:R-:W-:Y:S01]  /*3a60*/  FADD.FTZ R41, R41, R32 ;  /* 0x0000002029297221 */ /* 0x000fe20000010000 */
[----:B------:R-:W-:Y:S01]  /*3a70*/  FADD.FTZ R194, R195, R194 ;  /* 0x000000c2c3c27221 */ /* 0x000fe20000010000 */
[----:B------:R-:W-:Y:S01]  /*3a80*/  F2FP.BF16.F32.PACK_AB R15, R236, R43 ;  /* 0x0000002bec0f723e */ /* 0x000fe200000010ff */
[----:B------:R-:W-:Y:S01]  /*3a90*/  FADD.FTZ R42, R42, R35 ;  /* 0x000000232a2a7221 */ /* 0x000fe20000010000 */
[----:B------:R-:W-:Y:S01]  /*3aa0*/  FADD.FTZ R34, R34, R41 ;  /* 0x0000002922227221 */ /* 0x000fe20000010000 */
[----:B------:R-:W-:-:S02]  /*3ab0*/  FADD.FTZ R197, R197, R194 ;  /* 0x000000c2c5c57221 */ /* 0x000fc40000010000 */
[----:B------:R-:W-:Y:S01]  /*3ac0*/  FADD.FTZ R43, R43, R42 ;  /* 0x0000002a2b2b7221 */ /* 0x000fe20000010000 */
[----:B------:R-:W-:Y:S01]  /*3ad0*/  FADD.FTZ R237, R237, R34 ;  /* 0x00000022eded7221 */ /* 0x000fe20000010000 */
[----:B------:R-:W-:Y:S01]  /*3ae0*/  FADD.FTZ R197, R198, R197 ;  /* 0x000000c5c6c57221 */ /* 0x000fe20000010000 */
[----:B------:R-:W-:Y:S01]  /*3af0*/  HMMA.16816.F32.BF16 R144, R12, R136, R8 ;  /* 0x000000880c90723c */ /* 0x000fe20000041808 */
[----:B------:R-:W-:Y:S02]  /*3b00*/  FADD.FTZ R236, R236, R43 ;  /* 0x0000002becec7221 */ /* 0x000fe40000010000 */
[----:B------:R-:W-:-:S04]  /*3b10*/  FADD.FTZ R112, R112, R197 ;  /* 0x000000c570707221 */ /* 0x000fc80000010000 */
[----:B------:R-:W-:Y:S01]  /*3b20*/  FADD.FTZ R115, R115, R112 ;  /* 0x0000007073737221 */ /* 0x000fe20000010000 */
[----:B------:R-:W-:Y:S03]  /*3b30*/  HMMA.16816.F32.BF16 R160, R12, R16, R56 ;  /* 0x000000100ca0723c */ /* 0x000fe60000041838 */
[----:B------:R-:W-:-:S04]  /*3b40*/  FADD.FTZ R114, R114, R115 ;  /* 0x0000007372727221 */ /* 0x000fc80000010000 */
[----:B------:R-:W-:Y:S01]  /*3b50*/  FADD.FTZ R117, R117, R114 ;  /* 0x0000007275757221 */ /* 0x000fe20000010000 */
[----:B------:R-:W-:Y:S03]  /*3b60*/  HMMA.16816.F32.BF16 R148, R12, R18, R4 ;  /* 0x000000120c94723c */ /* 0x000fe60000041804 */
[----:B------:R-:W-:-:S04]  /*3b70*/  FADD.FTZ R106, R106, R117 ;  /* 0x000000756a6a7221 */ /* 0x000fc80000010000 */
[----:B------:R-:W-:Y:S01]  /*3b80*/  FADD.FTZ R119, R119, R106 ;  /* 0x0000006a77777221 */ /* 0x000fe20000010000 */
[----:B------:R-:W-:Y:S03]  /*3b90*/  HMMA.16816.F32.BF16 R136, R12, R138, R20 ;  /* 0x0000008a0c88723c */ /* 0x000fe60000041814 */
[----:B------:R-:W-:-:S04]  /*3ba0*/  FADD.FTZ R118, R118, R119 ;  /* 0x0000007776767221 */ /* 0x000fc80000010000 */
        /* <DEDUP_REMOVED lines=12> */
[----:B------:R-:W-:Y:S01]  /*3c70*/  FADD.FTZ R235, R235, R28 ;  /* 0x0000001cebeb7221 */ /* 0x000fe20000010000 */
[----:B------:R-:W-:Y:S06]  /*3c80*/  @!P3 BRA `(.L_x_37) ;  /* 0x0000003000d0b947 */ /* 0x000fec0003800000 */
[----:B------:R-:W-:Y:S01]  /*3c90*/  LEA.HI.SX32 R232, R176, 0xfffffffe, 0x19 ;  /* 0xfffffffeb0e87811 */ /* 0x000fe200078fcaff */
[----:B------:R-:W-:Y:S01]  /*3ca0*/  IMAD.MOV.U32 R169, RZ, RZ, R0 ;  /* 0x000000ffffa97224 */ /* 0x000fe200078e0000 */
[----:B------:R-:W-:Y:S01]  /*3cb0*/  MOV R166, R3 ;  /* 0x0000000300a67202 */ /* 0x000fe20000000f00 */
[----:B------:R-:W-:Y:S01]  /*3cc0*/  IMAD.MOV.U32 R167, RZ, RZ, R2 ;  /* 0x000000ffffa77224 */ /* 0x000fe200078e0002 */
[----:B------:R-:W-:Y:S01]  /*3cd0*/  MOV R165, R164 ;  /* 0x000000a400a57202 */ /* 0x000fe20000000f00 */
[----:B------:R-:W1:Y:S01]  /*3ce0*/  LDCU UR4, c[0x0][0x45c] ;  /* 0x00008b80ff0477ac */ /* 0x000e620008000800 */
[----:B------:R-:W-:Y:S05]  /*3cf0*/  BRA `(.L_x_38) ;  /* 0x00000000006c7947 */ /* 0x000fea0003800000 */
.L_x_40:
[----:B------:R-:W-:Y:S04]  /*3d00*/  VIADD R170, R232, 0xffffffff ;  /* 0xffffffffe8aa7836 */ /* 0x000fe80000000000 */
[C---:B------:R-:W-:Y:S02]  /*3d10*/  IMAD R175, R170.reuse, UR5, RZ ;  /* 0x00000005aaaf7c24 */ /* 0x040fe4000f8e02ff */
[----:B------:R-:W-:Y:S04]  /*3d20*/  IMAD.WIDE.U32 R170, R170, UR8, RZ ;  /* 0x00000008aaaa7c25 */ /* 0x000fe8000f8e00ff */
[----:B------:R-:W-:Y:S01]  /*3d30*/  IMAD.IADD R175, R171, 0x1, R175 ;  /* 0x00000001abaf7824 */ /* 0x000fe200078e02af */
[C---:B------:R-:W-:Y:S02]  /*3d40*/  IADD3 R0, P1, PT, R170.reuse, UR12, RZ ;  /* 0x0000000caa007c10 */ /* 0x040fe4000ff3e0ff */
[-C--:B------:R-:W-:Y:S02]  /*3d50*/  LEA R184, P0, R170, R225.reuse, 0x1 ;  /* 0x000000e1aab87211 */ /* 0x080fe400078008ff */
[----:B------:R-:W-:Y:S02]  /*3d60*/  IADD3.X R171, PT, PT, R175, UR9, RZ, P1, !PT ;  /* 0x00000009afab7c10 */ /* 0x000fe40008ffe4ff */
[----:B------:R-:W-:Y:S02]  /*3d70*/  IADD3 R168, P1, PT, R0, UR12, RZ ;  /* 0x0000000c00a87c10 */ /* 0x000fe4000ff3e0ff */
[-C--:B------:R-:W-:Y:S02]  /*3d80*/  LEA.HI.X R185, R170, R224.reuse, R175, 0x1, P0 ;  /* 0x000000e0aab97211 */ /* 0x080fe400000f0caf */
[CC--:B------:R-:W-:Y:S02]  /*3d90*/  LEA R182, P2, R0.reuse, R225.reuse, 0x1 ;  /* 0x000000e100b67211 */ /* 0x0c0fe400078408ff */
[----:B------:R-:W-:Y:S01]  /*3da0*/  IADD3 R170, P0, PT, R0, UR14, RZ ;  /* 0x0000000e00aa7c10 */ /* 0x000fe2000ff1e0ff */
[----:B------:R-:W-:Y:S01]  /*3db0*/  @!PT LDS RZ, [RZ] ;  /* 0x00000000fffff984 */ /* 0x000fe20000000800 */
[----:B------:R-:W-:Y:S01]  /*3dc0*/  @!PT LDS RZ, [RZ] ;  /* 0x00000000fffff984 */ /* 0x000fe20000000800 */
[----:B------:R-:W-:Y:S01]  /*3dd0*/  @!PT LDS RZ, [RZ] ;  /* 0x00000000fffff984 */ /* 0x000fe20000000800 */
[----:B------:R1:W-:Y:S01]  /*3de0*/  LDGSTS.E.BYPASS.LTC128B.128 [R226+0x2000], desc[UR6][R184.64] ;  /* 0x02000000b8e27fae */ /* 0x0003e2000b981a06 */
[C---:B------:R-:W-:Y:S02]  /*3df0*/  IADD3.X R175, PT, PT, R171.reuse, UR9, RZ, P1, !PT ;  /* 0x00000009abaf7c10 */ /* 0x040fe40008ffe4ff */
[-C--:B------:R-:W-:Y:S02]  /*3e00*/  LEA R180, P1, R168, R225.reuse, 0x1 ;  /* 0x000000e1a8b47211 */ /* 0x080fe400078208ff */
[-C--:B------:R-:W-:Y:S02]  /*3e10*/  LEA.HI.X R183, R0, R224.reuse, R171, 0x1, P2 ;  /* 0x000000e000b77211 */ /* 0x080fe400010f0cab */
[----:B------:R-:W-:Y:S02]  /*3e20*/  IADD3.X R177, PT, PT, R171, UR13, RZ, P0, !PT ;  /* 0x0000000dabb17c10 */ /* 0x000fe400087fe4ff */
[----:B------:R-:W-:Y:S01]  /*3e30*/  LEA R178, P0, R170, R225, 0x1 ;  /* 0x000000e1aab27211 */ /* 0x000fe200078008ff */
[----:B------:R1:W-:Y:S01]  /*3e40*/  LDGSTS.E.BYPASS.LTC128B.128 [R226+0x2800], desc[UR6][R182.64] ;  /* 0x02800000b6e27fae */ /* 0x0003e2000b981a06 */
[-C--:B------:R-:W-:Y:S02]  /*3e50*/  LEA.HI.X R181, R168, R224.reuse, R175, 0x1, P1 ;  /* 0x000000e0a8b57211 */ /* 0x080fe400008f0caf */
[----:B------:R-:W-:Y:S03]  /*3e60*/  LEA.HI.X R179, R170, R224, R177, 0x1, P0 ;  /* 0x000000e0aab37211 */ /* 0x000fe600000f0cb1 */
[----:B------:R1:W-:Y:S04]  /*3e70*/  LDGSTS.E.BYPASS.LTC128B.128 [R226+0x3000], desc[UR6][R180.64] ;  /* 0x03000000b4e27fae */ /* 0x0003e8000b981a06 */
[----:B------:R1:W-:Y:S04]  /*3e80*/  LDGSTS.E.BYPASS.LTC128B.128 [R226+0x3800], desc[UR6][R178.64] ;  /* 0x03800000b2e27fae */ /* 0x0003e8000b981a06 */
[----:B------:R-:W0:Y:S01]  /*3e90*/  LDGDEPBAR ;  /* 0x00000000000079af */ /* 0x000e220000000000 */
[----:B------:R-:W-:Y:S05]  /*3ea0*/  BRA `(.L_x_39) ;  /* 0x0000000800cc7947 */ /* 0x000fea0003800000 */
.L_x_38:
[----:B------:R-:W-:Y:S04]  /*3eb0*/  DEPBAR.LE SB0, 0x0 ;  /* 0x000080000000791a */ /* 0x000fe80000000000 */
[----:B------:R-:W-:Y:S01]  /*3ec0*/  BAR.SYNC.DEFER_BLOCKING 0x0 ;  /* 0x0000000000007b1d */ /* 0x000fe20000010000 */
[C---:B------:R-:W-:Y:S04]  /*3ed0*/  IMAD.WIDE.U32 R128, R232.reuse, UR18, RZ ;  /* 0x00000012e8807c25 */ /* 0x040fe8000f8e00ff */
[----:B------:R-:W-:Y:S01]  /*3ee0*/  IMAD R3, R232, UR15, RZ ;  /* 0x0000000fe8037c24 */ /* 0x000fe2000f8e02ff */
[CC--:B------:R-:W-:Y:S02]  /*3ef0*/  LEA R172, P3, R128.reuse, R223.reuse, 0x1 ;  /* 0x000000df80ac7211 */ /* 0x0c0fe400078608ff */
[----:B------:R-:W-:Y:S01]  /*3f00*/  IADD3 R0, P0, PT, R128, UR22, RZ ;  /* 0x0000001680007c10 */ /* 0x000fe2000ff1e0ff */
[----:B------:R-:W-:Y:S03]  /*3f10*/  IMAD.IADD R3, R129, 0x1, R3 ;  /* 0x0000000181037824 */ /* 0x000fe600078e0203 */
[-C--:B------:R-:W-:Y:S02]  /*3f20*/  LEA R170, P2, R0, R223.reuse, 0x1 ;  /* 0x000000df00aa7211 */ /* 0x080fe400078408ff */
[-C--:B------:R-:W-:Y:S02]  /*3f30*/  LEA.HI.X R173, R128, R222.reuse, R3, 0x1, P3 ;  /* 0x000000de80ad7211 */ /* 0x080fe400018f0c03 */
[----:B------:R-:W-:Y:S02]  /*3f40*/  IADD3.X R125, PT, PT, R3, UR19, RZ, P0, !PT ;  /* 0x00000013037d7c10 */ /* 0x000fe400087fe4ff */
[C---:B------:R-:W-:Y:S02]  /*3f50*/  IADD3 R2, P1, PT, R0.reuse, UR22, RZ ;  /* 0x0000001600027c10 */ /* 0x040fe4000ff3e0ff */
[-C--:B------:R-:W-:Y:S02]  /*3f60*/  LEA.HI.X R171, R0, R222.reuse, R125, 0x1, P2 ;  /* 0x000000de00ab7211 */ /* 0x080fe400010f0c7d */
[C---:B------:R-:W-:Y:S01]  /*3f70*/  IADD3.X R127, PT, PT, R125.reuse, UR19, RZ, P1, !PT ;  /* 0x000000137d7f7c10 */ /* 0x040fe20008ffe4ff */
[----:B------:R-:W-:Y:S01]  /*3f80*/  @!PT LDS RZ, [RZ] ;  /* 0x00000000fffff984 */ /* 0x000fe20000000800 */
[----:B------:R-:W-:Y:S01]  /*3f90*/  @!PT LDS RZ, [RZ] ;  /* 0x00000000fffff984 */ /* 0x000fe20000000800 */
[----:B------:R-:W-:Y:S01]  /*3fa0*/  @!PT LDS RZ, [RZ] ;  /* 0x00000000fffff984 */ /* 0x000fe20000000800 */
[----:B------:R2:W-:Y:S01]  /*3fb0*/  LDGSTS.E.BYPASS.LTC128B.128 [R226+0x4000], desc[UR6][R172.64] ;  /* 0x04000000ace27fae */ /* 0x0005e2000b981a06 */
[-C--:B------:R-:W-:Y:S02]  /*3fc0*/  LEA R130, P1, R2, R223.reuse, 0x1 ;  /* 0x000000df02827211 */ /* 0x080fe400078208ff */
[----:B------:R-:W-:Y:S02]  /*3fd0*/  IADD3 R124, P0, PT, R0, UR20, RZ ;  /* 0x00000014007c7c10 */ /* 0x000fe4000ff1e0ff */
[-C--:B------:R-:W-:Y:S02]  /*3fe0*/  LEA.HI.X R131, R2, R222.reuse, R127, 0x1, P1 ;  /* 0x000000de02837211 */ /* 0x080fe400008f0c7f */
[----:B------:R-:W-:Y:S01]  /*3ff0*/  IADD3.X R129, PT, PT, R125, UR23, RZ, P0, !PT ;  /* 0x000000177d817c10 */ /* 0x000fe200087fe4ff */
[----:B------:R-:W-:Y:S01]  /*4000*/  LDGSTS.E.BYPASS.LTC128B.128 [R226+0x4800], desc[UR6][R170.64] ;  /* 0x04800000aae27fae */ /* 0x000fe2000b981a06 */
[C---:B------:R-:W-:Y:S04]  /*4010*/  LEA R126, P0, R124.reuse, R223, 0x1 ;  /* 0x000000df7c7e7211 */ /* 0x040fe800078008ff */
[----:B------:R-:W-:Y:S02]  /*4020*/  LEA.HI.X R127, R124, R222, R129, 0x1, P0 ;  /* 0x000000de7c7f7211 */ /* 0x000fe400000f0c81 */
[----:B------:R-:W-:Y:S01]  /*4030*/  ISETP.NE.AND P0, PT, R232, RZ, PT ;  /* 0x000000ffe800720c */ /* 0x000fe20003f05270 */
[----:B------:R-:W-:Y:S08]  /*4040*/  LDGSTS.E.BYPASS.LTC128B.128 [R226+0x5000], desc[UR6][R130.64] ;  /* 0x0500000082e27fae */ /* 0x000ff0000b981a06 */
        /* <DEDUP_REMOVED lines=153> */
.L_x_39:
[----:B------:R-:W2:Y:S08]  /*49e0*/  SHFL.BFLY PT, R171, R164, 0x2, 0x1f ;  /* 0x0c401f00a4ab7f89 */ /* 0x000eb000000e0000 */
[----:B------:R-:W3:Y:S08]  /*49f0*/  SHFL.BFLY PT, R168, R3, 0x2, 0x1f ;  /* 0x0c401f0003a87f89 */ /* 0x000ef000000e0000 */
[----:B------:R-:W4:Y:S08]  /*4a00*/  SHFL.BFLY PT, R175, R2, 0x2, 0x1f ;  /* 0x0c401f0002af7f89 */ /* 0x000f3000000e0000 */
[----:B------:R-:W5:Y:S01]  /*4a10*/  SHFL.BFLY PT, R0, R173, 0x2, 0x1f ;  /* 0x0c401f00ad007f89 */ /* 0x000f6200000e0000 */
[----:B--2---:R-:W-:Y:S02]  /*4a20*/  FMNMX.FTZ R174, R164, R171, !PT ;  /* 0x000000aba4ae7209 */ /* 0x004fe40007810000 */
[----:B---3--:R-:W-:Y:S05]  /*4a30*/  FMNMX.FTZ R170, R3, R168, !PT ;  /* 0x000000a803aa7209 */ /* 0x008fea0007810000 */
[----:B-1----:R-:W1:Y:S01]  /*4a40*/  SHFL.BFLY PT, R179, R174, 0x1, 0x1f ;  /* 0x0c201f00aeb37f89 */ /* 0x002e6200000e0000 */
[----:B----4-:R-:W-:Y:S07]  /*4a50*/  FMNMX.FTZ R172, R2, R175, !PT ;  /* 0x000000af02ac7209 */ /* 0x010fee0007810000 */
[----:B------:R-:W2:Y:S01]  /*4a60*/  SHFL.BFLY PT, R177, R170, 0x1, 0x1f ;  /* 0x0c201f00aab17f89 */ /* 0x000ea200000e0000 */
[----:B-----5:R-:W-:Y:S07]  /*4a70*/  FMNMX.FTZ R171, R173, R0, !PT ;  /* 0x00000000adab7209 */ /* 0x020fee0007810000 */
[----:B------:R-:W3:Y:S08]  /*4a80*/  SHFL.BFLY PT, R175, R172, 0x1, 0x1f ;  /* 0x0c201f00acaf7f89 */ /* 0x000ef000000e0000 */
[----:B------:R-:W4:Y:S01]  /*4a90*/  SHFL.BFLY PT, R0, R171, 0x1, 0x1f ;  /* 0x0c201f00ab007f89 */ /* 0x000f2200000e0000 */
[----:B-1----:R-:W-:Y:S02]  /*4aa0*/  FMNMX.FTZ R164, R174, R179, !PT ;  /* 0x000000b3aea47209 */ /* 0x002fe40007810000 */
[----:B--2---:R-:W-:Y:S03]  /*4ab0*/  FMNMX.FTZ R3, R170, R177, !PT ;  /* 0x000000b1aa037209 */ /* 0x004fe60007810000 */
[C---:B------:R-:W-:Y:S01]  /*4ac0*/  FADD.FTZ R165, -R164.reuse, R165 ;  /* 0x000000a5a4a57221 */ /* 0x040fe20000010100 */
[C---:B------:R-:W-:Y:S01]  /*4ad0*/  FMUL.FTZ R196, R164.reuse, UR4 ;  /* 0x00000004a4c47c20 */ /* 0x040fe20008410000 */
[----:B------:R-:W-:Y:S01]  /*4ae0*/  FSETP.NEU.FTZ.AND P1, PT, R164, -INF , PT ;  /* 0xff800000a400780b */ /* 0x000fe20003f3d000 */
[----:B------:R-:W-:Y:S01]  /*4af0*/  LDSM.16.MT88.4 R176, [R216+0x4000] ;  /* 0x00400000d8b0783b */ /* 0x000fe20000004200 */
[----:B---3--:R-:W-:Y:S01]  /*4b00*/  FMNMX.FTZ R2, R172, R175, !PT ;  /* 0x000000afac027209 */ /* 0x008fe20007810000 */
[----:B------:R-:W-:Y:S01]  /*4b10*/  FADD.FTZ R168, -R3, R166 ;  /* 0x000000a603a87221 */ /* 0x000fe20000010100 */
[----:B------:R-:W-:Y:S01]  /*4b20*/  FMUL.FTZ R170, R165, UR4 ;  /* 0x00000004a5aa7c20 */ /* 0x000fe20008410000 */
[C---:B------:R-:W-:Y:S01]  /*4b30*/  FMUL.FTZ R195, R3.reuse, UR4 ;  /* 0x0000000403c37c20 */ /* 0x040fe20008410000 */
[----:B------:R-:W-:Y:S01]  /*4b40*/  FSETP.NEU.FTZ.AND P0, PT, R3, -INF , PT ;  /* 0xff8000000300780b */ /* 0x000fe20003f1d000 */
[----:B------:R-:W-:Y:S01]  /*4b50*/  FADD.FTZ R166, -R2, R167 ;  /* 0x000000a702a67221 */ /* 0x000fe20000010100 */
[----:B------:R-:W-:Y:S01]  /*4b60*/  FMUL.FTZ R167, R168, UR4 ;  /* 0x00000004a8a77c20 */ /* 0x000fe20008410000 */
[----:B------:R-:W1:Y:S01]  /*4b70*/  LDSM.16.MT88.4 R172, [R218+0x4000] ;  /* 0x00400000daac783b */ /* 0x000e620000004200 */
[----:B------:R2:W3:Y:S01]  /*4b80*/  MUFU.EX2 R168, R170 ;  /* 0x000000aa00a87308 */ /* 0x0004e20000000800 */
[----:B----4-:R-:W-:Y:S01]  /*4b90*/  FMNMX.FTZ R0, R171, R0, !PT ;  /* 0x00000000ab007209 */ /* 0x010fe20007810000 */
[----:B------:R-:W-:Y:S01]  /*4ba0*/  FMUL.FTZ R194, R2, UR4 ;  /* 0x0000000402c27c20 */ /* 0x000fe20008410000 */
[----:B------:R-:W-:Y:S07]  /*4bb0*/  FSEL R196, R196, RZ, P1 ;  /* 0x000000ffc4c47208 */ /* 0x000fee0000800000 */
[----:B------:R-:W4:Y:S01]  /*4bc0*/  MUFU.EX2 R167, R167 ;  /* 0x000000a700a77308 */ /* 0x000f220000000800 */
[----:B------:R-:W-:Y:S01]  /*4bd0*/  FSEL R195, R195, RZ, P0 ;  /* 0x000000ffc3c37208 */ /* 0x000fe20000000000 */
[----:B------:R-:W-:Y:S01]  /*4be0*/  FMUL.FTZ R193, R0, UR4 ;  /* 0x0000000400c17c20 */ /* 0x000fe20008410000 */
[----:B------:R-:W-:Y:S01]  /*4bf0*/  FSETP.NEU.FTZ.AND P1, PT, R2, -INF , PT ;  /* 0xff8000000200780b */ /* 0x000fe20003f3d000 */
[C---:B------:R-:W-:Y:S01]  /*4c00*/  FADD.FTZ R165, -R0.reuse, R169 ;  /* 0x000000a900a57221 */ /* 0x040fe20000010100 */
[----:B------:R-:W-:Y:S01]  /*4c10*/  FSETP.NEU.FTZ.AND P0, PT, R0, -INF , PT ;  /* 0xff8000000000780b */ /* 0x000fe20003f1d000 */
[--C-:B------:R-:W-:Y:S01]  /*4c20*/  FFMA.FTZ R191, R4, UR4, -R196.reuse ;  /* 0x0000000404bf7c23 */ /* 0x100fe200080108c4 */
[--C-:B------:R-:W-:Y:S01]  /*4c30*/  FFMA.FTZ R180, R5, UR4, -R196.reuse ;  /* 0x0000000405b47c23 */ /* 0x100fe200080108c4 */
[--C-:B------:R-:W-:Y:S01]  /*4c40*/  FFMA.FTZ R192, R6, UR4, -R195.reuse ;  /* 0x0000000406c07c23 */ /* 0x100fe200080108c3 */
[--C-:B------:R-:W-:Y:S01]  /*4c50*/  FFMA.FTZ R181, R7, UR4, -R195.reuse ;  /* 0x0000000407b57c23 */ /* 0x100fe200080108c3 */
[--C-:B--2---:R-:W-:Y:S01]  /*4c60*/  FFMA.FTZ R170, R16, UR4, -R196.reuse ;  /* 0x0000000410aa7c23 */ /* 0x104fe200080108c4 */
[----:B------:R-:W-:Y:S01]  /*4c70*/  FFMA.FTZ R171, R17, UR4, -R196 ;  /* 0x0000000411ab7c23 */ /* 0x000fe200080108c4 */
[----:B------:R-:W-:Y:S01]  /*4c80*/  MUFU.EX2 R191, R191 ;  /* 0x000000bf00bf7308 */ /* 0x000fe20000000800 */
[--C-:B------:R-:W-:Y:S01]  /*4c90*/  FFMA.FTZ R182, R18, UR4, -R195.reuse ;  /* 0x0000000412b67c23 */ /* 0x100fe200080108c3 */
[----:B------:R-:W-:Y:S01]  /*4ca0*/  FFMA.FTZ R169, R19, UR4, -R195 ;  /* 0x0000000413a97c23 */ /* 0x000fe200080108c3 */
[----:B------:R-:W-:Y:S07]  /*4cb0*/  FSEL R194, R194, RZ, P1 ;  /* 0x000000ffc2c27208 */ /* 0x000fee0000800000 */
[----:B------:R-:W2:Y:S01]  /*4cc0*/  MUFU.EX2 R180, R180 ;  /* 0x000000b400b47308 */ /* 0x000ea20000000800 */
[----:B------:R-:W-:Y:S01]  /*4cd0*/  FSEL R193, R193, RZ, P0 ;  /* 0x000000ffc1c17208 */ /* 0x000fe20000000000 */
[----:B------:R-:W-:Y:S01]  /*4ce0*/  FMUL.FTZ R166, R166, UR4 ;  /* 0x00000004a6a67c20 */ /* 0x000fe20008410000 */
[----:B------:R-:W-:Y:S07]  /*4cf0*/  FMUL.FTZ R165, R165, UR4 ;  /* 0x00000004a5a57c20 */ /* 0x000fee0008410000 */
[----:B------:R-:W-:Y:S01]  /*4d00*/  MUFU.EX2 R192, R192 ;  /* 0x000000c000c07308 */ /* 0x000fe20000000800 */
[--C-:B------:R-:W-:Y:S01]  /*4d10*/  FFMA.FTZ R189, R8, UR4, -R194.reuse ;  /* 0x0000000408bd7c23 */ /* 0x100fe200080108c2 */
[--C-:B------:R-:W-:Y:S01]  /*4d20*/  FFMA.FTZ R186, R9, UR4, -R194.reuse ;  /* 0x0000000409ba7c23 */ /* 0x100fe200080108c2 */
[--C-:B------:R-:W-:Y:S07]  /*4d30*/  FFMA.FTZ R190, R10, UR4, -R193.reuse ;  /* 0x000000040abe7c23 */ /* 0x100fee00080108c1 */
[----:B------:R-:W5:Y:S01]  /*4d40*/  MUFU.EX2 R181, R181 ;  /* 0x000000b500b57308 */ /* 0x000f620000000800 */
[--C-:B------:R-:W-:Y:S01]  /*4d50*/  FFMA.FTZ R187, R11, UR4, -R193.reuse ;  /* 0x000000040bbb7c23 */ /* 0x100fe200080108c1 */
[--C-:B------:R-:W-:Y:S01]  /*4d60*/  FFMA.FTZ R184, R12, UR4, -R194.reuse ;  /* 0x000000040cb87c23 */ /* 0x100fe200080108c2 */
[----:B------:R-:W-:Y:S07]  /*4d70*/  FFMA.FTZ R183, R13, UR4, -R194 ;  /* 0x000000040db77c23 */ /* 0x000fee00080108c2 */
[----:B------:R-:W-:Y:S01]  /*4d80*/  MUFU.EX2 R170, R170 ;  /* 0x000000aa00aa7308 */ /* 0x000fe20000000800 */
[--C-:B------:R-:W-:Y:S01]  /*4d90*/  FFMA.FTZ R188, R14, UR4, -R193.reuse ;  /* 0x000000040ebc7c23 */ /* 0x100fe200080108c1 */
[----:B------:R-:W-:Y:S01]  /*4da0*/  FFMA.FTZ R185, R15, UR4, -R193 ;  /* 0x000000040fb97c23 */ /* 0x000fe200080108c1 */
[C---:B---3--:R-:W-:Y:S07]  /*4db0*/  FMUL.FTZ R4, R168.reuse, R160 ;  /* 0x000000a0a8047220 */ /* 0x048fee0000410000 */
[----:B------:R-:W3:Y:S01]  /*4dc0*/  MUFU.EX2 R171, R171 ;  /* 0x000000ab00ab7308 */ /* 0x000ee20000000800 */
[----:B------:R-:W-:Y:S01]  /*4dd0*/  FMUL.FTZ R5, R168, R161 ;  /* 0x000000a1a8057220 */ /* 0x000fe20000410000 */
[C---:B----4-:R-:W-:Y:S01]  /*4de0*/  FMUL.FTZ R6, R167.reuse, R162 ;  /* 0x000000a2a7067220 */ /* 0x050fe20000410000 */
[----:B------:R-:W-:Y:S07]  /*4df0*/  FMUL.FTZ R7, R167, R163 ;  /* 0x000000a3a7077220 */ /* 0x000fee0000410000 */
[----:B------:R-:W-:Y:S01]  /*4e00*/  MUFU.EX2 R182, R182 ;  /* 0x000000b600b67308 */ /* 0x000fe20000000800 */
[----:B--2---:R-:W-:Y:S01]  /*4e10*/  F2FP.BF16.F32.PACK_AB R160, R180, R191 ;  /* 0x000000bfb4a0723e */ /* 0x004fe200000010ff */
[C---:B------:R-:W-:Y:S01]  /*4e20*/  FMUL.FTZ R16, R168.reuse, R148 ;  /* 0x00000094a8107220 */ /* 0x040fe20000410000 */
[----:B-----5:R-:W-:Y:S07]  /*4e30*/  F2FP.BF16.F32.PACK_AB R161, R181, R192 ;  /* 0x000000c0b5a1723e */ /* 0x020fee00000010ff */
[----:B------:R-:W2:Y:S01]  /*4e40*/  MUFU.EX2 R169, R169 ;  /* 0x000000a900a97308 */ /* 0x000ea20000000800 */
[----:B------:R-:W-:Y:S01]  /*4e50*/  FMUL.FTZ R17, R168, R149 ;  /* 0x00000095a8117220 */ /* 0x000fe20000410000 */
[C---:B------:R-:W-:Y:S01]  /*4e60*/  FMUL.FTZ R18, R167.reuse, R150 ;  /* 0x00000096a7127220 */ /* 0x040fe20000410000 */
[----:B------:R-:W-:Y:S07]  /*4e70*/  FMUL.FTZ R19, R167, R151 ;  /* 0x00000097a7137220 */ /* 0x000fee0000410000 */
[----:B------:R-:W4:Y:S01]  /*4e80*/  MUFU.EX2 R166, R166 ;  /* 0x000000a600a67308 */ /* 0x000f220000000800 */
[--C-:B------:R-:W-:Y:S01]  /*4e90*/  FFMA.FTZ R148, R20, UR4, -R196.reuse ;  /* 0x0000000414947c23 */ /* 0x100fe200080108c4 */
[----:B---3--:R-:W-:Y:S01]  /*4ea0*/  F2FP.BF16.F32.PACK_AB R162, R171, R170 ;  /* 0x000000aaaba2723e */ /* 0x008fe200000010ff */
[--C-:B------:R-:W-:Y:S07]  /*4eb0*/  FFMA.FTZ R149, R21, UR4, -R196.reuse ;  /* 0x0000000415957c23 */ /* 0x100fee00080108c4 */
[----:B------:R-:W3:Y:S01]  /*4ec0*/  MUFU.EX2 R165, R165 ;  /* 0x000000a500a57308 */ /* 0x000ee20000000800 */
[--C-:B------:R-:W-:Y:S01]  /*4ed0*/  FFMA.FTZ R151, R23, UR4, -R195.reuse ;  /* 0x0000000417977c23 */ /* 0x100fe200080108c3 */
[C---:B------:R-:W-:Y:S01]  /*4ee0*/  FMUL.FTZ R20, R168.reuse, R144 ;  /* 0x00000090a8147220 */ /* 0x040fe20000410000 */
[----:B------:R-:W-:Y:S07]  /*4ef0*/  FMUL.FTZ R21, R168, R145 ;  /* 0x00000091a8157220 */ /* 0x000fee0000410000 */
[----:B------:R-:W-:Y:S01]  /*4f00*/  MUFU.EX2 R190, R190 ;  /* 0x000000be00be7308 */ /* 0x000fe20000000800 */
[----:B------:R-:W-:Y:S01]  /*4f10*/  FMUL.FTZ R23, R167, R147 ;  /* 0x00000093a7177220 */ /* 0x000fe20000410000 */
[----:B--2---:R-:W-:Y:S01]  /*4f20*/  F2FP.BF16.F32.PACK_AB R163, R169, R182 ;  /* 0x000000b6a9a3723e */ /* 0x004fe200000010ff */
[--C-:B------:R-:W-:Y:S07]  /*4f30*/  FFMA.FTZ R150, R33, UR4, -R196.reuse ;  /* 0x0000000421967c23 */ /* 0x100fee00080108c4 */
[----:B------:R-:W2:Y:S01]  /*4f40*/  MUFU.EX2 R187, R187 ;  /* 0x000000bb00bb7308 */ /* 0x000ea20000000800 */
[--C-:B------:R-:W-:Y:S01]  /*4f50*/  FFMA.FTZ R112, R112, UR4, -R196.reuse ;  /* 0x0000000470707c23 */ /* 0x100fe200080108c4 */
[C---:B----4-:R-:W-:Y:S01]  /*4f60*/  FMUL.FTZ R33, R166.reuse, R141 ;  /* 0x0000008da6217220 */ /* 0x050fe20000410000 */
[C---:B------:R-:W-:Y:S07]  /*4f70*/  FMUL.FTZ R8, R166.reuse, R156 ;  /* 0x0000009ca6087220 */ /* 0x040fee0000410000 */
[----:B------:R-:W-:Y:S01]  /*4f80*/  MUFU.EX2 R189, R189 ;  /* 0x000000bd00bd7308 */ /* 0x000fe20000000800 */
[-C--:B-1----:R-:W-:Y:S09]  /*4f90*/  HMMA.16816.F32.BF16 R4, R160, R172.reuse, R4 ;  /* 0x000000aca004723c */ /* 0x082ff20000041804 */
[----:B------:R-:W1:Y:S01]  /*4fa0*/  MUFU.EX2 R186, R186 ;  /* 0x000000ba00ba7308 */ /* 0x000e620000000800 */
[C---:B------:R-:W-:Y:S01]  /*4fb0*/  FMUL.FTZ R9, R166.reuse, R157 ;  /* 0x0000009da6097220 */ /* 0x040fe20000410000 */
[C---:B---3--:R-:W-:Y:S08]  /*4fc0*/  FMUL.FTZ R10, R165.reuse, R158 ;  /* 0x0000009ea50a7220 */ /* 0x048ff00000410000 */
[----:B------:R-:W-:Y:S01]  /*4fd0*/  MUFU.EX2 R184, R184 ;  /* 0x000000b800b87308 */ /* 0x000fe20000000800 */
[----:B------:R-:W-:Y:S01]  /*4fe0*/  FMUL.FTZ R11, R165, R159 ;  /* 0x0000009fa50b7220 */ /* 0x000fe20000410000 */
[----:B--2---:R-:W-:Y:S01]  /*4ff0*/  F2FP.BF16.F32.PACK_AB R157, R187, R190 ;  /* 0x000000bebb9d723e */ /* 0x004fe200000010ff */
[C---:B------:R-:W-:Y:S07]  /*5000*/  FMUL.FTZ R12, R166.reuse, R152 ;  /* 0x00000098a60c7220 */ /* 0x040fee0000410000 */
[----:B------:R-:W2:Y:S01]  /*5010*/  MUFU.EX2 R183, R183 ;  /* 0x000000b700b77308 */ /* 0x000ea20000000800 */
[----:B------:R-:W-:Y:S01]  /*5020*/  FMUL.FTZ R13, R166, R153 ;  /* 0x00000099a60d7220 */ /* 0x000fe20000410000 */
[C---:B------:R-:W-:Y:S01]  /*5030*/  FMUL.FTZ R14, R165.reuse, R154 ;  /* 0x0000009aa50e7220 */ /* 0x040fe20000410000 */
[----:B------:R-:W-:Y:S07]  /*5040*/  FMUL.FTZ R15, R165, R155 ;  /* 0x0000009ba50f7220 */ /* 0x000fee0000410000 */
[----:B------:R-:W-:Y:S01]  /*5050*/  MUFU.EX2 R188, R188 ;  /* 0x000000bc00bc7308 */ /* 0x000fe20000000800 */
[--C-:B------:R-:W-:Y:S01]  /*5060*/  FFMA.FTZ R152, R22, UR4, -R195.reuse ;  /* 0x0000000416987c23 */ /* 0x100fe200080108c3 */
[----:B-1----:R-:W-:Y:S01]  /*5070*/  F2FP.BF16.F32.PACK_AB R156, R186, R189 ;  /* 0x000000bdba9c723e */ /* 0x002fe200000010ff */
[----:B------:R-:W-:Y:S07]  /*5080*/  FMUL.FTZ R22, R167, R146 ;  /* 0x00000092a7167220 */ /* 0x000fee0000410000 */
[----:B------:R-:W1:Y:S01]  /*5090*/  MUFU.EX2 R185, R185 ;  /* 0x000000b900b97308 */ /* 0x000e620000000800 */
[----:B------:R-:W3:Y:S01]  /*50a0*/  LDSM.16.MT88.4 R144, [R218+0x4400] ;  /* 0x00440000da90783b */ /* 0x000ee20000004200 */
[C---:B------:R-:W-:Y:S01]  /*50b0*/  FMUL.FTZ R132, R166.reuse, R132 ;  /* 0x00000084a6847220 */ /* 0x040fe20000410000 */
[----:B------:R-:W-:Y:S01]  /*50c0*/  FMUL.FTZ R133, R166, R133 ;  /* 0x00000085a6857220 */ /* 0x000fe20000410000 */
[C---:B------:R-:W-:Y:S01]  /*50d0*/  FMUL.FTZ R134, R165.reuse, R134 ;  /* 0x00000086a5867220 */ /* 0x040fe20000410000 */
[----:B------:R-:W-:Y:S01]  /*50e0*/  FMUL.FTZ R135, R165, R135 ;  /* 0x00000087a5877220 */ /* 0x000fe20000410000 */
[----:B--2---:R-:W-:Y:S01]  /*50f0*/  F2FP.BF16.F32.PACK_AB R158, R183, R184 ;  /* 0x000000b8b79e723e */ /* 0x004fe200000010ff */
[--C-:B------:R-:W-:Y:S01]  /*5100*/  FFMA.FTZ R155, R34, UR4, -R195.reuse ;  /* 0x00000004229b7c23 */ /* 0x100fe200080108c3 */
[----:B------:R-:W-:Y:S01]  /*5110*/  FFMA.FTZ R154, R35, UR4, -R195 ;  /* 0x00000004239a7c23 */ /* 0x000fe200080108c3 */
[--C-:B------:R-:W-:Y:S01]  /*5120*/  FFMA.FTZ R153, R32, UR4, -R196.reuse ;  /* 0x0000000420997c23 */ /* 0x100fe200080108c4 */
[C---:B------:R-:W-:Y:S01]  /*5130*/  FMUL.FTZ R34, R165.reuse, R142 ;  /* 0x0000008ea5227220 */ /* 0x040fe20000410000 */
[----:B------:R-:W-:Y:S01]  /*5140*/  FMUL.FTZ R35, R165, R143 ;  /* 0x0000008fa5237220 */ /* 0x000fe20000410000 */
[----:B------:R-:W-:Y:S01]  /*5150*/  FMUL.FTZ R32, R166, R140 ;  /* 0x0000008ca6207220 */ /* 0x000fe20000410000 */
[----:B------:R-:W-:Y:S01]  /*5160*/  FFMA.FTZ R140, R27, UR4, -R193 ;  /* 0x000000041b8c7c23 */ /* 0x000fe200080108c1 */
[----:B-1----:R-:W-:Y:S01]  /*5170*/  F2FP.BF16.F32.PACK_AB R159, R185, R188 ;  /* 0x000000bcb99f723e */ /* 0x002fe200000010ff */
[----:B------:R-:W-:Y:S01]  /*5180*/  MUFU.EX2 R149, R149 ;  /* 0x0000009500957308 */ /* 0x000fe20000000800 */
[----:B------:R-:W-:Y:S01]  /*5190*/  FMUL.FTZ R27, R167, R139 ;  /* 0x0000008ba71b7220 */ /* 0x000fe20000410000 */
[----:B------:R-:W-:Y:S01]  /*51a0*/  FFMA.FTZ R113, R113, UR4, -R196 ;  /* 0x0000000471717c23 */ /* 0x000fe200080108c4 */
[--C-:B------:R-:W-:Y:S07]  /*51b0*/  FFMA.FTZ R114, R114, UR4, -R195.reuse ;  /* 0x0000000472727c23 */ /* 0x100fee00080108c3 */
[----:B------:R-:W-:Y:S01]  /*51c0*/  MUFU.EX2 R151, R151 ;  /* 0x0000009700977308 */ /* 0x000fe20000000800 */
[--C-:B------:R-:W-:Y:S01]  /*51d0*/  FFMA.FTZ R115, R115, UR4, -R195.reuse ;  /* 0x0000000473737c23 */ /* 0x100fe200080108c3 */
[C---:B------:R-:W-:Y:S08]  /*51e0*/  HMMA.16816.F32.BF16 R8, R156.reuse, R172, R8 ;  /* 0x000000ac9c08723c */ /* 0x040ff00000041808 */
[----:B------:R-:W1:Y:S01]  /*51f0*/  MUFU.EX2 R148, R148 ;  /* 0x0000009400947308 */ /* 0x000e620000000800 */
[--C-:B------:R-:W-:Y:S01]  /*5200*/  FFMA.FTZ R173, R24, UR4, -R194.reuse ;  /* 0x0000000418ad7c23 */ /* 0x100fe200080108c2 */
[C---:B------:R-:W-:Y:S08]  /*5210*/  FMUL.FTZ R24, R168.reuse, R136 ;  /* 0x00000088a8187220 */ /* 0x040ff00000410000 */
[----:B------:R-:W2:Y:S01]  /*5220*/  MUFU.EX2 R152, R152 ;  /* 0x0000009800987308 */ /* 0x000ea20000000800 */
[----:B------:R-:W-:Y:S01]  /*5230*/  FFMA.FTZ R172, R25, UR4, -R194 ;  /* 0x0000000419ac7c23 */ /* 0x000fe200080108c2 */
[-C--:B------:R-:W-:Y:S08]  /*5240*/  HMMA.16816.F32.BF16 R12, R156, R174.reuse, R12 ;  /* 0x000000ae9c0c723c */ /* 0x080ff0000004180c */
[----:B------:R-:W-:Y:S01]  /*5250*/  MUFU.EX2 R153, R153 ;  /* 0x0000009900997308 */ /* 0x000fe20000000800 */
[----:B------:R-:W-:Y:S01]  /*5260*/  FMUL.FTZ R25, R168, R137 ;  /* 0x00000089a8197220 */ /* 0x000fe20000410000 */
[--C-:B------:R-:W-:Y:S01]  /*5270*/  FFMA.FTZ R48, R48, UR4, -R196.reuse ;  /* 0x0000000430307c23 */ /* 0x100fe200080108c4 */
[----:B------:R-:W-:Y:S07]  /*5280*/  FFMA.FTZ R49, R49, UR4, -R196 ;  /* 0x0000000431317c23 */ /* 0x000fee00080108c4 */
[----:B------:R-:W4:Y:S01]  /*5290*/  MUFU.EX2 R150, R150 ;  /* 0x0000009600967308 */ /* 0x000f220000000800 */
[----:B------:R-:W-:Y:S01]  /*52a0*/  FFMA.FTZ R50, R50, UR4, -R195 ;  /* 0x0000000432327c23 */ /* 0x000fe200080108c3 */
[C---:B------:R-:W-:Y:S08]  /*52b0*/  HMMA.16816.F32.BF16 R16, R160.reuse, R174, R16 ;  /* 0x000000aea010723c */ /* 0x040ff00000041810 */
[----:B------:R-:W-:Y:S01]  /*52c0*/  MUFU.EX2 R112, R112 ;  /* 0x0000007000707308 */ /* 0x000fe20000000800 */
[----:B------:R-:W-:Y:S01]  /*52d0*/  FFMA.FTZ R175, R28, UR4, -R194 ;  /* 0x000000041caf7c23 */ /* 0x000fe200080108c2 */
[----:B-1----:R-:W-:Y:S08]  /*52e0*/  F2FP.BF16.F32.PACK_AB R28, R149, R148 ;  /* 0x00000094951c723e */ /* 0x002ff000000010ff */
[----:B------:R-:W-:Y:S01]  /*52f0*/  MUFU.EX2 R113, R113 ;  /* 0x0000007100717308 */ /* 0x000fe20000000800 */
[----:B------:R-:W-:Y:S01]  /*5300*/  FFMA.FTZ R174, R26, UR4, -R193 ;  /* 0x000000041aae7c23 */ /* 0x000fe200080108c1 */
[-C--:B------:R-:W-:Y:S08]  /*5310*/  HMMA.16816.F32.BF16 R20, R160, R176.reuse, R20 ;  /* 0x000000b0a014723c */ /* 0x080ff00000041814 */
[----:B------:R-:W-:Y:S01]  /*5320*/  MUFU.EX2 R114, R114 ;  /* 0x0000007200727308 */ /* 0x000fe20000000800 */
[----:B------:R-:W-:Y:S01]  /*5330*/  FMUL.FTZ R26, R167, R138 ;  /* 0x0000008aa71a7220 */ /* 0x000fe20000410000 */
[--C-:B------:R-:W-:Y:S01]  /*5340*/  FFMA.FTZ R51, R51, UR4, -R195.reuse ;  /* 0x0000000433337c23 */ /* 0x100fe200080108c3 */
[--C-:B------:R-:W-:Y:S07]  /*5350*/  FFMA.FTZ R55, R55, UR4, -R195.reuse ;  /* 0x0000000437377c23 */ /* 0x100fee00080108c3 */
[----:B------:R-:W-:Y:S01]  /*5360*/  MUFU.EX2 R115, R115 ;  /* 0x0000007300737308 */ /* 0x000fe20000000800 */
[--C-:B------:R-:W-:Y:S01]  /*5370*/  FFMA.FTZ R65, R65, UR4, -R196.reuse ;  /* 0x0000000441417c23 */ /* 0x100fe200080108c4 */
[C---:B------:R-:W-:Y:S08]  /*5380*/  HMMA.16816.F32.BF16 R132, R156.reuse, R176, R132 ;  /* 0x000000b09c84723c */ /* 0x040ff00000041884 */
[----:B------:R-:W-:Y:S01]  /*5390*/  MUFU.EX2 R174, R174 ;  /* 0x000000ae00ae7308 */ /* 0x000fe20000000800 */
[----:B------:R-:W-:Y:S01]  /*53a0*/  FFMA.FTZ R67, R67, UR4, -R195 ;  /* 0x0000000443437c23 */ /* 0x000fe200080108c3 */
[--C-:B------:R-:W-:Y:S08]  /*53b0*/  FFMA.FTZ R62, R62, UR4, -R193.reuse ;  /* 0x000000043e3e7c23 */ /* 0x100ff000080108c1 */
[----:B------:R-:W-:Y:S01]  /*53c0*/  MUFU.EX2 R175, R175 ;  /* 0x000000af00af7308 */ /* 0x000fe20000000800 */
[----:B------:R-:W-:Y:S01]  /*53d0*/  FFMA.FTZ R68, R68, UR4, -R196 ;  /* 0x0000000444447c23 */ /* 0x000fe200080108c4 */
[-C--:B------:R-:W-:Y:S08]  /*53e0*/  HMMA.16816.F32.BF16 R32, R156, R178.reuse, R32 ;  /* 0x000000b29c20723c */ /* 0x080ff00000041820 */
[----:B------:R1:W5:Y:S01]  /*53f0*/  MUFU.EX2 R157, R140 ;  /* 0x0000008c009d7308 */ /* 0x0003620000000800 */
[----:B------:R-:W-:Y:S01]  /*5400*/  FFMA.FTZ R156, R29, UR4, -R194 ;  /* 0x000000041d9c7c23 */ /* 0x000fe200080108c2 */
[--C-:B------:R-:W-:Y:S01]  /*5410*/  FFMA.FTZ R159, R30, UR4, -R193.reuse ;  /* 0x000000041e9f7c23 */ /* 0x100fe200080108c1 */
[----:B------:R-:W-:Y:S07]  /*5420*/  FFMA.FTZ R158, R31, UR4, -R193 ;  /* 0x000000041f9e7c23 */ /* 0x000fee00080108c1 */
[----:B------:R-:W-:Y:S01]  /*5430*/  MUFU.EX2 R155, R155 ;  /* 0x0000009b009b7308 */ /* 0x000fe20000000800 */
[----:B--2---:R-:W-:Y:S01]  /*5440*/  F2FP.BF16.F32.PACK_AB R29, R151, R152 ;  /* 0x00000098971d723e */ /* 0x004fe200000010ff */
[----:B------:R-:W-:Y:S08]  /*5450*/  HMMA.16816.F32.BF16 R24, R160, R178, R24 ;  /* 0x000000b2a018723c */ /* 0x000ff00000041818 */
[----:B------:R-:W2:Y:S01]  /*5460*/  MUFU.EX2 R154, R154 ;  /* 0x0000009a009a7308 */ /* 0x000ea20000000800 */
[----:B----4-:R-:W-:Y:S01]  /*5470*/  F2FP.BF16.F32.PACK_AB R30, R150, R153 ;  /* 0x00000099961e723e */ /* 0x010fe200000010ff */
[----:B------:R-:W-:Y:S08]  /*5480*/  FFMA.FTZ R160, R37, UR4, -R196 ;  /* 0x0000000425a07c23 */ /* 0x000ff000080108c4 */
[----:B------:R-:W4:Y:S01]  /*5490*/  MUFU.EX2 R156, R156 ;  /* 0x0000009c009c7308 */ /* 0x000f220000000800 */
[--C-:B------:R-:W-:Y:S01]  /*54a0*/  FFMA.FTZ R161, R38, UR4, -R195.reuse ;  /* 0x0000000426a17c23 */ /* 0x100fe200080108c3 */
[----:B-1----:R-:W1:Y:S01]  /*54b0*/  LDSM.16.MT88.4 R140, [R216+0x4400] ;  /* 0x00440000d88c783b */ /* 0x002e620000004200 */
[----:B-----5:R-:W-:Y:S07]  /*54c0*/  F2FP.BF16.F32.PACK_AB R137, R157, R174 ;  /* 0x000000ae9d89723e */ /* 0x020fee00000010ff */
[----:B------:R-:W-:Y:S01]  /*54d0*/  MUFU.EX2 R173, R173 ;  /* 0x000000ad00ad7308 */ /* 0x000fe20000000800 */
[----:B------:R-:W-:Y:S01]  /*54e0*/  FFMA.FTZ R162, R70, UR4, -R195 ;  /* 0x0000000446a27c23 */ /* 0x000fe200080108c3 */
[----:B------:R-:W-:Y:S01]  /*54f0*/  FFMA.FTZ R163, R42, UR4, -R193 ;  /* 0x000000042aa37c23 */ /* 0x000fe200080108c1 */
[----:B------:R-:W-:Y:S07]  /*5500*/  FFMA.FTZ R71, R71, UR4, -R195 ;  /* 0x0000000447477c23 */ /* 0x000fee00080108c3 */
[----:B------:R-:W5:Y:S01]  /*5510*/  MUFU.EX2 R172, R172 ;  /* 0x000000ac00ac7308 */ /* 0x000f620000000800 */
[--C-:B------:R-:W-:Y:S01]  /*5520*/  FFMA.FTZ R72, R72, UR4, -R194.reuse ;  /* 0x0000000448487c23 */ /* 0x100fe200080108c2 */
[----:B--2---:R-:W-:Y:S01]  /*5530*/  F2FP.BF16.F32.PACK_AB R31, R154, R155 ;  /* 0x0000009b9a1f723e */ /* 0x004fe200000010ff */
[--C-:B------:R-:W-:Y:S07]  /*5540*/  FFMA.FTZ R76, R76, UR4, -R194.reuse ;  /* 0x000000044c4c7c23 */ /* 0x100fee00080108c2 */
[----:B------:R-:W-:Y:S01]  /*5550*/  MUFU.EX2 R159, R159 ;  /* 0x0000009f009f7308 */ /* 0x000fe20000000800 */
[--C-:B------:R-:W-:Y:S01]  /*5560*/  FFMA.FTZ R88, R88, UR4, -R194.reuse ;  /* 0x0000000458587c23 */ /* 0x100fe200080108c2 */
[----:B----4-:R-:W-:Y:S01]  /*5570*/  F2FP.BF16.F32.PACK_AB R138, R156, R175 ;  /* 0x000000af9c8a723e */ /* 0x010fe200000010ff */
[--C-:B------:R-:W-:Y:S07]  /*5580*/  FFMA.FTZ R89, R89, UR4, -R194.reuse ;  /* 0x0000000459597c23 */ /* 0x100fee00080108c2 */
[----:B------:R-:W2:Y:S01]  /*5590*/  MUFU.EX2 R158, R158 ;  /* 0x0000009e009e7308 */ /* 0x000ea20000000800 */
[-C--:B---3--:R-:W-:Y:S09]  /*55a0*/  HMMA.16816.F32.BF16 R4, R28, R144.reuse, R4 ;  /* 0x000000901c04723c */ /* 0x088ff20000041804 */
[----:B------:R-:W-:Y:S01]  /*55b0*/  MUFU.EX2 R160, R160 ;  /* 0x000000a000a07308 */ /* 0x000fe20000000800 */
[----:B-----5:R-:W-:Y:S01]  /*55c0*/  F2FP.BF16.F32.PACK_AB R136, R172, R173 ;  /* 0x000000adac88723e */ /* 0x020fe200000010ff */
[--C-:B------:R-:W-:Y:S08]  /*55d0*/  FFMA.FTZ R90, R90, UR4, -R193.reuse ;  /* 0x000000045a5a7c23 */ /* 0x100ff000080108c1 */
[----:B------:R-:W-:Y:S01]  /*55e0*/  MUFU.EX2 R161, R161 ;  /* 0x000000a100a17308 */ /* 0x000fe20000000800 */
[--C-:B------:R-:W-:Y:S01]  /*55f0*/  FFMA.FTZ R94, R94, UR4, -R193.reuse ;  /* 0x000000045e5e7c23 */ /* 0x100fe200080108c1 */
[--C-:B------:R-:W-:Y:S01]  /*5600*/  FFMA.FTZ R95, R95, UR4, -R193.reuse ;  /* 0x000000045f5f7c23 */ /* 0x100fe200080108c1 */
[--C-:B------:R-:W-:Y:S07]  /*5610*/  FFMA.FTZ R104, R104, UR4, -R194.reuse ;  /* 0x0000000468687c23 */ /* 0x100fee00080108c2 */
[----:B------:R-:W-:Y:S01]  /*5620*/  MUFU.EX2 R48, R48 ;  /* 0x0000003000307308 */ /* 0x000fe20000000800 */
[--C-:B------:R-:W-:Y:S01]  /*5630*/  FFMA.FTZ R105, R105, UR4, -R194.reuse ;  /* 0x0000000469697c23 */ /* 0x100fe200080108c2 */
[----:B--2---:R-:W-:Y:S01]  /*5640*/  F2FP.BF16.F32.PACK_AB R139, R158, R159 ;  /* 0x0000009f9e8b723e */ /* 0x004fe200000010ff */
[--C-:B------:R-:W-:Y:S07]  /*5650*/  FFMA.FTZ R108, R108, UR4, -R194.reuse ;  /* 0x000000046c6c7c23 */ /* 0x100fee00080108c2 */
[----:B------:R-:W-:Y:S01]  /*5660*/  MUFU.EX2 R49, R49 ;  /* 0x0000003100317308 */ /* 0x000fe20000000800 */
[----:B------:R-:W-:Y:S01]  /*5670*/  FFMA.FTZ R109, R109, UR4, -R194 ;  /* 0x000000046d6d7c23 */ /* 0x000fe200080108c2 */
        /* <DEDUP_REMOVED lines=11> */
[----:B------:R-:W-:Y:S01]  /*5730*/  FFMA.FTZ R111, R111, UR4, -R193 ;  /* 0x000000046f6f7c23 */ /* 0x000fe200080108c1 */
[----:B------:R-:W-:Y:S08]  /*5740*/  FFMA.FTZ R191, R168, R237, R191 ;  /* 0x000000eda8bf7223 */ /* 0x000ff000000100bf */
[----:B------:R-:W-:Y:S01]  /*5750*/  MUFU.EX2 R145, R145 ;  /* 0x0000009100917308 */ /* 0x000fe20000000800 */
[----:B------:R-:W-:Y:S01]  /*5760*/  FFMA.FTZ R192, R167, R236, R192 ;  /* 0x000000eca7c07223 */ /* 0x000fe200000100c0 */
[----:B------:R-:W-:Y:S01]  /*5770*/  FFMA.FTZ R189, R166, R235, R189 ;  /* 0x000000eba6bd7223 */ /* 0x000fe200000100bd */
[C---:B------:R-:W-:Y:S07]  /*5780*/  HMMA.16816.F32.BF16 R16, R28.reuse, R146, R16 ;  /* 0x000000921c10723c */ /* 0x040fee0000041810 */
[----:B------:R-:W-:Y:S01]  /*5790*/  MUFU.EX2 R144, R144 ;  /* 0x0000009000907308 */ /* 0x000fe20000000800 */
[--C-:B------:R-:W-:Y:S01]  /*57a0*/  FFMA.FTZ R146, R41, UR4, -R194.reuse ;  /* 0x0000000429927c23 */ /* 0x100fe200080108c2 */
[--C-:B------:R-:W-:Y:S01]  /*57b0*/  FFMA.FTZ R41, R45, UR4, -R194.reuse ;  /* 0x000000042d297c23 */ /* 0x100fe200080108c2 */
[----:B------:R-:W-:Y:S07]  /*57c0*/  FFMA.FTZ R147, R40, UR4, -R194 ;  /* 0x0000000428937c23 */ /* 0x000fee00080108c2 */
[----:B------:R-:W-:Y:S01]  /*57d0*/  MUFU.EX2 R55, R55 ;  /* 0x0000003700377308 */ /* 0x000fe20000000800 */
[-C--:B-1----:R-:W-:Y:S09]  /*57e0*/  HMMA.16816.F32.BF16 R20, R28, R140.reuse, R20 ;  /* 0x0000008c1c14723c */ /* 0x082ff20000041814 */
[----:B------:R-:W-:Y:S01]  /*57f0*/  MUFU.EX2 R146, R146 ;  /* 0x0000009200927308 */ /* 0x000fe20000000800 */
[----:B------:R-:W-:Y:S01]  /*5800*/  FADD.FTZ R191, R180, R191 ;  /* 0x000000bfb4bf7221 */ /* 0x000fe20000010000 */
[----:B------:R-:W-:Y:S01]  /*5810*/  FADD.FTZ R181, R181, R192 ;  /* 0x000000c0b5b57221 */ /* 0x000fe20000010000 */
[----:B------:R-:W-:Y:S07]  /*5820*/  FFMA.FTZ R190, R165, R234, R190 ;  /* 0x000000eaa5be7223 */ /* 0x000fee00000100be */
[----:B------:R-:W1:Y:S01]  /*5830*/  MUFU.EX2 R147, R147 ;  /* 0x0000009300937308 */ /* 0x000e620000000800 */
[C---:B------:R-:W-:Y:S09]  /*5840*/  HMMA.16816.F32.BF16 R132, R136.reuse, R140, R132 ;  /* 0x0000008c8884723c */ /* 0x040ff20000041884 */
[----:B------:R-:W-:Y:S01]  /*5850*/  MUFU.EX2 R65, R65 ;  /* 0x0000004100417308 */ /* 0x000fe20000000800 */
[----:B------:R-:W-:Y:S01]  /*5860*/  FFMA.FTZ R141, R44, UR4, -R194 ;  /* 0x000000042c8d7c23 */ /* 0x000fe200080108c2 */
[----:B------:R-:W-:Y:S01]  /*5870*/  FFMA.FTZ R140, R43, UR4, -R193 ;  /* 0x000000042b8c7c23 */ /* 0x000fe200080108c1 */
[----:B------:R-:W-:Y:S07]  /*5880*/  FADD.FTZ R170, R170, R191 ;  /* 0x000000bfaaaa7221 */ /* 0x000fee0000010000 */
        /* <DEDUP_REMOVED lines=16> */
[----:B------:R-:W-:Y:S01]  /*5990*/  FADD.FTZ R171, R171, R170 ;  /* 0x000000aaabab7221 */ /* 0x000fe20000010000 */
[--C-:B------:R-:W-:Y:S07]  /*59a0*/  FFMA.FTZ R139, R56, UR4, -R194.reuse ;  /* 0x00000004388b7c23 */ /* 0x100fee00080108c2 */
[----:B------:R-:W5:Y:S01]  /*59b0*/  MUFU.EX2 R137, R137 ;  /* 0x0000008900897308 */ /* 0x000f620000000800 */
[----:B------:R-:W-:Y:S01]  /*59c0*/  FFMA.FTZ R56, R57, UR4, -R194 ;  /* 0x0000000439387c23 */ /* 0x000fe200080108c2 */
[----:B------:R-:W-:Y:S01]  /*59d0*/  FADD.FTZ R148, R148, R171 ;  /* 0x000000ab94947221 */ /* 0x000fe20000010000 */
[--C-:B------:R-:W-:Y:S01]  /*59e0*/  FFMA.FTZ R143, R58, UR4, -R193.reuse ;  /* 0x000000043a8f7c23 */ /* 0x100fe200080108c1 */
[-C--:B--2---:R-:W-:Y:S06]  /*59f0*/  HMMA.16816.F32.BF16 R4, R28, R36.reuse, R4 ;  /* 0x000000241c04723c */ /* 0x084fec0000041804 */
[----:B------:R-:W-:Y:S01]  /*5a00*/  MUFU.EX2 R142, R142 ;  /* 0x0000008e008e7308 */ /* 0x000fe20000000800 */
[----:B---3--:R-:W-:Y:S01]  /*5a10*/  F2FP.BF16.F32.PACK_AB R41, R140, R163 ;  /* 0x000000a38c29723e */ /* 0x008fe200000010ff */
[----:B------:R-:W-:Y:S01]  /*5a20*/  FADD.FTZ R148, R149, R148 ;  /* 0x0000009495947221 */ /* 0x000fe20000010000 */
[----:B-1----:R-:W-:Y:S07]  /*5a30*/  F2FP.BF16.F32.PACK_AB R42, R136, R141 ;  /* 0x0000008d882a723e */ /* 0x002fee00000010ff */
[----:B------:R-:W-:Y:S01]  /*5a40*/  MUFU.EX2 R139, R139 ;  /* 0x0000008b008b7308 */ /* 0x000fe20000000800 */
[----:B------:R-:W-:Y:S01]  /*5a50*/  FFMA.FTZ R58, R59, UR4, -R193 ;  /* 0x000000043b3a7c23 */ /* 0x000fe200080108c1 */
[----:B------:R-:W-:Y:S01]  /*5a60*/  FADD.FTZ R153, R153, R148 ;  /* 0x0000009499997221 */ /* 0x000fe20000010000 */
[--C-:B------:R-:W-:Y:S01]  /*5a70*/  FFMA.FTZ R57, R60, UR4, -R194.reuse ;  /* 0x000000043c397c23 */ /* 0x100fe200080108c2 */
[----:B-----5:R-:W-:Y:S06]  /*5a80*/  F2FP.BF16.F32.PACK_AB R43, R137, R138 ;  /* 0x0000008a892b723e */ /* 0x020fec00000010ff */
[----:B------:R-:W1:Y:S01]  /*5a90*/  MUFU.EX2 R56, R56 ;  /* 0x0000003800387308 */ /* 0x000e620000000800 */
[----:B------:R-:W-:Y:S01]  /*5aa0*/  FADD.FTZ R150, R150, R153 ;  /* 0x0000009996967221 */ /* 0x000fe20000010000 */
        /* <DEDUP_REMOVED lines=13> */
[----:B------:R-:W-:Y:S01]  /*5b80*/  FFMA.FTZ R66, R80, UR4, -R196 ;  /* 0x0000000450427c23 */ /* 0x000fe200080108c4 */
[----:B------:R-:W-:Y:S07]  /*5b90*/  FFMA.FTZ R63, R83, UR4, -R195 ;  /* 0x00000004533f7c23 */ /* 0x000fee00080108c3 */
[----:B------:R3:W-:Y:S01]  /*5ba0*/  MUFU.EX2 R54, R36 ;  /* 0x0000002400367308 */ /* 0x0007e20000000800 */
[--C-:B------:R-:W-:Y:S01]  /*5bb0*/  FFMA.FTZ R81, R73, UR4, -R194.reuse ;  /* 0x0000000449517c23 */ /* 0x100fe200080108c2 */
[C---:B------:R-:W-:Y:S08]  /*5bc0*/  HMMA.16816.F32.BF16 R16, R28.reuse, R38, R16 ;  /* 0x000000261c10723c */ /* 0x040ff00000041810 */
[----:B------:R-:W-:Y:S01]  /*5bd0*/  MUFU.EX2 R52, R52 ;  /* 0x0000003400347308 */ /* 0x000fe20000000800 */
[----:B------:R-:W-:Y:S01]  /*5be0*/  FFMA.FTZ R73, R77, UR4, -R194 ;  /* 0x000000044d497c23 */ /* 0x000fe200080108c2 */
[----:B------:R-:W-:Y:S08]  /*5bf0*/  FFMA.FTZ R77, R79, UR4, -R193 ;  /* 0x000000044f4d7c23 */ /* 0x000ff000080108c1 */
[----:B------:R-:W-:Y:S01]  /*5c00*/  MUFU.EX2 R64, R64 ;  /* 0x0000004000407308 */ /* 0x000fe20000000800 */
[--C-:B------:R-:W-:Y:S01]  /*5c10*/  FFMA.FTZ R79, R85, UR4, -R196.reuse ;  /* 0x00000004554f7c23 */ /* 0x100fe200080108c4 */
[-C--:B----4-:R-:W-:Y:S08]  /*5c20*/  HMMA.16816.F32.BF16 R20, R28, R44.reuse, R20 ;  /* 0x0000002c1c14723c */ /* 0x090ff00000041814 */
[----:B------:R-:W4:Y:S01]  /*5c30*/  MUFU.EX2 R60, R60 ;  /* 0x0000003c003c7308 */ /* 0x000f220000000800 */
[--C-:B------:R-:W-:Y:S01]  /*5c40*/  FFMA.FTZ R80, R84, UR4, -R196.reuse ;  /* 0x0000000454507c23 */ /* 0x100fe200080108c4 */
[----:B---3--:R-:W3:Y:S01]  /*5c50*/  LDSM.16.MT88.4 R36, [R218+0x4c00] ;  /* 0x004c0000da24783b */ /* 0x008ee20000004200 */
[--C-:B------:R-:W-:Y:S01]  /*5c60*/  FFMA.FTZ R84, R97, UR4, -R196.reuse ;  /* 0x0000000461547c23 */ /* 0x100fe200080108c4 */
[----:B------:R-:W-:Y:S01]  /*5c70*/  FFMA.FTZ R97, R101, UR4, -R196 ;  /* 0x0000000465617c23 */ /* 0x000fe200080108c4 */
[----:B------:R-:W-:Y:S01]  /*5c80*/  FADD.FTZ R101, R145, R150 ;  /* 0x0000009691657221 */ /* 0x000fe20000010000 */
[C---:B------:R-:W-:Y:S04]  /*5c90*/  HMMA.16816.F32.BF16 R132, R40.reuse, R44, R132 ;  /* 0x0000002c2884723c */ /* 0x040fe80000041884 */
[----:B------:R-:W-:Y:S01]  /*5ca0*/  MUFU.EX2 R62, R62 ;  /* 0x0000003e003e7308 */ /* 0x000fe20000000800 */
[--C-:B------:R-:W-:Y:S09]  /*5cb0*/  FFMA.FTZ R85, R87, UR4, -R195.reuse ;  /* 0x0000000457557c23 */ /* 0x100ff200080108c3 */
[----:B------:R-:W-:Y:S01]  /*5cc0*/  MUFU.EX2 R97, R97 ;  /* 0x0000006100617308 */ /* 0x000fe20000000800 */
[--C-:B------:R-:W-:Y:S01]  /*5cd0*/  FFMA.FTZ R83, R96, UR4, -R196.reuse ;  /* 0x0000000460537c23 */ /* 0x100fe200080108c4 */
[----:B------:R-:W-:Y:S01]  /*5ce0*/  FFMA.FTZ R96, R100, UR4, -R196 ;  /* 0x0000000464607c23 */ /* 0x000fe200080108c4 */
[-C--:B------:R-:W-:Y:S07]  /*5cf0*/  HMMA.16816.F32.BF16 R32, R40, R46.reuse, R32 ;  /* 0x0000002e2820723c */ /* 0x080fee0000041820 */
[----:B------:R-:W5:Y:S01]  /*5d00*/  MUFU.EX2 R59, R59 ;  /* 0x0000003b003b7308 */ /* 0x000f620000000800 */
[----:B-1----:R-:W-:Y:S01]  /*5d10*/  F2FP.BF16.F32.PACK_AB R40, R56, R139 ;  /* 0x0000008b3828723e */ /* 0x002fe200000010ff */
[--C-:B------:R-:W-:Y:S01]  /*5d20*/  FFMA.FTZ R87, R99, UR4, -R195.reuse ;  /* 0x0000000463577c23 */ /* 0x100fe200080108c3 */
[----:B--2---:R-:W-:Y:S07]  /*5d30*/  F2FP.BF16.F32.PACK_AB R41, R58, R143 ;  /* 0x0000008f3a29723e */ /* 0x004fee00000010ff */
[----:B------:R-:W-:Y:S01]  /*5d40*/  MUFU.EX2 R96, R96 ;  /* 0x0000006000607308 */ /* 0x000fe20000000800 */
[----:B----4-:R-:W-:Y:S01]  /*5d50*/  F2FP.BF16.F32.PACK_AB R42, R60, R57 ;  /* 0x000000393c2a723e */ /* 0x010fe200000010ff */
[----:B------:R-:W-:Y:S01]  /*5d60*/  HMMA.16816.F32.BF16 R24, R28, R46, R24 ;  /* 0x0000002e1c18723c */ /* 0x000fe20000041818 */
[----:B------:R-:W1:Y:S07]  /*5d70*/  LDSM.16.MT88.4 R44, [R216+0x4c00] ;  /* 0x004c0000d82c783b */ /* 0x000e6e0000004200 */
[----:B------:R-:W-:Y:S01]  /*5d80*/  MUFU.EX2 R162, R162 ;  /* 0x000000a200a27308 */ /* 0x000fe20000000800 */
[----:B------:R-:W-:Y:S01]  /*5d90*/  F2FP.BF16.F32.PACK_AB R28, R54, R53 ;  /* 0x00000035361c723e */ /* 0x000fe200000010ff */
[----:B------:R-:W-:Y:S01]  /*5da0*/  FFMA.FTZ R99, R103, UR4, -R195 ;  /* 0x0000000467637c23 */ /* 0x000fe200080108c3 */
[----:B------:R-:W-:Y:S07]  /*5db0*/  F2FP.BF16.F32.PACK_AB R29, R55, R142 ;  /* 0x0000008e371d723e */ /* 0x000fee00000010ff */
[----:B------:R-:W-:Y:S01]  /*5dc0*/  MUFU.EX2 R71, R71 ;  /* 0x0000004700477308 */ /* 0x000fe20000000800 */
[----:B------:R-:W-:Y:S01]  /*5dd0*/  F2FP.BF16.F32.PACK_AB R30, R65, R52 ;  /* 0x00000034411e723e */ /* 0x000fe200000010ff */
[----:B------:R-:W-:Y:S01]  /*5de0*/  FFMA.FTZ R100, R91, UR4, -R193 ;  /* 0x000000045b647c23 */ /* 0x000fe200080108c1 */
[----:B------:R-:W-:Y:S07]  /*5df0*/  F2FP.BF16.F32.PACK_AB R31, R67, R64 ;  /* 0x00000040431f723e */ /* 0x000fee00000010ff */
[----:B------:R-:W-:Y:S01]  /*5e00*/  MUFU.EX2 R99, R99 ;  /* 0x0000006300637308 */ /* 0x000fe20000000800 */
[----:B-----5:R-:W-:Y:S01]  /*5e10*/  F2FP.BF16.F32.PACK_AB R43, R59, R62 ;  /* 0x0000003e3b2b723e */ /* 0x020fe200000010ff */
[--C-:B------:R-:W-:Y:S01]  /*5e20*/  FFMA.FTZ R91, R92, UR4, -R194.reuse ;  /* 0x000000045c5b7c23 */ /* 0x100fe200080108c2 */
[----:B------:R-:W-:Y:S07]  /*5e30*/  FFMA.FTZ R92, R93, UR4, -R194 ;  /* 0x000000045d5c7c23 */ /* 0x000fee00080108c2 */
[----:B------:R-:W-:Y:S01]  /*5e40*/  MUFU.EX2 R66, R66 ;  /* 0x0000004200427308 */ /* 0x000fe20000000800 */
[----:B------:R-:W-:Y:S01]  /*5e50*/  FADD.FTZ R182, R182, R181 ;  /* 0x000000b5b6b67221 */ /* 0x000fe20000010000 */
[----:B------:R-:W-:Y:S01]  /*5e60*/  FADD.FTZ R189, R186, R189 ;  /* 0x000000bdbabd7221 */ /* 0x000fe20000010000 */
[----:B------:R-:W-:Y:S07]  /*5e70*/  ISETP.GT.AND P0, PT, R232, RZ, PT ;  /* 0x000000ffe800720c */ /* 0x000fee0003f04270 */
[----:B------:R-:W-:Y:S01]  /*5e80*/  MUFU.EX2 R61, R61 ;  /* 0x0000003d003d7308 */ /* 0x000fe20000000800 */
[-C--:B---3--:R-:W-:Y:S03]  /*5e90*/  HMMA.16816.F32.BF16 R4, R28, R36.reuse, R4 ;  /* 0x000000241c04723c */ /* 0x088fe60000041804 */
[----:B------:R-:W-:Y:S06]  /*5ea0*/  FADD.FTZ R169, R169, R182 ;  /* 0x000000b6a9a97221 */ /* 0x000fec0000010000 */
[----:B------:R-:W-:Y:S01]  /*5eb0*/  MUFU.EX2 R63, R63 ;  /* 0x0000003f003f7308 */ /* 0x000fe20000000800 */
[----:B------:R-:W-:Y:S01]  /*5ec0*/  FADD.FTZ R187, R187, R190 ;  /* 0x000000bebbbb7221 */ /* 0x000fe20000010000 */
[----:B------:R-:W-:Y:S01]  /*5ed0*/  FADD.FTZ R184, R184, R189 ;  /* 0x000000bdb8b87221 */ /* 0x000fe20000010000 */
[----:B------:R-:W-:Y:S01]  /*5ee0*/  FADD.FTZ R152, R152, R169 ;  /* 0x000000a998987221 */ /* 0x000fe20000010000 */
[C---:B------:R-:W-:Y:S06]  /*5ef0*/  HMMA.16816.F32.BF16 R8, R40.reuse, R36, R8 ;  /* 0x000000242808723c */ /* 0x040fec0000041808 */
[----:B------:R-:W-:Y:S01]  /*5f00*/  MUFU.EX2 R72, R72 ;  /* 0x0000004800487308 */ /* 0x000fe20000000800 */
[----:B------:R-:W-:Y:S01]  /*5f10*/  FFMA.FTZ R36, R69, UR4, -R196 ;  /* 0x0000000445247c23 */ /* 0x000fe200080108c4 */
[----:B------:R-:W-:Y:S08]  /*5f20*/  FADD.FTZ R152, R151, R152 ;  /* 0x0000009897987221 */ /* 0x000ff00000010000 */
[----:B------:R2:W-:Y:S01]  /*5f30*/  MUFU.EX2 R69, R68 ;  /* 0x0000004400457308 */ /* 0x0005e20000000800 */
[----:B------:R-:W-:Y:S01]  /*5f40*/  LDSM.16.MT88.4 R148, [R218+0x5c00] ;  /* 0x005c0000da94783b */ /* 0x000fe20000004200 */
[-C--:B------:R-:W-:Y:S08]  /*5f50*/  HMMA.16816.F32.BF16 R12, R40, R38.reuse, R12 ;  /* 0x00000026280c723c */ /* 0x080ff0000004180c */
[----:B------:R3:W-:Y:S01]  /*5f60*/  MUFU.EX2 R70, R36 ;  /* 0x0000002400467308 */ /* 0x0007e20000000800 */
[----:B------:R-:W-:Y:S01]  /*5f70*/  FADD.FTZ R188, R188, R187 ;  /* 0x000000bbbcbc7221 */ /* 0x000fe20000010000 */
[----:B------:R-:W-:Y:S01]  /*5f80*/  FADD.FTZ R184, R183, R184 ;  /* 0x000000b8b7b87221 */ /* 0x000fe20000010000 */
[----:B------:R-:W-:Y:S07]  /*5f90*/  FADD.FTZ R155, R155, R152 ;  /* 0x000000989b9b7221 */ /* 0x000fee0000010000 */
[----:B------:R-:W4:Y:S01]  /*5fa0*/  MUFU.EX2 R81, R81 ;  /* 0x0000005100517308 */ /* 0x000f220000000800 */
[----:B------:R-:W-:Y:S01]  /*5fb0*/  FADD.FTZ R185, R185, R188 ;  /* 0x000000bcb9b97221 */ /* 0x000fe20000010000 */
[C---:B------:R-:W-:Y:S08]  /*5fc0*/  HMMA.16816.F32.BF16 R16, R28.reuse, R38, R16 ;  /* 0x000000261c10723c */ /* 0x040ff00000041810 */
[----:B------:R-:W-:Y:S01]  /*5fd0*/  MUFU.EX2 R76, R76 ;  /* 0x0000004c004c7308 */ /* 0x000fe20000000800 */
[--C-:B--2---:R-:W-:Y:S01]  /*5fe0*/  FFMA.FTZ R68, R82, UR4, -R195.reuse ;  /* 0x0000000452447c23 */ /* 0x104fe200080108c3 */
[--C-:B------:R-:W-:Y:S08]  /*5ff0*/  FFMA.FTZ R82, R86, UR4, -R195.reuse ;  /* 0x0000000456527c23 */ /* 0x100ff000080108c3 */
[----:B------:R-:W2:Y:S01]  /*6000*/  MUFU.EX2 R73, R73 ;  /* 0x0000004900497308 */ /* 0x000ea20000000800 */
[--C-:B------:R-:W-:Y:S01]  /*6010*/  FFMA.FTZ R86, R98, UR4, -R195.reuse ;  /* 0x0000000462567c23 */ /* 0x100fe200080108c3 */
[-C--:B-1----:R-:W-:Y:S01]  /*6020*/  HMMA.16816.F32.BF16 R20, R28, R44.reuse, R20 ;  /* 0x0000002c1c14723c */ /* 0x082fe20000041814 */
[----:B---3--:R-:W1:Y:S07]  /*6030*/  LDSM.16.MT88.4 R36, [R218+0x5000] ;  /* 0x00500000da24783b */ /* 0x008e6e0000004200 */
        /* <DEDUP_REMOVED lines=14> */
[----:B----4-:R-:W-:Y:S01]  /*6120*/  F2FP.BF16.F32.PACK_AB R40, R81, R72 ;  /* 0x000000485128723e */ /* 0x010fe200000010ff */
[----:B------:R-:W-:Y:S01]  /*6130*/  FADD.FTZ R172, R172, R173 ;  /* 0x000000adacac7221 */ /* 0x000fe20000010000 */
[----:B--2---:R-:W-:Y:S07]  /*6140*/  F2FP.BF16.F32.PACK_AB R42, R73, R76 ;  /* 0x0000004c492a723e */ /* 0x004fee00000010ff */
        /* <DEDUP_REMOVED lines=12> */
[----:B--2---:R-:W2:Y:S01]  /*6210*/  LDSM.16.MT88.4 R44, [R216+0x5000] ;  /* 0x00500000d82c783b */ /* 0x004ea20000004200 */
[----:B----4-:R-:W-:Y:S07]  /*6220*/  F2FP.BF16.F32.PACK_AB R41, R78, R75 ;  /* 0x0000004b4e29723e */ /* 0x010fee00000010ff */
[----:B------:R-:W-:Y:S01]  /*6230*/  MUFU.EX2 R85, R85 ;  /* 0x0000005500557308 */ /* 0x000fe20000000800 */
[----:B------:R-:W-:Y:S01]  /*6240*/  MOV R169, R0 ;  /* 0x0000000000a97202 */ /* 0x000fe20000000f00 */
[-C--:B-1----:R-:W-:Y:S08]  /*6250*/  HMMA.16816.F32.BF16 R4, R28, R36.reuse, R4 ;  /* 0x000000241c04723c */ /* 0x082ff00000041804 */
        /* <DEDUP_REMOVED lines=12> */
[--C-:B------:R-:W-:Y:S01]  /*6320*/  FFMA.FTZ R116, R116, UR4, -R196.reuse ;  /* 0x0000000474747c23 */ /* 0x100fe200080108c4 */
[--C-:B------:R-:W-:Y:S01]  /*6330*/  FFMA.FTZ R117, R117, UR4, -R196.reuse ;  /* 0x0000000475757c23 */ /* 0x100fe200080108c4 */
[-C--:B------:R-:W-:Y:S07]  /*6340*/  HMMA.16816.F32.BF16 R12, R40, R38.reuse, R12 ;  /* 0x00000026280c723c */ /* 0x080fee000004180c */
[----:B------:R-:W-:Y:S01]  /*6350*/  MUFU.EX2 R88, R88 ;  /* 0x0000005800587308 */ /* 0x000fe20000000800 */
[----:B------:R-:W-:Y:S01]  /*6360*/  FFMA.FTZ R128, R128, UR4, -R196 ;  /* 0x0000000480807c23 */ /* 0x000fe200080108c4 */
[--C-:B------:R-:W-:Y:S08]  /*6370*/  FFMA.FTZ R118, R118, UR4, -R195.reuse ;  /* 0x0000000476767c23 */ /* 0x100ff000080108c3 */
[----:B------:R-:W1:Y:S01]  /*6380*/  MUFU.EX2 R89, R89 ;  /* 0x0000005900597308 */ /* 0x000e620000000800 */
[--C-:B------:R-:W-:Y:S01]  /*6390*/  FFMA.FTZ R119, R119, UR4, -R195.reuse ;  /* 0x0000000477777c23 */ /* 0x100fe200080108c3 */
[----:B------:R-:W-:Y:S01]  /*63a0*/  FFMA.FTZ R130, R130, UR4, -R195 ;  /* 0x0000000482827c23 */ /* 0x000fe200080108c3 */
[C---:B------:R-:W-:Y:S01]  /*63b0*/  HMMA.16816.F32.BF16 R16, R28.reuse, R38, R16 ;  /* 0x000000261c10723c */ /* 0x040fe20000041810 */
[----:B------:R-:W3:Y:S06]  /*63c0*/  LDSM.16.MT88.4 R36, [R218+0x5400] ;  /* 0x00540000da24783b */ /* 0x000eec0000004200 */
[----:B------:R-:W-:Y:S01]  /*63d0*/  MUFU.EX2 R90, R90 ;  /* 0x0000005a005a7308 */ /* 0x000fe20000000800 */
[----:B------:R-:W-:Y:S01]  /*63e0*/  FADD.FTZ R158, R158, R159 ;  /* 0x0000009f9e9e7221 */ /* 0x000fe20000010000 */
[----:B------:R-:W-:Y:S08]  /*63f0*/  FADD.FTZ R147, R147, R156 ;  /* 0x0000009c93937221 */ /* 0x000ff00000010000 */
[----:B------:R-:W4:Y:S01]  /*6400*/  MUFU.EX2 R93, R100 ;  /* 0x00000064005d7308 */ /* 0x000f220000000800 */
[----:B------:R-:W-:Y:S01]  /*6410*/  FFMA.FTZ R196, R129, UR4, -R196 ;  /* 0x0000000481c47c23 */ /* 0x000fe200080108c4 */
[----:B------:R-:W-:Y:S01]  /*6420*/  FFMA.FTZ R195, R131, UR4, -R195 ;  /* 0x0000000483c37c23 */ /* 0x000fe200080108c3 */
[----:B------:R-:W-:Y:S01]  /*6430*/  FADD.FTZ R51, R51, R50 ;  /* 0x0000003233337221 */ /* 0x000fe20000010000 */
[-C--:B--2---:R-:W-:Y:S06]  /*6440*/  HMMA.16816.F32.BF16 R20, R28, R44.reuse, R20 ;  /* 0x0000002c1c14723c */ /* 0x084fec0000041814 */
[----:B------:R-:W-:Y:S01]  /*6450*/  MUFU.EX2 R91, R91 ;  /* 0x0000005b005b7308 */ /* 0x000fe20000000800 */
[----:B------:R-:W-:Y:S01]  /*6460*/  FADD.FTZ R163, R163, R158 ;  /* 0x0000009ea3a37221 */ /* 0x000fe20000010000 */
[----:B------:R-:W-:Y:S08]  /*6470*/  FADD.FTZ R146, R146, R147 ;  /* 0x0000009392927221 */ /* 0x000ff00000010000 */
[----:B------:R-:W2:Y:S01]  /*6480*/  MUFU.EX2 R92, R92 ;  /* 0x0000005c005c7308 */ /* 0x000ea20000000800 */
[----:B------:R-:W-:Y:S01]  /*6490*/  FADD.FTZ R142, R142, R51 ;  /* 0x000000338e8e7221 */ /* 0x000fe20000010000 */
[--C-:B------:R-:W-:Y:S01]  /*64a0*/  FFMA.FTZ R120, R120, UR4, -R194.reuse ;  /* 0x0000000478787c23 */ /* 0x100fe200080108c2 */
[C---:B------:R-:W-:Y:S07]  /*64b0*/  HMMA.16816.F32.BF16 R132, R40.reuse, R44, R132 ;  /* 0x0000002c2884723c */ /* 0x040fee0000041884 */
[----:B------:R-:W-:Y:S01]  /*64c0*/  MUFU.EX2 R94, R94 ;  /* 0x0000005e005e7308 */ /* 0x000fe20000000800 */
[--C-:B------:R-:W-:Y:S09]  /*64d0*/  FFMA.FTZ R121, R121, UR4, -R194.reuse ;  /* 0x0000000479797c23 */ /* 0x100ff200080108c2 */
[----:B------:R-:W5:Y:S01]  /*64e0*/  MUFU.EX2 R95, R95 ;  /* 0x0000005f005f7308 */ /* 0x000f620000000800 */
[----:B------:R-:W-:Y:S01]  /*64f0*/  FFMA.FTZ R124, R124, UR4, -R194 ;  /* 0x000000047c7c7c23 */ /* 0x000fe200080108c2 */
[--C-:B------:R-:W-:Y:S01]  /*6500*/  FFMA.FTZ R122, R122, UR4, -R193.reuse ;  /* 0x000000047a7a7c23 */ /* 0x100fe200080108c1 */
[-C--:B------:R-:W-:Y:S07]  /*6510*/  HMMA.16816.F32.BF16 R32, R40, R46.reuse, R32 ;  /* 0x0000002e2820723c */ /* 0x080fee0000041820 */
[----:B------:R-:W-:Y:S01]  /*6520*/  MUFU.EX2 R104, R104 ;  /* 0x0000006800687308 */ /* 0x000fe20000000800 */
[----:B-1----:R-:W-:Y:S01]  /*6530*/  F2FP.BF16.F32.PACK_AB R40, R89, R88 ;  /* 0x000000585928723e */ /* 0x002fe200000010ff */
[--C-:B------:R-:W-:Y:S01]  /*6540*/  FFMA.FTZ R123, R123, UR4, -R193.reuse ;  /* 0x000000047b7b7c23 */ /* 0x100fe200080108c1 */
[----:B----4-:R-:W-:Y:S07]  /*6550*/  F2FP.BF16.F32.PACK_AB R41, R93, R90 ;  /* 0x0000005a5d29723e */ /* 0x010fee00000010ff */
[----:B------:R-:W-:Y:S01]  /*6560*/  MUFU.EX2 R105, R105 ;  /* 0x0000006900697308 */ /* 0x000fe20000000800 */
[----:B--2---:R-:W-:Y:S01]  /*6570*/  F2FP.BF16.F32.PACK_AB R42, R92, R91 ;  /* 0x0000005b5c2a723e */ /* 0x004fe200000010ff */
        /* <DEDUP_REMOVED lines=8> */
[----:B------:R-:W-:Y:S01]  /*6600*/  FADD.FTZ R163, R140, R163 ;  /* 0x000000a38ca37221 */ /* 0x000fe20000010000 */
[----:B------:R-:W-:Y:S07]  /*6610*/  F2FP.BF16.F32.PACK_AB R31, R87, R86 ;  /* 0x00000056571f723e */ /* 0x000fee00000010ff */
[----:B------:R-:W-:Y:S01]  /*6620*/  MUFU.EX2 R108, R108 ;  /* 0x0000006c006c7308 */ /* 0x000fe20000000800 */
[----:B-----5:R-:W-:Y:S01]  /*6630*/  F2FP.BF16.F32.PACK_AB R43, R95, R94 ;  /* 0x0000005e5f2b723e */ /* 0x020fe200000010ff */
[----:B------:R-:W-:Y:S01]  /*6640*/  FADD.FTZ R141, R141, R146 ;  /* 0x000000928d8d7221 */ /* 0x000fe20000010000 */
[----:B------:R-:W-:Y:S07]  /*6650*/  MOV R166, R3 ;  /* 0x0000000300a67202 */ /* 0x000fee0000000f00 */
[----:B------:R-:W-:Y:S01]  /*6660*/  MUFU.EX2 R109, R109 ;  /* 0x0000006d006d7308 */ /* 0x000fe20000000800 */
[----:B------:R-:W-:Y:S01]  /*6670*/  FFMA.FTZ R194, R125, UR4, -R194 ;  /* 0x000000047dc27c23 */ /* 0x000fe200080108c2 */
[-C--:B---3--:R-:W-:Y:S08]  /*6680*/  HMMA.16816.F32.BF16 R4, R28, R36.reuse, R4 ;  /* 0x000000241c04723c */ /* 0x088ff00000041804 */
[----:B------:R-:W-:Y:S01]  /*6690*/  MUFU.EX2 R110, R110 ;  /* 0x0000006e006e7308 */ /* 0x000fe20000000800 */
[----:B------:R-:W-:Y:S01]  /*66a0*/  FFMA.FTZ R193, R127, UR4, -R193 ;  /* 0x000000047fc17c23 */ /* 0x000fe200080108c1 */
[----:B------:R-:W-:Y:S01]  /*66b0*/  FADD.FTZ R55, R55, R142 ;  /* 0x0000008e37377221 */ /* 0x000fe20000010000 */
[----:B------:R-:W-:Y:S07]  /*66c0*/  FADD.FTZ R138, R138, R163 ;  /* 0x000000a38a8a7221 */ /* 0x000fee0000010000 */
[----:B------:R-:W-:Y:S01]  /*66d0*/  MUFU.EX2 R111, R111 ;  /* 0x0000006f006f7308 */ /* 0x000fe20000000800 */
[----:B------:R-:W-:Y:S01]  /*66e0*/  FADD.FTZ R136, R136, R141 ;  /* 0x0000008d88887221 */ /* 0x000fe20000010000 */
[C---:B------:R-:W-:Y:S08]  /*66f0*/  HMMA.16816.F32.BF16 R8, R40.reuse, R36, R8 ;  /* 0x000000242808723c */ /* 0x040ff00000041808 */
[----:B------:R-:W-:Y:S01]  /*6700*/  MUFU.EX2 R116, R116 ;  /* 0x0000007400747308 */ /* 0x000fe20000000800 */
[----:B------:R-:W-:Y:S01]  /*6710*/  FADD.FTZ R101, R160, R101 ;  /* 0x00000065a0657221 */ /* 0x000fe20000010000 */
[----:B------:R-:W-:Y:S08]  /*6720*/  FADD.FTZ R64, R64, R55 ;  /* 0x0000003740407221 */ /* 0x000ff00000010000 */
[----:B------:R-:W2:Y:S01]  /*6730*/  MUFU.EX2 R117, R117 ;  /* 0x0000007500757308 */ /* 0x000ea20000000800 */
[----:B------:R-:W-:Y:S01]  /*6740*/  FADD.FTZ R138, R137, R138 ;  /* 0x0000008a898a7221 */ /* 0x000fe20000010000 */
[-C--:B------:R-:W-:Y:S08]  /*6750*/  HMMA.16816.F32.BF16 R12, R40, R38.reuse, R12 ;  /* 0x00000026280c723c */ /* 0x080ff0000004180c */
[----:B------:R-:W-:Y:S01]  /*6760*/  MUFU.EX2 R118, R118 ;  /* 0x0000007600767308 */ /* 0x000fe20000000800 */
[----:B------:R-:W-:Y:S01]  /*6770*/  FADD.FTZ R139, R139, R136 ;  /* 0x000000888b8b7221 */ /* 0x000fe20000010000 */
[----:B------:R-:W-:Y:S01]  /*6780*/  FADD.FTZ R48, R48, R101 ;  /* 0x0000006530307221 */ /* 0x000fe20000010000 */
[----:B------:R-:W-:Y:S07]  /*6790*/  FADD.FTZ R67, R67, R64 ;  /* 0x0000004043437221 */ /* 0x000fee0000010000 */
[----:B------:R-:W3:Y:S01]  /*67a0*/  MUFU.EX2 R119, R119 ;  /* 0x0000007700777308 */ /* 0x000ee20000000800 */
[----:B------:R-:W-:Y:S01]  /*67b0*/  FADD.FTZ R143, R143, R138 ;  /* 0x0000008a8f8f7221 */ /* 0x000fe20000010000 */
[C---:B------:R-:W-:Y:S01]  /*67c0*/  HMMA.16816.F32.BF16 R16, R28.reuse, R38, R16 ;  /* 0x000000261c10723c */ /* 0x040fe20000041810 */
[----:B------:R-:W4:Y:S07]  /*67d0*/  LDSM.16.MT88.4 R36, [R218+0x5800] ;  /* 0x00580000da24783b */ /* 0x000f2e0000004200 */
[----:B------:R-:W-:Y:S01]  /*67e0*/  MUFU.EX2 R196, R196 ;  /* 0x000000c400c47308 */ /* 0x000fe20000000800 */
[----:B------:R-:W-:Y:S01]  /*67f0*/  FADD.FTZ R56, R56, R139 ;  /* 0x0000008b38387221 */ /* 0x000fe20000010000 */
[----:B--2---:R-:W-:Y:S08]  /*6800*/  F2FP.BF16.F32.PACK_AB R136, R117, R116 ;  /* 0x000000747588723e */ /* 0x004ff000000010ff */
[----:B------:R-:W-:Y:S01]  /*6810*/  MUFU.EX2 R130, R130 ;  /* 0x0000008200827308 */ /* 0x000fe20000000800 */
[----:B------:R-:W-:Y:S01]  /*6820*/  FADD.FTZ R48, R49, R48 ;  /* 0x0000003031307221 */ /* 0x000fe20000010000 */
[-C--:B-1----:R-:W-:Y:S08]  /*6830*/  HMMA.16816.F32.BF16 R20, R28, R44.reuse, R20 ;  /* 0x0000002c1c14723c */ /* 0x082ff00000041814 */
[----:B------:R-:W1:Y:S01]  /*6840*/  MUFU.EX2 R195, R195 ;  /* 0x000000c300c37308 */ /* 0x000e620000000800 */
[----:B------:R-:W-:Y:S01]  /*6850*/  FADD.FTZ R162, R162, R67 ;  /* 0x00000043a2a27221 */ /* 0x000fe20000010000 */
[----:B---3--:R-:W-:Y:S01]  /*6860*/  F2FP.BF16.F32.PACK_AB R137, R119, R118 ;  /* 0x000000767789723e */ /* 0x008fe200000010ff */
[----:B------:R-:W-:Y:S07]  /*6870*/  FADD.FTZ R143, R58, R143 ;  /* 0x0000008f3a8f7221 */ /* 0x000fee0000010000 */
[----:B------:R-:W-:Y:S01]  /*6880*/  MUFU.EX2 R120, R120 ;  /* 0x0000007800787308 */ /* 0x000fe20000000800 */
[----:B------:R-:W-:Y:S01]  /*6890*/  FADD.FTZ R49, R53, R48 ;  /* 0x0000003035317221 */ /* 0x000fe20000010000 */
[C---:B------:R-:W-:Y:S08]  /*68a0*/  HMMA.16816.F32.BF16 R132, R40.reuse, R44, R132 ;  /* 0x0000002c2884723c */ /* 0x040ff00000041884 */
[----:B------:R-:W2:Y:S01]  /*68b0*/  MUFU.EX2 R121, R121 ;  /* 0x0000007900797308 */ /* 0x000ea20000000800 */
[----:B------:R-:W-:Y:S01]  /*68c0*/  FADD.FTZ R71, R71, R162 ;  /* 0x000000a247477221 */ /* 0x000fe20000010000 */
[----:B------:R-:W-:Y:S08]  /*68d0*/  FADD.FTZ R62, R62, R143 ;  /* 0x0000008f3e3e7221 */ /* 0x000ff00000010000 */
[----:B------:R-:W-:Y:S01]  /*68e0*/  MUFU.EX2 R122, R122 ;  /* 0x0000007a007a7308 */ /* 0x000fe20000000800 */
[----:B------:R-:W-:Y:S01]  /*68f0*/  FADD.FTZ R49, R54, R49 ;  /* 0x0000003136317221 */ /* 0x000fe20000010000 */
[-C--:B------:R-:W-:Y:S08]  /*6900*/  HMMA.16816.F32.BF16 R32, R40, R46.reuse, R32 ;  /* 0x0000002e2820723c */ /* 0x080ff00000041820 */
[----:B------:R-:W3:Y:S01]  /*6910*/  MUFU.EX2 R123, R123 ;  /* 0x0000007b007b7308 */ /* 0x000ee20000000800 */
[----:B------:R-:W-:Y:S01]  /*6920*/  F2FP.BF16.F32.PACK_AB R40, R105, R104 ;  /* 0x000000686928723e */ /* 0x000fe200000010ff */
[----:B------:R-:W-:Y:S01]  /*6930*/  FADD.FTZ R52, R52, R49 ;  /* 0x0000003134347221 */ /* 0x000fe20000010000 */
[----:B------:R-:W-:Y:S07]  /*6940*/  F2FP.BF16.F32.PACK_AB R41, R107, R106 ;  /* 0x0000006a6b29723e */ /* 0x000fee00000010ff */
[----:B------:R-:W-:Y:S01]  /*6950*/  MUFU.EX2 R194, R194 ;  /* 0x000000c200c27308 */ /* 0x000fe20000000800 */
[----:B------:R-:W-:Y:S01]  /*6960*/  F2FP.BF16.F32.PACK_AB R42, R109, R108 ;  /* 0x0000006c6d2a723e */ /* 0x000fe200000010ff */
[----:B------:R-:W-:Y:S01]  /*6970*/  HMMA.16816.F32.BF16 R24, R28, R46, R24 ;  /* 0x0000002e1c18723c */ /* 0x000fe20000041818 */
[----:B------:R-:W5:Y:S07]  /*6980*/  LDSM.16.MT88.4 R44, [R216+0x5800] ;  /* 0x00580000d82c783b */ /* 0x000f6e0000004200 */
[----:B------:R-:W-:Y:S01]  /*6990*/  MUFU.EX2 R126, R126 ;  /* 0x0000007e007e7308 */ /* 0x000fe20000000800 */
[----:B------:R-:W-:Y:S01]  /*69a0*/  F2FP.BF16.F32.PACK_AB R28, R97, R96 ;  /* 0x00000060611c723e */ /* 0x000fe200000010ff */
[----:B------:R-:W-:Y:S01]  /*69b0*/  FADD.FTZ R57, R57, R56 ;  /* 0x0000003839397221 */ /* 0x000fe20000010000 */
[----:B------:R-:W-:Y:S07]  /*69c0*/  F2FP.BF16.F32.PACK_AB R29, R99, R98 ;  /* 0x00000062631d723e */ /* 0x000fee00000010ff */
[----:B------:R-:W3:Y:S01]  /*69d0*/  MUFU.EX2 R193, R193 ;  /* 0x000000c100c17308 */ /* 0x000ee20000000800 */
[----:B------:R-:W-:Y:S01]  /*69e0*/  F2FP.BF16.F32.PACK_AB R30, R113, R112 ;  /* 0x00000070711e723e */ /* 0x000fe200000010ff */
[----:B------:R-:W-:Y:S01]  /*69f0*/  FADD.FTZ R52, R65, R52 ;  /* 0x0000003441347221 */ /* 0x000fe20000010000 */
[----:B------:R-:W-:Y:S01]  /*6a00*/  F2FP.BF16.F32.PACK_AB R31, R115, R114 ;  /* 0x00000072731f723e */ /* 0x000fe200000010ff */
[----:B------:R-:W-:Y:S01]  /*6a10*/  FADD.FTZ R57, R60, R57 ;  /* 0x000000393c397221 */ /* 0x000fe20000010000 */
[----:B------:R-:W-:Y:S01]  /*6a20*/  F2FP.BF16.F32.PACK_AB R43, R111, R110 ;  /* 0x0000006e6f2b723e */ /* 0x000fe200000010ff */
[----:B------:R-:W-:Y:S01]  /*6a30*/  FADD.FTZ R62, R59, R62 ;  /* 0x0000003e3b3e7221 */ /* 0x000fe20000010000 */
[----:B-1----:R-:W-:Y:S01]  /*6a40*/  F2FP.BF16.F32.PACK_AB R139, R195, R130 ;  /* 0x00000082c38b723e */ /* 0x002fe200000010ff */
[----:B------:R-:W-:Y:S01]  /*6a50*/  FADD.FTZ R69, R69, R52 ;  /* 0x0000003445457221 */ /* 0x000fe20000010000 */
[----:B--2---:R-:W-:Y:S01]  /*6a60*/  F2FP.BF16.F32.PACK_AB R140, R121, R120 ;  /* 0x00000078798c723e */ /* 0x004fe200000010ff */
[-C--:B----4-:R-:W-:Y:S03]  /*6a70*/  HMMA.16816.F32.BF16 R4, R28, R36.reuse, R4 ;  /* 0x000000241c04723c */ /* 0x090fe60000041804 */
[----:B---3--:R-:W-:Y:S01]  /*6a80*/  F2FP.BF16.F32.PACK_AB R141, R123, R122 ;  /* 0x0000007a7b8d723e */ /* 0x008fe200000010ff */
        /* <DEDUP_REMOVED lines=20> */
[-C--:B-----5:R-:W-:Y:S03]  /*6bd0*/  HMMA.16816.F32.BF16 R20, R28, R44.reuse, R20 ;  /* 0x0000002c1c14723c */ /* 0x0a0fe60000041814 */
        /* <DEDUP_REMOVED lines=60> */
[----:B------:R-:W-:Y:S03]  /*6fa0*/  FADD.FTZ R235, R194, R39 ;  /* 0x00000027c2eb7221 */ /* 0x000fe60000010000 */
[----:B------:R-:W-:Y:S01]  /*6fb0*/  FADD.FTZ R234, R193, R126 ;  /* 0x0000007ec1ea7221 */ /* 0x000fe20000010000 */
[----:B------:R-:W-:Y:S11]  /*6fc0*/  @P0 BRA `(.L_x_38) ;  /* 0xffffffcc00b80947 */ /* 0x000ff6000383ffff */
.L_x_37:
[----:B------:R-:W1:Y:S01]  /*6fd0*/  SHFL.BFLY PT, R10, R237, 0x2, 0x1f ;  /* 0x0c401f00ed0a7f89 */ /* 0x000e6200000e0000 */
[----:B------:R-:W2:Y:S01]  /*6fe0*/  S2UR UR4, SR_CgaCtaId ;  /* 0x00000000000479c3 */ /* 0x000ea20000008800 */
[----:B------:R-:W3:Y:S02]  /*6ff0*/  LDCU.U8 UR8, c[0x0][0x549] ;  /* 0x0000a920ff0877ac */ /* 0x000ee40008000000 */
[----:B------:R-:W4:Y:S01]  /*7000*/  SHFL.BFLY PT, R5, R236, 0x2, 0x1f ;  /* 0x0c401f00ec057f89 */ /* 0x000f2200000e0000 */
[----:B------:R-:W-:-:S03]  /*7010*/  UMOV UR5, 0x400 ;  /* 0x0000040000057882 */ /* 0x000fc60000000000 */
[----:B------:R-:W5:Y:S01]  /*7020*/  SHFL.BFLY PT, R12, R235, 0x2, 0x1f ;  /* 0x0c401f00eb0c7f89 */ /* 0x000f6200000e0000 */
[----:B------:R-:W5:Y:S03]  /*7030*/  LDC R20, c[0x0][0x434] ;  /* 0x00010d00ff147b82 */ /* 0x000f660000000800 */
[----:B------:R-:W5:Y:S01]  /*7040*/  SHFL.BFLY PT, R15, R234, 0x2, 0x1f ;  /* 0x0c401f00ea0f7f89 */ /* 0x000f6200000e0000 */
[----:B------:R-:W5:Y:S04]  /*7050*/  S2R R4, SR_TID.X ;  /* 0x0000000000047919 */ /* 0x000f680000002100 */
[----:B------:R-:W5:Y:S01]  /*7060*/  S2UR UR9, SR_CTAID.Y ;  /* 0x00000000000979c3 */ /* 0x000f620000002600 */
[----:B---3--:R-:W-:Y:S01]  /*7070*/  ISETP.NE.AND P1, PT, RZ, UR8, PT ;  /* 0x00000008ff007c0c */ /* 0x008fe2000bf25270 */
[----:B-1----:R-:W-:Y:S01]  /*7080*/  FADD.FTZ R10, R10, R237 ;  /* 0x000000ed0a0a7221 */ /* 0x002fe20000010000 */
[----:B--2---:R-:W-:-:S05]  /*7090*/  ULEA UR4, UR4, UR5, 0x18 ;  /* 0x0000000504047291 */ /* 0x004fca000f8ec0ff */
[----:B------:R-:W1:Y:S01]  /*70a0*/  S2UR UR8, SR_CTAID.Z ;  /* 0x00000000000879c3 */ /* 0x000e620000002700 */
[----:B----4-:R-:W-:Y:S01]  /*70b0*/  FADD.FTZ R5, R5, R236 ;  /* 0x000000ec05057221 */ /* 0x010fe20000010000 */
[----:B------:R-:W2:Y:S01]  /*70c0*/  SHFL.BFLY PT, R9, R10, 0x1, 0x1f ;  /* 0x0c201f000a097f89 */ /* 0x000ea200000e0000 */
[----:B-----5:R-:W-:-:S03]  /*70d0*/  FADD.FTZ R12, R12, R235 ;  /* 0x000000eb0c0c7221 */ /* 0x020fc60000010000 */
[----:B------:R-:W3:Y:S02]  /*70e0*/  SHFL.BFLY PT, R8, R5, 0x1, 0x1f ;  /* 0x0c201f0005087f89 */ /* 0x000ee400000e0000 */
[----:B------:R-:W4:Y:S01]  /*70f0*/  @P1 LDC R22, c[0x0][0x430] ;  /* 0x00010c00ff161b82 */ /* 0x000f220000000800 */
[----:B------:R-:W-:Y:S01]  /*7100*/  @P1 MOV R29, 0x1 ;  /* 0x00000001001d1802 */ /* 0x000fe20000000f00 */
[----:B------:R-:W-:Y:S01]  /*7110*/  FADD.FTZ R15, R15, R234 ;  /* 0x000000ea0f0f7221 */ /* 0x000fe20000010000 */
[----:B------:R-:W5:Y:S04]  /*7120*/  SHFL.BFLY PT, R7, R12, 0x1, 0x1f ;  /* 0x0c201f000c077f89 */ /* 0x000f6800000e0000 */
[----:B------:R-:W1:Y:S01]  /*7130*/  SHFL.BFLY PT, R6, R15, 0x1, 0x1f ;  /* 0x0c201f000f067f89 */ /* 0x000e6200000e0000 */
[----:B------:R-:W-:-:S04]  /*7140*/  SHF.L.U32 R11, R4, 0x3, RZ ;  /* 0x00000003040b7819 */ /* 0x000fc800000006ff */
[----:B------:R-:W-:Y:S01]  /*7150*/  LOP3.LUT R11, R11, 0xc0, RZ, 0xc0, !PT ;  /* 0x000000c00b0b7812 */ /* 0x000fe200078ec0ff */
[----:B--2---:R-:W-:Y:S01]  /*7160*/  FADD.FTZ R9, R10, R9 ;  /* 0x000000090a097221 */ /* 0x004fe20000010000 */
[C---:B------:R-:W-:Y:S02]  /*7170*/  SHF.L.U32 R10, R4.reuse, 0x1, RZ ;  /* 0x00000001040a7819 */ /* 0x040fe400000006ff */
[----:B------:R-:W-:Y:S01]  /*7180*/  LOP3.LUT R11, R11, 0x18, R4, 0xf8, !PT ;  /* 0x000000180b0b7812 */ /* 0x000fe200078ef804 */
[----:B---3--:R-:W-:Y:S01]  /*7190*/  FADD.FTZ R8, R5, R8 ;  /* 0x0000000805087221 */ /* 0x008fe20000010000 */
[----:B------:R-:W-:Y:S01]  /*71a0*/  SHF.L.U32 R5, R4, 0x4, RZ ;  /* 0x0000000404057819 */ /* 0x000fe200000006ff */
[----:B------:R-:W2:Y:S01]  /*71b0*/  MUFU.RCP R14, R9 ;  /* 0x00000009000e7308 */ /* 0x000ea20000001000 */
[----:B------:R-:W-:Y:S01]  /*71c0*/  LOP3.LUT R10, R10, 0x6, RZ, 0xc0, !PT ;  /* 0x000000060a0a7812 */ /* 0x000fe200078ec0ff */
[----:B-----5:R-:W-:Y:S01]  /*71d0*/  FADD.FTZ R7, R12, R7 ;  /* 0x000000070c077221 */ /* 0x020fe20000010000 */
[----:B------:R-:W-:-:S02]  /*71e0*/  FSETP.NE.FTZ.AND P5, PT, R9, RZ, PT ;  /* 0x000000ff0900720b */ /* 0x000fc40003fb5000 */
[----:B------:R-:W-:Y:S01]  /*71f0*/  LOP3.LUT R10, R10, 0x3e00, R5, 0xf8, !PT ;  /* 0x00003e000a0a7812 */ /* 0x000fe200078ef805 */
[----:B-1----:R-:W-:Y:S01]  /*7200*/  FADD.FTZ R6, R15, R6 ;  /* 0x000000060f067221 */ /* 0x002fe20000010000 */
[----:B------:R-:W-:Y:S01]  /*7210*/  FSETP.NE.FTZ.AND P4, PT, R8, RZ, PT ;  /* 0x000000ff0800720b */ /* 0x000fe20003f95000 */
[----:B------:R-:W1:Y:S01]  /*7220*/  MUFU.RCP R13, R8 ;  /* 0x00000008000d7308 */ /* 0x000e620000001000 */
[----:B------:R-:W-:Y:S02]  /*7230*/  FSETP.NE.FTZ.AND P3, PT, R7, RZ, PT ;  /* 0x000000ff0700720b */ /* 0x000fe40003f75000 */
[----:B------:R-:W-:Y:S02]  /*7240*/  FSETP.NE.FTZ.AND P2, PT, R6, RZ, PT ;  /* 0x000000ff0600720b */ /* 0x000fe40003f55000 */
[----:B------:R-:W-:Y:S02]  /*7250*/  IADD3 R10, PT, PT, R11, R10, R233 ;  /* 0x0000000a0b0a7210 */ /* 0x000fe40007ffe0e9 */
[----:B------:R-:W-:Y:S01]  /*7260*/  SHF.L.U32 R11, R4, 0x2, RZ ;  /* 0x00000002040b7819 */ /* 0x000fe200000006ff */
[----:B------:R-:W3:Y:S01]  /*7270*/  MUFU.RCP R12, R7 ;  /* 0x00000007000c7308 */ /* 0x000ee20000001000 */
[----:B------:R-:W-:Y:S01]  /*7280*/  LEA R15, R10, UR4, 0x1 ;  /* 0x000000040a0f7c11 */ /* 0x000fe2000f8e08ff */
[----:B------:R-:W4:Y:S01]  /*7290*/  @P5 LDC R27, c[0x0][0x458] ;  /* 0x00011600ff1b5b82 */ /* 0x000f220000000800 */
[----:B--2---:R-:W-:Y:S01]  /*72a0*/  FSEL R14, R14, 1, P5 ;  /* 0x3f8000000e0e7808 */ /* 0x004fe20002800000 */
[----:B------:R-:W2:Y:S01]  /*72b0*/  LDCU.U8 UR4, c[0x0][0x548] ;  /* 0x0000a900ff0477ac */ /* 0x000ea20008000000 */
[----:B------:R-:W-:-:S03]  /*72c0*/  LOP3.LUT R10, R11, 0x40, RZ, 0xc0, !PT ;  /* 0x000000400b0a7812 */ /* 0x000fc600078ec0ff */
[----:B------:R-:W5:Y:S01]  /*72d0*/  MUFU.RCP R5, R6 ;  /* 0x0000000600057308 */ /* 0x000f620000001000 */
[C---:B------:R-:W-:Y:S01]  /*72e0*/  FMUL.FTZ R160, R14.reuse, R160 ;  /* 0x000000a00ea07220 */ /* 0x040fe20000410000 */
[----:B-1----:R-:W-:Y:S01]  /*72f0*/  FSEL R13, R13, 1, P4 ;  /* 0x3f8000000d0d7808 */ /* 0x002fe20002000000 */
[C---:B------:R-:W-:Y:S01]  /*7300*/  FMUL.FTZ R161, R14.reuse, R161 ;  /* 0x000000a10ea17220 */ /* 0x040fe20000410000 */
[C---:B------:R-:W-:Y:S01]  /*7310*/  FMUL.FTZ R148, R14.reuse, R148 ;  /* 0x000000940e947220 */ /* 0x040fe20000410000 */
[C---:B------:R-:W-:Y:S01]  /*7320*/  FMUL.FTZ R149, R14.reuse, R149 ;  /* 0x000000950e957220 */ /* 0x040fe20000410000 */
[----:B------:R-:W-:Y:S01]  /*7330*/  FMUL.FTZ R144, R14, R144 ;  /* 0x000000900e907220 */ /* 0x000fe20000410000 */
[C---:B------:R-:W-:Y:S01]  /*7340*/  FMUL.FTZ R162, R13.reuse, R162 ;  /* 0x000000a20da27220 */ /* 0x040fe20000410000 */
[C---:B------:R-:W-:Y:S01]  /*7350*/  FMUL.FTZ R163, R13.reuse, R163 ;  /* 0x000000a30da37220 */ /* 0x040fe20000410000 */
[C---:B------:R-:W-:Y:S01]  /*7360*/  FMUL.FTZ R150, R13.reuse, R150 ;  /* 0x000000960d967220 */ /* 0x040fe20000410000 */
[----:B---3--:R-:W-:Y:S01]  /*7370*/  FSEL R12, R12, 1, P3 ;  /* 0x3f8000000c0c7808 */ /* 0x008fe20001800000 */
[C---:B------:R-:W-:Y:S01]  /*7380*/  FMUL.FTZ R151, R13.reuse, R151 ;  /* 0x000000970d977220 */ /* 0x040fe20000410000 */
[----:B------:R-:W-:Y:S01]  /*7390*/  FMUL.FTZ R145, R14, R145 ;  /* 0x000000910e917220 */ /* 0x000fe20000410000 */
[C---:B------:R-:W-:Y:S01]  /*73a0*/  FMUL.FTZ R146, R13.reuse, R146 ;  /* 0x000000920d927220 */ /* 0x040fe20000410000 */
[----:B------:R-:W-:Y:S01]  /*73b0*/  FMUL.FTZ R147, R13, R147 ;  /* 0x000000930d937220 */ /* 0x000fe20000410000 */
[C---:B------:R-:W-:Y:S01]  /*73c0*/  FMUL.FTZ R156, R12.reuse, R156 ;  /* 0x0000009c0c9c7220 */ /* 0x040fe20000410000 */
[C---:B------:R-:W-:Y:S01]  /*73d0*/  FMUL.FTZ R157, R12.reuse, R157 ;  /* 0x0000009d0c9d7220 */ /* 0x040fe20000410000 */
[C---:B------:R-:W-:Y:S01]  /*73e0*/  FMUL.FTZ R152, R12.reuse, R152 ;  /* 0x000000980c987220 */ /* 0x040fe20000410000 */
[----:B-----5:R-:W-:Y:S01]  /*73f0*/  FSEL R5, R5, 1, P2 ;  /* 0x3f80000005057808 */ /* 0x020fe20001000000 */
[C---:B------:R-:W-:Y:S01]  /*7400*/  FMUL.FTZ R153, R12.reuse, R153 ;  /* 0x000000990c997220 */ /* 0x040fe20000410000 */
[C---:B------:R-:W-:Y:S01]  /*7410*/  FMUL.FTZ R132, R12.reuse, R132 ;  /* 0x000000840c847220 */ /* 0x040fe20000410000 */
[C---:B------:R-:W-:Y:S01]  /*7420*/  FMUL.FTZ R133, R12.reuse, R133 ;  /* 0x000000850c857220 */ /* 0x040fe20000410000 */
[C---:B------:R-:W-:Y:S01]  /*7430*/  FMUL.FTZ R140, R12.reuse, R140 ;  /* 0x0000008c0c8c7220 */ /* 0x040fe20000410000 */
[----:B------:R-:W-:Y:S01]  /*7440*/  FMUL.FTZ R141, R12, R141 ;  /* 0x0000008d0c8d7220 */ /* 0x000fe20000410000 */
[C---:B------:R-:W-:Y:S01]  /*7450*/  FMUL.FTZ R158, R5.reuse, R158 ;  /* 0x0000009e059e7220 */ /* 0x040fe20000410000 */
[----:B------:R-:W-:Y:S01]  /*7460*/  FMUL.FTZ R159, R5, R159 ;  /* 0x0000009f059f7220 */ /* 0x000fe20000410000 */
[----:B------:R-:W-:Y:S01]  /*7470*/  LOP3.LUT R12, R11, 0x20, RZ, 0xc0, !PT ;  /* 0x000000200b0c7812 */ /* 0x000fe200078ec0ff */
[C---:B------:R-:W-:Y:S01]  /*7480*/  FMUL.FTZ R154, R5.reuse, R154 ;  /* 0x0000009a059a7220 */ /* 0x040fe20000410000 */
[----:B------:R-:W-:Y:S01]  /*7490*/  FMUL.FTZ R155, R5, R155 ;  /* 0x0000009b059b7220 */ /* 0x000fe20000410000 */
[C---:B------:R-:W-:Y:S01]  /*74a0*/  FMUL.FTZ R138, R13.reuse, R138 ;  /* 0x0000008a0d8a7220 */ /* 0x040fe20000410000 */
[C---:B------:R-:W-:Y:S01]  /*74b0*/  FMUL.FTZ R136, R14.reuse, R136 ;  /* 0x000000880e887220 */ /* 0x040fe20000410000 */
[----:B------:R-:W-:Y:S01]  /*74c0*/  FMUL.FTZ R137, R14, R137 ;  /* 0x000000890e897220 */ /* 0x000fe20000410000 */
[----:B------:R-:W-:Y:S01]  /*74d0*/  FMUL.FTZ R13, R13, R139 ;  /* 0x0000008b0d0d7220 */ /* 0x000fe20000410000 */
[----:B------:R-:W-:Y:S01]  /*74e0*/  F2FP.BF16.F32.PACK_AB R160, R161, R160 ;  /* 0x000000a0a1a0723e */ /* 0x000fe200000010ff */
[----:B------:R-:W-:Y:S01]  /*74f0*/  FMUL.FTZ R134, R5, R134 ;  /* 0x0000008605867220 */ /* 0x000fe20000410000 */
[----:B------:R-:W-:Y:S01]  /*7500*/  F2FP.BF16.F32.PACK_AB R162, R163, R162 ;  /* 0x000000a2a3a2723e */ /* 0x000fe200000010ff */
[C---:B------:R-:W-:Y:S01]  /*7510*/  FMUL.FTZ R135, R5.reuse, R135 ;  /* 0x0000008705877220 */ /* 0x040fe20000410000 */
[----:B------:R-:W-:Y:S01]  /*7520*/  FMUL.FTZ R142, R5, R142 ;  /* 0x0000008e058e7220 */ /* 0x000fe20000410000 */
[----:B------:R-:W-:Y:S01]  /*7530*/  F2FP.BF16.F32.PACK_AB R148, R149, R148 ;  /* 0x000000949594723e */ /* 0x000fe200000010ff */
[----:B------:R-:W-:Y:S01]  /*7540*/  FMUL.FTZ R5, R5, R143 ;  /* 0x0000008f05057220 */ /* 0x000fe20000410000 */
[----:B------:R-:W-:Y:S01]  /*7550*/  F2FP.BF16.F32.PACK_AB R150, R151, R150 ;  /* 0x000000969796723e */ /* 0x000fe200000010ff */
[----:B------:R1:W-:Y:S01]  /*7560*/  STS [R15], R160 ;  /* 0x000000a00f007388 */ /* 0x0003e20000000800 */
[C---:B------:R-:W-:Y:S01]  /*7570*/  IADD3 R17, PT, PT, R15.reuse, -R12, RZ ;  /* 0x8000000c0f117210 */ /* 0x040fe20007ffe0ff */
[----:B------:R-:W3:Y:S01]  /*7580*/  @P4 LDC R26, c[0x0][0x458] ;  /* 0x00011600ff1a4b82 */ /* 0x000ee20000000800 */
[----:B------:R-:W-:Y:S01]  /*7590*/  IADD3 R19, PT, PT, R15, -R10, RZ ;  /* 0x8000000a0f137210 */ /* 0x000fe20007ffe0ff */
[----:B------:R1:W-:Y:S01]  /*75a0*/  STS [R15+0x200], R162 ;  /* 0x000200a20f007388 */ /* 0x0003e20000000800 */
[----:B------:R-:W-:Y:S01]  /*75b0*/  F2FP.BF16.F32.PACK_AB R156, R157, R156 ;  /* 0x0000009c9d9c723e */ /* 0x000fe200000010ff */
[----:B------:R-:W1:Y:S01]  /*75c0*/  @P5 MUFU.LG2 R9, R9 ;  /* 0x0000000900095308 */ /* 0x000e620000000c00 */
[----:B------:R-:W-:Y:S01]  /*75d0*/  F2FP.BF16.F32.PACK_AB R158, R159, R158 ;  /* 0x0000009e9f9e723e */ /* 0x000fe200000010ff */
[----:B------:R1:W-:Y:S01]  /*75e0*/  STS [R17+0x10], R148 ;  /* 0x0000109411007388 */ /* 0x0003e20000000800 */
[----:B------:R-:W-:Y:S01]  /*75f0*/  F2FP.BF16.F32.PACK_AB R152, R153, R152 ;  /* 0x000000989998723e */ /* 0x000fe200000010ff */
[----:B------:R-:W1:Y:S01]  /*7600*/  LDC.64 R10, c[0x0][0x400] ;  /* 0x00010000ff0a7b82 */ /* 0x000e620000000a00 */
[----:B------:R-:W-:Y:S01]  /*7610*/  F2FP.BF16.F32.PACK_AB R154, R155, R154 ;  /* 0x0000009a9b9a723e */ /* 0x000fe200000010ff */
[----:B------:R1:W-:Y:S01]  /*7620*/  STS [R17+0x210], R150 ;  /* 0x0002109611007388 */ /* 0x0003e20000000800 */
[----:B------:R-:W-:Y:S01]  /*7630*/  F2FP.BF16.F32.PACK_AB R144, R145, R144 ;  /* 0x000000909190723e */ /* 0x000fe200000010ff */
[----:B------:R-:W1:Y:S01]  /*7640*/  @P4 MUFU.LG2 R8, R8 ;  /* 0x0000000800084308 */ /* 0x000e620000000c00 */
[----:B------:R-:W-:Y:S01]  /*7650*/  F2FP.BF16.F32.PACK_AB R146, R147, R146 ;  /* 0x000000929392723e */ /* 0x000fe200000010ff */
[----:B------:R1:W-:Y:S01]  /*7660*/  STS [R15+0x1000], R156 ;  /* 0x0010009c0f007388 */ /* 0x0003e20000000800 */
[----:B------:R-:W-:-:S02]  /*7670*/  F2FP.BF16.F32.PACK_AB R136, R137, R136 ;  /* 0x000000888988723e */ /* 0x000fc400000010ff */
[----:B------:R-:W-:Y:S01]  /*7680*/  F2FP.BF16.F32.PACK_AB R138, R13, R138 ;  /* 0x0000008a0d8a723e */ /* 0x000fe200000010ff */
[----:B------:R1:W-:Y:S01]  /*7690*/  STS [R15+0x1200], R158 ;  /* 0x0012009e0f007388 */ /* 0x0003e20000000800 */
[----:B------:R-:W-:Y:S02]  /*76a0*/  IADD3 R21, PT, PT, -R12, R19, RZ ;  /* 0x000000130c157210 */ /* 0x000fe40007ffe1ff */
[----:B------:R-:W-:Y:S01]  /*76b0*/  F2FP.BF16.F32.PACK_AB R132, R133, R132 ;  /* 0x000000848584723e */ /* 0x000fe200000010ff */
[----:B------:R1:W-:Y:S01]  /*76c0*/  STS [R17+0x1010], R152 ;  /* 0x0010109811007388 */ /* 0x0003e20000000800 */
[----:B------:R-:W-:Y:S01]  /*76d0*/  F2FP.BF16.F32.PACK_AB R134, R135, R134 ;  /* 0x000000868786723e */ /* 0x000fe200000010ff */
[----:B------:R-:W5:Y:S01]  /*76e0*/  @P1 LDC.64 R12, c[0x0][0x430] ;  /* 0x00010c00ff0c1b82 */ /* 0x000f620000000a00 */
[----:B------:R-:W-:Y:S01]  /*76f0*/  F2FP.BF16.F32.PACK_AB R140, R141, R140 ;  /* 0x0000008c8d8c723e */ /* 0x000fe200000010ff */
[----:B------:R1:W-:Y:S01]  /*7700*/  STS [R17+0x1210], R154 ;  /* 0x0012109a11007388 */ /* 0x0003e20000000800 */
[----:B------:R-:W-:-:S02]  /*7710*/  F2FP.BF16.F32.PACK_AB R142, R5, R142 ;  /* 0x0000008e058e723e */ /* 0x000fc400000010ff */
[----:B------:R1:W1:Y:S01]  /*7720*/  @P3 MUFU.LG2 R5, R7 ;  /* 0x0000000700053308 */ /* 0x0002620000000c00 */
[----:B------:R1:W-:Y:S04]  /*7730*/  STS [R19+0x20], R144 ;  /* 0x0000209013007388 */ /* 0x0003e80000000800 */
[----:B------:R1:W-:Y:S04]  /*7740*/  STS [R19+0x220], R146 ;  /* 0x0002209213007388 */ /* 0x0003e80000000800 */
[----:B------:R1:W-:Y:S04]  /*7750*/  STS [R21+0x30], R136 ;  /* 0x0000308815007388 */ /* 0x0003e80000000800 */
[----:B------:R1:W-:Y:S04]  /*7760*/  STS [R21+0x230], R138 ;  /* 0x0002308a15007388 */ /* 0x0003e80000000800 */
[----:B------:R1:W-:Y:S01]  /*7770*/  STS [R19+0x1020], R132 ;  /* 0x0010208413007388 */ /* 0x0003e20000000800 */
[----:B-----5:R-:W-:-:S03]  /*7780*/  @P1 IMAD R30, R13, R12, RZ ;  /* 0x0000000c0d1e1224 */ /* 0x020fc600078e02ff */
[----:B------:R1:W-:Y:S04]  /*7790*/  STS [R19+0x1220], R134 ;  /* 0x0012208613007388 */ /* 0x0003e80000000800 */
[----:B------:R1:W-:Y:S04]  /*77a0*/  STS [R21+0x1030], R140 ;  /* 0x0010308c15007388 */ /* 0x0003e80000000800 */
[----:B------:R1:W-:Y:S01]  /*77b0*/  STS [R21+0x1230], R142 ;  /* 0x0012308e15007388 */ /* 0x0003e20000000800 */
[----:B--234-:R-:W-:Y:S05]  /*77c0*/  @P1 BRA `(.L_x_41) ;  /* 0x0000000000281947 */ /* 0x01cfea0003800000 */
[----:B------:R-:W-:Y:S01]  /*77d0*/  ISETP.NE.AND P0, PT, RZ, UR4, PT ;  /* 0x00000004ff007c0c */ /* 0x000fe2000bf05270 */
[----:B------:R-:W2:-:S12]  /*77e0*/  LDC R12, c[0x0][0x3e0] ;  /* 0x0000f800ff0c7b82 */ /* 0x000e980000000800 */
[----:B------:R-:W3:Y:S01]  /*77f0*/  @P0 LDC R30, c[0x0][0x454] ;  /* 0x00011500ff1e0b82 */ /* 0x000ee20000000800 */
[----:B------:R-:W-:Y:S02]  /*7800*/  @P0 MOV R22, 0x1 ;  /* 0x0000000100160802 */ /* 0x000fe40000000f00 */
[----:B------:R-:W-:-:S05]  /*7810*/  @!P0 MOV R22, 0x1 ;  /* 0x0000000100168802 */ /* 0x000fca0000000f00 */
[----:B------:R-:W2:Y:S08]  /*7820*/  @P0 LDC R29, c[0x0][0x454] ;  /* 0x00011500ff1d0b82 */ /* 0x000eb00000000800 */
[----:B-1----:R-:W1:Y:S08]  /*7830*/  @!P0 LDC R7, c[0x0][0x434] ;  /* 0x00010d00ff078b82 */ /* 0x002e700000000800 */
[----:B------:R-:W4:Y:S01]  /*7840*/  @!P0 LDC R30, c[0x0][0x434] ;  /* 0x00010d00ff1e8b82 */ /* 0x000f220000000800 */
[----:B--2---:R-:W-:-:S02]  /*7850*/  @P0 IMAD R29, R29, R12, RZ ;  /* 0x0000000c1d1d0224 */ /* 0x004fc400078e02ff */
[----:B-1-3--:R-:W-:-:S07]  /*7860*/  @!P0 IMAD R29, R7, R12, RZ ;  /* 0x0000000c071d8224 */ /* 0x00afce00078e02ff */
.L_x_41:
[----:B------:R-:W-:Y:S01]  /*7870*/  BAR.SYNC.DEFER_BLOCKING 0x0 ;  /* 0x0000000000007b1d */ /* 0x000fe20000010000 */
[----:B------:R-:W-:Y:S01]  /*7880*/  ISETP.NE.AND P1, PT, RZ, UR4, !P1 ;  /* 0x00000004ff007c0c */ /* 0x000fe2000cf25270 */
[----:B-1----:R-:W-:Y:S01]  /*7890*/  @P5 FMUL.FTZ R9, R9, 0.69314718246459960938 ;  /* 0x3f31721809095820 */ /* 0x002fe20000410000 */
[----:B------:R-:W-:Y:S01]  /*78a0*/  @P4 FMUL.FTZ R8, R8, 0.69314718246459960938 ;  /* 0x3f31721808084820 */ /* 0x000fe20000410000 */
[----:B------:R-:W-:Y:S01]  /*78b0*/  MOV R24, 0x7f800000 ;  /* 0x7f80000000187802 */ /* 0x000fe20000000f00 */
[----:B----4-:R-:W-:-:S03]  /*78c0*/  IMAD R30, R30, UR8, RZ ;  /* 0x000000081e1e7c24 */ /* 0x010fc6000f8e02ff */
[----:B------:R-:W1:Y:S01]  /*78d0*/  @P2 LDC R21, c[0x0][0x458] ;  /* 0x00011600ff152b82 */ /* 0x000e620000000800 */
[----:B------:R-:W2:Y:S01]  /*78e0*/  @P2 MUFU.LG2 R25, R6 ;  /* 0x0000000600192308 */ /* 0x000ea20000000c00 */
[----:B------:R-:W-:Y:S01]  /*78f0*/  MOV R23, 0x7f800000 ;  /* 0x7f80000000177802 */ /* 0x000fe20000000f00 */
[----:B------:R-:W-:Y:S01]  /*7900*/  @P5 FFMA.FTZ R24, R164, R27, R9 ;  /* 0x0000001ba4185223 */ /* 0x000fe20000010009 */
[----:B------:R-:W-:Y:S01]  /*7910*/  @P4 FFMA.FTZ R23, R3, R26, R8 ;  /* 0x0000001a03174223 */ /* 0x000fe20000010008 */
[----:B------:R-:W-:Y:S01]  /*7920*/  MOV R28, R228 ;  /* 0x000000e4001c7202 */ /* 0x000fe20000000f00 */
[----:B------:R-:W-:Y:S01]  /*7930*/  IMAD R3, R20, UR9, RZ ;  /* 0x0000000914037c24 */ /* 0x000fe2000f8e02ff */
[----:B------:R-:W-:Y:S01]  /*7940*/  LOP3.LUT P5, RZ, R4, 0x3, RZ, 0xc0, !PT ;  /* 0x0000000304ff7812 */ /* 0x000fe200078ac0ff */
[----:B------:R-:W3:Y:S01]  /*7950*/  @P3 LDC R31, c[0x0][0x458] ;  /* 0x00011600ff1f3b82 */ /* 0x000ee20000000800 */
[----:B------:R-:W-:Y:S01]  /*7960*/  @!P1 IMAD R30, R29, UR9, R30 ;  /* 0x000000091d1e9c24 */ /* 0x000fe2000f8e021e */
[----:B------:R-:W-:Y:S01]  /*7970*/  MOV R29, RZ ;  /* 0x000000ff001d7202 */ /* 0x000fe20000000f00 */
[----:B------:R-:W-:-:S02]  /*7980*/  IMAD R33, R227, R22, RZ ;  /* 0x00000016e3217224 */ /* 0x000fc400078e02ff */
[----:B------:R-:W-:Y:S01]  /*7990*/  @P3 FMUL.FTZ R5, R5, 0.69314718246459960938 ;  /* 0x3f31721805053820 */ /* 0x000fe20000410000 */
[----:B------:R-:W-:Y:S01]  /*79a0*/  BSSY.RECONVERGENT B0, `(.L_x_42) ;  /* 0x000003c000007945 */ /* 0x000fe20003800200 */
[----:B------:R-:W-:Y:S01]  /*79b0*/  MOV R26, 0x7f800000 ;  /* 0x7f800000001a7802 */ /* 0x000fe20000000f00 */
[----:B------:R-:W-:Y:S01]  /*79c0*/  IMAD.WIDE.U32 R28, R10, UR9, R28 ;  /* 0x000000090a1c7c25 */ /* 0x000fe2000f8e001c */
[----:B------:R-:W4:Y:S01]  /*79d0*/  LDC.64 R8, c[0x0][0x410] ;  /* 0x00010400ff087b82 */ /* 0x000f220000000a00 */
[----:B------:R-:W-:Y:S01]  /*79e0*/  SEL R10, R3, RZ, P1 ;  /* 0x000000ff030a7207 */ /* 0x000fe20000800000 */
[----:B------:R1:W4:Y:S01]  /*79f0*/  LDS.128 R16, [R226] ;  /* 0x00000000e2107984 */ /* 0x0003220000000c00 */
[----:B------:R-:W-:Y:S01]  /*7a00*/  SHF.R.S32.HI R3, RZ, 0x1f, R3 ;  /* 0x0000001fff037819 */ /* 0x000fe20000011403 */
[----:B--2---:R-:W-:Y:S01]  /*7a10*/  @P2 FMUL.FTZ R35, R25, 0.69314718246459960938 ;  /* 0x3f31721819232820 */ /* 0x004fe20000410000 */
[--C-:B------:R-:W-:Y:S01]  /*7a20*/  IADD3 R25, P4, P0, R33, R10, R30.reuse ;  /* 0x0000000a21197210 */ /* 0x100fe2000789e01e */
[----:B------:R2:W2:Y:S01]  /*7a30*/  LDS.128 R12, [R226+0x800] ;  /* 0x00080000e20c7984 */ /* 0x0004a20000000c00 */
[----:B------:R-:W-:Y:S01]  /*7a40*/  SHF.R.S32.HI R10, RZ, 0x1f, R33 ;  /* 0x0000001fff0a7819 */ /* 0x000fe20000011421 */
[----:B------:R-:W2:Y:S01]  /*7a50*/  LDC.64 R6, c[0x0][0x408] ;  /* 0x00010200ff067b82 */ /* 0x000ea20000000a00 */
[----:B------:R-:W-:Y:S01]  /*7a60*/  SEL R3, R3, RZ, P1 ;  /* 0x000000ff03037207 */ /* 0x000fe20000800000 */
[----:B-1----:R-:W-:Y:S01]  /*7a70*/  @P2 FFMA.FTZ R26, R0, R21, R35 ;  /* 0x00000015001a2223 */ /* 0x002fe20000010023 */
[----:B------:R-:W-:Y:S01]  /*7a80*/  SHF.R.S32.HI R30, RZ, 0x1f, R30 ;  /* 0x0000001fff1e7819 */ /* 0x000fe2000001141e */
[----:B------:R-:W-:Y:S01]  /*7a90*/  IMAD R37, R11, UR9, R29 ;  /* 0x000000090b257c24 */ /* 0x000fe2000f8e021d */
[----:B------:R-:W-:-:S02]  /*7aa0*/  MOV R27, 0x7f800000 ;  /* 0x7f800000001b7802 */ /* 0x000fc40000000f00 */
[----:B------:R-:W-:Y:S01]  /*7ab0*/  IADD3.X R0, PT, PT, R10, R3, R30, P4, P0 ;  /* 0x000000030a007210 */ /* 0x000fe200027e041e */
[----:B---3--:R-:W-:Y:S01]  /*7ac0*/  @P3 FFMA.FTZ R27, R2, R31, R5 ;  /* 0x0000001f021b3223 */ /* 0x008fe20000010005 */
[----:B------:R-:W-:Y:S06]  /*7ad0*/  @P5 BRA `(.L_x_43) ;  /* 0x0000000000a05947 */ /* 0x000fec0003800000 */
[--C-:B------:R-:W-:Y:S01]  /*7ae0*/  SHF.R.U32.HI R2, RZ, 0x1, R4.reuse ;  /* 0x00000001ff027819 */ /* 0x100fe20000011604 */
[----:B------:R-:W-:Y:S01]  /*7af0*/  IMAD.IADD R20, R20, 0x1, -R227 ;  /* 0x0000000114147824 */ /* 0x000fe200078e0ae3 */
[----:B------:R-:W-:Y:S02]  /*7b00*/  SHF.R.U32.HI R33, RZ, 0x2, R4 ;  /* 0x00000002ff217819 */ /* 0x000fe40000011604 */
[----:B------:R-:W-:-:S04]  /*7b10*/  LOP3.LUT R2, R2, 0x30, RZ, 0xc0, !PT ;  /* 0x0000003002027812 */ /* 0x000fc800078ec0ff */
[----:B------:R-:W-:-:S04]  /*7b20*/  LOP3.LUT R33, R2, 0x7, R33, 0xf8, !PT ;  /* 0x0000000702217812 */ /* 0x000fc800078ef821 */
[C---:B------:R-:W-:Y:S01]  /*7b30*/  LOP3.LUT R31, R33.reuse, 0x40, RZ, 0xfc, !PT ;  /* 0x00000040211f7812 */ /* 0x040fe200078efcff */
[C---:B------:R-:W-:Y:S01]  /*7b40*/  VIADD R39, R33.reuse, 0x8 ;  /* 0x0000000821277836 */ /* 0x040fe20000000000 */
[CC--:B------:R-:W-:Y:S01]  /*7b50*/  ISETP.GE.AND P6, PT, R33.reuse, R20.reuse, PT ;  /* 0x000000142100720c */ /* 0x0c0fe20003fc6270 */
[----:B------:R-:W-:Y:S01]  /*7b60*/  VIADD R35, R33, 0x48 ;  /* 0x0000004821237836 */ /* 0x000fe20000000000 */
[-C--:B------:R-:W-:Y:S02]  /*7b70*/  ISETP.GE.AND P4, PT, R31, R20.reuse, PT ;  /* 0x000000141f00720c */ /* 0x080fe40003f86270 */
[-C--:B------:R-:W-:Y:S02]  /*7b80*/  ISETP.GE.AND P5, PT, R39, R20.reuse, PT ;  /* 0x000000142700720c */ /* 0x080fe40003fa6270 */
[----:B------:R-:W-:-:S07]  /*7b90*/  ISETP.GE.AND P3, PT, R35, R20, PT ;  /* 0x000000142300720c */ /* 0x000fce0003f66270 */
[----:B------:R-:W1:Y:S01]  /*7ba0*/  @!P6 LDC.64 R20, c[0x0][0x420] ;  /* 0x00010800ff14eb82 */ /* 0x000e620000000a00 */
[-C--:B------:R-:W-:Y:S02]  /*7bb0*/  @!P6 IMAD R34, R33, R22.reuse, RZ ;  /* 0x000000162122e224 */ /* 0x080fe400078e02ff */
[-C--:B------:R-:W-:Y:S02]  /*7bc0*/  @!P4 IMAD R31, R31, R22.reuse, RZ ;  /* 0x000000161f1fc224 */ /* 0x080fe400078e02ff */
[-C--:B------:R-:W-:Y:S01]  /*7bd0*/  @!P5 IMAD R32, R39, R22.reuse, RZ ;  /* 0x000000162720d224 */ /* 0x080fe200078e02ff */
[C---:B------:R-:W-:Y:S01]  /*7be0*/  @!P6 IADD3 R30, P0, PT, R34.reuse, R25, RZ ;  /* 0x00000019221ee210 */ /* 0x040fe20007f1e0ff */
[----:B------:R-:W-:Y:S01]  /*7bf0*/  @!P3 IMAD R35, R35, R22, RZ ;  /* 0x000000162323b224 */ /* 0x000fe200078e02ff */
[----:B------:R-:W3:Y:S02]  /*7c00*/  @!P5 LDC.64 R10, c[0x0][0x420] ;  /* 0x00010800ff0adb82 */ /* 0x000ee40000000a00 */
[----:B------:R-:W-:-:S02]  /*7c10*/  @!P6 LEA.HI.X.SX32 R22, R34, R0, 0x1, P0 ;  /* 0x000000002216e211 */ /* 0x000fc400000f0eff */
[CC--:B------:R-:W-:Y:S02]  /*7c20*/  @!P4 IADD3 R34, P1, PT, R31.reuse, R25.reuse, RZ ;  /* 0x000000191f22c210 */ /* 0x0c0fe40007f3e0ff */
[CC--:B------:R-:W-:Y:S02]  /*7c30*/  @!P5 IADD3 R33, P2, PT, R32.reuse, R25.reuse, RZ ;  /* 0x000000192021d210 */ /* 0x0c0fe40007f5e0ff */
[----:B------:R-:W5:Y:S01]  /*7c40*/  @!P4 LDC.64 R4, c[0x0][0x420] ;  /* 0x00010800ff04cb82 */ /* 0x000f620000000a00 */
[-C--:B------:R-:W-:Y:S02]  /*7c50*/  @!P4 LEA.HI.X.SX32 R31, R31, R0.reuse, 0x1, P1 ;  /* 0x000000001f1fc211 */ /* 0x080fe400008f0eff */
[----:B------:R-:W-:Y:S02]  /*7c60*/  @!P5 LEA.HI.X.SX32 R32, R32, R0, 0x1, P2 ;  /* 0x000000002020d211 */ /* 0x000fe400010f0eff */
[----:B------:R-:W-:-:S03]  /*7c70*/  @!P3 IADD3 R25, P0, PT, R35, R25, RZ ;  /* 0x000000192319b210 */ /* 0x000fc60007f1e0ff */
[----:B------:R-:W4:Y:S01]  /*7c80*/  @!P3 LDC.64 R2, c[0x0][0x420] ;  /* 0x00010800ff02bb82 */ /* 0x000f220000000a00 */
[C---:B-1----:R-:W-:Y:S02]  /*7c90*/  @!P6 LEA R20, P2, R30.reuse, R20, 0x2 ;  /* 0x000000141e14e211 */ /* 0x042fe400078410ff */
[----:B------:R-:W-:Y:S02]  /*7ca0*/  @!P3 LEA.HI.X.SX32 R0, R35, R0, 0x1, P0 ;  /* 0x000000002300b211 */ /* 0x000fe400000f0eff */
[----:B------:R-:W-:Y:S02]  /*7cb0*/  @!P6 LEA.HI.X R21, R30, R21, R22, 0x2, P2 ;  /* 0x000000151e15e211 */ /* 0x000fe400010f1416 */
[----:B---3--:R-:W-:-:S03]  /*7cc0*/  @!P5 LEA R10, P1, R33, R10, 0x2 ;  /* 0x0000000a210ad211 */ /* 0x008fc600078210ff */
[----:B------:R1:W-:Y:S01]  /*7cd0*/  @!P6 STG.E desc[UR6][R20.64], R24 ;  /* 0x000000181400e986 */ /* 0x0003e2000c101906 */
[----:B------:R-:W-:Y:S02]  /*7ce0*/  @!P5 LEA.HI.X R11, R33, R11, R32, 0x2, P1 ;  /* 0x0000000b210bd211 */ /* 0x000fe400008f1420 */
[----:B-----5:R-:W-:-:S03]  /*7cf0*/  @!P4 LEA R4, P1, R34, R4, 0x2 ;  /* 0x000000042204c211 */ /* 0x020fc600078210ff */
[----:B------:R1:W-:Y:S01]  /*7d00*/  @!P5 STG.E desc[UR6][R10.64], R23 ;  /* 0x000000170a00d986 */ /* 0x0003e2000c101906 */
[----:B------:R-:W-:Y:S02]  /*7d10*/  @!P4 LEA.HI.X R5, R34, R5, R31, 0x2, P1 ;  /* 0x000000052205c211 */ /* 0x000fe400008f141f */
[----:B----4-:R-:W-:-:S03]  /*7d20*/  @!P3 LEA R2, P0, R25, R2, 0x2 ;  /* 0x000000021902b211 */ /* 0x010fc600078010ff */
[----:B------:R1:W-:Y:S01]  /*7d30*/  @!P4 STG.E desc[UR6][R4.64], R27 ;  /* 0x0000001b0400c986 */ /* 0x0003e2000c101906 */
[----:B------:R-:W-:-:S05]  /*7d40*/  @!P3 LEA.HI.X R3, R25, R3, R0, 0x2, P0 ;  /* 0x000000031903b211 */ /* 0x000fca00000f1400 */
[----:B------:R1:W-:Y:S04]  /*7d50*/  @!P3 STG.E desc[UR6][R2.64], R26 ;  /* 0x0000001a0200b986 */ /* 0x0003e8000c101906 */
.L_x_43:
[----:B------:R-:W-:Y:S05]  /*7d60*/  BSYNC.RECONVERGENT B0 ;  /* 0x0000000000007941 */ /* 0x000fea0003800200 */
.L_x_42:
[----:B-1----:R-:W1:Y:S01]  /*7d70*/  LDS.128 R20, [R226+0x1000] ;  /* 0x00100000e2147984 */ /* 0x002e620000000c00 */
[----:B------:R-:W3:Y:S01]  /*7d80*/  LDCU.64 UR4, c[0x0][0x3f0] ;  /* 0x00007e00ff0477ac */ /* 0x000ee20008000a00 */
[----:B------:R-:W-:Y:S02]  /*7d90*/  IMAD.MOV.U32 R36, RZ, RZ, R28 ;  /* 0x000000ffff247224 */ /* 0x000fe400078e001c */
[----:B------:R-:W5:Y:S01]  /*7da0*/  LDS.128 R24, [R226+0x1800] ;  /* 0x00180000e2187984 */ /* 0x000f620000000c00 */
[----:B--2---:R-:W-:Y:S02]  /*7db0*/  IMAD R0, R231, R6, RZ ;  /* 0x00000006e7007224 */ /* 0x004fe400078e02ff */
[----:B----4-:R-:W-:-:S04]  /*7dc0*/  IMAD.WIDE.U32 R2, R8, UR8, R36 ;  /* 0x0000000808027c25 */ /* 0x010fc8000f8e0024 */
[----:B------:R-:W-:Y:S02]  /*7dd0*/  IMAD R3, R9, UR8, R3 ;  /* 0x0000000809037c24 */ /* 0x000fe4000f8e0203 */
[C---:B------:R-:W-:Y:S02]  /*7de0*/  IMAD R0, R230.reuse, R7, R0 ;  /* 0x00000007e6007224 */ /* 0x040fe400078e0200 */
[----:B------:R-:W-:-:S04]  /*7df0*/  IMAD.WIDE.U32 R230, R230, R6, R2 ;  /* 0x00000006e6e67225 */ /* 0x000fc800078e0002 */
[----:B------:R-:W-:Y:S01]  /*7e00*/  IMAD.SHL.U32 R2, R6, 0x40, RZ ;  /* 0x0000004006027824 */ /* 0x000fe200078e00ff */
[----:B------:R-:W-:Y:S02]  /*7e10*/  IADD3 R0, PT, PT, R231, R0, RZ ;  /* 0x00000000e7007210 */ /* 0x000fe40007ffe0ff */
[----:B---3--:R-:W-:-:S04]  /*7e20*/  LEA R4, P0, R230, UR4, 0x1 ;  /* 0x00000004e6047c11 */ /* 0x008fc8000f8008ff */
[----:B------:R-:W-:Y:S02]  /*7e30*/  LEA.HI.X R5, R230, UR5, R0, 0x1, P0 ;  /* 0x00000005e6057c11 */ /* 0x000fe400080f0c00 */
[CC--:B------:R-:W-:Y:S02]  /*7e40*/  LEA R8, P0, R6.reuse, R4.reuse, 0x7 ;  /* 0x0000000406087211 */ /* 0x0c0fe400078038ff */
[--C-:B------:R-:W-:Y:S01]  /*7e50*/  SHF.L.U64.HI R0, R6, 0x6, R7.reuse ;  /* 0x0000000606007819 */ /* 0x100fe20000010207 */
[----:B------:R-:W-:Y:S01]  /*7e60*/  STG.E.128 desc[UR6][R4.64], R16 ;  /* 0x0000001004007986 */ /* 0x000fe2000c101d06 */
[----:B------:R-:W-:Y:S02]  /*7e70*/  IADD3 R10, P1, PT, R2, R4, RZ ;  /* 0x00000004020a7210 */ /* 0x000fe40007f3e0ff */
[----:B------:R-:W-:Y:S02]  /*7e80*/  LEA.HI.X R9, R6, R5, R7, 0x7, P0 ;  /* 0x0000000506097211 */ /* 0x000fe400000f3c07 */
[----:B------:R-:W-:-:S02]  /*7e90*/  IADD3 R2, P0, PT, R8, R2, RZ ;  /* 0x0000000208027210 */ /* 0x000fc40007f1e0ff */
[----:B------:R-:W-:-:S03]  /*7ea0*/  IADD3.X R11, PT, PT, R0, R5, RZ, P1, !PT ;  /* 0x00000005000b7210 */ /* 0x000fc60000ffe4ff */
[----:B------:R-:W-:Y:S02]  /*7eb0*/  IMAD.X R3, R9, 0x1, R0, P0 ;  /* 0x0000000109037824 */ /* 0x000fe400000e0600 */
[----:B------:R-:W-:Y:S04]  /*7ec0*/  STG.E.128 desc[UR6][R10.64], R12 ;  /* 0x0000000c0a007986 */ /* 0x000fe8000c101d06 */
[----:B-1----:R-:W-:Y:S04]  /*7ed0*/  STG.E.128 desc[UR6][R8.64], R20 ;  /* 0x0000001408007986 */ /* 0x002fe8000c101d06 */
[----:B-----5:R-:W-:Y:S01]  /*7ee0*/  STG.E.128 desc[UR6][R2.64], R24 ;  /* 0x0000001802007986 */ /* 0x020fe2000c101d06 */
[----:B------:R-:W-:Y:S05]  /*7ef0*/  EXIT ;  /* 0x000000000000794d */ /* 0x000fea0003800000 */
.L_x_44:
        /* <DEDUP_REMOVED lines=16> */
.L_x_1349:


//--------------------- .text._ZN5flash16flash_fwd_kernelI23Flash_fwd_kernel_traitsILi32ELi128ELi128ELi4ELb0ELb0EN7cutlass10bfloat16_tE19Flash_kernel_traitsILi32ELi128ELi128ELi4ES3_EELb0ELb0ELb0ELb0ELb0ELb0ELb0ELb0EEEvNS_16Flash_fwd_paramsE --------------------------
	.section	.text._ZN5flash16flash_fwd_kernelI23Flash_fwd_kernel_traitsILi32ELi128ELi128ELi4ELb0ELb0EN7cutlass10bfloat16_tE19Flash_kernel_traitsILi32ELi128ELi128ELi4ES3_EELb0ELb0ELb0ELb0ELb0ELb0ELb0ELb0EEEvNS_16Flash_fwd_paramsE,"ax",@progbits
	.align	128
        .global         _ZN5flash16flash_fwd_kernelI23Flash_fwd_kernel_traitsILi32ELi128ELi128ELi4ELb0ELb0EN7cutlass10bfloat16_tE19Flash_kernel_traitsILi32ELi128ELi128ELi4ES3_EELb0ELb0ELb0ELb0ELb0ELb0ELb0ELb0EEEvNS_16Flash_fwd_paramsE
        .type           _ZN5flash16flash_fwd_kernelI23Flash_fwd_kernel_traitsILi32ELi128ELi128ELi4ELb0ELb0EN7cutlass10bfloat16_tE19Flash_kernel_traitsILi32ELi128ELi128ELi4ES3_EELb0ELb0ELb0ELb0ELb0ELb0ELb0ELb0EEEvNS_16Flash_fwd_paramsE,@function
        .size           _ZN5flash16flash_fwd_kernelI23Flash_fwd_kernel_traitsILi32ELi128ELi128ELi4ELb0ELb0EN7cutlass10bfloat16_tE19Flash_kernel_traitsILi32ELi128ELi128ELi4ES3_EELb0ELb0ELb0ELb0ELb0ELb0ELb0ELb0EEEvNS_16Flash_fwd_paramsE,(.L_x_1350 - _ZN5flash16flash_fwd_kernelI23Flash_fwd_kernel_traitsILi32ELi128ELi128ELi4ELb0ELb0EN7cutlass10bfloat16_tE19Flash_kernel_traitsILi32ELi128ELi128ELi4ES3_EELb0ELb0ELb0ELb0ELb0ELb0ELb0ELb0EEEvNS_16Flash_fwd_paramsE)
        .other          _ZN5flash16flash_fwd_kernelI23Flash_fwd_kernel_traitsILi32ELi128ELi128ELi4ELb0ELb0EN7cutlass10bfloat16_tE19Flash_kernel_traitsILi32ELi128ELi128ELi4ES3_EELb0ELb0ELb0ELb0ELb0ELb0ELb0ELb0EEEvNS_16Flash_fwd_paramsE,@"STO_CUDA_ENTRY STV_DEFAULT"
_ZN5flash16flash_fwd_kernelI23Flash_fwd_kernel_traitsILi32ELi128ELi128ELi4ELb0ELb0EN7cutlass10bfloat16_tE19Flash_kernel_traitsILi32ELi128ELi128ELi4ES3_EELb0ELb0ELb0ELb0ELb0ELb0ELb0ELb0EEEvNS_16Flash_fwd_paramsE:
.text._ZN5flash16flash_fwd_kernelI23Flash_fwd_kernel_traitsILi32ELi128ELi128ELi4ELb0ELb0EN7cutlass10bfloat16_tE19Flash_kernel_traitsILi32ELi128ELi128ELi4ES3_EELb0ELb0ELb0ELb0ELb0ELb0ELb0ELb0EEEvNS_16Flash_fwd_paramsE:
        /* <DEDUP_REMOVED lines=19> */
[----:B------:R1:W2:Y:S04]  /*0130*/  @P1 LDG.E R236, desc[UR14][R2.64] ;  /* 0x0000000e02ec1981 */ /* 0x0002a8000c1e1900 */
[----:B------:R3:W2:Y:S01]  /*0140*/  @P0 LDG.E R13, desc[UR14][R2.64+0x4] ;  /* 0x0000040e020d0981 */ /* 0x0006a2000c1e1900 */
[----:B------:R-:W-:Y:S01]  /*0150*/  SHF.R.U32.HI R0, RZ, 0x1e, R239 ;  /* 0x0000001eff007819 */ /* 0x000fe200000116ef */
[----:B------:R-:W-:Y:S01]  /*0160*/  IMAD.MOV.U32 R7, RZ, RZ, RZ ;  /* 0x000000ffff077224 */ /* 0x000fe200078e00ff */
[C---:B------:R-:W-:Y:S02]  /*0170*/  @P4 IADD3 R4, P3, PT, R11.reuse, UR6, RZ ;  /* 0x000000060b044c10 */ /* 0x040fe4000ff7e0ff */
[----:B------:R-:W-:Y:S01]  /*0180*/  @P2 IADD3 R14, P1, PT, R11, UR4, RZ ;  /* 0x000000040b0e2c10 */ /* 0x000fe2000ff3e0ff */
[----:B------:R-:W4:Y:S01]  /*0190*/  LDCU.U8 UR4, c[0x0][0x532] ;  /* 0x0000a640ff0477ac */ /* 0x000f220008000000 */
[----:B------:R-:W-:-:S02]  /*01a0*/  @P4 IADD3.X R5, PT, PT, R0, UR7, RZ, P3, !PT ;  /* 0x0000000700054c10 */ /* 0x000fc40009ffe4ff */
[----:B------:R-:W-:-:S03]  /*01b0*/  @P2 IADD3.X R15, PT, PT, R0, UR5, RZ, P1, !PT ;  /* 0x00000005000f2c10 */ /* 0x000fc60008ffe4ff */
[----:B------:R3:W2:Y:S04]  /*01c0*/  @P4 LDG.E R7, desc[UR14][R4.64] ;  /* 0x0000000e04074981 */ /* 0x0006a8000c1e1900 */
[----:B------:R-:W2:Y:S01]  /*01d0*/  @P2 LDG.E R6, desc[UR14][R14.64] ;  /* 0x0000000e0e062981 */ /* 0x000ea2000c1e1900 */
[----:B------:R-:W-:Y:S01]  /*01e0*/  ISETP.EQ.U32.AND P3, PT, R8, RZ, PT ;  /* 0x000000ff0800720c */ /* 0x000fe20003f62070 */
[----:B------:R-:W-:Y:S01]  /*01f0*/  IMAD.MOV.U32 R12, RZ, RZ, -0x1 ;  /* 0xffffffffff0c7424 */ /* 0x000fe200078e00ff */
[----:B------:R-:W-:Y:S02]  /*0200*/  IADD3 R10, P1, PT, R11, R8, RZ ;  /* 0x000000080b0a7210 */ /* 0x000fe40007f3e0ff */
[----:B----4-:R-:W-:Y:S01]  /*0210*/  ISETP.NE.AND P4, PT, RZ, UR4, PT ;  /* 0x00000004ff007c0c */ /* 0x010fe2000bf85270 */
[----:B-1----:R-:W1:Y:S02]  /*0220*/  @!P0 LDC R2, c[0x0][0x434] ;  /* 0x00010d00ff028b82 */ /* 0x002e640000000800 */
[----:B------:R-:W-:Y:S01]  /*0230*/  IMAD.X R11, R0, 0x1, R9, P1 ;  /* 0x00000001000b7824 */ /* 0x000fe200008e0609 */
[C---:B------:R-:W-:Y:S01]  /*0240*/  ISETP.EQ.OR.EX P3, PT, R9.reuse, RZ, !P4, P3 ;  /* 0x000000ff0900720c */ /* 0x040fe20006762730 */
[----:B---3--:R-:W3:Y:S04]  /*0250*/  S2R R3, SR_CTAID.X ;  /* 0x0000000000037919 */ /* 0x008ee80000002500 */
[----:B------:R-:W4:Y:S08]  /*0260*/  @!P2 LDC R0, c[0x0][0x43c] ;  /* 0x00010f00ff00ab82 */ /* 0x000f300000000800 */
[----:B------:R-:W1:Y:S01]  /*0270*/  @!P2 LDC.64 R4, c[0x0][0x488] ;  /* 0x00012200ff04ab82 */ /* 0x000e620000000a00 */
[----:B------:R1:W5:Y:S01]  /*0280*/  @!P3 LDG.E R12, desc[UR14][R10.64] ;  /* 0x0000000e0a0cb981 */ /* 0x000362000c1e1900 */
[----:B------:R-:W-:Y:S01]  /*0290*/  ISETP.NE.U32.AND P3, PT, R8, RZ, PT ;  /* 0x000000ff0800720c */ /* 0x000fe20003f65070 */
[----:B------:R-:W1:Y:S03]  /*02a0*/  S2R R237, SR_TID.X ;  /* 0x0000000000ed7919 */ /* 0x000e660000002100 */
[----:B------:R-:W-:Y:S01]  /*02b0*/  ISETP.NE.AND.EX P3, PT, R9, RZ, PT, P3 ;  /* 0x000000ff0900720c */ /* 0x000fe20003f65330 */
[----:B------:R-:W1:Y:S01]  /*02c0*/  S2R R238, SR_CTAID.Z ;  /* 0x0000000000ee7919 */ /* 0x000e620000002700 */
[----:B---3--:R-:W-:-:S02]  /*02d0*/  IMAD.SHL.U32 R241, R3, 0x80, RZ ;  /* 0x0000008003f17824 */ /* 0x008fc400078e00ff */
[----:B--2---:R-:W-:Y:S01]  /*02e0*/  @P0 IMAD.IADD R2, R13, 0x1, -R236 ;  /* 0x000000010d020824 */ /* 0x004fe200078e0aec */
[----:B-1----:R-:W-:-:S04]  /*02f0*/  @!P2 ISETP.NE.U32.AND P0, PT, R4, RZ, PT ;  /* 0x000000ff0400a20c */ /* 0x002fc80003f05070 */
[----:B------:R-:W-:-:S04]  /*0300*/  @!P2 ISETP.NE.AND.EX P0, PT, R5, RZ, PT, P0 ;  /* 0x000000ff0500a20c */ /* 0x000fc80003f05300 */
[----:B------:R-:W1:Y:S01]  /*0310*/  @!P3 LDC R5, c[0x0][0x438] ;  /* 0x00010e00ff05bb82 */ /* 0x000e620000000800 */
[----:B------:R-:W-:Y:S02]  /*0320*/  ISETP.GT.AND P1, PT, R2, R241, PT ;  /* 0x000000f10200720c */ /* 0x000fe40003f24270 */
[----:B----4-:R-:W-:Y:S01]  /*0330*/  @!P2 SEL R0, R0, RZ, P0 ;  /* 0x000000ff0000a207 */ /* 0x010fe20000000000 */
[----:B------:R-:W-:Y:S01]  /*0340*/  @P2 IMAD.IADD R177, R6, 0x1, -R7 ;  /* 0x0000000106b12824 */ /* 0x000fe200078e0a07 */
[----:B------:R-:W-:Y:S09]  /*0350*/  @!P3 BRA `(.L_x_45) ;  /* 0x00000000000cb947 */ /* 0x000ff20003800000 */
[----:B-1----:R-:W2:Y:S02]  /*0360*/  @P4 LDG.E R5, desc[UR14][R10.64+0x4] ;  /* 0x0000040e0a054981 */ /* 0x002ea4000c1e1900 */
[----:B--2--5:R-:W-:-:S06]  /*0370*/  @P4 IADD3 R5, PT, PT, R5, -R12, RZ ;  /* 0x8000000c05054210 */ /* 0x024fcc0007ffe0ff */
[----:B------:R2:W5:Y:S02]  /*0380*/  @!P4 LDG.E R5, desc[UR14][R10.64] ;  /* 0x0000000e0a05c981 */ /* 0x000564000c1e1900 */
.L_x_45:
[----:B-1---5:R-:W-:Y:S01]  /*0390*/  @!P2 IADD3 R177, PT, PT, R0, R5, -R7 ;  /* 0x0000000500b1a210 */ /* 0x022fe20007ffe807 */
[----:B------:R-:W-:Y:S06]  /*03a0*/  @!P1 EXIT ;  /* 0x000000000000994d */ /* 0x000fec0003800000 */
[C---:B------:R-:W-:Y:S01]  /*03b0*/  ISETP.GT.AND P0, PT, R177.reuse, RZ, PT ;  /* 0x000000ffb100720c */ /* 0x040fe20003f04270 */
[----:B------:R-:W-:-:S05]  /*03c0*/  VIADD R5, R177, 0x7f ;  /* 0x0000007fb1057836 */ /* 0x000fca0000000000 */
[----:B------:R-:W-:-:S04]  /*03d0*/  SHF.R.S32.HI R170, RZ, 0x1f, R5 ;  /* 0x0000001fffaa7819 */ /* 0x000fc80000011405 */
[----:B------:R-:W-:-:S03]  /*03e0*/  LEA.HI R170, R170, R5, RZ, 0x7 ;  /* 0x00000005aaaa7211 */ /* 0x000fc600078f38ff */
[----:B------:R-:W-:Y:S05]  /*03f0*/  @P0 BRA `(.L_x_46) ;  /* 0x0000000800a80947 */ /* 0x000fea0003800000 */
[----:B------:R-:W1:Y:S01]  /*0400*/  LDC.U8 R0, c[0x0][0x549] ;  /* 0x00015240ff007b82 */ /* 0x000e620000000000 */
[----:B------:R-:W-:-:S07]  /*0410*/  ISETP.NE.AND P1, PT, R236, -0x1, PT ;  /* 0xffffffffec00780c */ /* 0x000fce0003f25270 */
[----:B--2---:R-:W2:Y:S08]  /*0420*/  LDC.U8 R11, c[0x0][0x548] ;  /* 0x00015200ff0b7b82 */ /* 0x004eb00000000000 */
[----:B------:R-:W3:Y:S01]  /*0430*/  LDC R10, c[0x0][0x434] ;  /* 0x00010d00ff0a7b82 */ /* 0x000ee20000000800 */
[----:B-1----:R-:W-:-:S07]  /*0440*/  ISETP.NE.AND P0, PT, R0, RZ, PT ;  /* 0x000000ff0000720c */ /* 0x002fce0003f05270 */
[----:B------:R-:W1:Y:S01]  /*0450*/  @!P1 LDC.64 R8, c[0x0][0x400] ;  /* 0x00010000ff089b82 */ /* 0x000e620000000a00 */
[----:B--2---:R-:W-:-:S07]  /*0460*/  ISETP.NE.AND P2, PT, R11, RZ, !P0 ;  /* 0x000000ff0b00720c */ /* 0x004fce0004745270 */
[----:B------:R-:W2:Y:S08]  /*0470*/  @P1 LDC.64 R6, c[0x0][0x408] ;  /* 0x00010200ff061b82 */ /* 0x000eb00000000a00 */
[----:B------:R-:W4:Y:S08]  /*0480*/  @P0 LDC.64 R4, c[0x0][0x430] ;  /* 0x00010c00ff040b82 */ /* 0x000f300000000a00 */
[----:B------:R-:W1:Y:S01]  /*0490*/  @P0 LDC R0, c[0x0][0x430] ;  /* 0x00010c00ff000b82 */ /* 0x000e620000000800 */
[----:B----4-:R-:W-:-:S02]  /*04a0*/  @P0 IMAD R13, R4, R5, RZ ;  /* 0x00000005040d0224 */ /* 0x010fc400078e02ff */
[----:B------:R-:W-:Y:S01]  /*04b0*/  @P0 IMAD.MOV.U32 R5, RZ, RZ, 0x1 ;  /* 0x00000001ff050424 */ /* 0x000fe200078e00ff */
[----:B--23--:R-:W-:Y:S06]  /*04c0*/  @P0 BRA `(.L_x_47) ;  /* 0x0000000000280947 */ /* 0x00cfec0003800000 */
[----:B------:R-:W-:Y:S02]  /*04d0*/  ISETP.NE.AND P0, PT, R11, RZ, PT ;  /* 0x000000ff0b00720c */ /* 0x000fe40003f05270 */
[----:B------:R-:W2:Y:S11]  /*04e0*/  LDC R11, c[0x0][0x3e0] ;  /* 0x0000f800ff0b7b82 */ /* 0x000eb60000000800 */
[----:B------:R-:W3:Y:S01]  /*04f0*/  @P0 LDC R13, c[0x0][0x454] ;  /* 0x00011500ff0d0b82 */ /* 0x000ee20000000800 */
[----:B-1----:R-:W-:-:S02]  /*0500*/  @P0 MOV R0, 0x1 ;  /* 0x0000000100000802 */ /* 0x002fc40000000f00 */
[----:B------:R-:W-:-:S05]  /*0510*/  @!P0 MOV R0, 0x1 ;  /* 0x0000000100008802 */ /* 0x000fca0000000f00 */
[----:B------:R-:W2:Y:S08]  /*0520*/  @P0 LDC R12, c[0x0][0x454] ;  /* 0x00011500ff0c0b82 */ /* 0x000eb00000000800 */
[----:B------:R-:W1:Y:S08]  /*0530*/  @!P0 LDC R4, c[0x0][0x434] ;  /* 0x00010d00ff048b82 */ /* 0x000e700000000800 */
[----:B------:R-:W4:Y:S01]  /*0540*/  @!P0 LDC R13, c[0x0][0x434] ;  /* 0x00010d00ff0d8b82 */ /* 0x000f220000000800 */
[----:B--2---:R-:W-:-:S02]  /*0550*/  @P0 IMAD R5, R12, R11, RZ ;  /* 0x0000000b0c050224 */ /* 0x004fc400078e02ff */
[----:B-1-3--:R-:W-:-:S07]  /*0560*/  @!P0 IMAD R5, R4, R11, RZ ;  /* 0x0000000b04058224 */ /* 0x00afce00078e02ff */
.L_x_47:
[----:B------:R-:W2:Y:S01]  /*0570*/  LDCU UR4, c[0x0][0x440] ;  /* 0x00008800ff0477ac */ /* 0x000ea20008000800 */
[----:B-1----:R-:W-:Y:S01]  /*0580*/  @!P1 IMAD.WIDE.U32 R16, R239, R8, RZ ;  /* 0x00000008ef109225 */ /* 0x002fe200078e00ff */
[C---:B------:R-:W-:Y:S01]  /*0590*/  ISETP.NE.AND P4, PT, R236.reuse, -0x1, PT ;  /* 0xffffffffec00780c */ /* 0x040fe20003f85270 */
[----:B------:R-:W-:Y:S02]  /*05a0*/  BSSY.RECONVERGENT B0, `(.L_x_48) ;  /* 0x000002e000007945 */ /* 0x000fe40003800200 */
[----:B------:R-:W-:-:S04]  /*05b0*/  @P1 IMAD.WIDE.U32 R14, R236, R6, RZ ;  /* 0x00000006ec0e1225 */ /* 0x000fc800078e00ff */
[----:B------:R-:W-:Y:S02]  /*05c0*/  IMAD.SHL.U32 R6, R237, 0x8, RZ ;  /* 0x00000008ed067824 */ /* 0x000fe400078e00ff */
[C---:B------:R-:W-:Y:S02]  /*05d0*/  @!P1 IMAD R9, R239.reuse, R9, R17 ;  /* 0x00000009ef099224 */ /* 0x040fe400078e0211 */
[----:B------:R-:W-:Y:S01]  /*05e0*/  @P1 IMAD R9, R236, R7, R15 ;  /* 0x00000007ec091224 */ /* 0x000fe200078e020f */
[----:B------:R-:W-:Y:S01]  /*05f0*/  LOP3.LUT R7, R6, 0x18, RZ, 0xc0, !PT ;  /* 0x0000001806077812 */ /* 0x000fe200078ec0ff */
[----:B------:R-:W-:Y:S01]  /*0600*/  IMAD R11, R239, R10, RZ ;  /* 0x0000000aef0b7224 */ /* 0x000fe200078e02ff */
[----:B------:R-:W-:Y:S01]  /*0610*/  SHF.R.U32.HI R6, RZ, 0x2, R237 ;  /* 0x00000002ff067819 */ /* 0x000fe200000116ed */
[----:B------:R-:W-:Y:S01]  /*0620*/  @!P1 IMAD.MOV.U32 R12, RZ, RZ, R16 ;  /* 0x000000ffff0c9224 */ /* 0x000fe200078e0010 */
[----:B--2---:R-:W-:Y:S01]  /*0630*/  ISETP.GE.AND P0, PT, R7, UR4, PT ;  /* 0x0000000407007c0c */ /* 0x004fe2000bf06270 */
[----:B------:R-:W-:Y:S01]  /*0640*/  @P1 IMAD.MOV.U32 R12, RZ, RZ, R14 ;  /* 0x000000ffff0c1224 */ /* 0x000fe200078e000e */
[----:B------:R-:W1:Y:S01]  /*0650*/  LDCU.64 UR4, c[0x0][0x410] ;  /* 0x00008200ff0477ac */ /* 0x000e620008000a00 */
[----:B----4-:R-:W-:Y:S01]  /*0660*/  IMAD R4, R238, R13, RZ ;  /* 0x0000000dee047224 */ /* 0x010fe200078e02ff */
[----:B------:R-:W-:Y:S01]  /*0670*/  SEL R11, R11, R236, !P4 ;  /* 0x000000ec0b0b7207 */ /* 0x000fe20006000000 */
[C---:B------:R-:W-:Y:S01]  /*0680*/  VIADD R10, R6.reuse, 0x20 ;  /* 0x00000020060a7836 */ /* 0x040fe20000000000 */
[----:B------:R-:W-:Y:S01]  /*0690*/  IADD3 R12, P1, PT, R7, R12, RZ ;  /* 0x0000000c070c7210 */ /* 0x000fe20007f3e0ff */
[----:B------:R-:W-:Y:S01]  /*06a0*/  @!P2 IMAD R4, R239, R5, R4 ;  /* 0x00000005ef04a224 */ /* 0x000fe200078e0204 */
[----:B------:R-:W-:Y:S01]  /*06b0*/  ISETP.NE.AND P3, PT, R7, RZ, PT ;  /* 0x000000ff0700720c */ /* 0x000fe20003f65270 */
[----:B------:R-:W-:Y:S01]  /*06c0*/  VIADD R8, R6, 0x40 ;  /* 0x0000004006087836 */ /* 0x000fe20000000000 */
[----:B------:R-:W-:Y:S01]  /*06d0*/  SHF.R.S32.HI R7, RZ, 0x1f, R11 ;  /* 0x0000001fff077819 */ /* 0x000fe2000001140b */
[----:B------:R-:W-:Y:S01]  /*06e0*/  IMAD.X R13, RZ, RZ, R9, P1 ;  /* 0x000000ffff0d7224 */ /* 0x000fe200008e0609 */
[----:B------:R-:W-:-:S02]  /*06f0*/  IADD3 R5, PT, PT, -R241, R2, RZ ;  /* 0x00000002f1057210 */ /* 0x000fc40007ffe1ff */
[----:B------:R-:W-:Y:S02]  /*0700*/  SEL R11, R11, RZ, P2 ;  /* 0x000000ff0b0b7207 */ /* 0x000fe40001000000 */
[----:B------:R-:W-:Y:S02]  /*0710*/  SEL R9, R7, RZ, P2 ;  /* 0x000000ff07097207 */ /* 0x000fe40001000000 */
[-C--:B------:R-:W-:Y:S01]  /*0720*/  ISETP.GE.OR P2, PT, R6, R5.reuse, P0 ;  /* 0x000000050600720c */ /* 0x080fe20000746670 */
[----:B-1----:R-:W-:Y:S01]  /*0730*/  IMAD.WIDE.U32 R12, R238, UR4, R12 ;  /* 0x00000004ee0c7c25 */ /* 0x002fe2000f8e000c */
[----:B------:R-:W-:Y:S02]  /*0740*/  MOV R7, RZ ;  /* 0x000000ff00077202 */ /* 0x000fe40000000f00 */
[----:B------:R-:W-:Y:S01]  /*0750*/  IADD3 R2, PT, PT, R6, 0x60, RZ ;  /* 0x0000006006027810 */ /* 0x000fe20007ffe0ff */
[----:B------:R-:W-:Y:S01]  /*0760*/  IMAD R239, R238, UR5, R13 ;  /* 0x00000005eeef7c24 */ /* 0x000fe2000f8e020d */
[-C--:B------:R-:W-:Y:S01]  /*0770*/  ISETP.GE.OR P6, PT, R6, R5.reuse, P3 ;  /* 0x000000050600720c */ /* 0x080fe20001fc6670 */
[----:B------:R-:W-:Y:S01]  /*0780*/  IMAD.WIDE.U32 R14, R3, 0x80, R6 ;  /* 0x00000080030e7825 */ /* 0x000fe200078e0006 */
[----:B------:R-:W-:-:S02]  /*0790*/  ISETP.GE.OR P5, PT, R10, R5, P3 ;  /* 0x000000050a00720c */ /* 0x000fc40001fa6670 */
[-C--:B------:R-:W-:Y:S02]  /*07a0*/  ISETP.GE.OR P4, PT, R8, R5.reuse, P3 ;  /* 0x000000050800720c */ /* 0x080fe40001f86670 */
[-C--:B------:R-:W-:Y:S02]  /*07b0*/  ISETP.GE.OR P3, PT, R2, R5.reuse, P3 ;  /* 0x000000050200720c */ /* 0x080fe40001f66670 */
[----:B------:R-:W-:Y:S01]  /*07c0*/  ISETP.GE.OR P1, PT, R10, R5, P0 ;  /* 0x000000050a00720c */ /* 0x000fe20000726670 */
        /* <DEDUP_REMOVED lines=11> */
.L_x_49:
[----:B------:R-:W-:Y:S05]  /*0880*/  BSYNC.RECONVERGENT B0 ;  /* 0x0000000000007941 */ /* 0x000fea0003800200 */
.L_x_48:
[----:B------:R-:W-:Y:S01]  /*0890*/  BSSY.RECONVERGENT B0, `(.L_x_50) ;  /* 0x0000012000007945 */ /* 0x000fe20003800200 */
[-C--:B------:R-:W-:Y:S01]  /*08a0*/  ISETP.GE.OR P2, PT, R8, R5.reuse, P0 ;  /* 0x000000050800720c */ /* 0x080fe20000746670 */
[----:B------:R-:W-:Y:S01]  /*08b0*/  IMAD R241, R241, R0, RZ ;  /* 0x00000000f1f17224 */ /* 0x000fe200078e02ff */
[----:B------:R-:W-:Y:S01]  /*08c0*/  ISETP.GE.OR P0, PT, R2, R5, P0 ;  /* 0x000000050200720c */ /* 0x000fe20000706670 */
[----:B------:R-:W-:-:S12]  /*08d0*/  @P1 BRA `(.L_x_51) ;  /* 0x0000000000341947 */ /* 0x000fd80003800000 */
[----:B------:R-:W2:Y:S01]  /*08e0*/  LDCU.64 UR6, c[0x0][0x408] ;  /* 0x00008100ff0677ac */ /* 0x000ea20008000a00 */
[----:B------:R-:W-:Y:S01]  /*08f0*/  IADD3 R16, P1, PT, R14, 0x20, RZ ;  /* 0x000000200e107810 */ /* 0x000fe20007f3e0ff */
[----:B-1----:R-:W-:Y:S01]  /*0900*/  IMAD.MOV.U32 R18, RZ, RZ, R12 ;  /* 0x000000ffff127224 */ /* 0x002fe200078e000c */
        /* <DEDUP_REMOVED lines=10> */
.L_x_51:
[----:B------:R-:W-:Y:S05]  /*09b0*/  BSYNC.RECONVERGENT B0 ;  /* 0x0000000000007941 */ /* 0x000fea0003800200 */
.L_x_50:
[----:B------:R-:W-:Y:S04]  /*09c0*/  BSSY.RECONVERGENT B0, `(.L_x_52) ;  /* 0x000000f000007945 */ /* 0x000fe80003800200 */
[----:B------:R-:W-:Y:S05]  /*09d0*/  @P2 BRA `(.L_x_53) ;  /* 0x0000000000342947 */ /* 0x000fea0003800000 */
[----:B------:R-:W3:Y:S01]  /*09e0*/  LDCU.64 UR6, c[0x0][0x408] ;  /* 0x00008100ff0677ac */ /* 0x000ee20008000a00 */
[----:B--2---:R-:W-:Y:S01]  /*09f0*/  IADD3 R16, P1, PT, R14, 0x40, RZ ;  /* 0x000000400e107810 */ /* 0x004fe20007f3e0ff */
[----:B-1----:R-:W-:Y:S01]  /*0a00*/  IMAD.MOV.U32 R18, RZ, RZ, R12 ;  /* 0x000000ffff127224 */ /* 0x002fe200078e000c */
[----:B------:R-:W-:Y:S01]  /*0a10*/  MOV R19, R239 ;  /* 0x000000ef00137202 */ /* 0x000fe20000000f00 */
[----:B------:R-:W1:Y:S02]  /*0a20*/  LDCU.64 UR4, c[0x0][0x3f0] ;  /* 0x00007e00ff0477ac */ /* 0x000e640008000a00 */
[----:B------:R-:W-:-:S04]  /*0a30*/  IMAD.X R3, RZ, RZ, R15, P1 ;  /* 0x000000ffff037224 */ /* 0x000fc800008e060f */
[----:B---3--:R-:W-:Y:S02]  /*0a40*/  IMAD R3, R3, UR6, RZ ;  /* 0x0000000603037c24 */ /* 0x008fe4000f8e02ff */
[----:B------:R-:W-:-:S04]  /*0a50*/  IMAD.WIDE.U32 R18, R16, UR6, R18 ;  /* 0x0000000610127c25 */ /* 0x000fc8000f8e0012 */
[----:B------:R-:W-:Y:S01]  /*0a60*/  IMAD R3, R16, UR7, R3 ;  /* 0x0000000710037c24 */ /* 0x000fe2000f8e0203 */
[----:B-1----:R-:W-:-:S04]  /*0a70*/  LEA R16, P1, R18, UR4, 0x1 ;  /* 0x0000000412107c11 */ /* 0x002fc8000f8208ff */
[----:B------:R-:W-:-:S04]  /*0a80*/  IADD3 R3, PT, PT, R19, R3, RZ ;  /* 0x0000000313037210 */ /* 0x000fc80007ffe0ff */
[----:B------:R-:W-:-:S05]  /*0a90*/  LEA.HI.X R17, R18, UR5, R3, 0x1, P1 ;  /* 0x0000000512117c11 */ /* 0x000fca00088f0c03 */
[----:B------:R3:W-:Y:S02]  /*0aa0*/  STG.E.128 desc[UR14][R16.64], RZ ;  /* 0x000000ff10007986 */ /* 0x0007e4000c101d0e */
.L_x_53:
[----:B------:R-:W-:Y:S05]  /*0ab0*/  BSYNC.RECONVERGENT B0 ;  /* 0x0000000000007941 */ /* 0x000fea0003800200 */
.L_x_52:
[----:B------:R-:W-:Y:S01]  /*0ac0*/  BSSY.RECONVERGENT B0, `(.L_x_54) ;  /* 0x0000011000007945 */ /* 0x000fe20003800200 */
[--C-:B------:R-:W-:Y:S02]  /*0ad0*/  IADD3 R11, P2, P1, R241, R11, R4.reuse ;  /* 0x0000000bf10b7210 */ /* 0x100fe4000795e004 */
[----:B--23--:R-:W-:Y:S02]  /*0ae0*/  SHF.R.S32.HI R16, RZ, 0x1f, R241 ;  /* 0x0000001fff107819 */ /* 0x00cfe400000114f1 */
[----:B------:R-:W-:Y:S01]  /*0af0*/  SHF.R.S32.HI R4, RZ, 0x1f, R4 ;  /* 0x0000001fff047819 */ /* 0x000fe20000011404 */
[----:B------:R-:W-:Y:S05]  /*0b00*/  @P0 BRA `(.L_x_55) ;  /* 0x0000000000300947 */ /* 0x000fea0003800000 */
[----:B------:R-:W2:Y:S01]  /*0b10*/  LDCU.64 UR6, c[0x0][0x408] ;  /* 0x00008100ff0677ac */ /* 0x000ea20008000a00 */
[----:B------:R-:W-:Y:S02]  /*0b20*/  IADD3 R3, P0, PT, R14, 0x60, RZ ;  /* 0x000000600e037810 */ /* 0x000fe40007f1e0ff */
[----:B------:R-:W-:Y:S01]  /*0b30*/  MOV R13, R239 ;  /* 0x000000ef000d7202 */ /* 0x000fe20000000f00 */
[----:B------:R-:W1:Y:S01]  /*0b40*/  LDCU.64 UR4, c[0x0][0x3f0] ;  /* 0x00007e00ff0477ac */ /* 0x000e620008000a00 */
[----:B------:R-:W-:-:S05]  /*0b50*/  IADD3.X R14, PT, PT, RZ, R15, RZ, P0, !PT ;  /* 0x0000000fff0e7210 */ /* 0x000fca00007fe4ff */
[----:B--2---:R-:W-:Y:S02]  /*0b60*/  IMAD R14, R14, UR6, RZ ;  /* 0x000000060e0e7c24 */ /* 0x004fe4000f8e02ff */
[----:B------:R-:W-:-:S04]  /*0b70*/  IMAD.WIDE.U32 R12, R3, UR6, R12 ;  /* 0x00000006030c7c25 */ /* 0x000fc8000f8e000c */
[----:B------:R-:W-:Y:S01]  /*0b80*/  IMAD R14, R3, UR7, R14 ;  /* 0x00000007030e7c24 */ /* 0x000fe2000f8e020e */
[----:B-1----:R-:W-:-:S04]  /*0b90*/  LEA R18, P0, R12, UR4, 0x1 ;  /* 0x000000040c127c11 */ /* 0x002fc8000f8008ff */
[----:B------:R-:W-:-:S04]  /*0ba0*/  IADD3 R3, PT, PT, R13, R14, RZ ;  /* 0x0000000e0d037210 */ /* 0x000fc80007ffe0ff */
[----:B------:R-:W-:-:S05]  /*0bb0*/  LEA.HI.X R19, R12, UR5, R3, 0x1, P0 ;  /* 0x000000050c137c11 */ /* 0x000fca00080f0c03 */
[----:B------:R2:W-:Y:S02]  /*0bc0*/  STG.E.128 desc[UR14][R18.64], RZ ;  /* 0x000000ff12007986 */ /* 0x0005e4000c101d0e */
.L_x_55:
[----:B------:R-:W-:Y:S05]  /*0bd0*/  BSYNC.RECONVERGENT B0 ;  /* 0x0000000000007941 */ /* 0x000fea0003800200 */
.L_x_54:
[----:B------:R-:W-:Y:S01]  /*0be0*/  BSSY.RECONVERGENT B0, `(.L_x_56) ;  /* 0x000000b000007945 */ /* 0x000fe20003800200 */
[----:B------:R-:W-:-:S03]  /*0bf0*/  IADD3.X R4, PT, PT, R16, R9, R4, P2, P1 ;  /* 0x0000000910047210 */ /* 0x000fc600017e2404 */
[----:B------:R-:W-:Y:S05]  /*0c00*/  @P6 BRA `(.L_x_57) ;  /* 0x0000000000206947 */ /* 0x000fea0003800000 */
[----:B------:R-:W3:Y:S01]  /*0c10*/  LDCU.64 UR4, c[0x0][0x420] ;  /* 0x00008400ff0477ac */ /* 0x000ee20008000a00 */
[----:B------:R-:W-:-:S05]  /*0c20*/  IMAD R3, R6, R0, RZ ;  /* 0x0000000006037224 */ /* 0x000fca00078e02ff */
[----:B------:R-:W-:-:S04]  /*0c30*/  IADD3 R6, P0, PT, R3, R11, RZ ;  /* 0x0000000b03067210 */ /* 0x000fc80007f1e0ff */
[----:B------:R-:W-:Y:S02]  /*0c40*/  LEA.HI.X.SX32 R3, R3, R4, 0x1, P0 ;  /* 0x0000000403037211 */ /* 0x000fe400000f0eff */
[----:B---3--:R-:W-:-:S04]  /*0c50*/  LEA R12, P0, R6, UR4, 0x2 ;  /* 0x00000004060c7c11 */ /* 0x008fc8000f8010ff */
[----:B------:R-:W-:Y:S01]  /*0c60*/  LEA.HI.X R13, R6, UR5, R3, 0x2, P0 ;  /* 0x00000005060d7c11 */ /* 0x000fe200080f1403 */
[----:B------:R-:W-:-:S05]  /*0c70*/  IMAD.MOV.U32 R3, RZ, RZ, 0x7f800000 ;  /* 0x7f800000ff037424 */ /* 0x000fca00078e00ff */
[----:B------:R3:W-:Y:S03]  /*0c80*/  STG.E desc[UR14][R12.64], R3 ;  /* 0x000000030c007986 */ /* 0x0007e6000c10190e */
.L_x_57:
[----:B------:R-:W-:Y:S05]  /*0c90*/  BSYNC.RECONVERGENT B0 ;  /* 0x0000000000007941 */ /* 0x000fea0003800200 */
.L_x_56:
[----:B------:R-:W-:Y:S04]  /*0ca0*/  BSSY.RECONVERGENT B0, `(.L_x_58) ;  /* 0x000000a000007945 */ /* 0x000fe80003800200 */
[----:B------:R-:W-:Y:S05]  /*0cb0*/  @P5 BRA `(.L_x_59) ;  /* 0x0000000000205947 */ /* 0x000fea0003800000 */
[----:B------:R-:W4:Y:S01]  /*0cc0*/  LDCU.64 UR4, c[0x0][0x420] ;  /* 0x00008400ff0477ac */ /* 0x000f220008000a00 */
[----:B---3--:R-:W-:-:S05]  /*0cd0*/  IMAD R3, R10, R0, RZ ;  /* 0x000000000a037224 */ /* 0x008fca00078e02ff */
[----:B------:R-:W-:-:S04]  /*0ce0*/  IADD3 R6, P0, PT, R3, R11, RZ ;  /* 0x0000000b03067210 */ /* 0x000fc80007f1e0ff */
[----:B------:R-:W-:Y:S02]  /*0cf0*/  LEA.HI.X.SX32 R3, R3, R4, 0x1, P0 ;  /* 0x0000000403037211 */ /* 0x000fe400000f0eff */
[----:B----4-:R-:W-:-:S04]  /*0d00*/  LEA R12, P0, R6, UR4, 0x2 ;  /* 0x00000004060c7c11 */ /* 0x010fc8000f8010ff */
[----:B------:R-:W-:Y:S01]  /*0d10*/  LEA.HI.X R13, R6, UR5, R3, 0x2, P0 ;  /* 0x00000005060d7c11 */ /* 0x000fe200080f1403 */
[----:B------:R-:W-:-:S05]  /*0d20*/  IMAD.MOV.U32 R3, RZ, RZ, 0x7f800000 ;  /* 0x7f800000ff037424 */ /* 0x000fca00078e00ff */
[----:B------:R4:W-:Y:S03]  /*0d30*/  STG.E desc[UR14][R12.64], R3 ;  /* 0x000000030c007986 */ /* 0x0009e6000c10190e */
.L_x_59:
[----:B------:R-:W-:Y:S05]  /*0d40*/  BSYNC.RECONVERGENT B0 ;  /* 0x0000000000007941 */ /* 0x000fea0003800200 */
.L_x_58:
[----:B------:R-:W-:Y:S04]  /*0d50*/  BSSY.RECONVERGENT B0, `(.L_x_60) ;  /* 0x000000a000007945 */ /* 0x000fe80003800200 */
[----:B------:R-:W-:Y:S05]  /*0d60*/  @P4 BRA `(.L_x_61) ;  /* 0x0000000000204947 */ /* 0x000fea0003800000 */
[----:B------:R-:W5:Y:S01]  /*0d70*/  LDCU.64 UR4, c[0x0][0x420] ;  /* 0x00008400ff0477ac */ /* 0x000f620008000a00 */
[----:B---34-:R-:W-:-:S05]  /*0d80*/  IMAD R3, R8, R0, RZ ;  /* 0x0000000008037224 */ /* 0x018fca00078e02ff */
[----:B------:R-:W-:-:S04]  /*0d90*/  IADD3 R6, P0, PT, R3, R11, RZ ;  /* 0x0000000b03067210 */ /* 0x000fc80007f1e0ff */
[----:B------:R-:W-:Y:S02]  /*0da0*/  LEA.HI.X.SX32 R3, R3, R4, 0x1, P0 ;  /* 0x0000000403037211 */ /* 0x000fe400000f0eff */
[----:B-----5:R-:W-:-:S04]  /*0db0*/  LEA R8, P0, R6, UR4, 0x2 ;  /* 0x0000000406087c11 */ /* 0x020fc8000f8010ff */
[----:B------:R-:W-:Y:S01]  /*0dc0*/  LEA.HI.X R9, R6, UR5, R3, 0x2, P0 ;  /* 0x0000000506097c11 */ /* 0x000fe200080f1403 */
[----:B------:R-:W-:-:S05]  /*0dd0*/  IMAD.MOV.U32 R3, RZ, RZ, 0x7f800000 ;  /* 0x7f800000ff037424 */ /* 0x000fca00078e00ff */
[----:B------:R3:W-:Y:S03]  /*0de0*/  STG.E desc[UR14][R8.64], R3 ;  /* 0x0000000308007986 */ /* 0x0007e6000c10190e */
.L_x_61:
[----:B------:R-:W-:Y:S05]  /*0df0*/  BSYNC.RECONVERGENT B0 ;  /* 0x0000000000007941 */ /* 0x000fea0003800200 */
.L_x_60:
[----:B------:R-:W-:Y:S05]  /*0e00*/  @P3 EXIT ;  /* 0x000000000000394d */ /* 0x000fea0003800000 */
[----:B------:R-:W5:Y:S01]  /*0e10*/  LDCU.64 UR4, c[0x0][0x420] ;  /* 0x00008400ff0477ac */ /* 0x000f620008000a00 */
[----:B------:R-:W-:Y:S02]  /*0e20*/  IMAD R0, R2, R0, RZ ;  /* 0x0000000002007224 */ /* 0x000fe400078e02ff */
[----:B------:R-:W-:-:S03]  /*0e30*/  IMAD.MOV.U32 R5, RZ, RZ, 0x7f800000 ;  /* 0x7f800000ff057424 */ /* 0x000fc600078e00ff */
[----:B------:R-:W-:-:S04]  /*0e40*/  IADD3 R11, P0, PT, R0, R11, RZ ;  /* 0x0000000b000b7210 */ /* 0x000fc80007f1e0ff */
[----:B------:R-:W-:Y:S02]  /*0e50*/  LEA.HI.X.SX32 R0, R0, R4, 0x1, P0 ;  /* 0x0000000400007211 */ /* 0x000fe400000f0eff */
[----:B-----5:R-:W-:-:S04]  /*0e60*/  LEA R2, P0, R11, UR4, 0x2 ;  /* 0x000000040b027c11 */ /* 0x020fc8000f8010ff */
[----:B---34-:R-:W-:-:S05]  /*0e70*/  LEA.HI.X R3, R11, UR5, R0, 0x2, P0 ;  /* 0x000000050b037c11 */ /* 0x018fca00080f1400 */
[----:B------:R-:W-:Y:S01]  /*0e80*/  STG.E desc[UR14][R2.64], R5 ;  /* 0x0000000502007986 */ /* 0x000fe2000c10190e */
[----:B------:R-:W-:Y:S05]  /*0e90*/  EXIT ;  /* 0x000000000000794d */ /* 0x000fea0003800000 */
.L_x_46:
        /* <DEDUP_REMOVED lines=22> */
.L_x_62:
[----:B------:R-:W1:Y:S01]  /*1000*/  LDC.64 R168, c[0x0][0x3b8] ;  /* 0x0000ee00ffa87b82 */ /* 0x000e620000000a00 */
[----:B------:R-:W-:-:S05]  /*1010*/  IADD3 R10, PT, PT, R7, R12, RZ ;  /* 0x0000000c070a7210 */ /* 0x000fca0007ffe0ff */
[C---:B-1----:R-:W-:Y:S02]  /*1020*/  IMAD R0, R10.reuse, R169, RZ ;  /* 0x000000a90a007224 */ /* 0x042fe400078e02ff */
[----:B------:R-:W-:-:S05]  /*1030*/  IMAD.WIDE.U32 R10, R10, R168, RZ ;  /* 0x000000a80a0a7225 */ /* 0x000fca00078e00ff */
[----:B------:R-:W-:-:S07]  /*1040*/  IADD3 R0, PT, PT, R11, R0, RZ ;  /* 0x000000000b007210 */ /* 0x000fce0007ffe0ff */
.L_x_63:
        /* <DEDUP_REMOVED lines=17> */
[----:B------:R-:W-:Y:S01]  /*1160*/  @!P1 IMAD.IADD R11, R11, 0x1, -R8 ;  /* 0x000000010b0b9824 */ /* 0x000fe200078e0a08 */
[----:B------:R-:W-:Y:S02]  /*1170*/  @!P1 IADD3 R6, PT, PT, R6, 0x1, RZ ;  /* 0x0000000106069810 */ /* 0x000fe40007ffe0ff */
[----:B------:R-:W-:Y:S02]  /*1180*/  ISETP.NE.AND P1, PT, R5, RZ, PT ;  /* 0x000000ff0500720c */ /* 0x000fe40003f25270 */
[----:B------:R-:W-:-:S13]  /*1190*/  ISETP.GE.U32.AND P3, PT, R11, R8, PT ;  /* 0x000000080b00720c */ /* 0x000fda0003f66070 */
[----:B------:R-:W-:-:S05]  /*11a0*/  @P3 VIADD R6, R6, 0x1 ;  /* 0x0000000106063836 */ /* 0x000fca0000000000 */
        /* <DEDUP_REMOVED lines=15> */
.L_x_64:
[----:B------:R-:W1:Y:S01]  /*12a0*/  LDC.64 R4, c[0x0][0x3c0] ;  /* 0x0000f000ff047b82 */ /* 0x000e620000000a00 */
[----:B------:R-:W-:-:S05]  /*12b0*/  IADD3 R12, PT, PT, R7, R12, RZ ;  /* 0x0000000c070c7210 */ /* 0x000fca0007ffe0ff */
[C---:B-1----:R-:W-:Y:S02]  /*12c0*/  IMAD R7, R12.reuse, R5, RZ ;  /* 0x000000050c077224 */ /* 0x042fe400078e02ff */
[----:B------:R-:W-:-:S05]  /*12d0*/  IMAD.WIDE.U32 R16, R12, R4, RZ ;  /* 0x000000040c107225 */ /* 0x000fca00078e00ff */
[----:B------:R-:W-:-:S07]  /*12e0*/  IADD3 R7, PT, PT, R17, R7, RZ ;  /* 0x0000000711077210 */ /* 0x000fce0007ffe0ff */
.L_x_65:
[----:B------:R-:W-:Y:S01]  /*12f0*/  IMAD.SHL.U32 R240, R237, 0x8, RZ ;  /* 0x00000008edf07824 */ /* 0x000fe200078e00ff */
[----:B------:R-:W1:Y:S01]  /*1300*/  LDCU.128 UR4, c[0x0][0x3d0] ;  /* 0x00007a00ff0477ac */ /* 0x000e620008000c00 */
[----:B------:R-:W2:Y:S01]  /*1310*/  S2UR UR16, SR_CgaCtaId ;  /* 0x00000000001079c3 */ /* 0x000ea20000008800 */
[----:B------:R-:W-:Y:S01]  /*1320*/  SHF.R.U32.HI R230, RZ, 0x2, R237 ;  /* 0x00000002ffe67819 */ /* 0x000fe200000116ed */
[----:B------:R-:W-:Y:S01]  /*1330*/  IMAD.IADD R227, R2, 0x1, -R241 ;  /* 0x0000000102e37824 */ /* 0x000fe200078e0af1 */
[----:B------:R-:W-:Y:S01]  /*1340*/  LOP3.LUT R228, R240, 0x18, RZ, 0xc0, !PT ;  /* 0x00000018f0e47812 */ /* 0x000fe200078ec0ff */
[----:B------:R-:W3:Y:S01]  /*1350*/  LDCU.64 UR12, c[0x0][0x388] ;  /* 0x00007100ff0c77ac */ /* 0x000ee20008000a00 */
[----:B------:R-:W-:Y:S01]  /*1360*/  SHF.R.S32.HI R229, RZ, 0x1f, R6 ;  /* 0x0000001fffe57819 */ /* 0x000fe20000011406 */
[----:B------:R-:W-:Y:S01]  /*1370*/  BSSY.RECONVERGENT B0, `(.L_x_66) ;  /* 0x000003b000007945 */ /* 0x000fe20003800200 */
[C---:B------:R-:W-:Y:S01]  /*1380*/  IADD3 R10, P1, PT, R228.reuse, R10, RZ ;  /* 0x0000000ae40a7210 */ /* 0x040fe20007f3e0ff */
[----:B------:R-:W4:Y:S01]  /*1390*/  LDCU.64 UR10, c[0x0][0x390] ;  /* 0x00007200ff0a77ac */ /* 0x000f220008000a00 */
[----:B------:R-:W-:-:S02]  /*13a0*/  IADD3 R16, P0, PT, R228, R16, RZ ;  /* 0x00000010e4107210 */ /* 0x000fc40007f1e0ff */
[C---:B------:R-:W-:Y:S01]  /*13b0*/  SHF.L.U32 R8, R237.reuse, 0x2, RZ ;  /* 0x00000002ed087819 */ /* 0x040fe200000006ff */
[----:B------:R-:W-:Y:S01]  /*13c0*/  IMAD.X R11, RZ, RZ, R0, P1 ;  /* 0x000000ffff0b7224 */ /* 0x000fe200008e0600 */
[----:B------:R-:W5:Y:S01]  /*13d0*/  LDCU.64 UR8, c[0x0][0x3c8] ;  /* 0x00007900ff0877ac */ /* 0x000f620008000a00 */
[----:B------:R-:W-:Y:S01]  /*13e0*/  IMAD.X R17, RZ, RZ, R7, P0 ;  /* 0x000000ffff117224 */ /* 0x000fe200000e0607 */
[----:B------:R-:W-:Y:S01]  /*13f0*/  IADD3 R14, P0, PT, R228, R14, RZ ;  /* 0x0000000ee40e7210 */ /* 0x000fe20007f1e0ff */
[----:B------:R-:W-:Y:S01]  /*1400*/  IMAD.SHL.U32 R0, R237, 0x20, RZ ;  /* 0x00000020ed007824 */ /* 0x000fe200078e00ff */
[C---:B------:R-:W-:Y:S01]  /*1410*/  ISETP.GE.AND P3, PT, R230.reuse, R227, PT ;  /* 0x000000e3e600720c */ /* 0x040fe20003f66270 */
[----:B------:R-:W-:Y:S01]  /*1420*/  IMAD.WIDE.U32 R10, R230, R168, R10 ;  /* 0x000000a8e60a7225 */ /* 0x000fe200078e000a */
[----:B------:R-:W-:Y:S02]  /*1430*/  LOP3.LUT R2, R240, 0xd8, RZ, 0xc0, !PT ;  /* 0x000000d8f0027812 */ /* 0x000fe400078ec0ff */
[----:B------:R-:W-:Y:S01]  /*1440*/  LOP3.LUT R7, R0, 0xc0, RZ, 0xc0, !PT ;  /* 0x000000c000077812 */ /* 0x000fe200078ec0ff */
[----:B------:R-:W-:-:S03]  /*1450*/  IMAD.WIDE.U32 R16, R230, R4, R16 ;  /* 0x00000004e6107225 */ /* 0x000fc600078e0010 */
[----:B------:R-:W-:Y:S01]  /*1460*/  LOP3.LUT R8, R7, 0x18, R8, 0xf8, !PT ;  /* 0x0000001807087812 */ /* 0x000fe200078ef808 */
[C---:B-1----:R-:W-:Y:S02]  /*1470*/  IMAD R13, R229.reuse, UR4, RZ ;  /* 0x00000004e50d7c24 */ /* 0x042fe4000f8e02ff */
[C---:B------:R-:W-:Y:S02]  /*1480*/  IMAD R11, R230.reuse, R169, R11 ;  /* 0x000000a9e60b7224 */ /* 0x040fe400078e020b */
[----:B------:R-:W-:Y:S02]  /*1490*/  IMAD R229, R229, UR6, RZ ;  /* 0x00000006e5e57c24 */ /* 0x000fe4000f8e02ff */
[----:B------:R-:W-:Y:S02]  /*14a0*/  IMAD R17, R230, R5, R17 ;  /* 0x00000005e6117224 */ /* 0x000fe400078e0211 */
[C---:B------:R-:W-:Y:S02]  /*14b0*/  IMAD R13, R6.reuse, UR5, R13 ;  /* 0x00000005060d7c24 */ /* 0x040fe4000f8e020d */
[----:B------:R-:W-:-:S02]  /*14c0*/  IMAD R229, R6, UR7, R229 ;  /* 0x0000000706e57c24 */ /* 0x000fc4000f8e02e5 */
[C---:B------:R-:W-:Y:S01]  /*14d0*/  IMAD.WIDE.U32 R10, R6.reuse, UR4, R10 ;  /* 0x00000004060a7c25 */ /* 0x040fe2000f8e000a */
[----:B------:R-:W-:Y:S02]  /*14e0*/  UMOV UR4, 0x400 ;  /* 0x0000040000047882 */ /* 0x000fe40000000000 */
[----:B--2---:R-:W-:Y:S01]  /*14f0*/  ULEA UR4, UR16, UR4, 0x18 ;  /* 0x0000000410047291 */ /* 0x004fe2000f8ec0ff */
[----:B------:R-:W-:Y:S01]  /*1500*/  IMAD.WIDE.U32 R6, R6, UR6, R16 ;  /* 0x0000000606067c25 */ /* 0x000fe2000f8e0010 */
[----:B------:R-:W-:Y:S02]  /*1510*/  IADD3 R232, PT, PT, R11, R13, RZ ;  /* 0x0000000d0be87210 */ /* 0x000fe40007ffe0ff */
[----:B---3--:R-:W-:Y:S01]  /*1520*/  LEA R233, P2, R10, UR12, 0x1 ;  /* 0x0000000c0ae97c11 */ /* 0x008fe2000f8408ff */
[----:B------:R-:W-:Y:S01]  /*1530*/  IMAD.X R15, RZ, RZ, R9, P0 ;  /* 0x000000ffff0f7224 */ /* 0x000fe200000e0609 */
[----:B------:R-:W-:Y:S01]  /*1540*/  LOP3.LUT R9, R2, 0x18, R237, 0x78, !PT ;  /* 0x0000001802097812 */ /* 0x000fe200078e78ed */
[----:B------:R-:W-:Y:S01]  /*1550*/  IMAD.IADD R229, R7, 0x1, R229 ;  /* 0x0000000107e57824 */ /* 0x000fe200078e02e5 */
[----:B----4-:R-:W-:Y:S01]  /*1560*/  LEA R231, P1, R6, UR10, 0x1 ;  /* 0x0000000a06e77c11 */ /* 0x010fe2000f8208ff */
[----:B-----5:R-:W-:Y:S01]  /*1570*/  IMAD.WIDE.U32 R14, R238, UR8, R14 ;  /* 0x00000008ee0e7c25 */ /* 0x020fe2000f8e000e */
[----:B------:R-:W-:-:S02]  /*1580*/  LEA R235, P0, R3, R230, 0x7 ;  /* 0x000000e603eb7211 */ /* 0x000fc400078038ff */
[----:B------:R-:W-:Y:S01]  /*1590*/  LOP3.LUT R240, R9, 0x1f20, R240, 0xf8, !PT ;  /* 0x00001f2009f07812 */ /* 0x000fe200078ef8f0 */
[----:B------:R-:W-:Y:S01]  /*15a0*/  IMAD R19, R238, UR9, R15 ;  /* 0x00000009ee137c24 */ /* 0x000fe2000f8e020f */
[----:B------:R-:W-:Y:S02]  /*15b0*/  LEA.HI.X R232, R10, UR13, R232, 0x1, P2 ;  /* 0x0000000d0ae87c11 */ /* 0x000fe400090f0ce8 */
[----:B------:R-:W-:Y:S02]  /*15c0*/  LEA.HI.X R229, R6, UR11, R229, 0x1, P1 ;  /* 0x0000000b06e57c11 */ /* 0x000fe400088f0ce5 */
[----:B------:R-:W-:Y:S02]  /*15d0*/  LEA.HI.X R234, R3, RZ, RZ, 0x7, P0 ;  /* 0x000000ff03ea7211 */ /* 0x000fe400000f3cff */
[----:B------:R-:W-:Y:S01]  /*15e0*/  LEA R240, R240, UR4, 0x1 ;  /* 0x00000004f0f07c11 */ /* 0x000fe2000f8e08ff */
[----:B------:R-:W-:Y:S06]  /*15f0*/  @P3 BRA `(.L_x_67) ;  /* 0x0000000000483947 */ /* 0x000fec0003800000 */
[----:B------:R-:W1:Y:S02]  /*1600*/  LDCU UR5, c[0x0][0x440] ;  /* 0x00008800ff0577ac */ /* 0x000e640008000800 */
[----:B-1----:R-:W-:-:S13]  /*1610*/  ISETP.GE.AND P0, PT, R228, UR5, PT ;  /* 0x00000005e4007c0c */ /* 0x002fda000bf06270 */
[----:B------:R-:W-:Y:S05]  /*1620*/  @P0 BRA `(.L_x_68) ;  /* 0x0000000000380947 */ /* 0x000fea0003800000 */
        /* <DEDUP_REMOVED lines=9> */
[----:B------:R-:W-:Y:S01]  /*16c0*/  @!PT LDS RZ, [RZ] ;  /* 0x00000000fffff984 */ /* 0x000fe20000000800 */
[----:B------:R-:W-:Y:S01]  /*16d0*/  @!PT LDS RZ, [RZ] ;  /* 0x00000000fffff984 */ /* 0x000fe20000000800 */
[----:B------:R-:W-:Y:S01]  /*16e0*/  @!PT LDS RZ, [RZ] ;  /* 0x00000000fffff984 */ /* 0x000fe20000000800 */
[----:B------:R2:W-:Y:S01]  /*16f0*/  LDGSTS.E.BYPASS.LTC128B.128 [R240], desc[UR14][R10.64] ;  /* 0x000000000af07fae */ /* 0x0005e2000b981a0e */
[----:B------:R-:W-:Y:S05]  /*1700*/  BRA `(.L_x_67) ;  /* 0x0000000000047947 */ /* 0x000fea0003800000 */
.L_x_68:
[----:B------:R1:W-:Y:S02]  /*1710*/  STS.128 [R240], RZ ;  /* 0x000000fff0007388 */ /* 0x0003e40000000c00 */
.L_x_67:
[----:B------:R-:W-:Y:S05]  /*1720*/  BSYNC.RECONVERGENT B0 ;  /* 0x0000000000007941 */ /* 0x000fea0003800200 */
.L_x_66:
[----:B------:R-:W-:Y:S01]  /*1730*/  VIADD R226, R230, 0x20 ;  /* 0x00000020e6e27836 */ /* 0x000fe20000000000 */
[----:B------:R-:W-:Y:S01]  /*1740*/  LEA.HI.SX32 R171, R170, 0xffffffff, 0x19 ;  /* 0xffffffffaaab7811 */ /* 0x000fe200078fcaff */
[----:B------:R-:W-:Y:S01]  /*1750*/  VIADD R225, R230, 0x40 ;  /* 0x00000040e6e17836 */ /* 0x000fe20000000000 */
[C---:B------:R-:W-:Y:S01]  /*1760*/  SHF.L.U64.HI R2, R168.reuse, 0x7, R169 ;  /* 0x00000007a8027819 */ /* 0x040fe200000102a9 */
[----:B------:R-:W-:Y:S01]  /*1770*/  IMAD.SHL.U32 R172, R168, 0x80, RZ ;  /* 0x00000080a8ac7824 */ /* 0x000fe200078e00ff */
[----:B------:R-:W-:Y:S01]  /*1780*/  ISETP.GE.AND P0, PT, R226, R227, PT ;  /* 0x000000e3e200720c */ /* 0x000fe20003f06270 */
[----:B------:R-:W-:Y:S01]  /*1790*/  IMAD R3, R171, -0x80, R177 ;  /* 0xffffff80ab037824 */ /* 0x000fe200078e02b1 */
[----:B------:R-:W-:Y:S01]  /*17a0*/  SHF.R.S32.HI R9, RZ, 0x1f, R171 ;  /* 0x0000001fff097819 */ /* 0x000fe200000114ab */
[----:B--2---:R-:W-:Y:S01]  /*17b0*/  IMAD R11, R2, R171, RZ ;  /* 0x000000ab020b7224 */ /* 0x004fe200078e02ff */
[----:B------:R-:W-:Y:S01]  /*17c0*/  IADD3 R224, PT, PT, R230, 0x60, RZ ;  /* 0x00000060e6e07810 */ /* 0x000fe20007ffe0ff */
[----:B------:R-:W-:Y:S01]  /*17d0*/  BSSY.RECONVERGENT B0, `(.L_x_69) ;  /* 0x000001b000007945 */ /* 0x000fe20003800200 */
[----:B------:R-:W-:Y:S01]  /*17e0*/  ISETP.GE.AND P2, PT, R225, R227, PT ;  /* 0x000000e3e100720c */ /* 0x000fe20003f46270 */
[----:B------:R-:W-:Y:S01]  /*17f0*/  IMAD.WIDE.U32 R6, R172, R171, RZ ;  /* 0x000000abac067225 */ /* 0x000fe200078e00ff */
[----:B------:R-:W-:-:S02]  /*1800*/  ISETP.GE.AND P1, PT, R224, R227, PT ;  /* 0x000000e3e000720c */ /* 0x000fc40003f26270 */
[----:B------:R-:W-:Y:S01]  /*1810*/  ISETP.GE.AND P3, PT, R230, R3, PT ;  /* 0x00000003e600720c */ /* 0x000fe20003f66270 */
[----:B------:R-:W-:Y:S02]  /*1820*/  IMAD R11, R9, R172, R11 ;  /* 0x000000ac090b7224 */ /* 0x000fe400078e020b */
[----:B------:R-:W-:Y:S10]  /*1830*/  @P0 BRA `(.L_x_70) ;  /* 0x0000000000500947 */ /* 0x000ff40003800000 */
[----:B------:R-:W2:Y:S02]  /*1840*/  LDCU UR5, c[0x0][0x440] ;  /* 0x00008800ff0577ac */ /* 0x000ea40008000800 */
[----:B--2---:R-:W-:-:S13]  /*1850*/  ISETP.GE.AND P0, PT, R228, UR5, PT ;  /* 0x00000005e4007c0c */ /* 0x004fda000bf06270 */
[----:B------:R2:W-:Y:S01]  /*1860*/  @P0 STS.128 [R240+0x800], RZ ;  /* 0x000800fff0000388 */ /* 0x0005e20000000c00 */
[----:B------:R-:W-:Y:S05]  /*1870*/  @P0 BRA `(.L_x_70) ;  /* 0x0000000000400947 */ /* 0x000fea0003800000 */
[----:B------:R-:W3:Y:S01]  /*1880*/  LDCU.64 UR8, c[0x0][0x3b0] ;  /* 0x00007600ff0877ac */ /* 0x000ee20008000a00 */
[----:B------:R-:W-:Y:S01]  /*1890*/  IADD3 R13, P0, PT, R235, 0x20, RZ ;  /* 0x00000020eb0d7810 */ /* 0x000fe20007f1e0ff */
[----:B------:R-:W-:Y:S01]  /*18a0*/  IMAD.MOV.U32 R16, RZ, RZ, R14 ;  /* 0x000000ffff107224 */ /* 0x000fe200078e000e */
        /* <DEDUP_REMOVED lines=9> */
[----:B------:R-:W-:Y:S01]  /*1940*/  @!PT LDS RZ, [RZ] ;  /* 0x00000000fffff984 */ /* 0x000fe20000000800 */
[----:B------:R-:W-:Y:S01]  /*1950*/  @!PT LDS RZ, [RZ] ;  /* 0x00000000fffff984 */ /* 0x000fe20000000800 */
[----:B------:R-:W-:Y:S01]  /*1960*/  @!PT LDS RZ, [RZ] ;  /* 0x00000000fffff984 */ /* 0x000fe20000000800 */
[----:B------:R3:W-:Y:S02]  /*1970*/  LDGSTS.E.BYPASS.LTC128B.128 [R240+0x800], desc[UR14][R12.64] ;  /* 0x008000000cf07fae */ /* 0x0007e4000b981a0e */
.L_x_70:
[----:B------:R-:W-:Y:S05]  /*1980*/  BSYNC.RECONVERGENT B0 ;  /* 0x0000000000007941 */ /* 0x000fea0003800200 */
.L_x_69:
[----:B------:R-:W-:Y:S04]  /*1990*/  BSSY.RECONVERGENT B0, `(.L_x_71) ;  /* 0x0000016000007945 */ /* 0x000fe80003800200 */
[----:B------:R-:W-:Y:S05]  /*19a0*/  @P2 BRA `(.L_x_72) ;  /* 0x0000000000502947 */ /* 0x000fea0003800000 */
[----:B------:R-:W4:Y:S02]  /*19b0*/  LDCU UR5, c[0x0][0x440] ;  /* 0x00008800ff0577ac */ /* 0x000f240008000800 */
[----:B----4-:R-:W-:-:S13]  /*19c0*/  ISETP.GE.AND P0, PT, R228, UR5, PT ;  /* 0x00000005e4007c0c */ /* 0x010fda000bf06270 */
[----:B------:R4:W-:Y:S01]  /*19d0*/  @P0 STS.128 [R240+0x1000], RZ ;  /* 0x001000fff0000388 */ /* 0x0009e20000000c00 */
[----:B------:R-:W-:Y:S05]  /*19e0*/  @P0 BRA `(.L_x_72) ;  /* 0x0000000000400947 */ /* 0x000fea0003800000 */
[----:B------:R-:W5:Y:S01]  /*19f0*/  LDCU.64 UR8, c[0x0][0x3b0] ;  /* 0x00007600ff0877ac */ /* 0x000f620008000a00 */
[----:B---3--:R-:W-:Y:S01]  /*1a00*/  IADD3 R13, P0, PT, R235, 0x40, RZ ;  /* 0x00000040eb0d7810 */ /* 0x008fe20007f1e0ff */
[----:B------:R-:W-:Y:S01]  /*1a10*/  IMAD.MOV.U32 R16, RZ, RZ, R14 ;  /* 0x000000ffff107224 */ /* 0x000fe200078e000e */
[----:B------:R-:W-:Y:S01]  /*1a20*/  MOV R17, R19 ;  /* 0x0000001300117202 */ /* 0x000fe20000000f00 */
[----:B------:R-:W3:Y:S02]  /*1a30*/  LDCU.64 UR6, c[0x0][0x380] ;  /* 0x00007000ff0677ac */ /* 0x000ee40008000a00 */
[----:B------:R-:W-:-:S04]  /*1a40*/  IMAD.X R10, RZ, RZ, R234, P0 ;  /* 0x000000ffff0a7224 */ /* 0x000fc800000e06ea */
[----:B-----5:R-:W-:Y:S02]  /*1a50*/  IMAD R10, R10, UR8, RZ ;  /* 0x000000080a0a7c24 */ /* 0x020fe4000f8e02ff */
[----:B------:R-:W-:-:S04]  /*1a60*/  IMAD.WIDE.U32 R16, R13, UR8, R16 ;  /* 0x000000080d107c25 */ /* 0x000fc8000f8e0010 */
[----:B------:R-:W-:Y:S01]  /*1a70*/  IMAD R10, R13, UR9, R10 ;  /* 0x000000090d0a7c24 */ /* 0x000fe2000f8e020a */
[----:B---3--:R-:W-:-:S04]  /*1a80*/  LEA R12, P0, R16, UR6, 0x1 ;  /* 0x00000006100c7c11 */ /* 0x008fc8000f8008ff */
[----:B------:R-:W-:-:S04]  /*1a90*/  IADD3 R13, PT, PT, R17, R10, RZ ;  /* 0x0000000a110d7210 */ /* 0x000fc80007ffe0ff */
[----:B------:R-:W-:-:S05]  /*1aa0*/  LEA.HI.X R13, R16, UR7, R13, 0x1, P0 ;  /* 0x00000007100d7c11 */ /* 0x000fca00080f0c0d */
[----:B------:R-:W-:Y:S01]  /*1ab0*/  @!PT LDS RZ, [RZ] ;  /* 0x00000000fffff984 */ /* 0x000fe20000000800 */
[----:B------:R-:W-:Y:S01]  /*1ac0*/  @!PT LDS RZ, [RZ] ;  /* 0x00000000fffff984 */ /* 0x000fe20000000800 */
[----:B------:R-:W-:Y:S01]  /*1ad0*/  @!PT LDS RZ, [RZ] ;  /* 0x00000000fffff984 */ /* 0x000fe20000000800 */
[----:B------:R3:W-:Y:S02]  /*1ae0*/  LDGSTS.E.BYPASS.LTC128B.128 [R240+0x1000], desc[UR14][R12.64] ;  /* 0x010000000cf07fae */ /* 0x0007e4000b981a0e */
.L_x_72:
[----:B------:R-:W-:Y:S05]  /*1af0*/  BSYNC.RECONVERGENT B0 ;  /* 0x0000000000007941 */ /* 0x000fea0003800200 */
.L_x_71:
[----:B------:R-:W-:Y:S04]  /*1b00*/  BSSY.RECONVERGENT B0, `(.L_x_73) ;  /* 0x0000015000007945 */ /* 0x000fe80003800200 */
[----:B------:R-:W-:Y:S05]  /*1b10*/  @P1 BRA `(.L_x_74) ;  /* 0x00000000004c1947 */ /* 0x000fea0003800000 */
[----:B------:R-:W5:Y:S02]  /*1b20*/  LDCU UR5, c[0x0][0x440] ;  /* 0x00008800ff0577ac */ /* 0x000f640008000800 */
[----:B-----5:R-:W-:-:S13]  /*1b30*/  ISETP.GE.AND P0, PT, R228, UR5, PT ;  /* 0x00000005e4007c0c */ /* 0x020fda000bf06270 */
[----:B------:R1:W-:Y:S01]  /*1b40*/  @P0 STS.128 [R240+0x1800], RZ ;  /* 0x001800fff0000388 */ /* 0x0003e20000000c00 */
[----:B------:R-:W-:Y:S05]  /*1b50*/  @P0 BRA `(.L_x_74) ;  /* 0x00000000003c0947 */ /* 0x000fea0003800000 */
[----:B------:R-:W5:Y:S01]  /*1b60*/  LDCU.64 UR8, c[0x0][0x3b0] ;  /* 0x00007600ff0877ac */ /* 0x000f620008000a00 */
[----:B---3--:R-:W-:Y:S02]  /*1b70*/  IADD3 R13, P0, PT, R235, 0x60, RZ ;  /* 0x00000060eb0d7810 */ /* 0x008fe40007f1e0ff */
[----:B------:R-:W-:Y:S01]  /*1b80*/  MOV R15, R19 ;  /* 0x00000013000f7202 */ /* 0x000fe20000000f00 */
[----:B------:R-:W3:Y:S01]  /*1b90*/  LDCU.64 UR6, c[0x0][0x380] ;  /* 0x00007000ff0677ac */ /* 0x000ee20008000a00 */
[----:B------:R-:W-:-:S05]  /*1ba0*/  IADD3.X R10, PT, PT, RZ, R234, RZ, P0, !PT ;  /* 0x000000eaff0a7210 */ /* 0x000fca00007fe4ff */
        /* <DEDUP_REMOVED lines=10> */
.L_x_74:
[----:B------:R-:W-:Y:S05]  /*1c50*/  BSYNC.RECONVERGENT B0 ;  /* 0x0000000000007941 */ /* 0x000fea0003800200 */
.L_x_73:
[----:B------:R-:W-:Y:S01]  /*1c60*/  BSSY.RECONVERGENT B0, `(.L_x_75) ;  /* 0x000000e000007945 */ /* 0x000fe20003800200 */
[----:B---3--:R-:W-:-:S03]  /*1c70*/  IADD3 R13, PT, PT, R7, R11, RZ ;  /* 0x0000000b070d7210 */ /* 0x008fc60007ffe0ff */
[----:B------:R-:W-:Y:S05]  /*1c80*/  @P3 BRA `(.L_x_76) ;  /* 0x00000000002c3947 */ /* 0x000fea0003800000 */
[----:B------:R-:W3:Y:S02]  /*1c90*/  LDCU UR5, c[0x0][0x440] ;  /* 0x00008800ff0577ac */ /* 0x000ee40008000800 */
[----:B---3--:R-:W-:-:S13]  /*1ca0*/  ISETP.GE.AND P0, PT, R228, UR5, PT ;  /* 0x00000005e4007c0c */ /* 0x008fda000bf06270 */
[----:B------:R-:W-:Y:S05]  /*1cb0*/  @P0 BRA `(.L_x_77) ;  /* 0x00000000001c0947 */ /* 0x000fea0003800000 */
[----:B------:R-:W-:-:S04]  /*1cc0*/  LEA R10, P0, R6, R233, 0x1 ;  /* 0x000000e9060a7211 */ /* 0x000fc800078008ff */
[----:B------:R-:W-:-:S05]  /*1cd0*/  LEA.HI.X R11, R6, R232, R13, 0x1, P0 ;  /* 0x000000e8060b7211 */ /* 0x000fca00000f0c0d */
[----:B------:R-:W-:Y:S01]  /*1ce0*/  @!PT LDS RZ, [RZ] ;  /* 0x00000000fffff984 */ /* 0x000fe20000000800 */
[----:B------:R-:W-:Y:S01]  /*1cf0*/  @!PT LDS RZ, [RZ] ;  /* 0x00000000fffff984 */ /* 0x000fe20000000800 */
[----:B------:R-:W-:Y:S01]  /*1d00*/  @!PT LDS RZ, [RZ] ;  /* 0x00000000fffff984 */ /* 0x000fe20000000800 */
[----:B------:R3:W-:Y:S01]  /*1d10*/  LDGSTS.E.BYPASS.LTC128B.128 [R240+0x2000], desc[UR14][R10.64] ;  /* 0x020000000af07fae */ /* 0x0007e2000b981a0e */
[----:B------:R-:W-:Y:S05]  /*1d20*/  BRA `(.L_x_76) ;  /* 0x0000000000047947 */ /* 0x000fea0003800000 */
.L_x_77:
[----:B------:R3:W-:Y:S02]  /*1d30*/  STS.128 [R240+0x2000], RZ ;  /* 0x002000fff0007388 */ /* 0x0007e40000000c00 */
.L_x_76:
[----:B------:R-:W-:Y:S05]  /*1d40*/  BSYNC.RECONVERGENT B0 ;  /* 0x0000000000007941 */ /* 0x000fea0003800200 */
.L_x_75:
[-C--:B------:R-:W-:Y:S01]  /*1d50*/  ISETP.GE.AND P0, PT, R226, R3.reuse, PT ;  /* 0x00000003e200720c */ /* 0x080fe20003f06270 */
[----:B------:R-:W-:Y:S01]  /*1d60*/  BSSY.RECONVERGENT B0, `(.L_x_78) ;  /* 0x0000012000007945 */ /* 0x000fe20003800200 */
[-C--:B------:R-:W-:Y:S01]  /*1d70*/  ISETP.GE.AND P2, PT, R225, R3.reuse, PT ;  /* 0x00000003e100720c */ /* 0x080fe20003f46270 */
[----:B------:R-:W-:Y:S01]  /*1d80*/  IMAD.SHL.U32 R176, R168, 0x20, RZ ;  /* 0x00000020a8b07824 */ /* 0x000fe200078e00ff */
[----:B------:R-:W-:Y:S02]  /*1d90*/  ISETP.GE.AND P1, PT, R224, R3, PT ;  /* 0x00000003e000720c */ /* 0x000fe40003f26270 */
[----:B------:R-:W-:-:S07]  /*1da0*/  SHF.L.U64.HI R174, R168, 0x5, R169 ;  /* 0x00000005a8ae7819 */ /* 0x000fce00000102a9 */
[----:B------:R-:W-:Y:S05]  /*1db0*/  @P0 BRA `(.L_x_79) ;  /* 0x0000000000300947 */ /* 0x000fea0003800000 */
[----:B------:R-:W5:Y:S02]  /*1dc0*/  LDCU UR5, c[0x0][0x440] ;  /* 0x00008800ff0577ac */ /* 0x000f640008000800 */
[----:B-----5:R-:W-:-:S13]  /*1dd0*/  ISETP.GE.AND P0, PT, R228, UR5, PT ;  /* 0x00000005e4007c0c */ /* 0x020fda000bf06270 */
[----:B------:R1:W-:Y:S01]  /*1de0*/  @P0 STS.128 [R240+0x2800], RZ ;  /* 0x002800fff0000388 */ /* 0x0003e20000000c00 */
[----:B------:R-:W-:Y:S05]  /*1df0*/  @P0 BRA `(.L_x_79) ;  /* 0x0000000000200947 */ /* 0x000fea0003800000 */
[----:B---3--:R-:W-:-:S05]  /*1e00*/  IADD3 R10, P0, PT, R176, R6, RZ ;  /* 0x00000006b00a7210 */ /* 0x008fca0007f1e0ff */
[----:B------:R-:W-:Y:S01]  /*1e10*/  IMAD.X R11, R174, 0x1, R13, P0 ;  /* 0x00000001ae0b7824 */ /* 0x000fe200000e060d */
[----:B------:R-:W-:-:S04]  /*1e20*/  LEA R14, P0, R10, R233, 0x1 ;  /* 0x000000e90a0e7211 */ /* 0x000fc800078008ff */
[----:B------:R-:W-:-:S05]  /*1e30*/  LEA.HI.X R15, R10, R232, R11, 0x1, P0 ;  /* 0x000000e80a0f7211 */ /* 0x000fca00000f0c0b */
[----:B------:R-:W-:Y:S01]  /*1e40*/  @!PT LDS RZ, [RZ] ;  /* 0x00000000fffff984 */ /* 0x000fe20000000800 */
[----:B------:R-:W-:Y:S01]  /*1e50*/  @!PT LDS RZ, [RZ] ;  /* 0x00000000fffff984 */ /* 0x000fe20000000800 */
[----:B------:R-:W-:Y:S01]  /*1e60*/  @!PT LDS RZ, [RZ] ;  /* 0x00000000fffff984 */ /* 0x000fe20000000800 */
[----:B------:R3:W-:Y:S04]  /*1e70*/  LDGSTS.E.BYPASS.LTC128B.128 [R240+0x2800], desc[UR14][R14.64] ;  /* 0x028000000ef07fae */ /* 0x0007e8000b981a0e */
.L_x_79:
[----:B------:R-:W-:Y:S05]  /*1e80*/  BSYNC.RECONVERGENT B0 ;  /* 0x0000000000007941 */ /* 0x000fea0003800200 */
.L_x_78:
[----:B------:R-:W-:Y:S04]  /*1e90*/  BSSY.RECONVERGENT B0, `(.L_x_80) ;  /* 0x000000e000007945 */ /* 0x000fe80003800200 */
[----:B------:R-:W-:Y:S05]  /*1ea0*/  @P2 BRA `(.L_x_81) ;  /* 0x0000000000302947 */ /* 0x000fea0003800000 */
[----:B------:R-:W5:Y:S02]  /*1eb0*/  LDCU UR5, c[0x0][0x440] ;  /* 0x00008800ff0577ac */ /* 0x000f640008000800 */
[----:B-----5:R-:W-:-:S13]  /*1ec0*/  ISETP.GE.AND P0, PT, R228, UR5, PT ;  /* 0x00000005e4007c0c */ /* 0x020fda000bf06270 */
[----:B------:R1:W-:Y:S01]  /*1ed0*/  @P0 STS.128 [R240+0x3000], RZ ;  /* 0x003000fff0000388 */ /* 0x0003e20000000c00 */
[----:B------:R-:W-:Y:S05]  /*1ee0*/  @P0 BRA `(.L_x_81) ;  /* 0x0000000000200947 */ /* 0x000fea0003800000 */
[----:B---3--:R-:W-:-:S04]  /*1ef0*/  LEA R10, P0, R168, R6, 0x6 ;  /* 0x00000006a80a7211 */ /* 0x008fc800078030ff */
[----:B------:R-:W-:Y:S02]  /*1f00*/  LEA.HI.X R11, R168, R13, R169, 0x6, P0 ;  /* 0x0000000da80b7211 */ /* 0x000fe400000f34a9 */
[----:B------:R-:W-:-:S04]  /*1f10*/  LEA R14, P0, R10, R233, 0x1 ;  /* 0x000000e90a0e7211 */ /* 0x000fc800078008ff */
[----:B------:R-:W-:-:S05]  /*1f20*/  LEA.HI.X R15, R10, R232, R11, 0x1, P0 ;  /* 0x000000e80a0f7211 */ /* 0x000fca00000f0c0b */
[----:B------:R-:W-:Y:S01]  /*1f30*/  @!PT LDS RZ, [RZ] ;  /* 0x00000000fffff984 */ /* 0x000fe20000000800 */
[----:B------:R-:W-:Y:S01]  /*1f40*/  @!PT LDS RZ, [RZ] ;  /* 0x00000000fffff984 */ /* 0x000fe20000000800 */
[----:B------:R-:W-:Y:S01]  /*1f50*/  @!PT LDS RZ, [RZ] ;  /* 0x00000000fffff984 */ /* 0x000fe20000000800 */
[----:B------:R3:W-:Y:S04]  /*1f60*/  LDGSTS.E.BYPASS.LTC128B.128 [R240+0x3000], desc[UR14][R14.64] ;  /* 0x030000000ef07fae */ /* 0x0007e8000b981a0e */
.L_x_81:
[----:B------:R-:W-:Y:S05]  /*1f70*/  BSYNC.RECONVERGENT B0 ;  /* 0x0000000000007941 */ /* 0x000fea0003800200 */
.L_x_80:
[----:B------:R-:W-:Y:S04]  /*1f80*/  BSSY.RECONVERGENT B0, `(.L_x_82) ;  /* 0x0000010000007945 */ /* 0x000fe80003800200 */
[----:B------:R-:W-:Y:S05]  /*1f90*/  @P1 BRA `(.L_x_83) ;  /* 0x0000000000381947 */ /* 0x000fea0003800000 */
[----:B------:R-:W5:Y:S02]  /*1fa0*/  LDCU UR5, c[0x0][0x440] ;  /* 0x00008800ff0577ac */ /* 0x000f640008000800 */
[----:B-----5:R-:W-:-:S13]  /*1fb0*/  ISETP.GE.AND P0, PT, R228, UR5, PT ;  /* 0x00000005e4007c0c */ /* 0x020fda000bf06270 */
[----:B------:R1:W-:Y:S01]  /*1fc0*/  @P0 STS.128 [R240+0x3800], RZ ;  /* 0x003800fff0000388 */ /* 0x0003e20000000c00 */
[----:B------:R-:W-:Y:S05]  /*1fd0*/  @P0 BRA `(.L_x_83) ;  /* 0x0000000000280947 */ /* 0x000fea0003800000 */
[----:B------:R-:W-:Y:S01]  /*1fe0*/  MOV R12, R6 ;  /* 0x00000006000c7202 */ /* 0x000fe20000000f00 */
[----:B------:R-:W-:-:S04]  /*1ff0*/  IMAD R6, R169, 0x60, RZ ;  /* 0x00000060a9067824 */ /* 0x000fc800078e02ff */
[----:B------:R-:W-:-:S05]  /*2000*/  IMAD.WIDE.U32 R12, R168, 0x60, R12 ;  /* 0x00000060a80c7825 */ /* 0x000fca00078e000c */
[----:B------:R-:W-:Y:S02]  /*2010*/  IADD3 R7, PT, PT, R13, R6, RZ ;  /* 0x000000060d077210 */ /* 0x000fe40007ffe0ff */
[----:B------:R-:W-:-:S04]  /*2020*/  LEA R6, P0, R12, R233, 0x1 ;  /* 0x000000e90c067211 */ /* 0x000fc800078008ff */
[----:B------:R-:W-:-:S05]  /*2030*/  LEA.HI.X R7, R12, R232, R7, 0x1, P0 ;  /* 0x000000e80c077211 */ /* 0x000fca00000f0c07 */
[----:B------:R-:W-:Y:S01]  /*2040*/  @!PT LDS RZ, [RZ] ;  /* 0x00000000fffff984 */ /* 0x000fe20000000800 */
[----:B------:R-:W-:Y:S01]  /*2050*/  @!PT LDS RZ, [RZ] ;  /* 0x00000000fffff984 */ /* 0x000fe20000000800 */
[----:B------:R-:W-:Y:S01]  /*2060*/  @!PT LDS RZ, [RZ] ;  /* 0x00000000fffff984 */ /* 0x000fe20000000800 */
[----:B------:R1:W-:Y:S04]  /*2070*/  LDGSTS.E.BYPASS.LTC128B.128 [R240+0x3800], desc[UR14][R6.64] ;  /* 0x0380000006f07fae */ /* 0x0003e8000b981a0e */
.L_x_83:
[----:B------:R-:W-:Y:S05]  /*2080*/  BSYNC.RECONVERGENT B0 ;  /* 0x0000000000007941 */ /* 0x000fea0003800200 */
.L_x_82:
[----:B------:R-:W0:Y:S01]  /*2090*/  LDGDEPBAR ;  /* 0x00000000000079af */ /* 0x000e220000000000 */
[C---:B---3--:R-:W-:Y:S01]  /*20a0*/  SHF.L.U64.HI R10, R4.reuse, 0x7, R5 ;  /* 0x00000007040a7819 */ /* 0x048fe20000010205 */
[----:B------:R-:W-:Y:S01]  /*20b0*/  BSSY.RECONVERGENT B0, `(.L_x_84) ;  /* 0x0000016000007945 */ /* 0x000fe20003800200 */
[----:B------:R-:W-:-:S03]  /*20c0*/  SHF.L.U32 R12, R4, 0x7, RZ ;  /* 0x00000007040c7819 */ /* 0x000fc600000006ff */
[-C--:B------:R-:W-:Y:S02]  /*20d0*/  IMAD R10, R10, R171.reuse, RZ ;  /* 0x000000ab0a0a7224 */ /* 0x080fe400078e02ff */
[----:B-1----:R-:W-:-:S04]  /*20e0*/  IMAD.WIDE.U32 R6, R12, R171, RZ ;  /* 0x000000ab0c067225 */ /* 0x002fc800078e00ff */
[----:B------:R-:W-:-:S05]  /*20f0*/  IMAD R9, R9, R12, R10 ;  /* 0x0000000c09097224 */ /* 0x000fca00078e020a */
[----:B------:R-:W-:Y:S01]  /*2100*/  IADD3 R9, PT, PT, R7, R9, RZ ;  /* 0x0000000907097210 */ /* 0x000fe20007ffe0ff */
[----:B------:R-:W-:-:S04]  /*2110*/  DEPBAR.LE SB0, 0x0 ;  /* 0x000080000000791a */ /* 0x000fc80000000000 */
[----:B------:R-:W-:Y:S06]  /*2120*/  BAR.SYNC.DEFER_BLOCKING 0x0 ;  /* 0x0000000000007b1d */ /* 0x000fec0000010000 */
[----:B------:R-:W-:Y:S05]  /*2130*/  @P3 BRA `(.L_x_85) ;  /* 0x0000000000303947 */ /* 0x000fea0003800000 */
[----:B------:R-:W1:Y:S02]  /*2140*/  LDCU UR5, c[0x0][0x440] ;  /* 0x00008800ff0577ac */ /* 0x000e640008000800 */
[----:B-1----:R-:W-:-:S13]  /*2150*/  ISETP.GE.AND P0, PT, R228, UR5, PT ;  /* 0x00000005e4007c0c */ /* 0x002fda000bf06270 */
        /* <DEDUP_REMOVED lines=8> */
.L_x_86:
[----:B------:R3:W-:Y:S01]  /*21e0*/  STS.128 [R240+0x4000], RZ ;  /* 0x004000fff0007388 */ /* 0x0007e20000000c00 */
[----:B------:R-:W-:Y:S05]  /*21f0*/  BRA `(.L_x_87) ;  /* 0x0000000000047947 */ /* 0x000fea0003800000 */
.L_x_85:
[----:B------:R1:W-:Y:S02]  /*2200*/  STS.128 [R240+0x4000], RZ ;  /* 0x004000fff0007388 */ /* 0x0003e40000000c00 */
.L_x_87:
[----:B------:R-:W-:Y:S05]  /*2210*/  BSYNC.RECONVERGENT B0 ;  /* 0x0000000000007941 */ /* 0x000fea0003800200 */
.L_x_84:
[----:B------:R-:W-:Y:S01]  /*2220*/  ISETP.GE.AND P0, PT, R226, R3, PT ;  /* 0x00000003e200720c */ /* 0x000fe20003f06270 */
[----:B-1----:R-:W-:Y:S01]  /*2230*/  IMAD.SHL.U32 R10, R237, 0x10, RZ ;  /* 0x00000010ed0a7824 */ /* 0x002fe200078e00ff */
[--C-:B------:R-:W-:Y:S01]  /*2240*/  SHF.R.U32.HI R11, RZ, 0x1, R237.reuse ;  /* 0x00000001ff0b7819 */ /* 0x100fe200000116ed */
[----:B------:R-:W-:Y:S01]  /*2250*/  BSSY.RECONVERGENT B0, `(.L_x_88) ;  /* 0x000001b000007945 */ /* 0x000fe20003800200 */
[----:B------:R-:W-:Y:S02]  /*2260*/  LOP3.LUT R199, R0, 0x120, RZ, 0xc0, !PT ;  /* 0x0000012000c77812 */ /* 0x000fe400078ec0ff */
[----:B------:R-:W-:Y:S02]  /*2270*/  LOP3.LUT R13, R10, 0x100, RZ, 0xc0, !PT ;  /* 0x000001000a0d7812 */ /* 0x000fe400078ec0ff */
[----:B------:R-:W-:Y:S02]  /*2280*/  LOP3.LUT R220, R8, 0x8, R237, 0x78, !PT ;  /* 0x0000000808dc7812 */ /* 0x000fe400078e78ed */
[----:B------:R-:W-:-:S02]  /*2290*/  LOP3.LUT R13, R13, 0x20, R0, 0xf8, !PT ;  /* 0x000000200d0d7812 */ /* 0x000fc400078ef800 */
[----:B------:R-:W-:Y:S01]  /*22a0*/  LOP3.LUT R0, R8, 0x8, R11, 0x78, !PT ;  /* 0x0000000808007812 */ /* 0x000fe200078e780b */
[----:B------:R1:W-:Y:S01]  /*22b0*/  @P0 STS.128 [R240+0x4800], RZ ;  /* 0x004800fff0000388 */ /* 0x0003e20000000c00 */
[----:B------:R-:W-:Y:S01]  /*22c0*/  LOP3.LUT R221, R199, 0x3e00, R10, 0xf8, !PT ;  /* 0x00003e00c7dd7812 */ /* 0x000fe200078ef80a */
[----:B------:R-:W-:Y:S01]  /*22d0*/  IMAD.IADD R220, R220, 0x1, R13 ;  /* 0x00000001dcdc7824 */ /* 0x000fe200078e020d */
[-C--:B------:R-:W-:Y:S02]  /*22e0*/  ISETP.GE.AND P2, PT, R225, R3.reuse, PT ;  /* 0x00000003e100720c */ /* 0x080fe40003f46270 */
[----:B------:R-:W-:Y:S01]  /*22f0*/  ISETP.GE.AND P1, PT, R224, R3, PT ;  /* 0x00000003e000720c */ /* 0x000fe20003f26270 */
[----:B------:R-:W-:Y:S01]  /*2300*/  IMAD.IADD R221, R221, 0x1, R0 ;  /* 0x00000001dddd7824 */ /* 0x000fe200078e0200 */
[----:B------:R-:W-:Y:S11]  /*2310*/  @P0 BRA `(.L_x_89) ;  /* 0x0000000000380947 */ /* 0x000ff60003800000 */
[----:B------:R-:W5:Y:S02]  /*2320*/  LDCU UR5, c[0x0][0x440] ;  /* 0x00008800ff0577ac */ /* 0x000f640008000800 */
[----:B-----5:R-:W-:-:S13]  /*2330*/  ISETP.GE.AND P0, PT, R228, UR5, PT ;  /* 0x00000005e4007c0c */ /* 0x020fda000bf06270 */
[----:B------:R1:W-:Y:S01]  /*2340*/  @P0 STS.128 [R240+0x4800], RZ ;  /* 0x004800fff0000388 */ /* 0x0003e20000000c00 */
[----:B------:R-:W-:Y:S05]  /*2350*/  @P0 BRA `(.L_x_89) ;  /* 0x0000000000280947 */ /* 0x000fea0003800000 */
[----:B------:R-:W-:-:S04]  /*2360*/  IMAD.WIDE.U32 R10, R4, 0x20, RZ ;  /* 0x00000020040a7825 */ /* 0x000fc800078e00ff */
[----:B------:R-:W-:Y:S01]  /*2370*/  IMAD.SHL.U32 R3, R5, 0x20, RZ ;  /* 0x0000002005037824 */ /* 0x000fe200078e00ff */
[----:B------:R-:W-:-:S04]  /*2380*/  IADD3 R10, P0, PT, R6, R10, RZ ;  /* 0x0000000a060a7210 */ /* 0x000fc80007f1e0ff */
[----:B------:R-:W-:Y:S02]  /*2390*/  IADD3.X R3, PT, PT, R9, R11, R3, P0, !PT ;  /* 0x0000000b09037210 */ /* 0x000fe400007fe403 */
[----:B------:R-:W-:-:S04]  /*23a0*/  LEA R12, P0, R10, R231, 0x1 ;  /* 0x000000e70a0c7211 */ /* 0x000fc800078008ff */
[----:B------:R-:W-:-:S05]  /*23b0*/  LEA.HI.X R13, R10, R229, R3, 0x1, P0 ;  /* 0x000000e50a0d7211 */ /* 0x000fca00000f0c03 */
[----:B------:R-:W-:Y:S01]  /*23c0*/  @!PT LDS RZ, [RZ] ;  /* 0x00000000fffff984 */ /* 0x000fe20000000800 */
[----:B------:R-:W-:Y:S01]  /*23d0*/  @!PT LDS RZ, [RZ] ;  /* 0x00000000fffff984 */ /* 0x000fe20000000800 */
[----:B------:R-:W-:Y:S01]  /*23e0*/  @!PT LDS RZ, [RZ] ;  /* 0x00000000fffff984 */ /* 0x000fe20000000800 */
[----:B------:R1:W-:Y:S04]  /*23f0*/  LDGSTS.E.BYPASS.LTC128B.128 [R240+0x4800], desc[UR14][R12.64] ;  /* 0x048000000cf07fae */ /* 0x0003e8000b981a0e */
.L_x_89:
[----:B------:R-:W-:Y:S05]  /*2400*/  BSYNC.RECONVERGENT B0 ;  /* 0x0000000000007941 */ /* 0x000fea0003800200 */
.L_x_88:
[----:B------:R1:W-:Y:S01]  /*2410*/  @P2 STS.128 [R240+0x5000], RZ ;  /* 0x005000fff0002388 */ /* 0x0003e20000000c00 */
[----:B------:R-:W-:Y:S01]  /*2420*/  BSSY.RECONVERGENT B0, `(.L_x_90) ;  /* 0x0000010000007945 */ /* 0x000fe20003800200 */
[----:B------:R-:W-:Y:S02]  /*2430*/  LEA R221, R221, UR4, 0x1 ;  /* 0x00000004dddd7c11 */ /* 0x000fe4000f8e08ff */
[----:B------:R-:W-:Y:S01]  /*2440*/  LEA R220, R220, UR4, 0x1 ;  /* 0x00000004dcdc7c11 */ /* 0x000fe2000f8e08ff */
[----:B------:R-:W-:Y:S05]  /*2450*/  @P2 BRA `(.L_x_91) ;  /* 0x0000000000302947 */ /* 0x000fea0003800000 */
[----:B------:R-:W5:Y:S02]  /*2460*/  LDCU UR5, c[0x0][0x440] ;  /* 0x00008800ff0577ac */ /* 0x000f640008000800 */
[----:B-----5:R-:W-:-:S13]  /*2470*/  ISETP.GE.AND P0, PT, R228, UR5, PT ;  /* 0x00000005e4007c0c */ /* 0x020fda000bf06270 */
[----:B------:R1:W-:Y:S01]  /*2480*/  @P0 STS.128 [R240+0x5000], RZ ;  /* 0x005000fff0000388 */ /* 0x0003e20000000c00 */
[----:B------:R-:W-:Y:S05]  /*2490*/  @P0 BRA `(.L_x_91) ;  /* 0x0000000000200947 */ /* 0x000fea0003800000 */
[----:B-1----:R-:W-:-:S04]  /*24a0*/  LEA R12, P0, R4, R6, 0x6 ;  /* 0x00000006040c7211 */ /* 0x002fc800078030ff */
[----:B------:R-:W-:Y:S02]  /*24b0*/  LEA.HI.X R10, R4, R9, R5, 0x6, P0 ;  /* 0x00000009040a7211 */ /* 0x000fe400000f3405 */
[----:B------:R-:W-:-:S04]  /*24c0*/  LEA R14, P0, R12, R231, 0x1 ;  /* 0x000000e70c0e7211 */ /* 0x000fc800078008ff */
[----:B------:R-:W-:-:S05]  /*24d0*/  LEA.HI.X R15, R12, R229, R10, 0x1, P0 ;  /* 0x000000e50c0f7211 */ /* 0x000fca00000f0c0a */
[----:B------:R-:W-:Y:S01]  /*24e0*/  @!PT LDS RZ, [RZ] ;  /* 0x00000000fffff984 */ /* 0x000fe20000000800 */
[----:B------:R-:W-:Y:S01]  /*24f0*/  @!PT LDS RZ, [RZ] ;  /* 0x00000000fffff984 */ /* 0x000fe20000000800 */
[----:B------:R-:W-:Y:S01]  /*2500*/  @!PT LDS RZ, [RZ] ;  /* 0x00000000fffff984 */ /* 0x000fe20000000800 */
[----:B------:R1:W-:Y:S04]  /*2510*/  LDGSTS.E.BYPASS.LTC128B.128 [R240+0x5000], desc[UR14][R14.64] ;  /* 0x050000000ef07fae */ /* 0x0003e8000b981a0e */
.L_x_91:
[----:B------:R-:W-:Y:S05]  /*2520*/  BSYNC.RECONVERGENT B0 ;  /* 0x0000000000007941 */ /* 0x000fea0003800200 */
.L_x_90:
[----:B------:R1:W-:Y:S01]  /*2530*/  @P1 STS.128 [R240+0x5800], RZ ;  /* 0x005800fff0001388 */ /* 0x0003e20000000c00 */
        /* <DEDUP_REMOVED lines=16> */
.L_x_93:
[----:B------:R-:W-:Y:S05]  /*2640*/  BSYNC.RECONVERGENT B0 ;  /* 0x0000000000007941 */ /* 0x000fea0003800200 */
.L_x_92:
[----:B------:R-:W-:Y:S01]  /*2650*/  LDSM.16.M88.4 R160, [R221] ;  /* 0x00000000dda0783b */ /* 0x000fe20000000200 */
[----:B------:R-:W-:Y:S01]  /*2660*/  IMAD.MOV.U32 R3, RZ, RZ, 0x20 ;  /* 0x00000020ff037424 */ /* 0x000fe200078e00ff */
[----:B------:R-:W-:Y:S02]  /*2670*/  LOP3.LUT P0, RZ, R237, 0x4, RZ, 0xc0, !PT ;  /* 0x00000004edff7812 */ /* 0x000fe4000780c0ff */
[----:B-1----:R-:W-:Y:S02]  /*2680*/  LDSM.16.M88.4 R4, [R221+0x1000] ;  /* 0x00100000dd04783b */ /* 0x002fe40000000200 */
[----:B------:R-:W-:Y:S02]  /*2690*/  SEL R3, R3, 0xffffffe0, !P0 ;  /* 0xffffffe003037807 */ /* 0x000fe40004000000 */
[----:B------:R-:W1:Y:S03]  /*26a0*/  LDSM.16.M88.4 R48, [R220+0x3000] ;  /* 0x00300000dc30783b */ /* 0x000e660000000200 */
[--C-:B------:R-:W-:Y:S01]  /*26b0*/  IMAD.IADD R219, R221, 0x1, R3.reuse ;  /* 0x00000001dddb7824 */ /* 0x100fe200078e0203 */
[----:B------:R-:W5:Y:S01]  /*26c0*/  LDSM.16.M88.4 R112, [R220+0x2000] ;  /* 0x00200000dc70783b */ /* 0x000f620000000200 */
[----:B------:R-:W-:-:S03]  /*26d0*/  IMAD.IADD R217, R220, 0x1, R3 ;  /* 0x00000001dcd97824 */ /* 0x000fc600078e0203 */
[----:B------:R-:W2:Y:S04]  /*26e0*/  LDSM.16.M88.4 R32, [R220+0x3400] ;  /* 0x00340000dc20783b */ /* 0x000ea80000000200 */
[----:B------:R-:W3:Y:S04]  /*26f0*/  LDSM.16.M88.4 R64, [R220+0x2c00] ;  /* 0x002c0000dc40783b */ /* 0x000ee80000000200 */
[----:B------:R-:W4:Y:S04]  /*2700*/  LDSM.16.M88.4 R80, [R220+0x2800] ;  /* 0x00280000dc50783b */ /* 0x000f280000000200 */
[----:B------:R-:W4:Y:S04]  /*2710*/  LDSM.16.M88.4 R96, [R220+0x2400] ;  /* 0x00240000dc60783b */ /* 0x000f280000000200 */
[----:B------:R-:W-:Y:S04]  /*2720*/  LDSM.16.M88.4 R156, [R219] ;  /* 0x00000000db9c783b */ /* 0x000fe80000000200 */
[----:B------:R-:W-:Y:S04]  /*2730*/  LDSM.16.M88.4 R152, [R219+0x1000] ;  /* 0x00100000db98783b */ /* 0x000fe80000000200 */
[----:B------:R-:W4:Y:S04]  /*2740*/  LDSM.16.M88.4 R132, [R217+0x3000] ;  /* 0x00300000d984783b */ /* 0x000f280000000200 */
[----:B------:R-:W4:Y:S04]  /*2750*/  LDSM.16.M88.4 R148, [R217+0x2000] ;  /* 0x00200000d994783b */ /* 0x000f280000000200 */
[----:B------:R-:W4:Y:S01]  /*2760*/  LDSM.16.M88.4 R128, [R217+0x3400] ;  /* 0x00340000d980783b */ /* 0x000f220000000200 */
[-C--:B-1----:R-:W-:Y:S03]  /*2770*/  HMMA.16816.F32.BF16 R56, R4, R48.reuse, RZ ;  /* 0x000000300438723c */ /* 0x082fe600000418ff */
[----:B------:R-:W1:Y:S04]  /*2780*/  LDSM.16.M88.4 R136, [R217+0x2c00] ;  /* 0x002c0000d988783b */ /* 0x000e680000000200 */
[----:B------:R-:W1:Y:S01]  /*2790*/  LDSM.16.M88.4 R140, [R217+0x2800] ;  /* 0x00280000d98c783b */ /* 0x000e620000000200 */
[----:B------:R-:W-:Y:S03]  /*27a0*/  HMMA.16816.F32.BF16 R60, R160, R48, RZ ;  /* 0x00000030a03c723c */ /* 0x000fe600000418ff */
[----:B------:R-:W1:Y:S04]  /*27b0*/  LDSM.16.M88.4 R144, [R217+0x2400] ;  /* 0x00240000d990783b */ /* 0x000e680000000200 */
[----:B------:R-:W1:Y:S01]  /*27c0*/  LDSM.16.M88.4 R16, [R220+0x3800] ;  /* 0x00380000dc10783b */ /* 0x000e620000000200 */
[-C--:B-----5:R-:W-:Y:S03]  /*27d0*/  HMMA.16816.F32.BF16 R120, R4, R112.reuse, RZ ;  /* 0x000000700478723c */ /* 0x0a0fe600000418ff */
[----:B------:R-:W5:Y:S04]  /*27e0*/  LDSM.16.M88.4 R164, [R220+0x3c00] ;  /* 0x003c0000dca4783b */ /* 0x000f680000000200 */
[----:B------:R-:W0:Y:S01]  /*27f0*/  LDGDEPBAR ;  /* 0x00000000000079af */ /* 0x000e220000000000 */
[----:B------:R-:W-:Y:S08]  /*2800*/  HMMA.16816.F32.BF16 R124, R160, R112, RZ ;  /* 0x00000070a07c723c */ /* 0x000ff000000418ff */
[-C--:B------:R-:W-:Y:S08]  /*2810*/  HMMA.16816.F32.BF16 R116, R4, R114.reuse, RZ ;  /* 0x000000720474723c */ /* 0x080ff000000418ff */
[----:B------:R-:W-:Y:S08]  /*2820*/  HMMA.16816.F32.BF16 R112, R160, R114, RZ ;  /* 0x00000072a070723c */ /* 0x000ff000000418ff */
[-C--:B--2---:R-:W-:Y:S08]  /*2830*/  HMMA.16816.F32.BF16 R40, R4, R32.reuse, RZ ;  /* 0x000000200428723c */ /* 0x084ff000000418ff */
[----:B------:R-:W-:Y:S08]  /*2840*/  HMMA.16816.F32.BF16 R44, R160, R32, RZ ;  /* 0x00000020a02c723c */ /* 0x000ff000000418ff */
[-C--:B---3--:R-:W-:Y:S08]  /*2850*/  HMMA.16816.F32.BF16 R72, R4, R64.reuse, RZ ;  /* 0x000000400448723c */ /* 0x088ff000000418ff */
[----:B------:R-:W-:Y:S08]  /*2860*/  HMMA.16816.F32.BF16 R76, R160, R64, RZ ;  /* 0x00000040a04c723c */ /* 0x000ff000000418ff */
[C---:B----4-:R-:W-:Y:S08]  /*2870*/  HMMA.16816.F32.BF16 R88, R4.reuse, R80, RZ ;  /* 0x000000500458723c */ /* 0x050ff000000418ff */
[----:B------:R-:W-:Y:S08]  /*2880*/  HMMA.16816.F32.BF16 R84, R4, R82, RZ ;  /* 0x000000520454723c */ /* 0x000ff000000418ff */
[----:B------:R-:W-:Y:S08]  /*2890*/  HMMA.16816.F32.BF16 R92, R160, R80, RZ ;  /* 0x00000050a05c723c */ /* 0x000ff000000418ff */
[-C--:B------:R-:W-:Y:S08]  /*28a0*/  HMMA.16816.F32.BF16 R104, R4, R96.reuse, RZ ;  /* 0x000000600468723c */ /* 0x080ff000000418ff */
[C---:B------:R-:W-:Y:S08]  /*28b0*/  HMMA.16816.F32.BF16 R108, R160.reuse, R96, RZ ;  /* 0x00000060a06c723c */ /* 0x040ff000000418ff */
[----:B------:R-:W-:Y:S08]  /*28c0*/  HMMA.16816.F32.BF16 R80, R160, R82, RZ ;  /* 0x00000052a050723c */ /* 0x000ff000000418ff */
[-C--:B------:R-:W-:Y:S08]  /*28d0*/  HMMA.16816.F32.BF16 R60, R156, R132.reuse, R60 ;  /* 0x000000849c3c723c */ /* 0x080ff0000004183c */
[----:B------:R-:W-:Y:S01]  /*28e0*/  HMMA.16816.F32.BF16 R56, R152, R132, R56 ;  /* 0x000000849838723c */ /* 0x000fe20000041838 */
[----:B------:R-:W-:-:S07]  /*28f0*/  IMAD.SHL.U32 R132, R237, 0x2, RZ ;  /* 0x00000002ed847824 */ /* 0x000fce00078e00ff */
[----:B------:R-:W-:Y:S08]  /*2900*/  HMMA.16816.F32.BF16 R120, R152, R148, R120 ;  /* 0x000000949878723c */ /* 0x000ff00000041878 */
[-C--:B------:R-:W-:Y:S08]  /*2910*/  HMMA.16816.F32.BF16 R44, R156, R128.reuse, R44 ;  /* 0x000000809c2c723c */ /* 0x080ff0000004182c */
[----:B------:R-:W-:Y:S01]  /*2920*/  HMMA.16816.F32.BF16 R40, R152, R128, R40 ;  /* 0x000000809828723c */ /* 0x000fe20000041828 */
[----:B------:R-:W-:-:S05]  /*2930*/  LOP3.LUT R128, R132, 0x6, RZ, 0xc0, !PT ;  /* 0x0000000684807812 */ /* 0x000fca00078ec0ff */
[----:B------:R-:W-:Y:S02]  /*2940*/  IMAD R128, R171, 0x80, R128 ;  /* 0x00000080ab807824 */ /* 0x000fe400078e0280 */
[----:B------:R-:W-:Y:S02]  /*2950*/  HMMA.16816.F32.BF16 R112, R156, R150, R112 ;  /* 0x000000969c70723c */ /* 0x000fe40000041870 */
[C---:B------:R-:W-:Y:S01]  /*2960*/  VIADD R132, R128.reuse, 0x8 ;  /* 0x0000000880847836 */ /* 0x040fe20000000000 */
[----:B------:R-:W-:-:S04]  /*2970*/  ISETP.GE.AND P5, PT, R128, R177, PT ;  /* 0x000000b18000720c */ /* 0x000fc80003fa6270 */
[----:B------:R-:W-:Y:S01]  /*2980*/  ISETP.GE.AND P6, PT, R132, R177, PT ;  /* 0x000000b18400720c */ /* 0x000fe20003fc6270 */
[----:B------:R-:W-:Y:S01]  /*2990*/  HMMA.16816.F32.BF16 R100, R4, R98, RZ ;  /* 0x000000620464723c */ /* 0x000fe200000418ff */
[----:B------:R-:W-:Y:S01]  /*29a0*/  VIADD R132, R128, 0x18 ;  /* 0x0000001880847836 */ /* 0x000fe20000000000 */
[----:B------:R-:W-:Y:S01]  /*29b0*/  FSEL R210, R120, -INF , !P5 ;  /* 0xff80000078d27808 */ /* 0x000fe20006800000 */
[----:B------:R-:W-:-:S03]  /*29c0*/  VIADD R120, R128, 0x20 ;  /* 0x0000002080787836 */ /* 0x000fc60000000000 */
[----:B------:R-:W-:Y:S01]  /*29d0*/  ISETP.GE.AND P3, PT, R132, R177, PT ;  /* 0x000000b18400720c */ /* 0x000fe20003f66270 */
[----:B------:R-:W-:Y:S01]  /*29e0*/  VIADD R132, R128, 0x19 ;  /* 0x0000001980847836 */ /* 0x000fe20000000000 */
[----:B------:R-:W-:Y:S03]  /*29f0*/  HMMA.16816.F32.BF16 R96, R160, R98, RZ ;  /* 0x00000062a060723c */ /* 0x000fe600000418ff */
[----:B------:R-:W-:Y:S01]  /*2a00*/  FSEL R200, R112, -INF , !P6 ;  /* 0xff80000070c87808 */ /* 0x000fe20007000000 */
[----:B------:R-:W-:-:S04]  /*2a10*/  VIADD R112, R128, 0x28 ;  /* 0x0000002880707836 */ /* 0x000fc80000000000 */
[----:B------:R-:W-:Y:S08]  /*2a20*/  HMMA.16816.F32.BF16 R124, R156, R148, R124 ;  /* 0x000000949c7c723c */ /* 0x000ff0000004187c */
[----:B------:R-:W-:Y:S01]  /*2a30*/  HMMA.16816.F32.BF16 R116, R152, R150, R116 ;  /* 0x000000969874723c */ /* 0x000fe20000041874 */
[----:B------:R-:W2:Y:S07]  /*2a40*/  LDSM.16.M88.4 R148, [R217+0x3800] ;  /* 0x00380000d994783b */ /* 0x000eae0000000200 */
[----:B-1----:R-:W-:Y:S03]  /*2a50*/  HMMA.16816.F32.BF16 R76, R156, R136, R76 ;  /* 0x000000889c4c723c */ /* 0x002fe6000004184c */
[----:B------:R-:W-:-:S02]  /*2a60*/  FSEL R133, R126, -INF , !P5 ;  /* 0xff8000007e857808 */ /* 0x000fc40006800000 */
[----:B------:R-:W-:-:S03]  /*2a70*/  FSEL R214, R124, -INF , !P5 ;  /* 0xff8000007cd67808 */ /* 0x000fc60006800000 */
[C---:B------:R-:W-:Y:S01]  /*2a80*/  HMMA.16816.F32.BF16 R72, R152.reuse, R136, R72 ;  /* 0x000000889848723c */ /* 0x040fe20000041848 */
[----:B------:R-:W-:Y:S02]  /*2a90*/  VIADD R136, R128, 0x1 ;  /* 0x0000000180887836 */ /* 0x000fe40000000000 */
[----:B------:R-:W-:Y:S02]  /*2aa0*/  FSEL R202, R118, -INF , !P6 ;  /* 0xff80000076ca7808 */ /* 0x000fe40007000000 */
[----:B------:R-:W-:Y:S02]  /*2ab0*/  FSEL R244, R116, -INF , !P6 ;  /* 0xff80000074f47808 */ /* 0x000fe40007000000 */
[----:B------:R-:W-:Y:S01]  /*2ac0*/  ISETP.GE.AND P4, PT, R136, R177, PT ;  /* 0x000000b18800720c */ /* 0x000fe20003f86270 */
[----:B------:R-:W-:Y:S01]  /*2ad0*/  HMMA.16816.F32.BF16 R84, R152, R142, R84 ;  /* 0x0000008e9854723c */ /* 0x000fe20000041854 */
[----:B------:R-:W-:Y:S02]  /*2ae0*/  VIADD R136, R128, 0x11 ;  /* 0x0000001180887836 */ /* 0x000fe40000000000 */
[----:B------:R-:W-:-:S02]  /*2af0*/  FSEL R196, R123, -INF , !P4 ;  /* 0xff8000007bc47808 */ /* 0x000fc40006000000 */
[----:B------:R-:W-:Y:S02]  /*2b00*/  FSEL R212, R121, -INF , !P4 ;  /* 0xff80000079d47808 */ /* 0x000fe40006000000 */
[----:B------:R-:W-:Y:S01]  /*2b10*/  ISETP.GE.AND P1, PT, R136, R177, PT ;  /* 0x000000b18800720c */ /* 0x000fe20003f26270 */
[----:B------:R-:W-:Y:S01]  /*2b20*/  HMMA.16816.F32.BF16 R108, R156, R144, R108 ;  /* 0x000000909c6c723c */ /* 0x000fe2000004186c */
[----:B------:R-:W-:-:S07]  /*2b30*/  FSEL R136, R125, -INF , !P4 ;  /* 0xff8000007d887808 */ /* 0x000fce0006000000 */
[----:B------:R-:W-:Y:S01]  /*2b40*/  HMMA.16816.F32.BF16 R104, R152, R144, R104 ;  /* 0x000000909868723c */ /* 0x000fe20000041868 */
[----:B------:R-:W-:-:S05]  /*2b50*/  VIADD R144, R128, 0x9 ;  /* 0x0000000980907836 */ /* 0x000fca0000000000 */
[----:B------:R-:W-:Y:S02]  /*2b60*/  ISETP.GE.AND P2, PT, R144, R177, PT ;  /* 0x000000b19000720c */ /* 0x000fe40003f46270 */
[----:B------:R-:W-:Y:S02]  /*2b70*/  HMMA.16816.F32.BF16 R80, R156, R142, R80 ;  /* 0x0000008e9c50723c */ /* 0x000fe40000041850 */
[----:B------:R-:W-:Y:S02]  /*2b80*/  FSEL R206, R119, -INF , !P2 ;  /* 0xff80000077ce7808 */ /* 0x000fe40005000000 */
[----:B------:R-:W-:Y:S02]  /*2b90*/  FSEL R216, R117, -INF , !P2 ;  /* 0xff80000075d87808 */ /* 0x000fe40005000000 */
[----:B------:R-:W-:Y:S02]  /*2ba0*/  FSEL R204, R113, -INF , !P2 ;  /* 0xff80000071cc7808 */ /* 0x000fe40005000000 */
[----:B------:R-:W-:Y:S01]  /*2bb0*/  HMMA.16816.F32.BF16 R88, R152, R140, R88 ;  /* 0x0000008c9858723c */ /* 0x000fe20000041858 */
[----:B------:R-:W-:-:S02]  /*2bc0*/  FSEL R182, R109, -INF , !P1 ;  /* 0xff8000006db67808 */ /* 0x000fc40004800000 */
[----:B------:R-:W-:Y:S02]  /*2bd0*/  FSEL R208, R105, -INF , !P1 ;  /* 0xff80000069d07808 */ /* 0x000fe40004800000 */
[----:B------:R-:W-:-:S03]  /*2be0*/  FSEL R137, R107, -INF , !P1 ;  /* 0xff8000006b897808 */ /* 0x000fc60004800000 */
[----:B------:R-:W-:Y:S01]  /*2bf0*/  HMMA.16816.F32.BF16 R92, R156, R140, R92 ;  /* 0x0000008c9c5c723c */ /* 0x000fe2000004185c */
[----:B------:R-:W-:Y:S01]  /*2c00*/  VIADD R140, R128, 0x10 ;  /* 0x00000010808c7836 */ /* 0x000fe20000000000 */
[----:B------:R-:W-:Y:S02]  /*2c10*/  FSEL R141, R127, -INF , !P4 ;  /* 0xff8000007f8d7808 */ /* 0x000fe40006000000 */
[-C--:B------:R-:W-:Y:S01]  /*2c20*/  ISETP.GE.AND P4, PT, R120, R177.reuse, PT ;  /* 0x000000b17800720c */ /* 0x080fe20003f86270 */
[----:B------:R-:W-:Y:S01]  /*2c30*/  VIADD R120, R128, 0x21 ;  /* 0x0000002180787836 */ /* 0x000fe20000000000 */
[-C--:B------:R-:W-:Y:S02]  /*2c40*/  ISETP.GE.AND P0, PT, R140, R177.reuse, PT ;  /* 0x000000b18c00720c */ /* 0x080fe40003f06270 */
[----:B------:R-:W-:Y:S01]  /*2c50*/  HMMA.16816.F32.BF16 R100, R152, R146, R100 ;  /* 0x000000929864723c */ /* 0x000fe20000041864 */
[----:B------:R-:W-:Y:S02]  /*2c60*/  FSEL R140, R122, -INF , !P5 ;  /* 0xff8000007a8c7808 */ /* 0x000fe40006800000 */
[----:B------:R-:W-:-:S02]  /*2c70*/  ISETP.GE.AND P5, PT, R132, R177, PT ;  /* 0x000000b18400720c */ /* 0x000fc40003fa6270 */
[----:B------:R-:W-:Y:S02]  /*2c80*/  FSEL R132, R114, -INF , !P6 ;  /* 0xff80000072847808 */ /* 0x000fe40007000000 */
[-C--:B------:R-:W-:Y:S01]  /*2c90*/  ISETP.GE.AND P6, PT, R120, R177.reuse, PT ;  /* 0x000000b17800720c */ /* 0x080fe20003fc6270 */
[----:B------:R-:W-:Y:S01]  /*2ca0*/  HMMA.16816.F32.BF16 R96, R156, R146, R96 ;  /* 0x000000929c60723c */ /* 0x000fe20000041860 */
[----:B------:R-:W-:Y:S02]  /*2cb0*/  FSEL R146, R115, -INF , !P2 ;  /* 0xff80000073927808 */ /* 0x000fe40005000000 */
[----:B------:R-:W-:Y:S01]  /*2cc0*/  ISETP.GE.AND P2, PT, R112, R177, PT ;  /* 0x000000b17000720c */ /* 0x000fe20003f46270 */
[----:B------:R-:W-:Y:S01]  /*2cd0*/  VIADD R112, R128, 0x29 ;  /* 0x0000002980707836 */ /* 0x000fe20000000000 */
[----:B------:R-:W-:Y:S01]  /*2ce0*/  FSEL R147, R106, -INF , !P0 ;  /* 0xff8000006a937808 */ /* 0x000fe20004000000 */
[----:B------:R-:W-:Y:S01]  /*2cf0*/  VIADD R106, R128, 0x30 ;  /* 0x00000030806a7836 */ /* 0x000fe20000000000 */
[----:B------:R-:W-:Y:S01]  /*2d00*/  FSEL R186, R84, -INF , !P2 ;  /* 0xff80000054ba7808 */ /* 0x000fe20005000000 */
[----:B------:R-:W-:Y:S01]  /*2d10*/  HMMA.16816.F32.BF16 R24, R4, R16, RZ ;  /* 0x000000100418723c */ /* 0x000fe200000418ff */
[----:B------:R-:W-:-:S02]  /*2d20*/  FSEL R198, R104, -INF , !P0 ;  /* 0xff80000068c67808 */ /* 0x000fc40004000000 */
[----:B------:R-:W-:Y:S02]  /*2d30*/  FSEL R178, R108, -INF , !P0 ;  /* 0xff8000006cb27808 */ /* 0x000fe40004000000 */
[----:B------:R-:W-:Y:S01]  /*2d40*/  FSEL R84, R80, -INF , !P2 ;  /* 0xff80000050547808 */ /* 0x000fe20005000000 */
[----:B------:R-:W-:Y:S01]  /*2d50*/  VIADD R80, R128, 0x48 ;  /* 0x0000004880507836 */ /* 0x000fe20000000000 */
[----:B------:R-:W-:Y:S01]  /*2d60*/  FSEL R188, R89, -INF , !P6 ;  /* 0xff80000059bc7808 */ /* 0x000fe20007000000 */
[----:B------:R-:W-:Y:S01]  /*2d70*/  HMMA.16816.F32.BF16 R68, R4, R66, RZ ;  /* 0x000000420444723c */ /* 0x000fe200000418ff */
[----:B------:R-:W-:Y:S02]  /*2d80*/  FSEL R104, R111, -INF , !P1 ;  /* 0xff8000006f687808 */ /* 0x000fe40004800000 */
[----:B------:R-:W-:Y:S02]  /*2d90*/  FSEL R89, R86, -INF , !P2 ;  /* 0xff80000056597808 */ /* 0x000fe40005000000 */
[----:B------:R-:W-:-:S02]  /*2da0*/  FSEL R105, R82, -INF , !P2 ;  /* 0xff80000052697808 */ /* 0x000fc40005000000 */
[----:B------:R-:W-:Y:S01]  /*2db0*/  FSEL R190, R97, -INF , !P5 ;  /* 0xff80000061be7808 */ /* 0x000fe20006800000 */
[C---:B------:R-:W-:Y:S01]  /*2dc0*/  HMMA.16816.F32.BF16 R52, R4.reuse, R50, RZ ;  /* 0x000000320434723c */ /* 0x040fe200000418ff */
[----:B------:R-:W-:Y:S01]  /*2dd0*/  FSEL R97, R94, -INF , !P4 ;  /* 0xff8000005e617808 */ /* 0x000fe20006000000 */
[----:B------:R-:W-:Y:S01]  /*2de0*/  VIADD R94, R128, 0x40 ;  /* 0x00000040805e7836 */ /* 0x000fe20000000000 */
[----:B------:R-:W-:Y:S02]  /*2df0*/  FSEL R242, R100, -INF , !P3 ;  /* 0xff80000064f27808 */ /* 0x000fe40005800000 */
[----:B------:R-:W-:Y:S02]  /*2e00*/  FSEL R100, R98, -INF , !P3 ;  /* 0xff80000062647808 */ /* 0x000fe40005800000 */
[----:B------:R-:W-:Y:S01]  /*2e10*/  FSEL R144, R103, -INF , !P5 ;  /* 0xff80000067907808 */ /* 0x000fe20006800000 */
[----:B------:R-:W-:Y:S01]  /*2e20*/  HMMA.16816.F32.BF16 R36, R4, R34, RZ ;  /* 0x000000220424723c */ /* 0x000fe200000418ff */
[----:B------:R-:W-:-:S02]  /*2e30*/  FSEL R98, R90, -INF , !P4 ;  /* 0xff8000005a627808 */ /* 0x000fc40006000000 */
[----:B------:R-:W-:Y:S02]  /*2e40*/  FSEL R184, R88, -INF , !P4 ;  /* 0xff80000058b87808 */ /* 0x000fe40006000000 */
[----:B------:R-:W-:Y:S02]  /*2e50*/  FSEL R90, R91, -INF , !P6 ;  /* 0xff8000005b5a7808 */ /* 0x000fe40007000000 */
[----:B------:R-:W-:Y:S01]  /*2e60*/  FSEL R103, R95, -INF , !P6 ;  /* 0xff8000005f677808 */ /* 0x000fe20007000000 */
[----:B------:R-:W-:Y:S01]  /*2e70*/  HMMA.16816.F32.BF16 R20, R4, R18, RZ ;  /* 0x000000120414723c */ /* 0x000fe200000418ff */
[----:B------:R-:W-:Y:S02]  /*2e80*/  FSEL R88, R93, -INF , !P6 ;  /* 0xff8000005d587808 */ /* 0x000fe40007000000 */
[-C--:B------:R-:W-:Y:S01]  /*2e90*/  ISETP.GE.AND P6, PT, R94, R177.reuse, PT ;  /* 0x000000b15e00720c */ /* 0x080fe20003fc6270 */
[----:B------:R-:W-:Y:S01]  /*2ea0*/  VIADD R94, R128, 0x41 ;  /* 0x00000041805e7836 */ /* 0x000fe20000000000 */
[-C--:B------:R-:W-:Y:S01]  /*2eb0*/  ISETP.GE.AND P1, PT, R106, R177.reuse, PT ;  /* 0x000000b16a00720c */ /* 0x080fe20003f26270 */
[----:B------:R-:W-:Y:S01]  /*2ec0*/  VIADD R106, R128, 0x31 ;  /* 0x00000031806a7836 */ /* 0x000fe20000000000 */
[----:B------:R-:W-:Y:S01]  /*2ed0*/  FSEL R192, R96, -INF , !P3 ;  /* 0xff80000060c07808 */ /* 0x000fe20005800000 */
[----:B------:R-:W-:Y:S01]  /*2ee0*/  HMMA.16816.F32.BF16 R28, R160, R16, RZ ;  /* 0x00000010a01c723c */ /* 0x000fe200000418ff */
[----:B------:R-:W-:Y:S01]  /*2ef0*/  FSEL R203, R56, -INF , !P6 ;  /* 0xff80000038cb7808 */ /* 0x000fe20007000000 */
[----:B------:R-:W-:Y:S01]  /*2f00*/  VIADD R96, R128, 0x38 ;  /* 0x0000003880607836 */ /* 0x000fe20000000000 */
[-C--:B------:R-:W-:Y:S01]  /*2f10*/  ISETP.GE.AND P2, PT, R94, R177.reuse, PT ;  /* 0x000000b15e00720c */ /* 0x080fe20003f46270 */
[----:B------:R-:W-:Y:S01]  /*2f20*/  VIADD R56, R128, 0x60 ;  /* 0x0000006080387836 */ /* 0x000fe20000000000 */
[----:B------:R-:W-:Y:S01]  /*2f30*/  FSEL R145, R102, -INF , !P3 ;  /* 0xff80000066917808 */ /* 0x000fe20005800000 */
[----:B------:R-:W-:Y:S01]  /*2f40*/  VIADD R94, R128, 0x49 ;  /* 0x00000049805e7836 */ /* 0x000fe20000000000 */
[----:B------:R-:W-:Y:S01]  /*2f50*/  FSEL R247, R72, -INF , !P1 ;  /* 0xff80000048f77808 */ /* 0x000fe20004800000 */
[----:B-----5:R-:W-:Y:S01]  /*2f60*/  HMMA.16816.F32.BF16 R8, R4, R164, RZ ;  /* 0x000000a40408723c */ /* 0x020fe200000418ff */
[----:B------:R-:W-:Y:S01]  /*2f70*/  ISETP.GE.AND P3, PT, R106, R177, PT ;  /* 0x000000b16a00720c */ /* 0x000fe20003f66270 */
[----:B------:R-:W-:Y:S01]  /*2f80*/  VIADD R72, R128, 0x50 ;  /* 0x0000005080487836 */ /* 0x000fe20000000000 */
[----:B------:R-:W-:-:S02]  /*2f90*/  FSEL R222, R101, -INF , !P5 ;  /* 0xff80000065de7808 */ /* 0x000fc40006800000 */
[----:B------:R-:W-:Y:S02]  /*2fa0*/  FSEL R180, R99, -INF , !P5 ;  /* 0xff80000063b47808 */ /* 0x000fe40006800000 */
[----:B------:R-:W-:Y:S01]  /*2fb0*/  FSEL R191, R59, -INF , !P2 ;  /* 0xff8000003bbf7808 */ /* 0x000fe20005000000 */
[C---:B------:R-:W-:Y:S01]  /*2fc0*/  HMMA.16816.F32.BF16 R64, R160.reuse, R66, RZ ;  /* 0x00000042a040723c */ /* 0x040fe200000418ff */
[----:B------:R-:W-:Y:S02]  /*2fd0*/  FSEL R205, R57, -INF , !P2 ;  /* 0xff80000039cd7808 */ /* 0x000fe40005000000 */
[----:B------:R-:W-:Y:S02]  /*2fe0*/  FSEL R127, R63, -INF , !P2 ;  /* 0xff8000003f7f7808 */ /* 0x000fe40005000000 */
[----:B------:R-:W-:Y:S01]  /*2ff0*/  ISETP.GE.AND P5, PT, R96, R177, PT ;  /* 0x000000b16000720c */ /* 0x000fe20003fa6270 */
[----:B------:R-:W-:Y:S01]  /*3000*/  VIADD R96, R128, 0x39 ;  /* 0x0000003980607836 */ /* 0x000fe20000000000 */
[----:B------:R-:W-:Y:S01]  /*3010*/  FSEL R209, R75, -INF , !P3 ;  /* 0xff8000004bd17808 */ /* 0x000fe20005800000 */
[----:B------:R-:W-:Y:S01]  /*3020*/  HMMA.16816.F32.BF16 R48, R160, R50, RZ ;  /* 0x00000032a030723c */ /* 0x000fe200000418ff */
[----:B------:R-:W-:-:S02]  /*3030*/  FSEL R245, R73, -INF , !P3 ;  /* 0xff80000049f57808 */ /* 0x000fc40005800000 */
[----:B------:R-:W-:Y:S02]  /*3040*/  FSEL R179, R79, -INF , !P3 ;  /* 0xff8000004fb37808 */ /* 0x000fe40005800000 */
[----:B------:R-:W-:Y:S02]  /*3050*/  FSEL R118, R77, -INF , !P3 ;  /* 0xff8000004d767808 */ /* 0x000fe40005800000 */
[-C--:B------:R-:W-:Y:S01]  /*3060*/  ISETP.GE.AND P3, PT, R72, R177.reuse, PT ;  /* 0x000000b14800720c */ /* 0x080fe20003f66270 */
[----:B------:R-:W-:Y:S01]  /*3070*/  HMMA.16816.F32.BF16 R32, R160, R34, RZ ;  /* 0x00000022a020723c */ /* 0x000fe200000418ff */
[----:B------:R-:W-:Y:S01]  /*3080*/  FSEL R92, R92, -INF , !P4 ;  /* 0xff8000005c5c7808 */ /* 0x000fe20006000000 */
[----:B------:R-:W-:Y:S01]  /*3090*/  VIADD R72, R128, 0x51 ;  /* 0x0000005180487836 */ /* 0x000fe20000000000 */
[----:B------:R-:W-:Y:S02]  /*30a0*/  ISETP.GE.AND P4, PT, R96, R177, PT ;  /* 0x000000b16000720c */ /* 0x000fe40003f86270 */
[----:B------:R-:W-:-:S02]  /*30b0*/  FSEL R175, R78, -INF , !P1 ;  /* 0xff8000004eaf7808 */ /* 0x000fc40004800000 */
[----:B------:R-:W-:Y:S01]  /*30c0*/  FSEL R125, R74, -INF , !P1 ;  /* 0xff8000004a7d7808 */ /* 0x000fe20004800000 */
[C---:B------:R-:W-:Y:S01]  /*30d0*/  HMMA.16816.F32.BF16 R16, R160.reuse, R18, RZ ;  /* 0x00000012a010723c */ /* 0x040fe200000418ff */
[----:B------:R-:W-:Y:S02]  /*30e0*/  FSEL R120, R76, -INF , !P1 ;  /* 0xff8000004c787808 */ /* 0x000fe40004800000 */
[----:B------:R-:W-:Y:S01]  /*30f0*/  FSEL R185, R40, -INF , !P3 ;  /* 0xff80000028b97808 */ /* 0x000fe20005800000 */
[----:B------:R-:W-:Y:S01]  /*3100*/  VIADD R40, R128, 0x68 ;  /* 0x0000006880287836 */ /* 0x000fe20000000000 */
[----:B------:R-:W-:Y:S02]  /*3110*/  ISETP.GE.AND P1, PT, R94, R177, PT ;  /* 0x000000b15e00720c */ /* 0x000fe40003f26270 */
[----:B------:R-:W-:Y:S01]  /*3120*/  FSEL R113, R62, -INF , !P6 ;  /* 0xff8000003e717808 */ /* 0x000fe20007000000 */
[----:B------:R-:W-:Y:S01]  /*3130*/  HMMA.16816.F32.BF16 R12, R160, R164, RZ ;  /* 0x000000a4a00c723c */ /* 0x000fe200000418ff */
[----:B------:R-:W-:-:S02]  /*3140*/  FSEL R183, R58, -INF , !P6 ;  /* 0xff8000003ab77808 */ /* 0x000fc40007000000 */
[----:B------:R-:W-:Y:S02]  /*3150*/  FSEL R108, R60, -INF , !P6 ;  /* 0xff8000003c6c7808 */ /* 0x000fe40007000000 */
[----:B------:R-:W-:Y:S02]  /*3160*/  FSEL R95, R46, -INF , !P3 ;  /* 0xff8000002e5f7808 */ /* 0x000fe40005800000 */
[----:B------:R-:W-:Y:S01]  /*3170*/  FSEL R129, R42, -INF , !P3 ;  /* 0xff8000002a817808 */ /* 0x000fe20005800000 */
[----:B------:R-:W-:Y:S01]  /*3180*/  HMMA.16816.F32.BF16 R4, R4, R166, RZ ;  /* 0x000000a60404723c */ /* 0x000fe200000418ff */
[----:B------:R-:W-:-:S07]  /*3190*/  FSEL R96, R44, -INF , !P3 ;  /* 0xff8000002c607808 */ /* 0x000fce0005800000 */
[----:B------:R-:W-:Y:S01]  /*31a0*/  HMMA.16816.F32.BF16 R160, R160, R166, RZ ;  /* 0x000000a6a0a0723c */ /* 0x000fe200000418ff */
[----:B------:R-:W-:Y:S02]  /*31b0*/  FSEL R166, R110, -INF , !P0 ;  /* 0xff8000006ea67808 */ /* 0x000fe40004000000 */
[----:B------:R-:W-:Y:S02]  /*31c0*/  ISETP.GE.AND P0, PT, R112, R177, PT ;  /* 0x000000b17000720c */ /* 0x000fe40003f06270 */
[----:B------:R-:W-:Y:S02]  /*31d0*/  FSEL R112, R61, -INF , !P2 ;  /* 0xff8000003d707808 */ /* 0x000fe40005000000 */
[----:B------:R-:W-:Y:S01]  /*31e0*/  FSEL R87, R87, -INF , !P0 ;  /* 0xff80000057577808 */ /* 0x000fe20004000000 */
[----:B------:R-:W-:Y:S01]  /*31f0*/  HMMA.16816.F32.BF16 R64, R156, R138, R64 ;  /* 0x0000008a9c40723c */ /* 0x000fe20000041840 */
[----:B------:R-:W-:Y:S02]  /*3200*/  FSEL R194, R85, -INF , !P0 ;  /* 0xff80000055c27808 */ /* 0x000fe40004000000 */
[----:B------:R-:W-:-:S02]  /*3210*/  FSEL R111, R83, -INF , !P0 ;  /* 0xff800000536f7808 */ /* 0x000fc40004000000 */
[----:B------:R-:W-:Y:S02]  /*3220*/  FSEL R86, R81, -INF , !P0 ;  /* 0xff80000051567808 */ /* 0x000fe40004000000 */
[-C--:B------:R-:W-:Y:S01]  /*3230*/  ISETP.GE.AND P0, PT, R80, R177.reuse, PT ;  /* 0x000000b15000720c */ /* 0x080fe20003f06270 */
[----:B------:R-:W-:Y:S01]  /*3240*/  HMMA.16816.F32.BF16 R52, R152, R134, R52 ;  /* 0x000000869834723c */ /* 0x000fe20000041834 */
[----:B------:R-:W1:Y:S01]  /*3250*/  LDSM.16.M88.4 R80, [R217+0x3c00] ;  /* 0x003c0000d950783b */ /* 0x000e620000000200 */
[----:B------:R-:W-:Y:S01]  /*3260*/  ISETP.GE.AND P2, PT, R56, R177, PT ;  /* 0x000000b13800720c */ /* 0x000fe20003f46270 */
[----:B------:R-:W-:Y:S01]  /*3270*/  VIADD R56, R128, 0x61 ;  /* 0x0000006180387836 */ /* 0x000fe20000000000 */
[----:B------:R-:W-:-:S04]  /*3280*/  DEPBAR.LE SB0, 0x0 ;  /* 0x000080000000791a */ /* 0x000fc80000000000 */
[----:B------:R-:W-:Y:S03]  /*3290*/  HMMA.16816.F32.BF16 R48, R156, R134, R48 ;  /* 0x000000869c30723c */ /* 0x000fe60000041830 */
[----:B------:R-:W-:Y:S01]  /*32a0*/  FSEL R124, R64, -INF , !P5 ;  /* 0xff800000407c7808 */ /* 0x000fe20006800000 */
[----:B------:R-:W-:Y:S01]  /*32b0*/  VIADD R64, R128, 0x58 ;  /* 0x0000005880407836 */ /* 0x000fe20000000000 */
[----:B------:R-:W-:Y:S02]  /*32c0*/  FSEL R187, R66, -INF , !P5 ;  /* 0xff80000042bb7808 */ /* 0x000fe40006800000 */
[----:B------:R-:W-:Y:S01]  /*32d0*/  FSEL R193, R67, -INF , !P4 ;  /* 0xff80000043c17808 */ /* 0x000fe20006000000 */
[----:B------:R-:W-:Y:S01]  /*32e0*/  HMMA.16816.F32.BF16 R68, R152, R138, R68 ;  /* 0x0000008a9844723c */ /* 0x000fe20000041844 */
[----:B------:R-:W-:Y:S02]  /*32f0*/  FSEL R122, R65, -INF , !P4 ;  /* 0xff800000417a7808 */ /* 0x000fe40006000000 */
[----:B------:R-:W-:-:S02]  /*3300*/  FSEL R197, R54, -INF , !P0 ;  /* 0xff80000036c57808 */ /* 0x000fc40004000000 */
[----:B------:R-:W-:Y:S02]  /*3310*/  FSEL R211, R52, -INF , !P0 ;  /* 0xff80000034d37808 */ /* 0x000fe40004000000 */
[----:B------:R-:W-:Y:S01]  /*3320*/  FSEL R195, R55, -INF , !P1 ;  /* 0xff80000037c37808 */ /* 0x000fe20004800000 */
[-C--:B--2---:R-:W-:Y:S01]  /*3330*/  HMMA.16816.F32.BF16 R28, R156, R148.reuse, R28 ;  /* 0x000000949c1c723c */ /* 0x084fe2000004181c */
[----:B------:R-:W-:Y:S02]  /*3340*/  FSEL R207, R53, -INF , !P1 ;  /* 0xff80000035cf7808 */ /* 0x000fe40004800000 */
[----:B------:R-:W-:Y:S02]  /*3350*/  FSEL R165, R50, -INF , !P0 ;  /* 0xff80000032a57808 */ /* 0x000fe40004000000 */
[----:B------:R-:W-:Y:S01]  /*3360*/  FSEL R116, R48, -INF , !P0 ;  /* 0xff80000030747808 */ /* 0x000fe20004000000 */
[----:B------:R-:W-:Y:S01]  /*3370*/  VIADD R48, R128, 0x70 ;  /* 0x0000007080307836 */ /* 0x000fe20000000000 */
[----:B------:R-:W-:Y:S01]  /*3380*/  ISETP.GE.AND P0, PT, R56, R177, PT ;  /* 0x000000b13800720c */ /* 0x000fe20003f06270 */
[----:B------:R-:W-:Y:S01]  /*3390*/  HMMA.16816.F32.BF16 R24, R152, R148, R24 ;  /* 0x000000949818723c */ /* 0x000fe20000041818 */
[----:B------:R-:W-:-:S02]  /*33a0*/  FSEL R173, R51, -INF , !P1 ;  /* 0xff80000033ad7808 */ /* 0x000fc40004800000 */
[----:B------:R-:W-:Y:S02]  /*33b0*/  FSEL R223, R70, -INF , !P5 ;  /* 0xff80000046df7808 */ /* 0x000fe40006800000 */
[----:B------:R-:W-:Y:S02]  /*33c0*/  FSEL R251, R68, -INF , !P5 ;  /* 0xff80000044fb7808 */ /* 0x000fe40006800000 */
[----:B------:R-:W-:Y:S01]  /*33d0*/  ISETP.GE.AND P5, PT, R72, R177, PT ;  /* 0x000000b14800720c */ /* 0x000fe20003fa6270 */
[----:B------:R-:W-:Y:S01]  /*33e0*/  HMMA.16816.F32.BF16 R32, R156, R130, R32 ;  /* 0x000000829c20723c */ /* 0x000fe20000041820 */
[----:B------:R-:W-:Y:S02]  /*33f0*/  FSEL R215, R71, -INF , !P4 ;  /* 0xff80000047d77808 */ /* 0x000fe40006000000 */
[----:B------:R-:W-:Y:S02]  /*3400*/  FSEL R249, R69, -INF , !P4 ;  /* 0xff80000045f97808 */ /* 0x000fe40006000000 */
[----:B------:R-:W-:-:S02]  /*3410*/  FSEL R93, R31, -INF , !P0 ;  /* 0xff8000001f5d7808 */ /* 0x000fc40004000000 */
[----:B------:R-:W-:Y:S01]  /*3420*/  FSEL R110, R29, -INF , !P0 ;  /* 0xff8000001d6e7808 */ /* 0x000fe20004000000 */
[----:B------:R-:W-:Y:S01]  /*3430*/  HMMA.16816.F32.BF16 R36, R152, R130, R36 ;  /* 0x000000829824723c */ /* 0x000fe20000041824 */
[----:B------:R-:W-:Y:S01]  /*3440*/  ISETP.GE.AND P4, PT, R64, R177, PT ;  /* 0x000000b14000720c */ /* 0x000fe20003f86270 */
[----:B------:R-:W-:Y:S01]  /*3450*/  VIADD R64, R128, 0x59 ;  /* 0x0000005980407836 */ /* 0x000fe20000000000 */
[----:B------:R-:W-:Y:S02]  /*3460*/  FSEL R99, R27, -INF , !P0 ;  /* 0xff8000001b637808 */ /* 0x000fe40004000000 */
[----:B------:R-:W-:Y:S02]  /*3470*/  FSEL R119, R25, -INF , !P0 ;  /* 0xff80000019777808 */ /* 0x000fe40004000000 */
[----:B------:R-:W-:Y:S01]  /*3480*/  ISETP.GE.U32.AND P0, PT, R177, 0x81, PT ;  /* 0x00000081b100780c */ /* 0x000fe20003f06070 */
[----:B-1----:R-:W-:Y:S01]  /*3490*/  HMMA.16816.F32.BF16 R12, R156, R80, R12 ;  /* 0x000000509c0c723c */ /* 0x002fe2000004180c */
[----:B------:R-:W-:-:S02]  /*34a0*/  FSEL R114, R49, -INF , !P1 ;  /* 0xff80000031727808 */ /* 0x000fc40004800000 */
[----:B------:R-:W-:Y:S02]  /*34b0*/  FSEL R131, R43, -INF , !P5 ;  /* 0xff8000002b837808 */ /* 0x000fe40006800000 */
[----:B------:R-:W-:Y:S02]  /*34c0*/  FSEL R181, R41, -INF , !P5 ;  /* 0xff80000029b57808 */ /* 0x000fe40006800000 */
[----:B------:R-:W-:Y:S01]  /*34d0*/  FSEL R101, R47, -INF , !P5 ;  /* 0xff8000002f657808 */ /* 0x000fe20006800000 */
[C---:B------:R-:W-:Y:S01]  /*34e0*/  HMMA.16816.F32.BF16 R8, R152.reuse, R80, R8 ;  /* 0x000000509808723c */ /* 0x040fe20000041808 */
[----:B------:R-:W-:Y:S02]  /*34f0*/  FSEL R94, R45, -INF , !P5 ;  /* 0xff8000002d5e7808 */ /* 0x000fe40006800000 */
[-C--:B------:R-:W-:Y:S01]  /*3500*/  ISETP.GE.AND P1, PT, R48, R177.reuse, PT ;  /* 0x000000b13000720c */ /* 0x080fe20003f26270 */
[----:B------:R-:W-:Y:S01]  /*3510*/  VIADD R48, R128, 0x71 ;  /* 0x0000007180307836 */ /* 0x000fe20000000000 */
[----:B------:R-:W-:Y:S01]  /*3520*/  ISETP.GE.AND P5, PT, R40, R177, PT ;  /* 0x000000b12800720c */ /* 0x000fe20003fa6270 */
[----:B------:R-:W-:Y:S01]  /*3530*/  VIADD R40, R128, 0x69 ;  /* 0x0000006980287836 */ /* 0x000fe20000000000 */
[----:B------:R-:W-:Y:S01]  /*3540*/  FSEL R102, R32, -INF , !P4 ;  /* 0xff80000020667808 */ /* 0x000fe20006000000 */
[----:B------:R-:W-:Y:S01]  /*3550*/  HMMA.16816.F32.BF16 R20, R152, R150, R20 ;  /* 0x000000969814723c */ /* 0x000fe20000041814 */
[----:B------:R-:W-:Y:S01]  /*3560*/  VIADD R32, R128, 0x78 ;  /* 0x0000007880207836 */ /* 0x000fe20000000000 */
[----:B------:R-:W-:Y:S01]  /*3570*/  FSEL R171, R38, -INF , !P4 ;  /* 0xff80000026ab7808 */ /* 0x000fe20006000000 */
[----:B------:R-:W-:Y:S01]  /*3580*/  VIADD R128, R128, 0x79 ;  /* 0x0000007980807836 */ /* 0x000fe20000000000 */
[----:B------:R-:W-:-:S02]  /*3590*/  FSEL R189, R36, -INF , !P4 ;  /* 0xff80000024bd7808 */ /* 0x000fc40006000000 */
[----:B------:R-:W-:Y:S02]  /*35a0*/  FSEL R107, R34, -INF , !P4 ;  /* 0xff800000226b7808 */ /* 0x000fe40006000000 */
[----:B------:R-:W-:Y:S01]  /*35b0*/  HMMA.16816.F32.BF16 R4, R152, R82, R4 ;  /* 0x000000529804723c */ /* 0x000fe20000041804 */
        /* <DEDUP_REMOVED lines=9> */
[----:B------:R-:W-:Y:S01]  /*3650*/  HMMA.16816.F32.BF16 R160, R156, R82, R160 ;  /* 0x000000529ca0723c */ /* 0x000fe200000418a0 */
[-C--:B------:R-:W-:Y:S02]  /*3660*/  ISETP.GE.AND P6, PT, R64, R177.reuse, PT ;  /* 0x000000b14000720c */ /* 0x080fe40003fc6270 */
[-C--:B------:R-:W-:Y:S02]  /*3670*/  ISETP.GE.AND P3, PT, R48, R177.reuse, PT ;  /* 0x000000b13000720c */ /* 0x080fe40003f66270 */
[----:B------:R-:W-:-:S02]  /*3680*/  ISETP.GE.AND P4, PT, R40, R177, PT ;  /* 0x000000b12800720c */ /* 0x000fc40003f86270 */
[-C--:B------:R-:W-:Y:S02]  /*3690*/  ISETP.GE.AND P2, PT, R32, R177.reuse, PT ;  /* 0x000000b12000720c */ /* 0x080fe40003f46270 */
[----:B------:R-:W-:Y:S02]  /*36a0*/  ISETP.GE.AND P1, PT, R128, R177, PT ;  /* 0x000000b18000720c */ /* 0x000fe40003f26270 */
[----:B------:R-:W-:Y:S02]  /*36b0*/  FSEL R76, R11, -INF , !P3 ;  /* 0xff8000000b4c7808 */ /* 0x000fe40005800000 */
[----:B------:R-:W-:Y:S02]  /*36c0*/  FSEL R83, R9, -INF , !P3 ;  /* 0xff80000009537808 */ /* 0x000fe40005800000 */
[----:B------:R-:W-:Y:S02]  /*36d0*/  FSEL R67, R15, -INF , !P3 ;  /* 0xff8000000f437808 */ /* 0x000fe40005800000 */
[----:B------:R-:W-:-:S02]  /*36e0*/  FSEL R69, R13, -INF , !P3 ;  /* 0xff8000000d457808 */ /* 0x000fc40005800000 */
[----:B------:R-:W-:Y:S02]  /*36f0*/  FSEL R213, R39, -INF , !P6 ;  /* 0xff80000027d57808 */ /* 0x000fe40007000000 */
[----:B------:R-:W-:Y:S02]  /*3700*/  FSEL R243, R37, -INF , !P6 ;  /* 0xff80000025f37808 */ /* 0x000fe40007000000 */
        /* <DEDUP_REMOVED lines=17> */
[----:B------:R-:W-:Y:S01]  /*3820*/  FSEL R70, R161, -INF , !P1 ;  /* 0xff800000a1467808 */ /* 0x000fe20004800000 */
[----:B------:R-:W-:Y:S06]  /*3830*/  BAR.SYNC.DEFER_BLOCKING 0x0 ;  /* 0x0000000000007b1d */ /* 0x000fec0000010000 */
[----:B------:R-:W-:Y:S05]  /*3840*/  @!P0 BRA `(.L_x_94) ;  /* 0x0000000000bc8947 */ /* 0x000fea0003800000 */
[----:B------:R-:W1:Y:S01]  /*3850*/  LDCU UR5, c[0x0][0x440] ;  /* 0x00008800ff0577ac */ /* 0x000e620008000800 */
[----:B------:R-:W-:Y:S01]  /*3860*/  LEA.HI.SX32 R5, R170, 0xfffffffe, 0x19 ;  /* 0xfffffffeaa057811 */ /* 0x000fe200078fcaff */
[----:B------:R-:W-:Y:S04]  /*3870*/  BSSY.RECONVERGENT B0, `(.L_x_95) ;  /* 0x000002b000007945 */ /* 0x000fe80003800200 */
[-C--:B------:R-:W-:Y:S02]  /*3880*/  IMAD R7, R2, R5.reuse, RZ ;  /* 0x0000000502077224 */ /* 0x080fe400078e02ff */
[----:B------:R-:W-:-:S04]  /*3890*/  IMAD.WIDE.U32 R4, R172, R5, RZ ;  /* 0x00000005ac047225 */ /* 0x000fc800078e00ff */
[----:B------:R-:W-:Y:S01]  /*38a0*/  IMAD.IADD R7, R5, 0x1, R7 ;  /* 0x0000000105077824 */ /* 0x000fe200078e0207 */
[C---:B-1----:R-:W-:Y:S02]  /*38b0*/  ISETP.GE.AND P1, PT, R228.reuse, UR5, PT ;  /* 0x00000005e4007c0c */ /* 0x042fe4000bf26270 */
[----:B------:R-:W-:-:S11]  /*38c0*/  ISETP.GE.AND P2, PT, R228, UR5, PT ;  /* 0x00000005e4007c0c */ /* 0x000fd6000bf46270 */
[-C--:B------:R-:W-:Y:S02]  /*38d0*/  @!P1 IADD3 R176, P4, PT, R176, R4.reuse, RZ ;  /* 0x00000004b0b09210 */ /* 0x080fe40007f9e0ff */
[----:B------:R-:W-:Y:S02]  /*38e0*/  @!P1 LEA R2, P3, R168, R4, 0x6 ;  /* 0x00000004a8029211 */ /* 0x000fe400078630ff */
[-C--:B------:R-:W-:Y:S01]  /*38f0*/  @!P2 LEA R12, P5, R4, R233.reuse, 0x1 ;  /* 0x000000e9040ca211 */ /* 0x080fe200078a08ff */
[----:B------:R-:W-:Y:S01]  /*3900*/  @!P1 IMAD.X R9, R174, 0x1, R7, P4 ;  /* 0x00000001ae099824 */ /* 0x000fe200020e0607 */
[----:B------:R-:W-:Y:S02]  /*3910*/  @!P1 LEA R14, P4, R176, R233, 0x1 ;  /* 0x000000e9b00e9211 */ /* 0x000fe400078808ff */
[----:B------:R-:W-:Y:S02]  /*3920*/  @!P1 LEA.HI.X R11, R168, R7, R169, 0x6, P3 ;  /* 0x00000007a80b9211 */ /* 0x000fe400018f34a9 */
[----:B------:R-:W-:-:S02]  /*3930*/  @!P1 LEA R8, P3, R2, R233, 0x1 ;  /* 0x000000e902089211 */ /* 0x000fc400078608ff */
[-C--:B------:R-:W-:Y:S02]  /*3940*/  @!P2 LEA.HI.X R13, R4, R232.reuse, R7, 0x1, P5 ;  /* 0x000000e8040da211 */ /* 0x080fe400028f0c07 */
[-C--:B------:R-:W-:Y:S02]  /*3950*/  @!P1 LEA.HI.X R15, R176, R232.reuse, R9, 0x1, P4 ;  /* 0x000000e8b00f9211 */ /* 0x080fe400020f0c09 */
[----:B------:R-:W-:Y:S01]  /*3960*/  @!P1 LEA.HI.X R9, R2, R232, R11, 0x1, P3 ;  /* 0x000000e802099211 */ /* 0x000fe200018f0c0b */
[----:B------:R-:W-:Y:S01]  /*3970*/  @!PT LDS RZ, [RZ] ;  /* 0x00000000fffff984 */ /* 0x000fe20000000800 */
[----:B------:R-:W-:Y:S01]  /*3980*/  @!PT LDS RZ, [RZ] ;  /* 0x00000000fffff984 */ /* 0x000fe20000000800 */
[----:B------:R-:W-:Y:S01]  /*3990*/  @!PT LDS RZ, [RZ] ;  /* 0x00000000fffff984 */ /* 0x000fe20000000800 */
[----:B------:R1:W-:Y:S04]  /*39a0*/  @!P2 LDGSTS.E.BYPASS.LTC128B.128 [R240+0x2000], desc[UR14][R12.64] ;  /* 0x020000000cf0afae */ /* 0x0003e8000b981a0e */
[----:B------:R1:W-:Y:S04]  /*39b0*/  @P2 STS.128 [R240+0x2000], RZ ;  /* 0x002000fff0002388 */ /* 0x0003e80000000c00 */
[----:B------:R1:W-:Y:S04]  /*39c0*/  @P1 STS.128 [R240+0x2800], RZ ;  /* 0x002800fff0001388 */ /* 0x0003e80000000c00 */
[----:B------:R-:W-:Y:S01]  /*39d0*/  @!PT LDS RZ, [RZ] ;  /* 0x00000000fffff984 */ /* 0x000fe20000000800 */
[----:B------:R-:W-:Y:S01]  /*39e0*/  @!PT LDS RZ, [RZ] ;  /* 0x00000000fffff984 */ /* 0x000fe20000000800 */
[----:B------:R-:W-:Y:S01]  /*39f0*/  @!PT LDS RZ, [RZ] ;  /* 0x00000000fffff984 */ /* 0x000fe20000000800 */
[----:B------:R1:W-:Y:S04]  /*3a00*/  @!P1 LDGSTS.E.BYPASS.LTC128B.128 [R240+0x2800], desc[UR14][R14.64] ;  /* 0x028000000ef09fae */ /* 0x0003e8000b981a0e */
[----:B------:R1:W-:Y:S04]  /*3a10*/  @P1 STS.128 [R240+0x3000], RZ ;  /* 0x003000fff0001388 */ /* 0x0003e80000000c00 */
[----:B------:R-:W-:Y:S01]  /*3a20*/  @!PT LDS RZ, [RZ] ;  /* 0x00000000fffff984 */ /* 0x000fe20000000800 */
[----:B------:R-:W-:Y:S01]  /*3a30*/  @!PT LDS RZ, [RZ] ;  /* 0x00000000fffff984 */ /* 0x000fe20000000800 */
[----:B------:R-:W-:Y:S01]  /*3a40*/  @!PT LDS RZ, [RZ] ;  /* 0x00000000fffff984 */ /* 0x000fe20000000800 */
[----:B------:R1:W-:Y:S04]  /*3a50*/  @!P1 LDGSTS.E.BYPASS.LTC128B.128 [R240+0x3000], desc[UR14][R8.64] ;  /* 0x0300000008f09fae */ /* 0x0003e8000b981a0e */
        /* <DEDUP_REMOVED lines=12> */
.L_x_96:
[----:B------:R-:W-:Y:S05]  /*3b20*/  BSYNC.RECONVERGENT B0 ;  /* 0x0000000000007941 */ /* 0x000fea0003800200 */
.L_x_95:
[----:B------:R-:W0:Y:S02]  /*3b30*/  LDGDEPBAR ;  /* 0x00000000000079af */ /* 0x000e240000000000 */
.L_x_94:
[----:B------:R-:W-:Y:S01]  /*3b40*/  FMNMX3.FTZ R7, R214, R136, R200, !PT ;  /* 0x00000088d6077276 */ /* 0x000fe200078100c8 */
[----:B------:R-:W3:Y:S01]  /*3b50*/  LDCU UR5, c[0x0][0x45c] ;  /* 0x00008b80ff0577ac */ /* 0x000ee20008000800 */
[----:B--2---:R-:W-:Y:S02]  /*3b60*/  FMNMX3.FTZ R5, R210, R212, R244, !PT ;  /* 0x000000d4d2057276 */ /* 0x004fe400078100f4 */
        /* <DEDUP_REMOVED lines=23> */
[----:B-1----:R-:W-:Y:S02]  /*3ce0*/  FMNMX3.FTZ R8, R5, R104, R100, !PT ;  /* 0x0000006805087276 */ /* 0x002fe40007810064 */
        /* <DEDUP_REMOVED lines=20> */
[----:B------:R-:W-:Y:S02]  /*3e30*/  FMNMX.FTZ R4, R70, R7, !PT ;  /* 0x0000000746047209 */ /* 0x000fe40007810000 */
[----:B------:R-:W-:-:S02]  /*3e40*/  FMNMX3.FTZ R6, R6, R131, R171, !PT ;  /* 0x0000008306067276 */ /* 0x000fc400078100ab */
[----:B------:R-:W-:Y:S01]  /*3e50*/  FMNMX3.FTZ R2, R2, R167, R79, !PT ;  /* 0x000000a702027276 */ /* 0x000fe2000781004f */
[----:B------:R-:W1:Y:S01]  /*3e60*/  SHFL.BFLY PT, R11, R4, 0x2, 0x1f ;  /* 0x0c401f00040b7f89 */ /* 0x000e6200000e0000 */
[----:B------:R-:W-:Y:S02]  /*3e70*/  FMNMX3.FTZ R8, R8, R127, R165, !PT ;  /* 0x0000007f08087276 */ /* 0x000fe400078100a5 */
[----:B------:R-:W-:Y:S02]  /*3e80*/  FMNMX3.FTZ R6, R6, R213, R91, !PT ;  /* 0x000000d506067276 */ /* 0x000fe4000781005b */
[----:B------:R-:W-:Y:S02]  /*3e90*/  FMNMX3.FTZ R5, R2, R83, R81, !PT ;  /* 0x0000005302057276 */ /* 0x000fe40007810051 */
[----:B------:R-:W-:Y:S02]  /*3ea0*/  FMNMX3.FTZ R8, R8, R173, R95, !PT ;  /* 0x000000ad08087276 */ /* 0x000fe4000781005f */
[----:B------:R-:W-:-:S02]  /*3eb0*/  FMNMX3.FTZ R6, R6, R99, R123, !PT ;  /* 0x0000006306067276 */ /* 0x000fc4000781007b */
[----:B------:R-:W-:Y:S02]  /*3ec0*/  FMNMX.FTZ R2, R80, R5, !PT ;  /* 0x0000000550027209 */ /* 0x000fe40007810000 */
[----:B------:R-:W-:Y:S02]  /*3ed0*/  FMNMX3.FTZ R8, R8, R101, R107, !PT ;  /* 0x0000006508087276 */ /* 0x000fe4000781006b */
[----:B------:R-:W-:Y:S01]  /*3ee0*/  FMNMX3.FTZ R5, R6, R121, R71, !PT ;  /* 0x0000007906057276 */ /* 0x000fe20007810047 */
[----:B------:R-:W2:Y:S01]  /*3ef0*/  SHFL.BFLY PT, R9, R2, 0x2, 0x1f ;  /* 0x0c401f0002097f89 */ /* 0x000ea200000e0000 */
[----:B------:R-:W-:Y:S02]  /*3f00*/  FMNMX3.FTZ R8, R8, R201, R85, !PT ;  /* 0x000000c908087276 */ /* 0x000fe40007810055 */
[----:B------:R-:W-:Y:S02]  /*3f10*/  FMNMX3.FTZ R5, R5, R76, R75, !PT ;  /* 0x0000004c05057276 */ /* 0x000fe4000781004b */
[----:B------:R-:W-:-:S02]  /*3f20*/  FMNMX3.FTZ R8, R8, R93, R117, !PT ;  /* 0x0000005d08087276 */ /* 0x000fc40007810075 */
[----:B------:R-:W-:Y:S02]  /*3f30*/  FMNMX.FTZ R6, R74, R5, !PT ;  /* 0x000000054a067209 */ /* 0x000fe40007810000 */
[----:B------:R-:W-:Y:S02]  /*3f40*/  FMNMX3.FTZ R5, R8, R115, R53, !PT ;  /* 0x0000007308057276 */ /* 0x000fe40007810035 */
[----:B-1----:R-:W-:Y:S01]  /*3f50*/  FMNMX.FTZ R11, R4, R11, !PT ;  /* 0x0000000b040b7209 */ /* 0x002fe20007810000 */
[----:B------:R-:W1:Y:S01]  /*3f60*/  SHFL.BFLY PT, R7, R6, 0x2, 0x1f ;  /* 0x0c401f0006077f89 */ /* 0x000e6200000e0000 */
[----:B------:R-:W-:Y:S02]  /*3f70*/  FMNMX3.FTZ R5, R5, R67, R64, !PT ;  /* 0x0000004305057276 */ /* 0x000fe40007810040 */
[----:B------:R-:W-:Y:S01]  /*3f80*/  IADD3 R218, PT, PT, R199, R0, RZ ;  /* 0x00000000c7da7210 */ /* 0x000fe20007ffe0ff */
[----:B------:R-:W4:Y:S01]  /*3f90*/  SHFL.BFLY PT, R164, R11, 0x1, 0x1f ;  /* 0x0c201f000ba47f89 */ /* 0x000f2200000e0000 */
[----:B------:R-:W-:-:S02]  /*3fa0*/  FMNMX.FTZ R4, R62, R5, !PT ;  /* 0x000000053e047209 */ /* 0x000fc40007810000 */
[----:B------:R-:W-:-:S03]  /*3fb0*/  LEA R218, R218, UR4, 0x1 ;  /* 0x00000004dada7c11 */ /* 0x000fc6000f8e08ff */
[----:B------:R-:W5:Y:S01]  /*3fc0*/  SHFL.BFLY PT, R5, R4, 0x2, 0x1f ;  /* 0x0c401f0004057f89 */ /* 0x000f6200000e0000 */
[----:B--2---:R-:W-:-:S03]  /*3fd0*/  FMNMX.FTZ R9, R2, R9, !PT ;  /* 0x0000000902097209 */ /* 0x004fc60007810000 */
[----:B------:R-:W-:Y:S04]  /*3fe0*/  LDSM.16.MT88.4 R148, [R218+0x4000] ;  /* 0x00400000da94783b */ /* 0x000fe80000004200 */
[----:B------:R-:W2:Y:S04]  /*3ff0*/  SHFL.BFLY PT, R2, R9, 0x1, 0x1f ;  /* 0x0c201f0009027f89 */ /* 0x000ea800000e0000 */
[----:B------:R-:W-:Y:S01]  /*4000*/  LDSM.16.MT88.4 R20, [R218+0x4400] ;  /* 0x00440000da14783b */ /* 0x000fe20000004200 */
[----:B-1----:R-:W-:-:S03]  /*4010*/  FMNMX.FTZ R7, R6, R7, !PT ;  /* 0x0000000706077209 */ /* 0x002fc60007810000 */
[----:B------:R-:W-:Y:S01]  /*4020*/  LDSM.16.MT88.4 R16, [R218+0x4800] ;  /* 0x00480000da10783b */ /* 0x000fe20000004200 */
[----:B----4-:R-:W-:-:S03]  /*4030*/  FMNMX.FTZ R164, R11, R164, !PT ;  /* 0x000000a40ba47209 */ /* 0x010fc60007810000 */
[----:B------:R-:W1:Y:S01]  /*4040*/  SHFL.BFLY PT, R6, R7, 0x1, 0x1f ;  /* 0x0c201f0007067f89 */ /* 0x000e6200000e0000 */
[C---:B------:R-:W-:Y:S01]  /*4050*/  FSETP.NEU.FTZ.AND P2, PT, R164.reuse, -INF , PT ;  /* 0xff800000a400780b */ /* 0x040fe20003f5d000 */
[----:B---3--:R-:W-:Y:S01]  /*4060*/  FMUL.FTZ R73, R164, UR5 ;  /* 0x00000005a4497c20 */ /* 0x008fe20008410000 */
[----:B-----5:R-:W-:-:S04]  /*4070*/  FMNMX.FTZ R5, R4, R5, !PT ;  /* 0x0000000504057209 */ /* 0x020fc80007810000 */
[----:B------:R-:W-:Y:S01]  /*4080*/  FSEL R73, R73, RZ, P2 ;  /* 0x000000ff49497208 */ /* 0x000fe20001000000 */
[----:B------:R-:W3:Y:S01]  /*4090*/  SHFL.BFLY PT, R4, R5, 0x1, 0x1f ;  /* 0x0c201f0005047f89 */ /* 0x000ee200000e0000 */
[----:B--2---:R-:W-:-:S03]  /*40a0*/  FMNMX.FTZ R2, R9, R2, !PT ;  /* 0x0000000209027209 */ /* 0x004fc60007810000 */
[--C-:B------:R-:W-:Y:S01]  /*40b0*/  FFMA.FTZ R54, R214, UR5, -R73.reuse ;  /* 0x00000005d6367c23 */ /* 0x100fe20008010849 */
[--C-:B------:R-:W-:Y:S01]  /*40c0*/  FFMA.FTZ R63, R136, UR5, -R73.reuse ;  /* 0x00000005883f7c23 */ /* 0x100fe20008010849 */
[--C-:B------:R-:W-:Y:S01]  /*40d0*/  FFMA.FTZ R61, R200, UR5, -R73.reuse ;  /* 0x00000005c83d7c23 */ /* 0x100fe20008010849 */
[C---:B------:R-:W-:Y:S01]  /*40e0*/  FSETP.NEU.FTZ.AND P1, PT, R2.reuse, -INF , PT ;  /* 0xff8000000200780b */ /* 0x040fe20003f3d000 */
[----:B------:R-:W-:Y:S01]  /*40f0*/  FMUL.FTZ R82, R2, UR5 ;  /* 0x0000000502527c20 */ /* 0x000fe20008410000 */
[--C-:B------:R-:W-:Y:S01]  /*4100*/  FFMA.FTZ R52, R204, UR5, -R73.reuse ;  /* 0x00000005cc347c23 */ /* 0x100fe20008010849 */
[----:B------:R-:W-:Y:S01]  /*4110*/  MUFU.EX2 R54, R54 ;  /* 0x0000003600367308 */ /* 0x000fe20000000800 */
[--C-:B------:R-:W-:Y:S01]  /*4120*/  FFMA.FTZ R47, R178, UR5, -R73.reuse ;  /* 0x00000005b22f7c23 */ /* 0x100fe20008010849 */
[--C-:B------:R-:W-:Y:S01]  /*4130*/  FFMA.FTZ R44, R182, UR5, -R73.reuse ;  /* 0x00000005b62c7c23 */ /* 0x100fe20008010849 */
[----:B------:R-:W-:Y:S01]  /*4140*/  FSEL R82, R82, RZ, P1 ;  /* 0x000000ff52527208 */ /* 0x000fe20000800000 */
[----:B------:R-:W-:Y:S01]  /*4150*/  MUFU.EX2 R63, R63 ;  /* 0x0000003f003f7308 */ /* 0x000fe20000000800 */
[----:B-1----:R-:W-:Y:S01]  /*4160*/  FMNMX.FTZ R0, R7, R6, !PT ;  /* 0x0000000607007209 */ /* 0x002fe20007810000 */
[--C-:B------:R-:W-:Y:S01]  /*4170*/  FFMA.FTZ R39, R192, UR5, -R73.reuse ;  /* 0x00000005c0277c23 */ /* 0x100fe20008010849 */
[--C-:B------:R-:W-:Y:S01]  /*4180*/  FFMA.FTZ R38, R190, UR5, -R73.reuse ;  /* 0x00000005be267c23 */ /* 0x100fe20008010849 */
[--C-:B------:R-:W-:Y:S01]  /*4190*/  FFMA.FTZ R49, R216, UR5, -R82.reuse ;  /* 0x00000005d8317c23 */ /* 0x100fe20008010852 */
[----:B------:R-:W-:Y:S01]  /*41a0*/  IADD3 R216, PT, PT, R3, R218, RZ ;  /* 0x000000da03d87210 */ /* 0x000fe20007ffe0ff */
[C---:B------:R-:W-:Y:S01]  /*41b0*/  FMUL.FTZ R78, R0.reuse, UR5 ;  /* 0x00000005004e7c20 */ /* 0x040fe20008410000 */
[----:B------:R-:W-:Y:S01]  /*41c0*/  FSETP.NEU.FTZ.AND P1, PT, R0, -INF , PT ;  /* 0xff8000000000780b */ /* 0x000fe20003f3d000 */
[--C-:B------:R-:W-:Y:S01]  /*41d0*/  FFMA.FTZ R56, R210, UR5, -R82.reuse ;  /* 0x00000005d2387c23 */ /* 0x100fe20008010852 */
[--C-:B------:R-:W-:Y:S01]  /*41e0*/  FFMA.FTZ R55, R212, UR5, -R82.reuse ;  /* 0x00000005d4377c23 */ /* 0x100fe20008010852 */
[----:B---3--:R-:W-:Y:S01]  /*41f0*/  FMNMX.FTZ R3, R5, R4, !PT ;  /* 0x0000000405037209 */ /* 0x008fe20007810000 */
[----:B------:R-:W-:Y:S01]  /*4200*/  FFMA.FTZ R46, R244, UR5, -R82 ;  /* 0x00000005f42e7c23 */ /* 0x000fe20008010852 */
[----:B------:R-:W1:Y:S01]  /*4210*/  LDSM.16.MT88.4 R4, [R216+0x4000] ;  /* 0x00400000d804783b */ /* 0x000e620000004200 */
[----:B------:R-:W-:Y:S01]  /*4220*/  FSEL R78, R78, RZ, P1 ;  /* 0x000000ff4e4e7208 */ /* 0x000fe20000800000 */
[----:B------:R-:W-:Y:S01]  /*4230*/  MUFU.EX2 R56, R56 ;  /* 0x0000003800387308 */ /* 0x000fe20000000800 */
[C---:B------:R-:W-:Y:S01]  /*4240*/  FMUL.FTZ R68, R3.reuse, UR5 ;  /* 0x0000000503447c20 */ /* 0x040fe20008410000 */
[----:B------:R-:W-:Y:S01]  /*4250*/  FSETP.NEU.FTZ.AND P1, PT, R3, -INF , PT ;  /* 0xff8000000300780b */ /* 0x000fe20003f3d000 */
[----:B------:R-:W2:Y:S01]  /*4260*/  LDSM.16.MT88.4 R12, [R216+0x4400] ;  /* 0x00440000d80c783b */ /* 0x000ea20000004200 */
[--C-:B------:R-:W-:Y:S01]  /*4270*/  FFMA.FTZ R58, R140, UR5, -R78.reuse ;  /* 0x000000058c3a7c23 */ /* 0x100fe2000801084e */
[--C-:B------:R-:W-:Y:S01]  /*4280*/  FFMA.FTZ R57, R196, UR5, -R78.reuse ;  /* 0x00000005c4397c23 */ /* 0x100fe2000801084e */
[--C-:B------:R-:W-:Y:S01]  /*4290*/  FFMA.FTZ R48, R202, UR5, -R78.reuse ;  /* 0x00000005ca307c23 */ /* 0x100fe2000801084e */
[----:B------:R-:W-:Y:S01]  /*42a0*/  FFMA.FTZ R41, R206, UR5, -R78 ;  /* 0x00000005ce297c23 */ /* 0x000fe2000801084e */
[----:B------:R-:W-:Y:S01]  /*42b0*/  FSEL R68, R68, RZ, P1 ;  /* 0x000000ff44447208 */ /* 0x000fe20000800000 */
[----:B------:R-:W3:Y:S01]  /*42c0*/  MUFU.EX2 R55, R55 ;  /* 0x0000003700377308 */ /* 0x000ee20000000800 */
[--C-:B------:R-:W-:Y:S01]  /*42d0*/  FFMA.FTZ R43, R198, UR5, -R82.reuse ;  /* 0x00000005c62b7c23 */ /* 0x100fe20008010852 */
[--C-:B------:R-:W-:Y:S01]  /*42e0*/  FFMA.FTZ R36, R208, UR5, -R82.reuse ;  /* 0x00000005d0247c23 */ /* 0x100fe20008010852 */
[----:B------:R-:W-:Y:S01]  /*42f0*/  FFMA.FTZ R35, R242, UR5, -R82 ;  /* 0x00000005f2237c23 */ /* 0x000fe20008010852 */
[----:B------:R-:W-:Y:S01]  /*4300*/  MUFU.EX2 R46, R46 ;  /* 0x0000002e002e7308 */ /* 0x000fe20000000800 */
[--C-:B------:R-:W-:Y:S01]  /*4310*/  FFMA.FTZ R60, R133, UR5, -R68.reuse ;  /* 0x00000005853c7c23 */ /* 0x100fe20008010844 */
[--C-:B------:R-:W-:Y:S01]  /*4320*/  FFMA.FTZ R59, R141, UR5, -R68.reuse ;  /* 0x000000058d3b7c23 */ /* 0x100fe20008010844 */
[--C-:B------:R-:W-:Y:S01]  /*4330*/  FFMA.FTZ R51, R132, UR5, -R68.reuse ;  /* 0x0000000584337c23 */ /* 0x100fe20008010844 */
[----:B------:R-:W4:Y:S01]  /*4340*/  MUFU.EX2 R49, R49 ;  /* 0x0000003100317308 */ /* 0x000f220000000800 */
[----:B------:R-:W-:Y:S01]  /*4350*/  FFMA.FTZ R50, R146, UR5, -R68 ;  /* 0x0000000592327c23 */ /* 0x000fe20008010844 */
[----:B------:R-:W-:Y:S01]  /*4360*/  FFMA.FTZ R30, R222, UR5, -R82 ;  /* 0x00000005de1e7c23 */ /* 0x000fe20008010852 */
[--C-:B------:R-:W-:Y:S01]  /*4370*/  FFMA.FTZ R40, R147, UR5, -R78.reuse ;  /* 0x0000000593287c23 */ /* 0x100fe2000801084e */
[----:B------:R-:W-:Y:S01]  /*4380*/  MUFU.EX2 R58, R58 ;  /* 0x0000003a003a7308 */ /* 0x000fe20000000800 */
[--C-:B------:R-:W-:Y:S01]  /*4390*/  FFMA.FTZ R33, R137, UR5, -R78.reuse ;  /* 0x0000000589217c23 */ /* 0x100fe2000801084e */
[----:B---3--:R-:W-:Y:S01]  /*43a0*/  F2FP.BF16.F32.PACK_AB R140, R55, R56 ;  /* 0x00000038378c723e */ /* 0x008fe200000010ff */
[--C-:B------:R-:W-:Y:S01]  /*43b0*/  FFMA.FTZ R34, R145, UR5, -R78.reuse ;  /* 0x0000000591227c23 */ /* 0x100fe2000801084e */
[----:B------:R-:W3:Y:S01]  /*43c0*/  MUFU.EX2 R57, R57 ;  /* 0x0000003900397308 */ /* 0x000ee20000000800 */
[----:B------:R-:W-:Y:S01]  /*43d0*/  FFMA.FTZ R29, R144, UR5, -R78 ;  /* 0x00000005901d7c23 */ /* 0x000fe2000801084e */
[----:B------:R-:W-:Y:S01]  /*43e0*/  F2FP.BF16.F32.PACK_AB R136, R63, R54 ;  /* 0x000000363f88723e */ /* 0x000fe200000010ff */
[--C-:B------:R-:W-:Y:S01]  /*43f0*/  FFMA.FTZ R45, R166, UR5, -R68.reuse ;  /* 0x00000005a62d7c23 */ /* 0x100fe20008010844 */
[----:B------:R-:W-:Y:S01]  /*4400*/  MUFU.EX2 R48, R48 ;  /* 0x0000003000307308 */ /* 0x000fe20000000800 */
[--C-:B------:R-:W-:Y:S01]  /*4410*/  FFMA.FTZ R42, R104, UR5, -R68.reuse ;  /* 0x00000005682a7c23 */ /* 0x100fe20008010844 */
[----:B----4-:R-:W-:Y:S01]  /*4420*/  F2FP.BF16.F32.PACK_AB R142, R49, R46 ;  /* 0x0000002e318e723e */ /* 0x010fe200000010ff */
[--C-:B------:R-:W-:Y:S01]  /*4430*/  FFMA.FTZ R37, R100, UR5, -R68.reuse ;  /* 0x0000000564257c23 */ /* 0x100fe20008010844 */
[----:B------:R-:W4:Y:S01]  /*4440*/  MUFU.EX2 R41, R41 ;  /* 0x0000002900297308 */ /* 0x000f220000000800 */
[----:B------:R-:W-:Y:S01]  /*4450*/  FFMA.FTZ R32, R180, UR5, -R68 ;  /* 0x00000005b4207c23 */ /* 0x000fe20008010844 */
[----:B------:R-:W5:Y:S01]  /*4460*/  LDSM.16.MT88.4 R8, [R216+0x4800] ;  /* 0x00480000d808783b */ /* 0x000f620000004200 */
[--C-:B------:R-:W-:Y:S01]  /*4470*/  FFMA.FTZ R31, R184, UR5, -R82.reuse ;  /* 0x00000005b81f7c23 */ /* 0x100fe20008010852 */
[----:B------:R-:W-:Y:S01]  /*4480*/  MUFU.EX2 R61, R61 ;  /* 0x0000003d003d7308 */ /* 0x000fe20000000800 */
[--C-:B------:R-:W-:Y:S01]  /*4490*/  FFMA.FTZ R28, R188, UR5, -R82.reuse ;  /* 0x00000005bc1c7c23 */ /* 0x100fe20008010852 */
[----:B---3--:R-:W-:Y:S01]  /*44a0*/  F2FP.BF16.F32.PACK_AB R141, R57, R58 ;  /* 0x0000003a398d723e */ /* 0x008fe200000010ff */
[--C-:B------:R-:W-:Y:S01]  /*44b0*/  FFMA.FTZ R27, R186, UR5, -R82.reuse ;  /* 0x00000005ba1b7c23 */ /* 0x100fe20008010852 */
[----:B------:R-:W3:Y:S01]  /*44c0*/  MUFU.EX2 R52, R52 ;  /* 0x0000003400347308 */ /* 0x000ee20000000800 */
[----:B------:R-:W-:Y:S01]  /*44d0*/  FFMA.FTZ R26, R194, UR5, -R82 ;  /* 0x00000005c21a7c23 */ /* 0x000fe20008010852 */
[--C-:B------:R-:W-:Y:S01]  /*44e0*/  FFMA.FTZ R66, R98, UR5, -R78.reuse ;  /* 0x0000000562427c23 */ /* 0x100fe2000801084e */
[--C-:B------:R-:W-:Y:S01]  /*44f0*/  FFMA.FTZ R25, R90, UR5, -R78.reuse ;  /* 0x000000055a197c23 */ /* 0x100fe2000801084e */
[----:B------:R-:W-:Y:S01]  /*4500*/  MUFU.EX2 R60, R60 ;  /* 0x0000003c003c7308 */ /* 0x000fe20000000800 */
[--C-:B------:R-:W-:Y:S01]  /*4510*/  FFMA.FTZ R24, R89, UR5, -R78.reuse ;  /* 0x0000000559187c23 */ /* 0x100fe2000801084e */
[----:B----4-:R-:W-:Y:S01]  /*4520*/  F2FP.BF16.F32.PACK_AB R143, R41, R48 ;  /* 0x00000030298f723e */ /* 0x010fe200000010ff */
[----:B------:R-:W-:Y:S01]  /*4530*/  FFMA.FTZ R77, R87, UR5, -R78 ;  /* 0x00000005574d7c23 */ /* 0x000fe2000801084e */
[----:B------:R-:W4:Y:S01]  /*4540*/  MUFU.EX2 R59, R59 ;  /* 0x0000003b003b7308 */ /* 0x000f220000000800 */
[--C-:B------:R-:W-:Y:S01]  /*4550*/  FFMA.FTZ R89, R92, UR5, -R73.reuse ;  /* 0x000000055c597c23 */ /* 0x100fe20008010849 */
[--C-:B------:R-:W-:Y:S01]  /*4560*/  FFMA.FTZ R87, R84, UR5, -R73.reuse ;  /* 0x0000000554577c23 */ /* 0x100fe20008010849 */
[--C-:B------:R-:W-:Y:S01]  /*4570*/  FFMA.FTZ R86, R86, UR5, -R73.reuse ;  /* 0x0000000556567c23 */ /* 0x100fe20008010849 */
[----:B------:R-:W-:Y:S01]  /*4580*/  MUFU.EX2 R51, R51 ;  /* 0x0000003300337308 */ /* 0x000fe20000000800 */
[C---:B------:R-:W-:Y:S01]  /*4590*/  HMMA.16816.F32.BF16 R156, R140.reuse, R148, RZ ;  /* 0x000000948c9c723c */ /* 0x040fe200000418ff */
[----:B---3--:R-:W-:Y:S01]  /*45a0*/  F2FP.BF16.F32.PACK_AB R138, R52, R61 ;  /* 0x0000003d348a723e */ /* 0x008fe200000010ff */
[--C-:B------:R-:W-:Y:S01]  /*45b0*/  FFMA.FTZ R97, R97, UR5, -R68.reuse ;  /* 0x0000000561617c23 */ /* 0x100fe20008010844 */
[----:B------:R-:W3:Y:S01]  /*45c0*/  MUFU.EX2 R50, R50 ;  /* 0x0000003200327308 */ /* 0x000ee20000000800 */
[----:B------:R-:W-:Y:S01]  /*45d0*/  FFMA.FTZ R90, R103, UR5, -R68 ;  /* 0x00000005675a7c23 */ /* 0x000fe20008010844 */
[----:B------:R-:W-:Y:S01]  /*45e0*/  FFMA.FTZ R98, R125, UR5, -R78 ;  /* 0x000000057d627c23 */ /* 0x000fe2000801084e */
[--C-:B------:R-:W-:Y:S01]  /*45f0*/  FFMA.FTZ R103, R247, UR5, -R82.reuse ;  /* 0x00000005f7677c23 */ /* 0x100fe20008010852 */
[----:B------:R-:W-:Y:S01]  /*4600*/  MUFU.EX2 R43, R43 ;  /* 0x0000002b002b7308 */ /* 0x000fe20000000800 */
[C---:B-1----:R-:W-:Y:S01]  /*4610*/  HMMA.16816.F32.BF16 R132, R140.reuse, R4, RZ ;  /* 0x000000048c84723c */ /* 0x042fe200000418ff */
[----:B----4-:R-:W-:Y:S01]  /*4620*/  F2FP.BF16.F32.PACK_AB R137, R59, R60 ;  /* 0x0000003c3b89723e */ /* 0x010fe200000010ff */
[--C-:B------:R-:W-:Y:S01]  /*4630*/  FFMA.FTZ R92, R245, UR5, -R82.reuse ;  /* 0x00000005f55c7c23 */ /* 0x100fe20008010852 */
[----:B------:R-:W1:Y:S01]  /*4640*/  MUFU.EX2 R36, R36 ;  /* 0x0000002400247308 */ /* 0x000e620000000800 */
[----:B------:R-:W-:Y:S01]  /*4650*/  FFMA.FTZ R100, R249, UR5, -R82 ;  /* 0x00000005f9647c23 */ /* 0x000fe20008010852 */
[--C-:B------:R-:W-:Y:S01]  /*4660*/  FFMA.FTZ R125, R209, UR5, -R78.reuse ;  /* 0x00000005d17d7c23 */ /* 0x100fe2000801084e */
[--C-:B------:R-:W-:Y:S01]  /*4670*/  FFMA.FTZ R104, R223, UR5, -R78.reuse ;  /* 0x00000005df687c23 */ /* 0x100fe2000801084e */
[----:B------:R-:W-:Y:S01]  /*4680*/  MUFU.EX2 R35, R35 ;  /* 0x0000002300237308 */ /* 0x000fe20000000800 */
[C---:B------:R-:W-:Y:S01]  /*4690*/  HMMA.16816.F32.BF16 R152, R140.reuse, R150, RZ ;  /* 0x000000968c98723c */ /* 0x040fe200000418ff */
[----:B---3--:R-:W-:Y:S01]  /*46a0*/  F2FP.BF16.F32.PACK_AB R139, R50, R51 ;  /* 0x00000033328b723e */ /* 0x008fe200000010ff */
[----:B------:R-:W-:Y:S01]  /*46b0*/  FFMA.FTZ R169, R215, UR5, -R78 ;  /* 0x00000005d7a97c23 */ /* 0x000fe2000801084e */
[----:B------:R-:W-:Y:S01]  /*46c0*/  MUFU.EX2 R30, R30 ;  /* 0x0000001e001e7308 */ /* 0x000fe20000000800 */
[--C-:B------:R-:W-:Y:S01]  /*46d0*/  FFMA.FTZ R199, R118, UR5, -R73.reuse ;  /* 0x0000000576c77c23 */ /* 0x100fe20008010849 */
[----:B------:R-:W-:Y:S01]  /*46e0*/  FFMA.FTZ R179, R179, UR5, -R68 ;  /* 0x00000005b3b37c23 */ /* 0x000fe20008010844 */
[--C-:B------:R-:W-:Y:S01]  /*46f0*/  FFMA.FTZ R166, R203, UR5, -R82.reuse ;  /* 0x00000005cba67c23 */ /* 0x100fe20008010852 */
[----:B------:R-:W-:Y:S01]  /*4700*/  MUFU.EX2 R40, R40 ;  /* 0x0000002800287308 */ /* 0x000fe20000000800 */
[----:B------:R-:W-:Y:S01]  /*4710*/  HMMA.16816.F32.BF16 R140, R140, R6, RZ ;  /* 0x000000068c8c723c */ /* 0x000fe200000418ff */
[----:B------:R-:W-:Y:S01]  /*4720*/  FFMA.FTZ R168, R211, UR5, -R82 ;  /* 0x00000005d3a87c23 */ /* 0x000fe20008010852 */
[--C-:B------:R-:W-:Y:S01]  /*4730*/  FFMA.FTZ R172, R183, UR5, -R78.reuse ;  /* 0x00000005b7ac7c23 */ /* 0x100fe2000801084e */
[----:B------:R-:W3:Y:S01]  /*4740*/  MUFU.EX2 R33, R33 ;  /* 0x0000002100217308 */ /* 0x000ee20000000800 */
[--C-:B------:R-:W-:Y:S01]  /*4750*/  FFMA.FTZ R191, R191, UR5, -R78.reuse ;  /* 0x00000005bfbf7c23 */ /* 0x100fe2000801084e */
[--C-:B------:R-:W-:Y:S01]  /*4760*/  FFMA.FTZ R174, R197, UR5, -R78.reuse ;  /* 0x00000005c5ae7c23 */ /* 0x100fe2000801084e */
[----:B------:R-:W-:Y:S01]  /*4770*/  FFMA.FTZ R195, R195, UR5, -R78 ;  /* 0x00000005c3c37c23 */ /* 0x000fe2000801084e */
[----:B------:R-:W-:Y:S01]  /*4780*/  MUFU.EX2 R34, R34 ;  /* 0x0000002200227308 */ /* 0x000fe20000000800 */
[C---:B------:R-:W-:Y:S01]  /*4790*/  HMMA.16816.F32.BF16 R144, R136.reuse, R4, RZ ;  /* 0x000000048890723c */ /* 0x040fe200000418ff */
[----:B-1----:R-:W-:Y:S01]  /*47a0*/  F2FP.BF16.F32.PACK_AB R4, R36, R43 ;  /* 0x0000002b2404723e */ /* 0x002fe200000010ff */
[----:B------:R-:W-:Y:S01]  /*47b0*/  FFMA.FTZ R207, R207, UR5, -R82 ;  /* 0x00000005cfcf7c23 */ /* 0x000fe20008010852 */
[----:B------:R-:W1:Y:S01]  /*47c0*/  MUFU.EX2 R29, R29 ;  /* 0x0000001d001d7308 */ /* 0x000e620000000800 */
[--C-:B------:R-:W-:Y:S01]  /*47d0*/  FFMA.FTZ R197, R112, UR5, -R73.reuse ;  /* 0x0000000570c57c23 */ /* 0x100fe20008010849 */
[--C-:B------:R-:W-:Y:S01]  /*47e0*/  FFMA.FTZ R112, R116, UR5, -R73.reuse ;  /* 0x0000000574707c23 */ /* 0x100fe20008010849 */
[--C-:B------:R-:W-:Y:S01]  /*47f0*/  FFMA.FTZ R116, R165, UR5, -R68.reuse ;  /* 0x00000005a5747c23 */ /* 0x100fe20008010844 */
[----:B------:R-:W-:Y:S01]  /*4800*/  MUFU.EX2 R47, R47 ;  /* 0x0000002f002f7308 */ /* 0x000fe20000000800 */
[C---:B------:R-:W-:Y:S01]  /*4810*/  HMMA.16816.F32.BF16 R160, R136.reuse, R148, RZ ;  /* 0x0000009488a0723c */ /* 0x040fe200000418ff */
[----:B---3--:R-:W-:Y:S01]  /*4820*/  F2FP.BF16.F32.PACK_AB R5, R33, R40 ;  /* 0x000000282105723e */ /* 0x008fe200000010ff */
[----:B------:R-:W-:Y:S01]  /*4830*/  FFMA.FTZ R108, R108, UR5, -R73 ;  /* 0x000000056c6c7c23 */ /* 0x000fe20008010849 */
[----:B------:R-:W3:Y:S01]  /*4840*/  MUFU.EX2 R44, R44 ;  /* 0x0000002c002c7308 */ /* 0x000ee20000000800 */
[--C-:B------:R-:W-:Y:S01]  /*4850*/  FFMA.FTZ R127, R127, UR5, -R68.reuse ;  /* 0x000000057f7f7c23 */ /* 0x100fe20008010844 */
[----:B------:R-:W-:Y:S01]  /*4860*/  FFMA.FTZ R165, R173, UR5, -R68 ;  /* 0x00000005ada57c23 */ /* 0x000fe20008010844 */
[--C-:B------:R-:W-:Y:S01]  /*4870*/  FFMA.FTZ R173, R185, UR5, -R82.reuse ;  /* 0x00000005b9ad7c23 */ /* 0x100fe20008010852 */
[----:B------:R-:W-:Y:S01]  /*4880*/  MUFU.EX2 R39, R39 ;  /* 0x0000002700277308 */ /* 0x000fe20000000800 */
[C---:B------:R-:W-:Y:S01]  /*4890*/  HMMA.16816.F32.BF16 R148, R136.reuse, R150, RZ ;  /* 0x000000968894723c */ /* 0x040fe200000418ff */
[--C-:B------:R-:W-:Y:S01]  /*48a0*/  FFMA.FTZ R176, R181, UR5, -R82.reuse ;  /* 0x00000005b5b07c23 */ /* 0x100fe20008010852 */
[----:B------:R-:W-:Y:S01]  /*48b0*/  FFMA.FTZ R178, R189, UR5, -R82 ;  /* 0x00000005bdb27c23 */ /* 0x000fe20008010852 */
[----:B------:R-:W-:Y:S01]  /*48c0*/  MUFU.EX2 R38, R38 ;  /* 0x0000002600267308 */ /* 0x000fe20000000800 */
[--C-:B------:R-:W-:Y:S01]  /*48d0*/  FFMA.FTZ R180, R131, UR5, -R78.reuse ;  /* 0x0000000583b47c23 */ /* 0x100fe2000801084e */
[--C-:B------:R-:W-:Y:S01]  /*48e0*/  FFMA.FTZ R171, R171, UR5, -R78.reuse ;  /* 0x00000005abab7c23 */ /* 0x100fe2000801084e */
[----:B------:R-:W-:Y:S01]  /*48f0*/  FFMA.FTZ R182, R213, UR5, -R78 ;  /* 0x00000005d5b67c23 */ /* 0x000fe2000801084e */
[----:B------:R-:W-:Y:S01]  /*4900*/  MUFU.EX2 R45, R45 ;  /* 0x0000002d002d7308 */ /* 0x000fe20000000800 */
[----:B------:R-:W-:Y:S01]  /*4910*/  HMMA.16816.F32.BF16 R136, R136, R6, RZ ;  /* 0x000000068888723c */ /* 0x000fe200000418ff */
[----:B------:R-:W-:Y:S01]  /*4920*/  F2FP.BF16.F32.PACK_AB R6, R30, R35 ;  /* 0x000000231e06723e */ /* 0x000fe200000010ff */
[----:B------:R-:W-:Y:S01]  /*4930*/  FFMA.FTZ R243, R243, UR5, -R82 ;  /* 0x00000005f3f37c23 */ /* 0x000fe20008010852 */
[----:B------:R-:W4:Y:S01]  /*4940*/  MUFU.EX2 R42, R42 ;  /* 0x0000002a002a7308 */ /* 0x000f220000000800 */
[----:B-1----:R-:W-:Y:S01]  /*4950*/  F2FP.BF16.F32.PACK_AB R7, R29, R34 ;  /* 0x000000221d07723e */ /* 0x002fe200000010ff */
[----:B------:R-:W-:Y:S01]  /*4960*/  FFMA.FTZ R181, R129, UR5, -R78 ;  /* 0x0000000581b57c23 */ /* 0x000fe2000801084e */
[----:B------:R-:W-:Y:S01]  /*4970*/  FADD.FTZ R54, R54, R63 ;  /* 0x0000003f36367221 */ /* 0x000fe20000010000 */
[----:B------:R-:W-:Y:S01]  /*4980*/  MUFU.EX2 R37, R37 ;  /* 0x0000002500257308 */ /* 0x000fe20000000800 */
[----:B------:R-:W-:Y:S01]  /*4990*/  FADD.FTZ R60, R60, R59 ;  /* 0x0000003b3c3c7221 */ /* 0x000fe20000010000 */
[----:B------:R-:W-:Y:S01]  /*49a0*/  FADD.FTZ R55, R56, R55 ;  /* 0x0000003738377221 */ /* 0x000fe20000010000 */
[----:B------:R-:W-:Y:S01]  /*49b0*/  FADD.FTZ R57, R58, R57 ;  /* 0x000000393a397221 */ /* 0x000fe20000010000 */
[----:B------:R-:W1:Y:S01]  /*49c0*/  MUFU.EX2 R32, R32 ;  /* 0x0000002000207308 */ /* 0x000e620000000800 */
[C---:B------:R-:W-:Y:S01]  /*49d0*/  HMMA.16816.F32.BF16 R156, R4.reuse, R20, R156 ;  /* 0x00000014049c723c */ /* 0x040fe2000004189c */
[--C-:B------:R-:W-:Y:S01]  /*49e0*/  FFMA.FTZ R107, R107, UR5, -R68.reuse ;  /* 0x000000056b6b7c23 */ /* 0x100fe20008010844 */
[----:B------:R-:W-:Y:S01]  /*49f0*/  FFMA.FTZ R130, R130, UR5, -R73 ;  /* 0x0000000582827c23 */ /* 0x000fe20008010849 */
[----:B------:R-:W-:Y:S01]  /*4a00*/  MUFU.EX2 R31, R31 ;  /* 0x0000001f001f7308 */ /* 0x000fe20000000800 */
[----:B------:R-:W-:Y:S01]  /*4a10*/  FFMA.FTZ R201, R201, UR5, -R68 ;  /* 0x00000005c9c97c23 */ /* 0x000fe20008010844 */
[----:B------:R-:W-:Y:S01]  /*4a20*/  FADD.FTZ R61, R61, R54 ;  /* 0x000000363d3d7221 */ /* 0x000fe20000010000 */
[----:B------:R-:W-:Y:S01]  /*4a30*/  FADD.FTZ R51, R51, R60 ;  /* 0x0000003c33337221 */ /* 0x000fe20000010000 */
[----:B------:R-:W5:Y:S01]  /*4a40*/  MUFU.EX2 R28, R28 ;  /* 0x0000001c001c7308 */ /* 0x000f620000000800 */
[C---:B--2---:R-:W-:Y:S01]  /*4a50*/  HMMA.16816.F32.BF16 R132, R4.reuse, R12, R132 ;  /* 0x0000000c0484723c */ /* 0x044fe20000041884 */
[----:B------:R-:W-:Y:S01]  /*4a60*/  FADD.FTZ R46, R46, R55 ;  /* 0x000000372e2e7221 */ /* 0x000fe20000010000 */
[----:B------:R-:W-:Y:S01]  /*4a70*/  FADD.FTZ R48, R48, R57 ;  /* 0x0000003930307221 */ /* 0x000fe20000010000 */
[----:B------:R-:W-:Y:S01]  /*4a80*/  MUFU.EX2 R27, R27 ;  /* 0x0000001b001b7308 */ /* 0x000fe20000000800 */
[----:B------:R-:W-:Y:S01]  /*4a90*/  FADD.FTZ R52, R52, R61 ;  /* 0x0000003d34347221 */ /* 0x000fe20000010000 */
[----:B------:R-:W-:Y:S01]  /*4aa0*/  FADD.FTZ R50, R50, R51 ;  /* 0x0000003332327221 */ /* 0x000fe20000010000 */
[----:B------:R-:W-:Y:S01]  /*4ab0*/  FADD.FTZ R46, R49, R46 ;  /* 0x0000002e312e7221 */ /* 0x000fe20000010000 */
[----:B------:R-:W-:Y:S01]  /*4ac0*/  MUFU.EX2 R26, R26 ;  /* 0x0000001a001a7308 */ /* 0x000fe20000000800 */
[C---:B------:R-:W-:Y:S01]  /*4ad0*/  HMMA.16816.F32.BF16 R152, R4.reuse, R22, R152 ;  /* 0x000000160498723c */ /* 0x040fe20000041898 */
[----:B------:R-:W-:Y:S01]  /*4ae0*/  FADD.FTZ R41, R41, R48 ;  /* 0x0000003029297221 */ /* 0x000fe20000010000 */
[----:B------:R-:W-:Y:S01]  /*4af0*/  FADD.FTZ R43, R43, R46 ;  /* 0x0000002e2b2b7221 */ /* 0x000fe20000010000 */
[----:B------:R-:W-:Y:S01]  /*4b00*/  MUFU.EX2 R66, R66 ;  /* 0x0000004200427308 */ /* 0x000fe20000000800 */
[----:B------:R-:W-:Y:S01]  /*4b10*/  FFMA.FTZ R185, R110, UR5, -R73 ;  /* 0x000000056eb97c23 */ /* 0x000fe20008010849 */
[----:B------:R-:W-:Y:S01]  /*4b20*/  FADD.FTZ R40, R40, R41 ;  /* 0x0000002928287221 */ /* 0x000fe20000010000 */
[----:B------:R-:W-:Y:S01]  /*4b30*/  FADD.FTZ R36, R36, R43 ;  /* 0x0000002b24247221 */ /* 0x000fe20000010000 */
[----:B------:R-:W2:Y:S01]  /*4b40*/  MUFU.EX2 R25, R25 ;  /* 0x0000001900197308 */ /* 0x000ea20000000800 */
[----:B------:R-:W-:Y:S01]  /*4b50*/  HMMA.16816.F32.BF16 R140, R4, R14, R140 ;  /* 0x0000000e048c723c */ /* 0x000fe2000004188c */
[----:B---3--:R-:W-:Y:S01]  /*4b60*/  F2FP.BF16.F32.PACK_AB R4, R44, R47 ;  /* 0x0000002f2c04723e */ /* 0x008fe200000010ff */
[----:B------:R-:W-:Y:S01]  /*4b70*/  FADD.FTZ R47, R47, R52 ;  /* 0x000000342f2f7221 */ /* 0x000fe20000010000 */
[----:B----4-:R-:W-:Y:S01]  /*4b80*/  F2FP.BF16.F32.PACK_AB R5, R42, R45 ;  /* 0x0000002d2a05723e */ /* 0x010fe200000010ff */
[----:B------:R-:W-:Y:S01]  /*4b90*/  MUFU.EX2 R24, R24 ;  /* 0x0000001800187308 */ /* 0x000fe20000000800 */
[----:B------:R-:W-:Y:S01]  /*4ba0*/  F2FP.BF16.F32.PACK_AB R6, R38, R39 ;  /* 0x000000272606723e */ /* 0x000fe200000010ff */
[----:B------:R-:W-:Y:S01]  /*4bb0*/  FADD.FTZ R45, R45, R50 ;  /* 0x000000322d2d7221 */ /* 0x000fe20000010000 */
[----:B-1----:R-:W-:Y:S01]  /*4bc0*/  F2FP.BF16.F32.PACK_AB R7, R32, R37 ;  /* 0x000000252007723e */ /* 0x002fe200000010ff */
        /* <DEDUP_REMOVED lines=14> */
[----:B------:R3:W4:Y:S01]  /*4cb0*/  MUFU.EX2 R84, R12 ;  /* 0x0000000c00547308 */ /* 0x0007220000000800 */
[C---:B------:R-:W-:Y:S01]  /*4cc0*/  HMMA.16816.F32.BF16 R160, R4.reuse, R20, R160 ;  /* 0x0000001404a0723c */ /* 0x040fe200000418a0 */
        /* <DEDUP_REMOVED lines=8> */
[----:B------:R-:W4:Y:S01]  /*4d50*/  LDSM.16.MT88.4 R20, [R218+0x4c00] ;  /* 0x004c0000da14783b */ /* 0x000f220000004200 */
[----:B------:R-:W-:Y:S01]  /*4d60*/  FFMA.FTZ R184, R109, UR5, -R82 ;  /* 0x000000056db87c23 */ /* 0x000fe20008010852 */
[----:B------:R-:W4:Y:S01]  /*4d70*/  MUFU.EX2 R90, R90 ;  /* 0x0000005a005a7308 */ /* 0x000f220000000800 */
[----:B------:R-:W-:Y:S01]  /*4d80*/  FFMA.FTZ R91, R91, UR5, -R78 ;  /* 0x000000055b5b7c23 */ /* 0x000fe2000801084e */
[----:B------:R-:W-:Y:S01]  /*4d90*/  FFMA.FTZ R177, R177, UR5, -R82 ;  /* 0x00000005b1b17c23 */ /* 0x000fe20008010852 */
[----:B------:R-:W-:Y:S01]  /*4da0*/  FFMA.FTZ R99, R99, UR5, -R78 ;  /* 0x0000000563637c23 */ /* 0x000fe2000801084e */
[----:B------:R-:W-:Y:S01]  /*4db0*/  MUFU.EX2 R88, R88 ;  /* 0x0000005800587308 */ /* 0x000fe20000000800 */
[----:B------:R-:W-:Y:S01]  /*4dc0*/  HMMA.16816.F32.BF16 R136, R4, R14, R136 ;  /* 0x0000000e0488723c */ /* 0x000fe20000041888 */
[----:B---3--:R-:W3:Y:S01]  /*4dd0*/  LDSM.16.MT88.4 R12, [R216+0x4c00] ;  /* 0x004c0000d80c783b */ /* 0x008ee20000004200 */
[----:B-----5:R-:W-:Y:S01]  /*4de0*/  F2FP.BF16.F32.PACK_AB R4, R28, R31 ;  /* 0x0000001f1c04723e */ /* 0x020fe200000010ff */
[----:B------:R-:W5:Y:S01]  /*4df0*/  MUFU.EX2 R105, R105 ;  /* 0x0000006900697308 */ /* 0x000f620000000800 */
[----:B--2---:R-:W-:Y:S01]  /*4e00*/  F2FP.BF16.F32.PACK_AB R5, R25, R66 ;  /* 0x000000421905723e */ /* 0x004fe200000010ff */
[----:B------:R-:W-:Y:S01]  /*4e10*/  FADD.FTZ R31, R31, R30 ;  /* 0x0000001e1f1f7221 */ /* 0x000fe20000010000 */
[----:B------:R-:W-:Y:S01]  /*4e20*/  F2FP.BF16.F32.PACK_AB R6, R26, R27 ;  /* 0x0000001b1a06723e */ /* 0x000fe200000010ff */
[----:B------:R-:W-:Y:S01]  /*4e30*/  MUFU.EX2 R103, R103 ;  /* 0x0000006700677308 */ /* 0x000fe20000000800 */
[----:B-1----:R-:W-:Y:S01]  /*4e40*/  F2FP.BF16.F32.PACK_AB R7, R77, R24 ;  /* 0x000000184d07723e */ /* 0x002fe200000010ff */
[----:B------:R-:W-:Y:S01]  /*4e50*/  FADD.FTZ R66, R66, R29 ;  /* 0x0000001d42427221 */ /* 0x000fe20000010000 */
[----:B------:R-:W-:Y:S01]  /*4e60*/  FADD.FTZ R28, R28, R31 ;  /* 0x0000001f1c1c7221 */ /* 0x000fe20000010000 */
[----:B------:R-:W1:Y:S01]  /*4e70*/  MUFU.EX2 R92, R92 ;  /* 0x0000005c005c7308 */ /* 0x000e620000000800 */
[----:B------:R-:W-:Y:S01]  /*4e80*/  FFMA.FTZ R126, R126, UR5, -R73 ;  /* 0x000000057e7e7c23 */ /* 0x000fe20008010849 */
[----:B------:R-:W-:Y:S01]  /*4e90*/  FADD.FTZ R25, R25, R66 ;  /* 0x0000004219197221 */ /* 0x000fe20000010000 */
[----:B------:R-:W-:Y:S01]  /*4ea0*/  FADD.FTZ R27, R27, R28 ;  /* 0x0000001c1b1b7221 */ /* 0x000fe20000010000 */
[C---:B------:R-:W-:Y:S01]  /*4eb0*/  HMMA.16816.F32.BF16 R156, R4.reuse, R16, R156 ;  /* 0x00000010049c723c */ /* 0x040fe2000004189c */
[----:B------:R-:W-:Y:S01]  /*4ec0*/  MUFU.EX2 R111, R111 ;  /* 0x0000006f006f7308 */ /* 0x000fe20000000800 */
[----:B------:R-:W-:Y:S01]  /*4ed0*/  FADD.FTZ R24, R24, R25 ;  /* 0x0000001918187221 */ /* 0x000fe20000010000 */
[--C-:B------:R-:W-:Y:S01]  /*4ee0*/  FFMA.FTZ R85, R85, UR5, -R68.reuse ;  /* 0x0000000555557c23 */ /* 0x100fe20008010844 */
[----:B------:R-:W-:Y:S01]  /*4ef0*/  FFMA.FTZ R186, R115, UR5, -R68 ;  /* 0x0000000573ba7c23 */ /* 0x000fe20008010844 */
[----:B------:R-:W-:Y:S01]  /*4f00*/  MUFU.EX2 R100, R100 ;  /* 0x0000006400647308 */ /* 0x000fe20000000800 */
[----:B------:R-:W-:Y:S01]  /*4f10*/  FADD.FTZ R26, R26, R27 ;  /* 0x0000001b1a1a7221 */ /* 0x000fe20000010000 */
[----:B------:R-:W-:Y:S01]  /*4f20*/  FADD.FTZ R77, R77, R24 ;  /* 0x000000184d4d7221 */ /* 0x000fe20000010000 */
[C---:B------:R-:W-:Y:S01]  /*4f30*/  HMMA.16816.F32.BF16 R132, R4.reuse, R8, R132 ;  /* 0x000000080484723c */ /* 0x040fe20000041884 */
[----:B------:R-:W-:Y:S01]  /*4f40*/  MUFU.EX2 R98, R98 ;  /* 0x0000006200627308 */ /* 0x000fe20000000800 */
[--C-:B------:R-:W-:Y:S01]  /*4f50*/  FFMA.FTZ R79, R79, UR5, -R82.reuse ;  /* 0x000000054f4f7c23 */ /* 0x100fe20008010852 */
[----:B------:R-:W-:Y:S01]  /*4f60*/  FFMA.FTZ R188, R83, UR5, -R82 ;  /* 0x0000000553bc7c23 */ /* 0x000fe20008010852 */
[--C-:B------:R-:W-:Y:S01]  /*4f70*/  FFMA.FTZ R71, R71, UR5, -R78.reuse ;  /* 0x0000000547477c23 */ /* 0x100fe2000801084e */
[----:B------:R-:W2:Y:S01]  /*4f80*/  MUFU.EX2 R125, R125 ;  /* 0x0000007d007d7308 */ /* 0x000ea20000000800 */
[--C-:B------:R-:W-:Y:S01]  /*4f90*/  FFMA.FTZ R76, R76, UR5, -R78.reuse ;  /* 0x000000054c4c7c23 */ /* 0x100fe2000801084e */
[----:B------:R-:W-:Y:S01]  /*4fa0*/  FFMA.FTZ R75, R75, UR5, -R78 ;  /* 0x000000054b4b7c23 */ /* 0x000fe2000801084e */
[C---:B------:R-:W-:Y:S01]  /*4fb0*/  HMMA.16816.F32.BF16 R152, R4.reuse, R18, R152 ;  /* 0x000000120498723c */ /* 0x040fe20000041898 */
[----:B------:R-:W-:Y:S01]  /*4fc0*/  MUFU.EX2 R104, R104 ;  /* 0x0000006800687308 */ /* 0x000fe20000000800 */
[----:B------:R-:W-:Y:S01]  /*4fd0*/  FFMA.FTZ R81, R81, UR5, -R82 ;  /* 0x0000000551517c23 */ /* 0x000fe20008010852 */
[--C-:B------:R-:W-:Y:S01]  /*4fe0*/  FFMA.FTZ R67, R67, UR5, -R68.reuse ;  /* 0x0000000543437c23 */ /* 0x100fe20008010844 */
[--C-:B------:R-:W-:Y:S01]  /*4ff0*/  FFMA.FTZ R245, R70, UR5, -R73.reuse ;  /* 0x0000000546f57c23 */ /* 0x100fe20008010849 */
[----:B------:R-:W3:Y:S01]  /*5000*/  MUFU.EX2 R169, R169 ;  /* 0x000000a900a97308 */ /* 0x000ee20000000800 */
[----:B------:R-:W-:Y:S01]  /*5010*/  FFMA.FTZ R246, R62, UR5, -R68 ;  /* 0x000000053ef67c23 */ /* 0x000fe20008010844 */
[----:B------:R-:W-:Y:S01]  /*5020*/  FFMA.FTZ R72, R72, UR5, -R73 ;  /* 0x0000000548487c23 */ /* 0x000fe20008010849 */
[----:B------:R-:W-:Y:S01]  /*5030*/  HMMA.16816.F32.BF16 R140, R4, R10, R140 ;  /* 0x0000000a048c723c */ /* 0x000fe2000004188c */
[----:B----4-:R-:W-:Y:S01]  /*5040*/  F2FP.BF16.F32.PACK_AB R4, R84, R89 ;  /* 0x000000595404723e */ /* 0x010fe200000010ff */
[----:B------:R-:W-:Y:S01]  /*5050*/  MUFU.EX2 R199, R199 ;  /* 0x000000c700c77308 */ /* 0x000fe20000000800 */
[----:B------:R-:W-:Y:S01]  /*5060*/  F2FP.BF16.F32.PACK_AB R5, R90, R97 ;  /* 0x000000615a05723e */ /* 0x000fe200000010ff */
[----:B------:R-:W-:Y:S01]  /*5070*/  FADD.FTZ R89, R89, R38 ;  /* 0x0000002659597221 */ /* 0x000fe20000010000 */
[----:B------:R-:W-:Y:S01]  /*5080*/  F2FP.BF16.F32.PACK_AB R6, R86, R87 ;  /* 0x000000575606723e */ /* 0x000fe200000010ff */
[----:B------:R-:W-:Y:S01]  /*5090*/  MUFU.EX2 R179, R179 ;  /* 0x000000b300b37308 */ /* 0x000fe20000000800 */
[----:B-----5:R-:W-:Y:S01]  /*50a0*/  F2FP.BF16.F32.PACK_AB R7, R105, R88 ;  /* 0x000000586907723e */ /* 0x020fe200000010ff */
[----:B------:R-:W-:Y:S01]  /*50b0*/  FADD.FTZ R97, R97, R32 ;  /* 0x0000002061617221 */ /* 0x000fe20000010000 */
[----:B------:R-:W-:Y:S01]  /*50c0*/  FADD.FTZ R84, R84, R89 ;  /* 0x0000005954547221 */ /* 0x000fe20000010000 */
[----:B------:R-:W-:Y:S02]  /*50d0*/  MUFU.EX2 R166, R166 ;  /* 0x000000a600a67308 */ /* 0x000fe40000000800 */
[----:B------:R-:W-:Y:S01]  /*50e0*/  FADD.FTZ R97, R90, R97 ;  /* 0x000000615a617221 */ /* 0x000fe20000010000 */
[----:B------:R-:W-:Y:S01]  /*50f0*/  FADD.FTZ R87, R87, R84 ;  /* 0x0000005457577221 */ /* 0x000fe20000010000 */
[C---:B------:R-:W-:Y:S01]  /*5100*/  HMMA.16816.F32.BF16 R144, R4.reuse, R8, R144 ;  /* 0x000000080490723c */ /* 0x040fe20000041890 */
[--C-:B------:R-:W-:Y:S01]  /*5110*/  FFMA.FTZ R9, R120, UR5, -R73.reuse ;  /* 0x0000000578097c23 */ /* 0x100fe20008010849 */
[--C-:B------:R-:W-:Y:S01]  /*5120*/  FFMA.FTZ R120, R124, UR5, -R73.reuse ;  /* 0x000000057c787c23 */ /* 0x100fe20008010849 */
[----:B------:R-:W-:Y:S01]  /*5130*/  FFMA.FTZ R8, R122, UR5, -R73 ;  /* 0x000000057a087c23 */ /* 0x000fe20008010849 */
[--C-:B------:R-:W-:Y:S01]  /*5140*/  FFMA.FTZ R124, R187, UR5, -R68.reuse ;  /* 0x00000005bb7c7c23 */ /* 0x100fe20008010844 */
[--C-:B------:R-:W-:Y:S01]  /*5150*/  FFMA.FTZ R122, R175, UR5, -R68.reuse ;  /* 0x00000005af7a7c23 */ /* 0x100fe20008010844 */
[----:B------:R-:W-:Y:S01]  /*5160*/  FFMA.FTZ R187, R193, UR5, -R68 ;  /* 0x00000005c1bb7c23 */ /* 0x000fe20008010844 */
[----:B------:R-:W4:Y:S01]  /*5170*/  MUFU.EX2 R118, R9 ;  /* 0x0000000900767308 */ /* 0x000f220000000800 */
[----:B------:R-:W-:Y:S01]  /*5180*/  HMMA.16816.F32.BF16 R160, R4, R16, R160 ;  /* 0x0000001004a0723c */ /* 0x000fe200000418a0 */
[----:B------:R-:W-:Y:S01]  /*5190*/  FFMA.FTZ R193, R205, UR5, -R82 ;  /* 0x00000005cdc17c23 */ /* 0x000fe20008010852 */
[----:B------:R-:W-:Y:S01]  /*51a0*/  FADD.FTZ R88, R88, R97 ;  /* 0x0000006158587221 */ /* 0x000fe20000010000 */
[----:B------:R-:W-:Y:S01]  /*51b0*/  MUFU.EX2 R120, R120 ;  /* 0x0000007800787308 */ /* 0x000fe20000000800 */
[----:B------:R-:W-:-:S02]  /*51c0*/  FADD.FTZ R87, R86, R87 ;  /* 0x0000005756577221 */ /* 0x000fc40000010000 */
[----:B------:R-:W-:Y:S01]  /*51d0*/  FADD.FTZ R105, R105, R88 ;  /* 0x0000005869697221 */ /* 0x000fe20000010000 */
[----:B------:R5:W-:Y:S01]  /*51e0*/  MUFU.EX2 R175, R8 ;  /* 0x0000000800af7308 */ /* 0x000be20000000800 */
[C---:B------:R-:W-:Y:S01]  /*51f0*/  HMMA.16816.F32.BF16 R148, R4.reuse, R18, R148 ;  /* 0x000000120494723c */ /* 0x040fe20000041894 */
[----:B------:R-:W4:Y:S02]  /*5200*/  LDSM.16.MT88.4 R16, [R218+0x5000] ;  /* 0x00500000da10783b */ /* 0x000f240000004200 */
[----:B------:R-:W4:Y:S04]  /*5210*/  MUFU.EX2 R122, R122 ;  /* 0x0000007a007a7308 */ /* 0x000f280000000800 */
[----:B------:R-:W-:Y:S01]  /*5220*/  MUFU.EX2 R124, R124 ;  /* 0x0000007c007c7308 */ /* 0x000fe20000000800 */
[----:B------:R-:W-:Y:S01]  /*5230*/  HMMA.16816.F32.BF16 R136, R4, R10, R136 ;  /* 0x0000000a0488723c */ /* 0x000fe20000041888 */
[----:B-1----:R-:W-:Y:S01]  /*5240*/  F2FP.BF16.F32.PACK_AB R4, R92, R103 ;  /* 0x000000675c04723e */ /* 0x002fe200000010ff */
[----:B------:R-:W-:Y:S01]  /*5250*/  FADD.FTZ R103, R103, R26 ;  /* 0x0000001a67677221 */ /* 0x000fe20000010000 */
[----:B------:R-:W1:Y:S01]  /*5260*/  MUFU.EX2 R187, R187 ;  /* 0x000000bb00bb7308 */ /* 0x000e620000000800 */
[----:B--2---:R-:W-:Y:S01]  /*5270*/  F2FP.BF16.F32.PACK_AB R5, R125, R98 ;  /* 0x000000627d05723e */ /* 0x004fe200000010ff */
[----:B-----5:R-:W2:Y:S01]  /*5280*/  LDSM.16.MT88.4 R8, [R216+0x5000] ;  /* 0x00500000d808783b */ /* 0x020ea20000004200 */
[----:B------:R-:W-:Y:S01]  /*5290*/  F2FP.BF16.F32.PACK_AB R6, R100, R111 ;  /* 0x0000006f6406723e */ /* 0x000fe200000010ff */
[----:B------:R-:W5:Y:S01]  /*52a0*/  MUFU.EX2 R193, R193 ;  /* 0x000000c100c17308 */ /* 0x000f620000000800 */
[----:B---3--:R-:W-:Y:S01]  /*52b0*/  F2FP.BF16.F32.PACK_AB R7, R169, R104 ;  /* 0x00000068a907723e */ /* 0x008fe200000010ff */
[----:B------:R-:W-:Y:S01]  /*52c0*/  FADD.FTZ R98, R98, R77 ;  /* 0x0000004d62627221 */ /* 0x000fe20000010000 */
[----:B------:R-:W-:Y:S01]  /*52d0*/  FADD.FTZ R92, R92, R103 ;  /* 0x000000675c5c7221 */ /* 0x000fe20000010000 */
[----:B------:R-:W-:Y:S02]  /*52e0*/  MUFU.EX2 R168, R168 ;  /* 0x000000a800a87308 */ /* 0x000fe40000000800 */
[----:B------:R-:W-:Y:S01]  /*52f0*/  FADD.FTZ R125, R125, R98 ;  /* 0x000000627d7d7221 */ /* 0x000fe20000010000 */
[----:B------:R-:W-:Y:S01]  /*5300*/  FADD.FTZ R111, R111, R92 ;  /* 0x0000005c6f6f7221 */ /* 0x000fe20000010000 */
[----:B------:R-:W-:Y:S01]  /*5310*/  HMMA.16816.F32.BF16 R156, R4, R20, R156 ;  /* 0x00000014049c723c */ /* 0x000fe2000004189c */
[----:B------:R-:W-:Y:S01]  /*5320*/  MUFU.EX2 R183, R207 ;  /* 0x000000cf00b77308 */ /* 0x000fe20000000800 */
[----:B------:R-:W-:Y:S01]  /*5330*/  FADD.FTZ R104, R104, R125 ;  /* 0x0000007d68687221 */ /* 0x000fe20000010000 */
[----:B------:R-:W-:-:S02]  /*5340*/  FADD.FTZ R111, R100, R111 ;  /* 0x0000006f646f7221 */ /* 0x000fc40000010000 */
[----:B------:R-:W-:Y:S01]  /*5350*/  MUFU.EX2 R172, R172 ;  /* 0x000000ac00ac7308 */ /* 0x000fe20000000800 */
[----:B------:R-:W-:Y:S02]  /*5360*/  FADD.FTZ R169, R169, R104 ;  /* 0x00000068a9a97221 */ /* 0x000fe40000010000 */
[C---:B------:R-:W-:Y:S01]  /*5370*/  HMMA.16816.F32.BF16 R152, R4.reuse, R22, R152 ;  /* 0x000000160498723c */ /* 0x040fe20000041898 */
[----:B------:R-:W3:Y:S04]  /*5380*/  MUFU.EX2 R191, R191 ;  /* 0x000000bf00bf7308 */ /* 0x000ee80000000800 */
[----:B------:R-:W-:Y:S03]  /*5390*/  MUFU.EX2 R174, R174 ;  /* 0x000000ae00ae7308 */ /* 0x000fe60000000800 */
[C---:B------:R-:W-:Y:S01]  /*53a0*/  HMMA.16816.F32.BF16 R132, R4.reuse, R12, R132 ;  /* 0x0000000c0484723c */ /* 0x040fe20000041884 */
[----:B------:R-:W2:Y:S04]  /*53b0*/  MUFU.EX2 R195, R195 ;  /* 0x000000c300c37308 */ /* 0x000ea80000000800 */
[----:B------:R-:W-:Y:S03]  /*53c0*/  MUFU.EX2 R108, R108 ;  /* 0x0000006c006c7308 */ /* 0x000fe60000000800 */
[----:B------:R-:W-:Y:S01]  /*53d0*/  HMMA.16816.F32.BF16 R140, R4, R14, R140 ;  /* 0x0000000e048c723c */ /* 0x000fe2000004188c */
[----:B----4-:R-:W-:Y:S01]  /*53e0*/  F2FP.BF16.F32.PACK_AB R4, R199, R118 ;  /* 0x00000076c704723e */ /* 0x010fe200000010ff */
[----:B------:R-:W4:Y:S01]  /*53f0*/  MUFU.EX2 R197, R197 ;  /* 0x000000c500c57308 */ /* 0x000f220000000800 */
        /* <DEDUP_REMOVED lines=10> */
[----:B------:R-:W-:Y:S01]  /*54a0*/  HMMA.16816.F32.BF16 R144, R4, R12, R144 ;  /* 0x0000000c0490723c */ /* 0x000fe20000041890 */
[----:B------:R-:W-:Y:S01]  /*54b0*/  FFMA.FTZ R12, R114, UR5, -R73 ;  /* 0x00000005720c7c23 */ /* 0x000fe20008010849 */
[----:B------:R-:W-:Y:S01]  /*54c0*/  FFMA.FTZ R114, R113, UR5, -R68 ;  /* 0x0000000571727c23 */ /* 0x000fe20008010844 */
[----:B------:R-:W-:Y:S01]  /*54d0*/  MUFU.EX2 R116, R116 ;  /* 0x0000007400747308 */ /* 0x000fe20000000800 */
[----:B------:R-:W-:Y:S01]  /*54e0*/  FADD.FTZ R124, R124, R179 ;  /* 0x000000b37c7c7221 */ /* 0x000fe20000010000 */
[----:B------:R-:W-:-:S02]  /*54f0*/  FADD.FTZ R175, R175, R120 ;  /* 0x00000078afaf7221 */ /* 0x000fc40000010000 */
[----:B------:R1:W-:Y:S01]  /*5500*/  MUFU.EX2 R113, R12 ;  /* 0x0000000c00717308 */ /* 0x0003e20000000800 */
[C---:B------:R-:W-:Y:S01]  /*5510*/  HMMA.16816.F32.BF16 R160, R4.reuse, R20, R160 ;  /* 0x0000001404a0723c */ /* 0x040fe200000418a0 */
[----:B------:R-:W-:Y:S02]  /*5520*/  FADD.FTZ R187, R187, R124 ;  /* 0x0000007cbbbb7221 */ /* 0x000fe40000010000 */
[----:B------:R-:W4:Y:S04]  /*5530*/  MUFU.EX2 R114, R114 ;  /* 0x0000007200727308 */ /* 0x000f280000000800 */
[----:B------:R-:W4:Y:S01]  /*5540*/  MUFU.EX2 R165, R165 ;  /* 0x000000a500a57308 */ /* 0x000f220000000800 */
[C---:B------:R-:W-:Y:S01]  /*5550*/  HMMA.16816.F32.BF16 R148, R4.reuse, R22, R148 ;  /* 0x000000160494723c */ /* 0x040fe20000041894 */
[----:B------:R-:W4:Y:S02]  /*5560*/  LDSM.16.MT88.4 R20, [R218+0x5400] ;  /* 0x00540000da14783b */ /* 0x000f240000004200 */
[----:B------:R-:W-:Y:S04]  /*5570*/  MUFU.EX2 R173, R173 ;  /* 0x000000ad00ad7308 */ /* 0x000fe80000000800 */
[----:B------:R-:W4:Y:S01]  /*5580*/  MUFU.EX2 R176, R176 ;  /* 0x000000b000b07308 */ /* 0x000f220000000800 */
[----:B------:R-:W-:Y:S01]  /*5590*/  HMMA.16816.F32.BF16 R136, R4, R14, R136 ;  /* 0x0000000e0488723c */ /* 0x000fe20000041888 */
[----:B-1----:R-:W1:Y:S01]  /*55a0*/  LDSM.16.MT88.4 R12, [R216+0x5400] ;  /* 0x00540000d80c783b */ /* 0x002e620000004200 */
[----:B-----5:R-:W-:Y:S01]  /*55b0*/  F2FP.BF16.F32.PACK_AB R4, R193, R166 ;  /* 0x000000a6c104723e */ /* 0x020fe200000010ff */
[----:B------:R-:W-:Y:S01]  /*55c0*/  MUFU.EX2 R178, R178 ;  /* 0x000000b200b27308 */ /* 0x000fe20000000800 */
[----:B---3--:R-:W-:Y:S01]  /*55d0*/  F2FP.BF16.F32.PACK_AB R5, R191, R172 ;  /* 0x000000acbf05723e */ /* 0x008fe200000010ff */
[----:B------:R-:W-:Y:S01]  /*55e0*/  FADD.FTZ R166, R166, R111 ;  /* 0x0000006fa6a67221 */ /* 0x000fe20000010000 */
[----:B------:R-:W-:Y:S01]  /*55f0*/  F2FP.BF16.F32.PACK_AB R6, R183, R168 ;  /* 0x000000a8b706723e */ /* 0x000fe200000010ff */
[----:B------:R3:W-:Y:S01]  /*5600*/  MUFU.EX2 R129, R243 ;  /* 0x000000f300817308 */ /* 0x0007e20000000800 */
[----:B--2---:R-:W-:Y:S01]  /*5610*/  F2FP.BF16.F32.PACK_AB R7, R195, R174 ;  /* 0x000000aec307723e */ /* 0x004fe200000010ff */
[----:B------:R-:W-:Y:S01]  /*5620*/  FADD.FTZ R172, R172, R169 ;  /* 0x000000a9acac7221 */ /* 0x000fe20000010000 */
[----:B------:R-:W-:Y:S01]  /*5630*/  FADD.FTZ R193, R193, R166 ;  /* 0x000000a6c1c17221 */ /* 0x000fe20000010000 */
[----:B------:R2:W-:Y:S02]  /*5640*/  MUFU.EX2 R131, R181 ;  /* 0x000000b500837308 */ /* 0x0005e40000000800 */
[----:B------:R-:W-:Y:S01]  /*5650*/  FADD.FTZ R191, R191, R172 ;  /* 0x000000acbfbf7221 */ /* 0x000fe20000010000 */
[----:B------:R-:W-:Y:S01]  /*5660*/  FADD.FTZ R168, R168, R193 ;  /* 0x000000c1a8a87221 */ /* 0x000fe20000010000 */
[----:B------:R-:W-:Y:S01]  /*5670*/  HMMA.16816.F32.BF16 R156, R4, R16, R156 ;  /* 0x00000010049c723c */ /* 0x000fe2000004189c */
[----:B------:R-:W5:Y:S01]  /*5680*/  MUFU.EX2 R180, R180 ;  /* 0x000000b400b47308 */ /* 0x000f620000000800 */
[----:B------:R-:W-:Y:S01]  /*5690*/  FADD.FTZ R174, R174, R191 ;  /* 0x000000bfaeae7221 */ /* 0x000fe20000010000 */
[----:B------:R-:W-:-:S02]  /*56a0*/  FADD.FTZ R168, R183, R168 ;  /* 0x000000a8b7a87221 */ /* 0x000fc40000010000 */
[----:B------:R-:W-:Y:S01]  /*56b0*/  MUFU.EX2 R171, R171 ;  /* 0x000000ab00ab7308 */ /* 0x000fe20000000800 */
[----:B------:R-:W-:Y:S01]  /*56c0*/  FADD.FTZ R174, R195, R174 ;  /* 0x000000aec3ae7221 */ /* 0x000fe20000010000 */
[----:B---3--:R-:W-:Y:S01]  /*56d0*/  FFMA.FTZ R243, R80, UR5, -R82 ;  /* 0x0000000550f37c23 */ /* 0x008fe20008010852 */
[----:B------:R-:W-:Y:S01]  /*56e0*/  HMMA.16816.F32.BF16 R152, R4, R18, R152 ;  /* 0x000000120498723c */ /* 0x000fe20000041898 */
[----:B------:R-:W3:Y:S01]  /*56f0*/  MUFU.EX2 R182, R182 ;  /* 0x000000b600b67308 */ /* 0x000ee20000000800 */
[----:B--2---:R-:W-:-:S03]  /*5700*/  FFMA.FTZ R181, R94, UR5, -R73 ;  /* 0x000000055eb57c23 */ /* 0x004fc60008010849 */
[----:B------:R-:W-:Y:S03]  /*5710*/  MUFU.EX2 R107, R107 ;  /* 0x0000006b006b7308 */ /* 0x000fe60000000800 */
[C---:B------:R-:W-:Y:S01]  /*5720*/  HMMA.16816.F32.BF16 R132, R4.reuse, R8, R132 ;  /* 0x000000080484723c */ /* 0x040fe20000041884 */
[----:B------:R-:W-:Y:S04]  /*5730*/  MUFU.EX2 R181, R181 ;  /* 0x000000b500b57308 */ /* 0x000fe80000000800 */
[----:B------:R-:W-:Y:S03]  /*5740*/  MUFU.EX2 R91, R91 ;  /* 0x0000005b005b7308 */ /* 0x000fe60000000800 */
[----:B------:R-:W-:Y:S01]  /*5750*/  HMMA.16816.F32.BF16 R140, R4, R10, R140 ;  /* 0x0000000a048c723c */ /* 0x000fe2000004188c */
[----:B----4-:R-:W-:Y:S01]  /*5760*/  F2FP.BF16.F32.PACK_AB R4, R197, R108 ;  /* 0x0000006cc504723e */ /* 0x010fe200000010ff */
[----:B------:R-:W-:Y:S01]  /*5770*/  MUFU.EX2 R185, R185 ;  /* 0x000000b900b97308 */ /* 0x000fe20000000800 */
        /* <DEDUP_REMOVED lines=14> */
[----:B------:R-:W-:Y:S01]  /*5860*/  FFMA.FTZ R9, R95, UR5, -R68 ;  /* 0x000000055f097c23 */ /* 0x000fe20008010844 */
[----:B------:R2:W4:Y:S01]  /*5870*/  MUFU.EX2 R94, R8 ;  /* 0x00000008005e7308 */ /* 0x0005220000000800 */
[----:B------:R-:W-:Y:S01]  /*5880*/  FADD.FTZ R116, R116, R127 ;  /* 0x0000007f74747221 */ /* 0x000fe20000010000 */
[----:B------:R-:W-:Y:S01]  /*5890*/  FADD.FTZ R113, R113, R112 ;  /* 0x0000007071717221 */ /* 0x000fe20000010000 */
[----:B------:R-:W-:Y:S01]  /*58a0*/  HMMA.16816.F32.BF16 R160, R4, R16, R160 ;  /* 0x0000001004a0723c */ /* 0x000fe200000418a0 */
[----:B------:R-:W-:Y:S01]  /*58b0*/  MUFU.EX2 R96, R96 ;  /* 0x0000006000607308 */ /* 0x000fe20000000800 */
[----:B------:R-:W-:-:S03]  /*58c0*/  FADD.FTZ R116, R165, R116 ;  /* 0x00000074a5747221 */ /* 0x000fc60000010000 */
[----:B------:R5:W-:Y:S03]  /*58d0*/  MUFU.EX2 R95, R130 ;  /* 0x00000082005f7308 */ /* 0x000be60000000800 */
[C---:B------:R-:W-:Y:S01]  /*58e0*/  HMMA.16816.F32.BF16 R148, R4.reuse, R18, R148 ;  /* 0x000000120494723c */ /* 0x040fe20000041894 */
[----:B------:R-:W-:Y:S01]  /*58f0*/  MUFU.EX2 R101, R9 ;  /* 0x0000000900657308 */ /* 0x000fe20000000800 */
[----:B------:R-:W-:Y:S01]  /*5900*/  LDSM.16.MT88.4 R16, [R216+0x5800] ;  /* 0x00580000d810783b */ /* 0x000fe20000004200 */
[--C-:B--2---:R-:W-:Y:S02]  /*5910*/  FFMA.FTZ R8, R106, UR5, -R73.reuse ;  /* 0x000000056a087c23 */ /* 0x104fe40008010849 */
[----:B------:R-:W2:Y:S03]  /*5920*/  MUFU.EX2 R102, R102 ;  /* 0x0000006600667308 */ /* 0x000ea60000000800 */
[----:B------:R-:W-:Y:S01]  /*5930*/  HMMA.16816.F32.BF16 R136, R4, R10, R136 ;  /* 0x0000000a0488723c */ /* 0x000fe20000041888 */
[----:B------:R-:W2:Y:S01]  /*5940*/  MUFU.EX2 R106, R201 ;  /* 0x000000c9006a7308 */ /* 0x000ea20000000800 */
[----:B------:R-:W-:Y:S01]  /*5950*/  F2FP.BF16.F32.PACK_AB R4, R176, R173 ;  /* 0x000000adb004723e */ /* 0x000fe200000010ff */
[----:B-----5:R-:W-:Y:S01]  /*5960*/  FFMA.FTZ R130, R128, UR5, -R73 ;  /* 0x0000000580827c23 */ /* 0x020fe20008010849 */
[----:B------:R-:W-:Y:S01]  /*5970*/  F2FP.BF16.F32.PACK_AB R5, R180, R131 ;  /* 0x00000083b405723e */ /* 0x000fe200000010ff */
[----:B------:R5:W-:Y:S01]  /*5980*/  MUFU.EX2 R110, R8 ;  /* 0x00000008006e7308 */ /* 0x000be20000000800 */
[----:B------:R-:W-:Y:S01]  /*5990*/  F2FP.BF16.F32.PACK_AB R6, R129, R178 ;  /* 0x000000b28106723e */ /* 0x000fe200000010ff */
[----:B------:R-:W-:Y:S01]  /*59a0*/  FFMA.FTZ R128, R119, UR5, -R82 ;  /* 0x0000000577807c23 */ /* 0x000fe20008010852 */
[----:B---3--:R-:W-:Y:S01]  /*59b0*/  F2FP.BF16.F32.PACK_AB R7, R182, R171 ;  /* 0x000000abb607723e */ /* 0x008fe200000010ff */
[----:B------:R3:W-:Y:S01]  /*59c0*/  MUFU.EX2 R109, R130 ;  /* 0x00000082006d7308 */ /* 0x0007e20000000800 */
[----:B------:R-:W-:Y:S01]  /*59d0*/  FADD.FTZ R173, R173, R168 ;  /* 0x000000a8adad7221 */ /* 0x000fe20000010000 */
[----:B------:R-:W-:-:S02]  /*59e0*/  FADD.FTZ R131, R131, R174 ;  /* 0x000000ae83837221 */ /* 0x000fc40000010000 */
[----:B------:R1:W-:Y:S01]  /*59f0*/  MUFU.EX2 R119, R184 ;  /* 0x000000b800777308 */ /* 0x0003e20000000800 */
[----:B------:R-:W-:Y:S01]  /*5a00*/  FADD.FTZ R173, R176, R173 ;  /* 0x000000adb0ad7221 */ /* 0x000fe20000010000 */
[C---:B------:R-:W-:Y:S01]  /*5a10*/  HMMA.16816.F32.BF16 R156, R4.reuse, R20, R156 ;  /* 0x00000014049c723c */ /* 0x040fe2000004189c */
[----:B------:R-:W-:Y:S01]  /*5a20*/  FADD.FTZ R180, R180, R131 ;  /* 0x00000083b4b47221 */ /* 0x000fe20000010000 */
[----:B------:R-:W2:Y:S01]  /*5a30*/  MUFU.EX2 R128, R128 ;  /* 0x0000008000807308 */ /* 0x000ea20000000800 */
[----:B------:R-:W-:Y:S01]  /*5a40*/  FADD.FTZ R178, R178, R173 ;  /* 0x000000adb2b27221 */ /* 0x000fe20000010000 */
[----:B-----5:R-:W5:Y:S01]  /*5a50*/  LDSM.16.MT88.4 R8, [R218+0x5800] ;  /* 0x00580000da08783b */ /* 0x020f620000004200 */
[----:B------:R-:W-:Y:S01]  /*5a60*/  FADD.FTZ R171, R171, R180 ;  /* 0x000000b4abab7221 */ /* 0x000fe20000010000 */
[----:B------:R-:W-:Y:S01]  /*5a70*/  MUFU.EX2 R186, R186 ;  /* 0x000000ba00ba7308 */ /* 0x000fe20000000800 */
[----:B------:R-:W-:Y:S01]  /*5a80*/  FADD.FTZ R178, R129, R178 ;  /* 0x000000b281b27221 */ /* 0x000fe20000010000 */
[C---:B------:R-:W-:Y:S01]  /*5a90*/  HMMA.16816.F32.BF16 R152, R4.reuse, R22, R152 ;  /* 0x000000160498723c */ /* 0x040fe20000041898 */
[----:B---3--:R-:W-:Y:S01]  /*5aa0*/  FFMA.FTZ R130, R121, UR5, -R78 ;  /* 0x0000000579827c23 */ /* 0x008fe2000801084e */
[----:B------:R-:W-:Y:S01]  /*5ab0*/  MUFU.EX2 R79, R79 ;  /* 0x0000004f004f7308 */ /* 0x000fe20000000800 */
[----:B------:R-:W-:Y:S01]  /*5ac0*/  FADD.FTZ R182, R182, R171 ;  /* 0x000000abb6b67221 */ /* 0x000fe20000010000 */
[--C-:B-1----:R-:W-:Y:S01]  /*5ad0*/  FFMA.FTZ R184, R93, UR5, -R68.reuse ;  /* 0x000000055db87c23 */ /* 0x102fe20008010844 */
[----:B------:R-:W-:Y:S01]  /*5ae0*/  FFMA.FTZ R93, R117, UR5, -R68 ;  /* 0x00000005755d7c23 */ /* 0x000fe20008010844 */
[----:B------:R-:W-:Y:S02]  /*5af0*/  MUFU.EX2 R188, R188 ;  /* 0x000000bc00bc7308 */ /* 0x000fe40000000800 */
[C---:B------:R-:W-:Y:S02]  /*5b00*/  HMMA.16816.F32.BF16 R132, R4.reuse, R12, R132 ;  /* 0x0000000c0484723c */ /* 0x040fe40000041884 */
[----:B------:R-:W-:Y:S04]  /*5b10*/  MUFU.EX2 R130, R130 ;  /* 0x0000008200827308 */ /* 0x000fe80000000800 */
[----:B------:R-:W-:Y:S02]  /*5b20*/  MUFU.EX2 R184, R184 ;  /* 0x000000b800b87308 */ /* 0x000fe40000000800 */
[----:B------:R-:W-:Y:S01]  /*5b30*/  HMMA.16816.F32.BF16 R140, R4, R14, R140 ;  /* 0x0000000e048c723c */ /* 0x000fe2000004188c */
[----:B----4-:R-:W-:Y:S01]  /*5b40*/  F2FP.BF16.F32.PACK_AB R4, R181, R94 ;  /* 0x0000005eb504723e */ /* 0x010fe200000010ff */
[----:B------:R-:W-:Y:S01]  /*5b50*/  MUFU.EX2 R93, R93 ;  /* 0x0000005d005d7308 */ /* 0x000fe20000000800 */
[----:B--2---:R-:W-:Y:S01]  /*5b60*/  F2FP.BF16.F32.PACK_AB R5, R102, R101 ;  /* 0x000000656605723e */ /* 0x004fe200000010ff */
        /* <DEDUP_REMOVED lines=11> */
[----:B------:R-:W-:Y:S01]  /*5c20*/  FADD.FTZ R107, R107, R102 ;  /* 0x000000666b6b7221 */ /* 0x000fe20000010000 */
[----:B------:R-:W-:Y:S01]  /*5c30*/  MUFU.EX2 R20, R177 ;  /* 0x000000b100147308 */ /* 0x000fe20000000800 */
[----:B------:R-:W-:Y:S02]  /*5c40*/  FADD.FTZ R95, R95, R96 ;  /* 0x000000605f5f7221 */ /* 0x000fe40000010000 */
[----:B------:R-:W-:Y:S01]  /*5c50*/  FADD.FTZ R106, R106, R107 ;  /* 0x0000006b6a6a7221 */ /* 0x000fe20000010000 */
[----:B------:R-:W-:Y:S01]  /*5c60*/  MUFU.EX2 R21, R21 ;  /* 0x0000001500157308 */ /* 0x000fe20000000800 */
[C---:B------:R-:W-:Y:S01]  /*5c70*/  HMMA.16816.F32.BF16 R148, R4.reuse, R22, R148 ;  /* 0x000000160494723c */ /* 0x040fe20000041894 */
[--C-:B------:R-:W-:Y:S01]  /*5c80*/  FFMA.FTZ R23, R123, UR5, -R78.reuse ;  /* 0x000000057b177c23 */ /* 0x100fe2000801084e */
[----:B------:R-:W-:Y:S01]  /*5c90*/  FFMA.FTZ R78, R74, UR5, -R78 ;  /* 0x000000054a4e7c23 */ /* 0x000fe2000801084e */
[----:B------:R-:W1:Y:S04]  /*5ca0*/  MUFU.EX2 R22, R99 ;  /* 0x0000006300167308 */ /* 0x000e680000000800 */
[----:B------:R-:W2:Y:S01]  /*5cb0*/  MUFU.EX2 R23, R23 ;  /* 0x0000001700177308 */ /* 0x000ea20000000800 */
[C---:B------:R-:W-:Y:S03]  /*5cc0*/  HMMA.16816.F32.BF16 R144, R4.reuse, R12, R144 ;  /* 0x0000000c0490723c */ /* 0x040fe60000041890 */
[----:B------:R-:W-:Y:S04]  /*5cd0*/  MUFU.EX2 R71, R71 ;  /* 0x0000004700477308 */ /* 0x000fe80000000800 */
[----:B------:R-:W3:Y:S01]  /*5ce0*/  MUFU.EX2 R76, R76 ;  /* 0x0000004c004c7308 */ /* 0x000ee20000000800 */
[----:B------:R-:W-:Y:S01]  /*5cf0*/  HMMA.16816.F32.BF16 R136, R4, R14, R136 ;  /* 0x0000000e0488723c */ /* 0x000fe20000041888 */
[----:B------:R-:W-:Y:S01]  /*5d00*/  F2FP.BF16.F32.PACK_AB R4, R128, R119 ;  /* 0x000000778004723e */ /* 0x000fe200000010ff */
[----:B------:R-:W4:Y:S01]  /*5d10*/  LDSM.16.MT88.4 R12, [R218+0x5c00] ;  /* 0x005c0000da0c783b */ /* 0x000f220000004200 */
[----:B-1----:R-:W-:Y:S01]  /*5d20*/  F2FP.BF16.F32.PACK_AB R5, R22, R91 ;  /* 0x0000005b1605723e */ /* 0x002fe200000010ff */
[----:B------:R-:W-:Y:S01]  /*5d30*/  MUFU.EX2 R74, R75 ;  /* 0x0000004b004a7308 */ /* 0x000fe20000000800 */
[----:B------:R-:W-:Y:S01]  /*5d40*/  F2FP.BF16.F32.PACK_AB R6, R21, R20 ;  /* 0x000000141506723e */ /* 0x000fe200000010ff */
[----:B------:R-:W-:Y:S01]  /*5d50*/  FADD.FTZ R119, R119, R178 ;  /* 0x000000b277777221 */ /* 0x000fe20000010000 */
[----:B--2---:R-:W-:Y:S01]  /*5d60*/  F2FP.BF16.F32.PACK_AB R7, R130, R23 ;  /* 0x000000178207723e */ /* 0x004fe200000010ff */
[----:B------:R-:W-:Y:S01]  /*5d70*/  FADD.FTZ R91, R91, R182 ;  /* 0x000000b65b5b7221 */ /* 0x000fe20000010000 */
[----:B------:R-:W-:Y:S01]  /*5d80*/  MUFU.EX2 R245, R245 ;  /* 0x000000f500f57308 */ /* 0x000fe20000000800 */
[----:B------:R-:W-:-:S02]  /*5d90*/  FADD.FTZ R119, R128, R119 ;  /* 0x0000007780777221 */ /* 0x000fc40000010000 */
[----:B------:R-:W-:Y:S01]  /*5da0*/  FADD.FTZ R22, R22, R91 ;  /* 0x0000005b16167221 */ /* 0x000fe20000010000 */
[----:B------:R-:W-:Y:S01]  /*5db0*/  MUFU.EX2 R246, R246 ;  /* 0x000000f600f67308 */ /* 0x000fe20000000800 */
[----:B-----5:R-:W-:Y:S01]  /*5dc0*/  HMMA.16816.F32.BF16 R156, R4, R8, R156 ;  /* 0x00000008049c723c */ /* 0x020fe2000004189c */
[----:B------:R-:W-:Y:S01]  /*5dd0*/  FADD.FTZ R20, R20, R119 ;  /* 0x0000007714147221 */ /* 0x000fe20000010000 */
[----:B------:R-:W-:-:S03]  /*5de0*/  FADD.FTZ R23, R23, R22 ;  /* 0x0000001617177221 */ /* 0x000fc60000010000 */
[----:B------:R-:W-:Y:S01]  /*5df0*/  FADD.FTZ R20, R21, R20 ;  /* 0x0000001415147221 */ /* 0x000fe20000010000 */
[----:B------:R-:W-:Y:S02]  /*5e00*/  FADD.FTZ R130, R130, R23 ;  /* 0x0000001782827221 */ /* 0x000fe40000010000 */
[C---:B------:R-:W-:Y:S08]  /*5e10*/  HMMA.16816.F32.BF16 R152, R4.reuse, R10, R152 ;  /* 0x0000000a0498723c */ /* 0x040ff00000041898 */
[C---:B------:R-:W-:Y:S08]  /*5e20*/  HMMA.16816.F32.BF16 R132, R4.reuse, R16, R132 ;  /* 0x000000100484723c */ /* 0x040ff00000041884 */
[----:B------:R-:W-:Y:S01]  /*5e30*/  HMMA.16816.F32.BF16 R140, R4, R18, R140 ;  /* 0x00000012048c723c */ /* 0x000fe2000004188c */
[----:B------:R-:W-:Y:S01]  /*5e40*/  F2FP.BF16.F32.PACK_AB R4, R185, R110 ;  /* 0x0000006eb904723e */ /* 0x000fe200000010ff */
[----:B------:R-:W-:Y:S01]  /*5e50*/  FADD.FTZ R110, R110, R95 ;  /* 0x0000005f6e6e7221 */ /* 0x000fe20000010000 */
[----:B------:R-:W-:Y:S01]  /*5e60*/  F2FP.BF16.F32.PACK_AB R5, R184, R85 ;  /* 0x00000055b805723e */ /* 0x000fe200000010ff */
        /* <DEDUP_REMOVED lines=11> */
[----:B------:R-:W1:Y:S07]  /*5f20*/  LDSM.16.MT88.4 R8, [R216+0x5c00] ;  /* 0x005c0000d808783b */ /* 0x000e6e0000004200 */
[----:B------:R-:W-:Y:S01]  /*5f30*/  HMMA.16816.F32.BF16 R144, R4, R16, R144 ;  /* 0x000000100490723c */ /* 0x000fe20000041890 */
[----:B------:R-:W2:Y:S01]  /*5f40*/  MUFU.EX2 R17, R78 ;  /* 0x0000004e00117308 */ /* 0x000ea20000000800 */
[--C-:B------:R-:W-:Y:S01]  /*5f50*/  FFMA.FTZ R16, R65, UR5, -R73.reuse ;  /* 0x0000000541107c23 */ /* 0x100fe20008010849 */
[----:B------:R-:W-:-:S05]  /*5f60*/  FFMA.FTZ R65, R69, UR5, -R73 ;  /* 0x0000000545417c23 */ /* 0x000fca0008010849 */
[----:B------:R-:W-:Y:S01]  /*5f70*/  HMMA.16816.F32.BF16 R136, R4, R18, R136 ;  /* 0x000000120488723c */ /* 0x000fe20000041888 */
[--C-:B------:R-:W-:Y:S01]  /*5f80*/  FFMA.FTZ R19, R53, UR5, -R68.reuse ;  /* 0x0000000535137c23 */ /* 0x100fe20008010844 */
[----:B------:R-:W-:Y:S01]  /*5f90*/  FFMA.FTZ R53, R64, UR5, -R68 ;  /* 0x0000000540357c23 */ /* 0x000fe20008010844 */
[----:B------:R-:W-:Y:S01]  /*5fa0*/  MUFU.EX2 R16, R16 ;  /* 0x0000001000107308 */ /* 0x000fe20000000800 */
[----:B------:R-:W-:Y:S01]  /*5fb0*/  F2FP.BF16.F32.PACK_AB R4, R188, R79 ;  /* 0x0000004fbc04723e */ /* 0x000fe200000010ff */
[----:B------:R-:W-:Y:S01]  /*5fc0*/  FADD.FTZ R79, R79, R20 ;  /* 0x000000144f4f7221 */ /* 0x000fe20000010000 */
[----:B---3--:R-:W-:Y:S01]  /*5fd0*/  F2FP.BF16.F32.PACK_AB R5, R76, R71 ;  /* 0x000000474c05723e */ /* 0x008fe200000010ff */
[----:B------:R-:W3:Y:S01]  /*5fe0*/  MUFU.EX2 R65, R65 ;  /* 0x0000004100417308 */ /* 0x000ee20000000800 */
[----:B------:R-:W-:Y:S01]  /*5ff0*/  F2FP.BF16.F32.PACK_AB R6, R243, R80 ;  /* 0x00000050f306723e */ /* 0x000fe200000010ff */
[----:B------:R-:W-:Y:S01]  /*6000*/  FADD.FTZ R71, R71, R130 ;  /* 0x0000008247477221 */ /* 0x000fe20000010000 */
[----:B--2---:R-:W-:Y:S01]  /*6010*/  F2FP.BF16.F32.PACK_AB R7, R17, R74 ;  /* 0x0000004a1107723e */ /* 0x004fe200000010ff */
[----:B------:R-:W-:Y:S01]  /*6020*/  MUFU.EX2 R19, R19 ;  /* 0x0000001300137308 */ /* 0x000fe20000000800 */
[----:B------:R-:W-:Y:S01]  /*6030*/  FADD.FTZ R79, R188, R79 ;  /* 0x0000004fbc4f7221 */ /* 0x000fe20000010000 */
[----:B------:R-:W-:-:S02]  /*6040*/  FADD.FTZ R71, R76, R71 ;  /* 0x000000474c477221 */ /* 0x000fc40000010000 */
[----:B------:R-:W2:Y:S01]  /*6050*/  MUFU.EX2 R64, R67 ;  /* 0x0000004300407308 */ /* 0x000ea20000000800 */
[----:B------:R-:W-:Y:S01]  /*6060*/  FADD.FTZ R80, R80, R79 ;  /* 0x0000004f50507221 */ /* 0x000fe20000010000 */
[C---:B----4-:R-:W-:Y:S01]  /*6070*/  HMMA.16816.F32.BF16 R156, R4.reuse, R12, R156 ;  /* 0x0000000c049c723c */ /* 0x050fe2000004189c */
[----:B------:R-:W-:Y:S01]  /*6080*/  FADD.FTZ R74, R74, R71 ;  /* 0x000000474a4a7221 */ /* 0x000fe20000010000 */
[----:B------:R-:W4:Y:S01]  /*6090*/  MUFU.EX2 R18, R72 ;  /* 0x0000004800127308 */ /* 0x000f220000000800 */
[----:B------:R-:W-:Y:S02]  /*60a0*/  FADD.FTZ R243, R243, R80 ;  /* 0x00000050f3f37221 */ /* 0x000fe40000010000 */
[----:B------:R-:W-:Y:S01]  /*60b0*/  FADD.FTZ R244, R17, R74 ;  /* 0x0000004a11f47221 */ /* 0x000fe20000010000 */
[----:B------:R-:W5:Y:S02]  /*60c0*/  MUFU.EX2 R53, R53 ;  /* 0x0000003500357308 */ /* 0x000f640000000800 */
[C---:B------:R-:W-:Y:S08]  /*60d0*/  HMMA.16816.F32.BF16 R152, R4.reuse, R14, R152 ;  /* 0x0000000e0498723c */ /* 0x040ff00000041898 */
[C---:B-1----:R-:W-:Y:S08]  /*60e0*/  HMMA.16816.F32.BF16 R132, R4.reuse, R8, R132 ;  /* 0x000000080484723c */ /* 0x042ff00000041884 */
[----:B------:R-:W-:Y:S01]  /*60f0*/  HMMA.16816.F32.BF16 R140, R4, R10, R140 ;  /* 0x0000000a048c723c */ /* 0x000fe2000004188c */
[----:B---3--:R-:W-:Y:S01]  /*6100*/  F2FP.BF16.F32.PACK_AB R4, R65, R16 ;  /* 0x000000104104723e */ /* 0x008fe200000010ff */
[----:B------:R-:W-:Y:S01]  /*6110*/  FADD.FTZ R16, R16, R109 ;  /* 0x0000006d10107221 */ /* 0x000fe20000010000 */
[----:B--2---:R-:W-:Y:S01]  /*6120*/  F2FP.BF16.F32.PACK_AB R5, R64, R19 ;  /* 0x000000134005723e */ /* 0x004fe200000010ff */
[----:B------:R-:W-:Y:S01]  /*6130*/  FADD.FTZ R19, R19, R186 ;  /* 0x000000ba13137221 */ /* 0x000fe20000010000 */
[----:B----4-:R-:W-:Y:S01]  /*6140*/  F2FP.BF16.F32.PACK_AB R6, R245, R18 ;  /* 0x00000012f506723e */ /* 0x010fe200000010ff */
[----:B------:R-:W-:Y:S01]  /*6150*/  FADD.FTZ R65, R65, R16 ;  /* 0x0000001041417221 */ /* 0x000fe20000010000 */
[----:B-----5:R-:W-:Y:S01]  /*6160*/  F2FP.BF16.F32.PACK_AB R7, R246, R53 ;  /* 0x00000035f607723e */ /* 0x020fe200000010ff */
        /* <DEDUP_REMOVED lines=11> */
[----:B------:R-:W1:Y:S01]  /*6220*/  LDC.64 R222, c[0x0][0x3c0] ;  /* 0x0000f000ffde7b82 */ /* 0x000e620000000a00 */
[----:B------:R-:W2:Y:S01]  /*6230*/  LDCU UR6, c[0x0][0x440] ;  /* 0x00008800ff0677ac */ /* 0x000ea20008000800 */
[----:B------:R-:W-:Y:S01]  /*6240*/  LEA.HI.SX32 R242, R170, 0xfffffffe, 0x19 ;  /* 0xfffffffeaaf27811 */ /* 0x000fe200078fcaff */
[----:B------:R-:W-:Y:S01]  /*6250*/  IMAD.MOV.U32 R169, RZ, RZ, R0 ;  /* 0x000000ffffa97224 */ /* 0x000fe200078e0000 */
[----:B------:R-:W-:Y:S01]  /*6260*/  MOV R166, R3 ;  /* 0x0000000300a67202 */ /* 0x000fe20000000f00 */
[----:B------:R-:W-:Y:S01]  /*6270*/  IMAD.MOV.U32 R167, RZ, RZ, R2 ;  /* 0x000000ffffa77224 */ /* 0x000fe200078e0002 */
[----:B------:R-:W3:Y:S01]  /*6280*/  LDCU UR5, c[0x0][0x440] ;  /* 0x00008800ff0577ac */ /* 0x000ee20008000800 */
[----:B------:R-:W-:Y:S01]  /*6290*/  IMAD.MOV.U32 R165, RZ, RZ, R164 ;  /* 0x000000ffffa57224 */ /* 0x000fe200078e00a4 */
[----:B------:R-:W4:Y:S01]  /*62a0*/  LDCU UR4, c[0x0][0x45c] ;  /* 0x00008b80ff0477ac */ /* 0x000f220008000800 */
[----:B--2---:R-:W-:Y:S01]  /*62b0*/  ISETP.GE.AND P1, PT, R228, UR6, PT ;  /* 0x00000006e4007c0c */ /* 0x004fe2000bf26270 */
[----:B------:R-:W-:-:S12]  /*62c0*/  BRA `(.L_x_98) ;  /* 0x0000000000f47947 */ /* 0x000fd80003800000 */
.L_x_100:
[----:B------:R-:W-:Y:S01]  /*62d0*/  @!P0 VIADD R179, R242, 0xffffffff ;  /* 0xfffffffff2b38836 */ /* 0x000fe20000000000 */
[----:B------:R-:W-:Y:S01]  /*62e0*/  ISETP.GE.AND P1, PT, R228, UR5, PT ;  /* 0x00000005e4007c0c */ /* 0x000fe2000bf26270 */
[C---:B------:R-:W-:Y:S01]  /*62f0*/  @!P0 VIADD R0, R242.reuse, 0xffffffff ;  /* 0xfffffffff2008836 */ /* 0x040fe20000000000 */
[----:B------:R-:W1:Y:S01]  /*6300*/  @!P0 LDC.64 R174, c[0x0][0x3b8] ;  /* 0x0000ee00ffae8b82 */ /* 0x000e620000000a00 */
[C---:B------:R-:W-:Y:S07]  /*6310*/  @!P0 IADD3 R178, PT, PT, R242.reuse, -0x1, RZ ;  /* 0xfffffffff2b28810 */ /* 0x040fee0007ffe0ff */
[----:B------:R-:W2:Y:S03]  /*6320*/  @!P0 LDC.64 R2, c[0x0][0x3b8] ;  /* 0x0000ee00ff028b82 */ /* 0x000ea60000000a00 */
[----:B------:R-:W-:Y:S05]  /*6330*/  @!P1 VIADD R180, R242, 0xffffffff ;  /* 0xfffffffff2b49836 */ /* 0x000fea0000000000 */
[----:B------:R-:W3:Y:S08]  /*6340*/  @!P1 LDC.64 R176, c[0x0][0x3b8] ;  /* 0x0000ee00ffb09b82 */ /* 0x000ef00000000a00 */
[----:B------:R-:W4:Y:S02]  /*6350*/  @!P0 LDC.64 R170, c[0x0][0x3b8] ;  /* 0x0000ee00ffaa8b82 */ /* 0x000f240000000a00 */
[----:B----4-:R-:W-:Y:S04]  /*6360*/  @!P0 IMAD.WIDE.U32 R184, R178, R170, RZ ;  /* 0x000000aab2b88225 */ /* 0x010fe800078e00ff */
[C---:B-1----:R-:W-:Y:S04]  /*6370*/  @!P0 IMAD.WIDE.U32 R182, R179.reuse, R174, RZ ;  /* 0x000000aeb3b68225 */ /* 0x042fe800078e00ff */
[----:B------:R-:W-:Y:S02]  /*6380*/  @!P0 IMAD R179, R179, R175, R183 ;  /* 0x000000afb3b38224 */ /* 0x000fe400078e02b7 */
[----:B------:R-:W-:Y:S02]  /*6390*/  @!P0 IMAD.SHL.U32 R181, R182, 0x80, RZ ;  /* 0x00000080b6b58824 */ /* 0x000fe400078e00ff */
[----:B---3--:R-:W-:Y:S01]  /*63a0*/  @!P1 IMAD.WIDE.U32 R186, R180, R176, RZ ;  /* 0x000000b0b4ba9225 */ /* 0x008fe200078e00ff */
[----:B------:R-:W-:Y:S02]  /*63b0*/  @!P0 SHF.L.U64.HI R179, R182, 0x7, R179 ;  /* 0x00000007b6b38819 */ /* 0x000fe400000102b3 */
[----:B------:R-:W-:Y:S01]  /*63c0*/  @!P0 LEA R181, P2, R174, R181, 0x5 ;  /* 0x000000b5aeb58211 */ /* 0x000fe200078428ff */
[----:B--2---:R-:W-:Y:S03]  /*63d0*/  @!P0 IMAD.WIDE.U32 R182, R0, R2, RZ ;  /* 0x0000000200b68225 */ /* 0x004fe600078e00ff */
[----:B------:R-:W-:Y:S01]  /*63e0*/  @!P0 LEA.HI.X R179, R174, R179, R175, 0x5, P2 ;  /* 0x000000b3aeb38211 */ /* 0x000fe200010f2caf */
[----:B------:R-:W-:Y:S01]  /*63f0*/  @!P1 IMAD R187, R180, R177, R187 ;  /* 0x000000b1b4bb9224 */ /* 0x000fe200078e02bb */
[----:B------:R-:W-:Y:S01]  /*6400*/  @!P0 SHF.L.U32 R175, R184, 0x7, RZ ;  /* 0x00000007b8af8819 */ /* 0x000fe200000006ff */
[----:B------:R-:W-:Y:S01]  /*6410*/  @!P0 IMAD R183, R0, R3, R183 ;  /* 0x0000000300b78224 */ /* 0x000fe200078e02b7 */
[----:B------:R-:W-:Y:S01]  /*6420*/  @!P1 LEA R0, P4, R186, R233, 0x8 ;  /* 0x000000e9ba009211 */ /* 0x000fe200078840ff */
[----:B------:R-:W-:Y:S01]  /*6430*/  @!P0 IMAD R185, R178, R171, R185 ;  /* 0x000000abb2b98224 */ /* 0x000fe200078e02b9 */
[----:B------:R-:W-:Y:S01]  /*6440*/  @!P0 LEA R178, P3, R181, R233, 0x1 ;  /* 0x000000e9b5b28211 */ /* 0x000fe200078608ff */
[----:B------:R-:W-:Y:S01]  /*6450*/  @!P0 IMAD.SHL.U32 R176, R182, 0x80, RZ ;  /* 0x00000080b6b08824 */ /* 0x000fe200078e00ff */
[----:B------:R-:W-:Y:S01]  /*6460*/  @!P1 LEA.HI.X R187, R186, R232, R187, 0x8, P4 ;  /* 0x000000e8babb9211 */ /* 0x000fe200020f44bb */
[----:B------:R-:W-:Y:S01]  /*6470*/  @!P0 IMAD R3, R3, 0x60, RZ ;  /* 0x0000006003038824 */ /* 0x000fe200078e02ff */
[----:B------:R-:W-:Y:S02]  /*6480*/  @!P1 MOV R186, R0 ;  /* 0x0000000000ba9202 */ /* 0x000fe40000000f00 */
[-C--:B------:R-:W-:Y:S02]  /*6490*/  @!P0 LEA.HI.X R179, R181, R232.reuse, R179, 0x1, P3 ;  /* 0x000000e8b5b38211 */ /* 0x080fe400018f0cb3 */
[----:B------:R-:W-:Y:S01]  /*64a0*/  @!P0 LEA R175, P2, R170, R175, 0x6 ;  /* 0x000000afaaaf8211 */ /* 0x000fe200078430ff */
[----:B------:R-:W-:Y:S01]  /*64b0*/  @!PT LDS RZ, [RZ] ;  /* 0x00000000fffff984 */ /* 0x000fe20000000800 */
[----:B------:R-:W-:Y:S01]  /*64c0*/  @!PT LDS RZ, [RZ] ;  /* 0x00000000fffff984 */ /* 0x000fe20000000800 */
[----:B------:R-:W-:Y:S01]  /*64d0*/  @!PT LDS RZ, [RZ] ;  /* 0x00000000fffff984 */ /* 0x000fe20000000800 */
[----:B------:R1:W-:Y:S01]  /*64e0*/  @!P1 LDGSTS.E.BYPASS.LTC128B.128 [R240+0x2000], desc[UR14][R186.64] ;  /* 0x02000000baf09fae */ /* 0x0003e2000b981a0e */
[----:B------:R-:W-:Y:S02]  /*64f0*/  @!P0 SHF.L.U64.HI R177, R182, 0x7, R183 ;  /* 0x00000007b6b18819 */ /* 0x000fe400000102b7 */
[----:B------:R-:W-:Y:S02]  /*6500*/  @!P0 SHF.L.U64.HI R185, R184, 0x7, R185 ;  /* 0x00000007b8b98819 */ /* 0x000fe400000102b9 */
[----:B------:R1:W-:Y:S01]  /*6510*/  @P1 STS.128 [R240+0x2000], RZ ;  /* 0x002000fff0001388 */ /* 0x0003e20000000c00 */
[----:B------:R-:W-:Y:S01]  /*6520*/  @!P0 IMAD.WIDE.U32 R176, R2, 0x60, R176 ;  /* 0x0000006002b08825 */ /* 0x000fe200078e00b0 */
[----:B------:R-:W-:Y:S03]  /*6530*/  @!P0 LEA.HI.X R185, R170, R185, R171, 0x6, P2 ;  /* 0x000000b9aab98211 */ /* 0x000fe600010f34ab */
[----:B------:R1:W-:Y:S01]  /*6540*/  @P0 STS.128 [R240+0x2800], RZ ;  /* 0x002800fff0000388 */ /* 0x0003e20000000c00 */
[-C--:B------:R-:W-:Y:S01]  /*6550*/  @!P0 LEA R2, P2, R175, R233.reuse, 0x1 ;  /* 0x000000e9af028211 */ /* 0x080fe200078408ff */
[----:B------:R-:W-:Y:S01]  /*6560*/  @!P0 IMAD.IADD R171, R3, 0x1, R177 ;  /* 0x0000000103ab8824 */ /* 0x000fe200078e02b1 */
[C---:B------:R-:W-:Y:S02]  /*6570*/  @!P0 LEA R170, P3, R176.reuse, R233, 0x1 ;  /* 0x000000e9b0aa8211 */ /* 0x040fe400078608ff */
[----:B------:R-:W-:Y:S01]  /*6580*/  @!PT LDS RZ, [RZ] ;  /* 0x00000000fffff984 */ /* 0x000fe20000000800 */
[----:B------:R-:W-:Y:S01]  /*6590*/  @!PT LDS RZ, [RZ] ;  /* 0x00000000fffff984 */ /* 0x000fe20000000800 */
[----:B------:R-:W-:Y:S01]  /*65a0*/  @!PT LDS RZ, [RZ] ;  /* 0x00000000fffff984 */ /* 0x000fe20000000800 */
[----:B------:R1:W-:Y:S01]  /*65b0*/  @!P0 LDGSTS.E.BYPASS.LTC128B.128 [R240+0x2800], desc[UR14][R178.64] ;  /* 0x02800000b2f08fae */ /* 0x0003e2000b981a0e */
[-C--:B------:R-:W-:Y:S02]  /*65c0*/  @!P0 LEA.HI.X R3, R175, R232.reuse, R185, 0x1, P2 ;  /* 0x000000e8af038211 */ /* 0x080fe400010f0cb9 */
[----:B------:R-:W-:Y:S02]  /*65d0*/  @!P0 LEA.HI.X R171, R176, R232, R171, 0x1, P3 ;  /* 0x000000e8b0ab8211 */ /* 0x000fe400018f0cab */
[----:B------:R1:W-:Y:S05]  /*65e0*/  @P0 STS.128 [R240+0x3000], RZ ;  /* 0x003000fff0000388 */ /* 0x0003ea0000000c00 */
[----:B------:R-:W-:Y:S01]  /*65f0*/  @!PT LDS RZ, [RZ] ;  /* 0x00000000fffff984 */ /* 0x000fe20000000800 */
[----:B------:R-:W-:Y:S01]  /*6600*/  @!PT LDS RZ, [RZ] ;  /* 0x00000000fffff984 */ /* 0x000fe20000000800 */
[----:B------:R-:W-:Y:S01]  /*6610*/  @!PT LDS RZ, [RZ] ;  /* 0x00000000fffff984 */ /* 0x000fe20000000800 */
[----:B------:R1:W-:Y:S05]  /*6620*/  @!P0 LDGSTS.E.BYPASS.LTC128B.128 [R240+0x3000], desc[UR14][R2.64] ;  /* 0x0300000002f08fae */ /* 0x0003ea000b981a0e */
[----:B------:R1:W-:Y:S05]  /*6630*/  @P0 STS.128 [R240+0x3800], RZ ;  /* 0x003800fff0000388 */ /* 0x0003ea0000000c00 */
[----:B------:R-:W-:Y:S01]  /*6640*/  @!PT LDS RZ, [RZ] ;  /* 0x00000000fffff984 */ /* 0x000fe20000000800 */
[----:B------:R-:W-:Y:S01]  /*6650*/  @!PT LDS RZ, [RZ] ;  /* 0x00000000fffff984 */ /* 0x000fe20000000800 */
[----:B------:R-:W-:Y:S01]  /*6660*/  @!PT LDS RZ, [RZ] ;  /* 0x00000000fffff984 */ /* 0x000fe20000000800 */
[----:B------:R1:W-:Y:S05]  /*6670*/  @!P0 LDGSTS.E.BYPASS.LTC128B.128 [R240+0x3800], desc[UR14][R170.64] ;  /* 0x03800000aaf08fae */ /* 0x0003ea000b981a0e */
[----:B------:R-:W0:Y:S01]  /*6680*/  LDGDEPBAR ;  /* 0x00000000000079af */ /* 0x000e220000000000 */
[----:B------:R-:W-:Y:S05]  /*6690*/  BRA `(.L_x_99) ;  /* 0x0000000c00107947 */ /* 0x000fea0003800000 */
.L_x_98:
[----:B---3--:R-:W-:Y:S01]  /*66a0*/  ISETP.GE.AND P0, PT, R228, UR5, PT ;  /* 0x00000005e4007c0c */ /* 0x008fe2000bf06270 */
[----:B------:R-:W-:Y:S04]  /*66b0*/  DEPBAR.LE SB0, 0x0 ;  /* 0x000080000000791a */ /* 0x000fe80000000000 */
[----:B------:R-:W-:Y:S01]  /*66c0*/  BAR.SYNC.DEFER_BLOCKING 0x0 ;  /* 0x0000000000007b1d */ /* 0x000fe20000010000 */
[----:B-1----:R-:W-:Y:S04]  /*66d0*/  IMAD.WIDE.U32 R2, R242, R222, RZ ;  /* 0x000000def2027225 */ /* 0x002fe800078e00ff */
[----:B------:R-:W-:Y:S02]  /*66e0*/  IMAD.SHL.U32 R126, R2, 0x80, RZ ;  /* 0x00000080027e7824 */ /* 0x000fe400078e00ff */
[----:B------:R-:W-:Y:S02]  /*66f0*/  IMAD R0, R242, R223, R3 ;  /* 0x000000dff2007224 */ /* 0x000fe400078e0203 */
[----:B------:R-:W-:Y:S01]  /*6700*/  @!P0 IMAD R3, R223, 0x60, RZ ;  /* 0x00000060df038824 */ /* 0x000fe200078e02ff */
[-C--:B------:R-:W-:Y:S02]  /*6710*/  @!P0 LEA R120, P3, R222, R126.reuse, 0x5 ;  /* 0x0000007ede788211 */ /* 0x080fe400078628ff */
[----:B------:R-:W-:Y:S02]  /*6720*/  SHF.L.U64.HI R127, R2, 0x7, R0 ;  /* 0x00000007027f7819 */ /* 0x000fe40000010200 */
[----:B------:R-:W-:Y:S02]  /*6730*/  @!P1 LEA R0, P4, R126, R231, 0x1 ;  /* 0x000000e77e009211 */ /* 0x000fe400078808ff */
[----:B------:R-:W-:Y:S02]  /*6740*/  @!P0 LEA.HI.X R2, R222, R127, R223, 0x5, P3 ;  /* 0x0000007fde028211 */ /* 0x000fe400018f2cdf */
[----:B------:R-:W-:Y:S02]  /*6750*/  @!P0 LEA R130, P3, R120, R231, 0x1 ;  /* 0x000000e778828211 */ /* 0x000fe400078608ff */
[-C--:B------:R-:W-:Y:S02]  /*6760*/  @!P1 LEA.HI.X R121, R126, R229.reuse, R127, 0x1, P4 ;  /* 0x000000e57e799211 */ /* 0x080fe400020f0c7f */
[----:B------:R-:W-:Y:S01]  /*6770*/  @!P0 LEA.HI.X R131, R120, R229, R2, 0x1, P3 ;  /* 0x000000e578838211 */ /* 0x000fe200018f0c02 */
[----:B------:R-:W-:Y:S01]  /*6780*/  @!P1 IMAD.MOV.U32 R120, RZ, RZ, R0 ;  /* 0x000000ffff789224 */ /* 0x000fe200078e0000 */
[C---:B------:R-:W-:Y:S04]  /*6790*/  @!P0 LEA R124, P2, R222.reuse, R126, 0x6 ;  /* 0x0000007ede7c8211 */ /* 0x040fe800078430ff */
[----:B------:R-:W-:Y:S01]  /*67a0*/  @!PT LDS RZ, [RZ] ;  /* 0x00000000fffff984 */ /* 0x000fe20000000800 */
[----:B------:R-:W-:Y:S01]  /*67b0*/  @!PT LDS RZ, [RZ] ;  /* 0x00000000fffff984 */ /* 0x000fe20000000800 */
[----:B------:R-:W-:Y:S01]  /*67c0*/  @!PT LDS RZ, [RZ] ;  /* 0x00000000fffff984 */ /* 0x000fe20000000800 */
[----:B------:R1:W-:Y:S01]  /*67d0*/  @!P1 LDGSTS.E.BYPASS.LTC128B.128 [R240+0x4000], desc[UR14][R120.64] ;  /* 0x0400000078f09fae */ /* 0x0003e2000b981a0e */
[C---:B------:R-:W-:Y:S01]  /*67e0*/  @!P0 LEA.HI.X R122, R222.reuse, R127, R223, 0x6, P2 ;  /* 0x0000007fde7a8211 */ /* 0x040fe200010f34df */
[----:B------:R-:W-:Y:S01]  /*67f0*/  @!P0 IMAD.WIDE.U32 R126, R222, 0x60, R126 ;  /* 0x00000060de7e8825 */ /* 0x000fe200078e007e */
[C---:B------:R-:W-:Y:S03]  /*6800*/  @!P0 LEA R128, P2, R124.reuse, R231, 0x1 ;  /* 0x000000e77c808211 */ /* 0x040fe600078408ff */
[----:B------:R-:W-:Y:S01]  /*6810*/  @!P0 IMAD.IADD R3, R3, 0x1, R127 ;  /* 0x0000000103038824 */ /* 0x000fe200078e027f */
[----:B------:R-:W-:Y:S01]  /*6820*/  @!P0 LEA.HI.X R129, R124, R229, R122, 0x1, P2 ;  /* 0x000000e57c818211 */ /* 0x000fe200010f0c7a */
[----:B------:R-:W-:Y:S01]  /*6830*/  @P1 STS.128 [R240+0x4000], RZ ;  /* 0x004000fff0001388 */ /* 0x000fe20000000c00 */
[C---:B------:R-:W-:Y:S04]  /*6840*/  @!P0 LEA R2, P2, R126.reuse, R231, 0x1 ;  /* 0x000000e77e028211 */ /* 0x040fe800078408ff */
[----:B------:R-:W-:Y:S02]  /*6850*/  @!P0 LEA.HI.X R3, R126, R229, R3, 0x1, P2 ;  /* 0x000000e57e038211 */ /* 0x000fe400010f0c03 */
[----:B------:R-:W-:Y:S01]  /*6860*/  ISETP.NE.AND P2, PT, R242, RZ, PT ;  /* 0x000000fff200720c */ /* 0x000fe20003f45270 */
[----:B------:R-:W-:Y:S08]  /*6870*/  @P0 STS.128 [R240+0x4800], RZ ;  /* 0x004800fff0000388 */ /* 0x000ff00000000c00 */
[----:B------:R-:W-:Y:S01]  /*6880*/  @!PT LDS RZ, [RZ] ;  /* 0x00000000fffff984 */ /* 0x000fe20000000800 */
[----:B------:R-:W-:Y:S01]  /*6890*/  @!PT LDS RZ, [RZ] ;  /* 0x00000000fffff984 */ /* 0x000fe20000000800 */
[----:B------:R-:W-:Y:S01]  /*68a0*/  @!PT LDS RZ, [RZ] ;  /* 0x00000000fffff984 */ /* 0x000fe20000000800 */
[----:B------:R-:W-:Y:S08]  /*68b0*/  @!P0 LDGSTS.E.BYPASS.LTC128B.128 [R240+0x4800], desc[UR14][R130.64] ;  /* 0x0480000082f08fae */ /* 0x000ff0000b981a0e */
[----:B------:R-:W-:Y:S08]  /*68c0*/  @P0 STS.128 [R240+0x5000], RZ ;  /* 0x005000fff0000388 */ /* 0x000ff00000000c00 */
[----:B------:R-:W-:Y:S01]  /*68d0*/  @!PT LDS RZ, [RZ] ;  /* 0x00000000fffff984 */ /* 0x000fe20000000800 */
[----:B------:R-:W-:Y:S01]  /*68e0*/  @!PT LDS RZ, [RZ] ;  /* 0x00000000fffff984 */ /* 0x000fe20000000800 */
[----:B------:R-:W-:Y:S01]  /*68f0*/  @!PT LDS RZ, [RZ] ;  /* 0x00000000fffff984 */ /* 0x000fe20000000800 */
[----:B------:R2:W-:Y:S08]  /*6900*/  @!P0 LDGSTS.E.BYPASS.LTC128B.128 [R240+0x5000], desc[UR14][R128.64] ;  /* 0x0500000080f08fae */ /* 0x0005f0000b981a0e */
[----:B------:R-:W-:Y:S08]  /*6910*/  @P0 STS.128 [R240+0x5800], RZ ;  /* 0x005800fff0000388 */ /* 0x000ff00000000c00 */
[----:B------:R-:W-:Y:S01]  /*6920*/  @!PT LDS RZ, [RZ] ;  /* 0x00000000fffff984 */ /* 0x000fe20000000800 */
[----:B------:R-:W-:Y:S01]  /*6930*/  @!PT LDS RZ, [RZ] ;  /* 0x00000000fffff984 */ /* 0x000fe20000000800 */
[----:B------:R-:W-:Y:S01]  /*6940*/  @!PT LDS RZ, [RZ] ;  /* 0x00000000fffff984 */ /* 0x000fe20000000800 */
[----:B------:R3:W-:Y:S08]  /*6950*/  @!P0 LDGSTS.E.BYPASS.LTC128B.128 [R240+0x5800], desc[UR14][R2.64] ;  /* 0x0580000002f08fae */ /* 0x0007f0000b981a0e */
[----:B------:R-:W-:Y:S08]  /*6960*/  LDSM.16.M88.4 R176, [R221] ;  /* 0x00000000ddb0783b */ /* 0x000ff00000000200 */
[----:B------:R-:W5:Y:S08]  /*6970*/  LDSM.16.M88.4 R180, [R220+0x2000] ;  /* 0x00200000dcb4783b */ /* 0x000f700000000200 */
[----:B------:R-:W4:Y:S08]  /*6980*/  LDSM.16.M88.4 R184, [R221+0x1000] ;  /* 0x00100000ddb8783b */ /* 0x000f300000000200 */
[----:B------:R-:W1:Y:S08]  /*6990*/  LDSM.16.M88.4 R188, [R220+0x2400] ;  /* 0x00240000dcbc783b */ /* 0x000e700000000200 */
[----:B------:R-:W0:Y:S08]  /*69a0*/  LDGDEPBAR ;  /* 0x00000000000079af */ /* 0x000e300000000000 */
[----:B------:R-:W2:Y:S08]  /*69b0*/  LDSM.16.M88.4 R192, [R220+0x2800] ;  /* 0x00280000dcc0783b */ /* 0x000eb00000000200 */
[----:B------:R-:W3:Y:S01]  /*69c0*/  LDSM.16.M88.4 R196, [R220+0x2c00] ;  /* 0x002c0000dcc4783b */ /* 0x000ee20000000200 */
[-C--:B-----5:R-:W-:Y:S07]  /*69d0*/  HMMA.16816.F32.BF16 R4, R176, R180.reuse, RZ ;  /* 0x000000b4b004723c */ /* 0x0a0fee00000418ff */
[----:B------:R-:W5:Y:S01]  /*69e0*/  LDSM.16.M88.4 R200, [R220+0x3000] ;  /* 0x00300000dcc8783b */ /* 0x000f620000000200 */
[C---:B----4-:R-:W-:Y:S07]  /*69f0*/  HMMA.16816.F32.BF16 R8, R184.reuse, R180, RZ ;  /* 0x000000b4b808723c */ /* 0x050fee00000418ff */
[----:B------:R-:W4:Y:S01]  /*6a00*/  LDSM.16.M88.4 R204, [R220+0x3400] ;  /* 0x00340000dccc783b */ /* 0x000f220000000200 */
[-C--:B------:R-:W-:Y:S07]  /*6a10*/  HMMA.16816.F32.BF16 R12, R184, R182.reuse, RZ ;  /* 0x000000b6b80c723c */ /* 0x080fee00000418ff */
[----:B------:R-:W-:Y:S01]  /*6a20*/  LDSM.16.M88.4 R208, [R217+0x2c00] ;  /* 0x002c0000d9d0783b */ /* 0x000fe20000000200 */
[C---:B------:R-:W-:Y:S07]  /*6a30*/  HMMA.16816.F32.BF16 R16, R176.reuse, R182, RZ ;  /* 0x000000b6b010723c */ /* 0x040fee00000418ff */
[----:B------:R-:W4:Y:S01]  /*6a40*/  LDSM.16.M88.4 R180, [R220+0x3800] ;  /* 0x00380000dcb4783b */ /* 0x000f220000000200 */
[-C--:B-1----:R-:W-:Y:S07]  /*6a50*/  HMMA.16816.F32.BF16 R20, R176, R188.reuse, RZ ;  /* 0x000000bcb014723c */ /* 0x082fee00000418ff */
[----:B------:R-:W-:Y:S01]  /*6a60*/  LDSM.16.M88.4 R212, [R217+0x3000] ;  /* 0x00300000d9d4783b */ /* 0x000fe20000000200 */
[C---:B------:R-:W-:Y:S07]  /*6a70*/  HMMA.16816.F32.BF16 R24, R184.reuse, R188, RZ ;  /* 0x000000bcb818723c */ /* 0x040fee00000418ff */
[----:B------:R-:W-:Y:S01]  /*6a80*/  LDSM.16.M88.4 R172, [R217+0x3400] ;  /* 0x00340000d9ac783b */ /* 0x000fe20000000200 */
[-C--:B------:R-:W-:Y:S08]  /*6a90*/  HMMA.16816.F32.BF16 R28, R184, R190.reuse, RZ ;  /* 0x000000beb81c723c */ /* 0x080ff000000418ff */
[C---:B------:R-:W-:Y:S01]  /*6aa0*/  HMMA.16816.F32.BF16 R32, R176.reuse, R190, RZ ;  /* 0x000000beb020723c */ /* 0x040fe200000418ff */
[----:B------:R-:W1:Y:S07]  /*6ab0*/  LDSM.16.M88.4 R188, [R220+0x3c00] ;  /* 0x003c0000dcbc783b */ /* 0x000e6e0000000200 */
[-C--:B--2---:R-:W-:Y:S08]  /*6ac0*/  HMMA.16816.F32.BF16 R36, R176, R192.reuse, RZ ;  /* 0x000000c0b024723c */ /* 0x084ff000000418ff */
[C---:B------:R-:W-:Y:S08]  /*6ad0*/  HMMA.16816.F32.BF16 R40, R184.reuse, R192, RZ ;  /* 0x000000c0b828723c */ /* 0x040ff000000418ff */
[-C--:B------:R-:W-:Y:S08]  /*6ae0*/  HMMA.16816.F32.BF16 R44, R184, R194.reuse, RZ ;  /* 0x000000c2b82c723c */ /* 0x080ff000000418ff */
[C---:B------:R-:W-:Y:S01]  /*6af0*/  HMMA.16816.F32.BF16 R48, R176.reuse, R194, RZ ;  /* 0x000000c2b030723c */ /* 0x040fe200000418ff */
[----:B------:R-:W-:Y:S07]  /*6b00*/  LDSM.16.M88.4 R192, [R219] ;  /* 0x00000000dbc0783b */ /* 0x000fee0000000200 */
[-C--:B---3--:R-:W-:Y:S08]  /*6b10*/  HMMA.16816.F32.BF16 R52, R176, R196.reuse, RZ ;  /* 0x000000c4b034723c */ /* 0x088ff000000418ff */
[C---:B------:R-:W-:Y:S08]  /*6b20*/  HMMA.16816.F32.BF16 R56, R184.reuse, R196, RZ ;  /* 0x000000c4b838723c */ /* 0x040ff000000418ff */
[-C--:B------:R-:W-:Y:S08]  /*6b30*/  HMMA.16816.F32.BF16 R60, R184, R198.reuse, RZ ;  /* 0x000000c6b83c723c */ /* 0x080ff000000418ff */
[C---:B------:R-:W-:Y:S01]  /*6b40*/  HMMA.16816.F32.BF16 R64, R176.reuse, R198, RZ ;  /* 0x000000c6b040723c */ /* 0x040fe200000418ff */
[----:B------:R-:W2:Y:S07]  /*6b50*/  LDSM.16.M88.4 R196, [R217+0x2000] ;  /* 0x00200000d9c4783b */ /* 0x000eae0000000200 */
[-C--:B-----5:R-:W-:Y:S08]  /*6b60*/  HMMA.16816.F32.BF16 R68, R176, R200.reuse, RZ ;  /* 0x000000c8b044723c */ /* 0x0a0ff000000418ff */
[C---:B------:R-:W-:Y:S08]  /*6b70*/  HMMA.16816.F32.BF16 R72, R184.reuse, R200, RZ ;  /* 0x000000c8b848723c */ /* 0x040ff000000418ff */
[-C--:B------:R-:W-:Y:S08]  /*6b80*/  HMMA.16816.F32.BF16 R76, R184, R202.reuse, RZ ;  /* 0x000000cab84c723c */ /* 0x080ff000000418ff */
[C---:B------:R-:W-:Y:S01]  /*6b90*/  HMMA.16816.F32.BF16 R80, R176.reuse, R202, RZ ;  /* 0x000000cab050723c */ /* 0x040fe200000418ff */
[----:B------:R-:W3:Y:S07]  /*6ba0*/  LDSM.16.M88.4 R200, [R219+0x1000] ;  /* 0x00100000dbc8783b */ /* 0x000eee0000000200 */
[-C--:B----4-:R-:W-:Y:S08]  /*6bb0*/  HMMA.16816.F32.BF16 R84, R176, R204.reuse, RZ ;  /* 0x000000ccb054723c */ /* 0x090ff000000418ff */
        /* <DEDUP_REMOVED lines=20> */
[----:B------:R-:W-:Y:S05]  /*6d00*/  FMNMX3.FTZ R164, R166, R6, R7, !PT ;  /* 0x00000006a6a47276 */ /* 0x000fea0007810007 */
[C---:B------:R-:W-:Y:S04]  /*6d10*/  HMMA.16816.F32.BF16 R16, R192.reuse, R198, R16 ;  /* 0x000000c6c010723c */ /* 0x040fe80000041810 */
[----:B------:R-:W-:Y:S04]  /*6d20*/  FMNMX3.FTZ R168, R167, R8, R9, !PT ;  /* 0x00000008a7a87276 */ /* 0x000fe80007810009 */
[-C--:B----4-:R-:W-:Y:S03]  /*6d30*/  HMMA.16816.F32.BF16 R20, R192, R204.reuse, R20 ;  /* 0x000000ccc014723c */ /* 0x090fe60000041814 */
[----:B------:R-:W-:Y:S05]  /*6d40*/  FMNMX3.FTZ R168, R168, R12, R13, !PT ;  /* 0x0000000ca8a87276 */ /* 0x000fea000781000d */
[C---:B------:R-:W-:Y:S04]  /*6d50*/  HMMA.16816.F32.BF16 R24, R200.reuse, R204, R24 ;  /* 0x000000ccc818723c */ /* 0x040fe80000041818 */
[----:B------:R-:W-:Y:S04]  /*6d60*/  FMNMX3.FTZ R164, R164, R18, R19, !PT ;  /* 0x00000012a4a47276 */ /* 0x000fe80007810013 */
[-C--:B------:R-:W-:Y:S03]  /*6d70*/  HMMA.16816.F32.BF16 R28, R200, R206.reuse, R28 ;  /* 0x000000cec81c723c */ /* 0x080fe6000004181c */
[----:B------:R-:W-:Y:S05]  /*6d80*/  FMNMX3.FTZ R164, R164, R22, R23, !PT ;  /* 0x00000016a4a47276 */ /* 0x000fea0007810017 */
[C---:B------:R-:W-:Y:S04]  /*6d90*/  HMMA.16816.F32.BF16 R32, R192.reuse, R206, R32 ;  /* 0x000000cec020723c */ /* 0x040fe80000041820 */
[----:B------:R-:W-:Y:S04]  /*6da0*/  FMNMX3.FTZ R168, R168, R24, R25, !PT ;  /* 0x00000018a8a87276 */ /* 0x000fe80007810019 */
[-C--:B-----5:R-:W-:Y:S03]  /*6db0*/  HMMA.16816.F32.BF16 R36, R192, R180.reuse, R36 ;  /* 0x000000b4c024723c */ /* 0x0a0fe60000041824 */
[----:B------:R-:W-:Y:S05]  /*6dc0*/  FMNMX3.FTZ R168, R168, R28, R29, !PT ;  /* 0x0000001ca8a87276 */ /* 0x000fea000781001d */
[C---:B------:R-:W-:Y:S04]  /*6dd0*/  HMMA.16816.F32.BF16 R40, R200.reuse, R180, R40 ;  /* 0x000000b4c828723c */ /* 0x040fe80000041828 */
[----:B------:R-:W-:Y:S04]  /*6de0*/  FMNMX3.FTZ R164, R164, R34, R35, !PT ;  /* 0x00000022a4a47276 */ /* 0x000fe80007810023 */
[-C--:B------:R-:W-:Y:S03]  /*6df0*/  HMMA.16816.F32.BF16 R44, R200, R182.reuse, R44 ;  /* 0x000000b6c82c723c */ /* 0x080fe6000004182c */
        /* <DEDUP_REMOVED lines=33> */
[-C--:B-1----:R-:W-:Y:S03]  /*7010*/  HMMA.16816.F32.BF16 R100, R192, R176.reuse, R100 ;  /* 0x000000b0c064723c */ /* 0x082fe60000041864 */
        /* <DEDUP_REMOVED lines=42> */
[----:B------:R-:W-:Y:S01]  /*72c0*/  FMNMX3.FTZ R164, R164, R130, R131, !PT ;  /* 0x00000082a4a47276 */ /* 0x000fe20007810083 */
[----:B------:R-:W-:Y:S06]  /*72d0*/  @P2 BRA `(.L_x_100) ;  /* 0xffffffec00fc2947 */ /* 0x000fec000383ffff */
.L_x_99:
[----:B-1----:R-:W1:Y:S08]  /*72e0*/  SHFL.BFLY PT, R171, R172, 0x2, 0x1f ;  /* 0x0c401f00acab7f89 */ /* 0x002e7000000e0000 */
[----:B------:R-:W2:Y:S08]  /*72f0*/  SHFL.BFLY PT, R177, R164, 0x2, 0x1f ;  /* 0x0c401f00a4b17f89 */ /* 0x000eb000000e0000 */
[----:B------:R-:W3:Y:S08]  /*7300*/  SHFL.BFLY PT, R3, R168, 0x2, 0x1f ;  /* 0x0c401f00a8037f89 */ /* 0x000ef000000e0000 */
[----:B------:R-:W4:Y:S01]  /*7310*/  SHFL.BFLY PT, R0, R173, 0x2, 0x1f ;  /* 0x0c401f00ad007f89 */ /* 0x000f2200000e0000 */
[----:B-1----:R-:W-:Y:S02]  /*7320*/  FMNMX.FTZ R175, R172, R171, !PT ;  /* 0x000000abacaf7209 */ /* 0x002fe40007810000 */
[----:B--2---:R-:W-:Y:S05]  /*7330*/  FMNMX.FTZ R170, R164, R177, !PT ;  /* 0x000000b1a4aa7209 */ /* 0x004fea0007810000 */
[----:B------:R-:W1:Y:S01]  /*7340*/  SHFL.BFLY PT, R2, R175, 0x1, 0x1f ;  /* 0x0c201f00af027f89 */ /* 0x000e6200000e0000 */
[----:B---3--:R-:W-:Y:S07]  /*7350*/  FMNMX.FTZ R174, R168, R3, !PT ;  /* 0x00000003a8ae7209 */ /* 0x008fee0007810000 */
[----:B------:R-:W2:Y:S01]  /*7360*/  SHFL.BFLY PT, R3, R170, 0x1, 0x1f ;  /* 0x0c201f00aa037f89 */ /* 0x000ea200000e0000 */
[----:B----4-:R-:W-:Y:S07]  /*7370*/  FMNMX.FTZ R171, R173, R0, !PT ;  /* 0x00000000adab7209 */ /* 0x010fee0007810000 */
[----:B------:R-:W3:Y:S08]  /*7380*/  SHFL.BFLY PT, R177, R174, 0x1, 0x1f ;  /* 0x0c201f00aeb17f89 */ /* 0x000ef000000e0000 */
[----:B------:R-:W4:Y:S01]  /*7390*/  SHFL.BFLY PT, R0, R171, 0x1, 0x1f ;  /* 0x0c201f00ab007f89 */ /* 0x000f2200000e0000 */
[----:B-1----:R-:W-:Y:S04]  /*73a0*/  FMNMX.FTZ R164, R175, R2, !PT ;  /* 0x00000002afa47209 */ /* 0x002fe80007810000 */
[C---:B------:R-:W-:Y:S01]  /*73b0*/  FSETP.NEU.FTZ.AND P2, PT, R164.reuse, -INF , PT ;  /* 0xff800000a400780b */ /* 0x040fe20003f5d000 */
[----:B------:R-:W-:Y:S01]  /*73c0*/  FADD.FTZ R165, -R164, R165 ;  /* 0x000000a5a4a57221 */ /* 0x000fe20000010100 */
[----:B--2---:R-:W-:Y:S01]  /*73d0*/  FMNMX.FTZ R3, R170, R3, !PT ;  /* 0x00000003aa037209 */ /* 0x004fe20007810000 */
        /* <DEDUP_REMOVED lines=591> */
.L_x_97:
[----:B------:R-:W1:Y:S01]  /*98d0*/  SHFL.BFLY PT, R4, R245, 0x2, 0x1f ;  /* 0x0c401f00f5047f89 */ /* 0x000e6200000e0000 */
[----:B------:R-:W2:Y:S01]  /*98e0*/  S2UR UR4, SR_CgaCtaId ;  /* 0x00000000000479c3 */ /* 0x000ea20000008800 */
[----:B------:R-:W-:Y:S01]  /*98f0*/  UMOV UR5, 0x400 ;  /* 0x0000040000057882 */ /* 0x000fe20000000000 */
[----:B------:R-:W-:Y:S01]  /*9900*/  ISETP.NE.AND P2, PT, R236, -0x1, PT ;  /* 0xffffffffec00780c */ /* 0x000fe20003f45270 */
[----:B------:R-:W3:Y:S04]  /*9910*/  SHFL.BFLY PT, R8, R243, 0x2, 0x1f ;  /* 0x0c401f00f3087f89 */ /* 0x000ee800000e0000 */
[----:B------:R-:W4:Y:S01]  /*9920*/  SHFL.BFLY PT, R7, R246, 0x2, 0x1f ;  /* 0x0c401f00f6077f89 */ /* 0x000f2200000e0000 */
[----:B------:R-:W5:Y:S03]  /*9930*/  LDC R21, c[0x0][0x434] ;  /* 0x00010d00ff157b82 */ /* 0x000f660000000800 */
[----:B------:R-:W4:Y:S05]  /*9940*/  SHFL.BFLY PT, R9, R244, 0x2, 0x1f ;  /* 0x0c401f00f4097f89 */ /* 0x000f2a00000e0000 */
[----:B------:R-:W5:Y:S01]  /*9950*/  LDC.U8 R24, c[0x0][0x548] ;  /* 0x00015200ff187b82 */ /* 0x000f620000000000 */
[----:B-1----:R-:W-:Y:S01]  /*9960*/  FADD.FTZ R5, R4, R245 ;  /* 0x000000f504057221 */ /* 0x002fe20000010000 */
[----:B--2---:R-:W-:Y:S01]  /*9970*/  ULEA UR4, UR4, UR5, 0x18 ;  /* 0x0000000504047291 */ /* 0x004fe2000f8ec0ff */
[----:B---3--:R-:W-:-:S03]  /*9980*/  FADD.FTZ R8, R8, R243 ;  /* 0x000000f308087221 */ /* 0x008fc60000010000 */
[----:B------:R-:W1:Y:S01]  /*9990*/  SHFL.BFLY PT, R4, R5, 0x1, 0x1f ;  /* 0x0c201f0005047f89 */ /* 0x000e6200000e0000 */
[----:B----4-:R-:W-:-:S03]  /*99a0*/  FADD.FTZ R7, R7, R246 ;  /* 0x000000f607077221 */ /* 0x010fc60000010000 */
[----:B------:R-:W2:Y:S01]  /*99b0*/  SHFL.BFLY PT, R11, R8, 0x1, 0x1f ;  /* 0x0c201f00080b7f89 */ /* 0x000ea200000e0000 */
[----:B------:R-:W-:-:S03]  /*99c0*/  FADD.FTZ R10, R9, R244 ;  /* 0x000000f4090a7221 */ /* 0x000fc60000010000 */
[----:B------:R-:W3:Y:S04]  /*99d0*/  SHFL.BFLY PT, R6, R7, 0x1, 0x1f ;  /* 0x0c201f0007067f89 */ /* 0x000ee800000e0000 */
[----:B------:R-:W4:Y:S01]  /*99e0*/  SHFL.BFLY PT, R9, R10, 0x1, 0x1f ;  /* 0x0c201f000a097f89 */ /* 0x000f2200000e0000 */
[----:B-1----:R-:W-:Y:S01]  /*99f0*/  FADD.FTZ R12, R5, R4 ;  /* 0x00000004050c7221 */ /* 0x002fe20000010000 */
[C---:B------:R-:W-:Y:S02]  /*9a00*/  SHF.L.U32 R4, R237.reuse, 0x1, RZ ;  /* 0x00000001ed047819 */ /* 0x040fe400000006ff */
[----:B------:R-:W-:Y:S01]  /*9a10*/  SHF.L.U32 R5, R237, 0x4, RZ ;  /* 0x00000004ed057819 */ /* 0x000fe200000006ff */
[----:B--2---:R-:W-:Y:S01]  /*9a20*/  FADD.FTZ R11, R8, R11 ;  /* 0x0000000b080b7221 */ /* 0x004fe20000010000 */
[----:B------:R-:W-:Y:S01]  /*9a30*/  LOP3.LUT R4, R4, 0x6, RZ, 0xc0, !PT ;  /* 0x0000000604047812 */ /* 0x000fe200078ec0ff */
[----:B------:R-:W1:Y:S01]  /*9a40*/  MUFU.RCP R13, R12 ;  /* 0x0000000c000d7308 */ /* 0x000e620000001000 */
[----:B------:R-:W-:Y:S01]  /*9a50*/  SHF.L.U32 R8, R230, 0x5, RZ ;  /* 0x00000005e6087819 */ /* 0x000fe200000006ff */
[----:B---3--:R-:W-:Y:S01]  /*9a60*/  FADD.FTZ R6, R7, R6 ;  /* 0x0000000607067221 */ /* 0x008fe20000010000 */
[----:B------:R-:W-:-:S02]  /*9a70*/  LOP3.LUT R5, R4, 0x3e00, R5, 0xf8, !PT ;  /* 0x00003e0004057812 */ /* 0x000fc400078ef805 */
[----:B------:R-:W-:Y:S01]  /*9a80*/  SHF.L.U32 R4, R237, 0x3, RZ ;  /* 0x00000003ed047819 */ /* 0x000fe200000006ff */
[----:B----4-:R-:W-:Y:S01]  /*9a90*/  FADD.FTZ R9, R10, R9 ;  /* 0x000000090a097221 */ /* 0x010fe20000010000 */
[----:B------:R-:W-:Y:S01]  /*9aa0*/  LOP3.LUT R5, R5, 0x20, R8, 0xf8, !PT ;  /* 0x0000002005057812 */ /* 0x000fe200078ef808 */
[----:B------:R-:W2:Y:S01]  /*9ab0*/  MUFU.RCP R10, R11 ;  /* 0x0000000b000a7308 */ /* 0x000ea20000001000 */
[----:B------:R-:W-:Y:S01]  /*9ac0*/  LOP3.LUT R4, R4, 0xc0, RZ, 0xc0, !PT ;  /* 0x000000c004047812 */ /* 0x000fe200078ec0ff */
[----:B------:R-:W3:Y:S01]  /*9ad0*/  LDC.U8 R8, c[0x0][0x549] ;  /* 0x00015240ff087b82 */ /* 0x000ee20000000000 */
[----:B------:R-:W-:Y:S02]  /*9ae0*/  FSETP.NE.FTZ.AND P4, PT, R11, RZ, PT ;  /* 0x000000ff0b00720b */ /* 0x000fe40003f95000 */
[----:B------:R-:W-:Y:S02]  /*9af0*/  LOP3.LUT R4, R4, 0x18, R237, 0xf8, !PT ;  /* 0x0000001804047812 */ /* 0x000fe400078ef8ed */
[----:B------:R-:W-:Y:S01]  /*9b00*/  FSETP.NE.FTZ.AND P6, PT, R12, RZ, PT ;  /* 0x000000ff0c00720b */ /* 0x000fe20003fd5000 */
[----:B------:R-:W4:Y:S01]  /*9b10*/  MUFU.RCP R7, R6 ;  /* 0x0000000600077308 */ /* 0x000f220000001000 */
[----:B------:R-:W-:-:S02]  /*9b20*/  LOP3.LUT R4, R5, R4, RZ, 0xfc, !PT ;  /* 0x0000000405047212 */ /* 0x000fc400078efcff */
[----:B------:R-:W-:Y:S02]  /*9b30*/  FSETP.NE.FTZ.AND P5, PT, R6, RZ, PT ;  /* 0x000000ff0600720b */ /* 0x000fe40003fb5000 */
[----:B------:R-:W-:Y:S02]  /*9b40*/  FSETP.NE.FTZ.AND P3, PT, R9, RZ, PT ;  /* 0x000000ff0900720b */ /* 0x000fe40003f75000 */
[----:B-1----:R-:W-:Y:S01]  /*9b50*/  FSEL R13, R13, 1, P6 ;  /* 0x3f8000000d0d7808 */ /* 0x002fe20003000000 */
[----:B------:R-:W1:Y:S01]  /*9b60*/  MUFU.RCP R5, R9 ;  /* 0x0000000900057308 */ /* 0x000e620000001000 */
[----:B------:R-:W-:Y:S02]  /*9b70*/  LEA R15, R4, UR4, 0x1 ;  /* 0x00000004040f7c11 */ /* 0x000fe4000f8e08ff */
[----:B--2---:R-:W-:Y:S01]  /*9b80*/  FSEL R10, R10, 1, P4 ;  /* 0x3f8000000a0a7808 */ /* 0x004fe20002000000 */
[C---:B------:R-:W-:Y:S01]  /*9b90*/  FMUL.FTZ R160, R13.reuse, R160 ;  /* 0x000000a00da07220 */ /* 0x040fe20000410000 */
[C---:B------:R-:W-:Y:S01]  /*9ba0*/  FMUL.FTZ R161, R13.reuse, R161 ;  /* 0x000000a10da17220 */ /* 0x040fe20000410000 */
[C---:B------:R-:W-:Y:S01]  /*9bb0*/  FMUL.FTZ R148, R13.reuse, R148 ;  /* 0x000000940d947220 */ /* 0x040fe20000410000 */
[----:B------:R-:W-:Y:S01]  /*9bc0*/  FMUL.FTZ R149, R13, R149 ;  /* 0x000000950d957220 */ /* 0x000fe20000410000 */
[C---:B------:R-:W-:Y:S01]  /*9bd0*/  FMUL.FTZ R156, R10.reuse, R156 ;  /* 0x0000009c0a9c7220 */ /* 0x040fe20000410000 */
[C---:B------:R-:W-:Y:S01]  /*9be0*/  FMUL.FTZ R157, R10.reuse, R157 ;  /* 0x0000009d0a9d7220 */ /* 0x040fe20000410000 */
[----:B----4-:R-:W-:Y:S01]  /*9bf0*/  FSEL R7, R7, 1, P5 ;  /* 0x3f80000007077808 */ /* 0x010fe20002800000 */
[C---:B------:R-:W-:Y:S01]  /*9c00*/  FMUL.FTZ R152, R10.reuse, R152 ;  /* 0x000000980a987220 */ /* 0x040fe20000410000 */
[C---:B------:R-:W-:Y:S01]  /*9c10*/  FMUL.FTZ R153, R10.reuse, R153 ;  /* 0x000000990a997220 */ /* 0x040fe20000410000 */
[C---:B------:R-:W-:Y:S01]  /*9c20*/  FMUL.FTZ R132, R10.reuse, R132 ;  /* 0x000000840a847220 */ /* 0x040fe20000410000 */
[C---:B------:R-:W-:Y:S01]  /*9c30*/  FMUL.FTZ R133, R10.reuse, R133 ;  /* 0x000000850a857220 */ /* 0x040fe20000410000 */
[C---:B------:R-:W-:Y:S01]  /*9c40*/  FMUL.FTZ R140, R10.reuse, R140 ;  /* 0x0000008c0a8c7220 */ /* 0x040fe20000410000 */
[----:B------:R-:W-:Y:S01]  /*9c50*/  FMUL.FTZ R141, R10, R141 ;  /* 0x0000008d0a8d7220 */ /* 0x000fe20000410000 */
[----:B------:R-:W-:Y:S01]  /*9c60*/  SHF.L.U32 R10, R237, 0x2, RZ ;  /* 0x00000002ed0a7819 */ /* 0x000fe200000006ff */
[----:B------:R-:W-:Y:S01]  /*9c70*/  FMUL.FTZ R162, R7, R162 ;  /* 0x000000a207a27220 */ /* 0x000fe20000410000 */
[----:B-1----:R-:W-:Y:S01]  /*9c80*/  FSEL R5, R5, 1, P3 ;  /* 0x3f80000005057808 */ /* 0x002fe20001800000 */
[C---:B------:R-:W-:Y:S01]  /*9c90*/  FMUL.FTZ R163, R7.reuse, R163 ;  /* 0x000000a307a37220 */ /* 0x040fe20000410000 */
[----:B---3--:R-:W-:Y:S01]  /*9ca0*/  ISETP.NE.AND P1, PT, R8, RZ, PT ;  /* 0x000000ff0800720c */ /* 0x008fe20003f25270 */
[C---:B------:R-:W-:Y:S01]  /*9cb0*/  FMUL.FTZ R150, R7.reuse, R150 ;  /* 0x0000009607967220 */ /* 0x040fe20000410000 */
[----:B------:R-:W-:Y:S01]  /*9cc0*/  FMUL.FTZ R151, R7, R151 ;  /* 0x0000009707977220 */ /* 0x000fe20000410000 */
[C---:B------:R-:W-:Y:S01]  /*9cd0*/  FMUL.FTZ R158, R5.reuse, R158 ;  /* 0x0000009e059e7220 */ /* 0x040fe20000410000 */
[C---:B------:R-:W-:Y:S01]  /*9ce0*/  FMUL.FTZ R159, R5.reuse, R159 ;  /* 0x0000009f059f7220 */ /* 0x040fe20000410000 */
[C---:B------:R-:W-:Y:S01]  /*9cf0*/  LOP3.LUT R14, R10.reuse, 0x20, RZ, 0xc0, !PT ;  /* 0x000000200a0e7812 */ /* 0x040fe200078ec0ff */
[C---:B------:R-:W-:Y:S01]  /*9d00*/  FMUL.FTZ R154, R5.reuse, R154 ;  /* 0x0000009a059a7220 */ /* 0x040fe20000410000 */
[----:B------:R-:W-:Y:S01]  /*9d10*/  LOP3.LUT R10, R10, 0x40, RZ, 0xc0, !PT ;  /* 0x000000400a0a7812 */ /* 0x000fe200078ec0ff */
[----:B------:R-:W-:Y:S01]  /*9d20*/  FMUL.FTZ R155, R5, R155 ;  /* 0x0000009b059b7220 */ /* 0x000fe20000410000 */
[C---:B------:R-:W-:Y:S01]  /*9d30*/  FMUL.FTZ R144, R13.reuse, R144 ;  /* 0x000000900d907220 */ /* 0x040fe20000410000 */
[C---:B------:R-:W-:Y:S01]  /*9d40*/  FMUL.FTZ R145, R13.reuse, R145 ;  /* 0x000000910d917220 */ /* 0x040fe20000410000 */
[----:B------:R-:W-:Y:S01]  /*9d50*/  FMUL.FTZ R136, R13, R136 ;  /* 0x000000880d887220 */ /* 0x000fe20000410000 */
[C---:B------:R-:W-:Y:S01]  /*9d60*/  FMUL.FTZ R146, R7.reuse, R146 ;  /* 0x0000009207927220 */ /* 0x040fe20000410000 */
[C---:B------:R-:W-:Y:S01]  /*9d70*/  FMUL.FTZ R147, R7.reuse, R147 ;  /* 0x0000009307937220 */ /* 0x040fe20000410000 */
[----:B------:R-:W-:Y:S01]  /*9d80*/  FMUL.FTZ R138, R7, R138 ;  /* 0x0000008a078a7220 */ /* 0x000fe20000410000 */
[----:B------:R-:W-:Y:S01]  /*9d90*/  F2FP.BF16.F32.PACK_AB R160, R161, R160 ;  /* 0x000000a0a1a0723e */ /* 0x000fe200000010ff */
[----:B------:R-:W-:Y:S01]  /*9da0*/  FMUL.FTZ R13, R13, R137 ;  /* 0x000000890d0d7220 */ /* 0x000fe20000410000 */
[----:B------:R-:W-:Y:S01]  /*9db0*/  F2FP.BF16.F32.PACK_AB R162, R163, R162 ;  /* 0x000000a2a3a2723e */ /* 0x000fe200000010ff */
[----:B------:R-:W-:Y:S01]  /*9dc0*/  FMUL.FTZ R7, R7, R139 ;  /* 0x0000008b07077220 */ /* 0x000fe20000410000 */
[----:B------:R-:W-:Y:S01]  /*9dd0*/  F2FP.BF16.F32.PACK_AB R148, R149, R148 ;  /* 0x000000949594723e */ /* 0x000fe200000010ff */
[----:B------:R-:W-:Y:S01]  /*9de0*/  FMUL.FTZ R134, R5, R134 ;  /* 0x0000008605867220 */ /* 0x000fe20000410000 */
[----:B------:R-:W-:Y:S01]  /*9df0*/  F2FP.BF16.F32.PACK_AB R150, R151, R150 ;  /* 0x000000969796723e */ /* 0x000fe200000010ff */
[----:B------:R-:W-:Y:S01]  /*9e00*/  FMUL.FTZ R135, R5, R135 ;  /* 0x0000008705877220 */ /* 0x000fe20000410000 */
[----:B------:R-:W-:Y:S01]  /*9e10*/  IADD3 R17, PT, PT, R15, -R14, RZ ;  /* 0x8000000e0f117210 */ /* 0x000fe20007ffe0ff */
[----:B------:R-:W-:Y:S01]  /*9e20*/  FMUL.FTZ R142, R5, R142 ;  /* 0x0000008e058e7220 */ /* 0x000fe20000410000 */
[----:B------:R-:W-:Y:S01]  /*9e30*/  F2FP.BF16.F32.PACK_AB R156, R157, R156 ;  /* 0x0000009c9d9c723e */ /* 0x000fe200000010ff */
[----:B------:R-:W-:Y:S01]  /*9e40*/  FMUL.FTZ R5, R5, R143 ;  /* 0x0000008f05057220 */ /* 0x000fe20000410000 */
[----:B------:R-:W-:Y:S01]  /*9e50*/  F2FP.BF16.F32.PACK_AB R158, R159, R158 ;  /* 0x0000009e9f9e723e */ /* 0x000fe200000010ff */
[----:B------:R-:W-:Y:S01]  /*9e60*/  STS [R15], R160 ;  /* 0x000000a00f007388 */ /* 0x000fe20000000800 */
[----:B------:R-:W-:Y:S01]  /*9e70*/  IADD3 R19, PT, PT, R15, -R10, RZ ;  /* 0x8000000a0f137210 */ /* 0x000fe20007ffe0ff */
[----:B------:R-:W5:Y:S01]  /*9e80*/  LDC R8, c[0x0][0x434] ;  /* 0x00010d00ff087b82 */ /* 0x000f620000000800 */
[----:B------:R-:W-:Y:S01]  /*9e90*/  F2FP.BF16.F32.PACK_AB R152, R153, R152 ;  /* 0x000000989998723e */ /* 0x000fe200000010ff */
[----:B------:R-:W-:Y:S01]  /*9ea0*/  STS [R15+0x200], R162 ;  /* 0x000200a20f007388 */ /* 0x000fe20000000800 */
[----:B------:R-:W-:Y:S01]  /*9eb0*/  F2FP.BF16.F32.PACK_AB R154, R155, R154 ;  /* 0x0000009a9b9a723e */ /* 0x000fe200000010ff */
[----:B------:R-:W1:Y:S01]  /*9ec0*/  @P6 MUFU.LG2 R12, R12 ;  /* 0x0000000c000c6308 */ /* 0x000e620000000c00 */
[----:B------:R-:W-:Y:S01]  /*9ed0*/  F2FP.BF16.F32.PACK_AB R144, R145, R144 ;  /* 0x000000909190723e */ /* 0x000fe200000010ff */
[----:B------:R-:W-:Y:S01]  /*9ee0*/  STS [R17+0x10], R148 ;  /* 0x0000109411007388 */ /* 0x000fe20000000800 */
[----:B------:R-:W-:Y:S01]  /*9ef0*/  F2FP.BF16.F32.PACK_AB R146, R147, R146 ;  /* 0x000000929392723e */ /* 0x000fe200000010ff */
[----:B------:R-:W5:Y:S01]  /*9f00*/  @P1 LDC R23, c[0x0][0x430] ;  /* 0x00010c00ff171b82 */ /* 0x000f620000000800 */
[----:B------:R-:W-:Y:S01]  /*9f10*/  F2FP.BF16.F32.PACK_AB R13, R13, R136 ;  /* 0x000000880d0d723e */ /* 0x000fe200000010ff */
[----:B------:R-:W-:Y:S01]  /*9f20*/  STS [R17+0x210], R150 ;  /* 0x0002109611007388 */ /* 0x000fe20000000800 */
[----:B------:R-:W-:Y:S01]  /*9f30*/  F2FP.BF16.F32.PACK_AB R7, R7, R138 ;  /* 0x0000008a0707723e */ /* 0x000fe200000010ff */
[----:B------:R-:W2:Y:S01]  /*9f40*/  @P5 MUFU.LG2 R6, R6 ;  /* 0x0000000600065308 */ /* 0x000ea20000000c00 */
[----:B------:R-:W-:Y:S01]  /*9f50*/  IADD3 R16, PT, PT, -R14, R19, RZ ;  /* 0x000000130e107210 */ /* 0x000fe20007ffe1ff */
[----:B------:R-:W-:Y:S01]  /*9f60*/  STS [R15+0x1000], R156 ;  /* 0x0010009c0f007388 */ /* 0x000fe20000000800 */
[----:B------:R-:W-:Y:S01]  /*9f70*/  F2FP.BF16.F32.PACK_AB R132, R133, R132 ;  /* 0x000000848584723e */ /* 0x000fe200000010ff */
[----:B------:R-:W3:Y:S01]  /*9f80*/  @P5 LDC R20, c[0x0][0x458] ;  /* 0x00011600ff145b82 */ /* 0x000ee20000000800 */
[----:B------:R-:W-:Y:S01]  /*9f90*/  F2FP.BF16.F32.PACK_AB R134, R135, R134 ;  /* 0x000000868786723e */ /* 0x000fe200000010ff */
[----:B------:R4:W-:Y:S01]  /*9fa0*/  STS [R15+0x1200], R158 ;  /* 0x0012009e0f007388 */ /* 0x0009e20000000800 */
[----:B------:R-:W-:-:S02]  /*9fb0*/  F2FP.BF16.F32.PACK_AB R140, R141, R140 ;  /* 0x0000008c8d8c723e */ /* 0x000fc400000010ff */
[----:B------:R-:W-:Y:S01]  /*9fc0*/  F2FP.BF16.F32.PACK_AB R142, R5, R142 ;  /* 0x0000008e058e723e */ /* 0x000fe200000010ff */
[----:B------:R-:W-:Y:S02]  /*9fd0*/  STS [R17+0x1010], R152 ;  /* 0x0010109811007388 */ /* 0x000fe40000000800 */
[----:B------:R-:W1:Y:S02]  /*9fe0*/  @P2 LDC.64 R4, c[0x0][0x408] ;  /* 0x00010200ff042b82 */ /* 0x000e640000000a00 */
[----:B------:R-:W-:Y:S04]  /*9ff0*/  STS [R17+0x1210], R154 ;  /* 0x0012109a11007388 */ /* 0x000fe80000000800 */
[----:B------:R-:W-:Y:S02]  /*a000*/  STS [R19+0x20], R144 ;  /* 0x0000209013007388 */ /* 0x000fe40000000800 */
[----:B------:R-:W1:Y:S01]  /*a010*/  @P1 LDC R10, c[0x0][0x430] ;  /* 0x00010c00ff0a1b82 */ /* 0x000e620000000800 */
[----:B-----5:R-:W-:Y:S01]  /*a020*/  @P1 IMAD R21, R23, R8, RZ ;  /* 0x0000000817151224 */ /* 0x020fe200078e02ff */
[----:B------:R-:W-:Y:S04]  /*a030*/  STS [R19+0x220], R146 ;  /* 0x0002209213007388 */ /* 0x000fe80000000800 */
[----:B------:R5:W-:Y:S04]  /*a040*/  STS [R16+0x30], R13 ;  /* 0x0000300d10007388 */ /* 0x000be80000000800 */
[----:B------:R2:W-:Y:S01]  /*a050*/  STS [R16+0x230], R7 ;  /* 0x0002300710007388 */ /* 0x0005e20000000800 */
[----:B----4-:R-:W4:Y:S03]  /*a060*/  @!P2 LDC.64 R14, c[0x0][0x400] ;  /* 0x00010000ff0eab82 */ /* 0x010f260000000a00 */
[----:B------:R1:W-:Y:S04]  /*a070*/  STS [R19+0x1020], R132 ;  /* 0x0010208413007388 */ /* 0x0003e80000000800 */
[----:B------:R1:W-:Y:S04]  /*a080*/  STS [R19+0x1220], R134 ;  /* 0x0012208613007388 */ /* 0x0003e80000000800 */
[----:B------:R1:W-:Y:S04]  /*a090*/  STS [R16+0x1030], R140 ;  /* 0x0010308c10007388 */ /* 0x0003e80000000800 */
[----:B------:R1:W-:Y:S01]  /*a0a0*/  STS [R16+0x1230], R142 ;  /* 0x0012308e10007388 */ /* 0x0003e20000000800 */
[----:B-----5:R1:W1:Y:S01]  /*a0b0*/  @P4 MUFU.LG2 R13, R11 ;  /* 0x0000000b000d4308 */ /* 0x0202620000000c00 */
[----:B--2---:R-:W2:Y:S01]  /*a0c0*/  @P6 LDC R7, c[0x0][0x458] ;  /* 0x00011600ff076b82 */ /* 0x004ea20000000800 */
[----:B----4-:R-:W-:Y:S01]  /*a0d0*/  @!P2 IMAD.WIDE.U32 R22, R239, R14, RZ ;  /* 0x0000000eef16a225 */ /* 0x010fe200078e00ff */
[----:B------:R-:W-:Y:S01]  /*a0e0*/  @P1 MOV R14, 0x1 ;  /* 0x00000001000e1802 */ /* 0x000fe20000000f00 */
[----:B-1-3--:R-:W-:Y:S06]  /*a0f0*/  @P1 BRA `(.L_x_101) ;  /* 0x0000000000201947 */ /* 0x00afec0003800000 */
[----:B------:R-:W-:Y:S01]  /*a100*/  ISETP.NE.AND P0, PT, R24, RZ, PT ;  /* 0x000000ff1800720c */ /* 0x000fe20003f05270 */
[----:B------:R-:W1:-:S12]  /*a110*/  LDC R11, c[0x0][0x3e0] ;  /* 0x0000f800ff0b7b82 */ /* 0x000e580000000800 */
[----:B------:R-:W1:Y:S01]  /*a120*/  @P0 LDC R14, c[0x0][0x454] ;  /* 0x00011500ff0e0b82 */ /* 0x000e620000000800 */
[----:B------:R-:W-:Y:S02]  /*a130*/  @P0 MOV R10, 0x1 ;  /* 0x00000001000a0802 */ /* 0x000fe40000000f00 */
[----:B------:R-:W-:-:S05]  /*a140*/  @!P0 MOV R10, 0x1 ;  /* 0x00000001000a8802 */ /* 0x000fca0000000f00 */
[----:B------:R-:W3:Y:S01]  /*a150*/  @P0 LDC R21, c[0x0][0x454] ;  /* 0x00011500ff150b82 */ /* 0x000ee20000000800 */
[-C--:B-1----:R-:W-:Y:S02]  /*a160*/  @P0 IMAD R14, R14, R11.reuse, RZ ;  /* 0x0000000b0e0e0224 */ /* 0x082fe400078e02ff */
[----:B------:R-:W-:-:S07]  /*a170*/  @!P0 IMAD R14, R8, R11, RZ ;  /* 0x0000000b080e8224 */ /* 0x000fce00078e02ff */
.L_x_101:
[----:B------:R-:W-:Y:S01]  /*a180*/  BAR.SYNC.DEFER_BLOCKING 0x0 ;  /* 0x0000000000007b1d */ /* 0x000fe20000010000 */
[----:B------:R-:W-:Y:S01]  /*a190*/  ISETP.NE.AND P0, PT, R236, -0x1, PT ;  /* 0xffffffffec00780c */ /* 0x000fe20003f05270 */
[----:B------:R-:W-:Y:S01]  /*a1a0*/  @!P2 IMAD R15, R239, R15, R23 ;  /* 0x0000000fef0fa224 */ /* 0x000fe200078e0217 */
[----:B------:R-:W-:Y:S01]  /*a1b0*/  ISETP.NE.AND P1, PT, R24, RZ, !P1 ;  /* 0x000000ff1800720c */ /* 0x000fe20004f25270 */
[----:B------:R-:W-:-:S04]  /*a1c0*/  @P2 IMAD.WIDE.U32 R24, R236, R4, RZ ;  /* 0x00000004ec182225 */ /* 0x000fc800078e00ff */
[----:B------:R-:W-:Y:S01]  /*a1d0*/  @P5 FMUL.FTZ R6, R6, 0.69314718246459960938 ;  /* 0x3f31721806065820 */ /* 0x000fe20000410000 */
[----:B------:R-:W1:Y:S01]  /*a1e0*/  @P3 LDC R27, c[0x0][0x458] ;  /* 0x00011600ff1b3b82 */ /* 0x000e620000000800 */
[----:B------:R-:W4:Y:S01]  /*a1f0*/  @P3 MUFU.LG2 R9, R9 ;  /* 0x0000000900093308 */ /* 0x000f220000000c00 */
[----:B------:R-:W-:Y:S02]  /*a200*/  @P2 IMAD R15, R236, R5, R25 ;  /* 0x00000005ec0f2224 */ /* 0x000fe400078e0219 */
[----:B------:R-:W-:Y:S01]  /*a210*/  @P6 FMUL.FTZ R31, R12, 0.69314718246459960938 ;  /* 0x3f3172180c1f6820 */ /* 0x000fe20000410000 */
[----:B---3--:R-:W-:Y:S01]  /*a220*/  IMAD R21, R238, R21, RZ ;  /* 0x00000015ee157224 */ /* 0x008fe200078e02ff */
[----:B------:R-:W-:Y:S01]  /*a230*/  MOV R12, 0x7f800000 ;  /* 0x7f800000000c7802 */ /* 0x000fe20000000f00 */
[----:B------:R-:W-:Y:S01]  /*a240*/  @P5 FFMA.FTZ R12, R3, R20, R6 ;  /* 0x00000014030c5223 */ /* 0x000fe20000010006 */
[----:B------:R-:W-:Y:S01]  /*a250*/  IMAD R4, R241, R10, RZ ;  /* 0x0000000af1047224 */ /* 0x000fe200078e02ff */
[----:B------:R-:W3:Y:S01]  /*a260*/  @P4 LDC R29, c[0x0][0x458] ;  /* 0x00011600ff1d4b82 */ /* 0x000ee20000000800 */
[----:B------:R-:W-:Y:S01]  /*a270*/  @!P0 IMAD R236, R239, R8, RZ ;  /* 0x00000008efec8224 */ /* 0x000fe200078e02ff */
[----:B------:R-:W-:Y:S01]  /*a280*/  LOP3.LUT P0, RZ, R237, 0x3, RZ, 0xc0, !PT ;  /* 0x00000003edff7812 */ /* 0x000fe2000780c0ff */
[----:B------:R-:W-:-:S02]  /*a290*/  @!P1 IMAD R21, R239, R14, R21 ;  /* 0x0000000eef159224 */ /* 0x000fc400078e0215 */
[----:B------:R-:W-:Y:S01]  /*a2a0*/  @P4 FMUL.FTZ R5, R13, 0.69314718246459960938 ;  /* 0x3f3172180d054820 */ /* 0x000fe20000410000 */
[----:B------:R-:W-:Y:S01]  /*a2b0*/  BSSY.RECONVERGENT B0, `(.L_x_102) ;  /* 0x0000037000007945 */ /* 0x000fe20003800200 */
[----:B------:R-:W-:Y:S02]  /*a2c0*/  SHF.R.S32.HI R3, RZ, 0x1f, R236 ;  /* 0x0000001fff037819 */ /* 0x000fe400000114ec */
[----:B------:R-:W-:Y:S01]  /*a2d0*/  SEL R236, R236, RZ, P1 ;  /* 0x000000ffecec7207 */ /* 0x000fe20000800000 */
[----:B------:R1:W3:Y:S01]  /*a2e0*/  LDS.128 R16, [R240+0x1800] ;  /* 0x00180000f0107984 */ /* 0x0002e20000000c00 */
[----:B------:R-:W-:Y:S01]  /*a2f0*/  SEL R3, R3, RZ, P1 ;  /* 0x000000ff03037207 */ /* 0x000fe20000800000 */
[----:B----4-:R-:W-:Y:S01]  /*a300*/  @P3 FMUL.FTZ R9, R9, 0.69314718246459960938 ;  /* 0x3f31721809093820 */ /* 0x010fe20000410000 */
[----:B------:R-:W-:Y:S02]  /*a310*/  IADD3 R13, P5, P1, R4, R236, R21 ;  /* 0x000000ec040d7210 */ /* 0x000fe400079be015 */
[----:B------:R-:W-:-:S02]  /*a320*/  SHF.R.S32.HI R4, RZ, 0x1f, R4 ;  /* 0x0000001fff047819 */ /* 0x000fc40000011404 */
[----:B------:R-:W-:Y:S02]  /*a330*/  SHF.R.S32.HI R21, RZ, 0x1f, R21 ;  /* 0x0000001fff157819 */ /* 0x000fe40000011415 */
[----:B------:R-:W-:Y:S01]  /*a340*/  MOV R14, 0x7f800000 ;  /* 0x7f800000000e7802 */ /* 0x000fe20000000f00 */
[----:B-1----:R-:W-:Y:S01]  /*a350*/  @P3 FFMA.FTZ R14, R0, R27, R9 ;  /* 0x0000001b000e3223 */ /* 0x002fe20000010009 */
[----:B------:R-:W-:Y:S01]  /*a360*/  MOV R11, 0x7f800000 ;  /* 0x7f800000000b7802 */ /* 0x000fe20000000f00 */
[----:B--2---:R-:W-:Y:S01]  /*a370*/  @P6 FFMA.FTZ R11, R164, R7, R31 ;  /* 0x00000007a40b6223 */ /* 0x004fe2000001001f */
[----:B------:R-:W-:Y:S01]  /*a380*/  MOV R20, 0x7f800000 ;  /* 0x7f80000000147802 */ /* 0x000fe20000000f00 */
[----:B---3--:R-:W-:Y:S01]  /*a390*/  @P4 FFMA.FTZ R20, R2, R29, R5 ;  /* 0x0000001d02144223 */ /* 0x008fe20000010005 */
[----:B------:R-:W-:Y:S01]  /*a3a0*/  IADD3.X R0, PT, PT, R4, R3, R21, P5, P1 ;  /* 0x0000000304007210 */ /* 0x000fe20002fe2415 */
[----:B------:R-:W-:Y:S06]  /*a3b0*/  @P0 BRA `(.L_x_103) ;  /* 0x0000000000980947 */ /* 0x000fec0003800000 */
[----:B------:R-:W-:-:S04]  /*a3c0*/  SHF.R.U32.HI R237, RZ, 0x1, R237 ;  /* 0x00000001ffed7819 */ /* 0x000fc800000116ed */
[----:B------:R-:W-:-:S04]  /*a3d0*/  LOP3.LUT R237, R237, 0x30, RZ, 0xc0, !PT ;  /* 0x00000030eded7812 */ /* 0x000fc800078ec0ff */
[----:B------:R-:W-:-:S04]  /*a3e0*/  LOP3.LUT R26, R237, 0x7, R230, 0xf8, !PT ;  /* 0x00000007ed1a7812 */ /* 0x000fc800078ef8e6 */
[C---:B------:R-:W-:Y:S01]  /*a3f0*/  ISETP.GE.AND P6, PT, R26.reuse, R227, PT ;  /* 0x000000e31a00720c */ /* 0x040fe20003fc6270 */
[C---:B------:R-:W-:Y:S01]  /*a400*/  VIADD R29, R26.reuse, 0x8 ;  /* 0x000000081a1d7836 */ /* 0x040fe20000000000 */
[C---:B------:R-:W-:Y:S01]  /*a410*/  LOP3.LUT R28, R26.reuse, 0x40, RZ, 0xfc, !PT ;  /* 0x000000401a1c7812 */ /* 0x040fe200078efcff */
[----:B------:R-:W-:-:S03]  /*a420*/  VIADD R27, R26, 0x48 ;  /* 0x000000481a1b7836 */ /* 0x000fc60000000000 */
[-C--:B------:R-:W-:Y:S02]  /*a430*/  ISETP.GE.AND P5, PT, R29, R227.reuse, PT ;  /* 0x000000e31d00720c */ /* 0x080fe40003fa6270 */
[-C--:B------:R-:W-:Y:S02]  /*a440*/  ISETP.GE.AND P4, PT, R28, R227.reuse, PT ;  /* 0x000000e31c00720c */ /* 0x080fe40003f86270 */
[----:B------:R-:W-:-:S03]  /*a450*/  ISETP.GE.AND P3, PT, R27, R227, PT ;  /* 0x000000e31b00720c */ /* 0x000fc60003f66270 */
[----:B------:R-:W1:Y:S01]  /*a460*/  @!P6 LDC.64 R8, c[0x0][0x420] ;  /* 0x00010800ff08eb82 */ /* 0x000e620000000a00 */
[----:B------:R-:W-:-:S05]  /*a470*/  @!P6 IMAD R26, R26, R10, RZ ;  /* 0x0000000a1a1ae224 */ /* 0x000fca00078e02ff */
[----:B------:R-:W-:Y:S01]  /*a480*/  @!P6 IADD3 R21, P0, PT, R26, R13, RZ ;  /* 0x0000000d1a15e210 */ /* 0x000fe20007f1e0ff */
[-C--:B------:R-:W-:Y:S01]  /*a490*/  @!P5 IMAD R29, R29, R10.reuse, RZ ;  /* 0x0000000a1d1dd224 */ /* 0x080fe200078e02ff */
[----:B------:R-:W2:Y:S01]  /*a4a0*/  @!P5 LDC.64 R6, c[0x0][0x420] ;  /* 0x00010800ff06db82 */ /* 0x000ea20000000a00 */
[----:B------:R-:W-:Y:S01]  /*a4b0*/  @!P4 IMAD R28, R28, R10, RZ ;  /* 0x0000000a1c1cc224 */ /* 0x000fe200078e02ff */
[----:B------:R-:W-:Y:S01]  /*a4c0*/  @!P6 LEA.HI.X.SX32 R26, R26, R0, 0x1, P0 ;  /* 0x000000001a1ae211 */ /* 0x000fe200000f0eff */
[----:B------:R-:W-:-:S05]  /*a4d0*/  @!P3 IMAD R10, R27, R10, RZ ;  /* 0x0000000a1b0ab224 */ /* 0x000fca00078e02ff */
[----:B------:R-:W3:Y:S08]  /*a4e0*/  @!P4 LDC.64 R4, c[0x0][0x420] ;  /* 0x00010800ff04cb82 */ /* 0x000ef00000000a00 */
[----:B------:R-:W4:Y:S01]  /*a4f0*/  @!P3 LDC.64 R2, c[0x0][0x420] ;  /* 0x00010800ff02bb82 */ /* 0x000f220000000a00 */
[----:B-1----:R-:W-:Y:S02]  /*a500*/  @!P6 LEA R30, P1, R21, R8, 0x2 ;  /* 0x00000008151ee211 */ /* 0x002fe400078210ff */
[----:B------:R-:W-:-:S02]  /*a510*/  @!P5 IADD3 R8, P0, PT, R29, R13, RZ ;  /* 0x0000000d1d08d210 */ /* 0x000fc40007f1e0ff */
[----:B------:R-:W-:Y:S02]  /*a520*/  @!P6 LEA.HI.X R31, R21, R9, R26, 0x2, P1 ;  /* 0x00000009151fe211 */ /* 0x000fe400008f141a */
[----:B------:R-:W-:Y:S02]  /*a530*/  @!P5 LEA.HI.X.SX32 R29, R29, R0, 0x1, P0 ;  /* 0x000000001d1dd211 */ /* 0x000fe400000f0eff */
[----:B--2---:R-:W-:Y:S01]  /*a540*/  @!P5 LEA R26, P0, R8, R6, 0x2 ;  /* 0x00000006081ad211 */ /* 0x004fe200078010ff */
[----:B------:R1:W-:Y:S01]  /*a550*/  @!P6 STG.E desc[UR14][R30.64], R11 ;  /* 0x0000000b1e00e986 */ /* 0x0003e2000c10190e */
[----:B------:R-:W-:Y:S02]  /*a560*/  @!P4 IADD3 R6, P1, PT, R28, R13, RZ ;  /* 0x0000000d1c06c210 */ /* 0x000fe40007f3e0ff */
[----:B------:R-:W-:Y:S02]  /*a570*/  @!P5 LEA.HI.X R27, R8, R7, R29, 0x2, P0 ;  /* 0x00000007081bd211 */ /* 0x000fe400000f141d */
[----:B------:R-:W-:-:S02]  /*a580*/  @!P3 IADD3 R13, P0, PT, R10, R13, RZ ;  /* 0x0000000d0a0db210 */ /* 0x000fc40007f1e0ff */
[----:B------:R-:W-:Y:S01]  /*a590*/  @!P4 LEA.HI.X.SX32 R28, R28, R0, 0x1, P1 ;  /* 0x000000001c1cc211 */ /* 0x000fe200008f0eff */
[----:B------:R1:W-:Y:S01]  /*a5a0*/  @!P5 STG.E desc[UR14][R26.64], R12 ;  /* 0x0000000c1a00d986 */ /* 0x0003e2000c10190e */
[----:B---3--:R-:W-:Y:S02]  /*a5b0*/  @!P4 LEA R4, P1, R6, R4, 0x2 ;  /* 0x000000040604c211 */ /* 0x008fe400078210ff */
[----:B------:R-:W-:Y:S02]  /*a5c0*/  @!P3 LEA.HI.X.SX32 R0, R10, R0, 0x1, P0 ;  /* 0x000000000a00b211 */ /* 0x000fe400000f0eff */
[----:B------:R-:W-:Y:S02]  /*a5d0*/  @!P4 LEA.HI.X R5, R6, R5, R28, 0x2, P1 ;  /* 0x000000050605c211 */ /* 0x000fe400008f141c */
[----:B----4-:R-:W-:-:S03]  /*a5e0*/  @!P3 LEA R2, P0, R13, R2, 0x2 ;  /* 0x000000020d02b211 */ /* 0x010fc600078010ff */
[----:B------:R1:W-:Y:S01]  /*a5f0*/  @!P4 STG.E desc[UR14][R4.64], R20 ;  /* 0x000000140400c986 */ /* 0x0003e2000c10190e */
[----:B------:R-:W-:-:S05]  /*a600*/  @!P3 LEA.HI.X R3, R13, R3, R0, 0x2, P0 ;  /* 0x000000030d03b211 */ /* 0x000fca00000f1400 */
[----:B------:R1:W-:Y:S04]  /*a610*/  @!P3 STG.E desc[UR14][R2.64], R14 ;  /* 0x0000000e0200b986 */ /* 0x0003e8000c10190e */
.L_x_103:
[----:B------:R-:W-:Y:S05]  /*a620*/  BSYNC.RECONVERGENT B0 ;  /* 0x0000000000007941 */ /* 0x000fea0003800200 */
.L_x_102:
[----:B------:R-:W2:Y:S01]  /*a630*/  LDCU UR6, c[0x0][0x440] ;  /* 0x00008800ff0677ac */ /* 0x000ea20008000800 */
[----:B-1----:R1:W3:Y:S01]  /*a640*/  LDS.128 R4, [R240] ;  /* 0x00000000f0047984 */ /* 0x0022e20000000c00 */
[----:B------:R-:W-:Y:S01]  /*a650*/  @P2 IMAD.MOV.U32 R22, RZ, RZ, R24 ;  /* 0x000000ffff162224 */ /* 0x000fe200078e0018 */
[----:B------:R-:W-:Y:S01]  /*a660*/  BSSY.RECONVERGENT B0, `(.L_x_104) ;  /* 0x0000016000007945 */ /* 0x000fe20003800200 */
[----:B------:R-:W4:Y:S03]  /*a670*/  LDCU.64 UR4, c[0x0][0x410] ;  /* 0x00008200ff0477ac */ /* 0x000f260008000a00 */
[----:B------:R-:W-:-:S05]  /*a680*/  IADD3 R8, P1, PT, R228, R22, RZ ;  /* 0x00000016e4087210 */ /* 0x000fca0007f3e0ff */
[----:B------:R-:W-:Y:S01]  /*a690*/  IMAD.X R9, RZ, RZ, R15, P1 ;  /* 0x000000ffff097224 */ /* 0x000fe200008e060f */
[----:B--2---:R-:W-:-:S04]  /*a6a0*/  ISETP.GE.AND P0, PT, R228, UR6, PT ;  /* 0x00000006e4007c0c */ /* 0x004fc8000bf06270 */
[-C--:B------:R-:W-:Y:S01]  /*a6b0*/  ISETP.GE.OR P3, PT, R230, R227.reuse, P0 ;  /* 0x000000e3e600720c */ /* 0x080fe20000766670 */
[----:B----4-:R-:W-:Y:S01]  /*a6c0*/  IMAD.WIDE.U32 R8, R238, UR4, R8 ;  /* 0x00000004ee087c25 */ /* 0x010fe2000f8e0008 */
[-C--:B------:R-:W-:Y:S02]  /*a6d0*/  ISETP.GE.OR P2, PT, R226, R227.reuse, P0 ;  /* 0x000000e3e200720c */ /* 0x080fe40000746670 */
[-C--:B------:R-:W-:Y:S01]  /*a6e0*/  ISETP.GE.OR P1, PT, R225, R227.reuse, P0 ;  /* 0x000000e3e100720c */ /* 0x080fe20000726670 */
[----:B------:R-:W-:Y:S01]  /*a6f0*/  IMAD R11, R238, UR5, R9 ;  /* 0x00000005ee0b7c24 */ /* 0x000fe2000f8e0209 */
[----:B------:R-:W-:-:S07]  /*a700*/  ISETP.GE.OR P0, PT, R224, R227, P0 ;  /* 0x000000e3e000720c */ /* 0x000fce0000706670 */
[----:B-1----:R-:W-:Y:S06]  /*a710*/  @P3 BRA `(.L_x_105) ;  /* 0x0000000000283947 */ /* 0x002fec0003800000 */
        /* <DEDUP_REMOVED lines=9> */
[----:B---3--:R1:W-:Y:S02]  /*a7b0*/  STG.E.128 desc[UR14][R12.64], R4 ;  /* 0x000000040c007986 */ /* 0x0083e4000c101d0e */
.L_x_105:
[----:B------:R-:W-:Y:S05]  /*a7c0*/  BSYNC.RECONVERGENT B0 ;  /* 0x0000000000007941 */ /* 0x000fea0003800200 */
.L_x_104:
[----:B-1-3--:R1:W2:Y:S01]  /*a7d0*/  LDS.128 R4, [R240+0x800] ;  /* 0x00080000f0047984 */ /* 0x00a2a20000000c00 */
[----:B------:R-:W-:Y:S04]  /*a7e0*/  BSSY.RECONVERGENT B0, `(.L_x_106) ;  /* 0x000000f000007945 */ /* 0x000fe80003800200 */
        /* <DEDUP_REMOVED lines=14> */
.L_x_107:
[----:B------:R-:W-:Y:S05]  /*a8d0*/  BSYNC.RECONVERGENT B0 ;  /* 0x0000000000007941 */ /* 0x000fea0003800200 */
.L_x_106:
[----:B-1----:R-:W1:Y:S01]  /*a8e0*/  LDS.128 R240, [R240+0x1000] ;  /* 0x00100000f0f07984 */ /* 0x002e620000000c00 */
[----:B------:R-:W-:Y:S04]  /*a8f0*/  BSSY.RECONVERGENT B0, `(.L_x_108) ;  /* 0x000000f000007945 */ /* 0x000fe80003800200 */
[----:B------:R-:W-:Y:S05]  /*a900*/  @P1 BRA `(.L_x_109) ;  /* 0x0000000000341947 */ /* 0x000fea0003800000 */
[----:B------:R-:W4:Y:S01]  /*a910*/  LDCU.64 UR6, c[0x0][0x408] ;  /* 0x00008100ff0677ac */ /* 0x000f220008000a00 */
[----:B---3--:R-:W-:Y:S01]  /*a920*/  IADD3 R2, P1, PT, R235, 0x40, RZ ;  /* 0x00000040eb027810 */ /* 0x008fe20007f3e0ff */
[----:B--2---:R-:W-:Y:S01]  /*a930*/  IMAD.MOV.U32 R4, RZ, RZ, R8 ;  /* 0x000000ffff047224 */ /* 0x004fe200078e0008 */
[----:B------:R-:W-:Y:S01]  /*a940*/  MOV R5, R11 ;  /* 0x0000000b00057202 */ /* 0x000fe20000000f00 */
[----:B------:R-:W2:Y:S02]  /*a950*/  LDCU.64 UR4, c[0x0][0x3f0] ;  /* 0x00007e00ff0477ac */ /* 0x000ea40008000a00 */
[----:B------:R-:W-:-:S04]  /*a960*/  IMAD.X R0, RZ, RZ, R234, P1 ;  /* 0x000000ffff007224 */ /* 0x000fc800008e06ea */
[----:B----4-:R-:W-:Y:S02]  /*a970*/  IMAD R3, R0, UR6, RZ ;  /* 0x0000000600037c24 */ /* 0x010fe4000f8e02ff */
[----:B------:R-:W-:-:S04]  /*a980*/  IMAD.WIDE.U32 R4, R2, UR6, R4 ;  /* 0x0000000602047c25 */ /* 0x000fc8000f8e0004 */
[----:B------:R-:W-:Y:S01]  /*a990*/  IMAD R3, R2, UR7, R3 ;  /* 0x0000000702037c24 */ /* 0x000fe2000f8e0203 */
[----:B--2---:R-:W-:-:S04]  /*a9a0*/  LEA R2, P1, R4, UR4, 0x1 ;  /* 0x0000000404027c11 */ /* 0x004fc8000f8208ff */
[----:B------:R-:W-:-:S04]  /*a9b0*/  IADD3 R3, PT, PT, R5, R3, RZ ;  /* 0x0000000305037210 */ /* 0x000fc80007ffe0ff */
[----:B------:R-:W-:-:S05]  /*a9c0*/  LEA.HI.X R3, R4, UR5, R3, 0x1, P1 ;  /* 0x0000000504037c11 */ /* 0x000fca00088f0c03 */
[----:B-1----:R4:W-:Y:S02]  /*a9d0*/  STG.E.128 desc[UR14][R2.64], R240 ;  /* 0x000000f002007986 */ /* 0x0029e4000c101d0e */
.L_x_109:
[----:B------:R-:W-:Y:S05]  /*a9e0*/  BSYNC.RECONVERGENT B0 ;  /* 0x0000000000007941 */ /* 0x000fea0003800200 */
.L_x_108:
[----:B------:R-:W-:Y:S05]  /*a9f0*/  @P0 EXIT ;  /* 0x000000000000094d */ /* 0x000fea0003800000 */
[----:B------:R-:W5:Y:S01]  /*aa00*/  LDCU.64 UR6, c[0x0][0x408] ;  /* 0x00008100ff0677ac */ /* 0x000f620008000a00 */
[----:B------:R-:W-:Y:S01]  /*aa10*/  IADD3 R235, P0, PT, R235, 0x60, RZ ;  /* 0x00000060ebeb7810 */ /* 0x000fe20007f1e0ff */
[----:B---34-:R-:W-:Y:S01]  /*aa20*/  IMAD.MOV.U32 R2, RZ, RZ, R8 ;  /* 0x000000ffff027224 */ /* 0x018fe200078e0008 */
        /* <DEDUP_REMOVED lines=9> */
[----:B------:R-:W-:Y:S01]  /*aac0*/  STG.E.128 desc[UR14][R4.64], R16 ;  /* 0x0000001004007986 */ /* 0x000fe2000c101d0e */
[----:B------:R-:W-:Y:S05]  /*aad0*/  EXIT ;  /* 0x000000000000794d */ /* 0x000fea0003800000 */
.L_x_110:
        /* <DEDUP_REMOVED lines=10> */
.L_x_1350:


//--------------------- .text._ZN5flash16flash_fwd_kernelI23Flash_fwd_kernel_traitsILi32ELi128ELi128ELi4ELb0ELb0EN7cutlass10bfloat16_tE19Flash_kernel_traitsILi32ELi128ELi128ELi4ES3_EELb0ELb0ELb0ELb1ELb0ELb0ELb0ELb0EEEvNS_16Flash_fwd_paramsE --------------------------
	.section	.text._ZN5flash16flash_fwd_kernelI23Flash_fwd_kernel_traitsILi32ELi128ELi128ELi4ELb0ELb0EN7cutlass10bfloat16_tE19Flash_kernel_traitsILi32ELi128ELi128ELi4ES3_EELb0ELb0ELb0ELb1ELb0ELb0ELb0ELb0EEEvNS_16Flash_fwd_paramsE,"ax",@progbits
	.align	128
        .global         _ZN5flash16flash_fwd_kernelI23Flash_fwd_kernel_traitsILi32ELi128ELi128ELi4ELb0ELb0EN7cutlass10bfloat16_tE19Flash_kernel_traitsILi32ELi128ELi128ELi4ES3_EELb0ELb0ELb0ELb1ELb0ELb0ELb0ELb0EEEvNS_16Flash_fwd_paramsE
        .type           _ZN5flash16flash_fwd_kernelI23Flash_fwd_kernel_traitsILi32ELi128ELi128ELi4ELb0ELb0EN7cutlass10bfloat16_tE19Flash_kernel_traitsILi32ELi128ELi128ELi4ES3_EELb0ELb0ELb0ELb1ELb0ELb0ELb0ELb0EEEvNS_16Flash_fwd_paramsE,@function
        .size           _ZN5flash16flash_fwd_kernelI23Flash_fwd_kernel_traitsILi32ELi128ELi128ELi4ELb0ELb0EN7cutlass10bfloat16_tE19Flash_kernel_traitsILi32ELi128ELi128ELi4ES3_EELb0ELb0ELb0ELb1ELb0ELb0ELb0ELb0EEEvNS_16Flash_fwd_paramsE,(.L_x_1351 - _ZN5flash16flash_fwd_kernelI23Flash_fwd_kernel_traitsILi32ELi128ELi128ELi4ELb0ELb0EN7cutlass10bfloat16_tE19Flash_kernel_traitsILi32ELi128ELi128ELi4ES3_EELb0ELb0ELb0ELb1ELb0ELb0ELb0ELb0EEEvNS_16Flash_fwd_paramsE)
        .other          _ZN5flash16flash_fwd_kernelI23Flash_fwd_kernel_traitsILi32ELi128ELi128ELi4ELb0ELb0EN7cutlass10bfloat16_tE19Flash_kernel_traitsILi32ELi128ELi128ELi4ES3_EELb0ELb0ELb0ELb1ELb0ELb0ELb0ELb0EEEvNS_16Flash_fwd_paramsE,@"STO_CUDA_ENTRY STV_DEFAULT"
_ZN5flash16flash_fwd_kernelI23Flash_fwd_kernel_traitsILi32ELi128ELi128ELi4ELb0ELb0EN7cutlass10bfloat16_tE19Flash_kernel_traitsILi32ELi128ELi128ELi4ES3_EELb0ELb0ELb0ELb1ELb0ELb0ELb0ELb0EEEvNS_16Flash_fwd_paramsE:
.text._ZN5flash16flash_fwd_kernelI23Flash_fwd_kernel_traitsILi32ELi128ELi128ELi4ELb0ELb0EN7cutlass10bfloat16_tE19Flash_kernel_traitsILi32ELi128ELi128ELi4ES3_EELb0ELb0ELb0ELb1ELb0ELb0ELb0ELb0EEEvNS_16Flash_fwd_paramsE:
        /* <DEDUP_REMOVED lines=17> */
[----:B------:R-:W-:-:S02]  /*0110*/  ISETP.NE.AND.EX P2, PT, RZ, UR5, PT, P2 ;  /* 0x00000005ff007c0c */ /* 0x000fc4000bf45320 */
[----:B------:R-:W-:Y:S01]  /*0120*/  SHF.R.U32.HI R0, RZ, 0x1e, R209 ;  /* 0x0000001eff007819 */ /* 0x000fe200000116d1 */
[----:B------:R-:W-:Y:S01]  /*0130*/  IMAD.SHL.U32 R8, R209, 0x4, RZ ;  /* 0x00000004d1087824 */ /* 0x000fe200078e00ff */
[----:B------:R-:W2:Y:S01]  /*0140*/  @P1 LDG.E R207, desc[UR14][R12.64] ;  /* 0x0000000e0ccf1981 */ /* 0x000ea2000c1e1900 */
[----:B------:R-:W-:-:S06]  /*0150*/  IMAD.MOV.U32 R10, RZ, RZ, RZ ;  /* 0x000000ffff0a7224 */ /* 0x000fcc00078e00ff */
[C---:B------:R-:W-:Y:S02]  /*0160*/  @P4 IADD3 R2, P3, PT, R8.reuse, UR6, RZ ;  /* 0x0000000608024c10 */ /* 0x040fe4000ff7e0ff */
[----:B------:R-:W-:Y:S01]  /*0170*/  @P2 IADD3 R6, P1, PT, R8, UR4, RZ ;  /* 0x0000000408062c10 */ /* 0x000fe2000ff3e0ff */
[----:B------:R-:W2:Y:S01]  /*0180*/  @P0 LDG.E R12, desc[UR14][R12.64+0x4] ;  /* 0x0000040e0c0c0981 */ /* 0x000ea2000c1e1900 */
[C---:B------:R-:W-:Y:S02]  /*0190*/  @P4 IADD3.X R3, PT, PT, R0.reuse, UR7, RZ, P3, !PT ;  /* 0x0000000700034c10 */ /* 0x040fe40009ffe4ff */
[----:B------:R-:W-:-:S03]  /*01a0*/  @P2 IADD3.X R7, PT, PT, R0, UR5, RZ, P1, !PT ;  /* 0x0000000500072c10 */ /* 0x000fc60008ffe4ff */
[----:B------:R1:W3:Y:S04]  /*01b0*/  @P4 LDG.E R10, desc[UR14][R2.64] ;  /* 0x0000000e020a4981 */ /* 0x0002e8000c1e1900 */
[----:B------:R4:W3:Y:S01]  /*01c0*/  @P2 LDG.E R6, desc[UR14][R6.64] ;  /* 0x0000000e06062981 */ /* 0x0008e2000c1e1900 */
[----:B------:R-:W1:Y:S01]  /*01d0*/  LDCU.U8 UR4, c[0x0][0x532] ;  /* 0x0000a640ff0477ac */ /* 0x000e620008000000 */
[----:B------:R-:W-:Y:S02]  /*01e0*/  ISETP.EQ.U32.AND P3, PT, R4, RZ, PT ;  /* 0x000000ff0400720c */ /* 0x000fe40003f62070 */
[----:B------:R-:W-:Y:S01]  /*01f0*/  IADD3 R8, P1, PT, R8, R4, RZ ;  /* 0x0000000408087210 */ /* 0x000fe20007f3e0ff */
[----:B------:R-:W-:Y:S01]  /*0200*/  IMAD.MOV.U32 R11, RZ, RZ, -0x1 ;  /* 0xffffffffff0b7424 */ /* 0x000fe200078e00ff */
[----:B-1----:R-:W-:Y:S01]  /*0210*/  ISETP.NE.AND P4, PT, RZ, UR4, PT ;  /* 0x00000004ff007c0c */ /* 0x002fe2000bf85270 */
[----:B------:R-:W1:Y:S03]  /*0220*/  @!P2 LDC.64 R2, c[0x0][0x488] ;  /* 0x00012200ff02ab82 */ /* 0x000e660000000a00 */
[----:B------:R-:W-:Y:S01]  /*0230*/  ISETP.EQ.OR.EX P3, PT, R5, RZ, !P4, P3 ;  /* 0x000000ff0500720c */ /* 0x000fe20006762730 */
[----:B------:R-:W-:-:S04]  /*0240*/  IMAD.X R9, R0, 0x1, R5, P1 ;  /* 0x0000000100097824 */ /* 0x000fc800008e0605 */
[----:B----4-:R-:W4:Y:S01]  /*0250*/  @!P0 LDC R7, c[0x0][0x434] ;  /* 0x00010d00ff078b82 */ /* 0x010f220000000800 */
[----:B------:R-:W1:Y:S07]  /*0260*/  S2R R205, SR_CTAID.X ;  /* 0x0000000000cd7919 */ /* 0x000e6e0000002500 */
[----:B------:R1:W5:Y:S01]  /*0270*/  @!P3 LDG.E R11, desc[UR14][R8.64] ;  /* 0x0000000e080bb981 */ /* 0x000362000c1e1900 */
[----:B------:R-:W-:Y:S01]  /*0280*/  ISETP.NE.U32.AND P3, PT, R4, RZ, PT ;  /* 0x000000ff0400720c */ /* 0x000fe20003f65070 */
[----:B------:R-:W4:Y:S03]  /*0290*/  @!P2 LDC R0, c[0x0][0x43c] ;  /* 0x00010f00ff00ab82 */ /* 0x000f260000000800 */
[----:B------:R-:W-:Y:S01]  /*02a0*/  ISETP.NE.AND.EX P3, PT, R5, RZ, PT, P3 ;  /* 0x000000ff0500720c */ /* 0x000fe20003f65330 */
[----:B------:R-:W2:Y:S01]  /*02b0*/  S2R R208, SR_TID.X ;  /* 0x0000000000d07919 */ /* 0x000ea20000002100 */
[----:B------:R-:W2:Y:S01]  /*02c0*/  S2R R212, SR_CTAID.Z ;  /* 0x0000000000d47919 */ /* 0x000ea20000002700 */
[----:B-1----:R-:W-:-:S02]  /*02d0*/  IMAD.SHL.U32 R211, R205, 0x80, RZ ;  /* 0x00000080cdd37824 */ /* 0x002fc400078e00ff */
[----:B--2---:R-:W-:Y:S01]  /*02e0*/  @P0 IMAD.IADD R7, R12, 0x1, -R207 ;  /* 0x000000010c070824 */ /* 0x004fe200078e0acf */
[----:B------:R-:W-:-:S07]  /*02f0*/  @!P2 ISETP.NE.U32.AND P0, PT, R2, RZ, PT ;  /* 0x000000ff0200a20c */ /* 0x000fce0003f05070 */
[----:B------:R-:W1:Y:S01]  /*0300*/  @!P3 LDC R2, c[0x0][0x438] ;  /* 0x00010e00ff02bb82 */ /* 0x000e620000000800 */
[----:B------:R-:W-:Y:S02]  /*0310*/  @!P2 ISETP.NE.AND.EX P0, PT, R3, RZ, PT, P0 ;  /* 0x000000ff0300a20c */ /* 0x000fe40003f05300 */
[----:B----4-:R-:W-:Y:S02]  /*0320*/  ISETP.GT.AND P1, PT, R7, R211, PT ;  /* 0x000000d30700720c */ /* 0x010fe40003f24270 */
[----:B------:R-:W-:Y:S01]  /*0330*/  @!P2 SEL R0, R0, RZ, P0 ;  /* 0x000000ff0000a207 */ /* 0x000fe20000000000 */
[----:B---3--:R-:W-:Y:S01]  /*0340*/  @P2 IMAD.IADD R6, R6, 0x1, -R10 ;  /* 0x0000000106062824 */ /* 0x008fe200078e0a0a */
[----:B------:R-:W-:Y:S09]  /*0350*/  @!P3 BRA `(.L_x_111) ;  /* 0x00000000000cb947 */ /* 0x000ff20003800000 */
[----:B-1----:R-:W2:Y:S02]  /*0360*/  @P4 LDG.E R2, desc[UR14][R8.64+0x4] ;  /* 0x0000040e08024981 */ /* 0x002ea4000c1e1900 */
[----:B--2--5:R-:W-:-:S06]  /*0370*/  @P4 IADD3 R2, PT, PT, R2, -R11, RZ ;  /* 0x8000000b02024210 */ /* 0x024fcc0007ffe0ff */
[----:B------:R2:W5:Y:S02]  /*0380*/  @!P4 LDG.E R2, desc[UR14][R8.64] ;  /* 0x0000000e0802c981 */ /* 0x000564000c1e1900 */
.L_x_111:
[----:B-1---5:R-:W-:Y:S01]  /*0390*/  @!P2 IADD3 R6, PT, PT, R0, R2, -R10 ;  /* 0x000000020006a210 */ /* 0x022fe20007ffe80a */
[----:B------:R-:W-:Y:S06]  /*03a0*/  @!P1 EXIT ;  /* 0x000000000000994d */ /* 0x000fec0003800000 */
[----:B------:R-:W-:-:S13]  /*03b0*/  ISETP.GT.AND P0, PT, R6, RZ, PT ;  /* 0x000000ff0600720c */ /* 0x000fda0003f04270 */
[----:B------:R-:W-:Y:S05]  /*03c0*/  @P0 BRA `(.L_x_112) ;  /* 0x0000000800ac0947 */ /* 0x000fea0003800000 */
[----:B------:R-:W1:Y:S01]  /*03d0*/  LDC.U8 R0, c[0x0][0x549] ;  /* 0x00015240ff007b82 */ /* 0x000e620000000000 */
[----:B------:R-:W-:-:S07]  /*03e0*/  ISETP.NE.AND P1, PT, R207, -0x1, PT ;  /* 0xffffffffcf00780c */ /* 0x000fce0003f25270 */
[----:B------:R-:W3:Y:S08]  /*03f0*/  LDC.U8 R6, c[0x0][0x548] ;  /* 0x00015200ff067b82 */ /* 0x000ef00000000000 */
[----:B--2---:R-:W2:Y:S01]  /*0400*/  @!P1 LDC.64 R8, c[0x0][0x400] ;  /* 0x00010000ff089b82 */ /* 0x004ea20000000a00 */
[----:B-1----:R-:W-:-:S07]  /*0410*/  ISETP.NE.AND P0, PT, R0, RZ, PT ;  /* 0x000000ff0000720c */ /* 0x002fce0003f05270 */
[----:B------:R-:W1:Y:S01]  /*0420*/  @P1 LDC.64 R4, c[0x0][0x408] ;  /* 0x00010200ff041b82 */ /* 0x000e620000000a00 */
[----:B---3--:R-:W-:-:S07]  /*0430*/  ISETP.NE.AND P2, PT, R6, RZ, !P0 ;  /* 0x000000ff0600720c */ /* 0x008fce0004745270 */
[----:B------:R-:W3:Y:S08]  /*0440*/  LDC R0, c[0x0][0x434] ;  /* 0x00010d00ff007b82 */ /* 0x000ef00000000800 */
[----:B------:R-:W4:Y:S08]  /*0450*/  @P0 LDC.64 R2, c[0x0][0x430] ;  /* 0x00010c00ff020b82 */ /* 0x000f300000000a00 */
[----:B------:R-:W1:Y:S01]  /*0460*/  @P0 LDC R10, c[0x0][0x430] ;  /* 0x00010c00ff0a0b82 */ /* 0x000e620000000800 */
[----:B----4-:R-:W-:-:S02]  /*0470*/  @P0 IMAD R3, R2, R3, RZ ;  /* 0x0000000302030224 */ /* 0x010fc400078e02ff */
[----:B------:R-:W-:Y:S01]  /*0480*/  @P0 IMAD.MOV.U32 R2, RZ, RZ, 0x1 ;  /* 0x00000001ff020424 */ /* 0x000fe200078e00ff */
[----:B--23--:R-:W-:Y:S06]  /*0490*/  @P0 BRA `(.L_x_113) ;  /* 0x0000000000280947 */ /* 0x00cfec0003800000 */
[----:B------:R-:W-:Y:S01]  /*04a0*/  ISETP.NE.AND P0, PT, R6, RZ, PT ;  /* 0x000000ff0600720c */ /* 0x000fe20003f05270 */
[----:B------:R-:W2:-:S12]  /*04b0*/  LDC R11, c[0x0][0x3e0] ;  /* 0x0000f800ff0b7b82 */ /* 0x000e980000000800 */
[----:B------:R-:W3:Y:S01]  /*04c0*/  @P0 LDC R3, c[0x0][0x454] ;  /* 0x00011500ff030b82 */ /* 0x000ee20000000800 */
[----:B-1----:R-:W-:Y:S02]  /*04d0*/  @P0 MOV R10, 0x1 ;  /* 0x00000001000a0802 */ /* 0x002fe40000000f00 */
[----:B------:R-:W-:-:S05]  /*04e0*/  @!P0 MOV R10, 0x1 ;  /* 0x00000001000a8802 */ /* 0x000fca0000000f00 */
[----:B------:R-:W2:Y:S08]  /*04f0*/  @P0 LDC R2, c[0x0][0x454] ;  /* 0x00011500ff020b82 */ /* 0x000eb00000000800 */
[----:B------:R-:W1:Y:S08]  /*0500*/  @!P0 LDC R6, c[0x0][0x434] ;  /* 0x00010d00ff068b82 */ /* 0x000e700000000800 */
[----:B------:R-:W4:Y:S01]  /*0510*/  @!P0 LDC R3, c[0x0][0x434] ;  /* 0x00010d00ff038b82 */ /* 0x000f220000000800 */
[----:B--2---:R-:W-:-:S02]  /*0520*/  @P0 IMAD R2, R2, R11, RZ ;  /* 0x0000000b02020224 */ /* 0x004fc400078e02ff */
[----:B-1-3--:R-:W-:-:S07]  /*0530*/  @!P0 IMAD R2, R6, R11, RZ ;  /* 0x0000000b06028224 */ /* 0x00afce00078e02ff */
.L_x_113:
[----:B------:R-:W2:Y:S01]  /*0540*/  LDCU UR4, c[0x0][0x440] ;  /* 0x00008800ff0477ac */ /* 0x000ea20008000800 */
[C---:B-1----:R-:W-:Y:S01]  /*0550*/  @P1 IMAD.WIDE.U32 R12, R207.reuse, R4, RZ ;  /* 0x00000004cf0c1225 */ /* 0x042fe200078e00ff */
[----:B------:R-:W-:Y:S01]  /*0560*/  ISETP.NE.AND P4, PT, R207, -0x1, PT ;  /* 0xffffffffcf00780c */ /* 0x000fe20003f85270 */
[----:B------:R-:W-:Y:S01]  /*0570*/  BSSY.RECONVERGENT B0, `(.L_x_114) ;  /* 0x000002e000007945 */ /* 0x000fe20003800200 */
[----:B------:R-:W-:Y:S01]  /*0580*/  IADD3 R7, PT, PT, -R211, R7, RZ ;  /* 0x00000007d3077210 */ /* 0x000fe20007ffe1ff */
[----:B------:R-:W-:Y:S01]  /*0590*/  IMAD.SHL.U32 R4, R208, 0x8, RZ ;  /* 0x00000008d0047824 */ /* 0x000fe200078e00ff */
[----:B------:R-:W-:Y:S01]  /*05a0*/  SHF.R.U32.HI R208, RZ, 0x2, R208 ;  /* 0x00000002ffd07819 */ /* 0x000fe200000116d0 */
[C---:B------:R-:W-:Y:S02]  /*05b0*/  IMAD R0, R209.reuse, R0, RZ ;  /* 0x00000000d1007224 */ /* 0x040fe400078e02ff */
[----:B------:R-:W-:Y:S01]  /*05c0*/  @!P1 IMAD.WIDE.U32 R14, R209, R8, RZ ;  /* 0x00000008d10e9225 */ /* 0x000fe200078e00ff */
[----:B------:R-:W-:-:S02]  /*05d0*/  LOP3.LUT R4, R4, 0x18, RZ, 0xc0, !PT ;  /* 0x0000001804047812 */ /* 0x000fc400078ec0ff */
[----:B------:R-:W-:Y:S01]  /*05e0*/  SEL R0, R0, R207, !P4 ;  /* 0x000000cf00007207 */ /* 0x000fe20006000000 */
[----:B------:R-:W-:Y:S01]  /*05f0*/  @!P1 IMAD.MOV.U32 R8, RZ, RZ, R14 ;  /* 0x000000ffff089224 */ /* 0x000fe200078e000e */
[----:B------:R-:W-:Y:S01]  /*0600*/  ISETP.NE.AND P3, PT, R4, RZ, PT ;  /* 0x000000ff0400720c */ /* 0x000fe20003f65270 */
[----:B------:R-:W-:Y:S01]  /*0610*/  @P1 IMAD.MOV.U32 R8, RZ, RZ, R12 ;  /* 0x000000ffff081224 */ /* 0x000fe200078e000c */
[----:B------:R-:W-:Y:S01]  /*0620*/  SHF.R.S32.HI R6, RZ, 0x1f, R0 ;  /* 0x0000001fff067819 */ /* 0x000fe20000011400 */
[----:B----4-:R-:W-:Y:S01]  /*0630*/  IMAD R3, R212, R3, RZ ;  /* 0x00000003d4037224 */ /* 0x010fe200078e02ff */
[----:B--2---:R-:W-:Y:S01]  /*0640*/  ISETP.GE.AND P0, PT, R4, UR4, PT ;  /* 0x0000000404007c0c */ /* 0x004fe2000bf06270 */
[----:B------:R-:W1:Y:S01]  /*0650*/  LDCU.64 UR4, c[0x0][0x410] ;  /* 0x00008200ff0477ac */ /* 0x000e620008000a00 */
[----:B------:R-:W-:Y:S01]  /*0660*/  @!P1 IMAD R9, R209, R9, R15 ;  /* 0x00000009d1099224 */ /* 0x000fe200078e020f */
[----:B------:R-:W-:Y:S01]  /*0670*/  SEL R0, R0, RZ, P2 ;  /* 0x000000ff00007207 */ /* 0x000fe20001000000 */
[----:B------:R-:W-:Y:S01]  /*0680*/  @P1 IMAD R9, R207, R5, R13 ;  /* 0x00000005cf091224 */ /* 0x000fe200078e020d */
[----:B------:R-:W-:Y:S01]  /*0690*/  IADD3 R8, P1, PT, R4, R8, RZ ;  /* 0x0000000804087210 */ /* 0x000fe20007f3e0ff */
[----:B------:R-:W-:Y:S01]  /*06a0*/  @!P2 IMAD R3, R209, R2, R3 ;  /* 0x00000002d103a224 */ /* 0x000fe200078e0203 */
[----:B------:R-:W-:Y:S01]  /*06b0*/  SEL R6, R6, RZ, P2 ;  /* 0x000000ff06067207 */ /* 0x000fe20001000000 */
[C---:B------:R-:W-:Y:S01]  /*06c0*/  VIADD R5, R208.reuse, 0x20 ;  /* 0x00000020d0057836 */ /* 0x040fe20000000000 */
[C---:B------:R-:W-:Y:S01]  /*06d0*/  ISETP.GE.OR P2, PT, R208.reuse, R7, P0 ;  /* 0x00000007d000720c */ /* 0x040fe20000746670 */
[----:B------:R-:W-:Y:S01]  /*06e0*/  IMAD.X R9, RZ, RZ, R9, P1 ;  /* 0x000000ffff097224 */ /* 0x000fe200008e0609 */
[----:B------:R-:W-:Y:S01]  /*06f0*/  MOV R209, RZ ;  /* 0x000000ff00d17202 */ /* 0x000fe20000000f00 */
[C---:B------:R-:W-:Y:S01]  /*0700*/  VIADD R4, R208.reuse, 0x40 ;  /* 0x00000040d0047836 */ /* 0x040fe20000000000 */
[----:B------:R-:W-:-:S02]  /*0710*/  IADD3 R2, PT, PT, R208, 0x60, RZ ;  /* 0x00000060d0027810 */ /* 0x000fc40007ffe0ff */
[-C--:B------:R-:W-:Y:S01]  /*0720*/  ISETP.GE.OR P6, PT, R208, R7.reuse, P3 ;  /* 0x00000007d000720c */ /* 0x080fe20001fc6670 */
[----:B------:R-:W-:Y:S01]  /*0730*/  IMAD.WIDE.U32 R12, R205, 0x80, R208 ;  /* 0x00000080cd0c7825 */ /* 0x000fe200078e00d0 */
[CC--:B------:R-:W-:Y:S02]  /*0740*/  ISETP.GE.OR P5, PT, R5.reuse, R7.reuse, P3 ;  /* 0x000000070500720c */ /* 0x0c0fe40001fa6670 */
[-C--:B------:R-:W-:Y:S01]  /*0750*/  ISETP.GE.OR P4, PT, R4, R7.reuse, P3 ;  /* 0x000000070400720c */ /* 0x080fe20001f86670 */
[----:B-1----:R-:W-:Y:S01]  /*0760*/  IMAD.WIDE.U32 R8, R212, UR4, R8 ;  /* 0x00000004d4087c25 */ /* 0x002fe2000f8e0008 */
[-C--:B------:R-:W-:Y:S02]  /*0770*/  ISETP.GE.OR P3, PT, R2, R7.reuse, P3 ;  /* 0x000000070200720c */ /* 0x080fe40001f66670 */
[----:B------:R-:W-:Y:S01]  /*0780*/  ISETP.GE.OR P1, PT, R5, R7, P0 ;  /* 0x000000070500720c */ /* 0x000fe20000726670 */
[----:B------:R-:W-:Y:S01]  /*0790*/  IMAD R213, R212, UR5, R9 ;  /* 0x00000005d4d57c24 */ /* 0x000fe2000f8e0209 */
[----:B------:R-:W-:Y:S11]  /*07a0*/  @P2 BRA `(.L_x_115) ;  /* 0x0000000000282947 */ /* 0x000ff60003800000 */
        /* <DEDUP_REMOVED lines=10> */
.L_x_115:
[----:B------:R-:W-:Y:S05]  /*0850*/  BSYNC.RECONVERGENT B0 ;  /* 0x0000000000007941 */ /* 0x000fea0003800200 */
.L_x_114:
[----:B------:R-:W-:Y:S01]  /*0860*/  BSSY.RECONVERGENT B0, `(.L_x_116) ;  /* 0x0000012000007945 */ /* 0x000fe20003800200 */
[-C--:B------:R-:W-:Y:S01]  /*0870*/  ISETP.GE.OR P2, PT, R4, R7.reuse, P0 ;  /* 0x000000070400720c */ /* 0x080fe20000746670 */
[----:B------:R-:W-:Y:S01]  /*0880*/  IMAD R211, R211, R10, RZ ;  /* 0x0000000ad3d37224 */ /* 0x000fe200078e02ff */
[----:B------:R-:W-:Y:S01]  /*0890*/  ISETP.GE.OR P0, PT, R2, R7, P0 ;  /* 0x000000070200720c */ /* 0x000fe20000706670 */
[----:B------:R-:W-:-:S12]  /*08a0*/  @P1 BRA `(.L_x_117) ;  /* 0x0000000000341947 */ /* 0x000fd80003800000 */
        /* <DEDUP_REMOVED lines=13> */
.L_x_117:
[----:B------:R-:W-:Y:S05]  /*0980*/  BSYNC.RECONVERGENT B0 ;  /* 0x0000000000007941 */ /* 0x000fea0003800200 */
.L_x_116:
        /* <DEDUP_REMOVED lines=15> */
.L_x_119:
[----:B------:R-:W-:Y:S05]  /*0a80*/  BSYNC.RECONVERGENT B0 ;  /* 0x0000000000007941 */ /* 0x000fea0003800200 */
.L_x_118:
[----:B------:R-:W-:Y:S01]  /*0a90*/  BSSY.RECONVERGENT B0, `(.L_x_120) ;  /* 0x0000012000007945 */ /* 0x000fe20003800200 */
[----:B------:R-:W-:Y:S02]  /*0aa0*/  IADD3 R0, P2, P1, R211, R0, R3 ;  /* 0x00000000d3007210 */ /* 0x000fe4000795e003 */
[----:B------:R-:W-:Y:S02]  /*0ab0*/  SHF.R.S32.HI R211, RZ, 0x1f, R211 ;  /* 0x0000001fffd37819 */ /* 0x000fe400000114d3 */
[----:B------:R-:W-:Y:S01]  /*0ac0*/  SHF.R.S32.HI R7, RZ, 0x1f, R3 ;  /* 0x0000001fff077819 */ /* 0x000fe20000011403 */
[----:B------:R-:W-:Y:S08]  /*0ad0*/  @P0 BRA `(.L_x_121) ;  /* 0x0000000000340947 */ /* 0x000ff00003800000 */
[----:B------:R-:W4:Y:S01]  /*0ae0*/  LDCU.64 UR6, c[0x0][0x408] ;  /* 0x00008100ff0677ac */ /* 0x000f220008000a00 */
[----:B------:R-:W-:Y:S01]  /*0af0*/  IADD3 R3, P0, PT, R12, 0x60, RZ ;  /* 0x000000600c037810 */ /* 0x000fe20007f1e0ff */
[----:B------:R-:W-:Y:S01]  /*0b00*/  IMAD.MOV.U32 R12, RZ, RZ, R8 ;  /* 0x000000ffff0c7224 */ /* 0x000fe200078e0008 */
[----:B------:R-:W5:Y:S03]  /*0b10*/  LDCU.64 UR4, c[0x0][0x3f0] ;  /* 0x00007e00ff0477ac */ /* 0x000f660008000a00 */
[----:B------:R-:W-:Y:S01]  /*0b20*/  IMAD.X R9, RZ, RZ, R13, P0 ;  /* 0x000000ffff097224 */ /* 0x000fe200000e060d */
[----:B------:R-:W-:-:S03]  /*0b30*/  MOV R13, R213 ;  /* 0x000000d5000d7202 */ /* 0x000fc60000000f00 */
[----:B----4-:R-:W-:Y:S02]  /*0b40*/  IMAD R9, R9, UR6, RZ ;  /* 0x0000000609097c24 */ /* 0x010fe4000f8e02ff */
[----:B------:R-:W-:-:S04]  /*0b50*/  IMAD.WIDE.U32 R12, R3, UR6, R12 ;  /* 0x00000006030c7c25 */ /* 0x000fc8000f8e000c */
[----:B------:R-:W-:Y:S01]  /*0b60*/  IMAD R9, R3, UR7, R9 ;  /* 0x0000000703097c24 */ /* 0x000fe2000f8e0209 */
[----:B-----5:R-:W-:-:S04]  /*0b70*/  LEA R8, P0, R12, UR4, 0x1 ;  /* 0x000000040c087c11 */ /* 0x020fc8000f8008ff */
[----:B------:R-:W-:-:S04]  /*0b80*/  IADD3 R9, PT, PT, R13, R9, RZ ;  /* 0x000000090d097210 */ /* 0x000fc80007ffe0ff */
[----:B------:R-:W-:-:S05]  /*0b90*/  LEA.HI.X R9, R12, UR5, R9, 0x1, P0 ;  /* 0x000000050c097c11 */ /* 0x000fca00080f0c09 */
[----:B------:R4:W-:Y:S02]  /*0ba0*/  STG.E.128 desc[UR14][R8.64], RZ ;  /* 0x000000ff08007986 */ /* 0x0009e4000c101d0e */
.L_x_121:
[----:B------:R-:W-:Y:S05]  /*0bb0*/  BSYNC.RECONVERGENT B0 ;  /* 0x0000000000007941 */ /* 0x000fea0003800200 */
.L_x_120:
[----:B------:R-:W-:Y:S01]  /*0bc0*/  BSSY.RECONVERGENT B0, `(.L_x_122) ;  /* 0x000000b000007945 */ /* 0x000fe20003800200 */
[----:B------:R-:W-:-:S03]  /*0bd0*/  IADD3.X R6, PT, PT, R211, R6, R7, P2, P1 ;  /* 0x00000006d3067210 */ /* 0x000fc600017e2407 */
[----:B------:R-:W-:Y:S05]  /*0be0*/  @P6 BRA `(.L_x_123) ;  /* 0x0000000000206947 */ /* 0x000fea0003800000 */
[----:B------:R-:W4:Y:S01]  /*0bf0*/  LDCU.64 UR4, c[0x0][0x420] ;  /* 0x00008400ff0477ac */ /* 0x000f220008000a00 */
[----:B------:R-:W-:-:S05]  /*0c00*/  IMAD R3, R208, R10, RZ ;  /* 0x0000000ad0037224 */ /* 0x000fca00078e02ff */
[----:B------:R-:W-:-:S04]  /*0c10*/  IADD3 R7, P0, PT, R3, R0, RZ ;  /* 0x0000000003077210 */ /* 0x000fc80007f1e0ff */
[----:B------:R-:W-:Y:S02]  /*0c20*/  LEA.HI.X.SX32 R3, R3, R6, 0x1, P0 ;  /* 0x0000000603037211 */ /* 0x000fe400000f0eff */
[----:B----4-:R-:W-:-:S04]  /*0c30*/  LEA R8, P0, R7, UR4, 0x2 ;  /* 0x0000000407087c11 */ /* 0x010fc8000f8010ff */
[----:B------:R-:W-:Y:S01]  /*0c40*/  LEA.HI.X R9, R7, UR5, R3, 0x2, P0 ;  /* 0x0000000507097c11 */ /* 0x000fe200080f1403 */
[----:B------:R-:W-:-:S05]  /*0c50*/  IMAD.MOV.U32 R3, RZ, RZ, 0x7f800000 ;  /* 0x7f800000ff037424 */ /* 0x000fca00078e00ff */
[----:B------:R4:W-:Y:S03]  /*0c60*/  STG.E desc[UR14][R8.64], R3 ;  /* 0x0000000308007986 */ /* 0x0009e6000c10190e */
.L_x_123:
[----:B------:R-:W-:Y:S05]  /*0c70*/  BSYNC.RECONVERGENT B0 ;  /* 0x0000000000007941 */ /* 0x000fea0003800200 */
.L_x_122:
        /* <DEDUP_REMOVED lines=10> */
.L_x_125:
[----:B------:R-:W-:Y:S05]  /*0d20*/  BSYNC.RECONVERGENT B0 ;  /* 0x0000000000007941 */ /* 0x000fea0003800200 */
.L_x_124:
        /* <DEDUP_REMOVED lines=10> */
.L_x_127:
[----:B------:R-:W-:Y:S05]  /*0dd0*/  BSYNC.RECONVERGENT B0 ;  /* 0x0000000000007941 */ /* 0x000fea0003800200 */
.L_x_126:
[----:B------:R-:W-:Y:S05]  /*0de0*/  @P3 EXIT ;  /* 0x000000000000394d */ /* 0x000fea0003800000 */
[----:B------:R-:W5:Y:S01]  /*0df0*/  LDCU.64 UR4, c[0x0][0x420] ;  /* 0x00008400ff0477ac */ /* 0x000f620008000a00 */
[----:B------:R-:W-:-:S05]  /*0e00*/  IMAD R2, R2, R10, RZ ;  /* 0x0000000a02027224 */ /* 0x000fca00078e02ff */
[----:B------:R-:W-:-:S04]  /*0e10*/  IADD3 R0, P0, PT, R2, R0, RZ ;  /* 0x0000000002007210 */ /* 0x000fc80007f1e0ff */
[----:B------:R-:W-:Y:S02]  /*0e20*/  LEA.HI.X.SX32 R2, R2, R6, 0x1, P0 ;  /* 0x0000000602027211 */ /* 0x000fe400000f0eff */
[----:B-----5:R-:W-:-:S04]  /*0e30*/  LEA R4, P0, R0, UR4, 0x2 ;  /* 0x0000000400047c11 */ /* 0x020fc8000f8010ff */
[----:B------:R-:W-:Y:S01]  /*0e40*/  LEA.HI.X R5, R0, UR5, R2, 0x2, P0 ;  /* 0x0000000500057c11 */ /* 0x000fe200080f1402 */
[----:B------:R-:W-:-:S05]  /*0e50*/  IMAD.MOV.U32 R0, RZ, RZ, 0x7f800000 ;  /* 0x7f800000ff007424 */ /* 0x000fca00078e00ff */
[----:B------:R-:W-:Y:S01]  /*0e60*/  STG.E desc[UR14][R4.64], R0 ;  /* 0x0000000004007986 */ /* 0x000fe2000c10190e */
[----:B------:R-:W-:Y:S05]  /*0e70*/  EXIT ;  /* 0x000000000000794d */ /* 0x000fea0003800000 */
.L_x_112:
        /* <DEDUP_REMOVED lines=18> */
[----:B------:R-:W-:Y:S02]  /*0fa0*/  IADD3 R5, PT, PT, R9, R4, RZ ;  /* 0x0000000409057210 */ /* 0x000fe40007ffe0ff */
[----:B------:R-:W-:-:S05]  /*0fb0*/  MOV R4, R8 ;  /* 0x0000000800047202 */ /* 0x000fca0000000f00 */
[----:B--2---:R-:W-:-:S04]  /*0fc0*/  IMAD.WIDE.U32 R16, R209, UR6, R4 ;  /* 0x00000006d1107c25 */ /* 0x004fc8000f8e0004 */
[----:B------:R-:W-:Y:S01]  /*0fd0*/  IMAD R15, R209, UR7, R17 ;  /* 0x00000007d10f7c24 */ /* 0x000fe2000f8e0211 */
[----:B------:R-:W-:Y:S06]  /*0fe0*/  BRA `(.L_x_129) ;  /* 0x0000000000147947 */ /* 0x000fec0003800000 */
.L_x_128:
[----:B------:R-:W1:Y:S01]  /*0ff0*/  LDC.64 R2, c[0x0][0x3b8] ;  /* 0x0000ee00ff027b82 */ /* 0x000e620000000a00 */
[----:B------:R-:W-:-:S05]  /*1000*/  IADD3 R16, PT, PT, R10, R11, RZ ;  /* 0x0000000b0a107210 */ /* 0x000fca0007ffe0ff */
[C---:B-1----:R-:W-:Y:S02]  /*1010*/  IMAD R15, R16.reuse, R3, RZ ;  /* 0x00000003100f7224 */ /* 0x042fe400078e02ff */
[----:B------:R-:W-:-:S05]  /*1020*/  IMAD.WIDE.U32 R16, R16, R2, RZ ;  /* 0x0000000210107225 */ /* 0x000fca00078e00ff */
[----:B------:R-:W-:Y:S02]  /*1030*/  IADD3 R15, PT, PT, R17, R15, RZ ;  /* 0x0000000f110f7210 */ /* 0x000fe40007ffe0ff */
.L_x_129:
        /* <DEDUP_REMOVED lines=10> */
[----:B------:R-:W-:-:S04]  /*10e0*/  IMAD.HI.U32 R12, R13, R8, R12 ;  /* 0x000000080d0c7227 */ /* 0x000fc800078e000c */
[----:B------:R-:W-:-:S04]  /*10f0*/  IMAD.MOV.U32 R8, RZ, RZ, R4 ;  /* 0x000000ffff087224 */ /* 0x000fc800078e0004 */
[----:B------:R-:W-:-:S04]  /*1100*/  IMAD.HI.U32 R12, R12, R8, RZ ;  /* 0x000000080c0c7227 */ /* 0x000fc800078e00ff */
[----:B------:R-:W-:-:S04]  /*1110*/  IMAD.MOV R4, RZ, RZ, -R12 ;  /* 0x000000ffff047224 */ /* 0x000fc800078e0a0c */
[----:B------:R-:W-:-:S05]  /*1120*/  IMAD R4, R9, R4, R8 ;  /* 0x0000000409047224 */ /* 0x000fca00078e0208 */
[----:B------:R-:W-:-:S13]  /*1130*/  ISETP.GT.U32.AND P1, PT, R9, R4, PT ;  /* 0x000000040900720c */ /* 0x000fda0003f24070 */
[-C--:B------:R-:W-:Y:S01]  /*1140*/  @!P1 IADD3 R4, PT, PT, R4, -R9.reuse, RZ ;  /* 0x8000000904049210 */ /* 0x080fe20007ffe0ff */
[----:B------:R-:W-:Y:S01]  /*1150*/  @!P1 VIADD R12, R12, 0x1 ;  /* 0x000000010c0c9836 */ /* 0x000fe20000000000 */
[----:B------:R-:W-:Y:S02]  /*1160*/  ISETP.NE.AND P1, PT, R5, RZ, PT ;  /* 0x000000ff0500720c */ /* 0x000fe40003f25270 */
[----:B------:R-:W-:Y:S02]  /*1170*/  ISETP.GE.U32.AND P3, PT, R4, R9, PT ;  /* 0x000000090400720c */ /* 0x000fe40003f66070 */
[----:B------:R-:W-:-:S04]  /*1180*/  LOP3.LUT R4, R212, R5, RZ, 0x3c, !PT ;  /* 0x00000005d4047212 */ /* 0x000fc800078e3cff */
[----:B------:R-:W-:-:S07]  /*1190*/  ISETP.GE.AND P0, PT, R4, RZ, PT ;  /* 0x000000ff0400720c */ /* 0x000fce0003f06270 */
        /* <DEDUP_REMOVED lines=12> */
[----:B------:R-:W-:Y:S01]  /*1260*/  IMAD R5, R10, R9, R5 ;  /* 0x000000090a057224 */ /* 0x000fe200078e0205 */
[----:B------:R-:W-:-:S04]  /*1270*/  MOV R10, R12 ;  /* 0x0000000c000a7202 */ /* 0x000fc80000000f00 */
[----:B------:R-:W-:-:S03]  /*1280*/  IADD3 R11, PT, PT, R13, R5, RZ ;  /* 0x000000050d0b7210 */ /* 0x000fc60007ffe0ff */
[----:B--2---:R-:W-:-:S04]  /*1290*/  IMAD.WIDE.U32 R10, R209, UR6, R10 ;  /* 0x00000006d10a7c25 */ /* 0x004fc8000f8e000a */
[----:B------:R-:W-:Y:S01]  /*12a0*/  IMAD R5, R209, UR7, R11 ;  /* 0x00000007d1057c24 */ /* 0x000fe2000f8e020b */
[----:B------:R-:W-:Y:S01]  /*12b0*/  MOV R14, R10 ;  /* 0x0000000a000e7202 */ /* 0x000fe20000000f00 */
[----:B------:R-:W-:Y:S06]  /*12c0*/  BRA `(.L_x_131) ;  /* 0x0000000000187947 */ /* 0x000fec0003800000 */
.L_x_130:
[----:B------:R-:W1:Y:S01]  /*12d0*/  LDC.64 R8, c[0x0][0x3c0] ;  /* 0x0000f000ff087b82 */ /* 0x000e620000000a00 */
[----:B------:R-:W-:-:S05]  /*12e0*/  IADD3 R10, PT, PT, R10, R11, RZ ;  /* 0x0000000b0a0a7210 */ /* 0x000fca0007ffe0ff */
[C---:B-1----:R-:W-:Y:S02]  /*12f0*/  IMAD R5, R10.reuse, R9, RZ ;  /* 0x000000090a057224 */ /* 0x042fe400078e02ff */
[----:B------:R-:W-:-:S05]  /*1300*/  IMAD.WIDE.U32 R10, R10, R8, RZ ;  /* 0x000000080a0a7225 */ /* 0x000fca00078e00ff */
[----:B------:R-:W-:Y:S02]  /*1310*/  IADD3 R5, PT, PT, R11, R5, RZ ;  /* 0x000000050b057210 */ /* 0x000fe40007ffe0ff */
[----:B------:R-:W-:-:S07]  /*1320*/  MOV R14, R10 ;  /* 0x0000000a000e7202 */ /* 0x000fce0000000f00 */
.L_x_131:
[C---:B------:R-:W-:Y:S01]  /*1330*/  IMAD.SHL.U32 R210, R208.reuse, 0x8, RZ ;  /* 0x00000008d0d27824 */ /* 0x040fe200078e00ff */
[----:B------:R-:W1:Y:S01]  /*1340*/  LDCU.128 UR4, c[0x0][0x3d0] ;  /* 0x00007a00ff0477ac */ /* 0x000e620008000c00 */
[--C-:B------:R-:W-:Y:S01]  /*1350*/  SHF.R.U32.HI R200, RZ, 0x2, R208.reuse ;  /* 0x00000002ffc87819 */ /* 0x100fe200000116d0 */
[----:B------:R-:W-:Y:S01]  /*1360*/  IMAD.SHL.U32 R13, R208, 0x20, RZ ;  /* 0x00000020d00d7824 */ /* 0x000fe200078e00ff */
[----:B------:R-:W2:Y:S01]  /*1370*/  S2UR UR16, SR_CgaCtaId ;  /* 0x00000000001079c3 */ /* 0x000ea20000008800 */
[C---:B------:R-:W-:Y:S01]  /*1380*/  LOP3.LUT R199, R210.reuse, 0x18, RZ, 0xc0, !PT ;  /* 0x00000018d2c77812 */ /* 0x040fe200078ec0ff */
[----:B------:R-:W3:Y:S01]  /*1390*/  LDCU.64 UR12, c[0x0][0x388] ;  /* 0x00007100ff0c77ac */ /* 0x000ee20008000a00 */
[----:B------:R-:W-:Y:S01]  /*13a0*/  LOP3.LUT R10, R210, 0xd8, RZ, 0xc0, !PT ;  /* 0x000000d8d20a7812 */ /* 0x000fe200078ec0ff */
[----:B------:R-:W-:Y:S01]  /*13b0*/  IMAD.SHL.U32 R12, R208, 0x4, RZ ;  /* 0x00000004d00c7824 */ /* 0x000fe200078e00ff */
[----:B------:R-:W-:Y:S01]  /*13c0*/  IADD3 R16, P0, PT, R199, R16, RZ ;  /* 0x00000010c7107210 */ /* 0x000fe20007f1e0ff */
[----:B------:R-:W4:Y:S01]  /*13d0*/  LDCU.64 UR10, c[0x0][0x390] ;  /* 0x00007200ff0a77ac */ /* 0x000f220008000a00 */
[----:B------:R-:W-:Y:S01]  /*13e0*/  LOP3.LUT R10, R10, 0x18, R208, 0x78, !PT ;  /* 0x000000180a0a7812 */ /* 0x000fe200078e78d0 */
[----:B------:R-:W-:Y:S01]  /*13f0*/  IMAD.IADD R198, R7, 0x1, -R211 ;  /* 0x0000000107c67824 */ /* 0x000fe200078e0ad3 */
[----:B------:R-:W-:Y:S01]  /*1400*/  LOP3.LUT R11, R13, 0xc0, RZ, 0xc0, !PT ;  /* 0x000000c00d0b7812 */ /* 0x000fe200078ec0ff */
[----:B------:R-:W-:Y:S01]  /*1410*/  IMAD.X R17, RZ, RZ, R15, P0 ;  /* 0x000000ffff117224 */ /* 0x000fe200000e060f */
[----:B------:R-:W-:Y:S01]  /*1420*/  IADD3 R14, P0, PT, R199, R14, RZ ;  /* 0x0000000ec70e7210 */ /* 0x000fe20007f1e0ff */
[----:B------:R-:W5:Y:S01]  /*1430*/  LDCU.64 UR8, c[0x0][0x3c8] ;  /* 0x00007900ff0877ac */ /* 0x000f620008000a00 */
[----:B------:R-:W-:Y:S01]  /*1440*/  SHF.R.S32.HI R201, RZ, 0x1f, R4 ;  /* 0x0000001fffc97819 */ /* 0x000fe20000011404 */
[----:B------:R-:W-:Y:S01]  /*1450*/  IMAD.WIDE.U32 R16, R200, R2, R16 ;  /* 0x00000002c8107225 */ /* 0x000fe200078e0010 */
[----:B------:R-:W-:Y:S01]  /*1460*/  LOP3.LUT R210, R10, 0x1f20, R210, 0xf8, !PT ;  /* 0x00001f200ad27812 */ /* 0x000fe200078ef8d2 */
[----:B------:R-:W-:Y:S01]  /*1470*/  BSSY.RECONVERGENT B0, `(.L_x_132) ;  /* 0x0000032000007945 */ /* 0x000fe20003800200 */
[----:B------:R-:W-:Y:S01]  /*1480*/  LOP3.LUT R12, R11, 0x18, R12, 0xf8, !PT ;  /* 0x000000180b0c7812 */ /* 0x000fe200078ef80c */
[----:B------:R-:W-:Y:S01]  /*1490*/  IMAD.X R15, RZ, RZ, R5, P0 ;  /* 0x000000ffff0f7224 */ /* 0x000fe200000e0605 */
[----:B------:R-:W-:Y:S01]  /*14a0*/  MOV R10, R16 ;  /* 0x00000010000a7202 */ /* 0x000fe20000000f00 */
[C---:B------:R-:W-:Y:S01]  /*14b0*/  IMAD R11, R200.reuse, R3, R17 ;  /* 0x00000003c80b7224 */ /* 0x040fe200078e0211 */
[----:B------:R-:W-:Y:S01]  /*14c0*/  IADD3 R18, P0, PT, R199, R18, RZ ;  /* 0x00000012c7127210 */ /* 0x000fe20007f1e0ff */
[----:B-1----:R-:W-:Y:S01]  /*14d0*/  IMAD R203, R201, UR4, RZ ;  /* 0x00000004c9cb7c24 */ /* 0x002fe2000f8e02ff */
[C---:B------:R-:W-:Y:S01]  /*14e0*/  ISETP.GE.AND P2, PT, R200.reuse, R198, PT ;  /* 0x000000c6c800720c */ /* 0x040fe20003f46270 */
[----:B------:R-:W-:Y:S01]  /*14f0*/  IMAD.WIDE.U32 R14, R200, R8, R14 ;  /* 0x00000008c80e7225 */ /* 0x000fe200078e000e */
[----:B------:R-:W-:-:S02]  /*1500*/  IADD3.X R19, PT, PT, RZ, R0, RZ, P0, !PT ;  /* 0x00000000ff137210 */ /* 0x000fc400007fe4ff */
[----:B------:R-:W-:Y:S01]  /*1510*/  LEA R206, P0, R205, R200, 0x7 ;  /* 0x000000c8cdce7211 */ /* 0x000fe200078038ff */
[----:B------:R-:W-:Y:S01]  /*1520*/  IMAD R201, R201, UR6, RZ ;  /* 0x00000006c9c97c24 */ /* 0x000fe2000f8e02ff */
[----:B------:R-:W-:Y:S01]  /*1530*/  SHF.R.U32.HI R185, RZ, 0x1, R208 ;  /* 0x00000001ffb97819 */ /* 0x000fe200000116d0 */
[C---:B------:R-:W-:Y:S01]  /*1540*/  IMAD R203, R4.reuse, UR5, R203 ;  /* 0x0000000504cb7c24 */ /* 0x040fe2000f8e02cb */
[----:B------:R-:W-:Y:S01]  /*1550*/  LEA.HI.X R205, R205, RZ, RZ, 0x7, P0 ;  /* 0x000000ffcdcd7211 */ /* 0x000fe200000f3cff */
[----:B------:R-:W-:Y:S01]  /*1560*/  IMAD.WIDE.U32 R10, R4, UR4, R10 ;  /* 0x00000004040a7c25 */ /* 0x000fe2000f8e000a */
[----:B------:R-:W-:Y:S01]  /*1570*/  UMOV UR4, 0x400 ;  /* 0x0000040000047882 */ /* 0x000fe20000000000 */
[----:B------:R-:W-:Y:S01]  /*1580*/  LOP3.LUT R181, R12, 0x8, R185, 0x78, !PT ;  /* 0x000000080cb57812 */ /* 0x000fe200078e78b9 */
[----:B--2---:R-:W-:Y:S01]  /*1590*/  ULEA UR4, UR16, UR4, 0x18 ;  /* 0x0000000410047291 */ /* 0x004fe2000f8ec0ff */
[----:B------:R-:W-:Y:S01]  /*15a0*/  IMAD R15, R200, R9, R15 ;  /* 0x00000009c80f7224 */ /* 0x000fe200078e020f */
[----:B---3--:R-:W-:Y:S01]  /*15b0*/  LEA R204, P1, R10, UR12, 0x1 ;  /* 0x0000000c0acc7c11 */ /* 0x008fe2000f8208ff */
[----:B------:R-:W-:-:S02]  /*15c0*/  IMAD R201, R4, UR7, R201 ;  /* 0x0000000704c97c24 */ /* 0x000fc4000f8e02c9 */
[----:B------:R-:W-:Y:S01]  /*15d0*/  IMAD.IADD R203, R11, 0x1, R203 ;  /* 0x000000010bcb7824 */ /* 0x000fe200078e02cb */
[----:B------:R-:W-:Y:S01]  /*15e0*/  LEA R210, R210, UR4, 0x1 ;  /* 0x00000004d2d27c11 */ /* 0x000fe2000f8e08ff */
[----:B------:R-:W-:-:S03]  /*15f0*/  IMAD.WIDE.U32 R4, R4, UR6, R14 ;  /* 0x0000000604047c25 */ /* 0x000fc6000f8e000e */
[----:B------:R-:W-:Y:S01]  /*1600*/  LEA.HI.X R203, R10, UR13, R203, 0x1, P1 ;  /* 0x0000000d0acb7c11 */ /* 0x000fe200088f0ccb */
[----:B------:R-:W-:Y:S01]  /*1610*/  IMAD.IADD R201, R5, 0x1, R201 ;  /* 0x0000000105c97824 */ /* 0x000fe200078e02c9 */
[----:B----4-:R-:W-:Y:S01]  /*1620*/  LEA R202, P1, R4, UR10, 0x1 ;  /* 0x0000000a04ca7c11 */ /* 0x010fe2000f8208ff */
[----:B-----5:R-:W-:-:S03]  /*1630*/  IMAD.WIDE.U32 R18, R212, UR8, R18 ;  /* 0x00000008d4127c25 */ /* 0x020fc6000f8e0012 */
[----:B------:R-:W-:Y:S01]  /*1640*/  LEA.HI.X R201, R4, UR11, R201, 0x1, P1 ;  /* 0x0000000b04c97c11 */ /* 0x000fe200088f0cc9 */
[----:B------:R-:W-:Y:S01]  /*1650*/  IMAD R21, R212, UR9, R19 ;  /* 0x00000009d4157c24 */ /* 0x000fe2000f8e0213 */
[----:B------:R-:W-:Y:S07]  /*1660*/  @P2 BRA `(.L_x_133) ;  /* 0x0000000000482947 */ /* 0x000fee0003800000 */
        /* <DEDUP_REMOVED lines=17> */
.L_x_134:
[----:B------:R1:W-:Y:S02]  /*1780*/  STS.128 [R210], RZ ;  /* 0x000000ffd2007388 */ /* 0x0003e40000000c00 */
.L_x_133:
[----:B------:R-:W-:Y:S05]  /*1790*/  BSYNC.RECONVERGENT B0 ;  /* 0x0000000000007941 */ /* 0x000fea0003800200 */
.L_x_132:
[----:B------:R-:W-:Y:S01]  /*17a0*/  VIADD R0, R6, 0x7f ;  /* 0x0000007f06007836 */ /* 0x000fe20000000000 */
[----:B------:R-:W-:Y:S01]  /*17b0*/  SHF.L.U64.HI R14, R2, 0x7, R3 ;  /* 0x00000007020e7819 */ /* 0x000fe20000010203 */
[C---:B------:R-:W-:Y:S01]  /*17c0*/  VIADD R197, R200.reuse, 0x20 ;  /* 0x00000020c8c57836 */ /* 0x040fe20000000000 */
[----:B------:R-:W-:Y:S01]  /*17d0*/  BSSY.RECONVERGENT B0, `(.L_x_135) ;  /* 0x0000025000007945 */ /* 0x000fe20003800200 */
[C---:B------:R-:W-:Y:S01]  /*17e0*/  VIADD R196, R200.reuse, 0x40 ;  /* 0x00000040c8c47836 */ /* 0x040fe20000000000 */
[----:B------:R-:W-:Y:S01]  /*17f0*/  SHF.R.S32.HI R5, RZ, 0x1f, R0 ;  /* 0x0000001fff057819 */ /* 0x000fe20000011400 */
[----:B------:R-:W-:Y:S01]  /*1800*/  VIADD R193, R200, 0x60 ;  /* 0x00000060c8c17836 */ /* 0x000fe20000000000 */
[----:B------:R-:W-:Y:S01]  /*1810*/  ISETP.GE.AND P0, PT, R197, R198, PT ;  /* 0x000000c6c500720c */ /* 0x000fe20003f06270 */
[----:B--2---:R-:W-:Y:S01]  /*1820*/  IMAD.SHL.U32 R10, R2, 0x80, RZ ;  /* 0x00000080020a7824 */ /* 0x004fe200078e00ff */
[----:B------:R-:W-:Y:S02]  /*1830*/  LEA.HI R5, R5, R0, RZ, 0x7 ;  /* 0x0000000005057211 */ /* 0x000fe400078f38ff */
[----:B------:R-:W-:-:S02]  /*1840*/  ISETP.GE.AND P2, PT, R196, R198, PT ;  /* 0x000000c6c400720c */ /* 0x000fc40003f46270 */
[----:B------:R-:W-:Y:S02]  /*1850*/  LEA.HI.SX32 R184, R5, 0xffffffff, 0x19 ;  /* 0xffffffff05b87811 */ /* 0x000fe400078fcaff */
[----:B------:R-:W-:Y:S02]  /*1860*/  ISETP.GE.AND P1, PT, R193, R198, PT ;  /* 0x000000c6c100720c */ /* 0x000fe40003f26270 */
[----:B------:R-:W-:Y:S01]  /*1870*/  SHF.R.S32.HI R0, RZ, 0x1f, R184 ;  /* 0x0000001fff007819 */ /* 0x000fe200000114b8 */
[----:B------:R-:W-:Y:S02]  /*1880*/  IMAD R4, R184, -0x80, R6 ;  /* 0xffffff80b8047824 */ /* 0x000fe400078e0206 */
[----:B------:R-:W-:-:S03]  /*1890*/  IMAD R14, R14, R184, RZ ;  /* 0x000000b80e0e7224 */ /* 0x000fc600078e02ff */
[----:B------:R-:W-:Y:S01]  /*18a0*/  ISETP.GE.AND P3, PT, R200, R4, PT ;  /* 0x00000004c800720c */ /* 0x000fe20003f66270 */
[----:B------:R-:W-:Y:S02]  /*18b0*/  IMAD R14, R0, R10, R14 ;  /* 0x0000000a000e7224 */ /* 0x000fe400078e020e */
[----:B------:R-:W-:Y:S01]  /*18c0*/  IMAD.WIDE.U32 R10, R10, R184, RZ ;  /* 0x000000b80a0a7225 */ /* 0x000fe200078e00ff */
[----:B------:R-:W-:Y:S09]  /*18d0*/  @P0 BRA `(.L_x_136) ;  /* 0x0000000000500947 */ /* 0x000ff20003800000 */
        /* <DEDUP_REMOVED lines=20> */
.L_x_136:
[----:B------:R-:W-:Y:S05]  /*1a20*/  BSYNC.RECONVERGENT B0 ;  /* 0x0000000000007941 */ /* 0x000fea0003800200 */
.L_x_135:
        /* <DEDUP_REMOVED lines=22> */
.L_x_138:
[----:B------:R-:W-:Y:S05]  /*1b90*/  BSYNC.RECONVERGENT B0 ;  /* 0x0000000000007941 */ /* 0x000fea0003800200 */
.L_x_137:
        /* <DEDUP_REMOVED lines=21> */
.L_x_140:
[----:B------:R-:W-:Y:S05]  /*1cf0*/  BSYNC.RECONVERGENT B0 ;  /* 0x0000000000007941 */ /* 0x000fea0003800200 */
.L_x_139:
        /* <DEDUP_REMOVED lines=13> */
.L_x_143:
[----:B------:R3:W-:Y:S02]  /*1dd0*/  STS.128 [R210+0x2000], RZ ;  /* 0x002000ffd2007388 */ /* 0x0007e40000000c00 */
.L_x_142:
[----:B------:R-:W-:Y:S05]  /*1de0*/  BSYNC.RECONVERGENT B0 ;  /* 0x0000000000007941 */ /* 0x000fea0003800200 */
.L_x_141:
[-C--:B------:R-:W-:Y:S01]  /*1df0*/  ISETP.GE.AND P0, PT, R197, R4.reuse, PT ;  /* 0x00000004c500720c */ /* 0x080fe20003f06270 */
[----:B------:R-:W-:Y:S01]  /*1e00*/  BSSY.RECONVERGENT B0, `(.L_x_144) ;  /* 0x0000012000007945 */ /* 0x000fe20003800200 */
[-C--:B------:R-:W-:Y:S01]  /*1e10*/  ISETP.GE.AND P2, PT, R196, R4.reuse, PT ;  /* 0x00000004c400720c */ /* 0x080fe20003f46270 */
[C---:B------:R-:W-:Y:S01]  /*1e20*/  IMAD.SHL.U32 R183, R2.reuse, 0x20, RZ ;  /* 0x0000002002b77824 */ /* 0x040fe200078e00ff */
        /* <DEDUP_REMOVED lines=15> */
.L_x_145:
[----:B------:R-:W-:Y:S05]  /*1f20*/  BSYNC.RECONVERGENT B0 ;  /* 0x0000000000007941 */ /* 0x000fea0003800200 */
.L_x_144:
        /* <DEDUP_REMOVED lines=14> */
.L_x_147:
[----:B------:R-:W-:Y:S05]  /*2010*/  BSYNC.RECONVERGENT B0 ;  /* 0x0000000000007941 */ /* 0x000fea0003800200 */
.L_x_146:
        /* <DEDUP_REMOVED lines=10> */
[----:B---3--:R-:W-:-:S04]  /*20c0*/  LEA R14, P0, R16, R204, 0x1 ;  /* 0x000000cc100e7211 */ /* 0x008fc800078008ff */
[----:B------:R-:W-:-:S05]  /*20d0*/  LEA.HI.X R15, R16, R203, R10, 0x1, P0 ;  /* 0x000000cb100f7211 */ /* 0x000fca00000f0c0a */
[----:B------:R-:W-:Y:S01]  /*20e0*/  @!PT LDS RZ, [RZ] ;  /* 0x00000000fffff984 */ /* 0x000fe20000000800 */
[----:B------:R-:W-:Y:S01]  /*20f0*/  @!PT LDS RZ, [RZ] ;  /* 0x00000000fffff984 */ /* 0x000fe20000000800 */
[----:B------:R-:W-:Y:S01]  /*2100*/  @!PT LDS RZ, [RZ] ;  /* 0x00000000fffff984 */ /* 0x000fe20000000800 */
[----:B------:R3:W-:Y:S04]  /*2110*/  LDGSTS.E.BYPASS.LTC128B.128 [R210+0x3800], desc[UR14][R14.64] ;  /* 0x038000000ed27fae */ /* 0x0007e8000b981a0e */
.L_x_149:
[----:B------:R-:W-:Y:S05]  /*2120*/  BSYNC.RECONVERGENT B0 ;  /* 0x0000000000007941 */ /* 0x000fea0003800200 */
.L_x_148:
[----:B------:R-:W5:Y:S01]  /*2130*/  LDCU.64 UR6, c[0x0][0x538] ;  /* 0x0000a700ff0677ac */ /* 0x000f620008000a00 */
[----:B------:R-:W0:Y:S01]  /*2140*/  LDGDEPBAR ;  /* 0x00000000000079af */ /* 0x000e220000000000 */
[----:B-----5:R-:W-:-:S04]  /*2150*/  ISETP.NE.U32.AND P1, PT, RZ, UR6, PT ;  /* 0x00000006ff007c0c */ /* 0x020fc8000bf25070 */
[----:B------:R-:W-:Y:S01]  /*2160*/  ISETP.NE.AND.EX P1, PT, RZ, UR7, PT, P1 ;  /* 0x00000007ff007c0c */ /* 0x000fe2000bf25310 */
[----:B------:R-:W-:Y:S01]  /*2170*/  BSSY.RECONVERGENT B0, `(.L_x_150) ;  /* 0x0000022000007945 */ /* 0x000fe20003800200 */
[----:B------:R-:W-:-:S11]  /*2180*/  DEPBAR.LE SB0, 0x0 ;  /* 0x000080000000791a */ /* 0x000fd60000000000 */
[----:B------:R-:W3:Y:S01]  /*2190*/  @P1 LDC.64 R10, c[0x0][0x540] ;  /* 0x00015000ff0a1b82 */ /* 0x000ee20000000a00 */
[----:B------:R-:W-:-:S03]  /*21a0*/  @P1 MOV R213, RZ ;  /* 0x000000ff00d51202 */ /* 0x000fc60000000f00 */
[----:B---3--:R-:W-:-:S04]  /*21b0*/  @P1 IMAD.WIDE.U32 R14, R209, R10, R212 ;  /* 0x0000000ad10e1225 */ /* 0x008fc800078e00d4 */
[----:B------:R-:W-:Y:S01]  /*21c0*/  @P1 IMAD R11, R209, R11, R15 ;  /* 0x0000000bd10b1224 */ /* 0x000fe200078e020f */
[----:B------:R-:W-:-:S04]  /*21d0*/  @P1 LEA R16, P0, R14, UR6, 0x2 ;  /* 0x000000060e101c11 */ /* 0x000fc8000f8010ff */
[----:B------:R-:W-:Y:S02]  /*21e0*/  @P1 LEA.HI.X R17, R14, UR7, R11, 0x2, P0 ;  /* 0x000000070e111c11 */ /* 0x000fe400080f140b */
[----:B------:R-:W3:Y:S03]  /*21f0*/  @P1 LDC R14, c[0x0][0x458] ;  /* 0x00011600ff0e1b82 */ /* 0x000ee60000000800 */
[----:B------:R-:W5:Y:S01]  /*2200*/  @P1 LDG.E R16, desc[UR14][R16.64] ;  /* 0x0000000e10101981 */ /* 0x000f62000c1e1900 */
[C---:B------:R-:W-:Y:S02]  /*2210*/  SHF.L.U64.HI R15, R8.reuse, 0x7, R9 ;  /* 0x00000007080f7819 */ /* 0x040fe40000010209 */
[----:B------:R-:W-:-:S03]  /*2220*/  SHF.L.U32 R10, R8, 0x7, RZ ;  /* 0x00000007080a7819 */ /* 0x000fc600000006ff */
[----:B------:R-:W-:-:S04]  /*2230*/  IMAD R15, R15, R184, RZ ;  /* 0x000000b80f0f7224 */ /* 0x000fc800078e02ff */
[----:B------:R-:W-:Y:S01]  /*2240*/  IMAD R15, R0, R10, R15 ;  /* 0x0000000a000f7224 */ /* 0x000fe200078e020f */
[----:B------:R-:W-:Y:S01]  /*2250*/  MOV R0, RZ ;  /* 0x000000ff00007202 */ /* 0x000fe20000000f00 */
[----:B------:R-:W-:-:S05]  /*2260*/  IMAD.WIDE.U32 R10, R10, R184, RZ ;  /* 0x000000b80a0a7225 */ /* 0x000fca00078e00ff */
[----:B------:R-:W-:Y:S01]  /*2270*/  IADD3 R15, PT, PT, R11, R15, RZ ;  /* 0x0000000f0b0f7210 */ /* 0x000fe20007ffe0ff */
[----:B---3--:R-:W5:Y:S01]  /*2280*/  @P1 MUFU.RCP R14, R14 ;  /* 0x0000000e000e1308 */ /* 0x008f620000001000 */
[----:B------:R-:W-:Y:S01]  /*2290*/  BAR.SYNC.DEFER_BLOCKING 0x0 ;  /* 0x0000000000007b1d */ /* 0x000fe20000010000 */
[----:B-----5:R-:W-:-:S05]  /*22a0*/  @P1 FMUL.FTZ R0, R16, R14 ;  /* 0x0000000e10001220 */ /* 0x020fca0000410000 */
        /* <DEDUP_REMOVED lines=11> */
.L_x_152:
[----:B------:R3:W-:Y:S01]  /*2360*/  STS.128 [R210+0x4000], RZ ;  /* 0x004000ffd2007388 */ /* 0x0007e20000000c00 */
[----:B------:R-:W-:Y:S05]  /*2370*/  BRA `(.L_x_153) ;  /* 0x0000000000047947 */ /* 0x000fea0003800000 */
.L_x_151:
[----:B------:R3:W-:Y:S02]  /*2380*/  STS.128 [R210+0x4000], RZ ;  /* 0x004000ffd2007388 */ /* 0x0007e40000000c00 */
.L_x_153:
[----:B------:R-:W-:Y:S05]  /*2390*/  BSYNC.RECONVERGENT B0 ;  /* 0x0000000000007941 */ /* 0x000fea0003800200 */
.L_x_150:
[----:B------:R-:W-:Y:S01]  /*23a0*/  ISETP.GE.AND P0, PT, R197, R4, PT ;  /* 0x00000004c500720c */ /* 0x000fe20003f06270 */
[----:B---3--:R-:W-:Y:S01]  /*23b0*/  IMAD.SHL.U32 R17, R208, 0x10, RZ ;  /* 0x00000010d0117824 */ /* 0x008fe200078e00ff */
[----:B------:R-:W-:Y:S01]  /*23c0*/  LOP3.LUT R180, R13, 0x120, RZ, 0xc0, !PT ;  /* 0x000001200db47812 */ /* 0x000fe200078ec0ff */
[----:B------:R-:W-:Y:S01]  /*23d0*/  BSSY.RECONVERGENT B0, `(.L_x_154) ;  /* 0x0000019000007945 */ /* 0x000fe20003800200 */
[----:B------:R-:W-:Y:S02]  /*23e0*/  LOP3.LUT R191, R12, 0x8, R208, 0x78, !PT ;  /* 0x000000080cbf7812 */ /* 0x000fe400078e78d0 */
[----:B------:R-:W-:Y:S02]  /*23f0*/  LOP3.LUT R16, R17, 0x100, RZ, 0xc0, !PT ;  /* 0x0000010011107812 */ /* 0x000fe400078ec0ff */
[----:B------:R-:W-:Y:S02]  /*2400*/  LOP3.LUT R192, R180, 0x3e00, R17, 0xf8, !PT ;  /* 0x00003e00b4c07812 */ /* 0x000fe400078ef811 */
[----:B------:R-:W-:-:S02]  /*2410*/  LOP3.LUT R16, R16, 0x20, R13, 0xf8, !PT ;  /* 0x0000002010107812 */ /* 0x000fc400078ef80d */
[-C--:B------:R-:W-:Y:S01]  /*2420*/  ISETP.GE.AND P2, PT, R196, R4.reuse, PT ;  /* 0x00000004c400720c */ /* 0x080fe20003f46270 */
[----:B------:R3:W-:Y:S01]  /*2430*/  @P0 STS.128 [R210+0x4800], RZ ;  /* 0x004800ffd2000388 */ /* 0x0007e20000000c00 */
[----:B------:R-:W-:Y:S01]  /*2440*/  ISETP.GE.AND P1, PT, R193, R4, PT ;  /* 0x00000004c100720c */ /* 0x000fe20003f26270 */
[----:B------:R-:W-:Y:S02]  /*2450*/  IMAD.IADD R191, R191, 0x1, R16 ;  /* 0x00000001bfbf7824 */ /* 0x000fe400078e0210 */
[----:B------:R-:W-:Y:S01]  /*2460*/  IMAD.IADD R192, R181, 0x1, R192 ;  /* 0x00000001b5c07824 */ /* 0x000fe200078e02c0 */
[----:B------:R-:W-:Y:S09]  /*2470*/  @P0 BRA `(.L_x_155) ;  /* 0x0000000000380947 */ /* 0x000ff20003800000 */
        /* <DEDUP_REMOVED lines=14> */
.L_x_155:
[----:B------:R-:W-:Y:S05]  /*2560*/  BSYNC.RECONVERGENT B0 ;  /* 0x0000000000007941 */ /* 0x000fea0003800200 */
.L_x_154:
        /* <DEDUP_REMOVED lines=9> */
[----:B------:R-:W-:-:S04]  /*2600*/  LEA R12, P0, R8, R10, 0x6 ;  /* 0x0000000a080c7211 */ /* 0x000fc800078030ff */
[----:B------:R-:W-:Y:S02]  /*2610*/  LEA.HI.X R4, R8, R15, R9, 0x6, P0 ;  /* 0x0000000f08047211 */ /* 0x000fe400000f3409 */
[----:B-1----:R-:W-:-:S04]  /*2620*/  LEA R16, P0, R12, R202, 0x1 ;  /* 0x000000ca0c107211 */ /* 0x002fc800078008ff */
[----:B------:R-:W-:-:S05]  /*2630*/  LEA.HI.X R17, R12, R201, R4, 0x1, P0 ;  /* 0x000000c90c117211 */ /* 0x000fca00000f0c04 */
[----:B------:R-:W-:Y:S01]  /*2640*/  @!PT LDS RZ, [RZ] ;  /* 0x00000000fffff984 */ /* 0x000fe20000000800 */
[----:B------:R-:W-:Y:S01]  /*2650*/  @!PT LDS RZ, [RZ] ;  /* 0x00000000fffff984 */ /* 0x000fe20000000800 */
[----:B------:R-:W-:Y:S01]  /*2660*/  @!PT LDS RZ, [RZ] ;  /* 0x00000000fffff984 */ /* 0x000fe20000000800 */
[----:B------:R1:W-:Y:S04]  /*2670*/  LDGSTS.E.BYPASS.LTC128B.128 [R210+0x5000], desc[UR14][R16.64] ;  /* 0x0500000010d27fae */ /* 0x0003e8000b981a0e */
.L_x_157:
[----:B------:R-:W-:Y:S05]  /*2680*/  BSYNC.RECONVERGENT B0 ;  /* 0x0000000000007941 */ /* 0x000fea0003800200 */
.L_x_156:
        /* <DEDUP_REMOVED lines=17> */
.L_x_159:
[----:B------:R-:W-:Y:S05]  /*27a0*/  BSYNC.RECONVERGENT B0 ;  /* 0x0000000000007941 */ /* 0x000fea0003800200 */
.L_x_158:
[----:B------:R-:W-:Y:S01]  /*27b0*/  LDSM.16.M88.4 R116, [R191+0x2000] ;  /* 0x00200000bf74783b */ /* 0x000fe20000000200 */
[----:B------:R-:W-:Y:S01]  /*27c0*/  IMAD.MOV.U32 R4, RZ, RZ, 0x20 ;  /* 0x00000020ff047424 */ /* 0x000fe200078e00ff */
[----:B------:R-:W-:Y:S02]  /*27d0*/  LOP3.LUT P0, RZ, R208, 0x4, RZ, 0xc0, !PT ;  /* 0x00000004d0ff7812 */ /* 0x000fe4000780c0ff */
[----:B-1----:R-:W1:Y:S01]  /*27e0*/  LDSM.16.M88.4 R8, [R192+0x1000] ;  /* 0x00100000c008783b */ /* 0x002e620000000200 */
[----:B------:R-:W-:Y:S02]  /*27f0*/  LOP3.LUT R185, R185, 0x1f0, RZ, 0xc0, !PT ;  /* 0x000001f0b9b97812 */ /* 0x000fe400078ec0ff */
[----:B------:R-:W-:Y:S01]  /*2800*/  SEL R4, R4, 0xffffffe0, !P0 ;  /* 0xffffffe004047807 */ /* 0x000fe20004000000 */
[----:B------:R-:W5:Y:S04]  /*2810*/  LDSM.16.M88.4 R100, [R191+0x2400] ;  /* 0x00240000bf64783b */ /* 0x000f680000000200 */
[----:B------:R-:W2:Y:S01]  /*2820*/  LDSM.16.M88.4 R84, [R191+0x2800] ;  /* 0x00280000bf54783b */ /* 0x000ea20000000200 */
[----:B------:R-:W-:-:S02]  /*2830*/  IMAD.IADD R188, R191, 0x1, R4 ;  /* 0x00000001bfbc7824 */ /* 0x000fc400078e0204 */
[----:B------:R-:W-:Y:S01]  /*2840*/  IMAD.IADD R190, R192, 0x1, R4 ;  /* 0x00000001c0be7824 */ /* 0x000fe200078e0204 */
[----:B------:R-:W3:Y:S04]  /*2850*/  LDSM.16.M88.4 R68, [R191+0x2c00] ;  /* 0x002c0000bf44783b */ /* 0x000ee80000000200 */
[----:B------:R-:W4:Y:S04]  /*2860*/  LDSM.16.M88.4 R52, [R191+0x3000] ;  /* 0x00300000bf34783b */ /* 0x000f280000000200 */
[----:B------:R-:W4:Y:S04]  /*2870*/  LDSM.16.M88.4 R36, [R191+0x3400] ;  /* 0x00340000bf24783b */ /* 0x000f280000000200 */
[----:B------:R-:W4:Y:S04]  /*2880*/  LDSM.16.M88.4 R20, [R191+0x3800] ;  /* 0x00380000bf14783b */ /* 0x000f280000000200 */
[----:B------:R-:W4:Y:S04]  /*2890*/  LDSM.16.M88.4 R176, [R191+0x3c00] ;  /* 0x003c0000bfb0783b */ /* 0x000f280000000200 */
[----:B------:R-:W4:Y:S04]  /*28a0*/  LDSM.16.M88.4 R172, [R192] ;  /* 0x00000000c0ac783b */ /* 0x000f280000000200 */
[----:B------:R-:W-:Y:S04]  /*28b0*/  LDSM.16.M88.4 R160, [R188+0x2000] ;  /* 0x00200000bca0783b */ /* 0x000fe80000000200 */
[----:B------:R-:W4:Y:S01]  /*28c0*/  LDSM.16.M88.4 R164, [R190+0x1000] ;  /* 0x00100000bea4783b */ /* 0x000f220000000200 */
[C---:B-1----:R-:W-:Y:S03]  /*28d0*/  HMMA.16816.F32.BF16 R124, R8.reuse, R116, RZ ;  /* 0x00000074087c723c */ /* 0x042fe600000418ff */
[----:B------:R-:W1:Y:S04]  /*28e0*/  LDSM.16.M88.4 R156, [R188+0x2400] ;  /* 0x00240000bc9c783b */ /* 0x000e680000000200 */
[----:B------:R-:W1:Y:S01]  /*28f0*/  LDSM.16.M88.4 R152, [R188+0x2800] ;  /* 0x00280000bc98783b */ /* 0x000e620000000200 */
[C---:B------:R-:W-:Y:S03]  /*2900*/  HMMA.16816.F32.BF16 R120, R8.reuse, R118, RZ ;  /* 0x000000760878723c */ /* 0x040fe600000418ff */
[----:B------:R-:W1:Y:S04]  /*2910*/  LDSM.16.M88.4 R148, [R188+0x2c00] ;  /* 0x002c0000bc94783b */ /* 0x000e680000000200 */
[----:B------:R-:W1:Y:S01]  /*2920*/  LDSM.16.M88.4 R144, [R188+0x3000] ;  /* 0x00300000bc90783b */ /* 0x000e620000000200 */
[C---:B-----5:R-:W-:Y:S03]  /*2930*/  HMMA.16816.F32.BF16 R108, R8.reuse, R100, RZ ;  /* 0x00000064086c723c */ /* 0x060fe600000418ff */
[----:B------:R-:W5:Y:S04]  /*2940*/  LDSM.16.M88.4 R140, [R188+0x3400] ;  /* 0x00340000bc8c783b */ /* 0x000f680000000200 */
[----:B------:R-:W5:Y:S01]  /*2950*/  LDSM.16.M88.4 R136, [R188+0x3800] ;  /* 0x00380000bc88783b */ /* 0x000f620000000200 */
[C---:B--2---:R-:W-:Y:S03]  /*2960*/  HMMA.16816.F32.BF16 R92, R8.reuse, R84, RZ ;  /* 0x00000054085c723c */ /* 0x044fe600000418ff */
[----:B------:R-:W2:Y:S04]  /*2970*/  LDSM.16.M88.4 R132, [R188+0x3c00] ;  /* 0x003c0000bc84783b */ /* 0x000ea80000000200 */
[----:B------:R-:W2:Y:S01]  /*2980*/  LDSM.16.M88.4 R168, [R190] ;  /* 0x00000000bea8783b */ /* 0x000ea20000000200 */
[C---:B---3--:R-:W-:Y:S03]  /*2990*/  HMMA.16816.F32.BF16 R76, R8.reuse, R68, RZ ;  /* 0x00000044084c723c */ /* 0x048fe600000418ff */
[----:B------:R-:W0:Y:S05]  /*29a0*/  LDGDEPBAR ;  /* 0x00000000000079af */ /* 0x000e2a0000000000 */
[C---:B----4-:R-:W-:Y:S08]  /*29b0*/  HMMA.16816.F32.BF16 R60, R8.reuse, R52, RZ ;  /* 0x00000034083c723c */ /* 0x050ff000000418ff */
[C---:B------:R-:W-:Y:S08]  /*29c0*/  HMMA.16816.F32.BF16 R44, R8.reuse, R36, RZ ;  /* 0x00000024082c723c */ /* 0x040ff000000418ff */
[----:B------:R-:W-:Y:S01]  /*29d0*/  HMMA.16816.F32.BF16 R28, R8, R20, RZ ;  /* 0x00000014081c723c */ /* 0x000fe200000418ff */
[----:B------:R-:W-:-:S07]  /*29e0*/  DEPBAR.LE SB0, 0x0 ;  /* 0x000080000000791a */ /* 0x000fce0000000000 */
[C---:B------:R-:W-:Y:S08]  /*29f0*/  HMMA.16816.F32.BF16 R12, R8.reuse, R176, RZ ;  /* 0x000000b0080c723c */ /* 0x040ff000000418ff */
[C---:B------:R-:W-:Y:S08]  /*2a00*/  HMMA.16816.F32.BF16 R104, R8.reuse, R102, RZ ;  /* 0x000000660868723c */ /* 0x040ff000000418ff */
[C---:B------:R-:W-:Y:S08]  /*2a10*/  HMMA.16816.F32.BF16 R88, R8.reuse, R86, RZ ;  /* 0x000000560858723c */ /* 0x040ff000000418ff */
[C---:B------:R-:W-:Y:S08]  /*2a20*/  HMMA.16816.F32.BF16 R72, R8.reuse, R70, RZ ;  /* 0x000000460848723c */ /* 0x040ff000000418ff */
[C---:B------:R-:W-:Y:S08]  /*2a30*/  HMMA.16816.F32.BF16 R56, R8.reuse, R54, RZ ;  /* 0x000000360838723c */ /* 0x040ff000000418ff */
[C---:B------:R-:W-:Y:S08]  /*2a40*/  HMMA.16816.F32.BF16 R40, R8.reuse, R38, RZ ;  /* 0x000000260828723c */ /* 0x040ff000000418ff */
[C---:B------:R-:W-:Y:S08]  /*2a50*/  HMMA.16816.F32.BF16 R24, R8.reuse, R22, RZ ;  /* 0x000000160818723c */ /* 0x040ff000000418ff */
[----:B------:R-:W-:Y:S08]  /*2a60*/  HMMA.16816.F32.BF16 R8, R8, R178, RZ ;  /* 0x000000b20808723c */ /* 0x000ff000000418ff */
[C---:B------:R-:W-:Y:S08]  /*2a70*/  HMMA.16816.F32.BF16 R80, R172.reuse, R68, RZ ;  /* 0x00000044ac50723c */ /* 0x040ff000000418ff */
[C---:B------:R-:W-:Y:S08]  /*2a80*/  HMMA.16816.F32.BF16 R16, R172.reuse, R176, RZ ;  /* 0x000000b0ac10723c */ /* 0x040ff000000418ff */
[C---:B------:R-:W-:Y:S08]  /*2a90*/  HMMA.16816.F32.BF16 R128, R172.reuse, R116, RZ ;  /* 0x00000074ac80723c */ /* 0x040ff000000418ff */
[----:B------:R-:W-:Y:S08]  /*2aa0*/  HMMA.16816.F32.BF16 R116, R172, R118, RZ ;  /* 0x00000076ac74723c */ /* 0x000ff000000418ff */
[C---:B------:R-:W-:Y:S08]  /*2ab0*/  HMMA.16816.F32.BF16 R124, R164.reuse, R160, R124 ;  /* 0x000000a0a47c723c */ /* 0x040ff0000004187c */
[C---:B-1----:R-:W-:Y:S08]  /*2ac0*/  HMMA.16816.F32.BF16 R108, R164.reuse, R156, R108 ;  /* 0x0000009ca46c723c */ /* 0x042ff0000004186c */
[C---:B------:R-:W-:Y:S08]  /*2ad0*/  HMMA.16816.F32.BF16 R92, R164.reuse, R152, R92 ;  /* 0x00000098a45c723c */ /* 0x040ff0000004185c */
[C---:B------:R-:W-:Y:S08]  /*2ae0*/  HMMA.16816.F32.BF16 R76, R164.reuse, R148, R76 ;  /* 0x00000094a44c723c */ /* 0x040ff0000004184c */
[C---:B------:R-:W-:Y:S08]  /*2af0*/  HMMA.16816.F32.BF16 R60, R164.reuse, R144, R60 ;  /* 0x00000090a43c723c */ /* 0x040ff0000004183c */
[C---:B-----5:R-:W-:Y:S08]  /*2b00*/  HMMA.16816.F32.BF16 R44, R164.reuse, R140, R44 ;  /* 0x0000008ca42c723c */ /* 0x060ff0000004182c */
[C---:B------:R-:W-:Y:S08]  /*2b10*/  HMMA.16816.F32.BF16 R28, R164.reuse, R136, R28 ;  /* 0x00000088a41c723c */ /* 0x040ff0000004181c */
[C---:B--2---:R-:W-:Y:S08]  /*2b20*/  HMMA.16816.F32.BF16 R12, R164.reuse, R132, R12 ;  /* 0x00000084a40c723c */ /* 0x044ff0000004180c */
[C---:B------:R-:W-:Y:S08]  /*2b30*/  HMMA.16816.F32.BF16 R120, R164.reuse, R162, R120 ;  /* 0x000000a2a478723c */ /* 0x040ff00000041878 */
[C---:B------:R-:W-:Y:S08]  /*2b40*/  HMMA.16816.F32.BF16 R104, R164.reuse, R158, R104 ;  /* 0x0000009ea468723c */ /* 0x040ff00000041868 */
[C---:B------:R-:W-:Y:S08]  /*2b50*/  HMMA.16816.F32.BF16 R88, R164.reuse, R154, R88 ;  /* 0x0000009aa458723c */ /* 0x040ff00000041858 */
[C---:B------:R-:W-:Y:S08]  /*2b60*/  HMMA.16816.F32.BF16 R72, R164.reuse, R150, R72 ;  /* 0x00000096a448723c */ /* 0x040ff00000041848 */
[C---:B------:R-:W-:Y:S08]  /*2b70*/  HMMA.16816.F32.BF16 R56, R164.reuse, R146, R56 ;  /* 0x00000092a438723c */ /* 0x040ff00000041838 */
[C---:B------:R-:W-:Y:S08]  /*2b80*/  HMMA.16816.F32.BF16 R40, R164.reuse, R142, R40 ;  /* 0x0000008ea428723c */ /* 0x040ff00000041828 */
[C---:B------:R-:W-:Y:S08]  /*2b90*/  HMMA.16816.F32.BF16 R24, R164.reuse, R138, R24 ;  /* 0x0000008aa418723c */ /* 0x040ff00000041818 */
[----:B------:R-:W-:Y:S01]  /*2ba0*/  HMMA.16816.F32.BF16 R8, R164, R134, R8 ;  /* 0x00000086a408723c */ /* 0x000fe20000041808 */
[----:B------:R-:W-:Y:S01]  /*2bb0*/  IMAD.SHL.U32 R167, R208, 0x2, RZ ;  /* 0x00000002d0a77824 */ /* 0x000fe200078e00ff */
[----:B------:R-:W-:-:S04]  /*2bc0*/  LOP3.LUT R166, R200, 0x7, RZ, 0xc0, !PT ;  /* 0x00000007c8a67812 */ /* 0x000fc800078ec0ff */
[----:B------:R-:W-:Y:S02]  /*2bd0*/  LOP3.LUT R167, R167, 0x6, RZ, 0xc0, !PT ;  /* 0x00000006a7a77812 */ /* 0x000fe400078ec0ff */
[----:B------:R-:W-:Y:S01]  /*2be0*/  IADD3 R166, PT, PT, R166, R185, R211 ;  /* 0x000000b9a6a67210 */ /* 0x000fe20007ffe0d3 */
[----:B------:R-:W-:Y:S02]  /*2bf0*/  HMMA.16816.F32.BF16 R32, R172, R20, RZ ;  /* 0x00000014ac20723c */ /* 0x000fe400000418ff */
[----:B------:R-:W-:-:S05]  /*2c00*/  IMAD R184, R184, 0x80, R167 ;  /* 0x00000080b8b87824 */ /* 0x000fca00078e02a7 */
[----:B------:R-:W-:Y:S01]  /*2c10*/  ISETP.GE.AND P4, PT, R184, R6, PT ;  /* 0x00000006b800720c */ /* 0x000fe20003f86270 */
[----:B------:R-:W-:Y:S01]  /*2c20*/  HMMA.16816.F32.BF16 R80, R168, R148, R80 ;  /* 0x00000094a850723c */ /* 0x000fe20000041850 */
[----:B------:R-:W-:Y:S01]  /*2c30*/  IADD3 R148, PT, PT, R6, R166, -R7 ;  /* 0x000000a606947210 */ /* 0x000fe20007ffe807 */
[----:B------:R-:W-:-:S04]  /*2c40*/  VIADD R149, R184, 0x19 ;  /* 0x00000019b8957836 */ /* 0x000fc80000000000 */
[----:B------:R-:W-:Y:S02]  /*2c50*/  IMAD.IADD R239, R148, 0x1, -R149 ;  /* 0x0000000194ef7824 */ /* 0x000fe400078e0a95 */
[----:B------:R-:W-:Y:S03]  /*2c60*/  HMMA.16816.F32.BF16 R64, R172, R52, RZ ;  /* 0x00000034ac40723c */ /* 0x000fe600000418ff */
[----:B------:R-:W-:-:S04]  /*2c70*/  IABS R239, R239 ;  /* 0x000000ef00ef7213 */ /* 0x000fc80000000000 */
[----:B------:R-:W-:Y:S01]  /*2c80*/  I2FP.F32.S32 R239, R239 ;  /* 0x000000ef00ef7245 */ /* 0x000fe20000201400 */
[----:B------:R-:W-:Y:S08]  /*2c90*/  HMMA.16816.F32.BF16 R52, R172, R54, RZ ;  /* 0x00000036ac34723c */ /* 0x000ff000000418ff */
[----:B------:R-:W-:Y:S01]  /*2ca0*/  HMMA.16816.F32.BF16 R16, R168, R132, R16 ;  /* 0x00000084a810723c */ /* 0x000fe20000041810 */
[----:B------:R-:W-:-:S02]  /*2cb0*/  IMAD.IADD R133, R148, 0x1, -R184 ;  /* 0x0000000194857824 */ /* 0x000fc400078e0ab8 */
[----:B------:R-:W-:-:S03]  /*2cc0*/  VIADD R132, R184, 0x1 ;  /* 0x00000001b8847836 */ /* 0x000fc60000000000 */
[----:B------:R-:W-:Y:S02]  /*2cd0*/  IABS R133, R133 ;  /* 0x0000008500857213 */ /* 0x000fe40000000000 */
[----:B------:R-:W-:Y:S01]  /*2ce0*/  HMMA.16816.F32.BF16 R112, R172, R100, RZ ;  /* 0x00000064ac70723c */ /* 0x000fe200000418ff */
[----:B------:R-:W-:Y:S02]  /*2cf0*/  ISETP.GE.AND P3, PT, R132, R6, PT ;  /* 0x000000068400720c */ /* 0x000fe40003f66270 */
[----:B------:R-:W-:-:S05]  /*2d00*/  IMAD.MOV.U32 R218, RZ, RZ, R133 ;  /* 0x000000ffffda7224 */ /* 0x000fca00078e0085 */
[----:B------:R-:W-:Y:S01]  /*2d10*/  HMMA.16816.F32.BF16 R100, R172, R102, RZ ;  /* 0x00000066ac64723c */ /* 0x000fe200000418ff */
[----:B------:R-:W-:-:S05]  /*2d20*/  I2FP.F32.S32 R218, R218 ;  /* 0x000000da00da7245 */ /* 0x000fca0000201400 */
[----:B------:R-:W-:Y:S01]  /*2d30*/  FFMA.FTZ R228, R218, -R0, R60 ;  /* 0x80000000dae47223 */ /* 0x000fe2000001003c */
[----:B------:R-:W-:Y:S01]  /*2d40*/  VIADD R60, R184, 0x11 ;  /* 0x00000011b83c7836 */ /* 0x000fe20000000000 */
[----:B------:R-:W-:Y:S03]  /*2d50*/  HMMA.16816.F32.BF16 R128, R168, R160, R128 ;  /* 0x000000a0a880723c */ /* 0x000fe60000041880 */
[----:B------:R-:W-:Y:S01]  /*2d60*/  IMAD.IADD R242, R148, 0x1, -R60 ;  /* 0x0000000194f27824 */ /* 0x000fe200078e0a3c */
[----:B------:R-:W-:-:S04]  /*2d70*/  ISETP.GE.AND P6, PT, R60, R6, PT ;  /* 0x000000063c00720c */ /* 0x000fc80003fc6270 */
[----:B------:R-:W-:Y:S01]  /*2d80*/  HMMA.16816.F32.BF16 R116, R168, R162, R116 ;  /* 0x000000a2a874723c */ /* 0x000fe20000041874 */
[----:B------:R-:W-:-:S04]  /*2d90*/  IABS R242, R242 ;  /* 0x000000f200f27213 */ /* 0x000fc80000000000 */
[----:B------:R-:W-:-:S03]  /*2da0*/  I2FP.F32.S32 R242, R242 ;  /* 0x000000f200f27245 */ /* 0x000fc60000201400 */
[C---:B------:R-:W-:Y:S08]  /*2db0*/  HMMA.16816.F32.BF16 R48, R172.reuse, R36, RZ ;  /* 0x00000024ac30723c */ /* 0x040ff000000418ff */
[C---:B------:R-:W-:Y:S08]  /*2dc0*/  HMMA.16816.F32.BF16 R96, R172.reuse, R84, RZ ;  /* 0x00000054ac60723c */ /* 0x040ff000000418ff */
[----:B------:R-:W-:Y:S08]  /*2dd0*/  HMMA.16816.F32.BF16 R36, R172, R38, RZ ;  /* 0x00000026ac24723c */ /* 0x000ff000000418ff */
[----:B------:R-:W-:Y:S01]  /*2de0*/  HMMA.16816.F32.BF16 R32, R168, R136, R32 ;  /* 0x00000088a820723c */ /* 0x000fe20000041820 */
[----:B------:R-:W-:-:S02]  /*2df0*/  IMAD.IADD R136, R148, 0x1, -R132 ;  /* 0x0000000194887824 */ /* 0x000fc400078e0a84 */
[----:B------:R-:W-:-:S03]  /*2e00*/  VIADD R137, R184, 0x31 ;  /* 0x00000031b8897836 */ /* 0x000fc60000000000 */
[----:B------:R-:W-:Y:S01]  /*2e10*/  IABS R133, R136 ;  /* 0x0000008800857213 */ /* 0x000fe20000000000 */
[----:B------:R-:W-:Y:S01]  /*2e20*/  FFMA.FTZ R136, R218, -R0, R118 ;  /* 0x80000000da887223 */ /* 0x000fe20000010076 */
[----:B------:R-:W-:Y:S01]  /*2e30*/  HMMA.16816.F32.BF16 R20, R172, R22, RZ ;  /* 0x00000016ac14723c */ /* 0x000fe200000418ff */
[----:B------:R-:W-:Y:S01]  /*2e40*/  VIADD R118, R184, 0x60 ;  /* 0x00000060b8767836 */ /* 0x000fe20000000000 */
[----:B------:R-:W-:-:S06]  /*2e50*/  I2FP.F32.S32 R133, R133 ;  /* 0x0000008500857245 */ /* 0x000fcc0000201400 */
[----:B------:R-:W-:Y:S08]  /*2e60*/  HMMA.16816.F32.BF16 R84, R172, R86, RZ ;  /* 0x00000056ac54723c */ /* 0x000ff000000418ff */
[----:B------:R-:W-:Y:S01]  /*2e70*/  HMMA.16816.F32.BF16 R52, R168, R146, R52 ;  /* 0x00000092a834723c */ /* 0x000fe20000041834 */
[CC--:B------:R-:W-:Y:S01]  /*2e80*/  FFMA.FTZ R147, R218.reuse, -R0.reuse, R128 ;  /* 0x80000000da937223 */ /* 0x0c0fe20000010080 */
[----:B------:R-:W-:Y:S01]  /*2e90*/  FFMA.FTZ R218, R218, -R0, R58 ;  /* 0x80000000dada7223 */ /* 0x000fe2000001003a */
[----:B------:R-:W-:-:S02]  /*2ea0*/  VIADD R58, R184, 0x18 ;  /* 0x00000018b83a7836 */ /* 0x000fc40000000000 */
[----:B------:R-:W-:Y:S01]  /*2eb0*/  VIADD R146, R184, 0x8 ;  /* 0x00000008b8927836 */ /* 0x000fe20000000000 */
[----:B------:R-:W-:Y:S01]  /*2ec0*/  FSEL R147, R147, -INF , !P4 ;  /* 0xff80000093937808 */ /* 0x000fe20006000000 */
[----:B------:R-:W-:Y:S01]  /*2ed0*/  IMAD.IADD R240, R148, 0x1, -R58 ;  /* 0x0000000194f07824 */ /* 0x000fe200078e0a3a */
[C---:B------:R-:W-:Y:S01]  /*2ee0*/  HMMA.16816.F32.BF16 R100, R168.reuse, R158, R100 ;  /* 0x0000009ea864723c */ /* 0x040fe20000041864 */
[----:B------:R-:W-:Y:S01]  /*2ef0*/  VIADD R158, R184, 0x21 ;  /* 0x00000021b89e7836 */ /* 0x000fe20000000000 */
[----:B------:R-:W-:Y:S01]  /*2f00*/  ISETP.GE.AND P5, PT, R58, R6, PT ;  /* 0x000000063a00720c */ /* 0x000fe20003fa6270 */
[----:B------:R-:W-:Y:S01]  /*2f10*/  VIADD R128, R184, 0x59 ;  /* 0x00000059b8807836 */ /* 0x000fe20000000000 */
[----:B------:R-:W-:Y:S02]  /*2f20*/  IABS R240, R240 ;  /* 0x000000f000f07213 */ /* 0x000fe40000000000 */
[----:B------:R-:W-:Y:S02]  /*2f30*/  ISETP.GE.AND P2, PT, R146, R6, PT ;  /* 0x000000069200720c */ /* 0x000fe40003f46270 */
[----:B------:R-:W-:Y:S01]  /*2f40*/  HMMA.16816.F32.BF16 R112, R168, R156, R112 ;  /* 0x0000009ca870723c */ /* 0x000fe20000041870 */
[----:B------:R-:W-:Y:S01]  /*2f50*/  I2FP.F32.S32 R240, R240 ;  /* 0x000000f000f07245 */ /* 0x000fe20000201400 */
[----:B------:R-:W-:-:S04]  /*2f60*/  VIADD R157, R184, 0x38 ;  /* 0x00000038b89d7836 */ /* 0x000fc80000000000 */
[----:B------:R-:W-:Y:S02]  /*2f70*/  IMAD.IADD R230, R148, 0x1, -R157 ;  /* 0x0000000194e67824 */ /* 0x000fe400078e0a9d */
[C---:B------:R-:W-:Y:S01]  /*2f80*/  HMMA.16816.F32.BF16 R96, R168.reuse, R152, R96 ;  /* 0x00000098a860723c */ /* 0x040fe20000041860 */
[----:B------:R-:W-:Y:S02]  /*2f90*/  VIADD R153, R184, 0x41 ;  /* 0x00000041b8997836 */ /* 0x000fe40000000000 */
[----:B------:R-:W-:Y:S01]  /*2fa0*/  FFMA.FTZ R240, R240, -R0, R100 ;  /* 0x80000000f0f07223 */ /* 0x000fe20000010064 */
[----:B------:R-:W-:Y:S01]  /*2fb0*/  VIADD R152, R184, 0x40 ;  /* 0x00000040b8987836 */ /* 0x000fe20000000000 */
[----:B------:R-:W-:Y:S01]  /*2fc0*/  IABS R230, R230 ;  /* 0x000000e600e67213 */ /* 0x000fe20000000000 */
[----:B------:R-:W-:Y:S02]  /*2fd0*/  IMAD.IADD R214, R148, 0x1, -R153 ;  /* 0x0000000194d67824 */ /* 0x000fe400078e0a99 */
[----:B------:R-:W-:Y:S01]  /*2fe0*/  FFMA.FTZ R239, R239, -R0, R101 ;  /* 0x80000000efef7223 */ /* 0x000fe20000010065 */
[----:B------:R-:W-:Y:S01]  /*2ff0*/  HMMA.16816.F32.BF16 R36, R168, R142, R36 ;  /* 0x0000008ea824723c */ /* 0x000fe20000041824 */
[----:B------:R-:W-:Y:S01]  /*3000*/  VIADD R142, R184, 0x10 ;  /* 0x00000010b88e7836 */ /* 0x000fe20000000000 */
[----:B------:R-:W-:Y:S01]  /*3010*/  I2FP.F32.S32 R230, R230 ;  /* 0x000000e600e67245 */ /* 0x000fe20000201400 */
[C---:B------:R-:W-:Y:S01]  /*3020*/  IMAD.IADD R216, R148.reuse, 0x1, -R152 ;  /* 0x0000000194d87824 */ /* 0x040fe200078e0a98 */
[----:B------:R-:W-:Y:S01]  /*3030*/  IABS R214, R214 ;  /* 0x000000d600d67213 */ /* 0x000fe20000000000 */
[----:B------:R-:W-:-:S02]  /*3040*/  IMAD.IADD R241, R148, 0x1, -R142 ;  /* 0x0000000194f17824 */ /* 0x000fc400078e0a8e */
[-C--:B------:R-:W-:Y:S01]  /*3050*/  FFMA.FTZ R242, R242, -R0.reuse, R113 ;  /* 0x80000000f2f27223 */ /* 0x080fe20000010071 */
[C---:B------:R-:W-:Y:S01]  /*3060*/  VIADD R143, R184.reuse, 0x9 ;  /* 0x00000009b88f7836 */ /* 0x040fe20000000000 */
[C---:B------:R-:W-:Y:S01]  /*3070*/  HMMA.16816.F32.BF16 R20, R168.reuse, R138, R20 ;  /* 0x0000008aa814723c */ /* 0x040fe20000041814 */
[----:B------:R-:W-:Y:S01]  /*3080*/  FFMA.FTZ R138, R133, -R0, R129 ;  /* 0x80000000858a7223 */ /* 0x000fe20000010081 */
[C---:B------:R-:W-:Y:S01]  /*3090*/  VIADD R133, R184.reuse, 0x29 ;  /* 0x00000029b8857836 */ /* 0x040fe20000000000 */
[----:B------:R-:W-:Y:S01]  /*30a0*/  IABS R241, R241 ;  /* 0x000000f100f17213 */ /* 0x000fe20000000000 */
[----:B------:R-:W-:Y:S01]  /*30b0*/  VIADD R129, R184, 0x58 ;  /* 0x00000058b8817836 */ /* 0x000fe20000000000 */
[----:B------:R-:W-:Y:S01]  /*30c0*/  IABS R216, R216 ;  /* 0x000000d800d87213 */ /* 0x000fe20000000000 */
[C---:B------:R-:W-:Y:S01]  /*30d0*/  IMAD.IADD R100, R148.reuse, 0x1, -R133 ;  /* 0x0000000194647824 */ /* 0x040fe200078e0a85 */
[----:B------:R-:W-:Y:S01]  /*30e0*/  I2FP.F32.S32 R241, R241 ;  /* 0x000000f100f17245 */ /* 0x000fe20000201400 */
[C---:B------:R-:W-:Y:S01]  /*30f0*/  HMMA.16816.F32.BF16 R84, R168.reuse, R154, R84 ;  /* 0x0000009aa854723c */ /* 0x040fe20000041854 */
[C---:B------:R-:W-:Y:S01]  /*3100*/  IMAD.IADD R154, R148.reuse, 0x1, -R158 ;  /* 0x00000001949a7824 */ /* 0x040fe200078e0a9e */
[----:B------:R-:W-:Y:S01]  /*3110*/  I2FP.F32.S32 R214, R214 ;  /* 0x000000d600d67245 */ /* 0x000fe20000201400 */
[----:B------:R-:W-:Y:S01]  /*3120*/  IMAD.IADD R139, R148, 0x1, -R143 ;  /* 0x00000001948b7824 */ /* 0x000fe200078e0a8f */
[----:B------:R-:W-:Y:S01]  /*3130*/  IABS R100, R100 ;  /* 0x0000006400647213 */ /* 0x000fe20000000000 */
[----:B------:R-:W-:Y:S01]  /*3140*/  FFMA.FTZ R241, R241, -R0, R112 ;  /* 0x80000000f1f17223 */ /* 0x000fe20000010070 */
[----:B------:R-:W-:Y:S01]  /*3150*/  IABS R154, R154 ;  /* 0x0000009a009a7213 */ /* 0x000fe20000000000 */
[C---:B------:R-:W-:Y:S01]  /*3160*/  VIADD R112, R184.reuse, 0x50 ;  /* 0x00000050b8707836 */ /* 0x040fe20000000000 */
[----:B------:R-:W-:Y:S01]  /*3170*/  HMMA.16816.F32.BF16 R64, R168, R144, R64 ;  /* 0x00000090a840723c */ /* 0x000fe20000041840 */
[C---:B------:R-:W-:Y:S01]  /*3180*/  VIADD R144, R184.reuse, 0x30 ;  /* 0x00000030b8907836 */ /* 0x040fe20000000000 */
[----:B------:R-:W-:Y:S01]  /*3190*/  I2FP.F32.S32 R154, R154 ;  /* 0x0000009a009a7245 */ /* 0x000fe20000201400 */
[C---:B------:R-:W-:Y:S01]  /*31a0*/  VIADD R145, R184.reuse, 0x28 ;  /* 0x00000028b8917836 */ /* 0x040fe20000000000 */
[----:B------:R-:W-:Y:S01]  /*31b0*/  I2FP.F32.S32 R100, R100 ;  /* 0x0000006400647245 */ /* 0x000fe20000201400 */
[----:B------:R-:W-:Y:S01]  /*31c0*/  VIADD R155, R184, 0x39 ;  /* 0x00000039b89b7836 */ /* 0x000fe20000000000 */
[----:B------:R-:W-:Y:S01]  /*31d0*/  I2FP.F32.S32 R216, R216 ;  /* 0x000000d800d87245 */ /* 0x000fe20000201400 */
[-C--:B------:R-:W-:Y:S01]  /*31e0*/  FFMA.FTZ R154, R154, -R0.reuse, R97 ;  /* 0x800000009a9a7223 */ /* 0x080fe20000010061 */
[----:B------:R-:W-:Y:S01]  /*31f0*/  HMMA.16816.F32.BF16 R68, R172, R70, RZ ;  /* 0x00000046ac44723c */ /* 0x000fe200000418ff */
[----:B------:R-:W-:Y:S01]  /*3200*/  IMAD.IADD R97, R148, 0x1, -R144 ;  /* 0x0000000194617824 */ /* 0x000fe200078e0a90 */
[----:B------:R-:W-:Y:S01]  /*3210*/  IABS R139, R139 ;  /* 0x0000008b008b7213 */ /* 0x000fe20000000000 */
[----:B------:R-:W-:Y:S01]  /*3220*/  FFMA.FTZ R100, R100, -R0, R85 ;  /* 0x8000000064647223 */ /* 0x000fe20000010055 */
[----:B------:R-:W-:Y:S01]  /*3230*/  IMAD.IADD R85, R148, 0x1, -R112 ;  /* 0x0000000194557824 */ /* 0x000fe200078e0a70 */
[----:B------:R-:W-:Y:S01]  /*3240*/  ISETP.GE.AND P0, PT, R142, R6, PT ;  /* 0x000000068e00720c */ /* 0x000fe20003f06270 */
[C---:B------:R-:W-:Y:S01]  /*3250*/  IMAD.IADD R229, R148.reuse, 0x1, -R155 ;  /* 0x0000000194e57824 */ /* 0x040fe200078e0a9b */
[----:B------:R-:W-:Y:S01]  /*3260*/  IABS R97, R97 ;  /* 0x0000006100617213 */ /* 0x000fe20000000000 */
[C---:B------:R-:W-:Y:S01]  /*3270*/  HMMA.16816.F32.BF16 R48, R168.reuse, R140, R48 ;  /* 0x0000008ca830723c */ /* 0x040fe20000041830 */
[----:B------:R-:W-:Y:S01]  /*3280*/  IMAD.IADD R140, R148, 0x1, -R146 ;  /* 0x00000001948c7824 */ /* 0x000fe200078e0a92 */
[----:B------:R-:W-:Y:S01]  /*3290*/  IABS R85, R85 ;  /* 0x0000005500557213 */ /* 0x000fe20000000000 */
[----:B------:R-:W-:Y:S01]  /*32a0*/  VIADD R141, R184, 0x20 ;  /* 0x00000020b88d7836 */ /* 0x000fe20000000000 */
[----:B------:R-:W-:Y:S01]  /*32b0*/  I2FP.F32.S32 R97, R97 ;  /* 0x0000006100617245 */ /* 0x000fe20000201400 */
[----:B------:R-:W-:Y:S01]  /*32c0*/  FFMA.FTZ R214, R214, -R0, R65 ;  /* 0x80000000d6d67223 */ /* 0x000fe20000010041 */
[----:B------:R-:W-:Y:S01]  /*32d0*/  IABS R140, R140 ;  /* 0x0000008c008c7213 */ /* 0x000fe20000000000 */
[C---:B------:R-:W-:Y:S01]  /*32e0*/  IMAD.IADD R156, R148.reuse, 0x1, -R141 ;  /* 0x00000001949c7824 */ /* 0x040fe200078e0a8d */
[----:B------:R-:W-:Y:S01]  /*32f0*/  I2FP.F32.S32 R85, R85 ;  /* 0x0000005500557245 */ /* 0x000fe20000201400 */
[----:B------:R-:W-:Y:S01]  /*3300*/  FFMA.FTZ R97, R97, -R0, R80 ;  /* 0x8000000061617223 */ /* 0x000fe20000010050 */
[----:B------:R-:W-:Y:S01]  /*3310*/  I2FP.F32.S32 R140, R140 ;  /* 0x0000008c008c7245 */ /* 0x000fe20000201400 */
[----:B------:R-:W-:Y:S01]  /*3320*/  VIADD R80, R148, 0x40 ;  /* 0x0000004094507836 */ /* 0x000fe20000000000 */
[----:B------:R-:W-:Y:S01]  /*3330*/  IABS R156, R156 ;  /* 0x0000009c009c7213 */ /* 0x000fe20000000000 */
[----:B------:R-:W-:Y:S01]  /*3340*/  HMMA.16816.F32.BF16 R68, R168, R150, R68 ;  /* 0x00000096a844723c */ /* 0x000fe20000041844 */
[----:B------:R-:W-:-:S02]  /*3350*/  VIADD R150, R184, 0x48 ;  /* 0x00000048b8967836 */ /* 0x000fc40000000000 */
[----:B------:R-:W-:Y:S01]  /*3360*/  FFMA.FTZ R140, R140, -R0, R116 ;  /* 0x800000008c8c7223 */ /* 0x000fe20000010074 */
[----:B------:R-:W-:Y:S01]  /*3370*/  I2FP.F32.S32 R156, R156 ;  /* 0x0000009c009c7245 */ /* 0x000fe20000201400 */
[----:B------:R-:W-:Y:S02]  /*3380*/  IMAD.IADD R116, R148, 0x1, -R129 ;  /* 0x0000000194747824 */ /* 0x000fe400078e0a81 */
[-C--:B------:R-:W-:Y:S01]  /*3390*/  FFMA.FTZ R216, R216, -R0.reuse, R64 ;  /* 0x80000000d8d87223 */ /* 0x080fe20000010040 */
[-C--:B------:R-:W-:Y:S01]  /*33a0*/  FFMA.FTZ R85, R85, -R0.reuse, R48 ;  /* 0x8000000055557223 */ /* 0x080fe20000010030 */
[----:B------:R-:W-:Y:S02]  /*33b0*/  IMAD.IADD R48, R80, 0x1, -R184 ;  /* 0x0000000150307824 */ /* 0x000fe400078e0ab8 */
[----:B------:R-:W-:Y:S01]  /*33c0*/  FFMA.FTZ R156, R156, -R0, R96 ;  /* 0x800000009c9c7223 */ /* 0x000fe20000010060 */
[C---:B------:R-:W-:Y:S01]  /*33d0*/  IMAD.IADD R96, R148.reuse, 0x1, -R137 ;  /* 0x0000000194607824 */ /* 0x040fe200078e0a89 */
[----:B------:R-:W-:Y:S01]  /*33e0*/  IABS R116, R116 ;  /* 0x0000007400747213 */ /* 0x000fe20000000000 */
[C---:B------:R-:W-:Y:S01]  /*33f0*/  IMAD.IADD R217, R148.reuse, 0x1, -R150 ;  /* 0x0000000194d97824 */ /* 0x040fe200078e0a96 */
[----:B------:R-:W-:Y:S01]  /*3400*/  IABS R48, R48 ;  /* 0x0000003000307213 */ /* 0x000fe20000000000 */
[C---:B------:R-:W-:Y:S01]  /*3410*/  IMAD.IADD R65, R148.reuse, 0x1, -R118 ;  /* 0x0000000194417824 */ /* 0x040fe200078e0a76 */
[----:B------:R-:W-:Y:S01]  /*3420*/  IABS R96, R96 ;  /* 0x0000006000607213 */ /* 0x000fe20000000000 */
[C---:B------:R-:W-:Y:S01]  /*3430*/  VIADD R64, R148.reuse, 0x48 ;  /* 0x0000004894407836 */ /* 0x040fe20000000000 */
[----:B------:R-:W-:Y:S01]  /*3440*/  I2FP.F32.S32 R116, R116 ;  /* 0x0000007400747245 */ /* 0x000fe20000201400 */
[----:B------:R-:W-:Y:S01]  /*3450*/  IMAD.IADD R151, R148, 0x1, -R145 ;  /* 0x0000000194977824 */ /* 0x000fe200078e0a91 */
[----:B------:R-:W-:Y:S01]  /*3460*/  I2FP.F32.S32 R96, R96 ;  /* 0x0000006000607245 */ /* 0x000fe20000201400 */
[----:B------:R-:W-:Y:S01]  /*3470*/  VIADD R113, R184, 0x49 ;  /* 0x00000049b8717836 */ /* 0x000fe20000000000 */
[----:B------:R-:W-:Y:S01]  /*3480*/  IABS R217, R217 ;  /* 0x000000d900d97213 */ /* 0x000fe20000000000 */
[----:B------:R-:W-:Y:S01]  /*3490*/  FFMA.FTZ R116, R116, -R0, R36 ;  /* 0x8000000074747223 */ /* 0x000fe20000010024 */
[----:B------:R-:W-:Y:S01]  /*34a0*/  I2FP.F32.S32 R36, R48 ;  /* 0x0000003000247245 */ /* 0x000fe20000201400 */
[-C--:B------:R-:W-:Y:S01]  /*34b0*/  FFMA.FTZ R96, R96, -R0.reuse, R81 ;  /* 0x8000000060607223 */ /* 0x080fe20000010051 */
[----:B------:R-:W-:Y:S01]  /*34c0*/  I2FP.F32.S32 R217, R217 ;  /* 0x000000d900d97245 */ /* 0x000fe20000201400 */
[----:B------:R-:W-:Y:S01]  /*34d0*/  VIADD R81, R148, 0x8 ;  /* 0x0000000894517836 */ /* 0x000fe20000000000 */
[----:B------:R-:W-:Y:S01]  /*34e0*/  IABS R65, R65 ;  /* 0x0000004100417213 */ /* 0x000fe20000000000 */
[----:B------:R-:W-:Y:S01]  /*34f0*/  FFMA.FTZ R124, R36, -R0, R124 ;  /* 0x80000000247c7223 */ /* 0x000fe2000001007c */
[----:B------:R-:W-:Y:S01]  /*3500*/  I2FP.F32.S32 R139, R139 ;  /* 0x0000008b008b7245 */ /* 0x000fe20000201400 */
[----:B------:R-:W-:-:S02]  /*3510*/  VIADD R101, R184, 0x51 ;  /* 0x00000051b8657836 */ /* 0x000fc40000000000 */
[-C--:B------:R-:W-:Y:S01]  /*3520*/  FFMA.FTZ R230, R230, -R0.reuse, R68 ;  /* 0x80000000e6e67223 */ /* 0x080fe20000010044 */
[C---:B------:R-:W-:Y:S01]  /*3530*/  IMAD.IADD R36, R64.reuse, 0x1, -R132 ;  /* 0x0000000140247824 */ /* 0x040fe200078e0a84 */
[----:B------:R-:W-:Y:S01]  /*3540*/  I2FP.F32.S32 R65, R65 ;  /* 0x0000004100417245 */ /* 0x000fe20000201400 */
[-C--:B------:R-:W-:Y:S01]  /*3550*/  FFMA.FTZ R217, R217, -R0.reuse, R52 ;  /* 0x80000000d9d97223 */ /* 0x080fe20000010034 */
[----:B------:R-:W-:Y:S01]  /*3560*/  IABS R151, R151 ;  /* 0x0000009700977213 */ /* 0x000fe20000000000 */
[--C-:B------:R-:W-:Y:S02]  /*3570*/  IMAD.IADD R68, R81, 0x1, -R60.reuse ;  /* 0x0000000151447824 */ /* 0x100fe400078e0a3c */
[----:B------:R-:W-:Y:S01]  /*3580*/  FFMA.FTZ R139, R139, -R0, R117 ;  /* 0x800000008b8b7223 */ /* 0x000fe20000010075 */
[----:B------:R-:W-:Y:S01]  /*3590*/  IABS R229, R229 ;  /* 0x000000e500e57213 */ /* 0x000fe20000000000 */
[----:B------:R-:W-:Y:S01]  /*35a0*/  IMAD.IADD R52, R64, 0x1, -R60 ;  /* 0x0000000140347824 */ /* 0x000fe200078e0a3c */
[----:B------:R-:W-:Y:S01]  /*35b0*/  IABS R36, R36 ;  /* 0x0000002400247213 */ /* 0x000fe20000000000 */
[C---:B------:R-:W-:Y:S01]  /*35c0*/  IMAD.IADD R215, R148.reuse, 0x1, -R113 ;  /* 0x0000000194d77824 */ /* 0x040fe200078e0a71 */
[----:B------:R-:W-:Y:S01]  /*35d0*/  I2FP.F32.S32 R151, R151 ;  /* 0x0000009700977245 */ /* 0x000fe20000201400 */
[----:B------:R-:W-:-:S02]  /*35e0*/  IMAD.IADD R117, R148, 0x1, -R101 ;  /* 0x0000000194757824 */ /* 0x000fc400078e0a65 */
[----:B------:R-:W-:Y:S01]  /*35f0*/  FFMA.FTZ R65, R65, -R0, R32 ;  /* 0x8000000041417223 */ /* 0x000fe20000010020 */
[----:B------:R-:W-:Y:S01]  /*3600*/  I2FP.F32.S32 R229, R229 ;  /* 0x000000e500e57245 */ /* 0x000fe20000201400 */
[----:B------:R-:W-:Y:S01]  /*3610*/  IMAD.IADD R32, R80, 0x1, -R146 ;  /* 0x0000000150207824 */ /* 0x000fe200078e0a92 */
[----:B------:R-:W-:Y:S01]  /*3620*/  IABS R68, R68 ;  /* 0x0000004400447213 */ /* 0x000fe20000000000 */
[----:B------:R-:W-:Y:S01]  /*3630*/  FFMA.FTZ R151, R151, -R0, R84 ;  /* 0x8000000097977223 */ /* 0x000fe20000010054 */
[----:B------:R-:W-:Y:S01]  /*3640*/  IABS R52, R52 ;  /* 0x0000003400347213 */ /* 0x000fe20000000000 */
[----:B------:R-:W-:Y:S01]  /*3650*/  FFMA.FTZ R229, R229, -R0, R69 ;  /* 0x80000000e5e57223 */ /* 0x000fe20000010045 */
[----:B------:R-:W-:Y:S01]  /*3660*/  IABS R215, R215 ;  /* 0x000000d700d77213 */ /* 0x000fe20000000000 */
[----:B------:R-:W-:Y:S01]  /*3670*/  IMAD.IADD R84, R148, 0x1, -R128 ;  /* 0x0000000194547824 */ /* 0x000fe200078e0a80 */
[----:B------:R-:W-:Y:S01]  /*3680*/  IABS R117, R117 ;  /* 0x0000007500757213 */ /* 0x000fe20000000000 */
[C---:B------:R-:W-:Y:S01]  /*3690*/  IMAD.IADD R69, R80.reuse, 0x1, -R60 ;  /* 0x0000000150457824 */ /* 0x040fe200078e0a3c */
[----:B------:R-:W-:Y:S01]  /*36a0*/  I2FP.F32.S32 R36, R36 ;  /* 0x0000002400247245 */ /* 0x000fe20000201400 */
[----:B------:R-:W-:Y:S01]  /*36b0*/  IMAD.IADD R48, R81, 0x1, -R132 ;  /* 0x0000000151307824 */ /* 0x000fe200078e0a84 */
[----:B------:R-:W-:Y:S01]  /*36c0*/  I2FP.F32.S32 R68, R68 ;  /* 0x0000004400447245 */ /* 0x000fe20000201400 */
[----:B------:R-:W-:Y:S01]  /*36d0*/  IMAD.IADD R233, R80, 0x1, -R141 ;  /* 0x0000000150e97824 */ /* 0x000fe200078e0a8d */
[----:B------:R-:W-:Y:S01]  /*36e0*/  IABS R32, R32 ;  /* 0x0000002000207213 */ /* 0x000fe20000000000 */
[----:B------:R-:W-:Y:S01]  /*36f0*/  FFMA.FTZ R127, R36, -R0, R127 ;  /* 0x80000000247f7223 */ /* 0x000fe2000001007f */
[----:B------:R-:W-:Y:S01]  /*3700*/  I2FP.F32.S32 R52, R52 ;  /* 0x0000003400347245 */ /* 0x000fe20000201400 */
[----:B------:R-:W-:Y:S01]  /*3710*/  IMAD.IADD R36, R64, 0x1, -R146 ;  /* 0x0000000140247824 */ /* 0x000fe200078e0a92 */
[----:B------:R-:W-:Y:S01]  /*3720*/  I2FP.F32.S32 R215, R215 ;  /* 0x000000d700d77245 */ /* 0x000fe20000201400 */
[-C--:B------:R-:W-:Y:S01]  /*3730*/  FFMA.FTZ R115, R68, -R0.reuse, R115 ;  /* 0x8000000044737223 */ /* 0x080fe20000010073 */
[----:B------:R-:W-:Y:S01]  /*3740*/  I2FP.F32.S32 R117, R117 ;  /* 0x0000007500757245 */ /* 0x000fe20000201400 */
[----:B------:R-:W-:Y:S01]  /*3750*/  FFMA.FTZ R111, R52, -R0, R111 ;  /* 0x80000000346f7223 */ /* 0x000fe2000001006f */
[----:B------:R-:W-:Y:S01]  /*3760*/  I2FP.F32.S32 R32, R32 ;  /* 0x0000002000207245 */ /* 0x000fe20000201400 */
[C---:B------:R-:W-:Y:S01]  /*3770*/  IMAD.IADD R68, R80.reuse, 0x1, -R58 ;  /* 0x0000000150447824 */ /* 0x040fe200078e0a3a */
[----:B------:R-:W-:Y:S01]  /*3780*/  IABS R84, R84 ;  /* 0x0000005400547213 */ /* 0x000fe20000000000 */
[-C--:B------:R-:W-:Y:S01]  /*3790*/  FFMA.FTZ R215, R215, -R0.reuse, R53 ;  /* 0x80000000d7d77223 */ /* 0x080fe20000010035 */
[----:B------:R-:W-:Y:S01]  /*37a0*/  FFMA.FTZ R117, R117, -R0, R49 ;  /* 0x8000000075757223 */ /* 0x000fe20000010031 */
[----:B------:R-:W-:Y:S01]  /*37b0*/  IABS R60, R69 ;  /* 0x00000045003c7213 */ /* 0x000fe20000000000 */
[----:B------:R-:W-:Y:S01]  /*37c0*/  IMAD.IADD R52, R80, 0x1, -R149 ;  /* 0x0000000150347824 */ /* 0x000fe200078e0a95 */
[----:B------:R-:W-:Y:S01]  /*37d0*/  IABS R36, R36 ;  /* 0x0000002400247213 */ /* 0x000fe20000000000 */
[--C-:B------:R-:W-:Y:S01]  /*37e0*/  IMAD.IADD R53, R81, 0x1, -R184.reuse ;  /* 0x0000000151357824 */ /* 0x100fe200078e0ab8 */
[----:B------:R-:W-:Y:S01]  /*37f0*/  I2FP.F32.S32 R84, R84 ;  /* 0x0000005400547245 */ /* 0x000fe20000201400 */
[----:B------:R-:W-:-:S02]  /*3800*/  IMAD.IADD R49, R64, 0x1, -R184 ;  /* 0x0000000140317824 */ /* 0x000fc400078e0ab8 */
[----:B------:R-:W-:Y:S01]  /*3810*/  FFMA.FTZ R120, R32, -R0, R120 ;  /* 0x8000000020787223 */ /* 0x000fe20000010078 */
[C---:B------:R-:W-:Y:S01]  /*3820*/  IMAD.IADD R69, R81.reuse, 0x1, -R58 ;  /* 0x0000000151457824 */ /* 0x040fe200078e0a3a */
[----:B------:R-:W-:Y:S01]  /*3830*/  IABS R68, R68 ;  /* 0x0000004400447213 */ /* 0x000fe20000000000 */
[----:B------:R-:W-:Y:S01]  /*3840*/  IMAD.IADD R32, R81, 0x1, -R142 ;  /* 0x0000000151207824 */ /* 0x000fe200078e0a8e */
[----:B------:R-:W-:Y:S01]  /*3850*/  IABS R52, R52 ;  /* 0x0000003400347213 */ /* 0x000fe20000000000 */
[----:B------:R-:W-:Y:S01]  /*3860*/  FFMA.FTZ R84, R84, -R0, R37 ;  /* 0x8000000054547223 */ /* 0x000fe20000010025 */
[----:B------:R-:W-:Y:S01]  /*3870*/  IABS R53, R53 ;  /* 0x0000003500357213 */ /* 0x000fe20000000000 */
[----:B------:R-:W-:Y:S01]  /*3880*/  IMAD.IADD R37, R80, 0x1, -R132 ;  /* 0x0000000150257824 */ /* 0x000fe200078e0a84 */
[----:B------:R-:W-:Y:S01]  /*3890*/  IABS R49, R49 ;  /* 0x0000003100317213 */ /* 0x000fe20000000000 */
[----:B------:R-:W-:Y:S01]  /*38a0*/  IMAD.IADD R231, R64, 0x1, -R133 ;  /* 0x0000000140e77824 */ /* 0x000fe200078e0a85 */
[----:B------:R-:W-:Y:S01]  /*38b0*/  I2FP.F32.S32 R36, R36 ;  /* 0x0000002400247245 */ /* 0x000fe20000201400 */
[----:B------:R-:W-:Y:S01]  /*38c0*/  HMMA.16816.F32.BF16 R172, R172, R178, RZ ;  /* 0x000000b2acac723c */ /* 0x000fe200000418ff */
[----:B------:R-:W-:-:S02]  /*38d0*/  I2FP.F32.S32 R60, R60 ;  /* 0x0000003c003c7245 */ /* 0x000fc40000201400 */
[----:B------:R-:W-:Y:S01]  /*38e0*/  IABS R69, R69 ;  /* 0x0000004500457213 */ /* 0x000fe20000000000 */
[----:B------:R-:W-:Y:S01]  /*38f0*/  FFMA.FTZ R122, R36, -R0, R122 ;  /* 0x80000000247a7223 */ /* 0x000fe2000001007a */
[----:B------:R-:W-:Y:S01]  /*3900*/  I2FP.F32.S32 R68, R68 ;  /* 0x0000004400447245 */ /* 0x000fe20000201400 */
[----:B------:R-:W-:Y:S01]  /*3910*/  FFMA.FTZ R109, R60, -R0, R109 ;  /* 0x800000003c6d7223 */ /* 0x000fe2000001006d */
[----:B------:R-:W-:Y:S01]  /*3920*/  IABS R32, R32 ;  /* 0x0000002000207213 */ /* 0x000fe20000000000 */
[----:B------:R-:W-:Y:S01]  /*3930*/  IMAD.IADD R36, R80, 0x1, -R142 ;  /* 0x0000000150247824 */ /* 0x000fe200078e0a8e */
[----:B------:R-:W-:Y:S01]  /*3940*/  I2FP.F32.S32 R52, R52 ;  /* 0x0000003400347245 */ /* 0x000fe20000201400 */
[----:B------:R-:W-:Y:S01]  /*3950*/  IMAD.IADD R60, R64, 0x1, -R58 ;  /* 0x00000001403c7824 */ /* 0x000fe200078e0a3a */
[----:B------:R-:W-:Y:S01]  /*3960*/  I2FP.F32.S32 R53, R53 ;  /* 0x0000003500357245 */ /* 0x000fe20000201400 */
[----:B------:R-:W-:Y:S01]  /*3970*/  IMAD.IADD R58, R81, 0x1, -R149 ;  /* 0x00000001513a7824 */ /* 0x000fe200078e0a95 */
[----:B------:R-:W-:Y:S01]  /*3980*/  I2FP.F32.S32 R49, R49 ;  /* 0x0000003100317245 */ /* 0x000fe20000201400 */
[-C--:B------:R-:W-:Y:S01]  /*3990*/  FFMA.FTZ R104, R68, -R0.reuse, R104 ;  /* 0x8000000044687223 */ /* 0x080fe20000010068 */
[----:B------:R-:W-:Y:S01]  /*39a0*/  I2FP.F32.S32 R69, R69 ;  /* 0x0000004500457245 */ /* 0x000fe20000201400 */
[----:B------:R-:W-:Y:S01]  /*39b0*/  FFMA.FTZ R105, R52, -R0, R105 ;  /* 0x8000000034697223 */ /* 0x000fe20000010069 */
[----:B------:R-:W-:Y:S01]  /*39c0*/  I2FP.F32.S32 R32, R32 ;  /* 0x0000002000207245 */ /* 0x000fe20000201400 */
[--C-:B------:R-:W-:Y:S01]  /*39d0*/  IMAD.IADD R68, R64, 0x1, -R141.reuse ;  /* 0x0000000140447824 */ /* 0x100fe200078e0a8d */
[----:B------:R-:W-:Y:S01]  /*39e0*/  IABS R48, R48 ;  /* 0x0000003000307213 */ /* 0x000fe20000000000 */
[-C--:B------:R-:W-:Y:S01]  /*39f0*/  FFMA.FTZ R53, R53, -R0.reuse, R130 ;  /* 0x8000000035357223 */ /* 0x080fe20000010082 */
[----:B------:R-:W-:Y:S01]  /*3a00*/  IABS R37, R37 ;  /* 0x0000002500257213 */ /* 0x000fe20000000000 */
[-C--:B------:R-:W-:Y:S01]  /*3a10*/  FFMA.FTZ R126, R49, -R0.reuse, R126 ;  /* 0x80000000317e7223 */ /* 0x080fe2000001007e */
[----:B------:R-:W-:Y:S01]  /*3a20*/  FFMA.FTZ R102, R69, -R0, R102 ;  /* 0x8000000045667223 */ /* 0x000fe20000010066 */
[C---:B------:R-:W-:Y:S01]  /*3a30*/  IMAD.IADD R52, R81.reuse, 0x1, -R158 ;  /* 0x0000000151347824 */ /* 0x040fe200078e0a9e */
[----:B------:R-:W-:Y:S01]  /*3a40*/  IABS R36, R36 ;  /* 0x0000002400247213 */ /* 0x000fe20000000000 */
[----:B------:R-:W-:Y:S01]  /*3a50*/  IMAD.IADD R69, R81, 0x1, -R141 ;  /* 0x0000000151457824 */ /* 0x000fe200078e0a8d */
[----:B------:R-:W-:Y:S01]  /*3a60*/  I2FP.F32.S32 R48, R48 ;  /* 0x0000003000307245 */ /* 0x000fe20000201400 */
        /* <DEDUP_REMOVED lines=8> */
[--C-:B------:R-:W-:Y:S01]  /*3af0*/  IMAD.IADD R37, R81, 0x1, -R143.reuse ;  /* 0x0000000151257824 */ /* 0x100fe200078e0a8f */
[----:B------:R-:W-:Y:S01]  /*3b00*/  FSEL R53, R53, -INF , !P4 ;  /* 0xff80000035357808 */ /* 0x000fe20006000000 */
[--C-:B------:R-:W-:Y:S01]  /*3b10*/  IMAD.IADD R48, R80, 0x1, -R143.reuse ;  /* 0x0000000150307824 */ /* 0x100fe200078e0a8f */
[----:B------:R-:W-:Y:S01]  /*3b20*/  FSEL R146, R124, -INF , !P4 ;  /* 0xff8000007c927808 */ /* 0x000fe20006000000 */
[----:B------:R-:W-:Y:S01]  /*3b30*/  IMAD.IADD R49, R64, 0x1, -R143 ;  /* 0x0000000140317824 */ /* 0x000fe200078e0a8f */
[----:B------:R-:W-:Y:S01]  /*3b40*/  FSEL R142, R126, -INF , !P4 ;  /* 0xff8000007e8e7808 */ /* 0x000fe20006000000 */
[----:B------:R-:W-:Y:S01]  /*3b50*/  HMMA.16816.F32.BF16 R172, R168, R134, R172 ;  /* 0x00000086a8ac723c */ /* 0x000fe200000418ac */
[----:B------:R-:W-:-:S02]  /*3b60*/  IABS R52, R52 ;  /* 0x0000003400347213 */ /* 0x000fc40000000000 */
[----:B------:R-:W-:Y:S02]  /*3b70*/  I2FP.F32.S32 R36, R36 ;  /* 0x0000002400247245 */ /* 0x000fe40000201400 */
[----:B------:R-:W-:Y:S01]  /*3b80*/  ISETP.GE.AND P4, PT, R149, R6, PT ;  /* 0x000000069500720c */ /* 0x000fe20003f86270 */
[----:B------:R-:W-:Y:S01]  /*3b90*/  IMAD.IADD R149, R64, 0x1, -R149 ;  /* 0x0000000140957824 */ /* 0x000fe200078e0a95 */
[----:B------:R-:W-:Y:S01]  /*3ba0*/  IABS R69, R69 ;  /* 0x0000004500457213 */ /* 0x000fe20000000000 */
[----:B------:R-:W-:Y:S01]  /*3bb0*/  FFMA.FTZ R36, R36, -R0, R108 ;  /* 0x8000000024247223 */ /* 0x000fe2000001006c */
[----:B------:R-:W-:Y:S02]  /*3bc0*/  I2FP.F32.S32 R60, R60 ;  /* 0x0000003c003c7245 */ /* 0x000fe40000201400 */
[----:B------:R-:W-:Y:S02]  /*3bd0*/  I2FP.F32.S32 R58, R58 ;  /* 0x0000003a003a7245 */ /* 0x000fe40000201400 */
[----:B------:R-:W-:Y:S01]  /*3be0*/  I2FP.F32.S32 R68, R68 ;  /* 0x0000004400447245 */ /* 0x000fe20000201400 */
[----:B------:R-:W-:Y:S01]  /*3bf0*/  FFMA.FTZ R106, R60, -R0, R106 ;  /* 0x800000003c6a7223 */ /* 0x000fe2000001006a */
[----:B------:R-:W-:Y:S01]  /*3c00*/  I2FP.F32.S32 R52, R52 ;  /* 0x0000003400347245 */ /* 0x000fe20000201400 */
[-C--:B------:R-:W-:Y:S01]  /*3c10*/  FFMA.FTZ R103, R58, -R0.reuse, R103 ;  /* 0x800000003a677223 */ /* 0x080fe20000010067 */
[----:B------:R-:W-:Y:S01]  /*3c20*/  I2FP.F32.S32 R69, R69 ;  /* 0x0000004500457245 */ /* 0x000fe20000201400 */
[----:B------:R-:W-:Y:S01]  /*3c30*/  FFMA.FTZ R68, R68, -R0, R94 ;  /* 0x8000000044447223 */ /* 0x000fe2000001005e */
[----:B------:R-:W-:Y:S01]  /*3c40*/  ISETP.GE.AND P1, PT, R143, R6, PT ;  /* 0x000000068f00720c */ /* 0x000fe20003f26270 */
[-C--:B------:R-:W-:Y:S01]  /*3c50*/  FFMA.FTZ R94, R52, -R0.reuse, R99 ;  /* 0x80000000345e7223 */ /* 0x080fe20000010063 */
[----:B------:R-:W-:Y:S01]  /*3c60*/  IABS R108, R149 ;  /* 0x00000095006c7213 */ /* 0x000fe20000000000 */
[----:B------:R-:W-:Y:S01]  /*3c70*/  FFMA.FTZ R98, R69, -R0, R98 ;  /* 0x8000000045627223 */ /* 0x000fe20000010062 */
[----:B------:R-:W-:Y:S01]  /*3c80*/  FSEL R138, R138, -INF , !P3 ;  /* 0xff8000008a8a7808 */ /* 0x000fe20005800000 */
[C---:B------:R-:W-:Y:S01]  /*3c90*/  IMAD.IADD R69, R80.reuse, 0x1, -R158 ;  /* 0x0000000150457824 */ /* 0x040fe200078e0a9e */
[----:B------:R-:W-:Y:S01]  /*3ca0*/  FSEL R60, R131, -INF , !P3 ;  /* 0xff800000833c7808 */ /* 0x000fe20005800000 */
[----:B------:R-:W-:Y:S01]  /*3cb0*/  IMAD.IADD R99, R80, 0x1, -R145 ;  /* 0x0000000150637824 */ /* 0x000fe200078e0a91 */
[----:B------:R-:W-:-:S02]  /*3cc0*/  FSEL R143, R125, -INF , !P3 ;  /* 0xff8000007d8f7808 */ /* 0x000fc40005800000 */
[----:B------:R-:W-:Y:S02]  /*3cd0*/  FSEL R58, R127, -INF , !P3 ;  /* 0xff8000007f3a7808 */ /* 0x000fe40005800000 */
[----:B------:R-:W-:Y:S02]  /*3ce0*/  IABS R233, R233 ;  /* 0x000000e900e97213 */ /* 0x000fe40000000000 */
[----:B------:R-:W-:Y:S02]  /*3cf0*/  ISETP.GE.AND P3, PT, R141, R6, PT ;  /* 0x000000068d00720c */ /* 0x000fe40003f66270 */
[----:B------:R-:W-:Y:S02]  /*3d00*/  FSEL R140, R140, -INF , !P2 ;  /* 0xff8000008c8c7808 */ /* 0x000fe40005000000 */
[----:B------:R-:W-:Y:S02]  /*3d10*/  FSEL R52, R136, -INF , !P2 ;  /* 0xff80000088347808 */ /* 0x000fe40005000000 */
[----:B------:R-:W-:-:S02]  /*3d20*/  FSEL R149, R120, -INF , !P2 ;  /* 0xff80000078957808 */ /* 0x000fc40005000000 */
[----:B------:R-:W-:Y:S02]  /*3d30*/  FSEL R141, R122, -INF , !P2 ;  /* 0xff8000007a8d7808 */ /* 0x000fe40005000000 */
[----:B------:R-:W-:Y:S02]  /*3d40*/  I2FP.F32.S32 R108, R108 ;  /* 0x0000006c006c7245 */ /* 0x000fe40000201400 */
[----:B------:R-:W-:Y:S01]  /*3d50*/  ISETP.GE.AND P2, PT, R158, R6, PT ;  /* 0x000000069e00720c */ /* 0x000fe20003f46270 */
[----:B------:R-:W-:Y:S01]  /*3d60*/  IMAD.IADD R158, R64, 0x1, -R158 ;  /* 0x00000001409e7824 */ /* 0x000fe200078e0a9e */
[----:B------:R-:W-:Y:S01]  /*3d70*/  I2FP.F32.S32 R233, R233 ;  /* 0x000000e900e97245 */ /* 0x000fe20000201400 */
[-C--:B------:R-:W-:Y:S01]  /*3d80*/  FFMA.FTZ R107, R108, -R0.reuse, R107 ;  /* 0x800000006c6b7223 */ /* 0x080fe2000001006b */
[----:B------:R-:W-:Y:S01]  /*3d90*/  IABS R236, R69 ;  /* 0x0000004500ec7213 */ /* 0x000fe20000000000 */
[--C-:B------:R-:W-:Y:S01]  /*3da0*/  IMAD.IADD R108, R81, 0x1, -R145.reuse ;  /* 0x00000001516c7824 */ /* 0x100fe200078e0a91 */
[----:B------:R-:W-:Y:S01]  /*3db0*/  IABS R99, R99 ;  /* 0x0000006300637213 */ /* 0x000fe20000000000 */
[----:B------:R-:W-:Y:S01]  /*3dc0*/  FFMA.FTZ R233, R233, -R0, R92 ;  /* 0x80000000e9e97223 */ /* 0x000fe2000001005c */
[----:B------:R-:W-:Y:S01]  /*3dd0*/  IABS R69, R158 ;  /* 0x0000009e00457213 */ /* 0x000fe20000000000 */
[----:B------:R-:W-:Y:S01]  /*3de0*/  IMAD.IADD R92, R64, 0x1, -R145 ;  /* 0x00000001405c7824 */ /* 0x000fe200078e0a91 */
[----:B------:R-:W-:-:S02]  /*3df0*/  I2FP.F32.S32 R99, R99 ;  /* 0x0000006300637245 */ /* 0x000fc40000201400 */
[----:B------:R-:W-:Y:S02]  /*3e00*/  I2FP.F32.S32 R69, R69 ;  /* 0x0000004500457245 */ /* 0x000fe40000201400 */
[----:B------:R-:W-:Y:S01]  /*3e10*/  IABS R108, R108 ;  /* 0x0000006c006c7213 */ /* 0x000fe20000000000 */
[----:B------:R-:W-:Y:S01]  /*3e20*/  FFMA.FTZ R88, R99, -R0, R88 ;  /* 0x8000000063587223 */ /* 0x000fe20000010058 */
[----:B------:R-:W-:Y:S01]  /*3e30*/  IABS R92, R92 ;  /* 0x0000005c005c7213 */ /* 0x000fe20000000000 */
[----:B------:R-:W-:Y:S01]  /*3e40*/  FFMA.FTZ R69, R69, -R0, R95 ;  /* 0x8000000045457223 */ /* 0x000fe2000001005f */
[----:B------:R-:W-:Y:S01]  /*3e50*/  I2FP.F32.S32 R236, R236 ;  /* 0x000000ec00ec7245 */ /* 0x000fe20000201400 */
[C-C-:B------:R-:W-:Y:S01]  /*3e60*/  IMAD.IADD R99, R81.reuse, 0x1, -R133.reuse ;  /* 0x0000000151637824 */ /* 0x140fe200078e0a85 */
[----:B------:R-:W-:Y:S01]  /*3e70*/  I2FP.F32.S32 R108, R108 ;  /* 0x0000006c006c7245 */ /* 0x000fe20000201400 */
[----:B------:R-:W-:Y:S01]  /*3e80*/  IMAD.IADD R95, R80, 0x1, -R133 ;  /* 0x00000001505f7824 */ /* 0x000fe200078e0a85 */
[----:B------:R-:W-:Y:S01]  /*3e90*/  I2FP.F32.S32 R92, R92 ;  /* 0x0000005c005c7245 */ /* 0x000fe20000201400 */
[-C--:B------:R-:W-:Y:S01]  /*3ea0*/  FFMA.FTZ R236, R236, -R0.reuse, R93 ;  /* 0x80000000ecec7223 */ /* 0x080fe2000001005d */
[----:B------:R-:W-:Y:S01]  /*3eb0*/  IABS R99, R99 ;  /* 0x0000006300637213 */ /* 0x000fe20000000000 */
[-C--:B------:R-:W-:Y:S01]  /*3ec0*/  FFMA.FTZ R93, R108, -R0.reuse, R86 ;  /* 0x800000006c5d7223 */ /* 0x080fe20000010056 */
[----:B------:R-:W-:Y:S01]  /*3ed0*/  IABS R95, R95 ;  /* 0x0000005f005f7213 */ /* 0x000fe20000000000 */
[----:B------:R-:W-:Y:S01]  /*3ee0*/  FFMA.FTZ R86, R92, -R0, R90 ;  /* 0x800000005c567223 */ /* 0x000fe2000001005a */
[--C-:B------:R-:W-:Y:S01]  /*3ef0*/  IMAD.IADD R90, R80, 0x1, -R144.reuse ;  /* 0x00000001505a7824 */ /* 0x100fe200078e0a90 */
[----:B------:R-:W-:Y:S01]  /*3f00*/  I2FP.F32.S32 R99, R99 ;  /* 0x0000006300637245 */ /* 0x000fe20000201400 */
[----:B------:R-:W-:Y:S01]  /*3f10*/  IMAD.IADD R92, R81, 0x1, -R144 ;  /* 0x00000001515c7824 */ /* 0x000fe200078e0a90 */
[----:B------:R-:W-:-:S02]  /*3f20*/  I2FP.F32.S32 R95, R95 ;  /* 0x0000005f005f7245 */ /* 0x000fc40000201400 */
[----:B------:R-:W-:Y:S01]  /*3f30*/  IABS R32, R32 ;  /* 0x0000002000207213 */ /* 0x000fe20000000000 */
[----:B------:R-:W-:Y:S01]  /*3f40*/  FFMA.FTZ R99, R99, -R0, R87 ;  /* 0x8000000063637223 */ /* 0x000fe20000010057 */
[----:B------:R-:W-:Y:S01]  /*3f50*/  IABS R90, R90 ;  /* 0x0000005a005a7213 */ /* 0x000fe20000000000 */
[----:B------:R-:W-:Y:S01]  /*3f60*/  FFMA.FTZ R87, R95, -R0, R89 ;  /* 0x800000005f577223 */ /* 0x000fe20000010059 */
[----:B------:R-:W-:Y:S01]  /*3f70*/  IABS R37, R37 ;  /* 0x0000002500257213 */ /* 0x000fe20000000000 */
[----:B------:R-:W-:Y:S01]  /*3f80*/  IMAD.IADD R89, R64, 0x1, -R144 ;  /* 0x0000000140597824 */ /* 0x000fe200078e0a90 */
[----:B------:R-:W-:Y:S01]  /*3f90*/  IABS R48, R48 ;  /* 0x0000003000307213 */ /* 0x000fe20000000000 */
[----:B------:R-:W-:Y:S01]  /*3fa0*/  IMAD.IADD R95, R81, 0x1, -R157 ;  /* 0x00000001515f7824 */ /* 0x000fe200078e0a9d */
[----:B------:R-:W-:Y:S02]  /*3fb0*/  IABS R49, R49 ;  /* 0x0000003100317213 */ /* 0x000fe40000000000 */
[----:B------:R-:W-:-:S02]  /*3fc0*/  I2FP.F32.S32 R32, R32 ;  /* 0x0000002000207245 */ /* 0x000fc40000201400 */
[----:B------:R-:W-:Y:S02]  /*3fd0*/  IABS R231, R231 ;  /* 0x000000e700e77213 */ /* 0x000fe40000000000 */
[----:B------:R-:W-:Y:S01]  /*3fe0*/  I2FP.F32.S32 R90, R90 ;  /* 0x0000005a005a7245 */ /* 0x000fe20000201400 */
[----:B------:R-:W-:Y:S01]  /*3ff0*/  FFMA.FTZ R32, R32, -R0, R110 ;  /* 0x8000000020207223 */ /* 0x000fe2000001006e */
[----:B------:R-:W-:Y:S02]  /*4000*/  I2FP.F32.S32 R37, R37 ;  /* 0x0000002500257245 */ /* 0x000fe40000201400 */
[----:B------:R-:W-:Y:S01]  /*4010*/  I2FP.F32.S32 R48, R48 ;  /* 0x0000003000307245 */ /* 0x000fe20000201400 */
[-C--:B------:R-:W-:Y:S01]  /*4020*/  FFMA.FTZ R76, R90, -R0.reuse, R76 ;  /* 0x800000005a4c7223 */ /* 0x080fe2000001004c */
[----:B------:R-:W-:Y:S01]  /*4030*/  I2FP.F32.S32 R49, R49 ;  /* 0x0000003100317245 */ /* 0x000fe20000201400 */
[----:B------:R-:W-:Y:S01]  /*4040*/  IMAD.IADD R90, R64, 0x1, -R137 ;  /* 0x00000001405a7824 */ /* 0x000fe200078e0a89 */
[----:B------:R-:W-:Y:S01]  /*4050*/  I2FP.F32.S32 R231, R231 ;  /* 0x000000e700e77245 */ /* 0x000fe20000201400 */
[----:B------:R-:W-:Y:S01]  /*4060*/  FFMA.FTZ R37, R37, -R0, R119 ;  /* 0x8000000025257223 */ /* 0x000fe20000010077 */
[----:B------:R-:W-:Y:S01]  /*4070*/  IABS R92, R92 ;  /* 0x0000005c005c7213 */ /* 0x000fe20000000000 */
[-C--:B------:R-:W-:Y:S01]  /*4080*/  FFMA.FTZ R48, R48, -R0.reuse, R121 ;  /* 0x8000000030307223 */ /* 0x080fe20000010079 */
[----:B------:R-:W-:Y:S01]  /*4090*/  FSEL R234, R102, -INF , !P5 ;  /* 0xff80000066ea7808 */ /* 0x000fe20006800000 */
[-C--:B------:R-:W-:Y:S01]  /*40a0*/  FFMA.FTZ R49, R49, -R0.reuse, R123 ;  /* 0x8000000031317223 */ /* 0x080fe2000001007b */
[----:B------:R-:W-:Y:S01]  /*40b0*/  IABS R102, R89 ;  /* 0x0000005900667213 */ /* 0x000fe20000000000 */
[----:B------:R-:W-:Y:S01]  /*40c0*/  FFMA.FTZ R231, R231, -R0, R91 ;  /* 0x80000000e7e77223 */ /* 0x000fe2000001005b */
[----:B------:R-:W-:Y:S01]  /*40d0*/  IABS R89, R95 ;  /* 0x0000005f00597213 */ /* 0x000fe20000000000 */
[----:B------:R-:W-:Y:S01]  /*40e0*/  IMAD.IADD R91, R80, 0x1, -R137 ;  /* 0x00000001505b7824 */ /* 0x000fe200078e0a89 */
[----:B------:R-:W-:-:S02]  /*40f0*/  I2FP.F32.S32 R92, R92 ;  /* 0x0000005c005c7245 */ /* 0x000fc40000201400 */
[----:B------:R-:W-:Y:S02]  /*4100*/  FSEL R241, R241, -INF , !P0 ;  /* 0xff800000f1f17808 */ /* 0x000fe40004000000 */
[----:B------:R-:W-:Y:S01]  /*4110*/  FSEL R235, R114, -INF , !P0 ;  /* 0xff80000072eb7808 */ /* 0x000fe20004000000 */
[----:B------:R-:W-:Y:S01]  /*4120*/  FFMA.FTZ R82, R92, -R0, R82 ;  /* 0x800000005c527223 */ /* 0x000fe20000010052 */
[----:B------:R-:W-:Y:S01]  /*4130*/  FSEL R36, R36, -INF , !P0 ;  /* 0xff80000024247808 */ /* 0x000fe20004000000 */
[----:B------:R-:W-:Y:S01]  /*4140*/  IMAD.IADD R92, R81, 0x1, -R137 ;  /* 0x00000001515c7824 */ /* 0x000fe200078e0a89 */
[----:B------:R-:W-:Y:S02]  /*4150*/  FSEL R32, R32, -INF , !P0 ;  /* 0xff80000020207808 */ /* 0x000fe40004000000 */
[----:B------:R-:W-:Y:S02]  /*4160*/  ISETP.GE.AND P0, PT, R133, R6, PT ;  /* 0x000000068500720c */ /* 0x000fe40003f06270 */
[----:B------:R-:W-:-:S02]  /*4170*/  I2FP.F32.S32 R89, R89 ;  /* 0x0000005900597245 */ /* 0x000fc40000201400 */
[----:B------:R-:W-:Y:S02]  /*4180*/  FSEL R242, R242, -INF , !P6 ;  /* 0xff800000f2f27808 */ /* 0x000fe40007000000 */
[----:B------:R-:W-:Y:S01]  /*4190*/  FSEL R238, R115, -INF , !P6 ;  /* 0xff80000073ee7808 */ /* 0x000fe20007000000 */
[----:B------:R-:W-:Y:S01]  /*41a0*/  FFMA.FTZ R70, R89, -R0, R70 ;  /* 0x8000000059467223 */ /* 0x000fe20000010046 */
[----:B------:R-:W-:Y:S01]  /*41b0*/  FSEL R133, R109, -INF , !P6 ;  /* 0xff8000006d857808 */ /* 0x000fe20007000000 */
[----:B------:R-:W-:Y:S01]  /*41c0*/  IMAD.IADD R89, R80, 0x1, -R157 ;  /* 0x0000000150597824 */ /* 0x000fe200078e0a9d */
[----:B------:R-:W-:Y:S02]  /*41d0*/  FSEL R136, R111, -INF , !P6 ;  /* 0xff8000006f887808 */ /* 0x000fe40007000000 */
[----:B------:R-:W-:Y:S02]  /*41e0*/  IABS R90, R90 ;  /* 0x0000005a005a7213 */ /* 0x000fe40000000000 */
[----:B------:R-:W-:-:S02]  /*41f0*/  ISETP.GE.AND P6, PT, R144, R6, PT ;  /* 0x000000069000720c */ /* 0x000fc40003fc6270 */
[----:B------:R-:W-:Y:S02]  /*4200*/  FSEL R139, R139, -INF , !P1 ;  /* 0xff8000008b8b7808 */ /* 0x000fe40004800000 */
[----:B------:R-:W-:Y:S02]  /*4210*/  FSEL R37, R37, -INF , !P1 ;  /* 0xff80000025257808 */ /* 0x000fe40004800000 */
[----:B------:R-:W-:Y:S02]  /*4220*/  FSEL R48, R48, -INF , !P1 ;  /* 0xff80000030307808 */ /* 0x000fe40004800000 */
[----:B------:R-:W-:Y:S02]  /*4230*/  FSEL R49, R49, -INF , !P1 ;  /* 0xff80000031317808 */ /* 0x000fe40004800000 */
[----:B------:R-:W-:Y:S02]  /*4240*/  FSEL R240, R240, -INF , !P5 ;  /* 0xff800000f0f07808 */ /* 0x000fe40006800000 */
[----:B------:R-:W-:-:S02]  /*4250*/  FSEL R132, R104, -INF , !P5 ;  /* 0xff80000068847808 */ /* 0x000fc40006800000 */
[----:B------:R-:W-:Y:S02]  /*4260*/  FSEL R144, R106, -INF , !P5 ;  /* 0xff8000006a907808 */ /* 0x000fe40006800000 */
[-C--:B------:R-:W-:Y:S02]  /*4270*/  ISETP.GE.AND P1, PT, R145, R6.reuse, PT ;  /* 0x000000069100720c */ /* 0x080fe40003f26270 */
[----:B------:R-:W-:Y:S02]  /*4280*/  ISETP.GE.AND P5, PT, R137, R6, PT ;  /* 0x000000068900720c */ /* 0x000fe40003fa6270 */
[----:B------:R-:W-:Y:S02]  /*4290*/  IABS R91, R91 ;  /* 0x0000005b005b7213 */ /* 0x000fe40000000000 */
[----:B------:R-:W-:Y:S02]  /*42a0*/  I2FP.F32.S32 R102, R102 ;  /* 0x0000006600667245 */ /* 0x000fe40000201400 */
[----:B------:R-:W-:-:S02]  /*42b0*/  I2FP.F32.S32 R90, R90 ;  /* 0x0000005a005a7245 */ /* 0x000fc40000201400 */
[----:B------:R-:W-:Y:S01]  /*42c0*/  FSEL R239, R239, -INF , !P4 ;  /* 0xff800000efef7808 */ /* 0x000fe20006000000 */
[-C--:B------:R-:W-:Y:S01]  /*42d0*/  FFMA.FTZ R102, R102, -R0.reuse, R78 ;  /* 0x8000000066667223 */ /* 0x080fe2000001004e */
[----:B------:R-:W-:Y:S01]  /*42e0*/  FSEL R237, R103, -INF , !P4 ;  /* 0xff80000067ed7808 */ /* 0x000fe20006000000 */
[----:B------:R-:W-:Y:S01]  /*42f0*/  FFMA.FTZ R79, R90, -R0, R79 ;  /* 0x800000005a4f7223 */ /* 0x000fe2000001004f */
[----:B------:R-:W-:Y:S02]  /*4300*/  FSEL R137, R105, -INF , !P4 ;  /* 0xff80000069897808 */ /* 0x000fe40006000000 */
[----:B------:R-:W-:Y:S02]  /*4310*/  FSEL R145, R107, -INF , !P4 ;  /* 0xff8000006b917808 */ /* 0x000fe40006000000 */
[----:B------:R-:W-:Y:S01]  /*4320*/  ISETP.GE.AND P4, PT, R157, R6, PT ;  /* 0x000000069d00720c */ /* 0x000fe20003f86270 */
[----:B------:R-:W-:Y:S01]  /*4330*/  IMAD.IADD R157, R64, 0x1, -R157 ;  /* 0x00000001409d7824 */ /* 0x000fe200078e0a9d */
[----:B------:R-:W-:-:S02]  /*4340*/  I2FP.F32.S32 R91, R91 ;  /* 0x0000005b005b7245 */ /* 0x000fc40000201400 */
[----:B------:R-:W-:Y:S01]  /*4350*/  FSEL R90, R98, -INF , !P3 ;  /* 0xff800000625a7808 */ /* 0x000fe20005800000 */
[--C-:B------:R-:W-:Y:S01]  /*4360*/  IMAD.IADD R98, R80, 0x1, -R155.reuse ;  /* 0x0000000150627824 */ /* 0x100fe200078e0a9b */
[----:B------:R-:W-:Y:S01]  /*4370*/  FSEL R78, R68, -INF , !P3 ;  /* 0xff800000444e7808 */ /* 0x000fe20005800000 */
[----:B------:R-:W-:Y:S01]  /*4380*/  IMAD.IADD R68, R64, 0x1, -R155 ;  /* 0x0000000140447824 */ /* 0x000fe200078e0a9b */
[----:B------:R-:W-:Y:S01]  /*4390*/  IABS R103, R89 ;  /* 0x0000005900677213 */ /* 0x000fe20000000000 */
[----:B------:R-:W-:Y:S01]  /*43a0*/  FFMA.FTZ R77, R91, -R0, R77 ;  /* 0x800000005b4d7223 */ /* 0x000fe2000001004d */
[----:B------:R-:W-:Y:S01]  /*43b0*/  IABS R95, R157 ;  /* 0x0000009d005f7213 */ /* 0x000fe20000000000 */
[----:B------:R-:W-:Y:S01]  /*43c0*/  IMAD.IADD R91, R81, 0x1, -R155 ;  /* 0x00000001515b7824 */ /* 0x000fe200078e0a9b */
[----:B------:R-:W-:Y:S02]  /*43d0*/  I2FP.F32.S32 R103, R103 ;  /* 0x0000006700677245 */ /* 0x000fe40000201400 */
[----:B------:R-:W-:-:S02]  /*43e0*/  I2FP.F32.S32 R95, R95 ;  /* 0x0000005f005f7245 */ /* 0x000fc40000201400 */
[----:B------:R-:W-:Y:S01]  /*43f0*/  IABS R89, R98 ;  /* 0x0000006200597213 */ /* 0x000fe20000000000 */
[----:B------:R-:W-:Y:S01]  /*4400*/  FFMA.FTZ R103, R103, -R0, R72 ;  /* 0x8000000067677223 */ /* 0x000fe20000010048 */
[----:B------:R-:W-:Y:S01]  /*4410*/  IABS R68, R68 ;  /* 0x0000004400447213 */ /* 0x000fe20000000000 */
[----:B------:R-:W-:Y:S01]  /*4420*/  FFMA.FTZ R72, R95, -R0, R74 ;  /* 0x800000005f487223 */ /* 0x000fe2000001004a */
[----:B------:R-:W-:Y:S01]  /*4430*/  IABS R91, R91 ;  /* 0x0000005b005b7213 */ /* 0x000fe20000000000 */
[----:B------:R-:W-:Y:S01]  /*4440*/  IMAD.IADD R74, R81, 0x1, -R152 ;  /* 0x00000001514a7824 */ /* 0x000fe200078e0a98 */
[----:B------:R-:W-:Y:S02]  /*4450*/  I2FP.F32.S32 R89, R89 ;  /* 0x0000005900597245 */ /* 0x000fe40000201400 */
[----:B------:R-:W-:Y:S02]  /*4460*/  I2FP.F32.S32 R68, R68 ;  /* 0x0000004400447245 */ /* 0x000fe40000201400 */
[----:B------:R-:W-:Y:S01]  /*4470*/  FSEL R95, R154, -INF , !P2 ;  /* 0xff8000009a5f7808 */ /* 0x000fe20005000000 */
[-C--:B------:R-:W-:Y:S01]  /*4480*/  FFMA.FTZ R73, R89, -R0.reuse, R73 ;  /* 0x8000000059497223 */ /* 0x080fe20000010049 */
[----:B------:R-:W-:Y:S01]  /*4490*/  FSEL R94, R94, -INF , !P2 ;  /* 0xff8000005e5e7808 */ /* 0x000fe20005000000 */
[----:B------:R-:W-:Y:S01]  /*44a0*/  FFMA.FTZ R75, R68, -R0, R75 ;  /* 0x80000000444b7223 */ /* 0x000fe2000001004b */
[----:B------:R-:W-:-:S02]  /*44b0*/  FSEL R236, R236, -INF , !P2 ;  /* 0xff800000ecec7808 */ /* 0x000fc40005000000 */
[----:B------:R-:W-:Y:S02]  /*44c0*/  FSEL R69, R69, -INF , !P2 ;  /* 0xff80000045457808 */ /* 0x000fe40005000000 */
[----:B------:R-:W-:Y:S02]  /*44d0*/  I2FP.F32.S32 R91, R91 ;  /* 0x0000005b005b7245 */ /* 0x000fe40000201400 */
[----:B------:R-:W-:Y:S01]  /*44e0*/  ISETP.GE.AND P2, PT, R152, R6, PT ;  /* 0x000000069800720c */ /* 0x000fe20003f46270 */
[----:B------:R-:W-:Y:S01]  /*44f0*/  IMAD.IADD R152, R64, 0x1, -R152 ;  /* 0x0000000140987824 */ /* 0x000fe200078e0a98 */
[----:B------:R-:W-:Y:S01]  /*4500*/  FSEL R124, R97, -INF , !P6 ;  /* 0xff800000617c7808 */ /* 0x000fe20007000000 */
[----:B------:R-:W-:Y:S01]  /*4510*/  FFMA.FTZ R71, R91, -R0, R71 ;  /* 0x800000005b477223 */ /* 0x000fe20000010047 */
[----:B------:R-:W-:Y:S02]  /*4520*/  FSEL R89, R151, -INF , !P1 ;  /* 0xff80000097597808 */ /* 0x000fe40004800000 */
[----:B------:R-:W-:-:S02]  /*4530*/  FSEL R93, R93, -INF , !P1 ;  /* 0xff8000005d5d7808 */ /* 0x000fc40004800000 */
[----:B------:R-:W-:Y:S01]  /*4540*/  FSEL R232, R88, -INF , !P1 ;  /* 0xff80000058e87808 */ /* 0x000fe20004800000 */
[--C-:B------:R-:W-:Y:S01]  /*4550*/  IMAD.IADD R88, R81, 0x1, -R153.reuse ;  /* 0x0000000151587824 */ /* 0x100fe200078e0a99 */
[----:B------:R-:W-:Y:S01]  /*4560*/  FSEL R68, R86, -INF , !P1 ;  /* 0xff80000056447808 */ /* 0x000fe20004800000 */
[----:B------:R-:W-:Y:S01]  /*4570*/  IMAD.IADD R86, R80, 0x1, -R153 ;  /* 0x0000000150567824 */ /* 0x000fe200078e0a99 */
[----:B------:R-:W-:Y:S01]  /*4580*/  FSEL R97, R76, -INF , !P6 ;  /* 0xff8000004c617808 */ /* 0x000fe20007000000 */
[C---:B------:R-:W-:Y:S01]  /*4590*/  IMAD.IADD R76, R64.reuse, 0x1, -R113 ;  /* 0x00000001404c7824 */ /* 0x040fe200078e0a71 */
[----:B------:R-:W-:Y:S01]  /*45a0*/  ISETP.GE.AND P1, PT, R153, R6, PT ;  /* 0x000000069900720c */ /* 0x000fe20003f26270 */
[----:B------:R-:W-:Y:S01]  /*45b0*/  IMAD.IADD R153, R64, 0x1, -R153 ;  /* 0x0000000140997824 */ /* 0x000fe200078e0a99 */
[----:B------:R-:W-:Y:S01]  /*45c0*/  FSEL R131, R82, -INF , !P6 ;  /* 0xff80000052837808 */ /* 0x000fe20007000000 */
[----:B------:R-:W-:Y:S01]  /*45d0*/  IMAD.IADD R82, R80, 0x1, -R113 ;  /* 0x0000000150527824 */ /* 0x000fe200078e0a71 */
[----:B------:R-:W-:-:S02]  /*45e0*/  IABS R92, R92 ;  /* 0x0000005c005c7213 */ /* 0x000fc40000000000 */
[----:B------:R-:W-:Y:S02]  /*45f0*/  IABS R91, R152 ;  /* 0x00000098005b7213 */ /* 0x000fe40000000000 */
[----:B------:R-:W-:Y:S02]  /*4600*/  IABS R98, R74 ;  /* 0x0000004a00627213 */ /* 0x000fe40000000000 */
[----:B------:R-:W-:Y:S02]  /*4610*/  I2FP.F32.S32 R92, R92 ;  /* 0x0000005c005c7245 */ /* 0x000fe40000201400 */
[----:B------:R-:W-:Y:S02]  /*4620*/  I2FP.F32.S32 R91, R91 ;  /* 0x0000005b005b7245 */ /* 0x000fe40000201400 */
[----:B------:R-:W-:Y:S01]  /*4630*/  IABS R76, R76 ;  /* 0x0000004c004c7213 */ /* 0x000fe20000000000 */
[-C--:B------:R-:W-:Y:S01]  /*4640*/  FFMA.FTZ R83, R92, -R0.reuse, R83 ;  /* 0x800000005c537223 */ /* 0x080fe20000010053 */
[----:B------:R-:W-:Y:S01]  /*4650*/  IABS R74, R153 ;  /* 0x00000099004a7213 */ /* 0x000fe20000000000 */
[----:B------:R-:W-:Y:S01]  /*4660*/  FFMA.FTZ R62, R91, -R0, R62 ;  /* 0x800000005b3e7223 */ /* 0x000fe2000001003e */
[----:B------:R-:W-:-:S02]  /*4670*/  I2FP.F32.S32 R98, R98 ;  /* 0x0000006200627245 */ /* 0x000fc40000201400 */
[----:B------:R-:W-:Y:S02]  /*4680*/  IABS R82, R82 ;  /* 0x0000005200527213 */ /* 0x000fe40000000000 */
[----:B------:R-:W-:Y:S01]  /*4690*/  IABS R86, R86 ;  /* 0x0000005600567213 */ /* 0x000fe20000000000 */
[----:B------:R-:W-:Y:S01]  /*46a0*/  FFMA.FTZ R66, R98, -R0, R66 ;  /* 0x8000000062427223 */ /* 0x000fe20000010042 */
[----:B------:R-:W-:Y:S02]  /*46b0*/  I2FP.F32.S32 R76, R76 ;  /* 0x0000004c004c7245 */ /* 0x000fe40000201400 */
[----:B------:R-:W-:Y:S02]  /*46c0*/  I2FP.F32.S32 R74, R74 ;  /* 0x0000004a004a7245 */ /* 0x000fe40000201400 */
[----:B------:R-:W-:Y:S01]  /*46d0*/  I2FP.F32.S32 R82, R82 ;  /* 0x0000005200527245 */ /* 0x000fe20000201400 */
[-C--:B------:R-:W-:Y:S01]  /*46e0*/  FFMA.FTZ R59, R76, -R0.reuse, R59 ;  /* 0x800000004c3b7223 */ /* 0x080fe2000001003b */
[----:B------:R-:W-:Y:S01]  /*46f0*/  FSEL R92, R156, -INF , !P3 ;  /* 0xff8000009c5c7808 */ /* 0x000fe20005800000 */
[-C--:B------:R-:W-:Y:S01]  /*4700*/  FFMA.FTZ R63, R74, -R0.reuse, R63 ;  /* 0x800000004a3f7223 */ /* 0x080fe2000001003f */
[----:B------:R-:W-:Y:S01]  /*4710*/  FSEL R233, R233, -INF , !P3 ;  /* 0xff800000e9e97808 */ /* 0x000fe20005800000 */
[----:B------:R-:W-:Y:S01]  /*4720*/  FFMA.FTZ R57, R82, -R0, R57 ;  /* 0x8000000052397223 */ /* 0x000fe20000010039 */
[----:B------:R-:W-:Y:S01]  /*4730*/  I2FP.F32.S32 R86, R86 ;  /* 0x0000005600567245 */ /* 0x000fe20000201400 */
[----:B------:R-:W-:Y:S01]  /*4740*/  IMAD.IADD R76, R80, 0x1, -R101 ;  /* 0x00000001504c7824 */ /* 0x000fe200078e0a65 */
[----:B------:R-:W-:Y:S01]  /*4750*/  FSEL R91, R100, -INF , !P0 ;  /* 0xff800000645b7808 */ /* 0x000fe20004000000 */
[----:B------:R-:W-:Y:S01]  /*4760*/  IMAD.IADD R82, R80, 0x1, -R112 ;  /* 0x0000000150527824 */ /* 0x000fe200078e0a70 */
[----:B------:R-:W-:Y:S01]  /*4770*/  ISETP.GE.AND P3, PT, R155, R6, PT ;  /* 0x000000069b00720c */ /* 0x000fe20003f66270 */
[----:B------:R-:W-:Y:S01]  /*4780*/  FFMA.FTZ R61, R86, -R0, R61 ;  /* 0x80000000563d7223 */ /* 0x000fe2000001003d */
[----:B------:R-:W-:Y:S01]  /*4790*/  FSEL R98, R99, -INF , !P0 ;  /* 0xff80000063627808 */ /* 0x000fe20004000000 */
[C---:B------:R-:W-:Y:S01]  /*47a0*/  IMAD.IADD R99, R81.reuse, 0x1, -R113 ;  /* 0x0000000151637824 */ /* 0x040fe200078e0a71 */
[----:B------:R-:W-:Y:S01]  /*47b0*/  FSEL R100, R102, -INF , !P6 ;  /* 0xff80000066647808 */ /* 0x000fe20007000000 */
[----:B------:R-:W-:Y:S01]  /*47c0*/  IMAD.IADD R86, R81, 0x1, -R150 ;  /* 0x0000000151567824 */ /* 0x000fe200078e0a96 */
[----:B------:R-:W-:Y:S01]  /*47d0*/  FSEL R225, R70, -INF , !P4 ;  /* 0xff80000046e17808 */ /* 0x000fe20006000000 */
[----:B------:R-:W-:Y:S01]  /*47e0*/  IMAD.IADD R70, R64, 0x1, -R101 ;  /* 0x0000000140467824 */ /* 0x000fe200078e0a65 */
[----:B------:R-:W-:-:S02]  /*47f0*/  IABS R88, R88 ;  /* 0x0000005800587213 */ /* 0x000fc40000000000 */
[-C--:B------:R-:W-:Y:S02]  /*4800*/  ISETP.GE.AND P6, PT, R113, R6.reuse, PT ;  /* 0x000000067100720c */ /* 0x080fe40003fc6270 */
[----:B------:R-:W-:Y:S02]  /*4810*/  FSEL R125, R96, -INF , !P5 ;  /* 0xff800000607d7808 */ /* 0x000fe40006800000 */
[----:B------:R-:W-:Y:S01]  /*4820*/  FSEL R96, R77, -INF , !P5 ;  /* 0xff8000004d607808 */ /* 0x000fe20006800000 */
[----:B------:R-:W-:Y:S01]  /*4830*/  IMAD.IADD R77, R81, 0x1, -R101 ;  /* 0x00000001514d7824 */ /* 0x000fe200078e0a65 */
[----:B------:R-:W-:Y:S02]  /*4840*/  FSEL R230, R230, -INF , !P4 ;  /* 0xff800000e6e67808 */ /* 0x000fe40006000000 */
[----:B------:R-:W-:Y:S02]  /*4850*/  FSEL R102, R103, -INF , !P4 ;  /* 0xff80000067667808 */ /* 0x000fe40006000000 */
[----:B------:R-:W-:Y:S01]  /*4860*/  FSEL R113, R72, -INF , !P4 ;  /* 0xff80000048717808 */ /* 0x000fe20006000000 */
[----:B------:R-:W-:Y:S01]  /*4870*/  IMAD.IADD R72, R80, 0x1, -R129 ;  /* 0x0000000150487824 */ /* 0x000fe200078e0a81 */
[----:B------:R-:W-:Y:S01]  /*4880*/  FSEL R226, R83, -INF , !P5 ;  /* 0xff80000053e27808 */ /* 0x000fe20006800000 */
[--C-:B------:R-:W-:Y:S01]  /*4890*/  IMAD.IADD R83, R81, 0x1, -R112.reuse ;  /* 0x0000000151537824 */ /* 0x100fe200078e0a70 */
[----:B------:R-:W-:Y:S01]  /*48a0*/  FSEL R120, R79, -INF , !P5 ;  /* 0xff8000004f787808 */ /* 0x000fe20006800000 */
[----:B------:R-:W-:Y:S01]  /*48b0*/  IMAD.IADD R79, R64, 0x1, -R112 ;  /* 0x00000001404f7824 */ /* 0x000fe200078e0a70 */
[----:B------:R-:W-:-:S02]  /*48c0*/  ISETP.GE.AND P4, PT, R101, R6, PT ;  /* 0x000000066500720c */ /* 0x000fc40003f86270 */
[----:B------:R-:W-:Y:S01]  /*48d0*/  FSEL R221, R62, -INF , !P2 ;  /* 0xff8000003edd7808 */ /* 0x000fe20005000000 */
[----:B------:R-:W-:Y:S01]  /*48e0*/  IMAD.IADD R62, R80, 0x1, -R128 ;  /* 0x00000001503e7824 */ /* 0x000fe200078e0a80 */
[----:B------:R-:W-:Y:S02]  /*48f0*/  FSEL R74, R87, -INF , !P0 ;  /* 0xff800000574a7808 */ /* 0x000fe40004000000 */
[----:B------:R-:W-:Y:S02]  /*4900*/  FSEL R231, R231, -INF , !P0 ;  /* 0xff800000e7e77808 */ /* 0x000fe40004000000 */
[----:B------:R-:W-:Y:S02]  /*4910*/  ISETP.GE.AND P5, PT, R112, R6, PT ;  /* 0x000000067000720c */ /* 0x000fe40003fa6270 */
[----:B------:R-:W-:Y:S01]  /*4920*/  FSEL R101, R73, -INF , !P3 ;  /* 0xff80000049657808 */ /* 0x000fe20005800000 */
[----:B------:R-:W-:Y:S01]  /*4930*/  IMAD.IADD R73, R81, 0x1, -R129 ;  /* 0x0000000151497824 */ /* 0x000fe200078e0a81 */
[----:B------:R-:W-:-:S02]  /*4940*/  I2FP.F32.S32 R88, R88 ;  /* 0x0000005800587245 */ /* 0x000fc40000201400 */
[----:B------:R-:W-:Y:S01]  /*4950*/  ISETP.GE.AND P0, PT, R150, R6, PT ;  /* 0x000000069600720c */ /* 0x000fe20003f06270 */
[----:B------:R-:W-:Y:S01]  /*4960*/  IMAD.IADD R150, R80, 0x1, -R150 ;  /* 0x0000000150967824 */ /* 0x000fe200078e0a96 */
[----:B------:R-:W-:Y:S01]  /*4970*/  FSEL R112, R75, -INF , !P3 ;  /* 0xff8000004b707808 */ /* 0x000fe20005800000 */
[----:B------:R-:W-:Y:S01]  /*4980*/  FFMA.FTZ R67, R88, -R0, R67 ;  /* 0x8000000058437223 */ /* 0x000fe20000010043 */
[----:B------:R-:W-:Y:S02]  /*4990*/  IABS R75, R70 ;  /* 0x00000046004b7213 */ /* 0x000fe40000000000 */
[----:B------:R-:W-:Y:S02]  /*49a0*/  IABS R83, R83 ;  /* 0x0000005300537213 */ /* 0x000fe40000000000 */
[----:B------:R-:W-:Y:S02]  /*49b0*/  IABS R82, R82 ;  /* 0x0000005200527213 */ /* 0x000fe40000000000 */
[----:B------:R-:W-:-:S02]  /*49c0*/  IABS R79, R79 ;  /* 0x0000004f004f7213 */ /* 0x000fc40000000000 */
[----:B------:R-:W-:Y:S02]  /*49d0*/  IABS R76, R76 ;  /* 0x0000004c004c7213 */ /* 0x000fe40000000000 */
[----:B------:R-:W-:Y:S02]  /*49e0*/  IABS R72, R72 ;  /* 0x0000004800487213 */ /* 0x000fe40000000000 */
[----:B------:R-:W-:Y:S02]  /*49f0*/  IABS R62, R62 ;  /* 0x0000003e003e7213 */ /* 0x000fe40000000000 */
[----:B------:R-:W-:Y:S02]  /*4a00*/  IABS R73, R73 ;  /* 0x0000004900497213 */ /* 0x000fe40000000000 */
[----:B------:R-:W-:Y:S01]  /*4a10*/  I2FP.F32.S32 R75, R75 ;  /* 0x0000004b004b7245 */ /* 0x000fe20000201400 */
[----:B------:R-:W-:Y:S01]  /*4a20*/  IMAD.MOV.U32 R178, RZ, RZ, R62 ;  /* 0x000000ffffb27224 */ /* 0x000fe200078e003e */
[----:B------:R-:W-:Y:S01]  /*4a30*/  FSEL R223, R61, -INF , !P1 ;  /* 0xff8000003ddf7808 */ /* 0x000fe20004800000 */
[----:B------:R-:W-:Y:S01]  /*4a40*/  IMAD.IADD R61, R81, 0x1, -R118 ;  /* 0x00000001513d7824 */ /* 0x000fe200078e0a76 */
[----:B------:R-:W-:Y:S01]  /*4a50*/  IABS R88, R86 ;  /* 0x0000005600587213 */ /* 0x000fe20000000000 */
[----:B------:R-:W-:Y:S01]  /*4a60*/  FFMA.FTZ R47, R75, -R0, R47 ;  /* 0x800000004b2f7223 */ /* 0x000fe2000001002f */
[----:B------:R-:W-:Y:S01]  /*4a70*/  IABS R87, R150 ;  /* 0x0000009600577213 */ /* 0x000fe20000000000 */
[C---:B------:R-:W-:Y:S01]  /*4a80*/  VIADD R75, R184.reuse, 0x61 ;  /* 0x00000061b84b7836 */ /* 0x040fe20000000000 */
[----:B------:R-:W-:Y:S01]  /*4a90*/  I2FP.F32.S32 R83, R83 ;  /* 0x0000005300537245 */ /* 0x000fe20000201400 */
[----:B------:R-:W-:Y:S01]  /*4aa0*/  VIADD R62, R184, 0x78 ;  /* 0x00000078b83e7836 */ /* 0x000fe20000000000 */
[----:B------:R-:W-:-:S02]  /*4ab0*/  I2FP.F32.S32 R82, R82 ;  /* 0x0000005200527245 */ /* 0x000fc40000201400 */
[----:B------:R-:W-:Y:S01]  /*4ac0*/  I2FP.F32.S32 R79, R79 ;  /* 0x0000004f004f7245 */ /* 0x000fe20000201400 */
[----:B------:R-:W-:Y:S01]  /*4ad0*/  FFMA.FTZ R50, R83, -R0, R50 ;  /* 0x8000000053327223 */ /* 0x000fe20000010032 */
[----:B------:R-:W-:Y:S01]  /*4ae0*/  I2FP.F32.S32 R76, R76 ;  /* 0x0000004c004c7245 */ /* 0x000fe20000201400 */
[----:B------:R-:W-:Y:S01]  /*4af0*/  FFMA.FTZ R44, R82, -R0, R44 ;  /* 0x80000000522c7223 */ /* 0x000fe2000001002c */
[----:B------:R-:W-:Y:S01]  /*4b00*/  I2FP.F32.S32 R72, R72 ;  /* 0x0000004800487245 */ /* 0x000fe20000201400 */
[-C--:B------:R-:W-:Y:S01]  /*4b10*/  FFMA.FTZ R46, R79, -R0.reuse, R46 ;  /* 0x800000004f2e7223 */ /* 0x080fe2000001002e */
[----:B------:R-:W-:Y:S01]  /*4b20*/  I2FP.F32.S32 R73, R73 ;  /* 0x0000004900497245 */ /* 0x000fe20000201400 */
[----:B------:R-:W-:Y:S01]  /*4b30*/  FFMA.FTZ R45, R76, -R0, R45 ;  /* 0x800000004c2d7223 */ /* 0x000fe2000001002d */
[----:B------:R-:W-:Y:S01]  /*4b40*/  I2FP.F32.S32 R88, R88 ;  /* 0x0000005800587245 */ /* 0x000fe20000201400 */
[-C--:B------:R-:W-:Y:S01]  /*4b50*/  FFMA.FTZ R40, R72, -R0.reuse, R40 ;  /* 0x8000000048287223 */ /* 0x080fe20000010028 */
[----:B------:R-:W-:Y:S01]  /*4b60*/  I2FP.F32.S32 R87, R87 ;  /* 0x0000005700577245 */ /* 0x000fe20000201400 */
[----:B------:R-:W-:Y:S01]  /*4b70*/  IMAD.IADD R76, R81, 0x1, -R128 ;  /* 0x00000001514c7824 */ /* 0x000fe200078e0a80 */
[----:B------:R-:W-:Y:S01]  /*4b80*/  IABS R61, R61 ;  /* 0x0000003d003d7213 */ /* 0x000fe20000000000 */
[-C--:B------:R-:W-:Y:S01]  /*4b90*/  FFMA.FTZ R38, R73, -R0.reuse, R38 ;  /* 0x8000000049267223 */ /* 0x080fe20000010026 */
[----:B------:R-:W-:Y:S01]  /*4ba0*/  FSEL R224, R71, -INF , !P3 ;  /* 0xff80000047e07808 */ /* 0x000fe20005800000 */
[----:B------:R-:W-:Y:S01]  /*4bb0*/  VIADD R72, R184, 0x69 ;  /* 0x00000069b8487836 */ /* 0x000fe20000000000 */
[----:B------:R-:W-:Y:S01]  /*4bc0*/  FSEL R216, R216, -INF , !P2 ;  /* 0xff800000d8d87808 */ /* 0x000fe20005000000 */
[-C--:B------:R-:W-:Y:S01]  /*4bd0*/  FFMA.FTZ R54, R88, -R0.reuse, R54 ;  /* 0x8000000058367223 */ /* 0x080fe20000010036 */
[----:B------:R-:W-:Y:S01]  /*4be0*/  FSEL R186, R66, -INF , !P2 ;  /* 0xff80000042ba7808 */ /* 0x000fe20005000000 */
[----:B------:R-:W-:Y:S01]  /*4bf0*/  FFMA.FTZ R56, R87, -R0, R56 ;  /* 0x8000000057387223 */ /* 0x000fe20000010038 */
[----:B------:R-:W-:Y:S01]  /*4c00*/  FSEL R228, R228, -INF , !P2 ;  /* 0xff800000e4e47808 */ /* 0x000fe20005000000 */
[----:B------:R-:W-:Y:S01]  /*4c10*/  IMAD.IADD R71, R64, 0x1, -R129 ;  /* 0x0000000140477824 */ /* 0x000fe200078e0a81 */
[----:B------:R-:W-:Y:S01]  /*4c20*/  FSEL R185, R67, -INF , !P1 ;  /* 0xff80000043b97808 */ /* 0x000fe20004800000 */
[----:B------:R-:W-:Y:S01]  /*4c30*/  VIADD R73, R184, 0x68 ;  /* 0x00000068b8497836 */ /* 0x000fe20000000000 */
[----:B------:R-:W-:Y:S01]  /*4c40*/  I2FP.F32.S32 R178, R178 ;  /* 0x000000b200b27245 */ /* 0x000fe20000201400 */
[----:B------:R-:W-:Y:S01]  /*4c50*/  IMAD.IADD R67, R148, 0x1, -R75 ;  /* 0x0000000194437824 */ /* 0x000fe200078e0a4b */
[----:B------:R-:W-:Y:S01]  /*4c60*/  IABS R86, R99 ;  /* 0x0000006300567213 */ /* 0x000fe20000000000 */
[----:B------:R-:W-:Y:S01]  /*4c70*/  IMAD.IADD R99, R80, 0x1, -R118 ;  /* 0x0000000150637824 */ /* 0x000fe200078e0a76 */
[----:B------:R-:W-:Y:S01]  /*4c80*/  ISETP.GE.AND P2, PT, R128, R6, PT ;  /* 0x000000068000720c */ /* 0x000fe20003f46270 */
[C---:B------:R-:W-:Y:S01]  /*4c90*/  IMAD.IADD R128, R64.reuse, 0x1, -R128 ;  /* 0x0000000140807824 */ /* 0x040fe200078e0a80 */
[----:B------:R-:W-:Y:S01]  /*4ca0*/  I2FP.F32.S32 R61, R61 ;  /* 0x0000003d003d7245 */ /* 0x000fe20000201400 */
[----:B------:R-:W-:Y:S01]  /*4cb0*/  IMAD.IADD R88, R64, 0x1, -R118 ;  /* 0x0000000140587824 */ /* 0x000fe200078e0a76 */
[----:B------:R-:W-:Y:S01]  /*4cc0*/  FSEL R220, R63, -INF , !P1 ;  /* 0xff8000003fdc7808 */ /* 0x000fe20004800000 */
[----:B------:R-:W-:Y:S01]  /*4cd0*/  FFMA.FTZ R178, R178, -R0, R41 ;  /* 0x80000000b2b27223 */ /* 0x000fe20000010029 */
[----:B------:R-:W-:Y:S01]  /*4ce0*/  FSEL R121, R85, -INF , !P5 ;  /* 0xff80000055797808 */ /* 0x000fe20006800000 */
[----:B------:R-:W-:Y:S01]  /*4cf0*/  IMAD.IADD R66, R148, 0x1, -R73 ;  /* 0x0000000194427824 */ /* 0x000fe200078e0a49 */
[----:B------:R-:W-:Y:S01]  /*4d00*/  FSEL R110, R50, -INF , !P5 ;  /* 0xff800000326e7808 */ /* 0x000fe20006800000 */
[--C-:B------:R-:W-:Y:S01]  /*4d10*/  IMAD.IADD R63, R148, 0x1, -R72.reuse ;  /* 0x00000001943f7824 */ /* 0x100fe200078e0a48 */
[----:B------:R-:W-:Y:S01]  /*4d20*/  FSEL R187, R44, -INF , !P5 ;  /* 0xff8000002cbb7808 */ /* 0x000fe20006800000 */
[--C-:B------:R-:W-:Y:S01]  /*4d30*/  IMAD.IADD R50, R81, 0x1, -R72.reuse ;  /* 0x0000000151327824 */ /* 0x100fe200078e0a48 */
[----:B------:R-:W-:Y:S01]  /*4d40*/  FSEL R177, R46, -INF , !P5 ;  /* 0xff8000002eb17808 */ /* 0x000fe20006800000 */
[--C-:B------:R-:W-:Y:S01]  /*4d50*/  IMAD.IADD R46, R80, 0x1, -R72.reuse ;  /* 0x00000001502e7824 */ /* 0x100fe200078e0a48 */
[----:B------:R-:W-:Y:S01]  /*4d60*/  IABS R70, R76 ;  /* 0x0000004c00467213 */ /* 0x000fe20000000000 */
[----:B------:R-:W-:Y:S01]  /*4d70*/  IMAD.IADD R44, R64, 0x1, -R72 ;  /* 0x00000001402c7824 */ /* 0x000fe200078e0a48 */
[----:B------:R-:W-:Y:S01]  /*4d80*/  ISETP.GE.AND P5, PT, R72, R6, PT ;  /* 0x000000064800720c */ /* 0x000fe20003fa6270 */
[----:B------:R-:W-:Y:S01]  /*4d90*/  FFMA.FTZ R41, R61, -R0, R34 ;  /* 0x800000003d297223 */ /* 0x000fe20000010022 */
[----:B------:R-:W-:Y:S01]  /*4da0*/  IABS R77, R77 ;  /* 0x0000004d004d7213 */ /* 0x000fe20000000000 */
[----:B------:R-:W-:Y:S01]  /*4db0*/  IMAD.IADD R61, R81, 0x1, -R75 ;  /* 0x00000001513d7824 */ /* 0x000fe200078e0a4b */
[----:B------:R-:W-:-:S02]  /*4dc0*/  IABS R71, R71 ;  /* 0x0000004700477213 */ /* 0x000fc40000000000 */
[----:B------:R-:W-:Y:S01]  /*4dd0*/  FSEL R195, R54, -INF , !P0 ;  /* 0xff80000036c37808 */ /* 0x000fe20004000000 */
[--C-:B------:R-:W-:Y:S01]  /*4de0*/  IMAD.IADD R54, R64, 0x1, -R75.reuse ;  /* 0x0000000140367824 */ /* 0x100fe200078e0a4b */
[----:B------:R-:W-:Y:S01]  /*4df0*/  FSEL R227, R56, -INF , !P0 ;  /* 0xff80000038e37808 */ /* 0x000fe20004000000 */
[----:B------:R-:W-:Y:S01]  /*4e00*/  IMAD.IADD R56, R80, 0x1, -R75 ;  /* 0x0000000150387824 */ /* 0x000fe200078e0a4b */
[----:B------:R-:W-:Y:S02]  /*4e10*/  IABS R72, R67 ;  /* 0x0000004300487213 */ /* 0x000fe40000000000 */
[----:B------:R-:W-:Y:S02]  /*4e20*/  IABS R126, R128 ;  /* 0x00000080007e7213 */ /* 0x000fe40000000000 */
[----:B------:R-:W-:Y:S02]  /*4e30*/  IABS R99, R99 ;  /* 0x0000006300637213 */ /* 0x000fe40000000000 */
[----:B------:R-:W-:-:S02]  /*4e40*/  IABS R88, R88 ;  /* 0x0000005800587213 */ /* 0x000fc40000000000 */
[----:B------:R-:W-:Y:S02]  /*4e50*/  I2FP.F32.S32 R70, R70 ;  /* 0x0000004600467245 */ /* 0x000fe40000201400 */
[----:B------:R-:W-:Y:S02]  /*4e60*/  I2FP.F32.S32 R77, R77 ;  /* 0x0000004d004d7245 */ /* 0x000fe40000201400 */
[----:B------:R-:W-:Y:S01]  /*4e70*/  I2FP.F32.S32 R71, R71 ;  /* 0x0000004700477245 */ /* 0x000fe20000201400 */
[----:B------:R-:W-:Y:S01]  /*4e80*/  FFMA.FTZ R39, R70, -R0, R39 ;  /* 0x8000000046277223 */ /* 0x000fe20000010027 */
[----:B------:R-:W-:Y:S01]  /*4e90*/  IABS R67, R66 ;  /* 0x0000004200437213 */ /* 0x000fe20000000000 */
[----:B------:R-:W-:Y:S01]  /*4ea0*/  IMAD.MOV.U32 R66, RZ, RZ, R72 ;  /* 0x000000ffff427224 */ /* 0x000fe200078e0048 */
[----:B------:R-:W-:Y:S01]  /*4eb0*/  I2FP.F32.S32 R126, R126 ;  /* 0x0000007e007e7245 */ /* 0x000fe20000201400 */
[-C--:B------:R-:W-:Y:S01]  /*4ec0*/  FFMA.FTZ R51, R77, -R0.reuse, R51 ;  /* 0x800000004d337223 */ /* 0x080fe20000010033 */
[----:B------:R-:W-:Y:S01]  /*4ed0*/  I2FP.F32.S32 R99, R99 ;  /* 0x0000006300637245 */ /* 0x000fe20000201400 */
[----:B------:R-:W-:Y:S01]  /*4ee0*/  FFMA.FTZ R42, R71, -R0, R42 ;  /* 0x80000000472a7223 */ /* 0x000fe2000001002a */
[----:B------:R-:W-:Y:S01]  /*4ef0*/  I2FP.F32.S32 R88, R88 ;  /* 0x0000005800587245 */ /* 0x000fe20000201400 */
[----:B------:R-:W-:Y:S01]  /*4f00*/  FFMA.FTZ R126, R126, -R0, R43 ;  /* 0x800000007e7e7223 */ /* 0x000fe2000001002b */
[----:B------:R-:W-:Y:S01]  /*4f10*/  I2FP.F32.S32 R86, R86 ;  /* 0x0000005600567245 */ /* 0x000fe20000201400 */
[-C--:B------:R-:W-:Y:S01]  /*4f20*/  FFMA.FTZ R99, R99, -R0.reuse, R28 ;  /* 0x8000000063637223 */ /* 0x080fe2000001001c */
[----:B------:R-:W-:Y:S01]  /*4f30*/  IABS R61, R61 ;  /* 0x0000003d003d7213 */ /* 0x000fe20000000000 */
[----:B------:R-:W-:Y:S01]  /*4f40*/  FFMA.FTZ R88, R88, -R0, R30 ;  /* 0x8000000058587223 */ /* 0x000fe2000001001e */
[----:B------:R-:W-:Y:S01]  /*4f50*/  IABS R56, R56 ;  /* 0x0000003800387213 */ /* 0x000fe20000000000 */
[----:B------:R-:W-:Y:S01]  /*4f60*/  FFMA.FTZ R55, R86, -R0, R55 ;  /* 0x8000000056377223 */ /* 0x000fe20000010037 */
[----:B------:R-:W-:Y:S01]  /*4f70*/  IABS R54, R54 ;  /* 0x0000003600367213 */ /* 0x000fe20000000000 */
[C---:B------:R-:W-:Y:S01]  /*4f80*/  VIADD R71, R184.reuse, 0x70 ;  /* 0x00000070b8477836 */ /* 0x040fe20000000000 */
[----:B------:R-:W-:Y:S01]  /*4f90*/  FSEL R229, R229, -INF , !P3 ;  /* 0xff800000e5e57808 */ /* 0x000fe20005800000 */
[C---:B------:R-:W-:Y:S01]  /*4fa0*/  VIADD R70, R184.reuse, 0x71 ;  /* 0x00000071b8467836 */ /* 0x040fe20000000000 */
[----:B------:R-:W-:Y:S01]  /*4fb0*/  ISETP.GE.AND P3, PT, R129, R6, PT ;  /* 0x000000068100720c */ /* 0x000fe20003f66270 */
[----:B------:R-:W-:Y:S01]  /*4fc0*/  VIADD R43, R184, 0x79 ;  /* 0x00000079b82b7836 */ /* 0x000fe20000000000 */
[----:B------:R-:W-:Y:S01]  /*4fd0*/  FSEL R214, R214, -INF , !P1 ;  /* 0xff800000d6d67808 */ /* 0x000fe20004800000 */
[C---:B------:R-:W-:Y:S01]  /*4fe0*/  IMAD.IADD R34, R148.reuse, 0x1, -R71 ;  /* 0x0000000194227824 */ /* 0x040fe200078e0a47 */
[----:B------:R-:W-:Y:S01]  /*4ff0*/  I2FP.F32.S32 R66, R66 ;  /* 0x0000004200427245 */ /* 0x000fe20000201400 */
[C---:B------:R-:W-:Y:S01]  /*5000*/  IMAD.IADD R30, R148.reuse, 0x1, -R70 ;  /* 0x00000001941e7824 */ /* 0x040fe200078e0a46 */
[----:B------:R-:W-:Y:S01]  /*5010*/  I2FP.F32.S32 R61, R61 ;  /* 0x0000003d003d7245 */ /* 0x000fe20000201400 */
[--C-:B------:R-:W-:Y:S01]  /*5020*/  IMAD.IADD R28, R148, 0x1, -R62.reuse ;  /* 0x00000001941c7824 */ /* 0x100fe200078e0a3e */
[----:B------:R-:W-:Y:S01]  /*5030*/  I2FP.F32.S32 R56, R56 ;  /* 0x0000003800387245 */ /* 0x000fe20000201400 */
[----:B------:R-:W-:Y:S01]  /*5040*/  FFMA.FTZ R33, R66, -R0, R33 ;  /* 0x8000000042217223 */ /* 0x000fe20000010021 */
[----:B------:R-:W-:Y:S01]  /*5050*/  I2FP.F32.S32 R54, R54 ;  /* 0x0000003600367245 */ /* 0x000fe20000201400 */
[----:B------:R-:W-:Y:S01]  /*5060*/  FFMA.FTZ R35, R61, -R0, R35 ;  /* 0x800000003d237223 */ /* 0x000fe20000010023 */
[----:B------:R-:W-:Y:S01]  /*5070*/  ISETP.GE.AND P1, PT, R118, R6, PT ;  /* 0x000000067600720c */ /* 0x000fe20003f26270 */
[-C--:B------:R-:W-:Y:S01]  /*5080*/  FFMA.FTZ R29, R56, -R0.reuse, R29 ;  /* 0x80000000381d7223 */ /* 0x080fe2000001001d */
[----:B------:R-:W-:Y:S01]  /*5090*/  FSEL R103, R39, -INF , !P2 ;  /* 0xff80000027677808 */ /* 0x000fe20005000000 */
[----:B------:R-:W-:Y:S01]  /*50a0*/  FFMA.FTZ R31, R54, -R0, R31 ;  /* 0x80000000361f7223 */ /* 0x000fe2000001001f */
[----:B------:R-:W-:Y:S01]  /*50b0*/  FSEL R222, R57, -INF , !P6 ;  /* 0xff80000039de7808 */ /* 0x000fe20007000000 */
[C-C-:B------:R-:W-:Y:S01]  /*50c0*/  IMAD.IADD R57, R80.reuse, 0x1, -R73.reuse ;  /* 0x0000000150397824 */ /* 0x140fe200078e0a49 */
[----:B------:R-:W-:Y:S01]  /*50d0*/  FSEL R219, R59, -INF , !P6 ;  /* 0xff8000003bdb7808 */ /* 0x000fe20007000000 */
[----:B------:R-:W-:Y:S01]  /*50e0*/  IMAD.IADD R59, R81, 0x1, -R73 ;  /* 0x00000001513b7824 */ /* 0x000fe200078e0a49 */
[----:B------:R-:W-:Y:S01]  /*50f0*/  FSEL R109, R51, -INF , !P4 ;  /* 0xff800000336d7808 */ /* 0x000fe20006000000 */
[C---:B------:R-:W-:Y:S01]  /*5100*/  IMAD.IADD R51, R80.reuse, 0x1, -R62 ;  /* 0x0000000150337824 */ /* 0x040fe200078e0a3e */
[----:B------:R-:W-:Y:S01]  /*5110*/  FSEL R184, R45, -INF , !P4 ;  /* 0xff8000002db87808 */ /* 0x000fe20006000000 */
[--C-:B------:R-:W-:Y:S01]  /*5120*/  IMAD.IADD R45, R80, 0x1, -R71.reuse ;  /* 0x00000001502d7824 */ /* 0x100fe200078e0a47 */
[----:B------:R-:W-:Y:S01]  /*5130*/  FSEL R176, R47, -INF , !P4 ;  /* 0xff8000002fb07808 */ /* 0x000fe20006000000 */
[C---:B------:R-:W-:Y:S01]  /*5140*/  IMAD.IADD R47, R81.reuse, 0x1, -R71 ;  /* 0x00000001512f7824 */ /* 0x040fe200078e0a47 */
[----:B------:R-:W-:Y:S01]  /*5150*/  FSEL R104, R38, -INF , !P3 ;  /* 0xff80000026687808 */ /* 0x000fe20005800000 */
[--C-:B------:R-:W-:Y:S01]  /*5160*/  IMAD.IADD R38, R80, 0x1, -R70.reuse ;  /* 0x0000000150267824 */ /* 0x100fe200078e0a46 */
[----:B------:R-:W-:Y:S01]  /*5170*/  FSEL R179, R40, -INF , !P3 ;  /* 0xff80000028b37808 */ /* 0x000fe20005800000 */
[C---:B------:R-:W-:Y:S01]  /*5180*/  IMAD.IADD R40, R81.reuse, 0x1, -R70 ;  /* 0x0000000151287824 */ /* 0x040fe200078e0a46 */
[----:B------:R-:W-:Y:S01]  /*5190*/  FSEL R127, R42, -INF , !P3 ;  /* 0xff8000002a7f7808 */ /* 0x000fe20005800000 */
[----:B------:R-:W-:Y:S01]  /*51a0*/  IMAD.IADD R42, R81, 0x1, -R62 ;  /* 0x00000001512a7824 */ /* 0x000fe200078e0a3e */
[----:B------:R-:W-:Y:S01]  /*51b0*/  IABS R39, R63 ;  /* 0x0000003f00277213 */ /* 0x000fe20000000000 */
[----:B------:R-:W-:Y:S01]  /*51c0*/  IMAD.MOV.U32 R63, RZ, RZ, R67 ;  /* 0x000000ffff3f7224 */ /* 0x000fe200078e0043 */
[----:B------:R-:W-:Y:S01]  /*51d0*/  FSEL R217, R217, -INF , !P0 ;  /* 0xff800000d9d97808 */ /* 0x000fe20004000000 */
[--C-:B------:R-:W-:Y:S01]  /*51e0*/  IMAD.IADD R148, R148, 0x1, -R43.reuse ;  /* 0x0000000194947824 */ /* 0x100fe200078e0a2b */
[----:B------:R-:W-:Y:S01]  /*51f0*/  FSEL R218, R218, -INF , !P0 ;  /* 0xff800000dada7808 */ /* 0x000fe20004000000 */
[--C-:B------:R-:W-:Y:S01]  /*5200*/  IMAD.IADD R81, R81, 0x1, -R43.reuse ;  /* 0x0000000151517824 */ /* 0x100fe200078e0a2b */
[----:B------:R-:W-:Y:S01]  /*5210*/  FSEL R117, R117, -INF , !P4 ;  /* 0xff80000075757808 */ /* 0x000fe20006000000 */
[----:B------:R-:W-:Y:S01]  /*5220*/  IMAD.IADD R80, R80, 0x1, -R43 ;  /* 0x0000000150507824 */ /* 0x000fe200078e0a2b */
        /* <DEDUP_REMOVED lines=9> */
[----:B------:R-:W-:Y:S01]  /*52c0*/  FSEL R194, R55, -INF , !P6 ;  /* 0xff80000037c27808 */ /* 0x000fe20007000000 */
[C---:B------:R-:W-:Y:S01]  /*52d0*/  IMAD.IADD R55, R64.reuse, 0x1, -R73 ;  /* 0x0000000140377824 */ /* 0x040fe200078e0a49 */
[-C--:B------:R-:W-:Y:S01]  /*52e0*/  ISETP.GE.AND P4, PT, R71, R6.reuse, PT ;  /* 0x000000064700720c */ /* 0x080fe20003f86270 */
[----:B------:R-:W-:Y:S01]  /*52f0*/  IMAD.IADD R71, R64, 0x1, -R71 ;  /* 0x0000000140477824 */ /* 0x000fe200078e0a47 */
[-C--:B------:R-:W-:Y:S01]  /*5300*/  ISETP.GE.AND P3, PT, R70, R6.reuse, PT ;  /* 0x000000064600720c */ /* 0x080fe20003f66270 */
[----:B------:R-:W-:Y:S01]  /*5310*/  IMAD.IADD R70, R64, 0x1, -R70 ;  /* 0x0000000140467824 */ /* 0x000fe200078e0a46 */
[-C--:B------:R-:W-:Y:S01]  /*5320*/  ISETP.GE.AND P2, PT, R62, R6.reuse, PT ;  /* 0x000000063e00720c */ /* 0x080fe20003f46270 */
[C---:B------:R-:W-:Y:S01]  /*5330*/  IMAD.IADD R62, R64.reuse, 0x1, -R62 ;  /* 0x00000001403e7824 */ /* 0x040fe200078e0a3e */
[----:B------:R-:W-:Y:S01]  /*5340*/  ISETP.GE.AND P1, PT, R43, R6, PT ;  /* 0x000000062b00720c */ /* 0x000fe20003f26270 */
[----:B------:R-:W-:Y:S01]  /*5350*/  IMAD.IADD R43, R64, 0x1, -R43 ;  /* 0x00000001402b7824 */ /* 0x000fe200078e0a2b */
[----:B------:R-:W-:-:S02]  /*5360*/  I2FP.F32.S32 R63, R63 ;  /* 0x0000003f003f7245 */ /* 0x000fc40000201400 */
[----:B------:R-:W-:Y:S02]  /*5370*/  FSEL R130, R33, -INF , !P0 ;  /* 0xff80000021827808 */ /* 0x000fe40004000000 */
[----:B------:R-:W-:Y:S01]  /*5380*/  FSEL R108, R35, -INF , !P0 ;  /* 0xff800000236c7808 */ /* 0x000fe20004000000 */
[----:B------:R-:W-:Y:S01]  /*5390*/  FFMA.FTZ R20, R63, -R0, R20 ;  /* 0x800000003f147223 */ /* 0x000fe20000010014 */
[----:B------:R-:W-:Y:S02]  /*53a0*/  FSEL R123, R29, -INF , !P0 ;  /* 0xff8000001d7b7808 */ /* 0x000fe40004000000 */
[----:B------:R-:W-:Y:S02]  /*53b0*/  FSEL R118, R31, -INF , !P0 ;  /* 0xff8000001f767808 */ /* 0x000fe40004000000 */
[----:B------:R-:W-:Y:S02]  /*53c0*/  ISETP.GE.U32.AND P0, PT, R6, 0x81, PT ;  /* 0x000000810600780c */ /* 0x000fe40003f06070 */
[----:B------:R-:W-:-:S02]  /*53d0*/  IABS R34, R34 ;  /* 0x0000002200227213 */ /* 0x000fc40000000000 */
[----:B------:R-:W-:Y:S02]  /*53e0*/  IABS R30, R30 ;  /* 0x0000001e001e7213 */ /* 0x000fe40000000000 */
[----:B------:R-:W-:Y:S02]  /*53f0*/  IABS R28, R28 ;  /* 0x0000001c001c7213 */ /* 0x000fe40000000000 */
        /* <DEDUP_REMOVED lines=19> */
[----:B------:R-:W-:Y:S02]  /*5530*/  I2FP.F32.S32 R39, R39 ;  /* 0x0000002700277245 */ /* 0x000fe40000201400 */
[----:B------:R-:W-:Y:S02]  /*5540*/  I2FP.F32.S32 R34, R34 ;  /* 0x0000002200227245 */ /* 0x000fe40000201400 */
[----:B------:R-:W-:Y:S01]  /*5550*/  I2FP.F32.S32 R30, R30 ;  /* 0x0000001e001e7245 */ /* 0x000fe20000201400 */
[----:B------:R-:W-:Y:S01]  /*5560*/  FFMA.FTZ R21, R39, -R0, R21 ;  /* 0x8000000027157223 */ /* 0x000fe20000010015 */
[----:B------:R-:W-:Y:S01]  /*5570*/  I2FP.F32.S32 R28, R28 ;  /* 0x0000001c001c7245 */ /* 0x000fe20000201400 */
[----:B------:R-:W-:Y:S01]  /*5580*/  FFMA.FTZ R16, R34, -R0, R16 ;  /* 0x8000000022107223 */ /* 0x000fe20000010010 */
[----:B------:R-:W-:Y:S01]  /*5590*/  I2FP.F32.S32 R148, R148 ;  /* 0x0000009400947245 */ /* 0x000fe20000201400 */
[-C--:B------:R-:W-:Y:S01]  /*55a0*/  FFMA.FTZ R17, R30, -R0.reuse, R17 ;  /* 0x800000001e117223 */ /* 0x080fe20000010011 */
[----:B------:R-:W-:Y:S01]  /*55b0*/  I2FP.F32.S32 R59, R59 ;  /* 0x0000003b003b7245 */ /* 0x000fe20000201400 */
[-C--:B------:R-:W-:Y:S01]  /*55c0*/  FFMA.FTZ R172, R28, -R0.reuse, R172 ;  /* 0x800000001cac7223 */ /* 0x080fe200000100ac */
[----:B------:R-:W-:Y:S01]  /*55d0*/  I2FP.F32.S32 R57, R57 ;  /* 0x0000003900397245 */ /* 0x000fe20000201400 */
[-C--:B------:R-:W-:Y:S01]  /*55e0*/  FFMA.FTZ R173, R148, -R0.reuse, R173 ;  /* 0x8000000094ad7223 */ /* 0x080fe200000100ad */
[----:B------:R-:W-:Y:S01]  /*55f0*/  I2FP.F32.S32 R55, R55 ;  /* 0x0000003700377245 */ /* 0x000fe20000201400 */
[----:B------:R-:W-:Y:S01]  /*5600*/  FFMA.FTZ R22, R59, -R0, R22 ;  /* 0x800000003b167223 */ /* 0x000fe20000010016 */
        /* <DEDUP_REMOVED lines=30> */
[----:B------:R-:W-:Y:S01]  /*57f0*/  FSEL R215, R215, -INF , !P6 ;  /* 0xff800000d7d77808 */ /* 0x000fe20007000000 */
[----:B------:R-:W-:Y:S01]  /*5800*/  FFMA.FTZ R10, R62, -R0, R10 ;  /* 0x800000003e0a7223 */ /* 0x000fe2000001000a */
[----:B------:R-:W-:Y:S01]  /*5810*/  ISETP.GE.AND P6, PT, R73, R6, PT ;  /* 0x000000064900720c */ /* 0x000fe20003fc6270 */
[----:B------:R-:W-:Y:S01]  /*5820*/  FFMA.FTZ R11, R43, -R0, R11 ;  /* 0x800000002b0b7223 */ /* 0x000fe2000001000b */
        /* <DEDUP_REMOVED lines=23> */
[----:B------:R-:W-:Y:S01]  /*59a0*/  FSEL R76, R11, -INF , !P1 ;  /* 0xff8000000b4c7808 */ /* 0x000fe20004800000 */
[----:B------:R-:W-:Y:S06]  /*59b0*/  BAR.SYNC.DEFER_BLOCKING 0x0 ;  /* 0x0000000000007b1d */ /* 0x000fec0000010000 */
[----:B------:R-:W-:Y:S05]  /*59c0*/  @!P0 BRA `(.L_x_160) ;  /* 0x0000000000bc8947 */ /* 0x000fea0003800000 */
[----:B------:R-:W1:Y:S01]  /*59d0*/  LDCU UR5, c[0x0][0x440] ;  /* 0x00008800ff0577ac */ /* 0x000e620008000800 */
[----:B------:R-:W-:Y:S01]  /*59e0*/  LEA.HI.SX32 R8, R5, 0xfffffffe, 0x19 ;  /* 0xfffffffe05087811 */ /* 0x000fe200078fcaff */
[----:B------:R-:W-:Y:S04]  /*59f0*/  BSSY.RECONVERGENT B0, `(.L_x_161) ;  /* 0x000002b000007945 */ /* 0x000fe80003800200 */
[----:B------:R-:W-:-:S04]  /*5a00*/  IMAD.WIDE.U32 R12, R8, R2, RZ ;  /* 0x00000002080c7225 */ /* 0x000fc800078e00ff */
[----:B------:R-:W-:Y:S02]  /*5a10*/  IMAD R8, R8, R3, R13 ;  /* 0x0000000308087224 */ /* 0x000fe400078e020d */
[----:B------:R-:W-:-:S03]  /*5a20*/  IMAD.SHL.U32 R10, R12, 0x80, RZ ;  /* 0x000000800c0a7824 */ /* 0x000fc600078e00ff */
[----:B------:R-:W-:Y:S02]  /*5a30*/  SHF.L.U64.HI R11, R12, 0x7, R8 ;  /* 0x000000070c0b7819 */ /* 0x000fe40000010208 */
[C---:B-1----:R-:W-:Y:S02]  /*5a40*/  ISETP.GE.AND P1, PT, R199.reuse, UR5, PT ;  /* 0x00000005c7007c0c */ /* 0x042fe4000bf26270 */
[----:B------:R-:W-:-:S11]  /*5a50*/  ISETP.GE.AND P2, PT, R199, UR5, PT ;  /* 0x00000005c7007c0c */ /* 0x000fd6000bf46270 */
[-C--:B------:R-:W-:Y:S02]  /*5a60*/  @!P1 IADD3 R183, P4, PT, R183, R10.reuse, RZ ;  /* 0x0000000ab7b79210 */ /* 0x080fe40007f9e0ff */
[----:B------:R-:W-:Y:S02]  /*5a70*/  @!P1 LEA R8, P3, R2, R10, 0x6 ;  /* 0x0000000a02089211 */ /* 0x000fe400078630ff */
[-C--:B------:R-:W-:Y:S01]  /*5a80*/  @!P2 LEA R12, P5, R10, R204.reuse, 0x1 ;  /* 0x000000cc0a0ca211 */ /* 0x080fe200078a08ff */
[----:B------:R-:W-:Y:S01]  /*5a90*/  @!P1 IMAD.X R182, R182, 0x1, R11, P4 ;  /* 0x00000001b6b69824 */ /* 0x000fe200020e060b */
[-C--:B------:R-:W-:Y:S02]  /*5aa0*/  @!P1 LEA R16, P4, R183, R204.reuse, 0x1 ;  /* 0x000000ccb7109211 */ /* 0x080fe400078808ff */
        /* <DEDUP_REMOVED lines=22> */
[----:B------:R-:W-:Y:S02]  /*5c10*/  IMAD R3, R3, 0x60, RZ ;  /* 0x0000006003037824 */ /* 0x000fe400078e02ff */
        /* <DEDUP_REMOVED lines=8> */
.L_x_162:
[----:B------:R-:W-:Y:S05]  /*5ca0*/  BSYNC.RECONVERGENT B0 ;  /* 0x0000000000007941 */ /* 0x000fea0003800200 */
.L_x_161:
[----:B------:R-:W0:Y:S02]  /*5cb0*/  LDGDEPBAR ;  /* 0x00000000000079af */ /* 0x000e240000000000 */
.L_x_160:
        /* <DEDUP_REMOVED lines=50> */
[----:B------:R-:W-:Y:S02]  /*5fe0*/  FMNMX.FTZ R8, R70, R8, !PT ;  /* 0x0000000846087209 */ /* 0x000fe40007810000 */
[----:B------:R-:W-:Y:S02]  /*5ff0*/  FMNMX3.FTZ R3, R3, R86, R83, !PT ;  /* 0x0000005603037276 */ /* 0x000fe40007810053 */
[----:B------:R-:W-:Y:S01]  /*6000*/  FMNMX3.FTZ R10, R10, R194, R110, !PT ;  /* 0x000000c20a0a7276 */ /* 0x000fe2000781006e */
[----:B-1----:R-:W1:Y:S01]  /*6010*/  SHFL.BFLY PT, R12, R8, 0x2, 0x1f ;  /* 0x0c401f00080c7f89 */ /* 0x002e6200000e0000 */
[----:B------:R-:W-:Y:S02]  /*6020*/  FMNMX3.FTZ R2, R2, R126, R88, !PT ;  /* 0x0000007e02027276 */ /* 0x000fe40007810058 */
[----:B------:R-:W-:-:S02]  /*6030*/  FMNMX.FTZ R3, R82, R3, !PT ;  /* 0x0000000352037209 */ /* 0x000fc40007810000 */
[----:B------:R-:W-:Y:S02]  /*6040*/  FMNMX3.FTZ R10, R10, R109, R104, !PT ;  /* 0x0000006d0a0a7276 */ /* 0x000fe40007810068 */
[----:B------:R-:W-:Y:S01]  /*6050*/  FMNMX3.FTZ R2, R2, R118, R115, !PT ;  /* 0x0000007602027276 */ /* 0x000fe20007810073 */
[----:B------:R-:W2:Y:S01]  /*6060*/  SHFL.BFLY PT, R11, R3, 0x2, 0x1f ;  /* 0x0c401f00030b7f89 */ /* 0x000ea200000e0000 */
[----:B------:R-:W-:Y:S02]  /*6070*/  FMNMX3.FTZ R10, R10, R103, R85, !PT ;  /* 0x000000670a0a7276 */ /* 0x000fe40007810055 */
[----:B------:R-:W-:Y:S02]  /*6080*/  FMNMX3.FTZ R2, R2, R114, R81, !PT ;  /* 0x0000007202027276 */ /* 0x000fe40007810051 */
[----:B------:R-:W-:Y:S02]  /*6090*/  FMNMX3.FTZ R10, R10, R108, R107, !PT ;  /* 0x0000006c0a0a7276 */ /* 0x000fe4000781006b */
[----:B------:R-:W-:-:S02]  /*60a0*/  FMNMX3.FTZ R2, R2, R80, R77, !PT ;  /* 0x0000005002027276 */ /* 0x000fc4000781004d */
[----:B------:R-:W-:Y:S02]  /*60b0*/  FMNMX3.FTZ R10, R10, R106, R66, !PT ;  /* 0x0000006a0a0a7276 */ /* 0x000fe40007810042 */
[----:B------:R-:W-:Y:S02]  /*60c0*/  FMNMX.FTZ R2, R76, R2, !PT ;  /* 0x000000024c027209 */ /* 0x000fe40007810000 */
[----:B------:R-:W-:Y:S02]  /*60d0*/  FMNMX3.FTZ R10, R10, R65, R64, !PT ;  /* 0x000000410a0a7276 */ /* 0x000fe40007810040 */
[----:B------:R-:W-:Y:S01]  /*60e0*/  IADD3 R189, PT, PT, R181, R180, RZ ;  /* 0x000000b4b5bd7210 */ /* 0x000fe20007ffe0ff */
[----:B------:R-:W4:Y:S01]  /*60f0*/  SHFL.BFLY PT, R9, R2, 0x2, 0x1f ;  /* 0x0c401f0002097f89 */ /* 0x000f2200000e0000 */
[----:B------:R-:W-:Y:S02]  /*6100*/  FMNMX.FTZ R10, R63, R10, !PT ;  /* 0x0000000a3f0a7209 */ /* 0x000fe40007810000 */
[----:B-1----:R-:W-:-:S02]  /*6110*/  FMNMX.FTZ R12, R8, R12, !PT ;  /* 0x0000000c080c7209 */ /* 0x002fc40007810000 */
[----:B------:R-:W-:Y:S01]  /*6120*/  LEA R189, R189, UR4, 0x1 ;  /* 0x00000004bdbd7c11 */ /* 0x000fe2000f8e08ff */
[----:B------:R-:W1:Y:S01]  /*6130*/  SHFL.BFLY PT, R8, R10, 0x2, 0x1f ;  /* 0x0c401f000a087f89 */ /* 0x000e6200000e0000 */
[----:B--2---:R-:W-:-:S03]  /*6140*/  FMNMX.FTZ R11, R3, R11, !PT ;  /* 0x0000000b030b7209 */ /* 0x004fc60007810000 */
[----:B------:R-:W2:Y:S01]  /*6150*/  SHFL.BFLY PT, R165, R12, 0x1, 0x1f ;  /* 0x0c201f000ca57f89 */ /* 0x000ea200000e0000 */
[----:B------:R-:W-:-:S03]  /*6160*/  IADD3 R171, PT, PT, R4, R189, RZ ;  /* 0x000000bd04ab7210 */ /* 0x000fc60007ffe0ff */
[----:B------:R-:W5:Y:S04]  /*6170*/  SHFL.BFLY PT, R3, R11, 0x1, 0x1f ;  /* 0x0c201f000b037f89 */ /* 0x000f6800000e0000 */
[----:B------:R-:W-:Y:S04]  /*6180*/  LDSM.16.MT88.4 R24, [R189+0x4400] ;  /* 0x00440000bd18783b */ /* 0x000fe80000004200 */
[----:B------:R-:W-:Y:S01]  /*6190*/  LDSM.16.MT88.4 R16, [R171+0x4400] ;  /* 0x00440000ab10783b */ /* 0x000fe20000004200 */
[----:B----4-:R-:W-:-:S03]  /*61a0*/  FMNMX.FTZ R9, R2, R9, !PT ;  /* 0x0000000902097209 */ /* 0x010fc60007810000 */
[----:B------:R-:W-:Y:S04]  /*61b0*/  LDSM.16.MT88.4 R20, [R189+0x4800] ;  /* 0x00480000bd14783b */ /* 0x000fe80000004200 */
[----:B------:R-:W4:Y:S01]  /*61c0*/  SHFL.BFLY PT, R2, R9, 0x1, 0x1f ;  /* 0x0c201f0009027f89 */ /* 0x000f2200000e0000 */
[----:B-1----:R-:W-:Y:S02]  /*61d0*/  FMNMX.FTZ R8, R10, R8, !PT ;  /* 0x000000080a087209 */ /* 0x002fe40007810000 */
[----:B--2---:R-:W-:-:S03]  /*61e0*/  FMNMX.FTZ R165, R12, R165, !PT ;  /* 0x000000a50ca57209 */ /* 0x004fc60007810000 */
[----:B------:R-:W1:Y:S01]  /*61f0*/  SHFL.BFLY PT, R164, R8, 0x1, 0x1f ;  /* 0x0c201f0008a47f89 */ /* 0x000e6200000e0000 */
[----:B-----5:R-:W-:Y:S01]  /*6200*/  FMNMX.FTZ R3, R11, R3, !PT ;  /* 0x000000030b037209 */ /* 0x020fe20007810000 */
[C---:B---3--:R-:W-:Y:S01]  /*6210*/  FMUL.FTZ R75, R165.reuse, UR5 ;  /* 0x00000005a54b7c20 */ /* 0x048fe20008410000 */
[----:B------:R-:W-:Y:S01]  /*6220*/  FSETP.NEU.FTZ.AND P2, PT, R165, -INF , PT ;  /* 0xff800000a500780b */ /* 0x000fe20003f5d000 */
[----:B------:R-:W-:Y:S01]  /*6230*/  LDSM.16.MT88.4 R12, [R171+0x4800] ;  /* 0x00480000ab0c783b */ /* 0x000fe20000004200 */
[C---:B------:R-:W-:Y:S01]  /*6240*/  FSETP.NEU.FTZ.AND P1, PT, R3.reuse, -INF , PT ;  /* 0xff8000000300780b */ /* 0x040fe20003f3d000 */
[----:B------:R-:W-:Y:S01]  /*6250*/  FMUL.FTZ R84, R3, UR5 ;  /* 0x0000000503547c20 */ /* 0x000fe20008410000 */
[----:B------:R-:W-:-:S04]  /*6260*/  FSEL R75, R75, RZ, P2 ;  /* 0x000000ff4b4b7208 */ /* 0x000fc80001000000 */
[----:B------:R-:W-:Y:S01]  /*6270*/  FSEL R84, R84, RZ, P1 ;  /* 0x000000ff54547208 */ /* 0x000fe20000800000 */
[--C-:B------:R-:W-:Y:S01]  /*6280*/  FFMA.FTZ R54, R147, UR5, -R75.reuse ;  /* 0x0000000593367c23 */ /* 0x100fe2000801084b */
[--C-:B------:R-:W-:Y:S01]  /*6290*/  FFMA.FTZ R62, R138, UR5, -R75.reuse ;  /* 0x000000058a3e7c23 */ /* 0x100fe2000801084b */
[--C-:B------:R-:W-:Y:S01]  /*62a0*/  FFMA.FTZ R61, R140, UR5, -R75.reuse ;  /* 0x000000058c3d7c23 */ /* 0x100fe2000801084b */
[----:B------:R-:W-:Y:S01]  /*62b0*/  FFMA.FTZ R139, R139, UR5, -R75 ;  /* 0x000000058b8b7c23 */ /* 0x000fe2000801084b */
[--C-:B------:R-:W-:Y:S01]  /*62c0*/  FFMA.FTZ R50, R48, UR5, -R84.reuse ;  /* 0x0000000530327c23 */ /* 0x100fe20008010854 */
[----:B----4-:R-:W-:Y:S01]  /*62d0*/  FMNMX.FTZ R2, R9, R2, !PT ;  /* 0x0000000209027209 */ /* 0x010fe20007810000 */
[--C-:B------:R-:W-:Y:S01]  /*62e0*/  FFMA.FTZ R9, R149, UR5, -R84.reuse ;  /* 0x0000000595097c23 */ /* 0x100fe20008010854 */
[--C-:B------:R-:W-:Y:S01]  /*62f0*/  FFMA.FTZ R56, R146, UR5, -R84.reuse ;  /* 0x0000000592387c23 */ /* 0x100fe20008010854 */
[----:B------:R-:W2:Y:S01]  /*6300*/  LDSM.16.MT88.4 R148, [R189+0x4000] ;  /* 0x00400000bd94783b */ /* 0x000ea20000004200 */
[----:B------:R-:W-:Y:S01]  /*6310*/  FSETP.NEU.FTZ.AND P1, PT, R2, -INF , PT ;  /* 0xff8000000200780b */ /* 0x000fe20003f3d000 */
[----:B------:R3:W-:Y:S01]  /*6320*/  MUFU.EX2 R48, R9 ;  /* 0x0000000900307308 */ /* 0x0007e20000000800 */
[----:B-1----:R-:W-:Y:S01]  /*6330*/  FMNMX.FTZ R164, R8, R164, !PT ;  /* 0x000000a408a47209 */ /* 0x002fe20007810000 */
[----:B------:R-:W-:Y:S01]  /*6340*/  FMUL.FTZ R79, R2, UR5 ;  /* 0x00000005024f7c20 */ /* 0x000fe20008410000 */
[--C-:B------:R-:W-:Y:S01]  /*6350*/  FFMA.FTZ R55, R143, UR5, -R84.reuse ;  /* 0x000000058f377c23 */ /* 0x100fe20008010854 */
[----:B------:R-:W-:Y:S01]  /*6360*/  MUFU.EX2 R56, R56 ;  /* 0x0000003800387308 */ /* 0x000fe20000000800 */
[--C-:B------:R-:W-:Y:S01]  /*6370*/  FFMA.FTZ R43, R36, UR5, -R84.reuse ;  /* 0x00000005242b7c23 */ /* 0x100fe20008010854 */
[C---:B------:R-:W-:Y:S01]  /*6380*/  FMUL.FTZ R67, R164.reuse, UR5 ;  /* 0x00000005a4437c20 */ /* 0x040fe20008410000 */
[----:B------:R-:W-:Y:S01]  /*6390*/  FSEL R79, R79, RZ, P1 ;  /* 0x000000ff4f4f7208 */ /* 0x000fe20000800000 */
[----:B------:R-:W-:Y:S01]  /*63a0*/  MUFU.EX2 R50, R50 ;  /* 0x0000003200327308 */ /* 0x000fe20000000800 */
[----:B------:R-:W-:Y:S01]  /*63b0*/  FSETP.NEU.FTZ.AND P1, PT, R164, -INF , PT ;  /* 0xff800000a400780b */ /* 0x000fe20003f3d000 */
[--C-:B------:R-:W-:Y:S01]  /*63c0*/  FFMA.FTZ R36, R132, UR5, -R84.reuse ;  /* 0x0000000584247c23 */ /* 0x100fe20008010854 */
[--C-:B------:R-:W-:Y:S01]  /*63d0*/  FFMA.FTZ R137, R137, UR5, -R84.reuse ;  /* 0x0000000589897c23 */ /* 0x100fe20008010854 */
[--C-:B------:R-:W-:Y:S01]  /*63e0*/  FFMA.FTZ R57, R58, UR5, -R79.reuse ;  /* 0x000000053a397c23 */ /* 0x100fe2000801084f */
[--C-:B------:R-:W-:Y:S01]  /*63f0*/  FFMA.FTZ R42, R49, UR5, -R79.reuse ;  /* 0x00000005312a7c23 */ /* 0x100fe2000801084f */
[----:B---3--:R-:W1:Y:S01]  /*6400*/  LDSM.16.MT88.4 R8, [R171+0x4000] ;  /* 0x00400000ab08783b */ /* 0x008e620000004200 */
[--C-:B------:R-:W-:Y:S01]  /*6410*/  FFMA.FTZ R142, R142, UR5, -R79.reuse ;  /* 0x000000058e8e7c23 */ /* 0x100fe2000801084f */
[--C-:B------:R-:W-:Y:S01]  /*6420*/  FFMA.FTZ R141, R141, UR5, -R79.reuse ;  /* 0x000000058d8d7c23 */ /* 0x100fe2000801084f */
[----:B------:R-:W-:Y:S01]  /*6430*/  FSEL R67, R67, RZ, P1 ;  /* 0x000000ff43437208 */ /* 0x000fe20000800000 */
[----:B------:R-:W3:Y:S01]  /*6440*/  MUFU.EX2 R55, R55 ;  /* 0x0000003700377308 */ /* 0x000ee20000000800 */
[--C-:B------:R-:W-:Y:S01]  /*6450*/  FFMA.FTZ R41, R32, UR5, -R79.reuse ;  /* 0x0000000520297c23 */ /* 0x100fe2000801084f */
[--C-:B------:R-:W-:Y:S01]  /*6460*/  FFMA.FTZ R35, R136, UR5, -R79.reuse ;  /* 0x0000000588237c23 */ /* 0x100fe2000801084f */
[----:B------:R-:W-:Y:S01]  /*6470*/  FFMA.FTZ R34, R144, UR5, -R79 ;  /* 0x0000000590227c23 */ /* 0x000fe2000801084f */
[----:B------:R4:W-:Y:S01]  /*6480*/  MUFU.EX2 R58, R142 ;  /* 0x0000008e003a7308 */ /* 0x0009e20000000800 */
[--C-:B------:R-:W-:Y:S01]  /*6490*/  FFMA.FTZ R59, R60, UR5, -R67.reuse ;  /* 0x000000053c3b7c23 */ /* 0x100fe20008010843 */
[--C-:B------:R-:W-:Y:S01]  /*64a0*/  FFMA.FTZ R52, R52, UR5, -R67.reuse ;  /* 0x0000000534347c23 */ /* 0x100fe20008010843 */
[--C-:B------:R-:W-:Y:S01]  /*64b0*/  FFMA.FTZ R51, R37, UR5, -R67.reuse ;  /* 0x0000000525337c23 */ /* 0x100fe20008010843 */
[----:B------:R-:W5:Y:S01]  /*64c0*/  MUFU.EX2 R57, R57 ;  /* 0x0000003900397308 */ /* 0x000f620000000800 */
[----:B------:R-:W-:Y:S01]  /*64d0*/  FFMA.FTZ R4, R53, UR5, -R67 ;  /* 0x0000000535047c23 */ /* 0x000fe20008010843 */
[--C-:B------:R-:W-:Y:S01]  /*64e0*/  FFMA.FTZ R37, R133, UR5, -R84.reuse ;  /* 0x0000000585257c23 */ /* 0x100fe20008010854 */
[----:B------:R-:W-:Y:S01]  /*64f0*/  FFMA.FTZ R30, R145, UR5, -R79 ;  /* 0x00000005911e7c23 */ /* 0x000fe2000801084f */
[----:B------:R5:W-:Y:S01]  /*6500*/  MUFU.EX2 R49, R141 ;  /* 0x0000008d00317308 */ /* 0x000be20000000800 */
[--C-:B------:R-:W-:Y:S01]  /*6510*/  FFMA.FTZ R47, R241, UR5, -R75.reuse ;  /* 0x00000005f12f7c23 */ /* 0x100fe2000801084b */
[----:B---3--:R-:W-:Y:S01]  /*6520*/  F2FP.BF16.F32.PACK_AB R140, R55, R56 ;  /* 0x00000038378c723e */ /* 0x008fe200000010ff */
[--C-:B------:R-:W-:Y:S01]  /*6530*/  FFMA.FTZ R46, R242, UR5, -R75.reuse ;  /* 0x00000005f22e7c23 */ /* 0x100fe2000801084b */
[----:B------:R-:W3:Y:S01]  /*6540*/  MUFU.EX2 R42, R42 ;  /* 0x0000002a002a7308 */ /* 0x000ee20000000800 */
[--C-:B------:R-:W-:Y:S01]  /*6550*/  FFMA.FTZ R40, R240, UR5, -R75.reuse ;  /* 0x00000005f0287c23 */ /* 0x100fe2000801084b */
[----:B----4-:R-:W-:Y:S01]  /*6560*/  F2FP.BF16.F32.PACK_AB R142, R50, R48 ;  /* 0x00000030328e723e */ /* 0x010fe200000010ff */
[----:B------:R-:W-:Y:S01]  /*6570*/  FFMA.FTZ R39, R239, UR5, -R75 ;  /* 0x00000005ef277c23 */ /* 0x000fe2000801084b */
[----:B------:R-:W-:Y:S01]  /*6580*/  MUFU.EX2 R54, R54 ;  /* 0x0000003600367308 */ /* 0x000fe20000000800 */
[--C-:B------:R-:W-:Y:S01]  /*6590*/  FFMA.FTZ R45, R235, UR5, -R67.reuse ;  /* 0x00000005eb2d7c23 */ /* 0x100fe20008010843 */
[--C-:B------:R-:W-:Y:S01]  /*65a0*/  FFMA.FTZ R44, R238, UR5, -R67.reuse ;  /* 0x00000005ee2c7c23 */ /* 0x100fe20008010843 */
[--C-:B------:R-:W-:Y:S01]  /*65b0*/  FFMA.FTZ R38, R234, UR5, -R67.reuse ;  /* 0x00000005ea267c23 */ /* 0x100fe20008010843 */
[----:B------:R-:W4:Y:S01]  /*65c0*/  MUFU.EX2 R62, R62 ;  /* 0x0000003e003e7308 */ /* 0x000f220000000800 */
[----:B------:R-:W-:Y:S01]  /*65d0*/  FFMA.FTZ R33, R237, UR5, -R67 ;  /* 0x00000005ed217c23 */ /* 0x000fe20008010843 */
[----:B-----5:R-:W-:Y:S01]  /*65e0*/  F2FP.BF16.F32.PACK_AB R141, R57, R58 ;  /* 0x0000003a398d723e */ /* 0x020fe200000010ff */
[--C-:B------:R-:W-:Y:S01]  /*65f0*/  FFMA.FTZ R31, R233, UR5, -R84.reuse ;  /* 0x00000005e91f7c23 */ /* 0x100fe20008010854 */
[----:B------:R-:W-:Y:S01]  /*6600*/  MUFU.EX2 R61, R61 ;  /* 0x0000003d003d7308 */ /* 0x000fe20000000800 */
[--C-:B------:R-:W-:Y:S01]  /*6610*/  FFMA.FTZ R29, R236, UR5, -R84.reuse ;  /* 0x00000005ec1d7c23 */ /* 0x100fe20008010854 */
[----:B---3--:R-:W-:Y:S01]  /*6620*/  F2FP.BF16.F32.PACK_AB R143, R42, R49 ;  /* 0x000000312a8f723e */ /* 0x008fe200000010ff */
[--C-:B------:R-:W-:Y:S01]  /*6630*/  FFMA.FTZ R28, R232, UR5, -R84.reuse ;  /* 0x00000005e81c7c23 */ /* 0x100fe20008010854 */
[----:B------:R-:W3:Y:S01]  /*6640*/  MUFU.EX2 R53, R139 ;  /* 0x0000008b00357308 */ /* 0x000ee20000000800 */
[--C-:B------:R-:W-:Y:S01]  /*6650*/  FFMA.FTZ R69, R69, UR5, -R79.reuse ;  /* 0x0000000545457c23 */ /* 0x100fe2000801084f */
[----:B------:R-:W-:Y:S01]  /*6660*/  FFMA.FTZ R68, R68, UR5, -R79 ;  /* 0x0000000544447c23 */ /* 0x000fe2000801084f */
[--C-:B------:R-:W-:Y:S01]  /*6670*/  FFMA.FTZ R95, R95, UR5, -R75.reuse ;  /* 0x000000055f5f7c23 */ /* 0x100fe2000801084b */
[----:B------:R5:W-:Y:S01]  /*6680*/  MUFU.EX2 R60, R4 ;  /* 0x00000004003c7308 */ /* 0x000be20000000800 */
[C---:B--2---:R-:W-:Y:S01]  /*6690*/  HMMA.16816.F32.BF16 R156, R140.reuse, R148, RZ ;  /* 0x000000948c9c723c */ /* 0x044fe200000418ff */
[----:B----4-:R-:W-:Y:S01]  /*66a0*/  F2FP.BF16.F32.PACK_AB R136, R62, R54 ;  /* 0x000000363e88723e */ /* 0x010fe200000010ff */
[----:B------:R-:W-:Y:S01]  /*66b0*/  FFMA.FTZ R92, R92, UR5, -R75 ;  /* 0x000000055c5c7c23 */ /* 0x000fe2000801084b */
[----:B------:R-:W-:Y:S01]  /*66c0*/  MUFU.EX2 R59, R59 ;  /* 0x0000003b003b7308 */ /* 0x000fe20000000800 */
[--C-:B------:R-:W-:Y:S01]  /*66d0*/  FFMA.FTZ R94, R94, UR5, -R67.reuse ;  /* 0x000000055e5e7c23 */ /* 0x100fe20008010843 */
[--C-:B------:R-:W-:Y:S01]  /*66e0*/  FFMA.FTZ R93, R93, UR5, -R67.reuse ;  /* 0x000000055d5d7c23 */ /* 0x100fe20008010843 */
[----:B------:R-:W-:Y:S01]  /*66f0*/  FFMA.FTZ R98, R98, UR5, -R67 ;  /* 0x0000000562627c23 */ /* 0x000fe20008010843 */
[----:B------:R-:W-:Y:S01]  /*6700*/  MUFU.EX2 R52, R52 ;  /* 0x0000003400347308 */ /* 0x000fe20000000800 */
[C---:B-1----:R-:W-:Y:S01]  /*6710*/  HMMA.16816.F32.BF16 R132, R140.reuse, R8, RZ ;  /* 0x000000088c84723c */ /* 0x042fe200000418ff */
[----:B---3--:R-:W-:Y:S01]  /*6720*/  F2FP.BF16.F32.PACK_AB R138, R53, R61 ;  /* 0x0000003d358a723e */ /* 0x008fe200000010ff */
[--C-:B------:R-:W-:Y:S01]  /*6730*/  FFMA.FTZ R120, R120, UR5, -R79.reuse ;  /* 0x0000000578787c23 */ /* 0x100fe2000801084f */
[----:B------:R-:W1:Y:S01]  /*6740*/  MUFU.EX2 R51, R51 ;  /* 0x0000003300337308 */ /* 0x000e620000000800 */
[--C-:B------:R-:W-:Y:S01]  /*6750*/  FFMA.FTZ R97, R97, UR5, -R84.reuse ;  /* 0x0000000561617c23 */ /* 0x100fe20008010854 */
[--C-:B-----5:R-:W-:Y:S01]  /*6760*/  FFMA.FTZ R4, R74, UR5, -R84.reuse ;  /* 0x000000054a047c23 */ /* 0x120fe20008010854 */
[--C-:B------:R-:W-:Y:S01]  /*6770*/  FFMA.FTZ R74, R78, UR5, -R79.reuse ;  /* 0x000000054e4a7c23 */ /* 0x100fe2000801084f */
[----:B------:R-:W-:Y:S01]  /*6780*/  MUFU.EX2 R43, R43 ;  /* 0x0000002b002b7308 */ /* 0x000fe20000000800 */
[C---:B------:R-:W-:Y:S01]  /*6790*/  HMMA.16816.F32.BF16 R152, R140.reuse, R150, RZ ;  /* 0x000000968c98723c */ /* 0x040fe200000418ff */
[--C-:B------:R-:W-:Y:S01]  /*67a0*/  FFMA.FTZ R78, R231, UR5, -R79.reuse ;  /* 0x00000005e74e7c23 */ /* 0x100fe2000801084f */
[--C-:B------:R-:W-:Y:S01]  /*67b0*/  FFMA.FTZ R96, R96, UR5, -R84.reuse ;  /* 0x0000000560607c23 */ /* 0x100fe20008010854 */
[----:B------:R-:W2:Y:S01]  /*67c0*/  MUFU.EX2 R37, R37 ;  /* 0x0000002500257308 */ /* 0x000ea20000000800 */
[--C-:B------:R-:W-:Y:S01]  /*67d0*/  FFMA.FTZ R102, R102, UR5, -R84.reuse ;  /* 0x0000000566667c23 */ /* 0x100fe20008010854 */
[--C-:B------:R-:W-:Y:S01]  /*67e0*/  FFMA.FTZ R101, R101, UR5, -R84.reuse ;  /* 0x0000000565657c23 */ /* 0x100fe20008010854 */
[----:B------:R-:W-:Y:S01]  /*67f0*/  FFMA.FTZ R100, R100, UR5, -R79 ;  /* 0x0000000564647c23 */ /* 0x000fe2000801084f */
[----:B------:R-:W-:Y:S01]  /*6800*/  MUFU.EX2 R36, R36 ;  /* 0x0000002400247308 */ /* 0x000fe20000000800 */
[----:B------:R-:W-:Y:S01]  /*6810*/  HMMA.16816.F32.BF16 R140, R140, R10, RZ ;  /* 0x0000000a8c8c723c */ /* 0x000fe200000418ff */
[----:B-1----:R-:W-:Y:S01]  /*6820*/  F2FP.BF16.F32.PACK_AB R139, R51, R52 ;  /* 0x00000034338b723e */ /* 0x002fe200000010ff */
[--C-:B------:R-:W-:Y:S01]  /*6830*/  FFMA.FTZ R169, R230, UR5, -R75.reuse ;  /* 0x00000005e6a97c23 */ /* 0x100fe2000801084b */
[----:B------:R1:W-:Y:S01]  /*6840*/  MUFU.EX2 R32, R137 ;  /* 0x0000008900207308 */ /* 0x0003e20000000800 */
[----:B------:R-:W-:Y:S01]  /*6850*/  FFMA.FTZ R168, R229, UR5, -R75 ;  /* 0x00000005e5a87c23 */ /* 0x000fe2000801084b */
[--C-:B------:R-:W-:Y:S01]  /*6860*/  FFMA.FTZ R131, R131, UR5, -R67.reuse ;  /* 0x0000000583837c23 */ /* 0x100fe20008010843 */
[--C-:B------:R-:W-:Y:S01]  /*6870*/  FFMA.FTZ R172, R226, UR5, -R67.reuse ;  /* 0x00000005e2ac7c23 */ /* 0x100fe20008010843 */
[----:B------:R-:W-:Y:S01]  /*6880*/  MUFU.EX2 R41, R41 ;  /* 0x0000002900297308 */ /* 0x000fe20000000800 */
[--C-:B------:R-:W-:Y:S01]  /*6890*/  FFMA.FTZ R170, R225, UR5, -R67.reuse ;  /* 0x00000005e1aa7c23 */ /* 0x100fe20008010843 */
[----:B------:R-:W-:Y:S01]  /*68a0*/  FFMA.FTZ R175, R224, UR5, -R67 ;  /* 0x00000005e0af7c23 */ /* 0x000fe20008010843 */
[--C-:B------:R-:W-:Y:S01]  /*68b0*/  FFMA.FTZ R174, R228, UR5, -R84.reuse ;  /* 0x00000005e4ae7c23 */ /* 0x100fe20008010854 */
[----:B------:R-:W3:Y:S01]  /*68c0*/  MUFU.EX2 R35, R35 ;  /* 0x0000002300237308 */ /* 0x000ee20000000800 */
[--C-:B------:R-:W-:Y:S01]  /*68d0*/  FFMA.FTZ R173, R223, UR5, -R84.reuse ;  /* 0x00000005dfad7c23 */ /* 0x100fe20008010854 */
[--C-:B------:R-:W-:Y:S01]  /*68e0*/  FFMA.FTZ R182, R227, UR5, -R84.reuse ;  /* 0x00000005e3b67c23 */ /* 0x100fe20008010854 */
[----:B------:R-:W-:Y:S01]  /*68f0*/  FFMA.FTZ R181, R222, UR5, -R84 ;  /* 0x00000005deb57c23 */ /* 0x000fe20008010854 */
[----:B------:R-:W-:Y:S01]  /*6900*/  MUFU.EX2 R34, R34 ;  /* 0x0000002200227308 */ /* 0x000fe20000000800 */
[--C-:B------:R-:W-:Y:S01]  /*6910*/  FFMA.FTZ R180, R221, UR5, -R79.reuse ;  /* 0x00000005ddb47c23 */ /* 0x100fe2000801084f */
[----:B-1----:R-:W-:Y:S01]  /*6920*/  F2FP.BF16.F32.PACK_AB R137, R59, R60 ;  /* 0x0000003c3b89723e */ /* 0x002fe200000010ff */
[--C-:B------:R-:W-:Y:S01]  /*6930*/  FFMA.FTZ R183, R218, UR5, -R79.reuse ;  /* 0x00000005dab77c23 */ /* 0x100fe2000801084f */
[----:B------:R-:W1:Y:S01]  /*6940*/  MUFU.EX2 R30, R30 ;  /* 0x0000001e001e7308 */ /* 0x000e620000000800 */
[--C-:B------:R-:W-:Y:S01]  /*6950*/  FFMA.FTZ R219, R219, UR5, -R79.reuse ;  /* 0x00000005dbdb7c23 */ /* 0x100fe2000801084f */
[----:B------:R-:W-:Y:S01]  /*6960*/  FFMA.FTZ R220, R220, UR5, -R79 ;  /* 0x00000005dcdc7c23 */ /* 0x000fe2000801084f */
[--C-:B------:R-:W-:Y:S01]  /*6970*/  FFMA.FTZ R217, R217, UR5, -R75.reuse ;  /* 0x00000005d9d97c23 */ /* 0x100fe2000801084b */
[----:B------:R-:W4:Y:S01]  /*6980*/  MUFU.EX2 R47, R47 ;  /* 0x0000002f002f7308 */ /* 0x000f220000000800 */
[C---:B------:R-:W-:Y:S01]  /*6990*/  HMMA.16816.F32.BF16 R144, R136.reuse, R8, RZ ;  /* 0x000000088890723c */ /* 0x040fe200000418ff */
[----:B--2---:R-:W-:Y:S01]  /*69a0*/  F2FP.BF16.F32.PACK_AB R8, R37, R43 ;  /* 0x0000002b2508723e */ /* 0x004fe200000010ff */
[----:B------:R-:W-:Y:S01]  /*69b0*/  FFMA.FTZ R121, R121, UR5, -R75 ;  /* 0x0000000579797c23 */ /* 0x000fe2000801084b */
[----:B------:R-:W-:Y:S01]  /*69c0*/  MUFU.EX2 R46, R46 ;  /* 0x0000002e002e7308 */ /* 0x000fe20000000800 */
[----:B---3--:R-:W-:Y:S01]  /*69d0*/  F2FP.BF16.F32.PACK_AB R9, R35, R41 ;  /* 0x000000292309723e */ /* 0x008fe200000010ff */
[----:B------:R-:W-:Y:S01]  /*69e0*/  FADD.FTZ R54, R54, R62 ;  /* 0x0000003e36367221 */ /* 0x000fe20000010000 */
[----:B------:R-:W-:Y:S01]  /*69f0*/  FADD.FTZ R59, R60, R59 ;  /* 0x0000003b3c3b7221 */ /* 0x000fe20000010000 */
[----:B------:R-:W-:Y:S01]  /*6a00*/  MUFU.EX2 R40, R40 ;  /* 0x0000002800287308 */ /* 0x000fe20000000800 */
[C---:B------:R-:W-:Y:S01]  /*6a10*/  HMMA.16816.F32.BF16 R160, R136.reuse, R148, RZ ;  /* 0x0000009488a0723c */ /* 0x040fe200000418ff */
[----:B------:R-:W-:Y:S01]  /*6a20*/  FADD.FTZ R55, R56, R55 ;  /* 0x0000003738377221 */ /* 0x000fe20000010000 */
[----:B------:R-:W-:Y:S01]  /*6a30*/  FADD.FTZ R57, R58, R57 ;  /* 0x000000393a397221 */ /* 0x000fe20000010000 */
[----:B------:R-:W-:Y:S01]  /*6a40*/  MUFU.EX2 R39, R39 ;  /* 0x0000002700277308 */ /* 0x000fe20000000800 */
[----:B------:R-:W-:Y:S01]  /*6a50*/  FFMA.FTZ R130, R130, UR5, -R75 ;  /* 0x0000000582827c23 */ /* 0x000fe2000801084b */
[----:B------:R-:W-:Y:S01]  /*6a60*/  FADD.FTZ R61, R61, R54 ;  /* 0x000000363d3d7221 */ /* 0x000fe20000010000 */
[----:B------:R-:W-:Y:S01]  /*6a70*/  FADD.FTZ R59, R52, R59 ;  /* 0x0000003b343b7221 */ /* 0x000fe20000010000 */
[----:B------:R-:W2:Y:S01]  /*6a80*/  MUFU.EX2 R45, R45 ;  /* 0x0000002d002d7308 */ /* 0x000ea20000000800 */
[C---:B------:R-:W-:Y:S01]  /*6a90*/  HMMA.16816.F32.BF16 R148, R136.reuse, R150, RZ ;  /* 0x000000968894723c */ /* 0x040fe200000418ff */
[----:B------:R-:W-:Y:S01]  /*6aa0*/  FADD.FTZ R55, R48, R55 ;  /* 0x0000003730377221 */ /* 0x000fe20000010000 */
[----:B------:R-:W-:Y:S01]  /*6ab0*/  FADD.FTZ R57, R49, R57 ;  /* 0x0000003931397221 */ /* 0x000fe20000010000 */
[----:B------:R-:W3:Y:S01]  /*6ac0*/  MUFU.EX2 R44, R44 ;  /* 0x0000002c002c7308 */ /* 0x000ee20000000800 */
[----:B------:R-:W-:Y:S01]  /*6ad0*/  FADD.FTZ R61, R53, R61 ;  /* 0x0000003d353d7221 */ /* 0x000fe20000010000 */
[----:B------:R-:W-:Y:S01]  /*6ae0*/  FADD.FTZ R59, R51, R59 ;  /* 0x0000003b333b7221 */ /* 0x000fe20000010000 */
[----:B------:R-:W-:Y:S01]  /*6af0*/  FADD.FTZ R55, R50, R55 ;  /* 0x0000003732377221 */ /* 0x000fe20000010000 */
[----:B------:R-:W5:Y:S01]  /*6b00*/  MUFU.EX2 R38, R38 ;  /* 0x0000002600267308 */ /* 0x000f620000000800 */
[----:B------:R-:W-:Y:S01]  /*6b10*/  HMMA.16816.F32.BF16 R136, R136, R10, RZ ;  /* 0x0000000a8888723c */ /* 0x000fe200000418ff */
[----:B------:R-:W-:Y:S01]  /*6b20*/  F2FP.BF16.F32.PACK_AB R10, R32, R36 ;  /* 0x00000024200a723e */ /* 0x000fe200000010ff */
[----:B------:R-:W-:Y:S01]  /*6b30*/  FADD.FTZ R57, R42, R57 ;  /* 0x000000392a397221 */ /* 0x000fe20000010000 */
[----:B------:R-:W5:Y:S01]  /*6b40*/  MUFU.EX2 R33, R33 ;  /* 0x0000002100217308 */ /* 0x000f620000000800 */
[----:B-1----:R-:W-:Y:S01]  /*6b50*/  F2FP.BF16.F32.PACK_AB R11, R30, R34 ;  /* 0x000000221e0b723e */ /* 0x002fe200000010ff */
[----:B----4-:R-:W-:Y:S01]  /*6b60*/  FADD.FTZ R61, R47, R61 ;  /* 0x0000003d2f3d7221 */ /* 0x010fe20000010000 */
[----:B--2---:R-:W-:Y:S01]  /*6b70*/  FADD.FTZ R59, R45, R59 ;  /* 0x0000003b2d3b7221 */ /* 0x004fe20000010000 */
[----:B------:R-:W1:Y:S01]  /*6b80*/  MUFU.EX2 R31, R31 ;  /* 0x0000001f001f7308 */ /* 0x000e620000000800 */
[----:B------:R-:W-:Y:S01]  /*6b90*/  FADD.FTZ R55, R43, R55 ;  /* 0x000000372b377221 */ /* 0x000fe20000010000 */
[----:B------:R-:W-:Y:S01]  /*6ba0*/  FADD.FTZ R57, R41, R57 ;  /* 0x0000003929397221 */ /* 0x000fe20000010000 */
[----:B------:R-:W-:Y:S01]  /*6bb0*/  FADD.FTZ R61, R46, R61 ;  /* 0x0000003d2e3d7221 */ /* 0x000fe20000010000 */
[C---:B------:R-:W-:Y:S01]  /*6bc0*/  HMMA.16816.F32.BF16 R156, R8.reuse, R24, R156 ;  /* 0x00000018089c723c */ /* 0x040fe2000004189c */
[----:B------:R-:W-:Y:S01]  /*6bd0*/  MUFU.EX2 R29, R29 ;  /* 0x0000001d001d7308 */ /* 0x000fe20000000800 */
[----:B---3--:R-:W-:Y:S01]  /*6be0*/  FADD.FTZ R59, R44, R59 ;  /* 0x0000003b2c3b7221 */ /* 0x008fe20000010000 */
[----:B------:R-:W-:Y:S01]  /*6bf0*/  FADD.FTZ R55, R37, R55 ;  /* 0x0000003725377221 */ /* 0x000fe20000010000 */
[----:B------:R-:W-:Y:S01]  /*6c00*/  FADD.FTZ R57, R35, R57 ;  /* 0x0000003923397221 */ /* 0x000fe20000010000 */
[----:B------:R-:W-:Y:S01]  /*6c10*/  MUFU.EX2 R28, R28 ;  /* 0x0000001c001c7308 */ /* 0x000fe20000000800 */
[----:B------:R-:W-:Y:S01]  /*6c20*/  FADD.FTZ R61, R40, R61 ;  /* 0x0000003d283d7221 */ /* 0x000fe20000010000 */
[----:B-----5:R-:W-:Y:S01]  /*6c30*/  FADD.FTZ R59, R38, R59 ;  /* 0x0000003b263b7221 */ /* 0x020fe20000010000 */
[C---:B------:R-:W-:Y:S01]  /*6c40*/  HMMA.16816.F32.BF16 R132, R8.reuse, R16, R132 ;  /* 0x000000100884723c */ /* 0x040fe20000041884 */
[----:B------:R-:W-:Y:S01]  /*6c50*/  MUFU.EX2 R4, R4 ;  /* 0x0000000400047308 */ /* 0x000fe20000000800 */
[----:B------:R-:W-:Y:S01]  /*6c60*/  FADD.FTZ R55, R36, R55 ;  /* 0x0000003724377221 */ /* 0x000fe20000010000 */
[----:B------:R-:W-:Y:S01]  /*6c70*/  FADD.FTZ R57, R34, R57 ;  /* 0x0000003922397221 */ /* 0x000fe20000010000 */
[--C-:B------:R-:W-:Y:S01]  /*6c80*/  FFMA.FTZ R88, R88, UR5, -R79.reuse ;  /* 0x0000000558587c23 */ /* 0x100fe2000801084f */
[----:B------:R-:W2:Y:S01]  /*6c90*/  MUFU.EX2 R74, R74 ;  /* 0x0000004a004a7308 */ /* 0x000ea20000000800 */
[----:B------:R-:W-:Y:S01]  /*6ca0*/  FFMA.FTZ R118, R118, UR5, -R79 ;  /* 0x0000000576767c23 */ /* 0x000fe2000801084f */
[----:B------:R-:W-:Y:S01]  /*6cb0*/  FADD.FTZ R61, R39, R61 ;  /* 0x0000003d273d7221 */ /* 0x000fe20000010000 */
[C---:B------:R-:W-:Y:S01]  /*6cc0*/  HMMA.16816.F32.BF16 R152, R8.reuse, R26, R152 ;  /* 0x0000001a0898723c */ /* 0x040fe20000041898 */
[----:B------:R-:W3:Y:S01]  /*6cd0*/  MUFU.EX2 R69, R69 ;  /* 0x0000004500457308 */ /* 0x000ee20000000800 */
[----:B------:R-:W-:Y:S01]  /*6ce0*/  FADD.FTZ R59, R33, R59 ;  /* 0x0000003b213b7221 */ /* 0x000fe20000010000 */
[----:B------:R-:W-:Y:S01]  /*6cf0*/  FADD.FTZ R55, R32, R55 ;  /* 0x0000003720377221 */ /* 0x000fe20000010000 */
[----:B------:R-:W-:Y:S01]  /*6d00*/  FADD.FTZ R57, R30, R57 ;  /* 0x000000391e397221 */ /* 0x000fe20000010000 */
[----:B------:R-:W4:Y:S01]  /*6d10*/  MUFU.EX2 R68, R68 ;  /* 0x0000004400447308 */ /* 0x000f220000000800 */
[----:B------:R-:W-:Y:S01]  /*6d20*/  FFMA.FTZ R65, R65, UR5, -R67 ;  /* 0x0000000541417c23 */ /* 0x000fe20008010843 */
[----:B-1----:R-:W-:Y:S01]  /*6d30*/  FADD.FTZ R55, R31, R55 ;  /* 0x000000371f377221 */ /* 0x002fe20000010000 */
[----:B------:R-:W-:Y:S01]  /*6d40*/  HMMA.16816.F32.BF16 R140, R8, R18, R140 ;  /* 0x00000012088c723c */ /* 0x000fe2000004188c */
[----:B------:R-:W-:Y:S01]  /*6d50*/  F2FP.BF16.F32.PACK_AB R8, R46, R47 ;  /* 0x0000002f2e08723e */ /* 0x000fe200000010ff */
[----:B------:R-:W1:Y:S01]  /*6d60*/  MUFU.EX2 R78, R78 ;  /* 0x0000004e004e7308 */ /* 0x000e620000000800 */
[----:B------:R-:W-:Y:S01]  /*6d70*/  F2FP.BF16.F32.PACK_AB R9, R44, R45 ;  /* 0x0000002d2c09723e */ /* 0x000fe200000010ff */
[----:B--2---:R-:W-:Y:S01]  /*6d80*/  FADD.FTZ R57, R74, R57 ;  /* 0x000000394a397221 */ /* 0x004fe20000010000 */
[----:B------:R-:W-:Y:S01]  /*6d90*/  F2FP.BF16.F32.PACK_AB R10, R39, R40 ;  /* 0x00000028270a723e */ /* 0x000fe200000010ff */
[----:B------:R-:W2:Y:S01]  /*6da0*/  MUFU.EX2 R92, R92 ;  /* 0x0000005c005c7308 */ /* 0x000ea20000000800 */
[----:B------:R-:W-:Y:S01]  /*6db0*/  F2FP.BF16.F32.PACK_AB R11, R33, R38 ;  /* 0x00000026210b723e */ /* 0x000fe200000010ff */
[----:B------:R-:W-:Y:S01]  /*6dc0*/  FADD.FTZ R55, R29, R55 ;  /* 0x000000371d377221 */ /* 0x000fe20000010000 */
[----:B---3--:R-:W-:Y:S01]  /*6dd0*/  FADD.FTZ R57, R69, R57 ;  /* 0x0000003945397221 */ /* 0x008fe20000010000 */
[----:B------:R-:W-:Y:S02]  /*6de0*/  MUFU.EX2 R94, R94 ;  /* 0x0000005e005e7308 */ /* 0x000fe40000000800 */
[----:B------:R-:W-:Y:S01]  /*6df0*/  FADD.FTZ R55, R28, R55 ;  /* 0x000000371c377221 */ /* 0x000fe20000010000 */
[----:B----4-:R-:W-:Y:S01]  /*6e00*/  FADD.FTZ R57, R68, R57 ;  /* 0x0000003944397221 */ /* 0x010fe20000010000 */
[C---:B------:R-:W-:Y:S01]  /*6e10*/  HMMA.16816.F32.BF16 R144, R8.reuse, R16, R144 ;  /* 0x000000100890723c */ /* 0x040fe20000041890 */
[--C-:B------:R-:W-:Y:S01]  /*6e20*/  FFMA.FTZ R16, R89, UR5, -R75.reuse ;  /* 0x0000000559107c23 */ /* 0x100fe2000801084b */
[----:B------:R-:W-:Y:S01]  /*6e30*/  FFMA.FTZ R17, R91, UR5, -R75 ;  /* 0x000000055b117c23 */ /* 0x000fe2000801084b */
[----:B------:R3:W4:Y:S01]  /*6e40*/  MUFU.EX2 R89, R95 ;  /* 0x0000005f00597308 */ /* 0x0007220000000800 */
[----:B------:R-:W-:Y:S01]  /*6e50*/  FADD.FTZ R55, R4, R55 ;  /* 0x0000003704377221 */ /* 0x000fe20000010000 */
[----:B-1----:R-:W-:Y:S01]  /*6e60*/  FADD.FTZ R57, R78, R57 ;  /* 0x000000394e397221 */ /* 0x002fe20000010000 */
[----:B--2---:R-:W-:Y:S01]  /*6e70*/  FADD.FTZ R61, R92, R61 ;  /* 0x0000003d5c3d7221 */ /* 0x004fe20000010000 */
[----:B------:R-:W1:Y:S01]  /*6e80*/  MUFU.EX2 R91, R16 ;  /* 0x00000010005b7308 */ /* 0x000e620000000800 */
[C---:B------:R-:W-:Y:S03]  /*6e90*/  HMMA.16816.F32.BF16 R160, R8.reuse, R24, R160 ;  /* 0x0000001808a0723c */ /* 0x040fe600000418a0 */
[----:B------:R-:W-:Y:S04]  /*6ea0*/  MUFU.EX2 R93, R93 ;  /* 0x0000005d005d7308 */ /* 0x000fe80000000800 */
[----:B------:R-:W-:Y:S01]  /*6eb0*/  MUFU.EX2 R98, R98 ;  /* 0x0000006200627308 */ /* 0x000fe20000000800 */
[----:B------:R-:W-:Y:S01]  /*6ec0*/  HMMA.16816.F32.BF16 R148, R8, R26, R148 ;  /* 0x0000001a0894723c */ /* 0x000fe20000041894 */
[----:B---3--:R-:W-:Y:S01]  /*6ed0*/  FFMA.FTZ R95, R90, UR5, -R67 ;  /* 0x000000055a5f7c23 */ /* 0x008fe20008010843 */
[----:B------:R-:W2:Y:S01]  /*6ee0*/  LDSM.16.MT88.4 R24, [R189+0x4c00] ;  /* 0x004c0000bd18783b */ /* 0x000ea20000004200 */
[----:B------:R3:W5:Y:S01]  /*6ef0*/  MUFU.EX2 R90, R17 ;  /* 0x00000011005a7308 */ /* 0x0007620000000800 */
[----:B----4-:R-:W-:-:S03]  /*6f00*/  FADD.FTZ R61, R89, R61 ;  /* 0x0000003d593d7221 */ /* 0x010fc60000010000 */
[----:B------:R-:W4:Y:S01]  /*6f10*/  MUFU.EX2 R95, R95 ;  /* 0x0000005f005f7308 */ /* 0x000f220000000800 */
[----:B------:R-:W-:Y:S01]  /*6f20*/  HMMA.16816.F32.BF16 R136, R8, R18, R136 ;  /* 0x000000120888723c */ /* 0x000fe20000041888 */
[----:B------:R-:W-:Y:S01]  /*6f30*/  F2FP.BF16.F32.PACK_AB R8, R29, R31 ;  /* 0x0000001f1d08723e */ /* 0x000fe200000010ff */
[----:B-1----:R-:W-:Y:S01]  /*6f40*/  FADD.FTZ R61, R91, R61 ;  /* 0x0000003d5b3d7221 */ /* 0x002fe20000010000 */
[----:B------:R-:W-:Y:S01]  /*6f50*/  F2FP.BF16.F32.PACK_AB R9, R69, R74 ;  /* 0x0000004a4509723e */ /* 0x000fe200000010ff */
[----:B------:R-:W1:Y:S01]  /*6f60*/  MUFU.EX2 R97, R97 ;  /* 0x0000006100617308 */ /* 0x000e620000000800 */
[----:B------:R-:W-:Y:S02]  /*6f70*/  F2FP.BF16.F32.PACK_AB R10, R4, R28 ;  /* 0x0000001c040a723e */ /* 0x000fe400000010ff */
[----:B------:R-:W-:Y:S01]  /*6f80*/  F2FP.BF16.F32.PACK_AB R11, R78, R68 ;  /* 0x000000444e0b723e */ /* 0x000fe200000010ff */
[----:B------:R-:W1:Y:S01]  /*6f90*/  MUFU.EX2 R96, R96 ;  /* 0x0000006000607308 */ /* 0x000e620000000800 */
[----:B---3--:R-:W3:Y:S01]  /*6fa0*/  LDSM.16.MT88.4 R16, [R171+0x4c00] ;  /* 0x004c0000ab10783b */ /* 0x008ee20000004200 */
[----:B-----5:R-:W-:-:S02]  /*6fb0*/  FADD.FTZ R61, R90, R61 ;  /* 0x0000003d5a3d7221 */ /* 0x020fc40000010000 */
[----:B------:R-:W5:Y:S01]  /*6fc0*/  MUFU.EX2 R102, R102 ;  /* 0x0000006600667308 */ /* 0x000f620000000800 */
[----:B----4-:R-:W-:Y:S01]  /*6fd0*/  FADD.FTZ R59, R95, R59 ;  /* 0x0000003b5f3b7221 */ /* 0x010fe20000010000 */
[C---:B------:R-:W-:Y:S02]  /*6fe0*/  HMMA.16816.F32.BF16 R156, R8.reuse, R20, R156 ;  /* 0x00000014089c723c */ /* 0x040fe4000004189c */
[----:B------:R-:W4:Y:S01]  /*6ff0*/  MUFU.EX2 R101, R101 ;  /* 0x0000006500657308 */ /* 0x000f220000000800 */
[----:B------:R-:W-:Y:S01]  /*7000*/  FADD.FTZ R59, R94, R59 ;  /* 0x0000003b5e3b7221 */ /* 0x000fe20000010000 */
[----:B-1----:R-:W-:Y:S02]  /*7010*/  FADD.FTZ R55, R97, R55 ;  /* 0x0000003761377221 */ /* 0x002fe40000010000 */
[----:B------:R-:W1:Y:S01]  /*7020*/  MUFU.EX2 R100, R100 ;  /* 0x0000006400647308 */ /* 0x000e620000000800 */
[----:B------:R-:W-:Y:S01]  /*7030*/  FADD.FTZ R59, R93, R59 ;  /* 0x0000003b5d3b7221 */ /* 0x000fe20000010000 */
[----:B------:R-:W-:Y:S01]  /*7040*/  HMMA.16816.F32.BF16 R132, R8, R12, R132 ;  /* 0x0000000c0884723c */ /* 0x000fe20000041884 */
[----:B------:R-:W-:Y:S01]  /*7050*/  FADD.FTZ R55, R96, R55 ;  /* 0x0000003760377221 */ /* 0x000fe20000010000 */
[----:B------:R-:W-:Y:S01]  /*7060*/  MUFU.EX2 R169, R169 ;  /* 0x000000a900a97308 */ /* 0x000fe20000000800 */
[----:B------:R-:W-:-:S02]  /*7070*/  FADD.FTZ R59, R98, R59 ;  /* 0x0000003b623b7221 */ /* 0x000fc40000010000 */
[----:B-----5:R-:W-:Y:S01]  /*7080*/  FADD.FTZ R55, R102, R55 ;  /* 0x0000003766377221 */ /* 0x020fe20000010000 */
[----:B------:R-:W-:Y:S02]  /*7090*/  MUFU.EX2 R168, R168 ;  /* 0x000000a800a87308 */ /* 0x000fe40000000800 */
[----:B------:R-:W-:Y:S01]  /*70a0*/  HMMA.16816.F32.BF16 R152, R8, R22, R152 ;  /* 0x000000160898723c */ /* 0x000fe20000041898 */
[----:B----4-:R-:W-:Y:S01]  /*70b0*/  FADD.FTZ R55, R101, R55 ;  /* 0x0000003765377221 */ /* 0x010fe20000010000 */
[----:B------:R-:W4:Y:S01]  /*70c0*/  MUFU.EX2 R131, R131 ;  /* 0x0000008300837308 */ /* 0x000f220000000800 */
[----:B-1----:R-:W-:-:S03]  /*70d0*/  FADD.FTZ R57, R100, R57 ;  /* 0x0000003964397221 */ /* 0x002fc60000010000 */
[----:B------:R-:W1:Y:S02]  /*70e0*/  MUFU.EX2 R172, R172 ;  /* 0x000000ac00ac7308 */ /* 0x000e640000000800 */
[----:B------:R-:W-:Y:S01]  /*70f0*/  HMMA.16816.F32.BF16 R140, R8, R14, R140 ;  /* 0x0000000e088c723c */ /* 0x000fe2000004188c */
[----:B------:R-:W-:Y:S01]  /*7100*/  F2FP.BF16.F32.PACK_AB R8, R89, R92 ;  /* 0x0000005c5908723e */ /* 0x000fe200000010ff */
[----:B------:R-:W5:Y:S01]  /*7110*/  MUFU.EX2 R170, R170 ;  /* 0x000000aa00aa7308 */ /* 0x000f620000000800 */
[----:B------:R-:W-:Y:S02]  /*7120*/  F2FP.BF16.F32.PACK_AB R9, R94, R95 ;  /* 0x0000005f5e09723e */ /* 0x000fe400000010ff */
[----:B------:R-:W-:Y:S01]  /*7130*/  F2FP.BF16.F32.PACK_AB R10, R90, R91 ;  /* 0x0000005b5a0a723e */ /* 0x000fe200000010ff */
[----:B------:R-:W2:Y:S01]  /*7140*/  MUFU.EX2 R175, R175 ;  /* 0x000000af00af7308 */ /* 0x000ea20000000800 */
[----:B------:R-:W-:Y:S01]  /*7150*/  F2FP.BF16.F32.PACK_AB R11, R98, R93 ;  /* 0x0000005d620b723e */ /* 0x000fe200000010ff */
[----:B----4-:R-:W-:-:S02]  /*7160*/  FADD.FTZ R59, R131, R59 ;  /* 0x0000003b833b7221 */ /* 0x010fc40000010000 */
[----:B------:R-:W4:Y:S02]  /*7170*/  MUFU.EX2 R174, R174 ;  /* 0x000000ae00ae7308 */ /* 0x000f240000000800 */
[----:B-1----:R-:W-:Y:S02]  /*7180*/  FADD.FTZ R59, R172, R59 ;  /* 0x0000003bac3b7221 */ /* 0x002fe40000010000 */
[----:B------:R-:W-:Y:S01]  /*7190*/  HMMA.16816.F32.BF16 R160, R8, R20, R160 ;  /* 0x0000001408a0723c */ /* 0x000fe200000418a0 */
[----:B------:R-:W-:Y:S01]  /*71a0*/  FFMA.FTZ R20, R113, UR5, -R79 ;  /* 0x0000000571147c23 */ /* 0x000fe2000801084f */
[----:B------:R-:W1:Y:S01]  /*71b0*/  MUFU.EX2 R173, R173 ;  /* 0x000000ad00ad7308 */ /* 0x000e620000000800 */
[----:B-----5:R-:W-:-:S03]  /*71c0*/  FADD.FTZ R59, R170, R59 ;  /* 0x0000003baa3b7221 */ /* 0x020fc60000010000 */
[----:B------:R5:W3:Y:S01]  /*71d0*/  MUFU.EX2 R113, R120 ;  /* 0x0000007800717308 */ /* 0x000ae20000000800 */
[----:B--2---:R-:W-:Y:S01]  /*71e0*/  FADD.FTZ R59, R175, R59 ;  /* 0x0000003baf3b7221 */ /* 0x004fe20000010000 */
[----:B------:R-:W-:Y:S01]  /*71f0*/  HMMA.16816.F32.BF16 R144, R8, R12, R144 ;  /* 0x0000000c0890723c */ /* 0x000fe20000041890 */
[--C-:B------:R-:W-:Y:S01]  /*7200*/  FFMA.FTZ R12, R124, UR5, -R75.reuse ;  /* 0x000000057c0c7c23 */ /* 0x100fe2000801084b */
[----:B------:R-:W-:Y:S01]  /*7210*/  FFMA.FTZ R124, R125, UR5, -R75 ;  /* 0x000000057d7c7c23 */ /* 0x000fe2000801084b */
[----:B------:R-:W2:Y:S01]  /*7220*/  MUFU.EX2 R182, R182 ;  /* 0x000000b600b67308 */ /* 0x000ea20000000800 */
[----:B----4-:R-:W-:-:S03]  /*7230*/  FADD.FTZ R55, R174, R55 ;  /* 0x00000037ae377221 */ /* 0x010fc60000010000 */
[----:B------:R4:W4:Y:S01]  /*7240*/  MUFU.EX2 R125, R12 ;  /* 0x0000000c007d7308 */ /* 0x0009220000000800 */
[C---:B------:R-:W-:Y:S01]  /*7250*/  HMMA.16816.F32.BF16 R148, R8.reuse, R22, R148 ;  /* 0x000000160894723c */ /* 0x040fe20000041894 */
[----:B-1----:R-:W-:Y:S02]  /*7260*/  FADD.FTZ R55, R173, R55 ;  /* 0x00000037ad377221 */ /* 0x002fe40000010000 */
[----:B------:R-:W1:Y:S01]  /*7270*/  MUFU.EX2 R124, R124 ;  /* 0x0000007c007c7308 */ /* 0x000e620000000800 */
[----:B-----5:R-:W-:Y:S01]  /*7280*/  FFMA.FTZ R120, R112, UR5, -R79 ;  /* 0x0000000570787c23 */ /* 0x020fe2000801084f */
[C---:B---3--:R-:W-:Y:S02]  /*7290*/  FADD.FTZ R57, R113.reuse, R57 ;  /* 0x0000003971397221 */ /* 0x048fe40000010000 */
[----:B------:R3:W5:Y:S01]  /*72a0*/  MUFU.EX2 R112, R20 ;  /* 0x0000001400707308 */ /* 0x0007620000000800 */
[----:B------:R-:W-:Y:S01]  /*72b0*/  HMMA.16816.F32.BF16 R136, R8, R14, R136 ;  /* 0x0000000e0888723c */ /* 0x000fe20000041888 */
[----:B------:R-:W-:Y:S01]  /*72c0*/  F2FP.BF16.F32.PACK_AB R8, R96, R97 ;  /* 0x000000616008723e */ /* 0x000fe200000010ff */
[----:B--2---:R-:W-:Y:S01]  /*72d0*/  FADD.FTZ R55, R182, R55 ;  /* 0x00000037b6377221 */ /* 0x004fe20000010000 */
[----:B------:R-:W2:Y:S01]  /*72e0*/  MUFU.EX2 R120, R120 ;  /* 0x0000007800787308 */ /* 0x000ea20000000800 */
[----:B------:R-:W-:Y:S01]  /*72f0*/  F2FP.BF16.F32.PACK_AB R9, R113, R100 ;  /* 0x000000647109723e */ /* 0x000fe200000010ff */
[----:B----4-:R-:W-:Y:S01]  /*7300*/  LDSM.16.MT88.4 R12, [R171+0x5000] ;  /* 0x00500000ab0c783b */ /* 0x010fe20000004200 */
[----:B------:R-:W-:Y:S01]  /*7310*/  F2FP.BF16.F32.PACK_AB R10, R101, R102 ;  /* 0x00000066650a723e */ /* 0x000fe200000010ff */
[----:B------:R-:W4:Y:S01]  /*7320*/  MUFU.EX2 R181, R181 ;  /* 0x000000b500b57308 */ /* 0x000f220000000800 */
[----:B------:R-:W-:-:S03]  /*7330*/  FADD.FTZ R61, R125, R61 ;  /* 0x0000003d7d3d7221 */ /* 0x000fc60000010000 */
[----:B------:R-:W4:Y:S01]  /*7340*/  MUFU.EX2 R180, R180 ;  /* 0x000000b400b47308 */ /* 0x000f220000000800 */
[----:B-1----:R-:W-:Y:S01]  /*7350*/  FADD.FTZ R61, R124, R61 ;  /* 0x0000003d7c3d7221 */ /* 0x002fe20000010000 */
[----:B---3--:R-:W1:Y:S01]  /*7360*/  LDSM.16.MT88.4 R20, [R189+0x5000] ;  /* 0x00500000bd14783b */ /* 0x008e620000004200 */
[----:B-----5:R-:W-:Y:S01]  /*7370*/  FADD.FTZ R57, R112, R57 ;  /* 0x0000003970397221 */ /* 0x020fe20000010000 */
[----:B------:R-:W3:Y:S01]  /*7380*/  MUFU.EX2 R218, R220 ;  /* 0x000000dc00da7308 */ /* 0x000ee20000000800 */
[----:B------:R-:W-:Y:S01]  /*7390*/  FADD.FTZ R61, R169, R61 ;  /* 0x0000003da93d7221 */ /* 0x000fe20000010000 */
[C---:B--2---:R-:W-:Y:S01]  /*73a0*/  F2FP.BF16.F32.PACK_AB R11, R120.reuse, R112 ;  /* 0x00000070780b723e */ /* 0x044fe200000010ff */
[----:B------:R-:W-:Y:S01]  /*73b0*/  FADD.FTZ R57, R120, R57 ;  /* 0x0000003978397221 */ /* 0x000fe20000010000 */
[----:B------:R-:W2:Y:S01]  /*73c0*/  MUFU.EX2 R183, R183 ;  /* 0x000000b700b77308 */ /* 0x000ea20000000800 */
[----:B------:R-:W-:Y:S01]  /*73d0*/  FADD.FTZ R61, R168, R61 ;  /* 0x0000003da83d7221 */ /* 0x000fe20000010000 */
[----:B----4-:R-:W-:-:S02]  /*73e0*/  FADD.FTZ R55, R181, R55 ;  /* 0x00000037b5377221 */ /* 0x010fc40000010000 */
[----:B------:R-:W4:Y:S01]  /*73f0*/  MUFU.EX2 R219, R219 ;  /* 0x000000db00db7308 */ /* 0x000f220000000800 */
[C---:B------:R-:W-:Y:S01]  /*7400*/  HMMA.16816.F32.BF16 R156, R8.reuse, R24, R156 ;  /* 0x00000018089c723c */ /* 0x040fe2000004189c */
[----:B------:R-:W-:Y:S02]  /*7410*/  FADD.FTZ R57, R180, R57 ;  /* 0x00000039b4397221 */ /* 0x000fe40000010000 */
[----:B------:R-:W-:Y:S02]  /*7420*/  MUFU.EX2 R88, R88 ;  /* 0x0000005800587308 */ /* 0x000fe40000000800 */
[----:B---3--:R-:W-:Y:S01]  /*7430*/  FADD.FTZ R57, R218, R57 ;  /* 0x00000039da397221 */ /* 0x008fe20000010000 */
[----:B------:R-:W-:Y:S02]  /*7440*/  FFMA.FTZ R220, R70, UR5, -R75 ;  /* 0x0000000546dc7c23 */ /* 0x000fe4000801084b */
[----:B------:R-:W-:Y:S01]  /*7450*/  HMMA.16816.F32.BF16 R152, R8, R26, R152 ;  /* 0x0000001a0898723c */ /* 0x000fe20000041898 */
[----:B--2---:R-:W-:-:S03]  /*7460*/  FADD.FTZ R57, R183, R57 ;  /* 0x00000039b7397221 */ /* 0x004fc60000010000 */
[----:B------:R-:W-:Y:S01]  /*7470*/  MUFU.EX2 R220, R220 ;  /* 0x000000dc00dc7308 */ /* 0x000fe20000000800 */
[----:B----4-:R-:W-:-:S03]  /*7480*/  FADD.FTZ R57, R219, R57 ;  /* 0x00000039db397221 */ /* 0x010fc60000010000 */
[C---:B------:R-:W-:Y:S08]  /*7490*/  HMMA.16816.F32.BF16 R132, R8.reuse, R16, R132 ;  /* 0x000000100884723c */ /* 0x040ff00000041884 */
[----:B------:R-:W-:Y:S01]  /*74a0*/  HMMA.16816.F32.BF16 R140, R8, R18, R140 ;  /* 0x00000012088c723c */ /* 0x000fe2000004188c */
[----:B------:R-:W-:Y:S02]  /*74b0*/  F2FP.BF16.F32.PACK_AB R8, R124, R125 ;  /* 0x0000007d7c08723e */ /* 0x000fe400000010ff */
[----:B------:R-:W-:-:S02]  /*74c0*/  F2FP.BF16.F32.PACK_AB R9, R172, R131 ;  /* 0x00000083ac09723e */ /* 0x000fc400000010ff */
[----:B------:R-:W-:Y:S02]  /*74d0*/  F2FP.BF16.F32.PACK_AB R10, R168, R169 ;  /* 0x000000a9a80a723e */ /* 0x000fe400000010ff */
[----:B------:R-:W-:-:S07]  /*74e0*/  F2FP.BF16.F32.PACK_AB R11, R175, R170 ;  /* 0x000000aaaf0b723e */ /* 0x000fce00000010ff */
[C---:B------:R-:W-:Y:S01]  /*74f0*/  HMMA.16816.F32.BF16 R144, R8.reuse, R16, R144 ;  /* 0x000000100890723c */ /* 0x040fe20000041890 */
[--C-:B------:R-:W-:Y:S01]  /*7500*/  FFMA.FTZ R16, R216, UR5, -R75.reuse ;  /* 0x00000005d8107c23 */ /* 0x100fe2000801084b */
[----:B------:R-:W-:Y:S01]  /*7510*/  FFMA.FTZ R216, R214, UR5, -R75 ;  /* 0x00000005d6d87c23 */ /* 0x000fe2000801084b */
[--C-:B------:R-:W-:Y:S02]  /*7520*/  FFMA.FTZ R17, R186, UR5, -R67.reuse ;  /* 0x00000005ba117c23 */ /* 0x100fe40008010843 */
[----:B------:R2:W3:Y:S03]  /*7530*/  MUFU.EX2 R214, R16 ;  /* 0x0000001000d67308 */ /* 0x0004e60000000800 */
[C---:B------:R-:W-:Y:S01]  /*7540*/  HMMA.16816.F32.BF16 R136, R8.reuse, R18, R136 ;  /* 0x000000120888723c */ /* 0x040fe20000041888 */
[----:B------:R-:W-:Y:S01]  /*7550*/  FFMA.FTZ R18, R195, UR5, -R67 ;  /* 0x00000005c3127c23 */ /* 0x000fe20008010843 */
[----:B------:R-:W4:Y:S06]  /*7560*/  MUFU.EX2 R216, R216 ;  /* 0x000000d800d87308 */ /* 0x000f2c0000000800 */
[C---:B------:R-:W-:Y:S01]  /*7570*/  HMMA.16816.F32.BF16 R160, R8.reuse, R24, R160 ;  /* 0x0000001808a0723c */ /* 0x040fe200000418a0 */
[----:B--2---:R-:W-:Y:S01]  /*7580*/  FFMA.FTZ R16, R215, UR5, -R75 ;  /* 0x00000005d7107c23 */ /* 0x004fe2000801084b */
[----:B---3--:R-:W-:Y:S01]  /*7590*/  FADD.FTZ R61, R214, R61 ;  /* 0x0000003dd63d7221 */ /* 0x008fe20000010000 */
[----:B------:R2:W3:Y:S05]  /*75a0*/  MUFU.EX2 R215, R217 ;  /* 0x000000d900d77308 */ /* 0x0004ea0000000800 */
[----:B------:R-:W-:Y:S01]  /*75b0*/  HMMA.16816.F32.BF16 R148, R8, R26, R148 ;  /* 0x0000001a0894723c */ /* 0x000fe20000041894 */
[----:B------:R5:W1:Y:S01]  /*75c0*/  MUFU.EX2 R186, R16 ;  /* 0x0000001000ba7308 */ /* 0x000a620000000800 */
[----:B------:R-:W-:Y:S01]  /*75d0*/  F2FP.BF16.F32.PACK_AB R8, R173, R174 ;  /* 0x000000aead08723e */ /* 0x000fe200000010ff */
[----:B------:R-:W1:Y:S01]  /*75e0*/  LDSM.16.MT88.4 R24, [R189+0x5400] ;  /* 0x00540000bd18783b */ /* 0x000e620000004200 */
[----:B------:R-:W-:Y:S01]  /*75f0*/  F2FP.BF16.F32.PACK_AB R9, R218, R180 ;  /* 0x000000b4da09723e */ /* 0x000fe200000010ff */
[----:B----4-:R-:W-:Y:S01]  /*7600*/  FADD.FTZ R61, R216, R61 ;  /* 0x0000003dd83d7221 */ /* 0x010fe20000010000 */
[----:B------:R-:W-:-:S02]  /*7610*/  F2FP.BF16.F32.PACK_AB R10, R181, R182 ;  /* 0x000000b6b50a723e */ /* 0x000fc400000010ff */
[----:B------:R-:W-:Y:S01]  /*7620*/  F2FP.BF16.F32.PACK_AB R11, R219, R183 ;  /* 0x000000b7db0b723e */ /* 0x000fe200000010ff */
[----:B--2---:R-:W-:Y:S01]  /*7630*/  FFMA.FTZ R217, R126, UR5, -R79 ;  /* 0x000000057ed97c23 */ /* 0x004fe2000801084f */
[----:B---3--:R-:W-:Y:S01]  /*7640*/  FADD.FTZ R61, R215, R61 ;  /* 0x0000003dd73d7221 */ /* 0x008fe20000010000 */
[----:B-----5:R-:W-:-:S04]  /*7650*/  FFMA.FTZ R16, R185, UR5, -R67 ;  /* 0x00000005b9107c23 */ /* 0x020fc80008010843 */
[----:B-1----:R-:W-:Y:S01]  /*7660*/  HMMA.16816.F32.BF16 R156, R8, R20, R156 ;  /* 0x00000014089c723c */ /* 0x002fe2000004189c */
[----:B------:R1:W2:Y:S01]  /*7670*/  MUFU.EX2 R185, R17 ;  /* 0x0000001100b97308 */ /* 0x0002a20000000800 */
[----:B------:R-:W-:-:S03]  /*7680*/  FADD.FTZ R61, R186, R61 ;  /* 0x0000003dba3d7221 */ /* 0x000fc60000010000 */
[----:B------:R3:W4:Y:S03]  /*7690*/  MUFU.EX2 R195, R16 ;  /* 0x0000001000c37308 */ /* 0x0007260000000800 */
[----:B------:R-:W-:Y:S01]  /*76a0*/  HMMA.16816.F32.BF16 R152, R8, R22, R152 ;  /* 0x000000160898723c */ /* 0x000fe20000041898 */
[----:B------:R-:W-:Y:S01]  /*76b0*/  MUFU.EX2 R217, R217 ;  /* 0x000000d900d97308 */ /* 0x000fe20000000800 */
[----:B-1----:R-:W-:-:S06]  /*76c0*/  FFMA.FTZ R17, R194, UR5, -R67 ;  /* 0x00000005c2117c23 */ /* 0x002fcc0008010843 */
[C---:B------:R-:W-:Y:S01]  /*76d0*/  HMMA.16816.F32.BF16 R132, R8.reuse, R12, R132 ;  /* 0x0000000c0884723c */ /* 0x040fe20000041884 */
[----:B------:R1:W5:Y:S01]  /*76e0*/  MUFU.EX2 R194, R18 ;  /* 0x0000001200c27308 */ /* 0x0003620000000800 */
[----:B--2---:R-:W-:Y:S01]  /*76f0*/  FADD.FTZ R59, R185, R59 ;  /* 0x0000003bb93b7221 */ /* 0x004fe20000010000 */
[----:B---3--:R-:W-:Y:S02]  /*7700*/  FFMA.FTZ R16, R187, UR5, -R84 ;  /* 0x00000005bb107c23 */ /* 0x008fe40008010854 */
[----:B------:R2:W3:Y:S01]  /*7710*/  MUFU.EX2 R187, R17 ;  /* 0x0000001100bb7308 */ /* 0x0004e20000000800 */
[C---:B----4-:R-:W-:Y:S02]  /*7720*/  FADD.FTZ R59, R195.reuse, R59 ;  /* 0x0000003bc33b7221 */ /* 0x050fe40000010000 */
[----:B------:R-:W-:Y:S01]  /*7730*/  HMMA.16816.F32.BF16 R140, R8, R14, R140 ;  /* 0x0000000e088c723c */ /* 0x000fe2000004188c */
[----:B------:R-:W-:Y:S02]  /*7740*/  F2FP.BF16.F32.PACK_AB R8, R216, R214 ;  /* 0x000000d6d808723e */ /* 0x000fe400000010ff */
[----:B------:R-:W-:-:S02]  /*7750*/  F2FP.BF16.F32.PACK_AB R9, R195, R185 ;  /* 0x000000b9c309723e */ /* 0x000fc400000010ff */
[----:B------:R-:W-:Y:S01]  /*7760*/  F2FP.BF16.F32.PACK_AB R10, R186, R215 ;  /* 0x000000d7ba0a723e */ /* 0x000fe200000010ff */
[--C-:B-1----:R-:W-:Y:S01]  /*7770*/  FFMA.FTZ R18, R178, UR5, -R84.reuse ;  /* 0x00000005b2127c23 */ /* 0x102fe20008010854 */
[----:B-----5:R-:W-:Y:S01]  /*7780*/  FADD.FTZ R59, R194, R59 ;  /* 0x0000003bc23b7221 */ /* 0x020fe20000010000 */
[----:B--2---:R-:W-:Y:S01]  /*7790*/  FFMA.FTZ R17, R184, UR5, -R84 ;  /* 0x00000005b8117c23 */ /* 0x004fe20008010854 */
[C---:B---3--:R-:W-:Y:S01]  /*77a0*/  F2FP.BF16.F32.PACK_AB R11, R187.reuse, R194 ;  /* 0x000000c2bb0b723e */ /* 0x048fe200000010ff */
[----:B------:R1:W2:Y:S01]  /*77b0*/  MUFU.EX2 R184, R16 ;  /* 0x0000001000b87308 */ /* 0x0002a20000000800 */
[----:B------:R-:W-:-:S05]  /*77c0*/  FADD.FTZ R59, R187, R59 ;  /* 0x0000003bbb3b7221 */ /* 0x000fca0000010000 */
[C---:B------:R-:W-:Y:S01]  /*77d0*/  HMMA.16816.F32.BF16 R144, R8.reuse, R12, R144 ;  /* 0x0000000c0890723c */ /* 0x040fe20000041890 */
[--C-:B------:R-:W-:Y:S01]  /*77e0*/  FFMA.FTZ R13, R117, UR5, -R75.reuse ;  /* 0x00000005750d7c23 */ /* 0x100fe2000801084b */
[--C-:B------:R-:W-:Y:S01]  /*77f0*/  FFMA.FTZ R12, R116, UR5, -R75.reuse ;  /* 0x00000005740c7c23 */ /* 0x100fe2000801084b */
[----:B------:R3:W4:Y:S04]  /*7800*/  MUFU.EX2 R117, R121 ;  /* 0x0000007900757308 */ /* 0x0007280000000800 */
[----:B------:R5:W-:Y:S01]  /*7810*/  MUFU.EX2 R116, R13 ;  /* 0x0000000d00747308 */ /* 0x000be20000000800 */
[----:B-1----:R-:W-:Y:S01]  /*7820*/  FFMA.FTZ R16, R179, UR5, -R84 ;  /* 0x00000005b3107c23 */ /* 0x002fe20008010854 */
[----:B------:R-:W-:Y:S01]  /*7830*/  HMMA.16816.F32.BF16 R136, R8, R14, R136 ;  /* 0x0000000e0888723c */ /* 0x000fe20000041888 */
[----:B------:R-:W-:Y:S01]  /*7840*/  FFMA.FTZ R14, R111, UR5, -R75 ;  /* 0x000000056f0e7c23 */ /* 0x000fe2000801084b */
[----:B------:R1:W1:Y:S01]  /*7850*/  MUFU.EX2 R179, R17 ;  /* 0x0000001100b37308 */ /* 0x0002620000000800 */
[----:B--2---:R-:W-:-:S03]  /*7860*/  FADD.FTZ R55, R184, R55 ;  /* 0x00000037b8377221 */ /* 0x004fc60000010000 */
[----:B------:R2:W-:Y:S01]  /*7870*/  MUFU.EX2 R178, R16 ;  /* 0x0000001000b27308 */ /* 0x0005e20000000800 */
[----:B---3--:R-:W-:Y:S01]  /*7880*/  FFMA.FTZ R121, R105, UR5, -R75 ;  /* 0x0000000569797c23 */ /* 0x008fe2000801084b */
[C---:B------:R-:W-:Y:S02]  /*7890*/  HMMA.16816.F32.BF16 R160, R8.reuse, R20, R160 ;  /* 0x0000001408a0723c */ /* 0x040fe400000418a0 */
[----:B------:R3:W3:Y:S01]  /*78a0*/  MUFU.EX2 R111, R12 ;  /* 0x0000000c006f7308 */ /* 0x0006e20000000800 */
[----:B------:R-:W-:Y:S01]  /*78b0*/  FFMA.FTZ R20, R123, UR5, -R84 ;  /* 0x000000057b147c23 */ /* 0x000fe20008010854 */
[----:B-----5:R-:W-:Y:S01]  /*78c0*/  FFMA.FTZ R13, R110, UR5, -R67 ;  /* 0x000000056e0d7c23 */ /* 0x020fe20008010843 */
[----:B----4-:R-:W-:Y:S01]  /*78d0*/  FADD.FTZ R61, R117, R61 ;  /* 0x0000003d753d7221 */ /* 0x010fe20000010000 */
[----:B------:R-:W4:Y:S01]  /*78e0*/  MUFU.EX2 R110, R14 ;  /* 0x0000000e006e7308 */ /* 0x000f220000000800 */
[--C-:B-1----:R-:W-:Y:S01]  /*78f0*/  FFMA.FTZ R17, R177, UR5, -R79.reuse ;  /* 0x00000005b1117c23 */ /* 0x102fe2000801084f */
[----:B------:R-:W-:Y:S02]  /*7900*/  HMMA.16816.F32.BF16 R148, R8, R22, R148 ;  /* 0x000000160894723c */ /* 0x000fe40000041894 */
[----:B------:R-:W1:Y:S01]  /*7910*/  MUFU.EX2 R177, R18 ;  /* 0x0000001200b17308 */ /* 0x000e620000000800 */
[C---:B------:R-:W-:Y:S01]  /*7920*/  F2FP.BF16.F32.PACK_AB R8, R179.reuse, R184 ;  /* 0x000000b8b308723e */ /* 0x040fe200000010ff */
[----:B--2---:R-:W-:Y:S01]  /*7930*/  FFMA.FTZ R16, R176, UR5, -R79 ;  /* 0x00000005b0107c23 */ /* 0x004fe2000801084f */
[----:B------:R-:W-:Y:S01]  /*7940*/  FADD.FTZ R61, R116, R61 ;  /* 0x0000003d743d7221 */ /* 0x000fe20000010000 */
[----:B------:R2:W5:Y:S01]  /*7950*/  MUFU.EX2 R176, R17 ;  /* 0x0000001100b07308 */ /* 0x0005620000000800 */
[----:B------:R-:W-:Y:S01]  /*7960*/  FADD.FTZ R55, R179, R55 ;  /* 0x00000037b3377221 */ /* 0x000fe20000010000 */
[----:B---3--:R-:W-:Y:S01]  /*7970*/  FFMA.FTZ R12, R109, UR5, -R67 ;  /* 0x000000056d0c7c23 */ /* 0x008fe20008010843 */
[----:B------:R-:W-:Y:S01]  /*7980*/  FADD.FTZ R61, R111, R61 ;  /* 0x0000003d6f3d7221 */ /* 0x000fe20000010000 */
[----:B------:R3:W3:Y:S01]  /*7990*/  MUFU.EX2 R109, R13 ;  /* 0x0000000d006d7308 */ /* 0x0006e20000000800 */
[----:B------:R-:W-:-:S02]  /*79a0*/  FADD.FTZ R55, R178, R55 ;  /* 0x00000037b2377221 */ /* 0x000fc40000010000 */
[----:B----4-:R-:W-:Y:S01]  /*79b0*/  FADD.FTZ R61, R110, R61 ;  /* 0x0000003d6e3d7221 */ /* 0x010fe20000010000 */
[----:B------:R-:W4:Y:S01]  /*79c0*/  MUFU.EX2 R121, R121 ;  /* 0x0000007900797308 */ /* 0x000f220000000800 */
[C---:B-1----:R-:W-:Y:S01]  /*79d0*/  F2FP.BF16.F32.PACK_AB R10, R177.reuse, R178 ;  /* 0x000000b2b10a723e */ /* 0x042fe200000010ff */
[----:B------:R-:W-:Y:S01]  /*79e0*/  FADD.FTZ R55, R177, R55 ;  /* 0x00000037b1377221 */ /* 0x000fe20000010000 */
[----:B--2---:R-:W-:Y:S01]  /*79f0*/  FFMA.FTZ R17, R127, UR5, -R79 ;  /* 0x000000057f117c23 */ /* 0x004fe2000801084f */
[----:B-----5:R-:W-:Y:S01]  /*7a00*/  FADD.FTZ R57, R176, R57 ;  /* 0x00000039b0397221 */ /* 0x020fe20000010000 */
[----:B------:R-:W1:Y:S01]  /*7a10*/  MUFU.EX2 R127, R16 ;  /* 0x00000010007f7308 */ /* 0x000e620000000800 */
[----:B---3--:R-:W-:Y:S01]  /*7a20*/  FFMA.FTZ R13, R104, UR5, -R67 ;  /* 0x00000005680d7c23 */ /* 0x008fe20008010843 */
[----:B------:R-:W-:Y:S02]  /*7a30*/  FADD.FTZ R59, R109, R59 ;  /* 0x0000003b6d3b7221 */ /* 0x000fe40000010000 */
[----:B------:R2:W3:Y:S01]  /*7a40*/  MUFU.EX2 R126, R17 ;  /* 0x00000011007e7308 */ /* 0x0004e20000000800 */
[----:B----4-:R-:W-:-:S03]  /*7a50*/  FADD.FTZ R61, R121, R61 ;  /* 0x0000003d793d7221 */ /* 0x010fc60000010000 */
[----:B------:R4:W5:Y:S01]  /*7a60*/  MUFU.EX2 R104, R12 ;  /* 0x0000000c00687308 */ /* 0x0009620000000800 */
[C---:B-1----:R-:W-:Y:S01]  /*7a70*/  F2FP.BF16.F32.PACK_AB R9, R127.reuse, R176 ;  /* 0x000000b07f09723e */ /* 0x042fe200000010ff */
[----:B------:R-:W-:Y:S01]  /*7a80*/  FADD.FTZ R57, R127, R57 ;  /* 0x000000397f397221 */ /* 0x000fe20000010000 */
[----:B--2---:R-:W1:Y:S01]  /*7a90*/  LDSM.16.MT88.4 R16, [R171+0x5400] ;  /* 0x00540000ab10783b */ /* 0x004e620000004200 */
[----:B---3--:R-:W-:Y:S02]  /*7aa0*/  F2FP.BF16.F32.PACK_AB R11, R217, R126 ;  /* 0x0000007ed90b723e */ /* 0x008fe400000010ff */
[----:B------:R-:W-:Y:S01]  /*7ab0*/  FADD.FTZ R57, R126, R57 ;  /* 0x000000397e397221 */ /* 0x000fe20000010000 */
[----:B----4-:R-:W-:Y:S01]  /*7ac0*/  FFMA.FTZ R12, R103, UR5, -R67 ;  /* 0x00000005670c7c23 */ /* 0x010fe20008010843 */
[----:B-----5:R-:W-:Y:S01]  /*7ad0*/  FADD.FTZ R59, R104, R59 ;  /* 0x0000003b683b7221 */ /* 0x020fe20000010000 */
[----:B------:R2:W3:Y:S01]  /*7ae0*/  MUFU.EX2 R103, R13 ;  /* 0x0000000d00677308 */ /* 0x0004e20000000800 */
[----:B------:R-:W-:Y:S01]  /*7af0*/  FADD.FTZ R57, R217, R57 ;  /* 0x00000039d9397221 */ /* 0x000fe20000010000 */
[----:B------:R-:W-:Y:S02]  /*7b00*/  HMMA.16816.F32.BF16 R156, R8, R24, R156 ;  /* 0x00000018089c723c */ /* 0x000fe4000004189c */
[----:B------:R4:W5:Y:S01]  /*7b10*/  MUFU.EX2 R105, R12 ;  /* 0x0000000c00697308 */ /* 0x0009620000000800 */
[----:B------:R-:W-:-:S05]  /*7b20*/  FADD.FTZ R57, R88, R57 ;  /* 0x0000003958397221 */ /* 0x000fca0000010000 */
[C---:B------:R-:W-:Y:S01]  /*7b30*/  HMMA.16816.F32.BF16 R152, R8.reuse, R26, R152 ;  /* 0x0000001a0898723c */ /* 0x040fe20000041898 */
[----:B--2---:R-:W-:Y:S01]  /*7b40*/  FFMA.FTZ R13, R129, UR5, -R75 ;  /* 0x00000005810d7c23 */ /* 0x004fe2000801084b */
[----:B---3--:R-:W-:Y:S01]  /*7b50*/  FADD.FTZ R59, R103, R59 ;  /* 0x0000003b673b7221 */ /* 0x008fe20000010000 */
[----:B------:R2:W3:Y:S01]  /*7b60*/  MUFU.EX2 R129, R130 ;  /* 0x0000008200817308 */ /* 0x0004e20000000800 */
[----:B----4-:R-:W-:Y:S02]  /*7b70*/  FFMA.FTZ R12, R128, UR5, -R75 ;  /* 0x00000005800c7c23 */ /* 0x010fe4000801084b */
[----:B-----5:R-:W-:Y:S01]  /*7b80*/  FADD.FTZ R59, R105, R59 ;  /* 0x0000003b693b7221 */ /* 0x020fe20000010000 */
[----:B------:R4:W5:Y:S01]  /*7b90*/  MUFU.EX2 R128, R13 ;  /* 0x0000000d00807308 */ /* 0x0009620000000800 */
[--C-:B--2---:R-:W-:Y:S01]  /*7ba0*/  FFMA.FTZ R130, R122, UR5, -R84.reuse ;  /* 0x000000057a827c23 */ /* 0x104fe20008010854 */
[----:B---3--:R-:W-:Y:S02]  /*7bb0*/  FADD.FTZ R61, R129, R61 ;  /* 0x0000003d813d7221 */ /* 0x008fe40000010000 */
[----:B------:R2:W-:Y:S01]  /*7bc0*/  MUFU.EX2 R122, R20 ;  /* 0x00000014007a7308 */ /* 0x0005e20000000800 */
[----:B----4-:R-:W-:Y:S01]  /*7bd0*/  FFMA.FTZ R13, R99, UR5, -R84 ;  /* 0x00000005630d7c23 */ /* 0x010fe20008010854 */
[----:B-1----:R-:W-:Y:S02]  /*7be0*/  HMMA.16816.F32.BF16 R132, R8, R16, R132 ;  /* 0x000000100884723c */ /* 0x002fe40000041884 */
[----:B------:R-:W1:Y:S01]  /*7bf0*/  MUFU.EX2 R99, R12 ;  /* 0x0000000c00637308 */ /* 0x000e620000000800 */
[----:B-----5:R-:W-:-:S03]  /*7c00*/  FADD.FTZ R61, R128, R61 ;  /* 0x0000003d803d7221 */ /* 0x020fc60000010000 */
[----:B------:R3:W4:Y:S02]  /*7c10*/  MUFU.EX2 R123, R13 ;  /* 0x0000000d007b7308 */ /* 0x0007240000000800 */
[----:B------:R-:W-:Y:S01]  /*7c20*/  HMMA.16816.F32.BF16 R140, R8, R18, R140 ;  /* 0x00000012088c723c */ /* 0x000fe2000004188c */
[----:B------:R-:W-:Y:S01]  /*7c30*/  F2FP.BF16.F32.PACK_AB R8, R116, R117 ;  /* 0x000000757408723e */ /* 0x000fe200000010ff */
[----:B--2---:R-:W-:Y:S01]  /*7c40*/  LDSM.16.MT88.4 R20, [R171+0x5800] ;  /* 0x00580000ab14783b */ /* 0x004fe20000004200 */
[----:B------:R-:W-:Y:S02]  /*7c50*/  F2FP.BF16.F32.PACK_AB R9, R104, R109 ;  /* 0x0000006d6809723e */ /* 0x000fe400000010ff */
[----:B------:R-:W-:Y:S01]  /*7c60*/  F2FP.BF16.F32.PACK_AB R10, R110, R111 ;  /* 0x0000006f6e0a723e */ /* 0x000fe200000010ff */
[----:B-1----:R-:W-:Y:S01]  /*7c70*/  FADD.FTZ R61, R99, R61 ;  /* 0x0000003d633d7221 */ /* 0x002fe20000010000 */
[----:B------:R-:W-:Y:S01]  /*7c80*/  F2FP.BF16.F32.PACK_AB R11, R105, R103 ;  /* 0x00000067690b723e */ /* 0x000fe200000010ff */
[----:B---3--:R-:W1:Y:S01]  /*7c90*/  LDSM.16.MT88.4 R12, [R189+0x5800] ;  /* 0x00580000bd0c783b */ /* 0x008e620000004200 */
[----:B----4-:R-:W-:-:S05]  /*7ca0*/  FADD.FTZ R55, R123, R55 ;  /* 0x000000377b377221 */ /* 0x010fca0000010000 */
[----:B------:R-:W-:Y:S01]  /*7cb0*/  HMMA.16816.F32.BF16 R160, R8, R24, R160 ;  /* 0x0000001808a0723c */ /* 0x000fe200000418a0 */
[----:B------:R-:W-:Y:S01]  /*7cc0*/  FFMA.FTZ R25, R119, UR5, -R84 ;  /* 0x0000000577197c23 */ /* 0x000fe20008010854 */
[----:B------:R-:W2:Y:S01]  /*7cd0*/  MUFU.EX2 R24, R130 ;  /* 0x0000008200187308 */ /* 0x000ea20000000800 */
[----:B------:R-:W-:-:S04]  /*7ce0*/  FADD.FTZ R55, R122, R55 ;  /* 0x000000377a377221 */ /* 0x000fc80000010000 */
[----:B------:R-:W-:Y:S01]  /*7cf0*/  MUFU.EX2 R25, R25 ;  /* 0x0000001900197308 */ /* 0x000fe20000000800 */
[C---:B------:R-:W-:Y:S01]  /*7d00*/  HMMA.16816.F32.BF16 R148, R8.reuse, R26, R148 ;  /* 0x0000001a0894723c */ /* 0x040fe20000041894 */
[--C-:B------:R-:W-:Y:S01]  /*7d10*/  FFMA.FTZ R27, R115, UR5, -R79.reuse ;  /* 0x00000005731b7c23 */ /* 0x100fe2000801084f */
[----:B------:R-:W-:Y:S01]  /*7d20*/  FFMA.FTZ R115, R114, UR5, -R79 ;  /* 0x0000000572737c23 */ /* 0x000fe2000801084f */
[--C-:B------:R-:W-:Y:S01]  /*7d30*/  FFMA.FTZ R114, R85, UR5, -R67.reuse ;  /* 0x0000000555727c23 */ /* 0x100fe20008010843 */
[----:B------:R-:W3:Y:S04]  /*7d40*/  MUFU.EX2 R26, R118 ;  /* 0x00000076001a7308 */ /* 0x000ee80000000800 */
[C---:B------:R-:W-:Y:S01]  /*7d50*/  HMMA.16816.F32.BF16 R144, R8.reuse, R16, R144 ;  /* 0x000000100890723c */ /* 0x040fe20000041890 */
[----:B------:R-:W4:Y:S01]  /*7d60*/  MUFU.EX2 R27, R27 ;  /* 0x0000001b001b7308 */ /* 0x000f220000000800 */
[--C-:B------:R-:W-:Y:S01]  /*7d70*/  FFMA.FTZ R17, R108, UR5, -R67.reuse ;  /* 0x000000056c117c23 */ /* 0x100fe20008010843 */
[----:B------:R-:W-:Y:S01]  /*7d80*/  FFMA.FTZ R16, R107, UR5, -R67 ;  /* 0x000000056b107c23 */ /* 0x000fe20008010843 */
[----:B--2---:R-:W-:Y:S01]  /*7d90*/  FADD.FTZ R55, R24, R55 ;  /* 0x0000003718377221 */ /* 0x004fe20000010000 */
[----:B------:R-:W2:Y:S03]  /*7da0*/  MUFU.EX2 R85, R115 ;  /* 0x0000007300557308 */ /* 0x000ea60000000800 */
[----:B------:R-:W-:Y:S01]  /*7db0*/  HMMA.16816.F32.BF16 R136, R8, R18, R136 ;  /* 0x000000120888723c */ /* 0x000fe20000041888 */
[----:B------:R5:W1:Y:S01]  /*7dc0*/  MUFU.EX2 R108, R114 ;  /* 0x00000072006c7308 */ /* 0x000a620000000800 */
[----:B------:R-:W-:Y:S01]  /*7dd0*/  F2FP.BF16.F32.PACK_AB R8, R122, R123 ;  /* 0x0000007b7a08723e */ /* 0x000fe200000010ff */
[C---:B---3--:R-:W-:Y:S01]  /*7de0*/  FADD.FTZ R57, R26.reuse, R57 ;  /* 0x000000391a397221 */ /* 0x048fe20000010000 */
[----:B------:R-:W-:Y:S01]  /*7df0*/  F2FP.BF16.F32.PACK_AB R9, R26, R88 ;  /* 0x000000581a09723e */ /* 0x000fe200000010ff */
[----:B------:R-:W3:Y:S01]  /*7e00*/  MUFU.EX2 R107, R17 ;  /* 0x00000011006b7308 */ /* 0x000ee20000000800 */
[----:B------:R-:W-:Y:S01]  /*7e10*/  F2FP.BF16.F32.PACK_AB R10, R25, R24 ;  /* 0x00000018190a723e */ /* 0x000fe200000010ff */
[----:B----4-:R-:W-:Y:S01]  /*7e20*/  FADD.FTZ R57, R27, R57 ;  /* 0x000000391b397221 */ /* 0x010fe20000010000 */
[----:B------:R-:W-:Y:S01]  /*7e30*/  FADD.FTZ R55, R25, R55 ;  /* 0x0000003719377221 */ /* 0x000fe20000010000 */
[----:B--2---:R-:W-:-:S02]  /*7e40*/  F2FP.BF16.F32.PACK_AB R11, R85, R27 ;  /* 0x0000001b550b723e */ /* 0x004fc400000010ff */
[----:B------:R-:W-:Y:S01]  /*7e50*/  FADD.FTZ R57, R85, R57 ;  /* 0x0000003955397221 */ /* 0x000fe20000010000 */
[----:B-----5:R-:W-:Y:S01]  /*7e60*/  FFMA.FTZ R114, R106, UR5, -R67 ;  /* 0x000000056a727c23 */ /* 0x020fe20008010843 */
[----:B-1----:R-:W-:Y:S01]  /*7e70*/  FADD.FTZ R59, R108, R59 ;  /* 0x0000003b6c3b7221 */ /* 0x002fe20000010000 */
[----:B------:R1:W2:Y:S02]  /*7e80*/  MUFU.EX2 R106, R16 ;  /* 0x00000010006a7308 */ /* 0x0002a40000000800 */
[C---:B------:R-:W-:Y:S01]  /*7e90*/  HMMA.16816.F32.BF16 R156, R8.reuse, R12, R156 ;  /* 0x0000000c089c723c */ /* 0x040fe2000004189c */
[----:B---3--:R-:W-:Y:S01]  /*7ea0*/  FADD.FTZ R59, R107, R59 ;  /* 0x0000003b6b3b7221 */ /* 0x008fe20000010000 */
[----:B------:R-:W3:Y:S06]  /*7eb0*/  MUFU.EX2 R114, R114 ;  /* 0x0000007200727308 */ /* 0x000eec0000000800 */
[----:B------:R-:W-:Y:S01]  /*7ec0*/  HMMA.16816.F32.BF16 R152, R8, R14, R152 ;  /* 0x0000000e0898723c */ /* 0x000fe20000041898 */
[--C-:B-1----:R-:W-:Y:S01]  /*7ed0*/  FFMA.FTZ R16, R87, UR5, -R84.reuse ;  /* 0x0000000557107c23 */ /* 0x102fe20008010854 */
[----:B------:R-:W-:Y:S01]  /*7ee0*/  FFMA.FTZ R87, R86, UR5, -R84 ;  /* 0x0000000556577c23 */ /* 0x000fe20008010854 */
[----:B--2---:R-:W-:-:S05]  /*7ef0*/  FADD.FTZ R59, R106, R59 ;  /* 0x0000003b6a3b7221 */ /* 0x004fca0000010000 */
[----:B------:R-:W-:Y:S01]  /*7f00*/  HMMA.16816.F32.BF16 R132, R8, R20, R132 ;  /* 0x000000140884723c */ /* 0x000fe20000041884 */
[----:B------:R1:W2:Y:S01]  /*7f10*/  MUFU.EX2 R86, R16 ;  /* 0x0000001000567308 */ /* 0x0002a20000000800 */
[----:B---3--:R-:W-:-:S06]  /*7f20*/  FADD.FTZ R59, R114, R59 ;  /* 0x0000003b723b7221 */ /* 0x008fcc0000010000 */
[----:B------:R-:W-:Y:S01]  /*7f30*/  HMMA.16816.F32.BF16 R140, R8, R22, R140 ;  /* 0x00000016088c723c */ /* 0x000fe2000004188c */
[----:B------:R-:W-:Y:S02]  /*7f40*/  F2FP.BF16.F32.PACK_AB R8, R129, R121 ;  /* 0x000000798108723e */ /* 0x000fe400000010ff */
[----:B------:R-:W-:Y:S02]  /*7f50*/  F2FP.BF16.F32.PACK_AB R9, R107, R108 ;  /* 0x0000006c6b09723e */ /* 0x000fe400000010ff */
[----:B------:R-:W-:Y:S02]  /*7f60*/  F2FP.BF16.F32.PACK_AB R10, R99, R128 ;  /* 0x00000080630a723e */ /* 0x000fe400000010ff */
[----:B------:R-:W-:Y:S01]  /*7f70*/  F2FP.BF16.F32.PACK_AB R11, R114, R106 ;  /* 0x0000006a720b723e */ /* 0x000fe200000010ff */
[----:B-1----:R-:W1:Y:S01]  /*7f80*/  LDSM.16.MT88.4 R16, [R189+0x5c00] ;  /* 0x005c0000bd10783b */ /* 0x002e620000004200 */
[----:B--2---:R-:W-:-:S05]  /*7f90*/  FADD.FTZ R55, R86, R55 ;  /* 0x0000003756377221 */ /* 0x004fca0000010000 */
[C---:B------:R-:W-:Y:S01]  /*7fa0*/  HMMA.16816.F32.BF16 R160, R8.reuse, R12, R160 ;  /* 0x0000000c08a0723c */ /* 0x040fe200000418a0 */
[--C-:B------:R-:W-:Y:S01]  /*7fb0*/  FFMA.FTZ R12, R83, UR5, -R84.reuse ;  /* 0x00000005530c7c23 */ /* 0x100fe20008010854 */
[----:B------:R-:W-:Y:S01]  /*7fc0*/  FFMA.FTZ R84, R82, UR5, -R84 ;  /* 0x0000000552547c23 */ /* 0x000fe20008010854 */
[----:B------:R2:W3:Y:S04]  /*7fd0*/  MUFU.EX2 R83, R87 ;  /* 0x0000005700537308 */ /* 0x0004e80000000800 */
[----:B------:R4:W5:Y:S01]  /*7fe0*/  MUFU.EX2 R82, R12 ;  /* 0x0000000c00527308 */ /* 0x0009620000000800 */
[C---:B------:R-:W-:Y:S08]  /*7ff0*/  HMMA.16816.F32.BF16 R148, R8.reuse, R14, R148 ;  /* 0x0000000e0894723c */ /* 0x040ff00000041894 */
[C---:B------:R-:W-:Y:S01]  /*8000*/  HMMA.16816.F32.BF16 R136, R8.reuse, R22, R136 ;  /* 0x000000160888723c */ /* 0x040fe20000041888 */
[----:B--2---:R-:W-:Y:S01]  /*8010*/  FFMA.FTZ R87, R80, UR5, -R79 ;  /* 0x0000000550577c23 */ /* 0x004fe2000801084f */
[--C-:B------:R-:W-:Y:S01]  /*8020*/  FFMA.FTZ R23, R66, UR5, -R67.reuse ;  /* 0x0000000542177c23 */ /* 0x100fe20008010843 */
[----:B------:R-:W-:Y:S01]  /*8030*/  FFMA.FTZ R66, R64, UR5, -R67 ;  /* 0x0000000540427c23 */ /* 0x000fe20008010843 */
[----:B---3--:R-:W-:Y:S01]  /*8040*/  FADD.FTZ R55, R83, R55 ;  /* 0x0000003753377221 */ /* 0x008fe20000010000 */
[----:B----4-:R-:W-:Y:S01]  /*8050*/  FFMA.FTZ R12, R81, UR5, -R79 ;  /* 0x00000005510c7c23 */ /* 0x010fe2000801084f */
[----:B------:R2:W-:Y:S02]  /*8060*/  MUFU.EX2 R64, R65 ;  /* 0x0000004100407308 */ /* 0x0005e40000000800 */
[----:B------:R-:W-:Y:S01]  /*8070*/  HMMA.16816.F32.BF16 R144, R8, R20, R144 ;  /* 0x000000140890723c */ /* 0x000fe20000041890 */
[--C-:B------:R-:W-:Y:S01]  /*8080*/  FFMA.FTZ R21, R73, UR5, -R75.reuse ;  /* 0x0000000549157c23 */ /* 0x100fe2000801084b */
[----:B------:R3:W4:Y:S01]  /*8090*/  MUFU.EX2 R80, R12 ;  /* 0x0000000c00507308 */ /* 0x0007220000000800 */
[--C-:B------:R-:W-:Y:S01]  /*80a0*/  FFMA.FTZ R73, R72, UR5, -R75.reuse ;  /* 0x0000000548497c23 */ /* 0x100fe2000801084b */
[----:B------:R-:W-:Y:S01]  /*80b0*/  FFMA.FTZ R72, R71, UR5, -R75 ;  /* 0x0000000547487c23 */ /* 0x000fe2000801084b */
[----:B------:R-:W-:Y:S01]  /*80c0*/  F2FP.BF16.F32.PACK_AB R8, R83, R86 ;  /* 0x000000565308723e */ /* 0x000fe200000010ff */
[----:B------:R1:W1:Y:S01]  /*80d0*/  MUFU.EX2 R81, R84 ;  /* 0x0000005400517308 */ /* 0x0002620000000800 */
[----:B-----5:R-:W-:-:S03]  /*80e0*/  FADD.FTZ R55, R82, R55 ;  /* 0x0000003752377221 */ /* 0x020fc60000010000 */
[----:B------:R-:W5:Y:S01]  /*80f0*/  MUFU.EX2 R21, R21 ;  /* 0x0000001500157308 */ /* 0x000f620000000800 */
[----:B--2---:R-:W-:-:S03]  /*8100*/  FFMA.FTZ R65, R63, UR5, -R67 ;  /* 0x000000053f417c23 */ /* 0x004fc60008010843 */
[----:B------:R-:W2:Y:S01]  /*8110*/  MUFU.EX2 R23, R23 ;  /* 0x0000001700177308 */ /* 0x000ea20000000800 */
[----:B---3--:R-:W3:Y:S01]  /*8120*/  LDSM.16.MT88.4 R12, [R171+0x5c00] ;  /* 0x005c0000ab0c783b */ /* 0x008ee20000004200 */
[----:B----4-:R-:W-:Y:S02]  /*8130*/  FADD.FTZ R57, R80, R57 ;  /* 0x0000003950397221 */ /* 0x010fe40000010000 */
[----:B------:R-:W4:Y:S01]  /*8140*/  MUFU.EX2 R71, R73 ;  /* 0x0000004900477308 */ /* 0x000f220000000800 */
[--C-:B-1----:R-:W-:Y:S01]  /*8150*/  FFMA.FTZ R84, R77, UR5, -R79.reuse ;  /* 0x000000054d547c23 */ /* 0x102fe2000801084f */
[----:B------:R-:W-:Y:S02]  /*8160*/  FFMA.FTZ R79, R76, UR5, -R79 ;  /* 0x000000054c4f7c23 */ /* 0x000fe4000801084f */
[----:B------:R-:W1:Y:S01]  /*8170*/  MUFU.EX2 R77, R87 ;  /* 0x00000057004d7308 */ /* 0x000e620000000800 */
[----:B------:R-:W-:Y:S01]  /*8180*/  F2FP.BF16.F32.PACK_AB R10, R81, R82 ;  /* 0x00000052510a723e */ /* 0x000fe200000010ff */
[----:B-----5:R-:W-:Y:S01]  /*8190*/  FADD.FTZ R61, R21, R61 ;  /* 0x0000003d153d7221 */ /* 0x020fe20000010000 */
[----:B------:R-:W-:Y:S01]  /*81a0*/  FADD.FTZ R218, R81, R55 ;  /* 0x0000003751da7221 */ /* 0x000fe20000010000 */
[----:B------:R-:W5:Y:S01]  /*81b0*/  MUFU.EX2 R76, R84 ;  /* 0x00000054004c7308 */ /* 0x000f620000000800 */
[----:B--2---:R-:W-:-:S03]  /*81c0*/  FADD.FTZ R59, R23, R59 ;  /* 0x0000003b173b7221 */ /* 0x004fc60000010000 */
[----:B------:R-:W2:Y:S01]  /*81d0*/  MUFU.EX2 R20, R79 ;  /* 0x0000004f00147308 */ /* 0x000ea20000000800 */
[----:B----4-:R-:W-:Y:S01]  /*81e0*/  FADD.FTZ R61, R71, R61 ;  /* 0x0000003d473d7221 */ /* 0x010fe20000010000 */
[----:B------:R-:W-:Y:S02]  /*81f0*/  FADD.FTZ R59, R64, R59 ;  /* 0x0000003b403b7221 */ /* 0x000fe40000010000 */
[----:B------:R-:W4:Y:S01]  /*8200*/  MUFU.EX2 R22, R72 ;  /* 0x0000004800167308 */ /* 0x000f220000000800 */
[C---:B-1----:R-:W-:Y:S01]  /*8210*/  F2FP.BF16.F32.PACK_AB R9, R77.reuse, R80 ;  /* 0x000000504d09723e */ /* 0x042fe200000010ff */
[----:B------:R-:W-:Y:S02]  /*8220*/  FADD.FTZ R57, R77, R57 ;  /* 0x000000394d397221 */ /* 0x000fe40000010000 */
[----:B------:R-:W1:Y:S02]  /*8230*/  MUFU.EX2 R63, R66 ;  /* 0x00000042003f7308 */ /* 0x000e640000000800 */
[----:B-----5:R-:W-:-:S02]  /*8240*/  FADD.FTZ R57, R76, R57 ;  /* 0x000000394c397221 */ /* 0x020fc40000010000 */
[----:B------:R-:W5:Y:S01]  /*8250*/  MUFU.EX2 R65, R65 ;  /* 0x0000004100417308 */ /* 0x000f620000000800 */
[C---:B--2---:R-:W-:Y:S01]  /*8260*/  F2FP.BF16.F32.PACK_AB R11, R20.reuse, R76 ;  /* 0x0000004c140b723e */ /* 0x044fe200000010ff */
[----:B------:R-:W-:Y:S01]  /*8270*/  FADD.FTZ R217, R20, R57 ;  /* 0x0000003914d97221 */ /* 0x000fe20000010000 */
[----:B----4-:R-:W-:-:S05]  /*8280*/  FADD.FTZ R61, R22, R61 ;  /* 0x0000003d163d7221 */ /* 0x010fca0000010000 */
[----:B------:R-:W-:Y:S01]  /*8290*/  HMMA.16816.F32.BF16 R156, R8, R16, R156 ;  /* 0x00000010089c723c */ /* 0x000fe2000004189c */
[----:B-1----:R-:W-:-:S04]  /*82a0*/  FADD.FTZ R59, R63, R59 ;  /* 0x0000003b3f3b7221 */ /* 0x002fc80000010000 */
[----:B-----5:R-:W-:-:S03]  /*82b0*/  FADD.FTZ R219, R65, R59 ;  /* 0x0000003b41db7221 */ /* 0x020fc60000010000 */
[C---:B------:R-:W-:Y:S08]  /*82c0*/  HMMA.16816.F32.BF16 R152, R8.reuse, R18, R152 ;  /* 0x000000120898723c */ /* 0x040ff00000041898 */
[C---:B---3--:R-:W-:Y:S08]  /*82d0*/  HMMA.16816.F32.BF16 R132, R8.reuse, R12, R132 ;  /* 0x0000000c0884723c */ /* 0x048ff00000041884 */
[----:B------:R-:W-:Y:S01]  /*82e0*/  HMMA.16816.F32.BF16 R140, R8, R14, R140 ;  /* 0x0000000e088c723c */ /* 0x000fe2000004188c */
[----:B------:R-:W-:-:S02]  /*82f0*/  F2FP.BF16.F32.PACK_AB R8, R71, R21 ;  /* 0x000000154708723e */ /* 0x000fc400000010ff */
[----:B------:R-:W-:Y:S02]  /*8300*/  F2FP.BF16.F32.PACK_AB R9, R64, R23 ;  /* 0x000000174009723e */ /* 0x000fe400000010ff */
[C---:B------:R-:W-:Y:S01]  /*8310*/  F2FP.BF16.F32.PACK_AB R10, R220.reuse, R22 ;  /* 0x00000016dc0a723e */ /* 0x040fe200000010ff */
[----:B------:R-:W-:Y:S01]  /*8320*/  FADD.FTZ R220, R220, R61 ;  /* 0x0000003ddcdc7221 */ /* 0x000fe20000010000 */
[----:B------:R-:W-:-:S07]  /*8330*/  F2FP.BF16.F32.PACK_AB R11, R65, R63 ;  /* 0x0000003f410b723e */ /* 0x000fce00000010ff */
[C---:B------:R-:W-:Y:S08]  /*8340*/  HMMA.16816.F32.BF16 R160, R8.reuse, R16, R160 ;  /* 0x0000001008a0723c */ /* 0x040ff000000418a0 */
[C---:B------:R-:W-:Y:S08]  /*8350*/  HMMA.16816.F32.BF16 R148, R8.reuse, R18, R148 ;  /* 0x000000120894723c */ /* 0x040ff00000041894 */
[C---:B------:R-:W-:Y:S08]  /*8360*/  HMMA.16816.F32.BF16 R144, R8.reuse, R12, R144 ;  /* 0x0000000c0890723c */ /* 0x040ff00000041890 */
[----:B------:R-:W-:Y:S01]  /*8370*/  HMMA.16816.F32.BF16 R136, R8, R14, R136 ;  /* 0x0000000e0888723c */ /* 0x000fe20000041888 */
[----:B------:R-:W-:-:S04]  /*8380*/  NOP ;  /* 0x0000000000007918 */ /* 0x000fc80000000000 */
[----:B------:R-:W-:-:S15]  /*8390*/  @!P0 BRA `(.L_x_163) ;  /* 0x00000048000c8947 */ /* 0x000fde0003800000 */
[----:B------:R-:W1:Y:S01]  /*83a0*/  LDC.64 R194, c[0x0][0x3c0] ;  /* 0x0000f000ffc27b82 */ /* 0x000e620000000a00 */
[----:B------:R-:W2:Y:S01]  /*83b0*/  LDCU UR6, c[0x0][0x440] ;  /* 0x00008800ff0677ac */ /* 0x000ea20008000800 */
[----:B------:R-:W-:Y:S01]  /*83c0*/  IMAD.IADD R215, R167, 0x1, R7 ;  /* 0x00000001a7d77824 */ /* 0x000fe200078e0207 */
[----:B------:R-:W-:Y:S01]  /*83d0*/  LEA.HI.SX32 R216, R5, 0xfffffffe, 0x19 ;  /* 0xfffffffe05d87811 */ /* 0x000fe200078fcaff */
[----:B------:R-:W-:Y:S01]  /*83e0*/  IMAD.IADD R214, R166, 0x1, R6 ;  /* 0x00000001a6d67824 */ /* 0x000fe200078e0206 */
[----:B------:R-:W-:Y:S01]  /*83f0*/  MOV R169, R2 ;  /* 0x0000000200a97202 */ /* 0x000fe20000000f00 */
[----:B------:R-:W-:Y:S01]  /*8400*/  IMAD.MOV.U32 R168, RZ, RZ, R3 ;  /* 0x000000ffffa87224 */ /* 0x000fe200078e0003 */
[----:B------:R-:W-:Y:S01]  /*8410*/  MOV R167, R164 ;  /* 0x000000a400a77202 */ /* 0x000fe20000000f00 */
[----:B------:R-:W-:Y:S01]  /*8420*/  IMAD.MOV.U32 R166, RZ, RZ, R165 ;  /* 0x000000ffffa67224 */ /* 0x000fe200078e00a5 */
[----:B------:R-:W3:Y:S01]  /*8430*/  LDCU UR5, c[0x0][0x440] ;  /* 0x00008800ff0577ac */ /* 0x000ee20008000800 */
[----:B------:R-:W4:Y:S01]  /*8440*/  LDCU UR4, c[0x0][0x45c] ;  /* 0x00008b80ff0477ac */ /* 0x000f220008000800 */
[----:B--2---:R-:W-:Y:S01]  /*8450*/  ISETP.GE.AND P1, PT, R199, UR6, PT ;  /* 0x00000006c7007c0c */ /* 0x004fe2000bf26270 */
[----:B------:R-:W-:-:S12]  /*8460*/  BRA `(.L_x_164) ;  /* 0x0000000000f07947 */ /* 0x000fd80003800000 */
.L_x_166:
[C---:B------:R-:W-:Y:S01]  /*8470*/  @!P0 VIADD R181, R216.reuse, 0xffffffff ;  /* 0xffffffffd8b58836 */ /* 0x040fe20000000000 */
[----:B------:R-:W-:Y:S01]  /*8480*/  ISETP.GE.AND P1, PT, R199, UR5, PT ;  /* 0x00000005c7007c0c */ /* 0x000fe2000bf26270 */
[C---:B------:R-:W-:Y:S01]  /*8490*/  @!P0 VIADD R170, R216.reuse, 0xffffffff ;  /* 0xffffffffd8aa8836 */ /* 0x040fe20000000000 */
[----:B------:R-:W1:Y:S01]  /*84a0*/  @!P0 LDC.64 R174, c[0x0][0x3b8] ;  /* 0x0000ee00ffae8b82 */ /* 0x000e620000000a00 */
[C---:B------:R-:W-:Y:S07]  /*84b0*/  @!P0 VIADD R180, R216.reuse, 0xffffffff ;  /* 0xffffffffd8b48836 */ /* 0x040fee0000000000 */
[----:B------:R-:W2:Y:S03]  /*84c0*/  @!P0 LDC.64 R164, c[0x0][0x3b8] ;  /* 0x0000ee00ffa48b82 */ /* 0x000ea60000000a00 */
[----:B------:R-:W-:Y:S05]  /*84d0*/  @!P1 VIADD R183, R216, 0xffffffff ;  /* 0xffffffffd8b79836 */ /* 0x000fea0000000000 */
[----:B------:R-:W3:Y:S08]  /*84e0*/  @!P1 LDC.64 R176, c[0x0][0x3b8] ;  /* 0x0000ee00ffb09b82 */ /* 0x000ef00000000a00 */
[----:B------:R-:W4:Y:S02]  /*84f0*/  @!P0 LDC.64 R172, c[0x0][0x3b8] ;  /* 0x0000ee00ffac8b82 */ /* 0x000f240000000a00 */
[----:B----4-:R-:W-:Y:S04]  /*8500*/  @!P0 IMAD.WIDE.U32 R186, R180, R172, RZ ;  /* 0x000000acb4ba8225 */ /* 0x010fe800078e00ff */
[----:B-1----:R-:W-:Y:S04]  /*8510*/  @!P0 IMAD.WIDE.U32 R184, R181, R174, RZ ;  /* 0x000000aeb5b88225 */ /* 0x002fe800078e00ff */
[----:B---3--:R-:W-:Y:S01]  /*8520*/  @!P1 IMAD.WIDE.U32 R222, R183, R176, RZ ;  /* 0x000000b0b7de9225 */ /* 0x008fe200078e00ff */
[----:B------:R-:W-:Y:S03]  /*8530*/  @!P0 SHF.L.U32 R182, R184, 0x7, RZ ;  /* 0x00000007b8b68819 */ /* 0x000fe600000006ff */
[----:B------:R-:W-:Y:S01]  /*8540*/  @!P0 IMAD R181, R181, R175, R185 ;  /* 0x000000afb5b58224 */ /* 0x000fe200078e02b9 */
[----:B------:R-:W-:Y:S01]  /*8550*/  @!P1 LEA R176, P4, R222, R204, 0x8 ;  /* 0x000000ccdeb09211 */ /* 0x000fe200078840ff */
[----:B------:R-:W-:Y:S01]  /*8560*/  @!P1 IMAD R223, R183, R177, R223 ;  /* 0x000000b1b7df9224 */ /* 0x000fe200078e02df */
[----:B------:R-:W-:Y:S01]  /*8570*/  @!P0 LEA R182, P2, R174, R182, 0x5 ;  /* 0x000000b6aeb68211 */ /* 0x000fe200078428ff */
[----:B------:R-:W-:Y:S01]  /*8580*/  @!P0 IMAD R187, R180, R173, R187 ;  /* 0x000000adb4bb8224 */ /* 0x000fe200078e02bb */
[----:B------:R-:W-:Y:S01]  /*8590*/  @!P0 SHF.L.U64.HI R181, R184, 0x7, R181 ;  /* 0x00000007b8b58819 */ /* 0x000fe200000102b5 */
[----:B--2---:R-:W-:Y:S01]  /*85a0*/  @!P0 IMAD.WIDE.U32 R184, R170, R164, RZ ;  /* 0x000000a4aab88225 */ /* 0x004fe200078e00ff */
[----:B------:R-:W-:Y:S02]  /*85b0*/  @!P1 LEA.HI.X R177, R222, R203, R223, 0x8, P4 ;  /* 0x000000cbdeb19211 */ /* 0x000fe400020f44df */
[----:B------:R-:W-:Y:S01]  /*85c0*/  @!P0 LEA R180, P3, R182, R204, 0x1 ;  /* 0x000000ccb6b48211 */ /* 0x000fe200078608ff */
[----:B------:R-:W-:Y:S01]  /*85d0*/  @!P0 IMAD R185, R170, R165, R185 ;  /* 0x000000a5aab98224 */ /* 0x000fe200078e02b9 */
[----:B------:R-:W-:Y:S01]  /*85e0*/  @!P0 LEA.HI.X R181, R174, R181, R175, 0x5, P2 ;  /* 0x000000b5aeb58211 */ /* 0x000fe200010f2caf */
[----:B------:R-:W-:Y:S01]  /*85f0*/  @!PT LDS RZ, [RZ] ;  /* 0x00000000fffff984 */ /* 0x000fe20000000800 */
[----:B------:R-:W-:Y:S01]  /*8600*/  @!PT LDS RZ, [RZ] ;  /* 0x00000000fffff984 */ /* 0x000fe20000000800 */
[----:B------:R-:W-:Y:S01]  /*8610*/  @!PT LDS RZ, [RZ] ;  /* 0x00000000fffff984 */ /* 0x000fe20000000800 */
[----:B------:R1:W-:Y:S01]  /*8620*/  @!P1 LDGSTS.E.BYPASS.LTC128B.128 [R210+0x2000], desc[UR14][R176.64] ;  /* 0x02000000b0d29fae */ /* 0x0003e2000b981a0e */
[C---:B------:R-:W-:Y:S01]  /*8630*/  @!P0 IMAD.SHL.U32 R170, R186.reuse, 0x80, RZ ;  /* 0x00000080baaa8824 */ /* 0x040fe200078e00ff */
[----:B------:R-:W-:Y:S01]  /*8640*/  @!P0 SHF.L.U64.HI R187, R186, 0x7, R187 ;  /* 0x00000007babb8819 */ /* 0x000fe200000102bb */
[----:B------:R-:W-:Y:S02]  /*8650*/  @!P0 IMAD.SHL.U32 R174, R184, 0x80, RZ ;  /* 0x00000080b8ae8824 */ /* 0x000fe400078e00ff */
[----:B------:R1:W-:Y:S01]  /*8660*/  @P1 STS.128 [R210+0x2000], RZ ;  /* 0x002000ffd2001388 */ /* 0x0003e20000000c00 */
[----:B------:R-:W-:Y:S01]  /*8670*/  @!P0 LEA.HI.X R181, R182, R203, R181, 0x1, P3 ;  /* 0x000000cbb6b58211 */ /* 0x000fe200018f0cb5 */
[----:B------:R-:W-:Y:S01]  /*8680*/  @!P0 IMAD R165, R165, 0x60, RZ ;  /* 0x00000060a5a58824 */ /* 0x000fe200078e02ff */
[----:B------:R-:W-:Y:S02]  /*8690*/  @!P0 LEA R170, P2, R172, R170, 0x6 ;  /* 0x000000aaacaa8211 */ /* 0x000fe400078430ff */
[----:B------:R1:W-:Y:S01]  /*86a0*/  @P0 STS.128 [R210+0x2800], RZ ;  /* 0x002800ffd2000388 */ /* 0x0003e20000000c00 */
[----:B------:R-:W-:Y:S02]  /*86b0*/  @!P0 SHF.L.U64.HI R175, R184, 0x7, R185 ;  /* 0x00000007b8af8819 */ /* 0x000fe400000102b9 */
[----:B------:R-:W-:Y:S02]  /*86c0*/  @!P0 LEA.HI.X R187, R172, R187, R173, 0x6, P2 ;  /* 0x000000bbacbb8211 */ /* 0x000fe400010f34ad */
[----:B------:R-:W-:Y:S01]  /*86d0*/  @!PT LDS RZ, [RZ] ;  /* 0x00000000fffff984 */ /* 0x000fe20000000800 */
[----:B------:R-:W-:Y:S01]  /*86e0*/  @!PT LDS RZ, [RZ] ;  /* 0x00000000fffff984 */ /* 0x000fe20000000800 */
[----:B------:R-:W-:Y:S01]  /*86f0*/  @!PT LDS RZ, [RZ] ;  /* 0x00000000fffff984 */ /* 0x000fe20000000800 */
[----:B------:R1:W-:Y:S01]  /*8700*/  @!P0 LDGSTS.E.BYPASS.LTC128B.128 [R210+0x2800], desc[UR14][R180.64] ;  /* 0x02800000b4d28fae */ /* 0x0003e2000b981a0e */
[-C--:B------:R-:W-:Y:S01]  /*8710*/  @!P0 LEA R172, P2, R170, R204.reuse, 0x1 ;  /* 0x000000ccaaac8211 */ /* 0x080fe200078408ff */
[----:B------:R-:W-:Y:S03]  /*8720*/  @!P0 IMAD.WIDE.U32 R174, R164, 0x60, R174 ;  /* 0x00000060a4ae8825 */ /* 0x000fe600078e00ae */
[----:B------:R1:W-:Y:S01]  /*8730*/  @P0 STS.128 [R210+0x3000], RZ ;  /* 0x003000ffd2000388 */ /* 0x0003e20000000c00 */
[----:B------:R-:W-:Y:S02]  /*8740*/  @!P0 LEA.HI.X R173, R170, R203, R187, 0x1, P2 ;  /* 0x000000cbaaad8211 */ /* 0x000fe400010f0cbb */
[C---:B------:R-:W-:Y:S02]  /*8750*/  @!P0 LEA R164, P3, R174.reuse, R204, 0x1 ;  /* 0x000000ccaea48211 */ /* 0x040fe400078608ff */
[----:B------:R-:W-:Y:S01]  /*8760*/  @!P0 IADD3 R165, PT, PT, R165, R175, RZ ;  /* 0x000000afa5a58210 */ /* 0x000fe20007ffe0ff */
[----:B------:R-:W-:Y:S01]  /*8770*/  @!PT LDS RZ, [RZ] ;  /* 0x00000000fffff984 */ /* 0x000fe20000000800 */
[----:B------:R-:W-:Y:S01]  /*8780*/  @!PT LDS RZ, [RZ] ;  /* 0x00000000fffff984 */ /* 0x000fe20000000800 */
[----:B------:R-:W-:Y:S01]  /*8790*/  @!PT LDS RZ, [RZ] ;  /* 0x00000000fffff984 */ /* 0x000fe20000000800 */
[----:B------:R1:W-:Y:S03]  /*87a0*/  @!P0 LDGSTS.E.BYPASS.LTC128B.128 [R210+0x3000], desc[UR14][R172.64] ;  /* 0x03000000acd28fae */ /* 0x0003e6000b981a0e */
[----:B------:R-:W-:Y:S02]  /*87b0*/  @!P0 LEA.HI.X R165, R174, R203, R165, 0x1, P3 ;  /* 0x000000cbaea58211 */ /* 0x000fe400018f0ca5 */
[----:B------:R1:W-:Y:S05]  /*87c0*/  @P0 STS.128 [R210+0x3800], RZ ;  /* 0x003800ffd2000388 */ /* 0x0003ea0000000c00 */
[----:B------:R-:W-:Y:S01]  /*87d0*/  @!PT LDS RZ, [RZ] ;  /* 0x00000000fffff984 */ /* 0x000fe20000000800 */
[----:B------:R-:W-:Y:S01]  /*87e0*/  @!PT LDS RZ, [RZ] ;  /* 0x00000000fffff984 */ /* 0x000fe20000000800 */
[----:B------:R-:W-:Y:S01]  /*87f0*/  @!PT LDS RZ, [RZ] ;  /* 0x00000000fffff984 */ /* 0x000fe20000000800 */
[----:B------:R1:W-:Y:S05]  /*8800*/  @!P0 LDGSTS.E.BYPASS.LTC128B.128 [R210+0x3800], desc[UR14][R164.64] ;  /* 0x03800000a4d28fae */ /* 0x0003ea000b981a0e */
[----:B------:R-:W0:Y:S01]  /*8810*/  LDGDEPBAR ;  /* 0x00000000000079af */ /* 0x000e220000000000 */
[----:B------:R-:W-:Y:S05]  /*8820*/  BRA `(.L_x_165) ;  /* 0x0000001c00687947 */ /* 0x000fea0003800000 */
.L_x_164:
[----:B---3--:R-:W-:Y:S01]  /*8830*/  ISETP.GE.AND P0, PT, R199, UR5, PT ;  /* 0x00000005c7007c0c */ /* 0x008fe2000bf06270 */
[C---:B-1----:R-:W-:Y:S01]  /*8840*/  IMAD.WIDE.U32 R4, R216.reuse, R194, RZ ;  /* 0x000000c2d8047225 */ /* 0x042fe200078e00ff */
[----:B------:R-:W-:Y:S04]  /*8850*/  DEPBAR.LE SB0, 0x0 ;  /* 0x000080000000791a */ /* 0x000fe80000000000 */
[----:B------:R-:W-:Y:S01]  /*8860*/  BAR.SYNC.DEFER_BLOCKING 0x0 ;  /* 0x0000000000007b1d */ /* 0x000fe20000010000 */
[----:B------:R-:W-:Y:S02]  /*8870*/  IMAD R2, R216, R195, R5 ;  /* 0x000000c3d8027224 */ /* 0x000fe400078e0205 */
[----:B------:R-:W-:Y:S02]  /*8880*/  IMAD.SHL.U32 R8, R4, 0x80, RZ ;  /* 0x0000008004087824 */ /* 0x000fe400078e00ff */
[----:B------:R-:W-:Y:S01]  /*8890*/  IMAD R164, R216, 0x80, R215 ;  /* 0x00000080d8a47824 */ /* 0x000fe200078e02d7 */
[----:B------:R-:W-:Y:S02]  /*88a0*/  SHF.L.U64.HI R9, R4, 0x7, R2 ;  /* 0x0000000704097819 */ /* 0x000fe40000010202 */
[----:B------:R-:W-:Y:S01]  /*88b0*/  @!P0 LEA R4, P3, R194, R8, 0x5 ;  /* 0x00000008c2048211 */ /* 0x000fe200078628ff */
[----:B------:R-:W-:Y:S01]  /*88c0*/  IMAD.IADD R164, R214, 0x1, -R164 ;  /* 0x00000001d6a47824 */ /* 0x000fe200078e0aa4 */
[-C--:B------:R-:W-:Y:S02]  /*88d0*/  @!P1 LEA R2, P4, R8, R202.reuse, 0x1 ;  /* 0x000000ca08029211 */ /* 0x080fe400078808ff */
[----:B------:R-:W-:Y:S01]  /*88e0*/  @!P0 LEA.HI.X R3, R194, R9, R195, 0x5, P3 ;  /* 0x00000009c2038211 */ /* 0x000fe200018f2cc3 */
[----:B------:R-:W-:Y:S01]  /*88f0*/  VIADD R234, R164, 0x18 ;  /* 0x00000018a4ea7836 */ /* 0x000fe20000000000 */
[----:B------:R-:W-:Y:S01]  /*8900*/  @!P0 LEA R12, P3, R4, R202, 0x1 ;  /* 0x000000ca040c8211 */ /* 0x000fe200078608ff */
[----:B------:R-:W-:Y:S01]  /*8910*/  VIADD R233, R164, 0x17 ;  /* 0x00000017a4e97836 */ /* 0x000fe20000000000 */
[----:B------:R-:W-:Y:S01]  /*8920*/  @!P0 LEA R6, P2, R194, R8, 0x6 ;  /* 0x00000008c2068211 */ /* 0x000fe200078430ff */
[----:B------:R-:W-:Y:S01]  /*8930*/  VIADD R222, R164, 0x1f ;  /* 0x0000001fa4de7836 */ /* 0x000fe20000000000 */
[-C--:B------:R-:W-:Y:S01]  /*8940*/  @!P0 LEA.HI.X R13, R4, R201.reuse, R3, 0x1, P3 ;  /* 0x000000c9040d8211 */ /* 0x080fe200018f0c03 */
[----:B------:R-:W-:Y:S01]  /*8950*/  @!P0 IMAD R4, R195, 0x60, RZ ;  /* 0x00000060c3048824 */ /* 0x000fe200078e02ff */
[----:B------:R-:W-:Y:S01]  /*8960*/  @!P1 LEA.HI.X R3, R8, R201, R9, 0x1, P4 ;  /* 0x000000c908039211 */ /* 0x000fe200020f0c09 */
[----:B------:R-:W-:Y:S01]  /*8970*/  VIADD R170, R164, 0x48 ;  /* 0x00000048a4aa7836 */ /* 0x000fe20000000000 */
[C---:B------:R-:W-:Y:S01]  /*8980*/  @!P0 LEA.HI.X R5, R194.reuse, R9, R195, 0x6, P2 ;  /* 0x00000009c2058211 */ /* 0x040fe200010f34c3 */
[----:B------:R-:W-:Y:S01]  /*8990*/  @!P0 IMAD.WIDE.U32 R8, R194, 0x60, R8 ;  /* 0x00000060c2088825 */ /* 0x000fe200078e0008 */
[----:B------:R-:W-:Y:S01]  /*89a0*/  @!P0 LEA R10, P2, R6, R202, 0x1 ;  /* 0x000000ca060a8211 */ /* 0x000fe200078408ff */
[----:B------:R-:W-:Y:S01]  /*89b0*/  @!PT LDS RZ, [RZ] ;  /* 0x00000000fffff984 */ /* 0x000fe20000000800 */
[----:B------:R-:W-:Y:S01]  /*89c0*/  @!PT LDS RZ, [RZ] ;  /* 0x00000000fffff984 */ /* 0x000fe20000000800 */
[----:B------:R-:W-:Y:S01]  /*89d0*/  @!PT LDS RZ, [RZ] ;  /* 0x00000000fffff984 */ /* 0x000fe20000000800 */
[----:B------:R1:W-:Y:S01]  /*89e0*/  @!P1 LDGSTS.E.BYPASS.LTC128B.128 [R210+0x4000], desc[UR14][R2.64] ;  /* 0x0400000002d29fae */ /* 0x0003e2000b981a0e */
[----:B------:R-:W-:Y:S01]  /*89f0*/  IABS R234, R234 ;  /* 0x000000ea00ea7213 */ /* 0x000fe20000000000 */
[----:B------:R-:W-:Y:S01]  /*8a00*/  @!P0 IMAD.IADD R4, R4, 0x1, R9 ;  /* 0x0000000104048824 */ /* 0x000fe200078e0209 */
[-C--:B------:R-:W-:Y:S01]  /*8a10*/  @!P0 LEA.HI.X R11, R6, R201.reuse, R5, 0x1, P2 ;  /* 0x000000c9060b8211 */ /* 0x080fe200010f0c05 */
[----:B------:R-:W-:Y:S01]  /*8a20*/  VIADD R165, R164, 0x47 ;  /* 0x00000047a4a57836 */ /* 0x000fe20000000000 */
[----:B------:R-:W-:Y:S01]  /*8a30*/  @!P0 LEA R6, P2, R8, R202, 0x1 ;  /* 0x000000ca08068211 */ /* 0x000fe200078408ff */
[----:B------:R-:W-:Y:S01]  /*8a40*/  VIADD R229, R164, 0xffffffff ;  /* 0xffffffffa4e57836 */ /* 0x000fe20000000000 */
[----:B------:R-:W-:Y:S01]  /*8a50*/  I2FP.F32.S32 R234, R234 ;  /* 0x000000ea00ea7245 */ /* 0x000fe20000201400 */
[----:B------:R-:W-:Y:S01]  /*8a60*/  @P1 STS.128 [R210+0x4000], RZ ;  /* 0x004000ffd2001388 */ /* 0x000fe20000000c00 */
[----:B------:R-:W-:Y:S01]  /*8a70*/  @!P0 LEA.HI.X R7, R8, R201, R4, 0x1, P2 ;  /* 0x000000c908078211 */ /* 0x000fe200010f0c04 */
[C---:B------:R-:W-:Y:S01]  /*8a80*/  VIADD R232, R164.reuse, 0x8 ;  /* 0x00000008a4e87836 */ /* 0x040fe20000000000 */
[----:B------:R-:W-:Y:S01]  /*8a90*/  IABS R233, R233 ;  /* 0x000000e900e97213 */ /* 0x000fe20000000000 */
[C---:B------:R-:W-:Y:S01]  /*8aa0*/  VIADD R231, R164.reuse, 0x7 ;  /* 0x00000007a4e77836 */ /* 0x040fe20000000000 */
[----:B------:R-:W-:Y:S01]  /*8ab0*/  IABS R222, R222 ;  /* 0x000000de00de7213 */ /* 0x000fe20000000000 */
[C---:B------:R-:W-:Y:S01]  /*8ac0*/  VIADD R223, R164.reuse, 0xfffffff7 ;  /* 0xfffffff7a4df7836 */ /* 0x040fe20000000000 */
[----:B------:R-:W-:Y:S01]  /*8ad0*/  I2FP.F32.S32 R233, R233 ;  /* 0x000000e900e97245 */ /* 0x000fe20000201400 */
[----:B------:R-:W-:Y:S01]  /*8ae0*/  @P0 STS.128 [R210+0x4800], RZ ;  /* 0x004800ffd2000388 */ /* 0x000fe20000000c00 */
[----:B------:R-:W-:Y:S01]  /*8af0*/  I2FP.F32.S32 R222, R222 ;  /* 0x000000de00de7245 */ /* 0x000fe20000201400 */
[C---:B------:R-:W-:Y:S01]  /*8b00*/  VIADD R228, R164.reuse, 0xffffffe8 ;  /* 0xffffffe8a4e47836 */ /* 0x040fe20000000000 */
[----:B------:R-:W-:Y:S01]  /*8b10*/  IABS R170, R170 ;  /* 0x000000aa00aa7213 */ /* 0x000fe20000000000 */
[C---:B------:R-:W-:Y:S01]  /*8b20*/  VIADD R227, R164.reuse, 0xffffffe7 ;  /* 0xffffffe7a4e37836 */ /* 0x040fe20000000000 */
[----:B------:R-:W-:Y:S01]  /*8b30*/  IABS R165, R165 ;  /* 0x000000a500a57213 */ /* 0x000fe20000000000 */
[C---:B------:R-:W-:Y:S01]  /*8b40*/  VIADD R221, R164.reuse, 0xffffffe0 ;  /* 0xffffffe0a4dd7836 */ /* 0x040fe20000000000 */
[----:B------:R-:W-:Y:S01]  /*8b50*/  I2FP.F32.S32 R170, R170 ;  /* 0x000000aa00aa7245 */ /* 0x000fe20000201400 */
[----:B------:R-:W-:Y:S01]  /*8b60*/  @!PT LDS RZ, [RZ] ;  /* 0x00000000fffff984 */ /* 0x000fe20000000800 */
[----:B------:R-:W-:Y:S01]  /*8b70*/  @!PT LDS RZ, [RZ] ;  /* 0x00000000fffff984 */ /* 0x000fe20000000800 */
[----:B------:R-:W-:Y:S01]  /*8b80*/  @!PT LDS RZ, [RZ] ;  /* 0x00000000fffff984 */ /* 0x000fe20000000800 */
[----:B------:R-:W-:Y:S01]  /*8b90*/  @!P0 LDGSTS.E.BYPASS.LTC128B.128 [R210+0x4800], desc[UR14][R12.64] ;  /* 0x048000000cd28fae */ /* 0x000fe2000b981a0e */
[----:B------:R-:W-:Y:S01]  /*8ba0*/  I2FP.F32.S32 R165, R165 ;  /* 0x000000a500a57245 */ /* 0x000fe20000201400 */
[C---:B------:R-:W-:Y:S01]  /*8bb0*/  VIADD R236, R164.reuse, 0xffffffc0 ;  /* 0xffffffc0a4ec7836 */ /* 0x040fe20000000000 */
[----:B------:R-:W-:Y:S01]  /*8bc0*/  IABS R230, R164 ;  /* 0x000000a400e67213 */ /* 0x000fe20000000000 */
[C---:B-1----:R-:W-:Y:S01]  /*8bd0*/  VIADD R3, R164.reuse, 0x40 ;  /* 0x00000040a4037836 */ /* 0x042fe20000000000 */
[----:B------:R-:W-:Y:S01]  /*8be0*/  IABS R229, R229 ;  /* 0x000000e500e57213 */ /* 0x000fe20000000000 */
[C---:B------:R-:W-:Y:S01]  /*8bf0*/  VIADD R2, R164.reuse, 0x3f ;  /* 0x0000003fa4027836 */ /* 0x040fe20000000000 */
[----:B------:R-:W-:Y:S01]  /*8c00*/  IABS R232, R232 ;  /* 0x000000e800e87213 */ /* 0x000fe20000000000 */
[----:B------:R-:W-:Y:S01]  /*8c10*/  @P0 STS.128 [R210+0x5000], RZ ;  /* 0x005000ffd2000388 */ /* 0x000fe20000000c00 */
[----:B------:R-:W-:Y:S02]  /*8c20*/  IABS R3, R3 ;  /* 0x0000000300037213 */ /* 0x000fe40000000000 */
[----:B------:R-:W-:Y:S02]  /*8c30*/  IABS R2, R2 ;  /* 0x0000000200027213 */ /* 0x000fe40000000000 */
[----:B------:R-:W-:Y:S02]  /*8c40*/  I2FP.F32.S32 R3, R3 ;  /* 0x0000000300037245 */ /* 0x000fe40000201400 */
[----:B------:R-:W-:Y:S01]  /*8c50*/  I2FP.F32.S32 R2, R2 ;  /* 0x0000000200027245 */ /* 0x000fe20000201400 */
[----:B------:R-:W-:Y:S01]  /*8c60*/  @!PT LDS RZ, [RZ] ;  /* 0x00000000fffff984 */ /* 0x000fe20000000800 */
[----:B------:R-:W-:Y:S01]  /*8c70*/  @!PT LDS RZ, [RZ] ;  /* 0x00000000fffff984 */ /* 0x000fe20000000800 */
[----:B------:R-:W-:Y:S01]  /*8c80*/  @!PT LDS RZ, [RZ] ;  /* 0x00000000fffff984 */ /* 0x000fe20000000800 */
[----:B------:R-:W-:Y:S01]  /*8c90*/  @!P0 LDGSTS.E.BYPASS.LTC128B.128 [R210+0x5000], desc[UR14][R10.64] ;  /* 0x050000000ad28fae */ /* 0x000fe2000b981a0e */
[----:B------:R-:W-:Y:S02]  /*8ca0*/  IABS R231, R231 ;  /* 0x000000e700e77213 */ /* 0x000fe40000000000 */
[C---:B------:R-:W-:Y:S02]  /*8cb0*/  IADD3 R225, PT, PT, R164.reuse, -0x8, RZ ;  /* 0xfffffff8a4e17810 */ /* 0x040fe40007ffe0ff */
[----:B------:R-:W-:Y:S02]  /*8cc0*/  I2FP.F32.S32 R230, R230 ;  /* 0x000000e600e67245 */ /* 0x000fe40000201400 */
[----:B------:R-:W-:Y:S01]  /*8cd0*/  I2FP.F32.S32 R229, R229 ;  /* 0x000000e500e57245 */ /* 0x000fe20000201400 */
[----:B------:R-:W-:Y:S01]  /*8ce0*/  @P0 STS.128 [R210+0x5800], RZ ;  /* 0x005800ffd2000388 */ /* 0x000fe20000000c00 */
[----:B------:R-:W-:Y:S02]  /*8cf0*/  I2FP.F32.S32 R232, R232 ;  /* 0x000000e800e87245 */ /* 0x000fe40000201400 */
[----:B------:R-:W-:Y:S02]  /*8d00*/  I2FP.F32.S32 R231, R231 ;  /* 0x000000e700e77245 */ /* 0x000fe40000201400 */
[----:B------:R-:W-:Y:S02]  /*8d10*/  IABS R225, R225 ;  /* 0x000000e100e17213 */ /* 0x000fe40000000000 */
[----:B------:R-:W-:Y:S01]  /*8d20*/  IABS R223, R223 ;  /* 0x000000df00df7213 */ /* 0x000fe20000000000 */
[----:B------:R-:W-:Y:S01]  /*8d30*/  @!PT LDS RZ, [RZ] ;  /* 0x00000000fffff984 */ /* 0x000fe20000000800 */
[----:B------:R-:W-:Y:S01]  /*8d40*/  @!PT LDS RZ, [RZ] ;  /* 0x00000000fffff984 */ /* 0x000fe20000000800 */
[----:B------:R-:W-:Y:S01]  /*8d50*/  @!PT LDS RZ, [RZ] ;  /* 0x00000000fffff984 */ /* 0x000fe20000000800 */
[----:B------:R1:W-:Y:S01]  /*8d60*/  @!P0 LDGSTS.E.BYPASS.LTC128B.128 [R210+0x5800], desc[UR14][R6.64] ;  /* 0x0580000006d28fae */ /* 0x0003e2000b981a0e */
[----:B------:R-:W-:Y:S02]  /*8d70*/  I2FP.F32.S32 R225, R225 ;  /* 0x000000e100e17245 */ /* 0x000fe40000201400 */
[----:B------:R-:W-:Y:S02]  /*8d80*/  I2FP.F32.S32 R223, R223 ;  /* 0x000000df00df7245 */ /* 0x000fe40000201400 */
[----:B------:R-:W-:Y:S02]  /*8d90*/  IADD3 R226, PT, PT, R164, -0x21, RZ ;  /* 0xffffffdfa4e27810 */ /* 0x000fe40007ffe0ff */
[----:B------:R-:W-:Y:S01]  /*8da0*/  IABS R228, R228 ;  /* 0x000000e400e47213 */ /* 0x000fe20000000000 */
[----:B------:R-:W-:Y:S01]  /*8db0*/  LDSM.16.M88.4 R128, [R192] ;  /* 0x00000000c080783b */ /* 0x000fe20000000200 */
[----:B------:R-:W-:Y:S02]  /*8dc0*/  IABS R227, R227 ;  /* 0x000000e300e37213 */ /* 0x000fe40000000000 */
[----:B------:R-:W-:Y:S02]  /*8dd0*/  IABS R221, R221 ;  /* 0x000000dd00dd7213 */ /* 0x000fe40000000000 */
[----:B------:R-:W-:Y:S02]  /*8de0*/  IABS R226, R226 ;  /* 0x000000e200e27213 */ /* 0x000fe40000000000 */
[----:B------:R-:W-:Y:S01]  /*8df0*/  I2FP.F32.S32 R228, R228 ;  /* 0x000000e400e47245 */ /* 0x000fe20000201400 */
[----:B------:R-:W1:Y:S01]  /*8e00*/  LDSM.16.M88.4 R16, [R191+0x2000] ;  /* 0x00200000bf10783b */ /* 0x000e620000000200 */
[----:B------:R-:W-:Y:S02]  /*8e10*/  I2FP.F32.S32 R227, R227 ;  /* 0x000000e300e37245 */ /* 0x000fe40000201400 */
[----:B------:R-:W-:Y:S02]  /*8e20*/  I2FP.F32.S32 R221, R221 ;  /* 0x000000dd00dd7245 */ /* 0x000fe40000201400 */
[----:B------:R-:W-:Y:S02]  /*8e30*/  I2FP.F32.S32 R226, R226 ;  /* 0x000000e200e27245 */ /* 0x000fe40000201400 */
[----:B------:R-:W-:Y:S01]  /*8e40*/  IABS R236, R236 ;  /* 0x000000ec00ec7213 */ /* 0x000fe20000000000 */
[----:B------:R-:W2:Y:S01]  /*8e50*/  LDSM.16.M88.4 R124, [R192+0x1000] ;  /* 0x00100000c07c783b */ /* 0x000ea20000000200 */
[----:B------:R-:W-:Y:S02]  /*8e60*/  ISETP.NE.AND P2, PT, R216, RZ, PT ;  /* 0x000000ffd800720c */ /* 0x000fe40003f45270 */
[----:B------:R-:W-:Y:S05]  /*8e70*/  I2FP.F32.S32 R236, R236 ;  /* 0x000000ec00ec7245 */ /* 0x000fea0000201400 */
[----:B------:R-:W3:Y:S08]  /*8e80*/  LDSM.16.M88.4 R32, [R191+0x2400] ;  /* 0x00240000bf20783b */ /* 0x000ef00000000200 */
[----:B------:R-:W0:Y:S08]  /*8e90*/  LDGDEPBAR ;  /* 0x00000000000079af */ /* 0x000e300000000000 */
[----:B------:R-:W5:Y:S08]  /*8ea0*/  LDSM.16.M88.4 R48, [R191+0x2800] ;  /* 0x00280000bf30783b */ /* 0x000f700000000200 */
[----:B------:R-:W4:Y:S01]  /*8eb0*/  LDSM.16.M88.4 R64, [R191+0x2c00] ;  /* 0x002c0000bf40783b */ /* 0x000f220000000200 */
[-C--:B-1----:R-:W-:Y:S07]  /*8ec0*/  HMMA.16816.F32.BF16 R4, R128, R16.reuse, RZ ;  /* 0x000000108004723c */ /* 0x082fee00000418ff */
[----:B------:R-:W1:Y:S01]  /*8ed0*/  LDSM.16.M88.4 R80, [R191+0x3000] ;  /* 0x00300000bf50783b */ /* 0x000e620000000200 */
[C---:B--2---:R-:W-:Y:S07]  /*8ee0*/  HMMA.16816.F32.BF16 R8, R124.reuse, R16, RZ ;  /* 0x000000107c08723c */ /* 0x044fee00000418ff */
[----:B------:R-:W2:Y:S01]  /*8ef0*/  LDSM.16.M88.4 R96, [R191+0x3400] ;  /* 0x00340000bf60783b */ /* 0x000ea20000000200 */
[-C--:B------:R-:W-:Y:S07]  /*8f00*/  HMMA.16816.F32.BF16 R12, R124, R18.reuse, RZ ;  /* 0x000000127c0c723c */ /* 0x080fee00000418ff */
[----:B------:R-:W2:Y:S01]  /*8f10*/  LDSM.16.M88.4 R112, [R191+0x3800] ;  /* 0x00380000bf70783b */ /* 0x000ea20000000200 */
[C---:B------:R-:W-:Y:S07]  /*8f20*/  HMMA.16816.F32.BF16 R16, R128.reuse, R18, RZ ;  /* 0x000000128010723c */ /* 0x040fee00000418ff */
[----:B------:R-:W2:Y:S01]  /*8f30*/  LDSM.16.M88.4 R172, [R191+0x3c00] ;  /* 0x003c0000bfac783b */ /* 0x000ea20000000200 */
[-C--:B---3--:R-:W-:Y:S07]  /*8f40*/  HMMA.16816.F32.BF16 R20, R128, R32.reuse, RZ ;  /* 0x000000208014723c */ /* 0x088fee00000418ff */
[----:B------:R-:W-:Y:S01]  /*8f50*/  LDSM.16.M88.4 R176, [R190] ;  /* 0x00000000beb0783b */ /* 0x000fe20000000200 */
[C---:B------:R-:W-:Y:S07]  /*8f60*/  HMMA.16816.F32.BF16 R24, R124.reuse, R32, RZ ;  /* 0x000000207c18723c */ /* 0x040fee00000418ff */
[----:B------:R-:W3:Y:S01]  /*8f70*/  LDSM.16.M88.4 R180, [R188+0x2000] ;  /* 0x00200000bcb4783b */ /* 0x000ee20000000200 */
[-C--:B------:R-:W-:Y:S07]  /*8f80*/  HMMA.16816.F32.BF16 R28, R124, R34.reuse, RZ ;  /* 0x000000227c1c723c */ /* 0x080fee00000418ff */
[----:B------:R-:W3:Y:S01]  /*8f90*/  LDSM.16.M88.4 R184, [R190+0x1000] ;  /* 0x00100000beb8783b */ /* 0x000ee20000000200 */
[C---:B------:R-:W-:Y:S08]  /*8fa0*/  HMMA.16816.F32.BF16 R32, R128.reuse, R34, RZ ;  /* 0x000000228020723c */ /* 0x040ff000000418ff */
[-C--:B-----5:R-:W-:Y:S08]  /*8fb0*/  HMMA.16816.F32.BF16 R36, R128, R48.reuse, RZ ;  /* 0x000000308024723c */ /* 0x0a0ff000000418ff */
[C---:B------:R-:W-:Y:S08]  /*8fc0*/  HMMA.16816.F32.BF16 R40, R124.reuse, R48, RZ ;  /* 0x000000307c28723c */ /* 0x040ff000000418ff */
[-C--:B------:R-:W-:Y:S08]  /*8fd0*/  HMMA.16816.F32.BF16 R44, R124, R50.reuse, RZ ;  /* 0x000000327c2c723c */ /* 0x080ff000000418ff */
[C---:B------:R-:W-:Y:S08]  /*8fe0*/  HMMA.16816.F32.BF16 R48, R128.reuse, R50, RZ ;  /* 0x000000328030723c */ /* 0x040ff000000418ff */
[-C--:B----4-:R-:W-:Y:S08]  /*8ff0*/  HMMA.16816.F32.BF16 R52, R128, R64.reuse, RZ ;  /* 0x000000408034723c */ /* 0x090ff000000418ff */
[C---:B------:R-:W-:Y:S08]  /*9000*/  HMMA.16816.F32.BF16 R56, R124.reuse, R64, RZ ;  /* 0x000000407c38723c */ /* 0x040ff000000418ff */
[-C--:B------:R-:W-:Y:S08]  /*9010*/  HMMA.16816.F32.BF16 R60, R124, R66.reuse, RZ ;  /* 0x000000427c3c723c */ /* 0x080ff000000418ff */
[C---:B------:R-:W-:Y:S08]  /*9020*/  HMMA.16816.F32.BF16 R64, R128.reuse, R66, RZ ;  /* 0x000000428040723c */ /* 0x040ff000000418ff */
[-C--:B-1----:R-:W-:Y:S08]  /*9030*/  HMMA.16816.F32.BF16 R68, R128, R80.reuse, RZ ;  /* 0x000000508044723c */ /* 0x082ff000000418ff */
[C---:B------:R-:W-:Y:S08]  /*9040*/  HMMA.16816.F32.BF16 R72, R124.reuse, R80, RZ ;  /* 0x000000507c48723c */ /* 0x040ff000000418ff */
[-C--:B------:R-:W-:Y:S08]  /*9050*/  HMMA.16816.F32.BF16 R76, R124, R82.reuse, RZ ;  /* 0x000000527c4c723c */ /* 0x080ff000000418ff */
[C---:B------:R-:W-:Y:S08]  /*9060*/  HMMA.16816.F32.BF16 R80, R128.reuse, R82, RZ ;  /* 0x000000528050723c */ /* 0x040ff000000418ff */
[-C--:B--2---:R-:W-:Y:S08]  /*9070*/  HMMA.16816.F32.BF16 R84, R128, R96.reuse, RZ ;  /* 0x000000608054723c */ /* 0x084ff000000418ff */
[C---:B------:R-:W-:Y:S08]  /*9080*/  HMMA.16816.F32.BF16 R88, R124.reuse, R96, RZ ;  /* 0x000000607c58723c */ /* 0x040ff000000418ff */
[-C--:B------:R-:W-:Y:S08]  /*9090*/  HMMA.16816.F32.BF16 R92, R124, R98.reuse, RZ ;  /* 0x000000627c5c723c */ /* 0x080ff000000418ff */
        /* <DEDUP_REMOVED lines=8> */
[----:B------:R-:W-:Y:S01]  /*9120*/  HMMA.16816.F32.BF16 R128, R128, R174, RZ ;  /* 0x000000ae8080723c */ /* 0x000fe200000418ff */
[----:B------:R-:W1:Y:S07]  /*9130*/  LDSM.16.M88.4 R172, [R188+0x2400] ;  /* 0x00240000bcac783b */ /* 0x000e6e0000000200 */
[-C--:B---3--:R-:W-:Y:S08]  /*9140*/  HMMA.16816.F32.BF16 R4, R176, R180.reuse, R4 ;  /* 0x000000b4b004723c */ /* 0x088ff00000041804 */
[C---:B------:R-:W-:Y:S08]  /*9150*/  HMMA.16816.F32.BF16 R8, R184.reuse, R180, R8 ;  /* 0x000000b4b808723c */ /* 0x040ff00000041808 */
[-C--:B------:R-:W-:Y:S03]  /*9160*/  HMMA.16816.F32.BF16 R12, R184, R182.reuse, R12 ;  /* 0x000000b6b80c723c */ /* 0x080fe6000004180c */
[-C--:B------:R-:W-:Y:S01]  /*9170*/  FFMA.FTZ R4, R230, -R0.reuse, R4 ;  /* 0x80000000e6047223 */ /* 0x080fe20000010004 */
[-C--:B------:R-:W-:Y:S01]  /*9180*/  FFMA.FTZ R5, R229, -R0.reuse, R5 ;  /* 0x80000000e5057223 */ /* 0x080fe20000010005 */
[-C--:B------:R-:W-:Y:S01]  /*9190*/  FFMA.FTZ R6, R232, -R0.reuse, R6 ;  /* 0x80000000e8067223 */ /* 0x080fe20000010006 */
[-C--:B------:R-:W-:Y:S02]  /*91a0*/  FFMA.FTZ R7, R231, -R0.reuse, R7 ;  /* 0x80000000e7077223 */ /* 0x080fe40000010007 */
[C---:B------:R-:W-:Y:S01]  /*91b0*/  HMMA.16816.F32.BF16 R16, R176.reuse, R182, R16 ;  /* 0x000000b6b010723c */ /* 0x040fe20000041810 */
[----:B------:R-:W2:Y:S03]  /*91c0*/  LDSM.16.M88.4 R180, [R188+0x2800] ;  /* 0x00280000bcb4783b */ /* 0x000ea60000000200 */
[-C--:B------:R-:W-:Y:S01]  /*91d0*/  FFMA.FTZ R8, R3, -R0.reuse, R8 ;  /* 0x8000000003087223 */ /* 0x080fe20000010008 */
[-C--:B------:R-:W-:Y:S01]  /*91e0*/  FFMA.FTZ R9, R2, -R0.reuse, R9 ;  /* 0x8000000002097223 */ /* 0x080fe20000010009 */
[-C--:B------:R-:W-:Y:S01]  /*91f0*/  FFMA.FTZ R10, R170, -R0.reuse, R10 ;  /* 0x80000000aa0a7223 */ /* 0x080fe2000001000a */
[-C--:B------:R-:W-:Y:S01]  /*9200*/  FFMA.FTZ R11, R165, -R0.reuse, R11 ;  /* 0x80000000a50b7223 */ /* 0x080fe2000001000b */
[----:B------:R-:W-:Y:S01]  /*9210*/  VIADD R170, R164, 0xfffffff0 ;  /* 0xfffffff0a4aa7836 */ /* 0x000fe20000000000 */
[-C--:B-1----:R-:W-:Y:S03]  /*9220*/  HMMA.16816.F32.BF16 R20, R176, R172.reuse, R20 ;  /* 0x000000acb014723c */ /* 0x082fe60000041814 */
[----:B------:R-:W-:Y:S01]  /*9230*/  FFMA.FTZ R14, R3, -R0, R14 ;  /* 0x80000000030e7223 */ /* 0x000fe2000001000e */
[----:B------:R-:W-:Y:S01]  /*9240*/  IABS R170, R170 ;  /* 0x000000aa00aa7213 */ /* 0x000fe20000000000 */
[----:B------:R-:W-:Y:S01]  /*9250*/  FFMA.FTZ R15, R2, -R0, R15 ;  /* 0x80000000020f7223 */ /* 0x000fe2000001000f */
[C---:B------:R-:W-:Y:S02]  /*9260*/  VIADD R3, R164.reuse, 0x38 ;  /* 0x00000038a4037836 */ /* 0x040fe40000000000 */
[----:B------:R-:W-:Y:S01]  /*9270*/  I2FP.F32.S32 R170, R170 ;  /* 0x000000aa00aa7245 */ /* 0x000fe20000201400 */
[C---:B------:R-:W-:Y:S04]  /*9280*/  HMMA.16816.F32.BF16 R24, R184.reuse, R172, R24 ;  /* 0x000000acb818723c */ /* 0x040fe80000041818 */
[----:B------:R-:W-:Y:S01]  /*9290*/  IABS R3, R3 ;  /* 0x0000000300037213 */ /* 0x000fe20000000000 */
[C---:B------:R-:W-:Y:S02]  /*92a0*/  VIADD R173, R164.reuse, 0x30 ;  /* 0x00000030a4ad7836 */ /* 0x040fe40000000000 */
[----:B------:R-:W-:Y:S01]  /*92b0*/  FFMA.FTZ R16, R225, -R0, R16 ;  /* 0x80000000e1107223 */ /* 0x000fe20000010010 */
[C---:B------:R-:W-:Y:S01]  /*92c0*/  VIADD R172, R164.reuse, 0x2f ;  /* 0x0000002fa4ac7836 */ /* 0x040fe20000000000 */
[----:B------:R-:W-:Y:S01]  /*92d0*/  I2FP.F32.S32 R3, R3 ;  /* 0x0000000300037245 */ /* 0x000fe20000201400 */
[-C--:B------:R-:W-:Y:S03]  /*92e0*/  HMMA.16816.F32.BF16 R28, R184, R174.reuse, R28 ;  /* 0x000000aeb81c723c */ /* 0x080fe6000004181c */
[----:B------:R-:W-:Y:S01]  /*92f0*/  IABS R173, R173 ;  /* 0x000000ad00ad7213 */ /* 0x000fe20000000000 */
[----:B------:R-:W-:Y:S01]  /*9300*/  VIADD R2, R164, 0x37 ;  /* 0x00000037a4027836 */ /* 0x000fe20000000000 */
[----:B------:R-:W-:Y:S01]  /*9310*/  IABS R172, R172 ;  /* 0x000000ac00ac7213 */ /* 0x000fe20000000000 */
[----:B------:R-:W-:Y:S01]  /*9320*/  FFMA.FTZ R12, R3, -R0, R12 ;  /* 0x80000000030c7223 */ /* 0x000fe2000001000c */
[----:B------:R-:W-:Y:S01]  /*9330*/  I2FP.F32.S32 R173, R173 ;  /* 0x000000ad00ad7245 */ /* 0x000fe20000201400 */
[C---:B------:R-:W-:Y:S04]  /*9340*/  HMMA.16816.F32.BF16 R32, R176.reuse, R174, R32 ;  /* 0x000000aeb020723c */ /* 0x040fe80000041820 */
[----:B------:R-:W-:Y:S01]  /*9350*/  I2FP.F32.S32 R172, R172 ;  /* 0x000000ac00ac7245 */ /* 0x000fe20000201400 */
[----:B------:R-:W-:Y:S01]  /*9360*/  FFMA.FTZ R24, R173, -R0, R24 ;  /* 0x80000000ad187223 */ /* 0x000fe20000010018 */
[----:B------:R-:W-:Y:S01]  /*9370*/  IABS R2, R2 ;  /* 0x0000000200027213 */ /* 0x000fe20000000000 */
[----:B------:R-:W-:Y:S01]  /*9380*/  FFMA.FTZ R26, R3, -R0, R26 ;  /* 0x80000000031a7223 */ /* 0x000fe2000001001a */
[-C--:B--2---:R-:W-:Y:S03]  /*9390*/  HMMA.16816.F32.BF16 R36, R176, R180.reuse, R36 ;  /* 0x000000b4b024723c */ /* 0x084fe60000041824 */
[----:B------:R-:W-:Y:S01]  /*93a0*/  I2FP.F32.S32 R2, R2 ;  /* 0x0000000200027245 */ /* 0x000fe20000201400 */
[CC--:B------:R-:W-:Y:S01]  /*93b0*/  FFMA.FTZ R25, R172.reuse, -R0.reuse, R25 ;  /* 0x80000000ac197223 */ /* 0x0c0fe20000010019 */
[-C--:B------:R-:W-:Y:S01]  /*93c0*/  FFMA.FTZ R30, R173, -R0.reuse, R30 ;  /* 0x80000000ad1e7223 */ /* 0x080fe2000001001e */
[-C--:B------:R-:W-:Y:S01]  /*93d0*/  FFMA.FTZ R31, R172, -R0.reuse, R31 ;  /* 0x80000000ac1f7223 */ /* 0x080fe2000001001f */
[-C--:B------:R-:W-:Y:S01]  /*93e0*/  FFMA.FTZ R17, R223, -R0.reuse, R17 ;  /* 0x80000000df117223 */ /* 0x080fe20000010011 */
[----:B------:R-:W1:Y:S01]  /*93f0*/  LDSM.16.M88.4 R172, [R188+0x2c00] ;  /* 0x002c0000bcac783b */ /* 0x000e620000000200 */
[C---:B------:R-:W-:Y:S04]  /*9400*/  HMMA.16816.F32.BF16 R40, R184.reuse, R180, R40 ;  /* 0x000000b4b828723c */ /* 0x040fe80000041828 */
[----:B------:R-:W-:Y:S02]  /*9410*/  VIADD R180, R164, 0x20 ;  /* 0x00000020a4b47836 */ /* 0x000fe40000000000 */
[-C--:B------:R-:W-:Y:S01]  /*9420*/  FFMA.FTZ R13, R2, -R0.reuse, R13 ;  /* 0x80000000020d7223 */ /* 0x080fe2000001000d */
[----:B------:R-:W-:Y:S02]  /*9430*/  VIADD R3, R164, 0x27 ;  /* 0x00000027a4037836 */ /* 0x000fe40000000000 */
[----:B------:R-:W-:Y:S01]  /*9440*/  FFMA.FTZ R27, R2, -R0, R27 ;  /* 0x80000000021b7223 */ /* 0x000fe2000001001b */
[-C--:B------:R-:W-:Y:S03]  /*9450*/  HMMA.16816.F32.BF16 R44, R184, R182.reuse, R44 ;  /* 0x000000b6b82c723c */ /* 0x080fe6000004182c */
[----:B------:R-:W-:Y:S01]  /*9460*/  IABS R180, R180 ;  /* 0x000000b400b47213 */ /* 0x000fe20000000000 */
[C---:B------:R-:W-:Y:S01]  /*9470*/  VIADD R2, R164.reuse, 0x28 ;  /* 0x00000028a4027836 */ /* 0x040fe20000000000 */
[----:B------:R-:W-:Y:S01]  /*9480*/  IABS R3, R3 ;  /* 0x0000000300037213 */ /* 0x000fe20000000000 */
[----:B------:R-:W-:Y:S01]  /*9490*/  VIADD R165, R164, 0xffffffef ;  /* 0xffffffefa4a57836 */ /* 0x000fe20000000000 */
[----:B------:R-:W-:Y:S01]  /*94a0*/  I2FP.F32.S32 R180, R180 ;  /* 0x000000b400b47245 */ /* 0x000fe20000201400 */
[C---:B------:R-:W-:Y:S04]  /*94b0*/  HMMA.16816.F32.BF16 R48, R176.reuse, R182, R48 ;  /* 0x000000b6b030723c */ /* 0x040fe80000041830 */
[----:B------:R-:W-:Y:S01]  /*94c0*/  IABS R2, R2 ;  /* 0x0000000200027213 */ /* 0x000fe20000000000 */
[-C--:B------:R-:W-:Y:S01]  /*94d0*/  FFMA.FTZ R40, R180, -R0.reuse, R40 ;  /* 0x80000000b4287223 */ /* 0x080fe20000010028 */
[----:B------:R-:W-:Y:S01]  /*94e0*/  I2FP.F32.S32 R3, R3 ;  /* 0x0000000300037245 */ /* 0x000fe20000201400 */
[----:B------:R-:W-:Y:S01]  /*94f0*/  FFMA.FTZ R41, R222, -R0, R41 ;  /* 0x80000000de297223 */ /* 0x000fe20000010029 */
[----:B------:R-:W-:Y:S01]  /*9500*/  I2FP.F32.S32 R2, R2 ;  /* 0x0000000200027245 */ /* 0x000fe20000201400 */
[-C--:B------:R-:W-:Y:S01]  /*9510*/  FFMA.FTZ R18, R230, -R0.reuse, R18 ;  /* 0x80000000e6127223 */ /* 0x080fe20000010012 */
[----:B------:R-:W-:Y:S01]  /*9520*/  IABS R165, R165 ;  /* 0x000000a500a57213 */ /* 0x000fe20000000000 */
[-C--:B------:R-:W-:Y:S01]  /*9530*/  FFMA.FTZ R46, R180, -R0.reuse, R46 ;  /* 0x80000000b42e7223 */ /* 0x080fe2000001002e */
[-C--:B------:R-:W-:Y:S01]  /*9540*/  FFMA.FTZ R44, R234, -R0.reuse, R44 ;  /* 0x80000000ea2c7223 */ /* 0x080fe2000001002c */
[----:B------:R-:W2:Y:S01]  /*9550*/  LDSM.16.M88.4 R180, [R188+0x3000] ;  /* 0x00300000bcb4783b */ /* 0x000ea20000000200 */
[----:B------:R-:W-:Y:S01]  /*9560*/  I2FP.F32.S32 R165, R165 ;  /* 0x000000a500a57245 */ /* 0x000fe20000201400 */
[-C--:B------:R-:W-:Y:S01]  /*9570*/  FFMA.FTZ R45, R233, -R0.reuse, R45 ;  /* 0x80000000e92d7223 */ /* 0x080fe2000001002d */
[CC--:B------:R-:W-:Y:S01]  /*9580*/  FFMA.FTZ R28, R2.reuse, -R0.reuse, R28 ;  /* 0x80000000021c7223 */ /* 0x0c0fe2000001001c */
[CC--:B------:R-:W-:Y:S01]  /*9590*/  FFMA.FTZ R29, R3.reuse, -R0.reuse, R29 ;  /* 0x80000000031d7223 */ /* 0x0c0fe2000001001d */
[-C--:B------:R-:W-:Y:S01]  /*95a0*/  FFMA.FTZ R42, R2, -R0.reuse, R42 ;  /* 0x80000000022a7223 */ /* 0x080fe2000001002a */
[-C--:B------:R-:W-:Y:S01]  /*95b0*/  FFMA.FTZ R43, R3, -R0.reuse, R43 ;  /* 0x80000000032b7223 */ /* 0x080fe2000001002b */
[----:B------:R-:W-:Y:S02]  /*95c0*/  VIADD R3, R164, 0xffffffd8 ;  /* 0xffffffd8a4037836 */ /* 0x000fe40000000000 */
[-C--:B------:R-:W-:Y:S01]  /*95d0*/  FFMA.FTZ R47, R222, -R0.reuse, R47 ;  /* 0x80000000de2f7223 */ /* 0x080fe2000001002f */
[----:B------:R-:W-:Y:S01]  /*95e0*/  VIADD R2, R164, 0xffffffd7 ;  /* 0xffffffd7a4027836 */ /* 0x000fe20000000000 */
[-C--:B-1----:R-:W-:Y:S03]  /*95f0*/  HMMA.16816.F32.BF16 R52, R176, R172.reuse, R52 ;  /* 0x000000acb034723c */ /* 0x082fe60000041834 */
[----:B------:R-:W-:Y:S01]  /*9600*/  IABS R3, R3 ;  /* 0x0000000300037213 */ /* 0x000fe20000000000 */
[----:B------:R-:W-:Y:S01]  /*9610*/  FFMA.FTZ R19, R229, -R0, R19 ;  /* 0x80000000e5137223 */ /* 0x000fe20000010013 */
[----:B------:R-:W-:Y:S01]  /*9620*/  IABS R2, R2 ;  /* 0x0000000200027213 */ /* 0x000fe20000000000 */
[----:B------:R-:W-:Y:S01]  /*9630*/  FFMA.FTZ R20, R170, -R0, R20 ;  /* 0x80000000aa147223 */ /* 0x000fe20000010014 */
[----:B------:R-:W-:Y:S01]  /*9640*/  I2FP.F32.S32 R224, R3 ;  /* 0x0000000300e07245 */ /* 0x000fe20000201400 */
[C---:B------:R-:W-:Y:S04]  /*9650*/  HMMA.16816.F32.BF16 R56, R184.reuse, R172, R56 ;  /* 0x000000acb838723c */ /* 0x040fe80000041838 */
[C---:B------:R-:W-:Y:S01]  /*9660*/  IADD3 R172, PT, PT, R164.reuse, 0xf, RZ ;  /* 0x0000000fa4ac7810 */ /* 0x040fe20007ffe0ff */
[C---:B------:R-:W-:Y:S01]  /*9670*/  VIADD R173, R164.reuse, 0x10 ;  /* 0x00000010a4ad7836 */ /* 0x040fe20000000000 */
[----:B------:R-:W-:Y:S01]  /*9680*/  I2FP.F32.S32 R222, R2 ;  /* 0x0000000200de7245 */ /* 0x000fe20000201400 */
[C---:B------:R-:W-:Y:S01]  /*9690*/  VIADD R3, R164.reuse, 0xffffffd0 ;  /* 0xffffffd0a4037836 */ /* 0x040fe20000000000 */
[----:B------:R-:W-:Y:S01]  /*96a0*/  IABS R172, R172 ;  /* 0x000000ac00ac7213 */ /* 0x000fe20000000000 */
[-C--:B------:R-:W-:Y:S03]  /*96b0*/  HMMA.16816.F32.BF16 R60, R184, R174.reuse, R60 ;  /* 0x000000aeb83c723c */ /* 0x080fe6000004183c */
[----:B------:R-:W-:Y:S01]  /*96c0*/  IABS R173, R173 ;  /* 0x000000ad00ad7213 */ /* 0x000fe20000000000 */
[----:B------:R-:W-:Y:S01]  /*96d0*/  VIADD R2, R164, 0xffffffcf ;  /* 0xffffffcfa4027836 */ /* 0x000fe20000000000 */
[----:B------:R-:W-:Y:S01]  /*96e0*/  IABS R3, R3 ;  /* 0x0000000300037213 */ /* 0x000fe20000000000 */
[----:B------:R-:W-:Y:S01]  /*96f0*/  FFMA.FTZ R21, R165, -R0, R21 ;  /* 0x80000000a5157223 */ /* 0x000fe20000010015 */
[----:B------:R-:W-:Y:S01]  /*9700*/  I2FP.F32.S32 R235, R173 ;  /* 0x000000ad00eb7245 */ /* 0x000fe20000201400 */
[C---:B------:R-:W-:Y:S04]  /*9710*/  HMMA.16816.F32.BF16 R64, R176.reuse, R174, R64 ;  /* 0x000000aeb040723c */ /* 0x040fe80000041840 */
[----:B------:R-:W-:Y:S01]  /*9720*/  IABS R2, R2 ;  /* 0x0000000200027213 */ /* 0x000fe20000000000 */
[----:B------:R-:W-:Y:S01]  /*9730*/  FFMA.FTZ R58, R234, -R0, R58 ;  /* 0x80000000ea3a7223 */ /* 0x000fe2000001003a */
[----:B------:R-:W-:Y:S01]  /*9740*/  I2FP.F32.S32 R234, R172 ;  /* 0x000000ac00ea7245 */ /* 0x000fe20000201400 */
[----:B------:R-:W-:Y:S01]  /*9750*/  FFMA.FTZ R59, R233, -R0, R59 ;  /* 0x80000000e93b7223 */ /* 0x000fe2000001003b */
[----:B------:R-:W-:Y:S01]  /*9760*/  I2FP.F32.S32 R3, R3 ;  /* 0x0000000300037245 */ /* 0x000fe20000201400 */
[----:B------:R-:W1:Y:S01]  /*9770*/  LDSM.16.M88.4 R172, [R188+0x3400] ;  /* 0x00340000bcac783b */ /* 0x000e620000000200 */
[----:B------:R-:W-:Y:S01]  /*9780*/  I2FP.F32.S32 R2, R2 ;  /* 0x0000000200027245 */ /* 0x000fe20000201400 */
[CC--:B------:R-:W-:Y:S01]  /*9790*/  FFMA.FTZ R57, R234.reuse, -R0.reuse, R57 ;  /* 0x80000000ea397223 */ /* 0x0c0fe20000010039 */
[-C--:B------:R-:W-:Y:S01]  /*97a0*/  FFMA.FTZ R63, R234, -R0.reuse, R63 ;  /* 0x80000000ea3f7223 */ /* 0x080fe2000001003f */
[-C--:B--2---:R-:W-:Y:S03]  /*97b0*/  HMMA.16816.F32.BF16 R68, R176, R180.reuse, R68 ;  /* 0x000000b4b044723c */ /* 0x084fe60000041844 */
[-C--:B------:R-:W-:Y:S01]  /*97c0*/  FFMA.FTZ R52, R3, -R0.reuse, R52 ;  /* 0x8000000003347223 */ /* 0x080fe20000010034 */
[CC--:B------:R-:W-:Y:S01]  /*97d0*/  FFMA.FTZ R53, R2.reuse, -R0.reuse, R53 ;  /* 0x8000000002357223 */ /* 0x0c0fe20000010035 */
[-C--:B------:R-:W-:Y:S01]  /*97e0*/  FFMA.FTZ R22, R225, -R0.reuse, R22 ;  /* 0x80000000e1167223 */ /* 0x080fe20000010016 */
[-C--:B------:R-:W-:Y:S01]  /*97f0*/  FFMA.FTZ R66, R3, -R0.reuse, R66 ;  /* 0x8000000003427223 */ /* 0x080fe20000010042 */
[-C--:B------:R-:W-:Y:S01]  /*9800*/  FFMA.FTZ R67, R2, -R0.reuse, R67 ;  /* 0x8000000002437223 */ /* 0x080fe20000010043 */
[C---:B------:R-:W-:Y:S04]  /*9810*/  HMMA.16816.F32.BF16 R72, R184.reuse, R180, R72 ;  /* 0x000000b4b848723c */ /* 0x040fe80000041848 */
[C---:B------:R-:W-:Y:S02]  /*9820*/  VIADD R181, R164.reuse, 0xffffffc8 ;  /* 0xffffffc8a4b57836 */ /* 0x040fe40000000000 */
[-C--:B------:R-:W-:Y:S01]  /*9830*/  FFMA.FTZ R23, R223, -R0.reuse, R23 ;  /* 0x80000000df177223 */ /* 0x080fe20000010017 */
[----:B------:R-:W-:Y:S02]  /*9840*/  VIADD R180, R164, 0xffffffc7 ;  /* 0xffffffc7a4b47836 */ /* 0x000fe40000000000 */
[-C--:B------:R-:W-:Y:S01]  /*9850*/  FFMA.FTZ R32, R228, -R0.reuse, R32 ;  /* 0x80000000e4207223 */ /* 0x080fe20000010020 */
[-C--:B------:R-:W-:Y:S03]  /*9860*/  HMMA.16816.F32.BF16 R76, R184, R182.reuse, R76 ;  /* 0x000000b6b84c723c */ /* 0x080fe6000004184c */
[----:B------:R-:W-:Y:S01]  /*9870*/  IABS R181, R181 ;  /* 0x000000b500b57213 */ /* 0x000fe20000000000 */
[----:B------:R-:W-:Y:S01]  /*9880*/  FFMA.FTZ R33, R227, -R0, R33 ;  /* 0x80000000e3217223 */ /* 0x000fe20000010021 */
[----:B------:R-:W-:Y:S01]  /*9890*/  IABS R180, R180 ;  /* 0x000000b400b47213 */ /* 0x000fe20000000000 */
[----:B------:R-:W-:Y:S01]  /*98a0*/  FFMA.FTZ R34, R170, -R0, R34 ;  /* 0x80000000aa227223 */ /* 0x000fe20000010022 */
[----:B------:R-:W-:Y:S01]  /*98b0*/  I2FP.F32.S32 R234, R181 ;  /* 0x000000b500ea7245 */ /* 0x000fe20000201400 */
[C---:B------:R-:W-:Y:S04]  /*98c0*/  HMMA.16816.F32.BF16 R80, R176.reuse, R182, R80 ;  /* 0x000000b6b050723c */ /* 0x040fe80000041850 */
[----:B------:R-:W-:Y:S01]  /*98d0*/  I2FP.F32.S32 R233, R180 ;  /* 0x000000b400e97245 */ /* 0x000fe20000201400 */
[-C--:B------:R-:W-:Y:S01]  /*98e0*/  FFMA.FTZ R35, R165, -R0.reuse, R35 ;  /* 0x80000000a5237223 */ /* 0x080fe20000010023 */
[----:B------:R-:W2:Y:S01]  /*98f0*/  LDSM.16.M88.4 R180, [R188+0x3800] ;  /* 0x00380000bcb4783b */ /* 0x000ea20000000200 */
[-C--:B------:R-:W-:Y:S01]  /*9900*/  FFMA.FTZ R36, R221, -R0.reuse, R36 ;  /* 0x80000000dd247223 */ /* 0x080fe20000010024 */
[-C--:B------:R-:W-:Y:S01]  /*9910*/  FFMA.FTZ R37, R226, -R0.reuse, R37 ;  /* 0x80000000e2257223 */ /* 0x080fe20000010025 */
[-C--:B------:R-:W-:Y:S01]  /*9920*/  FFMA.FTZ R38, R228, -R0.reuse, R38 ;  /* 0x80000000e4267223 */ /* 0x080fe20000010026 */
[-C--:B------:R-:W-:Y:S01]  /*9930*/  FFMA.FTZ R39, R227, -R0.reuse, R39 ;  /* 0x80000000e3277223 */ /* 0x080fe20000010027 */
[CC--:B------:R-:W-:Y:S01]  /*9940*/  FFMA.FTZ R56, R235.reuse, -R0.reuse, R56 ;  /* 0x80000000eb387223 */ /* 0x0c0fe20000010038 */
[-C--:B-1----:R-:W-:Y:S03]  /*9950*/  HMMA.16816.F32.BF16 R84, R176, R172.reuse, R84 ;  /* 0x000000acb054723c */ /* 0x082fe60000041854 */
[-C--:B------:R-:W-:Y:S01]  /*9960*/  FFMA.FTZ R62, R235, -R0.reuse, R62 ;  /* 0x80000000eb3e7223 */ /* 0x080fe2000001003e */
[----:B------:R-:W-:Y:S02]  /*9970*/  VIADD R235, R164, 0xffffffbf ;  /* 0xffffffbfa4eb7836 */ /* 0x000fe40000000000 */
[-C--:B------:R-:W-:Y:S01]  /*9980*/  FFMA.FTZ R48, R224, -R0.reuse, R48 ;  /* 0x80000000e0307223 */ /* 0x080fe20000010030 */
[-C--:B------:R-:W-:Y:S01]  /*9990*/  FFMA.FTZ R49, R222, -R0.reuse, R49 ;  /* 0x80000000de317223 */ /* 0x080fe20000010031 */
[-C--:B------:R-:W-:Y:S01]  /*99a0*/  FFMA.FTZ R50, R221, -R0.reuse, R50 ;  /* 0x80000000dd327223 */ /* 0x080fe20000010032 */
[C---:B------:R-:W-:Y:S04]  /*99b0*/  HMMA.16816.F32.BF16 R88, R184.reuse, R172, R88 ;  /* 0x000000acb858723c */ /* 0x040fe80000041858 */
[----:B------:R-:W-:Y:S01]  /*99c0*/  IABS R235, R235 ;  /* 0x000000eb00eb7213 */ /* 0x000fe20000000000 */
[----:B------:R-:W-:Y:S02]  /*99d0*/  VIADD R173, R164, 0xffffffb8 ;  /* 0xffffffb8a4ad7836 */ /* 0x000fe40000000000 */
[-C--:B------:R-:W-:Y:S01]  /*99e0*/  FFMA.FTZ R51, R226, -R0.reuse, R51 ;  /* 0x80000000e2337223 */ /* 0x080fe20000010033 */
[----:B------:R-:W-:Y:S01]  /*99f0*/  VIADD R172, R164, 0xffffffb7 ;  /* 0xffffffb7a4ac7836 */ /* 0x000fe20000000000 */
[----:B------:R-:W-:Y:S01]  /*9a00*/  I2FP.F32.S32 R235, R235 ;  /* 0x000000eb00eb7245 */ /* 0x000fe20000201400 */
        /* <DEDUP_REMOVED lines=8> */
[CC--:B------:R-:W-:Y:S01]  /*9a90*/  FFMA.FTZ R80, R173.reuse, -R0.reuse, R80 ;  /* 0x80000000ad507223 */ /* 0x0c0fe20000010050 */
[-C--:B------:R-:W-:Y:S01]  /*9aa0*/  FFMA.FTZ R86, R173, -R0.reuse, R86 ;  /* 0x80000000ad567223 */ /* 0x080fe20000010056 */
[-C--:B------:R-:W-:Y:S01]  /*9ab0*/  FFMA.FTZ R88, R170, -R0.reuse, R88 ;  /* 0x80000000aa587223 */ /* 0x080fe20000010058 */
[-C--:B------:R-:W-:Y:S01]  /*9ac0*/  FFMA.FTZ R72, R230, -R0.reuse, R72 ;  /* 0x80000000e6487223 */ /* 0x080fe20000010048 */
[CC--:B------:R-:W-:Y:S01]  /*9ad0*/  FFMA.FTZ R81, R172.reuse, -R0.reuse, R81 ;  /* 0x80000000ac517223 */ /* 0x0c0fe20000010051 */
[-C--:B------:R-:W-:Y:S01]  /*9ae0*/  FFMA.FTZ R87, R172, -R0.reuse, R87 ;  /* 0x80000000ac577223 */ /* 0x080fe20000010057 */
[-C--:B--2---:R-:W-:Y:S01]  /*9af0*/  HMMA.16816.F32.BF16 R100, R176, R180.reuse, R100 ;  /* 0x000000b4b064723c */ /* 0x084fe20000041864 */
[----:B------:R-:W1:Y:S01]  /*9b00*/  LDSM.16.M88.4 R172, [R188+0x3c00] ;  /* 0x003c0000bcac783b */ /* 0x000e620000000200 */
[----:B------:R-:W-:Y:S04]  /*9b10*/  DEPBAR.LE SB0, 0x0 ;  /* 0x000080000000791a */ /* 0x000fe80000000000 */
[----:B------:R-:W-:Y:S01]  /*9b20*/  FFMA.FTZ R94, R170, -R0, R94 ;  /* 0x80000000aa5e7223 */ /* 0x000fe2000001005e */
[C---:B------:R-:W-:Y:S01]  /*9b30*/  VIADD R170, R164.reuse, 0xffffffa0 ;  /* 0xffffffa0a4aa7836 */ /* 0x040fe20000000000 */
[C---:B------:R-:W-:Y:S01]  /*9b40*/  HMMA.16816.F32.BF16 R104, R184.reuse, R180, R104 ;  /* 0x000000b4b868723c */ /* 0x040fe20000041868 */
[----:B------:R-:W-:Y:S04]  /*9b50*/  BAR.SYNC.DEFER_BLOCKING 0x0 ;  /* 0x0000000000007b1d */ /* 0x000fe80000010000 */
[C---:B------:R-:W-:Y:S01]  /*9b60*/  IADD3 R180, PT, PT, R164.reuse, -0x59, RZ ;  /* 0xffffffa7a4b47810 */ /* 0x040fe20007ffe0ff */
[----:B------:R-:W-:Y:S01]  /*9b70*/  VIADD R181, R164, 0xffffffa8 ;  /* 0xffffffa8a4b57836 */ /* 0x000fe20000000000 */
[----:B------:R-:W-:Y:S01]  /*9b80*/  IABS R170, R170 ;  /* 0x000000aa00aa7213 */ /* 0x000fe20000000000 */
[-C--:B------:R-:W-:Y:S03]  /*9b90*/  HMMA.16816.F32.BF16 R108, R184, R182.reuse, R108 ;  /* 0x000000b6b86c723c */ /* 0x080fe6000004186c */
[----:B------:R-:W-:Y:S01]  /*9ba0*/  IABS R181, R181 ;  /* 0x000000b500b57213 */ /* 0x000fe20000000000 */
[C---:B------:R-:W-:Y:S01]  /*9bb0*/  FFMA.FTZ R73, R229.reuse, -R0, R73 ;  /* 0x80000000e5497223 */ /* 0x040fe20000010049 */
[----:B------:R-:W-:Y:S01]  /*9bc0*/  IABS R180, R180 ;  /* 0x000000b400b47213 */ /* 0x000fe20000000000 */
[----:B------:R-:W-:Y:S01]  /*9bd0*/  FFMA.FTZ R78, R230, -R0, R78 ;  /* 0x80000000e64e7223 */ /* 0x000fe2000001004e */
[----:B------:R-:W-:Y:S01]  /*9be0*/  I2FP.F32.S32 R181, R181 ;  /* 0x000000b500b57245 */ /* 0x000fe20000201400 */
[C---:B------:R-:W-:Y:S04]  /*9bf0*/  HMMA.16816.F32.BF16 R112, R176.reuse, R182, R112 ;  /* 0x000000b6b070723c */ /* 0x040fe80000041870 */
[----:B------:R-:W-:Y:S01]  /*9c00*/  I2FP.F32.S32 R170, R170 ;  /* 0x000000aa00aa7245 */ /* 0x000fe20000201400 */
[----:B------:R-:W-:Y:S01]  /*9c10*/  FFMA.FTZ R79, R229, -R0, R79 ;  /* 0x80000000e54f7223 */ /* 0x000fe2000001004f */
[----:B------:R-:W-:Y:S01]  /*9c20*/  I2FP.F32.S32 R180, R180 ;  /* 0x000000b400b47245 */ /* 0x000fe20000201400 */
[C---:B------:R-:W-:Y:S02]  /*9c30*/  VIADD R230, R164.reuse, 0xffffffb0 ;  /* 0xffffffb0a4e67836 */ /* 0x040fe40000000000 */
[CC--:B------:R-:W-:Y:S01]  /*9c40*/  FFMA.FTZ R89, R165.reuse, -R0.reuse, R89 ;  /* 0x80000000a5597223 */ /* 0x0c0fe20000010059 */
[C---:B------:R-:W-:Y:S02]  /*9c50*/  VIADD R229, R164.reuse, 0xffffffaf ;  /* 0xffffffafa4e57836 */ /* 0x040fe40000000000 */
[----:B------:R-:W-:Y:S01]  /*9c60*/  FFMA.FTZ R95, R165, -R0, R95 ;  /* 0x80000000a55f7223 */ /* 0x000fe2000001005f */
[----:B------:R-:W-:Y:S01]  /*9c70*/  VIADD R165, R164, 0xffffff9f ;  /* 0xffffff9fa4a57836 */ /* 0x000fe20000000000 */
[----:B------:R-:W-:Y:S01]  /*9c80*/  IABS R230, R230 ;  /* 0x000000e600e67213 */ /* 0x000fe20000000000 */
[-C--:B------:R-:W-:Y:S01]  /*9c90*/  FFMA.FTZ R60, R232, -R0.reuse, R60 ;  /* 0x80000000e83c7223 */ /* 0x080fe2000001003c */
[----:B------:R-:W-:Y:S01]  /*9ca0*/  IABS R229, R229 ;  /* 0x000000e500e57213 */ /* 0x000fe20000000000 */
[----:B------:R-:W-:Y:S01]  /*9cb0*/  FFMA.FTZ R61, R231, -R0, R61 ;  /* 0x80000000e73d7223 */ /* 0x000fe2000001003d */
[----:B------:R-:W-:Y:S01]  /*9cc0*/  IABS R165, R165 ;  /* 0x000000a500a57213 */ /* 0x000fe20000000000 */
[-C--:B-1----:R-:W-:Y:S03]  /*9cd0*/  HMMA.16816.F32.BF16 R116, R176, R172.reuse, R116 ;  /* 0x000000acb074723c */ /* 0x082fe60000041874 */
[----:B------:R-:W-:Y:S01]  /*9ce0*/  I2FP.F32.S32 R230, R230 ;  /* 0x000000e600e67245 */ /* 0x000fe20000201400 */
[-C--:B------:R-:W-:Y:S01]  /*9cf0*/  FFMA.FTZ R64, R234, -R0.reuse, R64 ;  /* 0x80000000ea407223 */ /* 0x080fe20000010040 */
[----:B------:R-:W-:Y:S01]  /*9d00*/  I2FP.F32.S32 R229, R229 ;  /* 0x000000e500e57245 */ /* 0x000fe20000201400 */
[-C--:B------:R-:W-:Y:S01]  /*9d10*/  FFMA.FTZ R65, R233, -R0.reuse, R65 ;  /* 0x80000000e9417223 */ /* 0x080fe20000010041 */
[----:B------:R-:W-:Y:S01]  /*9d20*/  I2FP.F32.S32 R165, R165 ;  /* 0x000000a500a57245 */ /* 0x000fe20000201400 */
[C---:B------:R-:W-:Y:S04]  /*9d30*/  HMMA.16816.F32.BF16 R120, R184.reuse, R172, R120 ;  /* 0x000000acb878723c */ /* 0x040fe80000041878 */
[CC--:B------:R-:W-:Y:S01]  /*9d40*/  FFMA.FTZ R96, R181.reuse, -R0.reuse, R96 ;  /* 0x80000000b5607223 */ /* 0x0c0fe20000010060 */
[-C--:B------:R-:W-:Y:S01]  /*9d50*/  FFMA.FTZ R102, R181, -R0.reuse, R102 ;  /* 0x80000000b5667223 */ /* 0x080fe20000010066 */
[----:B------:R-:W-:Y:S02]  /*9d60*/  VIADD R181, R164, 0xffffff97 ;  /* 0xffffff97a4b57836 */ /* 0x000fe40000000000 */
[-C--:B------:R-:W-:Y:S01]  /*9d70*/  FFMA.FTZ R68, R236, -R0.reuse, R68 ;  /* 0x80000000ec447223 */ /* 0x080fe20000010044 */
[-C--:B------:R-:W-:Y:S03]  /*9d80*/  HMMA.16816.F32.BF16 R124, R184, R174.reuse, R124 ;  /* 0x000000aeb87c723c */ /* 0x080fe6000004187c */
[-C--:B------:R-:W-:Y:S01]  /*9d90*/  FFMA.FTZ R69, R235, -R0.reuse, R69 ;  /* 0x80000000eb457223 */ /* 0x080fe20000010045 */
[-C--:B------:R-:W-:Y:S01]  /*9da0*/  FFMA.FTZ R70, R234, -R0.reuse, R70 ;  /* 0x80000000ea467223 */ /* 0x080fe20000010046 */
[-C--:B------:R-:W-:Y:S01]  /*9db0*/  FFMA.FTZ R71, R233, -R0.reuse, R71 ;  /* 0x80000000e9477223 */ /* 0x080fe20000010047 */
[-C--:B------:R-:W-:Y:S01]  /*9dc0*/  FFMA.FTZ R74, R232, -R0.reuse, R74 ;  /* 0x80000000e84a7223 */ /* 0x080fe2000001004a */
[----:B------:R-:W-:Y:S01]  /*9dd0*/  FFMA.FTZ R75, R231, -R0, R75 ;  /* 0x80000000e74b7223 */ /* 0x000fe2000001004b */
[----:B------:R-:W-:Y:S04]  /*9de0*/  HMMA.16816.F32.BF16 R128, R176, R174, R128 ;  /* 0x000000aeb080723c */ /* 0x000fe80000041880 */
[----:B------:R-:W-:Y:S01]  /*9df0*/  FMNMX3.FTZ R179, R166, R4, R5, !PT ;  /* 0x00000004a6b37276 */ /* 0x000fe20007810005 */
[----:B------:R-:W-:Y:S01]  /*9e00*/  FFMA.FTZ R120, R3, -R0, R120 ;  /* 0x8000000003787223 */ /* 0x000fe20000010078 */
        /* <DEDUP_REMOVED lines=11> */
[----:B------:R-:W-:Y:S01]  /*9ec0*/  VIADD R172, R164, 0xffffff90 ;  /* 0xffffff90a4ac7836 */ /* 0x000fe20000000000 */
        /* <DEDUP_REMOVED lines=9> */
[C---:B------:R-:W-:Y:S01]  /*9f60*/  FFMA.FTZ R97, R180.reuse, -R0, R97 ;  /* 0x80000000b4617223 */ /* 0x040fe20000010061 */
        /* <DEDUP_REMOVED lines=39> */
[-C--:B------:R-:W-:Y:S01]  /*a1e0*/  FFMA.FTZ R108, R224, -R0.reuse, R108 ;  /* 0x80000000e06c7223 */ /* 0x080fe2000001006c */
[----:B------:R-:W-:Y:S01]  /*a1f0*/  IABS R170, R181 ;  /* 0x000000b500aa7213 */ /* 0x000fe20000000000 */
        /* <DEDUP_REMOVED lines=9> */
[----:B------:R-:W-:Y:S02]  /*a290*/  I2FP.F32.S32 R170, R170 ;  /* 0x000000aa00aa7245 */ /* 0x000fe40000201400 */
[----:B------:R-:W-:Y:S02]  /*a2a0*/  IABS R172, R172 ;  /* 0x000000ac00ac7213 */ /* 0x000fe40000000000 */
[----:B------:R-:W-:Y:S01]  /*a2b0*/  FMNMX3.FTZ R3, R3, R76, R77, !PT ;  /* 0x0000004c03037276 */ /* 0x000fe2000781004d */
[----:B------:R-:W-:Y:S01]  /*a2c0*/  FFMA.FTZ R113, R170, -R0, R113 ;  /* 0x80000000aa717223 */ /* 0x000fe20000010071 */
[----:B------:R-:W-:Y:S01]  /*a2d0*/  FMNMX3.FTZ R2, R2, R78, R79, !PT ;  /* 0x0000004e02027276 */ /* 0x000fe2000781004f */
[----:B------:R-:W-:Y:S01]  /*a2e0*/  FFMA.FTZ R119, R170, -R0, R119 ;  /* 0x80000000aa777223 */ /* 0x000fe20000010077 */
[----:B------:R-:W-:Y:S02]  /*a2f0*/  FMNMX3.FTZ R179, R179, R80, R81, !PT ;  /* 0x00000050b3b37276 */ /* 0x000fe40007810051 */
[----:B------:R-:W-:Y:S02]  /*a300*/  FMNMX3.FTZ R178, R178, R82, R83, !PT ;  /* 0x00000052b2b27276 */ /* 0x000fe40007810053 */
[----:B------:R-:W-:Y:S02]  /*a310*/  IABS R180, R180 ;  /* 0x000000b400b47213 */ /* 0x000fe40000000000 */
[----:B------:R-:W-:Y:S01]  /*a320*/  I2FP.F32.S32 R170, R172 ;  /* 0x000000ac00aa7245 */ /* 0x000fe20000201400 */
[C---:B------:R-:W-:Y:S01]  /*a330*/  VIADD R172, R164.reuse, 0xffffff88 ;  /* 0xffffff88a4ac7836 */ /* 0x040fe20000000000 */
[----:B------:R-:W-:Y:S01]  /*a340*/  FMNMX3.FTZ R3, R3, R88, R89, !PT ;  /* 0x0000005803037276 */ /* 0x000fe20007810059 */
[----:B------:R-:W-:Y:S01]  /*a350*/  VIADD R164, R164, 0xffffff87 ;  /* 0xffffff87a4a47836 */ /* 0x000fe20000000000 */
[----:B------:R-:W-:Y:S01]  /*a360*/  FMNMX3.FTZ R2, R2, R90, R91, !PT ;  /* 0x0000005a02027276 */ /* 0x000fe2000781005b */
[C---:B------:R-:W-:Y:S01]  /*a370*/  FFMA.FTZ R116, R170.reuse, -R0, R116 ;  /* 0x80000000aa747223 */ /* 0x040fe20000010074 */
[----:B------:R-:W-:Y:S01]  /*a380*/  FMNMX3.FTZ R179, R179, R84, R85, !PT ;  /* 0x00000054b3b37276 */ /* 0x000fe20007810055 */
[----:B------:R-:W-:Y:S01]  /*a390*/  FFMA.FTZ R130, R170, -R0, R130 ;  /* 0x80000000aa827223 */ /* 0x000fe20000010082 */
[----:B------:R-:W-:Y:S02]  /*a3a0*/  FMNMX3.FTZ R178, R178, R86, R87, !PT ;  /* 0x00000056b2b27276 */ /* 0x000fe40007810057 */
        /* <DEDUP_REMOVED lines=8> */
[----:B------:R-:W-:Y:S02]  /*a430*/  I2FP.F32.S32 R165, R165 ;  /* 0x000000a500a57245 */ /* 0x000fe40000201400 */
[----:B------:R-:W-:Y:S02]  /*a440*/  IABS R172, R172 ;  /* 0x000000ac00ac7213 */ /* 0x000fe40000000000 */
[----:B------:R-:W-:Y:S01]  /*a450*/  IABS R164, R164 ;  /* 0x000000a400a47213 */ /* 0x000fe20000000000 */
[----:B------:R-:W-:Y:S01]  /*a460*/  FFMA.FTZ R117, R165, -R0, R117 ;  /* 0x80000000a5757223 */ /* 0x000fe20000010075 */
[----:B------:R-:W-:Y:S01]  /*a470*/  FMNMX3.FTZ R3, R3, R104, R105, !PT ;  /* 0x0000006803037276 */ /* 0x000fe20007810069 */
[----:B------:R-:W-:Y:S01]  /*a480*/  FFMA.FTZ R131, R165, -R0, R131 ;  /* 0x80000000a5837223 */ /* 0x000fe20000010083 */
[----:B------:R-:W-:Y:S02]  /*a490*/  FMNMX3.FTZ R2, R2, R106, R107, !PT ;  /* 0x0000006a02027276 */ /* 0x000fe4000781006b */
[----:B------:R-:W-:Y:S02]  /*a4a0*/  FMNMX3.FTZ R179, R179, R100, R101, !PT ;  /* 0x00000064b3b37276 */ /* 0x000fe40007810065 */
[----:B------:R-:W-:Y:S02]  /*a4b0*/  FMNMX3.FTZ R178, R178, R102, R103, !PT ;  /* 0x00000066b2b27276 */ /* 0x000fe40007810067 */
[----:B------:R-:W-:Y:S02]  /*a4c0*/  I2FP.F32.S32 R172, R172 ;  /* 0x000000ac00ac7245 */ /* 0x000fe40000201400 */
[----:B------:R-:W-:Y:S02]  /*a4d0*/  I2FP.F32.S32 R164, R164 ;  /* 0x000000a400a47245 */ /* 0x000fe40000201400 */
[----:B------:R-:W-:Y:S01]  /*a4e0*/  FMNMX3.FTZ R3, R3, R108, R109, !PT ;  /* 0x0000006c03037276 */ /* 0x000fe2000781006d */
[----:B------:R-:W-:Y:S01]  /*a4f0*/  FFMA.FTZ R128, R172, -R0, R128 ;  /* 0x80000000ac807223 */ /* 0x000fe20000010080 */
[----:B------:R-:W-:Y:S01]  /*a500*/  FMNMX3.FTZ R2, R2, R110, R111, !PT ;  /* 0x0000006e02027276 */ /* 0x000fe2000781006f */
[----:B------:R-:W-:Y:S01]  /*a510*/  FFMA.FTZ R129, R164, -R0, R129 ;  /* 0x80000000a4817223 */ /* 0x000fe20000010081 */
        /* <DEDUP_REMOVED lines=11> */
.L_x_165:
[----:B-1----:R-:W-:Y:S08]  /*a5d0*/  SHFL.BFLY PT, R165, R179, 0x2, 0x1f ;  /* 0x0c401f00b3a57f89 */ /* 0x002ff000000e0000 */
[----:B------:R-:W-:Y:S08]  /*a5e0*/  SHFL.BFLY PT, R164, R178, 0x2, 0x1f ;  /* 0x0c401f00b2a47f89 */ /* 0x000ff000000e0000 */
[----:B------:R-:W-:Y:S08]  /*a5f0*/  SHFL.BFLY PT, R172, R3, 0x2, 0x1f ;  /* 0x0c401f0003ac7f89 */ /* 0x000ff000000e0000 */
[----:B------:R-:W1:Y:S02]  /*a600*/  SHFL.BFLY PT, R170, R2, 0x2, 0x1f ;  /* 0x0c401f0002aa7f89 */ /* 0x000e6400000e0000 */
[----:B-1----:R-:W-:Y:S02]  /*a610*/  FMNMX.FTZ R170, R2, R170, !PT ;  /* 0x000000aa02aa7209 */ /* 0x002fe40007810000 */
[----:B------:R-:W-:Y:S02]  /*a620*/  FMNMX.FTZ R165, R179, R165, !PT ;  /* 0x000000a5b3a57209 */ /* 0x000fe40007810000 */
[----:B------:R-:W-:Y:S02]  /*a630*/  FMNMX.FTZ R164, R178, R164, !PT ;  /* 0x000000a4b2a47209 */ /* 0x000fe40007810000 */
[----:B------:R-:W1:Y:S01]  /*a640*/  SHFL.BFLY PT, R2, R170, 0x1, 0x1f ;  /* 0x0c201f00aa027f89 */ /* 0x000e6200000e0000 */
[----:B------:R-:W-:Y:S07]  /*a650*/  FMNMX.FTZ R3, R3, R172, !PT ;  /* 0x000000ac03037209 */ /* 0x000fee0007810000 */
[----:B------:R-:W2:Y:S08]  /*a660*/  SHFL.BFLY PT, R174, R165, 0x1, 0x1f ;  /* 0x0c201f00a5ae7f89 */ /* 0x000eb000000e0000 */
[----:B------:R-:W3:Y:S08]  /*a670*/  SHFL.BFLY PT, R173, R164, 0x1, 0x1f ;  /* 0x0c201f00a4ad7f89 */ /* 0x000ef000000e0000 */
[----:B------:R-:W4:Y:S08]  /*a680*/  SHFL.BFLY PT, R172, R3, 0x1, 0x1f ;  /* 0x0c201f0003ac7f89 */ /* 0x000f3000000e0000 */
[----:B------:R-:W-:Y:S01]  /*a690*/  LDSM.16.MT88.4 R176, [R171+0x4000] ;  /* 0x00400000abb0783b */ /* 0x000fe20000004200 */
[----:B-1----:R-:W-:Y:S02]  /*a6a0*/  FMNMX.FTZ R2, R170, R2, !PT ;  /* 0x00000002aa027209 */ /* 0x002fe40007810000 */
[----:B--2---:R-:W-:Y:S03]  /*a6b0*/  FMNMX.FTZ R165, R165, R174, !PT ;  /* 0x000000aea5a57209 */ /* 0x004fe60007810000 */
[----:B------:R-:W-:Y:S01]  /*a6c0*/  FMUL.FTZ R228, R2, UR4 ;  /* 0x0000000402e47c20 */ /* 0x000fe20008410000 */
[----:B---3--:R-:W-:Y:S01]  /*a6d0*/  FMNMX.FTZ R164, R164, R173, !PT ;  /* 0x000000ada4a47209 */ /* 0x008fe20007810000 */
[C---:B------:R-:W-:Y:S01]  /*a6e0*/  FADD.FTZ R166, -R165.reuse, R166 ;  /* 0x000000a6a5a67221 */ /* 0x040fe20000010100 */
[C---:B------:R-:W-:Y:S01]  /*a6f0*/  FMUL.FTZ R231, R165.reuse, UR4 ;  /* 0x00000004a5e77c20 */ /* 0x040fe20008410000 */
[----:B------:R-:W-:Y:S02]  /*a700*/  FSETP.NEU.FTZ.AND P2, PT, R165, -INF , PT ;  /* 0xff800000a500780b */ /* 0x000fe40003f5d000 */
[----:B----4-:R-:W-:Y:S01]  /*a710*/  FMNMX.FTZ R3, R3, R172, !PT ;  /* 0x000000ac03037209 */ /* 0x010fe20007810000 */
[C---:B------:R-:W-:Y:S01]  /*a720*/  FADD.FTZ R170, -R164.reuse, R167 ;  /* 0x000000a7a4aa7221 */ /* 0x040fe20000010100 */
[----:B------:R-:W1:Y:S01]  /*a730*/  LDSM.16.MT88.4 R172, [R189+0x4000] ;  /* 0x00400000bdac783b */ /* 0x000e620000004200 */
[C---:B------:R-:W-:Y:S01]  /*a740*/  FMUL.FTZ R230, R164.reuse, UR4 ;  /* 0x00000004a4e67c20 */ /* 0x040fe20008410000 */
[----:B------:R-:W-:Y:S01]  /*a750*/  FSETP.NEU.FTZ.AND P0, PT, R164, -INF , PT ;  /* 0xff800000a400780b */ /* 0x000fe20003f1d000 */
[C---:B------:R-:W-:Y:S01]  /*a760*/  FADD.FTZ R167, -R3.reuse, R168 ;  /* 0x000000a803a77221 */ /* 0x040fe20000010100 */
[----:B------:R-:W-:Y:S01]  /*a770*/  FMUL.FTZ R168, R166, UR4 ;  /* 0x00000004a6a87c20 */ /* 0x000fe20008410000 */
[----:B------:R-:W-:Y:S01]  /*a780*/  FMUL.FTZ R170, R170, UR4 ;  /* 0x00000004aaaa7c20 */ /* 0x000fe20008410000 */
[----:B------:R-:W-:Y:S01]  /*a790*/  FADD.FTZ R166, -R2, R169 ;  /* 0x000000a902a67221 */ /* 0x000fe20000010100 */
[----:B------:R-:W-:Y:S01]  /*a7a0*/  FSEL R230, R230, RZ, P0 ;  /* 0x000000ffe6e67208 */ /* 0x000fe20000000000 */
[----:B------:R-:W2:Y:S01]  /*a7b0*/  MUFU.EX2 R169, R168 ;  /* 0x000000a800a97308 */ /* 0x000ea20000000800 */
[----:B------:R-:W-:Y:S01]  /*a7c0*/  FMUL.FTZ R229, R3, UR4 ;  /* 0x0000000403e57c20 */ /* 0x000fe20008410000 */
[----:B------:R-:W-:Y:S01]  /*a7d0*/  FSEL R231, R231, RZ, P2 ;  /* 0x000000ffe7e77208 */ /* 0x000fe20001000000 */
[----:B------:R-:W-:Y:S07]  /*a7e0*/  FMUL.FTZ R167, R167, UR4 ;  /* 0x00000004a7a77c20 */ /* 0x000fee0008410000 */
[----:B------:R3:W4:Y:S01]  /*a7f0*/  MUFU.EX2 R168, R170 ;  /* 0x000000aa00a87308 */ /* 0x0007220000000800 */
[----:B------:R-:W-:Y:S01]  /*a800*/  FSETP.NEU.FTZ.AND P0, PT, R3, -INF , PT ;  /* 0xff8000000300780b */ /* 0x000fe20003f1d000 */
[--C-:B------:R-:W-:Y:S01]  /*a810*/  FFMA.FTZ R227, R6, UR4, -R230.reuse ;  /* 0x0000000406e37c23 */ /* 0x100fe200080108e6 */
[--C-:B------:R-:W-:Y:S01]  /*a820*/  FFMA.FTZ R226, R4, UR4, -R231.reuse ;  /* 0x0000000404e27c23 */ /* 0x100fe200080108e7 */
[--C-:B------:R-:W-:Y:S06]  /*a830*/  FFMA.FTZ R223, R5, UR4, -R231.reuse ;  /* 0x0000000405df7c23 */ /* 0x100fec00080108e7 */
[----:B------:R-:W-:Y:S01]  /*a840*/  MUFU.EX2 R167, R167 ;  /* 0x000000a700a77308 */ /* 0x000fe20000000800 */
[----:B------:R-:W-:Y:S01]  /*a850*/  FSEL R229, R229, RZ, P0 ;  /* 0x000000ffe5e57208 */ /* 0x000fe20000000000 */
[--C-:B------:R-:W-:Y:S01]  /*a860*/  FFMA.FTZ R222, R7, UR4, -R230.reuse ;  /* 0x0000000407de7c23 */ /* 0x100fe200080108e6 */
[----:B------:R-:W-:Y:S07]  /*a870*/  FSETP.NEU.FTZ.AND P0, PT, R2, -INF , PT ;  /* 0xff8000000200780b */ /* 0x000fee0003f1d000 */
[----:B------:R-:W-:Y:S01]  /*a880*/  MUFU.EX2 R226, R226 ;  /* 0x000000e200e27308 */ /* 0x000fe20000000800 */
[--C-:B------:R-:W-:Y:S01]  /*a890*/  FFMA.FTZ R186, R16, UR4, -R231.reuse ;  /* 0x0000000410ba7c23 */ /* 0x100fe200080108e7 */
[----:B------:R-:W-:Y:S01]  /*a8a0*/  FFMA.FTZ R185, R17, UR4, -R231 ;  /* 0x0000000411b97c23 */ /* 0x000fe200080108e7 */
[--C-:B------:R-:W-:Y:S07]  /*a8b0*/  FFMA.FTZ R184, R18, UR4, -R230.reuse ;  /* 0x0000000412b87c23 */ /* 0x100fee00080108e6 */
[----:B------:R-:W5:Y:S01]  /*a8c0*/  MUFU.EX2 R223, R223 ;  /* 0x000000df00df7308 */ /* 0x000f620000000800 */
[----:B------:R-:W-:Y:S01]  /*a8d0*/  FFMA.FTZ R180, R19, UR4, -R230 ;  /* 0x0000000413b47c23 */ /* 0x000fe200080108e6 */
[----:B------:R-:W-:Y:S01]  /*a8e0*/  FSEL R228, R228, RZ, P0 ;  /* 0x000000ffe4e47208 */ /* 0x000fe20000000000 */
[----:B------:R-:W-:Y:S07]  /*a8f0*/  FMUL.FTZ R166, R166, UR4 ;  /* 0x00000004a6a67c20 */ /* 0x000fee0008410000 */
[----:B------:R-:W-:Y:S01]  /*a900*/  MUFU.EX2 R227, R227 ;  /* 0x000000e300e37308 */ /* 0x000fe20000000800 */
[--C-:B------:R-:W-:Y:S01]  /*a910*/  FFMA.FTZ R183, R12, UR4, -R229.reuse ;  /* 0x000000040cb77c23 */ /* 0x100fe200080108e5 */
[--C-:B---3--:R-:W-:Y:S01]  /*a920*/  FFMA.FTZ R170, R13, UR4, -R229.reuse ;  /* 0x000000040daa7c23 */ /* 0x108fe200080108e5 */
[--C-:B------:R-:W-:Y:S07]  /*a930*/  FFMA.FTZ R182, R14, UR4, -R228.reuse ;  /* 0x000000040eb67c23 */ /* 0x100fee00080108e4 */
[----:B------:R-:W3:Y:S01]  /*a940*/  MUFU.EX2 R222, R222 ;  /* 0x000000de00de7308 */ /* 0x000ee20000000800 */
[--C-:B------:R-:W-:Y:S01]  /*a950*/  FFMA.FTZ R181, R15, UR4, -R228.reuse ;  /* 0x000000040fb57c23 */ /* 0x100fe200080108e4 */
[--C-:B------:R-:W-:Y:S01]  /*a960*/  FFMA.FTZ R224, R8, UR4, -R229.reuse ;  /* 0x0000000408e07c23 */ /* 0x100fe200080108e5 */
[----:B------:R-:W-:Y:S07]  /*a970*/  FFMA.FTZ R221, R9, UR4, -R229 ;  /* 0x0000000409dd7c23 */ /* 0x000fee00080108e5 */
[----:B------:R-:W-:Y:S01]  /*a980*/  MUFU.EX2 R185, R185 ;  /* 0x000000b900b97308 */ /* 0x000fe20000000800 */
[--C-:B------:R-:W-:Y:S01]  /*a990*/  FFMA.FTZ R225, R10, UR4, -R228.reuse ;  /* 0x000000040ae17c23 */ /* 0x100fe200080108e4 */
[----:B------:R-:W-:Y:S01]  /*a9a0*/  FFMA.FTZ R187, R11, UR4, -R228 ;  /* 0x000000040bbb7c23 */ /* 0x000fe200080108e4 */
[C---:B--2---:R-:W-:Y:S07]  /*a9b0*/  FMUL.FTZ R4, R169.reuse, R160 ;  /* 0x000000a0a9047220 */ /* 0x044fee0000410000 */
[----:B------:R-:W2:Y:S01]  /*a9c0*/  MUFU.EX2 R186, R186 ;  /* 0x000000ba00ba7308 */ /* 0x000ea20000000800 */
[----:B------:R-:W-:Y:S01]  /*a9d0*/  FMUL.FTZ R5, R169, R161 ;  /* 0x000000a1a9057220 */ /* 0x000fe20000410000 */
[C---:B----4-:R-:W-:Y:S01]  /*a9e0*/  FMUL.FTZ R6, R168.reuse, R162 ;  /* 0x000000a2a8067220 */ /* 0x050fe20000410000 */
[----:B------:R-:W-:Y:S07]  /*a9f0*/  FMUL.FTZ R7, R168, R163 ;  /* 0x000000a3a8077220 */ /* 0x000fee0000410000 */
[----:B------:R-:W-:Y:S01]  /*aa00*/  MUFU.EX2 R184, R184 ;  /* 0x000000b800b87308 */ /* 0x000fe20000000800 */
[----:B-----5:R-:W-:Y:S01]  /*aa10*/  F2FP.BF16.F32.PACK_AB R160, R223, R226 ;  /* 0x000000e2dfa0723e */ /* 0x020fe200000010ff */
[C---:B------:R-:W-:Y:S01]  /*aa20*/  FMUL.FTZ R8, R167.reuse, R156 ;  /* 0x0000009ca7087220 */ /* 0x040fe20000410000 */
[----:B---3--:R-:W-:Y:S07]  /*aa30*/  F2FP.BF16.F32.PACK_AB R161, R222, R227 ;  /* 0x000000e3dea1723e */ /* 0x008fee00000010ff */
[----:B------:R-:W3:Y:S01]  /*aa40*/  MUFU.EX2 R180, R180 ;  /* 0x000000b400b47308 */ /* 0x000ee20000000800 */
[C---:B------:R-:W-:Y:S01]  /*aa50*/  FMUL.FTZ R9, R167.reuse, R157 ;  /* 0x0000009da7097220 */ /* 0x040fe20000410000 */
[C---:B------:R-:W-:Y:S01]  /*aa60*/  FMUL.FTZ R12, R167.reuse, R152 ;  /* 0x00000098a70c7220 */ /* 0x040fe20000410000 */
[----:B------:R-:W-:Y:S07]  /*aa70*/  FMUL.FTZ R13, R167, R153 ;  /* 0x00000099a70d7220 */ /* 0x000fee0000410000 */
[----:B------:R-:W4:Y:S01]  /*aa80*/  MUFU.EX2 R166, R166 ;  /* 0x000000a600a67308 */ /* 0x000f220000000800 */
[----:B------:R-:W-:Y:S01]  /*aa90*/  FMUL.FTZ R16, R169, R148 ;  /* 0x00000094a9107220 */ /* 0x000fe20000410000 */
[----:B--2---:R-:W-:Y:S01]  /*aaa0*/  F2FP.BF16.F32.PACK_AB R162, R185, R186 ;  /* 0x000000bab9a2723e */ /* 0x004fe200000010ff */
[----:B------:R-:W-:Y:S07]  /*aab0*/  FMUL.FTZ R17, R169, R149 ;  /* 0x00000095a9117220 */ /* 0x000fee0000410000 */
[----:B------:R-:W-:Y:S01]  /*aac0*/  MUFU.EX2 R183, R183 ;  /* 0x000000b700b77308 */ /* 0x000fe20000000800 */
[C---:B------:R-:W-:Y:S01]  /*aad0*/  FMUL.FTZ R18, R168.reuse, R150 ;  /* 0x00000096a8127220 */ /* 0x040fe20000410000 */
[----:B------:R-:W-:Y:S01]  /*aae0*/  FMUL.FTZ R19, R168, R151 ;  /* 0x00000097a8137220 */ /* 0x000fe20000410000 */
[--C-:B------:R-:W-:Y:S07]  /*aaf0*/  FFMA.FTZ R150, R20, UR4, -R231.reuse ;  /* 0x0000000414967c23 */ /* 0x100fee00080108e7 */
[----:B------:R-:W2:Y:S01]  /*ab00*/  MUFU.EX2 R170, R170 ;  /* 0x000000aa00aa7308 */ /* 0x000ea20000000800 */
[----:B------:R-:W-:Y:S01]  /*ab10*/  FFMA.FTZ R149, R21, UR4, -R231 ;  /* 0x0000000415957c23 */ /* 0x000fe200080108e7 */
[----:B---3--:R-:W-:Y:S01]  /*ab20*/  F2FP.BF16.F32.PACK_AB R163, R180, R184 ;  /* 0x000000b8b4a3723e */ /* 0x008fe200000010ff */
[C---:B------:R-:W-:Y:S07]  /*ab30*/  FMUL.FTZ R20, R169.reuse, R144 ;  /* 0x00000090a9147220 */ /* 0x040fee0000410000 */
[----:B------:R-:W-:Y:S01]  /*ab40*/  MUFU.EX2 R224, R224 ;  /* 0x000000e000e07308 */ /* 0x000fe20000000800 */
[----:B------:R-:W-:Y:S01]  /*ab50*/  FMUL.FTZ R21, R169, R145 ;  /* 0x00000091a9157220 */ /* 0x000fe20000410000 */
[----:B------:R-:W-:Y:S01]  /*ab60*/  FFMA.FTZ R44, R44, UR4, -R229 ;  /* 0x000000042c2c7c23 */ /* 0x000fe200080108e5 */
[--C-:B------:R-:W-:Y:S07]  /*ab70*/  FFMA.FTZ R153, R22, UR4, -R230.reuse ;  /* 0x0000000416997c23 */ /* 0x100fee00080108e6 */
[----:B------:R-:W3:Y:S01]  /*ab80*/  MUFU.EX2 R221, R221 ;  /* 0x000000dd00dd7308 */ /* 0x000ee20000000800 */
[-C--:B-1----:R-:W-:Y:S09]  /*ab90*/  HMMA.16816.F32.BF16 R4, R160, R172.reuse, R4 ;  /* 0x000000aca004723c */ /* 0x082ff20000041804 */
[----:B------:R-:W-:Y:S01]  /*aba0*/  MUFU.EX2 R225, R225 ;  /* 0x000000e100e17308 */ /* 0x000fe20000000800 */
[C---:B----4-:R-:W-:Y:S01]  /*abb0*/  FMUL.FTZ R10, R166.reuse, R158 ;  /* 0x0000009ea60a7220 */ /* 0x050fe20000410000 */
[----:B------:R-:W-:Y:S08]  /*abc0*/  FMUL.FTZ R11, R166, R159 ;  /* 0x0000009fa60b7220 */ /* 0x000ff00000410000 */
[----:B------:R-:W1:Y:S01]  /*abd0*/  MUFU.EX2 R187, R187 ;  /* 0x000000bb00bb7308 */ /* 0x000e620000000800 */
[----:B--2---:R-:W-:Y:S01]  /*abe0*/  F2FP.BF16.F32.PACK_AB R158, R170, R183 ;  /* 0x000000b7aa9e723e */ /* 0x004fe200000010ff */
[C---:B------:R-:W-:Y:S01]  /*abf0*/  FMUL.FTZ R14, R166.reuse, R154 ;  /* 0x0000009aa60e7220 */ /* 0x040fe20000410000 */
[----:B------:R-:W-:Y:S07]  /*ac00*/  FMUL.FTZ R15, R166, R155 ;  /* 0x0000009ba60f7220 */ /* 0x000fee0000410000 */
[----:B------:R-:W-:Y:S01]  /*ac10*/  MUFU.EX2 R182, R182 ;  /* 0x000000b600b67308 */ /* 0x000fe20000000800 */
[--C-:B------:R-:W-:Y:S01]  /*ac20*/  FFMA.FTZ R152, R23, UR4, -R230.reuse ;  /* 0x0000000417987c23 */ /* 0x100fe200080108e6 */
[----:B---3--:R-:W-:Y:S01]  /*ac30*/  F2FP.BF16.F32.PACK_AB R156, R221, R224 ;  /* 0x000000e0dd9c723e */ /* 0x008fe200000010ff */
[C---:B------:R-:W-:Y:S07]  /*ac40*/  FMUL.FTZ R22, R168.reuse, R146 ;  /* 0x00000092a8167220 */ /* 0x040fee0000410000 */
[----:B------:R-:W2:Y:S01]  /*ac50*/  MUFU.EX2 R181, R181 ;  /* 0x000000b500b57308 */ /* 0x000ea20000000800 */
[----:B------:R-:W-:Y:S01]  /*ac60*/  FMUL.FTZ R23, R168, R147 ;  /* 0x00000093a8177220 */ /* 0x000fe20000410000 */
[C---:B------:R-:W-:Y:S01]  /*ac70*/  FMUL.FTZ R132, R167.reuse, R132 ;  /* 0x00000084a7847220 */ /* 0x040fe20000410000 */
[----:B------:R-:W3:Y:S01]  /*ac80*/  LDSM.16.MT88.4 R144, [R189+0x4400] ;  /* 0x00440000bd90783b */ /* 0x000ee20000004200 */
[----:B------:R-:W-:Y:S01]  /*ac90*/  FMUL.FTZ R133, R167, R133 ;  /* 0x00000085a7857220 */ /* 0x000fe20000410000 */
[C---:B------:R-:W-:Y:S01]  /*aca0*/  FMUL.FTZ R134, R166.reuse, R134 ;  /* 0x00000086a6867220 */ /* 0x040fe20000410000 */
[----:B-1----:R-:W-:Y:S01]  /*acb0*/  F2FP.BF16.F32.PACK_AB R157, R187, R225 ;  /* 0x000000e1bb9d723e */ /* 0x002fe200000010ff */
[----:B------:R-:W-:Y:S01]  /*acc0*/  FMUL.FTZ R135, R166, R135 ;  /* 0x00000087a6877220 */ /* 0x000fe20000410000 */
[--C-:B------:R-:W-:Y:S01]  /*acd0*/  FFMA.FTZ R151, R32, UR4, -R231.reuse ;  /* 0x0000000420977c23 */ /* 0x100fe200080108e7 */
[--C-:B------:R-:W-:Y:S01]  /*ace0*/  FFMA.FTZ R148, R33, UR4, -R231.reuse ;  /* 0x0000000421947c23 */ /* 0x100fe200080108e7 */
[--C-:B------:R-:W-:Y:S01]  /*acf0*/  FFMA.FTZ R155, R34, UR4, -R230.reuse ;  /* 0x00000004229b7c23 */ /* 0x100fe200080108e6 */
[----:B------:R-:W-:Y:S01]  /*ad00*/  FFMA.FTZ R154, R35, UR4, -R230 ;  /* 0x00000004239a7c23 */ /* 0x000fe200080108e6 */
[C---:B------:R-:W-:Y:S01]  /*ad10*/  FMUL.FTZ R32, R167.reuse, R140 ;  /* 0x0000008ca7207220 */ /* 0x040fe20000410000 */
[----:B------:R-:W-:Y:S01]  /*ad20*/  FMUL.FTZ R33, R167, R141 ;  /* 0x0000008da7217220 */ /* 0x000fe20000410000 */
[----:B--2---:R-:W-:Y:S01]  /*ad30*/  F2FP.BF16.F32.PACK_AB R159, R181, R182 ;  /* 0x000000b6b59f723e */ /* 0x004fe200000010ff */
[C---:B------:R-:W-:Y:S01]  /*ad40*/  FMUL.FTZ R34, R166.reuse, R142 ;  /* 0x0000008ea6227220 */ /* 0x040fe20000410000 */
[----:B------:R-:W-:Y:S01]  /*ad50*/  FMUL.FTZ R35, R166, R143 ;  /* 0x0000008fa6237220 */ /* 0x000fe20000410000 */
[----:B------:R-:W-:Y:S01]  /*ad60*/  MUFU.EX2 R150, R150 ;  /* 0x0000009600967308 */ /* 0x000fe20000000800 */
[----:B------:R-:W1:Y:S01]  /*ad70*/  LDSM.16.MT88.4 R140, [R171+0x4400] ;  /* 0x00440000ab8c783b */ /* 0x000e620000004200 */
[--C-:B------:R-:W-:Y:S01]  /*ad80*/  FFMA.FTZ R43, R43, UR4, -R228.reuse ;  /* 0x000000042b2b7c23 */ /* 0x100fe200080108e4 */
[----:B------:R-:W-:Y:S01]  /*ad90*/  FFMA.FTZ R112, R112, UR4, -R231 ;  /* 0x0000000470707c23 */ /* 0x000fe200080108e7 */
[C---:B------:R-:W-:Y:S06]  /*ada0*/  HMMA.16816.F32.BF16 R8, R156.reuse, R172, R8 ;  /* 0x000000ac9c08723c */ /* 0x040fec0000041808 */
[----:B------:R-:W2:Y:S01]  /*adb0*/  MUFU.EX2 R149, R149 ;  /* 0x0000009500957308 */ /* 0x000ea20000000800 */
[--C-:B------:R-:W-:Y:S09]  /*adc0*/  FFMA.FTZ R173, R28, UR4, -R229.reuse ;  /* 0x000000041cad7c23 */ /* 0x100ff200080108e5 */
[----:B------:R-:W-:Y:S01]  /*add0*/  MUFU.EX2 R151, R151 ;  /* 0x0000009700977308 */ /* 0x000fe20000000800 */
[--C-:B------:R-:W-:Y:S01]  /*ade0*/  FFMA.FTZ R29, R29, UR4, -R229.reuse ;  /* 0x000000041d1d7c23 */ /* 0x100fe200080108e5 */
[----:B------:R-:W-:Y:S01]  /*adf0*/  FFMA.FTZ R172, R25, UR4, -R229 ;  /* 0x0000000419ac7c23 */ /* 0x000fe200080108e5 */
[-C--:B------:R-:W-:Y:S07]  /*ae00*/  HMMA.16816.F32.BF16 R12, R156, R174.reuse, R12 ;  /* 0x000000ae9c0c723c */ /* 0x080fee000004180c */
[----:B------:R-:W4:Y:S01]  /*ae10*/  MUFU.EX2 R148, R148 ;  /* 0x0000009400947308 */ /* 0x000f220000000800 */
[----:B------:R-:W-:Y:S01]  /*ae20*/  FMUL.FTZ R25, R169, R137 ;  /* 0x00000089a9197220 */ /* 0x000fe20000410000 */
[--C-:B------:R-:W-:Y:S08]  /*ae30*/  FFMA.FTZ R48, R48, UR4, -R231.reuse ;  /* 0x0000000430307c23 */ /* 0x100ff000080108e7 */
[----:B------:R-:W-:Y:S01]  /*ae40*/  MUFU.EX2 R112, R112 ;  /* 0x0000007000707308 */ /* 0x000fe20000000800 */
[----:B------:R-:W-:Y:S01]  /*ae50*/  FFMA.FTZ R49, R49, UR4, -R231 ;  /* 0x0000000431317c23 */ /* 0x000fe200080108e7 */
[----:B--2---:R-:W-:Y:S01]  /*ae60*/  F2FP.BF16.F32.PACK_AB R28, R149, R150 ;  /* 0x00000096951c723e */ /* 0x004fe200000010ff */
[C---:B------:R-:W-:Y:S07]  /*ae70*/  HMMA.16816.F32.BF16 R16, R160.reuse, R174, R16 ;  /* 0x000000aea010723c */ /* 0x040fee0000041810 */
[----:B------:R-:W-:Y:S01]  /*ae80*/  MUFU.EX2 R172, R172 ;  /* 0x000000ac00ac7308 */ /* 0x000fe20000000800 */
[----:B------:R-:W-:Y:S01]  /*ae90*/  FFMA.FTZ R174, R24, UR4, -R229 ;  /* 0x0000000418ae7c23 */ /* 0x000fe200080108e5 */
[----:B------:R-:W-:Y:S08]  /*aea0*/  FMUL.FTZ R24, R169, R136 ;  /* 0x00000088a9187220 */ /* 0x000ff00000410000 */
[----:B------:R-:W-:Y:S01]  /*aeb0*/  MUFU.EX2 R48, R48 ;  /* 0x0000003000307308 */ /* 0x000fe20000000800 */
[----:B------:R-:W-:Y:S01]  /*aec0*/  FFMA.FTZ R175, R26, UR4, -R228 ;  /* 0x000000041aaf7c23 */ /* 0x000fe200080108e4 */
[-C--:B------:R-:W-:Y:S08]  /*aed0*/  HMMA.16816.F32.BF16 R20, R160, R176.reuse, R20 ;  /* 0x000000b0a014723c */ /* 0x080ff00000041814 */
[----:B------:R-:W2:Y:S01]  /*aee0*/  MUFU.EX2 R174, R174 ;  /* 0x000000ae00ae7308 */ /* 0x000ea20000000800 */
[----:B------:R-:W-:Y:S01]  /*aef0*/  FMUL.FTZ R26, R168, R138 ;  /* 0x0000008aa81a7220 */ /* 0x000fe20000410000 */
[--C-:B------:R-:W-:Y:S01]  /*af00*/  FFMA.FTZ R50, R50, UR4, -R230.reuse ;  /* 0x0000000432327c23 */ /* 0x100fe200080108e6 */
[--C-:B------:R-:W-:Y:S07]  /*af10*/  FFMA.FTZ R51, R51, UR4, -R230.reuse ;  /* 0x0000000433337c23 */ /* 0x100fee00080108e6 */
[----:B------:R-:W-:Y:S01]  /*af20*/  MUFU.EX2 R175, R175 ;  /* 0x000000af00af7308 */ /* 0x000fe20000000800 */
[----:B------:R-:W-:Y:S01]  /*af30*/  FFMA.FTZ R52, R52, UR4, -R231 ;  /* 0x0000000434347c23 */ /* 0x000fe200080108e7 */
[C---:B------:R-:W-:Y:S08]  /*af40*/  HMMA.16816.F32.BF16 R132, R156.reuse, R176, R132 ;  /* 0x000000b09c84723c */ /* 0x040ff00000041884 */
[----:B------:R-:W-:Y:S01]  /*af50*/  MUFU.EX2 R49, R49 ;  /* 0x0000003100317308 */ /* 0x000fe20000000800 */
[--C-:B------:R-:W-:Y:S01]  /*af60*/  FFMA.FTZ R55, R55, UR4, -R230.reuse ;  /* 0x0000000437377c23 */ /* 0x100fe200080108e6 */
[----:B------:R-:W-:Y:S08]  /*af70*/  FFMA.FTZ R67, R67, UR4, -R230 ;  /* 0x0000000443437c23 */ /* 0x000ff000080108e6 */
[----:B------:R-:W-:Y:S01]  /*af80*/  MUFU.EX2 R50, R50 ;  /* 0x0000003200327308 */ /* 0x000fe20000000800 */
[----:B------:R-:W-:Y:S01]  /*af90*/  FFMA.FTZ R60, R60, UR4, -R229 ;  /* 0x000000043c3c7c23 */ /* 0x000fe200080108e5 */
[-C--:B------:R-:W-:Y:S08]  /*afa0*/  HMMA.16816.F32.BF16 R32, R156, R178.reuse, R32 ;  /* 0x000000b29c20723c */ /* 0x080ff00000041820 */
[----:B------:R-:W-:Y:S01]  /*afb0*/  MUFU.EX2 R153, R153 ;  /* 0x0000009900997308 */ /* 0x000fe20000000800 */
[--C-:B------:R-:W-:Y:S01]  /*afc0*/  FFMA.FTZ R158, R30, UR4, -R228.reuse ;  /* 0x000000041e9e7c23 */ /* 0x100fe200080108e4 */
[--C-:B------:R-:W-:Y:S01]  /*afd0*/  FFMA.FTZ R159, R27, UR4, -R228.reuse ;  /* 0x000000041b9f7c23 */ /* 0x100fe200080108e4 */
[--C-:B------:R-:W-:Y:S07]  /*afe0*/  FFMA.FTZ R157, R31, UR4, -R228.reuse ;  /* 0x000000041f9d7c23 */ /* 0x100fee00080108e4 */
[----:B------:R-:W-:Y:S01]  /*aff0*/  MUFU.EX2 R152, R152 ;  /* 0x0000009800987308 */ /* 0x000fe20000000800 */
[----:B------:R-:W-:Y:S01]  /*b000*/  FMUL.FTZ R27, R168, R139 ;  /* 0x0000008ba81b7220 */ /* 0x000fe20000410000 */
[----:B----4-:R-:W-:Y:S01]  /*b010*/  F2FP.BF16.F32.PACK_AB R30, R148, R151 ;  /* 0x00000097941e723e */ /* 0x010fe200000010ff */
[----:B------:R-:W-:Y:S07]  /*b020*/  FFMA.FTZ R59, R59, UR4, -R228 ;  /* 0x000000043b3b7c23 */ /* 0x000fee00080108e4 */
[----:B------:R-:W-:Y:S01]  /*b030*/  MUFU.EX2 R155, R155 ;  /* 0x0000009b009b7308 */ /* 0x000fe20000000800 */
[----:B--2---:R-:W-:Y:S01]  /*b040*/  F2FP.BF16.F32.PACK_AB R136, R172, R174 ;  /* 0x000000aeac88723e */ /* 0x004fe200000010ff */
[--C-:B------:R-:W-:Y:S01]  /*b050*/  FFMA.FTZ R69, R69, UR4, -R231.reuse ;  /* 0x0000000445457c23 */ /* 0x100fe200080108e7 */
[--C-:B------:R-:W-:Y:S01]  /*b060*/  FFMA.FTZ R71, R71, UR4, -R230.reuse ;  /* 0x0000000447477c23 */ /* 0x100fe200080108e6 */
[----:B------:R-:W-:Y:S06]  /*b070*/  HMMA.16816.F32.BF16 R24, R160, R178, R24 ;  /* 0x000000b2a018723c */ /* 0x000fec0000041818 */
[----:B------:R-:W2:Y:S01]  /*b080*/  MUFU.EX2 R154, R154 ;  /* 0x0000009a009a7308 */ /* 0x000ea20000000800 */
[----:B------:R-:W-:Y:S09]  /*b090*/  FFMA.FTZ R160, R37, UR4, -R231 ;  /* 0x0000000425a07c23 */ /* 0x000ff200080108e7 */
[----:B------:R4:W-:Y:S01]  /*b0a0*/  MUFU.EX2 R156, R29 ;  /* 0x0000001d009c7308 */ /* 0x0009e20000000800 */
[----:B------:R-:W-:Y:S01]  /*b0b0*/  FFMA.FTZ R161, R38, UR4, -R230 ;  /* 0x0000000426a17c23 */ /* 0x000fe200080108e6 */
[--C-:B------:R-:W-:Y:S01]  /*b0c0*/  FFMA.FTZ R162, R42, UR4, -R228.reuse ;  /* 0x000000042aa27c23 */ /* 0x100fe200080108e4 */
[--C-:B------:R-:W-:Y:S07]  /*b0d0*/  FFMA.FTZ R75, R75, UR4, -R228.reuse ;  /* 0x000000044b4b7c23 */ /* 0x100fee00080108e4 */
[----:B------:R-:W5:Y:S01]  /*b0e0*/  MUFU.EX2 R159, R159 ;  /* 0x0000009f009f7308 */ /* 0x000f620000000800 */
[--C-:B------:R-:W-:Y:S01]  /*b0f0*/  FFMA.FTZ R92, R92, UR4, -R229.reuse ;  /* 0x000000045c5c7c23 */ /* 0x100fe200080108e5 */
[--C-:B------:R-:W-:Y:S01]  /*b100*/  FFMA.FTZ R94, R94, UR4, -R228.reuse ;  /* 0x000000045e5e7c23 */ /* 0x100fe200080108e4 */
[--C-:B------:R-:W-:Y:S07]  /*b110*/  FFMA.FTZ R108, R108, UR4, -R229.reuse ;  /* 0x000000046c6c7c23 */ /* 0x100fee00080108e5 */
[----:B------:R-:W1:Y:S01]  /*b120*/  MUFU.EX2 R173, R173 ;  /* 0x000000ad00ad7308 */ /* 0x000e620000000800 */
[----:B------:R-:W-:Y:S01]  /*b130*/  FFMA.FTZ R109, R109, UR4, -R229 ;  /* 0x000000046d6d7c23 */ /* 0x000fe200080108e5 */
[----:B--2---:R-:W-:Y:S01]  /*b140*/  F2FP.BF16.F32.PACK_AB R31, R154, R155 ;  /* 0x0000009b9a1f723e */ /* 0x004fe200000010ff */
[--C-:B------:R-:W-:Y:S07]  /*b150*/  FFMA.FTZ R106, R106, UR4, -R228.reuse ;  /* 0x000000046a6a7c23 */ /* 0x100fee00080108e4 */
[----:B------:R-:W-:Y:S01]  /*b160*/  MUFU.EX2 R158, R158 ;  /* 0x0000009e009e7308 */ /* 0x000fe20000000800 */
[--C-:B------:R-:W-:Y:S01]  /*b170*/  FFMA.FTZ R107, R107, UR4, -R228.reuse ;  /* 0x000000046b6b7c23 */ /* 0x100fe200080108e4 */
[----:B----4-:R-:W-:Y:S01]  /*b180*/  F2FP.BF16.F32.PACK_AB R29, R152, R153 ;  /* 0x00000099981d723e */ /* 0x010fe200000010ff */
[--C-:B------:R-:W-:Y:S07]  /*b190*/  FFMA.FTZ R110, R110, UR4, -R228.reuse ;  /* 0x000000046e6e7c23 */ /* 0x100fee00080108e4 */
[----:B------:R-:W2:Y:S01]  /*b1a0*/  MUFU.EX2 R157, R157 ;  /* 0x0000009d009d7308 */ /* 0x000ea20000000800 */
[----:B------:R-:W-:Y:S01]  /*b1b0*/  FFMA.FTZ R111, R111, UR4, -R228 ;  /* 0x000000046f6f7c23 */ /* 0x000fe200080108e4 */
[----:B-----5:R-:W-:Y:S01]  /*b1c0*/  F2FP.BF16.F32.PACK_AB R137, R159, R175 ;  /* 0x000000af9f89723e */ /* 0x020fe200000010ff */
[----:B------:R-:W-:Y:S07]  /*b1d0*/  FFMA.FTZ R226, R169, R220, R226 ;  /* 0x000000dca9e27223 */ /* 0x000fee00000100e2 */
[----:B------:R-:W-:Y:S01]  /*b1e0*/  MUFU.EX2 R160, R160 ;  /* 0x000000a000a07308 */ /* 0x000fe20000000800 */
[-C--:B---3--:R-:W-:Y:S09]  /*b1f0*/  HMMA.16816.F32.BF16 R4, R28, R144.reuse, R4 ;  /* 0x000000901c04723c */ /* 0x088ff20000041804 */
[----:B------:R-:W-:Y:S01]  /*b200*/  MUFU.EX2 R161, R161 ;  /* 0x000000a100a17308 */ /* 0x000fe20000000800 */
[----:B-1----:R-:W-:Y:S01]  /*b210*/  F2FP.BF16.F32.PACK_AB R138, R156, R173 ;  /* 0x000000ad9c8a723e */ /* 0x002fe200000010ff */
[----:B------:R-:W-:Y:S08]  /*b220*/  FADD.FTZ R226, R223, R226 ;  /* 0x000000e2dfe27221 */ /* 0x000ff00000010000 */
[----:B------:R-:W-:Y:S01]  /*b230*/  MUFU.EX2 R51, R51 ;  /* 0x0000003300337308 */ /* 0x000fe20000000800 */
[----:B------:R-:W-:Y:S01]  /*b240*/  FFMA.FTZ R227, R168, R219, R227 ;  /* 0x000000dba8e37223 */ /* 0x000fe200000100e3 */
[----:B--2---:R-:W-:Y:S01]  /*b250*/  F2FP.BF16.F32.PACK_AB R139, R157, R158 ;  /* 0x0000009e9d8b723e */ /* 0x004fe200000010ff */
[----:B------:R-:W-:Y:S07]  /*b260*/  FADD.FTZ R226, R186, R226 ;  /* 0x000000e2bae27221 */ /* 0x000fee0000010000 */
[----:B------:R-:W-:Y:S01]  /*b270*/  MUFU.EX2 R162, R162 ;  /* 0x000000a200a27308 */ /* 0x000fe20000000800 */
[----:B------:R-:W-:Y:S01]  /*b280*/  FFMA.FTZ R225, R166, R217, R225 ;  /* 0x000000d9a6e17223 */ /* 0x000fe200000100e1 */
[----:B------:R-:W-:Y:S01]  /*b290*/  ISETP.GT.AND P0, PT, R216, RZ, PT ;  /* 0x000000ffd800720c */ /* 0x000fe20003f04270 */
[----:B------:R-:W-:Y:S07]  /*b2a0*/  FADD.FTZ R226, R185, R226 ;  /* 0x000000e2b9e27221 */ /* 0x000fee0000010000 */
[----:B------:R-:W-:Y:S01]  /*b2b0*/  MUFU.EX2 R55, R55 ;  /* 0x0000003700377308 */ /* 0x000fe20000000800 */
[C---:B------:R-:W-:Y:S09]  /*b2c0*/  HMMA.16816.F32.BF16 R8, R136.reuse, R144, R8 ;  /* 0x000000908808723c */ /* 0x040ff20000041808 */
[----:B------:R-:W-:Y:S01]  /*b2d0*/  MUFU.EX2 R60, R60 ;  /* 0x0000003c003c7308 */ /* 0x000fe20000000800 */
[----:B------:R-:W-:Y:S01]  /*b2e0*/  FFMA.FTZ R145, R36, UR4, -R231 ;  /* 0x0000000424917c23 */ /* 0x000fe200080108e7 */
[----:B------:R-:W-:Y:S01]  /*b2f0*/  FFMA.FTZ R144, R39, UR4, -R230 ;  /* 0x0000000427907c23 */ /* 0x000fe200080108e6 */
[----:B------:R-:W-:Y:S01]  /*b300*/  FADD.FTZ R226, R150, R226 ;  /* 0x000000e296e27221 */ /* 0x000fe20000010000 */
[----:B------:R-:W1:Y:S01]  /*b310*/  LDSM.16.MT88.4 R36, [R189+0x4800] ;  /* 0x00480000bd24783b */ /* 0x000e620000004200 */
[-C--:B------:R-:W-:Y:S05]  /*b320*/  HMMA.16816.F32.BF16 R12, R136, R146.reuse, R12 ;  /* 0x00000092880c723c */ /* 0x080fea000004180c */
[----:B------:R-:W-:Y:S01]  /*b330*/  MUFU.EX2 R92, R92 ;  /* 0x0000005c005c7308 */ /* 0x000fe20000000800 */
[----:B------:R-:W-:Y:S01]  /*b340*/  FADD.FTZ R226, R149, R226 ;  /* 0x000000e295e27221 */ /* 0x000fe20000010000 */
[----:B------:R-:W-:Y:S08]  /*b350*/  FADD.FTZ R227, R222, R227 ;  /* 0x000000e3dee37221 */ /* 0x000ff00000010000 */
[----:B------:R-:W2:Y:S01]  /*b360*/  MUFU.EX2 R145, R145 ;  /* 0x0000009100917308 */ /* 0x000ea20000000800 */
[----:B------:R-:W-:Y:S01]  /*b370*/  FADD.FTZ R225, R187, R225 ;  /* 0x000000e1bbe17221 */ /* 0x000fe20000010000 */
[----:B------:R-:W-:Y:S01]  /*b380*/  FADD.FTZ R226, R151, R226 ;  /* 0x000000e297e27221 */ /* 0x000fe20000010000 */
[C---:B------:R-:W-:Y:S07]  /*b390*/  HMMA.16816.F32.BF16 R16, R28.reuse, R146, R16 ;  /* 0x000000921c10723c */ /* 0x040fee0000041810 */
[----:B------:R-:W3:Y:S01]  /*b3a0*/  MUFU.EX2 R144, R144 ;  /* 0x0000009000907308 */ /* 0x000ee20000000800 */
[----:B------:R-:W-:Y:S01]  /*b3b0*/  FADD.FTZ R226, R148, R226 ;  /* 0x000000e294e27221 */ /* 0x000fe20000010000 */
[--C-:B------:R-:W-:Y:S01]  /*b3c0*/  FFMA.FTZ R147, R40, UR4, -R229.reuse ;  /* 0x0000000428937c23 */ /* 0x100fe200080108e5 */
[----:B------:R-:W-:Y:S01]  /*b3d0*/  LDSM.16.MT88.4 R148, [R189+0x5c00] ;  /* 0x005c0000bd94783b */ /* 0x000fe20000004200 */
[----:B------:R-:W-:Y:S01]  /*b3e0*/  FFMA.FTZ R146, R41, UR4, -R229 ;  /* 0x0000000429927c23 */ /* 0x000fe200080108e5 */
[-C--:B------:R-:W-:Y:S05]  /*b3f0*/  HMMA.16816.F32.BF16 R20, R28, R140.reuse, R20 ;  /* 0x0000008c1c14723c */ /* 0x080fea0000041814 */
[----:B------:R-:W-:Y:S01]  /*b400*/  MUFU.EX2 R94, R94 ;  /* 0x0000005e005e7308 */ /* 0x000fe20000000800 */
[----:B------:R-:W-:Y:S01]  /*b410*/  FADD.FTZ R227, R184, R227 ;  /* 0x000000e3b8e37221 */ /* 0x000fe20000010000 */
[----:B------:R-:W-:Y:S08]  /*b420*/  FADD.FTZ R225, R182, R225 ;  /* 0x000000e1b6e17221 */ /* 0x000ff00000010000 */
[----:B------:R-:W-:Y:S01]  /*b430*/  MUFU.EX2 R147, R147 ;  /* 0x0000009300937308 */ /* 0x000fe20000000800 */
[----:B------:R-:W-:Y:S01]  /*b440*/  FFMA.FTZ R224, R167, R218, R224 ;  /* 0x000000daa7e07223 */ /* 0x000fe200000100e0 */
[----:B------:R-:W-:Y:S01]  /*b450*/  FADD.FTZ R227, R180, R227 ;  /* 0x000000e3b4e37221 */ /* 0x000fe20000010000 */
[C---:B------:R-:W-:Y:S07]  /*b460*/  HMMA.16816.F32.BF16 R132, R136.reuse, R140, R132 ;  /* 0x0000008c8884723c */ /* 0x040fee0000041884 */
[----:B------:R4:W-:Y:S01]  /*b470*/  MUFU.EX2 R141, R44 ;  /* 0x0000002c008d7308 */ /* 0x0009e20000000800 */
[----:B------:R-:W-:Y:S09]  /*b480*/  FFMA.FTZ R140, R45, UR4, -R229 ;  /* 0x000000042d8c7c23 */ /* 0x000ff200080108e5 */
[----:B------:R-:W5:Y:S01]  /*b490*/  MUFU.EX2 R146, R146 ;  /* 0x0000009200927308 */ /* 0x000f620000000800 */
[----:B------:R-:W-:Y:S01]  /*b4a0*/  FADD.FTZ R225, R181, R225 ;  /* 0x000000e1b5e17221 */ /* 0x000fe20000010000 */
[----:B------:R-:W-:Y:S01]  /*b4b0*/  FADD.FTZ R153, R153, R227 ;  /* 0x000000e399997221 */ /* 0x000fe20000010000 */
[-C--:B------:R-:W-:Y:S07]  /*b4c0*/  HMMA.16816.F32.BF16 R32, R136, R142.reuse, R32 ;  /* 0x0000008e8820723c */ /* 0x080fee0000041820 */
[----:B------:R-:W-:Y:S01]  /*b4d0*/  MUFU.EX2 R138, R43 ;  /* 0x0000002b008a7308 */ /* 0x000fe20000000800 */
[--C-:B------:R-:W-:Y:S01]  /*b4e0*/  FFMA.FTZ R137, R46, UR4, -R228.reuse ;  /* 0x000000042e897c23 */ /* 0x100fe200080108e4 */
[----:B------:R-:W-:Y:S08]  /*b4f0*/  FFMA.FTZ R136, R47, UR4, -R228 ;  /* 0x000000042f887c23 */ /* 0x000ff000080108e4 */
[----:B------:R-:W1:Y:S01]  /*b500*/  MUFU.EX2 R140, R140 ;  /* 0x0000008c008c7308 */ /* 0x000e620000000800 */
[--C-:B------:R-:W-:Y:S01]  /*b510*/  FFMA.FTZ R139, R54, UR4, -R230.reuse ;  /* 0x00000004368b7c23 */ /* 0x100fe200080108e6 */
[----:B----4-:R-:W4:Y:S01]  /*b520*/  LDSM.16.MT88.4 R44, [R171+0x4800] ;  /* 0x00480000ab2c783b */ /* 0x010f220000004200 */
[----:B------:R-:W-:Y:S07]  /*b530*/  HMMA.16816.F32.BF16 R24, R28, R142, R24 ;  /* 0x0000008e1c18723c */ /* 0x000fee0000041818 */
[----:B------:R-:W-:Y:S01]  /*b540*/  MUFU.EX2 R137, R137 ;  /* 0x0000008900897308 */ /* 0x000fe20000000800 */
[----:B--2---:R-:W-:Y:S09]  /*b550*/  F2FP.BF16.F32.PACK_AB R28, R160, R145 ;  /* 0x00000091a01c723e */ /* 0x004ff200000010ff */
[----:B------:R-:W2:Y:S01]  /*b560*/  MUFU.EX2 R136, R136 ;  /* 0x0000008800887308 */ /* 0x000ea20000000800 */
[----:B---3--:R-:W-:Y:S01]  /*b570*/  F2FP.BF16.F32.PACK_AB R29, R144, R161 ;  /* 0x000000a1901d723e */ /* 0x008fe200000010ff */
[----:B------:R-:W-:Y:S01]  /*b580*/  FFMA.FTZ R142, R56, UR4, -R229 ;  /* 0x00000004388e7c23 */ /* 0x000fe200080108e5 */
[----:B------:R-:W-:Y:S07]  /*b590*/  F2FP.BF16.F32.PACK_AB R30, R49, R48 ;  /* 0x00000030311e723e */ /* 0x000fee00000010ff */
[----:B------:R-:W-:Y:S01]  /*b5a0*/  MUFU.EX2 R139, R139 ;  /* 0x0000008b008b7308 */ /* 0x000fe20000000800 */
[----:B------:R-:W-:Y:S01]  /*b5b0*/  F2FP.BF16.F32.PACK_AB R31, R51, R50 ;  /* 0x00000032331f723e */ /* 0x000fe200000010ff */
[----:B------:R-:W-:Y:S01]  /*b5c0*/  FFMA.FTZ R143, R70, UR4, -R230 ;  /* 0x00000004468f7c23 */ /* 0x000fe200080108e6 */
[----:B-----5:R-:W-:Y:S07]  /*b5d0*/  F2FP.BF16.F32.PACK_AB R40, R146, R147 ;  /* 0x000000939228723e */ /* 0x020fee00000010ff */
[----:B------:R-:W-:Y:S01]  /*b5e0*/  MUFU.EX2 R56, R67 ;  /* 0x0000004300387308 */ /* 0x000fe20000000800 */
[----:B-1----:R-:W-:Y:S01]  /*b5f0*/  F2FP.BF16.F32.PACK_AB R42, R140, R141 ;  /* 0x0000008d8c2a723e */ /* 0x002fe200000010ff */
[----:B------:R-:W-:Y:S01]  /*b600*/  FADD.FTZ R225, R175, R225 ;  /* 0x000000e1afe17221 */ /* 0x000fe20000010000 */
[----:B------:R-:W-:Y:S01]  /*b610*/  F2FP.BF16.F32.PACK_AB R41, R138, R162 ;  /* 0x000000a28a29723e */ /* 0x000fe200000010ff */
[-C--:B------:R-:W-:Y:S06]  /*b620*/  HMMA.16816.F32.BF16 R4, R28, R36.reuse, R4 ;  /* 0x000000241c04723c */ /* 0x080fec0000041804 */
[----:B------:R1:W-:Y:S01]  /*b630*/  MUFU.EX2 R67, R142 ;  /* 0x0000008e00437308 */ /* 0x0003e20000000800 */
[----:B--2---:R-:W-:Y:S01]  /*b640*/  F2FP.BF16.F32.PACK_AB R43, R136, R137 ;  /* 0x00000089882b723e */ /* 0x004fe200000010ff */
[----:B------:R-:W-:Y:S08]  /*b650*/  FADD.FTZ R153, R152, R153 ;  /* 0x0000009998997221 */ /* 0x000ff00000010000 */
[----:B------:R2:W-:Y:S01]  /*b660*/  MUFU.EX2 R70, R69 ;  /* 0x0000004500467308 */ /* 0x0005e20000000800 */
[----:B------:R-:W-:Y:S01]  /*b670*/  IADD3 R216, PT, PT, R216, -0x1, RZ ;  /* 0xffffffffd8d87810 */ /* 0x000fe20007ffe0ff */
[----:B------:R-:W-:Y:S01]  /*b680*/  FADD.FTZ R225, R159, R225 ;  /* 0x000000e19fe17221 */ /* 0x000fe20000010000 */
[----:B------:R-:W-:Y:S07]  /*b690*/  FADD.FTZ R224, R221, R224 ;  /* 0x000000e0dde07221 */ /* 0x000fee0000010000 */
[----:B------:R-:W-:Y:S01]  /*b6a0*/  MUFU.EX2 R143, R143 ;  /* 0x0000008f008f7308 */ /* 0x000fe20000000800 */
[C---:B------:R-:W-:Y:S09]  /*b6b0*/  HMMA.16816.F32.BF16 R8, R40.reuse, R36, R8 ;  /* 0x000000242808723c */ /* 0x040ff20000041808 */
[----:B------:R-:W-:Y:S01]  /*b6c0*/  MUFU.EX2 R108, R108 ;  /* 0x0000006c006c7308 */ /* 0x000fe20000000800 */
[--C-:B------:R-:W-:Y:S01]  /*b6d0*/  FFMA.FTZ R36, R53, UR4, -R231.reuse ;  /* 0x0000000435247c23 */ /* 0x100fe200080108e7 */
[--C-:B-1----:R-:W-:Y:S01]  /*b6e0*/  FFMA.FTZ R142, R68, UR4, -R231.reuse ;  /* 0x00000004448e7c23 */ /* 0x102fe200080108e7 */
[--C-:B------:R-:W-:Y:S07]  /*b6f0*/  FFMA.FTZ R68, R80, UR4, -R231.reuse ;  /* 0x0000000450447c23 */ /* 0x100fee00080108e7 */
[----:B------:R-:W-:Y:S01]  /*b700*/  MUFU.EX2 R53, R52 ;  /* 0x0000003400357308 */ /* 0x000fe20000000800 */
[-C--:B------:R-:W-:Y:S09]  /*b710*/  HMMA.16816.F32.BF16 R12, R40, R38.reuse, R12 ;  /* 0x00000026280c723c */ /* 0x080ff2000004180c */
[----:B------:R1:W3:Y:S01]  /*b720*/  MUFU.EX2 R54, R36 ;  /* 0x0000002400367308 */ /* 0x0002e20000000800 */
[--C-:B--2---:R-:W-:Y:S01]  /*b730*/  FFMA.FTZ R69, R83, UR4, -R230.reuse ;  /* 0x0000000453457c23 */ /* 0x104fe200080108e6 */
[--C-:B------:R-:W-:Y:S01]  /*b740*/  FFMA.FTZ R83, R86, UR4, -R230.reuse ;  /* 0x0000000456537c23 */ /* 0x100fe200080108e6 */
[--C-:B------:R-:W-:Y:S07]  /*b750*/  FFMA.FTZ R86, R97, UR4, -R231.reuse ;  /* 0x0000000461567c23 */ /* 0x100fee00080108e7 */
[----:B------:R-:W-:Y:S01]  /*b760*/  MUFU.EX2 R80, R71 ;  /* 0x0000004700507308 */ /* 0x000fe20000000800 */
[C---:B------:R-:W-:Y:S09]  /*b770*/  HMMA.16816.F32.BF16 R16, R28.reuse, R38, R16 ;  /* 0x000000261c10723c */ /* 0x040ff20000041810 */
[----:B------:R-:W-:Y:S01]  /*b780*/  MUFU.EX2 R142, R142 ;  /* 0x0000008e008e7308 */ /* 0x000fe20000000800 */
[--C-:B------:R-:W-:Y:S01]  /*b790*/  FFMA.FTZ R97, R100, UR4, -R231.reuse ;  /* 0x0000000464617c23 */ /* 0x100fe200080108e7 */
[--C-:B------:R-:W-:Y:S01]  /*b7a0*/  FFMA.FTZ R100, R101, UR4, -R231.reuse ;  /* 0x0000000465647c23 */ /* 0x100fe200080108e7 */
[--C-:B------:R-:W-:Y:S07]  /*b7b0*/  FFMA.FTZ R101, R113, UR4, -R231.reuse ;  /* 0x0000000471657c23 */ /* 0x100fee00080108e7 */
[----:B------:R-:W-:Y:S01]  /*b7c0*/  MUFU.EX2 R68, R68 ;  /* 0x0000004400447308 */ /* 0x000fe20000000800 */
[-C--:B----4-:R-:W-:Y:S01]  /*b7d0*/  HMMA.16816.F32.BF16 R20, R28, R44.reuse, R20 ;  /* 0x0000002c1c14723c */ /* 0x090fe20000041814 */
[----:B-1----:R-:W1:Y:S02]  /*b7e0*/  LDSM.16.MT88.4 R36, [R189+0x4c00] ;  /* 0x004c0000bd24783b */ /* 0x002e640000004200 */
[--C-:B------:R-:W-:Y:S01]  /*b7f0*/  FFMA.FTZ R52, R64, UR4, -R231.reuse ;  /* 0x0000000440347c23 */ /* 0x100fe200080108e7 */
[----:B------:R-:W-:Y:S01]  /*b800*/  FFMA.FTZ R64, R65, UR4, -R231 ;  /* 0x0000000441407c23 */ /* 0x000fe200080108e7 */
[--C-:B------:R-:W-:Y:S04]  /*b810*/  FFMA.FTZ R65, R66, UR4, -R230.reuse ;  /* 0x0000000442417c23 */ /* 0x100fe800080108e6 */
[----:B------:R-:W-:Y:S01]  /*b820*/  MUFU.EX2 R97, R97 ;  /* 0x0000006100617308 */ /* 0x000fe20000000800 */
[----:B------:R-:W-:Y:S01]  /*b830*/  FFMA.FTZ R113, R103, UR4, -R230 ;  /* 0x0000000467717c23 */ /* 0x000fe200080108e6 */
[C---:B------:R-:W-:Y:S08]  /*b840*/  HMMA.16816.F32.BF16 R132, R40.reuse, R44, R132 ;  /* 0x0000002c2884723c */ /* 0x040ff00000041884 */
[----:B------:R-:W-:Y:S01]  /*b850*/  MUFU.EX2 R52, R52 ;  /* 0x0000003400347308 */ /* 0x000fe20000000800 */
[--C-:B------:R-:W-:Y:S01]  /*b860*/  FFMA.FTZ R66, R57, UR4, -R229.reuse ;  /* 0x0000000439427c23 */ /* 0x100fe200080108e5 */
[----:B------:R-:W-:Y:S08]  /*b870*/  FFMA.FTZ R57, R61, UR4, -R229 ;  /* 0x000000043d397c23 */ /* 0x000ff000080108e5 */
[----:B------:R-:W2:Y:S01]  /*b880*/  MUFU.EX2 R64, R64 ;  /* 0x0000004000407308 */ /* 0x000ea20000000800 */
[--C-:B------:R-:W-:Y:S01]  /*b890*/  FFMA.FTZ R61, R58, UR4, -R228.reuse ;  /* 0x000000043a3d7c23 */ /* 0x100fe200080108e4 */
[-C--:B------:R-:W-:Y:S08]  /*b8a0*/  HMMA.16816.F32.BF16 R32, R40, R46.reuse, R32 ;  /* 0x0000002e2820723c */ /* 0x080ff00000041820 */
[----:B------:R-:W4:Y:S01]  /*b8b0*/  MUFU.EX2 R65, R65 ;  /* 0x0000004100417308 */ /* 0x000f220000000800 */
[--C-:B------:R-:W-:Y:S01]  /*b8c0*/  FFMA.FTZ R58, R63, UR4, -R228.reuse ;  /* 0x000000043f3a7c23 */ /* 0x100fe200080108e4 */
[----:B------:R-:W-:Y:S01]  /*b8d0*/  FFMA.FTZ R40, R62, UR4, -R228 ;  /* 0x000000043e287c23 */ /* 0x000fe200080108e4 */
[--C-:B------:R-:W-:Y:S07]  /*b8e0*/  FFMA.FTZ R103, R114, UR4, -R230.reuse ;  /* 0x0000000472677c23 */ /* 0x100fee00080108e6 */
[----:B------:R-:W-:Y:S01]  /*b8f0*/  MUFU.EX2 R62, R59 ;  /* 0x0000003b003e7308 */ /* 0x000fe20000000800 */
[----:B------:R-:W-:Y:S01]  /*b900*/  FFMA.FTZ R63, R81, UR4, -R231 ;  /* 0x00000004513f7c23 */ /* 0x000fe200080108e7 */
[----:B------:R-:W-:Y:S01]  /*b910*/  HMMA.16816.F32.BF16 R24, R28, R46, R24 ;  /* 0x0000002e1c18723c */ /* 0x000fe20000041818 */
[----:B------:R-:W5:Y:S07]  /*b920*/  LDSM.16.MT88.4 R44, [R171+0x4c00] ;  /* 0x004c0000ab2c783b */ /* 0x000f6e0000004200 */
[----:B------:R-:W-:Y:S01]  /*b930*/  MUFU.EX2 R66, R66 ;  /* 0x0000004200427308 */ /* 0x000fe20000000800 */
[----:B---3--:R-:W-:Y:S01]  /*b940*/  F2FP.BF16.F32.PACK_AB R28, R54, R53 ;  /* 0x00000035361c723e */ /* 0x008fe200000010ff */
[--C-:B------:R-:W-:Y:S08]  /*b950*/  FFMA.FTZ R81, R72, UR4, -R229.reuse ;  /* 0x0000000448517c23 */ /* 0x100ff000080108e5 */
[----:B------:R-:W3:Y:S01]  /*b960*/  MUFU.EX2 R57, R57 ;  /* 0x0000003900397308 */ /* 0x000ee20000000800 */
[----:B------:R-:W-:Y:S01]  /*b970*/  F2FP.BF16.F32.PACK_AB R29, R55, R139 ;  /* 0x0000008b371d723e */ /* 0x000fe200000010ff */
[--C-:B------:R-:W-:Y:S01]  /*b980*/  FFMA.FTZ R72, R73, UR4, -R229.reuse ;  /* 0x0000000449487c23 */ /* 0x100fe200080108e5 */
[----:B--2---:R-:W-:Y:S07]  /*b990*/  F2FP.BF16.F32.PACK_AB R30, R64, R52 ;  /* 0x00000034401e723e */ /* 0x004fee00000010ff */
[----:B------:R-:W2:Y:S01]  /*b9a0*/  MUFU.EX2 R61, R61 ;  /* 0x0000003d003d7308 */ /* 0x000ea20000000800 */
[----:B----4-:R-:W-:Y:S01]  /*b9b0*/  F2FP.BF16.F32.PACK_AB R31, R56, R65 ;  /* 0x00000041381f723e */ /* 0x010fe200000010ff */
[----:B------:R-:W-:Y:S01]  /*b9c0*/  FFMA.FTZ R73, R76, UR4, -R229 ;  /* 0x000000044c497c23 */ /* 0x000fe200080108e5 */
[--C-:B------:R-:W-:Y:S07]  /*b9d0*/  FFMA.FTZ R71, R82, UR4, -R230.reuse ;  /* 0x0000000452477c23 */ /* 0x100fee00080108e6 */
[----:B------:R4:W-:Y:S01]  /*b9e0*/  MUFU.EX2 R59, R40 ;  /* 0x00000028003b7308 */ /* 0x0009e20000000800 */
[----:B------:R-:W-:Y:S01]  /*b9f0*/  FFMA.FTZ R82, R84, UR4, -R231 ;  /* 0x0000000454527c23 */ /* 0x000fe200080108e7 */
[--C-:B------:R-:W-:Y:S01]  /*ba00*/  FFMA.FTZ R84, R87, UR4, -R230.reuse ;  /* 0x0000000457547c23 */ /* 0x100fe200080108e6 */
[----:B------:R-:W-:Y:S01]  /*ba10*/  FFMA.FTZ R87, R98, UR4, -R230 ;  /* 0x0000000462577c23 */ /* 0x000fe200080108e6 */
[-C--:B-1----:R-:W-:Y:S06]  /*ba20*/  HMMA.16816.F32.BF16 R4, R28, R36.reuse, R4 ;  /* 0x000000241c04723c */ /* 0x082fec0000041804 */
[----:B------:R-:W1:Y:S01]  /*ba30*/  MUFU.EX2 R58, R58 ;  /* 0x0000003a003a7308 */ /* 0x000e620000000800 */
[----:B---3--:R-:W-:Y:S01]  /*ba40*/  F2FP.BF16.F32.PACK_AB R42, R57, R60 ;  /* 0x0000003c392a723e */ /* 0x008fe200000010ff */
[--C-:B------:R-:W-:Y:S08]  /*ba50*/  FFMA.FTZ R98, R88, UR4, -R229.reuse ;  /* 0x0000000458627c23 */ /* 0x100ff000080108e5 */
[----:B------:R3:W-:Y:S01]  /*ba60*/  MUFU.EX2 R76, R72 ;  /* 0x00000048004c7308 */ /* 0x0007e20000000800 */
[----:B--2---:R-:W-:Y:S01]  /*ba70*/  F2FP.BF16.F32.PACK_AB R41, R62, R61 ;  /* 0x0000003d3e29723e */ /* 0x004fe200000010ff */
[--C-:B------:R-:W-:Y:S01]  /*ba80*/  FFMA.FTZ R114, R104, UR4, -R229.reuse ;  /* 0x0000000468727c23 */ /* 0x100fe200080108e5 */
[----:B------:R-:W-:Y:S07]  /*ba90*/  FFMA.FTZ R104, R105, UR4, -R229 ;  /* 0x0000000469687c23 */ /* 0x000fee00080108e5 */
[----:B------:R-:W-:Y:S01]  /*baa0*/  MUFU.EX2 R101, R101 ;  /* 0x0000006500657308 */ /* 0x000fe20000000800 */
[----:B----4-:R-:W-:Y:S01]  /*bab0*/  F2FP.BF16.F32.PACK_AB R40, R66, R67 ;  /* 0x000000434228723e */ /* 0x010fe200000010ff */
[----:B------:R-:W-:Y:S01]  /*bac0*/  FADD.FTZ R153, R155, R153 ;  /* 0x000000999b997221 */ /* 0x000fe20000010000 */
[----:B------:R-:W-:Y:S07]  /*bad0*/  MOV R169, R2 ;  /* 0x0000000200a97202 */ /* 0x000fee0000000f00 */
[----:B------:R-:W-:Y:S01]  /*bae0*/  MUFU.EX2 R103, R103 ;  /* 0x0000006700677308 */ /* 0x000fe20000000800 */
[----:B------:R-:W-:Y:S01]  /*baf0*/  FADD.FTZ R225, R158, R225 ;  /* 0x000000e19ee17221 */ /* 0x000fe20000010000 */
[----:B-1----:R-:W-:Y:S01]  /*bb00*/  F2FP.BF16.F32.PACK_AB R43, R58, R59 ;  /* 0x0000003b3a2b723e */ /* 0x002fe200000010ff */
[----:B------:R-:W-:Y:S07]  /*bb10*/  FADD.FTZ R224, R183, R224 ;  /* 0x000000e0b7e07221 */ /* 0x000fee0000010000 */
[----:B------:R-:W-:Y:S01]  /*bb20*/  MUFU.EX2 R63, R63 ;  /* 0x0000003f003f7308 */ /* 0x000fe20000000800 */
[----:B------:R-:W-:Y:S01]  /*bb30*/  MOV R168, R3 ;  /* 0x0000000300a87202 */ /* 0x000fe20000000f00 */
[----:B---3--:R-:W-:Y:S01]  /*bb40*/  FFMA.FTZ R72, R77, UR4, -R229 ;  /* 0x000000044d487c23 */ /* 0x008fe200080108e5 */
[--C-:B------:R-:W-:Y:S07]  /*bb50*/  FFMA.FTZ R77, R74, UR4, -R228.reuse ;  /* 0x000000044a4d7c23 */ /* 0x100fee00080108e4 */
[----:B------:R-:W-:Y:S01]  /*bb60*/  MUFU.EX2 R71, R71 ;  /* 0x0000004700477308 */ /* 0x000fe20000000800 */
[C---:B------:R-:W-:Y:S09]  /*bb70*/  HMMA.16816.F32.BF16 R8, R40.reuse, R36, R8 ;  /* 0x000000242808723c */ /* 0x040ff20000041808 */
[----:B------:R-:W-:Y:S01]  /*bb80*/  MUFU.EX2 R69, R69 ;  /* 0x0000004500457308 */ /* 0x000fe20000000800 */
[----:B------:R-:W-:Y:S01]  /*bb90*/  FFMA.FTZ R74, R79, UR4, -R228 ;  /* 0x000000044f4a7c23 */ /* 0x000fe200080108e4 */
[--C-:B------:R-:W-:Y:S01]  /*bba0*/  FFMA.FTZ R79, R85, UR4, -R231.reuse ;  /* 0x00000004554f7c23 */ /* 0x100fe200080108e7 */
[----:B------:R-:W-:Y:S07]  /*bbb0*/  FFMA.FTZ R85, R96, UR4, -R231 ;  /* 0x0000000460557c23 */ /* 0x000fee00080108e7 */
[----:B------:R-:W-:Y:S01]  /*bbc0*/  MUFU.EX2 R81, R81 ;  /* 0x0000005100517308 */ /* 0x000fe20000000800 */
[-C--:B------:R-:W-:Y:S09]  /*bbd0*/  HMMA.16816.F32.BF16 R12, R40, R38.reuse, R12 ;  /* 0x00000026280c723c */ /* 0x080ff2000004180c */
[----:B------:R-:W-:Y:S01]  /*bbe0*/  MUFU.EX2 R73, R73 ;  /* 0x0000004900497308 */ /* 0x000fe20000000800 */
[--C-:B------:R-:W-:Y:S01]  /*bbf0*/  FFMA.FTZ R96, R99, UR4, -R230.reuse ;  /* 0x0000000463607c23 */ /* 0x100fe200080108e6 */
[--C-:B------:R-:W-:Y:S01]  /*bc00*/  FFMA.FTZ R99, R102, UR4, -R230.reuse ;  /* 0x0000000466637c23 */ /* 0x100fe200080108e6 */
[----:B------:R-:W-:Y:S07]  /*bc10*/  FFMA.FTZ R102, R115, UR4, -R230 ;  /* 0x0000000473667c23 */ /* 0x000fee00080108e6 */
[----:B------:R-:W1:Y:S01]  /*bc20*/  MUFU.EX2 R72, R72 ;  /* 0x0000004800487308 */ /* 0x000e620000000800 */
[C---:B------:R-:W-:Y:S01]  /*bc30*/  HMMA.16816.F32.BF16 R16, R28.reuse, R38, R16 ;  /* 0x000000261c10723c */ /* 0x040fe20000041810 */
[----:B------:R-:W2:Y:S08]  /*bc40*/  LDSM.16.MT88.4 R36, [R189+0x5000] ;  /* 0x00500000bd24783b */ /* 0x000eb00000004200 */
[----:B------:R-:W-:Y:S01]  /*bc50*/  MUFU.EX2 R99, R99 ;  /* 0x0000006300637308 */ /* 0x000fe20000000800 */
[----:B------:R-:W-:Y:S01]  /*bc60*/  FADD.FTZ R153, R154, R153 ;  /* 0x000000999a997221 */ /* 0x000fe20000010000 */
[----:B------:R-:W-:Y:S01]  /*bc70*/  FADD.FTZ R225, R157, R225 ;  /* 0x000000e19de17221 */ /* 0x000fe20000010000 */
[----:B------:R-:W-:Y:S07]  /*bc80*/  FADD.FTZ R224, R170, R224 ;  /* 0x000000e0aae07221 */ /* 0x000fee0000010000 */
[----:B------:R-:W-:Y:S01]  /*bc90*/  MUFU.EX2 R102, R102 ;  /* 0x0000006600667308 */ /* 0x000fe20000000800 */
[-C--:B-----5:R-:W-:Y:S09]  /*bca0*/  HMMA.16816.F32.BF16 R20, R28, R44.reuse, R20 ;  /* 0x0000002c1c14723c */ /* 0x0a0ff20000041814 */
[----:B------:R-:W-:Y:S01]  /*bcb0*/  MUFU.EX2 R77, R77 ;  /* 0x0000004d004d7308 */ /* 0x000fe20000000800 */
[----:B------:R-:W-:Y:S01]  /*bcc0*/  FADD.FTZ R153, R161, R153 ;  /* 0x00000099a1997221 */ /* 0x000fe20000010000 */
[----:B------:R-:W-:Y:S01]  /*bcd0*/  FADD.FTZ R162, R162, R225 ;  /* 0x000000e1a2a27221 */ /* 0x000fe20000010000 */
[----:B------:R-:W-:Y:S07]  /*bce0*/  FADD.FTZ R224, R174, R224 ;  /* 0x000000e0aee07221 */ /* 0x000fee0000010000 */
[----:B------:R-:W-:Y:S01]  /*bcf0*/  MUFU.EX2 R74, R74 ;  /* 0x0000004a004a7308 */ /* 0x000fe20000000800 */
[C---:B------:R-:W-:Y:S09]  /*bd00*/  HMMA.16816.F32.BF16 R132, R40.reuse, R44, R132 ;  /* 0x0000002c2884723c */ /* 0x040ff20000041884 */
[----:B------:R3:W-:Y:S01]  /*bd10*/  MUFU.EX2 R88, R96 ;  /* 0x0000006000587308 */ /* 0x0007e20000000800 */
[----:B------:R-:W-:Y:S01]  /*bd20*/  FADD.FTZ R153, R144, R153 ;  /* 0x0000009990997221 */ /* 0x000fe20000010000 */
[----:B------:R-:W-:Y:S01]  /*bd30*/  FADD.FTZ R162, R138, R162 ;  /* 0x000000a28aa27221 */ /* 0x000fe20000010000 */
[----:B------:R-:W-:Y:S07]  /*bd40*/  FADD.FTZ R226, R145, R226 ;  /* 0x000000e291e27221 */ /* 0x000fee0000010000 */
[----:B------:R-:W-:Y:S01]  /*bd50*/  MUFU.EX2 R82, R82 ;  /* 0x0000005200527308 */ /* 0x000fe20000000800 */
[-C--:B------:R-:W-:Y:S03]  /*bd60*/  HMMA.16816.F32.BF16 R32, R40, R46.reuse, R32 ;  /* 0x0000002e2820723c */ /* 0x080fe60000041820 */
[----:B------:R-:W-:Y:S01]  /*bd70*/  FFMA.FTZ R40, R78, UR4, -R228 ;  /* 0x000000044e287c23 */ /* 0x000fe200080108e4 */
[----:B-1----:R-:W-:Y:S05]  /*bd80*/  F2FP.BF16.F32.PACK_AB R42, R72, R73 ;  /* 0x00000049482a723e */ /* 0x002fea00000010ff */
[----:B------:R-:W1:Y:S01]  /*bd90*/  MUFU.EX2 R78, R75 ;  /* 0x0000004b004e7308 */ /* 0x000e620000000800 */
[----:B------:R-:W-:Y:S01]  /*bda0*/  FADD.FTZ R224, R172, R224 ;  /* 0x000000e0ace07221 */ /* 0x000fe20000010000 */
[----:B------:R-:W-:Y:S01]  /*bdb0*/  MOV R167, R164 ;  /* 0x000000a400a77202 */ /* 0x000fe20000000f00 */
[----:B------:R-:W-:Y:S07]  /*bdc0*/  HMMA.16816.F32.BF16 R24, R28, R46, R24 ;  /* 0x0000002e1c18723c */ /* 0x000fee0000041818 */
[----:B------:R4:W5:Y:S01]  /*bdd0*/  MUFU.EX2 R75, R40 ;  /* 0x00000028004b7308 */ /* 0x0009620000000800 */
[----:B------:R-:W5:Y:S01]  /*bde0*/  LDSM.16.MT88.4 R44, [R171+0x5000] ;  /* 0x00500000ab2c783b */ /* 0x000f620000004200 */
[----:B------:R-:W-:Y:S08]  /*bdf0*/  F2FP.BF16.F32.PACK_AB R28, R70, R142 ;  /* 0x0000008e461c723e */ /* 0x000ff000000010ff */
[----:B------:R-:W-:Y:S01]  /*be00*/  MUFU.EX2 R79, R79 ;  /* 0x0000004f004f7308 */ /* 0x000fe20000000800 */
[----:B------:R-:W-:Y:S01]  /*be10*/  F2FP.BF16.F32.PACK_AB R29, R80, R143 ;  /* 0x0000008f501d723e */ /* 0x000fe200000010ff */
[----:B---3--:R-:W-:Y:S01]  /*be20*/  FFMA.FTZ R96, R95, UR4, -R228 ;  /* 0x000000045f607c23 */ /* 0x008fe200080108e4 */
[----:B------:R-:W-:Y:S07]  /*be30*/  F2FP.BF16.F32.PACK_AB R30, R63, R68 ;  /* 0x000000443f1e723e */ /* 0x000fee00000010ff */
[----:B------:R-:W-:Y:S01]  /*be40*/  MUFU.EX2 R83, R83 ;  /* 0x0000005300537308 */ /* 0x000fe20000000800 */
[----:B------:R-:W-:Y:S01]  /*be50*/  F2FP.BF16.F32.PACK_AB R31, R69, R71 ;  /* 0x00000047451f723e */ /* 0x000fe200000010ff */
[----:B------:R-:W-:Y:S01]  /*be60*/  FADD.FTZ R153, R50, R153 ;  /* 0x0000009932997221 */ /* 0x000fe20000010000 */
[----:B-1----:R-:W-:Y:S07]  /*be70*/  F2FP.BF16.F32.PACK_AB R41, R78, R77 ;  /* 0x0000004d4e29723e */ /* 0x002fee00000010ff */
[----:B------:R-:W-:Y:S01]  /*be80*/  MUFU.EX2 R84, R84 ;  /* 0x0000005400547308 */ /* 0x000fe20000000800 */
[----:B------:R-:W-:Y:S01]  /*be90*/  MOV R166, R165 ;  /* 0x000000a500a67202 */ /* 0x000fe20000000f00 */
[----:B------:R-:W-:Y:S01]  /*bea0*/  FADD.FTZ R162, R137, R162 ;  /* 0x000000a289a27221 */ /* 0x000fe20000010000 */
[----:B----4-:R-:W-:Y:S01]  /*beb0*/  F2FP.BF16.F32.PACK_AB R40, R76, R81 ;  /* 0x000000514c28723e */ /* 0x010fe200000010ff */
[-C--:B--2---:R-:W-:Y:S06]  /*bec0*/  HMMA.16816.F32.BF16 R4, R28, R36.reuse, R4 ;  /* 0x000000241c04723c */ /* 0x084fec0000041804 */
        /* <DEDUP_REMOVED lines=8> */
[C---:B------:R-:W-:Y:S09]  /*bf50*/  HMMA.16816.F32.BF16 R8, R40.reuse, R36, R8 ;  /* 0x000000242808723c */ /* 0x040ff20000041808 */
[----:B------:R-:W1:Y:S01]  /*bf60*/  MUFU.EX2 R96, R96 ;  /* 0x0000006000607308 */ /* 0x000e620000000800 */
[--C-:B------:R-:W-:Y:S01]  /*bf70*/  FFMA.FTZ R119, R119, UR4, -R230.reuse ;  /* 0x0000000477777c23 */ /* 0x100fe200080108e6 */
[----:B------:R-:W-:Y:S01]  /*bf80*/  FFMA.FTZ R130, R130, UR4, -R230 ;  /* 0x0000000482827c23 */ /* 0x000fe200080108e6 */
[----:B------:R-:W-:Y:S07]  /*bf90*/  FADD.FTZ R160, R160, R226 ;  /* 0x000000e2a0a07221 */ /* 0x000fee0000010000 */
[----:B------:R-:W-:Y:S01]  /*bfa0*/  MUFU.EX2 R105, R114 ;  /* 0x0000007200697308 */ /* 0x000fe20000000800 */
[-C--:B------:R-:W-:Y:S09]  /*bfb0*/  HMMA.16816.F32.BF16 R12, R40, R38.reuse, R12 ;  /* 0x00000026280c723c */ /* 0x080ff2000004180c */
[----:B------:R-:W-:Y:S01]  /*bfc0*/  MUFU.EX2 R104, R104 ;  /* 0x0000006800687308 */ /* 0x000fe20000000800 */
[----:B------:R-:W-:Y:S01]  /*bfd0*/  FFMA.FTZ R231, R129, UR4, -R231 ;  /* 0x0000000481e77c23 */ /* 0x000fe200080108e7 */
[----:B------:R-:W-:Y:S01]  /*bfe0*/  FFMA.FTZ R230, R131, UR4, -R230 ;  /* 0x0000000483e67c23 */ /* 0x000fe200080108e6 */
[----:B------:R-:W-:Y:S07]  /*bff0*/  FADD.FTZ R224, R173, R224 ;  /* 0x000000e0ade07221 */ /* 0x000fee0000010000 */
[----:B------:R-:W-:Y:S01]  /*c000*/  MUFU.EX2 R109, R109 ;  /* 0x0000006d006d7308 */ /* 0x000fe20000000800 */
[C---:B------:R-:W-:Y:S01]  /*c010*/  HMMA.16816.F32.BF16 R16, R28.reuse, R38, R16 ;  /* 0x000000261c10723c */ /* 0x040fe20000041810 */
[----:B------:R-:W2:Y:S08]  /*c020*/  LDSM.16.MT88.4 R36, [R189+0x5400] ;  /* 0x00540000bd24783b */ /* 0x000eb00000004200 */
[----:B------:R-:W-:Y:S01]  /*c030*/  MUFU.EX2 R106, R106 ;  /* 0x0000006a006a7308 */ /* 0x000fe20000000800 */
[----:B------:R-:W-:Y:S01]  /*c040*/  FADD.FTZ R153, R51, R153 ;  /* 0x0000009933997221 */ /* 0x000fe20000010000 */
[----:B------:R-:W-:Y:S01]  /*c050*/  FADD.FTZ R162, R136, R162 ;  /* 0x000000a288a27221 */ /* 0x000fe20000010000 */
[----:B------:R-:W-:Y:S07]  /*c060*/  FADD.FTZ R160, R48, R160 ;  /* 0x000000a030a07221 */ /* 0x000fee0000010000 */
[----:B------:R-:W-:Y:S01]  /*c070*/  MUFU.EX2 R107, R107 ;  /* 0x0000006b006b7308 */ /* 0x000fe20000000800 */
[-C--:B------:R-:W-:Y:S09]  /*c080*/  HMMA.16816.F32.BF16 R20, R28, R44.reuse, R20 ;  /* 0x0000002c1c14723c */ /* 0x080ff20000041814 */
[----:B------:R-:W-:Y:S01]  /*c090*/  MUFU.EX2 R110, R110 ;  /* 0x0000006e006e7308 */ /* 0x000fe20000000800 */
[----:B------:R-:W-:Y:S01]  /*c0a0*/  FADD.FTZ R224, R156, R224 ;  /* 0x000000e09ce07221 */ /* 0x000fe20000010000 */
[----:B------:R-:W-:Y:S01]  /*c0b0*/  FADD.FTZ R153, R139, R153 ;  /* 0x000000998b997221 */ /* 0x000fe20000010000 */
[----:B------:R-:W-:Y:S07]  /*c0c0*/  FADD.FTZ R162, R61, R162 ;  /* 0x000000a23da27221 */ /* 0x000fee0000010000 */
[----:B------:R-:W-:Y:S01]  /*c0d0*/  MUFU.EX2 R111, R111 ;  /* 0x0000006f006f7308 */ /* 0x000fe20000000800 */
[C---:B------:R-:W-:Y:S09]  /*c0e0*/  HMMA.16816.F32.BF16 R132, R40.reuse, R44, R132 ;  /* 0x0000002c2884723c */ /* 0x040ff20000041884 */
[----:B------:R-:W-:Y:S01]  /*c0f0*/  MUFU.EX2 R116, R116 ;  /* 0x0000007400747308 */ /* 0x000fe20000000800 */
[--C-:B------:R-:W-:Y:S01]  /*c100*/  FFMA.FTZ R45, R89, UR4, -R229.reuse ;  /* 0x00000004592d7c23 */ /* 0x100fe200080108e5 */
[--C-:B------:R-:W-:Y:S01]  /*c110*/  FFMA.FTZ R44, R93, UR4, -R229.reuse ;  /* 0x000000045d2c7c23 */ /* 0x100fe200080108e5 */
[--C-:B------:R-:W-:Y:S07]  /*c120*/  FFMA.FTZ R120, R120, UR4, -R229.reuse ;  /* 0x0000000478787c23 */ /* 0x100fee00080108e5 */
[----:B------:R-:W-:Y:S01]  /*c130*/  MUFU.EX2 R89, R98 ;  /* 0x0000006200597308 */ /* 0x000fe20000000800 */
[-C--:B------:R-:W-:Y:S03]  /*c140*/  HMMA.16816.F32.BF16 R32, R40, R46.reuse, R32 ;  /* 0x0000002e2820723c */ /* 0x080fe60000041820 */
[--C-:B------:R-:W-:Y:S06]  /*c150*/  FFMA.FTZ R41, R90, UR4, -R228.reuse ;  /* 0x000000045a297c23 */ /* 0x100fec00080108e4 */
[----:B------:R-:W-:Y:S01]  /*c160*/  MUFU.EX2 R93, R45 ;  /* 0x0000002d005d7308 */ /* 0x000fe20000000800 */
[--C-:B------:R-:W-:Y:S01]  /*c170*/  FFMA.FTZ R40, R91, UR4, -R228.reuse ;  /* 0x000000045b287c23 */ /* 0x100fe200080108e4 */
[----:B-1----:R-:W-:Y:S01]  /*c180*/  F2FP.BF16.F32.PACK_AB R43, R96, R94 ;  /* 0x0000005e602b723e */ /* 0x002fe200000010ff */
[--C-:B------:R-:W-:Y:S01]  /*c190*/  FFMA.FTZ R121, R121, UR4, -R229.reuse ;  /* 0x0000000479797c23 */ /* 0x100fe200080108e5 */
[----:B------:R-:W-:Y:S06]  /*c1a0*/  HMMA.16816.F32.BF16 R24, R28, R46, R24 ;  /* 0x0000002e1c18723c */ /* 0x000fec0000041818 */
[----:B------:R1:W3:Y:S01]  /*c1b0*/  MUFU.EX2 R90, R44 ;  /* 0x0000002c005a7308 */ /* 0x0002e20000000800 */
[----:B------:R-:W-:Y:S09]  /*c1c0*/  F2FP.BF16.F32.PACK_AB R28, R79, R82 ;  /* 0x000000524f1c723e */ /* 0x000ff200000010ff */
[----:B------:R-:W-:Y:S01]  /*c1d0*/  MUFU.EX2 R91, R41 ;  /* 0x00000029005b7308 */ /* 0x000fe20000000800 */
[----:B------:R-:W-:Y:S01]  /*c1e0*/  F2FP.BF16.F32.PACK_AB R29, R84, R83 ;  /* 0x00000053541d723e */ /* 0x000fe200000010ff */
[--C-:B------:R-:W-:Y:S01]  /*c1f0*/  FFMA.FTZ R124, R124, UR4, -R229.reuse ;  /* 0x000000047c7c7c23 */ /* 0x100fe200080108e5 */
[----:B------:R-:W-:Y:S07]  /*c200*/  F2FP.BF16.F32.PACK_AB R30, R86, R85 ;  /* 0x00000055561e723e */ /* 0x000fee00000010ff */
[----:B------:R4:W5:Y:S01]  /*c210*/  MUFU.EX2 R95, R40 ;  /* 0x00000028005f7308 */ /* 0x0009620000000800 */
[----:B------:R-:W-:Y:S01]  /*c220*/  F2FP.BF16.F32.PACK_AB R31, R88, R87 ;  /* 0x00000057581f723e */ /* 0x000fe200000010ff */
[--C-:B------:R-:W-:Y:S01]  /*c230*/  FFMA.FTZ R122, R122, UR4, -R228.reuse ;  /* 0x000000047a7a7c23 */ /* 0x100fe200080108e4 */
[--C-:B------:R-:W-:Y:S07]  /*c240*/  FFMA.FTZ R123, R123, UR4, -R228.reuse ;  /* 0x000000047b7b7c23 */ /* 0x100fee00080108e4 */
[----:B------:R-:W-:Y:S01]  /*c250*/  MUFU.EX2 R98, R100 ;  /* 0x0000006400627308 */ /* 0x000fe20000000800 */
[----:B------:R-:W-:Y:S01]  /*c260*/  FFMA.FTZ R126, R126, UR4, -R228 ;  /* 0x000000047e7e7c23 */ /* 0x000fe200080108e4 */
[----:B-1----:R-:W1:Y:S01]  /*c270*/  LDSM.16.MT88.4 R44, [R171+0x5400] ;  /* 0x00540000ab2c783b */ /* 0x002e620000004200 */
[----:B---3--:R-:W-:Y:S01]  /*c280*/  F2FP.BF16.F32.PACK_AB R42, R90, R92 ;  /* 0x0000005c5a2a723e */ /* 0x008fe200000010ff */
[-C--:B--2---:R-:W-:Y:S06]  /*c290*/  HMMA.16816.F32.BF16 R4, R28, R36.reuse, R4 ;  /* 0x000000241c04723c */ /* 0x084fec0000041804 */
[----:B------:R-:W-:Y:S01]  /*c2a0*/  MUFU.EX2 R100, R113 ;  /* 0x0000007100647308 */ /* 0x000fe20000000800 */
[----:B------:R-:W-:Y:S01]  /*c2b0*/  FADD.FTZ R160, R49, R160 ;  /* 0x000000a031a07221 */ /* 0x000fe20000010000 */
[----:B------:R-:W-:Y:S08]  /*c2c0*/  FFMA.FTZ R229, R125, UR4, -R229 ;  /* 0x000000047de57c23 */ /* 0x000ff000080108e5 */
[----:B------:R-:W2:Y:S01]  /*c2d0*/  MUFU.EX2 R117, R117 ;  /* 0x0000007500757308 */ /* 0x000ea20000000800 */
[----:B----4-:R-:W-:Y:S01]  /*c2e0*/  F2FP.BF16.F32.PACK_AB R40, R93, R89 ;  /* 0x000000595d28723e */ /* 0x010fe200000010ff */
[----:B------:R-:W-:Y:S01]  /*c2f0*/  FFMA.FTZ R228, R127, UR4, -R228 ;  /* 0x000000047fe47c23 */ /* 0x000fe200080108e4 */
[----:B-----5:R-:W-:Y:S07]  /*c300*/  F2FP.BF16.F32.PACK_AB R41, R95, R91 ;  /* 0x0000005b5f29723e */ /* 0x020fee00000010ff */
[----:B------:R-:W-:Y:S01]  /*c310*/  MUFU.EX2 R118, R118 ;  /* 0x0000007600767308 */ /* 0x000fe20000000800 */
[----:B------:R-:W-:Y:S01]  /*c320*/  FADD.FTZ R224, R147, R224 ;  /* 0x000000e093e07221 */ /* 0x000fe20000010000 */
[----:B------:R-:W-:Y:S01]  /*c330*/  FADD.FTZ R153, R55, R153 ;  /* 0x0000009937997221 */ /* 0x000fe20000010000 */
[----:B------:R-:W-:Y:S07]  /*c340*/  FADD.FTZ R162, R62, R162 ;  /* 0x000000a23ea27221 */ /* 0x000fee0000010000 */
[----:B------:R-:W3:Y:S01]  /*c350*/  MUFU.EX2 R119, R119 ;  /* 0x0000007700777308 */ /* 0x000ee20000000800 */
[----:B------:R-:W-:Y:S01]  /*c360*/  FADD.FTZ R160, R53, R160 ;  /* 0x000000a035a07221 */ /* 0x000fe20000010000 */
[C---:B------:R-:W-:Y:S08]  /*c370*/  HMMA.16816.F32.BF16 R8, R40.reuse, R36, R8 ;  /* 0x000000242808723c */ /* 0x040ff00000041808 */
[----:B------:R-:W-:Y:S01]  /*c380*/  MUFU.EX2 R128, R128 ;  /* 0x0000008000807308 */ /* 0x000fe20000000800 */
[----:B--2---:R-:W-:Y:S01]  /*c390*/  F2FP.BF16.F32.PACK_AB R136, R117, R116 ;  /* 0x000000747588723e */ /* 0x004fe200000010ff */
        /* <DEDUP_REMOVED lines=8> */
[----:B------:R-:W4:Y:S01]  /*c420*/  MUFU.EX2 R230, R230 ;  /* 0x000000e600e67308 */ /* 0x000f220000000800 */
[----:B------:R-:W-:Y:S01]  /*c430*/  FADD.FTZ R153, R56, R153 ;  /* 0x0000009938997221 */ /* 0x000fe20000010000 */
[C---:B------:R-:W-:Y:S01]  /*c440*/  HMMA.16816.F32.BF16 R16, R28.reuse, R38, R16 ;  /* 0x000000261c10723c */ /* 0x040fe20000041810 */
[----:B------:R-:W5:Y:S07]  /*c450*/  LDSM.16.MT88.4 R36, [R189+0x5800] ;  /* 0x00580000bd24783b */ /* 0x000f6e0000004200 */
[----:B------:R-:W-:Y:S01]  /*c460*/  MUFU.EX2 R120, R120 ;  /* 0x0000007800787308 */ /* 0x000fe20000000800 */
[----:B------:R-:W-:Y:S01]  /*c470*/  FADD.FTZ R162, R58, R162 ;  /* 0x000000a23aa27221 */ /* 0x000fe20000010000 */
[----:B------:R-:W-:Y:S08]  /*c480*/  FADD.FTZ R54, R52, R54 ;  /* 0x0000003634367221 */ /* 0x000ff00000010000 */
[----:B------:R-:W5:Y:S01]  /*c490*/  MUFU.EX2 R121, R121 ;  /* 0x0000007900797308 */ /* 0x000f620000000800 */
[----:B---3--:R-:W-:Y:S01]  /*c4a0*/  F2FP.BF16.F32.PACK_AB R137, R119, R118 ;  /* 0x000000767789723e */ /* 0x008fe200000010ff */
[-C--:B-1----:R-:W-:Y:S08]  /*c4b0*/  HMMA.16816.F32.BF16 R20, R28, R44.reuse, R20 ;  /* 0x0000002c1c14723c */ /* 0x082ff00000041814 */
[----:B------:R-:W-:Y:S01]  /*c4c0*/  MUFU.EX2 R124, R124 ;  /* 0x0000007c007c7308 */ /* 0x000fe20000000800 */
[----:B--2---:R-:W-:Y:S01]  /*c4d0*/  F2FP.BF16.F32.PACK_AB R138, R231, R128 ;  /* 0x00000080e78a723e */ /* 0x004fe200000010ff */
[----:B------:R-:W-:Y:S01]  /*c4e0*/  FADD.FTZ R224, R140, R224 ;  /* 0x000000e08ce07221 */ /* 0x000fe20000010000 */
[----:B----4-:R-:W-:Y:S07]  /*c4f0*/  F2FP.BF16.F32.PACK_AB R139, R230, R130 ;  /* 0x00000082e68b723e */ /* 0x010fee00000010ff */
[----:B------:R-:W1:Y:S01]  /*c500*/  MUFU.EX2 R229, R229 ;  /* 0x000000e500e57308 */ /* 0x000e620000000800 */
        /* <DEDUP_REMOVED lines=9> */
[----:B------:R-:W-:Y:S01]  /*c5a0*/  F2FP.BF16.F32.PACK_AB R40, R104, R105 ;  /* 0x000000696828723e */ /* 0x000fe200000010ff */
[----:B------:R-:W-:Y:S01]  /*c5b0*/  FADD.FTZ R153, R80, R153 ;  /* 0x0000009950997221 */ /* 0x000fe20000010000 */
[----:B------:R-:W-:Y:S07]  /*c5c0*/  F2FP.BF16.F32.PACK_AB R42, R109, R108 ;  /* 0x0000006c6d2a723e */ /* 0x000fee00000010ff */
[----:B------:R-:W3:Y:S01]  /*c5d0*/  MUFU.EX2 R228, R228 ;  /* 0x000000e400e47308 */ /* 0x000ee20000000800 */
[----:B------:R-:W-:Y:S01]  /*c5e0*/  F2FP.BF16.F32.PACK_AB R41, R107, R106 ;  /* 0x0000006a6b29723e */ /* 0x000fe200000010ff */
[----:B------:R-:W-:Y:S01]  /*c5f0*/  HMMA.16816.F32.BF16 R24, R28, R46, R24 ;  /* 0x0000002e1c18723c */ /* 0x000fe20000041818 */
[----:B------:R-:W4:Y:S03]  /*c600*/  LDSM.16.MT88.4 R44, [R171+0x5800] ;  /* 0x00580000ab2c783b */ /* 0x000f260000004200 */
        /* <DEDUP_REMOVED lines=13> */
[-C--:B------:R-:W-:Y:S03]  /*c6e0*/  HMMA.16816.F32.BF16 R4, R28, R36.reuse, R4 ;  /* 0x000000241c04723c */ /* 0x080fe60000041804 */
[----:B--2---:R-:W-:Y:S01]  /*c6f0*/  F2FP.BF16.F32.PACK_AB R141, R123, R122 ;  /* 0x0000007a7b8d723e */ /* 0x004fe200000010ff */
[----:B------:R-:W-:Y:S01]  /*c700*/  FADD.FTZ R224, R57, R224 ;  /* 0x000000e039e07221 */ /* 0x000fe20000010000 */
[----:B---3--:R-:W-:Y:S01]  /*c710*/  F2FP.BF16.F32.PACK_AB R143, R228, R126 ;  /* 0x0000007ee48f723e */ /* 0x008fe200000010ff */
        /* <DEDUP_REMOVED lines=18> */
[-C--:B----4-:R-:W-:Y:S03]  /*c840*/  HMMA.16816.F32.BF16 R20, R28, R44.reuse, R20 ;  /* 0x0000002c1c14723c */ /* 0x090fe60000041814 */
        /* <DEDUP_REMOVED lines=51> */
[----:B------:R-:W-:Y:S03]  /*cb80*/  FADD.FTZ R217, R228, R78 ;  /* 0x0000004ee4d97221 */ /* 0x000fe60000010000 */
[-C--:B------:R-:W-:Y:S08]  /*cb90*/  HMMA.16816.F32.BF16 R140, R140, R30.reuse, R32 ;  /* 0x0000001e8c8c723c */ /* 0x080ff00000041820 */
[----:B------:R-:W-:Y:S01]  /*cba0*/  HMMA.16816.F32.BF16 R136, R136, R30, R24 ;  /* 0x0000001e8888723c */ /* 0x000fe20000041818 */
[----:B------:R-:W-:Y:S08]  /*cbb0*/  @!UPT UIADD3 URZ, UPT, UPT, URZ, URZ, URZ ;  /* 0x000000fffffff290 */ /* 0x000ff0000fffe0ff */
[----:B------:R-:W-:Y:S11]  /*cbc0*/  @P0 BRA `(.L_x_164) ;  /* 0xffffffbc00180947 */ /* 0x000ff6000383ffff */
.L_x_163:
[----:B------:R-:W1:Y:S01]  /*cbd0*/  SHFL.BFLY PT, R0, R220, 0x2, 0x1f ;  /* 0x0c401f00dc007f89 */ /* 0x000e6200000e0000 */
[----:B------:R-:W-:Y:S01]  /*cbe0*/  SHF.L.U32 R9, R200, 0x5, RZ ;  /* 0x00000005c8097819 */ /* 0x000fe200000006ff */
[----:B------:R-:W2:Y:S01]  /*cbf0*/  S2UR UR4, SR_CgaCtaId ;  /* 0x00000000000479c3 */ /* 0x000ea20000008800 */
[----:B------:R-:W-:Y:S01]  /*cc00*/  UMOV UR5, 0x400 ;  /* 0x0000040000057882 */ /* 0x000fe20000000000 */
[----:B------:R-:W3:Y:S01]  /*cc10*/  SHFL.BFLY PT, R4, R219, 0x2, 0x1f ;  /* 0x0c401f00db047f89 */ /* 0x000ee200000e0000 */
[----:B------:R-:W-:Y:S02]  /*cc20*/  SHF.L.U32 R11, R208, 0x2, RZ ;  /* 0x00000002d00b7819 */ /* 0x000fe400000006ff */
[----:B------:R-:W-:Y:S01]  /*cc30*/  ISETP.NE.AND P2, PT, R207, -0x1, PT ;  /* 0xffffffffcf00780c */ /* 0x000fe20003f45270 */
[----:B------:R-:W4:Y:S01]  /*cc40*/  SHFL.BFLY PT, R6, R218, 0x2, 0x1f ;  /* 0x0c401f00da067f89 */ /* 0x000f2200000e0000 */
[C---:B------:R-:W-:Y:S01]  /*cc50*/  LOP3.LUT R12, R11.reuse, 0x20, RZ, 0xc0, !PT ;  /* 0x000000200b0c7812 */ /* 0x040fe200078ec0ff */
[----:B------:R-:W4:Y:S01]  /*cc60*/  LDC.U8 R16, c[0x0][0x548] ;  /* 0x00015200ff107b82 */ /* 0x000f220000000000 */
[----:B------:R-:W-:Y:S01]  /*cc70*/  LOP3.LUT R13, R11, 0x40, RZ, 0xc0, !PT ;  /* 0x000000400b0d7812 */ /* 0x000fe200078ec0ff */
[----:B------:R-:W5:Y:S01]  /*cc80*/  SHFL.BFLY PT, R5, R217, 0x2, 0x1f ;  /* 0x0c401f00d9057f89 */ /* 0x000f6200000e0000 */
[----:B-1----:R-:W-:Y:S01]  /*cc90*/  FADD.FTZ R220, R0, R220 ;  /* 0x000000dc00dc7221 */ /* 0x002fe20000010000 */
[----:B--2---:R-:W-:Y:S01]  /*cca0*/  ULEA UR4, UR4, UR5, 0x18 ;  /* 0x0000000504047291 */ /* 0x004fe2000f8ec0ff */
[----:B---3--:R-:W-:-:S03]  /*ccb0*/  FADD.FTZ R219, R4, R219 ;  /* 0x000000db04db7221 */ /* 0x008fc60000010000 */
[----:B------:R-:W1:Y:S01]  /*ccc0*/  SHFL.BFLY PT, R0, R220, 0x1, 0x1f ;  /* 0x0c201f00dc007f89 */ /* 0x000e6200000e0000 */
[----:B----4-:R-:W-:-:S03]  /*ccd0*/  FADD.FTZ R218, R6, R218 ;  /* 0x000000da06da7221 */ /* 0x010fc60000010000 */
[----:B------:R-:W2:Y:S01]  /*cce0*/  SHFL.BFLY PT, R4, R219, 0x1, 0x1f ;  /* 0x0c201f00db047f89 */ /* 0x000ea200000e0000 */
[----:B-----5:R-:W-:-:S03]  /*ccf0*/  FADD.FTZ R217, R5, R217 ;  /* 0x000000d905d97221 */ /* 0x020fc60000010000 */
[----:B------:R-:W3:Y:S04]  /*cd00*/  SHFL.BFLY PT, R6, R218, 0x1, 0x1f ;  /* 0x0c201f00da067f89 */ /* 0x000ee800000e0000 */
[----:B------:R-:W4:Y:S01]  /*cd10*/  SHFL.BFLY PT, R5, R217, 0x1, 0x1f ;  /* 0x0c201f00d9057f89 */ /* 0x000f2200000e0000 */
[----:B-1----:R-:W-:Y:S01]  /*cd20*/  FADD.FTZ R220, R220, R0 ;  /* 0x00000000dcdc7221 */ /* 0x002fe20000010000 */
[C---:B------:R-:W-:Y:S01]  /*cd30*/  SHF.L.U32 R0, R208.reuse, 0x1, RZ ;  /* 0x00000001d0007819 */ /* 0x040fe200000006ff */
[----:B--2---:R-:W-:Y:S01]  /*cd40*/  FADD.FTZ R219, R219, R4 ;  /* 0x00000004dbdb7221 */ /* 0x004fe20000010000 */
[----:B------:R-:W-:Y:S01]  /*cd50*/  SHF.L.U32 R4, R208, 0x4, RZ ;  /* 0x00000004d0047819 */ /* 0x000fe200000006ff */
[----:B------:R-:W1:Y:S01]  /*cd60*/  MUFU.RCP R7, R220 ;  /* 0x000000dc00077308 */ /* 0x000e620000001000 */
[----:B------:R-:W-:Y:S01]  /*cd70*/  LOP3.LUT R0, R0, 0x6, RZ, 0xc0, !PT ;  /* 0x0000000600007812 */ /* 0x000fe200078ec0ff */
[----:B---3--:R-:W-:Y:S01]  /*cd80*/  FADD.FTZ R6, R218, R6 ;  /* 0x00000006da067221 */ /* 0x008fe20000010000 */
[----:B------:R-:W-:-:S02]  /*cd90*/  FSETP.NE.FTZ.AND P6, PT, R220, RZ, PT ;  /* 0x000000ffdc00720b */ /* 0x000fc40003fd5000 */
[----:B------:R-:W-:Y:S01]  /*cda0*/  LOP3.LUT R4, R0, 0x3e00, R4, 0xf8, !PT ;  /* 0x00003e0000047812 */ /* 0x000fe200078ef804 */
[----:B----4-:R-:W-:Y:S01]  /*cdb0*/  FADD.FTZ R5, R217, R5 ;  /* 0x00000005d9057221 */ /* 0x010fe20000010000 */
[----:B------:R-:W-:Y:S01]  /*cdc0*/  SHF.L.U32 R0, R208, 0x3, RZ ;  /* 0x00000003d0007819 */ /* 0x000fe200000006ff */
[----:B------:R-:W2:Y:S01]  /*cdd0*/  MUFU.RCP R10, R6 ;  /* 0x00000006000a7308 */ /* 0x000ea20000001000 */
[----:B------:R-:W-:Y:S02]  /*cde0*/  LOP3.LUT R4, R4, 0x20, R9, 0xf8, !PT ;  /* 0x0000002004047812 */ /* 0x000fe400078ef809 */
[----:B------:R-:W-:Y:S01]  /*cdf0*/  LOP3.LUT R0, R0, 0xc0, RZ, 0xc0, !PT ;  /* 0x000000c000007812 */ /* 0x000fe200078ec0ff */
[----:B------:R-:W3:Y:S01]  /*ce00*/  LDC.U8 R9, c[0x0][0x549] ;  /* 0x00015240ff097b82 */ /* 0x000ee20000000000 */
[----:B------:R-:W-:Y:S02]  /*ce10*/  FSETP.NE.FTZ.AND P4, PT, R6, RZ, PT ;  /* 0x000000ff0600720b */ /* 0x000fe40003f95000 */
[----:B------:R-:W-:Y:S01]  /*ce20*/  LOP3.LUT R0, R0, 0x18, R208, 0xf8, !PT ;  /* 0x0000001800007812 */ /* 0x000fe200078ef8d0 */
[----:B------:R-:W4:Y:S01]  /*ce30*/  MUFU.RCP R8, R219 ;  /* 0x000000db00087308 */ /* 0x000f220000001000 */
[----:B------:R-:W-:-:S02]  /*ce40*/  FSETP.NE.FTZ.AND P5, PT, R219, RZ, PT ;  /* 0x000000ffdb00720b */ /* 0x000fc40003fb5000 */
[----:B------:R-:W-:Y:S01]  /*ce50*/  LOP3.LUT R0, R4, R0, RZ, 0xfc, !PT ;  /* 0x0000000004007212 */ /* 0x000fe200078efcff */
[----:B------:R-:W3:Y:S01]  /*ce60*/  @P6 LDC R20, c[0x0][0x458] ;  /* 0x00011600ff146b82 */ /* 0x000ee20000000800 */
        /* <DEDUP_REMOVED lines=10> */
[----:B------:R-:W-:Y:S01]  /*cf10*/  FMUL.FTZ R157, R10, R157 ;  /* 0x0000009d0a9d7220 */ /* 0x000fe20000410000 */
[----:B----4-:R-:W-:Y:S01]  /*cf20*/  FSEL R8, R8, 1, P5 ;  /* 0x3f80000008087808 */ /* 0x010fe20002800000 */
[C---:B------:R-:W-:Y:S01]  /*cf30*/  FMUL.FTZ R152, R10.reuse, R152 ;  /* 0x000000980a987220 */ /* 0x040fe20000410000 */
[C---:B------:R-:W-:Y:S01]  /*cf40*/  FMUL.FTZ R153, R10.reuse, R153 ;  /* 0x000000990a997220 */ /* 0x040fe20000410000 */
[C---:B------:R-:W-:Y:S01]  /*cf50*/  FMUL.FTZ R132, R10.reuse, R132 ;  /* 0x000000840a847220 */ /* 0x040fe20000410000 */
[C---:B------:R-:W-:Y:S01]  /*cf60*/  FMUL.FTZ R133, R10.reuse, R133 ;  /* 0x000000850a857220 */ /* 0x040fe20000410000 */
[----:B------:R-:W-:Y:S01]  /*cf70*/  FMUL.FTZ R140, R10, R140 ;  /* 0x0000008c0a8c7220 */ /* 0x000fe20000410000 */
[C---:B------:R-:W-:Y:S01]  /*cf80*/  FMUL.FTZ R162, R8.reuse, R162 ;  /* 0x000000a208a27220 */ /* 0x040fe20000410000 */
[----:B------:R-:W-:Y:S01]  /*cf90*/  FMUL.FTZ R163, R8, R163 ;  /* 0x000000a308a37220 */ /* 0x000fe20000410000 */
[----:B-1----:R-:W-:Y:S01]  /*cfa0*/  FSEL R4, R4, 1, P3 ;  /* 0x3f80000004047808 */ /* 0x002fe20001800000 */
[----:B------:R-:W-:Y:S01]  /*cfb0*/  FMUL.FTZ R10, R10, R141 ;  /* 0x0000008d0a0a7220 */ /* 0x000fe20000410000 */
[C---:B------:R-:W-:Y:S01]  /*cfc0*/  FMUL.FTZ R150, R8.reuse, R150 ;  /* 0x0000009608967220 */ /* 0x040fe20000410000 */
[----:B------:R-:W-:Y:S01]  /*cfd0*/  FMUL.FTZ R151, R8, R151 ;  /* 0x0000009708977220 */ /* 0x000fe20000410000 */
[----:B------:R-:W-:Y:S01]  /*cfe0*/  F2FP.BF16.F32.PACK_AB R160, R161, R160 ;  /* 0x000000a0a1a0723e */ /* 0x000fe200000010ff */
[C---:B------:R-:W-:Y:S01]  /*cff0*/  FMUL.FTZ R158, R4.reuse, R158 ;  /* 0x0000009e049e7220 */ /* 0x040fe20000410000 */
[C---:B------:R-:W-:Y:S01]  /*d000*/  FMUL.FTZ R159, R4.reuse, R159 ;  /* 0x0000009f049f7220 */ /* 0x040fe20000410000 */
[C---:B------:R-:W-:Y:S01]  /*d010*/  FMUL.FTZ R154, R4.reuse, R154 ;  /* 0x0000009a049a7220 */ /* 0x040fe20000410000 */
[----:B------:R-:W-:Y:S01]  /*d020*/  FMUL.FTZ R155, R4, R155 ;  /* 0x0000009b049b7220 */ /* 0x000fe20000410000 */
[----:B------:R-:W-:Y:S01]  /*d030*/  F2FP.BF16.F32.PACK_AB R162, R163, R162 ;  /* 0x000000a2a3a2723e */ /* 0x000fe200000010ff */
[----:B------:R-:W-:Y:S01]  /*d040*/  STS [R0], R160 ;  /* 0x000000a000007388 */ /* 0x000fe20000000800 */
[----:B------:R-:W-:Y:S01]  /*d050*/  F2FP.BF16.F32.PACK_AB R140, R10, R140 ;  /* 0x0000008c0a8c723e */ /* 0x000fe200000010ff */
[----:B------:R-:W-:Y:S01]  /*d060*/  FMUL.FTZ R144, R7, R144 ;  /* 0x0000009007907220 */ /* 0x000fe20000410000 */
[----:B------:R-:W-:Y:S01]  /*d070*/  F2FP.BF16.F32.PACK_AB R148, R149, R148 ;  /* 0x000000949594723e */ /* 0x000fe200000010ff */
[----:B------:R-:W-:Y:S01]  /*d080*/  STS [R0+0x200], R162 ;  /* 0x000200a200007388 */ /* 0x000fe20000000800 */
[----:B------:R-:W-:Y:S01]  /*d090*/  F2FP.BF16.F32.PACK_AB R150, R151, R150 ;  /* 0x000000969796723e */ /* 0x000fe200000010ff */
[C---:B------:R-:W-:Y:S01]  /*d0a0*/  FMUL.FTZ R145, R7.reuse, R145 ;  /* 0x0000009107917220 */ /* 0x040fe20000410000 */
[----:B------:R-:W-:Y:S01]  /*d0b0*/  IADD3 R10, PT, PT, R0, -R12, RZ ;  /* 0x8000000c000a7210 */ /* 0x000fe20007ffe0ff */
[----:B------:R-:W-:Y:S01]  /*d0c0*/  FMUL.FTZ R136, R7, R136 ;  /* 0x0000008807887220 */ /* 0x000fe20000410000 */
[----:B------:R-:W-:Y:S01]  /*d0d0*/  F2FP.BF16.F32.PACK_AB R156, R157, R156 ;  /* 0x0000009c9d9c723e */ /* 0x000fe200000010ff */
[C---:B------:R-:W-:Y:S01]  /*d0e0*/  FMUL.FTZ R146, R8.reuse, R146 ;  /* 0x0000009208927220 */ /* 0x040fe20000410000 */
[----:B------:R-:W-:Y:S01]  /*d0f0*/  F2FP.BF16.F32.PACK_AB R158, R159, R158 ;  /* 0x0000009e9f9e723e */ /* 0x000fe200000010ff */
[----:B------:R-:W-:Y:S01]  /*d100*/  STS [R10+0x10], R148 ;  /* 0x000010940a007388 */ /* 0x000fe20000000800 */
[----:B------:R-:W-:Y:S01]  /*d110*/  F2FP.BF16.F32.PACK_AB R152, R153, R152 ;  /* 0x000000989998723e */ /* 0x000fe200000010ff */
[C---:B------:R-:W-:Y:S01]  /*d120*/  FMUL.FTZ R147, R8.reuse, R147 ;  /* 0x0000009308937220 */ /* 0x040fe20000410000 */
[----:B------:R-:W-:Y:S01]  /*d130*/  F2FP.BF16.F32.PACK_AB R154, R155, R154 ;  /* 0x0000009a9b9a723e */ /* 0x000fe200000010ff */
[----:B------:R-:W-:Y:S01]  /*d140*/  STS [R10+0x210], R150 ;  /* 0x000210960a007388 */ /* 0x000fe20000000800 */
[----:B---3--:R-:W-:Y:S01]  /*d150*/  ISETP.NE.AND P1, PT, R9, RZ, PT ;  /* 0x000000ff0900720c */ /* 0x008fe20003f25270 */
[----:B------:R-:W-:Y:S01]  /*d160*/  FMUL.FTZ R7, R7, R137 ;  /* 0x0000008907077220 */ /* 0x000fe20000410000 */
[----:B------:R-:W-:Y:S01]  /*d170*/  FMUL.FTZ R138, R8, R138 ;  /* 0x0000008a088a7220 */ /* 0x000fe20000410000 */
[----:B------:R-:W-:Y:S01]  /*d180*/  STS [R0+0x1000], R156 ;  /* 0x0010009c00007388 */ /* 0x000fe20000000800 */
[----:B------:R-:W-:Y:S01]  /*d190*/  IADD3 R13, PT, PT, R0, -R13, RZ ;  /* 0x8000000d000d7210 */ /* 0x000fe20007ffe0ff */
[----:B------:R-:W-:Y:S01]  /*d1a0*/  FMUL.FTZ R8, R8, R139 ;  /* 0x0000008b08087220 */ /* 0x000fe20000410000 */
[C---:B------:R-:W-:Y:S01]  /*d1b0*/  FMUL.FTZ R134, R4.reuse, R134 ;  /* 0x0000008604867220 */ /* 0x040fe20000410000 */
[----:B------:R1:W-:Y:S01]  /*d1c0*/  STS [R0+0x1200], R158 ;  /* 0x0012009e00007388 */ /* 0x0003e20000000800 */
[C---:B------:R-:W-:Y:S01]  /*d1d0*/  FMUL.FTZ R135, R4.reuse, R135 ;  /* 0x0000008704877220 */ /* 0x040fe20000410000 */
[C---:B------:R-:W-:Y:S01]  /*d1e0*/  FMUL.FTZ R142, R4.reuse, R142 ;  /* 0x0000008e048e7220 */ /* 0x040fe20000410000 */
[----:B------:R-:W-:Y:S01]  /*d1f0*/  FMUL.FTZ R4, R4, R143 ;  /* 0x0000008f04047220 */ /* 0x000fe20000410000 */
[----:B------:R-:W-:Y:S01]  /*d200*/  STS [R10+0x1010], R152 ;  /* 0x001010980a007388 */ /* 0x000fe20000000800 */
[----:B------:R-:W-:Y:S01]  /*d210*/  F2FP.BF16.F32.PACK_AB R144, R145, R144 ;  /* 0x000000909190723e */ /* 0x000fe200000010ff */
[----:B------:R-:W2:Y:S01]  /*d220*/  @P1 LDC R14, c[0x0][0x430] ;  /* 0x00010c00ff0e1b82 */ /* 0x000ea20000000800 */
[----:B------:R-:W-:Y:S01]  /*d230*/  F2FP.BF16.F32.PACK_AB R146, R147, R146 ;  /* 0x000000929392723e */ /* 0x000fe200000010ff */
[----:B------:R3:W-:Y:S01]  /*d240*/  STS [R10+0x1210], R154 ;  /* 0x0012109a0a007388 */ /* 0x0007e20000000800 */
[----:B------:R-:W-:Y:S01]  /*d250*/  F2FP.BF16.F32.PACK_AB R7, R7, R136 ;  /* 0x000000880707723e */ /* 0x000fe200000010ff */
[----:B------:R-:W4:Y:S01]  /*d260*/  @P6 MUFU.LG2 R220, R220 ;  /* 0x000000dc00dc6308 */ /* 0x000f220000000c00 */
[----:B------:R-:W-:Y:S01]  /*d270*/  IADD3 R12, PT, PT, -R12, R13, RZ ;  /* 0x0000000d0c0c7210 */ /* 0x000fe20007ffe1ff */
[----:B------:R-:W-:Y:S01]  /*d280*/  STS [R13+0x20], R144 ;  /* 0x000020900d007388 */ /* 0x000fe20000000800 */
[----:B------:R-:W-:-:S02]  /*d290*/  F2FP.BF16.F32.PACK_AB R8, R8, R138 ;  /* 0x0000008a0808723e */ /* 0x000fc400000010ff */
[----:B------:R-:W-:Y:S01]  /*d2a0*/  F2FP.BF16.F32.PACK_AB R132, R133, R132 ;  /* 0x000000848584723e */ /* 0x000fe200000010ff */
[----:B------:R-:W-:Y:S01]  /*d2b0*/  STS [R13+0x220], R146 ;  /* 0x000220920d007388 */ /* 0x000fe20000000800 */
[----:B------:R-:W-:Y:S01]  /*d2c0*/  F2FP.BF16.F32.PACK_AB R134, R135, R134 ;  /* 0x000000868786723e */ /* 0x000fe200000010ff */
[----:B------:R-:W2:Y:S01]  /*d2d0*/  @P5 MUFU.LG2 R219, R219 ;  /* 0x000000db00db5308 */ /* 0x000ea20000000c00 */
[----:B------:R-:W-:Y:S01]  /*d2e0*/  F2FP.BF16.F32.PACK_AB R4, R4, R142 ;  /* 0x0000008e0404723e */ /* 0x000fe200000010ff */
[----:B------:R5:W-:Y:S01]  /*d2f0*/  STS [R12+0x30], R7 ;  /* 0x000030070c007388 */ /* 0x000be20000000800 */
[----:B------:R-:W-:-:S03]  /*d300*/  @P1 MOV R21, 0x1 ;  /* 0x0000000100151802 */ /* 0x000fc60000000f00 */
[----:B------:R4:W-:Y:S01]  /*d310*/  STS [R12+0x230], R8 ;  /* 0x000230080c007388 */ /* 0x0009e20000000800 */
[----:B-1----:R-:W2:Y:S01]  /*d320*/  LDC R0, c[0x0][0x434] ;  /* 0x00010d00ff007b82 */ /* 0x002ea20000000800 */
[----:B------:R-:W1:Y:S02]  /*d330*/  @P4 MUFU.LG2 R6, R6 ;  /* 0x0000000600064308 */ /* 0x000e640000000c00 */
[----:B------:R-:W-:Y:S04]  /*d340*/  STS [R13+0x1020], R132 ;  /* 0x001020840d007388 */ /* 0x000fe80000000800 */
[----:B------:R-:W-:Y:S01]  /*d350*/  STS [R13+0x1220], R134 ;  /* 0x001220860d007388 */ /* 0x000fe20000000800 */
[----:B---3--:R-:W3:Y:S03]  /*d360*/  @!P2 LDC.64 R10, c[0x0][0x400] ;  /* 0x00010000ff0aab82 */ /* 0x008ee60000000a00 */
[----:B------:R1:W-:Y:S04]  /*d370*/  STS [R12+0x1230], R4 ;  /* 0x001230040c007388 */ /* 0x0003e80000000800 */
[----:B------:R1:W-:Y:S01]  /*d380*/  STS [R12+0x1030], R140 ;  /* 0x0010308c0c007388 */ /* 0x0003e20000000800 */
[----:B-----5:R-:W2:Y:S08]  /*d390*/  LDC R7, c[0x0][0x434] ;  /* 0x00010d00ff077b82 */ /* 0x020eb00000000800 */
[----:B----4-:R-:W4:Y:S01]  /*d3a0*/  @P2 LDC.64 R8, c[0x0][0x408] ;  /* 0x00010200ff082b82 */ /* 0x010f220000000a00 */
[----:B---3--:R-:W-:-:S07]  /*d3b0*/  @!P2 IMAD.WIDE.U32 R18, R209, R10, RZ ;  /* 0x0000000ad112a225 */ /* 0x008fce00078e00ff */
[----:B-1----:R-:W1:Y:S08]  /*d3c0*/  @P5 LDC R4, c[0x0][0x458] ;  /* 0x00011600ff045b82 */ /* 0x002e700000000800 */
[----:B------:R-:W3:Y:S01]  /*d3d0*/  @P1 LDC R10, c[0x0][0x430] ;  /* 0x00010c00ff0a1b82 */ /* 0x000ee20000000800 */
[----:B--2---:R-:W-:Y:S01]  /*d3e0*/  @P1 IMAD R7, R14, R0, RZ ;  /* 0x000000000e071224 */ /* 0x004fe200078e02ff */
[----:B------:R-:W-:Y:S06]  /*d3f0*/  @P1 BRA `(.L_x_167) ;  /* 0x0000000000201947 */ /* 0x000fec0003800000 */
[----:B------:R-:W-:Y:S01]  /*d400*/  ISETP.NE.AND P0, PT, R16, RZ, PT ;  /* 0x000000ff1000720c */ /* 0x000fe20003f05270 */
[----:B------:R-:W2:-:S12]  /*d410*/  LDC R12, c[0x0][0x3e0] ;  /* 0x0000f800ff0c7b82 */ /* 0x000e980000000800 */
[----:B------:R-:W2:Y:S01]  /*d420*/  @P0 LDC R21, c[0x0][0x454] ;  /* 0x00011500ff150b82 */ /* 0x000ea20000000800 */
[----:B---3--:R-:W-:Y:S02]  /*d430*/  @P0 MOV R10, 0x1 ;  /* 0x00000001000a0802 */ /* 0x008fe40000000f00 */
[----:B------:R-:W-:-:S05]  /*d440*/  @!P0 MOV R10, 0x1 ;  /* 0x00000001000a8802 */ /* 0x000fca0000000f00 */
[----:B------:R-:W3:Y:S01]  /*d450*/  @P0 LDC R7, c[0x0][0x454] ;  /* 0x00011500ff070b82 */ /* 0x000ee20000000800 */
[-C--:B--2---:R-:W-:Y:S02]  /*d460*/  @P0 IMAD R21, R21, R12.reuse, RZ ;  /* 0x0000000c15150224 */ /* 0x084fe400078e02ff */
[----:B------:R-:W-:-:S07]  /*d470*/  @!P0 IMAD R21, R0, R12, RZ ;  /* 0x0000000c00158224 */ /* 0x000fce00078e02ff */
.L_x_167:
[----:B------:R-:W-:Y:S01]  /*d480*/  BAR.SYNC.DEFER_BLOCKING 0x0 ;  /* 0x0000000000007b1d */ /* 0x000fe20000010000 */
[C---:B------:R-:W-:Y:S01]  /*d490*/  ISETP.NE.AND P0, PT, R207.reuse, -0x1, PT ;  /* 0xffffffffcf00780c */ /* 0x040fe20003f05270 */
[----:B----4-:R-:W-:Y:S01]  /*d4a0*/  @P2 IMAD.WIDE.U32 R22, R207, R8, RZ ;  /* 0x00000008cf162225 */ /* 0x010fe200078e00ff */
[----:B------:R-:W-:-:S03]  /*d4b0*/  ISETP.NE.AND P1, PT, R16, RZ, !P1 ;  /* 0x000000ff1000720c */ /* 0x000fc60004f25270 */
[----:B------:R-:W-:Y:S01]  /*d4c0*/  @P5 FMUL.FTZ R219, R219, 0.69314718246459960938 ;  /* 0x3f317218dbdb5820 */ /* 0x000fe20000410000 */
[----:B------:R-:W-:Y:S01]  /*d4d0*/  MOV R17, 0x7f800000 ;  /* 0x7f80000000117802 */ /* 0x000fe20000000f00 */
[----:B------:R2:W4:Y:S01]  /*d4e0*/  @P3 MUFU.LG2 R25, R5 ;  /* 0x0000000500193308 */ /* 0x0005220000000c00 */
[----:B------:R-:W5:Y:S01]  /*d4f0*/  @P4 LDC R24, c[0x0][0x458] ;  /* 0x00011600ff184b82 */ /* 0x000f620000000800 */
[----:B------:R-:W-:Y:S02]  /*d500*/  @!P2 IMAD R11, R209, R11, R19 ;  /* 0x0000000bd10ba224 */ /* 0x000fe400078e0213 */
[----:B-1----:R-:W-:Y:S01]  /*d510*/  @P5 FFMA.FTZ R17, R164, R4, R219 ;  /* 0x00000004a4115223 */ /* 0x002fe200000100db */
[----:B------:R-:W-:Y:S02]  /*d520*/  @P2 IMAD R11, R207, R9, R23 ;  /* 0x00000009cf0b2224 */ /* 0x000fe400078e0217 */
[----:B------:R-:W-:Y:S01]  /*d530*/  @P6 FMUL.FTZ R220, R220, 0.69314718246459960938 ;  /* 0x3f317218dcdc6820 */ /* 0x000fe20000410000 */
[----:B---3--:R-:W-:-:S02]  /*d540*/  IMAD R7, R212, R7, RZ ;  /* 0x00000007d4077224 */ /* 0x008fc400078e02ff */
[----:B------:R-:W-:Y:S01]  /*d550*/  @P4 FMUL.FTZ R6, R6, 0.69314718246459960938 ;  /* 0x3f31721806064820 */ /* 0x000fe20000410000 */
[C---:B------:R-:W-:Y:S01]  /*d560*/  @!P0 IMAD R207, R209.reuse, R0, RZ ;  /* 0x00000000d1cf8224 */ /* 0x040fe200078e02ff */
[----:B------:R-:W-:Y:S01]  /*d570*/  LOP3.LUT P0, RZ, R208, 0x3, RZ, 0xc0, !PT ;  /* 0x00000003d0ff7812 */ /* 0x000fe2000780c0ff */
[----:B------:R-:W-:Y:S01]  /*d580*/  @!P1 IMAD R7, R209, R21, R7 ;  /* 0x00000015d1079224 */ /* 0x000fe200078e0207 */
[----:B------:R-:W-:Y:S01]  /*d590*/  MOV R16, 0x7f800000 ;  /* 0x7f80000000107802 */ /* 0x000fe20000000f00 */
[----:B------:R-:W-:Y:S01]  /*d5a0*/  IMAD R211, R211, R10, RZ ;  /* 0x0000000ad3d37224 */ /* 0x000fe200078e02ff */
[----:B------:R-:W-:Y:S01]  /*d5b0*/  SHF.R.S32.HI R4, RZ, 0x1f, R207 ;  /* 0x0000001fff047819 */ /* 0x000fe200000114cf */
[----:B------:R-:W-:Y:S01]  /*d5c0*/  @P6 FFMA.FTZ R16, R165, R20, R220 ;  /* 0x00000014a5106223 */ /* 0x000fe200000100dc */
[----:B------:R-:W-:Y:S01]  /*d5d0*/  SEL R21, R207, RZ, P1 ;  /* 0x000000ffcf157207 */ /* 0x000fe20000800000 */
[----:B------:R-:W-:Y:S01]  /*d5e0*/  BSSY.RECONVERGENT B0, `(.L_x_168) ;  /* 0x0000034000007945 */ /* 0x000fe20003800200 */
[----:B------:R-:W-:Y:S01]  /*d5f0*/  SEL R4, R4, RZ, P1 ;  /* 0x000000ff04047207 */ /* 0x000fe20000800000 */
[----:B------:R1:W3:Y:S01]  /*d600*/  LDS.128 R12, [R210+0x1800] ;  /* 0x00180000d20c7984 */ /* 0x0002e20000000c00 */
[----:B--2---:R-:W2:Y:S01]  /*d610*/  @P3 LDC R5, c[0x0][0x458] ;  /* 0x00011600ff053b82 */ /* 0x004ea20000000800 */
[----:B------:R-:W-:Y:S01]  /*d620*/  IADD3 R21, P5, P1, R211, R21, R7 ;  /* 0x00000015d3157210 */ /* 0x000fe200079be007 */
[----:B----4-:R-:W-:Y:S01]  /*d630*/  @P3 FMUL.FTZ R25, R25, 0.69314718246459960938 ;  /* 0x3f31721819193820 */ /* 0x010fe20000410000 */
[----:B------:R-:W-:-:S02]  /*d640*/  SHF.R.S32.HI R211, RZ, 0x1f, R211 ;  /* 0x0000001fffd37819 */ /* 0x000fc400000114d3 */
[----:B------:R-:W-:Y:S02]  /*d650*/  SHF.R.S32.HI R7, RZ, 0x1f, R7 ;  /* 0x0000001fff077819 */ /* 0x000fe40000011407 */
[----:B------:R-:W-:Y:S01]  /*d660*/  MOV R20, 0x7f800000 ;  /* 0x7f80000000147802 */ /* 0x000fe20000000f00 */
[----:B-----5:R-:W-:Y:S01]  /*d670*/  @P4 FFMA.FTZ R20, R3, R24, R6 ;  /* 0x0000001803144223 */ /* 0x020fe20000010006 */
[----:B------:R-:W-:Y:S02]  /*d680*/  MOV R0, 0x7f800000 ;  /* 0x7f80000000007802 */ /* 0x000fe40000000f00 */
[----:B------:R-:W-:Y:S01]  /*d690*/  IADD3.X R24, PT, PT, R211, R4, R7, P5, P1 ;  /* 0x00000004d3187210 */ /* 0x000fe20002fe2407 */
[----:B--2---:R-:W-:Y:S01]  /*d6a0*/  @P3 FFMA.FTZ R0, R2, R5, R25 ;  /* 0x0000000502003223 */ /* 0x004fe20000010019 */
[----:B-1-3--:R-:W-:Y:S06]  /*d6b0*/  @P0 BRA `(.L_x_169) ;  /* 0x0000000000980947 */ /* 0x00afec0003800000 */
        /* <DEDUP_REMOVED lines=38> */
.L_x_169:
[----:B------:R-:W-:Y:S05]  /*d920*/  BSYNC.RECONVERGENT B0 ;  /* 0x0000000000007941 */ /* 0x000fea0003800200 */
.L_x_168:
        /* <DEDUP_REMOVED lines=25> */
.L_x_171:
[----:B------:R-:W-:Y:S05]  /*dac0*/  BSYNC.RECONVERGENT B0 ;  /* 0x0000000000007941 */ /* 0x000fea0003800200 */
.L_x_170:
        /* <DEDUP_REMOVED lines=16> */
.L_x_173:
[----:B------:R-:W-:Y:S05]  /*dbd0*/  BSYNC.RECONVERGENT B0 ;  /* 0x0000000000007941 */ /* 0x000fea0003800200 */
.L_x_172:
        /* <DEDUP_REMOVED lines=16> */
.L_x_175:
[----:B------:R-:W-:Y:S05]  /*dce0*/  BSYNC.RECONVERGENT B0 ;  /* 0x0000000000007941 */ /* 0x000fea0003800200 */
.L_x_174:
        /* <DEDUP_REMOVED lines=15> */
.L_x_176:
        /* <DEDUP_REMOVED lines=10> */
.L_x_1351:


//--------------------- .text._ZN5flash16flash_fwd_kernelI23Flash_fwd_kernel_traitsILi32ELi128ELi128ELi4ELb0ELb0EN7cutlass10bfloat16_tE19Flash_kernel_traitsILi32ELi128ELi128ELi4ES3_EELb0ELb0ELb1ELb0ELb0ELb1ELb0ELb0EEEvNS_16Flash_fwd_paramsE --------------------------
	.section	.text._ZN5flash16flash_fwd_kernelI23Flash_fwd_kernel_traitsILi32ELi128ELi128ELi4ELb0ELb0EN7cutlass10bfloat16_tE19Flash_kernel_traitsILi32ELi128ELi128ELi4ES3_EELb0ELb0ELb1ELb0ELb0ELb1ELb0ELb0EEEvNS_16Flash_fwd_paramsE,"ax",@progbits
	.align	128
        .global         _ZN5flash16flash_fwd_kernelI23Flash_fwd_kernel_traitsILi32ELi128ELi128ELi4ELb0ELb0EN7cutlass10bfloat16_tE19Flash_kernel_traitsILi32ELi128ELi128ELi4ES3_EELb0ELb0ELb1ELb0ELb0ELb1ELb0ELb0EEEvNS_16Flash_fwd_paramsE
        .type           _ZN5flash16flash_fwd_kernelI23Flash_fwd_kernel_traitsILi32ELi128ELi128ELi4ELb0ELb0EN7cutlass10bfloat16_tE19Flash_kernel_traitsILi32ELi128ELi128ELi4ES3_EELb0ELb0ELb1ELb0ELb0ELb1ELb0ELb0EEEvNS_16Flash_fwd_paramsE,@function
        .size           _ZN5flash16flash_fwd_kernelI23Flash_fwd_kernel_traitsILi32ELi128ELi128ELi4ELb0ELb0EN7cutlass10bfloat16_tE19Flash_kernel_traitsILi32ELi128ELi128ELi4ES3_EELb0ELb0ELb1ELb0ELb0ELb1ELb0ELb0EEEvNS_16Flash_fwd_paramsE,(.L_x_1352 - _ZN5flash16flash_fwd_kernelI23Flash_fwd_kernel_traitsILi32ELi128ELi128ELi4ELb0ELb0EN7cutlass10bfloat16_tE19Flash_kernel_traitsILi32ELi128ELi128ELi4ES3_EELb0ELb0ELb1ELb0ELb0ELb1ELb0ELb0EEEvNS_16Flash_fwd_paramsE)
        .other          _ZN5flash16flash_fwd_kernelI23Flash_fwd_kernel_traitsILi32ELi128ELi128ELi4ELb0ELb0EN7cutlass10bfloat16_tE19Flash_kernel_traitsILi32ELi128ELi128ELi4ES3_EELb0ELb0ELb1ELb0ELb0ELb1ELb0ELb0EEEvNS_16Flash_fwd_paramsE,@"STO_CUDA_ENTRY STV_DEFAULT"
_ZN5flash16flash_fwd_kernelI23Flash_fwd_kernel_traitsILi32ELi128ELi128ELi4ELb0ELb0EN7cutlass10bfloat16_tE19Flash_kernel_traitsILi32ELi128ELi128ELi4ES3_EELb0ELb0ELb1ELb0ELb0ELb1ELb0ELb0EEEvNS_16Flash_fwd_paramsE:
.text._ZN5flash16flash_fwd_kernelI23Flash_fwd_kernel_traitsILi32ELi128ELi128ELi4ELb0ELb0EN7cutlass10bfloat16_tE19Flash_kernel_traitsILi32ELi128ELi128ELi4ES3_EELb0ELb0ELb1ELb0ELb0ELb1ELb0ELb0EEEvNS_16Flash_fwd_paramsE:
[----:B------:R-:W1:Y:S01]  /*0000*/  LDC R1, c[0x0][0x37c] ;  /* 0x0000df00ff017b82 */ /* 0x000e620000000800 */
[----:B------:R-:W2:Y:S01]  /*0010*/  LDCU.64 UR8, c[0x0][0x460] ;  /* 0x00008c00ff0877ac */ /* 0x000ea20008000a00 */
[----:B------:R-:W3:Y:S06]  /*0020*/  S2R R21, SR_CTAID.Y ;  /* 0x0000000000157919 */ /* 0x000eec0000002600 */
[----:B------:R-:W3:Y:S01]  /*0030*/  LDC.64 R2, c[0x0][0x460] ;  /* 0x00011800ff027b82 */ /* 0x000ee20000000a00 */
[----:B------:R-:W-:Y:S01]  /*0040*/  IMAD.MOV.U32 R8, RZ, RZ, -0x1 ;  /* 0xffffffffff087424 */ /* 0x000fe200078e00ff */
[----:B------:R-:W4:Y:S01]  /*0050*/  LDCU.64 UR6, c[0x0][0x470] ;  /* 0x00008e00ff0677ac */ /* 0x000f220008000a00 */
[----:B-1----:R-:W-:Y:S01]  /*0060*/  VIADD R1, R1, 0xffffffc0 ;  /* 0xffffffc001017836 */ /* 0x002fe20000000000 */
[----:B------:R-:W1:Y:S01]  /*0070*/  LDCU.64 UR4, c[0x0][0x478] ;  /* 0x00008f00ff0477ac */ /* 0x000e620008000a00 */
[----:B------:R-:W3:Y:S01]  /*0080*/  LDCU.64 UR14, c[0x0][0x358] ;  /* 0x00006b00ff0e77ac */ /* 0x000ee20008000a00 */
[----:B--2---:R-:W-:Y:S01]  /*0090*/  UISETP.NE.U32.AND UP0, UPT, UR8, URZ, UPT ;  /* 0x000000ff0800728c */ /* 0x004fe2000bf05070 */
[----:B------:R-:W-:-:S03]  /*00a0*/  ISETP.NE.U32.AND P1, PT, RZ, UR8, PT ;  /* 0x00000008ff007c0c */ /* 0x000fc6000bf25070 */
[----:B------:R-:W-:Y:S01]  /*00b0*/  UISETP.NE.AND.EX UP0, UPT, UR9, URZ, UPT, UP0 ;  /* 0x000000ff0900728c */ /* 0x000fe2000bf05300 */
[----:B----4-:R-:W-:Y:S02]  /*00c0*/  ISETP.NE.U32.AND P4, PT, RZ, UR6, PT ;  /* 0x00000006ff007c0c */ /* 0x010fe4000bf85070 */
[----:B------:R-:W-:Y:S02]  /*00d0*/  ISETP.NE.AND.EX P1, PT, RZ, UR9, PT, P1 ;  /* 0x00000009ff007c0c */ /* 0x000fe4000bf25310 */
[----:B-1----:R-:W-:Y:S02]  /*00e0*/  ISETP.NE.U32.AND P2, PT, RZ, UR4, PT ;  /* 0x00000004ff007c0c */ /* 0x002fe4000bf45070 */
[----:B------:R-:W-:Y:S02]  /*00f0*/  PLOP3.LUT P0, PT, PT, PT, UP0, 0x80, 0x8 ;  /* 0x000000000008781c */ /* 0x000fe40003f0f008 */
[----:B------:R-:W-:Y:S02]  /*0100*/  ISETP.NE.AND.EX P4, PT, RZ, UR7, PT, P4 ;  /* 0x00000007ff007c0c */ /* 0x000fe4000bf85340 */
[----:B------:R-:W-:Y:S01]  /*0110*/  ISETP.NE.AND.EX P2, PT, RZ, UR5, PT, P2 ;  /* 0x00000005ff007c0c */ /* 0x000fe2000bf45320 */
[----:B---3--:R-:W-:-:S04]  /*0120*/  IMAD.WIDE.U32 R2, R21, 0x4, R2 ;  /* 0x0000000415027825 */ /* 0x008fc800078e0002 */
[----:B------:R-:W-:Y:S01]  /*0130*/  IMAD.SHL.U32 R6, R21, 0x4, RZ ;  /* 0x0000000415067824 */ /* 0x000fe200078e00ff */
[----:B------:R-:W2:Y:S01]  /*0140*/  @P1 LDG.E R8, desc[UR14][R2.64] ;  /* 0x0000000e02081981 */ /* 0x000ea2000c1e1900 */
[----:B------:R-:W-:-:S03]  /*0150*/  SHF.R.U32.HI R7, RZ, 0x1e, R21 ;  /* 0x0000001eff077819 */ /* 0x000fc60000011615 */
[----:B------:R1:W3:Y:S01]  /*0160*/  @P0 LDG.E R9, desc[UR14][R2.64+0x4] ;  /* 0x0000040e02090981 */ /* 0x0002e2000c1e1900 */
[----:B------:R-:W-:Y:S01]  /*0170*/  @P4 IADD3 R4, P3, PT, R6, UR6, RZ ;  /* 0x0000000606044c10 */ /* 0x000fe2000ff7e0ff */
[----:B------:R-:W-:-:S03]  /*0180*/  IMAD.MOV.U32 R11, RZ, RZ, RZ ;  /* 0x000000ffff0b7224 */ /* 0x000fc600078e00ff */
[----:B------:R-:W-:-:S05]  /*0190*/  @P4 IADD3.X R5, PT, PT, R7, UR7, RZ, P3, !PT ;  /* 0x0000000707054c10 */ /* 0x000fca0009ffe4ff */
[----:B------:R4:W3:Y:S01]  /*01a0*/  @P4 LDG.E R11, desc[UR14][R4.64] ;  /* 0x0000000e040b4981 */ /* 0x0008e2000c1e1900 */
[----:B-1----:R-:W-:-:S04]  /*01b0*/  @P2 IADD3 R2, P1, PT, R6, UR4, RZ ;  /* 0x0000000406022c10 */ /* 0x002fc8000ff3e0ff */
[----:B------:R-:W-:-:S05]  /*01c0*/  @P2 IADD3.X R3, PT, PT, R7, UR5, RZ, P1, !PT ;  /* 0x0000000507032c10 */ /* 0x000fca0008ffe4ff */
[----:B------:R1:W3:Y:S01]  /*01d0*/  @P2 LDG.E R0, desc[UR14][R2.64] ;  /* 0x0000000e02002981 */ /* 0x0002e2000c1e1900 */
[----:B----4-:R-:W4:Y:S01]  /*01e0*/  LDC.64 R4, c[0x0][0x468] ;  /* 0x00011a00ff047b82 */ /* 0x010f220000000a00 */
[----:B------:R-:W1:Y:S01]  /*01f0*/  LDCU.U8 UR4, c[0x0][0x532] ;  /* 0x0000a640ff0477ac */ /* 0x000e620008000000 */
[----:B------:R-:W-:Y:S01]  /*0200*/  IMAD.MOV.U32 R12, RZ, RZ, -0x1 ;  /* 0xffffffffff0c7424 */ /* 0x000fe200078e00ff */
[----:B-1----:R-:W-:Y:S02]  /*0210*/  ISETP.NE.AND P4, PT, RZ, UR4, PT ;  /* 0x00000004ff007c0c */ /* 0x002fe4000bf85270 */
[----:B----4-:R-:W-:-:S04]  /*0220*/  ISETP.EQ.U32.AND P3, PT, R4, RZ, PT ;  /* 0x000000ff0400720c */ /* 0x010fc80003f62070 */
[----:B------:R-:W-:Y:S02]  /*0230*/  ISETP.EQ.OR.EX P3, PT, R5, RZ, !P4, P3 ;  /* 0x000000ff0500720c */ /* 0x000fe40006762730 */
[----:B------:R-:W-:-:S05]  /*0240*/  IADD3 R2, P1, PT, R6, R4, RZ ;  /* 0x0000000406027210 */ /* 0x000fca0007f3e0ff */
[----:B------:R-:W-:Y:S01]  /*0250*/  IMAD.X R3, R7, 0x1, R5, P1 ;  /* 0x0000000107037824 */ /* 0x000fe200008e0605 */
[----:B------:R-:W1:Y:S05]  /*0260*/  S2UR UR12, SR_CTAID.X ;  /* 0x00000000000c79c3 */ /* 0x000e6a0000002500 */
[----:B------:R4:W5:Y:S01]  /*0270*/  @!P3 LDG.E R12, desc[UR14][R2.64] ;  /* 0x0000000e020cb981 */ /* 0x000962000c1e1900 */
[----:B------:R-:W-:Y:S02]  /*0280*/  ISETP.NE.U32.AND P3, PT, R4, RZ, PT ;  /* 0x000000ff0400720c */ /* 0x000fe40003f65070 */
[----:B------:R-:W4:Y:S02]  /*0290*/  @!P2 LDC.64 R6, c[0x0][0x488] ;  /* 0x00012200ff06ab82 */ /* 0x000f240000000a00 */
[----:B------:R-:W-:Y:S01]  /*02a0*/  ISETP.NE.AND.EX P3, PT, R5, RZ, PT, P3 ;  /* 0x000000ff0500720c */ /* 0x000fe20003f65330 */
[----:B------:R-:W3:Y:S01]  /*02b0*/  @!UP0 LDCU UR13, c[0x0][0x434] ;  /* 0x00008680ff0d87ac */ /* 0x000ee20008000800 */
[----:B-1----:R-:W-:Y:S01]  /*02c0*/  USHF.L.U32 UR12, UR12, 0x7, URZ ;  /* 0x000000070c0c7899 */ /* 0x002fe200080006ff */
[----:B----4-:R-:W-:-:S04]  /*02d0*/  @!P2 ISETP.NE.U32.AND P1, PT, R6, RZ, PT ;  /* 0x000000ff0600a20c */ /* 0x010fc80003f25070 */
[----:B------:R-:W-:Y:S02]  /*02e0*/  @!P2 ISETP.NE.AND.EX P1, PT, R7, RZ, PT, P1 ;  /* 0x000000ff0700a20c */ /* 0x000fe40003f25310 */
[----:B--2---:R-:W-:Y:S02]  /*02f0*/  R2UR UR11, R8 ;  /* 0x00000000080b72ca */ /* 0x004fe400000e0000 */
[----:B------:R-:W1:Y:S01]  /*0300*/  @!P2 LDC R8, c[0x0][0x43c] ;  /* 0x00010f00ff08ab82 */ /* 0x000e620000000800 */
[----:B---3--:R-:W-:-:S13]  /*0310*/  @P0 R2UR UR4, R9 ;  /* 0x00000000090402ca */ /* 0x008fda00000e0000 */
[----:B------:R-:W-:-:S04]  /*0320*/  @UP0 UIADD3 UR13, UPT, UPT, UR4, -UR11, URZ ;  /* 0x8000000b040d0290 */ /* 0x000fc8000fffe0ff */
[----:B------:R-:W-:Y:S01]  /*0330*/  UISETP.GT.AND UP0, UPT, UR13, UR12, UPT ;  /* 0x0000000c0d00728c */ /* 0x000fe2000bf04270 */
[----:B------:R-:W-:Y:S02]  /*0340*/  @P2 IMAD.IADD R48, R0, 0x1, -R11 ;  /* 0x0000000100302824 */ /* 0x000fe400078e0a0b */
[----:B------:R-:W2:Y:S03]  /*0350*/  @!P3 LDC R0, c[0x0][0x438] ;  /* 0x00010e00ff00bb82 */ /* 0x000ea60000000800 */
[----:B------:R-:W-:Y:S02]  /*0360*/  PLOP3.LUT P0, PT, PT, PT, UP0, 0x80, 0x8 ;  /* 0x000000000008781c */ /* 0x000fe40003f0f008 */
[----:B-1----:R-:W-:Y:S01]  /*0370*/  @!P2 SEL R4, R8, RZ, P1 ;  /* 0x000000ff0804a207 */ /* 0x002fe20000800000 */
[----:B------:R-:W-:Y:S10]  /*0380*/  @!P3 BRA `(.L_x_177) ;  /* 0x00000000000cb947 */ /* 0x000ff40003800000 */
[----:B--2---:R-:W2:Y:S02]  /*0390*/  @P4 LDG.E R0, desc[UR14][R2.64+0x4] ;  /* 0x0000040e02004981 */ /* 0x004ea4000c1e1900 */
[----:B--2--5:R-:W-:-:S06]  /*03a0*/  @P4 IADD3 R0, PT, PT, R0, -R12, RZ ;  /* 0x8000000c00004210 */ /* 0x024fcc0007ffe0ff */
[----:B------:R1:W5:Y:S02]  /*03b0*/  @!P4 LDG.E R0, desc[UR14][R2.64] ;  /* 0x0000000e0200c981 */ /* 0x000364000c1e1900 */
.L_x_177:
[----:B--2--5:R-:W-:Y:S01]  /*03c0*/  @!P2 IADD3 R48, PT, PT, R4, R0, -R11 ;  /* 0x000000000430a210 */ /* 0x024fe20007ffe80b */
[----:B------:R-:W-:Y:S06]  /*03d0*/  @!P0 EXIT ;  /* 0x000000000000894d */ /* 0x000fec0003800000 */
[----:B------:R-:W-:Y:S01]  /*03e0*/  VIADD R0, R48, 0x7f ;  /* 0x0000007f30007836 */ /* 0x000fe20000000000 */
[----:B------:R-:W2:Y:S01]  /*03f0*/  LDC R49, c[0x0][0x504] ;  /* 0x00014100ff317b82 */ /* 0x000ea20000000800 */
[----:B------:R-:W3:Y:S03]  /*0400*/  S2R R20, SR_CTAID.Z ;  /* 0x0000000000147919 */ /* 0x000ee60000002700 */
[----:B------:R-:W-:Y:S01]  /*0410*/  R2UR UR5, R0 ;  /* 0x00000000000572ca */ /* 0x000fe200000e0000 */
[----:B------:R-:W4:Y:S03]  /*0420*/  S2R R56, SR_TID.X ;  /* 0x0000000000387919 */ /* 0x000f260000002100 */
[----:B------:R-:W5:Y:S09]  /*0430*/  LDC R51, c[0x0][0x508] ;  /* 0x00014200ff337b82 */ /* 0x000f720000000800 */
[----:B------:R-:W-:Y:S01]  /*0440*/  UIADD3 UR4, UPT, UPT, UR5, UR12, -UR13 ;  /* 0x0000000c05047290 */ /* 0x000fe2000fffe80d */
[----:B-1----:R-:W-:-:S05]  /*0450*/  IMAD.U32 R2, RZ, RZ, UR5 ;  /* 0x00000005ff027e24 */ /* 0x002fca000f8e00ff */
[----:B------:R-:W-:Y:S01]  /*0460*/  IMAD.U32 R0, RZ, RZ, UR4 ;  /* 0x00000004ff007e24 */ /* 0x000fe2000f8e00ff */
[----:B------:R-:W-:Y:S01]  /*0470*/  SHF.R.S32.HI R3, RZ, 0x1f, R2 ;  /* 0x0000001fff037819 */ /* 0x000fe20000011402 */
[----:B--2---:R-:W-:-:S03]  /*0480*/  VIADD R49, R49, UR13 ;  /* 0x0000000d31317c36 */ /* 0x004fc60008000000 */
[----:B------:R-:W-:Y:S02]  /*0490*/  LEA.HI R3, R3, UR5, RZ, 0x7 ;  /* 0x0000000503037c11 */ /* 0x000fe4000f8f38ff */
[----:B------:R-:W-:Y:S02]  /*04a0*/  IADD3 R4, PT, PT, -R49, UR12, R48 ;  /* 0x0000000c31047c10 */ /* 0x000fe4000fffe130 */
[----:B-----5:R-:W-:Y:S02]  /*04b0*/  IADD3 R0, PT, PT, R0, 0x80, R51 ;  /* 0x0000008000007810 */ /* 0x020fe40007ffe033 */
[----:B------:R-:W-:Y:S02]  /*04c0*/  SHF.R.S32.HI R5, RZ, 0x1f, R4 ;  /* 0x0000001fff057819 */ /* 0x000fe40000011404 */
[----:B------:R-:W-:Y:S02]  /*04d0*/  SHF.R.S32.HI R2, RZ, 0x1f, R0 ;  /* 0x0000001fff027819 */ /* 0x000fe40000011400 */
[----:B------:R-:W-:-:S02]  /*04e0*/  SHF.R.S32.HI R3, RZ, 0x7, R3 ;  /* 0x00000007ff037819 */ /* 0x000fc40000011403 */
[----:B------:R-:W-:Y:S02]  /*04f0*/  LEA.HI R0, R2, R0, RZ, 0x7 ;  /* 0x0000000002007211 */ /* 0x000fe400078f38ff */
[----:B------:R-:W-:Y:S02]  /*0500*/  LEA.HI R2, R5, R4, RZ, 0x7 ;  /* 0x0000000405027211 */ /* 0x000fe400078f38ff */
[----:B------:R-:W-:Y:S02]  /*0510*/  SHF.R.S32.HI R0, RZ, 0x7, R0 ;  /* 0x00000007ff007819 */ /* 0x000fe40000011400 */
[----:B------:R-:W-:Y:S02]  /*0520*/  SHF.R.S32.HI R2, RZ, 0x7, R2 ;  /* 0x00000007ff027819 */ /* 0x000fe40000011402 */
[----:B------:R-:W-:Y:S02]  /*0530*/  VIMNMX R223, PT, PT, R3, R0, PT ;  /* 0x0000000003df7248 */ /* 0x000fe40003fe0100 */
[----:B------:R-:W-:-:S04]  /*0540*/  VIMNMX R220, PT, PT, RZ, R2, !PT ;  /* 0x00000002ffdc7248 */ /* 0x000fc80007fe0100 */
[----:B------:R-:W-:Y:S01]  /*0550*/  ISETP.GT.AND P0, PT, R223, R220, PT ;  /* 0x000000dcdf00720c */ /* 0x000fe20003f04270 */
[----:B------:R1:W-:Y:S04]  /*0560*/  STL [R1+0x34], R220 ;  /* 0x000034dc01007387 */ /* 0x0003e80000100800 */
[----:B------:R1:W-:Y:S08]  /*0570*/  STL [R1+0x10], R223 ;  /* 0x000010df01007387 */ /* 0x0003f00000100800 */
[----:B---34-:R-:W-:Y:S05]  /*0580*/  @P0 BRA `(.L_x_178) ;  /* 0x0000000800a80947 */ /* 0x018fea0003800000 */
[----:B------:R-:W2:Y:S01]  /*0590*/  LDC.U8 R2, c[0x0][0x549] ;  /* 0x00015240ff027b82 */ /* 0x000ea20000000000 */
[----:B------:R-:W-:-:S04]  /*05a0*/  MOV R0, UR11 ;  /* 0x0000000b00007c02 */ /* 0x000fc80008000f00 */
[----:B------:R-:W-:-:S03]  /*05b0*/  ISETP.NE.AND P2, PT, R0, -0x1, PT ;  /* 0xffffffff0000780c */ /* 0x000fc60003f45270 */
[----:B------:R-:W3:Y:S08]  /*05c0*/  LDC.U8 R15, c[0x0][0x548] ;  /* 0x00015200ff0f7b82 */ /* 0x000ef00000000000 */
[----:B------:R-:W4:Y:S01]  /*05d0*/  LDC R13, c[0x0][0x434] ;  /* 0x00010d00ff0d7b82 */ /* 0x000f220000000800 */
[----:B--2---:R-:W-:-:S07]  /*05e0*/  ISETP.NE.AND P1, PT, R2, RZ, PT ;  /* 0x000000ff0200720c */ /* 0x004fce0003f25270 */
[----:B------:R-:W2:Y:S01]  /*05f0*/  @P2 LDC.64 R8, c[0x0][0x408] ;  /* 0x00010200ff082b82 */ /* 0x000ea20000000a00 */
[----:B---3--:R-:W-:-:S07]  /*0600*/  ISETP.NE.AND P0, PT, R15, RZ, !P1 ;  /* 0x000000ff0f00720c */ /* 0x008fce0004f05270 */
[----:B------:R-:W3:Y:S08]  /*0610*/  @!P2 LDC.64 R2, c[0x0][0x400] ;  /* 0x00010000ff02ab82 */ /* 0x000ef00000000a00 */
[----:B------:R-:W5:Y:S08]  /*0620*/  @P1 LDC.64 R10, c[0x0][0x430] ;  /* 0x00010c00ff0a1b82 */ /* 0x000f700000000a00 */
[----:B------:R-:W1:Y:S01]  /*0630*/  @P1 LDC R14, c[0x0][0x430] ;  /* 0x00010c00ff0e1b82 */ /* 0x000e620000000800 */
[----:B--2---:R-:W-:-:S04]  /*0640*/  @P2 IMAD.WIDE.U32 R6, R8, UR11, RZ ;  /* 0x0000000b08062c25 */ /* 0x004fc8000f8e00ff */
[----:B---3--:R-:W-:Y:S01]  /*0650*/  @!P2 IMAD.WIDE.U32 R4, R21, R2, RZ ;  /* 0x000000021504a225 */ /* 0x008fe200078e00ff */
[----:B------:R-:W-:-:S03]  /*0660*/  @P1 MOV R2, 0x1 ;  /* 0x0000000100021802 */ /* 0x000fc60000000f00 */
[----:B------:R-:W-:Y:S02]  /*0670*/  @!P2 IMAD R12, R21, R3, R5 ;  /* 0x00000003150ca224 */ /* 0x000fe400078e0205 */
[----:B------:R-:W-:Y:S02]  /*0680*/  @P2 IMAD R12, R9, UR11, R7 ;  /* 0x0000000b090c2c24 */ /* 0x000fe4000f8e0207 */
[----:B-----5:R-:W-:Y:S01]  /*0690*/  @P1 IMAD R0, R10, R11, RZ ;  /* 0x0000000b0a001224 */ /* 0x020fe200078e02ff */
[----:B----4-:R-:W-:Y:S06]  /*06a0*/  @P1 BRA `(.L_x_179) ;  /* 0x0000000000281947 */ /* 0x010fec0003800000 */
        /* <DEDUP_REMOVED lines=10> */
.L_x_179:
[----:B------:R-:W-:Y:S01]  /*0750*/  IMAD.U32 R3, RZ, RZ, UR11 ;  /* 0x0000000bff037e24 */ /* 0x000fe2000f8e00ff */
[----:B------:R-:W2:Y:S01]  /*0760*/  S2R R7, SR_CTAID.X ;  /* 0x0000000000077919 */ /* 0x000ea20000002500 */
[----:B------:R-:W-:Y:S01]  /*0770*/  IMAD R5, R21, R13, RZ ;  /* 0x0000000d15057224 */ /* 0x000fe200078e02ff */
[----:B------:R-:W3:Y:S01]  /*0780*/  LDCU.64 UR4, c[0x0][0x410] ;  /* 0x00008200ff0477ac */ /* 0x000ee20008000a00 */
[----:B------:R-:W-:Y:S01]  /*0790*/  IMAD.SHL.U32 R8, R56, 0x8, RZ ;  /* 0x0000000838087824 */ /* 0x000fe200078e00ff */
[----:B------:R-:W-:Y:S01]  /*07a0*/  ISETP.NE.AND P1, PT, R3, -0x1, PT ;  /* 0xffffffff0300780c */ /* 0x000fe20003f25270 */
[----:B----4-:R-:W-:Y:S01]  /*07b0*/  IMAD R0, R20, R0, RZ ;  /* 0x0000000014007224 */ /* 0x010fe200078e02ff */
[----:B------:R-:W-:Y:S01]  /*07c0*/  BSSY.RECONVERGENT B0, `(.L_x_180) ;  /* 0x000002a000007945 */ /* 0x000fe20003800200 */
[----:B------:R-:W-:Y:S01]  /*07d0*/  @P2 IMAD.MOV.U32 R4, RZ, RZ, R6 ;  /* 0x000000ffff042224 */ /* 0x000fe200078e0006 */
[----:B------:R-:W-:Y:S01]  /*07e0*/  SEL R3, R5, UR11, !P1 ;  /* 0x0000000b05037c07 */ /* 0x000fe2000c800000 */
[----:B------:R-:W-:Y:S01]  /*07f0*/  @!P0 IMAD R0, R21, R2, R0 ;  /* 0x0000000215008224 */ /* 0x000fe200078e0200 */
[----:B------:R-:W-:Y:S01]  /*0800*/  LOP3.LUT R8, R8, 0x18, RZ, 0xc0, !PT ;  /* 0x0000001808087812 */ /* 0x000fe200078ec0ff */
[----:B-1----:R-:W-:Y:S01]  /*0810*/  IMAD R2, R14, UR12, RZ ;  /* 0x0000000c0e027c24 */ /* 0x002fe2000f8e02ff */
[----:B------:R-:W-:Y:S01]  /*0820*/  SEL R5, R3, RZ, P0 ;  /* 0x000000ff03057207 */ /* 0x000fe20000000000 */
[----:B------:R-:W-:Y:S01]  /*0830*/  UIADD3 UR12, UPT, UPT, -UR12, UR13, URZ ;  /* 0x0000000d0c0c7290 */ /* 0x000fe2000fffe1ff */
[----:B------:R-:W-:-:S02]  /*0840*/  SHF.R.S32.HI R3, RZ, 0x1f, R3 ;  /* 0x0000001fff037819 */ /* 0x000fc40000011403 */
[----:B------:R-:W-:Y:S01]  /*0850*/  IADD3 R16, P2, P1, R2, R5, R0 ;  /* 0x0000000502107210 */ /* 0x000fe2000795e000 */
[----:B------:R-:W-:Y:S01]  /*0860*/  IMAD.MOV.U32 R5, RZ, RZ, RZ ;  /* 0x000000ffff057224 */ /* 0x000fe200078e00ff */
[----:B------:R-:W-:Y:S02]  /*0870*/  SEL R3, R3, RZ, P0 ;  /* 0x000000ff03037207 */ /* 0x000fe40000000000 */
[----:B------:R-:W-:Y:S02]  /*0880*/  IADD3 R8, P0, PT, R8, R4, RZ ;  /* 0x0000000408087210 */ /* 0x000fe40007f1e0ff */
[----:B------:R-:W-:Y:S02]  /*0890*/  SHF.R.U32.HI R4, RZ, 0x2, R56 ;  /* 0x00000002ff047819 */ /* 0x000fe40000011638 */
[----:B------:R-:W-:Y:S01]  /*08a0*/  SHF.R.S32.HI R2, RZ, 0x1f, R2 ;  /* 0x0000001fff027819 */ /* 0x000fe20000011402 */
[----:B------:R-:W-:Y:S01]  /*08b0*/  IMAD.X R9, RZ, RZ, R12, P0 ;  /* 0x000000ffff097224 */ /* 0x000fe200000e060c */
[C---:B------:R-:W-:Y:S01]  /*08c0*/  ISETP.GE.AND P3, PT, R4.reuse, UR12, PT ;  /* 0x0000000c04007c0c */ /* 0x040fe2000bf66270 */
[C---:B------:R-:W-:Y:S01]  /*08d0*/  VIADD R17, R4.reuse, 0x20 ;  /* 0x0000002004117836 */ /* 0x040fe20000000000 */
[----:B------:R-:W-:Y:S01]  /*08e0*/  SHF.R.S32.HI R0, RZ, 0x1f, R0 ;  /* 0x0000001fff007819 */ /* 0x000fe20000011400 */
[----:B------:R-:W-:-:S02]  /*08f0*/  VIADD R18, R4, 0x40 ;  /* 0x0000004004127836 */ /* 0x000fc40000000000 */
[----:B---3--:R-:W-:Y:S01]  /*0900*/  IMAD.WIDE.U32 R8, R20, UR4, R8 ;  /* 0x0000000414087c25 */ /* 0x008fe2000f8e0008 */
[----:B------:R-:W-:Y:S02]  /*0910*/  IADD3.X R15, PT, PT, R2, R3, R0, P2, P1 ;  /* 0x00000003020f7210 */ /* 0x000fe400017e2400 */
[----:B------:R-:W-:Y:S01]  /*0920*/  LOP3.LUT P6, R0, R56, 0x3, RZ, 0xc0, !PT ;  /* 0x0000000338007812 */ /* 0x000fe200078cc0ff */
[----:B------:R-:W-:Y:S01]  /*0930*/  VIADD R19, R4, 0x60 ;  /* 0x0000006004137836 */ /* 0x000fe20000000000 */
[----:B------:R-:W-:Y:S01]  /*0940*/  ISETP.GE.AND P0, PT, R17, UR12, PT ;  /* 0x0000000c11007c0c */ /* 0x000fe2000bf06270 */
[----:B--2---:R-:W-:Y:S01]  /*0950*/  IMAD.WIDE.U32 R2, R7, 0x80, R4 ;  /* 0x0000008007027825 */ /* 0x004fe200078e0004 */
[----:B------:R-:W-:Y:S02]  /*0960*/  ISETP.GE.AND P2, PT, R18, UR12, PT ;  /* 0x0000000c12007c0c */ /* 0x000fe4000bf46270 */
[----:B------:R-:W-:Y:S01]  /*0970*/  ISETP.GE.AND P1, PT, R19, UR12, PT ;  /* 0x0000000c13007c0c */ /* 0x000fe2000bf26270 */
[----:B------:R-:W-:Y:S01]  /*0980*/  IMAD R7, R20, UR5, R9 ;  /* 0x0000000514077c24 */ /* 0x000fe2000f8e0209 */
        /* <DEDUP_REMOVED lines=13> */
.L_x_181:
[----:B------:R-:W-:Y:S05]  /*0a60*/  BSYNC.RECONVERGENT B0 ;  /* 0x0000000000007941 */ /* 0x000fea0003800200 */
.L_x_180:
[----:B------:R-:W-:Y:S01]  /*0a70*/  BSSY.RECONVERGENT B0, `(.L_x_182) ;  /* 0x0000011000007945 */ /* 0x000fe20003800200 */
[----:B------:R-:W-:Y:S02]  /*0a80*/  ISETP.NE.OR P3, PT, R0, RZ, P1 ;  /* 0x000000ff0000720c */ /* 0x000fe40000f65670 */
[----:B------:R-:W-:Y:S01]  /*0a90*/  ISETP.GE.OR P6, PT, R4, UR12, P6 ;  /* 0x0000000c04007c0c */ /* 0x000fe2000b7c6670 */
[----:B------:R-:W-:-:S12]  /*0aa0*/  @P0 BRA `(.L_x_183) ;  /* 0x0000000000340947 */ /* 0x000fd80003800000 */
[----:B------:R-:W1:Y:S01]  /*0ab0*/  LDCU.64 UR6, c[0x0][0x408] ;  /* 0x00008100ff0677ac */ /* 0x000e620008000a00 */
[----:B------:R-:W-:Y:S02]  /*0ac0*/  IADD3 R0, P0, PT, R2, 0x20, RZ ;  /* 0x0000002002007810 */ /* 0x000fe40007f1e0ff */
[----:B------:R-:W-:Y:S01]  /*0ad0*/  MOV R11, R7 ;  /* 0x00000007000b7202 */ /* 0x000fe20000000f00 */
[----:B------:R-:W2:Y:S02]  /*0ae0*/  LDCU.64 UR4, c[0x0][0x3f0] ;  /* 0x00007e00ff0477ac */ /* 0x000ea40008000a00 */
[----:B------:R-:W-:-:S04]  /*0af0*/  IMAD.X R10, RZ, RZ, R3, P0 ;  /* 0x000000ffff0a7224 */ /* 0x000fc800000e0603 */
[----:B-1----:R-:W-:Y:S02]  /*0b00*/  IMAD R12, R10, UR6, RZ ;  /* 0x000000060a0c7c24 */ /* 0x002fe4000f8e02ff */
[----:B------:R-:W-:-:S04]  /*0b10*/  IMAD.MOV.U32 R10, RZ, RZ, R8 ;  /* 0x000000ffff0a7224 */ /* 0x000fc800078e0008 */
[----:B------:R-:W-:-:S04]  /*0b20*/  IMAD.WIDE.U32 R10, R0, UR6, R10 ;  /* 0x00000006000a7c25 */ /* 0x000fc8000f8e000a */
[----:B------:R-:W-:Y:S01]  /*0b30*/  IMAD R0, R0, UR7, R12 ;  /* 0x0000000700007c24 */ /* 0x000fe2000f8e020c */
[----:B--2---:R-:W-:-:S04]  /*0b40*/  LEA R12, P0, R10, UR4, 0x1 ;  /* 0x000000040a0c7c11 */ /* 0x004fc8000f8008ff */
[----:B------:R-:W-:-:S04]  /*0b50*/  IADD3 R0, PT, PT, R11, R0, RZ ;  /* 0x000000000b007210 */ /* 0x000fc80007ffe0ff */
[----:B------:R-:W-:-:S05]  /*0b60*/  LEA.HI.X R13, R10, UR5, R0, 0x1, P0 ;  /* 0x000000050a0d7c11 */ /* 0x000fca00080f0c00 */
[----:B------:R2:W-:Y:S02]  /*0b70*/  STG.E.128 desc[UR14][R12.64], RZ ;  /* 0x000000ff0c007986 */ /* 0x0005e4000c101d0e */
.L_x_183:
[----:B------:R-:W-:Y:S05]  /*0b80*/  BSYNC.RECONVERGENT B0 ;  /* 0x0000000000007941 */ /* 0x000fea0003800200 */
.L_x_182:
[----:B------:R-:W-:Y:S04]  /*0b90*/  BSSY.RECONVERGENT B0, `(.L_x_184) ;  /* 0x000000f000007945 */ /* 0x000fe80003800200 */
[----:B------:R-:W-:Y:S05]  /*0ba0*/  @P2 BRA `(.L_x_185) ;  /* 0x0000000000342947 */ /* 0x000fea0003800000 */
[----:B------:R-:W1:Y:S01]  /*0bb0*/  LDCU.64 UR6, c[0x0][0x408] ;  /* 0x00008100ff0677ac */ /* 0x000e620008000a00 */
[----:B------:R-:W-:Y:S02]  /*0bc0*/  IADD3 R0, P0, PT, R2, 0x40, RZ ;  /* 0x0000004002007810 */ /* 0x000fe40007f1e0ff */
[----:B------:R-:W-:Y:S01]  /*0bd0*/  MOV R11, R7 ;  /* 0x00000007000b7202 */ /* 0x000fe20000000f00 */
[----:B------:R-:W3:Y:S02]  /*0be0*/  LDCU.64 UR4, c[0x0][0x3f0] ;  /* 0x00007e00ff0477ac */ /* 0x000ee40008000a00 */
[----:B------:R-:W-:-:S04]  /*0bf0*/  IMAD.X R10, RZ, RZ, R3, P0 ;  /* 0x000000ffff0a7224 */ /* 0x000fc800000e0603 */
[----:B-12---:R-:W-:Y:S02]  /*0c00*/  IMAD R12, R10, UR6, RZ ;  /* 0x000000060a0c7c24 */ /* 0x006fe4000f8e02ff */
[----:B------:R-:W-:-:S04]  /*0c10*/  IMAD.MOV.U32 R10, RZ, RZ, R8 ;  /* 0x000000ffff0a7224 */ /* 0x000fc800078e0008 */
[----:B------:R-:W-:-:S04]  /*0c20*/  IMAD.WIDE.U32 R10, R0, UR6, R10 ;  /* 0x00000006000a7c25 */ /* 0x000fc8000f8e000a */
[----:B------:R-:W-:Y:S01]  /*0c30*/  IMAD R0, R0, UR7, R12 ;  /* 0x0000000700007c24 */ /* 0x000fe2000f8e020c */
[----:B---3--:R-:W-:-:S04]  /*0c40*/  LEA R12, P0, R10, UR4, 0x1 ;  /* 0x000000040a0c7c11 */ /* 0x008fc8000f8008ff */
[----:B------:R-:W-:-:S04]  /*0c50*/  IADD3 R0, PT, PT, R11, R0, RZ ;  /* 0x000000000b007210 */ /* 0x000fc80007ffe0ff */
[----:B------:R-:W-:-:S05]  /*0c60*/  LEA.HI.X R13, R10, UR5, R0, 0x1, P0 ;  /* 0x000000050a0d7c11 */ /* 0x000fca00080f0c00 */
[----:B------:R3:W-:Y:S02]  /*0c70*/  STG.E.128 desc[UR14][R12.64], RZ ;  /* 0x000000ff0c007986 */ /* 0x0007e4000c101d0e */
.L_x_185:
[----:B------:R-:W-:Y:S05]  /*0c80*/  BSYNC.RECONVERGENT B0 ;  /* 0x0000000000007941 */ /* 0x000fea0003800200 */
.L_x_184:
[----:B------:R-:W-:Y:S04]  /*0c90*/  BSSY.RECONVERGENT B0, `(.L_x_186) ;  /* 0x000000e000007945 */ /* 0x000fe80003800200 */
        /* <DEDUP_REMOVED lines=13> */
.L_x_187:
[----:B------:R-:W-:Y:S05]  /*0d70*/  BSYNC.RECONVERGENT B0 ;  /* 0x0000000000007941 */ /* 0x000fea0003800200 */
.L_x_186:
[----:B------:R-:W-:Y:S04]  /*0d80*/  BSSY.RECONVERGENT B0, `(.L_x_188) ;  /* 0x000000a000007945 */ /* 0x000fe80003800200 */
        /* <DEDUP_REMOVED lines=9> */
.L_x_189:
[----:B------:R-:W-:Y:S05]  /*0e20*/  BSYNC.RECONVERGENT B0 ;  /* 0x0000000000007941 */ /* 0x000fea0003800200 */
.L_x_188:
        /* <DEDUP_REMOVED lines=10> */
.L_x_191:
[----:B------:R-:W-:Y:S05]  /*0ed0*/  BSYNC.RECONVERGENT B0 ;  /* 0x0000000000007941 */ /* 0x000fea0003800200 */
.L_x_190:
        /* <DEDUP_REMOVED lines=10> */
.L_x_193:
[----:B------:R-:W-:Y:S05]  /*0f80*/  BSYNC.RECONVERGENT B0 ;  /* 0x0000000000007941 */ /* 0x000fea0003800200 */
.L_x_192:
[----:B------:R-:W-:Y:S05]  /*0f90*/  @P3 EXIT ;  /* 0x000000000000394d */ /* 0x000fea0003800000 */
[----:B------:R-:W5:Y:S01]  /*0fa0*/  LDCU.64 UR4, c[0x0][0x420] ;  /* 0x00008400ff0477ac */ /* 0x000f620008000a00 */
[----:B----4-:R-:W-:-:S05]  /*0fb0*/  IMAD R0, R19, R14, RZ ;  /* 0x0000000e13007224 */ /* 0x010fca00078e02ff */
[----:B------:R-:W-:-:S04]  /*0fc0*/  IADD3 R3, P0, PT, R0, R16, RZ ;  /* 0x0000001000037210 */ /* 0x000fc80007f1e0ff */
[----:B------:R-:W-:Y:S02]  /*0fd0*/  LEA.HI.X.SX32 R0, R0, R15, 0x1, P0 ;  /* 0x0000000f00007211 */ /* 0x000fe400000f0eff */
[----:B-----5:R-:W-:-:S04]  /*0fe0*/  LEA R2, P0, R3, UR4, 0x2 ;  /* 0x0000000403027c11 */ /* 0x020fc8000f8010ff */
[----:B------:R-:W-:Y:S01]  /*0ff0*/  LEA.HI.X R3, R3, UR5, R0, 0x2, P0 ;  /* 0x0000000503037c11 */ /* 0x000fe200080f1400 */
[----:B------:R-:W-:-:S05]  /*1000*/  IMAD.MOV.U32 R0, RZ, RZ, 0x7f800000 ;  /* 0x7f800000ff007424 */ /* 0x000fca00078e00ff */
[----:B------:R-:W-:Y:S01]  /*1010*/  STG.E desc[UR14][R2.64], R0 ;  /* 0x0000000002007986 */ /* 0x000fe2000c10190e */
[----:B------:R-:W-:Y:S05]  /*1020*/  EXIT ;  /* 0x000000000000794d */ /* 0x000fea0003800000 */
.L_x_178:
[----:B------:R-:W-:Y:S02]  /*1030*/  MOV R0, UR11 ;  /* 0x0000000b00007c02 */ /* 0x000fe40008000f00 */
[----:B------:R-:W-:Y:S02]  /*1040*/  ISETP.NE.AND P2, PT, R12, -0x1, PT ;  /* 0xffffffff0c00780c */ /* 0x000fe40003f45270 */
[----:B------:R-:W-:-:S13]  /*1050*/  ISETP.NE.AND P0, PT, R0, -0x1, PT ;  /* 0xffffffff0000780c */ /* 0x000fda0003f05270 */
[----:B------:R-:W2:Y:S08]  /*1060*/  @!P0 LDC.64 R6, c[0x0][0x398] ;  /* 0x0000e600ff068b82 */ /* 0x000eb00000000a00 */
[----:B------:R-:W3:Y:S01]  /*1070*/  @P0 LDC.64 R8, c[0x0][0x3b0] ;  /* 0x0000ec00ff080b82 */ /* 0x000ee20000000a00 */
[----:B--2---:R-:W-:-:S04]  /*1080*/  @!P0 IMAD.WIDE.U32 R4, R21, R6, RZ ;  /* 0x0000000615048225 */ /* 0x004fc800078e00ff */
[----:B------:R-:W-:Y:S02]  /*1090*/  @!P0 IMAD R13, R21, R7, R5 ;  /* 0x00000007150d8224 */ /* 0x000fe400078e0205 */
[----:B---3--:R-:W-:Y:S01]  /*10a0*/  @P0 IMAD.WIDE.U32 R2, R8, UR11, RZ ;  /* 0x0000000b08020c25 */ /* 0x008fe2000f8e00ff */
[----:B------:R-:W-:-:S03]  /*10b0*/  @!P0 MOV R8, R4 ;  /* 0x0000000400088202 */ /* 0x000fc60000000f00 */
[----:B------:R-:W-:Y:S01]  /*10c0*/  @P0 IMAD R13, R9, UR11, R3 ;  /* 0x0000000b090d0c24 */ /* 0x000fe2000f8e0203 */
[----:B------:R-:W-:Y:S01]  /*10d0*/  @P0 MOV R8, R2 ;  /* 0x0000000200080202 */ /* 0x000fe20000000f00 */
[----:B------:R-:W-:Y:S06]  /*10e0*/  @P2 BRA `(.L_x_194) ;  /* 0x0000000000342947 */ /* 0x000fec0003800000 */
[----:B------:R-:W2:Y:S01]  /*10f0*/  LDCU.64 UR4, c[0x0][0x3b8] ;  /* 0x00007700ff0477ac */ /* 0x000ea20008000a00 */
[----:B------:R-:W-:Y:S01]  /*1100*/  SHF.R.S32.HI R0, RZ, 0x1f, R11 ;  /* 0x0000001fff007819 */ /* 0x000fe2000001140b */
[----:B------:R-:W3:Y:S01]  /*1110*/  LDCU.64 UR6, c[0x0][0x3a0] ;  /* 0x00007400ff0677ac */ /* 0x000ee20008000a00 */
[----:B--2---:R-:W-:Y:S02]  /*1120*/  MOV R132, UR4 ;  /* 0x0000000400847c02 */ /* 0x004fe40008000f00 */
[----:B------:R-:W-:-:S03]  /*1130*/  MOV R133, UR5 ;  /* 0x0000000500857c02 */ /* 0x000fc60008000f00 */
[-C--:B------:R-:W-:Y:S02]  /*1140*/  IMAD R0, R0, R132.reuse, RZ ;  /* 0x0000008400007224 */ /* 0x080fe400078e02ff */
[----:B------:R-:W-:-:S04]  /*1150*/  IMAD.WIDE.U32 R2, R11, R132, RZ ;  /* 0x000000840b027225 */ /* 0x000fc800078e00ff */
[----:B------:R-:W-:-:S05]  /*1160*/  IMAD R0, R11, R133, R0 ;  /* 0x000000850b007224 */ /* 0x000fca00078e0200 */
[----:B------:R-:W-:-:S03]  /*1170*/  IADD3 R3, PT, PT, R3, R0, RZ ;  /* 0x0000000003037210 */ /* 0x000fc60007ffe0ff */
[----:B---3--:R-:W-:-:S04]  /*1180*/  IMAD.WIDE.U32 R2, R21, UR6, R2 ;  /* 0x0000000615027c25 */ /* 0x008fc8000f8e0002 */
[----:B------:R-:W-:Y:S01]  /*1190*/  IMAD R6, R21, UR7, R3 ;  /* 0x0000000715067c24 */ /* 0x000fe2000f8e0203 */
[----:B------:R-:W-:Y:S01]  /*11a0*/  MOV R5, R2 ;  /* 0x0000000200057202 */ /* 0x000fe20000000f00 */
[----:B------:R-:W-:Y:S06]  /*11b0*/  BRA `(.L_x_195) ;  /* 0x0000000000187947 */ /* 0x000fec0003800000 */
.L_x_194:
[----:B------:R-:W2:Y:S01]  /*11c0*/  LDC.64 R132, c[0x0][0x3b8] ;  /* 0x0000ee00ff847b82 */ /* 0x000ea20000000a00 */
[----:B------:R-:W-:-:S05]  /*11d0*/  IADD3 R2, PT, PT, R11, R12, RZ ;  /* 0x0000000c0b027210 */ /* 0x000fca0007ffe0ff */
[C---:B--2---:R-:W-:Y:S02]  /*11e0*/  IMAD R0, R2.reuse, R133, RZ ;  /* 0x0000008502007224 */ /* 0x044fe400078e02ff */
[----:B------:R-:W-:-:S05]  /*11f0*/  IMAD.WIDE.U32 R2, R2, R132, RZ ;  /* 0x0000008402027225 */ /* 0x000fca00078e00ff */
[----:B------:R-:W-:Y:S02]  /*1200*/  IADD3 R6, PT, PT, R3, R0, RZ ;  /* 0x0000000003067210 */ /* 0x000fe40007ffe0ff */
[----:B------:R-:W-:-:S07]  /*1210*/  MOV R5, R2 ;  /* 0x0000000200057202 */ /* 0x000fce0000000f00 */
.L_x_195:
[----:B------:R-:W2:Y:S01]  /*1220*/  LDC R7, c[0x0][0x3e8] ;  /* 0x0000fa00ff077b82 */ /* 0x000ea20000000800 */
[----:B------:R-:W-:Y:S02]  /*1230*/  IABS R9, R20 ;  /* 0x0000001400097213 */ /* 0x000fe40000000000 */
[----:B--2---:R-:W-:-:S04]  /*1240*/  IABS R4, R7 ;  /* 0x0000000700047213 */ /* 0x004fc80000000000 */
[----:B------:R-:W2:Y:S08]  /*1250*/  I2F.RP R2, R4 ;  /* 0x0000000400027306 */ /* 0x000eb00000209400 */
[----:B--2---:R-:W2:Y:S02]  /*1260*/  MUFU.RCP R2, R2 ;  /* 0x0000000200027308 */ /* 0x004ea40000001000 */
[----:B--2---:R-:W-:-:S06]  /*1270*/  VIADD R2, R2, 0xffffffe ;  /* 0x0ffffffe02027836 */ /* 0x004fcc0000000000 */
[----:B------:R-:W2:Y:S02]  /*1280*/  F2I.FTZ.U32.TRUNC.NTZ R3, R2 ;  /* 0x0000000200037305 */ /* 0x000ea4000021f000 */
[----:B--2---:R-:W-:Y:S01]  /*1290*/  IMAD.MOV R0, RZ, RZ, -R3 ;  /* 0x000000ffff007224 */ /* 0x004fe200078e0a03 */
[----:B------:R-:W-:-:S03]  /*12a0*/  MOV R2, RZ ;  /* 0x000000ff00027202 */ /* 0x000fc60000000f00 */
[----:B------:R-:W-:-:S04]  /*12b0*/  IMAD R0, R0, R4, RZ ;  /* 0x0000000400007224 */ /* 0x000fc800078e02ff */
        /* <DEDUP_REMOVED lines=30> */
.L_x_196:
[----:B------:R-:W2:Y:S01]  /*14a0*/  LDC.64 R198, c[0x0][0x3c0] ;  /* 0x0000f000ffc67b82 */ /* 0x000ea20000000a00 */
[----:B------:R-:W-:-:S05]  /*14b0*/  IADD3 R0, PT, PT, R11, R12, RZ ;  /* 0x0000000c0b007210 */ /* 0x000fca0007ffe0ff */
[C---:B--2---:R-:W-:Y:S02]  /*14c0*/  IMAD R4, R0.reuse, R199, RZ ;  /* 0x000000c700047224 */ /* 0x044fe400078e02ff */
[----:B------:R-:W-:-:S05]  /*14d0*/  IMAD.WIDE.U32 R2, R0, R198, RZ ;  /* 0x000000c600027225 */ /* 0x000fca00078e00ff */
[----:B------:R-:W-:Y:S02]  /*14e0*/  IADD3 R0, PT, PT, R3, R4, RZ ;  /* 0x0000000403007210 */ /* 0x000fe40007ffe0ff */
[----:B------:R-:W-:-:S07]  /*14f0*/  MOV R3, R2 ;  /* 0x0000000200037202 */ /* 0x000fce0000000f00 */
.L_x_197:
[----:B------:R-:W-:Y:S01]  /*1500*/  IMAD.SHL.U32 R216, R56, 0x8, RZ ;  /* 0x0000000838d87824 */ /* 0x000fe200078e00ff */
[----:B------:R-:W-:Y:S01]  /*1510*/  SHF.R.U32.HI R57, RZ, 0x2, R56 ;  /* 0x00000002ff397819 */ /* 0x000fe20000011638 */
[----:B------:R-:W2:Y:S01]  /*1520*/  S2R R11, SR_CTAID.X ;  /* 0x00000000000b7919 */ /* 0x000ea20000002500 */
[----:B------:R-:W-:Y:S01]  /*1530*/  UIADD3 UR10, UPT, UPT, -UR12, UR13, URZ ;  /* 0x0000000d0c0a7290 */ /* 0x000fe2000fffe1ff */
[----:B------:R-:W3:Y:S01]  /*1540*/  S2UR UR16, SR_CgaCtaId ;  /* 0x00000000001079c3 */ /* 0x000ee20000008800 */
[C---:B------:R-:W-:Y:S01]  /*1550*/  LOP3.LUT R7, R216.reuse, 0x18, RZ, 0xc0, !PT ;  /* 0x00000018d8077812 */ /* 0x040fe200078ec0ff */
[C---:B------:R-:W-:Y:S01]  /*1560*/  VIADD R30, R57.reuse, 0x20 ;  /* 0x00000020391e7836 */ /* 0x040fe20000000000 */
[----:B------:R-:W4:Y:S01]  /*1570*/  LDCU.64 UR8, c[0x0][0x3c8] ;  /* 0x00007900ff0877ac */ /* 0x000f220008000a00 */
[----:B------:R-:W-:Y:S01]  /*1580*/  VIADD R29, R57, 0x40 ;  /* 0x00000040391d7836 */ /* 0x000fe20000000000 */
[----:B------:R-:W-:Y:S01]  /*1590*/  IADD3 R2, P1, PT, R7, R5, RZ ;  /* 0x0000000507027210 */ /* 0x000fe20007f3e0ff */
[C---:B------:R-:W-:Y:S01]  /*15a0*/  VIADD R33, R57.reuse, 0x60 ;  /* 0x0000006039217836 */ /* 0x040fe20000000000 */
[----:B------:R-:W-:Y:S01]  /*15b0*/  ISETP.GE.AND P6, PT, R57, UR10, PT ;  /* 0x0000000a39007c0c */ /* 0x000fe2000bfc6270 */
[----:B------:R-:W5:Y:S01]  /*15c0*/  LDCU.128 UR4, c[0x0][0x3d0] ;  /* 0x00007a00ff0477ac */ /* 0x000f620008000c00 */
[----:B------:R-:W-:Y:S01]  /*15d0*/  LOP3.LUT R5, R216, 0xd8, RZ, 0xc0, !PT ;  /* 0x000000d8d8057812 */ /* 0x000fe200078ec0ff */
[----:B------:R-:W-:Y:S01]  /*15e0*/  VIADD R162, R223, 0xffffffff ;  /* 0xffffffffdfa27836 */ /* 0x000fe20000000000 */
[----:B------:R-:W-:Y:S01]  /*15f0*/  IADD3 R4, P0, PT, R7, R3, RZ ;  /* 0x0000000307047210 */ /* 0x000fe20007f1e0ff */
[----:B------:R-:W-:Y:S01]  /*1600*/  IMAD.X R3, RZ, RZ, R6, P1 ;  /* 0x000000ffff037224 */ /* 0x000fe200008e0606 */
[----:B------:R-:W-:Y:S01]  /*1610*/  ISETP.GE.AND P3, PT, R30, UR10, PT ;  /* 0x0000000a1e007c0c */ /* 0x000fe2000bf66270 */
[----:B------:R-:W-:Y:S01]  /*1620*/  IMAD.SHL.U32 R222, R132, 0x20, RZ ;  /* 0x0000002084de7824 */ /* 0x000fe200078e00ff */
[----:B------:R-:W-:Y:S01]  /*1630*/  LOP3.LUT R6, R5, 0x18, R56, 0x78, !PT ;  /* 0x0000001805067812 */ /* 0x000fe200078e7838 */
[----:B------:R-:W-:Y:S01]  /*1640*/  IMAD.X R5, RZ, RZ, R0, P0 ;  /* 0x000000ffff057224 */ /* 0x000fe200000e0600 */
[----:B------:R-:W-:Y:S01]  /*1650*/  IADD3 R8, P0, PT, R7, R8, RZ ;  /* 0x0000000807087210 */ /* 0x000fe20007f1e0ff */
[----:B------:R-:W-:Y:S01]  /*1660*/  IMAD.WIDE.U32 R2, R57, R132, R2 ;  /* 0x0000008439027225 */ /* 0x000fe200078e0002 */
[----:B------:R-:W-:-:S02]  /*1670*/  LOP3.LUT R216, R6, 0x1f20, R216, 0xf8, !PT ;  /* 0x00001f2006d87812 */ /* 0x000fc400078ef8d8 */
[----:B------:R-:W-:Y:S01]  /*1680*/  SHF.R.S32.HI R0, RZ, 0x1f, R10 ;  /* 0x0000001fff007819 */ /* 0x000fe2000001140a */
[----:B------:R-:W-:Y:S01]  /*1690*/  IMAD.X R9, RZ, RZ, R13, P0 ;  /* 0x000000ffff097224 */ /* 0x000fe200000e060d */
[----:B------:R-:W-:Y:S01]  /*16a0*/  ISETP.GE.AND P5, PT, R29, UR10, PT ;  /* 0x0000000a1d007c0c */ /* 0x000fe2000bfa6270 */
[----:B------:R-:W1:Y:S01]  /*16b0*/  @!P6 LDC.64 R12, c[0x0][0x3b0] ;  /* 0x0000ec00ff0ceb82 */ /* 0x000e620000000a00 */
[----:B------:R-:W-:Y:S01]  /*16c0*/  IMAD R7, R57, R133, R3 ;  /* 0x0000008539077224 */ /* 0x000fe200078e0203 */
[----:B------:R-:W-:Y:S01]  /*16d0*/  ISETP.GE.AND P4, PT, R33, UR10, PT ;  /* 0x0000000a21007c0c */ /* 0x000fe2000bf86270 */
[----:B------:R-:W-:Y:S01]  /*16e0*/  IMAD.MOV.U32 R6, RZ, RZ, R2 ;  /* 0x000000ffff067224 */ /* 0x000fe200078e0002 */
[----:B------:R-:W-:Y:S01]  /*16f0*/  SHF.L.U64.HI R221, R132, 0x5, R133 ;  /* 0x0000000584dd7819 */ /* 0x000fe20000010285 */
[C---:B----4-:R-:W-:Y:S01]  /*1700*/  IMAD.WIDE.U32 R2, R20.reuse, UR8, R8 ;  /* 0x0000000814027c25 */ /* 0x050fe2000f8e0008 */
[C---:B--2---:R-:W-:Y:S02]  /*1710*/  LEA R35, P0, R11.reuse, R57, 0x7 ;  /* 0x000000390b237211 */ /* 0x044fe400078038ff */
[----:B------:R-:W2:Y:S01]  /*1720*/  @!P3 LDC.64 R16, c[0x0][0x3b0] ;  /* 0x0000ec00ff10bb82 */ /* 0x000ea20000000a00 */
[----:B------:R-:W-:Y:S01]  /*1730*/  IMAD R3, R20, UR9, R3 ;  /* 0x0000000914037c24 */ /* 0x000fe2000f8e0203 */
[----:B------:R-:W-:Y:S01]  /*1740*/  LEA.HI.X R34, R11, RZ, RZ, 0x7, P0 ;  /* 0x000000ff0b227211 */ /* 0x000fe200000f3cff */
[----:B------:R-:W-:Y:S01]  /*1750*/  IMAD.WIDE.U32 R4, R57, R198, R4 ;  /* 0x000000c639047225 */ /* 0x000fe200078e0004 */
[----:B------:R-:W-:Y:S01]  /*1760*/  @!P3 IADD3 R11, P0, PT, R35, 0x20, RZ ;  /* 0x00000020230bb810 */ /* 0x000fe20007f1e0ff */
[----:B------:R-:W4:Y:S01]  /*1770*/  LDCU.64 UR8, c[0x0][0x390] ;  /* 0x00007200ff0877ac */ /* 0x000f220008000a00 */
[----:B------:R-:W-:Y:S01]  /*1780*/  SHF.R.U32.HI R50, RZ, 0x1, R56 ;  /* 0x00000001ff327819 */ /* 0x000fe20000011638 */
[C---:B-----5:R-:W-:Y:S01]  /*1790*/  IMAD R14, R0.reuse, UR4, RZ ;  /* 0x00000004000e7c24 */ /* 0x060fe2000f8e02ff */
[----:B------:R-:W5:Y:S01]  /*17a0*/  @!P6 LDC.64 R20, c[0x0][0x380] ;  /* 0x0000e000ff14eb82 */ /* 0x000f620000000a00 */
[----:B------:R-:W-:Y:S01]  /*17b0*/  IMAD R0, R0, UR6, RZ ;  /* 0x0000000600007c24 */ /* 0x000fe2000f8e02ff */
[----:B------:R-:W-:Y:S01]  /*17c0*/  STL [R1+0x38], R35 ;  /* 0x0000382301007387 */ /* 0x000fe20000100800 */
[----:B------:R-:W-:-:S02]  /*17d0*/  @!P3 IMAD.X R15, RZ, RZ, R34, P0 ;  /* 0x000000ffff0fb224 */ /* 0x000fc400000e0622 */
[----:B------:R-:W-:Y:S01]  /*17e0*/  IMAD R5, R57, R199, R5 ;  /* 0x000000c739057224 */ /* 0x000fe200078e0205 */
[----:B------:R-:W-:Y:S01]  /*17f0*/  STL [R1+0x3c], R34 ;  /* 0x00003c2201007387 */ /* 0x000fe20000100800 */
[----:B------:R-:W-:Y:S01]  /*1800*/  IMAD R19, R10, UR7, R0 ;  /* 0x000000070a137c24 */ /* 0x000fe2000f8e0200 */
[----:B------:R-:W5:Y:S01]  /*1810*/  @!P3 LDC.64 R22, c[0x0][0x380] ;  /* 0x0000e000ff16bb82 */ /* 0x000f620000000a00 */
[----:B-1----:R-:W-:Y:S02]  /*1820*/  @!P6 IMAD R18, R34, R12, RZ ;  /* 0x0000000c2212e224 */ /* 0x002fe400078e02ff */
[----:B------:R-:W-:Y:S02]  /*1830*/  IMAD R28, R10, UR5, R14 ;  /* 0x000000050a1c7c24 */ /* 0x000fe4000f8e020e */
[----:B------:R-:W-:Y:S02]  /*1840*/  @!P3 IMAD.MOV.U32 R8, RZ, RZ, R2 ;  /* 0x000000ffff08b224 */ /* 0x000fe400078e0002 */
[----:B------:R-:W-:-:S02]  /*1850*/  @!P3 IMAD.MOV.U32 R9, RZ, RZ, R3 ;  /* 0x000000ffff09b224 */ /* 0x000fc400078e0003 */
[----:B--2---:R-:W-:Y:S02]  /*1860*/  @!P3 IMAD R0, R15, R16, RZ ;  /* 0x000000100f00b224 */ /* 0x004fe400078e02ff */
[----:B------:R-:W-:Y:S01]  /*1870*/  IMAD.WIDE.U32 R14, R10, UR4, R6 ;  /* 0x000000040a0e7c25 */ /* 0x000fe2000f8e0006 */
[----:B------:R-:W-:Y:S02]  /*1880*/  UMOV UR4, 0x400 ;  /* 0x0000040000047882 */ /* 0x000fe40000000000 */
[----:B---3--:R-:W-:Y:S01]  /*1890*/  ULEA UR4, UR16, UR4, 0x18 ;  /* 0x0000000410047291 */ /* 0x008fe2000f8ec0ff */
[--C-:B------:R-:W-:Y:S02]  /*18a0*/  @!P5 IMAD.MOV.U32 R24, RZ, RZ, R2.reuse ;  /* 0x000000ffff18d224 */ /* 0x100fe400078e0002 */
[--C-:B------:R-:W-:Y:S02]  /*18b0*/  @!P5 IMAD.MOV.U32 R25, RZ, RZ, R3.reuse ;  /* 0x000000ffff19d224 */ /* 0x100fe400078e0003 */
[----:B------:R-:W-:Y:S01]  /*18c0*/  @!P4 IMAD.MOV.U32 R26, RZ, RZ, R2 ;  /* 0x000000ffff1ac224 */ /* 0x000fe200078e0002 */
[----:B------:R-:W-:Y:S01]  /*18d0*/  LEA R216, R216, UR4, 0x1 ;  /* 0x00000004d8d87c11 */ /* 0x000fe2000f8e08ff */
[----:B------:R-:W-:-:S02]  /*18e0*/  @!P4 IMAD.MOV.U32 R27, RZ, RZ, R3 ;  /* 0x000000ffff1bc224 */ /* 0x000fc400078e0003 */
[----:B------:R-:W-:Y:S01]  /*18f0*/  IMAD.WIDE.U32 R6, R10, UR6, R4 ;  /* 0x000000060a067c25 */ /* 0x000fe2000f8e0004 */
[----:B------:R-:W1:Y:S03]  /*1900*/  LDCU.64 UR6, c[0x0][0x388] ;  /* 0x00007100ff0677ac */ /* 0x000e660008000a00 */
[C---:B------:R-:W-:Y:S01]  /*1910*/  @!P6 IMAD R10, R35.reuse, R13, R18 ;  /* 0x0000000d230ae224 */ /* 0x040fe200078e0212 */
[----:B----4-:R-:W-:Y:S01]  /*1920*/  LEA R32, P2, R6, UR8, 0x1 ;  /* 0x0000000806207c11 */ /* 0x010fe2000f8408ff */
[----:B------:R-:W-:Y:S02]  /*1930*/  @!P6 IMAD.WIDE.U32 R2, R35, R12, R2 ;  /* 0x0000000c2302e225 */ /* 0x000fe400078e0002 */
[----:B------:R-:W2:Y:S02]  /*1940*/  @!P5 LDC.64 R12, c[0x0][0x3b0] ;  /* 0x0000ec00ff0cdb82 */ /* 0x000ea40000000a00 */
[C---:B------:R-:W-:Y:S01]  /*1950*/  @!P3 IMAD R0, R11.reuse, R17, R0 ;  /* 0x000000110b00b224 */ /* 0x040fe200078e0200 */
[----:B------:R-:W-:Y:S01]  /*1960*/  STL [R1+0xc], R32 ;  /* 0x00000c2001007387 */ /* 0x000fe20000100800 */
[----:B------:R-:W-:Y:S01]  /*1970*/  @!P3 IMAD.WIDE.U32 R4, R11, R16, R8 ;  /* 0x000000100b04b225 */ /* 0x000fe200078e0008 */
[----:B-----5:R-:W-:-:S03]  /*1980*/  @!P6 LEA R8, P1, R2, R20, 0x1 ;  /* 0x000000140208e211 */ /* 0x020fc600078208ff */
[----:B------:R-:W3:Y:S01]  /*1990*/  @!P4 LDC.64 R16, c[0x0][0x3b0] ;  /* 0x0000ec00ff10cb82 */ /* 0x000ee20000000a00 */
[----:B------:R-:W-:Y:S01]  /*19a0*/  @!P6 IMAD.IADD R3, R3, 0x1, R10 ;  /* 0x000000010303e824 */ /* 0x000fe200078e020a */
[----:B------:R-:W-:Y:S01]  /*19b0*/  @!P3 LEA R10, P0, R4, R22, 0x1 ;  /* 0x00000016040ab211 */ /* 0x000fe200078008ff */
[----:B------:R-:W-:Y:S02]  /*19c0*/  IMAD.IADD R7, R7, 0x1, R19 ;  /* 0x0000000107077824 */ /* 0x000fe400078e0213 */
[----:B------:R-:W-:Y:S01]  /*19d0*/  @!P3 IMAD.IADD R0, R5, 0x1, R0 ;  /* 0x000000010500b824 */ /* 0x000fe200078e0200 */
[----:B------:R-:W-:Y:S01]  /*19e0*/  @!P6 LEA.HI.X R9, R2, R21, R3, 0x1, P1 ;  /* 0x000000150209e211 */ /* 0x000fe200008f0c03 */
[----:B------:R-:W-:Y:S01]  /*19f0*/  IMAD R18, R162, -0x80, R48 ;  /* 0xffffff80a2127824 */ /* 0x000fe200078e0230 */
[----:B------:R-:W-:Y:S01]  /*1a00*/  LEA.HI.X R31, R6, UR9, R7, 0x1, P2 ;  /* 0x00000009061f7c11 */ /* 0x000fe200090f0c07 */
[----:B------:R-:W4:Y:S01]  /*1a10*/  @!P5 LDC.64 R20, c[0x0][0x380] ;  /* 0x0000e000ff14db82 */ /* 0x000f220000000a00 */
[----:B------:R-:W-:Y:S01]  /*1a20*/  @!P3 LEA.HI.X R11, R4, R23, R0, 0x1, P0 ;  /* 0x00000017040bb211 */ /* 0x000fe200000f0c00 */
[----:B------:R-:W-:Y:S01]  /*1a30*/  @!PT LDS RZ, [RZ] ;  /* 0x00000000fffff984 */ /* 0x000fe20000000800 */
[----:B------:R-:W-:Y:S01]  /*1a40*/  @!PT LDS RZ, [RZ] ;  /* 0x00000000fffff984 */ /* 0x000fe20000000800 */
[----:B------:R-:W-:Y:S01]  /*1a50*/  @!PT LDS RZ, [RZ] ;  /* 0x00000000fffff984 */ /* 0x000fe20000000800 */
[----:B------:R5:W-:Y:S01]  /*1a60*/  @!P6 LDGSTS.E.BYPASS.LTC128B.128 [R216], desc[UR14][R8.64] ;  /* 0x0000000008d8efae */ /* 0x000be2000b981a0e */
[----:B------:R-:W-:-:S02]  /*1a70*/  @!P5 IADD3 R6, P1, PT, R35, 0x40, RZ ;  /* 0x000000402306d810 */ /* 0x000fc40007f3e0ff */
[----:B------:R-:W-:Y:S01]  /*1a80*/  @!P4 IADD3 R4, P0, PT, R35, 0x60, RZ ;  /* 0x000000602304c810 */ /* 0x000fe20007f1e0ff */
[----:B------:R5:W-:Y:S01]  /*1a90*/  @!P3 LDGSTS.E.BYPASS.LTC128B.128 [R216+0x800], desc[UR14][R10.64] ;  /* 0x008000000ad8bfae */ /* 0x000be2000b981a0e */
[-C--:B------:R-:W-:Y:S01]  /*1aa0*/  ISETP.GE.AND P6, PT, R57, R18.reuse, PT ;  /* 0x000000123900720c */ /* 0x080fe20003fc6270 */
[----:B------:R-:W4:Y:S01]  /*1ab0*/  @!P4 LDC.64 R22, c[0x0][0x380] ;  /* 0x0000e000ff16cb82 */ /* 0x000f220000000a00 */
[--C-:B------:R-:W-:Y:S01]  /*1ac0*/  @!P5 IMAD.X R0, RZ, RZ, R34.reuse, P1 ;  /* 0x000000ffff00d224 */ /* 0x100fe200008e0622 */
[----:B------:R-:W-:Y:S01]  /*1ad0*/  ISETP.GE.AND P3, PT, R30, R18, PT ;  /* 0x000000121e00720c */ /* 0x000fe20003f66270 */
[----:B------:R-:W-:Y:S01]  /*1ae0*/  @!P4 IMAD.X R2, RZ, RZ, R34, P0 ;  /* 0x000000ffff02c224 */ /* 0x000fe200000e0622 */
[----:B-1----:R-:W-:Y:S01]  /*1af0*/  LEA R219, P2, R14, UR6, 0x1 ;  /* 0x000000060edb7c11 */ /* 0x002fe2000f8408ff */
[----:B--2---:R-:W-:Y:S01]  /*1b00*/  @!P5 IMAD R0, R0, R12, RZ ;  /* 0x0000000c0000d224 */ /* 0x004fe200078e02ff */
[----:B------:R-:W-:Y:S03]  /*1b10*/  STL [R1+0x8], R31 ;  /* 0x0000081f01007387 */ /* 0x000fe60000100800 */
[----:B------:R-:W-:Y:S01]  /*1b20*/  @!P5 IMAD R3, R6, R13, R0 ;  /* 0x0000000d0603d224 */ /* 0x000fe200078e0200 */
[----:B------:R-:W-:Y:S01]  /*1b30*/  STL [R1+0x4], R219 ;  /* 0x000004db01007387 */ /* 0x000fe20000100800 */
[----:B---3--:R-:W-:Y:S01]  /*1b40*/  @!P4 IMAD R0, R2, R16, RZ ;  /* 0x000000100200c224 */ /* 0x008fe200078e02ff */
[----:B------:R-:W-:Y:S01]  /*1b50*/  SHF.L.U64.HI R2, R132, 0x7, R133 ;  /* 0x0000000784027819 */ /* 0x000fe20000010285 */
[----:B------:R-:W-:-:S04]  /*1b60*/  @!P5 IMAD.WIDE.U32 R6, R6, R12, R24 ;  /* 0x0000000c0606d225 */ /* 0x000fc800078e0018 */
[C---:B------:R-:W-:Y:S02]  /*1b70*/  @!P4 IMAD R0, R4.reuse, R17, R0 ;  /* 0x000000110400c224 */ /* 0x040fe400078e0200 */
[----:B------:R-:W-:-:S04]  /*1b80*/  @!P4 IMAD.WIDE.U32 R4, R4, R16, R26 ;  /* 0x000000100404c225 */ /* 0x000fc800078e001a */
[----:B-----5:R-:W-:Y:S01]  /*1b90*/  IMAD.SHL.U32 R9, R132, 0x80, RZ ;  /* 0x0000008084097824 */ /* 0x020fe200078e00ff */
[----:B----4-:R-:W-:Y:S01]  /*1ba0*/  @!P4 LEA R8, P0, R4, R22, 0x1 ;  /* 0x000000160408c211 */ /* 0x010fe200078008ff */
[----:B------:R-:W-:Y:S01]  /*1bb0*/  IMAD.IADD R11, R15, 0x1, R28 ;  /* 0x000000010f0b7824 */ /* 0x000fe200078e021c */
[----:B------:R-:W-:Y:S01]  /*1bc0*/  @!P5 LEA R10, P1, R6, R20, 0x1 ;  /* 0x00000014060ad211 */ /* 0x000fe200078208ff */
[----:B------:R-:W-:Y:S02]  /*1bd0*/  IMAD R12, R2, R162, RZ ;  /* 0x000000a2020c7224 */ /* 0x000fe400078e02ff */
[----:B------:R-:W-:Y:S01]  /*1be0*/  @!P5 IMAD.IADD R7, R7, 0x1, R3 ;  /* 0x000000010707d824 */ /* 0x000fe200078e0203 */
[----:B------:R-:W-:Y:S01]  /*1bf0*/  LEA.HI.X R218, R14, UR7, R11, 0x1, P2 ;  /* 0x000000070eda7c11 */ /* 0x000fe200090f0c0b */
[----:B------:R-:W-:Y:S01]  /*1c00*/  @!P4 IMAD.IADD R0, R5, 0x1, R0 ;  /* 0x000000010500c824 */ /* 0x000fe200078e0200 */
[----:B------:R-:W-:Y:S01]  /*1c10*/  ISETP.GE.AND P2, PT, R29, R18, PT ;  /* 0x000000121d00720c */ /* 0x000fe20003f46270 */
[----:B------:R-:W-:Y:S01]  /*1c20*/  IMAD.WIDE.U32 R2, R9, R162, RZ ;  /* 0x000000a209027225 */ /* 0x000fe200078e00ff */
[----:B------:R-:W-:Y:S01]  /*1c30*/  @!P5 LEA.HI.X R11, R6, R21, R7, 0x1, P1 ;  /* 0x00000015060bd211 */ /* 0x000fe200008f0c07 */
[----:B------:R-:W-:Y:S01]  /*1c40*/  STL [R1], R218 ;  /* 0x000000da01007387 */ /* 0x000fe20000100800 */
[----:B------:R-:W-:Y:S01]  /*1c50*/  @!P4 LEA.HI.X R9, R4, R23, R0, 0x1, P0 ;  /* 0x000000170409c211 */ /* 0x000fe200000f0c00 */
[----:B------:R-:W-:Y:S01]  /*1c60*/  IMAD.IADD R3, R3, 0x1, R12 ;  /* 0x0000000103037824 */ /* 0x000fe200078e020c */
[-C--:B------:R-:W-:Y:S01]  /*1c70*/  @!P6 LEA R6, P1, R2, R219.reuse, 0x1 ;  /* 0x000000db0206e211 */ /* 0x080fe200078208ff */
[----:B------:R-:W-:Y:S01]  /*1c80*/  IMAD.WIDE.U32 R4, R132, 0x40, RZ ;  /* 0x0000004084047825 */ /* 0x000fe200078e00ff */
[----:B------:R-:W-:Y:S01]  /*1c90*/  @!P3 IADD3 R0, P0, PT, R222, R2, RZ ;  /* 0x00000002de00b210 */ /* 0x000fe20007f1e0ff */
[----:B------:R1:W-:Y:S01]  /*1ca0*/  @!P5 LDGSTS.E.BYPASS.LTC128B.128 [R216+0x1000], desc[UR14][R10.64] ;  /* 0x010000000ad8dfae */ /* 0x0003e2000b981a0e */
[--C-:B------:R-:W-:Y:S01]  /*1cb0*/  @!P6 LEA.HI.X R7, R2, R218, R3.reuse, 0x1, P1 ;  /* 0x000000da0207e211 */ /* 0x100fe200008f0c03 */
[----:B------:R-:W-:Y:S01]  /*1cc0*/  IMAD.SHL.U32 R17, R56, 0x20, RZ ;  /* 0x0000002038117824 */ /* 0x000fe200078e00ff */
[-C--:B------:R-:W-:Y:S01]  /*1cd0*/  ISETP.GE.AND P1, PT, R33, R18.reuse, PT ;  /* 0x000000122100720c */ /* 0x080fe20003f26270 */
[----:B------:R-:W-:Y:S01]  /*1ce0*/  @!P3 IMAD.X R13, R221, 0x1, R3, P0 ;  /* 0x00000001dd0db824 */ /* 0x000fe200000e0603 */
[----:B------:R-:W-:Y:S01]  /*1cf0*/  @!P3 LEA R12, P0, R0, R219, 0x1 ;  /* 0x000000db000cb211 */ /* 0x000fe200078008ff */
[----:B------:R2:W-:Y:S01]  /*1d00*/  @!P4 LDGSTS.E.BYPASS.LTC128B.128 [R216+0x1800], desc[UR14][R8.64] ;  /* 0x0180000008d8cfae */ /* 0x0005e2000b981a0e */
[----:B------:R-:W-:-:S02]  /*1d10*/  ISETP.GE.AND P5, PT, R30, R18, PT ;  /* 0x000000121e00720c */ /* 0x000fc40003fa6270 */
[----:B------:R-:W-:Y:S01]  /*1d20*/  @!P3 LEA.HI.X R13, R0, R218, R13, 0x1, P0 ;  /* 0x000000da000db211 */ /* 0x000fe200000f0c0d */
[----:B------:R-:W-:Y:S01]  /*1d30*/  IMAD.SHL.U32 R0, R133, 0x40, RZ ;  /* 0x0000004085007824 */ /* 0x000fe200078e00ff */
[----:B------:R-:W-:Y:S01]  /*1d40*/  @!P2 IADD3 R4, P0, PT, R2, R4, RZ ;  /* 0x000000040204a210 */ /* 0x000fe20007f1e0ff */
[----:B------:R3:W-:Y:S01]  /*1d50*/  @!P6 LDGSTS.E.BYPASS.LTC128B.128 [R216+0x2000], desc[UR14][R6.64] ;  /* 0x0200000006d8efae */ /* 0x0007e2000b981a0e */
[----:B------:R-:W-:Y:S02]  /*1d60*/  LOP3.LUT R189, R17, 0x120, RZ, 0xc0, !PT ;  /* 0x0000012011bd7812 */ /* 0x000fe400078ec0ff */
[----:B------:R-:W-:Y:S01]  /*1d70*/  @!P2 IADD3.X R5, PT, PT, R3, R5, R0, P0, !PT ;  /* 0x000000050305a210 */ /* 0x000fe200007fe400 */
[----:B------:R-:W-:Y:S01]  /*1d80*/  @!P1 IMAD R0, R133, 0x60, RZ ;  /* 0x0000006085009824 */ /* 0x000fe200078e02ff */
[----:B------:R4:W-:Y:S01]  /*1d90*/  @!P3 LDGSTS.E.BYPASS.LTC128B.128 [R216+0x2800], desc[UR14][R12.64] ;  /* 0x028000000cd8bfae */ /* 0x0009e2000b981a0e */
[----:B------:R-:W-:Y:S01]  /*1da0*/  @!P1 IMAD.WIDE.U32 R2, R132, 0x60, R2 ;  /* 0x0000006084029825 */ /* 0x000fe200078e0002 */
[----:B------:R-:W-:-:S02]  /*1db0*/  ISETP.GE.AND P3, PT, R33, R18, PT ;  /* 0x000000122100720c */ /* 0x000fc40003f66270 */
[----:B------:R-:W-:Y:S01]  /*1dc0*/  STL [R1+0x30], R222 ;  /* 0x000030de01007387 */ /* 0x000fe20000100800 */
[----:B------:R-:W-:-:S03]  /*1dd0*/  @!P1 IMAD.IADD R0, R3, 0x1, R0 ;  /* 0x0000000103009824 */ /* 0x000fc600078e0200 */
[----:B------:R-:W-:Y:S01]  /*1de0*/  STL [R1+0x2c], R221 ;  /* 0x00002cdd01007387 */ /* 0x000fe20000100800 */
[----:B-1----:R-:W-:-:S04]  /*1df0*/  @!P2 LEA R10, P4, R4, R219, 0x1 ;  /* 0x000000db040aa211 */ /* 0x002fc800078808ff */
[----:B------:R-:W-:Y:S01]  /*1e00*/  @!P2 LEA.HI.X R11, R4, R218, R5, 0x1, P4 ;  /* 0x000000da040ba211 */ /* 0x000fe200020f0c05 */
[----:B------:R-:W-:Y:S01]  /*1e10*/  IMAD.WIDE.U32 R4, R198, 0x40, RZ ;  /* 0x00000040c6047825 */ /* 0x000fe200078e00ff */
[C---:B--2---:R-:W-:Y:S02]  /*1e20*/  @!P1 LEA R8, P0, R2.reuse, R219, 0x1 ;  /* 0x000000db02089211 */ /* 0x044fe400078008ff */
[----:B------:R-:W-:Y:S01]  /*1e30*/  ISETP.GE.AND P4, PT, R29, R18, PT ;  /* 0x000000121d00720c */ /* 0x000fe20003f86270 */
[----:B------:R1:W-:Y:S01]  /*1e40*/  @!P2 LDGSTS.E.BYPASS.LTC128B.128 [R216+0x3000], desc[UR14][R10.64] ;  /* 0x030000000ad8afae */ /* 0x0003e2000b981a0e */
[----:B------:R-:W-:Y:S01]  /*1e50*/  @!P1 LEA.HI.X R9, R2, R218, R0, 0x1, P0 ;  /* 0x000000da02099211 */ /* 0x000fe200000f0c00 */
[C---:B------:R-:W-:Y:S01]  /*1e60*/  IMAD.SHL.U32 R2, R198.reuse, 0x80, RZ ;  /* 0x00000080c6027824 */ /* 0x040fe200078e00ff */
[----:B------:R-:W-:Y:S01]  /*1e70*/  SHF.L.U64.HI R0, R198, 0x7, R199 ;  /* 0x00000007c6007819 */ /* 0x000fe200000102c7 */
[----:B---3--:R-:W-:Y:S02]  /*1e80*/  IMAD.SHL.U32 R6, R199, 0x40, RZ ;  /* 0x00000040c7067824 */ /* 0x008fe400078e00ff */
[----:B------:R2:W-:Y:S01]  /*1e90*/  @!P1 LDGSTS.E.BYPASS.LTC128B.128 [R216+0x3800], desc[UR14][R8.64] ;  /* 0x0380000008d89fae */ /* 0x0005e2000b981a0e */
[----:B------:R-:W-:Y:S01]  /*1ea0*/  IMAD.WIDE.U32 R2, R2, R162, RZ ;  /* 0x000000a202027225 */ /* 0x000fe200078e00ff */
[----:B----4-:R-:W-:-:S02]  /*1eb0*/  LOP3.LUT R13, R17, 0xc0, RZ, 0xc0, !PT ;  /* 0x000000c0110d7812 */ /* 0x010fc400078ec0ff */
[----:B------:R-:W0:Y:S01]  /*1ec0*/  LDGDEPBAR ;  /* 0x00000000000079af */ /* 0x000e220000000000 */
[----:B------:R-:W-:Y:S01]  /*1ed0*/  IMAD R0, R0, R162, RZ ;  /* 0x000000a200007224 */ /* 0x000fe200078e02ff */
[----:B------:R-:W-:Y:S01]  /*1ee0*/  @!P4 IADD3 R14, P0, PT, R2, R4, RZ ;  /* 0x00000004020ec210 */ /* 0x000fe20007f1e0ff */
[C---:B------:R-:W-:Y:S02]  /*1ef0*/  IMAD.SHL.U32 R7, R56.reuse, 0x4, RZ ;  /* 0x0000000438077824 */ /* 0x040fe400078e00ff */
[----:B------:R-:W-:Y:S02]  /*1f00*/  IMAD.IADD R3, R3, 0x1, R0 ;  /* 0x0000000103037824 */ /* 0x000fe400078e0200 */
[----:B------:R-:W-:Y:S01]  /*1f10*/  IMAD.SHL.U32 R18, R56, 0x10, RZ ;  /* 0x0000001038127824 */ /* 0x000fe200078e00ff */
[----:B------:R-:W-:Y:S01]  /*1f20*/  LOP3.LUT R13, R13, 0x18, R7, 0xf8, !PT ;  /* 0x000000180d0d7812 */ /* 0x000fe200078ef807 */
[----:B------:R-:W-:Y:S01]  /*1f30*/  @!P3 IMAD R0, R199, 0x60, RZ ;  /* 0x00000060c700b824 */ /* 0x000fe200078e02ff */
[----:B------:R-:W-:Y:S01]  /*1f40*/  @!P4 IADD3.X R15, PT, PT, R3, R5, R6, P0, !PT ;  /* 0x00000005030fc210 */ /* 0x000fe200007fe406 */
[C---:B------:R-:W-:Y:S01]  /*1f50*/  @!P3 IMAD.WIDE.U32 R4, R198.reuse, 0x60, R2 ;  /* 0x00000060c604b825 */ /* 0x040fe200078e0002 */
[----:B------:R-:W-:-:S02]  /*1f60*/  @!P5 LEA R7, P0, R198, R2, 0x5 ;  /* 0x00000002c607d211 */ /* 0x000fc400078028ff */
[----:B------:R-:W-:Y:S02]  /*1f70*/  LOP3.LUT R16, R13, 0x8, R56, 0x78, !PT ;  /* 0x000000080d107812 */ /* 0x000fe400078e7838 */
[----:B------:R-:W-:Y:S02]  /*1f80*/  @!P5 LEA.HI.X R12, R198, R3, R199, 0x5, P0 ;  /* 0x00000003c60cd211 */ /* 0x000fe400000f2cc7 */
[----:B-1----:R-:W-:Y:S02]  /*1f90*/  LOP3.LUT R11, R18, 0x100, RZ, 0xc0, !PT ;  /* 0x00000100120b7812 */ /* 0x002fe400078ec0ff */
[----:B------:R-:W-:Y:S02]  /*1fa0*/  @!P3 LEA R10, P0, R4, R32, 0x1 ;  /* 0x00000020040ab211 */ /* 0x000fe400078008ff */
[----:B------:R-:W-:Y:S01]  /*1fb0*/  LOP3.LUT R11, R11, 0x20, R17, 0xf8, !PT ;  /* 0x000000200b0b7812 */ /* 0x000fe200078ef811 */
[----:B------:R-:W-:-:S04]  /*1fc0*/  DEPBAR.LE SB0, 0x0 ;  /* 0x000080000000791a */ /* 0x000fc80000000000 */
[----:B------:R-:W-:Y:S01]  /*1fd0*/  BAR.SYNC.DEFER_BLOCKING 0x0 ;  /* 0x0000000000007b1d */ /* 0x000fe20000010000 */
[CC--:B--2---:R-:W-:Y:S02]  /*1fe0*/  @!P6 LEA R8, P1, R2.reuse, R32.reuse, 0x1 ;  /* 0x000000200208e211 */ /* 0x0c4fe400078208ff */
[----:B------:R-:W-:Y:S02]  /*1ff0*/  LOP3.LUT R135, R13, 0x8, R50, 0x78, !PT ;  /* 0x000000080d877812 */ /* 0x000fe400078e7832 */
[-C--:B------:R-:W-:Y:S01]  /*2000*/  @!P6 LEA.HI.X R9, R2, R31.reuse, R3, 0x1, P1 ;  /* 0x0000001f0209e211 */ /* 0x080fe200008f0c03 */
[----:B------:R-:W-:Y:S01]  /*2010*/  @!P3 IMAD.IADD R3, R5, 0x1, R0 ;  /* 0x000000010503b824 */ /* 0x000fe200078e0200 */
[-C--:B------:R-:W-:Y:S01]  /*2020*/  @!P5 LEA R2, P2, R7, R32.reuse, 0x1 ;  /* 0x000000200702d211 */ /* 0x080fe200078408ff */
[----:B------:R-:W-:Y:S01]  /*2030*/  IMAD.IADD R0, R16, 0x1, R11 ;  /* 0x0000000110007824 */ /* 0x000fe200078e020b */
[----:B------:R-:W-:Y:S02]  /*2040*/  @!P4 LEA R6, P1, R14, R32, 0x1 ;  /* 0x000000200e06c211 */ /* 0x000fe400078208ff */
[----:B------:R-:W-:-:S02]  /*2050*/  @!P3 LEA.HI.X R11, R4, R31, R3, 0x1, P0 ;  /* 0x0000001f040bb211 */ /* 0x000fc400000f0c03 */
[-C--:B------:R-:W-:Y:S02]  /*2060*/  @!P5 LEA.HI.X R3, R7, R31.reuse, R12, 0x1, P2 ;  /* 0x0000001f0703d211 */ /* 0x080fe400010f0c0c */
[----:B------:R-:W-:Y:S02]  /*2070*/  LOP3.LUT R4, R189, 0x3e00, R18, 0xf8, !PT ;  /* 0x00003e00bd047812 */ /* 0x000fe400078ef812 */
[----:B------:R-:W-:Y:S02]  /*2080*/  @!P4 LEA.HI.X R7, R14, R31, R15, 0x1, P1 ;  /* 0x0000001f0e07c211 */ /* 0x000fe400008f0c0f */
[----:B------:R-:W-:Y:S01]  /*2090*/  LEA R188, R0, UR4, 0x1 ;  /* 0x0000000400bc7c11 */ /* 0x000fe2000f8e08ff */
[----:B------:R-:W-:Y:S01]  /*20a0*/  IMAD.MOV.U32 R0, RZ, RZ, 0x20 ;  /* 0x00000020ff007424 */ /* 0x000fe200078e00ff */
[----:B------:R-:W-:Y:S01]  /*20b0*/  LOP3.LUT P0, RZ, R56, 0x4, RZ, 0xc0, !PT ;  /* 0x0000000438ff7812 */ /* 0x000fe2000780c0ff */
[----:B------:R-:W-:Y:S01]  /*20c0*/  @!PT LDS RZ, [RZ] ;  /* 0x00000000fffff984 */ /* 0x000fe20000000800 */
[----:B------:R-:W-:Y:S01]  /*20d0*/  @!PT LDS RZ, [RZ] ;  /* 0x00000000fffff984 */ /* 0x000fe20000000800 */
[----:B------:R-:W-:Y:S01]  /*20e0*/  @!PT LDS RZ, [RZ] ;  /* 0x00000000fffff984 */ /* 0x000fe20000000800 */
[----:B------:R-:W-:Y:S03]  /*20f0*/  @!P6 LDGSTS.E.BYPASS.LTC128B.128 [R216+0x4000], desc[UR14][R8.64] ;  /* 0x0400000008d8efae */ /* 0x000fe6000b981a0e */
[----:B------:R-:W-:Y:S01]  /*2100*/  SEL R0, R0, 0xffffffe0, !P0 ;  /* 0xffffffe000007807 */ /* 0x000fe20004000000 */
[----:B------:R-:W-:Y:S04]  /*2110*/  @P6 STS.128 [R216+0x4000], RZ ;  /* 0x004000ffd8006388 */ /* 0x000fe80000000c00 */
[----:B------:R-:W-:Y:S01]  /*2120*/  IMAD.IADD R190, R188, 0x1, R0 ;  /* 0x00000001bcbe7824 */ /* 0x000fe200078e0200 */
[----:B------:R-:W-:Y:S04]  /*2130*/  @P5 STS.128 [R216+0x4800], RZ ;  /* 0x004800ffd8005388 */ /* 0x000fe80000000c00 */
[----:B------:R-:W-:Y:S01]  /*2140*/  @!PT LDS RZ, [RZ] ;  /* 0x00000000fffff984 */ /* 0x000fe20000000800 */
[----:B------:R-:W-:Y:S01]  /*2150*/  @!PT LDS RZ, [RZ] ;  /* 0x00000000fffff984 */ /* 0x000fe20000000800 */
[----:B------:R-:W-:Y:S01]  /*2160*/  @!PT LDS RZ, [RZ] ;  /* 0x00000000fffff984 */ /* 0x000fe20000000800 */
[----:B------:R1:W-:Y:S04]  /*2170*/  @!P5 LDGSTS.E.BYPASS.LTC128B.128 [R216+0x4800], desc[UR14][R2.64] ;  /* 0x0480000002d8dfae */ /* 0x0003e8000b981a0e */
        /* <DEDUP_REMOVED lines=11> */
[----:B------:R-:W-:Y:S01]  /*2230*/  LDSM.16.M88.4 R28, [R188+0x2400] ;  /* 0x00240000bc1c783b */ /* 0x000fe20000000200 */
[----:B-1----:R-:W-:-:S03]  /*2240*/  IMAD.IADD R2, R135, 0x1, R4 ;  /* 0x0000000187027824 */ /* 0x002fc600078e0204 */
[----:B------:R-:W-:Y:S01]  /*2250*/  LDSM.16.M88.4 R44, [R190+0x2400] ;  /* 0x00240000be2c783b */ /* 0x000fe20000000200 */
[----:B------:R-:W-:Y:S02]  /*2260*/  LOP3.LUT R3, R50, 0x1f0, RZ, 0xc0, !PT ;  /* 0x000001f032037812 */ /* 0x000fe400078ec0ff */
[----:B------:R-:W-:Y:S01]  /*2270*/  LEA R191, R2, UR4, 0x1 ;  /* 0x0000000402bf7c11 */ /* 0x000fe2000f8e08ff */
[----:B------:R-:W-:Y:S01]  /*2280*/  LDSM.16.M88.4 R60, [R188+0x2800] ;  /* 0x00280000bc3c783b */ /* 0x000fe20000000200 */
[----:B------:R-:W-:-:S03]  /*2290*/  LOP3.LUT R2, R57, 0x7, RZ, 0xc0, !PT ;  /* 0x0000000739027812 */ /* 0x000fc600078ec0ff */
[----:B------:R-:W-:Y:S01]  /*22a0*/  LDSM.16.M88.4 R16, [R191+0x1000] ;  /* 0x00100000bf10783b */ /* 0x000fe20000000200 */
[----:B------:R-:W-:Y:S01]  /*22b0*/  IMAD.IADD R192, R191, 0x1, R0 ;  /* 0x00000001bfc07824 */ /* 0x000fe200078e0200 */
[----:B------:R-:W-:Y:S02]  /*22c0*/  IADD3 R3, PT, PT, R2, UR12, R3 ;  /* 0x0000000c02037c10 */ /* 0x000fe4000fffe003 */
[----:B------:R-:W-:Y:S01]  /*22d0*/  LDSM.16.M88.4 R20, [R191] ;  /* 0x00000000bf14783b */ /* 0x000fe20000000200 */
[----:B------:R-:W-:Y:S02]  /*22e0*/  IADD3 R2, PT, PT, R48, -UR13, R51 ;  /* 0x8000000d30027c10 */ /* 0x000fe4000fffe033 */
[C---:B------:R-:W-:Y:S01]  /*22f0*/  IADD3 R193, PT, PT, R3.reuse, R48, -R49 ;  /* 0x0000003003c17210 */ /* 0x040fe20007ffe831 */
[----:B--2---:R-:W1:Y:S01]  /*2300*/  LDSM.16.M88.4 R8, [R188+0x2000] ;  /* 0x00200000bc08783b */ /* 0x004e620000000200 */
[----:B------:R-:W-:-:S03]  /*2310*/  IADD3 R2, PT, PT, R3, 0x1, R2 ;  /* 0x0000000103027810 */ /* 0x000fc60007ffe002 */
[----:B------:R-:W2:Y:S01]  /*2320*/  LDSM.16.M88.4 R4, [R192+0x1000] ;  /* 0x00100000c004783b */ /* 0x000ea20000000200 */
[C-C-:B------:R-:W-:Y:S02]  /*2330*/  VIADDMNMX R196, R2.reuse, 0x40, R48.reuse, PT ;  /* 0x0000004002c47846 */ /* 0x140fe40003800130 */
[C-C-:B------:R-:W-:Y:S01]  /*2340*/  VIADDMNMX R197, R2.reuse, 0x48, R48.reuse, PT ;  /* 0x0000004802c57846 */ /* 0x140fe20003800130 */
[----:B------:R-:W3:Y:S01]  /*2350*/  LDSM.16.M88.4 R12, [R192] ;  /* 0x00000000c00c783b */ /* 0x000ee20000000200 */
[C---:B------:R-:W-:Y:S02]  /*2360*/  VIMNMX R194, PT, PT, R2.reuse, R48, PT ;  /* 0x0000003002c27248 */ /* 0x040fe40003fe0100 */
[----:B------:R-:W-:Y:S01]  /*2370*/  VIADDMNMX R195, R2, 0x8, R48, PT ;  /* 0x0000000802c37846 */ /* 0x000fe20003800130 */
[----:B------:R-:W0:Y:S01]  /*2380*/  LDGDEPBAR ;  /* 0x00000000000079af */ /* 0x000e220000000000 */
[-C--:B-1----:R-:W-:Y:S08]  /*2390*/  HMMA.16816.F32.BF16 R32, R16, R8.reuse, RZ ;  /* 0x000000081020723c */ /* 0x082ff000000418ff */
[----:B------:R-:W-:Y:S01]  /*23a0*/  HMMA.16816.F32.BF16 R36, R20, R8, RZ ;  /* 0x000000081424723c */ /* 0x000fe200000418ff */
[----:B------:R-:W-:-:S05]  /*23b0*/  IMAD.SHL.U32 R8, R56, 0x2, RZ ;  /* 0x0000000238087824 */ /* 0x000fca00078e00ff */
[----:B------:R-:W-:Y:S01]  /*23c0*/  LOP3.LUT R9, R8, 0x6, RZ, 0xc0, !PT ;  /* 0x0000000608097812 */ /* 0x000fe200078ec0ff */
[----:B------:R-:W-:Y:S01]  /*23d0*/  VIADD R8, R193, 0x40 ;  /* 0x00000040c1087836 */ /* 0x000fe20000000000 */
[----:B------:R-:W-:Y:S03]  /*23e0*/  HMMA.16816.F32.BF16 R40, R16, R10, RZ ;  /* 0x0000000a1028723c */ /* 0x000fe600000418ff */
[----:B------:R1:W-:Y:S05]  /*23f0*/  STL [R1+0x28], R9 ;  /* 0x0000280901007387 */ /* 0x0003ea0000100800 */
[----:B--2---:R-:W-:Y:S08]  /*2400*/  HMMA.16816.F32.BF16 R84, R4, R24, R32 ;  /* 0x000000180454723c */ /* 0x004ff00000041820 */
[----:B------:R-:W-:Y:S08]  /*2410*/  HMMA.16816.F32.BF16 R32, R16, R28, RZ ;  /* 0x0000001c1020723c */ /* 0x000ff000000418ff */
[----:B------:R-:W-:Y:S01]  /*2420*/  HMMA.16816.F32.BF16 R52, R20, R10, RZ ;  /* 0x0000000a1434723c */ /* 0x000fe200000418ff */
[----:B------:R-:W-:-:S02]  /*2430*/  IMAD R11, R162, 0x80, R9 ;  /* 0x00000080a20b7824 */ /* 0x000fc400078e0209 */
[----:B------:R-:W-:Y:S02]  /*2440*/  VIADD R10, R193, 0x48 ;  /* 0x00000048c10a7836 */ /* 0x000fe40000000000 */
[----:B------:R-:W-:Y:S02]  /*2450*/  VIADD R3, R11, 0x1 ;  /* 0x000000010b037836 */ /* 0x000fe40000000000 */
[----:B-1----:R-:W-:Y:S01]  /*2460*/  VIADD R9, R193, 0x8 ;  /* 0x00000008c1097836 */ /* 0x002fe20000000000 */
[----:B---3--:R-:W-:Y:S01]  /*2470*/  HMMA.16816.F32.BF16 R88, R12, R24, R36 ;  /* 0x000000180c58723c */ /* 0x008fe20000041824 */
[----:B------:R-:W-:Y:S01]  /*2480*/  VIADD R2, R11, 0x8 ;  /* 0x000000080b027836 */ /* 0x000fe20000000000 */
[-C--:B------:R-:W-:Y:S02]  /*2490*/  ISETP.GT.AND P5, PT, R193, R3.reuse, PT ;  /* 0x00000003c100720c */ /* 0x080fe40003fa4270 */
[-C--:B------:R-:W-:Y:S02]  /*24a0*/  ISETP.GT.AND P2, PT, R8, R3.reuse, PT ;  /* 0x000000030800720c */ /* 0x080fe40003f44270 */
[----:B------:R-:W-:-:S02]  /*24b0*/  ISETP.GT.AND P0, PT, R10, R3, PT ;  /* 0x000000030a00720c */ /* 0x000fc40003f04270 */
[----:B------:R-:W-:Y:S01]  /*24c0*/  HMMA.16816.F32.BF16 R36, R20, R28, RZ ;  /* 0x0000001c1424723c */ /* 0x000fe200000418ff */
[----:B------:R-:W-:Y:S02]  /*24d0*/  FSEL R49, R85, -INF , !P2 ;  /* 0xff80000055317808 */ /* 0x000fe40005000000 */
[----:B------:R-:W-:Y:S02]  /*24e0*/  FSEL R48, R87, -INF , !P0 ;  /* 0xff80000057307808 */ /* 0x000fe40004000000 */
[----:B------:R-:W-:Y:S02]  /*24f0*/  ISETP.GE.AND P6, PT, R3, R196, PT ;  /* 0x000000c40300720c */ /* 0x000fe40003fc6270 */
[----:B------:R-:W-:Y:S01]  /*2500*/  ISETP.GT.AND P4, PT, R9, R3, PT ;  /* 0x000000030900720c */ /* 0x000fe20003f84270 */
[----:B------:R-:W-:Y:S01]  /*2510*/  HMMA.16816.F32.BF16 R72, R4, R44, R32 ;  /* 0x0000002c0448723c */ /* 0x000fe20000041820 */
[----:B------:R-:W1:Y:S01]  /*2520*/  LDSM.16.M88.4 R32, [R190+0x2800] ;  /* 0x00280000be20783b */ /* 0x000e620000000200 */
[----:B------:R-:W-:-:S02]  /*2530*/  FSEL R102, R49, -INF , !P6 ;  /* 0xff80000031667808 */ /* 0x000fc40007000000 */
[----:B------:R-:W-:Y:S02]  /*2540*/  FSEL R29, R89, -INF , !P5 ;  /* 0xff800000591d7808 */ /* 0x000fe40006800000 */
[----:B------:R-:W-:Y:S02]  /*2550*/  ISETP.GE.AND P5, PT, R3, R197, PT ;  /* 0x000000c50300720c */ /* 0x000fe40003fa6270 */
[----:B------:R-:W-:Y:S01]  /*2560*/  HMMA.16816.F32.BF16 R56, R4, R26, R40 ;  /* 0x0000001a0438723c */ /* 0x000fe20000041828 */
[----:B------:R-:W-:Y:S02]  /*2570*/  ISETP.GT.AND P0, PT, R9, R2, PT ;  /* 0x000000020900720c */ /* 0x000fe40003f04270 */
[----:B------:R-:W-:Y:S02]  /*2580*/  FSEL R114, R48, -INF , !P5 ;  /* 0xff80000030727808 */ /* 0x000fe40006800000 */
[----:B------:R-:W2:Y:S01]  /*2590*/  LDSM.16.M88.4 R48, [R188+0x2c00] ;  /* 0x002c0000bc30783b */ /* 0x000ea20000000200 */
[----:B------:R-:W-:-:S02]  /*25a0*/  ISETP.GE.AND P3, PT, R3, R194, PT ;  /* 0x000000c20300720c */ /* 0x000fc40003f66270 */
[----:B------:R-:W-:Y:S01]  /*25b0*/  HMMA.16816.F32.BF16 R40, R12, R26, R52 ;  /* 0x0000001a0c28723c */ /* 0x000fe20000041834 */
[----:B------:R-:W-:Y:S01]  /*25c0*/  ISETP.GE.AND P1, PT, R3, R195, PT ;  /* 0x000000c30300720c */ /* 0x000fe20003f26270 */
[----:B------:R-:W-:Y:S01]  /*25d0*/  VIADD R3, R11, 0x9 ;  /* 0x000000090b037836 */ /* 0x000fe20000000000 */
[----:B------:R-:W-:-:S04]  /*25e0*/  FSEL R142, R29, -INF , !P3 ;  /* 0xff8000001d8e7808 */ /* 0x000fc80005800000 */
[-C--:B------:R-:W-:Y:S01]  /*25f0*/  ISETP.GT.AND P2, PT, R193, R3.reuse, PT ;  /* 0x00000003c100720c */ /* 0x080fe20003f44270 */
[----:B------:R-:W-:Y:S01]  /*2600*/  HMMA.16816.F32.BF16 R68, R12, R44, R36 ;  /* 0x0000002c0c44723c */ /* 0x000fe20000041824 */
[----:B------:R-:W-:Y:S02]  /*2610*/  FSEL R45, R91, -INF , !P4 ;  /* 0xff8000005b2d7808 */ /* 0x000fe40006000000 */
[----:B------:R-:W-:Y:S02]  /*2620*/  ISETP.GT.AND P4, PT, R193, R2, PT ;  /* 0x00000002c100720c */ /* 0x000fe40003f84270 */
[----:B------:R-:W-:Y:S02]  /*2630*/  ISETP.GT.AND P3, PT, R8, R3, PT ;  /* 0x000000030800720c */ /* 0x000fe40003f64270 */
[----:B------:R-:W-:Y:S01]  /*2640*/  FSEL R147, R45, -INF , !P1 ;  /* 0xff8000002d937808 */ /* 0x000fe20004800000 */
[----:B------:R-:W-:Y:S01]  /*2650*/  HMMA.16816.F32.BF16 R36, R20, R60, RZ ;  /* 0x0000003c1424723c */ /* 0x000fe200000418ff */
[----:B------:R-:W-:-:S02]  /*2660*/  FSEL R64, R57, -INF , !P3 ;  /* 0xff80000039407808 */ /* 0x000fc40005800000 */
[----:B------:R-:W-:Y:S02]  /*2670*/  FSEL R42, R42, -INF , !P0 ;  /* 0xff8000002a2a7808 */ /* 0x000fe40004000000 */
[----:B------:R-:W-:Y:S02]  /*2680*/  ISETP.GT.AND P0, PT, R8, R2, PT ;  /* 0x000000020800720c */ /* 0x000fe40003f04270 */
[----:B------:R-:W-:Y:S01]  /*2690*/  FSEL R28, R40, -INF , !P4 ;  /* 0xff800000281c7808 */ /* 0x000fe20006000000 */
[----:B------:R-:W-:Y:S01]  /*26a0*/  HMMA.16816.F32.BF16 R24, R16, R60, RZ ;  /* 0x0000003c1018723c */ /* 0x000fe200000418ff */
[----:B------:R-:W-:Y:S02]  /*26b0*/  ISETP.GT.AND P4, PT, R9, R3, PT ;  /* 0x000000030900720c */ /* 0x000fe40003f84270 */
[----:B------:R-:W-:Y:S02]  /*26c0*/  FSEL R40, R56, -INF , !P0 ;  /* 0xff80000038287808 */ /* 0x000fe40004000000 */
[----:B------:R-:W-:-:S02]  /*26d0*/  ISETP.GE.AND P0, PT, R2, R194, PT ;  /* 0x000000c20200720c */ /* 0x000fc40003f06270 */
[----:B------:R-:W-:Y:S02]  /*26e0*/  FSEL R44, R41, -INF , !P2 ;  /* 0xff800000292c7808 */ /* 0x000fe40005000000 */
[----:B------:R-:W-:Y:S02]  /*26f0*/  FSEL R43, R43, -INF , !P4 ;  /* 0xff8000002b2b7808 */ /* 0x000fe40006000000 */
[C---:B------:R-:W-:Y:S01]  /*2700*/  ISETP.GT.AND P2, PT, R10.reuse, R2, PT ;  /* 0x000000020a00720c */ /* 0x040fe20003f44270 */
[----:B-1----:R-:W-:Y:S01]  /*2710*/  HMMA.16816.F32.BF16 R80, R12, R32, R36 ;  /* 0x000000200c50723c */ /* 0x002fe20000041824 */
[----:B------:R-:W-:Y:S02]  /*2720*/  ISETP.GT.AND P4, PT, R10, R3, PT ;  /* 0x000000030a00720c */ /* 0x000fe40003f84270 */
[----:B------:R-:W-:Y:S02]  /*2730*/  FSEL R129, R28, -INF , !P0 ;  /* 0xff8000001c817808 */ /* 0x000fe40004000000 */
[----:B------:R-:W-:-:S02]  /*2740*/  FSEL R41, R58, -INF , !P2 ;  /* 0xff8000003a297808 */ /* 0x000fc40005000000 */
[C---:B------:R-:W-:Y:S01]  /*2750*/  ISETP.GE.AND P2, PT, R2.reuse, R195, PT ;  /* 0x000000c30200720c */ /* 0x040fe20003f46270 */
[-C--:B------:R-:W-:Y:S01]  /*2760*/  HMMA.16816.F32.BF16 R36, R20, R30.reuse, RZ ;  /* 0x0000001e1424723c */ /* 0x080fe200000418ff */
[C---:B------:R-:W-:Y:S02]  /*2770*/  ISETP.GE.AND P1, PT, R2.reuse, R196, PT ;  /* 0x000000c40200720c */ /* 0x040fe40003f26270 */
[----:B------:R-:W-:Y:S01]  /*2780*/  ISETP.GE.AND P3, PT, R2, R197, PT ;  /* 0x000000c50200720c */ /* 0x000fe20003f66270 */
[----:B------:R-:W-:Y:S01]  /*2790*/  VIADD R2, R11, 0x10 ;  /* 0x000000100b027836 */ /* 0x000fe20000000000 */
[C---:B------:R-:W-:Y:S02]  /*27a0*/  ISETP.GE.AND P0, PT, R3.reuse, R194, PT ;  /* 0x000000c20300720c */ /* 0x040fe40003f06270 */
[----:B------:R-:W-:Y:S01]  /*27b0*/  FSEL R140, R42, -INF , !P2 ;  /* 0xff8000002a8c7808 */ /* 0x000fe20005000000 */
[----:B------:R-:W-:Y:S01]  /*27c0*/  HMMA.16816.F32.BF16 R28, R16, R30, RZ ;  /* 0x0000001e101c723c */ /* 0x000fe200000418ff */
[----:B------:R-:W-:-:S02]  /*27d0*/  ISETP.GE.AND P2, PT, R3, R195, PT ;  /* 0x000000c30300720c */ /* 0x000fc40003f46270 */
[----:B------:R-:W-:Y:S02]  /*27e0*/  FSEL R125, R44, -INF , !P0 ;  /* 0xff8000002c7d7808 */ /* 0x000fe40004000000 */
[-C--:B------:R-:W-:Y:S02]  /*27f0*/  ISETP.GT.AND P6, PT, R9, R2.reuse, PT ;  /* 0x000000020900720c */ /* 0x080fe40003fc4270 */
[----:B------:R-:W-:Y:S01]  /*2800*/  FSEL R92, R40, -INF , !P1 ;  /* 0xff800000285c7808 */ /* 0x000fe20004800000 */
[----:B------:R-:W-:Y:S01]  /*2810*/  HMMA.16816.F32.BF16 R76, R4, R32, R24 ;  /* 0x00000020044c723c */ /* 0x000fe20000041818 */
[----:B------:R-:W-:Y:S01]  /*2820*/  FSEL R27, R59, -INF , !P4 ;  /* 0xff8000003b1b7808 */ /* 0x000fe20006000000 */
[----:B------:R-:W-:Y:S01]  /*2830*/  VIADD R24, R11, 0x11 ;  /* 0x000000110b187836 */ /* 0x000fe20000000000 */
[----:B------:R-:W1:Y:S01]  /*2840*/  LDSM.16.M88.4 R56, [R190+0x2c00] ;  /* 0x002c0000be38783b */ /* 0x000e620000000200 */
[----:B------:R-:W-:Y:S02]  /*2850*/  ISETP.GT.AND P4, PT, R193, R2, PT ;  /* 0x00000002c100720c */ /* 0x000fe40003f84270 */
[----:B------:R-:W-:-:S02]  /*2860*/  FSEL R107, R41, -INF , !P3 ;  /* 0xff800000296b7808 */ /* 0x000fc40005800000 */
[----:B------:R-:W-:Y:S01]  /*2870*/  FSEL R26, R68, -INF , !P4 ;  /* 0xff800000441a7808 */ /* 0x000fe20006000000 */
[----:B------:R-:W-:Y:S01]  /*2880*/  HMMA.16816.F32.BF16 R52, R12, R46, R36 ;  /* 0x0000002e0c34723c */ /* 0x000fe20000041824 */
[C---:B------:R-:W-:Y:S02]  /*2890*/  ISETP.GT.AND P4, PT, R8.reuse, R2, PT ;  /* 0x000000020800720c */ /* 0x040fe40003f84270 */
[-C--:B------:R-:W-:Y:S02]  /*28a0*/  ISETP.GT.AND P0, PT, R8, R24.reuse, PT ;  /* 0x000000180800720c */ /* 0x080fe40003f04270 */
[----:B------:R-:W-:Y:S02]  /*28b0*/  FSEL R61, R72, -INF , !P4 ;  /* 0xff800000483d7808 */ /* 0x000fe40006000000 */
[----:B------:R-:W-:Y:S01]  /*28c0*/  FSEL R136, R43, -INF , !P2 ;  /* 0xff8000002b887808 */ /* 0x000fe20005000000 */
[----:B--2---:R-:W-:Y:S01]  /*28d0*/  HMMA.16816.F32.BF16 R36, R20, R48, RZ ;  /* 0x000000301424723c */ /* 0x004fe200000418ff */
[----:B------:R-:W-:-:S02]  /*28e0*/  ISETP.GT.AND P4, PT, R9, R24, PT ;  /* 0x000000180900720c */ /* 0x000fc40003f84270 */
[----:B------:R-:W-:Y:S02]  /*28f0*/  FSEL R32, R70, -INF , !P6 ;  /* 0xff80000046207808 */ /* 0x000fe40007000000 */
[----:B------:R-:W-:Y:S02]  /*2900*/  FSEL R44, R73, -INF , !P0 ;  /* 0xff800000492c7808 */ /* 0x000fe40004000000 */
[----:B------:R-:W-:Y:S01]  /*2910*/  ISETP.GT.AND P6, PT, R10, R2, PT ;  /* 0x000000020a00720c */ /* 0x000fe20003fc4270 */
[----:B------:R-:W-:Y:S01]  /*2920*/  HMMA.16816.F32.BF16 R40, R4, R46, R28 ;  /* 0x0000002e0428723c */ /* 0x000fe2000004181c */
[----:B------:R-:W-:Y:S02]  /*2930*/  FSEL R45, R71, -INF , !P4 ;  /* 0xff800000472d7808 */ /* 0x000fe40006000000 */
[C---:B------:R-:W-:Y:S02]  /*2940*/  ISETP.GE.AND P1, PT, R2.reuse, R194, PT ;  /* 0x000000c20200720c */ /* 0x040fe40003f26270 */
[----:B------:R-:W-:-:S02]  /*2950*/  ISETP.GE.AND P3, PT, R2, R195, PT ;  /* 0x000000c30200720c */ /* 0x000fc40003f66270 */
[C---:B------:R-:W-:Y:S01]  /*2960*/  ISETP.GE.AND P2, PT, R2.reuse, R196, PT ;  /* 0x000000c40200720c */ /* 0x040fe20003f46270 */
[----:B------:R-:W-:Y:S01]  /*2970*/  HMMA.16816.F32.BF16 R28, R16, R48, RZ ;  /* 0x00000030101c723c */ /* 0x000fe200000418ff */
[----:B------:R-:W-:Y:S01]  /*2980*/  ISETP.GE.AND P0, PT, R2, R197, PT ;  /* 0x000000c50200720c */ /* 0x000fe20003f06270 */
[----:B------:R-:W-:Y:S01]  /*2990*/  VIADD R2, R11, 0x18 ;  /* 0x000000180b027836 */ /* 0x000fe20000000000 */
[-C--:B------:R-:W-:Y:S02]  /*29a0*/  ISETP.GT.AND P4, PT, R10, R24.reuse, PT ;  /* 0x000000180a00720c */ /* 0x080fe40003f84270 */
[----:B------:R-:W-:Y:S02]  /*29b0*/  ISETP.GT.AND P5, PT, R193, R24, PT ;  /* 0x00000018c100720c */ /* 0x000fe40003fa4270 */
[----:B------:R-:W-:Y:S02]  /*29c0*/  FSEL R25, R75, -INF , !P4 ;  /* 0xff8000004b197808 */ /* 0x000fe40006000000 */
[----:B------:R-:W-:-:S02]  /*29d0*/  ISETP.GT.AND P4, PT, R193, R2, PT ;  /* 0x00000002c100720c */ /* 0x000fc40003f84270 */
[----:B------:R-:W-:Y:S02]  /*29e0*/  FSEL R60, R74, -INF , !P6 ;  /* 0xff8000004a3c7808 */ /* 0x000fe40007000000 */
[----:B------:R-:W-:Y:S01]  /*29f0*/  FSEL R65, R69, -INF , !P5 ;  /* 0xff80000045417808 */ /* 0x000fe20006800000 */
[----:B-1----:R-:W-:Y:S01]  /*2a00*/  HMMA.16816.F32.BF16 R72, R12, R56, R36 ;  /* 0x000000380c48723c */ /* 0x002fe20000041824 */
[----:B------:R-:W-:Y:S02]  /*2a10*/  FSEL R187, R26, -INF , !P1 ;  /* 0xff8000001abb7808 */ /* 0x000fe40004800000 */
[C---:B------:R-:W-:Y:S02]  /*2a20*/  ISETP.GE.AND P6, PT, R3.reuse, R196, PT ;  /* 0x000000c40300720c */ /* 0x040fe40003fc6270 */
[----:B------:R-:W-:Y:S01]  /*2a30*/  ISETP.GE.AND P5, PT, R3, R197, PT ;  /* 0x000000c50300720c */ /* 0x000fe20003fa6270 */
[----:B------:R-:W-:Y:S01]  /*2a40*/  VIADD R3, R11, 0x19 ;  /* 0x000000190b037836 */ /* 0x000fe20000000000 */
[----:B------:R-:W-:Y:S01]  /*2a50*/  FSEL R26, R52, -INF , !P4 ;  /* 0xff800000341a7808 */ /* 0x000fe20006000000 */
[----:B------:R-:W-:Y:S01]  /*2a60*/  HMMA.16816.F32.BF16 R36, R20, R62, RZ ;  /* 0x0000003e1424723c */ /* 0x000fe200000418ff */
[----:B------:R-:W-:-:S02]  /*2a70*/  ISETP.GT.AND P4, PT, R8, R2, PT ;  /* 0x000000020800720c */ /* 0x000fc40003f84270 */
[----:B------:R-:W-:Y:S02]  /*2a80*/  FSEL R96, R64, -INF , !P6 ;  /* 0xff80000040607808 */ /* 0x000fe40007000000 */
[----:B------:R-:W-:Y:S02]  /*2a90*/  FSEL R33, R40, -INF , !P4 ;  /* 0xff80000028217808 */ /* 0x000fe40006000000 */
[----:B------:R-:W-:Y:S01]  /*2aa0*/  ISETP.GE.AND P1, PT, R24, R194, PT ;  /* 0x000000c21800720c */ /* 0x000fe20003f26270 */
[----:B------:R-:W-:Y:S01]  /*2ab0*/  HMMA.16816.F32.BF16 R68, R4, R56, R28 ;  /* 0x000000380444723c */ /* 0x000fe2000004181c */
[C---:B------:R-:W-:Y:S01]  /*2ac0*/  ISETP.GT.AND P6, PT, R9.reuse, R2, PT ;  /* 0x000000020900720c */ /* 0x040fe20003fc4270 */
[----:B------:R-:W1:Y:S01]  /*2ad0*/  LDSM.16.M88.4 R28, [R188+0x3000] ;  /* 0x00300000bc1c783b */ /* 0x000e620000000200 */
[----:B------:R-:W-:Y:S02]  /*2ae0*/  ISETP.GT.AND P4, PT, R9, R3, PT ;  /* 0x000000030900720c */ /* 0x000fe40003f84270 */
[----:B------:R-:W-:-:S02]  /*2af0*/  FSEL R207, R32, -INF , !P3 ;  /* 0xff80000020cf7808 */ /* 0x000fc40005800000 */
[----:B------:R-:W-:Y:S02]  /*2b00*/  FSEL R32, R54, -INF , !P6 ;  /* 0xff80000036207808 */ /* 0x000fe40007000000 */
[----:B------:R-:W-:Y:S02]  /*2b10*/  FSEL R48, R55, -INF , !P4 ;  /* 0xff80000037307808 */ /* 0x000fe40006000000 */
[----:B------:R-:W-:Y:S02]  /*2b20*/  FSEL R173, R65, -INF , !P1 ;  /* 0xff80000041ad7808 */ /* 0x000fe40004800000 */
[----:B------:R-:W-:Y:S02]  /*2b30*/  ISETP.GT.AND P6, PT, R10, R2, PT ;  /* 0x000000020a00720c */ /* 0x000fe40003fc4270 */
[-C--:B------:R-:W-:Y:S02]  /*2b40*/  ISETP.GT.AND P1, PT, R8, R3.reuse, PT ;  /* 0x000000030800720c */ /* 0x080fe40003f24270 */
[----:B------:R-:W-:-:S02]  /*2b50*/  ISETP.GT.AND P4, PT, R10, R3, PT ;  /* 0x000000030a00720c */ /* 0x000fc40003f84270 */
[----:B------:R-:W-:Y:S02]  /*2b60*/  FSEL R105, R27, -INF , !P5 ;  /* 0xff8000001b697808 */ /* 0x000fe40006800000 */
[----:B------:R-:W-:Y:S02]  /*2b70*/  ISETP.GE.AND P3, PT, R24, R195, PT ;  /* 0x000000c31800720c */ /* 0x000fe40003f66270 */
[----:B------:R-:W-:Y:S02]  /*2b80*/  FSEL R46, R42, -INF , !P6 ;  /* 0xff8000002a2e7808 */ /* 0x000fe40007000000 */
[----:B------:R-:W-:Y:S02]  /*2b90*/  FSEL R55, R41, -INF , !P1 ;  /* 0xff80000029377808 */ /* 0x000fe40004800000 */
[----:B------:R-:W-:Y:S02]  /*2ba0*/  FSEL R27, R43, -INF , !P4 ;  /* 0xff8000002b1b7808 */ /* 0x000fe40006000000 */
[----:B------:R-:W-:Y:S01]  /*2bb0*/  HMMA.16816.F32.BF16 R40, R16, R62, RZ ;  /* 0x0000003e1028723c */ /* 0x000fe200000418ff */
[----:B------:R-:W-:-:S02]  /*2bc0*/  FSEL R111, R61, -INF , !P2 ;  /* 0xff8000003d6f7808 */ /* 0x000fc40005000000 */
[----:B------:R-:W-:Y:S02]  /*2bd0*/  FSEL R124, R60, -INF , !P0 ;  /* 0xff8000003c7c7808 */ /* 0x000fe40004000000 */
[----:B------:R-:W-:Y:S01]  /*2be0*/  FSEL R178, R45, -INF , !P3 ;  /* 0xff8000002db27808 */ /* 0x000fe20005800000 */
[----:B------:R-:W2:Y:S01]  /*2bf0*/  LDSM.16.M88.4 R60, [R190+0x3000] ;  /* 0x00300000be3c783b */ /* 0x000ea20000000200 */
[C---:B------:R-:W-:Y:S02]  /*2c00*/  ISETP.GE.AND P2, PT, R2.reuse, R194, PT ;  /* 0x000000c20200720c */ /* 0x040fe40003f46270 */
[C---:B------:R-:W-:Y:S02]  /*2c10*/  ISETP.GE.AND P0, PT, R2.reuse, R195, PT ;  /* 0x000000c30200720c */ /* 0x040fe40003f06270 */
[C---:B------:R-:W-:Y:S02]  /*2c20*/  ISETP.GE.AND P3, PT, R2.reuse, R196, PT ;  /* 0x000000c40200720c */ /* 0x040fe40003f66270 */
[----:B------:R-:W-:Y:S01]  /*2c30*/  ISETP.GE.AND P1, PT, R2, R197, PT ;  /* 0x000000c50200720c */ /* 0x000fe20003f26270 */
[----:B------:R-:W-:Y:S01]  /*2c40*/  VIADD R2, R11, 0x20 ;  /* 0x000000200b027836 */ /* 0x000fe20000000000 */
[----:B------:R-:W-:-:S02]  /*2c50*/  ISETP.GT.AND P5, PT, R193, R3, PT ;  /* 0x00000003c100720c */ /* 0x000fc40003fa4270 */
[C---:B------:R-:W-:Y:S02]  /*2c60*/  ISETP.GE.AND P6, PT, R24.reuse, R196, PT ;  /* 0x000000c41800720c */ /* 0x040fe40003fc6270 */
[----:B------:R-:W-:Y:S01]  /*2c70*/  ISETP.GT.AND P4, PT, R193, R2, PT ;  /* 0x00000002c100720c */ /* 0x000fe20003f84270 */
[----:B------:R-:W-:Y:S01]  /*2c80*/  HMMA.16816.F32.BF16 R40, R4, R34, R40 ;  /* 0x000000220428723c */ /* 0x000fe20000041828 */
[----:B------:R-:W-:Y:S02]  /*2c90*/  FSEL R64, R53, -INF , !P5 ;  /* 0xff80000035407808 */ /* 0x000fe40006800000 */
[----:B------:R-:W-:Y:S01]  /*2ca0*/  ISETP.GE.AND P5, PT, R24, R197, PT ;  /* 0x000000c51800720c */ /* 0x000fe20003fa6270 */
[----:B------:R-:W-:Y:S01]  /*2cb0*/  VIADD R24, R11, 0x21 ;  /* 0x000000210b187836 */ /* 0x000fe20000000000 */
[----:B------:R-:W-:Y:S02]  /*2cc0*/  FSEL R161, R26, -INF , !P2 ;  /* 0xff8000001aa17808 */ /* 0x000fe40005000000 */
[----:B------:R-:W-:-:S02]  /*2cd0*/  FSEL R95, R44, -INF , !P6 ;  /* 0xff8000002c5f7808 */ /* 0x000fc40007000000 */
[C---:B------:R-:W-:Y:S02]  /*2ce0*/  ISETP.GE.AND P2, PT, R3.reuse, R194, PT ;  /* 0x000000c20300720c */ /* 0x040fe40003f46270 */
[----:B------:R-:W-:Y:S02]  /*2cf0*/  FSEL R26, R80, -INF , !P4 ;  /* 0xff800000501a7808 */ /* 0x000fe40006000000 */
[----:B------:R-:W-:Y:S02]  /*2d00*/  FSEL R108, R46, -INF , !P1 ;  /* 0xff8000002e6c7808 */ /* 0x000fe40004800000 */
[----:B------:R-:W-:Y:S01]  /*2d10*/  ISETP.GT.AND P4, PT, R8, R2, PT ;  /* 0x000000020800720c */ /* 0x000fe20003f84270 */
[----:B------:R-:W-:Y:S01]  /*2d20*/  HMMA.16816.F32.BF16 R44, R12, R34, R36 ;  /* 0x000000220c2c723c */ /* 0x000fe20000041824 */
[----:B------:R-:W-:Y:S02]  /*2d30*/  FSEL R171, R32, -INF , !P0 ;  /* 0xff80000020ab7808 */ /* 0x000fe40004000000 */
[----:B------:R-:W-:-:S02]  /*2d40*/  ISETP.GE.AND P0, PT, R3, R195, PT ;  /* 0x000000c30300720c */ /* 0x000fc40003f06270 */
[----:B------:R-:W-:Y:S02]  /*2d50*/  FSEL R141, R64, -INF , !P2 ;  /* 0xff800000408d7808 */ /* 0x000fe40005000000 */
[C---:B------:R-:W-:Y:S01]  /*2d60*/  ISETP.GT.AND P6, PT, R9.reuse, R2, PT ;  /* 0x000000020900720c */ /* 0x040fe20003fc4270 */
[----:B-1----:R-:W-:Y:S01]  /*2d70*/  HMMA.16816.F32.BF16 R36, R20, R28, RZ ;  /* 0x0000001c1424723c */ /* 0x002fe200000418ff */
[----:B------:R-:W-:Y:S02]  /*2d80*/  FSEL R53, R76, -INF , !P4 ;  /* 0xff8000004c357808 */ /* 0x000fe40006000000 */
[-C--:B------:R-:W-:Y:S02]  /*2d90*/  ISETP.GT.AND P2, PT, R8, R24.reuse, PT ;  /* 0x000000180800720c */ /* 0x080fe40003f44270 */
[----:B------:R-:W-:Y:S02]  /*2da0*/  ISETP.GT.AND P4, PT, R9, R24, PT ;  /* 0x000000180900720c */ /* 0x000fe40003f84270 */
[----:B------:R-:W-:-:S02]  /*2db0*/  FSEL R151, R48, -INF , !P0 ;  /* 0xff80000030977808 */ /* 0x000fc40004000000 */
[----:B------:R-:W-:Y:S02]  /*2dc0*/  FSEL R32, R82, -INF , !P6 ;  /* 0xff80000052207808 */ /* 0x000fe40007000000 */
[----:B------:R-:W-:Y:S02]  /*2dd0*/  FSEL R87, R33, -INF , !P3 ;  /* 0xff80000021577808 */ /* 0x000fe40005800000 */
[----:B------:R-:W-:Y:S02]  /*2de0*/  FSEL R48, R77, -INF , !P2 ;  /* 0xff8000004d307808 */ /* 0x000fe40005000000 */
[----:B------:R-:W-:Y:S02]  /*2df0*/  ISETP.GT.AND P6, PT, R10, R2, PT ;  /* 0x000000020a00720c */ /* 0x000fe40003fc4270 */
[----:B------:R-:W-:Y:S02]  /*2e00*/  FSEL R49, R83, -INF , !P4 ;  /* 0xff80000053317808 */ /* 0x000fe40006000000 */
[----:B------:R-:W-:-:S02]  /*2e10*/  ISETP.GE.AND P3, PT, R2, R194, PT ;  /* 0x000000c20200720c */ /* 0x000fc40003f66270 */
[C---:B------:R-:W-:Y:S02]  /*2e20*/  ISETP.GE.AND P1, PT, R2.reuse, R195, PT ;  /* 0x000000c30200720c */ /* 0x040fe40003f26270 */
[C---:B------:R-:W-:Y:S02]  /*2e30*/  ISETP.GE.AND P0, PT, R2.reuse, R196, PT ;  /* 0x000000c40200720c */ /* 0x040fe40003f06270 */
[----:B------:R-:W-:Y:S01]  /*2e40*/  ISETP.GE.AND P2, PT, R2, R197, PT ;  /* 0x000000c50200720c */ /* 0x000fe20003f46270 */
[----:B------:R-:W-:Y:S01]  /*2e50*/  VIADD R2, R11, 0x28 ;  /* 0x000000280b027836 */ /* 0x000fe20000000000 */
[-C--:B------:R-:W-:Y:S02]  /*2e60*/  ISETP.GT.AND P4, PT, R10, R24.reuse, PT ;  /* 0x000000180a00720c */ /* 0x080fe40003f84270 */
[----:B------:R-:W-:Y:S02]  /*2e70*/  FSEL R113, R25, -INF , !P5 ;  /* 0xff80000019717808 */ /* 0x000fe40006800000 */
[----:B------:R-:W-:-:S02]  /*2e80*/  ISETP.GT.AND P5, PT, R193, R24, PT ;  /* 0x00000018c100720c */ /* 0x000fc40003fa4270 */
[----:B------:R-:W-:Y:S02]  /*2e90*/  FSEL R25, R79, -INF , !P4 ;  /* 0xff8000004f197808 */ /* 0x000fe40006000000 */
[----:B------:R-:W-:Y:S02]  /*2ea0*/  ISETP.GT.AND P4, PT, R193, R2, PT ;  /* 0x00000002c100720c */ /* 0x000fe40003f84270 */
[----:B------:R-:W-:Y:S02]  /*2eb0*/  FSEL R52, R78, -INF , !P6 ;  /* 0xff8000004e347808 */ /* 0x000fe40007000000 */
[----:B------:R-:W-:Y:S02]  /*2ec0*/  FSEL R54, R81, -INF , !P5 ;  /* 0xff80000051367808 */ /* 0x000fe40006800000 */
[----:B------:R-:W-:Y:S01]  /*2ed0*/  FSEL R201, R26, -INF , !P3 ;  /* 0xff8000001ac97808 */ /* 0x000fe20005800000 */
[----:B--2---:R-:W-:Y:S01]  /*2ee0*/  HMMA.16816.F32.BF16 R80, R12, R60, R36 ;  /* 0x0000003c0c50723c */ /* 0x004fe20000041824 */
[C---:B------:R-:W-:Y:S01]  /*2ef0*/  ISETP.GE.AND P6, PT, R3.reuse, R196, PT ;  /* 0x000000c40300720c */ /* 0x040fe20003fc6270 */
[----:B------:R-:W-:Y:S01]  /*2f00*/  LDSM.16.M88.4 R36, [R190+0x3400] ;  /* 0x00340000be24783b */ /* 0x000fe20000000200 */
[----:B------:R-:W-:Y:S01]  /*2f10*/  ISETP.GE.AND P5, PT, R3, R197, PT ;  /* 0x000000c50300720c */ /* 0x000fe20003fa6270 */
[----:B------:R-:W-:Y:S01]  /*2f20*/  VIADD R3, R11, 0x29 ;  /* 0x000000290b037836 */ /* 0x000fe20000000000 */
[----:B------:R-:W-:-:S02]  /*2f30*/  FSEL R26, R44, -INF , !P4 ;  /* 0xff8000002c1a7808 */ /* 0x000fc40006000000 */
[----:B------:R-:W-:Y:S02]  /*2f40*/  ISETP.GT.AND P4, PT, R8, R2, PT ;  /* 0x000000020800720c */ /* 0x000fe40003f84270 */
[----:B------:R-:W-:Y:S02]  /*2f50*/  FSEL R210, R32, -INF , !P1 ;  /* 0xff80000020d27808 */ /* 0x000fe40004800000 */
[----:B------:R-:W-:Y:S01]  /*2f60*/  HMMA.16816.F32.BF16 R32, R16, R28, RZ ;  /* 0x0000001c1020723c */ /* 0x000fe200000418ff */
[----:B------:R-:W-:Y:S02]  /*2f70*/  FSEL R85, R55, -INF , !P6 ;  /* 0xff80000037557808 */ /* 0x000fe40007000000 */
[----:B------:R-:W-:Y:S02]  /*2f80*/  FSEL R29, R40, -INF , !P4 ;  /* 0xff800000281d7808 */ /* 0x000fe40006000000 */
[----:B------:R-:W-:Y:S02]  /*2f90*/  ISETP.GE.AND P3, PT, R24, R194, PT ;  /* 0x000000c21800720c */ /* 0x000fe40003f66270 */
[----:B------:R-:W-:-:S02]  /*2fa0*/  ISETP.GT.AND P6, PT, R9, R2, PT ;  /* 0x000000020900720c */ /* 0x000fc40003fc4270 */
[-C--:B------:R-:W-:Y:S02]  /*2fb0*/  ISETP.GT.AND P4, PT, R9, R3.reuse, PT ;  /* 0x000000030900720c */ /* 0x080fe40003f84270 */
[----:B------:R-:W-:Y:S02]  /*2fc0*/  FSEL R46, R46, -INF , !P6 ;  /* 0xff8000002e2e7808 */ /* 0x000fe40007000000 */
[----:B------:R-:W-:Y:S02]  /*2fd0*/  FSEL R65, R47, -INF , !P4 ;  /* 0xff8000002f417808 */ /* 0x000fe40006000000 */
[----:B------:R-:W-:Y:S02]  /*2fe0*/  FSEL R176, R54, -INF , !P3 ;  /* 0xff80000036b07808 */ /* 0x000fe40005800000 */
[----:B------:R-:W-:Y:S02]  /*2ff0*/  ISETP.GT.AND P6, PT, R10, R2, PT ;  /* 0x000000020a00720c */ /* 0x000fe40003fc4270 */
[-C--:B------:R-:W-:Y:S01]  /*3000*/  ISETP.GT.AND P3, PT, R8, R3.reuse, PT ;  /* 0x000000030800720c */ /* 0x080fe20003f64270 */
[----:B------:R-:W-:Y:S01]  /*3010*/  HMMA.16816.F32.BF16 R76, R4, R60, R32 ;  /* 0x0000003c044c723c */ /* 0x000fe20000041820 */
[----:B------:R-:W-:-:S02]  /*3020*/  ISETP.GT.AND P4, PT, R10, R3, PT ;  /* 0x000000030a00720c */ /* 0x000fc40003f84270 */
[----:B------:R-:W-:Y:S02]  /*3030*/  FSEL R93, R27, -INF , !P5 ;  /* 0xff8000001b5d7808 */ /* 0x000fe40006800000 */
[----:B------:R-:W-:Y:S02]  /*3040*/  FSEL R55, R42, -INF , !P6 ;  /* 0xff8000002a377808 */ /* 0x000fe40007000000 */
[----:B------:R-:W-:Y:S01]  /*3050*/  FSEL R64, R41, -INF , !P3 ;  /* 0xff80000029407808 */ /* 0x000fe20005800000 */
[----:B------:R-:W-:Y:S01]  /*3060*/  HMMA.16816.F32.BF16 R32, R20, R50, RZ ;  /* 0x000000321420723c */ /* 0x000fe200000418ff */
[----:B------:R-:W-:Y:S02]  /*3070*/  FSEL R27, R43, -INF , !P4 ;  /* 0xff8000002b1b7808 */ /* 0x000fe40006000000 */
[----:B------:R-:W1:Y:S01]  /*3080*/  LDSM.16.M88.4 R40, [R188+0x3400] ;  /* 0x00340000bc28783b */ /* 0x000e620000000200 */
[----:B------:R-:W-:Y:S02]  /*3090*/  FSEL R153, R52, -INF , !P2 ;  /* 0xff80000034997808 */ /* 0x000fe40005000000 */
[----:B------:R-:W-:-:S02]  /*30a0*/  ISETP.GT.AND P5, PT, R193, R3, PT ;  /* 0x00000003c100720c */ /* 0x000fc40003fa4270 */
[-C--:B------:R-:W-:Y:S02]  /*30b0*/  ISETP.GE.AND P2, PT, R2, R195.reuse, PT ;  /* 0x000000c30200720c */ /* 0x080fe40003f46270 */
[----:B------:R-:W-:Y:S02]  /*30c0*/  FSEL R66, R45, -INF , !P5 ;  /* 0xff8000002d427808 */ /* 0x000fe40006800000 */
[----:B------:R-:W-:Y:S02]  /*30d0*/  FSEL R174, R46, -INF , !P2 ;  /* 0xff8000002eae7808 */ /* 0x000fe40005000000 */
[----:B------:R-:W-:Y:S01]  /*30e0*/  HMMA.16816.F32.BF16 R44, R16, R50, RZ ;  /* 0x00000032102c723c */ /* 0x000fe200000418ff */
[----:B------:R-:W-:Y:S02]  /*30f0*/  ISETP.GE.AND P1, PT, R24, R195, PT ;  /* 0x000000c31800720c */ /* 0x000fe40003f26270 */
[----:B------:R-:W-:Y:S02]  /*3100*/  FSEL R127, R53, -INF , !P0 ;  /* 0xff800000357f7808 */ /* 0x000fe40004000000 */
[----:B------:R-:W-:-:S02]  /*3110*/  FSEL R185, R49, -INF , !P1 ;  /* 0xff80000031b97808 */ /* 0x000fc40004800000 */
[C---:B------:R-:W-:Y:S02]  /*3120*/  ISETP.GE.AND P0, PT, R2.reuse, R194, PT ;  /* 0x000000c20200720c */ /* 0x040fe40003f06270 */
[CC--:B------:R-:W-:Y:S02]  /*3130*/  ISETP.GE.AND P1, PT, R2.reuse, R196.reuse, PT ;  /* 0x000000c40200720c */ /* 0x0c0fe40003f26270 */
[-C--:B------:R-:W-:Y:S01]  /*3140*/  ISETP.GE.AND P3, PT, R2, R197.reuse, PT ;  /* 0x000000c50200720c */ /* 0x080fe20003f66270 */
[C---:B------:R-:W-:Y:S01]  /*3150*/  VIADD R2, R11.reuse, 0x30 ;  /* 0x000000300b027836 */ /* 0x040fe20000000000 */
[C---:B------:R-:W-:Y:S02]  /*3160*/  ISETP.GE.AND P6, PT, R24.reuse, R196, PT ;  /* 0x000000c41800720c */ /* 0x040fe40003fc6270 */
[----:B------:R-:W-:Y:S01]  /*3170*/  ISETP.GE.AND P5, PT, R24, R197, PT ;  /* 0x000000c51800720c */ /* 0x000fe20003fa6270 */
[----:B------:R-:W-:Y:S01]  /*3180*/  VIADD R24, R11, 0x31 ;  /* 0x000000310b187836 */ /* 0x000fe20000000000 */
[----:B------:R-:W-:-:S02]  /*3190*/  ISETP.GT.AND P4, PT, R193, R2, PT ;  /* 0x00000002c100720c */ /* 0x000fc40003f84270 */
[----:B------:R-:W-:Y:S02]  /*31a0*/  FSEL R106, R48, -INF , !P6 ;  /* 0xff800000306a7808 */ /* 0x000fe40007000000 */
[----:B------:R-:W-:Y:S01]  /*31b0*/  HMMA.16816.F32.BF16 R48, R4, R58, R44 ;  /* 0x0000003a0430723c */ /* 0x000fe2000004182c */
[----:B------:R-:W-:Y:S02]  /*31c0*/  FSEL R165, R26, -INF , !P0 ;  /* 0xff8000001aa57808 */ /* 0x000fe40004000000 */
[----:B------:R-:W-:Y:S02]  /*31d0*/  ISETP.GE.AND P0, PT, R3, R194, PT ;  /* 0x000000c20300720c */ /* 0x000fe40003f06270 */
[----:B------:R-:W-:Y:S02]  /*31e0*/  FSEL R26, R72, -INF , !P4 ;  /* 0xff800000481a7808 */ /* 0x000fe40006000000 */
[----:B------:R-:W-:Y:S01]  /*31f0*/  FSEL R118, R55, -INF , !P3 ;  /* 0xff80000037767808 */ /* 0x000fe20005800000 */
[----:B-1----:R-:W-:Y:S01]  /*3200*/  HMMA.16816.F32.BF16 R44, R20, R40, RZ ;  /* 0x00000028142c723c */ /* 0x002fe200000418ff */
[----:B------:R-:W-:-:S02]  /*3210*/  ISETP.GT.AND P4, PT, R8, R2, PT ;  /* 0x000000020800720c */ /* 0x000fc40003f84270 */
[----:B------:R-:W-:Y:S02]  /*3220*/  FSEL R143, R66, -INF , !P0 ;  /* 0xff800000428f7808 */ /* 0x000fe40004000000 */
[----:B------:R-:W-:Y:S02]  /*3230*/  ISETP.GT.AND P6, PT, R9, R2, PT ;  /* 0x000000020900720c */ /* 0x000fe40003fc4270 */
[----:B------:R-:W-:Y:S01]  /*3240*/  ISETP.GE.AND P2, PT, R3, R195, PT ;  /* 0x000000c30300720c */ /* 0x000fe20003f46270 */
[----:B------:R-:W-:Y:S01]  /*3250*/  HMMA.16816.F32.BF16 R52, R12, R58, R32 ;  /* 0x0000003a0c34723c */ /* 0x000fe20000041820 */
[----:B------:R-:W-:Y:S02]  /*3260*/  FSEL R60, R68, -INF , !P4 ;  /* 0xff800000443c7808 */ /* 0x000fe40006000000 */
[-C--:B------:R-:W-:Y:S02]  /*3270*/  ISETP.GT.AND P0, PT, R8, R24.reuse, PT ;  /* 0x000000180800720c */ /* 0x080fe40003f04270 */
[----:B------:R-:W-:-:S02]  /*3280*/  ISETP.GT.AND P4, PT, R9, R24, PT ;  /* 0x000000180900720c */ /* 0x000fc40003f84270 */
[----:B------:R-:W-:Y:S01]  /*3290*/  FSEL R101, R29, -INF , !P1 ;  /* 0xff8000001d657808 */ /* 0x000fe20004800000 */
[----:B------:R-:W-:Y:S01]  /*32a0*/  HMMA.16816.F32.BF16 R32, R16, R40, RZ ;  /* 0x000000281020723c */ /* 0x000fe200000418ff */
[----:B------:R-:W-:Y:S02]  /*32b0*/  FSEL R28, R74, -INF , !P6 ;  /* 0xff8000004a1c7808 */ /* 0x000fe40007000000 */
[----:B------:R-:W-:Y:S02]  /*32c0*/  FSEL R157, R65, -INF , !P2 ;  /* 0xff800000419d7808 */ /* 0x000fe40005000000 */
[----:B------:R-:W-:Y:S02]  /*32d0*/  FSEL R29, R69, -INF , !P0 ;  /* 0xff800000451d7808 */ /* 0x000fe40004000000 */
[----:B------:R-:W-:Y:S02]  /*32e0*/  ISETP.GT.AND P6, PT, R10, R2, PT ;  /* 0x000000020a00720c */ /* 0x000fe40003fc4270 */
[----:B------:R-:W-:-:S02]  /*32f0*/  FSEL R56, R75, -INF , !P4 ;  /* 0xff8000004b387808 */ /* 0x000fc40006000000 */
[C---:B------:R-:W-:Y:S02]  /*3300*/  ISETP.GE.AND P1, PT, R2.reuse, R194, PT ;  /* 0x000000c20200720c */ /* 0x040fe40003f26270 */
[C---:B------:R-:W-:Y:S02]  /*3310*/  ISETP.GE.AND P3, PT, R2.reuse, R195, PT ;  /* 0x000000c30200720c */ /* 0x040fe40003f66270 */
[C---:B------:R-:W-:Y:S02]  /*3320*/  ISETP.GE.AND P2, PT, R2.reuse, R196, PT ;  /* 0x000000c40200720c */ /* 0x040fe40003f46270 */
[----:B------:R-:W-:Y:S01]  /*3330*/  ISETP.GE.AND P0, PT, R2, R197, PT ;  /* 0x000000c50200720c */ /* 0x000fe20003f06270 */
[----:B------:R-:W-:Y:S01]  /*3340*/  VIADD R2, R11, 0x38 ;  /* 0x000000380b027836 */ /* 0x000fe20000000000 */
[----:B------:R-:W-:Y:S02]  /*3350*/  ISETP.GT.AND P4, PT, R10, R24, PT ;  /* 0x000000180a00720c */ /* 0x000fe40003f84270 */
[----:B------:R-:W-:-:S02]  /*3360*/  FSEL R138, R25, -INF , !P5 ;  /* 0xff800000198a7808 */ /* 0x000fc40006800000 */
[----:B------:R-:W-:Y:S02]  /*3370*/  ISETP.GT.AND P5, PT, R193, R24, PT ;  /* 0x00000018c100720c */ /* 0x000fe40003fa4270 */
[----:B------:R-:W-:Y:S02]  /*3380*/  FSEL R25, R71, -INF , !P4 ;  /* 0xff80000047197808 */ /* 0x000fe40006000000 */
[----:B------:R-:W-:Y:S02]  /*3390*/  ISETP.GT.AND P4, PT, R193, R2, PT ;  /* 0x00000002c100720c */ /* 0x000fe40003f84270 */
[----:B------:R-:W-:Y:S02]  /*33a0*/  FSEL R57, R70, -INF , !P6 ;  /* 0xff80000046397808 */ /* 0x000fe40007000000 */
[----:B------:R-:W-:Y:S01]  /*33b0*/  FSEL R61, R73, -INF , !P5 ;  /* 0xff800000493d7808 */ /* 0x000fe20006800000 */
[----:B------:R-:W-:Y:S01]  /*33c0*/  HMMA.16816.F32.BF16 R68, R4, R36, R32 ;  /* 0x000000240444723c */ /* 0x000fe20000041820 */
[----:B------:R-:W-:Y:S01]  /*33d0*/  ISETP.GE.AND P6, PT, R3, R196, PT ;  /* 0x000000c40300720c */ /* 0x000fe20003fc6270 */
[----:B------:R-:W-:Y:S01]  /*33e0*/  LDSM.16.M88.4 R32, [R190+0x3800] ;  /* 0x00380000be20783b */ /* 0x000fe20000000200 */
[----:B------:R-:W-:-:S02]  /*33f0*/  FSEL R205, R26, -INF , !P1 ;  /* 0xff8000001acd7808 */ /* 0x000fc40004800000 */
[----:B------:R-:W-:Y:S01]  /*3400*/  ISETP.GE.AND P5, PT, R3, R197, PT ;  /* 0x000000c50300720c */ /* 0x000fe20003fa6270 */
[----:B------:R-:W-:Y:S01]  /*3410*/  VIADD R3, R11, 0x39 ;  /* 0x000000390b037836 */ /* 0x000fe20000000000 */
[----:B------:R-:W-:Y:S01]  /*3420*/  FSEL R26, R52, -INF , !P4 ;  /* 0xff800000341a7808 */ /* 0x000fe20006000000 */
[----:B------:R-:W-:Y:S01]  /*3430*/  HMMA.16816.F32.BF16 R72, R12, R36, R44 ;  /* 0x000000240c48723c */ /* 0x000fe2000004182c */
[----:B------:R-:W1:Y:S01]  /*3440*/  LDSM.16.M88.4 R44, [R188+0x3800] ;  /* 0x00380000bc2c783b */ /* 0x000e620000000200 */
[-C--:B------:R-:W-:Y:S02]  /*3450*/  ISETP.GT.AND P4, PT, R8, R2.reuse, PT ;  /* 0x000000020800720c */ /* 0x080fe40003f84270 */
[----:B------:R-:W-:Y:S02]  /*3460*/  FSEL R91, R64, -INF , !P6 ;  /* 0xff800000405b7808 */ /* 0x000fe40007000000 */
[----:B------:R-:W-:Y:S02]  /*3470*/  ISETP.GT.AND P6, PT, R9, R2, PT ;  /* 0x000000020900720c */ /* 0x000fe40003fc4270 */
[----:B------:R-:W-:-:S02]  /*3480*/  FSEL R40, R48, -INF , !P4 ;  /* 0xff80000030287808 */ /* 0x000fc40006000000 */
[----:B------:R-:W-:Y:S02]  /*3490*/  ISETP.GE.AND P1, PT, R24, R194, PT ;  /* 0x000000c21800720c */ /* 0x000fe40003f26270 */
[----:B------:R-:W-:Y:S02]  /*34a0*/  ISETP.GT.AND P4, PT, R9, R3, PT ;  /* 0x000000030900720c */ /* 0x000fe40003f84270 */
[----:B------:R-:W-:Y:S02]  /*34b0*/  FSEL R98, R27, -INF , !P5 ;  /* 0xff8000001b627808 */ /* 0x000fe40006800000 */
[----:B------:R-:W-:Y:S02]  /*34c0*/  FSEL R27, R54, -INF , !P6 ;  /* 0xff800000361b7808 */ /* 0x000fe40007000000 */
[----:B------:R-:W-:Y:S02]  /*34d0*/  ISETP.GT.AND P6, PT, R10, R2, PT ;  /* 0x000000020a00720c */ /* 0x000fe40003fc4270 */
[----:B------:R-:W-:-:S02]  /*34e0*/  FSEL R55, R55, -INF , !P4 ;  /* 0xff80000037377808 */ /* 0x000fc40006000000 */
[----:B------:R-:W-:Y:S02]  /*34f0*/  FSEL R181, R61, -INF , !P1 ;  /* 0xff8000003db57808 */ /* 0x000fe40004800000 */
[-C--:B------:R-:W-:Y:S02]  /*3500*/  ISETP.GT.AND P1, PT, R8, R3.reuse, PT ;  /* 0x000000030800720c */ /* 0x080fe40003f24270 */
[----:B------:R-:W-:Y:S02]  /*3510*/  ISETP.GT.AND P4, PT, R10, R3, PT ;  /* 0x000000030a00720c */ /* 0x000fe40003f84270 */
[----:B------:R-:W-:Y:S02]  /*3520*/  FSEL R52, R50, -INF , !P6 ;  /* 0xff80000032347808 */ /* 0x000fe40007000000 */
[----:B------:R-:W-:Y:S02]  /*3530*/  ISETP.GE.AND P6, PT, R24, R196, PT ;  /* 0x000000c41800720c */ /* 0x000fe40003fc6270 */
[----:B------:R-:W-:-:S02]  /*3540*/  FSEL R64, R49, -INF , !P1 ;  /* 0xff80000031407808 */ /* 0x000fc40004800000 */
[----:B------:R-:W-:Y:S02]  /*3550*/  FSEL R36, R51, -INF , !P4 ;  /* 0xff80000033247808 */ /* 0x000fe40006000000 */
[-C--:B------:R-:W-:Y:S01]  /*3560*/  HMMA.16816.F32.BF16 R48, R20, R30.reuse, RZ ;  /* 0x0000001e1430723c */ /* 0x080fe200000418ff */
[----:B------:R-:W-:Y:S02]  /*3570*/  FSEL R213, R28, -INF , !P3 ;  /* 0xff8000001cd57808 */ /* 0x000fe40005800000 */
[----:B------:R-:W-:Y:S02]  /*3580*/  FSEL R110, R29, -INF , !P6 ;  /* 0xff8000001d6e7808 */ /* 0x000fe40007000000 */
[----:B------:R-:W-:Y:S02]  /*3590*/  ISETP.GE.AND P3, PT, R24, R195, PT ;  /* 0x000000c31800720c */ /* 0x000fe40003f66270 */
[----:B------:R-:W-:Y:S01]  /*35a0*/  FSEL R126, R60, -INF , !P2 ;  /* 0xff8000003c7e7808 */ /* 0x000fe20005000000 */
[----:B------:R-:W-:Y:S01]  /*35b0*/  HMMA.16816.F32.BF16 R28, R16, R30, RZ ;  /* 0x0000001e101c723c */ /* 0x000fe200000418ff */
[----:B------:R-:W-:-:S02]  /*35c0*/  FSEL R152, R57, -INF , !P0 ;  /* 0xff80000039987808 */ /* 0x000fc40004000000 */
[----:B------:R-:W-:Y:S02]  /*35d0*/  ISETP.GT.AND P5, PT, R193, R3, PT ;  /* 0x00000003c100720c */ /* 0x000fe40003fa4270 */
[C---:B------:R-:W-:Y:S02]  /*35e0*/  ISETP.GE.AND P2, PT, R2.reuse, R194, PT ;  /* 0x000000c20200720c */ /* 0x040fe40003f46270 */
[----:B------:R-:W-:Y:S02]  /*35f0*/  ISETP.GE.AND P0, PT, R2, R195, PT ;  /* 0x000000c30200720c */ /* 0x000fe40003f06270 */
[----:B------:R-:W-:Y:S02]  /*3600*/  FSEL R200, R56, -INF , !P3 ;  /* 0xff80000038c87808 */ /* 0x000fe40005800000 */
[C---:B------:R-:W-:Y:S01]  /*3610*/  ISETP.GE.AND P3, PT, R2.reuse, R196, PT ;  /* 0x000000c40200720c */ /* 0x040fe20003f66270 */
[----:B------:R-:W-:Y:S01]  /*3620*/  HMMA.16816.F32.BF16 R56, R12, R62, R48 ;  /* 0x0000003e0c38723c */ /* 0x000fe20000041830 */
[----:B------:R-:W-:Y:S01]  /*3630*/  ISETP.GE.AND P1, PT, R2, R197, PT ;  /* 0x000000c50200720c */ /* 0x000fe20003f26270 */
[----:B------:R-:W-:Y:S01]  /*3640*/  VIADD R2, R11, 0x40 ;  /* 0x000000400b027836 */ /* 0x000fe20000000000 */
[----:B------:R-:W-:-:S02]  /*3650*/  FSEL R53, R53, -INF , !P5 ;  /* 0xff80000035357808 */ /* 0x000fc40006800000 */
[----:B------:R-:W-:Y:S02]  /*3660*/  FSEL R169, R26, -INF , !P2 ;  /* 0xff8000001aa97808 */ /* 0x000fe40005000000 */
[----:B------:R-:W-:Y:S01]  /*3670*/  FSEL R177, R27, -INF , !P0 ;  /* 0xff8000001bb17808 */ /* 0x000fe20004000000 */
[----:B-1----:R-:W-:Y:S01]  /*3680*/  HMMA.16816.F32.BF16 R48, R20, R44, RZ ;  /* 0x0000002c1430723c */ /* 0x002fe200000418ff */
[----:B------:R-:W-:Y:S01]  /*3690*/  ISETP.GE.AND P5, PT, R24, R197, PT ;  /* 0x000000c51800720c */ /* 0x000fe20003fa6270 */
[----:B------:R-:W-:Y:S01]  /*36a0*/  VIADD R24, R11, 0x41 ;  /* 0x000000410b187836 */ /* 0x000fe20000000000 */
[C---:B------:R-:W-:Y:S02]  /*36b0*/  ISETP.GE.AND P2, PT, R3.reuse, R194, PT ;  /* 0x000000c20300720c */ /* 0x040fe40003f46270 */
[----:B------:R-:W-:Y:S02]  /*36c0*/  ISETP.GE.AND P0, PT, R3, R195, PT ;  /* 0x000000c30300720c */ /* 0x000fe40003f06270 */
[----:B------:R-:W-:-:S02]  /*36d0*/  ISETP.GT.AND P6, PT, R9, R2, PT ;  /* 0x000000020900720c */ /* 0x000fc40003fc4270 */
[----:B------:R-:W-:Y:S02]  /*36e0*/  FSEL R117, R52, -INF , !P1 ;  /* 0xff80000034757808 */ /* 0x000fe40004800000 */
[----:B------:R-:W-:Y:S02]  /*36f0*/  FSEL R155, R53, -INF , !P2 ;  /* 0xff800000359b7808 */ /* 0x000fe40005000000 */
[----:B------:R-:W-:Y:S02]  /*3700*/  FSEL R163, R55, -INF , !P0 ;  /* 0xff80000037a37808 */ /* 0x000fe40004000000 */
[----:B------:R-:W-:Y:S01]  /*3710*/  HMMA.16816.F32.BF16 R52, R4, R62, R28 ;  /* 0x0000003e0434723c */ /* 0x000fe2000004181c */
[----:B------:R-:W-:Y:S02]  /*3720*/  ISETP.GT.AND P4, PT, R193, R2, PT ;  /* 0x00000002c100720c */ /* 0x000fe40003f84270 */
[----:B------:R-:W-:Y:S02]  /*3730*/  FSEL R26, R82, -INF , !P6 ;  /* 0xff800000521a7808 */ /* 0x000fe40007000000 */
[----:B------:R-:W-:-:S02]  /*3740*/  ISETP.GT.AND P2, PT, R8, R24, PT ;  /* 0x000000180800720c */ /* 0x000fc40003f44270 */
[----:B------:R-:W-:Y:S01]  /*3750*/  ISETP.GT.AND P6, PT, R10, R2, PT ;  /* 0x000000020a00720c */ /* 0x000fe20003fc4270 */
[----:B------:R-:W-:Y:S01]  /*3760*/  HMMA.16816.F32.BF16 R28, R16, R44, RZ ;  /* 0x0000002c101c723c */ /* 0x000fe200000418ff */
[----:B------:R-:W-:Y:S02]  /*3770*/  FSEL R131, R25, -INF , !P5 ;  /* 0xff80000019837808 */ /* 0x000fe40006800000 */
[----:B------:R-:W-:Y:S02]  /*3780*/  FSEL R97, R40, -INF , !P3 ;  /* 0xff80000028617808 */ /* 0x000fe40005800000 */
[----:B------:R-:W-:Y:S02]  /*3790*/  FSEL R25, R80, -INF , !P4 ;  /* 0xff80000050197808 */ /* 0x000fe40006000000 */
[----:B------:R-:W-:Y:S02]  /*37a0*/  FSEL R40, R77, -INF , !P2 ;  /* 0xff8000004d287808 */ /* 0x000fe40005000000 */
[----:B------:R-:W-:-:S02]  /*37b0*/  ISETP.GT.AND P5, PT, R193, R24, PT ;  /* 0x00000018c100720c */ /* 0x000fc40003fa4270 */
[----:B------:R-:W-:Y:S02]  /*37c0*/  ISETP.GT.AND P4, PT, R8, R2, PT ;  /* 0x000000020800720c */ /* 0x000fe40003f84270 */
[----:B------:R-:W-:Y:S02]  /*37d0*/  FSEL R60, R78, -INF , !P6 ;  /* 0xff8000004e3c7808 */ /* 0x000fe40007000000 */
[C---:B------:R-:W-:Y:S02]  /*37e0*/  ISETP.GE.AND P3, PT, R2.reuse, R194, PT ;  /* 0x000000c20200720c */ /* 0x040fe40003f66270 */
[C---:B------:R-:W-:Y:S02]  /*37f0*/  ISETP.GE.AND P1, PT, R2.reuse, R195, PT ;  /* 0x000000c30200720c */ /* 0x040fe40003f26270 */
[CC--:B------:R-:W-:Y:S02]  /*3800*/  ISETP.GE.AND P0, PT, R2.reuse, R196.reuse, PT ;  /* 0x000000c40200720c */ /* 0x0c0fe40003f06270 */
[----:B------:R-:W-:Y:S01]  /*3810*/  ISETP.GE.AND P2, PT, R2, R197, PT ;  /* 0x000000c50200720c */ /* 0x000fe20003f46270 */
[----:B------:R-:W-:Y:S01]  /*3820*/  VIADD R2, R11, 0x48 ;  /* 0x000000480b027836 */ /* 0x000fe20000000000 */
[----:B------:R-:W-:-:S02]  /*3830*/  ISETP.GE.AND P6, PT, R3, R196, PT ;  /* 0x000000c40300720c */ /* 0x000fc40003fc6270 */
[----:B------:R-:W-:Y:S02]  /*3840*/  FSEL R61, R76, -INF , !P4 ;  /* 0xff8000004c3d7808 */ /* 0x000fe40006000000 */
[----:B------:R-:W-:Y:S02]  /*3850*/  FSEL R65, R81, -INF , !P5 ;  /* 0xff80000051417808 */ /* 0x000fe40006800000 */
[----:B------:R-:W-:Y:S02]  /*3860*/  ISETP.GT.AND P4, PT, R9, R24, PT ;  /* 0x000000180900720c */ /* 0x000fe40003f84270 */
[----:B------:R-:W-:Y:S01]  /*3870*/  ISETP.GE.AND P5, PT, R3, R197, PT ;  /* 0x000000c50300720c */ /* 0x000fe20003fa6270 */
[----:B------:R-:W-:Y:S01]  /*3880*/  VIADD R3, R11, 0x49 ;  /* 0x000000490b037836 */ /* 0x000fe20000000000 */
[----:B------:R-:W-:Y:S02]  /*3890*/  FSEL R89, R64, -INF , !P6 ;  /* 0xff80000040597808 */ /* 0x000fe40007000000 */
[----:B------:R-:W-:-:S02]  /*38a0*/  ISETP.GT.AND P6, PT, R9, R2, PT ;  /* 0x000000020900720c */ /* 0x000fc40003fc4270 */
[----:B------:R-:W-:Y:S02]  /*38b0*/  FSEL R41, R83, -INF , !P4 ;  /* 0xff80000053297808 */ /* 0x000fe40006000000 */
[----:B------:R-:W-:Y:S01]  /*38c0*/  FSEL R104, R36, -INF , !P5 ;  /* 0xff80000024687808 */ /* 0x000fe20006800000 */
[----:B------:R-:W-:Y:S01]  /*38d0*/  HMMA.16816.F32.BF16 R80, R12, R32, R48 ;  /* 0x000000200c50723c */ /* 0x000fe20000041830 */
[----:B------:R-:W-:Y:S02]  /*38e0*/  ISETP.GT.AND P4, PT, R10, R24, PT ;  /* 0x000000180a00720c */ /* 0x000fe40003f84270 */
[----:B------:R-:W-:Y:S02]  /*38f0*/  FSEL R36, R58, -INF , !P6 ;  /* 0xff8000003a247808 */ /* 0x000fe40007000000 */
[----:B------:R-:W-:Y:S02]  /*3900*/  ISETP.GT.AND P6, PT, R10, R2, PT ;  /* 0x000000020a00720c */ /* 0x000fe40003fc4270 */
[----:B------:R-:W-:-:S02]  /*3910*/  FSEL R27, R79, -INF , !P4 ;  /* 0xff8000004f1b7808 */ /* 0x000fc40006000000 */
[----:B------:R-:W-:Y:S01]  /*3920*/  FSEL R214, R26, -INF , !P1 ;  /* 0xff8000001ad67808 */ /* 0x000fe20004800000 */
[----:B------:R-:W-:Y:S01]  /*3930*/  HMMA.16816.F32.BF16 R76, R4, R32, R28 ;  /* 0x00000020044c723c */ /* 0x000fe2000004181c */
[----:B------:R-:W-:Y:S02]  /*3940*/  FSEL R37, R54, -INF , !P6 ;  /* 0xff80000036257808 */ /* 0x000fe40007000000 */
[C---:B------:R-:W-:Y:S02]  /*3950*/  ISETP.GE.AND P1, PT, R24.reuse, R195, PT ;  /* 0x000000c31800720c */ /* 0x040fe40003f26270 */
[----:B------:R-:W-:Y:S02]  /*3960*/  ISETP.GE.AND P6, PT, R24, R196, PT ;  /* 0x000000c41800720c */ /* 0x000fe40003fc6270 */
[----:B------:R-:W-:Y:S01]  /*3970*/  FSEL R208, R25, -INF , !P3 ;  /* 0xff80000019d07808 */ /* 0x000fe20005800000 */
[----:B------:R-:W-:Y:S01]  /*3980*/  HMMA.16816.F32.BF16 R28, R20, R42, RZ ;  /* 0x0000002a141c723c */ /* 0x000fe200000418ff */
[----:B------:R-:W-:-:S02]  /*3990*/  ISETP.GT.AND P4, PT, R193, R2, PT ;  /* 0x00000002c100720c */ /* 0x000fc40003f84270 */
[----:B------:R-:W-:Y:S02]  /*39a0*/  ISETP.GE.AND P3, PT, R24, R194, PT ;  /* 0x000000c21800720c */ /* 0x000fe40003f66270 */
[----:B------:R-:W-:Y:S02]  /*39b0*/  FSEL R204, R41, -INF , !P1 ;  /* 0xff80000029cc7808 */ /* 0x000fe40004800000 */
[----:B------:R-:W-:Y:S02]  /*39c0*/  FSEL R116, R40, -INF , !P6 ;  /* 0xff80000028747808 */ /* 0x000fe40007000000 */
[----:B------:R-:W-:Y:S01]  /*39d0*/  HMMA.16816.F32.BF16 R40, R16, R42, RZ ;  /* 0x0000002a1028723c */ /* 0x000fe200000418ff */
[----:B------:R-:W-:Y:S02]  /*39e0*/  FSEL R26, R56, -INF , !P4 ;  /* 0xff800000381a7808 */ /* 0x000fe40006000000 */
[----:B------:R-:W-:Y:S02]  /*39f0*/  FSEL R186, R65, -INF , !P3 ;  /* 0xff80000041ba7808 */ /* 0x000fe40005800000 */
[----:B------:R-:W-:-:S02]  /*3a00*/  ISETP.GT.AND P4, PT, R8, R2, PT ;  /* 0x000000020800720c */ /* 0x000fc40003f84270 */
[-C--:B------:R-:W-:Y:S02]  /*3a10*/  ISETP.GT.AND P3, PT, R8, R3.reuse, PT ;  /* 0x000000030800720c */ /* 0x080fe40003f64270 */
[----:B------:R-:W-:Y:S02]  /*3a20*/  ISETP.GT.AND P5, PT, R193, R3, PT ;  /* 0x00000003c100720c */ /* 0x000fe40003fa4270 */
[----:B------:R-:W-:Y:S01]  /*3a30*/  FSEL R44, R52, -INF , !P4 ;  /* 0xff800000342c7808 */ /* 0x000fe20006000000 */
[----:B------:R-:W-:Y:S01]  /*3a40*/  HMMA.16816.F32.BF16 R48, R12, R38, R28 ;  /* 0x000000260c30723c */ /* 0x000fe2000004181c */
[----:B------:R-:W-:Y:S01]  /*3a50*/  FSEL R134, R61, -INF , !P0 ;  /* 0xff8000003d867808 */ /* 0x000fe20004000000 */
[----:B------:R-:W1:Y:S01]  /*3a60*/  LDSM.16.M88.4 R28, [R188+0x3c00] ;  /* 0x003c0000bc1c783b */ /* 0x000e620000000200 */
[----:B------:R-:W-:Y:S02]  /*3a70*/  FSEL R159, R60, -INF , !P2 ;  /* 0xff8000003c9f7808 */ /* 0x000fe40005000000 */
[----:B------:R-:W-:-:S02]  /*3a80*/  FSEL R53, R53, -INF , !P3 ;  /* 0xff80000035357808 */ /* 0x000fc40005800000 */
[----:B------:R-:W-:Y:S01]  /*3a90*/  ISETP.GT.AND P4, PT, R9, R3, PT ;  /* 0x000000030900720c */ /* 0x000fe20003f84270 */
[----:B------:R-:W-:Y:S01]  /*3aa0*/  HMMA.16816.F32.BF16 R40, R4, R38, R40 ;  /* 0x000000260428723c */ /* 0x000fe20000041828 */
[C---:B------:R-:W-:Y:S02]  /*3ab0*/  ISETP.GE.AND P0, PT, R2.reuse, R194, PT ;  /* 0x000000c20200720c */ /* 0x040fe40003f06270 */
[C---:B------:R-:W-:Y:S02]  /*3ac0*/  ISETP.GE.AND P2, PT, R2.reuse, R195, PT ;  /* 0x000000c30200720c */ /* 0x040fe40003f46270 */
[C---:B------:R-:W-:Y:S02]  /*3ad0*/  ISETP.GE.AND P1, PT, R2.reuse, R196, PT ;  /* 0x000000c40200720c */ /* 0x040fe40003f26270 */
[----:B------:R-:W-:Y:S01]  /*3ae0*/  ISETP.GE.AND P3, PT, R2, R197, PT ;  /* 0x000000c50200720c */ /* 0x000fe20003f66270 */
[----:B------:R-:W-:Y:S01]  /*3af0*/  VIADD R2, R11, 0x50 ;  /* 0x000000500b027836 */ /* 0x000fe20000000000 */
[----:B------:R-:W-:-:S02]  /*3b00*/  FSEL R52, R57, -INF , !P5 ;  /* 0xff80000039347808 */ /* 0x000fc40006800000 */
[----:B------:R-:W-:Y:S01]  /*3b10*/  ISETP.GE.AND P5, PT, R24, R197, PT ;  /* 0x000000c51800720c */ /* 0x000fe20003fa6270 */
[----:B------:R-:W-:Y:S01]  /*3b20*/  VIADD R24, R11, 0x51 ;  /* 0x000000510b187836 */ /* 0x000fe20000000000 */
[----:B------:R-:W-:Y:S02]  /*3b30*/  FSEL R45, R59, -INF , !P4 ;  /* 0xff8000003b2d7808 */ /* 0x000fe40006000000 */
[----:B------:R-:W-:Y:S02]  /*3b40*/  FSEL R172, R26, -INF , !P0 ;  /* 0xff8000001aac7808 */ /* 0x000fe40004000000 */
[----:B------:R-:W-:Y:S02]  /*3b50*/  ISETP.GT.AND P4, PT, R10, R3, PT ;  /* 0x000000030a00720c */ /* 0x000fe40003f84270 */
[----:B------:R-:W-:Y:S02]  /*3b60*/  ISETP.GE.AND P0, PT, R3, R194, PT ;  /* 0x000000c20300720c */ /* 0x000fe40003f06270 */
[----:B------:R-:W-:-:S02]  /*3b70*/  ISETP.GT.AND P6, PT, R9, R2, PT ;  /* 0x000000020900720c */ /* 0x000fc40003fc4270 */
[----:B------:R-:W-:Y:S02]  /*3b80*/  FSEL R25, R55, -INF , !P4 ;  /* 0xff80000037197808 */ /* 0x000fe40006000000 */
[----:B------:R-:W-:Y:S02]  /*3b90*/  FSEL R137, R27, -INF , !P5 ;  /* 0xff8000001b897808 */ /* 0x000fe40006800000 */
[----:B------:R-:W-:Y:S02]  /*3ba0*/  FSEL R184, R36, -INF , !P2 ;  /* 0xff80000024b87808 */ /* 0x000fe40005000000 */
[----:B------:R-:W-:Y:S02]  /*3bb0*/  FSEL R160, R52, -INF , !P0 ;  /* 0xff80000034a07808 */ /* 0x000fe40004000000 */
[----:B------:R-:W-:Y:S02]  /*3bc0*/  ISETP.GT.AND P4, PT, R193, R2, PT ;  /* 0x00000002c100720c */ /* 0x000fe40003f84270 */
[----:B------:R-:W-:-:S02]  /*3bd0*/  ISETP.GE.AND P2, PT, R3, R195, PT ;  /* 0x000000c30300720c */ /* 0x000fc40003f46270 */
[----:B------:R-:W-:Y:S02]  /*3be0*/  FSEL R27, R74, -INF , !P6 ;  /* 0xff8000004a1b7808 */ /* 0x000fe40007000000 */
[----:B------:R-:W-:Y:S02]  /*3bf0*/  ISETP.GT.AND P0, PT, R8, R24, PT ;  /* 0x000000180800720c */ /* 0x000fe40003f04270 */
[----:B------:R-:W-:Y:S02]  /*3c00*/  ISETP.GT.AND P6, PT, R10, R2, PT ;  /* 0x000000020a00720c */ /* 0x000fe40003fc4270 */
[----:B------:R-:W-:Y:S02]  /*3c10*/  FSEL R123, R37, -INF , !P3 ;  /* 0xff800000257b7808 */ /* 0x000fe40005800000 */
[----:B------:R-:W-:Y:S01]  /*3c20*/  FSEL R26, R72, -INF , !P4 ;  /* 0xff800000481a7808 */ /* 0x000fe20006000000 */
[----:B------:R-:W-:Y:S01]  /*3c30*/  HMMA.16816.F32.BF16 R36, R16, R46, RZ ;  /* 0x0000002e1024723c */ /* 0x000fe200000418ff */
[----:B------:R-:W-:-:S02]  /*3c40*/  FSEL R100, R44, -INF , !P1 ;  /* 0xff8000002c647808 */ /* 0x000fc40004800000 */
[----:B------:R-:W-:Y:S02]  /*3c50*/  FSEL R168, R45, -INF , !P2 ;  /* 0xff8000002da87808 */ /* 0x000fe40005000000 */
[----:B------:R-:W-:Y:S02]  /*3c60*/  FSEL R33, R69, -INF , !P0 ;  /* 0xff80000045217808 */ /* 0x000fe40004000000 */
[----:B------:R-:W-:Y:S01]  /*3c70*/  ISETP.GT.AND P5, PT, R193, R24, PT ;  /* 0x00000018c100720c */ /* 0x000fe20003fa4270 */
[----:B------:R-:W-:Y:S01]  /*3c80*/  HMMA.16816.F32.BF16 R44, R20, R46, RZ ;  /* 0x0000002e142c723c */ /* 0x000fe200000418ff */
[----:B------:R-:W-:Y:S02]  /*3c90*/  ISETP.GT.AND P4, PT, R8, R2, PT ;  /* 0x000000020800720c */ /* 0x000fe40003f84270 */
[----:B------:R-:W-:Y:S02]  /*3ca0*/  FSEL R55, R70, -INF , !P6 ;  /* 0xff80000046377808 */ /* 0x000fe40007000000 */
[----:B------:R-:W-:-:S02]  /*3cb0*/  ISETP.GE.AND P1, PT, R2, R194, PT ;  /* 0x000000c20200720c */ /* 0x000fc40003f26270 */
[C---:B------:R-:W-:Y:S02]  /*3cc0*/  ISETP.GE.AND P3, PT, R2.reuse, R195, PT ;  /* 0x000000c30200720c */ /* 0x040fe40003f66270 */
[CC--:B------:R-:W-:Y:S02]  /*3cd0*/  ISETP.GE.AND P2, PT, R2.reuse, R196.reuse, PT ;  /* 0x000000c40200720c */ /* 0x0c0fe40003f46270 */
[----:B------:R-:W-:Y:S01]  /*3ce0*/  ISETP.GE.AND P0, PT, R2, R197, PT ;  /* 0x000000c50200720c */ /* 0x000fe20003f06270 */
[----:B------:R-:W-:Y:S01]  /*3cf0*/  VIADD R2, R11, 0x58 ;  /* 0x000000580b027836 */ /* 0x000fe20000000000 */
[----:B------:R-:W-:Y:S01]  /*3d00*/  ISETP.GE.AND P6, PT, R3, R196, PT ;  /* 0x000000c40300720c */ /* 0x000fe20003fc6270 */
[----:B------:R-:W-:Y:S01]  /*3d10*/  HMMA.16816.F32.BF16 R64, R4, R34, R36 ;  /* 0x000000220440723c */ /* 0x000fe20000041824 */
[----:B------:R-:W-:Y:S02]  /*3d20*/  FSEL R57, R73, -INF , !P5 ;  /* 0xff80000049397808 */ /* 0x000fe40006800000 */
[----:B------:R-:W-:-:S02]  /*3d30*/  FSEL R56, R68, -INF , !P4 ;  /* 0xff80000044387808 */ /* 0x000fc40006000000 */
[----:B------:R-:W-:Y:S01]  /*3d40*/  ISETP.GE.AND P5, PT, R3, R197, PT ;  /* 0x000000c50300720c */ /* 0x000fe20003fa6270 */
[----:B------:R-:W-:Y:S01]  /*3d50*/  VIADD R3, R11, 0x59 ;  /* 0x000000590b037836 */ /* 0x000fe20000000000 */
[----:B------:R-:W-:Y:S02]  /*3d60*/  FSEL R94, R53, -INF , !P6 ;  /* 0xff800000355e7808 */ /* 0x000fe40007000000 */
[C---:B------:R-:W-:Y:S02]  /*3d70*/  ISETP.GT.AND P4, PT, R9.reuse, R24, PT ;  /* 0x000000180900720c */ /* 0x040fe40003f84270 */
[----:B------:R-:W-:Y:S02]  /*3d80*/  ISETP.GT.AND P6, PT, R9, R2, PT ;  /* 0x000000020900720c */ /* 0x000fe40003fc4270 */
[----:B------:R-:W-:Y:S02]  /*3d90*/  FSEL R154, R26, -INF , !P1 ;  /* 0xff8000001a9a7808 */ /* 0x000fe40004800000 */
[----:B------:R-:W-:-:S02]  /*3da0*/  FSEL R54, R75, -INF , !P4 ;  /* 0xff8000004b367808 */ /* 0x000fc40006000000 */
[----:B------:R-:W-:Y:S02]  /*3db0*/  FSEL R103, R25, -INF , !P5 ;  /* 0xff80000019677808 */ /* 0x000fe40006800000 */
[----:B------:R-:W-:Y:S02]  /*3dc0*/  FSEL R26, R50, -INF , !P6 ;  /* 0xff800000321a7808 */ /* 0x000fe40007000000 */
[C---:B------:R-:W-:Y:S02]  /*3dd0*/  ISETP.GT.AND P4, PT, R10.reuse, R24, PT ;  /* 0x000000180a00720c */ /* 0x040fe40003f84270 */
[----:B------:R-:W-:Y:S02]  /*3de0*/  ISETP.GT.AND P5, PT, R193, R3, PT ;  /* 0x00000003c100720c */ /* 0x000fe40003fa4270 */
[----:B------:R-:W-:Y:S02]  /*3df0*/  ISETP.GT.AND P6, PT, R10, R2, PT ;  /* 0x000000020a00720c */ /* 0x000fe40003fc4270 */
[----:B------:R-:W-:-:S02]  /*3e00*/  FSEL R206, R27, -INF , !P3 ;  /* 0xff8000001bce7808 */ /* 0x000fc40005800000 */
[----:B------:R-:W-:Y:S02]  /*3e10*/  FSEL R32, R71, -INF , !P4 ;  /* 0xff80000047207808 */ /* 0x000fe40006000000 */
[----:B------:R-:W-:Y:S02]  /*3e20*/  ISETP.GE.AND P3, PT, R24, R195, PT ;  /* 0x000000c31800720c */ /* 0x000fe40003f66270 */
[----:B------:R-:W-:Y:S02]  /*3e30*/  FSEL R42, R42, -INF , !P6 ;  /* 0xff8000002a2a7808 */ /* 0x000fe40007000000 */
[----:B------:R-:W-:Y:S02]  /*3e40*/  FSEL R60, R49, -INF , !P5 ;  /* 0xff800000313c7808 */ /* 0x000fe40006800000 */
[----:B------:R-:W-:Y:S02]  /*3e50*/  ISETP.GT.AND P4, PT, R193, R2, PT ;  /* 0x00000002c100720c */ /* 0x000fe40003f84270 */
[----:B------:R-:W-:-:S02]  /*3e60*/  ISETP.GE.AND P6, PT, R24, R196, PT ;  /* 0x000000c41800720c */ /* 0x000fc40003fc6270 */
[----:B------:R-:W-:Y:S02]  /*3e70*/  ISETP.GE.AND P5, PT, R24, R197, PT ;  /* 0x000000c51800720c */ /* 0x000fe40003fa6270 */
[----:B------:R-:W-:Y:S02]  /*3e80*/  FSEL R175, R55, -INF , !P0 ;  /* 0xff80000037af7808 */ /* 0x000fe40004000000 */
[----:B------:R-:W-:Y:S02]  /*3e90*/  FSEL R183, R54, -INF , !P3 ;  /* 0xff80000036b77808 */ /* 0x000fe40005800000 */
[----:B------:R-:W-:Y:S01]  /*3ea0*/  ISETP.GE.AND P1, PT, R24, R194, PT ;  /* 0x000000c21800720c */ /* 0x000fe20003f26270 */
[----:B------:R-:W-:Y:S01]  /*3eb0*/  HMMA.16816.F32.BF16 R52, R12, R34, R44 ;  /* 0x000000220c34723c */ /* 0x000fe2000004182c */
[----:B------:R-:W-:Y:S01]  /*3ec0*/  FSEL R27, R48, -INF , !P4 ;  /* 0xff800000301b7808 */ /* 0x000fe20006000000 */
[----:B------:R-:W-:Y:S01]  /*3ed0*/  VIADD R24, R11, 0x61 ;  /* 0x000000610b187836 */ /* 0x000fe20000000000 */
[----:B------:R-:W-:-:S02]  /*3ee0*/  FSEL R144, R33, -INF , !P6 ;  /* 0xff80000021907808 */ /* 0x000fc40007000000 */
[----:B------:R-:W-:Y:S02]  /*3ef0*/  FSEL R158, R32, -INF , !P5 ;  /* 0xff800000209e7808 */ /* 0x000fe40006800000 */
[----:B------:R-:W-:Y:S01]  /*3f00*/  ISETP.GT.AND P4, PT, R8, R2, PT ;  /* 0x000000020800720c */ /* 0x000fe20003f84270 */
[----:B------:R-:W2:Y:S01]  /*3f10*/  LDSM.16.M88.4 R32, [R190+0x3c00] ;  /* 0x003c0000be20783b */ /* 0x000ea20000000200 */
[----:B------:R-:W-:Y:S01]  /*3f20*/  FSEL R139, R57, -INF , !P1 ;  /* 0xff800000398b7808 */ /* 0x000fe20004800000 */
[----:B-1----:R-:W-:Y:S01]  /*3f30*/  HMMA.16816.F32.BF16 R44, R16, R28, RZ ;  /* 0x0000001c102c723c */ /* 0x002fe200000418ff */
[----:B------:R-:W-:Y:S01]  /*3f40*/  FSEL R40, R40, -INF , !P4 ;  /* 0xff80000028287808 */ /* 0x000fe20006000000 */
[----:B------:R-:W-:-:S04]  /*3f50*/  DEPBAR.LE SB0, 0x0 ;  /* 0x000080000000791a */ /* 0x000fc80000000000 */
[----:B------:R-:W-:Y:S01]  /*3f60*/  BAR.SYNC.DEFER_BLOCKING 0x0 ;  /* 0x0000000000007b1d */ /* 0x000fe20000010000 */
[-C--:B------:R-:W-:Y:S02]  /*3f70*/  ISETP.GT.AND P1, PT, R8, R3.reuse, PT ;  /* 0x000000030800720c */ /* 0x080fe40003f24270 */
[----:B------:R-:W-:Y:S02]  /*3f80*/  ISETP.GT.AND P4, PT, R9, R3, PT ;  /* 0x000000030900720c */ /* 0x000fe40003f84270 */
[----:B------:R-:W-:Y:S02]  /*3f90*/  FSEL R156, R56, -INF , !P2 ;  /* 0xff800000389c7808 */ /* 0x000fe40005000000 */
[----:B------:R-:W-:Y:S02]  /*3fa0*/  FSEL R39, R41, -INF , !P1 ;  /* 0xff80000029277808 */ /* 0x000fe40004800000 */
[----:B------:R-:W-:Y:S02]  /*3fb0*/  FSEL R59, R51, -INF , !P4 ;  /* 0xff800000333b7808 */ /* 0x000fe40006000000 */
[C---:B------:R-:W-:Y:S01]  /*3fc0*/  ISETP.GE.AND P2, PT, R2.reuse, R194, PT ;  /* 0x000000c20200720c */ /* 0x040fe20003f46270 */
[----:B------:R-:W-:Y:S01]  /*3fd0*/  HMMA.16816.F32.BF16 R48, R16, R30, RZ ;  /* 0x0000001e1030723c */ /* 0x000fe200000418ff */
[----:B------:R-:W-:-:S02]  /*3fe0*/  ISETP.GE.AND P0, PT, R2, R195, PT ;  /* 0x000000c30200720c */ /* 0x000fc40003f06270 */
[C---:B------:R-:W-:Y:S02]  /*3ff0*/  ISETP.GE.AND P3, PT, R2.reuse, R196, PT ;  /* 0x000000c40200720c */ /* 0x040fe40003f66270 */
[----:B------:R-:W-:Y:S01]  /*4000*/  ISETP.GE.AND P1, PT, R2, R197, PT ;  /* 0x000000c50200720c */ /* 0x000fe20003f26270 */
[----:B------:R-:W-:Y:S01]  /*4010*/  VIADD R2, R11, 0x60 ;  /* 0x000000600b027836 */ /* 0x000fe20000000000 */
[----:B------:R-:W-:Y:S01]  /*4020*/  ISETP.GT.AND P4, PT, R10, R3, PT ;  /* 0x000000030a00720c */ /* 0x000fe20003f84270 */
[----:B------:R-:W-:Y:S01]  /*4030*/  HMMA.16816.F32.BF16 R16, R20, R28, RZ ;  /* 0x0000001c1410723c */ /* 0x000fe200000418ff */
[----:B------:R-:W-:Y:S02]  /*4040*/  FSEL R119, R27, -INF , !P2 ;  /* 0xff8000001b777808 */ /* 0x000fe40005000000 */
[----:B------:R-:W-:Y:S02]  /*4050*/  FSEL R25, R43, -INF , !P4 ;  /* 0xff8000002b197808 */ /* 0x000fe40006000000 */
[----:B------:R-:W-:-:S02]  /*4060*/  ISETP.GT.AND P4, PT, R193, R2, PT ;  /* 0x00000002c100720c */ /* 0x000fc40003f84270 */
[----:B------:R-:W-:Y:S02]  /*4070*/  FSEL R170, R26, -INF , !P0 ;  /* 0xff8000001aaa7808 */ /* 0x000fe40004000000 */
[----:B------:R-:W-:Y:S02]  /*4080*/  ISETP.GE.AND P2, PT, R3, R194, PT ;  /* 0x000000c20300720c */ /* 0x000fe40003f46270 */
[-C--:B------:R-:W-:Y:S01]  /*4090*/  ISETP.GT.AND P0, PT, R9, R2.reuse, PT ;  /* 0x000000020900720c */ /* 0x080fe20003f04270 */
[----:B--2---:R-:W-:Y:S01]  /*40a0*/  HMMA.16816.F32.BF16 R48, R4, R34, R48 ;  /* 0x000000220430723c */ /* 0x004fe20000041830 */
[----:B------:R-:W-:Y:S01]  /*40b0*/  FSEL R27, R80, -INF , !P4 ;  /* 0xff800000501b7808 */ /* 0x000fe20006000000 */
[----:B------:R-:W-:Y:S01]  /*40c0*/  IMAD.MOV.U32 R80, RZ, RZ, R162 ;  /* 0x000000ffff507224 */ /* 0x000fe200078e00a2 */
[----:B------:R-:W-:Y:S02]  /*40d0*/  ISETP.GT.AND P4, PT, R10, R2, PT ;  /* 0x000000020a00720c */ /* 0x000fe40003f84270 */
[----:B------:R-:W-:-:S02]  /*40e0*/  FSEL R26, R82, -INF , !P0 ;  /* 0xff800000521a7808 */ /* 0x000fc40004000000 */
[----:B------:R-:W-:Y:S02]  /*40f0*/  FSEL R99, R60, -INF , !P2 ;  /* 0xff8000003c637808 */ /* 0x000fe40005000000 */
[----:B------:R-:W-:Y:S02]  /*4100*/  ISETP.GE.AND P0, PT, R3, R195, PT ;  /* 0x000000c30300720c */ /* 0x000fe40003f06270 */
[----:B------:R-:W-:Y:S02]  /*4110*/  FSEL R56, R78, -INF , !P4 ;  /* 0xff8000004e387808 */ /* 0x000fe40006000000 */
[-C--:B------:R-:W-:Y:S02]  /*4120*/  ISETP.GT.AND P2, PT, R8, R24.reuse, PT ;  /* 0x000000180800720c */ /* 0x080fe40003f44270 */
[----:B------:R-:W-:Y:S02]  /*4130*/  ISETP.GT.AND P4, PT, R9, R24, PT ;  /* 0x000000180900720c */ /* 0x000fe40003f84270 */
[----:B------:R-:W-:-:S02]  /*4140*/  FSEL R121, R40, -INF , !P3 ;  /* 0xff80000028797808 */ /* 0x000fc40005800000 */
[----:B------:R-:W-:Y:S02]  /*4150*/  FSEL R145, R42, -INF , !P1 ;  /* 0xff8000002a917808 */ /* 0x000fe40004800000 */
[----:B------:R-:W-:Y:S01]  /*4160*/  FSEL R150, R59, -INF , !P0 ;  /* 0xff8000003b967808 */ /* 0x000fe20004000000 */
[----:B------:R-:W-:Y:S01]  /*4170*/  HMMA.16816.F32.BF16 R40, R20, R30, RZ ;  /* 0x0000001e1428723c */ /* 0x000fe200000418ff */
[----:B------:R-:W-:Y:S02]  /*4180*/  FSEL R57, R77, -INF , !P2 ;  /* 0xff8000004d397808 */ /* 0x000fe40005000000 */
[----:B------:R-:W-:Y:S02]  /*4190*/  ISETP.GT.AND P5, PT, R193, R24, PT ;  /* 0x00000018c100720c */ /* 0x000fe40003fa4270 */
[----:B------:R-:W-:Y:S02]  /*41a0*/  ISETP.GT.AND P6, PT, R8, R2, PT ;  /* 0x000000020800720c */ /* 0x000fe40003fc4270 */
[----:B------:R-:W-:Y:S01]  /*41b0*/  FSEL R37, R83, -INF , !P4 ;  /* 0xff80000053257808 */ /* 0x000fe20006000000 */
[----:B------:R-:W-:Y:S01]  /*41c0*/  HMMA.16816.F32.BF16 R28, R12, R32, R16 ;  /* 0x000000200c1c723c */ /* 0x000fe20000041810 */
[----:B------:R-:W-:-:S02]  /*41d0*/  ISETP.GE.AND P3, PT, R2, R194, PT ;  /* 0x000000c20200720c */ /* 0x000fc40003f66270 */
[C---:B------:R-:W-:Y:S02]  /*41e0*/  ISETP.GE.AND P1, PT, R2.reuse, R195, PT ;  /* 0x000000c30200720c */ /* 0x040fe40003f26270 */
[C---:B------:R-:W-:Y:S02]  /*41f0*/  ISETP.GE.AND P0, PT, R2.reuse, R196, PT ;  /* 0x000000c40200720c */ /* 0x040fe40003f06270 */
[-C--:B------:R-:W-:Y:S01]  /*4200*/  ISETP.GE.AND P2, PT, R2, R197.reuse, PT ;  /* 0x000000c50200720c */ /* 0x080fe20003f46270 */
[----:B------:R-:W-:Y:S01]  /*4210*/  VIADD R2, R11, 0x68 ;  /* 0x000000680b027836 */ /* 0x000fe20000000000 */
[----:B------:R-:W-:Y:S01]  /*4220*/  ISETP.GT.AND P4, PT, R10, R24, PT ;  /* 0x000000180a00720c */ /* 0x000fe20003f84270 */
[----:B------:R-:W-:Y:S01]  /*4230*/  HMMA.16816.F32.BF16 R20, R4, R32, R44 ;  /* 0x000000200414723c */ /* 0x000fe2000004182c */
[----:B------:R-:W-:Y:S01]  /*4240*/  FSEL R38, R81, -INF , !P5 ;  /* 0xff80000051267808 */ /* 0x000fe20006800000 */
[----:B------:R-:W-:Y:S01]  /*4250*/  VIADD R4, R11, 0x70 ;  /* 0x000000700b047836 */ /* 0x000fe20000000000 */
[----:B------:R-:W-:-:S02]  /*4260*/  ISETP.GE.AND P5, PT, R3, R197, PT ;  /* 0x000000c50300720c */ /* 0x000fc40003fa6270 */
[----:B------:R-:W-:Y:S02]  /*4270*/  FSEL R36, R79, -INF , !P4 ;  /* 0xff8000004f247808 */ /* 0x000fe40006000000 */
[----:B------:R-:W-:Y:S01]  /*4280*/  ISETP.GT.AND P4, PT, R193, R2, PT ;  /* 0x00000002c100720c */ /* 0x000fe20003f84270 */
[----:B------:R-:W-:Y:S01]  /*4290*/  HMMA.16816.F32.BF16 R40, R12, R34, R40 ;  /* 0x000000220c28723c */ /* 0x000fe20000041828 */
[----:B------:R-:W-:Y:S02]  /*42a0*/  FSEL R58, R76, -INF , !P6 ;  /* 0xff8000004c3a7808 */ /* 0x000fe40007000000 */
[----:B------:R-:W-:Y:S02]  /*42b0*/  FSEL R122, R25, -INF , !P5 ;  /* 0xff800000197a7808 */ /* 0x000fe40006800000 */
[----:B------:R-:W-:Y:S01]  /*42c0*/  ISETP.GE.AND P6, PT, R3, R196, PT ;  /* 0x000000c40300720c */ /* 0x000fe20003fc6270 */
[----:B------:R-:W-:Y:S01]  /*42d0*/  VIADD R3, R11, 0x69 ;  /* 0x000000690b037836 */ /* 0x000fe20000000000 */
[----:B------:R-:W-:-:S02]  /*42e0*/  FSEL R25, R52, -INF , !P4 ;  /* 0xff80000034197808 */ /* 0x000fc40006000000 */
[----:B------:R-:W-:Y:S02]  /*42f0*/  ISETP.GT.AND P4, PT, R10, R2, PT ;  /* 0x000000020a00720c */ /* 0x000fe40003f84270 */
[----:B------:R-:W-:Y:S02]  /*4300*/  FSEL R212, R27, -INF , !P3 ;  /* 0xff8000001bd47808 */ /* 0x000fe40005800000 */
[----:B------:R-:W-:Y:S02]  /*4310*/  FSEL R217, R26, -INF , !P1 ;  /* 0xff8000001ad97808 */ /* 0x000fe40004800000 */
[----:B------:R-:W-:Y:S02]  /*4320*/  ISETP.GE.AND P3, PT, R24, R194, PT ;  /* 0x000000c21800720c */ /* 0x000fe40003f66270 */
[----:B------:R-:W-:Y:S02]  /*4330*/  ISETP.GT.AND P1, PT, R9, R2, PT ;  /* 0x000000020900720c */ /* 0x000fe40003f24270 */
[----:B------:R-:W-:-:S02]  /*4340*/  FSEL R19, R66, -INF , !P4 ;  /* 0xff80000042137808 */ /* 0x000fc40006000000 */
[----:B------:R-:W-:Y:S02]  /*4350*/  ISETP.GT.AND P4, PT, R9, R3, PT ;  /* 0x000000030900720c */ /* 0x000fe40003f84270 */
[----:B------:R-:W-:Y:S02]  /*4360*/  FSEL R16, R54, -INF , !P1 ;  /* 0xff80000036107808 */ /* 0x000fe40004800000 */
[----:B------:R-:W-:Y:S02]  /*4370*/  FSEL R180, R38, -INF , !P3 ;  /* 0xff80000026b47808 */ /* 0x000fe40005800000 */
[----:B------:R-:W-:Y:S02]  /*4380*/  FSEL R115, R39, -INF , !P6 ;  /* 0xff80000027737808 */ /* 0x000fe40007000000 */
[----:B------:R-:W-:Y:S02]  /*4390*/  ISETP.GE.AND P1, PT, R24, R195, PT ;  /* 0x000000c31800720c */ /* 0x000fe40003f26270 */
[----:B------:R-:W-:-:S02]  /*43a0*/  ISETP.GT.AND P3, PT, R8, R3, PT ;  /* 0x000000030800720c */ /* 0x000fc40003f64270 */
[-C--:B------:R-:W-:Y:S02]  /*43b0*/  ISETP.GT.AND P5, PT, R193, R3.reuse, PT ;  /* 0x00000003c100720c */ /* 0x080fe40003fa4270 */
[----:B------:R-:W-:Y:S02]  /*43c0*/  ISETP.GT.AND P6, PT, R8, R2, PT ;  /* 0x000000020800720c */ /* 0x000fe40003fc4270 */
[----:B------:R-:W-:Y:S02]  /*43d0*/  FSEL R148, R58, -INF , !P0 ;  /* 0xff8000003a947808 */ /* 0x000fe40004000000 */
[----:B------:R-:W-:Y:S02]  /*43e0*/  FSEL R32, R55, -INF , !P4 ;  /* 0xff80000037207808 */ /* 0x000fe40006000000 */
[----:B------:R-:W-:Y:S02]  /*43f0*/  ISETP.GE.AND P0, PT, R2, R194, PT ;  /* 0x000000c20200720c */ /* 0x000fe40003f06270 */
[----:B------:R-:W-:-:S02]  /*4400*/  ISETP.GT.AND P4, PT, R10, R3, PT ;  /* 0x000000030a00720c */ /* 0x000fc40003f84270 */
[----:B------:R-:W-:Y:S02]  /*4410*/  FSEL R164, R56, -INF , !P2 ;  /* 0xff80000038a47808 */ /* 0x000fe40005000000 */
[----:B------:R-:W-:Y:S02]  /*4420*/  FSEL R203, R37, -INF , !P1 ;  /* 0xff80000025cb7808 */ /* 0x000fe40004800000 */
[----:B------:R-:W-:Y:S02]  /*4430*/  FSEL R18, R65, -INF , !P3 ;  /* 0xff80000041127808 */ /* 0x000fe40005800000 */
[----:B------:R-:W-:Y:S02]  /*4440*/  FSEL R26, R64, -INF , !P6 ;  /* 0xff800000401a7808 */ /* 0x000fe40007000000 */
[----:B------:R-:W-:Y:S02]  /*4450*/  FSEL R27, R53, -INF , !P5 ;  /* 0xff800000351b7808 */ /* 0x000fe40006800000 */
[----:B------:R-:W-:-:S02]  /*4460*/  ISETP.GE.AND P2, PT, R2, R195, PT ;  /* 0x000000c30200720c */ /* 0x000fc40003f46270 */
[CC--:B------:R-:W-:Y:S02]  /*4470*/  ISETP.GE.AND P1, PT, R2.reuse, R196.reuse, PT ;  /* 0x000000c40200720c */ /* 0x0c0fe40003f26270 */
[-C--:B------:R-:W-:Y:S01]  /*4480*/  ISETP.GE.AND P3, PT, R2, R197.reuse, PT ;  /* 0x000000c50200720c */ /* 0x080fe20003f66270 */
[----:B------:R-:W-:Y:S01]  /*4490*/  VIADD R2, R11, 0x71 ;  /* 0x000000710b027836 */ /* 0x000fe20000000000 */
[C---:B------:R-:W-:Y:S02]  /*44a0*/  ISETP.GE.AND P6, PT, R24.reuse, R196, PT ;  /* 0x000000c41800720c */ /* 0x040fe40003fc6270 */
[----:B------:R-:W-:Y:S02]  /*44b0*/  ISETP.GE.AND P5, PT, R24, R197, PT ;  /* 0x000000c51800720c */ /* 0x000fe40003fa6270 */
[----:B------:R-:W-:Y:S02]  /*44c0*/  FSEL R167, R25, -INF , !P0 ;  /* 0xff80000019a77808 */ /* 0x000fe40004000000 */
[----:B------:R-:W-:-:S02]  /*44d0*/  FSEL R6, R67, -INF , !P4 ;  /* 0xff80000043067808 */ /* 0x000fc40006000000 */
[----:B------:R-:W-:Y:S02]  /*44e0*/  ISETP.GE.AND P0, PT, R3, R194, PT ;  /* 0x000000c20300720c */ /* 0x000fe40003f06270 */
[----:B------:R-:W-:Y:S02]  /*44f0*/  ISETP.GT.AND P4, PT, R193, R4, PT ;  /* 0x00000004c100720c */ /* 0x000fe40003f84270 */
[----:B------:R-:W-:Y:S02]  /*4500*/  FSEL R130, R57, -INF , !P6 ;  /* 0xff80000039827808 */ /* 0x000fe40007000000 */
[----:B------:R-:W-:Y:S02]  /*4510*/  FSEL R149, R36, -INF , !P5 ;  /* 0xff80000024957808 */ /* 0x000fe40006800000 */
[----:B------:R-:W-:Y:S02]  /*4520*/  FSEL R182, R16, -INF , !P2 ;  /* 0xff80000010b67808 */ /* 0x000fe40005000000 */
[----:B------:R-:W-:-:S02]  /*4530*/  ISETP.GT.AND P6, PT, R193, R2, PT ;  /* 0x00000002c100720c */ /* 0x000fc40003fc4270 */
[-C--:B------:R-:W-:Y:S02]  /*4540*/  ISETP.GT.AND P5, PT, R9, R4.reuse, PT ;  /* 0x000000040900720c */ /* 0x080fe40003fa4270 */
[----:B------:R-:W-:Y:S02]  /*4550*/  ISETP.GT.AND P2, PT, R8, R4, PT ;  /* 0x000000040800720c */ /* 0x000fe40003f44270 */
[----:B------:R-:W-:Y:S02]  /*4560*/  FSEL R146, R27, -INF , !P0 ;  /* 0xff8000001b927808 */ /* 0x000fe40004000000 */
[----:B------:R-:W-:Y:S02]  /*4570*/  FSEL R16, R28, -INF , !P4 ;  /* 0xff8000001c107808 */ /* 0x000fe40006000000 */
[----:B------:R-:W-:Y:S02]  /*4580*/  ISETP.GT.AND P0, PT, R8, R2, PT ;  /* 0x000000020800720c */ /* 0x000fe40003f04270 */
[----:B------:R-:W-:-:S02]  /*4590*/  ISETP.GT.AND P4, PT, R10, R4, PT ;  /* 0x000000040a00720c */ /* 0x000fc40003f84270 */
[----:B------:R-:W-:Y:S02]  /*45a0*/  FSEL R24, R30, -INF , !P5 ;  /* 0xff8000001e187808 */ /* 0x000fe40006800000 */
[----:B------:R-:W-:Y:S02]  /*45b0*/  FSEL R7, R20, -INF , !P2 ;  /* 0xff80000014077808 */ /* 0x000fe40005000000 */
[----:B------:R-:W-:Y:S02]  /*45c0*/  FSEL R17, R29, -INF , !P6 ;  /* 0xff8000001d117808 */ /* 0x000fe40007000000 */
[C---:B------:R-:W-:Y:S02]  /*45d0*/  ISETP.GE.AND P5, PT, R3.reuse, R195, PT ;  /* 0x000000c30300720c */ /* 0x040fe40003fa6270 */
[C---:B------:R-:W-:Y:S02]  /*45e0*/  ISETP.GE.AND P2, PT, R3.reuse, R196, PT ;  /* 0x000000c40300720c */ /* 0x040fe40003f46270 */
[----:B------:R-:W-:Y:S01]  /*45f0*/  ISETP.GE.AND P6, PT, R3, R197, PT ;  /* 0x000000c50300720c */ /* 0x000fe20003fc6270 */
[----:B------:R-:W-:Y:S01]  /*4600*/  VIADD R3, R11, 0x78 ;  /* 0x000000780b037836 */ /* 0x000fe20000000000 */
[----:B------:R-:W-:-:S02]  /*4610*/  FSEL R13, R21, -INF , !P0 ;  /* 0xff800000150d7808 */ /* 0x000fc40004000000 */
[----:B------:R-:W-:Y:S02]  /*4620*/  FSEL R5, R22, -INF , !P4 ;  /* 0xff80000016057808 */ /* 0x000fe40006000000 */
[----:B------:R-:W-:Y:S02]  /*4630*/  ISETP.GE.AND P0, PT, R4, R197, PT ;  /* 0x000000c50400720c */ /* 0x000fe40003f06270 */
[----:B------:R-:W-:Y:S02]  /*4640*/  FSEL R112, R26, -INF , !P1 ;  /* 0xff8000001a707808 */ /* 0x000fe40004800000 */
[----:B------:R-:W-:Y:S02]  /*4650*/  ISETP.GE.AND P1, PT, R4, R194, PT ;  /* 0x000000c20400720c */ /* 0x000fe40003f26270 */
[----:B------:R-:W-:Y:S02]  /*4660*/  FSEL R202, R5, -INF , !P0 ;  /* 0xff80000005ca7808 */ /* 0x000fe40004000000 */
[----:B------:R-:W-:-:S02]  /*4670*/  FSEL R109, R18, -INF , !P2 ;  /* 0xff800000126d7808 */ /* 0x000fc40005000000 */
[----:B------:R-:W-:Y:S02]  /*4680*/  ISETP.GT.AND P0, PT, R10, R3, PT ;  /* 0x000000030a00720c */ /* 0x000fe40003f04270 */
[----:B------:R-:W-:Y:S02]  /*4690*/  ISETP.GE.AND P2, PT, R4, R196, PT ;  /* 0x000000c40400720c */ /* 0x000fe40003f46270 */
[----:B------:R-:W-:Y:S02]  /*46a0*/  FSEL R215, R16, -INF , !P1 ;  /* 0xff80000010d77808 */ /* 0x000fe40004800000 */
[----:B------:R-:W-:Y:S02]  /*46b0*/  ISETP.GT.AND P1, PT, R193, R11, PT ;  /* 0x0000000bc100720c */ /* 0x000fe40003f24270 */
[----:B------:R-:W-:Y:S02]  /*46c0*/  FSEL R20, R50, -INF , !P0 ;  /* 0xff80000032147808 */ /* 0x000fe40004000000 */
[----:B------:R-:W-:-:S02]  /*46d0*/  FSEL R166, R7, -INF , !P2 ;  /* 0xff80000007a67808 */ /* 0x000fc40005000000 */
[----:B------:R-:W-:Y:S02]  /*46e0*/  ISETP.GE.AND P0, PT, R2, R196, PT ;  /* 0x000000c40200720c */ /* 0x000fe40003f06270 */
[----:B------:R-:W-:Y:S02]  /*46f0*/  ISETP.GT.AND P2, PT, R8, R3, PT ;  /* 0x000000030800720c */ /* 0x000fe40003f44270 */
[----:B------:R-:W-:Y:S02]  /*4700*/  ISETP.GT.AND P4, PT, R9, R2, PT ;  /* 0x000000020900720c */ /* 0x000fe40003f84270 */
[----:B------:R-:W-:Y:S02]  /*4710*/  FSEL R12, R88, -INF , !P1 ;  /* 0xff800000580c7808 */ /* 0x000fe40004800000 */
[----:B------:R-:W-:Y:S02]  /*4720*/  FSEL R128, R19, -INF , !P3 ;  /* 0xff80000013807808 */ /* 0x000fe40005800000 */
[----:B------:R-:W-:-:S02]  /*4730*/  FSEL R88, R13, -INF , !P0 ;  /* 0xff8000000d587808 */ /* 0x000fc40004000000 */
[----:B------:R-:W-:Y:S02]  /*4740*/  ISETP.GT.AND P3, PT, R10, R2, PT ;  /* 0x000000020a00720c */ /* 0x000fe40003f64270 */
[----:B------:R-:W-:Y:S02]  /*4750*/  FSEL R5, R48, -INF , !P2 ;  /* 0xff80000030057808 */ /* 0x000fe40005000000 */
[----:B------:R-:W-:Y:S02]  /*4760*/  ISETP.GE.AND P0, PT, R3, R196, PT ;  /* 0x000000c40300720c */ /* 0x000fe40003f06270 */
[----:B------:R-:W-:Y:S02]  /*4770*/  FSEL R22, R31, -INF , !P4 ;  /* 0xff8000001f167808 */ /* 0x000fe40006000000 */
[----:B------:R-:W-:Y:S02]  /*4780*/  ISETP.GE.AND P4, PT, R4, R195, PT ;  /* 0x000000c30400720c */ /* 0x000fe40003f86270 */
[----:B------:R-:W-:-:S02]  /*4790*/  FSEL R4, R23, -INF , !P3 ;  /* 0xff80000017047808 */ /* 0x000fc40005800000 */
[----:B------:R-:W-:Y:S02]  /*47a0*/  ISETP.GE.AND P1, PT, R2, R197, PT ;  /* 0x000000c50200720c */ /* 0x000fe40003f26270 */
[----:B------:R-:W-:Y:S02]  /*47b0*/  FSEL R162, R5, -INF , !P0 ;  /* 0xff80000005a27808 */ /* 0x000fe40004000000 */
[-C--:B------:R-:W-:Y:S02]  /*47c0*/  ISETP.GT.AND P0, PT, R8, R11.reuse, PT ;  /* 0x0000000b0800720c */ /* 0x080fe40003f04270 */
[----:B------:R-:W-:Y:S02]  /*47d0*/  FSEL R179, R4, -INF , !P1 ;  /* 0xff80000004b37808 */ /* 0x000fe40004800000 */
[----:B------:R-:W-:Y:S02]  /*47e0*/  FSEL R4, R84, -INF , !P0 ;  /* 0xff80000054047808 */ /* 0x000fe40004000000 */
[----:B------:R-:W-:-:S02]  /*47f0*/  ISETP.GT.AND P2, PT, R9, R11, PT ;  /* 0x0000000b0900720c */ /* 0x000fc40003f44270 */
[----:B------:R-:W-:Y:S02]  /*4800*/  ISETP.GT.AND P0, PT, R80, R220, PT ;  /* 0x000000dc5000720c */ /* 0x000fe40003f04270 */
[----:B------:R-:W-:Y:S02]  /*4810*/  ISETP.GT.AND P3, PT, R193, R3, PT ;  /* 0x00000003c100720c */ /* 0x000fe40003f64270 */
[----:B------:R-:W-:Y:S02]  /*4820*/  FSEL R120, R6, -INF , !P6 ;  /* 0xff80000006787808 */ /* 0x000fe40007000000 */
[----:B------:R-:W-:Y:S02]  /*4830*/  FSEL R6, R90, -INF , !P2 ;  /* 0xff8000005a067808 */ /* 0x000fe40005000000 */
[----:B------:R-:W-:Y:S02]  /*4840*/  ISETP.GE.AND P6, PT, R2, R194, PT ;  /* 0x000000c20200720c */ /* 0x000fe40003fc6270 */
[----:B------:R-:W-:-:S02]  /*4850*/  FSEL R7, R40, -INF , !P3 ;  /* 0xff80000028077808 */ /* 0x000fc40005800000 */
[-C--:B------:R-:W-:Y:S02]  /*4860*/  ISETP.GE.AND P2, PT, R3, R194.reuse, PT ;  /* 0x000000c20300720c */ /* 0x080fe40003f46270 */
[C---:B------:R-:W-:Y:S02]  /*4870*/  ISETP.GE.AND P1, PT, R11.reuse, R194, PT ;  /* 0x000000c20b00720c */ /* 0x040fe40003f26270 */
[-C--:B------:R-:W-:Y:S01]  /*4880*/  ISETP.GE.AND P3, PT, R2, R195.reuse, PT ;  /* 0x000000c30200720c */ /* 0x080fe20003f66270 */
[----:B------:R-:W-:Y:S01]  /*4890*/  VIADD R2, R11, 0x79 ;  /* 0x000000790b027836 */ /* 0x000fe20000000000 */
[----:B------:R-:W-:Y:S02]  /*48a0*/  FSEL R211, R17, -INF , !P6 ;  /* 0xff80000011d37808 */ /* 0x000fe40007000000 */
[----:B------:R-:W-:Y:S02]  /*48b0*/  FSEL R209, R7, -INF , !P2 ;  /* 0xff80000007d17808 */ /* 0x000fe40005000000 */
[----:B------:R-:W-:-:S02]  /*48c0*/  ISETP.GE.AND P2, PT, R11, R195, PT ;  /* 0x000000c30b00720c */ /* 0x000fc40003f46270 */
[----:B------:R-:W-:Y:S02]  /*48d0*/  FSEL R19, R12, -INF , !P1 ;  /* 0xff8000000c137808 */ /* 0x000fe40004800000 */
[C---:B------:R-:W-:Y:S02]  /*48e0*/  ISETP.GE.AND P6, PT, R11.reuse, R196, PT ;  /* 0x000000c40b00720c */ /* 0x040fe40003fc6270 */
[----:B------:R-:W-:Y:S02]  /*48f0*/  ISETP.GT.AND P1, PT, R10, R11, PT ;  /* 0x0000000b0a00720c */ /* 0x000fe40003f24270 */
[----:B------:R-:W-:Y:S02]  /*4900*/  FSEL R28, R6, -INF , !P2 ;  /* 0xff800000061c7808 */ /* 0x000fe40005000000 */
[----:B------:R-:W-:Y:S02]  /*4910*/  FSEL R18, R4, -INF , !P6 ;  /* 0xff80000004127808 */ /* 0x000fe40007000000 */
[----:B------:R-:W-:-:S02]  /*4920*/  ISETP.GE.AND P2, PT, R11, R197, PT ;  /* 0x000000c50b00720c */ /* 0x000fc40003f46270 */
[----:B------:R-:W-:Y:S02]  /*4930*/  ISETP.GT.AND P6, PT, R193, R2, PT ;  /* 0x00000002c100720c */ /* 0x000fe40003fc4270 */
[----:B------:R-:W-:Y:S01]  /*4940*/  FSEL R17, R86, -INF , !P1 ;  /* 0xff80000056117808 */ /* 0x000fe20004800000 */
[----:B------:R-:W-:Y:S10]  /*4950*/  @!P0 BRA `(.L_x_198) ;  /* 0x0000000000648947 */ /* 0x000ff40003800000 */
[----:B------:R-:W-:-:S04]  /*4960*/  VIADD R6, R223, 0xfffffffe ;  /* 0xfffffffedf067836 */ /* 0x000fc80000000000 */
[----:B------:R-:W-:-:S04]  /*4970*/  IMAD.WIDE.U32 R4, R6, R132, RZ ;  /* 0x0000008406047225 */ /* 0x000fc800078e00ff */
[----:B------:R-:W-:Y:S01]  /*4980*/  IMAD R6, R6, R133, R5 ;  /* 0x0000008506067224 */ /* 0x000fe200078e0205 */
[C---:B------:R-:W-:Y:S02]  /*4990*/  LEA R14, P1, R4.reuse, R219, 0x8 ;  /* 0x000000db040e7211 */ /* 0x040fe400078240ff */
[C---:B------:R-:W-:Y:S02]  /*49a0*/  LEA R5, P0, R4.reuse, R222, 0x7 ;  /* 0x000000de04057211 */ /* 0x040fe400078038ff */
[C-C-:B------:R-:W-:Y:S02]  /*49b0*/  LEA.HI.X R15, R4.reuse, R218, R6.reuse, 0x8, P1 ;  /* 0x000000da040f7211 */ /* 0x140fe400008f4406 */
[----:B------:R-:W-:Y:S02]  /*49c0*/  LEA.HI.X R4, R4, R221, R6, 0x7, P0 ;  /* 0x000000dd04047211 */ /* 0x000fe400000f3c06 */
[----:B------:R-:W-:Y:S01]  /*49d0*/  LEA R12, P0, R5, R219, 0x1 ;  /* 0x000000db050c7211 */ /* 0x000fe200078008ff */
[----:B------:R-:W-:Y:S01]  /*49e0*/  @!PT LDS RZ, [RZ] ;  /* 0x00000000fffff984 */ /* 0x000fe20000000800 */
[----:B------:R-:W-:Y:S01]  /*49f0*/  @!PT LDS RZ, [RZ] ;  /* 0x00000000fffff984 */ /* 0x000fe20000000800 */
[----:B------:R-:W-:Y:S01]  /*4a00*/  @!PT LDS RZ, [RZ] ;  /* 0x00000000fffff984 */ /* 0x000fe20000000800 */
[----:B------:R1:W-:Y:S01]  /*4a10*/  LDGSTS.E.BYPASS.LTC128B.128 [R216+0x2000], desc[UR14][R14.64] ;  /* 0x020000000ed87fae */ /* 0x0003e2000b981a0e */
[----:B------:R-:W-:-:S02]  /*4a20*/  IADD3 R7, P1, PT, R222, R5, RZ ;  /* 0x00000005de077210 */ /* 0x000fc40007f3e0ff */
[--C-:B------:R-:W-:Y:S02]  /*4a30*/  LEA.HI.X R13, R5, R218, R4.reuse, 0x1, P0 ;  /* 0x000000da050d7211 */ /* 0x100fe400000f0c04 */
[C---:B------:R-:W-:Y:S01]  /*4a40*/  LEA R5, P0, R132.reuse, R5, 0x6 ;  /* 0x0000000584057211 */ /* 0x040fe200078030ff */
[----:B------:R-:W-:Y:S01]  /*4a50*/  IMAD.X R16, R221, 0x1, R4, P1 ;  /* 0x00000001dd107824 */ /* 0x000fe200008e0604 */
[-C--:B------:R-:W-:Y:S01]  /*4a60*/  LEA R6, P1, R7, R219.reuse, 0x1 ;  /* 0x000000db07067211 */ /* 0x080fe200078208ff */
[----:B------:R1:W-:Y:S01]  /*4a70*/  LDGSTS.E.BYPASS.LTC128B.128 [R216+0x2800], desc[UR14][R12.64] ;  /* 0x028000000cd87fae */ /* 0x0003e2000b981a0e */
[----:B------:R-:W-:Y:S02]  /*4a80*/  LEA.HI.X R11, R132, R4, R133, 0x6, P0 ;  /* 0x00000004840b7211 */ /* 0x000fe400000f3485 */
[----:B------:R-:W-:Y:S02]  /*4a90*/  LEA R4, P0, R5, R219, 0x1 ;  /* 0x000000db05047211 */ /* 0x000fe400078008ff */
[----:B------:R-:W-:-:S02]  /*4aa0*/  LEA.HI.X R7, R7, R218, R16, 0x1, P1 ;  /* 0x000000da07077211 */ /* 0x000fc400008f0c10 */
[----:B------:R-:W-:-:S03]  /*4ab0*/  LEA.HI.X R5, R5, R218, R11, 0x1, P0 ;  /* 0x000000da05057211 */ /* 0x000fc600000f0c0b */
[----:B------:R1:W-:Y:S04]  /*4ac0*/  LDGSTS.E.BYPASS.LTC128B.128 [R216+0x3000], desc[UR14][R6.64] ;  /* 0x0300000006d87fae */ /* 0x0003e8000b981a0e */
[----:B------:R1:W-:Y:S04]  /*4ad0*/  LDGSTS.E.BYPASS.LTC128B.128 [R216+0x3800], desc[UR14][R4.64] ;  /* 0x0380000004d87fae */ /* 0x0003e8000b981a0e */
[----:B------:R-:W0:Y:S02]  /*4ae0*/  LDGDEPBAR ;  /* 0x00000000000079af */ /* 0x000e240000000000 */
.L_x_198:
        /* <DEDUP_REMOVED lines=9> */
[----:B------:R-:W-:Y:S02]  /*4b80*/  FSEL R6, R41, -INF , !P6 ;  /* 0xff80000029067808 */ /* 0x000fe40007000000 */
[----:B------:R-:W-:Y:S02]  /*4b90*/  ISETP.GT.AND P1, PT, R9, R3, PT ;  /* 0x000000030900720c */ /* 0x000fe40003f24270 */
[C---:B------:R-:W-:Y:S02]  /*4ba0*/  ISETP.GE.AND P0, PT, R3.reuse, R195, PT ;  /* 0x000000c30300720c */ /* 0x040fe40003f06270 */
[----:B------:R-:W-:-:S02]  /*4bb0*/  ISETP.GE.AND P6, PT, R3, R197, PT ;  /* 0x000000c50300720c */ /* 0x000fc40003fc6270 */
[----:B------:R-:W-:Y:S02]  /*4bc0*/  FMNMX3.FTZ R4, R4, R85, R127, !PT ;  /* 0x0000005504047276 */ /* 0x000fe4000781007f */
[----:B------:R-:W-:Y:S02]  /*4bd0*/  FMNMX3.FTZ R3, R17, R114, R107, !PT ;  /* 0x0000007211037276 */ /* 0x000fe4000781006b */
[----:B------:R-:W-:Y:S02]  /*4be0*/  FMNMX3.FTZ R5, R5, R176, R165, !PT ;  /* 0x000000b005057276 */ /* 0x000fe400078100a5 */
[----:B------:R-:W-:Y:S02]  /*4bf0*/  ISETP.GE.AND P2, PT, R2, R194, PT ;  /* 0x000000c20200720c */ /* 0x000fe40003f46270 */
[----:B------:R-:W-:Y:S02]  /*4c00*/  FMNMX3.FTZ R4, R4, R106, R101, !PT ;  /* 0x0000006a04047276 */ /* 0x000fe40007810065 */
[----:B------:R-:W-:-:S02]  /*4c10*/  FMNMX3.FTZ R3, R3, R105, R124, !PT ;  /* 0x0000006903037276 */ /* 0x000fc4000781007c */
[----:B------:R-:W-:Y:S02]  /*4c20*/  FMNMX3.FTZ R5, R5, R143, R205, !PT ;  /* 0x0000008f05057276 */ /* 0x000fe400078100cd */
[----:B------:R-:W-:Y:S02]  /*4c30*/  FSEL R90, R6, -INF , !P2 ;  /* 0xff800000065a7808 */ /* 0x000fe40005000000 */
[----:B------:R-:W-:Y:S02]  /*4c40*/  ISETP.GT.AND P2, PT, R8, R2, PT ;  /* 0x000000020800720c */ /* 0x000fe40003f44270 */
[----:B------:R-:W-:Y:S02]  /*4c50*/  FMNMX3.FTZ R4, R4, R91, R126, !PT ;  /* 0x0000005b04047276 */ /* 0x000fe4000781007e */
[----:B------:R-:W-:Y:S02]  /*4c60*/  FMNMX3.FTZ R3, R3, R113, R108, !PT ;  /* 0x0000007103037276 */ /* 0x000fe4000781006c */
[----:B------:R-:W-:-:S02]  /*4c70*/  FMNMX3.FTZ R5, R5, R181, R169, !PT ;  /* 0x000000b505057276 */ /* 0x000fc400078100a9 */
[----:B------:R-:W-:Y:S02]  /*4c80*/  FSEL R6, R49, -INF , !P2 ;  /* 0xff80000031067808 */ /* 0x000fe40005000000 */
[----:B------:R-:W-:Y:S02]  /*4c90*/  ISETP.GE.AND P2, PT, R2, R196, PT ;  /* 0x000000c40200720c */ /* 0x000fe40003f46270 */
[----:B------:R-:W-:Y:S02]  /*4ca0*/  FMNMX3.FTZ R4, R4, R110, R97, !PT ;  /* 0x0000006e04047276 */ /* 0x000fe40007810061 */
[----:B------:R-:W-:Y:S02]  /*4cb0*/  FMNMX3.FTZ R3, R3, R93, R153, !PT ;  /* 0x0000005d03037276 */ /* 0x000fe40007810099 */
[----:B------:R-:W-:Y:S02]  /*4cc0*/  FMNMX3.FTZ R5, R5, R155, R208, !PT ;  /* 0x0000009b05057276 */ /* 0x000fe400078100d0 */
[----:B------:R-:W-:-:S02]  /*4cd0*/  FSEL R86, R6, -INF , !P2 ;  /* 0xff80000006567808 */ /* 0x000fc40005000000 */
        /* <DEDUP_REMOVED lines=30> */
[----:B------:R-:W-:Y:S02]  /*4ec0*/  ISETP.GT.AND P2, PT, R10, R2, PT ;  /* 0x000000020a00720c */ /* 0x000fe40003f44270 */
[----:B------:R-:W-:Y:S02]  /*4ed0*/  FMNMX.FTZ R39, R86, R4, !PT ;  /* 0x0000000456277209 */ /* 0x000fe40007810000 */
[----:B------:R-:W-:Y:S02]  /*4ee0*/  FMNMX3.FTZ R6, R6, R211, R209, !PT ;  /* 0x000000d306067276 */ /* 0x000fe400078100d1 */
[----:B------:R-:W-:Y:S01]  /*4ef0*/  FMNMX3.FTZ R3, R3, R149, R128, !PT ;  /* 0x0000009503037276 */ /* 0x000fe20007810080 */
[----:B------:R-:W2:Y:S01]  /*4f00*/  SHFL.BFLY PT, R11, R39, 0x2, 0x1f ;  /* 0x0c401f00270b7f89 */ /* 0x000ea200000e0000 */
[----:B------:R-:W-:Y:S02]  /*4f10*/  FMNMX3.FTZ R4, R5, R204, R184, !PT ;  /* 0x000000cc05047276 */ /* 0x000fe400078100b8 */
[----:B------:R-:W-:-:S02]  /*4f20*/  FSEL R7, R51, -INF , !P2 ;  /* 0xff80000033077808 */ /* 0x000fc40005000000 */
[----:B------:R-:W-:Y:S02]  /*4f30*/  FMNMX.FTZ R6, R90, R6, !PT ;  /* 0x000000065a067209 */ /* 0x000fe40007810000 */
[----:B------:R-:W-:Y:S02]  /*4f40*/  FSEL R37, R20, -INF , !P6 ;  /* 0xff80000014257808 */ /* 0x000fe40007000000 */
[----:B------:R-:W-:Y:S01]  /*4f50*/  ISETP.GE.AND P2, PT, R2, R197, PT ;  /* 0x000000c50200720c */ /* 0x000fe20003f46270 */
[----:B------:R-:W3:Y:S01]  /*4f60*/  SHFL.BFLY PT, R41, R6, 0x2, 0x1f ;  /* 0x0c401f0006297f89 */ /* 0x000ee200000e0000 */
[----:B------:R-:W-:Y:S02]  /*4f70*/  FMNMX3.FTZ R3, R3, R120, R202, !PT ;  /* 0x0000007803037276 */ /* 0x000fe400078100ca */
[----:B------:R-:W-:Y:S02]  /*4f80*/  FMNMX3.FTZ R4, R4, R168, R206, !PT ;  /* 0x000000a804047276 */ /* 0x000fe400078100ce */
[----:B------:R-:W-:-:S02]  /*4f90*/  FSEL R82, R7, -INF , !P2 ;  /* 0xff80000007527808 */ /* 0x000fc40005000000 */
[----:B------:R-:W-:Y:S02]  /*4fa0*/  FMNMX3.FTZ R3, R3, R179, R37, !PT ;  /* 0x000000b303037276 */ /* 0x000fe40007810025 */
[----:B------:R-:W-:Y:S02]  /*4fb0*/  FMNMX3.FTZ R4, R4, R183, R170, !PT ;  /* 0x000000b704047276 */ /* 0x000fe400078100aa */
[----:B------:R-:W-:Y:S02]  /*4fc0*/  ISETP.GT.AND P6, PT, R9, R2, PT ;  /* 0x000000020900720c */ /* 0x000fe40003fc4270 */
[----:B------:R-:W-:Y:S02]  /*4fd0*/  ISETP.GE.AND P2, PT, R2, R195, PT ;  /* 0x000000c30200720c */ /* 0x000fe40003f46270 */
[----:B------:R-:W-:Y:S02]  /*4fe0*/  FMNMX.FTZ R2, R82, R3, !PT ;  /* 0x0000000352027209 */ /* 0x000fe40007810000 */
[----:B------:R-:W-:-:S02]  /*4ff0*/  FMNMX3.FTZ R3, R4, R150, R217, !PT ;  /* 0x0000009604037276 */ /* 0x000fc400078100d9 */
[----:B------:R-:W-:Y:S01]  /*5000*/  FSEL R5, R42, -INF , !P1 ;  /* 0xff8000002a057808 */ /* 0x000fe20004800000 */
[----:B------:R-:W4:Y:S01]  /*5010*/  SHFL.BFLY PT, R7, R2, 0x2, 0x1f ;  /* 0x0c401f0002077f89 */ /* 0x000f2200000e0000 */
[----:B------:R-:W-:Y:S02]  /*5020*/  FSEL R36, R32, -INF , !P5 ;  /* 0xff80000020247808 */ /* 0x000fe40006800000 */
[----:B------:R-:W-:Y:S02]  /*5030*/  FSEL R84, R24, -INF , !P4 ;  /* 0xff80000018547808 */ /* 0x000fe40006000000 */
[----:B------:R-:W-:Y:S02]  /*5040*/  FMNMX3.FTZ R3, R3, R203, R182, !PT ;  /* 0x000000cb03037276 */ /* 0x000fe400078100b6 */
[----:B------:R-:W-:Y:S02]  /*5050*/  FSEL R4, R43, -INF , !P6 ;  /* 0xff8000002b047808 */ /* 0x000fe40007000000 */
[----:B------:R-:W-:-:S02]  /*5060*/  FSEL R83, R22, -INF , !P3 ;  /* 0xff80000016537808 */ /* 0x000fc40005800000 */
[----:B------:R-:W-:Y:S02]  /*5070*/  FSEL R219, R5, -INF , !P0 ;  /* 0xff80000005db7808 */ /* 0x000fe40004000000 */
[----:B------:R-:W-:Y:S02]  /*5080*/  FMNMX3.FTZ R3, R3, R36, R84, !PT ;  /* 0x0000002403037276 */ /* 0x000fe40007810054 */
[----:B------:R-:W-:Y:S02]  /*5090*/  FSEL R218, R4, -INF , !P2 ;  /* 0xff80000004da7808 */ /* 0x000fe40005000000 */
[----:B------:R-:W-:Y:S02]  /*50a0*/  FMNMX3.FTZ R3, R3, R83, R219, !PT ;  /* 0x0000005303037276 */ /* 0x000fe400078100db */
[----:B--2---:R-:W-:Y:S02]  /*50b0*/  FMNMX.FTZ R39, R39, R11, !PT ;  /* 0x0000000b27277209 */ /* 0x004fe40007810000 */
[----:B------:R-:W-:-:S02]  /*50c0*/  FMNMX.FTZ R3, R218, R3, !PT ;  /* 0x00000003da037209 */ /* 0x000fc40007810000 */
[----:B---3--:R-:W-:Y:S01]  /*50d0*/  FMNMX.FTZ R41, R6, R41, !PT ;  /* 0x0000002906297209 */ /* 0x008fe20007810000 */
[----:B------:R-:W2:Y:S01]  /*50e0*/  SHFL.BFLY PT, R5, R39, 0x1, 0x1f ;  /* 0x0c201f0027057f89 */ /* 0x000ea200000e0000 */
[----:B----4-:R-:W-:Y:S02]  /*50f0*/  FMNMX.FTZ R2, R2, R7, !PT ;  /* 0x0000000702027209 */ /* 0x010fe40007810000 */
[----:B------:R-:W-:Y:S01]  /*5100*/  IADD3 R135, PT, PT, R189, R135, RZ ;  /* 0x00000087bd877210 */ /* 0x000fe20007ffe0ff */
[----:B------:R-:W3:Y:S03]  /*5110*/  SHFL.BFLY PT, R6, R3, 0x2, 0x1f ;  /* 0x0c401f0003067f89 */ /* 0x000ee600000e0000 */
[----:B------:R-:W-:Y:S01]  /*5120*/  LEA R135, R135, UR4, 0x1 ;  /* 0x0000000487877c11 */ /* 0x000fe2000f8e08ff */
[----:B------:R-:W4:Y:S03]  /*5130*/  SHFL.BFLY PT, R38, R2, 0x1, 0x1f ;  /* 0x0c201f0002267f89 */ /* 0x000f2600000e0000 */
[----:B------:R-:W-:Y:S01]  /*5140*/  IADD3 R189, PT, PT, R0, R135, RZ ;  /* 0x0000008700bd7210 */ /* 0x000fe20007ffe0ff */
[----:B------:R-:W5:Y:S04]  /*5150*/  SHFL.BFLY PT, R4, R41, 0x1, 0x1f ;  /* 0x0c201f0029047f89 */ /* 0x000f6800000e0000 */
[----:B------:R-:W-:Y:S04]  /*5160*/  LDSM.16.MT88.4 R20, [R189+0x4000] ;  /* 0x00400000bd14783b */ /* 0x000fe80000004200 */
[----:B------:R-:W-:Y:S01]  /*5170*/  LDSM.16.MT88.4 R24, [R135+0x4000] ;  /* 0x004000008718783b */ /* 0x000fe20000004200 */
[----:B--2---:R-:W-:-:S03]  /*5180*/  FMNMX.FTZ R39, R39, R5, !PT ;  /* 0x0000000527277209 */ /* 0x004fc60007810000 */
[----:B------:R-:W-:Y:S01]  /*5190*/  LDSM.16.MT88.4 R44, [R189+0x4400] ;  /* 0x00440000bd2c783b */ /* 0x000fe20000004200 */
[----:B---3--:R-:W-:Y:S01]  /*51a0*/  FMNMX.FTZ R5, R3, R6, !PT ;  /* 0x0000000603057209 */ /* 0x008fe20007810000 */
[C---:B-1----:R-:W-:Y:S01]  /*51b0*/  FMUL.FTZ R3, R39.reuse, UR5 ;  /* 0x0000000527037c20 */ /* 0x042fe20008410000 */
[----:B------:R-:W-:Y:S01]  /*51c0*/  FSETP.NEU.FTZ.AND P0, PT, R39, -INF , PT ;  /* 0xff8000002700780b */ /* 0x000fe20003f1d000 */
[----:B------:R-:W-:Y:S01]  /*51d0*/  LDSM.16.MT88.4 R32, [R135+0x4400] ;  /* 0x004400008720783b */ /* 0x000fe20000004200 */
[----:B----4-:R-:W-:Y:S02]  /*51e0*/  FMNMX.FTZ R38, R2, R38, !PT ;  /* 0x0000002602267209 */ /* 0x010fe40007810000 */
[----:B------:R-:W-:Y:S01]  /*51f0*/  FSEL R3, R3, RZ, P0 ;  /* 0x000000ff03037208 */ /* 0x000fe20000000000 */
[----:B------:R-:W1:Y:S01]  /*5200*/  SHFL.BFLY PT, R11, R5, 0x1, 0x1f ;  /* 0x0c201f00050b7f89 */ /* 0x000e6200000e0000 */
[----:B-----5:R-:W-:Y:S01]  /*5210*/  FMNMX.FTZ R41, R41, R4, !PT ;  /* 0x0000000429297209 */ /* 0x020fe20007810000 */
[C---:B------:R-:W-:Y:S01]  /*5220*/  FMUL.FTZ R2, R38.reuse, UR5 ;  /* 0x0000000526027c20 */ /* 0x040fe20008410000 */
[----:B------:R-:W-:Y:S01]  /*5230*/  FSETP.NEU.FTZ.AND P0, PT, R38, -INF , PT ;  /* 0xff8000002600780b */ /* 0x000fe20003f1d000 */
[----:B------:R-:W-:Y:S01]  /*5240*/  FFMA.FTZ R7, R18, UR5, -R3 ;  /* 0x0000000512077c23 */ /* 0x000fe20008010803 */
[C---:B------:R-:W-:Y:S01]  /*5250*/  FSETP.NEU.FTZ.AND P1, PT, R41.reuse, -INF , PT ;  /* 0xff8000002900780b */ /* 0x040fe20003f3d000 */
[----:B------:R-:W-:Y:S01]  /*5260*/  FMUL.FTZ R4, R41, UR5 ;  /* 0x0000000529047c20 */ /* 0x000fe20008410000 */
[----:B------:R-:W-:Y:S01]  /*5270*/  FSEL R2, R2, RZ, P0 ;  /* 0x000000ff02027208 */ /* 0x000fe20000000000 */
[----:B------:R2:W-:Y:S03]  /*5280*/  MUFU.EX2 R249, R7 ;  /* 0x0000000700f97308 */ /* 0x0005e60000000800 */
[----:B------:R-:W-:Y:S01]  /*5290*/  FSEL R4, R4, RZ, P1 ;  /* 0x000000ff04047208 */ /* 0x000fe20000800000 */
[----:B------:R-:W-:-:S04]  /*52a0*/  FFMA.FTZ R0, R114, UR5, -R2 ;  /* 0x0000000572007c23 */ /* 0x000fc80008010802 */
[----:B------:R-:W-:Y:S01]  /*52b0*/  FFMA.FTZ R6, R19, UR5, -R4 ;  /* 0x0000000513067c23 */ /* 0x000fe20008010804 */
[----:B------:R3:W-:Y:S04]  /*52c0*/  MUFU.EX2 R42, R0 ;  /* 0x00000000002a7308 */ /* 0x0007e80000000800 */
[----:B------:R4:W-:Y:S01]  /*52d0*/  MUFU.EX2 R251, R6 ;  /* 0x0000000600fb7308 */ /* 0x0009e20000000800 */
[----:B--2---:R-:W-:Y:S01]  /*52e0*/  FFMA.FTZ R7, R92, UR5, -R3 ;  /* 0x000000055c077c23 */ /* 0x004fe20008010803 */
[----:B-1----:R-:W-:-:S03]  /*52f0*/  FMNMX.FTZ R40, R5, R11, !PT ;  /* 0x0000000b05287209 */ /* 0x002fc60007810000 */
[----:B------:R1:W-:Y:S01]  /*5300*/  MUFU.EX2 R12, R7 ;  /* 0x00000007000c7308 */ /* 0x0003e20000000800 */
[C---:B------:R-:W-:Y:S01]  /*5310*/  FSETP.NEU.FTZ.AND P0, PT, R40.reuse, -INF , PT ;  /* 0xff8000002800780b */ /* 0x040fe20003f1d000 */
[----:B------:R-:W-:Y:S01]  /*5320*/  FMUL.FTZ R5, R40, UR5 ;  /* 0x0000000528057c20 */ /* 0x000fe20008410000 */
[----:B---3--:R-:W-:Y:S01]  /*5330*/  FFMA.FTZ R0, R105, UR5, -R2 ;  /* 0x0000000569007c23 */ /* 0x008fe20008010802 */
[----:B----4-:R-:W-:-:S03]  /*5340*/  FFMA.FTZ R6, R102, UR5, -R3 ;  /* 0x0000000566067c23 */ /* 0x010fc60008010803 */
[----:B------:R2:W-:Y:S04]  /*5350*/  MUFU.EX2 R13, R0 ;  /* 0x00000000000d7308 */ /* 0x0005e80000000800 */
[----:B------:R3:W-:Y:S01]  /*5360*/  MUFU.EX2 R248, R6 ;  /* 0x0000000600f87308 */ /* 0x0007e20000000800 */
[----:B-1----:R-:W-:-:S04]  /*5370*/  FFMA.FTZ R7, R17, UR5, -R2 ;  /* 0x0000000511077c23 */ /* 0x002fc80008010802 */
[----:B------:R1:W-:Y:S01]  /*5380*/  MUFU.EX2 R81, R7 ;  /* 0x0000000700517308 */ /* 0x0003e20000000800 */
[----:B--2---:R-:W-:Y:S01]  /*5390*/  FSEL R0, R5, RZ, P0 ;  /* 0x000000ff05007208 */ /* 0x004fe20000000000 */
[----:B------:R-:W-:Y:S01]  /*53a0*/  FFMA.FTZ R5, R129, UR5, -R4 ;  /* 0x0000000581057c23 */ /* 0x000fe20008010804 */
[----:B---3--:R-:W-:-:S03]  /*53b0*/  FFMA.FTZ R6, R96, UR5, -R3 ;  /* 0x0000000560067c23 */ /* 0x008fc60008010803 */
[----:B------:R2:W-:Y:S01]  /*53c0*/  MUFU.EX2 R92, R5 ;  /* 0x00000005005c7308 */ /* 0x0005e20000000800 */
[----:B------:R-:W-:-:S03]  /*53d0*/  MOV R96, R220 ;  /* 0x000000dc00607202 */ /* 0x000fc60000000f00 */
[----:B------:R3:W4:Y:S01]  /*53e0*/  MUFU.EX2 R16, R6 ;  /* 0x0000000600107308 */ /* 0x0007220000000800 */
[----:B-1----:R-:W-:Y:S01]  /*53f0*/  FFMA.FTZ R7, R113, UR5, -R2 ;  /* 0x0000000571077c23 */ /* 0x002fe20008010802 */
[----:B--2---:R-:W-:Y:S01]  /*5400*/  FFMA.FTZ R5, R28, UR5, -R0 ;  /* 0x000000051c057c23 */ /* 0x004fe20008010800 */
[----:B---3--:R-:W-:-:S03]  /*5410*/  FFMA.FTZ R6, R107, UR5, -R2 ;  /* 0x000000056b067c23 */ /* 0x008fc60008010802 */
[----:B------:R1:W-:Y:S04]  /*5420*/  MUFU.EX2 R236, R5 ;  /* 0x0000000500ec7308 */ /* 0x0003e80000000800 */
[----:B------:R2:W3:Y:S01]  /*5430*/  MUFU.EX2 R107, R6 ;  /* 0x00000006006b7308 */ /* 0x0004e20000000800 */
[----:B-1----:R-:W-:Y:S01]  /*5440*/  FFMA.FTZ R5, R140, UR5, -R0 ;  /* 0x000000058c057c23 */ /* 0x002fe20008010800 */
[----:B----4-:R-:W-:Y:S01]  /*5450*/  MOV R140, R16 ;  /* 0x00000010008c7202 */ /* 0x010fe20000000f00 */
[----:B--2---:R-:W-:Y:S02]  /*5460*/  FFMA.FTZ R6, R142, UR5, -R4 ;  /* 0x000000058e067c23 */ /* 0x004fe40008010804 */
[----:B------:R1:W-:Y:S04]  /*5470*/  MUFU.EX2 R250, R5 ;  /* 0x0000000500fa7308 */ /* 0x0003e80000000800 */
[----:B------:R2:W4:Y:S01]  /*5480*/  MUFU.EX2 R238, R6 ;  /* 0x0000000600ee7308 */ /* 0x0005220000000800 */
[----:B-1----:R-:W-:-:S03]  /*5490*/  FFMA.FTZ R5, R111, UR5, -R3 ;  /* 0x000000056f057c23 */ /* 0x002fc60008010803 */
[----:B------:R1:W-:Y:S01]  /*54a0*/  MUFU.EX2 R111, R7 ;  /* 0x00000007006f7308 */ /* 0x0003e20000000800 */
[----:B--2---:R-:W-:Y:S01]  /*54b0*/  FFMA.FTZ R6, R125, UR5, -R4 ;  /* 0x000000057d067c23 */ /* 0x004fe20008010804 */
[----:B------:R-:W-:Y:S02]  /*54c0*/  MOV R125, R13 ;  /* 0x0000000d007d7202 */ /* 0x000fe40000000f00 */
[----:B------:R2:W-:Y:S01]  /*54d0*/  MUFU.EX2 R114, R5 ;  /* 0x0000000500727308 */ /* 0x0005e20000000800 */
[----:B------:R-:W-:Y:S02]  /*54e0*/  F2FP.BF16.F32.PACK_AB R13, R42, R81 ;  /* 0x000000512a0d723e */ /* 0x000fe400000010ff */
[----:B---3--:R-:W-:Y:S01]  /*54f0*/  F2FP.BF16.F32.PACK_AB R15, R125, R107 ;  /* 0x0000006b7d0f723e */ /* 0x008fe200000010ff */
[----:B------:R3:W5:Y:S01]  /*5500*/  MUFU.EX2 R142, R6 ;  /* 0x00000006008e7308 */ /* 0x0007620000000800 */
[----:B-1----:R-:W-:Y:S01]  /*5510*/  FFMA.FTZ R7, R178, UR5, -R0 ;  /* 0x00000005b2077c23 */ /* 0x002fe20008010800 */
[----:B--2---:R-:W-:-:S03]  /*5520*/  FFMA.FTZ R5, R87, UR5, -R3 ;  /* 0x0000000557057c23 */ /* 0x004fc60008010803 */
[----:B------:R1:W-:Y:S01]  /*5530*/  MUFU.EX2 R233, R7 ;  /* 0x0000000700e97308 */ /* 0x0003e20000000800 */
[----:B---3--:R-:W-:-:S03]  /*5540*/  FFMA.FTZ R6, R147, UR5, -R0 ;  /* 0x0000000593067c23 */ /* 0x008fc60008010800 */
[----:B------:R2:W-:Y:S01]  /*5550*/  MUFU.EX2 R43, R5 ;  /* 0x00000005002b7308 */ /* 0x0005e20000000800 */
[----:B------:R-:W-:Y:S02]  /*5560*/  MOV R147, R12 ;  /* 0x0000000c00937202 */ /* 0x000fe40000000f00 */
[----:B------:R-:W-:Y:S01]  /*5570*/  F2FP.BF16.F32.PACK_AB R12, R248, R249 ;  /* 0x000000f9f80c723e */ /* 0x000fe200000010ff */
[----:B------:R3:W3:Y:S01]  /*5580*/  MUFU.EX2 R234, R6 ;  /* 0x0000000600ea7308 */ /* 0x0006e20000000800 */
[----:B------:R-:W-:Y:S02]  /*5590*/  F2FP.BF16.F32.PACK_AB R14, R16, R147 ;  /* 0x00000093100e723e */ /* 0x000fe400000010ff */
[----:B----4-:R-:W-:Y:S02]  /*55a0*/  F2FP.BF16.F32.PACK_AB R16, R238, R251 ;  /* 0x000000fbee10723e */ /* 0x010fe400000010ff */
[----:B-----5:R-:W-:Y:S01]  /*55b0*/  F2FP.BF16.F32.PACK_AB R18, R142, R92 ;  /* 0x0000005c8e12723e */ /* 0x020fe200000010ff */
[----:B-1----:R-:W-:-:S02]  /*55c0*/  FFMA.FTZ R7, R138, UR5, -R2 ;  /* 0x000000058a077c23 */ /* 0x002fc40008010802 */
[C---:B------:R-:W-:Y:S01]  /*55d0*/  HMMA.16816.F32.BF16 R28, R12.reuse, R22, RZ ;  /* 0x000000160c1c723c */ /* 0x040fe200000418ff */
[----:B--2---:R-:W-:Y:S01]  /*55e0*/  FFMA.FTZ R5, R124, UR5, -R2 ;  /* 0x000000057c057c23 */ /* 0x004fe20008010802 */
[----:B------:R1:W-:Y:S01]  /*55f0*/  MUFU.EX2 R231, R7 ;  /* 0x0000000700e77308 */ /* 0x0003e20000000800 */
[----:B---3--:R-:W-:Y:S01]  /*5600*/  FFMA.FTZ R6, R136, UR5, -R0 ;  /* 0x0000000588067c23 */ /* 0x008fe20008010800 */
[----:B------:R-:W-:Y:S02]  /*5610*/  F2FP.BF16.F32.PACK_AB R17, R234, R236 ;  /* 0x000000ecea11723e */ /* 0x000fe400000010ff */
[----:B------:R2:W-:Y:S02]  /*5620*/  MUFU.EX2 R136, R5 ;  /* 0x0000000500887308 */ /* 0x0005e40000000800 */
[C---:B------:R-:W-:Y:S02]  /*5630*/  HMMA.16816.F32.BF16 R56, R12.reuse, R24, RZ ;  /* 0x000000180c38723c */ /* 0x040fe400000418ff */
[----:B------:R3:W4:Y:S06]  /*5640*/  MUFU.EX2 R252, R6 ;  /* 0x0000000600fc7308 */ /* 0x00072c0000000800 */
[----:B------:R-:W-:Y:S01]  /*5650*/  HMMA.16816.F32.BF16 R48, R12, R20, RZ ;  /* 0x000000140c30723c */ /* 0x000fe200000418ff */
[--C-:B-1----:R-:W-:Y:S01]  /*5660*/  FFMA.FTZ R7, R131, UR5, -R2.reuse ;  /* 0x0000000583077c23 */ /* 0x102fe20008010802 */
[----:B--2---:R-:W-:-:S03]  /*5670*/  FFMA.FTZ R5, R93, UR5, -R2 ;  /* 0x000000055d057c23 */ /* 0x004fc60008010802 */
[----:B------:R1:W-:Y:S03]  /*5680*/  MUFU.EX2 R178, R7 ;  /* 0x0000000700b27308 */ /* 0x0003e60000000800 */
[----:B------:R-:W-:Y:S01]  /*5690*/  HMMA.16816.F32.BF16 R52, R12, R26, RZ ;  /* 0x0000001a0c34723c */ /* 0x000fe200000418ff */
[----:B---3--:R-:W-:Y:S01]  /*56a0*/  FFMA.FTZ R6, R95, UR5, -R3 ;  /* 0x000000055f067c23 */ /* 0x008fe20008010803 */
[----:B------:R2:W-:Y:S01]  /*56b0*/  MUFU.EX2 R105, R5 ;  /* 0x0000000500697308 */ /* 0x0005e20000000800 */
[----:B----4-:R-:W-:Y:S02]  /*56c0*/  F2FP.BF16.F32.PACK_AB R19, R252, R250 ;  /* 0x000000fafc13723e */ /* 0x010fe400000010ff */
[----:B------:R-:W-:Y:S01]  /*56d0*/  F2FP.BF16.F32.PACK_AB R13, R111, R136 ;  /* 0x000000886f0d723e */ /* 0x000fe200000010ff */
[----:B------:R3:W4:Y:S04]  /*56e0*/  MUFU.EX2 R129, R6 ;  /* 0x0000000600817308 */ /* 0x0007280000000800 */
[----:B------:R-:W-:Y:S01]  /*56f0*/  HMMA.16816.F32.BF16 R64, R16, R24, RZ ;  /* 0x000000181040723c */ /* 0x000fe200000418ff */
[----:B-1----:R-:W-:Y:S01]  /*5700*/  FFMA.FTZ R7, R137, UR5, -R2 ;  /* 0x0000000589077c23 */ /* 0x002fe20008010802 */
[----:B--2---:R-:W-:-:S06]  /*5710*/  FFMA.FTZ R5, R187, UR5, -R4 ;  /* 0x00000005bb057c23 */ /* 0x004fcc0008010804 */
[----:B------:R-:W-:Y:S01]  /*5720*/  HMMA.16816.F32.BF16 R68, R16, R26, RZ ;  /* 0x0000001a1044723c */ /* 0x000fe200000418ff */
[----:B------:R1:W-:Y:S01]  /*5730*/  MUFU.EX2 R244, R5 ;  /* 0x0000000500f47308 */ /* 0x0003e20000000800 */
[----:B---3--:R-:W-:Y:S01]  /*5740*/  FFMA.FTZ R6, R85, UR5, -R3 ;  /* 0x0000000555067c23 */ /* 0x008fe20008010803 */
[----:B----4-:R-:W-:-:S03]  /*5750*/  F2FP.BF16.F32.PACK_AB R12, R129, R114 ;  /* 0x00000072810c723e */ /* 0x010fc600000010ff */
[----:B------:R2:W3:Y:S02]  /*5760*/  MUFU.EX2 R11, R6 ;  /* 0x00000006000b7308 */ /* 0x0004e40000000800 */
[----:B------:R-:W-:Y:S01]  /*5770*/  HMMA.16816.F32.BF16 R60, R16, R20, RZ ;  /* 0x00000014103c723c */ /* 0x000fe200000418ff */
[----:B-1----:R-:W-:-:S07]  /*5780*/  FFMA.FTZ R5, R161, UR5, -R4 ;  /* 0x00000005a1057c23 */ /* 0x002fce0008010804 */
[----:B------:R-:W-:Y:S01]  /*5790*/  HMMA.16816.F32.BF16 R24, R16, R22, RZ ;  /* 0x000000161018723c */ /* 0x000fe200000418ff */
[----:B------:R-:W-:Y:S01]  /*57a0*/  LDSM.16.MT88.4 R20, [R135+0x4800] ;  /* 0x004800008714783b */ /* 0x000fe20000004200 */
[----:B------:R1:W-:Y:S01]  /*57b0*/  MUFU.EX2 R246, R5 ;  /* 0x0000000500f67308 */ /* 0x0003e20000000800 */
[----:B--2---:R-:W-:Y:S01]  /*57c0*/  FFMA.FTZ R6, R108, UR5, -R2 ;  /* 0x000000056c067c23 */ /* 0x004fe20008010802 */
[----:B---3--:R-:W-:-:S03]  /*57d0*/  F2FP.BF16.F32.PACK_AB R14, R11, R43 ;  /* 0x0000002b0b0e723e */ /* 0x008fc600000010ff */
[----:B------:R2:W3:Y:S01]  /*57e0*/  MUFU.EX2 R102, R6 ;  /* 0x0000000600667308 */ /* 0x0004e20000000800 */
[----:B-1----:R-:W-:-:S04]  /*57f0*/  FFMA.FTZ R5, R207, UR5, -R0 ;  /* 0x00000005cf057c23 */ /* 0x002fc80008010800 */
[----:B------:R1:W-:Y:S01]  /*5800*/  MUFU.EX2 R235, R5 ;  /* 0x0000000500eb7308 */ /* 0x0003e20000000800 */
[----:B--2---:R-:W-:Y:S01]  /*5810*/  FFMA.FTZ R6, R173, UR5, -R4 ;  /* 0x00000005ad067c23 */ /* 0x004fe20008010804 */
[----:B---3--:R-:W-:-:S03]  /*5820*/  F2FP.BF16.F32.PACK_AB R15, R105, R102 ;  /* 0x00000066690f723e */ /* 0x008fc600000010ff */
[----:B------:R2:W3:Y:S04]  /*5830*/  MUFU.EX2 R245, R6 ;  /* 0x0000000600f57308 */ /* 0x0004e80000000800 */
[----:B------:R-:W-:Y:S01]  /*5840*/  HMMA.16816.F32.BF16 R16, R12, R46, R28 ;  /* 0x0000002e0c10723c */ /* 0x000fe2000004181c */
[----:B------:R-:W4:Y:S01]  /*5850*/  LDSM.16.MT88.4 R28, [R189+0x4800] ;  /* 0x00480000bd1c783b */ /* 0x000f220000004200 */
[----:B-1----:R-:W-:-:S06]  /*5860*/  FFMA.FTZ R5, R151, UR5, -R0 ;  /* 0x0000000597057c23 */ /* 0x002fcc0008010800 */
[----:B------:R-:W-:Y:S01]  /*5870*/  HMMA.16816.F32.BF16 R56, R12, R32, R56 ;  /* 0x000000200c38723c */ /* 0x000fe20000041838 */
[----:B------:R1:W-:Y:S01]  /*5880*/  MUFU.EX2 R240, R5 ;  /* 0x0000000500f07308 */ /* 0x0003e20000000800 */
[----:B--2---:R-:W-:-:S04]  /*5890*/  FFMA.FTZ R6, R141, UR5, -R4 ;  /* 0x000000058d067c23 */ /* 0x004fc80008010804 */
[----:B------:R2:W5:Y:S02]  /*58a0*/  MUFU.EX2 R247, R6 ;  /* 0x0000000600f77308 */ /* 0x0005640000000800 */
[----:B------:R-:W-:Y:S01]  /*58b0*/  HMMA.16816.F32.BF16 R48, R12, R44, R48 ;  /* 0x0000002c0c30723c */ /* 0x000fe20000041830 */
[----:B-1----:R-:W-:-:S07]  /*58c0*/  FFMA.FTZ R5, R127, UR5, -R3 ;  /* 0x000000057f057c23 */ /* 0x002fce0008010803 */
[----:B------:R-:W-:Y:S01]  /*58d0*/  HMMA.16816.F32.BF16 R52, R12, R34, R52 ;  /* 0x000000220c34723c */ /* 0x000fe20000041834 */
[----:B---3--:R-:W-:Y:S01]  /*58e0*/  F2FP.BF16.F32.PACK_AB R12, R245, R244 ;  /* 0x000000f4f50c723e */ /* 0x008fe200000010ff */
[----:B------:R1:W-:Y:S01]  /*58f0*/  MUFU.EX2 R242, R5 ;  /* 0x0000000500f27308 */ /* 0x0003e20000000800 */
[----:B--2---:R-:W-:Y:S01]  /*5900*/  FFMA.FTZ R6, R171, UR5, -R0 ;  /* 0x00000005ab067c23 */ /* 0x004fe20008010800 */
[----:B------:R-:W-:Y:S02]  /*5910*/  F2FP.BF16.F32.PACK_AB R13, R233, R235 ;  /* 0x000000ebe90d723e */ /* 0x000fe400000010ff */
[----:B-----5:R-:W-:Y:S01]  /*5920*/  F2FP.BF16.F32.PACK_AB R14, R247, R246 ;  /* 0x000000f6f70e723e */ /* 0x020fe200000010ff */
[----:B------:R2:W3:Y:S01]  /*5930*/  MUFU.EX2 R237, R6 ;  /* 0x0000000600ed7308 */ /* 0x0004e20000000800 */
[----:B-1----:R-:W-:-:S04]  /*5940*/  FFMA.FTZ R5, R101, UR5, -R3 ;  /* 0x0000000565057c23 */ /* 0x002fc80008010803 */
[----:B------:R1:W-:Y:S01]  /*5950*/  MUFU.EX2 R241, R5 ;  /* 0x0000000500f17308 */ /* 0x0003e20000000800 */
[----:B--2---:R-:W-:Y:S01]  /*5960*/  FFMA.FTZ R6, R106, UR5, -R3 ;  /* 0x000000056a067c23 */ /* 0x004fe20008010803 */
[----:B---3--:R-:W-:-:S03]  /*5970*/  F2FP.BF16.F32.PACK_AB R15, R240, R237 ;  /* 0x000000edf00f723e */ /* 0x008fc600000010ff */
[----:B------:R2:W3:Y:S04]  /*5980*/  MUFU.EX2 R239, R6 ;  /* 0x0000000600ef7308 */ /* 0x0004e80000000800 */
[----:B------:R-:W-:Y:S01]  /*5990*/  HMMA.16816.F32.BF16 R76, R12, R44, R60 ;  /* 0x0000002c0c4c723c */ /* 0x000fe2000004183c */
[----:B-1----:R-:W-:Y:S01]  /*59a0*/  FFMA.FTZ R5, R153, UR5, -R2 ;  /* 0x0000000599057c23 */ /* 0x002fe20008010802 */
[----:B------:R-:W-:-:S06]  /*59b0*/  MOV R153, R102 ;  /* 0x0000006600997202 */ /* 0x000fcc0000000f00 */
        /* <DEDUP_REMOVED lines=8> */
[----:B------:R-:W-:Y:S01]  /*5a40*/  LDSM.16.MT88.4 R24, [R135+0x4c00] ;  /* 0x004c00008718783b */ /* 0x000fe20000004200 */
[----:B------:R1:W-:Y:S01]  /*5a50*/  MUFU.EX2 R230, R5 ;  /* 0x0000000500e67308 */ /* 0x0003e20000000800 */
[----:B--2---:R-:W-:Y:S01]  /*5a60*/  FFMA.FTZ R6, R118, UR5, -R2 ;  /* 0x0000000576067c23 */ /* 0x004fe20008010802 */
[----:B-----5:R-:W-:Y:S02]  /*5a70*/  F2FP.BF16.F32.PACK_AB R14, R243, R241 ;  /* 0x000000f1f30e723e */ /* 0x020fe400000010ff */
[----:B------:R-:W-:Y:S01]  /*5a80*/  F2FP.BF16.F32.PACK_AB R13, R231, R229 ;  /* 0x000000e5e70d723e */ /* 0x000fe200000010ff */
[----:B------:R2:W3:Y:S01]  /*5a90*/  MUFU.EX2 R232, R6 ;  /* 0x0000000600e87308 */ /* 0x0004e20000000800 */
[----:B-1----:R-:W-:-:S04]  /*5aa0*/  FFMA.FTZ R5, R201, UR5, -R4 ;  /* 0x00000005c9057c23 */ /* 0x002fc80008010804 */
[----:B------:R1:W-:Y:S01]  /*5ab0*/  MUFU.EX2 R225, R5 ;  /* 0x0000000500e17308 */ /* 0x0003e20000000800 */
[----:B--2---:R-:W-:Y:S01]  /*5ac0*/  FFMA.FTZ R6, R176, UR5, -R4 ;  /* 0x00000005b0067c23 */ /* 0x004fe20008010804 */
[----:B---3--:R-:W-:-:S03]  /*5ad0*/  F2FP.BF16.F32.PACK_AB R15, R230, R232 ;  /* 0x000000e8e60f723e */ /* 0x008fc600000010ff */
[----:B------:R2:W3:Y:S04]  /*5ae0*/  MUFU.EX2 R228, R6 ;  /* 0x0000000600e47308 */ /* 0x0004e80000000800 */
[----:B----4-:R-:W-:Y:S01]  /*5af0*/  HMMA.16816.F32.BF16 R32, R12, R30, R16 ;  /* 0x0000001e0c20723c */ /* 0x010fe20000041810 */
[----:B------:R-:W4:Y:S01]  /*5b00*/  LDSM.16.MT88.4 R16, [R189+0x4c00] ;  /* 0x004c0000bd10783b */ /* 0x000f220000004200 */
[----:B-1----:R-:W-:Y:S01]  /*5b10*/  FFMA.FTZ R5, R165, UR5, -R4 ;  /* 0x00000005a5057c23 */ /* 0x002fe20008010804 */
[----:B------:R-:W-:-:S05]  /*5b20*/  MOV R165, R140 ;  /* 0x0000008c00a57202 */ /* 0x000fca0000000f00 */
        /* <DEDUP_REMOVED lines=10> */
[----:B-----5:R-:W-:-:S03]  /*5bd0*/  F2FP.BF16.F32.PACK_AB R14, R227, R226 ;  /* 0x000000e2e30e723e */ /* 0x020fc600000010ff */
[----:B------:R2:W3:Y:S01]  /*5be0*/  MUFU.EX2 R220, R6 ;  /* 0x0000000600dc7308 */ /* 0x0004e20000000800 */
[----:B-1----:R-:W-:-:S04]  /*5bf0*/  FFMA.FTZ R5, R174, UR5, -R0 ;  /* 0x00000005ae057c23 */ /* 0x002fc80008010800 */
        /* <DEDUP_REMOVED lines=10> */
[----:B-1----:R-:W-:-:S07]  /*5ca0*/  FFMA.FTZ R5, R97, UR5, -R3 ;  /* 0x0000000561057c23 */ /* 0x002fce0008010803 */
        /* <DEDUP_REMOVED lines=8> */
[----:B------:R-:W1:Y:S01]  /*5d30*/  LDSM.16.MT88.4 R28, [R189+0x5000] ;  /* 0x00500000bd1c783b */ /* 0x000e620000004200 */
[----:B------:R3:W4:Y:S01]  /*5d40*/  MUFU.EX2 R187, R5 ;  /* 0x0000000500bb7308 */ /* 0x0007220000000800 */
[--C-:B--2---:R-:W-:Y:S01]  /*5d50*/  FFMA.FTZ R6, R117, UR5, -R2.reuse ;  /* 0x0000000575067c23 */ /* 0x104fe20008010802 */
[----:B-----5:R-:W-:Y:S02]  /*5d60*/  F2FP.BF16.F32.PACK_AB R14, R221, R207 ;  /* 0x000000cfdd0e723e */ /* 0x020fe400000010ff */
[----:B------:R-:W-:Y:S01]  /*5d70*/  MOV R152, R43 ;  /* 0x0000002b00987202 */ /* 0x000fe20000000f00 */
[----:B------:R2:W-:Y:S01]  /*5d80*/  MUFU.EX2 R185, R6 ;  /* 0x0000000600b97308 */ /* 0x0005e20000000800 */
[----:B---3--:R-:W-:Y:S01]  /*5d90*/  FFMA.FTZ R5, R104, UR5, -R2 ;  /* 0x0000000568057c23 */ /* 0x008fe20008010802 */
[----:B----4-:R-:W-:-:S03]  /*5da0*/  F2FP.BF16.F32.PACK_AB R13, R178, R187 ;  /* 0x000000bbb20d723e */ /* 0x010fc600000010ff */
[----:B------:R3:W4:Y:S01]  /*5db0*/  MUFU.EX2 R176, R5 ;  /* 0x0000000500b07308 */ /* 0x0007220000000800 */
[----:B--2---:R-:W-:Y:S01]  /*5dc0*/  FFMA.FTZ R6, R181, UR5, -R4 ;  /* 0x00000005b5067c23 */ /* 0x004fe20008010804 */
[----:B------:R-:W-:-:S03]  /*5dd0*/  MOV R181, R105 ;  /* 0x0000006900b57202 */ /* 0x000fc60000000f00 */
[----:B------:R2:W-:Y:S01]  /*5de0*/  MUFU.EX2 R174, R6 ;  /* 0x0000000600ae7308 */ /* 0x0005e20000000800 */
[--C-:B---3--:R-:W-:Y:S01]  /*5df0*/  FFMA.FTZ R5, R205, UR5, -R4.reuse ;  /* 0x00000005cd057c23 */ /* 0x108fe20008010804 */
[----:B----4-:R-:W-:Y:S02]  /*5e00*/  F2FP.BF16.F32.PACK_AB R15, R176, R185 ;  /* 0x000000b9b00f723e */ /* 0x010fe400000010ff */
[----:B------:R-:W-:Y:S01]  /*5e10*/  MOV R205, R96 ;  /* 0x0000006000cd7202 */ /* 0x000fe20000000f00 */
[----:B------:R3:W4:Y:S01]  /*5e20*/  MUFU.EX2 R171, R5 ;  /* 0x0000000500ab7308 */ /* 0x0007220000000800 */
[--C-:B--2---:R-:W-:Y:S01]  /*5e30*/  FFMA.FTZ R6, R155, UR5, -R4.reuse ;  /* 0x000000059b067c23 */ /* 0x104fe20008010804 */
[----:B------:R-:W-:Y:S02]  /*5e40*/  MOV R155, R111 ;  /* 0x0000006f009b7202 */ /* 0x000fe40000000f00 */
[C---:B------:R-:W-:Y:S01]  /*5e50*/  HMMA.16816.F32.BF16 R44, R12.reuse, R18, R32 ;  /* 0x000000120c2c723c */ /* 0x040fe20000041820 */
[----:B------:R2:W-:Y:S01]  /*5e60*/  MUFU.EX2 R173, R6 ;  /* 0x0000000600ad7308 */ /* 0x0005e20000000800 */
[----:B------:R-:W5:Y:S06]  /*5e70*/  LDSM.16.MT88.4 R32, [R135+0x5000] ;  /* 0x005000008720783b */ /* 0x000f6c0000004200 */
[----:B------:R-:W-:Y:S01]  /*5e80*/  HMMA.16816.F32.BF16 R56, R12, R24, R56 ;  /* 0x000000180c38723c */ /* 0x000fe20000041838 */
[----:B---3--:R-:W-:-:S04]  /*5e90*/  FFMA.FTZ R5, R169, UR5, -R4 ;  /* 0x00000005a9057c23 */ /* 0x008fc80008010804 */
[----:B------:R3:W1:Y:S01]  /*5ea0*/  MUFU.EX2 R169, R5 ;  /* 0x0000000500a97308 */ /* 0x0006620000000800 */
[--C-:B--2---:R-:W-:Y:S01]  /*5eb0*/  FFMA.FTZ R6, R200, UR5, -R0.reuse ;  /* 0x00000005c8067c23 */ /* 0x104fe20008010800 */
[----:B------:R-:W-:Y:S01]  /*5ec0*/  MOV R200, R129 ;  /* 0x0000008100c87202 */ /* 0x000fe20000000f00 */
[C---:B------:R-:W-:Y:S08]  /*5ed0*/  HMMA.16816.F32.BF16 R48, R12.reuse, R26, R48 ;  /* 0x0000001a0c30723c */ /* 0x040ff00000041830 */
[----:B------:R-:W-:Y:S01]  /*5ee0*/  HMMA.16816.F32.BF16 R52, R12, R16, R72 ;  /* 0x000000100c34723c */ /* 0x000fe20000041848 */
[----:B----4-:R-:W-:Y:S01]  /*5ef0*/  F2FP.BF16.F32.PACK_AB R12, R174, R171 ;  /* 0x000000abae0c723e */ /* 0x010fe200000010ff */
[----:B---3--:R-:W-:Y:S01]  /*5f00*/  FFMA.FTZ R5, R213, UR5, -R0 ;  /* 0x00000005d5057c23 */ /* 0x008fe20008010800 */
[----:B-1----:R-:W-:-:S02]  /*5f10*/  F2FP.BF16.F32.PACK_AB R14, R173, R169 ;  /* 0x000000a9ad0e723e */ /* 0x002fc400000010ff */
[----:B------:R-:W-:Y:S01]  /*5f20*/  MOV R213, R11 ;  /* 0x0000000b00d57202 */ /* 0x000fe20000000f00 */
[----:B------:R1:W-:Y:S01]  /*5f30*/  MUFU.EX2 R129, R5 ;  /* 0x0000000500817308 */ /* 0x0003e20000000800 */
[----:B------:R-:W-:-:S06]  /*5f40*/  FFMA.FTZ R11, R83, UR5, -R0 ;  /* 0x00000005530b7c23 */ /* 0x000fcc0008010800 */
[----:B------:R-:W-:Y:S01]  /*5f50*/  MUFU.EX2 R11, R11 ;  /* 0x0000000b000b7308 */ /* 0x000fe20000000800 */
[----:B-1----:R-:W-:Y:S01]  /*5f60*/  FFMA.FTZ R5, R177, UR5, -R0 ;  /* 0x00000005b1057c23 */ /* 0x002fe20008010800 */
[----:B------:R-:W-:Y:S02]  /*5f70*/  MOV R177, R136 ;  /* 0x0000008800b17202 */ /* 0x000fe40000000f00 */
[----:B------:R-:W-:Y:S01]  /*5f80*/  MOV R136, R125 ;  /* 0x0000007d00887202 */ /* 0x000fe20000000f00 */
[----:B------:R1:W-:Y:S04]  /*5f90*/  MUFU.EX2 R127, R5 ;  /* 0x00000005007f7308 */ /* 0x0003e80000000800 */
        /* <DEDUP_REMOVED lines=16> */
[----:B------:R2:W4:Y:S02]  /*60a0*/  MUFU.EX2 R126, R6 ;  /* 0x00000006007e7308 */ /* 0x0005240000000800 */
[----:B------:R-:W-:Y:S01]  /*60b0*/  HMMA.16816.F32.BF16 R64, R12, R16, R60 ;  /* 0x000000100c40723c */ /* 0x000fe2000004183c */
[----:B-1----:R-:W-:-:S07]  /*60c0*/  FFMA.FTZ R5, R103, UR5, -R2 ;  /* 0x0000000567057c23 */ /* 0x002fce0008010802 */
[----:B------:R-:W-:Y:S01]  /*60d0*/  HMMA.16816.F32.BF16 R60, R12, R18, R20 ;  /* 0x000000120c3c723c */ /* 0x000fe20000041814 */
[----:B------:R-:W1:Y:S01]  /*60e0*/  LDSM.16.MT88.4 R20, [R189+0x5400] ;  /* 0x00540000bd14783b */ /* 0x000e620000004200 */
[----:B---3--:R-:W-:Y:S01]  /*60f0*/  F2FP.BF16.F32.PACK_AB R12, R134, R131 ;  /* 0x00000083860c723e */ /* 0x008fe200000010ff */
[----:B------:R3:W-:Y:S01]  /*6100*/  MUFU.EX2 R113, R5 ;  /* 0x0000000500717308 */ /* 0x0007e20000000800 */
[----:B--2---:R-:W-:Y:S01]  /*6110*/  FFMA.FTZ R6, R123, UR5, -R2 ;  /* 0x000000057b067c23 */ /* 0x004fe20008010802 */
[----:B------:R-:W-:Y:S01]  /*6120*/  MOV R123, R114 ;  /* 0x00000072007b7202 */ /* 0x000fe20000000f00 */
[----:B------:R-:W2:Y:S01]  /*6130*/  LDSM.16.MT88.4 R16, [R135+0x5400] ;  /* 0x005400008710783b */ /* 0x000ea20000004200 */
[----:B------:R5:W5:Y:S01]  /*6140*/  MUFU.EX2 R114, R7 ;  /* 0x0000000700727308 */ /* 0x000b620000000800 */
[----:B----4-:R-:W-:-:S03]  /*6150*/  F2FP.BF16.F32.PACK_AB R14, R126, R118 ;  /* 0x000000767e0e723e */ /* 0x010fc600000010ff */
[----:B------:R4:W4:Y:S01]  /*6160*/  MUFU.EX2 R116, R6 ;  /* 0x0000000600747308 */ /* 0x0009220000000800 */
[----:B---3--:R-:W-:Y:S01]  /*6170*/  FFMA.FTZ R5, R208, UR5, -R4 ;  /* 0x00000005d0057c23 */ /* 0x008fe20008010804 */
[----:B------:R-:W-:-:S03]  /*6180*/  MOV R208, R136 ;  /* 0x0000008800d07202 */ /* 0x000fc60000000f00 */
[----:B------:R3:W-:Y:S01]  /*6190*/  MUFU.EX2 R108, R5 ;  /* 0x00000005006c7308 */ /* 0x0007e20000000800 */
[----:B-----5:R-:W-:Y:S01]  /*61a0*/  FFMA.FTZ R7, R204, UR5, -R0 ;  /* 0x00000005cc077c23 */ /* 0x020fe20008010800 */
[----:B------:R-:W-:Y:S01]  /*61b0*/  F2FP.BF16.F32.PACK_AB R13, R114, R117 ;  /* 0x00000075720d723e */ /* 0x000fe200000010ff */
[----:B----4-:R-:W-:Y:S02]  /*61c0*/  FFMA.FTZ R6, R186, UR5, -R4 ;  /* 0x00000005ba067c23 */ /* 0x010fe40008010804 */
[----:B------:R4:W-:Y:S01]  /*61d0*/  MUFU.EX2 R100, R7 ;  /* 0x0000000700647308 */ /* 0x0009e20000000800 */
[----:B------:R-:W-:Y:S02]  /*61e0*/  F2FP.BF16.F32.PACK_AB R15, R113, R116 ;  /* 0x00000074710f723e */ /* 0x000fe400000010ff */
[----:B------:R-:W-:Y:S01]  /*61f0*/  MOV R204, R92 ;  /* 0x0000005c00cc7202 */ /* 0x000fe20000000f00 */
[----:B------:R5:W1:Y:S01]  /*6200*/  MUFU.EX2 R111, R6 ;  /* 0x00000006006f7308 */ /* 0x000a620000000800 */
[----:B------:R-:W-:-:S03]  /*6210*/  MOV R186, R142 ;  /* 0x0000008e00ba7202 */ /* 0x000fc60000000f00 */
[----:B------:R-:W-:Y:S01]  /*6220*/  HMMA.16816.F32.BF16 R52, R12, R28, R52 ;  /* 0x0000001c0c34723c */ /* 0x000fe20000041834 */
[----:B---3--:R-:W-:Y:S01]  /*6230*/  FFMA.FTZ R5, R172, UR5, -R4 ;  /* 0x00000005ac057c23 */ /* 0x008fe20008010804 */
[----:B------:R-:W-:-:S03]  /*6240*/  MOV R172, R107 ;  /* 0x0000006b00ac7202 */ /* 0x000fc60000000f00 */
[----:B------:R3:W-:Y:S01]  /*6250*/  MUFU.EX2 R107, R5 ;  /* 0x00000005006b7308 */ /* 0x0007e20000000800 */
[----:B----4-:R-:W-:Y:S02]  /*6260*/  FFMA.FTZ R7, R149, UR5, -R2 ;  /* 0x0000000595077c23 */ /* 0x010fe40008010802 */
[----:B------:R-:W-:Y:S01]  /*6270*/  HMMA.16816.F32.BF16 R24, R12, R30, R44 ;  /* 0x0000001e0c18723c */ /* 0x000fe2000004182c */
[----:B-----5:R-:W-:-:S04]  /*6280*/  FFMA.FTZ R6, R160, UR5, -R4 ;  /* 0x00000005a0067c23 */ /* 0x020fc80008010804 */
[----:B------:R4:W5:Y:S03]  /*6290*/  MUFU.EX2 R110, R6 ;  /* 0x00000006006e7308 */ /* 0x0009660000000800 */
[----:B------:R-:W-:Y:S01]  /*62a0*/  HMMA.16816.F32.BF16 R140, R12, R32, R56 ;  /* 0x000000200c8c723c */ /* 0x000fe20000041838 */
[----:B---3--:R-:W-:Y:S01]  /*62b0*/  FFMA.FTZ R5, R214, UR5, -R0 ;  /* 0x00000005d6057c23 */ /* 0x008fe20008010800 */
[----:B------:R-:W-:-:S03]  /*62c0*/  MOV R214, R147 ;  /* 0x0000009300d67202 */ /* 0x000fc60000000f00 */
[----:B------:R3:W2:Y:S03]  /*62d0*/  MUFU.EX2 R103, R5 ;  /* 0x0000000500677308 */ /* 0x0006a60000000800 */
[----:B------:R-:W-:Y:S01]  /*62e0*/  HMMA.16816.F32.BF16 R56, R12, R34, R48 ;  /* 0x000000220c38723c */ /* 0x000fe20000041830 */
[----:B-1----:R-:W-:Y:S01]  /*62f0*/  F2FP.BF16.F32.PACK_AB R12, R111, R108 ;  /* 0x0000006c6f0c723e */ /* 0x002fe200000010ff */
[--C-:B----4-:R-:W-:Y:S01]  /*6300*/  FFMA.FTZ R6, R184, UR5, -R0.reuse ;  /* 0x00000005b8067c23 */ /* 0x110fe20008010800 */
[----:B-----5:R-:W-:Y:S02]  /*6310*/  F2FP.BF16.F32.PACK_AB R14, R110, R107 ;  /* 0x0000006b6e0e723e */ /* 0x020fe400000010ff */
[----:B------:R-:W-:Y:S01]  /*6320*/  MOV R184, R42 ;  /* 0x0000002a00b87202 */ /* 0x000fe20000000f00 */
[----:B------:R1:W-:Y:S01]  /*6330*/  MUFU.EX2 R102, R6 ;  /* 0x0000000600667308 */ /* 0x0003e20000000800 */
[----:B---3--:R-:W-:Y:S01]  /*6340*/  FFMA.FTZ R5, R168, UR5, -R0 ;  /* 0x00000005a8057c23 */ /* 0x008fe20008010800 */
[----:B--2---:R-:W-:-:S03]  /*6350*/  F2FP.BF16.F32.PACK_AB R13, R100, R103 ;  /* 0x00000067640d723e */ /* 0x004fc600000010ff */
[----:B------:R2:W3:Y:S01]  /*6360*/  MUFU.EX2 R105, R5 ;  /* 0x0000000500697308 */ /* 0x0004e20000000800 */
[----:B-1----:R-:W-:-:S04]  /*6370*/  FFMA.FTZ R6, R154, UR5, -R4 ;  /* 0x000000059a067c23 */ /* 0x002fc80008010804 */
[----:B------:R1:W-:Y:S01]  /*6380*/  MUFU.EX2 R101, R6 ;  /* 0x0000000600657308 */ /* 0x0003e20000000800 */
[----:B--2---:R-:W-:Y:S01]  /*6390*/  FFMA.FTZ R5, R139, UR5, -R4 ;  /* 0x000000058b057c23 */ /* 0x004fe20008010804 */
[----:B---3--:R-:W-:-:S03]  /*63a0*/  F2FP.BF16.F32.PACK_AB R15, R105, R102 ;  /* 0x00000066690f723e */ /* 0x008fc600000010ff */
[----:B------:R2:W-:Y:S04]  /*63b0*/  MUFU.EX2 R104, R5 ;  /* 0x0000000500687308 */ /* 0x0005e80000000800 */
[C---:B------:R-:W-:Y:S01]  /*63c0*/  HMMA.16816.F32.BF16 R48, R12.reuse, R32, R72 ;  /* 0x000000200c30723c */ /* 0x040fe20000041848 */
[--C-:B-1----:R-:W-:Y:S01]  /*63d0*/  FFMA.FTZ R6, R119, UR5, -R4.reuse ;  /* 0x0000000577067c23 */ /* 0x102fe20008010804 */
[----:B------:R1:W-:Y:S04]  /*63e0*/  MUFU.EX2 R73, R7 ;  /* 0x0000000700497308 */ /* 0x0003e80000000800 */
[----:B------:R3:W-:Y:S02]  /*63f0*/  MUFU.EX2 R106, R6 ;  /* 0x00000006006a7308 */ /* 0x0007e40000000800 */
[----:B------:R-:W-:Y:S01]  /*6400*/  HMMA.16816.F32.BF16 R44, R12, R28, R64 ;  /* 0x0000001c0c2c723c */ /* 0x000fe20000041840 */
[----:B--2---:R-:W-:-:S04]  /*6410*/  FFMA.FTZ R5, R99, UR5, -R4 ;  /* 0x0000000563057c23 */ /* 0x004fc80008010804 */
[----:B------:R2:W-:Y:S03]  /*6420*/  MUFU.EX2 R99, R5 ;  /* 0x0000000500637308 */ /* 0x0005e60000000800 */
[----:B------:R-:W-:Y:S01]  /*6430*/  HMMA.16816.F32.BF16 R32, R12, R34, R68 ;  /* 0x000000220c20723c */ /* 0x000fe20000041844 */
[----:B-1----:R-:W-:Y:S01]  /*6440*/  FFMA.FTZ R7, R203, UR5, -R0 ;  /* 0x00000005cb077c23 */ /* 0x002fe20008010800 */
[----:B---3--:R-:W-:-:S03]  /*6450*/  FFMA.FTZ R6, R156, UR5, -R3 ;  /* 0x000000059c067c23 */ /* 0x008fc60008010803 */
[----:B------:R1:W-:Y:S03]  /*6460*/  MUFU.EX2 R64, R7 ;  /* 0x0000000700407308 */ /* 0x0003e60000000800 */
[----:B------:R-:W-:Y:S01]  /*6470*/  HMMA.16816.F32.BF16 R28, R12, R30, R60 ;  /* 0x0000001e0c1c723c */ /* 0x000fe2000004183c */
[----:B------:R3:W-:Y:S01]  /*6480*/  MUFU.EX2 R97, R6 ;  /* 0x0000000600617308 */ /* 0x0007e20000000800 */
[----:B--2---:R-:W-:-:S04]  /*6490*/  FFMA.FTZ R5, R144, UR5, -R3 ;  /* 0x0000000590057c23 */ /* 0x004fc80008010803 */
[----:B------:R2:W4:Y:S01]  /*64a0*/  MUFU.EX2 R98, R5 ;  /* 0x0000000500627308 */ /* 0x0005220000000800 */
[----:B-1----:R-:W-:Y:S01]  /*64b0*/  FFMA.FTZ R7, R219, UR5, -R0 ;  /* 0x00000005db077c23 */ /* 0x002fe20008010800 */
[----:B---3--:R-:W-:-:S05]  /*64c0*/  FFMA.FTZ R6, R121, UR5, -R3 ;  /* 0x0000000579067c23 */ /* 0x008fca0008010803 */
[----:B------:R-:W-:Y:S04]  /*64d0*/  MUFU.EX2 R7, R7 ;  /* 0x0000000700077308 */ /* 0x000fe80000000800 */
[----:B------:R1:W-:Y:S01]  /*64e0*/  MUFU.EX2 R95, R6 ;  /* 0x00000006005f7308 */ /* 0x0003e20000000800 */
[----:B--2---:R-:W-:Y:S01]  /*64f0*/  FFMA.FTZ R5, R115, UR5, -R3 ;  /* 0x0000000573057c23 */ /* 0x004fe20008010803 */
[----:B----4-:R-:W-:-:S03]  /*6500*/  F2FP.BF16.F32.PACK_AB R12, R98, R97 ;  /* 0x00000061620c723e */ /* 0x010fc600000010ff */
        /* <DEDUP_REMOVED lines=18> */
[C---:B------:R-:W-:Y:S01]  /*6630*/  HMMA.16816.F32.BF16 R52, R12.reuse, R22, R24 ;  /* 0x000000160c34723c */ /* 0x040fe20000041818 */
[----:B------:R1:W-:Y:S01]  /*6640*/  MUFU.EX2 R89, R6 ;  /* 0x0000000600597308 */ /* 0x0003e20000000800 */
[----:B--2---:R-:W-:Y:S01]  /*6650*/  FFMA.FTZ R5, R150, UR5, -R0 ;  /* 0x0000000596057c23 */ /* 0x004fe20008010800 */
[----:B------:R-:W2:Y:S03]  /*6660*/  LDSM.16.MT88.4 R24, [R135+0x5800] ;  /* 0x005800008718783b */ /* 0x000ea60000004200 */
[----:B------:R4:W5:Y:S02]  /*6670*/  MUFU.EX2 R79, R5 ;  /* 0x00000005004f7308 */ /* 0x0009640000000800 */
[----:B------:R-:W-:Y:S01]  /*6680*/  HMMA.16816.F32.BF16 R140, R12, R16, R140 ;  /* 0x000000100c8c723c */ /* 0x000fe2000004188c */
[----:B-1----:R-:W-:-:S07]  /*6690*/  FFMA.FTZ R6, R130, UR5, -R3 ;  /* 0x0000000582067c23 */ /* 0x002fce0008010803 */
[----:B------:R-:W-:Y:S01]  /*66a0*/  HMMA.16816.F32.BF16 R56, R12, R18, R56 ;  /* 0x000000120c38723c */ /* 0x000fe20000041838 */
[----:B------:R-:W-:Y:S02]  /*66b0*/  F2FP.BF16.F32.PACK_AB R12, R104, R101 ;  /* 0x00000065680c723e */ /* 0x000fe400000010ff */
[----:B---3--:R-:W-:Y:S01]  /*66c0*/  F2FP.BF16.F32.PACK_AB R13, R87, R85 ;  /* 0x00000055570d723e */ /* 0x008fe200000010ff */
[--C-:B----4-:R-:W-:Y:S01]  /*66d0*/  FFMA.FTZ R5, R148, UR5, -R3.reuse ;  /* 0x0000000594057c23 */ /* 0x110fe20008010803 */
[----:B------:R-:W-:Y:S01]  /*66e0*/  F2FP.BF16.F32.PACK_AB R14, R99, R106 ;  /* 0x0000006a630e723e */ /* 0x000fe200000010ff */
[----:B------:R1:W-:Y:S01]  /*66f0*/  MUFU.EX2 R75, R6 ;  /* 0x00000006004b7308 */ /* 0x0003e20000000800 */
[----:B-----5:R-:W-:Y:S01]  /*6700*/  F2FP.BF16.F32.PACK_AB R15, R79, R89 ;  /* 0x000000594f0f723e */ /* 0x020fe200000010ff */
[----:B------:R-:W-:Y:S02]  /*6710*/  LDSM.16.MT88.4 R148, [R135+0x5c00] ;  /* 0x005c00008794783b */ /* 0x000fe40000004200 */
[----:B------:R3:W4:Y:S04]  /*6720*/  MUFU.EX2 R78, R5 ;  /* 0x00000005004e7308 */ /* 0x0007280000000800 */
[----:B------:R-:W-:Y:S01]  /*6730*/  HMMA.16816.F32.BF16 R48, R12, R16, R48 ;  /* 0x000000100c30723c */ /* 0x000fe20000041830 */
[----:B-1----:R-:W-:-:S07]  /*6740*/  FFMA.FTZ R6, R109, UR5, -R3 ;  /* 0x000000056d067c23 */ /* 0x002fce0008010803 */
[C---:B------:R-:W-:Y:S01]  /*6750*/  HMMA.16816.F32.BF16 R60, R12.reuse, R18, R32 ;  /* 0x000000120c3c723c */ /* 0x040fe20000041820 */
[----:B------:R-:W1:Y:S01]  /*6760*/  LDSM.16.MT88.4 R16, [R189+0x5800] ;  /* 0x00580000bd10783b */ /* 0x000e620000004200 */
[----:B---3--:R-:W-:Y:S01]  /*6770*/  FFMA.FTZ R5, R112, UR5, -R3 ;  /* 0x0000000570057c23 */ /* 0x008fe20008010803 */
[----:B------:R3:W-:Y:S04]  /*6780*/  MUFU.EX2 R77, R6 ;  /* 0x00000006004d7308 */ /* 0x0007e80000000800 */
[----:B------:R5:W2:Y:S01]  /*6790*/  MUFU.EX2 R76, R5 ;  /* 0x00000005004c7308 */ /* 0x000aa20000000800 */
[C---:B------:R-:W-:Y:S08]  /*67a0*/  HMMA.16816.F32.BF16 R44, R12.reuse, R20, R44 ;  /* 0x000000140c2c723c */ /* 0x040ff0000004182c */
[----:B------:R-:W-:Y:S01]  /*67b0*/  HMMA.16816.F32.BF16 R28, R12, R22, R28 ;  /* 0x000000160c1c723c */ /* 0x000fe2000004181c */
[--C-:B---3--:R-:W-:Y:S01]  /*67c0*/  FFMA.FTZ R6, R128, UR5, -R2.reuse ;  /* 0x0000000580067c23 */ /* 0x108fe20008010802 */
[----:B----4-:R-:W-:Y:S01]  /*67d0*/  F2FP.BF16.F32.PACK_AB R12, R75, R78 ;  /* 0x0000004e4b0c723e */ /* 0x010fe200000010ff */
[----:B------:R-:W3:Y:S01]  /*67e0*/  LDSM.16.MT88.4 R20, [R189+0x5c00] ;  /* 0x005c0000bd14783b */ /* 0x000ee20000004200 */
[----:B-----5:R-:W-:Y:S01]  /*67f0*/  FFMA.FTZ R5, R164, UR5, -R2 ;  /* 0x00000005a4057c23 */ /* 0x020fe20008010802 */
[----:B------:R4:W-:Y:S01]  /*6800*/  MUFU.EX2 R74, R6 ;  /* 0x00000006004a7308 */ /* 0x0009e20000000800 */
[----:B--2---:R-:W-:-:S03]  /*6810*/  F2FP.BF16.F32.PACK_AB R14, R77, R76 ;  /* 0x0000004c4d0e723e */ /* 0x004fc600000010ff */
[----:B------:R2:W5:Y:S01]  /*6820*/  MUFU.EX2 R71, R5 ;  /* 0x0000000500477308 */ /* 0x0005620000000800 */
[----:B----4-:R-:W-:Y:S01]  /*6830*/  FFMA.FTZ R6, R180, UR5, -R4 ;  /* 0x00000005b4067c23 */ /* 0x010fe20008010804 */
[----:B--2---:R-:W-:-:S03]  /*6840*/  FFMA.FTZ R5, R120, UR5, -R2 ;  /* 0x0000000578057c23 */ /* 0x004fc60008010802 */
[----:B------:R2:W-:Y:S01]  /*6850*/  MUFU.EX2 R70, R6 ;  /* 0x0000000600467308 */ /* 0x0005e20000000800 */
[----:B-----5:R-:W-:-:S03]  /*6860*/  F2FP.BF16.F32.PACK_AB R13, R73, R71 ;  /* 0x00000047490d723e */ /* 0x020fc600000010ff */
[----:B------:R4:W5:Y:S01]  /*6870*/  MUFU.EX2 R72, R5 ;  /* 0x0000000500487308 */ /* 0x0009620000000800 */
[--C-:B--2---:R-:W-:Y:S01]  /*6880*/  FFMA.FTZ R6, R146, UR5, -R4.reuse ;  /* 0x0000000592067c23 */ /* 0x104fe20008010804 */
[----:B----4-:R-:W-:Y:S01]  /*6890*/  FFMA.FTZ R5, R212, UR5, -R4 ;  /* 0x00000005d4057c23 */ /* 0x010fe20008010804 */
[----:B-----5:R-:W-:Y:S02]  /*68a0*/  F2FP.BF16.F32.PACK_AB R15, R72, R74 ;  /* 0x0000004a480f723e */ /* 0x020fe400000010ff */
[----:B------:R2:W-:Y:S04]  /*68b0*/  MUFU.EX2 R68, R6 ;  /* 0x0000000600447308 */ /* 0x0005e80000000800 */
[----:B------:R4:W5:Y:S01]  /*68c0*/  MUFU.EX2 R69, R5 ;  /* 0x0000000500457308 */ /* 0x0009620000000800 */
[----:B------:R-:W-:Y:S01]  /*68d0*/  HMMA.16816.F32.BF16 R144, R12, R26, R56 ;  /* 0x0000001a0c90723c */ /* 0x000fe20000041838 */
[----:B--2---:R-:W-:-:S07]  /*68e0*/  FFMA.FTZ R6, R182, UR5, -R0 ;  /* 0x00000005b6067c23 */ /* 0x004fce0008010800 */
[C---:B-1----:R-:W-:Y:S01]  /*68f0*/  HMMA.16816.F32.BF16 R32, R12.reuse, R18, R52 ;  /* 0x000000120c20723c */ /* 0x042fe20000041834 */
[----:B----4-:R-:W-:Y:S01]  /*6900*/  FFMA.FTZ R5, R167, UR5, -R4 ;  /* 0x00000005a7057c23 */ /* 0x010fe20008010804 */
[----:B------:R1:W-:Y:S04]  /*6910*/  MUFU.EX2 R65, R6 ;  /* 0x0000000600417308 */ /* 0x0003e80000000800 */
[----:B------:R2:W4:Y:S02]  /*6920*/  MUFU.EX2 R67, R5 ;  /* 0x0000000500437308 */ /* 0x0005240000000800 */
[C---:B------:R-:W-:Y:S08]  /*6930*/  HMMA.16816.F32.BF16 R140, R12.reuse, R24, R140 ;  /* 0x000000180c8c723c */ /* 0x040ff0000004188c */
[----:B------:R-:W-:Y:S01]  /*6940*/  HMMA.16816.F32.BF16 R156, R12, R16, R156 ;  /* 0x000000100c9c723c */ /* 0x000fe2000004189c */
[----:B-----5:R-:W-:Y:S01]  /*6950*/  F2FP.BF16.F32.PACK_AB R12, R70, R69 ;  /* 0x00000045460c723e */ /* 0x020fe200000010ff */
[----:B-1----:R-:W-:Y:S01]  /*6960*/  FFMA.FTZ R6, R88, UR5, -R3 ;  /* 0x0000000558067c23 */ /* 0x002fe20008010803 */
[----:B--2---:R-:W-:Y:S01]  /*6970*/  FFMA.FTZ R5, R217, UR5, -R0 ;  /* 0x00000005d9057c23 */ /* 0x004fe20008010800 */
[----:B----4-:R-:W-:-:S02]  /*6980*/  F2FP.BF16.F32.PACK_AB R14, R68, R67 ;  /* 0x00000043440e723e */ /* 0x010fc400000010ff */
[----:B------:R1:W-:Y:S04]  /*6990*/  MUFU.EX2 R53, R6 ;  /* 0x0000000600357308 */ /* 0x0003e80000000800 */
[----:B------:R2:W4:Y:S01]  /*69a0*/  MUFU.EX2 R66, R5 ;  /* 0x0000000500427308 */ /* 0x0005220000000800 */
[----:B-1----:R-:W-:Y:S01]  /*69b0*/  FFMA.FTZ R6, R211, UR5, -R4 ;  /* 0x00000005d3067c23 */ /* 0x002fe20008010804 */
[----:B--2---:R-:W-:Y:S01]  /*69c0*/  FFMA.FTZ R5, R36, UR5, -R0 ;  /* 0x0000000524057c23 */ /* 0x004fe20008010800 */
[----:B----4-:R-:W-:Y:S01]  /*69d0*/  F2FP.BF16.F32.PACK_AB R13, R64, R66 ;  /* 0x00000042400d723e */ /* 0x010fe200000010ff */
[----:B------:R-:W-:Y:S02]  /*69e0*/  FADD.FTZ R36, R249, R248 ;  /* 0x000000f8f9247221 */ /* 0x000fe40000010000 */
[----:B------:R1:W2:Y:S02]  /*69f0*/  MUFU.EX2 R56, R5 ;  /* 0x0000000500387308 */ /* 0x0002a40000000800 */
[----:B-1----:R-:W-:Y:S01]  /*6a00*/  FFMA.FTZ R5, R166, UR5, -R3 ;  /* 0x00000005a6057c23 */ /* 0x002fe20008010803 */
[----:B--2---:R-:W-:-:S03]  /*6a10*/  F2FP.BF16.F32.PACK_AB R15, R56, R65 ;  /* 0x00000041380f723e */ /* 0x004fc600000010ff */
[----:B------:R1:W2:Y:S04]  /*6a20*/  MUFU.EX2 R52, R5 ;  /* 0x0000000500347308 */ /* 0x0002a80000000800 */
[C---:B------:R-:W-:Y:S08]  /*6a30*/  HMMA.16816.F32.BF16 R136, R12.reuse, R24, R48 ;  /* 0x000000180c88723c */ /* 0x040ff00000041830 */
[C---:B------:R-:W-:Y:S01]  /*6a40*/  HMMA.16816.F32.BF16 R44, R12.reuse, R16, R44 ;  /* 0x000000100c2c723c */ /* 0x040fe2000004182c */
[----:B------:R-:W-:Y:S01]  /*6a50*/  FADD.FTZ R16, R251, R238 ;  /* 0x000000eefb107221 */ /* 0x000fe20000010000 */
[--C-:B-1----:R-:W-:Y:S01]  /*6a60*/  FFMA.FTZ R5, R162, UR5, -R3.reuse ;  /* 0x00000005a2057c23 */ /* 0x102fe20008010803 */
[----:B------:R-:W-:Y:S01]  /*6a70*/  FFMA.FTZ R3, R86, UR5, -R3 ;  /* 0x0000000556037c23 */ /* 0x000fe20008010803 */
[----:B------:R-:W-:Y:S01]  /*6a80*/  FADD.FTZ R17, R236, R234 ;  /* 0x000000eaec117221 */ /* 0x000fe20000010000 */
[----:B--2---:R-:W-:Y:S01]  /*6a90*/  F2FP.BF16.F32.PACK_AB R160, R53, R52 ;  /* 0x0000003435a0723e */ /* 0x004fe200000010ff */
[----:B------:R1:W-:Y:S02]  /*6aa0*/  MUFU.EX2 R54, R5 ;  /* 0x0000000500367308 */ /* 0x0003e40000000800 */
[C---:B------:R-:W-:Y:S02]  /*6ab0*/  HMMA.16816.F32.BF16 R24, R12.reuse, R26, R60 ;  /* 0x0000001a0c18723c */ /* 0x040fe4000004183c */
[----:B------:R2:W4:Y:S06]  /*6ac0*/  MUFU.EX2 R43, R3 ;  /* 0x00000003002b7308 */ /* 0x00052c0000000800 */
[----:B------:R-:W-:Y:S01]  /*6ad0*/  HMMA.16816.F32.BF16 R28, R12, R18, R28 ;  /* 0x000000120c1c723c */ /* 0x000fe2000004181c */
[----:B------:R-:W-:Y:S01]  /*6ae0*/  MUFU.EX2 R15, R6 ;  /* 0x00000006000f7308 */ /* 0x000fe20000000800 */
[----:B-1----:R-:W-:-:S04]  /*6af0*/  FFMA.FTZ R5, R202, UR5, -R2 ;  /* 0x00000005ca057c23 */ /* 0x002fc80008010802 */
[----:B------:R1:W-:Y:S01]  /*6b00*/  MUFU.EX2 R48, R5 ;  /* 0x0000000500307308 */ /* 0x0003e20000000800 */
[----:B--2---:R-:W-:Y:S01]  /*6b10*/  FFMA.FTZ R3, R179, UR5, -R2 ;  /* 0x00000005b3037c23 */ /* 0x004fe20008010802 */
[----:B----4-:R-:W-:-:S03]  /*6b20*/  F2FP.BF16.F32.PACK_AB R162, R43, R54 ;  /* 0x000000362ba2723e */ /* 0x010fc600000010ff */
[----:B------:R2:W4:Y:S01]  /*6b30*/  MUFU.EX2 R49, R3 ;  /* 0x0000000300317308 */ /* 0x0005220000000800 */
[--C-:B-1----:R-:W-:Y:S01]  /*6b40*/  FFMA.FTZ R5, R37, UR5, -R2.reuse ;  /* 0x0000000525057c23 */ /* 0x102fe20008010802 */
[----:B------:R-:W-:-:S03]  /*6b50*/  FFMA.FTZ R2, R82, UR5, -R2 ;  /* 0x0000000552027c23 */ /* 0x000fc60008010802 */
[----:B------:R1:W-:Y:S01]  /*6b60*/  MUFU.EX2 R37, R5 ;  /* 0x0000000500257308 */ /* 0x0003e20000000800 */
[--C-:B--2---:R-:W-:Y:S01]  /*6b70*/  FFMA.FTZ R3, R215, UR5, -R4.reuse ;  /* 0x00000005d7037c23 */ /* 0x104fe20008010804 */
[----:B----4-:R-:W-:Y:S02]  /*6b80*/  F2FP.BF16.F32.PACK_AB R161, R49, R48 ;  /* 0x0000003031a1723e */ /* 0x010fe400000010ff */
[----:B------:R2:W4:Y:S04]  /*6b90*/  MUFU.EX2 R42, R2 ;  /* 0x00000002002a7308 */ /* 0x0005280000000800 */
[----:B------:R5:W3:Y:S01]  /*6ba0*/  MUFU.EX2 R18, R3 ;  /* 0x0000000300127308 */ /* 0x000ae20000000800 */
[--C-:B-1----:R-:W-:Y:S01]  /*6bb0*/  FFMA.FTZ R5, R209, UR5, -R4.reuse ;  /* 0x00000005d1057c23 */ /* 0x102fe20008010804 */
[----:B------:R-:W-:Y:S01]  /*6bc0*/  FFMA.FTZ R4, R90, UR5, -R4 ;  /* 0x000000055a047c23 */ /* 0x000fe20008010804 */
[--C-:B--2---:R-:W-:Y:S01]  /*6bd0*/  FFMA.FTZ R2, R84, UR5, -R0.reuse ;  /* 0x0000000554027c23 */ /* 0x104fe20008010800 */
[----:B------:R-:W-:-:S02]  /*6be0*/  FFMA.FTZ R0, R218, UR5, -R0 ;  /* 0x00000005da007c23 */ /* 0x000fc40008010800 */
[----:B------:R1:W-:Y:S01]  /*6bf0*/  MUFU.EX2 R14, R4 ;  /* 0x00000004000e7308 */ /* 0x0003e20000000800 */
[----:B----4-:R-:W-:Y:S01]  /*6c00*/  F2FP.BF16.F32.PACK_AB R163, R42, R37 ;  /* 0x000000252aa3723e */ /* 0x010fe200000010ff */
[----:B-----5:R-:W-:Y:S01]  /*6c10*/  FADD.FTZ R3, R250, R17 ;  /* 0x00000011fa037221 */ /* 0x020fe20000010000 */
[----:B---3--:R-:W-:Y:S01]  /*6c20*/  F2FP.BF16.F32.PACK_AB R164, R15, R18 ;  /* 0x000000120fa4723e */ /* 0x008fe200000010ff */
[----:B------:R2:W3:Y:S04]  /*6c30*/  MUFU.EX2 R13, R0 ;  /* 0x00000000000d7308 */ /* 0x0004e80000000800 */
[----:B------:R4:W5:Y:S01]  /*6c40*/  MUFU.EX2 R12, R2 ;  /* 0x00000002000c7308 */ /* 0x0009620000000800 */
[----:B------:R-:W-:Y:S03]  /*6c50*/  HMMA.16816.F32.BF16 R140, R160, R148, R140 ;  /* 0x00000094a08c723c */ /* 0x000fe6000004188c */
[----:B------:R5:W5:Y:S01]  /*6c60*/  MUFU.EX2 R19, R5 ;  /* 0x0000000500137308 */ /* 0x000b620000000800 */
[----:B-1----:R-:W-:-:S04]  /*6c70*/  FADD.FTZ R4, R204, R16 ;  /* 0x00000010cc047221 */ /* 0x002fc80000010000 */
[----:B------:R-:W-:Y:S01]  /*6c80*/  HMMA.16816.F32.BF16 R144, R160, R150, R144 ;  /* 0x00000096a090723c */ /* 0x000fe20000041890 */
[----:B--2---:R-:W-:Y:S01]  /*6c90*/  FADD.FTZ R0, R81, R184 ;  /* 0x000000b851007221 */ /* 0x004fe20000010000 */
[----:B---3--:R-:W-:Y:S01]  /*6ca0*/  F2FP.BF16.F32.PACK_AB R167, R13, R7 ;  /* 0x000000070da7723e */ /* 0x008fe200000010ff */
[----:B----4-:R-:W-:Y:S02]  /*6cb0*/  FADD.FTZ R2, R214, R36 ;  /* 0x00000024d6027221 */ /* 0x010fe40000010000 */
[----:B------:R-:W-:-:S03]  /*6cc0*/  FADD.FTZ R0, R172, R0 ;  /* 0x00000000ac007221 */ /* 0x000fc60000010000 */
[C---:B------:R-:W-:Y:S01]  /*6cd0*/  HMMA.16816.F32.BF16 R156, R160.reuse, R20, R156 ;  /* 0x00000014a09c723c */ /* 0x040fe2000004189c */
[----:B-----5:R-:W-:Y:S01]  /*6ce0*/  FADD.FTZ R5, R186, R4 ;  /* 0x00000004ba057221 */ /* 0x020fe20000010000 */
[----:B------:R-:W-:Y:S01]  /*6cf0*/  FADD.FTZ R4, R252, R3 ;  /* 0x00000003fc047221 */ /* 0x000fe20000010000 */
        /* <DEDUP_REMOVED lines=114> */
[----:B------:R-:W-:Y:S01]  /*7420*/  MOV R181, R205 ;  /* 0x000000cd00b57202 */ /* 0x000fe20000000f00 */
[----:B------:R1:W-:Y:S01]  /*7430*/  STL [R1+0x18], R4 ;  /* 0x0000180401007387 */ /* 0x0003e20000100800 */
[----:B------:R-:W-:Y:S01]  /*7440*/  F2FP.BF16.F32.PACK_AB R165, R11, R12 ;  /* 0x0000000c0ba5723e */ /* 0x000fe200000010ff */
[----:B------:R-:W-:Y:S01]  /*7450*/  HMMA.16816.F32.BF16 R160, R160, R22, R32 ;  /* 0x00000016a0a0723c */ /* 0x000fe20000041820 */
[----:B------:R-:W-:Y:S01]  /*7460*/  ISETP.GT.AND P0, PT, R80, R181, PT ;  /* 0x000000b55000720c */ /* 0x000fe20003f04270 */
[----:B------:R1:W-:Y:S01]  /*7470*/  STL [R1+0x20], R3 ;  /* 0x0000200301007387 */ /* 0x0003e20000100800 */
[----:B------:R-:W-:-:S03]  /*7480*/  F2FP.BF16.F32.PACK_AB R166, R14, R19 ;  /* 0x000000130ea6723e */ /* 0x000fc600000010ff */
[----:B------:R1:W-:Y:S04]  /*7490*/  STL [R1+0x24], R0 ;  /* 0x0000240001007387 */ /* 0x0003e80000100800 */
[----:B------:R1:W-:Y:S01]  /*74a0*/  STL [R1+0x1c], R2 ;  /* 0x00001c0201007387 */ /* 0x0003e20000100800 */
[C---:B------:R-:W-:Y:S08]  /*74b0*/  HMMA.16816.F32.BF16 R136, R164.reuse, R148, R136 ;  /* 0x00000094a488723c */ /* 0x040ff00000041888 */
[C---:B------:R-:W-:Y:S08]  /*74c0*/  HMMA.16816.F32.BF16 R148, R164.reuse, R150, R24 ;  /* 0x00000096a494723c */ /* 0x040ff00000041818 */
[C---:B------:R-:W-:Y:S08]  /*74d0*/  HMMA.16816.F32.BF16 R152, R164.reuse, R20, R44 ;  /* 0x00000014a498723c */ /* 0x040ff0000004182c */
[----:B------:R-:W-:Y:S01]  /*74e0*/  HMMA.16816.F32.BF16 R164, R164, R22, R28 ;  /* 0x00000016a4a4723c */ /* 0x000fe2000004181c */
[----:B------:R-:W-:-:S04]  /*74f0*/  NOP ;  /* 0x0000000000007918 */ /* 0x000fc80000000000 */
[----:B-1----:R-:W-:-:S15]  /*7500*/  @!P0 BRA `(.L_x_199) ;  /* 0x0000005c00d48947 */ /* 0x002fde0003800000 */
[----:B------:R-:W2:Y:S01]  /*7510*/  LDL R42, [R1+0x10] ;  /* 0x00001000012a7983 */ /* 0x000ea20000100800 */
[----:B------:R-:W-:-:S04]  /*7520*/  DEPBAR.LE SB0, 0x0 ;  /* 0x000080000000791a */ /* 0x000fc80000000000 */
[----:B------:R-:W3:Y:S04]  /*7530*/  LDL R200, [R1+0xc] ;  /* 0x00000c0001c87983 */ /* 0x000ee80000100800 */
[----:B------:R-:W4:Y:S04]  /*7540*/  LDL R213, [R1+0x8] ;  /* 0x0000080001d57983 */ /* 0x000f280000100800 */
[----:B------:R-:W5:Y:S01]  /*7550*/  LDL R205, [R1+0x28] ;  /* 0x0000280001cd7983 */ /* 0x000f620000100800 */
[C---:B------:R-:W-:Y:S01]  /*7560*/  IMAD.SHL.U32 R2, R198.reuse, 0x20, RZ ;  /* 0x00000020c6027824 */ /* 0x040fe200078e00ff */
[----:B------:R-:W-:Y:S01]  /*7570*/  SHF.L.U64.HI R3, R198, 0x5, R199 ;  /* 0x00000005c6037819 */ /* 0x000fe200000102c7 */
[----:B------:R-:W-:Y:S01]  /*7580*/  IMAD.MOV.U32 R43, RZ, RZ, R181 ;  /* 0x000000ffff2b7224 */ /* 0x000fe200078e00b5 */
[----:B------:R-:W-:Y:S01]  /*7590*/  BAR.SYNC.DEFER_BLOCKING 0x0 ;  /* 0x0000000000007b1d */ /* 0x000fe20000010000 */
[----:B--2---:R-:W-:-:S04]  /*75a0*/  VIADD R252, R42, 0xfffffffe ;  /* 0xfffffffe2afc7836 */ /* 0x004fc80000000000 */
[----:B------:R-:W-:-:S04]  /*75b0*/  IMAD.WIDE.U32 R4, R252, R198, RZ ;  /* 0x000000c6fc047225 */ /* 0x000fc800078e00ff */
[----:B------:R-:W-:Y:S01]  /*75c0*/  IMAD R11, R252, R199, R5 ;  /* 0x000000c7fc0b7224 */ /* 0x000fe200078e0205 */
[----:B------:R-:W-:-:S04]  /*75d0*/  LEA R0, P0, R4, R2, 0x7 ;  /* 0x0000000204007211 */ /* 0x000fc800078038ff */
[----:B------:R-:W-:Y:S02]  /*75e0*/  IADD3 R5, P1, PT, R0, R2, RZ ;  /* 0x0000000200057210 */ /* 0x000fe40007f3e0ff */
[----:B------:R-:W-:Y:S02]  /*75f0*/  LEA.HI.X R2, R4, R3, R11, 0x7, P0 ;  /* 0x0000000304027211 */ /* 0x000fe400000f3c0b */
[----:B------:R-:W-:Y:S02]  /*7600*/  LEA R7, P0, R198, R0, 0x6 ;  /* 0x00000000c6077211 */ /* 0x000fe400078030ff */
[-C--:B---3--:R-:W-:Y:S01]  /*7610*/  LEA R16, P3, R4, R200.reuse, 0x8 ;  /* 0x000000c804107211 */ /* 0x088fe200078640ff */
[----:B------:R-:W-:Y:S01]  /*7620*/  IMAD.X R3, R2, 0x1, R3, P1 ;  /* 0x0000000102037824 */ /* 0x000fe200008e0603 */
[-C--:B------:R-:W-:Y:S02]  /*7630*/  LEA R14, P2, R0, R200.reuse, 0x1 ;  /* 0x000000c8000e7211 */ /* 0x080fe400078408ff */
[----:B------:R-:W-:-:S02]  /*7640*/  LEA R12, P1, R5, R200, 0x1 ;  /* 0x000000c8050c7211 */ /* 0x000fc400078208ff */
[----:B------:R-:W-:Y:S02]  /*7650*/  LEA.HI.X R18, R198, R2, R199, 0x6, P0 ;  /* 0x00000002c6127211 */ /* 0x000fe400000f34c7 */
[----:B------:R-:W-:Y:S02]  /*7660*/  LEA R6, P0, R7, R200, 0x1 ;  /* 0x000000c807067211 */ /* 0x000fe400078008ff */
[-C--:B----4-:R-:W-:Y:S02]  /*7670*/  LEA.HI.X R17, R4, R213.reuse, R11, 0x8, P3 ;  /* 0x000000d504117211 */ /* 0x090fe400018f440b */
[-C--:B------:R-:W-:Y:S02]  /*7680*/  LEA.HI.X R15, R0, R213.reuse, R2, 0x1, P2 ;  /* 0x000000d5000f7211 */ /* 0x080fe400010f0c02 */
[-C--:B------:R-:W-:Y:S01]  /*7690*/  LEA.HI.X R13, R5, R213.reuse, R3, 0x1, P1 ;  /* 0x000000d5050d7211 */ /* 0x080fe200008f0c03 */
[----:B------:R-:W-:Y:S01]  /*76a0*/  @!PT LDS RZ, [RZ] ;  /* 0x00000000fffff984 */ /* 0x000fe20000000800 */
[----:B------:R-:W-:Y:S01]  /*76b0*/  @!PT LDS RZ, [RZ] ;  /* 0x00000000fffff984 */ /* 0x000fe20000000800 */
[----:B------:R-:W-:Y:S01]  /*76c0*/  @!PT LDS RZ, [RZ] ;  /* 0x00000000fffff984 */ /* 0x000fe20000000800 */
[----:B------:R-:W-:Y:S01]  /*76d0*/  LDGSTS.E.BYPASS.LTC128B.128 [R216+0x4000], desc[UR14][R16.64] ;  /* 0x0400000010d87fae */ /* 0x000fe2000b981a0e */
[----:B------:R-:W-:-:S03]  /*76e0*/  LEA.HI.X R7, R7, R213, R18, 0x1, P0 ;  /* 0x000000d507077211 */ /* 0x000fc600000f0c12 */
[----:B------:R-:W-:Y:S04]  /*76f0*/  LDGSTS.E.BYPASS.LTC128B.128 [R216+0x4800], desc[UR14][R14.64] ;  /* 0x048000000ed87fae */ /* 0x000fe8000b981a0e */
[----:B------:R-:W-:Y:S04]  /*7700*/  LDGSTS.E.BYPASS.LTC128B.128 [R216+0x5000], desc[UR14][R12.64] ;  /* 0x050000000cd87fae */ /* 0x000fe8000b981a0e */
[----:B------:R1:W-:Y:S04]  /*7710*/  LDGSTS.E.BYPASS.LTC128B.128 [R216+0x5800], desc[UR14][R6.64] ;  /* 0x0580000006d87fae */ /* 0x0003e8000b981a0e */
[----:B------:R-:W-:Y:S04]  /*7720*/  LDSM.16.M88.4 R60, [R188+0x3800] ;  /* 0x00380000bc3c783b */ /* 0x000fe80000000200 */
[----:B------:R-:W-:Y:S04]  /*7730*/  LDSM.16.M88.4 R80, [R188+0x2400] ;  /* 0x00240000bc50783b */ /* 0x000fe80000000200 */
[----:B------:R-:W-:Y:S04]  /*7740*/  LDSM.16.M88.4 R84, [R188+0x2000] ;  /* 0x00200000bc54783b */ /* 0x000fe80000000200 */
[----:B------:R-:W-:Y:S04]  /*7750*/  LDSM.16.M88.4 R76, [R188+0x2800] ;  /* 0x00280000bc4c783b */ /* 0x000fe80000000200 */
[----:B------:R-:W-:Y:S04]  /*7760*/  LDSM.16.M88.4 R72, [R188+0x2c00] ;  /* 0x002c0000bc48783b */ /* 0x000fe80000000200 */
[----:B------:R-:W-:Y:S04]  /*7770*/  LDSM.16.M88.4 R68, [R188+0x3000] ;  /* 0x00300000bc44783b */ /* 0x000fe80000000200 */
[----:B-1----:R-:W1:Y:S04]  /*7780*/  LDSM.16.M88.4 R4, [R191+0x1000] ;  /* 0x00100000bf04783b */ /* 0x002e680000000200 */
[----:B------:R-:W2:Y:S04]  /*7790*/  LDSM.16.M88.4 R64, [R188+0x3400] ;  /* 0x00340000bc40783b */ /* 0x000ea80000000200 */
[----:B------:R-:W3:Y:S04]  /*77a0*/  LDSM.16.M88.4 R56, [R188+0x3c00] ;  /* 0x003c0000bc38783b */ /* 0x000ee80000000200 */
[----:B------:R-:W-:Y:S04]  /*77b0*/  LDSM.16.M88.4 R12, [R192+0x1000] ;  /* 0x00100000c00c783b */ /* 0x000fe80000000200 */
[----:B------:R-:W4:Y:S04]  /*77c0*/  LDSM.16.M88.4 R20, [R190+0x3800] ;  /* 0x00380000be14783b */ /* 0x000f280000000200 */
[----:B------:R-:W4:Y:S04]  /*77d0*/  LDSM.16.M88.4 R48, [R190+0x2400] ;  /* 0x00240000be30783b */ /* 0x000f280000000200 */
[----:B------:R-:W4:Y:S04]  /*77e0*/  LDSM.16.M88.4 R88, [R190+0x3c00] ;  /* 0x003c0000be58783b */ /* 0x000f280000000200 */
[----:B------:R-:W4:Y:S04]  /*77f0*/  LDSM.16.M88.4 R24, [R190+0x3400] ;  /* 0x00340000be18783b */ /* 0x000f280000000200 */
[----:B------:R-:W4:Y:S04]  /*7800*/  LDSM.16.M88.4 R44, [R190+0x2800] ;  /* 0x00280000be2c783b */ /* 0x000f280000000200 */
[----:B------:R-:W4:Y:S01]  /*7810*/  LDSM.16.M88.4 R16, [R191] ;  /* 0x00000000bf10783b */ /* 0x000f220000000200 */
[C---:B-1----:R-:W-:Y:S03]  /*7820*/  HMMA.16816.F32.BF16 R100, R4.reuse, R60, RZ ;  /* 0x0000003c0464723c */ /* 0x042fe600000418ff */
[----:B------:R-:W1:Y:S04]  /*7830*/  LDSM.16.M88.4 R28, [R190+0x3000] ;  /* 0x00300000be1c783b */ /* 0x000e680000000200 */
[----:B------:R-:W1:Y:S01]  /*7840*/  LDSM.16.M88.4 R32, [R190+0x2c00] ;  /* 0x002c0000be20783b */ /* 0x000e620000000200 */
[----:B------:R-:W-:Y:S03]  /*7850*/  HMMA.16816.F32.BF16 R120, R4, R80, RZ ;  /* 0x000000500478723c */ /* 0x000fe600000418ff */
[----:B------:R-:W1:Y:S01]  /*7860*/  LDSM.16.M88.4 R52, [R190+0x2000] ;  /* 0x00200000be34783b */ /* 0x000e620000000200 */
[----:B-----5:R-:W-:-:S03]  /*7870*/  IMAD.MOV.U32 R0, RZ, RZ, R205 ;  /* 0x000000ffff007224 */ /* 0x020fc600078e00cd */
[----:B------:R-:W0:Y:S01]  /*7880*/  LDGDEPBAR ;  /* 0x00000000000079af */ /* 0x000e220000000000 */
[C---:B------:R-:W-:Y:S08]  /*7890*/  HMMA.16816.F32.BF16 R128, R4.reuse, R84, RZ ;  /* 0x000000540480723c */ /* 0x040ff000000418ff */
[C---:B------:R-:W-:Y:S08]  /*78a0*/  HMMA.16816.F32.BF16 R116, R4.reuse, R76, RZ ;  /* 0x0000004c0474723c */ /* 0x040ff000000418ff */
[C---:B------:R-:W-:Y:S08]  /*78b0*/  HMMA.16816.F32.BF16 R112, R4.reuse, R72, RZ ;  /* 0x000000480470723c */ /* 0x040ff000000418ff */
[C---:B------:R-:W-:Y:S08]  /*78c0*/  HMMA.16816.F32.BF16 R108, R4.reuse, R68, RZ ;  /* 0x00000044046c723c */ /* 0x040ff000000418ff */
[C---:B--2---:R-:W-:Y:S08]  /*78d0*/  HMMA.16816.F32.BF16 R104, R4.reuse, R64, RZ ;  /* 0x000000400468723c */ /* 0x044ff000000418ff */
[C---:B---3--:R-:W-:Y:S08]  /*78e0*/  HMMA.16816.F32.BF16 R96, R4.reuse, R56, RZ ;  /* 0x000000380460723c */ /* 0x048ff000000418ff */
        /* <DEDUP_REMOVED lines=8> */
[C---:B----4-:R-:W-:Y:S08]  /*7970*/  HMMA.16816.F32.BF16 R4, R12.reuse, R20, R100 ;  /* 0x000000140c04723c */ /* 0x050ff00000041864 */
[----:B------:R-:W-:Y:S11]  /*7980*/  HMMA.16816.F32.BF16 R220, R12, R48, R120 ;  /* 0x000000300cdc723c */ /* 0x000ff60000041878 */
[----:B------:R-:W-:-:S02]  /*7990*/  IMAD.MOV.U32 R122, RZ, RZ, R7 ;  /* 0x000000ffff7a7224 */ /* 0x000fc400078e0007 */
[----:B------:R-:W-:Y:S02]  /*79a0*/  IMAD.MOV.U32 R218, RZ, RZ, R5 ;  /* 0x000000ffffda7224 */ /* 0x000fe400078e0005 */
[----:B------:R-:W-:Y:S02]  /*79b0*/  IMAD.MOV.U32 R134, RZ, RZ, R4 ;  /* 0x000000ffff867224 */ /* 0x000fe400078e0004 */
[----:B------:R-:W-:Y:S02]  /*79c0*/  IMAD.MOV.U32 R37, RZ, RZ, R6 ;  /* 0x000000ffff257224 */ /* 0x000fe400078e0006 */
[----:B------:R-:W-:-:S15]  /*79d0*/  HMMA.16816.F32.BF16 R4, R12, R88, R96 ;  /* 0x000000580c04723c */ /* 0x000fde0000041860 */
[----:B------:R-:W-:-:S04]  /*79e0*/  NOP ;  /* 0x0000000000007918 */ /* 0x000fc80000000000 */
[----:B------:R-:W-:Y:S02]  /*79f0*/  IMAD.MOV.U32 R120, RZ, RZ, R5 ;  /* 0x000000ffff787224 */ /* 0x000fe400078e0005 */
[----:B------:R-:W-:Y:S02]  /*7a00*/  IMAD.MOV.U32 R11, RZ, RZ, R4 ;  /* 0x000000ffff0b7224 */ /* 0x000fe400078e0004 */
[----:B------:R-:W-:Y:S02]  /*7a10*/  IMAD.MOV.U32 R3, RZ, RZ, R7 ;  /* 0x000000ffff037224 */ /* 0x000fe400078e0007 */
[----:B------:R-:W-:Y:S02]  /*7a20*/  IMAD.MOV.U32 R2, RZ, RZ, R6 ;  /* 0x000000ffff027224 */ /* 0x000fe400078e0006 */
[----:B------:R-:W2:Y:S01]  /*7a30*/  LDSM.16.M88.4 R4, [R192] ;  /* 0x00000000c004783b */ /* 0x000ea20000000200 */
[----:B------:R-:W-:Y:S01]  /*7a40*/  HMMA.16816.F32.BF16 R204, R12, R24, R104 ;  /* 0x000000180ccc723c */ /* 0x000fe20000041868 */
[----:B------:R-:W-:Y:S01]  /*7a50*/  IMAD R0, R42, 0x80, R0 ;  /* 0x000000802a007824 */ /* 0x000fe200078e0200 */
[----:B------:R-:W-:-:S06]  /*7a60*/  DEPBAR.LE SB0, 0x0 ;  /* 0x000080000000791a */ /* 0x000fcc0000000000 */
[----:B------:R-:W-:Y:S08]  /*7a70*/  HMMA.16816.F32.BF16 R228, R12, R44, R116 ;  /* 0x0000002c0ce4723c */ /* 0x000ff00000041874 */
[----:B------:R-:W-:Y:S08]  /*7a80*/  HMMA.16816.F32.BF16 R116, R16, R84, RZ ;  /* 0x000000541074723c */ /* 0x000ff000000418ff */
[----:B-1----:R-:W-:Y:S08]  /*7a90*/  HMMA.16816.F32.BF16 R244, R12, R28, R108 ;  /* 0x0000001c0cf4723c */ /* 0x002ff0000004186c */
[C---:B------:R-:W-:Y:S08]  /*7aa0*/  HMMA.16816.F32.BF16 R108, R16.reuse, R80, RZ ;  /* 0x00000050106c723c */ /* 0x040ff000000418ff */
[----:B------:R-:W-:Y:S01]  /*7ab0*/  HMMA.16816.F32.BF16 R104, R16, R82, RZ ;  /* 0x000000521068723c */ /* 0x000fe200000418ff */
[----:B------:R-:W-:-:S07]  /*7ac0*/  IMAD.MOV.U32 R121, RZ, RZ, R205 ;  /* 0x000000ffff797224 */ /* 0x000fce00078e00cd */
[----:B------:R-:W-:Y:S01]  /*7ad0*/  HMMA.16816.F32.BF16 R248, R12, R90, R92 ;  /* 0x0000005a0cf8723c */ /* 0x000fe2000004185c */
[----:B------:R-:W-:-:S07]  /*7ae0*/  IMAD.MOV.U32 R217, RZ, RZ, R204 ;  /* 0x000000ffffd97224 */ /* 0x000fce00078e00cc */
[----:B------:R-:W-:Y:S01]  /*7af0*/  HMMA.16816.F32.BF16 R100, R16, R76, RZ ;  /* 0x0000004c1064723c */ /* 0x000fe200000418ff */
[----:B------:R-:W-:-:S07]  /*7b00*/  IMAD.MOV.U32 R36, RZ, RZ, R207 ;  /* 0x000000ffff247224 */ /* 0x000fce00078e00cf */
[----:B------:R-:W-:Y:S01]  /*7b10*/  HMMA.16816.F32.BF16 R92, R16, R72, RZ ;  /* 0x00000048105c723c */ /* 0x000fe200000418ff */
[----:B------:R-:W-:-:S07]  /*7b20*/  IMAD.MOV.U32 R219, RZ, RZ, R206 ;  /* 0x000000ffffdb7224 */ /* 0x000fce00078e00ce */
[----:B------:R-:W-:Y:S08]  /*7b30*/  HMMA.16816.F32.BF16 R96, R16, R78, RZ ;  /* 0x0000004e1060723c */ /* 0x000ff000000418ff */
[----:B------:R-:W-:Y:S08]  /*7b40*/  HMMA.16816.F32.BF16 R236, R12, R32, R112 ;  /* 0x000000200cec723c */ /* 0x000ff00000041870 */
[C---:B------:R-:W-:Y:S08]  /*7b50*/  HMMA.16816.F32.BF16 R76, R16.reuse, R70, RZ ;  /* 0x00000046104c723c */ /* 0x040ff000000418ff */
[C---:B------:R-:W-:Y:S08]  /*7b60*/  HMMA.16816.F32.BF16 R112, R16.reuse, R86, RZ ;  /* 0x000000561070723c */ /* 0x040ff000000418ff */
[C---:B------:R-:W-:Y:S08]  /*7b70*/  HMMA.16816.F32.BF16 R80, R16.reuse, R68, RZ ;  /* 0x000000441050723c */ /* 0x040ff000000418ff */
[C---:B------:R-:W-:Y:S08]  /*7b80*/  HMMA.16816.F32.BF16 R84, R16.reuse, R74, RZ ;  /* 0x0000004a1054723c */ /* 0x040ff000000418ff */
[C---:B------:R-:W-:Y:S08]  /*7b90*/  HMMA.16816.F32.BF16 R68, R16.reuse, R66, RZ ;  /* 0x000000421044723c */ /* 0x040ff000000418ff */
[----:B------:R-:W-:Y:S08]  /*7ba0*/  HMMA.16816.F32.BF16 R72, R16, R64, RZ ;  /* 0x000000401048723c */ /* 0x000ff000000418ff */
[C---:B------:R-:W-:Y:S08]  /*7bb0*/  HMMA.16816.F32.BF16 R208, R12.reuse, R52, R128 ;  /* 0x000000340cd0723c */ /* 0x040ff00000041880 */
[C---:B------:R-:W-:Y:S08]  /*7bc0*/  HMMA.16816.F32.BF16 R204, R12.reuse, R54, R124 ;  /* 0x000000360ccc723c */ /* 0x040ff0000004187c */
[C---:B------:R-:W-:Y:S08]  /*7bd0*/  HMMA.16816.F32.BF16 R200, R12.reuse, R50, R200 ;  /* 0x000000320cc8723c */ /* 0x040ff000000418c8 */
[C---:B------:R-:W-:Y:S08]  /*7be0*/  HMMA.16816.F32.BF16 R184, R12.reuse, R46, R184 ;  /* 0x0000002e0cb8723c */ /* 0x040ff000000418b8 */
[C---:B------:R-:W-:Y:S08]  /*7bf0*/  HMMA.16816.F32.BF16 R212, R12.reuse, R34, R180 ;  /* 0x000000220cd4723c */ /* 0x040ff000000418b4 */
[C---:B------:R-:W-:Y:S08]  /*7c00*/  HMMA.16816.F32.BF16 R224, R12.reuse, R30, R176 ;  /* 0x0000001e0ce0723c */ /* 0x040ff000000418b0 */
[C---:B------:R-:W-:Y:S08]  /*7c10*/  HMMA.16816.F32.BF16 R232, R12.reuse, R26, R172 ;  /* 0x0000001a0ce8723c */ /* 0x040ff000000418ac */
[----:B------:R-:W-:Y:S08]  /*7c20*/  HMMA.16816.F32.BF16 R240, R12, R22, R168 ;  /* 0x000000160cf0723c */ /* 0x000ff000000418a8 */
[C---:B------:R-:W-:Y:S08]  /*7c30*/  HMMA.16816.F32.BF16 R64, R16.reuse, R60, RZ ;  /* 0x0000003c1040723c */ /* 0x040ff000000418ff */
[C---:B------:R-:W-:Y:S08]  /*7c40*/  HMMA.16816.F32.BF16 R12, R16.reuse, R56, RZ ;  /* 0x00000038100c723c */ /* 0x040ff000000418ff */
[C---:B------:R-:W-:Y:S08]  /*7c50*/  HMMA.16816.F32.BF16 R60, R16.reuse, R62, RZ ;  /* 0x0000003e103c723c */ /* 0x040ff000000418ff */
[----:B------:R-:W-:Y:S08]  /*7c60*/  HMMA.16816.F32.BF16 R16, R16, R58, RZ ;  /* 0x0000003a1010723c */ /* 0x000ff000000418ff */
[C---:B--2---:R-:W-:Y:S08]  /*7c70*/  HMMA.16816.F32.BF16 R116, R4.reuse, R52, R116 ;  /* 0x000000340474723c */ /* 0x044ff00000041874 */
[C---:B------:R-:W-:Y:S08]  /*7c80*/  HMMA.16816.F32.BF16 R124, R4.reuse, R48, R108 ;  /* 0x00000030047c723c */ /* 0x040ff0000004186c */
[C---:B------:R-:W-:Y:S08]  /*7c90*/  HMMA.16816.F32.BF16 R104, R4.reuse, R50, R104 ;  /* 0x000000320468723c */ /* 0x040ff00000041868 */
[C---:B------:R-:W-:Y:S08]  /*7ca0*/  HMMA.16816.F32.BF16 R128, R4.reuse, R44, R100 ;  /* 0x0000002c0480723c */ /* 0x040ff00000041864 */
[----:B------:R-:W-:Y:S01]  /*7cb0*/  HMMA.16816.F32.BF16 R180, R4, R32, R92 ;  /* 0x0000002004b4723c */ /* 0x000fe2000004185c */
[----:B------:R-:W-:-:S07]  /*7cc0*/  IMAD.MOV.U32 R59, RZ, RZ, R120 ;  /* 0x000000ffff3b7224 */ /* 0x000fce00078e0078 */
[----:B------:R-:W-:Y:S01]  /*7cd0*/  HMMA.16816.F32.BF16 R92, R4, R30, R76 ;  /* 0x0000001e045c723c */ /* 0x000fe2000004184c */
[C---:B------:R-:W-:Y:S02]  /*7ce0*/  VIADD R31, R0.reuse, 0xffffff00 ;  /* 0xffffff00001f7836 */ /* 0x040fe40000000000 */
[----:B------:R-:W-:-:S05]  /*7cf0*/  VIADD R30, R0, 0xffffff01 ;  /* 0xffffff01001e7836 */ /* 0x000fca0000000000 */
[----:B------:R-:W-:Y:S01]  /*7d00*/  HMMA.16816.F32.BF16 R176, R4, R28, R80 ;  /* 0x0000001c04b0723c */ /* 0x000fe20000041850 */
[----:B------:R-:W-:-:S07]  /*7d10*/  ISETP.GT.AND P4, PT, R9, R31, PT ;  /* 0x0000001f0900720c */ /* 0x000fce0003f84270 */
[----:B------:R-:W-:Y:S01]  /*7d20*/  HMMA.16816.F32.BF16 R100, R4, R46, R96 ;  /* 0x0000002e0464723c */ /* 0x000fe20000041860 */
[----:B------:R-:W-:-:S07]  /*7d30*/  ISETP.GT.AND P1, PT, R9, R30, PT ;  /* 0x0000001e0900720c */ /* 0x000fce0003f24270 */
[----:B------:R-:W-:Y:S01]  /*7d40*/  HMMA.16816.F32.BF16 R80, R4, R26, R68 ;  /* 0x0000001a0450723c */ /* 0x000fe20000041844 */
[C---:B------:R-:W-:Y:S02]  /*7d50*/  VIADD R26, R0.reuse, 0xffffff11 ;  /* 0xffffff11001a7836 */ /* 0x040fe40000000000 */
[----:B------:R-:W-:-:S05]  /*7d60*/  VIADD R27, R0, 0xffffff10 ;  /* 0xffffff10001b7836 */ /* 0x000fca0000000000 */
[----:B------:R-:W-:Y:S01]  /*7d70*/  HMMA.16816.F32.BF16 R172, R4, R24, R72 ;  /* 0x0000001804ac723c */ /* 0x000fe20000041848 */
[----:B------:R-:W-:Y:S01]  /*7d80*/  VIADD R25, R0, 0xffffff18 ;  /* 0xffffff1800197836 */ /* 0x000fe20000000000 */
[----:B------:R-:W-:-:S06]  /*7d90*/  ISETP.GT.AND P5, PT, R9, R26, PT ;  /* 0x0000001a0900720c */ /* 0x000fcc0003fa4270 */
[----:B------:R-:W-:Y:S01]  /*7da0*/  HMMA.16816.F32.BF16 R96, R4, R34, R84 ;  /* 0x000000220460723c */ /* 0x000fe20000041854 */
[----:B------:R-:W-:Y:S01]  /*7db0*/  IMAD.MOV.U32 R49, RZ, RZ, R43 ;  /* 0x000000ffff317224 */ /* 0x000fe200078e002b */
[----:B------:R-:W-:-:S06]  /*7dc0*/  ISETP.GT.AND P6, PT, R9, R25, PT ;  /* 0x000000190900720c */ /* 0x000fcc0003fc4270 */
[----:B------:R-:W-:Y:S01]  /*7dd0*/  HMMA.16816.F32.BF16 R112, R4, R54, R112 ;  /* 0x000000360470723c */ /* 0x000fe20000041870 */
[----:B------:R-:W-:Y:S01]  /*7de0*/  FSEL R43, R118, -INF , !P4 ;  /* 0xff800000762b7808 */ /* 0x000fe20006000000 */
[----:B------:R-:W-:Y:S01]  /*7df0*/  IMAD.MOV.U32 R57, RZ, RZ, R122 ;  /* 0x000000ffff397224 */ /* 0x000fe200078e007a */
[----:B------:R-:W-:Y:S01]  /*7e00*/  ISETP.GT.AND P3, PT, R9, R27, PT ;  /* 0x0000001b0900720c */ /* 0x000fe20003f64270 */
[----:B------:R-:W-:-:S04]  /*7e10*/  IMAD.MOV.U32 R56, RZ, RZ, R121 ;  /* 0x000000ffff387224 */ /* 0x000fc800078e0079 */
[----:B------:R-:W-:Y:S01]  /*7e20*/  HMMA.16816.F32.BF16 R76, R4, R22, R60 ;  /* 0x00000016044c723c */ /* 0x000fe2000004183c */
[----:B------:R-:W-:Y:S01]  /*7e30*/  VIADD R23, R0, 0xffffff20 ;  /* 0xffffff2000177836 */ /* 0x000fe20000000000 */
[----:B------:R-:W-:Y:S01]  /*7e40*/  FSEL R50, R127, -INF , !P5 ;  /* 0xff8000007f327808 */ /* 0x000fe20006800000 */
[----:B------:R-:W-:-:S05]  /*7e50*/  IMAD.MOV.U32 R53, RZ, RZ, R59 ;  /* 0x000000ffff357224 */ /* 0x000fca00078e003b */
[C---:B------:R-:W-:Y:S01]  /*7e60*/  HMMA.16816.F32.BF16 R108, R4.reuse, R90, R16 ;  /* 0x0000005a046c723c */ /* 0x040fe20000041810 */
[C---:B------:R-:W-:Y:S02]  /*7e70*/  VIADD R19, R0.reuse, 0xffffff30 ;  /* 0xffffff3000137836 */ /* 0x040fe40000000000 */
[C---:B------:R-:W-:Y:S02]  /*7e80*/  VIADD R18, R0.reuse, 0xffffff31 ;  /* 0xffffff3100127836 */ /* 0x040fe40000000000 */
[----:B------:R-:W-:Y:S01]  /*7e90*/  IMAD.MOV.U32 R118, RZ, RZ, R42 ;  /* 0x000000ffff767224 */ /* 0x000fe200078e002a */
[----:B------:R-:W-:Y:S01]  /*7ea0*/  FSEL R42, R119, -INF , !P1 ;  /* 0xff800000772a7808 */ /* 0x000fe20004800000 */
[----:B------:R-:W-:Y:S01]  /*7eb0*/  IMAD.MOV.U32 R59, RZ, RZ, R3 ;  /* 0x000000ffff3b7224 */ /* 0x000fe200078e0003 */
[C---:B------:R-:W-:Y:S01]  /*7ec0*/  HMMA.16816.F32.BF16 R168, R4.reuse, R20, R64 ;  /* 0x0000001404a8723c */ /* 0x040fe20000041840 */
[C---:B------:R-:W-:Y:S01]  /*7ed0*/  VIADD R24, R0.reuse, 0xffffff19 ;  /* 0xffffff1900187836 */ /* 0x040fe20000000000 */
[C---:B------:R-:W-:Y:S01]  /*7ee0*/  ISETP.GT.AND P1, PT, R9.reuse, R23, PT ;  /* 0x000000170900720c */ /* 0x040fe20003f24270 */
[----:B------:R-:W-:Y:S01]  /*7ef0*/  VIADD R20, R0, 0xffffff29 ;  /* 0xffffff2900147836 */ /* 0x000fe20000000000 */
[C---:B------:R-:W-:Y:S01]  /*7f00*/  ISETP.GT.AND P5, PT, R9.reuse, R19, PT ;  /* 0x000000130900720c */ /* 0x040fe20003fa4270 */
[----:B------:R-:W-:Y:S01]  /*7f10*/  IMAD.MOV.U32 R58, RZ, RZ, R11 ;  /* 0x000000ffff3a7224 */ /* 0x000fe200078e000b */
[----:B------:R-:W-:Y:S01]  /*7f20*/  FSEL R55, R106, -INF , !P6 ;  /* 0xff8000006a377808 */ /* 0x000fe20007000000 */
[C---:B------:R-:W-:Y:S01]  /*7f30*/  VIADD R16, R0.reuse, 0xffffff39 ;  /* 0xffffff3900107836 */ /* 0x040fe20000000000 */
[----:B------:R-:W-:Y:S01]  /*7f40*/  HMMA.16816.F32.BF16 R120, R4, R88, R12 ;  /* 0x000000580478723c */ /* 0x000fe2000004180c */
[C---:B------:R-:W-:Y:S01]  /*7f50*/  VIADD R12, R0.reuse, 0xffffff49 ;  /* 0xffffff49000c7836 */ /* 0x040fe20000000000 */
[C---:B------:R-:W-:Y:S01]  /*7f60*/  ISETP.GT.AND P6, PT, R9.reuse, R18, PT ;  /* 0x000000120900720c */ /* 0x040fe20003fc4270 */
[----:B------:R-:W-:Y:S01]  /*7f70*/  VIADD R11, R0, 0xffffff50 ;  /* 0xffffff50000b7836 */ /* 0x000fe20000000000 */
[----:B------:R-:W-:Y:S01]  /*7f80*/  FSEL R51, R126, -INF , !P3 ;  /* 0xff8000007e337808 */ /* 0x000fe20005800000 */
[----:B------:R-:W-:Y:S01]  /*7f90*/  VIADD R29, R0, 0xffffff08 ;  /* 0xffffff08001d7836 */ /* 0x000fe20000000000 */
[C---:B------:R-:W-:Y:S01]  /*7fa0*/  ISETP.GT.AND P4, PT, R9.reuse, R24, PT ;  /* 0x000000180900720c */ /* 0x040fe20003f84270 */
[----:B------:R-:W-:Y:S01]  /*7fb0*/  IMAD.MOV.U32 R127, RZ, RZ, R59 ;  /* 0x000000ffff7f7224 */ /* 0x000fe200078e003b */
[C---:B------:R-:W-:Y:S01]  /*7fc0*/  ISETP.GT.AND P3, PT, R9.reuse, R20, PT ;  /* 0x000000140900720c */ /* 0x040fe20003f64270 */
[----:B------:R-:W-:Y:S01]  /*7fd0*/  IMAD.MOV.U32 R52, RZ, RZ, R2 ;  /* 0x000000ffff347224 */ /* 0x000fe200078e0002 */
[----:B------:R-:W-:Y:S01]  /*7fe0*/  FSEL R59, R130, -INF , !P1 ;  /* 0xff800000823b7808 */ /* 0x000fe20004800000 */
[----:B------:R-:W-:Y:S01]  /*7ff0*/  VIADD R17, R0, 0xffffff38 ;  /* 0xffffff3800117836 */ /* 0x000fe20000000000 */
[----:B------:R-:W-:Y:S01]  /*8000*/  FSEL R66, R182, -INF , !P5 ;  /* 0xff800000b6427808 */ /* 0x000fe20006800000 */
[C---:B------:R-:W-:Y:S01]  /*8010*/  VIADD R13, R0.reuse, 0xffffff48 ;  /* 0xffffff48000d7836 */ /* 0x040fe20000000000 */
[C---:B------:R-:W-:Y:S01]  /*8020*/  ISETP.GT.AND P1, PT, R9.reuse, R16, PT ;  /* 0x000000100900720c */ /* 0x040fe20003f24270 */
[C---:B------:R-:W-:Y:S01]  /*8030*/  VIADD R6, R0.reuse, 0xffffff58 ;  /* 0xffffff5800067836 */ /* 0x040fe20000000000 */
[----:B------:R-:W-:Y:S01]  /*8040*/  ISETP.GT.AND P5, PT, R9, R12, PT ;  /* 0x0000000c0900720c */ /* 0x000fe20003fa4270 */
[C---:B------:R-:W-:Y:S01]  /*8050*/  VIADD R2, R0.reuse, 0xffffff68 ;  /* 0xffffff6800027836 */ /* 0x040fe20000000000 */
        /* <DEDUP_REMOVED lines=8> */
[----:B------:R-:W-:Y:S01]  /*80e0*/  FSEL R62, R103, -INF , !P3 ;  /* 0xff800000673e7808 */ /* 0x000fe20005800000 */
[----:B------:R-:W-:Y:S01]  /*80f0*/  VIADD R35, R0, 0xffffff71 ;  /* 0xffffff7100237836 */ /* 0x000fe20000000000 */
[----:B------:R-:W-:-:S02]  /*8100*/  ISETP.GT.AND P4, PT, R9, R17, PT ;  /* 0x000000110900720c */ /* 0x000fc40003f84270 */
[----:B------:R-:W-:Y:S02]  /*8110*/  ISETP.GT.AND P3, PT, R9, R13, PT ;  /* 0x0000000d0900720c */ /* 0x000fe40003f64270 */
[----:B------:R-:W-:Y:S02]  /*8120*/  FSEL R71, R99, -INF , !P1 ;  /* 0xff80000063477808 */ /* 0x000fe40004800000 */
[----:B------:R-:W-:Y:S02]  /*8130*/  FSEL R86, R95, -INF , !P5 ;  /* 0xff8000005f567808 */ /* 0x000fe40006800000 */
[C---:B------:R-:W-:Y:S02]  /*8140*/  ISETP.GT.AND P1, PT, R9.reuse, R6, PT ;  /* 0x000000060900720c */ /* 0x040fe40003f24270 */
[----:B------:R-:W-:Y:S02]  /*8150*/  ISETP.GT.AND P5, PT, R9, R2, PT ;  /* 0x000000020900720c */ /* 0x000fe40003fa4270 */
[----:B------:R-:W-:-:S02]  /*8160*/  FSEL R88, R174, -INF , !P6 ;  /* 0xff800000ae587808 */ /* 0x000fc40007000000 */
[----:B------:R-:W-:Y:S02]  /*8170*/  FSEL R47, R114, -INF , !P0 ;  /* 0xff800000722f7808 */ /* 0x000fe40004000000 */
[C---:B------:R-:W-:Y:S01]  /*8180*/  ISETP.GT.AND P6, PT, R9.reuse, R32, PT ;  /* 0x000000200900720c */ /* 0x040fe20003fc4270 */
[----:B------:R-:W-:Y:S01]  /*8190*/  IMAD.MOV.U32 R106, RZ, RZ, R57 ;  /* 0x000000ffff6a7224 */ /* 0x000fe200078e0039 */
[C---:B------:R-:W-:Y:S01]  /*81a0*/  ISETP.GT.AND P0, PT, R9.reuse, R22, PT ;  /* 0x000000160900720c */ /* 0x040fe20003f04270 */
[----:B------:R-:W-:Y:S01]  /*81b0*/  IMAD.MOV.U32 R107, RZ, RZ, R218 ;  /* 0x000000ffff6b7224 */ /* 0x000fe200078e00da */
[----:B------:R-:W-:Y:S01]  /*81c0*/  FSEL R70, R98, -INF , !P4 ;  /* 0xff80000062467808 */ /* 0x000fe20006000000 */
[----:B------:R-:W-:Y:S01]  /*81d0*/  VIADD R33, R0, 0xffffff70 ;  /* 0xffffff7000217836 */ /* 0x000fe20000000000 */
[----:B------:R-:W-:Y:S01]  /*81e0*/  FSEL R87, R94, -INF , !P3 ;  /* 0xff8000005e577808 */ /* 0x000fe20005800000 */
[----:B------:R-:W-:Y:S01]  /*81f0*/  IMAD.MOV.U32 R57, RZ, RZ, R134 ;  /* 0x000000ffff397224 */ /* 0x000fe200078e0086 */
[C---:B------:R-:W-:Y:S01]  /*8200*/  ISETP.GT.AND P4, PT, R9.reuse, R7, PT ;  /* 0x000000070900720c */ /* 0x040fe20003f84270 */
[----:B------:R-:W-:Y:S01]  /*8210*/  IMAD.MOV.U32 R126, RZ, RZ, R58 ;  /* 0x000000ffff7e7224 */ /* 0x000fe200078e003a */
[----:B------:R-:W-:-:S02]  /*8220*/  ISETP.GT.AND P3, PT, R9, R3, PT ;  /* 0x000000030900720c */ /* 0x000fc40003f64270 */
[----:B------:R-:W-:Y:S02]  /*8230*/  FSEL R94, R82, -INF , !P1 ;  /* 0xff800000525e7808 */ /* 0x000fe40004800000 */
[----:B------:R-:W-:Y:S02]  /*8240*/  FSEL R218, R78, -INF , !P5 ;  /* 0xff8000004eda7808 */ /* 0x000fe40006800000 */
[----:B------:R-:W-:Y:S02]  /*8250*/  ISETP.GT.AND P1, PT, R9, R35, PT ;  /* 0x000000230900720c */ /* 0x000fe40003f24270 */
[----:B------:R-:W-:Y:S02]  /*8260*/  ISETP.GT.AND P5, PT, R8, R30, PT ;  /* 0x0000001e0800720c */ /* 0x000fe40003fa4270 */
[----:B------:R-:W-:Y:S01]  /*8270*/  FSEL R134, R79, -INF , !P6 ;  /* 0xff8000004f867808 */ /* 0x000fe20007000000 */
[----:B------:R-:W-:Y:S01]  /*8280*/  VIADD R28, R0, 0xffffff09 ;  /* 0xffffff09001c7836 */ /* 0x000fe20000000000 */
[----:B------:R-:W-:Y:S01]  /*8290*/  FSEL R58, R131, -INF , !P0 ;  /* 0xff800000833a7808 */ /* 0x000fe20004000000 */
[----:B------:R-:W-:Y:S01]  /*82a0*/  IMAD.MOV.U32 R131, RZ, RZ, R217 ;  /* 0x000000ffff837224 */ /* 0x000fe200078e00d9 */
[----:B------:R-:W-:-:S02]  /*82b0*/  ISETP.GT.AND P6, PT, R8, R29, PT ;  /* 0x0000001d0800720c */ /* 0x000fc40003fc4270 */
[----:B------:R-:W-:Y:S02]  /*82c0*/  FSEL R89, R175, -INF , !P4 ;  /* 0xff800000af597808 */ /* 0x000fe40006000000 */
[----:B------:R-:W-:Y:S02]  /*82d0*/  FSEL R217, R171, -INF , !P3 ;  /* 0xff800000abd97808 */ /* 0x000fe40005800000 */
[----:B------:R-:W-:Y:S02]  /*82e0*/  ISETP.GT.AND P4, PT, R9, R33, PT ;  /* 0x000000210900720c */ /* 0x000fe40003f84270 */
[C---:B------:R-:W-:Y:S02]  /*82f0*/  ISETP.GT.AND P3, PT, R8.reuse, R31, PT ;  /* 0x0000001f0800720c */ /* 0x040fe40003f64270 */
[----:B------:R-:W-:Y:S02]  /*8300*/  FSEL R123, R123, -INF , !P1 ;  /* 0xff8000007b7b7808 */ /* 0x000fe40004800000 */
[----:B------:R-:W-:Y:S01]  /*8310*/  FSEL R45, R209, -INF , !P5 ;  /* 0xff800000d12d7808 */ /* 0x000fe20006800000 */
[----:B------:R-:W-:Y:S01]  /*8320*/  IMAD.MOV.U32 R90, RZ, RZ, R56 ;  /* 0x000000ffff5a7224 */ /* 0x000fe200078e0038 */
[----:B------:R-:W-:-:S02]  /*8330*/  ISETP.GT.AND P1, PT, R8, R27, PT ;  /* 0x0000001b0800720c */ /* 0x000fc40003f24270 */
[----:B------:R-:W-:Y:S02]  /*8340*/  ISETP.GT.AND P5, PT, R8, R25, PT ;  /* 0x000000190800720c */ /* 0x000fe40003fa4270 */
[----:B------:R-:W-:Y:S01]  /*8350*/  FSEL R44, R204, -INF , !P6 ;  /* 0xff800000cc2c7808 */ /* 0x000fe20007000000 */
[----:B------:R-:W-:Y:S01]  /*8360*/  IMAD.MOV.U32 R56, RZ, RZ, R37 ;  /* 0x000000ffff387224 */ /* 0x000fe200078e0025 */
[----:B------:R-:W-:Y:S01]  /*8370*/  ISETP.GT.AND P6, PT, R8, R24, PT ;  /* 0x000000180800720c */ /* 0x000fe20003fc4270 */
[----:B------:R-:W-:Y:S01]  /*8380*/  IMAD.MOV.U32 R114, RZ, RZ, R52 ;  /* 0x000000ffff727224 */ /* 0x000fe200078e0034 */
[-C--:B------:R-:W-:Y:S01]  /*8390*/  ISETP.GT.AND P2, PT, R9, R28.reuse, PT ;  /* 0x0000001c0900720c */ /* 0x080fe20003f44270 */
[----:B------:R-:W-:Y:S01]  /*83a0*/  VIADD R21, R0, 0xffffff28 ;  /* 0xffffff2800157836 */ /* 0x000fe20000000000 */
[----:B------:R-:W-:Y:S01]  /*83b0*/  FSEL R122, R122, -INF , !P4 ;  /* 0xff8000007a7a7808 */ /* 0x000fe20006000000 */
[----:B------:R-:W-:Y:S01]  /*83c0*/  IMAD.MOV.U32 R130, RZ, RZ, R57 ;  /* 0x000000ffff827224 */ /* 0x000fe200078e0039 */
[----:B------:R-:W-:Y:S01]  /*83d0*/  FSEL R37, R208, -INF , !P3 ;  /* 0xff800000d0257808 */ /* 0x000fe20005800000 */
[----:B------:R-:W-:Y:S01]  /*83e0*/  VIADD R15, R0, 0xffffff40 ;  /* 0xffffff40000f7836 */ /* 0x000fe20000000000 */
[----:B------:R-:W-:-:S02]  /*83f0*/  ISETP.GT.AND P4, PT, R8, R28, PT ;  /* 0x0000001c0800720c */ /* 0x000fc40003f84270 */
[----:B------:R-:W-:Y:S02]  /*8400*/  ISETP.GT.AND P3, PT, R8, R26, PT ;  /* 0x0000001a0800720c */ /* 0x000fe40003f64270 */
[----:B------:R-:W-:Y:S02]  /*8410*/  FSEL R48, R220, -INF , !P1 ;  /* 0xff800000dc307808 */ /* 0x000fe40004800000 */
[----:B------:R-:W-:Y:S01]  /*8420*/  FSEL R52, R200, -INF , !P5 ;  /* 0xff800000c8347808 */ /* 0x000fe20006800000 */
[----:B------:R-:W-:Y:S01]  /*8430*/  VIADD R14, R0, 0xffffff41 ;  /* 0xffffff41000e7836 */ /* 0x000fe20000000000 */
[C---:B------:R-:W-:Y:S02]  /*8440*/  ISETP.GT.AND P1, PT, R8.reuse, R22, PT ;  /* 0x000000160800720c */ /* 0x040fe40003f24270 */
[C---:B------:R-:W-:Y:S02]  /*8450*/  ISETP.GT.AND P5, PT, R8.reuse, R20, PT ;  /* 0x000000140800720c */ /* 0x040fe40003fa4270 */
[----:B------:R-:W-:Y:S01]  /*8460*/  FSEL R57, R201, -INF , !P6 ;  /* 0xff800000c9397808 */ /* 0x000fe20007000000 */
[----:B------:R-:W-:Y:S01]  /*8470*/  IMAD.MOV.U32 R119, RZ, RZ, R49 ;  /* 0x000000ffff777224 */ /* 0x000fe200078e0031 */
[----:B------:R-:W-:Y:S01]  /*8480*/  FSEL R46, R115, -INF , !P2 ;  /* 0xff800000732e7808 */ /* 0x000fe20005000000 */
[----:B------:R-:W-:Y:S01]  /*8490*/  IMAD.MOV.U32 R115, RZ, RZ, R53 ;  /* 0x000000ffff737224 */ /* 0x000fe200078e0035 */
[----:B------:R-:W-:-:S02]  /*84a0*/  ISETP.GT.AND P6, PT, R8, R19, PT ;  /* 0x000000130800720c */ /* 0x000fc40003fc4270 */
[----:B------:R-:W-:Y:S02]  /*84b0*/  FSEL R49, R205, -INF , !P4 ;  /* 0xff800000cd317808 */ /* 0x000fe40006000000 */
[----:B------:R-:W-:Y:S01]  /*84c0*/  FSEL R53, R221, -INF , !P3 ;  /* 0xff800000dd357808 */ /* 0x000fe20005800000 */
[----:B------:R-:W-:Y:S01]  /*84d0*/  VIADD R5, R0, 0xffffff59 ;  /* 0xffffff5900057836 */ /* 0x000fe20000000000 */
[C---:B------:R-:W-:Y:S02]  /*84e0*/  ISETP.GT.AND P4, PT, R8.reuse, R23, PT ;  /* 0x000000170800720c */ /* 0x040fe40003f84270 */
[----:B------:R-:W-:Y:S02]  /*84f0*/  ISETP.GT.AND P3, PT, R8, R21, PT ;  /* 0x000000150800720c */ /* 0x000fe40003f64270 */
[----:B------:R-:W-:Y:S02]  /*8500*/  FSEL R61, R229, -INF , !P1 ;  /* 0xff800000e53d7808 */ /* 0x000fe40004800000 */
[----:B------:R-:W-:-:S02]  /*8510*/  FSEL R65, R185, -INF , !P5 ;  /* 0xff800000b9417808 */ /* 0x000fc40006800000 */
[----:B------:R-:W-:Y:S02]  /*8520*/  ISETP.GT.AND P0, PT, R9, R15, PT ;  /* 0x0000000f0900720c */ /* 0x000fe40003f04270 */
[C---:B------:R-:W-:Y:S02]  /*8530*/  ISETP.GT.AND P1, PT, R8.reuse, R17, PT ;  /* 0x000000110800720c */ /* 0x040fe40003f24270 */
[----:B------:R-:W-:Y:S02]  /*8540*/  ISETP.GT.AND P5, PT, R8, R15, PT ;  /* 0x0000000f0800720c */ /* 0x000fe40003fa4270 */
[----:B------:R-:W-:Y:S01]  /*8550*/  FSEL R64, R236, -INF , !P6 ;  /* 0xff800000ec407808 */ /* 0x000fe20007000000 */
[----:B------:R-:W-:Y:S01]  /*8560*/  IMAD.MOV.U32 R200, RZ, RZ, R56 ;  /* 0x000000ffffc87224 */ /* 0x000fe200078e0038 */
[----:B------:R-:W-:Y:S02]  /*8570*/  ISETP.GT.AND P6, PT, R8, R14, PT ;  /* 0x0000000e0800720c */ /* 0x000fe40003fc4270 */
[----:B------:R-:W-:-:S02]  /*8580*/  FSEL R56, R228, -INF , !P4 ;  /* 0xff800000e4387808 */ /* 0x000fc40006000000 */
[----:B------:R-:W-:Y:S01]  /*8590*/  FSEL R60, R184, -INF , !P3 ;  /* 0xff800000b83c7808 */ /* 0x000fe20005800000 */
[----:B------:R-:W-:Y:S01]  /*85a0*/  VIADD R4, R0, 0xffffff60 ;  /* 0xffffff6000047836 */ /* 0x000fe20000000000 */
[----:B------:R-:W-:Y:S02]  /*85b0*/  FSEL R84, R178, -INF , !P0 ;  /* 0xff800000b2547808 */ /* 0x000fe40004000000 */
[C---:B------:R-:W-:Y:S02]  /*85c0*/  ISETP.GT.AND P4, PT, R8.reuse, R18, PT ;  /* 0x000000120800720c */ /* 0x040fe40003f84270 */
[----:B------:R-:W-:Y:S02]  /*85d0*/  ISETP.GT.AND P3, PT, R8, R16, PT ;  /* 0x000000100800720c */ /* 0x000fe40003f64270 */
[----:B------:R-:W-:Y:S02]  /*85e0*/  FSEL R69, R212, -INF , !P1 ;  /* 0xff800000d4457808 */ /* 0x000fe40004800000 */
[----:B------:R-:W-:-:S02]  /*85f0*/  FSEL R73, R244, -INF , !P5 ;  /* 0xff800000f4497808 */ /* 0x000fc40006800000 */
[----:B------:R-:W-:Y:S02]  /*8600*/  ISETP.GT.AND P0, PT, R9, R5, PT ;  /* 0x000000050900720c */ /* 0x000fe40003f04270 */
[C---:B------:R-:W-:Y:S02]  /*8610*/  ISETP.GT.AND P1, PT, R8.reuse, R12, PT ;  /* 0x0000000c0800720c */ /* 0x040fe40003f24270 */
[C---:B------:R-:W-:Y:S02]  /*8620*/  ISETP.GT.AND P5, PT, R8.reuse, R7, PT ;  /* 0x000000070800720c */ /* 0x040fe40003fa4270 */
[----:B------:R-:W-:Y:S02]  /*8630*/  FSEL R74, R245, -INF , !P6 ;  /* 0xff800000f54a7808 */ /* 0x000fe40007000000 */
[----:B------:R-:W-:Y:S01]  /*8640*/  ISETP.GT.AND P6, PT, R8, R6, PT ;  /* 0x000000060800720c */ /* 0x000fe20003fc4270 */
[----:B------:R-:W-:Y:S01]  /*8650*/  VIADD R34, R0, 0xffffff78 ;  /* 0xffffff7800227836 */ /* 0x000fe20000000000 */
[----:B------:R-:W-:-:S02]  /*8660*/  FSEL R68, R237, -INF , !P4 ;  /* 0xff800000ed447808 */ /* 0x000fc40006000000 */
[----:B------:R-:W-:Y:S01]  /*8670*/  FSEL R72, R213, -INF , !P3 ;  /* 0xff800000d5487808 */ /* 0x000fe20005800000 */
[----:B------:R-:W-:Y:S01]  /*8680*/  VIADD R0, R0, 0xffffff79 ;  /* 0xffffff7900007836 */ /* 0x000fe20000000000 */
[----:B------:R-:W-:Y:S02]  /*8690*/  ISETP.GT.AND P2, PT, R9, R21, PT ;  /* 0x000000150900720c */ /* 0x000fe40003f44270 */
[----:B------:R-:W-:Y:S02]  /*86a0*/  FSEL R91, R83, -INF , !P0 ;  /* 0xff800000535b7808 */ /* 0x000fe40004000000 */
[C---:B------:R-:W-:Y:S02]  /*86b0*/  ISETP.GT.AND P4, PT, R8.reuse, R13, PT ;  /* 0x0000000d0800720c */ /* 0x040fe40003f84270 */
[----:B------:R-:W-:Y:S02]  /*86c0*/  ISETP.GT.AND P3, PT, R8, R11, PT ;  /* 0x0000000b0800720c */ /* 0x000fe40003f64270 */
[----:B------:R-:W-:-:S02]  /*86d0*/  FSEL R78, R225, -INF , !P1 ;  /* 0xff800000e14e7808 */ /* 0x000fc40004800000 */
[----:B------:R-:W-:Y:S02]  /*86e0*/  FSEL R82, R90, -INF , !P5 ;  /* 0xff8000005a527808 */ /* 0x000fe40006800000 */
[C---:B------:R-:W-:Y:S02]  /*86f0*/  ISETP.GT.AND P1, PT, R8.reuse, R4, PT ;  /* 0x000000040800720c */ /* 0x040fe40003f24270 */
[----:B------:R-:W-:Y:S02]  /*8700*/  ISETP.GT.AND P5, PT, R8, R2, PT ;  /* 0x000000020800720c */ /* 0x000fe40003fa4270 */
[----:B------:R-:W-:Y:S02]  /*8710*/  FSEL R83, R232, -INF , !P6 ;  /* 0xff800000e8537808 */ /* 0x000fe40007000000 */
[----:B------:R-:W-:Y:S01]  /*8720*/  ISETP.GT.AND P6, PT, R8, R32, PT ;  /* 0x000000200800720c */ /* 0x000fe20003fc4270 */
[----:B------:R-:W-:Y:S01]  /*8730*/  IMAD.MOV.U32 R201, RZ, RZ, R106 ;  /* 0x000000ffffc97224 */ /* 0x000fe200078e006a */
[----:B------:R-:W-:-:S02]  /*8740*/  FSEL R63, R102, -INF , !P2 ;  /* 0xff800000663f7808 */ /* 0x000fc40005000000 */
[----:B------:R-:W-:Y:S02]  /*8750*/  FSEL R75, R224, -INF , !P4 ;  /* 0xff800000e04b7808 */ /* 0x000fe40006000000 */
[----:B------:R-:W-:Y:S02]  /*8760*/  FSEL R79, R131, -INF , !P3 ;  /* 0xff800000834f7808 */ /* 0x000fe40005800000 */
[----:B------:R-:W-:Y:S02]  /*8770*/  ISETP.GT.AND P2, PT, R9, R14, PT ;  /* 0x0000000e0900720c */ /* 0x000fe40003f44270 */
        /* <DEDUP_REMOVED lines=17> */
[----:B------:R-:W-:Y:S02]  /*8890*/  ISETP.GE.AND P1, PT, R31, R195, PT ;  /* 0x000000c31f00720c */ /* 0x000fe40003f26270 */
[----:B------:R-:W-:Y:S02]  /*88a0*/  ISETP.GT.AND P5, PT, R193, R30, PT ;  /* 0x0000001ec100720c */ /* 0x000fe40003fa4270 */
[----:B------:R-:W-:Y:S02]  /*88b0*/  FSEL R36, R116, -INF , !P6 ;  /* 0xff80000074247808 */ /* 0x000fe40007000000 */
[----:B------:R-:W-:Y:S02]  /*88c0*/  ISETP.GE.AND P6, PT, R31, R196, PT ;  /* 0x000000c41f00720c */ /* 0x000fe40003fc6270 */
[----:B------:R-:W-:-:S02]  /*88d0*/  FSEL R102, R170, -INF , !P2 ;  /* 0xff800000aa667808 */ /* 0x000fc40005000000 */
[----:B------:R-:W-:Y:S02]  /*88e0*/  FSEL R213, R126, -INF , !P4 ;  /* 0xff8000007ed57808 */ /* 0x000fe40006000000 */
[----:B------:R-:W-:Y:S02]  /*88f0*/  FSEL R115, R248, -INF , !P3 ;  /* 0xff800000f8737808 */ /* 0x000fe40005800000 */
[C---:B------:R-:W-:Y:S02]  /*8900*/  ISETP.GT.AND P0, PT, R9.reuse, R34, PT ;  /* 0x000000220900720c */ /* 0x040fe40003f04270 */
[----:B------:R-:W-:Y:S02]  /*8910*/  ISETP.GT.AND P2, PT, R9, R0, PT ;  /* 0x000000000900720c */ /* 0x000fe40003f44270 */
[----:B------:R-:W-:Y:S02]  /*8920*/  ISETP.GE.AND P4, PT, R31, R194, PT ;  /* 0x000000c21f00720c */ /* 0x000fe40003f86270 */
[----:B------:R-:W-:-:S02]  /*8930*/  ISETP.GT.AND P3, PT, R10, R31, PT ;  /* 0x0000001f0a00720c */ /* 0x000fc40003f64270 */
[----:B------:R-:W-:Y:S02]  /*8940*/  FSEL R8, R117, -INF , !P5 ;  /* 0xff80000075087808 */ /* 0x000fe40006800000 */
[----:B------:R-:W-:Y:S02]  /*8950*/  FSEL R95, R43, -INF , !P1 ;  /* 0xff8000002b5f7808 */ /* 0x000fe40004800000 */
[----:B------:R-:W-:Y:S02]  /*8960*/  ISETP.GT.AND P5, PT, R10, R30, PT ;  /* 0x0000001e0a00720c */ /* 0x000fe40003fa4270 */
[----:B------:R-:W-:Y:S01]  /*8970*/  FSEL R43, R37, -INF , !P6 ;  /* 0xff800000252b7808 */ /* 0x000fe20007000000 */
[----:B------:R-:W-:Y:S01]  /*8980*/  IMAD.MOV.U32 R221, RZ, RZ, R114 ;  /* 0x000000ffffdd7224 */ /* 0x000fe200078e0072 */
[----:B------:R-:W-:Y:S02]  /*8990*/  ISETP.GT.AND P6, PT, R193, R29, PT ;  /* 0x0000001dc100720c */ /* 0x000fe40003fc4270 */
[----:B------:R-:W-:-:S02]  /*89a0*/  FSEL R9, R210, -INF , !P3 ;  /* 0xff800000d2097808 */ /* 0x000fc40005800000 */
[----:B------:R-:W-:Y:S02]  /*89b0*/  FSEL R114, R110, -INF , !P0 ;  /* 0xff8000006e727808 */ /* 0x000fe40004000000 */
[----:B------:R-:W-:Y:S02]  /*89c0*/  FSEL R126, R111, -INF , !P2 ;  /* 0xff8000006f7e7808 */ /* 0x000fe40005000000 */
[----:B------:R-:W-:Y:S02]  /*89d0*/  FSEL R36, R36, -INF , !P4 ;  /* 0xff80000024247808 */ /* 0x000fe40006000000 */
[----:B------:R-:W-:Y:S02]  /*89e0*/  ISETP.GE.AND P3, PT, R31, R197, PT ;  /* 0x000000c51f00720c */ /* 0x000fe40003f66270 */
[C---:B------:R-:W-:Y:S02]  /*89f0*/  ISETP.GE.AND P0, PT, R30.reuse, R194, PT ;  /* 0x000000c21e00720c */ /* 0x040fe40003f06270 */
[----:B------:R-:W-:-:S02]  /*8a00*/  ISETP.GE.AND P2, PT, R30, R195, PT ;  /* 0x000000c31e00720c */ /* 0x000fc40003f46270 */
[C---:B------:R-:W-:Y:S02]  /*8a10*/  ISETP.GE.AND P1, PT, R30.reuse, R196, PT ;  /* 0x000000c41e00720c */ /* 0x040fe40003f26270 */
[----:B------:R-:W-:Y:S02]  /*8a20*/  ISETP.GE.AND P4, PT, R30, R197, PT ;  /* 0x000000c51e00720c */ /* 0x000fe40003f86270 */
[----:B------:R-:W-:Y:S02]  /*8a30*/  FSEL R110, R211, -INF , !P5 ;  /* 0xff800000d36e7808 */ /* 0x000fe40006800000 */
[----:B------:R-:W-:Y:S02]  /*8a40*/  ISETP.GT.AND P5, PT, R193, R28, PT ;  /* 0x0000001cc100720c */ /* 0x000fe40003fa4270 */
[----:B------:R-:W-:Y:S02]  /*8a50*/  FSEL R30, R112, -INF , !P6 ;  /* 0xff800000701e7808 */ /* 0x000fe40007000000 */
[----:B------:R-:W-:-:S02]  /*8a60*/  ISETP.GE.AND P6, PT, R29, R196, PT ;  /* 0x000000c41d00720c */ /* 0x000fc40003fc6270 */
[----:B------:R-:W-:Y:S02]  /*8a70*/  FSEL R99, R9, -INF , !P3 ;  /* 0xff80000009637808 */ /* 0x000fe40005800000 */
[----:B------:R-:W-:Y:S02]  /*8a80*/  FSEL R31, R8, -INF , !P0 ;  /* 0xff800000081f7808 */ /* 0x000fe40004000000 */
[----:B------:R-:W-:Y:S02]  /*8a90*/  FSEL R107, R42, -INF , !P2 ;  /* 0xff8000002a6b7808 */ /* 0x000fe40005000000 */
[C---:B------:R-:W-:Y:S02]  /*8aa0*/  ISETP.GE.AND P3, PT, R29.reuse, R194, PT ;  /* 0x000000c21d00720c */ /* 0x040fe40003f66270 */
[----:B------:R-:W-:Y:S02]  /*8ab0*/  ISETP.GE.AND P0, PT, R29, R195, PT ;  /* 0x000000c31d00720c */ /* 0x000fe40003f06270 */
[----:B------:R-:W-:-:S02]  /*8ac0*/  ISETP.GT.AND P2, PT, R10, R29, PT ;  /* 0x0000001d0a00720c */ /* 0x000fc40003f44270 */
[----:B------:R-:W-:Y:S02]  /*8ad0*/  FSEL R8, R113, -INF , !P5 ;  /* 0xff80000071087808 */ /* 0x000fe40006800000 */
[----:B------:R-:W-:Y:S02]  /*8ae0*/  FSEL R37, R45, -INF , !P1 ;  /* 0xff8000002d257808 */ /* 0x000fe40004800000 */
[----:B------:R-:W-:Y:S02]  /*8af0*/  ISETP.GT.AND P5, PT, R10, R28, PT ;  /* 0x0000001c0a00720c */ /* 0x000fe40003fa4270 */
[----:B------:R-:W-:Y:S02]  /*8b00*/  FSEL R42, R44, -INF , !P6 ;  /* 0xff8000002c2a7808 */ /* 0x000fe40007000000 */
[----:B------:R-:W-:Y:S02]  /*8b10*/  FSEL R45, R110, -INF , !P4 ;  /* 0xff8000006e2d7808 */ /* 0x000fe40006000000 */
[----:B------:R-:W-:-:S02]  /*8b20*/  ISETP.GT.AND P6, PT, R193, R27, PT ;  /* 0x0000001bc100720c */ /* 0x000fc40003fc4270 */
[----:B------:R-:W-:Y:S02]  /*8b30*/  ISETP.GE.AND P4, PT, R28, R195, PT ;  /* 0x000000c31c00720c */ /* 0x000fe40003f86270 */
[----:B------:R-:W-:Y:S02]  /*8b40*/  FSEL R9, R206, -INF , !P2 ;  /* 0xff800000ce097808 */ /* 0x000fe40005000000 */
[----:B------:R-:W-:Y:S02]  /*8b50*/  FSEL R30, R30, -INF , !P3 ;  /* 0xff8000001e1e7808 */ /* 0x000fe40005800000 */
[----:B------:R-:W-:Y:S02]  /*8b60*/  FSEL R110, R47, -INF , !P0 ;  /* 0xff8000002f6e7808 */ /* 0x000fe40004000000 */
[----:B------:R-:W-:Y:S02]  /*8b70*/  ISETP.GE.AND P2, PT, R29, R197, PT ;  /* 0x000000c51d00720c */ /* 0x000fe40003f46270 */
[----:B------:R-:W-:-:S02]  /*8b80*/  ISETP.GE.AND P1, PT, R28, R194, PT ;  /* 0x000000c21c00720c */ /* 0x000fc40003f26270 */
[C---:B------:R-:W-:Y:S02]  /*8b90*/  ISETP.GE.AND P0, PT, R28.reuse, R196, PT ;  /* 0x000000c41c00720c */ /* 0x040fe40003f06270 */
[----:B------:R-:W-:Y:S02]  /*8ba0*/  ISETP.GE.AND P3, PT, R28, R197, PT ;  /* 0x000000c51c00720c */ /* 0x000fe40003f66270 */
[----:B------:R-:W-:Y:S02]  /*8bb0*/  FSEL R111, R207, -INF , !P5 ;  /* 0xff800000cf6f7808 */ /* 0x000fe40006800000 */
[----:B------:R-:W-:Y:S02]  /*8bc0*/  ISETP.GT.AND P5, PT, R193, R26, PT ;  /* 0x0000001ac100720c */ /* 0x000fe40003fa4270 */
[----:B------:R-:W-:Y:S02]  /*8bd0*/  FSEL R28, R124, -INF , !P6 ;  /* 0xff8000007c1c7808 */ /* 0x000fe40007000000 */
[----:B------:R-:W-:-:S02]  /*8be0*/  FSEL R46, R46, -INF , !P4 ;  /* 0xff8000002e2e7808 */ /* 0x000fc40006000000 */
[----:B------:R-:W-:Y:S02]  /*8bf0*/  ISETP.GE.AND P6, PT, R27, R196, PT ;  /* 0x000000c41b00720c */ /* 0x000fe40003fc6270 */
[----:B------:R-:W-:Y:S02]  /*8c00*/  ISETP.GT.AND P4, PT, R10, R27, PT ;  /* 0x0000001b0a00720c */ /* 0x000fe40003f84270 */
[----:B------:R-:W-:Y:S02]  /*8c10*/  FSEL R47, R9, -INF , !P2 ;  /* 0xff800000092f7808 */ /* 0x000fe40005000000 */
[----:B------:R-:W-:Y:S02]  /*8c20*/  FSEL R29, R8, -INF , !P1 ;  /* 0xff800000081d7808 */ /* 0x000fe40004800000 */
[C---:B------:R-:W-:Y:S02]  /*8c30*/  ISETP.GE.AND P2, PT, R27.reuse, R194, PT ;  /* 0x000000c21b00720c */ /* 0x040fe40003f46270 */
[----:B------:R-:W-:-:S02]  /*8c40*/  ISETP.GE.AND P1, PT, R27, R195, PT ;  /* 0x000000c31b00720c */ /* 0x000fc40003f26270 */
[----:B------:R-:W-:Y:S02]  /*8c50*/  FSEL R8, R125, -INF , !P5 ;  /* 0xff8000007d087808 */ /* 0x000fe40006800000 */
[----:B------:R-:W-:Y:S02]  /*8c60*/  ISETP.GT.AND P5, PT, R10, R26, PT ;  /* 0x0000001a0a00720c */ /* 0x000fe40003fa4270 */
[----:B------:R-:W-:Y:S01]  /*8c70*/  FSEL R48, R48, -INF , !P6 ;  /* 0xff80000030307808 */ /* 0x000fe20007000000 */
[----:B------:R-:W-:Y:S01]  /*8c80*/  IMAD.MOV.U32 R229, RZ, RZ, R122 ;  /* 0x000000ffffe57224 */ /* 0x000fe200078e007a */
[----:B------:R-:W-:Y:S02]  /*8c90*/  FSEL R9, R222, -INF , !P4 ;  /* 0xff800000de097808 */ /* 0x000fe40006000000 */
[----:B------:R-:W-:Y:S02]  /*8ca0*/  FSEL R44, R111, -INF , !P3 ;  /* 0xff8000006f2c7808 */ /* 0x000fe40005800000 */
[----:B------:R-:W-:-:S02]  /*8cb0*/  ISETP.GT.AND P6, PT, R193, R25, PT ;  /* 0x00000019c100720c */ /* 0x000fc40003fc4270 */
[----:B------:R-:W-:Y:S02]  /*8cc0*/  ISETP.GE.AND P4, PT, R27, R197, PT ;  /* 0x000000c51b00720c */ /* 0x000fe40003f86270 */
[----:B------:R-:W-:Y:S02]  /*8cd0*/  ISETP.GE.AND P3, PT, R26, R195, PT ;  /* 0x000000c31a00720c */ /* 0x000fe40003f66270 */
[----:B------:R-:W-:Y:S02]  /*8ce0*/  FSEL R27, R49, -INF , !P0 ;  /* 0xff800000311b7808 */ /* 0x000fe40004000000 */
[----:B------:R-:W-:Y:S02]  /*8cf0*/  FSEL R116, R28, -INF , !P2 ;  /* 0xff8000001c747808 */ /* 0x000fe40005000000 */
[----:B------:R-:W-:Y:S01]  /*8d00*/  FSEL R122, R51, -INF , !P1 ;  /* 0xff800000337a7808 */ /* 0x000fe20004800000 */
[----:B------:R-:W-:Y:S01]  /*8d10*/  IMAD.MOV.U32 R220, RZ, RZ, R119 ;  /* 0x000000ffffdc7224 */ /* 0x000fe200078e0077 */
        /* <DEDUP_REMOVED lines=18> */
[----:B------:R-:W-:Y:S02]  /*8e40*/  ISETP.GT.AND P6, PT, R193, R23, PT ;  /* 0x00000017c100720c */ /* 0x000fe40003fc4270 */
[----:B------:R-:W-:-:S02]  /*8e50*/  ISETP.GE.AND P3, PT, R25, R197, PT ;  /* 0x000000c51900720c */ /* 0x000fc40003f66270 */
[----:B------:R-:W-:Y:S02]  /*8e60*/  FSEL R104, R28, -INF , !P2 ;  /* 0xff8000001c687808 */ /* 0x000fe40005000000 */
[----:B------:R-:W-:Y:S02]  /*8e70*/  FSEL R25, R53, -INF , !P1 ;  /* 0xff80000035197808 */ /* 0x000fe40004800000 */
[----:B------:R-:W-:Y:S02]  /*8e80*/  ISETP.GE.AND P2, PT, R24, R195, PT ;  /* 0x000000c31800720c */ /* 0x000fe40003f46270 */
[----:B------:R-:W-:Y:S02]  /*8e90*/  FSEL R112, R26, -INF , !P4 ;  /* 0xff8000001a707808 */ /* 0x000fe40006000000 */
[----:B------:R-:W-:Y:S02]  /*8ea0*/  FSEL R118, R55, -INF , !P0 ;  /* 0xff80000037767808 */ /* 0x000fe40004000000 */
        /* <DEDUP_REMOVED lines=10> */
[----:B------:R-:W-:Y:S02]  /*8f50*/  ISETP.GT.AND P2, PT, R10, R23, PT ;  /* 0x000000170a00720c */ /* 0x000fe40003f44270 */
[C---:B------:R-:W-:Y:S02]  /*8f60*/  ISETP.GE.AND P3, PT, R23.reuse, R194, PT ;  /* 0x000000c21700720c */ /* 0x040fe40003f66270 */
[----:B------:R-:W-:-:S02]  /*8f70*/  ISETP.GE.AND P1, PT, R23, R195, PT ;  /* 0x000000c31700720c */ /* 0x000fc40003f26270 */
[----:B------:R-:W-:Y:S02]  /*8f80*/  FSEL R8, R129, -INF , !P5 ;  /* 0xff80000081087808 */ /* 0x000fe40006800000 */
[----:B------:R-:W-:Y:S02]  /*8f90*/  ISETP.GT.AND P5, PT, R10, R22, PT ;  /* 0x000000160a00720c */ /* 0x000fe40003fa4270 */
[----:B------:R-:W-:Y:S02]  /*8fa0*/  FSEL R56, R56, -INF , !P6 ;  /* 0xff80000038387808 */ /* 0x000fe40007000000 */
[----:B------:R-:W-:Y:S02]  /*8fb0*/  ISETP.GT.AND P6, PT, R193, R21, PT ;  /* 0x00000015c100720c */ /* 0x000fe40003fc4270 */
[----:B------:R-:W-:Y:S02]  /*8fc0*/  FSEL R9, R230, -INF , !P2 ;  /* 0xff800000e6097808 */ /* 0x000fe40005000000 */
[----:B------:R-:W-:-:S02]  /*8fd0*/  FSEL R53, R53, -INF , !P4 ;  /* 0xff80000035357808 */ /* 0x000fc40006000000 */
[----:B------:R-:W-:Y:S02]  /*8fe0*/  ISETP.GE.AND P2, PT, R23, R197, PT ;  /* 0x000000c51700720c */ /* 0x000fe40003f46270 */
        /* <DEDUP_REMOVED lines=9> */
[----:B------:R-:W-:Y:S01]  /*9080*/  FSEL R22, R100, -INF , !P6 ;  /* 0xff80000064167808 */ /* 0x000fe20007000000 */
[----:B------:R-:W-:Y:S01]  /*9090*/  IMAD.MOV.U32 R185, RZ, RZ, R123 ;  /* 0x000000ffffb97224 */ /* 0x000fe200078e007b */
        /* <DEDUP_REMOVED lines=9> */
[----:B------:R-:W-:Y:S01]  /*9130*/  FSEL R60, R60, -INF , !P6 ;  /* 0xff8000003c3c7808 */ /* 0x000fe20007000000 */
[----:B------:R-:W-:Y:S01]  /*9140*/  IMAD.MOV.U32 R228, RZ, RZ, R127 ;  /* 0x000000ffffe47224 */ /* 0x000fe200078e007f */
        /* <DEDUP_REMOVED lines=106> */
[CC--:B------:R-:W-:Y:S02]  /*97f0*/  ISETP.GE.AND P0, PT, R12.reuse, R196.reuse, PT ;  /* 0x000000c40c00720c */ /* 0x0c0fe40003f06270 */
        /* <DEDUP_REMOVED lines=9> */
[----:B------:R-:W-:Y:S02]  /*9890*/  FSEL R86, R13, -INF , !P4 ;  /* 0xff8000000d567808 */ /* 0x000fe40006000000 */
[----:B------:R-:W-:-:S02]  /*98a0*/  ISETP.GE.AND P3, PT, R11, R194, PT ;  /* 0x000000c20b00720c */ /* 0x000fc40003f66270 */
[----:B------:R-:W-:Y:S02]  /*98b0*/  FSEL R8, R173, -INF , !P5 ;  /* 0xff800000ad087808 */ /* 0x000fe40006800000 */
[----:B------:R-:W-:Y:S02]  /*98c0*/  FSEL R85, R78, -INF , !P0 ;  /* 0xff8000004e557808 */ /* 0x000fe40004000000 */
[-C--:B------:R-:W-:Y:S02]  /*98d0*/  ISETP.GE.AND P4, PT, R7, R195.reuse, PT ;  /* 0x000000c30700720c */ /* 0x080fe40003f86270 */
[----:B------:R-:W-:Y:S02]  /*98e0*/  ISETP.GE.AND P1, PT, R11, R195, PT ;  /* 0x000000c30b00720c */ /* 0x000fe40003f26270 */
[----:B------:R-:W-:Y:S02]  /*98f0*/  ISETP.GE.AND P0, PT, R7, R194, PT ;  /* 0x000000c20700720c */ /* 0x000fe40003f06270 */
[----:B------:R-:W-:-:S02]  /*9900*/  ISETP.GT.AND P5, PT, R10, R7, PT ;  /* 0x000000070a00720c */ /* 0x000fc40003fa4270 */
[----:B------:R-:W-:Y:S02]  /*9910*/  FSEL R173, R79, -INF , !P6 ;  /* 0xff8000004fad7808 */ /* 0x000fe40007000000 */
[----:B------:R-:W-:Y:S01]  /*9920*/  ISETP.GT.AND P6, PT, R193, R6, PT ;  /* 0x00000006c100720c */ /* 0x000fe20003fc4270 */
[----:B------:R-:W-:Y:S01]  /*9930*/  IMAD.MOV.U32 R237, RZ, RZ, R201 ;  /* 0x000000ffffed7224 */ /* 0x000fe200078e00c9 */
[----:B------:R-:W-:Y:S02]  /*9940*/  FSEL R9, R219, -INF , !P2 ;  /* 0xff800000db097808 */ /* 0x000fe40005000000 */
[----:B------:R-:W-:Y:S02]  /*9950*/  ISETP.GE.AND P2, PT, R11, R197, PT ;  /* 0x000000c50b00720c */ /* 0x000fe40003f46270 */
[----:B------:R-:W-:Y:S02]  /*9960*/  FSEL R204, R12, -INF , !P3 ;  /* 0xff8000000ccc7808 */ /* 0x000fe40005800000 */
[----:B------:R-:W-:-:S02]  /*9970*/  FSEL R215, R89, -INF , !P4 ;  /* 0xff80000059d77808 */ /* 0x000fc40006000000 */
[----:B------:R-:W-:Y:S02]  /*9980*/  FSEL R219, R88, -INF , !P1 ;  /* 0xff80000058db7808 */ /* 0x000fe40004800000 */
[C---:B------:R-:W-:Y:S02]  /*9990*/  ISETP.GE.AND P3, PT, R7.reuse, R197, PT ;  /* 0x000000c50700720c */ /* 0x040fe40003f66270 */
[----:B------:R-:W-:Y:S02]  /*99a0*/  FSEL R11, R236, -INF , !P5 ;  /* 0xff800000ec0b7808 */ /* 0x000fe40006800000 */
[----:B------:R-:W-:Y:S02]  /*99b0*/  FSEL R201, R8, -INF , !P0 ;  /* 0xff80000008c97808 */ /* 0x000fe40004000000 */
[----:B------:R-:W-:Y:S02]  /*99c0*/  ISETP.GT.AND P4, PT, R10, R6, PT ;  /* 0x000000060a00720c */ /* 0x000fe40003f84270 */
[----:B------:R-:W-:-:S02]  /*99d0*/  ISETP.GE.AND P1, PT, R7, R196, PT ;  /* 0x000000c40700720c */ /* 0x000fc40003f26270 */
[----:B------:R-:W-:Y:S02]  /*99e0*/  FSEL R8, R80, -INF , !P6 ;  /* 0xff80000050087808 */ /* 0x000fe40007000000 */
[----:B------:R-:W-:Y:S02]  /*99f0*/  ISETP.GT.AND P5, PT, R193, R5, PT ;  /* 0x00000005c100720c */ /* 0x000fe40003fa4270 */
[----:B------:R-:W-:Y:S02]  /*9a00*/  ISETP.GE.AND P6, PT, R6, R196, PT ;  /* 0x000000c40600720c */ /* 0x000fe40003fc6270 */
[----:B------:R-:W-:Y:S02]  /*9a10*/  FSEL R207, R9, -INF , !P2 ;  /* 0xff80000009cf7808 */ /* 0x000fe40005000000 */
[----:B------:R-:W-:Y:S02]  /*9a20*/  FSEL R7, R234, -INF , !P4 ;  /* 0xff800000ea077808 */ /* 0x000fe40006000000 */
[----:B------:R-:W-:-:S02]  /*9a30*/  FSEL R202, R11, -INF , !P3 ;  /* 0xff8000000bca7808 */ /* 0x000fc40005800000 */
[C---:B------:R-:W-:Y:S02]  /*9a40*/  ISETP.GE.AND P2, PT, R6.reuse, R194, PT ;  /* 0x000000c20600720c */ /* 0x040fe40003f46270 */
[C---:B------:R-:W-:Y:S02]  /*9a50*/  ISETP.GE.AND P0, PT, R6.reuse, R195, PT ;  /* 0x000000c30600720c */ /* 0x040fe40003f06270 */
[----:B------:R-:W-:Y:S02]  /*9a60*/  ISETP.GE.AND P4, PT, R6, R197, PT ;  /* 0x000000c50600720c */ /* 0x000fe40003f86270 */
[----:B------:R-:W-:Y:S02]  /*9a70*/  FSEL R186, R82, -INF , !P1 ;  /* 0xff80000052ba7808 */ /* 0x000fe40004800000 */
[----:B------:R-:W-:Y:S02]  /*9a80*/  ISETP.GE.AND P3, PT, R5, R195, PT ;  /* 0x000000c30500720c */ /* 0x000fe40003f66270 */
[----:B------:R-:W-:-:S02]  /*9a90*/  FSEL R6, R81, -INF , !P5 ;  /* 0xff80000051067808 */ /* 0x000fc40006800000 */
[----:B------:R-:W-:Y:S02]  /*9aa0*/  ISETP.GE.AND P1, PT, R5, R194, PT ;  /* 0x000000c20500720c */ /* 0x000fe40003f26270 */
[----:B------:R-:W-:Y:S02]  /*9ab0*/  FSEL R172, R83, -INF , !P6 ;  /* 0xff80000053ac7808 */ /* 0x000fe40007000000 */
[----:B------:R-:W-:Y:S02]  /*9ac0*/  ISETP.GT.AND P5, PT, R10, R5, PT ;  /* 0x000000050a00720c */ /* 0x000fe40003fa4270 */
[----:B------:R-:W-:Y:S01]  /*9ad0*/  ISETP.GT.AND P6, PT, R193, R4, PT ;  /* 0x00000004c100720c */ /* 0x000fe20003fc4270 */
[----:B------:R-:W-:Y:S01]  /*9ae0*/  IMAD.MOV.U32 R236, RZ, RZ, R185 ;  /* 0x000000ffffec7224 */ /* 0x000fe200078e00b9 */
[----:B------:R-:W-:Y:S01]  /*9af0*/  FSEL R210, R91, -INF , !P3 ;  /* 0xff8000005bd27808 */ /* 0x000fe20005800000 */
[----:B------:R-:W-:Y:S01]  /*9b00*/  IMAD.MOV.U32 R244, RZ, RZ, R200 ;  /* 0x000000fffff47224 */ /* 0x000fe200078e00c8 */
[----:B------:R-:W-:-:S02]  /*9b10*/  FSEL R187, R8, -INF , !P2 ;  /* 0xff80000008bb7808 */ /* 0x000fc40005000000 */
[----:B------:R-:W-:Y:S02]  /*9b20*/  FSEL R212, R94, -INF , !P0 ;  /* 0xff8000005ed47808 */ /* 0x000fe40004000000 */
[----:B------:R-:W-:Y:S02]  /*9b30*/  FSEL R185, R6, -INF , !P1 ;  /* 0xff80000006b97808 */ /* 0x000fe40004800000 */
[----:B------:R-:W-:Y:S02]  /*9b40*/  ISETP.GT.AND P3, PT, R10, R4, PT ;  /* 0x000000040a00720c */ /* 0x000fe40003f64270 */
[C---:B------:R-:W-:Y:S02]  /*9b50*/  ISETP.GE.AND P2, PT, R5.reuse, R196, PT ;  /* 0x000000c40500720c */ /* 0x040fe40003f46270 */
[----:B------:R-:W-:Y:S02]  /*9b60*/  ISETP.GE.AND P0, PT, R5, R197, PT ;  /* 0x000000c50500720c */ /* 0x000fe40003f06270 */
[----:B------:R-:W-:-:S02]  /*9b70*/  FSEL R8, R235, -INF , !P5 ;  /* 0xff800000eb087808 */ /* 0x000fc40006800000 */
[----:B------:R-:W-:Y:S02]  /*9b80*/  FSEL R6, R168, -INF , !P6 ;  /* 0xff800000a8067808 */ /* 0x000fe40007000000 */
[----:B------:R-:W-:Y:S02]  /*9b90*/  ISETP.GT.AND P5, PT, R193, R3, PT ;  /* 0x00000003c100720c */ /* 0x000fe40003fa4270 */
[----:B------:R-:W-:Y:S02]  /*9ba0*/  ISETP.GE.AND P6, PT, R4, R196, PT ;  /* 0x000000c40400720c */ /* 0x000fe40003fc6270 */
[----:B------:R-:W-:Y:S02]  /*9bb0*/  FSEL R200, R7, -INF , !P4 ;  /* 0xff80000007c87808 */ /* 0x000fe40006000000 */
[----:B------:R-:W-:Y:S02]  /*9bc0*/  FSEL R5, R244, -INF , !P3 ;  /* 0xff800000f4057808 */ /* 0x000fe40005800000 */
[----:B------:R-:W-:-:S02]  /*9bd0*/  ISETP.GE.AND P4, PT, R4, R194, PT ;  /* 0x000000c20400720c */ /* 0x000fc40003f86270 */
[C---:B------:R-:W-:Y:S02]  /*9be0*/  ISETP.GE.AND P1, PT, R4.reuse, R195, PT ;  /* 0x000000c30400720c */ /* 0x040fe40003f26270 */
[----:B------:R-:W-:Y:S02]  /*9bf0*/  ISETP.GE.AND P3, PT, R4, R197, PT ;  /* 0x000000c50400720c */ /* 0x000fe40003f66270 */
[----:B------:R-:W-:Y:S02]  /*9c00*/  FSEL R94, R90, -INF , !P2 ;  /* 0xff8000005a5e7808 */ /* 0x000fe40005000000 */
[----:B------:R-:W-:Y:S02]  /*9c10*/  FSEL R168, R8, -INF , !P0 ;  /* 0xff80000008a87808 */ /* 0x000fe40004000000 */
[----:B------:R-:W-:Y:S02]  /*9c20*/  FSEL R4, R169, -INF , !P5 ;  /* 0xff800000a9047808 */ /* 0x000fe40006800000 */
[----:B------:R-:W-:-:S02]  /*9c30*/  ISETP.GE.AND P2, PT, R3, R194, PT ;  /* 0x000000c20300720c */ /* 0x000fc40003f46270 */
[----:B------:R-:W-:Y:S02]  /*9c40*/  ISETP.GE.AND P0, PT, R3, R195, PT ;  /* 0x000000c30300720c */ /* 0x000fe40003f06270 */
[----:B------:R-:W-:Y:S02]  /*9c50*/  FSEL R211, R98, -INF , !P6 ;  /* 0xff80000062d37808 */ /* 0x000fe40007000000 */
[----:B------:R-:W-:Y:S02]  /*9c60*/  ISETP.GT.AND P6, PT, R193, R2, PT ;  /* 0x00000002c100720c */ /* 0x000fe40003fc4270 */
[----:B------:R-:W-:Y:S02]  /*9c70*/  FSEL R90, R4, -INF , !P2 ;  /* 0xff800000045a7808 */ /* 0x000fe40005000000 */
[----:B------:R-:W-:Y:S02]  /*9c80*/  FSEL R203, R217, -INF , !P0 ;  /* 0xff800000d9cb7808 */ /* 0x000fe40004000000 */
[----:B------:R-:W-:-:S02]  /*9c90*/  ISETP.GT.AND P5, PT, R10, R3, PT ;  /* 0x000000030a00720c */ /* 0x000fc40003fa4270 */
[----:B------:R-:W-:Y:S02]  /*9ca0*/  ISETP.GT.AND P0, PT, R10, R2, PT ;  /* 0x000000020a00720c */ /* 0x000fe40003f04270 */
[----:B------:R-:W-:Y:S01]  /*9cb0*/  FSEL R4, R76, -INF , !P6 ;  /* 0xff8000004c047808 */ /* 0x000fe20007000000 */
[----:B------:R-:W-:Y:S01]  /*9cc0*/  BAR.SYNC.DEFER_BLOCKING 0x0 ;  /* 0x0000000000007b1d */ /* 0x000fe20000010000 */
[-C--:B------:R-:W-:Y:S01]  /*9cd0*/  ISETP.GE.AND P6, PT, R2, R196.reuse, PT ;  /* 0x000000c40200720c */ /* 0x080fe20003fc6270 */
[----:B------:R-:W-:Y:S01]  /*9ce0*/  IMAD.MOV.U32 R245, RZ, RZ, R221 ;  /* 0x000000fffff57224 */ /* 0x000fe200078e00dd */
[----:B------:R-:W-:Y:S02]  /*9cf0*/  FSEL R91, R6, -INF , !P4 ;  /* 0xff800000065b7808 */ /* 0x000fe40006000000 */
[----:B------:R-:W-:Y:S01]  /*9d00*/  FSEL R206, R102, -INF , !P1 ;  /* 0xff80000066ce7808 */ /* 0x000fe20004800000 */
[----:B------:R-:W-:Y:S01]  /*9d10*/  IMAD.MOV.U32 R225, RZ, RZ, R208 ;  /* 0x000000ffffe17224 */ /* 0x000fe200078e00d0 */
[----:B------:R-:W-:-:S02]  /*9d20*/  ISETP.GE.AND P1, PT, R3, R196, PT ;  /* 0x000000c40300720c */ /* 0x000fc40003f26270 */
[----:B------:R-:W-:Y:S02]  /*9d30*/  ISETP.GE.AND P4, PT, R3, R197, PT ;  /* 0x000000c50300720c */ /* 0x000fe40003f86270 */
[----:B------:R-:W-:Y:S02]  /*9d40*/  FSEL R6, R237, -INF , !P5 ;  /* 0xff800000ed067808 */ /* 0x000fe40006800000 */
[----:B------:R-:W-:Y:S02]  /*9d50*/  FSEL R221, R5, -INF , !P3 ;  /* 0xff80000005dd7808 */ /* 0x000fe40005800000 */
[----:B------:R-:W-:Y:S02]  /*9d60*/  ISETP.GE.AND P2, PT, R2, R195, PT ;  /* 0x000000c30200720c */ /* 0x000fe40003f46270 */
[----:B------:R-:W-:Y:S01]  /*9d70*/  FSEL R3, R242, -INF , !P0 ;  /* 0xff800000f2037808 */ /* 0x000fe20004000000 */
[----:B------:R-:W-:Y:S01]  /*9d80*/  IMAD.MOV.U32 R237, RZ, RZ, R228 ;  /* 0x000000ffffed7224 */ /* 0x000fe200078e00e4 */
[----:B------:R-:W-:-:S02]  /*9d90*/  ISETP.GE.AND P3, PT, R2, R194, PT ;  /* 0x000000c20200720c */ /* 0x000fc40003f66270 */
[C---:B------:R-:W-:Y:S02]  /*9da0*/  ISETP.GT.AND P5, PT, R193.reuse, R32, PT ;  /* 0x00000020c100720c */ /* 0x040fe40003fa4270 */
[----:B------:R-:W-:Y:S02]  /*9db0*/  ISETP.GE.AND P0, PT, R2, R197, PT ;  /* 0x000000c50200720c */ /* 0x000fe40003f06270 */
[----:B------:R-:W-:Y:S01]  /*9dc0*/  FSEL R208, R106, -INF , !P6 ;  /* 0xff8000006ad07808 */ /* 0x000fe20007000000 */
[----:B------:R-:W-:Y:S01]  /*9dd0*/  IMAD.MOV.U32 R228, RZ, RZ, R209 ;  /* 0x000000ffffe47224 */ /* 0x000fe200078e00d1 */
[----:B------:R-:W-:Y:S01]  /*9de0*/  ISETP.GT.AND P6, PT, R193, R33, PT ;  /* 0x00000021c100720c */ /* 0x000fe20003fc4270 */
[----:B------:R-:W-:Y:S01]  /*9df0*/  IMAD.MOV.U32 R244, RZ, RZ, R229 ;  /* 0x000000fffff47224 */ /* 0x000fe200078e00e5 */
[----:B------:R-:W-:Y:S02]  /*9e00*/  FSEL R209, R103, -INF , !P1 ;  /* 0xff80000067d17808 */ /* 0x000fe40004800000 */
[----:B------:R-:W-:Y:S01]  /*9e10*/  FSEL R169, R218, -INF , !P2 ;  /* 0xff800000daa97808 */ /* 0x000fe20005000000 */
[----:B------:R-:W-:Y:S01]  /*9e20*/  IMAD.MOV.U32 R229, RZ, RZ, R220 ;  /* 0x000000ffffe57224 */ /* 0x000fe200078e00dc */
[----:B------:R-:W-:-:S02]  /*9e30*/  FSEL R2, R77, -INF , !P5 ;  /* 0xff8000004d027808 */ /* 0x000fc40006800000 */
[-C--:B------:R-:W-:Y:S02]  /*9e40*/  ISETP.GE.AND P1, PT, R32, R194.reuse, PT ;  /* 0x000000c22000720c */ /* 0x080fe40003f26270 */
[----:B------:R-:W-:Y:S02]  /*9e50*/  FSEL R89, R4, -INF , !P3 ;  /* 0xff80000004597808 */ /* 0x000fe40005800000 */
[----:B------:R-:W-:Y:S02]  /*9e60*/  FSEL R218, R3, -INF , !P0 ;  /* 0xff80000003da7808 */ /* 0x000fe40004000000 */
[----:B------:R-:W-:Y:S02]  /*9e70*/  ISETP.GE.AND P0, PT, R33, R194, PT ;  /* 0x000000c22100720c */ /* 0x000fe40003f06270 */
[----:B------:R-:W-:Y:S02]  /*9e80*/  FSEL R4, R120, -INF , !P6 ;  /* 0xff80000078047808 */ /* 0x000fe40007000000 */
[----:B------:R-:W-:-:S02]  /*9e90*/  FSEL R220, R6, -INF , !P4 ;  /* 0xff80000006dc7808 */ /* 0x000fc40006000000 */
[-C--:B------:R-:W-:Y:S02]  /*9ea0*/  ISETP.GE.AND P4, PT, R32, R195.reuse, PT ;  /* 0x000000c32000720c */ /* 0x080fe40003f86270 */
[----:B------:R-:W-:Y:S02]  /*9eb0*/  FSEL R88, R2, -INF , !P1 ;  /* 0xff80000002587808 */ /* 0x000fe40004800000 */
[----:B------:R-:W-:Y:S02]  /*9ec0*/  ISETP.GE.AND P1, PT, R33, R195, PT ;  /* 0x000000c32100720c */ /* 0x000fe40003f26270 */
[----:B------:R-:W-:Y:S02]  /*9ed0*/  FSEL R83, R4, -INF , !P0 ;  /* 0xff80000004537808 */ /* 0x000fe40004000000 */
[----:B------:R-:W-:Y:S02]  /*9ee0*/  ISETP.GT.AND P0, PT, R10, R35, PT ;  /* 0x000000230a00720c */ /* 0x000fe40003f04270 */
[----:B------:R-:W-:-:S02]  /*9ef0*/  FSEL R106, R225, -INF , !P4 ;  /* 0xff800000e16a7808 */ /* 0x000fc40006000000 */
[----:B------:R-:W-:Y:S02]  /*9f00*/  ISETP.GT.AND P4, PT, R193, R35, PT ;  /* 0x00000023c100720c */ /* 0x000fe40003f84270 */
[----:B------:R-:W-:Y:S02]  /*9f10*/  ISETP.GE.AND P6, PT, R33, R196, PT ;  /* 0x000000c42100720c */ /* 0x000fe40003fc6270 */
[----:B------:R-:W-:Y:S02]  /*9f20*/  FSEL R102, R244, -INF , !P1 ;  /* 0xff800000f4667808 */ /* 0x000fe40004800000 */
[----:B------:R-:W-:Y:S02]  /*9f30*/  ISETP.GE.AND P1, PT, R35, R197, PT ;  /* 0x000000c52300720c */ /* 0x000fe40003f26270 */
[----:B------:R-:W-:Y:S02]  /*9f40*/  FSEL R4, R237, -INF , !P0 ;  /* 0xff800000ed047808 */ /* 0x000fe40004000000 */
[----:B------:R-:W-:-:S02]  /*9f50*/  ISETP.GT.AND P5, PT, R10, R32, PT ;  /* 0x000000200a00720c */ /* 0x000fc40003fa4270 */
[----:B------:R-:W-:Y:S02]  /*9f60*/  FSEL R3, R121, -INF , !P4 ;  /* 0xff80000079037808 */ /* 0x000fe40006000000 */
[----:B------:R-:W-:Y:S02]  /*9f70*/  FSEL R121, R213, -INF , !P6 ;  /* 0xff800000d5797808 */ /* 0x000fe40007000000 */
[----:B------:R-:W-:Y:S02]  /*9f80*/  FSEL R213, R4, -INF , !P1 ;  /* 0xff80000004d57808 */ /* 0x000fe40004800000 */
[----:B------:R-:W-:Y:S02]  /*9f90*/  ISETP.GE.AND P2, PT, R32, R197, PT ;  /* 0x000000c52000720c */ /* 0x000fe40003f46270 */
[----:B------:R-:W-:Y:S02]  /*9fa0*/  FSEL R5, R243, -INF , !P5 ;  /* 0xff800000f3057808 */ /* 0x000fe40006800000 */
[----:B------:R-:W-:-:S02]  /*9fb0*/  ISETP.GT.AND P1, PT, R252, R229, PT ;  /* 0x000000e5fc00720c */ /* 0x000fc40003f24270 */
[----:B------:R-:W-:Y:S02]  /*9fc0*/  FSEL R217, R5, -INF , !P2 ;  /* 0xff80000005d97808 */ /* 0x000fe40005000000 */
[-C--:B------:R-:W-:Y:S02]  /*9fd0*/  ISETP.GE.AND P3, PT, R32, R196.reuse, PT ;  /* 0x000000c42000720c */ /* 0x080fe40003f66270 */
[----:B------:R-:W-:Y:S02]  /*9fe0*/  ISETP.GT.AND P5, PT, R10, R33, PT ;  /* 0x000000210a00720c */ /* 0x000fe40003fa4270 */
[----:B------:R-:W-:Y:S02]  /*9ff0*/  ISETP.GE.AND P2, PT, R35, R196, PT ;  /* 0x000000c42300720c */ /* 0x000fe40003f46270 */
        /* <DEDUP_REMOVED lines=8> */
[----:B------:R-:W-:Y:S02]  /*a080*/  ISETP.GT.AND P2, PT, R10, R34, PT ;  /* 0x000000220a00720c */ /* 0x000fe40003f44270 */
[----:B------:R-:W-:Y:S02]  /*a090*/  ISETP.GT.AND P0, PT, R193, R0, PT ;  /* 0x00000000c100720c */ /* 0x000fe40003f04270 */
[----:B------:R-:W-:Y:S02]  /*a0a0*/  FSEL R214, R2, -INF , !P5 ;  /* 0xff80000002d67808 */ /* 0x000fe40006800000 */
[----:B------:R-:W-:Y:S02]  /*a0b0*/  FSEL R82, R3, -INF , !P4 ;  /* 0xff80000003527808 */ /* 0x000fe40006000000 */
[----:B------:R-:W-:Y:S02]  /*a0c0*/  FSEL R98, R236, -INF , !P3 ;  /* 0xff800000ec627808 */ /* 0x000fe40005800000 */
[----:B------:R-:W-:-:S02]  /*a0d0*/  FSEL R13, R250, -INF , !P2 ;  /* 0xff800000fa0d7808 */ /* 0x000fc40005000000 */
[----:B------:R-:W-:Y:S01]  /*a0e0*/  FSEL R12, R109, -INF , !P0 ;  /* 0xff8000006d0c7808 */ /* 0x000fe20004000000 */
[----:B------:R-:W-:Y:S01]  /*a0f0*/  IMAD.MOV.U32 R109, RZ, RZ, R228 ;  /* 0x000000ffff6d7224 */ /* 0x000fe200078e00e4 */
[C---:B------:R-:W-:Y:S02]  /*a100*/  ISETP.GE.AND P6, PT, R34.reuse, R194, PT ;  /* 0x000000c22200720c */ /* 0x040fe40003fc6270 */
[C---:B------:R-:W-:Y:S02]  /*a110*/  ISETP.GE.AND P5, PT, R34.reuse, R195, PT ;  /* 0x000000c32200720c */ /* 0x040fe40003fa6270 */
[C---:B------:R-:W-:Y:S02]  /*a120*/  ISETP.GE.AND P4, PT, R34.reuse, R196, PT ;  /* 0x000000c42200720c */ /* 0x040fe40003f86270 */
[----:B------:R-:W-:Y:S02]  /*a130*/  ISETP.GE.AND P3, PT, R34, R197, PT ;  /* 0x000000c52200720c */ /* 0x000fe40003f66270 */
[----:B------:R-:W-:Y:S01]  /*a140*/  ISETP.GT.AND P2, PT, R10, R0, PT ;  /* 0x000000000a00720c */ /* 0x000fe20003f44270 */
[----:B------:R-:W-:-:S12]  /*a150*/  @!P1 BRA `(.L_x_200) ;  /* 0x0000000000749947 */ /* 0x000fd80003800000 */
[----:B------:R-:W2:Y:S04]  /*a160*/  LDL.LU R237, [R1+0x30] ;  /* 0x0000300001ed7983 */ /* 0x000ea80000300800 */
[----:B------:R-:W3:Y:S04]  /*a170*/  LDL.LU R236, [R1+0x2c] ;  /* 0x00002c0001ec7983 */ /* 0x000ee80000300800 */
[----:B------:R-:W4:Y:S04]  /*a180*/  LDL R229, [R1+0x4] ;  /* 0x0000040001e57983 */ /* 0x000f280000100800 */
[----:B------:R-:W5:Y:S01]  /*a190*/  LDL R228, [R1] ;  /* 0x0000000001e47983 */ /* 0x000f620000100800 */
[----:B------:R-:W-:-:S04]  /*a1a0*/  VIADD R4, R109, 0xfffffffd ;  /* 0xfffffffd6d047836 */ /* 0x000fc80000000000 */
[----:B------:R-:W-:-:S04]  /*a1b0*/  IMAD.WIDE.U32 R2, R4, R132, RZ ;  /* 0x0000008404027225 */ /* 0x000fc800078e00ff */
[----:B------:R-:W-:Y:S01]  /*a1c0*/  IMAD R4, R4, R133, R3 ;  /* 0x0000008504047224 */ /* 0x000fe200078e0203 */
[----:B----4-:R-:W-:-:S04]  /*a1d0*/  LEA R8, P0, R2, R229, 0x8 ;  /* 0x000000e502087211 */ /* 0x010fc800078040ff */
[C---:B-----5:R-:W-:Y:S02]  /*a1e0*/  LEA.HI.X R9, R2.reuse, R228, R4, 0x8, P0 ;  /* 0x000000e402097211 */ /* 0x060fe400000f4404 */
[----:B--2---:R-:W-:-:S03]  /*a1f0*/  LEA R3, P0, R2, R237, 0x7 ;  /* 0x000000ed02037211 */ /* 0x004fc600078038ff */
[----:B------:R-:W-:Y:S01]  /*a200*/  @!PT LDS RZ, [RZ] ;  /* 0x00000000fffff984 */ /* 0x000fe20000000800 */
[----:B------:R-:W-:Y:S01]  /*a210*/  @!PT LDS RZ, [RZ] ;  /* 0x00000000fffff984 */ /* 0x000fe20000000800 */
[----:B------:R-:W-:Y:S01]  /*a220*/  @!PT LDS RZ, [RZ] ;  /* 0x00000000fffff984 */ /* 0x000fe20000000800 */
[----:B------:R1:W-:Y:S01]  /*a230*/  LDGSTS.E.BYPASS.LTC128B.128 [R216+0x2000], desc[UR14][R8.64] ;  /* 0x0200000008d87fae */ /* 0x0003e2000b981a0e */
[----:B---3--:R-:W-:Y:S02]  /*a240*/  LEA.HI.X R2, R2, R236, R4, 0x7, P0 ;  /* 0x000000ec02027211 */ /* 0x008fe400000f3c04 */
        /* <DEDUP_REMOVED lines=9> */
[----:B------:R-:W-:Y:S02]  /*a2e0*/  LEA.HI.X R10, R132, R2, R133, 0x6, P0 ;  /* 0x00000002840a7211 */ /* 0x000fe400000f3485 */
[----:B------:R-:W-:-:S04]  /*a2f0*/  LEA R2, P0, R3, R229, 0x1 ;  /* 0x000000e503027211 */ /* 0x000fc800078008ff */
[----:B------:R-:W-:-:S05]  /*a300*/  LEA.HI.X R3, R3, R228, R10, 0x1, P0 ;  /* 0x000000e403037211 */ /* 0x000fca00000f0c0a */
[----:B------:R1:W-:Y:S04]  /*a310*/  LDGSTS.E.BYPASS.LTC128B.128 [R216+0x3800], desc[UR14][R2.64] ;  /* 0x0380000002d87fae */ /* 0x0003e8000b981a0e */
[----:B------:R-:W0:Y:S02]  /*a320*/  LDGDEPBAR ;  /* 0x00000000000079af */ /* 0x000e240000000000 */
.L_x_200:
[----:B------:R-:W2:Y:S04]  /*a330*/  LDL.LU R15, [R1+0x20] ;  /* 0x00002000010f7983 */ /* 0x000ea80000300800 */
[----:B------:R-:W3:Y:S04]  /*a340*/  LDL.LU R16, [R1+0x1c] ;  /* 0x00001c0001107983 */ /* 0x000ee80000300800 */
[----:B------:R-:W4:Y:S04]  /*a350*/  LDL.LU R14, [R1+0x24] ;  /* 0x00002400010e7983 */ /* 0x000f280000300800 */
[----:B------:R-:W5:Y:S01]  /*a360*/  LDL.LU R10, [R1+0x18] ;  /* 0x00001800010a7983 */ /* 0x000f620000300800 */
[----:B-1----:R-:W-:-:S02]  /*a370*/  FMNMX3.FTZ R2, R41, R36, R31, !PT ;  /* 0x0000002429027276 */ /* 0x002fc4000781001f */
[----:B------:R-:W-:Y:S02]  /*a380*/  FSEL R81, R11, -INF , !P6 ;  /* 0xff8000000b517808 */ /* 0x000fe40007000000 */
[----:B------:R-:W-:Y:S02]  /*a390*/  FMNMX3.FTZ R2, R2, R30, R29, !PT ;  /* 0x0000001e02027276 */ /* 0x000fe4000781001d */
[----:B------:R-:W-:Y:S02]  /*a3a0*/  FSEL R114, R114, -INF , !P5 ;  /* 0xff80000072727808 */ /* 0x000fe40006800000 */
[----:B------:R-:W-:Y:S02]  /*a3b0*/  FSEL R115, R115, -INF , !P4 ;  /* 0xff80000073737808 */ /* 0x000fe40006000000 */
[C---:B------:R-:W-:Y:S02]  /*a3c0*/  ISETP.GE.AND P0, PT, R0.reuse, R194, PT ;  /* 0x000000c20000720c */ /* 0x040fe40003f06270 */
[----:B------:R-:W-:-:S02]  /*a3d0*/  ISETP.GE.AND P5, PT, R0, R195, PT ;  /* 0x000000c30000720c */ /* 0x000fc40003fa6270 */
[C---:B------:R-:W-:Y:S02]  /*a3e0*/  ISETP.GE.AND P6, PT, R0.reuse, R196, PT ;  /* 0x000000c40000720c */ /* 0x040fe40003fc6270 */
[----:B------:R-:W-:Y:S02]  /*a3f0*/  ISETP.GE.AND P4, PT, R0, R197, PT ;  /* 0x000000c50000720c */ /* 0x000fe40003f86270 */
        /* <DEDUP_REMOVED lines=53> */
[----:B------:R-:W-:Y:S01]  /*a750*/  FMNMX3.FTZ R0, R0, R221, R220, !PT ;  /* 0x000000dd00007276 */ /* 0x000fe200078100dc */
[----:B------:R-:W1:Y:S01]  /*a760*/  SHFL.BFLY PT, R9, R3, 0x2, 0x1f ;  /* 0x0c401f0003097f89 */ /* 0x000e6200000e0000 */
[----:B------:R-:W-:Y:S02]  /*a770*/  FMNMX3.FTZ R6, R6, R169, R106, !PT ;  /* 0x000000a906067276 */ /* 0x000fe4000781006a */
[----:B------:R-:W-:Y:S02]  /*a780*/  FMNMX3.FTZ R2, R2, R208, R205, !PT ;  /* 0x000000d002027276 */ /* 0x000fe400078100cd */
[----:B------:R-:W-:Y:S02]  /*a790*/  FSEL R7, R251, -INF , !P2 ;  /* 0xff800000fb077808 */ /* 0x000fe40005000000 */
[----:B------:R-:W-:-:S02]  /*a7a0*/  FSEL R126, R126, -INF , !P5 ;  /* 0xff8000007e7e7808 */ /* 0x000fc40006800000 */
[----:B------:R-:W-:Y:S02]  /*a7b0*/  FMNMX3.FTZ R0, R0, R218, R217, !PT ;  /* 0x000000da00007276 */ /* 0x000fe400078100d9 */
[----:B------:R-:W-:Y:S02]  /*a7c0*/  FMNMX3.FTZ R6, R6, R102, R98, !PT ;  /* 0x0000006606067276 */ /* 0x000fe40007810062 */
[----:B------:R-:W-:Y:S02]  /*a7d0*/  FSEL R131, R131, -INF , !P6 ;  /* 0xff80000083837808 */ /* 0x000fe40007000000 */
[----:B------:R-:W-:Y:S02]  /*a7e0*/  FMNMX3.FTZ R4, R2, R121, R120, !PT ;  /* 0x0000007902047276 */ /* 0x000fe40007810078 */
[----:B------:R-:W-:Y:S02]  /*a7f0*/  FSEL R103, R13, -INF , !P3 ;  /* 0xff8000000d677808 */ /* 0x000fe40005800000 */
[----:B------:R-:W-:-:S02]  /*a800*/  FSEL R236, R7, -INF , !P4 ;  /* 0xff80000007ec7808 */ /* 0x000fc40006000000 */
[----:B------:R-:W-:Y:S02]  /*a810*/  FMNMX3.FTZ R5, R0, R214, R213, !PT ;  /* 0x000000d600057276 */ /* 0x000fe400078100d5 */
[----:B------:R-:W-:Y:S02]  /*a820*/  FMNMX3.FTZ R2, R6, R114, R126, !PT ;  /* 0x0000007206027276 */ /* 0x000fe4000781007e */
[----:B------:R-:W-:Y:S02]  /*a830*/  FMNMX3.FTZ R0, R4, R115, R131, !PT ;  /* 0x0000007304007276 */ /* 0x000fe40007810083 */
[----:B------:R-:W-:Y:S01]  /*a840*/  FMNMX3.FTZ R5, R5, R103, R236, !PT ;  /* 0x0000006705057276 */ /* 0x000fe200078100ec */
[----:B------:R-:W1:Y:S02]  /*a850*/  SHFL.BFLY PT, R6, R2, 0x2, 0x1f ;  /* 0x0c401f0002067f89 */ /* 0x000e6400000e0000 */
[----:B-1----:R-:W-:Y:S02]  /*a860*/  FMNMX.FTZ R4, R3, R9, !PT ;  /* 0x0000000903047209 */ /* 0x002fe40007810000 */
[----:B------:R-:W1:Y:S04]  /*a870*/  SHFL.BFLY PT, R7, R0, 0x2, 0x1f ;  /* 0x0c401f0000077f89 */ /* 0x000e6800000e0000 */
[----:B------:R-:W1:Y:S04]  /*a880*/  SHFL.BFLY PT, R8, R5, 0x2, 0x1f ;  /* 0x0c401f0005087f89 */ /* 0x000e6800000e0000 */
[----:B------:R-:W1:Y:S01]  /*a890*/  SHFL.BFLY PT, R9, R4, 0x1, 0x1f ;  /* 0x0c201f0004097f89 */ /* 0x000e6200000e0000 */
[----:B------:R-:W-:-:S02]  /*a8a0*/  FMNMX.FTZ R3, R2, R6, !PT ;  /* 0x0000000602037209 */ /* 0x000fc40007810000 */
[----:B-1----:R-:W-:-:S03]  /*a8b0*/  FMNMX.FTZ R2, R0, R7, !PT ;  /* 0x0000000700027209 */ /* 0x002fc60007810000 */
[----:B------:R-:W1:Y:S01]  /*a8c0*/  SHFL.BFLY PT, R6, R3, 0x1, 0x1f ;  /* 0x0c201f0003067f89 */ /* 0x000e6200000e0000 */
[----:B------:R-:W-:-:S03]  /*a8d0*/  FMNMX.FTZ R0, R5, R8, !PT ;  /* 0x0000000805007209 */ /* 0x000fc60007810000 */
[----:B------:R-:W1:Y:S01]  /*a8e0*/  SHFL.BFLY PT, R5, R2, 0x1, 0x1f ;  /* 0x0c201f0002057f89 */ /* 0x000e6200000e0000 */
[----:B------:R-:W-:-:S03]  /*a8f0*/  FMNMX.FTZ R67, R4, R9, !PT ;  /* 0x0000000904437209 */ /* 0x000fc60007810000 */
[----:B------:R-:W1:Y:S01]  /*a900*/  SHFL.BFLY PT, R7, R0, 0x1, 0x1f ;  /* 0x0c201f0000077f89 */ /* 0x000e6200000e0000 */
[C---:B------:R-:W-:Y:S01]  /*a910*/  FSETP.NEU.FTZ.AND P4, PT, R67.reuse, -INF , PT ;  /* 0xff8000004300780b */ /* 0x040fe20003f9d000 */
[----:B------:R-:W-:-:S05]  /*a920*/  FMUL.FTZ R4, R67, UR5 ;  /* 0x0000000543047c20 */ /* 0x000fca0008410000 */
[----:B------:R-:W-:Y:S02]  /*a930*/  FSEL R4, R4, RZ, P4 ;  /* 0x000000ff04047208 */ /* 0x000fe40002000000 */
[----:B-1----:R-:W-:-:S04]  /*a940*/  FMNMX.FTZ R66, R3, R6, !PT ;  /* 0x0000000603427209 */ /* 0x002fc80007810000 */
[C---:B------:R-:W-:Y:S01]  /*a950*/  FSETP.NEU.FTZ.AND P3, PT, R66.reuse, -INF , PT ;  /* 0xff8000004200780b */ /* 0x040fe20003f7d000 */
[----:B------:R-:W-:Y:S01]  /*a960*/  FMUL.FTZ R3, R66, UR5 ;  /* 0x0000000542037c20 */ /* 0x000fe20008410000 */
[----:B------:R-:W-:Y:S01]  /*a970*/  FMNMX.FTZ R65, R2, R5, !PT ;  /* 0x0000000502417209 */ /* 0x000fe20007810000 */
[--C-:B------:R-:W-:Y:S01]  /*a980*/  FFMA.FTZ R2, R36, UR5, -R4.reuse ;  /* 0x0000000524027c23 */ /* 0x100fe20008010804 */
[--C-:B------:R-:W-:Y:S01]  /*a990*/  FFMA.FTZ R5, R30, UR5, -R4.reuse ;  /* 0x000000051e057c23 */ /* 0x100fe20008010804 */
[----:B------:R-:W-:Y:S01]  /*a9a0*/  FMNMX.FTZ R64, R0, R7, !PT ;  /* 0x0000000700407209 */ /* 0x000fe20007810000 */
[----:B------:R-:W-:Y:S01]  /*a9b0*/  FFMA.FTZ R0, R31, UR5, -R4 ;  /* 0x000000051f007c23 */ /* 0x000fe20008010804 */
[----:B------:R1:W1:Y:S01]  /*a9c0*/  MUFU.EX2 R17, R2 ;  /* 0x0000000200117308 */ /* 0x0002620000000800 */
[----:B------:R-:W-:Y:S02]  /*a9d0*/  FSETP.NEU.FTZ.AND P2, PT, R65, -INF , PT ;  /* 0xff8000004100780b */ /* 0x000fe40003f5d000 */
[----:B------:R-:W-:Y:S01]  /*a9e0*/  FSEL R3, R3, RZ, P3 ;  /* 0x000000ff03037208 */ /* 0x000fe20001800000 */
[----:B------:R1:W-:Y:S01]  /*a9f0*/  MUFU.EX2 R22, R0 ;  /* 0x0000000000167308 */ /* 0x0003e20000000800 */
[----:B------:R-:W-:-:S03]  /*aa00*/  FSETP.NEU.FTZ.AND P0, PT, R64, -INF , PT ;  /* 0xff8000004000780b */ /* 0x000fc60003f1d000 */
[----:B------:R-:W-:Y:S01]  /*aa10*/  FFMA.FTZ R6, R95, UR5, -R3 ;  /* 0x000000055f067c23 */ /* 0x000fe20008010803 */
[----:B------:R1:W-:Y:S01]  /*aa20*/  MUFU.EX2 R223, R5 ;  /* 0x0000000500df7308 */ /* 0x0003e20000000800 */
[----:B------:R-:W-:-:S03]  /*aa30*/  FSEL R8, R64, RZ, P0 ;  /* 0x000000ff40087208 */ /* 0x000fc60000000000 */
[----:B------:R1:W-:Y:S02]  /*aa40*/  MUFU.EX2 R36, R6 ;  /* 0x0000000600247308 */ /* 0x0003e40000000800 */
[----:B-1----:R-:W-:Y:S01]  /*aa50*/  FMUL.FTZ R2, R65, UR5 ;  /* 0x0000000541027c20 */ /* 0x002fe20008410000 */
[----:B------:R-:W-:Y:S01]  /*aa60*/  MOV R95, R17 ;  /* 0x00000011005f7202 */ /* 0x000fe20000000f00 */
[----:B------:R-:W-:-:S03]  /*aa70*/  FFMA.FTZ R0, R29, UR5, -R4 ;  /* 0x000000051d007c23 */ /* 0x000fc60008010804 */
[----:B------:R-:W-:Y:S01]  /*aa80*/  FSEL R2, R2, RZ, P2 ;  /* 0x000000ff02027208 */ /* 0x000fe20001000000 */
[----:B------:R-:W-:Y:S01]  /*aa90*/  LDSM.16.MT88.4 R28, [R189+0x4000] ;  /* 0x00400000bd1c783b */ /* 0x000fe20000004200 */
[----:B------:R1:W-:Y:S03]  /*aaa0*/  MUFU.EX2 R13, R0 ;  /* 0x00000000000d7308 */ /* 0x0003e60000000800 */
[--C-:B------:R-:W-:Y:S01]  /*aab0*/  FFMA.FTZ R5, R43, UR5, -R2.reuse ;  /* 0x000000052b057c23 */ /* 0x100fe20008010802 */
[--C-:B------:R-:W-:Y:S01]  /*aac0*/  FFMA.FTZ R7, R37, UR5, -R2.reuse ;  /* 0x0000000525077c23 */ /* 0x100fe20008010802 */
[----:B------:R-:W-:Y:S02]  /*aad0*/  FFMA.FTZ R6, R42, UR5, -R2 ;  /* 0x000000052a067c23 */ /* 0x000fe40008010802 */
[----:B------:R1:W-:Y:S04]  /*aae0*/  MUFU.EX2 R224, R5 ;  /* 0x0000000500e07308 */ /* 0x0003e80000000800 */
[----:B------:R1:W-:Y:S02]  /*aaf0*/  MUFU.EX2 R108, R7 ;  /* 0x00000007006c7308 */ /* 0x0003e40000000800 */
[----:B-1----:R-:W-:-:S05]  /*ab00*/  FMUL.FTZ R0, R64, UR5 ;  /* 0x0000000540007c20 */ /* 0x002fca0008410000 */
[----:B------:R-:W-:Y:S01]  /*ab10*/  FSEL R0, R0, RZ, P0 ;  /* 0x000000ff00007208 */ /* 0x000fe20000000000 */
[----:B------:R-:W-:-:S04]  /*ab20*/  FFMA.FTZ R5, R27, UR5, -R2 ;  /* 0x000000051b057c23 */ /* 0x000fc80008010802 */
[----:B------:R1:W-:Y:S01]  /*ab30*/  MUFU.EX2 R222, R5 ;  /* 0x0000000500de7308 */ /* 0x0003e20000000800 */
[----:B------:R-:W-:-:S05]  /*ab40*/  FSEL R7, R65, RZ, P2 ;  /* 0x000000ff41077208 */ /* 0x000fca0001000000 */
[----:B------:R-:W-:-:S04]  /*ab50*/  FADD.FTZ R7, R39, -R7 ;  /* 0x8000000727077221 */ /* 0x000fc80000010000 */
[----:B------:R-:W-:Y:S01]  /*ab60*/  FMUL.FTZ R7, R7, UR5 ;  /* 0x0000000507077c20 */ /* 0x000fe20008410000 */
[----:B-1----:R-:W-:-:S03]  /*ab70*/  FFMA.FTZ R5, R45, UR5, -R0 ;  /* 0x000000052d057c23 */ /* 0x002fc60008010800 */
[----:B------:R-:W1:Y:S04]  /*ab80*/  MUFU.EX2 R79, R7 ;  /* 0x00000007004f7308 */ /* 0x000e680000000800 */
[----:B------:R4:W-:Y:S01]  /*ab90*/  MUFU.EX2 R227, R5 ;  /* 0x0000000500e37308 */ /* 0x0009e20000000800 */
[----:B--2---:R-:W-:-:S03]  /*aba0*/  MOV R21, R15 ;  /* 0x0000000f00157202 */ /* 0x004fc60000000f00 */
[----:B------:R2:W-:Y:S01]  /*abb0*/  MUFU.EX2 R15, R6 ;  /* 0x00000006000f7308 */ /* 0x0005e20000000800 */
[----:B---3--:R-:W-:Y:S01]  /*abc0*/  MOV R20, R16 ;  /* 0x0000001000147202 */ /* 0x008fe20000000f00 */
[-C--:B-1----:R-:W-:Y:S01]  /*abd0*/  FMUL.FTZ R144, R144, R79.reuse ;  /* 0x0000004f90907220 */ /* 0x082fe20000410000 */
[----:B------:R-:W1:Y:S01]  /*abe0*/  LDSM.16.MT88.4 R16, [R135+0x4000] ;  /* 0x004000008710783b */ /* 0x000e620000004200 */
[----:B------:R-:W-:Y:S01]  /*abf0*/  FSEL R7, R67, RZ, P4 ;  /* 0x000000ff43077208 */ /* 0x000fe20002000000 */
[-C--:B------:R-:W-:Y:S01]  /*ac00*/  FMUL.FTZ R145, R145, R79.reuse ;  /* 0x0000004f91917220 */ /* 0x080fe20000410000 */
[--C-:B----4-:R-:W-:Y:S01]  /*ac10*/  FFMA.FTZ R5, R44, UR5, -R0.reuse ;  /* 0x000000052c057c23 */ /* 0x110fe20008010800 */
[-C--:B------:R-:W-:Y:S01]  /*ac20*/  FMUL.FTZ R156, R156, R79.reuse ;  /* 0x0000004f9c9c7220 */ /* 0x080fe20000410000 */
[-C--:B------:R-:W-:Y:S01]  /*ac30*/  FMUL.FTZ R157, R157, R79.reuse ;  /* 0x0000004f9d9d7220 */ /* 0x080fe20000410000 */
[----:B------:R-:W-:Y:S01]  /*ac40*/  FADD.FTZ R12, R41, -R7 ;  /* 0x80000007290c7221 */ /* 0x000fe20000010000 */
[-C--:B------:R-:W-:Y:S01]  /*ac50*/  FMUL.FTZ R160, R160, R79.reuse ;  /* 0x0000004fa0a07220 */ /* 0x080fe20000410000 */
[----:B------:R-:W-:Y:S01]  /*ac60*/  FMUL.FTZ R161, R161, R79 ;  /* 0x0000004fa1a17220 */ /* 0x000fe20000410000 */
[----:B------:R-:W-:Y:S01]  /*ac70*/  FFMA.FTZ R7, R46, UR5, -R3 ;  /* 0x000000052e077c23 */ /* 0x000fe20008010803 */
[----:B--2---:R-:W-:Y:S01]  /*ac80*/  FFMA.FTZ R6, R99, UR5, -R0 ;  /* 0x0000000563067c23 */ /* 0x004fe20008010800 */
[----:B------:R-:W-:Y:S01]  /*ac90*/  MOV R23, R21 ;  /* 0x0000001500177202 */ /* 0x000fe20000000f00 */
[----:B------:R-:W-:Y:S01]  /*aca0*/  MUFU.EX2 R99, R5 ;  /* 0x0000000500637308 */ /* 0x000fe20000000800 */
[----:B------:R-:W-:Y:S01]  /*acb0*/  MOV R21, R14 ;  /* 0x0000000e00157202 */ /* 0x000fe20000000f00 */
[-C--:B------:R-:W-:Y:S01]  /*acc0*/  FMUL.FTZ R140, R140, R79.reuse ;  /* 0x0000004f8c8c7220 */ /* 0x080fe20000410000 */
[----:B------:R-:W-:Y:S01]  /*acd0*/  FMUL.FTZ R141, R141, R79 ;  /* 0x0000004f8d8d7220 */ /* 0x000fe20000410000 */
[----:B------:R2:W-:Y:S01]  /*ace0*/  MUFU.EX2 R9, R6 ;  /* 0x0000000600097308 */ /* 0x0005e20000000800 */
[----:B------:R-:W-:-:S02]  /*acf0*/  MOV R133, R23 ;  /* 0x0000001700857202 */ /* 0x000fc40000000f00 */
[----:B------:R-:W-:Y:S01]  /*ad00*/  MOV R226, R21 ;  /* 0x0000001500e27202 */ /* 0x000fe20000000f00 */
[----:B------:R-:W-:Y:S01]  /*ad10*/  MUFU.EX2 R14, R7 ;  /* 0x00000007000e7308 */ /* 0x000fe20000000800 */
[----:B------:R-:W-:Y:S01]  /*ad20*/  MOV R225, R20 ;  /* 0x0000001400e17202 */ /* 0x000fe20000000f00 */
[----:B--2---:R-:W-:-:S04]  /*ad30*/  FFMA.FTZ R6, R47, UR5, -R0 ;  /* 0x000000052f067c23 */ /* 0x004fc80008010800 */
[----:B------:R2:W3:Y:S02]  /*ad40*/  MUFU.EX2 R132, R6 ;  /* 0x0000000600847308 */ /* 0x0004e40000000800 */
[----:B--2---:R-:W-:Y:S01]  /*ad50*/  FADD.FTZ R6, R38, -R8 ;  /* 0x8000000826067221 */ /* 0x004fe20000010000 */
[----:B------:R-:W-:Y:S02]  /*ad60*/  F2FP.BF16.F32.PACK_AB R8, R108, R224 ;  /* 0x000000e06c08723e */ /* 0x000fe400000010ff */
[----:B---3--:R-:W-:Y:S01]  /*ad70*/  F2FP.BF16.F32.PACK_AB R11, R99, R132 ;  /* 0x00000084630b723e */ /* 0x008fe200000010ff */
[----:B------:R-:W-:Y:S01]  /*ad80*/  FMUL.FTZ R5, R6, UR5 ;  /* 0x0000000506057c20 */ /* 0x000fe20008410000 */
[----:B------:R-:W-:Y:S01]  /*ad90*/  FFMA.FTZ R6, R107, UR5, -R3 ;  /* 0x000000056b067c23 */ /* 0x000fe20008010803 */
[----:B------:R-:W-:Y:S02]  /*ada0*/  MOV R107, R22 ;  /* 0x00000016006b7202 */ /* 0x000fe40000000f00 */
[----:B------:R2:W3:Y:S01]  /*adb0*/  MUFU.EX2 R78, R5 ;  /* 0x00000005004e7308 */ /* 0x0004e20000000800 */
[----:B-----5:R-:W-:-:S02]  /*adc0*/  MOV R22, R10 ;  /* 0x0000000a00167202 */ /* 0x020fc40000000f00 */
[----:B------:R-:W-:Y:S01]  /*add0*/  F2FP.BF16.F32.PACK_AB R10, R222, R15 ;  /* 0x0000000fde0a723e */ /* 0x000fe200000010ff */
[----:B------:R4:W-:Y:S01]  /*ade0*/  MUFU.EX2 R24, R6 ;  /* 0x0000000600187308 */ /* 0x0009e20000000800 */
[----:B--2---:R-:W-:Y:S01]  /*adf0*/  FFMA.FTZ R5, R110, UR5, -R3 ;  /* 0x000000056e057c23 */ /* 0x004fe20008010803 */
[----:B------:R-:W-:Y:S01]  /*ae00*/  MOV R110, R9 ;  /* 0x00000009006e7202 */ /* 0x000fe20000000f00 */
[-C--:B---3--:R-:W-:Y:S01]  /*ae10*/  FMUL.FTZ R146, R146, R78.reuse ;  /* 0x0000004e92927220 */ /* 0x088fe20000410000 */
[----:B------:R-:W-:Y:S01]  /*ae20*/  FMUL.FTZ R147, R147, R78 ;  /* 0x0000004e93937220 */ /* 0x000fe20000410000 */
[----:B----4-:R-:W-:Y:S01]  /*ae30*/  FSEL R6, R66, RZ, P3 ;  /* 0x000000ff42067208 */ /* 0x010fe20001800000 */
[----:B------:R2:W-:Y:S01]  /*ae40*/  MUFU.EX2 R42, R5 ;  /* 0x00000005002a7308 */ /* 0x0005e20000000800 */
[----:B------:R-:W-:Y:S01]  /*ae50*/  F2FP.BF16.F32.PACK_AB R9, R227, R110 ;  /* 0x0000006ee309723e */ /* 0x000fe200000010ff */
[-C--:B------:R-:W-:Y:S01]  /*ae60*/  FMUL.FTZ R158, R158, R78.reuse ;  /* 0x0000004e9e9e7220 */ /* 0x080fe20000410000 */
[-C--:B------:R-:W-:Y:S01]  /*ae70*/  FMUL.FTZ R159, R159, R78.reuse ;  /* 0x0000004e9f9f7220 */ /* 0x080fe20000410000 */
[-C--:B------:R-:W-:Y:S01]  /*ae80*/  FMUL.FTZ R162, R162, R78.reuse ;  /* 0x0000004ea2a27220 */ /* 0x080fe20000410000 */
[-C--:B------:R-:W-:Y:S01]  /*ae90*/  FMUL.FTZ R163, R163, R78.reuse ;  /* 0x0000004ea3a37220 */ /* 0x080fe20000410000 */
[-C--:B------:R-:W-:Y:S01]  /*aea0*/  FMUL.FTZ R142, R142, R78.reuse ;  /* 0x0000004e8e8e7220 */ /* 0x080fe20000410000 */
[----:B------:R-:W-:Y:S01]  /*aeb0*/  FMUL.FTZ R143, R143, R78 ;  /* 0x0000004e8f8f7220 */ /* 0x000fe20000410000 */
[----:B-1----:R-:W-:Y:S01]  /*aec0*/  HMMA.16816.F32.BF16 R32, R8, R18, R144 ;  /* 0x000000120820723c */ /* 0x002fe20000041890 */
[----:B------:R-:W-:-:S02]  /*aed0*/  MOV R147, R36 ;  /* 0x0000002400937202 */ /* 0x000fc40000000f00 */
[----:B------:R-:W-:Y:S02]  /*aee0*/  MOV R144, R225 ;  /* 0x000000e100907202 */ /* 0x000fe40000000f00 */
[----:B------:R-:W-:Y:S01]  /*aef0*/  MOV R145, R224 ;  /* 0x000000e000917202 */ /* 0x000fe20000000f00 */
[----:B--2---:R-:W-:Y:S01]  /*af00*/  FADD.FTZ R5, R40, -R6 ;  /* 0x8000000628057221 */ /* 0x004fe20000010000 */
[----:B------:R-:W-:Y:S01]  /*af10*/  FMUL.FTZ R6, R12, UR5 ;  /* 0x000000050c067c20 */ /* 0x000fe20008410000 */
[C---:B------:R-:W-:Y:S01]  /*af20*/  HMMA.16816.F32.BF16 R36, R8.reuse, R28, R156 ;  /* 0x0000001c0824723c */ /* 0x040fe2000004189c */
[----:B------:R-:W-:Y:S01]  /*af30*/  MOV R159, R226 ;  /* 0x000000e2009f7202 */ /* 0x000fe20000000f00 */
[----:B------:R-:W-:Y:S01]  /*af40*/  FMUL.FTZ R5, R5, UR5 ;  /* 0x0000000505057c20 */ /* 0x000fe20008410000 */
[----:B------:R1:W2:Y:S01]  /*af50*/  MUFU.EX2 R77, R6 ;  /* 0x00000006004d7308 */ /* 0x0002a20000000800 */
[----:B------:R-:W-:Y:S02]  /*af60*/  MOV R156, R222 ;  /* 0x000000de009c7202 */ /* 0x000fe40000000f00 */
[----:B------:R-:W-:Y:S01]  /*af70*/  MOV R146, R133 ;  /* 0x0000008500927202 */ /* 0x000fe20000000f00 */
[----:B------:R3:W4:Y:S01]  /*af80*/  MUFU.EX2 R76, R5 ;  /* 0x00000005004c7308 */ /* 0x0007220000000800 */
[C---:B------:R-:W-:Y:S08]  /*af90*/  HMMA.16816.F32.BF16 R44, R8.reuse, R30, R160 ;  /* 0x0000001e082c723c */ /* 0x040ff000000418a0 */
[-C--:B------:R-:W-:Y:S01]  /*afa0*/  HMMA.16816.F32.BF16 R140, R8, R16.reuse, R140 ;  /* 0x00000010088c723c */ /* 0x080fe2000004188c */
[--C-:B-1----:R-:W-:Y:S01]  /*afb0*/  FFMA.FTZ R6, R48, UR5, -R2.reuse ;  /* 0x0000000530067c23 */ /* 0x102fe20008010802 */
[----:B------:R-:W-:Y:S01]  /*afc0*/  F2FP.BF16.F32.PACK_AB R8, R107, R95 ;  /* 0x0000005f6b08723e */ /* 0x000fe200000010ff */
[----:B--2---:R-:W-:Y:S01]  /*afd0*/  FMUL.FTZ R136, R136, R77 ;  /* 0x0000004d88887220 */ /* 0x004fe20000410000 */
[----:B------:R-:W-:Y:S01]  /*afe0*/  F2FP.BF16.F32.PACK_AB R9, R24, R147 ;  /* 0x000000931809723e */ /* 0x000fe200000010ff */
[--C-:B---3--:R-:W-:Y:S01]  /*aff0*/  FFMA.FTZ R5, R25, UR5, -R2.reuse ;  /* 0x0000000519057c23 */ /* 0x108fe20008010802 */
[----:B------:R1:W2:Y:S01]  /*b000*/  MUFU.EX2 R7, R6 ;  /* 0x0000000600077308 */ /* 0x0002a20000000800 */
[----:B------:R-:W-:Y:S01]  /*b010*/  F2FP.BF16.F32.PACK_AB R10, R13, R223 ;  /* 0x000000df0d0a723e */ /* 0x000fe200000010ff */
[-C--:B------:R-:W-:Y:S01]  /*b020*/  FMUL.FTZ R137, R137, R77.reuse ;  /* 0x0000004d89897220 */ /* 0x080fe20000410000 */
[----:B------:R-:W-:Y:S01]  /*b030*/  F2FP.BF16.F32.PACK_AB R11, R14, R42 ;  /* 0x0000002a0e0b723e */ /* 0x000fe200000010ff */
[----:B------:R3:W-:Y:S01]  /*b040*/  MUFU.EX2 R157, R5 ;  /* 0x00000005009d7308 */ /* 0x0007e20000000800 */
[-C--:B----4-:R-:W-:Y:S01]  /*b050*/  FMUL.FTZ R138, R138, R76.reuse ;  /* 0x0000004c8a8a7220 */ /* 0x090fe20000410000 */
[-C--:B------:R-:W-:Y:S01]  /*b060*/  FMUL.FTZ R139, R139, R76.reuse ;  /* 0x0000004c8b8b7220 */ /* 0x080fe20000410000 */
[-C--:B------:R-:W-:Y:S01]  /*b070*/  FMUL.FTZ R148, R148, R77.reuse ;  /* 0x0000004d94947220 */ /* 0x080fe20000410000 */
[-C--:B------:R-:W-:Y:S01]  /*b080*/  FMUL.FTZ R149, R149, R77.reuse ;  /* 0x0000004d95957220 */ /* 0x080fe20000410000 */
[-C--:B------:R-:W-:Y:S01]  /*b090*/  FMUL.FTZ R150, R150, R76.reuse ;  /* 0x0000004c96967220 */ /* 0x080fe20000410000 */
[----:B------:R-:W-:Y:S01]  /*b0a0*/  FMUL.FTZ R151, R151, R76 ;  /* 0x0000004c97977220 */ /* 0x000fe20000410000 */
[-C--:B------:R-:W-:Y:S01]  /*b0b0*/  FMUL.FTZ R152, R152, R77.reuse ;  /* 0x0000004d98987220 */ /* 0x080fe20000410000 */
[----:B------:R-:W-:Y:S01]  /*b0c0*/  FMUL.FTZ R153, R153, R77 ;  /* 0x0000004d99997220 */ /* 0x000fe20000410000 */
[C---:B------:R-:W-:Y:S01]  /*b0d0*/  HMMA.16816.F32.BF16 R48, R8.reuse, R16, R136 ;  /* 0x000000100830723c */ /* 0x040fe20000041888 */
[--C-:B-1----:R-:W-:Y:S01]  /*b0e0*/  FFMA.FTZ R6, R26, UR5, -R2.reuse ;  /* 0x000000051a067c23 */ /* 0x102fe20008010802 */
[----:B--2---:R-:W-:Y:S01]  /*b0f0*/  MOV R139, R7 ;  /* 0x00000007008b7202 */ /* 0x004fe20000000f00 */
[----:B------:R-:W-:Y:S01]  /*b100*/  FFMA.FTZ R7, R52, UR5, -R2 ;  /* 0x0000000534077c23 */ /* 0x000fe20008010802 */
[----:B------:R-:W-:Y:S01]  /*b110*/  MOV R136, R24 ;  /* 0x0000001800887202 */ /* 0x000fe20000000f00 */
[----:B---3--:R-:W-:Y:S01]  /*b120*/  FFMA.FTZ R5, R111, UR5, -R0 ;  /* 0x000000056f057c23 */ /* 0x008fe20008010800 */
[----:B------:R1:W-:Y:S01]  /*b130*/  MUFU.EX2 R158, R6 ;  /* 0x00000006009e7308 */ /* 0x0003e20000000800 */
[----:B------:R-:W2:Y:S01]  /*b140*/  LDSM.16.MT88.4 R24, [R135+0x4400] ;  /* 0x004400008718783b */ /* 0x000ea20000004200 */
[-C--:B------:R-:W-:Y:S01]  /*b150*/  FMUL.FTZ R154, R154, R76.reuse ;  /* 0x0000004c9a9a7220 */ /* 0x080fe20000410000 */
[-C--:B------:R-:W-:Y:S01]  /*b160*/  FMUL.FTZ R155, R155, R76.reuse ;  /* 0x0000004c9b9b7220 */ /* 0x080fe20000410000 */
[----:B------:R3:W-:Y:S01]  /*b170*/  MUFU.EX2 R162, R5 ;  /* 0x0000000500a27308 */ /* 0x0007e20000000800 */
[-C--:B------:R-:W-:Y:S01]  /*b180*/  FMUL.FTZ R164, R164, R77.reuse ;  /* 0x0000004da4a47220 */ /* 0x080fe20000410000 */
[----:B------:R-:W-:Y:S01]  /*b190*/  FMUL.FTZ R165, R165, R77 ;  /* 0x0000004da5a57220 */ /* 0x000fe20000410000 */
[-C--:B------:R-:W-:Y:S01]  /*b1a0*/  FMUL.FTZ R166, R166, R76.reuse ;  /* 0x0000004ca6a67220 */ /* 0x080fe20000410000 */
[----:B------:R4:W5:Y:S01]  /*b1b0*/  MUFU.EX2 R12, R7 ;  /* 0x00000007000c7308 */ /* 0x0009620000000800 */
[----:B------:R-:W-:Y:S01]  /*b1c0*/  FMUL.FTZ R167, R167, R76 ;  /* 0x0000004ca7a77220 */ /* 0x000fe20000410000 */
[----:B------:R-:W-:Y:S01]  /*b1d0*/  HMMA.16816.F32.BF16 R148, R8, R18, R148 ;  /* 0x000000120894723c */ /* 0x000fe20000041894 */
[----:B------:R-:W-:-:S02]  /*b1e0*/  MOV R138, R14 ;  /* 0x0000000e008a7202 */ /* 0x000fc40000000f00 */
[----:B------:R-:W-:Y:S01]  /*b1f0*/  MOV R137, R13 ;  /* 0x0000000d00897202 */ /* 0x000fe20000000f00 */
[--C-:B-1----:R-:W-:Y:S01]  /*b200*/  FFMA.FTZ R6, R55, UR5, -R0.reuse ;  /* 0x0000000537067c23 */ /* 0x102fe20008010800 */
[----:B---3--:R-:W-:-:S03]  /*b210*/  FFMA.FTZ R5, R53, UR5, -R0 ;  /* 0x0000000535057c23 */ /* 0x008fc60008010800 */
[----:B------:R1:W-:Y:S01]  /*b220*/  MUFU.EX2 R16, R6 ;  /* 0x0000000600107308 */ /* 0x0003e20000000800 */
[C---:B------:R-:W-:Y:S01]  /*b230*/  HMMA.16816.F32.BF16 R152, R8.reuse, R28, R152 ;  /* 0x0000001c0898723c */ /* 0x040fe20000041898 */
[----:B----4-:R-:W-:Y:S02]  /*b240*/  FFMA.FTZ R7, R104, UR5, -R0 ;  /* 0x0000000568077c23 */ /* 0x010fe40008010800 */
[----:B------:R3:W4:Y:S01]  /*b250*/  MUFU.EX2 R111, R5 ;  /* 0x00000005006f7308 */ /* 0x0007220000000800 */
[----:B------:R-:W-:Y:S02]  /*b260*/  MOV R104, R108 ;  /* 0x0000006c00687202 */ /* 0x000fe40000000f00 */
[----:B------:R-:W-:Y:S01]  /*b270*/  MOV R108, R22 ;  /* 0x00000016006c7202 */ /* 0x000fe20000000f00 */
[----:B------:R-:W2:Y:S01]  /*b280*/  MUFU.EX2 R160, R7 ;  /* 0x0000000700a07308 */ /* 0x000ea20000000800 */
[----:B------:R-:W2:Y:S01]  /*b290*/  LDSM.16.MT88.4 R20, [R189+0x4400] ;  /* 0x00440000bd14783b */ /* 0x000ea20000004200 */
[----:B------:R-:W-:Y:S01]  /*b2a0*/  HMMA.16816.F32.BF16 R164, R8, R30, R164 ;  /* 0x0000001e08a4723c */ /* 0x000fe200000418a4 */
[----:B-----5:R-:W-:-:S02]  /*b2b0*/  F2FP.BF16.F32.PACK_AB R10, R158, R12 ;  /* 0x0000000c9e0a723e */ /* 0x020fc400000010ff */
[----:B------:R-:W-:Y:S01]  /*b2c0*/  F2FP.BF16.F32.PACK_AB R8, R157, R139 ;  /* 0x0000008b9d08723e */ /* 0x000fe200000010ff */
[--C-:B-1----:R-:W-:Y:S01]  /*b2d0*/  FFMA.FTZ R6, R113, UR5, -R4.reuse ;  /* 0x0000000571067c23 */ /* 0x102fe20008010804 */
[----:B---3--:R-:W-:-:S03]  /*b2e0*/  FFMA.FTZ R5, R116, UR5, -R4 ;  /* 0x0000000574057c23 */ /* 0x008fc60008010804 */
[----:B------:R1:W-:Y:S01]  /*b2f0*/  MUFU.EX2 R163, R6 ;  /* 0x0000000600a37308 */ /* 0x0003e20000000800 */
[----:B----4-:R-:W-:Y:S02]  /*b300*/  F2FP.BF16.F32.PACK_AB R11, R111, R16 ;  /* 0x000000106f0b723e */ /* 0x010fe400000010ff */
[----:B--2---:R-:W-:Y:S01]  /*b310*/  F2FP.BF16.F32.PACK_AB R9, R160, R162 ;  /* 0x000000a2a009723e */ /* 0x004fe200000010ff */
[----:B------:R2:W3:Y:S01]  /*b320*/  MUFU.EX2 R249, R5 ;  /* 0x0000000500f97308 */ /* 0x0004e20000000800 */
[----:B------:R-:W-:Y:S01]  /*b330*/  FFMA.FTZ R7, R59, UR5, -R0 ;  /* 0x000000053b077c23 */ /* 0x000fe20008010800 */
[----:B------:R-:W-:-:S03]  /*b340*/  MOV R59, R42 ;  /* 0x0000002a003b7202 */ /* 0x000fc60000000f00 */
[----:B------:R4:W-:Y:S01]  /*b350*/  MUFU.EX2 R240, R7 ;  /* 0x0000000700f07308 */ /* 0x0009e20000000800 */
[----:B------:R-:W-:Y:S01]  /*b360*/  HMMA.16816.F32.BF16 R28, R8, R24, R140 ;  /* 0x00000018081c723c */ /* 0x000fe2000004188c */
[--C-:B-1----:R-:W-:Y:S01]  /*b370*/  FFMA.FTZ R6, R105, UR5, -R4.reuse ;  /* 0x0000000569067c23 */ /* 0x102fe20008010804 */
[----:B------:R-:W-:Y:S01]  /*b380*/  MOV R105, R227 ;  /* 0x000000e300697202 */ /* 0x000fe20000000f00 */
[----:B--2---:R-:W-:-:S05]  /*b390*/  FFMA.FTZ R5, R112, UR5, -R4 ;  /* 0x0000000570057c23 */ /* 0x004fca0008010804 */
[----:B------:R-:W-:Y:S01]  /*b3a0*/  HMMA.16816.F32.BF16 R32, R8, R26, R32 ;  /* 0x0000001a0820723c */ /* 0x000fe20000041820 */
[----:B------:R1:W-:Y:S01]  /*b3b0*/  MUFU.EX2 R112, R6 ;  /* 0x0000000600707308 */ /* 0x0003e20000000800 */
[----:B----4-:R-:W-:-:S03]  /*b3c0*/  FFMA.FTZ R7, R97, UR5, -R0 ;  /* 0x0000000561077c23 */ /* 0x010fc60008010800 */
[----:B------:R2:W4:Y:S03]  /*b3d0*/  MUFU.EX2 R161, R5 ;  /* 0x0000000500a17308 */ /* 0x0005260000000800 */
[----:B------:R-:W-:Y:S01]  /*b3e0*/  HMMA.16816.F32.BF16 R36, R8, R20, R36 ;  /* 0x000000140824723c */ /* 0x000fe20000041824 */
[--C-:B-1----:R-:W-:Y:S01]  /*b3f0*/  FFMA.FTZ R6, R119, UR5, -R3.reuse ;  /* 0x0000000577067c23 */ /* 0x102fe20008010803 */
[----:B--2---:R-:W-:-:S03]  /*b400*/  FFMA.FTZ R5, R122, UR5, -R3 ;  /* 0x000000057a057c23 */ /* 0x004fc60008010803 */
[----:B------:R1:W-:Y:S03]  /*b410*/  MUFU.EX2 R244, R6 ;  /* 0x0000000600f47308 */ /* 0x0003e60000000800 */
[----:B------:R-:W-:Y:S01]  /*b420*/  HMMA.16816.F32.BF16 R44, R8, R22, R44 ;  /* 0x00000016082c723c */ /* 0x000fe2000004182c */
[----:B---3--:R-:W-:Y:S01]  /*b430*/  F2FP.BF16.F32.PACK_AB R8, R163, R249 ;  /* 0x000000f9a308723e */ /* 0x008fe200000010ff */
[----:B------:R2:W3:Y:S01]  /*b440*/  MUFU.EX2 R243, R5 ;  /* 0x0000000500f37308 */ /* 0x0004e20000000800 */
[----:B----4-:R-:W-:Y:S01]  /*b450*/  F2FP.BF16.F32.PACK_AB R10, R112, R161 ;  /* 0x000000a1700a723e */ /* 0x010fe200000010ff */
[--C-:B-1----:R-:W-:Y:S01]  /*b460*/  FFMA.FTZ R6, R117, UR5, -R3.reuse ;  /* 0x0000000575067c23 */ /* 0x102fe20008010803 */
[----:B--2---:R-:W-:-:S03]  /*b470*/  FFMA.FTZ R5, R118, UR5, -R3 ;  /* 0x0000000576057c23 */ /* 0x004fc60008010803 */
[----:B------:R1:W-:Y:S01]  /*b480*/  MUFU.EX2 R245, R6 ;  /* 0x0000000600f57308 */ /* 0x0003e20000000800 */
[----:B---3--:R-:W-:-:S03]  /*b490*/  F2FP.BF16.F32.PACK_AB R9, R244, R243 ;  /* 0x000000f3f409723e */ /* 0x008fc600000010ff */
[----:B------:R2:W3:Y:S01]  /*b4a0*/  MUFU.EX2 R246, R5 ;  /* 0x0000000500f67308 */ /* 0x0004e20000000800 */
[--C-:B-1----:R-:W-:Y:S01]  /*b4b0*/  FFMA.FTZ R6, R61, UR5, -R2.reuse ;  /* 0x000000053d067c23 */ /* 0x102fe20008010802 */
[----:B------:R-:W-:Y:S02]  /*b4c0*/  MOV R61, R223 ;  /* 0x000000df003d7202 */ /* 0x000fe40000000f00 */
[----:B------:R1:W-:Y:S01]  /*b4d0*/  MUFU.EX2 R223, R7 ;  /* 0x0000000700df7308 */ /* 0x0003e20000000800 */
[----:B--2---:R-:W-:Y:S01]  /*b4e0*/  FFMA.FTZ R5, R56, UR5, -R2 ;  /* 0x0000000538057c23 */ /* 0x004fe20008010802 */
[----:B------:R-:W-:Y:S02]  /*b4f0*/  MOV R56, R16 ;  /* 0x0000001000387202 */ /* 0x000fe40000000f00 */
[----:B------:R2:W-:Y:S01]  /*b500*/  MUFU.EX2 R251, R6 ;  /* 0x0000000600fb7308 */ /* 0x0005e20000000800 */
[----:B------:R-:W4:Y:S01]  /*b510*/  LDSM.16.MT88.4 R16, [R135+0x4800] ;  /* 0x004800008710783b */ /* 0x000f220000004200 */
[----:B---3--:R-:W-:-:S02]  /*b520*/  F2FP.BF16.F32.PACK_AB R11, R245, R246 ;  /* 0x000000f6f50b723e */ /* 0x008fc400000010ff */
[----:B------:R3:W5:Y:S05]  /*b530*/  MUFU.EX2 R250, R5 ;  /* 0x0000000500fa7308 */ /* 0x00076a0000000800 */
[----:B------:R-:W-:Y:S01]  /*b540*/  HMMA.16816.F32.BF16 R152, R8, R20, R152 ;  /* 0x000000140898723c */ /* 0x000fe20000041898 */
[----:B-1----:R-:W-:Y:S01]  /*b550*/  FFMA.FTZ R7, R180, UR5, -R3 ;  /* 0x00000005b4077c23 */ /* 0x002fe20008010803 */
[----:B------:R-:W-:Y:S01]  /*b560*/  MOV R180, R112 ;  /* 0x0000007000b47202 */ /* 0x000fe20000000f00 */
[----:B--2---:R-:W-:-:S05]  /*b570*/  FFMA.FTZ R6, R54, UR5, -R2 ;  /* 0x0000000536067c23 */ /* 0x004fca0008010802 */
[C---:B------:R-:W-:Y:S01]  /*b580*/  HMMA.16816.F32.BF16 R164, R8.reuse, R22, R164 ;  /* 0x0000001608a4723c */ /* 0x040fe200000418a4 */
[----:B---3--:R-:W-:Y:S01]  /*b590*/  FFMA.FTZ R5, R60, UR5, -R2 ;  /* 0x000000053c057c23 */ /* 0x008fe20008010802 */
[----:B------:R1:W-:Y:S01]  /*b5a0*/  MUFU.EX2 R248, R6 ;  /* 0x0000000600f87308 */ /* 0x0003e20000000800 */
[----:B------:R-:W-:Y:S01]  /*b5b0*/  MOV R60, R12 ;  /* 0x0000000c003c7202 */ /* 0x000fe20000000f00 */
[----:B------:R-:W-:Y:S02]  /*b5c0*/  LDSM.16.MT88.4 R20, [R135+0x4c00] ;  /* 0x004c00008714783b */ /* 0x000fe40000004200 */
[----:B------:R2:W3:Y:S02]  /*b5d0*/  MUFU.EX2 R247, R5 ;  /* 0x0000000500f77308 */ /* 0x0004e40000000800 */
[----:B------:R-:W-:Y:S01]  /*b5e0*/  HMMA.16816.F32.BF16 R48, R8, R24, R48 ;  /* 0x000000180830723c */ /* 0x000fe20000041830 */
[----:B-1----:R-:W-:Y:S01]  /*b5f0*/  FFMA.FTZ R6, R58, UR5, -R0 ;  /* 0x000000053a067c23 */ /* 0x002fe20008010800 */
[----:B------:R-:W-:-:S06]  /*b600*/  MOV R58, R15 ;  /* 0x0000000f003a7202 */ /* 0x000fcc0000000f00 */
[----:B------:R-:W-:Y:S01]  /*b610*/  HMMA.16816.F32.BF16 R148, R8, R26, R148 ;  /* 0x0000001a0894723c */ /* 0x000fe20000041894 */
[----:B------:R-:W1:Y:S01]  /*b620*/  LDSM.16.MT88.4 R12, [R189+0x4800] ;  /* 0x00480000bd0c783b */ /* 0x000e620000004200 */
[----:B--2---:R-:W-:Y:S01]  /*b630*/  FFMA.FTZ R5, R123, UR5, -R0 ;  /* 0x000000057b057c23 */ /* 0x004fe20008010800 */
[----:B------:R2:W-:Y:S01]  /*b640*/  MUFU.EX2 R241, R6 ;  /* 0x0000000600f17308 */ /* 0x0005e20000000800 */
[----:B-----5:R-:W-:Y:S01]  /*b650*/  F2FP.BF16.F32.PACK_AB R8, R251, R250 ;  /* 0x000000fafb08723e */ /* 0x020fe200000010ff */
[----:B------:R-:W5:Y:S01]  /*b660*/  LDSM.16.MT88.4 R24, [R189+0x4c00] ;  /* 0x004c0000bd18783b */ /* 0x000f620000004200 */
[----:B---3--:R-:W-:Y:S01]  /*b670*/  F2FP.BF16.F32.PACK_AB R10, R248, R247 ;  /* 0x000000f7f80a723e */ /* 0x008fe200000010ff */
[----:B------:R3:W4:Y:S04]  /*b680*/  MUFU.EX2 R242, R5 ;  /* 0x0000000500f27308 */ /* 0x0007280000000800 */
[----:B------:R4:W-:Y:S01]  /*b690*/  MUFU.EX2 R123, R7 ;  /* 0x00000007007b7308 */ /* 0x0009e20000000800 */
[----:B--2---:R-:W-:Y:S01]  /*b6a0*/  FFMA.FTZ R6, R124, UR5, -R4 ;  /* 0x000000057c067c23 */ /* 0x004fe20008010804 */
[----:B---3--:R-:W-:-:S03]  /*b6b0*/  FFMA.FTZ R5, R57, UR5, -R0 ;  /* 0x0000000539057c23 */ /* 0x008fc60008010800 */
[----:B------:R2:W-:Y:S01]  /*b6c0*/  MUFU.EX2 R238, R6 ;  /* 0x0000000600ee7308 */ /* 0x0005e20000000800 */
[----:B------:R-:W-:Y:S02]  /*b6d0*/  MOV R57, R132 ;  /* 0x0000008400397202 */ /* 0x000fe40000000f00 */
[----:B----4-:R-:W-:Y:S01]  /*b6e0*/  F2FP.BF16.F32.PACK_AB R9, R240, R242 ;  /* 0x000000f2f009723e */ /* 0x010fe200000010ff */
[----:B------:R3:W4:Y:S01]  /*b6f0*/  MUFU.EX2 R239, R5 ;  /* 0x0000000500ef7308 */ /* 0x0007220000000800 */
[--C-:B------:R-:W-:Y:S01]  /*b700*/  FFMA.FTZ R7, R187, UR5, -R4.reuse ;  /* 0x00000005bb077c23 */ /* 0x100fe20008010804 */
[----:B--2---:R-:W-:Y:S01]  /*b710*/  FFMA.FTZ R6, R63, UR5, -R4 ;  /* 0x000000053f067c23 */ /* 0x004fe20008010804 */
[----:B------:R-:W-:Y:S01]  /*b720*/  FFMA.FTZ R63, R115, UR5, -R2 ;  /* 0x00000005733f7c23 */ /* 0x000fe20008010802 */
[----:B---3--:R-:W-:Y:S02]  /*b730*/  FFMA.FTZ R5, R125, UR5, -R4 ;  /* 0x000000057d057c23 */ /* 0x008fe40008010804 */
[----:B------:R2:W-:Y:S01]  /*b740*/  MUFU.EX2 R237, R6 ;  /* 0x0000000600ed7308 */ /* 0x0005e20000000800 */
[----:B----4-:R-:W-:-:S03]  /*b750*/  F2FP.BF16.F32.PACK_AB R11, R239, R241 ;  /* 0x000000f1ef0b723e */ /* 0x010fc600000010ff */
[----:B------:R3:W4:Y:S04]  /*b760*/  MUFU.EX2 R235, R5 ;  /* 0x0000000500eb7308 */ /* 0x0007280000000800 */
[----:B------:R-:W-:Y:S01]  /*b770*/  HMMA.16816.F32.BF16 R40, R8, R16, R28 ;  /* 0x000000100828723c */ /* 0x000fe2000004181c */
[----:B--2---:R-:W-:-:S07]  /*b780*/  FFMA.FTZ R6, R128, UR5, -R3 ;  /* 0x0000000580067c23 */ /* 0x004fce0008010803 */
[C---:B------:R-:W-:Y:S01]  /*b790*/  HMMA.16816.F32.BF16 R32, R8.reuse, R18, R32 ;  /* 0x000000120820723c */ /* 0x040fe20000041820 */
[----:B---3--:R-:W-:Y:S01]  /*b7a0*/  FFMA.FTZ R5, R100, UR5, -R4 ;  /* 0x0000000564057c23 */ /* 0x008fe20008010804 */
[----:B------:R2:W-:Y:S04]  /*b7b0*/  MUFU.EX2 R228, R6 ;  /* 0x0000000600e47308 */ /* 0x0005e80000000800 */
[----:B------:R3:W5:Y:S02]  /*b7c0*/  MUFU.EX2 R234, R5 ;  /* 0x0000000500ea7308 */ /* 0x0007640000000800 */
[C---:B-1----:R-:W-:Y:S08]  /*b7d0*/  HMMA.16816.F32.BF16 R36, R8.reuse, R12, R36 ;  /* 0x0000000c0824723c */ /* 0x042ff00000041824 */
[----:B------:R-:W-:Y:S01]  /*b7e0*/  HMMA.16816.F32.BF16 R28, R8, R14, R44 ;  /* 0x0000000e081c723c */ /* 0x000fe2000004182c */
[--C-:B--2---:R-:W-:Y:S01]  /*b7f0*/  FFMA.FTZ R6, R101, UR5, -R3.reuse ;  /* 0x0000000565067c23 */ /* 0x104fe20008010803 */
[----:B----4-:R-:W-:Y:S01]  /*b800*/  F2FP.BF16.F32.PACK_AB R8, R238, R235 ;  /* 0x000000ebee08723e */ /* 0x010fe200000010ff */
[----:B---3--:R-:W-:-:S02]  /*b810*/  FFMA.FTZ R5, R129, UR5, -R3 ;  /* 0x0000000581057c23 */ /* 0x008fc40008010803 */
[----:B------:R1:W-:Y:S01]  /*b820*/  MUFU.EX2 R227, R6 ;  /* 0x0000000600e37308 */ /* 0x0003e20000000800 */
[----:B-----5:R-:W-:-:S03]  /*b830*/  F2FP.BF16.F32.PACK_AB R10, R237, R234 ;  /* 0x000000eaed0a723e */ /* 0x020fc600000010ff */
[----:B------:R2:W3:Y:S01]  /*b840*/  MUFU.EX2 R231, R5 ;  /* 0x0000000500e77308 */ /* 0x0004e20000000800 */
[----:B-1----:R-:W-:Y:S01]  /*b850*/  FFMA.FTZ R6, R68, UR5, -R2 ;  /* 0x0000000544067c23 */ /* 0x002fe20008010802 */
[--C-:B------:R-:W-:Y:S01]  /*b860*/  FFMA.FTZ R68, R102, UR5, -R3.reuse ;  /* 0x0000000566447c23 */ /* 0x100fe20008010803 */
[----:B--2---:R-:W-:Y:S02]  /*b870*/  FFMA.FTZ R5, R127, UR5, -R3 ;  /* 0x000000057f057c23 */ /* 0x004fe40008010803 */
[----:B------:R1:W-:Y:S01]  /*b880*/  MUFU.EX2 R233, R6 ;  /* 0x0000000600e97308 */ /* 0x0003e20000000800 */
[----:B---3--:R-:W-:-:S03]  /*b890*/  F2FP.BF16.F32.PACK_AB R9, R228, R231 ;  /* 0x000000e7e409723e */ /* 0x008fc600000010ff */
[----:B------:R2:W3:Y:S04]  /*b8a0*/  MUFU.EX2 R230, R5 ;  /* 0x0000000500e67308 */ /* 0x0004e80000000800 */
[----:B------:R-:W-:Y:S01]  /*b8b0*/  MUFU.EX2 R68, R68 ;  /* 0x0000004400447308 */ /* 0x000fe20000000800 */
[----:B-1----:R-:W-:Y:S01]  /*b8c0*/  FFMA.FTZ R6, R72, UR5, -R2 ;  /* 0x0000000548067c23 */ /* 0x002fe20008010802 */
[----:B------:R-:W-:Y:S01]  /*b8d0*/  FFMA.FTZ R72, R83, UR5, -R4 ;  /* 0x0000000553487c23 */ /* 0x000fe20008010804 */
[--C-:B--2---:R-:W-:Y:S02]  /*b8e0*/  FFMA.FTZ R5, R62, UR5, -R2.reuse ;  /* 0x000000053e057c23 */ /* 0x104fe40008010802 */
[----:B------:R1:W-:Y:S01]  /*b8f0*/  MUFU.EX2 R229, R6 ;  /* 0x0000000600e57308 */ /* 0x0003e20000000800 */
[----:B---3--:R-:W-:Y:S01]  /*b900*/  F2FP.BF16.F32.PACK_AB R11, R227, R230 ;  /* 0x000000e6e30b723e */ /* 0x008fe200000010ff */
[----:B------:R-:W-:-:S02]  /*b910*/  FFMA.FTZ R62, R120, UR5, -R2 ;  /* 0x00000005783e7c23 */ /* 0x000fc40008010802 */
[----:B------:R2:W3:Y:S04]  /*b920*/  MUFU.EX2 R232, R5 ;  /* 0x0000000500e87308 */ /* 0x0004e80000000800 */
[----:B------:R-:W-:Y:S01]  /*b930*/  HMMA.16816.F32.BF16 R52, R8, R16, R48 ;  /* 0x000000100834723c */ /* 0x000fe20000041830 */
[----:B------:R-:W-:Y:S04]  /*b940*/  MUFU.EX2 R72, R72 ;  /* 0x0000004800487308 */ /* 0x000fe80000000800 */
[----:B------:R-:W-:Y:S01]  /*b950*/  MUFU.EX2 R62, R62 ;  /* 0x0000003e003e7308 */ /* 0x000fe20000000800 */
[----:B-1----:R-:W-:-:S02]  /*b960*/  FFMA.FTZ R6, R96, UR5, -R0 ;  /* 0x0000000560067c23 */ /* 0x002fc40008010800 */
[----:B------:R-:W-:Y:S01]  /*b970*/  HMMA.16816.F32.BF16 R148, R8, R18, R148 ;  /* 0x000000120894723c */ /* 0x000fe20000041894 */
[----:B------:R-:W-:Y:S01]  /*b980*/  LDSM.16.MT88.4 R16, [R189+0x5000] ;  /* 0x00500000bd10783b */ /* 0x000fe20000004200 */
[----:B--2---:R-:W-:Y:S01]  /*b990*/  FFMA.FTZ R5, R69, UR5, -R2 ;  /* 0x0000000545057c23 */ /* 0x004fe20008010802 */
[----:B------:R1:W-:Y:S01]  /*b9a0*/  MUFU.EX2 R224, R6 ;  /* 0x0000000600e07308 */ /* 0x0003e20000000800 */
[----:B------:R-:W-:-:S03]  /*b9b0*/  FFMA.FTZ R69, R126, UR5, -R3 ;  /* 0x000000057e457c23 */ /* 0x000fc60008010803 */
[----:B------:R2:W4:Y:S01]  /*b9c0*/  MUFU.EX2 R226, R5 ;  /* 0x0000000500e27308 */ /* 0x0005220000000800 */
[C---:B------:R-:W-:Y:S08]  /*b9d0*/  HMMA.16816.F32.BF16 R152, R8.reuse, R12, R152 ;  /* 0x0000000c0898723c */ /* 0x040ff00000041898 */
[----:B------:R-:W-:Y:S01]  /*b9e0*/  HMMA.16816.F32.BF16 R164, R8, R14, R164 ;  /* 0x0000000e08a4723c */ /* 0x000fe200000418a4 */
[----:B-1----:R-:W-:Y:S01]  /*b9f0*/  FFMA.FTZ R6, R174, UR5, -R4 ;  /* 0x00000005ae067c23 */ /* 0x002fe20008010804 */
[----:B------:R-:W1:Y:S01]  /*ba00*/  LDSM.16.MT88.4 R12, [R135+0x5000] ;  /* 0x00500000870c783b */ /* 0x000e620000004200 */
[----:B---3--:R-:W-:Y:S01]  /*ba10*/  F2FP.BF16.F32.PACK_AB R8, R233, R232 ;  /* 0x000000e8e908723e */ /* 0x008fe200000010ff */
[----:B--2---:R-:W-:Y:S01]  /*ba20*/  FFMA.FTZ R5, R130, UR5, -R0 ;  /* 0x0000000582057c23 */ /* 0x004fe20008010800 */
[----:B----4-:R-:W-:-:S02]  /*ba30*/  F2FP.BF16.F32.PACK_AB R10, R229, R226 ;  /* 0x000000e2e50a723e */ /* 0x010fc400000010ff */
[----:B------:R-:W-:Y:S01]  /*ba40*/  MOV R174, R111 ;  /* 0x0000006f00ae7202 */ /* 0x000fe20000000f00 */
[----:B------:R2:W3:Y:S02]  /*ba50*/  MUFU.EX2 R225, R5 ;  /* 0x0000000500e17308 */ /* 0x0004e40000000800 */
[----:B--2---:R-:W-:Y:S01]  /*ba60*/  FFMA.FTZ R5, R70, UR5, -R0 ;  /* 0x0000000546057c23 */ /* 0x004fe20008010800 */
[----:B---3--:R-:W-:Y:S01]  /*ba70*/  F2FP.BF16.F32.PACK_AB R9, R223, R225 ;  /* 0x000000e1df09723e */ /* 0x008fe200000010ff */
[----:B------:R-:W-:Y:S02]  /*ba80*/  FFMA.FTZ R70, R114, UR5, -R3 ;  /* 0x0000000572467c23 */ /* 0x000fe40008010803 */
[----:B------:R2:W3:Y:S02]  /*ba90*/  MUFU.EX2 R222, R5 ;  /* 0x0000000500de7308 */ /* 0x0004e40000000800 */
[----:B--2---:R-:W-:Y:S01]  /*baa0*/  FFMA.FTZ R5, R175, UR5, -R4 ;  /* 0x00000005af057c23 */ /* 0x004fe20008010804 */
[----:B---3--:R-:W-:-:S02]  /*bab0*/  F2FP.BF16.F32.PACK_AB R11, R222, R224 ;  /* 0x000000e0de0b723e */ /* 0x008fc400000010ff */
[----:B------:R-:W-:Y:S01]  /*bac0*/  MOV R175, R157 ;  /* 0x0000009d00af7202 */ /* 0x000fe20000000f00 */
[----:B------:R2:W-:Y:S04]  /*bad0*/  MUFU.EX2 R133, R5 ;  /* 0x0000000500857308 */ /* 0x0005e80000000800 */
[C---:B------:R-:W-:Y:S08]  /*bae0*/  HMMA.16816.F32.BF16 R140, R8.reuse, R20, R40 ;  /* 0x00000014088c723c */ /* 0x040ff00000041828 */
[----:B------:R-:W-:Y:S01]  /*baf0*/  HMMA.16816.F32.BF16 R48, R8, R22, R32 ;  /* 0x000000160830723c */ /* 0x000fe20000041820 */
[----:B--2---:R-:W-:-:S02]  /*bb00*/  FFMA.FTZ R5, R170, UR5, -R4 ;  /* 0x00000005aa057c23 */ /* 0x004fc40008010804 */
[----:B------:R2:W3:Y:S04]  /*bb10*/  MUFU.EX2 R170, R6 ;  /* 0x0000000600aa7308 */ /* 0x0004e80000000800 */
[----:B------:R4:W-:Y:S01]  /*bb20*/  MUFU.EX2 R132, R5 ;  /* 0x0000000500847308 */ /* 0x0009e20000000800 */
[C---:B------:R-:W-:Y:S08]  /*bb30*/  HMMA.16816.F32.BF16 R44, R8.reuse, R24, R36 ;  /* 0x00000018082c723c */ /* 0x040ff00000041824 */
[----:B------:R-:W-:Y:S01]  /*bb40*/  HMMA.16816.F32.BF16 R40, R8, R26, R28 ;  /* 0x0000001a0828723c */ /* 0x000fe2000004181c */
[----:B--2---:R-:W-:Y:S01]  /*bb50*/  FFMA.FTZ R6, R134, UR5, -R4 ;  /* 0x0000000586067c23 */ /* 0x004fe20008010804 */
[----:B---3--:R-:W-:Y:S01]  /*bb60*/  F2FP.BF16.F32.PACK_AB R8, R170, R133 ;  /* 0x00000085aa08723e */ /* 0x008fe200000010ff */
[----:B----4-:R-:W-:-:S02]  /*bb70*/  FFMA.FTZ R5, R181, UR5, -R3 ;  /* 0x00000005b5057c23 */ /* 0x010fc40008010803 */
[----:B------:R2:W3:Y:S01]  /*bb80*/  MUFU.EX2 R134, R6 ;  /* 0x0000000600867308 */ /* 0x0004e20000000800 */
[----:B------:R-:W-:Y:S02]  /*bb90*/  MOV R181, R158 ;  /* 0x0000009e00b57202 */ /* 0x000fe40000000f00 */
[----:B------:R-:W-:Y:S01]  /*bba0*/  MOV R158, R159 ;  /* 0x0000009f009e7202 */ /* 0x000fe20000000f00 */
[----:B------:R4:W5:Y:S01]  /*bbb0*/  MUFU.EX2 R127, R5 ;  /* 0x00000005007f7308 */ /* 0x0009620000000800 */
[----:B------:R-:W-:Y:S01]  /*bbc0*/  MOV R159, R110 ;  /* 0x0000006e009f7202 */ /* 0x000fe20000000f00 */
[--C-:B--2---:R-:W-:Y:S01]  /*bbd0*/  FFMA.FTZ R6, R179, UR5, -R3.reuse ;  /* 0x00000005b3067c23 */ /* 0x104fe20008010803 */
[----:B---3--:R-:W-:Y:S02]  /*bbe0*/  F2FP.BF16.F32.PACK_AB R10, R134, R132 ;  /* 0x00000084860a723e */ /* 0x008fe400000010ff */
[----:B------:R-:W-:Y:S01]  /*bbf0*/  MOV R179, R56 ;  /* 0x0000003800b37202 */ /* 0x000fe20000000f00 */
[----:B----4-:R-:W-:Y:S01]  /*bc00*/  FFMA.FTZ R5, R178, UR5, -R3 ;  /* 0x00000005b2057c23 */ /* 0x010fe20008010803 */
[----:B------:R2:W-:Y:S01]  /*bc10*/  MUFU.EX2 R125, R6 ;  /* 0x00000006007d7308 */ /* 0x0005e20000000800 */
[----:B-----5:R-:W-:Y:S01]  /*bc20*/  F2FP.BF16.F32.PACK_AB R9, R123, R127 ;  /* 0x0000007f7b09723e */ /* 0x020fe200000010ff */
[----:B------:R-:W-:Y:S01]  /*bc30*/  FFMA.FTZ R56, R89, UR5, -R4 ;  /* 0x0000000559387c23 */ /* 0x000fe20008010804 */
[----:B------:R-:W-:Y:S01]  /*bc40*/  MOV R178, R60 ;  /* 0x0000003c00b27202 */ /* 0x000fe20000000f00 */
[----:B------:R3:W4:Y:S01]  /*bc50*/  MUFU.EX2 R129, R5 ;  /* 0x0000000500817308 */ /* 0x0007220000000800 */
[----:B------:R-:W-:-:S03]  /*bc60*/  FFMA.FTZ R60, R131, UR5, -R2 ;  /* 0x00000005833c7c23 */ /* 0x000fc60008010802 */
[----:B------:R-:W-:Y:S04]  /*bc70*/  MUFU.EX2 R56, R56 ;  /* 0x0000003800387308 */ /* 0x000fe80000000800 */
[----:B------:R-:W-:Y:S01]  /*bc80*/  MUFU.EX2 R60, R60 ;  /* 0x0000003c003c7308 */ /* 0x000fe20000000800 */
[--C-:B--2---:R-:W-:Y:S01]  /*bc90*/  FFMA.FTZ R6, R171, UR5, -R4.reuse ;  /* 0x00000005ab067c23 */ /* 0x104fe20008010804 */
[----:B------:R-:W-:Y:S01]  /*bca0*/  MOV R171, R156 ;  /* 0x0000009c00ab7202 */ /* 0x000fe20000000f00 */
[----:B---3--:R-:W-:Y:S02]  /*bcb0*/  FFMA.FTZ R5, R84, UR5, -R4 ;  /* 0x0000000554057c23 */ /* 0x008fe40008010804 */
[----:B------:R2:W-:Y:S01]  /*bcc0*/  MUFU.EX2 R124, R6 ;  /* 0x00000006007c7308 */ /* 0x0005e20000000800 */
[----:B----4-:R-:W-:-:S03]  /*bcd0*/  F2FP.BF16.F32.PACK_AB R11, R129, R125 ;  /* 0x0000007d810b723e */ /* 0x010fc600000010ff */
[----:B------:R3:W-:Y:S04]  /*bce0*/  MUFU.EX2 R128, R5 ;  /* 0x0000000500807308 */ /* 0x0007e80000000800 */
[----:B------:R-:W-:Y:S01]  /*bcf0*/  HMMA.16816.F32.BF16 R36, R8, R20, R52 ;  /* 0x000000140824723c */ /* 0x000fe20000041834 */
[--C-:B--2---:R-:W-:Y:S01]  /*bd00*/  FFMA.FTZ R6, R73, UR5, -R4.reuse ;  /* 0x0000000549067c23 */ /* 0x104fe20008010804 */
[----:B------:R-:W-:-:S06]  /*bd10*/  FFMA.FTZ R73, R80, UR5, -R4 ;  /* 0x0000000550497c23 */ /* 0x000fcc0008010804 */
[C---:B------:R-:W-:Y:S01]  /*bd20*/  HMMA.16816.F32.BF16 R28, R8.reuse, R22, R148 ;  /* 0x00000016081c723c */ /* 0x040fe20000041894 */
[----:B------:R-:W-:Y:S01]  /*bd30*/  MOV R151, R57 ;  /* 0x0000003900977202 */ /* 0x000fe20000000f00 */
[--C-:B---3--:R-:W-:Y:S01]  /*bd40*/  FFMA.FTZ R5, R71, UR5, -R4.reuse ;  /* 0x0000000547057c23 */ /* 0x108fe20008010804 */
[----:B------:R2:W-:Y:S01]  /*bd50*/  MUFU.EX2 R130, R6 ;  /* 0x0000000600827308 */ /* 0x0005e20000000800 */
[----:B------:R-:W-:Y:S01]  /*bd60*/  MOV R150, R58 ;  /* 0x0000003a00967202 */ /* 0x000fe20000000f00 */
[--C-:B------:R-:W-:Y:S01]  /*bd70*/  FFMA.FTZ R58, R91, UR5, -R4.reuse ;  /* 0x000000055b3a7c23 */ /* 0x100fe20008010804 */
[----:B------:R-:W-:Y:S01]  /*bd80*/  MOV R148, R61 ;  /* 0x0000003d00947202 */ /* 0x000fe20000000f00 */
[----:B------:R3:W-:Y:S01]  /*bd90*/  MUFU.EX2 R122, R5 ;  /* 0x00000005007a7308 */ /* 0x0007e20000000800 */
[C---:B------:R-:W-:Y:S01]  /*bda0*/  HMMA.16816.F32.BF16 R20, R8.reuse, R24, R152 ;  /* 0x000000180814723c */ /* 0x040fe20000041898 */
[----:B------:R-:W-:Y:S01]  /*bdb0*/  MOV R152, R107 ;  /* 0x0000006b00987202 */ /* 0x000fe20000000f00 */
[--C-:B------:R-:W-:Y:S01]  /*bdc0*/  FFMA.FTZ R57, R90, UR5, -R4.reuse ;  /* 0x000000055a397c23 */ /* 0x100fe20008010804 */
[----:B------:R-:W-:Y:S01]  /*bdd0*/  MOV R155, R105 ;  /* 0x00000069009b7202 */ /* 0x000fe20000000f00 */
[----:B------:R-:W-:Y:S01]  /*bde0*/  FFMA.FTZ R61, R88, UR5, -R4 ;  /* 0x00000005583d7c23 */ /* 0x000fe20008010804 */
[----:B------:R-:W-:Y:S01]  /*bdf0*/  MOV R153, R136 ;  /* 0x0000008800997202 */ /* 0x000fe20000000f00 */
[----:B------:R-:W-:Y:S01]  /*be00*/  MUFU.EX2 R90, R7 ;  /* 0x00000007005a7308 */ /* 0x000fe20000000800 */
[----:B------:R-:W-:Y:S01]  /*be10*/  MOV R154, R104 ;  /* 0x00000068009a7202 */ /* 0x000fe20000000f00 */
[----:B------:R-:W-:Y:S01]  /*be20*/  HMMA.16816.F32.BF16 R32, R8, R26, R164 ;  /* 0x0000001a0820723c */ /* 0x000fe200000418a4 */
[--C-:B--2---:R-:W-:Y:S01]  /*be30*/  FFMA.FTZ R6, R176, UR5, -R2.reuse ;  /* 0x00000005b0067c23 */ /* 0x104fe20008010802 */
[----:B------:R-:W-:Y:S01]  /*be40*/  MOV R176, R163 ;  /* 0x000000a300b07202 */ /* 0x000fe20000000f00 */
[----:B------:R-:W2:Y:S01]  /*be50*/  LDSM.16.MT88.4 R24, [R135+0x5400] ;  /* 0x005400008718783b */ /* 0x000ea20000004200 */
[----:B------:R-:W-:Y:S01]  /*be60*/  MOV R163, R109 ;  /* 0x0000006d00a37202 */ /* 0x000fe20000000f00 */
[----:B---3--:R-:W-:Y:S01]  /*be70*/  FFMA.FTZ R5, R74, UR5, -R2 ;  /* 0x000000054a057c23 */ /* 0x008fe20008010802 */
[----:B------:R3:W-:Y:S01]  /*be80*/  MUFU.EX2 R118, R6 ;  /* 0x0000000600767308 */ /* 0x0007e20000000800 */
[----:B------:R-:W-:Y:S01]  /*be90*/  MOV R167, R158 ;  /* 0x0000009e00a77202 */ /* 0x000fe20000000f00 */
[----:B------:R-:W-:Y:S01]  /*bea0*/  FFMA.FTZ R74, R81, UR5, -R4 ;  /* 0x00000005514a7c23 */ /* 0x000fe20008010804 */
[----:B------:R-:W-:Y:S01]  /*beb0*/  MOV R166, R159 ;  /* 0x0000009f00a67202 */ /* 0x000fe20000000f00 */
[----:B------:R4:W5:Y:S01]  /*bec0*/  MUFU.EX2 R119, R5 ;  /* 0x0000000500777308 */ /* 0x0009620000000800 */
[----:B------:R-:W-:Y:S01]  /*bed0*/  MOV R149, R59 ;  /* 0x0000003b00957202 */ /* 0x000fe20000000f00 */
[----:B------:R-:W-:Y:S01]  /*bee0*/  FFMA.FTZ R71, R98, UR5, -R3 ;  /* 0x0000000562477c23 */ /* 0x000fe20008010803 */
[----:B------:R-:W-:Y:S01]  /*bef0*/  FFMA.FTZ R59, R121, UR5, -R2 ;  /* 0x00000005793b7c23 */ /* 0x000fe20008010802 */
[----:B------:R-:W-:Y:S01]  /*bf00*/  MOV R165, R144 ;  /* 0x0000009000a57202 */ /* 0x000fe20000000f00 */
[----:B------:R-:W-:Y:S01]  /*bf10*/  MUFU.EX2 R58, R58 ;  /* 0x0000003a003a7308 */ /* 0x000fe20000000800 */
[----:B------:R-:W-:-:S03]  /*bf20*/  MOV R164, R145 ;  /* 0x0000009100a47202 */ /* 0x000fc60000000f00 */
[----:B------:R-:W-:Y:S01]  /*bf30*/  MUFU.EX2 R57, R57 ;  /* 0x0000003900397308 */ /* 0x000fe20000000800 */
[----:B---3--:R-:W-:Y:S01]  /*bf40*/  FFMA.FTZ R6, R75, UR5, -R2 ;  /* 0x000000054b067c23 */ /* 0x008fe20008010802 */
[----:B------:R-:W-:Y:S02]  /*bf50*/  FFMA.FTZ R75, R82, UR5, -R4 ;  /* 0x00000005524b7c23 */ /* 0x000fe40008010804 */
[----:B------:R-:W-:Y:S01]  /*bf60*/  MUFU.EX2 R61, R61 ;  /* 0x0000003d003d7308 */ /* 0x000fe20000000800 */
[----:B----4-:R-:W-:Y:S01]  /*bf70*/  FFMA.FTZ R5, R85, UR5, -R2 ;  /* 0x0000000555057c23 */ /* 0x010fe20008010802 */
[----:B-----5:R-:W-:Y:S02]  /*bf80*/  F2FP.BF16.F32.PACK_AB R8, R119, R118 ;  /* 0x000000767708723e */ /* 0x020fe400000010ff */
[----:B------:R3:W-:Y:S04]  /*bf90*/  MUFU.EX2 R116, R6 ;  /* 0x0000000600747308 */ /* 0x0007e80000000800 */
[----:B------:R4:W5:Y:S04]  /*bfa0*/  MUFU.EX2 R117, R5 ;  /* 0x0000000500757308 */ /* 0x0009680000000800 */
[----:B------:R-:W-:Y:S04]  /*bfb0*/  MUFU.EX2 R59, R59 ;  /* 0x0000003b003b7308 */ /* 0x000fe80000000800 */
[----:B------:R-:W-:Y:S01]  /*bfc0*/  MUFU.EX2 R75, R75 ;  /* 0x0000004b004b7308 */ /* 0x000fe20000000800 */
[----:B---3--:R-:W-:Y:S01]  /*bfd0*/  FFMA.FTZ R6, R177, UR5, -R0 ;  /* 0x00000005b1067c23 */ /* 0x008fe20008010800 */
[----:B------:R-:W-:-:S02]  /*bfe0*/  MOV R177, R162 ;  /* 0x000000a200b17202 */ /* 0x000fc40000000f00 */
[----:B------:R-:W-:Y:S01]  /*bff0*/  MUFU.EX2 R71, R71 ;  /* 0x0000004700477308 */ /* 0x000fe20000000800 */
[----:B------:R-:W-:Y:S01]  /*c000*/  MOV R162, R99 ;  /* 0x0000006300a27202 */ /* 0x000fe20000000f00 */
[----:B----4-:R-:W-:Y:S01]  /*c010*/  FFMA.FTZ R5, R92, UR5, -R0 ;  /* 0x000000055c057c23 */ /* 0x010fe20008010800 */
[----:B------:R-:W-:Y:S01]  /*c020*/  MOV R99, R108 ;  /* 0x0000006c00637202 */ /* 0x000fe20000000f00 */
[----:B------:R3:W-:Y:S01]  /*c030*/  MUFU.EX2 R113, R6 ;  /* 0x0000000600717308 */ /* 0x0007e20000000800 */
[----:B-----5:R-:W-:-:S03]  /*c040*/  F2FP.BF16.F32.PACK_AB R10, R117, R116 ;  /* 0x00000074750a723e */ /* 0x020fc600000010ff */
[----:B------:R4:W5:Y:S01]  /*c050*/  MUFU.EX2 R110, R5 ;  /* 0x00000005006e7308 */ /* 0x0009620000000800 */
[--C-:B---3--:R-:W-:Y:S01]  /*c060*/  FFMA.FTZ R6, R87, UR5, -R0.reuse ;  /* 0x0000000557067c23 */ /* 0x108fe20008010800 */
[----:B----4-:R-:W-:-:S03]  /*c070*/  FFMA.FTZ R5, R86, UR5, -R0 ;  /* 0x0000000556057c23 */ /* 0x010fc60008010800 */
[----:B------:R3:W-:Y:S01]  /*c080*/  MUFU.EX2 R111, R6 ;  /* 0x00000006006f7308 */ /* 0x0007e20000000800 */
[----:B-----5:R-:W-:-:S03]  /*c090*/  F2FP.BF16.F32.PACK_AB R9, R110, R113 ;  /* 0x000000716e09723e */ /* 0x020fc600000010ff */
[----:B------:R4:W5:Y:S01]  /*c0a0*/  MUFU.EX2 R112, R5 ;  /* 0x0000000500707308 */ /* 0x0009620000000800 */
[--C-:B---3--:R-:W-:Y:S01]  /*c0b0*/  FFMA.FTZ R6, R184, UR5, -R3.reuse ;  /* 0x00000005b8067c23 */ /* 0x108fe20008010803 */
[----:B------:R-:W-:Y:S01]  /*c0c0*/  MOV R184, R139 ;  /* 0x0000008b00b87202 */ /* 0x000fe20000000f00 */
[--C-:B----4-:R-:W-:Y:S02]  /*c0d0*/  FFMA.FTZ R5, R183, UR5, -R3.reuse ;  /* 0x00000005b7057c23 */ /* 0x110fe40008010803 */
[----:B------:R3:W-:Y:S01]  /*c0e0*/  MUFU.EX2 R107, R6 ;  /* 0x00000006006b7308 */ /* 0x0007e20000000800 */
[----:B-----5:R-:W-:Y:S02]  /*c0f0*/  F2FP.BF16.F32.PACK_AB R11, R112, R111 ;  /* 0x0000006f700b723e */ /* 0x020fe400000010ff */
[----:B------:R-:W-:Y:S01]  /*c100*/  MOV R183, R138 ;  /* 0x0000008a00b77202 */ /* 0x000fe20000000f00 */
[----:B------:R4:W5:Y:S04]  /*c110*/  MUFU.EX2 R108, R5 ;  /* 0x00000005006c7308 */ /* 0x0009680000000800 */
[----:B-1----:R-:W-:Y:S01]  /*c120*/  HMMA.16816.F32.BF16 R140, R8, R12, R140 ;  /* 0x0000000c088c723c */ /* 0x002fe2000004188c */
[----:B---3--:R-:W-:Y:S01]  /*c130*/  FFMA.FTZ R6, R182, UR5, -R3 ;  /* 0x00000005b6067c23 */ /* 0x008fe20008010803 */
[----:B------:R-:W-:-:S06]  /*c140*/  MOV R182, R137 ;  /* 0x0000008900b67202 */ /* 0x000fcc0000000f00 */
[C---:B------:R-:W-:Y:S01]  /*c150*/  HMMA.16816.F32.BF16 R48, R8.reuse, R14, R48 ;  /* 0x0000000e0830723c */ /* 0x040fe20000041830 */
[--C-:B----4-:R-:W-:Y:S01]  /*c160*/  FFMA.FTZ R5, R93, UR5, -R3.reuse ;  /* 0x000000055d057c23 */ /* 0x110fe20008010803 */
[----:B------:R1:W-:Y:S04]  /*c170*/  MUFU.EX2 R109, R6 ;  /* 0x00000006006d7308 */ /* 0x0003e80000000800 */
[----:B------:R3:W4:Y:S02]  /*c180*/  MUFU.EX2 R105, R5 ;  /* 0x0000000500697308 */ /* 0x0007240000000800 */
[----:B------:R-:W-:Y:S01]  /*c190*/  HMMA.16816.F32.BF16 R156, R8, R16, R44 ;  /* 0x00000010089c723c */ /* 0x000fe2000004182c */
[--C-:B------:R-:W-:Y:S01]  /*c1a0*/  FFMA.FTZ R46, R206, UR5, -R3.reuse ;  /* 0x00000005ce2e7c23 */ /* 0x100fe20008010803 */
[--C-:B------:R-:W-:Y:S01]  /*c1b0*/  FFMA.FTZ R45, R203, UR5, -R3.reuse ;  /* 0x00000005cb2d7c23 */ /* 0x100fe20008010803 */
[--C-:B------:R-:W-:Y:S01]  /*c1c0*/  FFMA.FTZ R44, R169, UR5, -R3.reuse ;  /* 0x00000005a92c7c23 */ /* 0x100fe20008010803 */
[----:B------:R-:W-:-:S03]  /*c1d0*/  FFMA.FTZ R47, R106, UR5, -R3 ;  /* 0x000000056a2f7c23 */ /* 0x000fc60008010803 */
[----:B------:R-:W-:Y:S01]  /*c1e0*/  MUFU.EX2 R46, R46 ;  /* 0x0000002e002e7308 */ /* 0x000fe20000000800 */
[----:B------:R-:W-:Y:S01]  /*c1f0*/  HMMA.16816.F32.BF16 R40, R8, R18, R40 ;  /* 0x000000120828723c */ /* 0x000fe20000041828 */
[----:B------:R-:W-:Y:S01]  /*c200*/  F2FP.BF16.F32.PACK_AB R8, R128, R124 ;  /* 0x0000007c8008723e */ /* 0x000fe200000010ff */
[--C-:B-1----:R-:W-:Y:S01]  /*c210*/  FFMA.FTZ R6, R186, UR5, -R2.reuse ;  /* 0x00000005ba067c23 */ /* 0x102fe20008010802 */
[----:B-----5:R-:W-:Y:S01]  /*c220*/  F2FP.BF16.F32.PACK_AB R9, R108, R107 ;  /* 0x0000006b6c09723e */ /* 0x020fe200000010ff */
[----:B------:R-:W-:Y:S01]  /*c230*/  MUFU.EX2 R45, R45 ;  /* 0x0000002d002d7308 */ /* 0x000fe20000000800 */
[----:B------:R-:W-:Y:S01]  /*c240*/  F2FP.BF16.F32.PACK_AB R10, R122, R130 ;  /* 0x000000827a0a723e */ /* 0x000fe200000010ff */
[----:B---3--:R-:W-:Y:S01]  /*c250*/  FFMA.FTZ R5, R173, UR5, -R2 ;  /* 0x00000005ad057c23 */ /* 0x008fe20008010802 */
[----:B----4-:R-:W-:Y:S01]  /*c260*/  F2FP.BF16.F32.PACK_AB R11, R105, R109 ;  /* 0x0000006d690b723e */ /* 0x010fe200000010ff */
[----:B------:R1:W-:Y:S01]  /*c270*/  MUFU.EX2 R101, R6 ;  /* 0x0000000600657308 */ /* 0x0003e20000000800 */
[----:B------:R-:W-:-:S02]  /*c280*/  MOV R173, R146 ;  /* 0x0000009200ad7202 */ /* 0x000fc40000000f00 */
[----:B------:R-:W-:Y:S01]  /*c290*/  MOV R186, R147 ;  /* 0x0000009300ba7202 */ /* 0x000fe20000000f00 */
[----:B------:R3:W4:Y:S02]  /*c2a0*/  MUFU.EX2 R104, R5 ;  /* 0x0000000500687308 */ /* 0x0007240000000800 */
[C---:B------:R-:W-:Y:S01]  /*c2b0*/  HMMA.16816.F32.BF16 R136, R8.reuse, R12, R36 ;  /* 0x0000000c0888723c */ /* 0x040fe20000041824 */
[--C-:B------:R-:W-:Y:S01]  /*c2c0*/  FFMA.FTZ R13, R212, UR5, -R3.reuse ;  /* 0x00000005d40d7c23 */ /* 0x100fe20008010803 */
[--C-:B------:R-:W-:Y:S01]  /*c2d0*/  FFMA.FTZ R12, R210, UR5, -R3.reuse ;  /* 0x00000005d20c7c23 */ /* 0x100fe20008010803 */
[----:B------:R-:W-:Y:S04]  /*c2e0*/  MUFU.EX2 R44, R44 ;  /* 0x0000002c002c7308 */ /* 0x000fe80000000800 */
[----:B------:R-:W-:Y:S01]  /*c2f0*/  MUFU.EX2 R87, R13 ;  /* 0x0000000d00577308 */ /* 0x000fe20000000800 */
[----:B------:R-:W-:Y:S01]  /*c300*/  HMMA.16816.F32.BF16 R36, R8, R14, R28 ;  /* 0x0000000e0824723c */ /* 0x000fe2000004181c */
[--C-:B------:R-:W-:Y:S01]  /*c310*/  FFMA.FTZ R15, R219, UR5, -R3.reuse ;  /* 0x00000005db0f7c23 */ /* 0x100fe20008010803 */
[--C-:B-1----:R-:W-:Y:S01]  /*c320*/  FFMA.FTZ R6, R94, UR5, -R2.reuse ;  /* 0x000000055e067c23 */ /* 0x102fe20008010802 */
[----:B------:R-:W-:Y:S01]  /*c330*/  FFMA.FTZ R14, R215, UR5, -R3 ;  /* 0x00000005d70e7c23 */ /* 0x000fe20008010803 */
[--C-:B---3--:R-:W-:Y:S01]  /*c340*/  FFMA.FTZ R5, R172, UR5, -R2.reuse ;  /* 0x00000005ac057c23 */ /* 0x108fe20008010802 */
[----:B------:R1:W-:Y:S01]  /*c350*/  MUFU.EX2 R89, R15 ;  /* 0x0000000f00597308 */ /* 0x0003e20000000800 */
[----:B------:R-:W-:-:S02]  /*c360*/  FFMA.FTZ R3, R208, UR5, -R2 ;  /* 0x00000005d0037c23 */ /* 0x000fc40008010802 */
[C---:B------:R-:W-:Y:S01]  /*c370*/  HMMA.16816.F32.BF16 R52, R8.reuse, R16, R20 ;  /* 0x000000100834723c */ /* 0x040fe20000041814 */
[----:B------:R3:W-:Y:S01]  /*c380*/  MUFU.EX2 R100, R5 ;  /* 0x0000000500647308 */ /* 0x0007e20000000800 */
[--C-:B------:R-:W-:Y:S01]  /*c390*/  FFMA.FTZ R17, R204, UR5, -R4.reuse ;  /* 0x00000005cc117c23 */ /* 0x100fe20008010804 */
[----:B------:R-:W-:Y:S01]  /*c3a0*/  MOV R204, R99 ;  /* 0x0000006300cc7202 */ /* 0x000fe20000000f00 */
[--C-:B------:R-:W-:Y:S01]  /*c3b0*/  FFMA.FTZ R16, R201, UR5, -R4.reuse ;  /* 0x00000005c9107c23 */ /* 0x100fe20008010804 */
[----:B------:R-:W-:Y:S01]  /*c3c0*/  FFMA.FTZ R20, R185, UR5, -R4 ;  /* 0x00000005b9147c23 */ /* 0x000fe20008010804 */
[----:B------:R5:W2:Y:S01]  /*c3d0*/  MUFU.EX2 R99, R6 ;  /* 0x0000000600637308 */ /* 0x000aa20000000800 */
[----:B------:R-:W-:Y:S01]  /*c3e0*/  FFMA.FTZ R4, R168, UR5, -R0 ;  /* 0x00000005a8047c23 */ /* 0x000fe20008010800 */
[----:B------:R-:W-:Y:S01]  /*c3f0*/  HMMA.16816.F32.BF16 R28, R8, R18, R32 ;  /* 0x00000012081c723c */ /* 0x000fe20000041820 */
[----:B------:R-:W2:Y:S01]  /*c400*/  LDSM.16.MT88.4 R8, [R189+0x5400] ;  /* 0x00540000bd08783b */ /* 0x000ea20000004200 */
[----:B------:R-:W-:Y:S01]  /*c410*/  MOV R201, R95 ;  /* 0x0000005f00c97202 */ /* 0x000fe20000000f00 */
[----:B-1----:R-:W-:Y:S01]  /*c420*/  FFMA.FTZ R15, R209, UR5, -R2 ;  /* 0x00000005d10f7c23 */ /* 0x002fe20008010802 */
[----:B------:R4:W-:Y:S01]  /*c430*/  MUFU.EX2 R94, R4 ;  /* 0x00000004005e7308 */ /* 0x0009e20000000800 */
[--C-:B------:R-:W-:Y:S01]  /*c440*/  FFMA.FTZ R23, R221, UR5, -R0.reuse ;  /* 0x00000005dd177c23 */ /* 0x100fe20008010800 */
[--C-:B------:R-:W-:Y:S01]  /*c450*/  FFMA.FTZ R22, R220, UR5, -R0.reuse ;  /* 0x00000005dc167c23 */ /* 0x100fe20008010800 */
[----:B---3--:R-:W-:Y:S01]  /*c460*/  FFMA.FTZ R5, R207, UR5, -R0 ;  /* 0x00000005cf057c23 */ /* 0x008fe20008010800 */
[----:B------:R-:W-:Y:S01]  /*c470*/  MUFU.EX2 R92, R17 ;  /* 0x00000011005c7308 */ /* 0x000fe20000000800 */
[----:B------:R-:W-:-:S03]  /*c480*/  FFMA.FTZ R21, R205, UR5, -R2 ;  /* 0x00000005cd157c23 */ /* 0x000fc60008010802 */
[----:B------:R1:W-:Y:S01]  /*c490*/  MUFU.EX2 R97, R5 ;  /* 0x0000000500617308 */ /* 0x0003e20000000800 */
[----:B-----5:R-:W-:-:S03]  /*c4a0*/  FFMA.FTZ R6, R202, UR5, -R0 ;  /* 0x00000005ca067c23 */ /* 0x020fc60008010800 */
[----:B------:R3:W-:Y:S01]  /*c4b0*/  MUFU.EX2 R91, R16 ;  /* 0x00000010005b7308 */ /* 0x0007e20000000800 */
[----:B----4-:R-:W-:-:S03]  /*c4c0*/  F2FP.BF16.F32.PACK_AB R4, R101, R104 ;  /* 0x000000686504723e */ /* 0x010fc600000010ff */
[----:B------:R2:W4:Y:S04]  /*c4d0*/  MUFU.EX2 R96, R6 ;  /* 0x0000000600607308 */ /* 0x0005280000000800 */
[----:B------:R-:W-:Y:S01]  /*c4e0*/  MUFU.EX2 R88, R14 ;  /* 0x0000000e00587308 */ /* 0x000fe20000000800 */
[----:B-1----:R-:W-:-:S03]  /*c4f0*/  FFMA.FTZ R5, R200, UR5, -R0 ;  /* 0x00000005c8057c23 */ /* 0x002fc60008010800 */
[----:B------:R-:W-:Y:S01]  /*c500*/  MUFU.EX2 R85, R12 ;  /* 0x0000000c00557308 */ /* 0x000fe20000000800 */
[----:B---3--:R-:W1:Y:S03]  /*c510*/  LDSM.16.MT88.4 R16, [R135+0x5800] ;  /* 0x005800008710783b */ /* 0x008e660000004200 */
[----:B------:R4:W3:Y:S01]  /*c520*/  MUFU.EX2 R95, R5 ;  /* 0x00000005005f7308 */ /* 0x0008e20000000800 */
[----:B--2---:R-:W-:-:S03]  /*c530*/  F2FP.BF16.F32.PACK_AB R6, R99, R100 ;  /* 0x000000646306723e */ /* 0x004fc600000010ff */
[----:B------:R2:W-:Y:S04]  /*c540*/  MUFU.EX2 R84, R15 ;  /* 0x0000000f00547308 */ /* 0x0005e80000000800 */
[----:B------:R5:W1:Y:S04]  /*c550*/  MUFU.EX2 R93, R20 ;  /* 0x00000014005d7308 */ /* 0x000a680000000800 */
[----:B------:R-:W-:Y:S01]  /*c560*/  MUFU.EX2 R80, R22 ;  /* 0x0000001600507308 */ /* 0x000fe20000000800 */
[----:B----4-:R-:W-:Y:S02]  /*c570*/  F2FP.BF16.F32.PACK_AB R5, R96, R97 ;  /* 0x000000616005723e */ /* 0x010fe400000010ff */
[----:B---3--:R-:W-:Y:S01]  /*c580*/  F2FP.BF16.F32.PACK_AB R7, R94, R95 ;  /* 0x0000005f5e07723e */ /* 0x008fe200000010ff */
[----:B------:R3:W-:Y:S01]  /*c590*/  MUFU.EX2 R83, R3 ;  /* 0x0000000300537308 */ /* 0x0007e20000000800 */
[----:B--2---:R-:W2:Y:S03]  /*c5a0*/  LDSM.16.MT88.4 R12, [R189+0x5800] ;  /* 0x00580000bd0c783b */ /* 0x004ea60000004200 */
[----:B------:R-:W-:Y:S01]  /*c5b0*/  MUFU.EX2 R82, R21 ;  /* 0x0000001500527308 */ /* 0x000fe20000000800 */
[----:B-----5:R-:W-:Y:S01]  /*c5c0*/  FFMA.FTZ R20, R211, UR5, -R2 ;  /* 0x00000005d3147c23 */ /* 0x020fe20008010802 */
[----:B------:R-:W-:Y:S01]  /*c5d0*/  FFMA.FTZ R2, R217, UR5, -R0 ;  /* 0x00000005d9027c23 */ /* 0x000fe20008010800 */
[----:B------:R-:W-:Y:S01]  /*c5e0*/  HMMA.16816.F32.BF16 R140, R4, R24, R140 ;  /* 0x00000018048c723c */ /* 0x000fe2000004188c */
[----:B------:R-:W-:Y:S04]  /*c5f0*/  MUFU.EX2 R23, R23 ;  /* 0x0000001700177308 */ /* 0x000fe80000000800 */
[----:B------:R4:W5:Y:S01]  /*c600*/  MUFU.EX2 R86, R20 ;  /* 0x0000001400567308 */ /* 0x0009620000000800 */
[----:B---3--:R-:W-:-:S02]  /*c610*/  FFMA.FTZ R3, R173, R76, R186 ;  /* 0x0000004cad037223 */ /* 0x008fc400000100ba */
[C---:B------:R-:W-:Y:S01]  /*c620*/  HMMA.16816.F32.BF16 R144, R4.reuse, R26, R48 ;  /* 0x0000001a0490723c */ /* 0x040fe20000041830 */
[----:B------:R3:W-:Y:S01]  /*c630*/  MUFU.EX2 R22, R2 ;  /* 0x0000000200167308 */ /* 0x0007e20000000800 */
[--C-:B------:R-:W-:Y:S01]  /*c640*/  FFMA.FTZ R50, R214, UR5, -R0.reuse ;  /* 0x00000005d6327c23 */ /* 0x100fe20008010800 */
[--C-:B------:R-:W-:Y:S01]  /*c650*/  FFMA.FTZ R49, R213, UR5, -R0.reuse ;  /* 0x00000005d5317c23 */ /* 0x100fe20008010800 */
[--C-:B------:R-:W-:Y:S01]  /*c660*/  FFMA.FTZ R48, R103, UR5, -R0.reuse ;  /* 0x0000000567307c23 */ /* 0x100fe20008010800 */
[----:B------:R-:W-:Y:S01]  /*c670*/  MUFU.EX2 R47, R47 ;  /* 0x0000002f002f7308 */ /* 0x000fe20000000800 */
[--C-:B------:R-:W-:Y:S01]  /*c680*/  FFMA.FTZ R51, R236, UR5, -R0.reuse ;  /* 0x00000005ec337c23 */ /* 0x100fe20008010800 */
[----:B------:R-:W-:Y:S01]  /*c690*/  MOV R186, R154 ;  /* 0x0000009a00ba7202 */ /* 0x000fe20000000f00 */
[C---:B------:R-:W-:Y:S01]  /*c6a0*/  HMMA.16816.F32.BF16 R156, R4.reuse, R8, R156 ;  /* 0x00000008049c723c */ /* 0x040fe2000004189c */
[----:B------:R-:W-:Y:S01]  /*c6b0*/  MOV R173, R155 ;  /* 0x0000009b00ad7202 */ /* 0x000fe20000000f00 */
[----:B------:R-:W-:Y:S01]  /*c6c0*/  MUFU.EX2 R50, R50 ;  /* 0x0000003200327308 */ /* 0x000fe20000000800 */
[----:B----4-:R-:W-:Y:S01]  /*c6d0*/  FFMA.FTZ R20, R218, UR5, -R0 ;  /* 0x00000005da147c23 */ /* 0x010fe20008010800 */
[----:B------:R-:W-:Y:S01]  /*c6e0*/  FFMA.FTZ R0, R167, R78, R166 ;  /* 0x0000004ea7007223 */ /* 0x000fe200000100a6 */
[----:B------:R-:W-:Y:S01]  /*c6f0*/  MOV R166, R150 ;  /* 0x0000009600a67202 */ /* 0x000fe20000000f00 */
[----:B------:R-:W-:Y:S01]  /*c700*/  MUFU.EX2 R49, R49 ;  /* 0x0000003100317308 */ /* 0x000fe20000000800 */
[----:B---3--:R-:W-:Y:S01]  /*c710*/  FFMA.FTZ R2, R165, R79, R164 ;  /* 0x0000004fa5027223 */ /* 0x008fe200000100a4 */
[----:B------:R-:W-:Y:S01]  /*c720*/  HMMA.16816.F32.BF16 R32, R4, R10, R40 ;  /* 0x0000000a0420723c */ /* 0x000fe20000041828 */
[----:B------:R-:W-:Y:S01]  /*c730*/  F2FP.BF16.F32.PACK_AB R4, R91, R92 ;  /* 0x0000005c5b04723e */ /* 0x000fe200000010ff */
[----:B------:R3:W4:Y:S01]  /*c740*/  MUFU.EX2 R81, R20 ;  /* 0x0000001400517308 */ /* 0x0007220000000800 */
[----:B------:R-:W-:Y:S01]  /*c750*/  F2FP.BF16.F32.PACK_AB R5, R88, R89 ;  /* 0x000000595805723e */ /* 0x000fe200000010ff */
[----:B------:R-:W-:Y:S01]  /*c760*/  FADD.FTZ R2, R186, R2 ;  /* 0x00000002ba027221 */ /* 0x000fe20000010000 */
[----:B-1----:R-:W-:Y:S01]  /*c770*/  F2FP.BF16.F32.PACK_AB R6, R93, R90 ;  /* 0x0000005a5d06723e */ /* 0x002fe200000010ff */
[----:B------:R-:W-:Y:S01]  /*c780*/  FADD.FTZ R0, R173, R0 ;  /* 0x00000000ad007221 */ /* 0x000fe20000010000 */
[----:B------:R-:W-:Y:S01]  /*c790*/  F2FP.BF16.F32.PACK_AB R7, R85, R87 ;  /* 0x000000575507723e */ /* 0x000fe200000010ff */
[----:B------:R-:W1:Y:S01]  /*c7a0*/  MUFU.EX2 R21, R63 ;  /* 0x0000003f00157308 */ /* 0x000e620000000800 */
[----:B------:R-:W-:-:S02]  /*c7b0*/  MOV R164, R148 ;  /* 0x0000009400a47202 */ /* 0x000fc40000000f00 */
[----:B------:R-:W-:Y:S01]  /*c7c0*/  MOV R165, R149 ;  /* 0x0000009500a57202 */ /* 0x000fe20000000f00 */
[----:B------:R-:W-:Y:S01]  /*c7d0*/  MUFU.EX2 R48, R48 ;  /* 0x0000003000307308 */ /* 0x000fe20000000800 */
[----:B------:R-:W-:Y:S01]  /*c7e0*/  MOV R167, R151 ;  /* 0x0000009700a77202 */ /* 0x000fe20000000f00 */
[C---:B------:R-:W-:Y:S01]  /*c7f0*/  HMMA.16816.F32.BF16 R136, R4.reuse, R24, R136 ;  /* 0x000000180488723c */ /* 0x040fe20000041888 */
[----:B------:R-:W-:Y:S01]  /*c800*/  MOV R186, R166 ;  /* 0x000000a600ba7202 */ /* 0x000fe20000000f00 */
[----:B---3--:R-:W-:Y:S01]  /*c810*/  FFMA.FTZ R20, R204, R77, R201 ;  /* 0x0000004dcc147223 */ /* 0x008fe200000100c9 */
[----:B------:R-:W-:Y:S01]  /*c820*/  MOV R201, R152 ;  /* 0x0000009800c97202 */ /* 0x000fe20000000f00 */
[----:B------:R-:W3:Y:S01]  /*c830*/  LDSM.16.MT88.4 R148, [R135+0x5c00] ;  /* 0x005c00008794783b */ /* 0x000ee20000004200 */
[----:B------:R-:W-:Y:S01]  /*c840*/  MOV R204, R153 ;  /* 0x0000009900cc7202 */ /* 0x000fe20000000f00 */
[----:B------:R-:W-:Y:S01]  /*c850*/  FADD.FTZ R2, R186, R2 ;  /* 0x00000002ba027221 */ /* 0x000fe20000010000 */
[----:B------:R-:W-:Y:S01]  /*c860*/  MOV R173, R167 ;  /* 0x000000a700ad7202 */ /* 0x000fe20000000f00 */
[C---:B------:R-:W-:Y:S01]  /*c870*/  HMMA.16816.F32.BF16 R40, R4.reuse, R8, R52 ;  /* 0x000000080428723c */ /* 0x040fe20000041834 */
[----:B------:R-:W-:Y:S01]  /*c880*/  FADD.FTZ R20, R201, R20 ;  /* 0x00000014c9147221 */ /* 0x000fe20000010000 */
[----:B------:R-:W-:Y:S01]  /*c890*/  FADD.FTZ R3, R204, R3 ;  /* 0x00000003cc037221 */ /* 0x000fe20000010000 */
[----:B------:R-:W-:Y:S01]  /*c8a0*/  MOV R201, R164 ;  /* 0x000000a400c97202 */ /* 0x000fe20000000f00 */
[----:B------:R-:W-:Y:S01]  /*c8b0*/  FADD.FTZ R0, R173, R0 ;  /* 0x00000000ad007221 */ /* 0x000fe20000010000 */
[----:B------:R-:W-:Y:S01]  /*c8c0*/  MOV R204, R165 ;  /* 0x000000a500cc7202 */ /* 0x000fe20000000f00 */
[----:B------:R-:W2:Y:S01]  /*c8d0*/  MUFU.EX2 R51, R51 ;  /* 0x0000003300337308 */ /* 0x000ea20000000800 */
[----:B------:R-:W-:Y:S01]  /*c8e0*/  MOV R164, R182 ;  /* 0x000000b600a47202 */ /* 0x000fe20000000f00 */
[C---:B------:R-:W-:Y:S01]  /*c8f0*/  HMMA.16816.F32.BF16 R36, R4.reuse, R26, R36 ;  /* 0x0000001a0424723c */ /* 0x040fe20000041824 */
[----:B------:R-:W-:Y:S01]  /*c900*/  MOV R165, R183 ;  /* 0x000000b700a57202 */ /* 0x000fe20000000f00 */
[----:B------:R-:W-:Y:S01]  /*c910*/  FADD.FTZ R3, R204, R3 ;  /* 0x00000003cc037221 */ /* 0x000fe20000010000 */
[----:B------:R-:W-:Y:S01]  /*c920*/  MOV R166, R171 ;  /* 0x000000ab00a67202 */ /* 0x000fe20000000f00 */
[----:B------:R-:W3:Y:S01]  /*c930*/  LDSM.16.MT88.4 R24, [R189+0x5c00] ;  /* 0x005c0000bd18783b */ /* 0x000ee20000004200 */
[----:B------:R-:W-:Y:S01]  /*c940*/  MOV R167, R162 ;  /* 0x000000a200a77202 */ /* 0x000fe20000000f00 */
[----:B------:R-:W-:Y:S01]  /*c950*/  FADD.FTZ R3, R165, R3 ;  /* 0x00000003a5037221 */ /* 0x000fe20000010000 */
[----:B------:R-:W-:Y:S01]  /*c960*/  MOV R182, R184 ;  /* 0x000000b800b67202 */ /* 0x000fe20000000f00 */
[----:B------:R-:W-:Y:S01]  /*c970*/  HMMA.16816.F32.BF16 R8, R4, R10, R28 ;  /* 0x0000000a0408723c */ /* 0x000fe2000004181c */
[----:B-----5:R-:W-:Y:S01]  /*c980*/  F2FP.BF16.F32.PACK_AB R4, R84, R86 ;  /* 0x000000565404723e */ /* 0x020fe200000010ff */
[----:B------:R-:W-:Y:S01]  /*c990*/  FADD.FTZ R2, R166, R2 ;  /* 0x00000002a6027221 */ /* 0x000fe20000010000 */
[----:B------:R-:W-:Y:S01]  /*c9a0*/  F2FP.BF16.F32.PACK_AB R5, R80, R23 ;  /* 0x000000175005723e */ /* 0x000fe200000010ff */
[----:B------:R-:W-:Y:S01]  /*c9b0*/  FADD.FTZ R0, R167, R0 ;  /* 0x00000000a7007221 */ /* 0x000fe20000010000 */
[----:B------:R-:W-:Y:S01]  /*c9c0*/  F2FP.BF16.F32.PACK_AB R6, R82, R83 ;  /* 0x000000535206723e */ /* 0x000fe200000010ff */
[----:B------:R-:W-:Y:S01]  /*c9d0*/  FADD.FTZ R3, R243, R3 ;  /* 0x00000003f3037221 */ /* 0x000fe20000010000 */
[----:B----4-:R-:W-:Y:S01]  /*c9e0*/  F2FP.BF16.F32.PACK_AB R7, R22, R81 ;  /* 0x000000511607723e */ /* 0x010fe200000010ff */
[----:B------:R-:W-:Y:S01]  /*c9f0*/  FADD.FTZ R2, R182, R2 ;  /* 0x00000002b6027221 */ /* 0x000fe20000010000 */
[----:B------:R-:W-:-:S02]  /*ca00*/  MOV R183, R177 ;  /* 0x000000b100b77202 */ /* 0x000fc40000000f00 */
[----:B------:R-:W-:Y:S02]  /*ca10*/  MOV R184, R176 ;  /* 0x000000b000b87202 */ /* 0x000fe40000000f00 */
[----:B------:R-:W-:Y:S01]  /*ca20*/  MOV R177, R175 ;  /* 0x000000af00b17202 */ /* 0x000fe20000000f00 */
[C---:B------:R-:W-:Y:S01]  /*ca30*/  HMMA.16816.F32.BF16 R140, R4.reuse, R16, R140 ;  /* 0x00000010048c723c */ /* 0x040fe2000004188c */
[----:B------:R-:W-:Y:S01]  /*ca40*/  MOV R176, R160 ;  /* 0x000000a000b07202 */ /* 0x000fe20000000f00 */
[----:B------:R-:W-:Y:S01]  /*ca50*/  FADD.FTZ R0, R183, R0 ;  /* 0x00000000b7007221 */ /* 0x000fe20000010000 */
[----:B------:R-:W-:Y:S02]  /*ca60*/  MOV R171, R161 ;  /* 0x000000a100ab7202 */ /* 0x000fe40000000f00 */
[----:B------:R-:W-:Y:S02]  /*ca70*/  MOV R175, R163 ;  /* 0x000000a300af7202 */ /* 0x000fe40000000f00 */
[----:B------:R-:W-:Y:S01]  /*ca80*/  F2FP.BF16.F32.PACK_AB R160, R62, R59 ;  /* 0x0000003b3ea0723e */ /* 0x000fe200000010ff */
[----:B------:R-:W-:Y:S01]  /*ca90*/  HMMA.16816.F32.BF16 R144, R4, R18, R144 ;  /* 0x000000120490723c */ /* 0x000fe20000041890 */
[----:B------:R-:W-:-:S02]  /*caa0*/  F2FP.BF16.F32.PACK_AB R161, R49, R50 ;  /* 0x0000003231a1723e */ /* 0x000fc400000010ff */
[----:B-1----:R-:W-:Y:S02]  /*cab0*/  F2FP.BF16.F32.PACK_AB R162, R60, R21 ;  /* 0x000000153ca2723e */ /* 0x002fe400000010ff */
[----:B--2---:R-:W-:Y:S02]  /*cac0*/  F2FP.BF16.F32.PACK_AB R163, R51, R48 ;  /* 0x0000003033a3723e */ /* 0x004fe400000010ff */
[----:B------:R-:W-:Y:S01]  /*cad0*/  F2FP.BF16.F32.PACK_AB R165, R71, R68 ;  /* 0x0000004447a5723e */ /* 0x000fe200000010ff */
[C---:B------:R-:W-:Y:S08]  /*cae0*/  HMMA.16816.F32.BF16 R156, R4.reuse, R12, R156 ;  /* 0x0000000c049c723c */ /* 0x040ff0000004189c */
[----:B------:R-:W-:Y:S01]  /*caf0*/  HMMA.16816.F32.BF16 R28, R4, R14, R32 ;  /* 0x0000000e041c723c */ /* 0x000fe20000041820 */
[----:B------:R-:W-:-:S02]  /*cb00*/  F2FP.BF16.F32.PACK_AB R4, R57, R58 ;  /* 0x0000003a3904723e */ /* 0x000fc400000010ff */
[----:B------:R-:W-:Y:S02]  /*cb10*/  F2FP.BF16.F32.PACK_AB R5, R45, R46 ;  /* 0x0000002e2d05723e */ /* 0x000fe400000010ff */
[----:B------:R-:W-:Y:S02]  /*cb20*/  F2FP.BF16.F32.PACK_AB R6, R61, R56 ;  /* 0x000000383d06723e */ /* 0x000fe400000010ff */
[----:B------:R-:W-:Y:S01]  /*cb30*/  F2FP.BF16.F32.PACK_AB R7, R47, R44 ;  /* 0x0000002c2f07723e */ /* 0x000fe200000010ff */
[----:B---3--:R-:W-:Y:S08]  /*cb40*/  HMMA.16816.F32.BF16 R140, R160, R148, R140 ;  /* 0x00000094a08c723c */ /* 0x008ff0000004188c */
[C---:B------:R-:W-:Y:S08]  /*cb50*/  HMMA.16816.F32.BF16 R136, R4.reuse, R16, R136 ;  /* 0x000000100488723c */ /* 0x040ff00000041888 */
[----:B------:R-:W-:Y:S01]  /*cb60*/  HMMA.16816.F32.BF16 R16, R4, R18, R36 ;  /* 0x000000120410723c */ /* 0x000fe20000041824 */
[----:B------:R-:W-:-:S02]  /*cb70*/  MOV R38, R64 ;  /* 0x0000004000267202 */ /* 0x000fc40000000f00 */
[-C--:B------:R-:W-:Y:S02]  /*cb80*/  MOV R39, R65.reuse ;  /* 0x0000004100277202 */ /* 0x080fe40000000f00 */
[----:B------:R-:W-:Y:S02]  /*cb90*/  @P1 MOV R38, R64 ;  /* 0x0000004000261202 */ /* 0x000fe40000000f00 */
[----:B------:R-:W-:Y:S01]  /*cba0*/  @P1 MOV R39, R65 ;  /* 0x0000004100271202 */ /* 0x000fe20000000f00 */
[----:B------:R-:W-:Y:S01]  /*cbb0*/  HMMA.16816.F32.BF16 R152, R4, R12, R40 ;  /* 0x0000000c0498723c */ /* 0x000fe20000041828 */
[----:B------:R-:W-:Y:S01]  /*cbc0*/  MUFU.EX2 R13, R74 ;  /* 0x0000004a000d7308 */ /* 0x000fe20000000800 */
[-C--:B------:R-:W-:Y:S02]  /*cbd0*/  MOV R40, R66.reuse ;  /* 0x0000004200287202 */ /* 0x080fe40000000f00 */
[----:B------:R-:W-:Y:S01]  /*cbe0*/  MOV R41, R67 ;  /* 0x0000004300297202 */ /* 0x000fe20000000f00 */
[----:B------:R-:W-:Y:S01]  /*cbf0*/  MUFU.EX2 R12, R70 ;  /* 0x00000046000c7308 */ /* 0x000fe20000000800 */
[----:B------:R-:W-:-:S02]  /*cc00*/  @P1 MOV R40, R66 ;  /* 0x0000004200281202 */ /* 0x000fc40000000f00 */
[----:B------:R-:W-:Y:S01]  /*cc10*/  HMMA.16816.F32.BF16 R8, R4, R14, R8 ;  /* 0x0000000e0408723c */ /* 0x000fe20000041808 */
[----:B------:R-:W-:Y:S01]  /*cc20*/  FADD.FTZ R4, R201, R20 ;  /* 0x00000014c9047221 */ /* 0x000fe20000010000 */
[----:B------:R-:W-:Y:S01]  /*cc30*/  FADD.FTZ R7, R244, R3 ;  /* 0x00000003f4077221 */ /* 0x000fe20000010000 */
[----:B------:R-:W-:Y:S01]  /*cc40*/  FADD.FTZ R6, R177, R2 ;  /* 0x00000002b1067221 */ /* 0x000fe20000010000 */
[----:B------:R-:W-:Y:S01]  /*cc50*/  FADD.FTZ R5, R176, R0 ;  /* 0x00000000b0057221 */ /* 0x000fe20000010000 */
[----:B------:R-:W-:Y:S01]  /*cc60*/  FADD.FTZ R4, R164, R4 ;  /* 0x00000004a4047221 */ /* 0x000fe20000010000 */
[----:B------:R-:W-:Y:S01]  /*cc70*/  FADD.FTZ R2, R246, R7 ;  /* 0x00000007f6027221 */ /* 0x000fe20000010000 */
[----:B------:R-:W-:Y:S01]  /*cc80*/  FADD.FTZ R0, R178, R6 ;  /* 0x00000006b2007221 */ /* 0x000fe20000010000 */
[----:B------:R-:W1:Y:S01]  /*cc90*/  MUFU.EX2 R15, R73 ;  /* 0x00000049000f7308 */ /* 0x000e620000000800 */
[----:B------:R-:W-:Y:S01]  /*cca0*/  FADD.FTZ R4, R249, R4 ;  /* 0x00000004f9047221 */ /* 0x000fe20000010000 */
[----:B------:R-:W-:Y:S01]  /*ccb0*/  FADD.FTZ R2, R245, R2 ;  /* 0x00000002f5027221 */ /* 0x000fe20000010000 */
[----:B------:R-:W-:Y:S01]  /*ccc0*/  FADD.FTZ R0, R181, R0 ;  /* 0x00000000b5007221 */ /* 0x000fe20000010000 */
[----:B------:R-:W2:Y:S01]  /*ccd0*/  MUFU.EX2 R14, R69 ;  /* 0x00000045000e7308 */ /* 0x000ea20000000800 */
[----:B------:R-:W-:Y:S01]  /*cce0*/  FADD.FTZ R4, R184, R4 ;  /* 0x00000004b8047221 */ /* 0x000fe20000010000 */
[----:B------:R-:W-:Y:S01]  /*ccf0*/  FADD.FTZ R2, R231, R2 ;  /* 0x00000002e7027221 */ /* 0x000fe20000010000 */
[----:B------:R-:W-:Y:S01]  /*cd00*/  FADD.FTZ R0, R250, R0 ;  /* 0x00000000fa007221 */ /* 0x000fe20000010000 */
[----:B------:R-:W-:Y:S01]  /*cd10*/  F2FP.BF16.F32.PACK_AB R164, R75, R72 ;  /* 0x000000484ba4723e */ /* 0x000fe200000010ff */
[----:B------:R-:W-:Y:S01]  /*cd20*/  FADD.FTZ R3, R171, R4 ;  /* 0x00000004ab037221 */ /* 0x000fe20000010000 */
[----:B------:R-:W-:Y:S01]  /*cd30*/  FADD.FTZ R4, R179, R5 ;  /* 0x00000005b3047221 */ /* 0x000fe20000010000 */
[----:B------:R-:W-:Y:S01]  /*cd40*/  HMMA.16816.F32.BF16 R144, R160, R150, R144 ;  /* 0x00000096a090723c */ /* 0x000fe20000041890 */
[----:B------:R-:W-:Y:S01]  /*cd50*/  @P1 MOV R41, R67 ;  /* 0x0000004300291202 */ /* 0x000fe20000000f00 */
[----:B------:R-:W-:Y:S01]  /*cd60*/  FADD.FTZ R3, R180, R3 ;  /* 0x00000003b4037221 */ /* 0x000fe20000010000 */
[----:B------:R-:W-:Y:S01]  /*cd70*/  FADD.FTZ R4, R174, R4 ;  /* 0x00000004ae047221 */ /* 0x000fe20000010000 */
[----:B-1----:R-:W-:-:S02]  /*cd80*/  F2FP.BF16.F32.PACK_AB R166, R15, R13 ;  /* 0x0000000d0fa6723e */ /* 0x002fc400000010ff */
[----:B------:R-:W-:Y:S01]  /*cd90*/  FADD.FTZ R3, R235, R3 ;  /* 0x00000003eb037221 */ /* 0x000fe20000010000 */
[----:B------:R-:W-:Y:S01]  /*cda0*/  FADD.FTZ R4, R242, R4 ;  /* 0x00000004f2047221 */ /* 0x000fe20000010000 */
[----:B--2---:R-:W-:Y:S01]  /*cdb0*/  F2FP.BF16.F32.PACK_AB R167, R14, R12 ;  /* 0x0000000c0ea7723e */ /* 0x004fe200000010ff */
        /* <DEDUP_REMOVED lines=93> */
[----:B------:R-:W-:Y:S01]  /*d390*/  HMMA.16816.F32.BF16 R136, R164, R148, R136 ;  /* 0x00000094a488723c */ /* 0x000fe20000041888 */
[----:B------:R1:W-:Y:S01]  /*d3a0*/  STL [R1+0x18], R4 ;  /* 0x0000180401007387 */ /* 0x0003e20000100800 */
[----:B------:R-:W-:-:S02]  /*d3b0*/  MOV R80, R252 ;  /* 0x000000fc00507202 */ /* 0x000fc40000000f00 */
[----:B------:R-:W-:Y:S01]  /*d3c0*/  @P1 IADD3 R201, PT, PT, R175, -0x3, RZ ;  /* 0xfffffffdafc91810 */ /* 0x000fe20007ffe0ff */
[----:B------:R1:W-:Y:S03]  /*d3d0*/  STL [R1+0x20], R3 ;  /* 0x0000200301007387 */ /* 0x0003e60000100800 */
[C---:B------:R-:W-:Y:S01]  /*d3e0*/  HMMA.16816.F32.BF16 R148, R164.reuse, R150, R16 ;  /* 0x00000096a494723c */ /* 0x040fe20000041810 */
[----:B------:R1:W-:Y:S04]  /*d3f0*/  STL [R1+0x1c], R2 ;  /* 0x00001c0201007387 */ /* 0x0003e80000100800 */
[----:B------:R1:W-:Y:S03]  /*d400*/  STL [R1+0x24], R0 ;  /* 0x0000240001007387 */ /* 0x0003e60000100800 */
[----:B------:R-:W-:Y:S08]  /*d410*/  HMMA.16816.F32.BF16 R152, R164, R24, R152 ;  /* 0x00000018a498723c */ /* 0x000ff00000041898 */
[-C--:B------:R-:W-:Y:S08]  /*d420*/  HMMA.16816.F32.BF16 R160, R160, R26.reuse, R28 ;  /* 0x0000001aa0a0723c */ /* 0x080ff0000004181c */
[----:B------:R-:W-:Y:S01]  /*d430*/  HMMA.16816.F32.BF16 R164, R164, R26, R8 ;  /* 0x0000001aa4a4723c */ /* 0x000fe20000041808 */
[----:B------:R-:W-:-:S04]  /*d440*/  NOP ;  /* 0x0000000000007918 */ /* 0x000fc80000000000 */
[----:B------:R-:W-:-:S15]  /*d450*/  @P1 BRA `(.L_x_201) ;  /* 0x0000000000041947 */ /* 0x000fde0003800000 */
.L_x_199:
[----:B------:R-:W-:-:S07]  /*d460*/  IADD3 R201, PT, PT, R80, -0x1, RZ ;  /* 0xffffffff50c97810 */ /* 0x000fce0007ffe0ff */
.L_x_201:
[----:B-1----:R-:W2:Y:S02]  /*d470*/  LDL R0, [R1+0x34] ;  /* 0x0000340001007983 */ /* 0x002ea40000100800 */
[----:B--2---:R-:W-:-:S13]  /*d480*/  ISETP.GE.AND P0, PT, R201, R0, PT ;  /* 0x00000000c900720c */ /* 0x004fda0003f06270 */
[----:B------:R-:W-:Y:S05]  /*d490*/  @!P0 BRA `(.L_x_202) ;  /* 0x0000005800288947 */ /* 0x000fea0003800000 */
[C-C-:B------:R-:W-:Y:S01]  /*d4a0*/  SHF.L.U64.HI R2, R198.reuse, 0x5, R199.reuse ;  /* 0x00000005c6027819 */ /* 0x140fe200000102c7 */
[----:B------:R-:W-:Y:S01]  /*d4b0*/  IMAD.MOV.U32 R134, RZ, RZ, R38 ;  /* 0x000000ffff867224 */ /* 0x000fe200078e0026 */
[C---:B------:R-:W-:Y:S01]  /*d4c0*/  SHF.L.U64.HI R0, R198.reuse, 0x6, R199 ;  /* 0x00000006c6007819 */ /* 0x040fe200000102c7 */
[----:B------:R-:W-:Y:S01]  /*d4d0*/  IMAD.MOV.U32 R132, RZ, RZ, R40 ;  /* 0x000000ffff847224 */ /* 0x000fe200078e0028 */
[----:B------:R-:W-:Y:S01]  /*d4e0*/  MOV R133, R39 ;  /* 0x0000002700857202 */ /* 0x000fe20000000f00 */
[----:B------:R1:W-:Y:S01]  /*d4f0*/  STL [R1+0x14], R2 ;  /* 0x0000140201007387 */ /* 0x0003e20000100800 */
[----:B------:R-:W-:Y:S01]  /*d500*/  MOV R3, R41 ;  /* 0x0000002900037202 */ /* 0x000fe20000000f00 */
[C---:B------:R-:W-:Y:S01]  /*d510*/  VIADD R199, R193.reuse, 0x8 ;  /* 0x00000008c1c77836 */ /* 0x040fe20000000000 */
[----:B------:R-:W2:Y:S01]  /*d520*/  LDCU UR4, c[0x0][0x45c] ;  /* 0x00008b80ff0477ac */ /* 0x000ea20008000800 */
[----:B------:R3:W-:Y:S01]  /*d530*/  STL [R1+0x2c], R0 ;  /* 0x00002c0001007387 */ /* 0x0007e20000100800 */
[----:B------:R-:W-:Y:S01]  /*d540*/  VIADD R200, R193, 0x48 ;  /* 0x00000048c1c87836 */ /* 0x000fe20000000000 */
[----:B------:R-:W4:Y:S01]  /*d550*/  LDCU.64 UR6, c[0x0][0x3c0] ;  /* 0x00007800ff0677ac */ /* 0x000f220008000a00 */
[C---:B-1----:R-:W-:Y:S01]  /*d560*/  IMAD.SHL.U32 R2, R198.reuse, 0x20, RZ ;  /* 0x00000020c6027824 */ /* 0x042fe200078e00ff */
[----:B---3--:R-:W-:-:S04]  /*d570*/  SHF.L.U32 R0, R198, 0x6, RZ ;  /* 0x00000006c6007819 */ /* 0x008fc800000006ff */
[----:B------:R1:W-:Y:S01]  /*d580*/  STL [R1+0x10], R2 ;  /* 0x0000100201007387 */ /* 0x0003e20000100800 */
[----:B------:R-:W-:-:S03]  /*d590*/  IADD3 R198, PT, PT, R193, 0x40, RZ ;  /* 0x00000040c1c67810 */ /* 0x000fc60007ffe0ff */
[----:B------:R1:W-:Y:S01]  /*d5a0*/  STL [R1+0x30], R0 ;  /* 0x0000300001007387 */ /* 0x0003e20000100800 */
[----:B--2-4-:R-:W-:Y:S05]  /*d5b0*/  BRA `(.L_x_203) ;  /* 0x00000000007c7947 */ /* 0x014fea0003800000 */
.L_x_205:
[----:B------:R-:W2:Y:S01]  /*d5c0*/  LDL R251, [R1+0x4] ;  /* 0x0000040001fb7983 */ /* 0x000ea20000100800 */
[----:B------:R-:W1:Y:S01]  /*d5d0*/  LDC.64 R6, c[0x0][0x3b8] ;  /* 0x0000ee00ff067b82 */ /* 0x000e620000000a00 */
[----:B------:R-:W-:Y:S02]  /*d5e0*/  VIADD R2, R201, 0xffffffff ;  /* 0xffffffffc9027836 */ /* 0x000fe40000000000 */
[----:B------:R-:W3:Y:S01]  /*d5f0*/  LDL R252, [R1] ;  /* 0x0000000001fc7983 */ /* 0x000ee20000100800 */
[----:B-1----:R-:W-:Y:S01]  /*d600*/  SHF.L.U64.HI R10, R6, 0x5, R7 ;  /* 0x00000005060a7819 */ /* 0x002fe20000010207 */
[----:B------:R-:W-:Y:S04]  /*d610*/  IMAD.WIDE.U32 R4, R2, R6, RZ ;  /* 0x0000000602047225 */ /* 0x000fe800078e00ff */
[----:B------:R-:W-:Y:S02]  /*d620*/  IMAD.SHL.U32 R9, R6, 0x20, RZ ;  /* 0x0000002006097824 */ /* 0x000fe400078e00ff */
[----:B------:R-:W-:Y:S03]  /*d630*/  IMAD R5, R2, R7, R5 ;  /* 0x0000000702057224 */ /* 0x000fe600078e0205 */
[C---:B------:R-:W-:Y:S04]  /*d640*/  LEA R2, P0, R4.reuse, R9, 0x7 ;  /* 0x0000000904027211 */ /* 0x040fe800078038ff */
[C-C-:B------:R-:W-:Y:S02]  /*d650*/  LEA.HI.X R8, R4.reuse, R10, R5.reuse, 0x7, P0 ;  /* 0x0000000a04087211 */ /* 0x140fe400000f3c05 */
[CC--:B--2---:R-:W-:Y:S04]  /*d660*/  LEA R12, P0, R4.reuse, R251.reuse, 0x8 ;  /* 0x000000fb040c7211 */ /* 0x0c4fe800078040ff */
[----:B---3--:R-:W-:Y:S02]  /*d670*/  LEA.HI.X R13, R4, R252, R5, 0x8, P0 ;  /* 0x000000fc040d7211 */ /* 0x008fe400000f4405 */
[C---:B------:R-:W-:Y:S03]  /*d680*/  LEA R5, P0, R6.reuse, R2, 0x6 ;  /* 0x0000000206057211 */ /* 0x040fe600078030ff */
[----:B------:R-:W-:Y:S01]  /*d690*/  @!PT LDS RZ, [RZ] ;  /* 0x00000000fffff984 */ /* 0x000fe20000000800 */
[----:B------:R-:W-:Y:S01]  /*d6a0*/  @!PT LDS RZ, [RZ] ;  /* 0x00000000fffff984 */ /* 0x000fe20000000800 */
[----:B------:R-:W-:Y:S01]  /*d6b0*/  @!PT LDS RZ, [RZ] ;  /* 0x00000000fffff984 */ /* 0x000fe20000000800 */
[----:B------:R1:W-:Y:S01]  /*d6c0*/  LDGSTS.E.BYPASS.LTC128B.128 [R216+0x2000], desc[UR14][R12.64] ;  /* 0x020000000cd87fae */ /* 0x0003e2000b981a0e */
[----:B------:R-:W-:Y:S02]  /*d6d0*/  LEA.HI.X R14, R6, R8, R7, 0x6, P0 ;  /* 0x00000008060e7211 */ /* 0x000fe400000f3407 */
[----:B------:R-:W-:Y:S05]  /*d6e0*/  IADD3 R4, P0, PT, R9, R2, RZ ;  /* 0x0000000209047210 */ /* 0x000fea0007f1e0ff */
[--C-:B------:R-:W-:Y:S01]  /*d6f0*/  IMAD.X R7, R10, 0x1, R8.reuse, P0 ;  /* 0x000000010a077824 */ /* 0x100fe200000e0608 */
[CC--:B------:R-:W-:Y:S04]  /*d700*/  LEA R10, P0, R2.reuse, R251.reuse, 0x1 ;  /* 0x000000fb020a7211 */ /* 0x0c0fe800078008ff */
[-C--:B------:R-:W-:Y:S02]  /*d710*/  LEA.HI.X R11, R2, R252.reuse, R8, 0x1, P0 ;  /* 0x000000fc020b7211 */ /* 0x080fe400000f0c08 */
[CC--:B------:R-:W-:Y:S03]  /*d720*/  LEA R6, P0, R4.reuse, R251.reuse, 0x1 ;  /* 0x000000fb04067211 */ /* 0x0c0fe600078008ff */
[----:B------:R1:W-:Y:S01]  /*d730*/  LDGSTS.E.BYPASS.LTC128B.128 [R216+0x2800], desc[UR14][R10.64] ;  /* 0x028000000ad87fae */ /* 0x0003e2000b981a0e */
[-C--:B------:R-:W-:Y:S02]  /*d740*/  LEA.HI.X R7, R4, R252.reuse, R7, 0x1, P0 ;  /* 0x000000fc04077211 */ /* 0x080fe400000f0c07 */
[C---:B------:R-:W-:Y:S03]  /*d750*/  LEA R4, P0, R5.reuse, R251, 0x1 ;  /* 0x000000fb05047211 */ /* 0x040fe600078008ff */
[----:B------:R1:W-:Y:S01]  /*d760*/  LDGSTS.E.BYPASS.LTC128B.128 [R216+0x3000], desc[UR14][R6.64] ;  /* 0x0300000006d87fae */ /* 0x0003e2000b981a0e */
[----:B------:R-:W-:Y:S05]  /*d770*/  LEA.HI.X R5, R5, R252, R14, 0x1, P0 ;  /* 0x000000fc05057211 */ /* 0x000fea00000f0c0e */
[----:B------:R1:W-:Y:S04]  /*d780*/  LDGSTS.E.BYPASS.LTC128B.128 [R216+0x3800], desc[UR14][R4.64] ;  /* 0x0380000004d87fae */ /* 0x0003e8000b981a0e */
[----:B------:R-:W0:Y:S01]  /*d790*/  LDGDEPBAR ;  /* 0x00000000000079af */ /* 0x000e220000000000 */
[----:B------:R-:W-:Y:S05]  /*d7a0*/  BRA `(.L_x_204) ;  /* 0x0000002c003c7947 */ /* 0x000fea0003800000 */
.L_x_203:
[----:B--2---:R-:W2:Y:S01]  /*d7b0*/  LDL R4, [R1+0xc] ;  /* 0x00000c0001047983 */ /* 0x004ea20000100800 */
[----:B------:R-:W-:Y:S04]  /*d7c0*/  DEPBAR.LE SB0, 0x0 ;  /* 0x000080000000791a */ /* 0x000fe80000000000 */
[----:B------:R-:W1:Y:S01]  /*d7d0*/  LDL R7, [R1+0x10] ;  /* 0x0000100001077983 */ /* 0x000e620000100800 */
[C---:B------:R-:W-:Y:S03]  /*d7e0*/  IMAD.WIDE.U32 R14, R201.reuse, UR6, RZ ;  /* 0x00000006c90e7c25 */ /* 0x040fe6000f8e00ff */
[----:B------:R-:W3:Y:S01]  /*d7f0*/  LDL R16, [R1+0x8] ;  /* 0x0000080001107983 */ /* 0x000ee20000100800 */
[----:B------:R-:W-:Y:S03]  /*d800*/  IMAD R5, R201, UR7, R15 ;  /* 0x00000007c9057c24 */ /* 0x000fe6000f8e020f */
[----:B------:R-:W4:Y:S04]  /*d810*/  LDL R6, [R1+0x14] ;  /* 0x0000140001067983 */ /* 0x000f280000100800 */
[----:B------:R-:W5:Y:S04]  /*d820*/  LDL R8, [R1+0x30] ;  /* 0x0000300001087983 */ /* 0x000f680000100800 */
[----:B------:R-:W5:Y:S01]  /*d830*/  LDL R17, [R1+0x2c] ;  /* 0x00002c0001117983 */ /* 0x000f620000100800 */
[----:B------:R-:W-:Y:S01]  /*d840*/  BAR.SYNC.DEFER_BLOCKING 0x0 ;  /* 0x0000000000007b1d */ /* 0x000fe20000010000 */
[C---:B--2---:R-:W-:Y:S05]  /*d850*/  LEA R10, P3, R14.reuse, R4, 0x8 ;  /* 0x000000040e0a7211 */ /* 0x044fea00078640ff */
[----:B------:R-:W2:Y:S01]  /*d860*/  S2R R202, SR_TID.X ;  /* 0x0000000000ca7919 */ /* 0x000ea20000002100 */
[CC--:B-1----:R-:W-:Y:S02]  /*d870*/  LEA R0, P0, R14.reuse, R7.reuse, 0x7 ;  /* 0x000000070e007211 */ /* 0x0c2fe400078038ff */
[--C-:B---3--:R-:W-:Y:S02]  /*d880*/  LEA.HI.X R11, R14, R16, R5.reuse, 0x8, P3 ;  /* 0x000000100e0b7211 */ /* 0x108fe400018f4405 */
[----:B------:R-:W-:Y:S02]  /*d890*/  IADD3 R7, P1, PT, R0, R7, RZ ;  /* 0x0000000700077210 */ /* 0x000fe40007f3e0ff */
[----:B----4-:R-:W-:Y:S01]  /*d8a0*/  LEA.HI.X R2, R14, R6, R5, 0x7, P0 ;  /* 0x000000060e027211 */ /* 0x010fe200000f3c05 */
[----:B------:R-:W-:Y:S01]  /*d8b0*/  @!PT LDS RZ, [RZ] ;  /* 0x00000000fffff984 */ /* 0x000fe20000000800 */
[----:B------:R-:W-:Y:S01]  /*d8c0*/  @!PT LDS RZ, [RZ] ;  /* 0x00000000fffff984 */ /* 0x000fe20000000800 */
[----:B------:R-:W-:Y:S01]  /*d8d0*/  @!PT LDS RZ, [RZ] ;  /* 0x00000000fffff984 */ /* 0x000fe20000000800 */
[----:B------:R-:W-:Y:S01]  /*d8e0*/  LDGSTS.E.BYPASS.LTC128B.128 [R216+0x4000], desc[UR14][R10.64] ;  /* 0x040000000ad87fae */ /* 0x000fe2000b981a0e */
[----:B-----5:R-:W-:Y:S03]  /*d8f0*/  IADD3 R12, P0, PT, R0, R8, RZ ;  /* 0x00000008000c7210 */ /* 0x020fe60007f1e0ff */
[----:B------:R-:W-:Y:S01]  /*d900*/  IMAD.X R13, R2, 0x1, R6, P1 ;  /* 0x00000001020d7824 */ /* 0x000fe200008e0606 */
[-C--:B------:R-:W-:Y:S02]  /*d910*/  LEA R8, P2, R0, R4.reuse, 0x1 ;  /* 0x0000000400087211 */ /* 0x080fe400078408ff */
[C---:B------:R-:W-:Y:S01]  /*d920*/  LEA R6, P1, R7.reuse, R4, 0x1 ;  /* 0x0000000407067211 */ /* 0x040fe200078208ff */
[----:B------:R-:W-:Y:S01]  /*d930*/  IMAD.X R15, R2, 0x1, R17, P0 ;  /* 0x00000001020f7824 */ /* 0x000fe200000e0611 */
[-C--:B------:R-:W-:Y:S02]  /*d940*/  LEA.HI.X R9, R0, R16.reuse, R2, 0x1, P2 ;  /* 0x0000001000097211 */ /* 0x080fe400010f0c02 */
[----:B------:R-:W-:Y:S02]  /*d950*/  LEA.HI.X R7, R7, R16, R13, 0x1, P1 ;  /* 0x0000001007077211 */ /* 0x000fe400008f0c0d */
[C---:B------:R-:W-:Y:S01]  /*d960*/  LEA R4, P0, R12.reuse, R4, 0x1 ;  /* 0x000000040c047211 */ /* 0x040fe200078008ff */
[----:B------:R-:W-:Y:S03]  /*d970*/  LDGSTS.E.BYPASS.LTC128B.128 [R216+0x4800], desc[UR14][R8.64] ;  /* 0x0480000008d87fae */ /* 0x000fe6000b981a0e */
[----:B------:R-:W-:Y:S01]  /*d980*/  LEA.HI.X R5, R12, R16, R15, 0x1, P0 ;  /* 0x000000100c057211 */ /* 0x000fe200000f0c0f */
[----:B--2---:R-:W-:Y:S04]  /*d990*/  IMAD.SHL.U32 R0, R202, 0x2, RZ ;  /* 0x00000002ca007824 */ /* 0x004fe800078e00ff */
[----:B------:R-:W-:Y:S01]  /*d9a0*/  LDGSTS.E.BYPASS.LTC128B.128 [R216+0x5000], desc[UR14][R6.64] ;  /* 0x0500000006d87fae */ /* 0x000fe2000b981a0e */
[----:B------:R-:W-:Y:S07]  /*d9b0*/  LOP3.LUT R0, R0, 0x6, RZ, 0xc0, !PT ;  /* 0x0000000600007812 */ /* 0x000fee00078ec0ff */
[----:B------:R-:W-:Y:S04]  /*d9c0*/  STL [R1+0x28], R0 ;  /* 0x0000280001007387 */ /* 0x000fe80000100800 */
[----:B------:R1:W-:Y:S08]  /*d9d0*/  LDGSTS.E.BYPASS.LTC128B.128 [R216+0x5800], desc[UR14][R4.64] ;  /* 0x0580000004d87fae */ /* 0x0003f0000b981a0e */
[----:B------:R-:W-:Y:S08]  /*d9e0*/  LDSM.16.M88.4 R128, [R191] ;  /* 0x00000000bf80783b */ /* 0x000ff00000000200 */
[----:B------:R-:W0:Y:S08]  /*d9f0*/  LDGDEPBAR ;  /* 0x00000000000079af */ /* 0x000e300000000000 */
[----:B------:R-:W1:Y:S08]  /*da00*/  LDSM.16.M88.4 R16, [R188+0x2000] ;  /* 0x00200000bc10783b */ /* 0x000e700000000200 */
[----:B------:R-:W2:Y:S08]  /*da10*/  LDSM.16.M88.4 R124, [R191+0x1000] ;  /* 0x00100000bf7c783b */ /* 0x000eb00000000200 */
[----:B------:R-:W3:Y:S08]  /*da20*/  LDSM.16.M88.4 R32, [R188+0x2400] ;  /* 0x00240000bc20783b */ /* 0x000ef00000000200 */
[----:B------:R-:W4:Y:S08]  /*da30*/  LDSM.16.M88.4 R48, [R188+0x2800] ;  /* 0x00280000bc30783b */ /* 0x000f300000000200 */
[----:B------:R-:W5:Y:S08]  /*da40*/  LDSM.16.M88.4 R64, [R188+0x2c00] ;  /* 0x002c0000bc40783b */ /* 0x000f700000000200 */
[----:B------:R-:W5:Y:S01]  /*da50*/  LDSM.16.M88.4 R80, [R188+0x3000] ;  /* 0x00300000bc50783b */ /* 0x000f620000000200 */
[-C--:B-1----:R-:W-:Y:S07]  /*da60*/  HMMA.16816.F32.BF16 R4, R128, R16.reuse, RZ ;  /* 0x000000108004723c */ /* 0x082fee00000418ff */
[----:B------:R-:W1:Y:S01]  /*da70*/  LDSM.16.M88.4 R96, [R188+0x3400] ;  /* 0x00340000bc60783b */ /* 0x000e620000000200 */
[C---:B--2---:R-:W-:Y:S07]  /*da80*/  HMMA.16816.F32.BF16 R8, R124.reuse, R16, RZ ;  /* 0x000000107c08723c */ /* 0x044fee00000418ff */
[----:B------:R-:W2:Y:S01]  /*da90*/  LDSM.16.M88.4 R112, [R188+0x3800] ;  /* 0x00380000bc70783b */ /* 0x000ea20000000200 */
[-C--:B------:R-:W-:Y:S07]  /*daa0*/  HMMA.16816.F32.BF16 R12, R124, R18.reuse, RZ ;  /* 0x000000127c0c723c */ /* 0x080fee00000418ff */
[----:B------:R-:W2:Y:S01]  /*dab0*/  LDSM.16.M88.4 R168, [R188+0x3c00] ;  /* 0x003c0000bca8783b */ /* 0x000ea20000000200 */
[C---:B------:R-:W-:Y:S07]  /*dac0*/  HMMA.16816.F32.BF16 R16, R128.reuse, R18, RZ ;  /* 0x000000128010723c */ /* 0x040fee00000418ff */
[----:B------:R-:W-:Y:S01]  /*dad0*/  LDSM.16.M88.4 R172, [R192] ;  /* 0x00000000c0ac783b */ /* 0x000fe20000000200 */
[-C--:B---3--:R-:W-:Y:S07]  /*dae0*/  HMMA.16816.F32.BF16 R20, R128, R32.reuse, RZ ;  /* 0x000000208014723c */ /* 0x088fee00000418ff */
[----:B------:R-:W3:Y:S01]  /*daf0*/  LDSM.16.M88.4 R176, [R190+0x2000] ;  /* 0x00200000beb0783b */ /* 0x000ee20000000200 */
[C---:B------:R-:W-:Y:S07]  /*db00*/  HMMA.16816.F32.BF16 R24, R124.reuse, R32, RZ ;  /* 0x000000207c18723c */ /* 0x040fee00000418ff */
[----:B------:R-:W3:Y:S01]  /*db10*/  LDSM.16.M88.4 R180, [R192+0x1000] ;  /* 0x00100000c0b4783b */ /* 0x000ee20000000200 */
[-C--:B------:R-:W-:Y:S07]  /*db20*/  HMMA.16816.F32.BF16 R28, R124, R34.reuse, RZ ;  /* 0x000000227c1c723c */ /* 0x080fee00000418ff */
[----:B------:R-:W3:Y:S01]  /*db30*/  LDSM.16.M88.4 R184, [R190+0x2400] ;  /* 0x00240000beb8783b */ /* 0x000ee20000000200 */
[C---:B------:R-:W-:Y:S08]  /*db40*/  HMMA.16816.F32.BF16 R32, R128.reuse, R34, RZ ;  /* 0x000000228020723c */ /* 0x040ff000000418ff */
[-C--:B----4-:R-:W-:Y:S08]  /*db50*/  HMMA.16816.F32.BF16 R36, R128, R48.reuse, RZ ;  /* 0x000000308024723c */ /* 0x090ff000000418ff */
[C---:B------:R-:W-:Y:S08]  /*db60*/  HMMA.16816.F32.BF16 R40, R124.reuse, R48, RZ ;  /* 0x000000307c28723c */ /* 0x040ff000000418ff */
[-C--:B------:R-:W-:Y:S08]  /*db70*/  HMMA.16816.F32.BF16 R44, R124, R50.reuse, RZ ;  /* 0x000000327c2c723c */ /* 0x080ff000000418ff */
[C---:B------:R-:W-:Y:S08]  /*db80*/  HMMA.16816.F32.BF16 R48, R128.reuse, R50, RZ ;  /* 0x000000328030723c */ /* 0x040ff000000418ff */
[-C--:B-----5:R-:W-:Y:S08]  /*db90*/  HMMA.16816.F32.BF16 R52, R128, R64.reuse, RZ ;  /* 0x000000408034723c */ /* 0x0a0ff000000418ff */
[C---:B------:R-:W-:Y:S08]  /*dba0*/  HMMA.16816.F32.BF16 R56, R124.reuse, R64, RZ ;  /* 0x000000407c38723c */ /* 0x040ff000000418ff */
[-C--:B------:R-:W-:Y:S08]  /*dbb0*/  HMMA.16816.F32.BF16 R60, R124, R66.reuse, RZ ;  /* 0x000000427c3c723c */ /* 0x080ff000000418ff */
[C---:B------:R-:W-:Y:S08]  /*dbc0*/  HMMA.16816.F32.BF16 R64, R128.reuse, R66, RZ ;  /* 0x000000428040723c */ /* 0x040ff000000418ff */
[-C--:B------:R-:W-:Y:S08]  /*dbd0*/  HMMA.16816.F32.BF16 R68, R128, R80.reuse, RZ ;  /* 0x000000508044723c */ /* 0x080ff000000418ff */
        /* <DEDUP_REMOVED lines=12> */
[C---:B------:R-:W-:Y:S02]  /*dca0*/  HMMA.16816.F32.BF16 R120, R124.reuse, R168, RZ ;  /* 0x000000a87c78723c */ /* 0x040fe400000418ff */
[----:B------:R-:W-:Y:S04]  /*dcb0*/  IMAD R168, R201, 0x80, R0 ;  /* 0x00000080c9a87824 */ /* 0x000fe800078e0200 */
[C---:B------:R-:W-:Y:S01]  /*dcc0*/  VIADD R204, R168.reuse, 0x1 ;  /* 0x00000001a8cc7836 */ /* 0x040fe20000000000 */
[-C--:B------:R-:W-:Y:S01]  /*dcd0*/  ISETP.GT.AND P3, PT, R193, R168.reuse, PT ;  /* 0x000000a8c100720c */ /* 0x080fe20003f64270 */
[-C--:B------:R-:W-:Y:S01]  /*dce0*/  HMMA.16816.F32.BF16 R124, R124, R170.reuse, RZ ;  /* 0x000000aa7c7c723c */ /* 0x080fe200000418ff */
[----:B------:R-:W-:Y:S01]  /*dcf0*/  ISETP.GT.AND P1, PT, R199, R168, PT ;  /* 0x000000a8c700720c */ /* 0x000fe20003f24270 */
[C---:B------:R-:W-:Y:S01]  /*dd00*/  VIADD R203, R168.reuse, 0x8 ;  /* 0x00000008a8cb7836 */ /* 0x040fe20000000000 */
[-C--:B------:R-:W-:Y:S01]  /*dd10*/  ISETP.GT.AND P2, PT, R193, R204.reuse, PT ;  /* 0x000000ccc100720c */ /* 0x080fe20003f44270 */
[C---:B------:R-:W-:Y:S01]  /*dd20*/  VIADD R202, R168.reuse, 0x9 ;  /* 0x00000009a8ca7836 */ /* 0x040fe20000000000 */
[----:B------:R-:W-:Y:S03]  /*dd30*/  ISETP.GT.AND P0, PT, R199, R204, PT ;  /* 0x000000ccc700720c */ /* 0x000fe60003f04270 */
[----:B------:R-:W-:Y:S08]  /*dd40*/  HMMA.16816.F32.BF16 R128, R128, R170, RZ ;  /* 0x000000aa8080723c */ /* 0x000ff000000418ff */
[-C--:B---3--:R-:W-:Y:S08]  /*dd50*/  HMMA.16816.F32.BF16 R4, R172, R176.reuse, R4 ;  /* 0x000000b0ac04723c */ /* 0x088ff00000041804 */
[C---:B------:R-:W-:Y:S04]  /*dd60*/  HMMA.16816.F32.BF16 R8, R180.reuse, R176, R8 ;  /* 0x000000b0b408723c */ /* 0x040fe80000041808 */
[----:B------:R-:W-:Y:S04]  /*dd70*/  VIADD R177, R168, 0x19 ;  /* 0x00000019a8b17836 */ /* 0x000fe80000000000 */
[-C--:B------:R-:W-:Y:S03]  /*dd80*/  HMMA.16816.F32.BF16 R12, R180, R178.reuse, R12 ;  /* 0x000000b2b40c723c */ /* 0x080fe6000004180c */
[----:B------:R-:W-:Y:S02]  /*dd90*/  FSEL R0, R4, -INF , !P3 ;  /* 0xff80000004007808 */ /* 0x000fe40005800000 */
[----:B------:R-:W-:Y:S02]  /*dda0*/  FSEL R2, R5, -INF , !P2 ;  /* 0xff80000005027808 */ /* 0x000fe40005000000 */
[----:B------:R-:W-:Y:S01]  /*ddb0*/  FSEL R169, R6, -INF , !P1 ;  /* 0xff80000006a97808 */ /* 0x000fe20004800000 */
[C---:B------:R-:W-:Y:S04]  /*ddc0*/  HMMA.16816.F32.BF16 R16, R172.reuse, R178, R16 ;  /* 0x000000b2ac10723c */ /* 0x040fe80000041810 */
[----:B------:R-:W-:Y:S01]  /*ddd0*/  FSEL R170, R7, -INF , !P0 ;  /* 0xff80000007aa7808 */ /* 0x000fe20004000000 */
[----:B------:R-:W-:Y:S01]  /*dde0*/  VIADD R179, R168, 0x10 ;  /* 0x00000010a8b37836 */ /* 0x000fe20000000000 */
[C---:B------:R-:W-:Y:S01]  /*ddf0*/  ISETP.GT.AND P1, PT, R200.reuse, R168, PT ;  /* 0x000000a8c800720c */ /* 0x040fe20003f24270 */
[----:B------:R-:W1:Y:S01]  /*de00*/  LDSM.16.M88.4 R4, [R190+0x2800] ;  /* 0x00280000be04783b */ /* 0x000e620000000200 */
[----:B------:R-:W-:Y:S01]  /*de10*/  ISETP.GT.AND P0, PT, R200, R204, PT ;  /* 0x000000ccc800720c */ /* 0x000fe20003f04270 */
[-C--:B------:R-:W-:Y:S03]  /*de20*/  HMMA.16816.F32.BF16 R20, R172, R184.reuse, R20 ;  /* 0x000000b8ac14723c */ /* 0x080fe60000041814 */
[----:B------:R-:W-:Y:S01]  /*de30*/  FSEL R10, R10, -INF , !P1 ;  /* 0xff8000000a0a7808 */ /* 0x000fe20004800000 */
[----:B------:R-:W-:Y:S01]  /*de40*/  VIADD R178, R168, 0x18 ;  /* 0x00000018a8b27836 */ /* 0x000fe20000000000 */
[----:B------:R-:W-:Y:S02]  /*de50*/  FSEL R11, R11, -INF , !P0 ;  /* 0xff8000000b0b7808 */ /* 0x000fe40004000000 */
[CC--:B------:R-:W-:Y:S01]  /*de60*/  ISETP.GT.AND P1, PT, R200.reuse, R203.reuse, PT ;  /* 0x000000cbc800720c */ /* 0x0c0fe20003f24270 */
[C---:B------:R-:W-:Y:S04]  /*de70*/  HMMA.16816.F32.BF16 R24, R180.reuse, R184, R24 ;  /* 0x000000b8b418723c */ /* 0x040fe80000041818 */
[-C--:B------:R-:W-:Y:S01]  /*de80*/  ISETP.GT.AND P0, PT, R200, R202.reuse, PT ;  /* 0x000000cac800720c */ /* 0x080fe20003f04270 */
[----:B------:R-:W-:Y:S01]  /*de90*/  VIADD R184, R168, 0x11 ;  /* 0x00000011a8b87836 */ /* 0x000fe20000000000 */
[----:B------:R-:W-:Y:S01]  /*dea0*/  FSEL R250, R14, -INF , !P1 ;  /* 0xff8000000efa7808 */ /* 0x000fe20004800000 */
[C---:B------:R-:W-:Y:S01]  /*deb0*/  VIADD R14, R168.reuse, 0x59 ;  /* 0x00000059a80e7836 */ /* 0x040fe20000000000 */
[----:B------:R-:W-:Y:S01]  /*dec0*/  FSEL R249, R15, -INF , !P0 ;  /* 0xff8000000ff97808 */ /* 0x000fe20004000000 */
[-C--:B------:R-:W-:Y:S03]  /*ded0*/  HMMA.16816.F32.BF16 R28, R180, R186.reuse, R28 ;  /* 0x000000bab41c723c */ /* 0x080fe6000004181c */
[C---:B------:R-:W-:Y:S01]  /*dee0*/  ISETP.GT.AND P1, PT, R199.reuse, R203, PT ;  /* 0x000000cbc700720c */ /* 0x040fe20003f24270 */
[----:B------:R-:W-:Y:S01]  /*def0*/  VIADD R15, R168, 0x58 ;  /* 0x00000058a80f7836 */ /* 0x000fe20000000000 */
[----:B------:R-:W-:Y:S02]  /*df00*/  ISETP.GT.AND P0, PT, R199, R202, PT ;  /* 0x000000cac700720c */ /* 0x000fe40003f04270 */
[----:B------:R-:W-:Y:S01]  /*df10*/  FSEL R246, R18, -INF , !P1 ;  /* 0xff80000012f67808 */ /* 0x000fe20004800000 */
[C---:B------:R-:W-:Y:S04]  /*df20*/  HMMA.16816.F32.BF16 R32, R172.reuse, R186, R32 ;  /* 0x000000baac20723c */ /* 0x040fe80000041820 */
[----:B------:R-:W-:Y:S01]  /*df30*/  FSEL R245, R19, -INF , !P0 ;  /* 0xff80000013f57808 */ /* 0x000fe20004000000 */
[----:B------:R-:W-:Y:S01]  /*df40*/  IMAD.MOV.U32 R19, RZ, RZ, R2 ;  /* 0x000000ffff137224 */ /* 0x000fe200078e0002 */
[CC--:B------:R-:W-:Y:S01]  /*df50*/  ISETP.GT.AND P1, PT, R199.reuse, R179.reuse, PT ;  /* 0x000000b3c700720c */ /* 0x0c0fe20003f24270 */
[----:B------:R-:W-:Y:S01]  /*df60*/  VIADD R2, R168, 0x78 ;  /* 0x00000078a8027836 */ /* 0x000fe20000000000 */
[C---:B------:R-:W-:Y:S01]  /*df70*/  ISETP.GT.AND P0, PT, R199.reuse, R184, PT ;  /* 0x000000b8c700720c */ /* 0x040fe20003f04270 */
[----:B------:R-:W-:Y:S01]  /*df80*/  IMAD.MOV.U32 R18, RZ, RZ, R0 ;  /* 0x000000ffff127224 */ /* 0x000fe200078e0000 */
[----:B------:R-:W-:Y:S01]  /*df90*/  ISETP.GT.AND P3, PT, R198, R168, PT ;  /* 0x000000a8c600720c */ /* 0x000fe20003f64270 */
[----:B------:R-:W-:Y:S01]  /*dfa0*/  VIADD R0, R168, 0x79 ;  /* 0x00000079a8007836 */ /* 0x000fe20000000000 */
[----:B------:R-:W-:Y:S01]  /*dfb0*/  ISETP.GT.AND P5, PT, R199, R2, PT ;  /* 0x00000002c700720c */ /* 0x000fe20003fa4270 */
[-C--:B-1----:R-:W-:Y:S03]  /*dfc0*/  HMMA.16816.F32.BF16 R36, R172, R4.reuse, R36 ;  /* 0x00000004ac24723c */ /* 0x082fe60000041824 */
[----:B------:R-:W-:Y:S02]  /*dfd0*/  ISETP.GT.AND P2, PT, R198, R204, PT ;  /* 0x000000ccc600720c */ /* 0x000fe40003f44270 */
[----:B------:R-:W-:Y:S02]  /*dfe0*/  ISETP.GT.AND P4, PT, R193, R2, PT ;  /* 0x00000002c100720c */ /* 0x000fe40003f84270 */
[----:B------:R-:W-:Y:S01]  /*dff0*/  FSEL R242, R22, -INF , !P1 ;  /* 0xff80000016f27808 */ /* 0x000fe20004800000 */
[----:B------:R-:W-:Y:S01]  /*e000*/  IMAD.MOV.U32 R22, RZ, RZ, R11 ;  /* 0x000000ffff167224 */ /* 0x000fe200078e000b */
[C---:B------:R-:W-:Y:S01]  /*e010*/  ISETP.GT.AND P1, PT, R200.reuse, R179, PT ;  /* 0x000000b3c800720c */ /* 0x040fe20003f24270 */
[C---:B------:R-:W-:Y:S04]  /*e020*/  HMMA.16816.F32.BF16 R40, R180.reuse, R4, R40 ;  /* 0x00000004b428723c */ /* 0x040fe80000041828 */
[----:B------:R-:W-:Y:S01]  /*e030*/  FSEL R241, R23, -INF , !P0 ;  /* 0xff80000017f17808 */ /* 0x000fe20004000000 */
[----:B------:R-:W-:Y:S01]  /*e040*/  IMAD.MOV.U32 R23, RZ, RZ, R10 ;  /* 0x000000ffff177224 */ /* 0x000fe200078e000a */
[----:B------:R-:W-:Y:S02]  /*e050*/  ISETP.GT.AND P0, PT, R200, R184, PT ;  /* 0x000000b8c800720c */ /* 0x000fe40003f04270 */
[----:B------:R-:W-:Y:S01]  /*e060*/  FSEL R171, R8, -INF , !P3 ;  /* 0xff80000008ab7808 */ /* 0x000fe20005800000 */
[-C--:B------:R-:W-:Y:S03]  /*e070*/  HMMA.16816.F32.BF16 R44, R180, R6.reuse, R44 ;  /* 0x00000006b42c723c */ /* 0x080fe6000004182c */
[CC--:B------:R-:W-:Y:S02]  /*e080*/  ISETP.GT.AND P3, PT, R198.reuse, R203.reuse, PT ;  /* 0x000000cbc600720c */ /* 0x0c0fe40003f64270 */
[----:B------:R-:W-:Y:S02]  /*e090*/  FSEL R176, R9, -INF , !P2 ;  /* 0xff80000009b07808 */ /* 0x000fe40005000000 */
[-C--:B------:R-:W-:Y:S01]  /*e0a0*/  ISETP.GT.AND P2, PT, R198, R202.reuse, PT ;  /* 0x000000cac600720c */ /* 0x080fe20003f44270 */
[----:B------:R-:W1:Y:S01]  /*e0b0*/  LDSM.16.M88.4 R8, [R190+0x2c00] ;  /* 0x002c0000be08783b */ /* 0x000e620000000200 */
[----:B------:R-:W-:Y:S01]  /*e0c0*/  FSEL R252, R12, -INF , !P3 ;  /* 0xff8000000cfc7808 */ /* 0x000fe20005800000 */
[C---:B------:R-:W-:Y:S04]  /*e0d0*/  HMMA.16816.F32.BF16 R48, R172.reuse, R6, R48 ;  /* 0x00000006ac30723c */ /* 0x040fe80000041830 */
[----:B------:R-:W-:Y:S01]  /*e0e0*/  FSEL R251, R13, -INF , !P2 ;  /* 0xff8000000dfb7808 */ /* 0x000fe20005000000 */
[C---:B------:R-:W-:Y:S01]  /*e0f0*/  VIADD R12, R168.reuse, 0x61 ;  /* 0x00000061a80c7836 */ /* 0x040fe20000000000 */
[C---:B------:R-:W-:Y:S01]  /*e100*/  ISETP.GT.AND P2, PT, R193.reuse, R202, PT ;  /* 0x000000cac100720c */ /* 0x040fe20003f44270 */
[----:B------:R-:W2:Y:S01]  /*e110*/  LDSM.16.M88.4 R4, [R190+0x3000] ;  /* 0x00300000be04783b */ /* 0x000ea20000000200 */
[----:B------:R-:W-:Y:S01]  /*e120*/  ISETP.GT.AND P3, PT, R193, R203, PT ;  /* 0x000000cbc100720c */ /* 0x000fe20003f64270 */
[C---:B------:R-:W-:Y:S01]  /*e130*/  VIADD R13, R168.reuse, 0x60 ;  /* 0x00000060a80d7836 */ /* 0x040fe20000000000 */
[----:B------:R-:W-:Y:S01]  /*e140*/  FSEL R247, R17, -INF , !P2 ;  /* 0xff80000011f77808 */ /* 0x000fe20005000000 */
[----:B------:R-:W-:Y:S01]  /*e150*/  VIADD R17, R168, 0x50 ;  /* 0x00000050a8117836 */ /* 0x000fe20000000000 */
[CC--:B------:R-:W-:Y:S02]  /*e160*/  ISETP.GT.AND P2, PT, R193.reuse, R184.reuse, PT ;  /* 0x000000b8c100720c */ /* 0x0c0fe40003f44270 */
[----:B------:R-:W-:Y:S01]  /*e170*/  FSEL R248, R16, -INF , !P3 ;  /* 0xff80000010f87808 */ /* 0x000fe20005800000 */
[----:B------:R-:W-:Y:S01]  /*e180*/  VIADD R16, R168, 0x51 ;  /* 0x00000051a8107836 */ /* 0x000fe20000000000 */
[-C--:B------:R-:W-:Y:S02]  /*e190*/  ISETP.GT.AND P3, PT, R193, R179.reuse, PT ;  /* 0x000000b3c100720c */ /* 0x080fe40003f64270 */
[----:B------:R-:W-:Y:S01]  /*e1a0*/  FSEL R243, R21, -INF , !P2 ;  /* 0xff80000015f37808 */ /* 0x000fe20005000000 */
[----:B------:R-:W-:Y:S01]  /*e1b0*/  IMAD.MOV.U32 R21, RZ, RZ, R170 ;  /* 0x000000ffff157224 */ /* 0x000fe200078e00aa */
[----:B------:R-:W-:Y:S01]  /*e1c0*/  ISETP.GT.AND P2, PT, R198, R184, PT ;  /* 0x000000b8c600720c */ /* 0x000fe20003f44270 */
[----:B------:R-:W-:Y:S01]  /*e1d0*/  VIADD R170, R168, 0x28 ;  /* 0x00000028a8aa7836 */ /* 0x000fe20000000000 */
[----:B------:R-:W-:Y:S01]  /*e1e0*/  FSEL R244, R20, -INF , !P3 ;  /* 0xff80000014f47808 */ /* 0x000fe20005800000 */
[----:B------:R-:W-:Y:S01]  /*e1f0*/  IMAD.MOV.U32 R20, RZ, RZ, R169 ;  /* 0x000000ffff147224 */ /* 0x000fe200078e00a9 */
[----:B------:R-:W-:Y:S01]  /*e200*/  ISETP.GT.AND P3, PT, R198, R179, PT ;  /* 0x000000b3c600720c */ /* 0x000fe20003f64270 */
[C---:B------:R-:W-:Y:S01]  /*e210*/  VIADD R169, R168.reuse, 0x29 ;  /* 0x00000029a8a97836 */ /* 0x040fe20000000000 */
[----:B------:R-:W-:Y:S01]  /*e220*/  FSEL R239, R25, -INF , !P2 ;  /* 0xff80000019ef7808 */ /* 0x000fe20005000000 */
[----:B------:R-:W-:Y:S01]  /*e230*/  VIADD R25, R168, 0x49 ;  /* 0x00000049a8197836 */ /* 0x000fe20000000000 */
[-C--:B------:R-:W-:Y:S02]  /*e240*/  ISETP.GT.AND P2, PT, R198, R177.reuse, PT ;  /* 0x000000b1c600720c */ /* 0x080fe40003f44270 */
[----:B------:R-:W-:Y:S01]  /*e250*/  FSEL R240, R24, -INF , !P3 ;  /* 0xff80000018f07808 */ /* 0x000fe20005800000 */
[----:B------:R-:W-:Y:S01]  /*e260*/  IMAD.MOV.U32 R24, RZ, RZ, R171 ;  /* 0x000000ffff187224 */ /* 0x000fe200078e00ab */
[----:B------:R-:W-:Y:S01]  /*e270*/  FSEL R237, R27, -INF , !P0 ;  /* 0xff8000001bed7808 */ /* 0x000fe20004000000 */
[----:B------:R-:W-:Y:S01]  /*e280*/  IMAD.MOV.U32 R27, RZ, RZ, R176 ;  /* 0x000000ffff1b7224 */ /* 0x000fe200078e00b0 */
[----:B------:R-:W-:Y:S01]  /*e290*/  FSEL R238, R26, -INF , !P1 ;  /* 0xff8000001aee7808 */ /* 0x000fe20004800000 */
[----:B------:R-:W-:Y:S01]  /*e2a0*/  VIADD R26, R168, 0x48 ;  /* 0x00000048a81a7836 */ /* 0x000fe20000000000 */
[-C--:B------:R-:W-:Y:S01]  /*e2b0*/  ISETP.GT.AND P3, PT, R198, R178.reuse, PT ;  /* 0x000000b2c600720c */ /* 0x080fe20003f64270 */
[----:B------:R-:W-:Y:S01]  /*e2c0*/  VIADD R176, R168, 0x21 ;  /* 0x00000021a8b07836 */ /* 0x000fe20000000000 */
[----:B------:R-:W-:Y:S01]  /*e2d0*/  FSEL R235, R29, -INF , !P2 ;  /* 0xff8000001deb7808 */ /* 0x000fe20005000000 */
[-C--:B-1----:R-:W-:Y:S03]  /*e2e0*/  HMMA.16816.F32.BF16 R52, R172, R8.reuse, R52 ;  /* 0x00000008ac34723c */ /* 0x082fe60000041834 */
[-C--:B------:R-:W-:Y:S01]  /*e2f0*/  ISETP.GT.AND P1, PT, R200, R178.reuse, PT ;  /* 0x000000b2c800720c */ /* 0x080fe20003f24270 */
[----:B------:R-:W-:Y:S01]  /*e300*/  VIADD R171, R168, 0x20 ;  /* 0x00000020a8ab7836 */ /* 0x000fe20000000000 */
[-C--:B------:R-:W-:Y:S02]  /*e310*/  ISETP.GT.AND P0, PT, R200, R177.reuse, PT ;  /* 0x000000b1c800720c */ /* 0x080fe40003f04270 */
[-C--:B------:R-:W-:Y:S01]  /*e320*/  ISETP.GT.AND P2, PT, R193, R177.reuse, PT ;  /* 0x000000b1c100720c */ /* 0x080fe20003f44270 */
[C---:B------:R-:W-:Y:S04]  /*e330*/  HMMA.16816.F32.BF16 R56, R180.reuse, R8, R56 ;  /* 0x00000008b438723c */ /* 0x040fe80000041838 */
[----:B------:R-:W-:Y:S02]  /*e340*/  FSEL R236, R28, -INF , !P3 ;  /* 0xff8000001cec7808 */ /* 0x000fe40005800000 */
[----:B------:R-:W-:Y:S02]  /*e350*/  FSEL R234, R30, -INF , !P1 ;  /* 0xff8000001eea7808 */ /* 0x000fe40004800000 */
[----:B------:R-:W-:Y:S01]  /*e360*/  FSEL R233, R31, -INF , !P0 ;  /* 0xff8000001fe97808 */ /* 0x000fe20004000000 */
[-C--:B------:R-:W-:Y:S03]  /*e370*/  HMMA.16816.F32.BF16 R60, R180, R10.reuse, R60 ;  /* 0x0000000ab43c723c */ /* 0x080fe6000004183c */
[-C--:B------:R-:W-:Y:S02]  /*e380*/  ISETP.GT.AND P3, PT, R193, R178.reuse, PT ;  /* 0x000000b2c100720c */ /* 0x080fe40003f64270 */
[----:B------:R-:W-:Y:S02]  /*e390*/  FSEL R231, R33, -INF , !P2 ;  /* 0xff80000021e77808 */ /* 0x000fe40005000000 */
[C---:B------:R-:W-:Y:S01]  /*e3a0*/  ISETP.GT.AND P1, PT, R199.reuse, R178, PT ;  /* 0x000000b2c700720c */ /* 0x040fe20003f24270 */
[C---:B------:R-:W-:Y:S01]  /*e3b0*/  HMMA.16816.F32.BF16 R64, R172.reuse, R10, R64 ;  /* 0x0000000aac40723c */ /* 0x040fe20000041840 */
[----:B------:R-:W1:Y:S03]  /*e3c0*/  LDSM.16.M88.4 R8, [R190+0x3400] ;  /* 0x00340000be08783b */ /* 0x000e660000000200 */
[----:B------:R-:W-:Y:S02]  /*e3d0*/  ISETP.GT.AND P0, PT, R199, R177, PT ;  /* 0x000000b1c700720c */ /* 0x000fe40003f04270 */
[-C--:B------:R-:W-:Y:S02]  /*e3e0*/  ISETP.GT.AND P2, PT, R193, R176.reuse, PT ;  /* 0x000000b0c100720c */ /* 0x080fe40003f44270 */
[----:B------:R-:W-:Y:S01]  /*e3f0*/  FSEL R232, R32, -INF , !P3 ;  /* 0xff80000020e87808 */ /* 0x000fe20005800000 */
[-C--:B--2---:R-:W-:Y:S03]  /*e400*/  HMMA.16816.F32.BF16 R68, R172, R4.reuse, R68 ;  /* 0x00000004ac44723c */ /* 0x084fe60000041844 */
[----:B------:R-:W-:Y:S01]  /*e410*/  FSEL R230, R34, -INF , !P1 ;  /* 0xff80000022e67808 */ /* 0x000fe20004800000 */
[C---:B------:R-:W-:Y:S01]  /*e420*/  VIADD R34, R168.reuse, 0x41 ;  /* 0x00000041a8227836 */ /* 0x040fe20000000000 */
[----:B------:R-:W-:Y:S01]  /*e430*/  FSEL R229, R35, -INF , !P0 ;  /* 0xff80000023e57808 */ /* 0x000fe20004000000 */
[----:B------:R-:W-:Y:S01]  /*e440*/  VIADD R35, R168, 0x40 ;  /* 0x00000040a8237836 */ /* 0x000fe20000000000 */
[-C--:B------:R-:W-:Y:S01]  /*e450*/  ISETP.GT.AND P3, PT, R193, R171.reuse, PT ;  /* 0x000000abc100720c */ /* 0x080fe20003f64270 */
[C---:B------:R-:W-:Y:S04]  /*e460*/  HMMA.16816.F32.BF16 R72, R180.reuse, R4, R72 ;  /* 0x00000004b448723c */ /* 0x040fe80000041848 */
[----:B------:R-:W-:Y:S02]  /*e470*/  FSEL R227, R37, -INF , !P2 ;  /* 0xff80000025e37808 */ /* 0x000fe40005000000 */
[CC--:B------:R-:W-:Y:S02]  /*e480*/  ISETP.GT.AND P1, PT, R199.reuse, R171.reuse, PT ;  /* 0x000000abc700720c */ /* 0x0c0fe40003f24270 */
[-C--:B------:R-:W-:Y:S01]  /*e490*/  ISETP.GT.AND P0, PT, R199, R176.reuse, PT ;  /* 0x000000b0c700720c */ /* 0x080fe20003f04270 */
[-C--:B------:R-:W-:Y:S03]  /*e4a0*/  HMMA.16816.F32.BF16 R76, R180, R6.reuse, R76 ;  /* 0x00000006b44c723c */ /* 0x080fe6000004184c */
[-C--:B------:R-:W-:Y:S02]  /*e4b0*/  ISETP.GT.AND P2, PT, R198, R176.reuse, PT ;  /* 0x000000b0c600720c */ /* 0x080fe40003f44270 */
[----:B------:R-:W-:Y:S02]  /*e4c0*/  FSEL R228, R36, -INF , !P3 ;  /* 0xff80000024e47808 */ /* 0x000fe40005800000 */
[----:B------:R-:W-:Y:S01]  /*e4d0*/  FSEL R226, R38, -INF , !P1 ;  /* 0xff80000026e27808 */ /* 0x000fe20004800000 */
[C---:B------:R-:W-:Y:S01]  /*e4e0*/  HMMA.16816.F32.BF16 R80, R172.reuse, R6, R80 ;  /* 0x00000006ac50723c */ /* 0x040fe20000041850 */
[----:B------:R-:W2:Y:S03]  /*e4f0*/  LDSM.16.M88.4 R4, [R190+0x3800] ;  /* 0x00380000be04783b */ /* 0x000ea60000000200 */
[----:B------:R-:W-:Y:S01]  /*e500*/  FSEL R225, R39, -INF , !P0 ;  /* 0xff80000027e17808 */ /* 0x000fe20004000000 */
[----:B------:R-:W-:Y:S01]  /*e510*/  VIADD R38, R168, 0x39 ;  /* 0x00000039a8267836 */ /* 0x000fe20000000000 */
[-C--:B------:R-:W-:Y:S01]  /*e520*/  ISETP.GT.AND P3, PT, R198, R171.reuse, PT ;  /* 0x000000abc600720c */ /* 0x080fe20003f64270 */
[----:B------:R-:W-:Y:S01]  /*e530*/  VIADD R39, R168, 0x38 ;  /* 0x00000038a8277836 */ /* 0x000fe20000000000 */
[----:B------:R-:W-:Y:S01]  /*e540*/  FSEL R223, R41, -INF , !P2 ;  /* 0xff80000029df7808 */ /* 0x000fe20005000000 */
[-C--:B-1----:R-:W-:Y:S03]  /*e550*/  HMMA.16816.F32.BF16 R84, R172, R8.reuse, R84 ;  /* 0x00000008ac54723c */ /* 0x082fe60000041854 */
[----:B------:R-:W-:Y:S01]  /*e560*/  ISETP.GT.AND P1, PT, R200, R171, PT ;  /* 0x000000abc800720c */ /* 0x000fe20003f24270 */
[----:B------:R-:W-:Y:S01]  /*e570*/  VIADD R41, R168, 0x30 ;  /* 0x00000030a8297836 */ /* 0x000fe20000000000 */
[----:B------:R-:W-:Y:S02]  /*e580*/  ISETP.GT.AND P0, PT, R200, R176, PT ;  /* 0x000000b0c800720c */ /* 0x000fe40003f04270 */
[-C--:B------:R-:W-:Y:S01]  /*e590*/  ISETP.GT.AND P2, PT, R198, R169.reuse, PT ;  /* 0x000000a9c600720c */ /* 0x080fe20003f44270 */
[C---:B------:R-:W-:Y:S04]  /*e5a0*/  HMMA.16816.F32.BF16 R88, R180.reuse, R8, R88 ;  /* 0x00000008b458723c */ /* 0x040fe80000041858 */
[----:B------:R-:W-:Y:S01]  /*e5b0*/  FSEL R224, R40, -INF , !P3 ;  /* 0xff80000028e07808 */ /* 0x000fe20005800000 */
[----:B------:R-:W-:Y:S01]  /*e5c0*/  VIADD R40, R168, 0x31 ;  /* 0x00000031a8287836 */ /* 0x000fe20000000000 */
[----:B------:R-:W-:Y:S02]  /*e5d0*/  FSEL R222, R42, -INF , !P1 ;  /* 0xff8000002ade7808 */ /* 0x000fe40004800000 */
[----:B------:R-:W-:Y:S01]  /*e5e0*/  FSEL R221, R43, -INF , !P0 ;  /* 0xff8000002bdd7808 */ /* 0x000fe20004000000 */
[-C--:B------:R-:W-:Y:S03]  /*e5f0*/  HMMA.16816.F32.BF16 R92, R180, R10.reuse, R92 ;  /* 0x0000000ab45c723c */ /* 0x080fe6000004185c */
[-C--:B------:R-:W-:Y:S02]  /*e600*/  ISETP.GT.AND P3, PT, R198, R170.reuse, PT ;  /* 0x000000aac600720c */ /* 0x080fe40003f64270 */
[----:B------:R-:W-:Y:S02]  /*e610*/  FSEL R219, R45, -INF , !P2 ;  /* 0xff8000002ddb7808 */ /* 0x000fe40005000000 */
[CC--:B------:R-:W-:Y:S01]  /*e620*/  ISETP.GT.AND P1, PT, R200.reuse, R170.reuse, PT ;  /* 0x000000aac800720c */ /* 0x0c0fe20003f24270 */
[C---:B------:R-:W-:Y:S01]  /*e630*/  HMMA.16816.F32.BF16 R96, R172.reuse, R10, R96 ;  /* 0x0000000aac60723c */ /* 0x040fe20000041860 */
[----:B------:R-:W1:Y:S01]  /*e640*/  LDSM.16.M88.4 R8, [R190+0x3c00] ;  /* 0x003c0000be08783b */ /* 0x000e620000000200 */
[----:B------:R-:W-:Y:S04]  /*e650*/  DEPBAR.LE SB0, 0x0 ;  /* 0x000080000000791a */ /* 0x000fe80000000000 */
[----:B------:R-:W-:Y:S01]  /*e660*/  BAR.SYNC.DEFER_BLOCKING 0x0 ;  /* 0x0000000000007b1d */ /* 0x000fe20000010000 */
[-C--:B------:R-:W-:Y:S01]  /*e670*/  ISETP.GT.AND P0, PT, R200, R169.reuse, PT ;  /* 0x000000a9c800720c */ /* 0x080fe20003f04270 */
[-C--:B--2---:R-:W-:Y:S05]  /*e680*/  HMMA.16816.F32.BF16 R100, R172, R4.reuse, R100 ;  /* 0x00000004ac64723c */ /* 0x084fea0000041864 */
[-C--:B------:R-:W-:Y:S02]  /*e690*/  ISETP.GT.AND P2, PT, R193, R169.reuse, PT ;  /* 0x000000a9c100720c */ /* 0x080fe40003f44270 */
[----:B------:R-:W-:Y:S01]  /*e6a0*/  FSEL R220, R44, -INF , !P3 ;  /* 0xff8000002cdc7808 */ /* 0x000fe20005800000 */
[C---:B------:R-:W-:Y:S04]  /*e6b0*/  HMMA.16816.F32.BF16 R104, R180.reuse, R4, R104 ;  /* 0x00000004b468723c */ /* 0x040fe80000041868 */
[----:B------:R-:W-:Y:S01]  /*e6c0*/  FSEL R218, R46, -INF , !P1 ;  /* 0xff8000002eda7808 */ /* 0x000fe20004800000 */
[C---:B------:R-:W-:Y:S01]  /*e6d0*/  VIADD R4, R168.reuse, 0x71 ;  /* 0x00000071a8047836 */ /* 0x040fe20000000000 */
[----:B------:R-:W-:Y:S01]  /*e6e0*/  FSEL R217, R47, -INF , !P0 ;  /* 0xff8000002fd97808 */ /* 0x000fe20004000000 */
[C---:B------:R-:W-:Y:S01]  /*e6f0*/  VIADD R5, R168.reuse, 0x70 ;  /* 0x00000070a8057836 */ /* 0x040fe20000000000 */
[-C--:B------:R-:W-:Y:S01]  /*e700*/  ISETP.GT.AND P3, PT, R193, R170.reuse, PT ;  /* 0x000000aac100720c */ /* 0x080fe20003f64270 */
[-C--:B------:R-:W-:Y:S03]  /*e710*/  HMMA.16816.F32.BF16 R108, R180, R6.reuse, R108 ;  /* 0x00000006b46c723c */ /* 0x080fe6000004186c */
[----:B------:R-:W-:Y:S02]  /*e720*/  FSEL R214, R49, -INF , !P2 ;  /* 0xff80000031d67808 */ /* 0x000fe40005000000 */
[C---:B------:R-:W-:Y:S02]  /*e730*/  ISETP.GT.AND P1, PT, R199.reuse, R170, PT ;  /* 0x000000aac700720c */ /* 0x040fe40003f24270 */
[----:B------:R-:W-:Y:S01]  /*e740*/  ISETP.GT.AND P0, PT, R199, R169, PT ;  /* 0x000000a9c700720c */ /* 0x000fe20003f04270 */
[C---:B------:R-:W-:Y:S04]  /*e750*/  HMMA.16816.F32.BF16 R112, R172.reuse, R6, R112 ;  /* 0x00000006ac70723c */ /* 0x040fe80000041870 */
[-C--:B------:R-:W-:Y:S01]  /*e760*/  ISETP.GT.AND P2, PT, R193, R40.reuse, PT ;  /* 0x00000028c100720c */ /* 0x080fe20003f44270 */
[----:B------:R-:W-:Y:S01]  /*e770*/  VIADD R6, R168, 0x69 ;  /* 0x00000069a8067836 */ /* 0x000fe20000000000 */
[----:B------:R-:W-:Y:S01]  /*e780*/  FSEL R215, R48, -INF , !P3 ;  /* 0xff80000030d77808 */ /* 0x000fe20005800000 */
[----:B------:R-:W-:Y:S01]  /*e790*/  VIADD R7, R168, 0x68 ;  /* 0x00000068a8077836 */ /* 0x000fe20000000000 */
[----:B------:R-:W-:Y:S01]  /*e7a0*/  FSEL R213, R50, -INF , !P1 ;  /* 0xff80000032d57808 */ /* 0x000fe20004800000 */
[-C--:B-1----:R-:W-:Y:S03]  /*e7b0*/  HMMA.16816.F32.BF16 R116, R172, R8.reuse, R116 ;  /* 0x00000008ac74723c */ /* 0x082fe60000041874 */
[----:B------:R-:W-:Y:S02]  /*e7c0*/  FSEL R212, R51, -INF , !P0 ;  /* 0xff80000033d47808 */ /* 0x000fe40004000000 */
[-C--:B------:R-:W-:Y:S02]  /*e7d0*/  ISETP.GT.AND P3, PT, R193, R41.reuse, PT ;  /* 0x00000029c100720c */ /* 0x080fe40003f64270 */
[----:B------:R-:W-:Y:S01]  /*e7e0*/  FSEL R210, R53, -INF , !P2 ;  /* 0xff80000035d27808 */ /* 0x000fe20005000000 */
[C---:B------:R-:W-:Y:S04]  /*e7f0*/  HMMA.16816.F32.BF16 R120, R180.reuse, R8, R120 ;  /* 0x00000008b478723c */ /* 0x040fe80000041878 */
[CC--:B------:R-:W-:Y:S02]  /*e800*/  ISETP.GT.AND P1, PT, R199.reuse, R41.reuse, PT ;  /* 0x00000029c700720c */ /* 0x0c0fe40003f24270 */
[-C--:B------:R-:W-:Y:S02]  /*e810*/  ISETP.GT.AND P0, PT, R199, R40.reuse, PT ;  /* 0x00000028c700720c */ /* 0x080fe40003f04270 */
[-C--:B------:R-:W-:Y:S01]  /*e820*/  ISETP.GT.AND P2, PT, R198, R40.reuse, PT ;  /* 0x00000028c600720c */ /* 0x080fe20003f44270 */
[-C--:B------:R-:W-:Y:S03]  /*e830*/  HMMA.16816.F32.BF16 R124, R180, R10.reuse, R124 ;  /* 0x0000000ab47c723c */ /* 0x080fe6000004187c */
[----:B------:R-:W-:Y:S02]  /*e840*/  FSEL R211, R52, -INF , !P3 ;  /* 0xff80000034d37808 */ /* 0x000fe40005800000 */
[----:B------:R-:W-:Y:S02]  /*e850*/  FSEL R209, R54, -INF , !P1 ;  /* 0xff80000036d17808 */ /* 0x000fe40004800000 */
[----:B------:R-:W-:Y:S01]  /*e860*/  FSEL R187, R55, -INF , !P0 ;  /* 0xff80000037bb7808 */ /* 0x000fe20004000000 */
[----:B------:R-:W-:Y:S04]  /*e870*/  HMMA.16816.F32.BF16 R128, R172, R10, R128 ;  /* 0x0000000aac80723c */ /* 0x000fe80000041880 */
[-C--:B------:R-:W-:Y:S02]  /*e880*/  ISETP.GT.AND P3, PT, R198, R41.reuse, PT ;  /* 0x00000029c600720c */ /* 0x080fe40003f64270 */
[----:B------:R-:W-:Y:S02]  /*e890*/  FSEL R207, R57, -INF , !P2 ;  /* 0xff80000039cf7808 */ /* 0x000fe40005000000 */
[C---:B------:R-:W-:Y:S02]  /*e8a0*/  ISETP.GT.AND P1, PT, R200.reuse, R41, PT ;  /* 0x00000029c800720c */ /* 0x040fe40003f24270 */
[----:B------:R-:W-:Y:S02]  /*e8b0*/  ISETP.GT.AND P0, PT, R200, R40, PT ;  /* 0x00000028c800720c */ /* 0x000fe40003f04270 */
[-C--:B------:R-:W-:Y:S02]  /*e8c0*/  ISETP.GT.AND P2, PT, R198, R38.reuse, PT ;  /* 0x00000026c600720c */ /* 0x080fe40003f44270 */
[----:B------:R-:W-:Y:S02]  /*e8d0*/  FSEL R208, R56, -INF , !P3 ;  /* 0xff80000038d07808 */ /* 0x000fe40005800000 */
[----:B------:R-:W-:Y:S02]  /*e8e0*/  FSEL R206, R58, -INF , !P1 ;  /* 0xff8000003ace7808 */ /* 0x000fe40004800000 */
[----:B------:R-:W-:Y:S02]  /*e8f0*/  FSEL R205, R59, -INF , !P0 ;  /* 0xff8000003bcd7808 */ /* 0x000fe40004000000 */
[-C--:B------:R-:W-:Y:S02]  /*e900*/  ISETP.GT.AND P3, PT, R198, R39.reuse, PT ;  /* 0x00000027c600720c */ /* 0x080fe40003f64270 */
[----:B------:R-:W-:Y:S02]  /*e910*/  FSEL R185, R61, -INF , !P2 ;  /* 0xff8000003db97808 */ /* 0x000fe40005000000 */
[CC--:B------:R-:W-:Y:S02]  /*e920*/  ISETP.GT.AND P1, PT, R200.reuse, R39.reuse, PT ;  /* 0x00000027c800720c */ /* 0x0c0fe40003f24270 */
[-C--:B------:R-:W-:Y:S02]  /*e930*/  ISETP.GT.AND P0, PT, R200, R38.reuse, PT ;  /* 0x00000026c800720c */ /* 0x080fe40003f04270 */
[-C--:B------:R-:W-:Y:S02]  /*e940*/  ISETP.GT.AND P2, PT, R193, R38.reuse, PT ;  /* 0x00000026c100720c */ /* 0x080fe40003f44270 */
[----:B------:R-:W-:Y:S02]  /*e950*/  FSEL R186, R60, -INF , !P3 ;  /* 0xff8000003cba7808 */ /* 0x000fe40005800000 */
[----:B------:R-:W-:Y:S02]  /*e960*/  FSEL R62, R62, -INF , !P1 ;  /* 0xff8000003e3e7808 */ /* 0x000fe40004800000 */
[----:B------:R-:W-:Y:S02]  /*e970*/  FSEL R63, R63, -INF , !P0 ;  /* 0xff8000003f3f7808 */ /* 0x000fe40004000000 */
        /* <DEDUP_REMOVED lines=114> */
[----:B------:R-:W-:Y:S02]  /*f0a0*/  FSEL R130, R130, -INF , !P5 ;  /* 0xff80000082827808 */ /* 0x000fe40006800000 */
[C---:B------:R-:W-:Y:S02]  /*f0b0*/  ISETP.GT.AND P1, PT, R200.reuse, R5, PT ;  /* 0x00000005c800720c */ /* 0x040fe40003f24270 */
[----:B------:R-:W-:Y:S02]  /*f0c0*/  ISETP.GT.AND P0, PT, R200, R4, PT ;  /* 0x00000004c800720c */ /* 0x000fe40003f04270 */
[----:B------:R-:W-:Y:S02]  /*f0d0*/  ISETP.GT.AND P2, PT, R199, R0, PT ;  /* 0x00000000c700720c */ /* 0x000fe40003f44270 */
[-C--:B------:R-:W-:Y:S02]  /*f0e0*/  ISETP.GE.AND P5, PT, R204, R194.reuse, PT ;  /* 0x000000c2cc00720c */ /* 0x080fe40003fa6270 */
[----:B------:R-:W-:Y:S02]  /*f0f0*/  FSEL R128, R128, -INF , !P4 ;  /* 0xff80000080807808 */ /* 0x000fe40006000000 */
[----:B------:R-:W-:Y:S02]  /*f100*/  ISETP.GE.AND P4, PT, R168, R197, PT ;  /* 0x000000c5a800720c */ /* 0x000fe40003f86270 */
[----:B------:R-:W-:Y:S02]  /*f110*/  FSEL R120, R120, -INF , !P3 ;  /* 0xff80000078787808 */ /* 0x000fe40005800000 */
[----:B------:R-:W-:Y:S02]  /*f120*/  FSEL R122, R122, -INF , !P1 ;  /* 0xff8000007a7a7808 */ /* 0x000fe40004800000 */
[----:B------:R-:W-:Y:S02]  /*f130*/  FSEL R123, R123, -INF , !P0 ;  /* 0xff8000007b7b7808 */ /* 0x000fe40004000000 */
[C---:B------:R-:W-:Y:S02]  /*f140*/  ISETP.GE.AND P3, PT, R168.reuse, R194, PT ;  /* 0x000000c2a800720c */ /* 0x040fe40003f66270 */
[----:B------:R-:W-:Y:S02]  /*f150*/  ISETP.GT.AND P6, PT, R193, R0, PT ;  /* 0x00000000c100720c */ /* 0x000fe40003fc4270 */
[----:B------:R-:W-:Y:S02]  /*f160*/  FSEL R131, R131, -INF , !P2 ;  /* 0xff80000083837808 */ /* 0x000fe40005000000 */
[----:B------:R-:W-:Y:S02]  /*f170*/  FSEL R19, R19, -INF , !P5 ;  /* 0xff80000013137808 */ /* 0x000fe40006800000 */
[CC--:B------:R-:W-:Y:S02]  /*f180*/  ISETP.GE.AND P0, PT, R168.reuse, R195.reuse, PT ;  /* 0x000000c3a800720c */ /* 0x0c0fe40003f06270 */
[-C--:B------:R-:W-:Y:S02]  /*f190*/  ISETP.GE.AND P1, PT, R168, R196.reuse, PT ;  /* 0x000000c4a800720c */ /* 0x080fe40003f26270 */
[----:B------:R-:W-:Y:S02]  /*f1a0*/  ISETP.GE.AND P2, PT, R204, R195, PT ;  /* 0x000000c3cc00720c */ /* 0x000fe40003f46270 */
[-C--:B------:R-:W-:Y:S02]  /*f1b0*/  ISETP.GE.AND P5, PT, R203, R196.reuse, PT ;  /* 0x000000c4cb00720c */ /* 0x080fe40003fa6270 */
[----:B------:R-:W-:Y:S02]  /*f1c0*/  FSEL R30, R23, -INF , !P4 ;  /* 0xff800000171e7808 */ /* 0x000fe40006000000 */
[-C--:B------:R-:W-:Y:S02]  /*f1d0*/  ISETP.GE.AND P4, PT, R202, R197.reuse, PT ;  /* 0x000000c5ca00720c */ /* 0x080fe40003f86270 */
[----:B------:R-:W-:Y:S02]  /*f1e0*/  FSEL R129, R129, -INF , !P6 ;  /* 0xff80000081817808 */ /* 0x000fe40007000000 */
[----:B------:R-:W-:Y:S02]  /*f1f0*/  FSEL R18, R18, -INF , !P3 ;  /* 0xff80000012127808 */ /* 0x000fe40005800000 */
[C---:B------:R-:W-:Y:S02]  /*f200*/  ISETP.GE.AND P6, PT, R204.reuse, R196, PT ;  /* 0x000000c4cc00720c */ /* 0x040fe40003fc6270 */
[-C--:B------:R-:W-:Y:S02]  /*f210*/  ISETP.GE.AND P3, PT, R204, R197.reuse, PT ;  /* 0x000000c5cc00720c */ /* 0x080fe40003f66270 */
[----:B------:R-:W-:Y:S02]  /*f220*/  FSEL R20, R20, -INF , !P0 ;  /* 0xff80000014147808 */ /* 0x000fe40004000000 */
[----:B------:R-:W-:Y:S02]  /*f230*/  FSEL R21, R21, -INF , !P2 ;  /* 0xff80000015157808 */ /* 0x000fe40005000000 */
[----:B------:R-:W-:Y:S02]  /*f240*/  FSEL R24, R24, -INF , !P1 ;  /* 0xff80000018187808 */ /* 0x000fe40004800000 */
[----:B------:R-:W-:Y:S02]  /*f250*/  FSEL R31, R252, -INF , !P5 ;  /* 0xff800000fc1f7808 */ /* 0x000fe40006800000 */
[C---:B------:R-:W-:Y:S02]  /*f260*/  ISETP.GE.AND P0, PT, R203.reuse, R197, PT ;  /* 0x000000c5cb00720c */ /* 0x040fe40003f06270 */
[C---:B------:R-:W-:Y:S02]  /*f270*/  ISETP.GE.AND P2, PT, R203.reuse, R194, PT ;  /* 0x000000c2cb00720c */ /* 0x040fe40003f46270 */
[-C--:B------:R-:W-:Y:S02]  /*f280*/  ISETP.GE.AND P1, PT, R203, R195.reuse, PT ;  /* 0x000000c3cb00720c */ /* 0x080fe40003f26270 */
[-C--:B------:R-:W-:Y:S02]  /*f290*/  ISETP.GE.AND P5, PT, R202, R195.reuse, PT ;  /* 0x000000c3ca00720c */ /* 0x080fe40003fa6270 */
[----:B------:R-:W-:Y:S02]  /*f2a0*/  FSEL R37, R249, -INF , !P4 ;  /* 0xff800000f9257808 */ /* 0x000fe40006000000 */
[-C--:B------:R-:W-:Y:S02]  /*f2b0*/  ISETP.GE.AND P4, PT, R179, R196.reuse, PT ;  /* 0x000000c4b300720c */ /* 0x080fe40003f86270 */
[----:B------:R-:W-:Y:S02]  /*f2c0*/  FSEL R28, R27, -INF , !P6 ;  /* 0xff8000001b1c7808 */ /* 0x000fe40007000000 */
[----:B------:R-:W-:Y:S02]  /*f2d0*/  FSEL R33, R22, -INF , !P3 ;  /* 0xff80000016217808 */ /* 0x000fe40005800000 */
[----:B------:R-:W-:Y:S02]  /*f2e0*/  FSEL R36, R250, -INF , !P0 ;  /* 0xff800000fa247808 */ /* 0x000fe40004000000 */
[----:B------:R-:W-:Y:S02]  /*f2f0*/  FSEL R22, R248, -INF , !P2 ;  /* 0xff800000f8167808 */ /* 0x000fe40005000000 */
[----:B------:R-:W-:Y:S02]  /*f300*/  FSEL R27, R246, -INF , !P1 ;  /* 0xff800000f61b7808 */ /* 0x000fe40004800000 */
[----:B------:R-:W-:Y:S02]  /*f310*/  FSEL R29, R245, -INF , !P5 ;  /* 0xff800000f51d7808 */ /* 0x000fe40006800000 */
[C---:B------:R-:W-:Y:S02]  /*f320*/  ISETP.GE.AND P0, PT, R179.reuse, R195, PT ;  /* 0x000000c3b300720c */ /* 0x040fe40003f06270 */
[----:B------:R-:W-:Y:S02]  /*f330*/  ISETP.GE.AND P2, PT, R179, R197, PT ;  /* 0x000000c5b300720c */ /* 0x000fe40003f46270 */
[CC--:B------:R-:W-:Y:S02]  /*f340*/  ISETP.GE.AND P1, PT, R184.reuse, R195.reuse, PT ;  /* 0x000000c3b800720c */ /* 0x0c0fe40003f26270 */
[----:B------:R-:W-:Y:S02]  /*f350*/  ISETP.GE.AND P5, PT, R184, R196, PT ;  /* 0x000000c4b800720c */ /* 0x000fe40003fa6270 */
[----:B------:R-:W-:Y:S02]  /*f360*/  FSEL R65, R240, -INF , !P4 ;  /* 0xff800000f0417808 */ /* 0x000fe40006000000 */
[----:B------:R-:W-:Y:S02]  /*f370*/  ISETP.GE.AND P4, PT, R178, R195, PT ;  /* 0x000000c3b200720c */ /* 0x000fe40003f86270 */
[----:B------:R-:W-:Y:S02]  /*f380*/  FSEL R54, R242, -INF , !P0 ;  /* 0xff800000f2367808 */ /* 0x000fe40004000000 */
[----:B------:R-:W-:Y:S02]  /*f390*/  FSEL R55, R241, -INF , !P1 ;  /* 0xff800000f1377808 */ /* 0x000fe40004800000 */
[----:B------:R-:W-:Y:S02]  /*f3a0*/  FSEL R64, R239, -INF , !P5 ;  /* 0xff800000ef407808 */ /* 0x000fe40006800000 */
[----:B------:R-:W-:Y:S02]  /*f3b0*/  FSEL R68, R238, -INF , !P2 ;  /* 0xff800000ee447808 */ /* 0x000fe40005000000 */
[CC--:B------:R-:W-:Y:S02]  /*f3c0*/  ISETP.GE.AND P0, PT, R178.reuse, R197.reuse, PT ;  /* 0x000000c5b200720c */ /* 0x0c0fe40003f06270 */
[----:B------:R-:W-:Y:S02]  /*f3d0*/  ISETP.GE.AND P1, PT, R178, R194, PT ;  /* 0x000000c2b200720c */ /* 0x000fe40003f26270 */
[C---:B------:R-:W-:Y:S02]  /*f3e0*/  ISETP.GE.AND P5, PT, R177.reuse, R196, PT ;  /* 0x000000c4b100720c */ /* 0x040fe40003fa6270 */
[----:B------:R-:W-:Y:S02]  /*f3f0*/  ISETP.GE.AND P2, PT, R177, R197, PT ;  /* 0x000000c5b100720c */ /* 0x000fe40003f46270 */
[----:B------:R-:W-:Y:S02]  /*f400*/  FSEL R58, R230, -INF , !P4 ;  /* 0xff800000e63a7808 */ /* 0x000fe40006000000 */
[-C--:B------:R-:W-:Y:S02]  /*f410*/  ISETP.GE.AND P4, PT, R176, R195.reuse, PT ;  /* 0x000000c3b000720c */ /* 0x080fe40003f86270 */
[----:B------:R-:W-:Y:S02]  /*f420*/  FSEL R67, R235, -INF , !P5 ;  /* 0xff800000eb437808 */ /* 0x000fe40006800000 */
[----:B------:R-:W-:Y:S02]  /*f430*/  FSEL R69, R234, -INF , !P0 ;  /* 0xff800000ea457808 */ /* 0x000fe40004000000 */
[----:B------:R-:W-:Y:S02]  /*f440*/  FSEL R71, R233, -INF , !P2 ;  /* 0xff800000e9477808 */ /* 0x000fe40005000000 */
[----:B------:R-:W-:Y:S02]  /*f450*/  FSEL R56, R232, -INF , !P1 ;  /* 0xff800000e8387808 */ /* 0x000fe40004800000 */
[C---:B------:R-:W-:Y:S02]  /*f460*/  ISETP.GE.AND P5, PT, R171.reuse, R194, PT ;  /* 0x000000c2ab00720c */ /* 0x040fe40003fa6270 */
[C---:B------:R-:W-:Y:S02]  /*f470*/  ISETP.GE.AND P0, PT, R171.reuse, R195, PT ;  /* 0x000000c3ab00720c */ /* 0x040fe40003f06270 */
[C---:B------:R-:W-:Y:S02]  /*f480*/  ISETP.GE.AND P2, PT, R171.reuse, R196, PT ;  /* 0x000000c4ab00720c */ /* 0x040fe40003f46270 */
[-C--:B------:R-:W-:Y:S02]  /*f490*/  ISETP.GE.AND P1, PT, R171, R197.reuse, PT ;  /* 0x000000c5ab00720c */ /* 0x080fe40003f26270 */
[-C--:B------:R-:W-:Y:S02]  /*f4a0*/  ISETP.GE.AND P3, PT, R202, R194.reuse, PT ;  /* 0x000000c2ca00720c */ /* 0x080fe40003f66270 */
[----:B------:R-:W-:Y:S02]  /*f4b0*/  FSEL R171, R225, -INF , !P4 ;  /* 0xff800000e1ab7808 */ /* 0x000fe40006000000 */
[-C--:B------:R-:W-:Y:S02]  /*f4c0*/  ISETP.GE.AND P4, PT, R170, R194.reuse, PT ;  /* 0x000000c2aa00720c */ /* 0x080fe40003f86270 */
[----:B------:R-:W-:Y:S02]  /*f4d0*/  FSEL R23, R247, -INF , !P3 ;  /* 0xff800000f7177808 */ /* 0x000fe40005800000 */
[----:B------:R-:W-:Y:S02]  /*f4e0*/  ISETP.GE.AND P3, PT, R184, R194, PT ;  /* 0x000000c2b800720c */ /* 0x000fe40003f66270 */
[----:B------:R-:W-:Y:S02]  /*f4f0*/  FSEL R168, R215, -INF , !P4 ;  /* 0xff800000d7a87808 */ /* 0x000fe40006000000 */
        /* <DEDUP_REMOVED lines=16> */
[----:B------:R-:W-:Y:S02]  /*f600*/  ISETP.GE.AND P4, PT, R16, R195, PT ;  /* 0x000000c31000720c */ /* 0x000fe40003f86270 */
[----:B------:R-:W-:Y:S02]  /*f610*/  FSEL R175, R219, -INF , !P3 ;  /* 0xff800000dbaf7808 */ /* 0x000fe40005800000 */
[----:B------:R-:W-:Y:S02]  /*f620*/  FSEL R219, R87, -INF , !P4 ;  /* 0xff80000057db7808 */ /* 0x000fe40006000000 */
[----:B------:R-:W-:Y:S01]  /*f630*/  ISETP.GE.AND P6, PT, R202, R196, PT ;  /* 0x000000c4ca00720c */ /* 0x000fe20003fc6270 */
[----:B------:R-:W2:Y:S01]  /*f640*/  LDL R87, [R1+0x34] ;  /* 0x0000340001577983 */ /* 0x000ea20000100800 */
[-C--:B------:R-:W-:Y:S02]  /*f650*/  ISETP.GE.AND P3, PT, R41, R194.reuse, PT ;  /* 0x000000c22900720c */ /* 0x080fe40003f66270 */
[----:B------:R-:W-:Y:S02]  /*f660*/  FSEL R32, R251, -INF , !P6 ;  /* 0xff800000fb207808 */ /* 0x000fe40007000000 */
[-C--:B------:R-:W-:Y:S02]  /*f670*/  ISETP.GE.AND P6, PT, R179, R194.reuse, PT ;  /* 0x000000c2b300720c */ /* 0x080fe40003fc6270 */
[----:B------:R-:W-:Y:S02]  /*f680*/  FSEL R183, R211, -INF , !P3 ;  /* 0xff800000d3b77808 */ /* 0x000fe40005800000 */
[----:B------:R-:W-:Y:S02]  /*f690*/  FSEL R52, R244, -INF , !P6 ;  /* 0xff800000f4347808 */ /* 0x000fe40007000000 */
[-C--:B------:R-:W-:Y:S02]  /*f6a0*/  ISETP.GE.AND P6, PT, R184, R197.reuse, PT ;  /* 0x000000c5b800720c */ /* 0x080fe40003fc6270 */
[-C--:B------:R-:W-:Y:S02]  /*f6b0*/  ISETP.GE.AND P3, PT, R40, R197.reuse, PT ;  /* 0x000000c52800720c */ /* 0x080fe40003f66270 */
[----:B------:R-:W-:Y:S02]  /*f6c0*/  FSEL R70, R237, -INF , !P6 ;  /* 0xff800000ed467808 */ /* 0x000fe40007000000 */
[-C--:B------:R-:W-:Y:S02]  /*f6d0*/  ISETP.GE.AND P6, PT, R177, R194.reuse, PT ;  /* 0x000000c2b100720c */ /* 0x080fe40003fc6270 */
[----:B------:R-:W-:Y:S02]  /*f6e0*/  FSEL R74, R226, -INF , !P0 ;  /* 0xff800000e24a7808 */ /* 0x000fe40004000000 */
[----:B------:R-:W-:Y:S02]  /*f6f0*/  FSEL R57, R231, -INF , !P6 ;  /* 0xff800000e7397808 */ /* 0x000fe40007000000 */
[----:B------:R-:W-:Y:S02]  /*f700*/  ISETP.GE.AND P6, PT, R176, R194, PT ;  /* 0x000000c2b000720c */ /* 0x000fe40003fc6270 */
[----:B------:R-:W-:Y:S02]  /*f710*/  FSEL R173, R224, -INF , !P2 ;  /* 0xff800000e0ad7808 */ /* 0x000fe40005000000 */
[----:B------:R-:W-:Y:S02]  /*f720*/  FSEL R72, R227, -INF , !P6 ;  /* 0xff800000e3487808 */ /* 0x000fe40007000000 */
[CC--:B------:R-:W-:Y:S02]  /*f730*/  ISETP.GE.AND P6, PT, R170.reuse, R196.reuse, PT ;  /* 0x000000c4aa00720c */ /* 0x0c0fe40003fc6270 */
[----:B------:R-:W-:Y:S02]  /*f740*/  ISETP.GE.AND P0, PT, R170, R197, PT ;  /* 0x000000c5aa00720c */ /* 0x000fe40003f06270 */
[----:B------:R-:W-:Y:S02]  /*f750*/  FSEL R174, R220, -INF , !P6 ;  /* 0xff800000dcae7808 */ /* 0x000fe40007000000 */
[-C--:B------:R-:W-:Y:S02]  /*f760*/  ISETP.GE.AND P6, PT, R169, R195.reuse, PT ;  /* 0x000000c3a900720c */ /* 0x080fe40003fc6270 */
[----:B------:R-:W-:Y:S02]  /*f770*/  ISETP.GE.AND P2, PT, R170, R195, PT ;  /* 0x000000c3aa00720c */ /* 0x000fe40003f46270 */
[----:B------:R-:W-:Y:S02]  /*f780*/  FSEL R170, R212, -INF , !P6 ;  /* 0xff800000d4aa7808 */ /* 0x000fe40007000000 */
[----:B------:R-:W-:Y:S02]  /*f790*/  ISETP.GE.AND P6, PT, R40, R196, PT ;  /* 0x000000c42800720c */ /* 0x000fe40003fc6270 */
[----:B------:R-:W-:Y:S02]  /*f7a0*/  FSEL R205, R205, -INF , !P3 ;  /* 0xff800000cdcd7808 */ /* 0x000fe40005800000 */
[----:B------:R-:W-:Y:S02]  /*f7b0*/  ISETP.GE.AND P3, PT, R38, R194, PT ;  /* 0x000000c22600720c */ /* 0x000fe40003f66270 */
[----:B------:R-:W-:Y:S02]  /*f7c0*/  FSEL R73, R228, -INF , !P5 ;  /* 0xff800000e4497808 */ /* 0x000fe40006800000 */
[-C--:B------:R-:W-:Y:S02]  /*f7d0*/  ISETP.GE.AND P5, PT, R176, R197.reuse, PT ;  /* 0x000000c5b000720c */ /* 0x080fe40003fa6270 */
[----:B------:R-:W-:Y:S02]  /*f7e0*/  FSEL R207, R207, -INF , !P6 ;  /* 0xff800000cfcf7808 */ /* 0x000fe40007000000 */
[----:B------:R-:W-:Y:S02]  /*f7f0*/  FSEL R176, R222, -INF , !P1 ;  /* 0xff800000deb07808 */ /* 0x000fe40004800000 */
[----:B------:R-:W-:Y:S02]  /*f800*/  FSEL R178, R218, -INF , !P0 ;  /* 0xff800000dab27808 */ /* 0x000fe40004000000 */
[----:B------:R-:W-:Y:S02]  /*f810*/  ISETP.GE.AND P6, PT, R38, R196, PT ;  /* 0x000000c42600720c */ /* 0x000fe40003fc6270 */
[----:B------:R-:W-:Y:S02]  /*f820*/  FSEL R180, R60, -INF , !P3 ;  /* 0xff8000003cb47808 */ /* 0x000fe40005800000 */
[----:B------:R-:W-:Y:S02]  /*f830*/  ISETP.GE.AND P1, PT, R169, R197, PT ;  /* 0x000000c5a900720c */ /* 0x000fe40003f26270 */
[-C--:B------:R-:W-:Y:S02]  /*f840*/  ISETP.GE.AND P0, PT, R41, R195.reuse, PT ;  /* 0x000000c32900720c */ /* 0x080fe40003f06270 */
[-C--:B------:R-:W-:Y:S02]  /*f850*/  ISETP.GE.AND P3, PT, R34, R194.reuse, PT ;  /* 0x000000c22200720c */ /* 0x080fe40003f66270 */
        /* <DEDUP_REMOVED lines=8> */
[----:B------:R-:W-:Y:S02]  /*f8e0*/  FSEL R211, R48, -INF , !P3 ;  /* 0xff80000030d37808 */ /* 0x000fe40005800000 */
[-C--:B------:R-:W-:Y:S02]  /*f8f0*/  ISETP.GE.AND P1, PT, R41, R196.reuse, PT ;  /* 0x000000c42900720c */ /* 0x080fe40003f26270 */
[-C--:B------:R-:W-:Y:S02]  /*f900*/  ISETP.GE.AND P0, PT, R39, R197.reuse, PT ;  /* 0x000000c52700720c */ /* 0x080fe40003f06270 */
[----:B------:R-:W-:Y:S02]  /*f910*/  ISETP.GE.AND P3, PT, R26, R196, PT ;  /* 0x000000c41a00720c */ /* 0x000fe40003f66270 */
[----:B------:R-:W-:Y:S02]  /*f920*/  FSEL R111, R214, -INF , !P5 ;  /* 0xff800000d66f7808 */ /* 0x000fe40006800000 */
[----:B------:R-:W-:Y:S02]  /*f930*/  FSEL R187, R187, -INF , !P2 ;  /* 0xff800000bbbb7808 */ /* 0x000fe40005000000 */
[----:B------:R-:W-:Y:S02]  /*f940*/  FSEL R212, R49, -INF , !P6 ;  /* 0xff80000031d47808 */ /* 0x000fe40007000000 */
[-C--:B------:R-:W-:Y:S02]  /*f950*/  ISETP.GE.AND P5, PT, R40, R194.reuse, PT ;  /* 0x000000c22800720c */ /* 0x080fe40003fa6270 */
[CC--:B------:R-:W-:Y:S02]  /*f960*/  ISETP.GE.AND P2, PT, R39.reuse, R194.reuse, PT ;  /* 0x000000c22700720c */ /* 0x0c0fe40003f46270 */
[----:B------:R-:W-:Y:S02]  /*f970*/  FSEL R208, R208, -INF , !P1 ;  /* 0xff800000d0d07808 */ /* 0x000fe40004800000 */
        /* <DEDUP_REMOVED lines=9> */
[----:B------:R-:W-:Y:S02]  /*fa10*/  ISETP.GE.AND P2, PT, R35, R197, PT ;  /* 0x000000c52300720c */ /* 0x000fe40003f46270 */
[----:B------:R-:W-:Y:S02]  /*fa20*/  FSEL R185, R51, -INF , !P1 ;  /* 0xff80000033b97808 */ /* 0x000fe40004800000 */
[----:B------:R-:W-:Y:S02]  /*fa30*/  FSEL R210, R47, -INF , !P0 ;  /* 0xff8000002fd27808 */ /* 0x000fe40004000000 */
[----:B------:R-:W-:Y:S02]  /*fa40*/  ISETP.GE.AND P6, PT, R25, R194, PT ;  /* 0x000000c21900720c */ /* 0x000fe40003fc6270 */
[----:B------:R-:W-:Y:S02]  /*fa50*/  FSEL R83, R83, -INF , !P3 ;  /* 0xff80000053537808 */ /* 0x000fe40005800000 */
[-C--:B------:R-:W-:Y:S02]  /*fa60*/  ISETP.GE.AND P5, PT, R39, R196.reuse, PT ;  /* 0x000000c42700720c */ /* 0x080fe40003fa6270 */
[----:B------:R-:W-:Y:S02]  /*fa70*/  ISETP.GE.AND P1, PT, R34, R195, PT ;  /* 0x000000c32200720c */ /* 0x000fe40003f26270 */
[-C--:B------:R-:W-:Y:S02]  /*fa80*/  ISETP.GE.AND P0, PT, R26, R197.reuse, PT ;  /* 0x000000c51a00720c */ /* 0x080fe40003f06270 */
[----:B------:R-:W-:Y:S02]  /*fa90*/  ISETP.GE.AND P3, PT, R16, R196, PT ;  /* 0x000000c41000720c */ /* 0x000fe40003f66270 */
[----:B------:R-:W-:Y:S02]  /*faa0*/  FSEL R217, R42, -INF , !P2 ;  /* 0xff8000002ad97808 */ /* 0x000fe40005000000 */
[----:B------:R-:W-:Y:S02]  /*fab0*/  FSEL R81, R81, -INF , !P6 ;  /* 0xff80000051517808 */ /* 0x000fe40007000000 */
[----:B------:R-:W-:Y:S02]  /*fac0*/  FSEL R202, R186, -INF , !P5 ;  /* 0xff800000baca7808 */ /* 0x000fe40006800000 */
[----:B------:R-:W-:Y:S02]  /*fad0*/  FSEL R213, R46, -INF , !P1 ;  /* 0xff8000002ed57808 */ /* 0x000fe40004800000 */
[----:B------:R-:W-:Y:S02]  /*fae0*/  ISETP.GE.AND P2, PT, R25, R197, PT ;  /* 0x000000c51900720c */ /* 0x000fe40003f46270 */
[----:B------:R-:W-:Y:S02]  /*faf0*/  FSEL R218, R78, -INF , !P0 ;  /* 0xff8000004eda7808 */ /* 0x000fe40004000000 */
[-C--:B------:R-:W-:Y:S02]  /*fb00*/  ISETP.GE.AND P6, PT, R16, R194.reuse, PT ;  /* 0x000000c21000720c */ /* 0x080fe40003fc6270 */
[----:B------:R-:W-:Y:S02]  /*fb10*/  FSEL R89, R89, -INF , !P3 ;  /* 0xff80000059597808 */ /* 0x000fe40005800000 */
[-C--:B------:R-:W-:Y:S02]  /*fb20*/  ISETP.GE.AND P5, PT, R38, R195.reuse, PT ;  /* 0x000000c32600720c */ /* 0x080fe40003fa6270 */
[----:B------:R-:W-:Y:S02]  /*fb30*/  ISETP.GE.AND P1, PT, R26, R194, PT ;  /* 0x000000c21a00720c */ /* 0x000fe40003f26270 */
[----:B------:R-:W-:Y:S02]  /*fb40*/  ISETP.GE.AND P0, PT, R17, R195, PT ;  /* 0x000000c31100720c */ /* 0x000fe40003f06270 */
[-C--:B------:R-:W-:Y:S02]  /*fb50*/  ISETP.GE.AND P3, PT, R14, R196.reuse, PT ;  /* 0x000000c40e00720c */ /* 0x080fe40003f66270 */
[----:B------:R-:W-:Y:S02]  /*fb60*/  FSEL R78, R79, -INF , !P2 ;  /* 0xff8000004f4e7808 */ /* 0x000fe40005000000 */
[----:B------:R-:W-:Y:S02]  /*fb70*/  FSEL R85, R85, -INF , !P6 ;  /* 0xff80000055557808 */ /* 0x000fe40007000000 */
[----:B------:R-:W-:Y:S02]  /*fb80*/  FSEL R186, R50, -INF , !P5 ;  /* 0xff80000032ba7808 */ /* 0x000fe40006800000 */
[-C--:B------:R-:W-:Y:S02]  /*fb90*/  ISETP.GE.AND P2, PT, R17, R196.reuse, PT ;  /* 0x000000c41100720c */ /* 0x080fe40003f46270 */
[----:B------:R-:W-:Y:S02]  /*fba0*/  FSEL R80, R80, -INF , !P1 ;  /* 0xff80000050507808 */ /* 0x000fe40004800000 */
[-C--:B------:R-:W-:Y:S02]  /*fbb0*/  ISETP.GE.AND P6, PT, R15, R196.reuse, PT ;  /* 0x000000c40f00720c */ /* 0x080fe40003fc6270 */
[----:B------:R-:W-:Y:S02]  /*fbc0*/  FSEL R86, R86, -INF , !P0 ;  /* 0xff80000056567808 */ /* 0x000fe40004000000 */
[----:B------:R-:W-:Y:S02]  /*fbd0*/  FSEL R93, R93, -INF , !P3 ;  /* 0xff8000005d5d7808 */ /* 0x000fe40005800000 */
[----:B------:R-:W-:Y:S02]  /*fbe0*/  ISETP.GE.AND P5, PT, R34, R196, PT ;  /* 0x000000c42200720c */ /* 0x000fe40003fa6270 */
[-C--:B------:R-:W-:Y:S02]  /*fbf0*/  ISETP.GE.AND P1, PT, R17, R197.reuse, PT ;  /* 0x000000c51100720c */ /* 0x080fe40003f26270 */
[----:B------:R-:W-:Y:S02]  /*fc00*/  ISETP.GE.AND P0, PT, R15, R197, PT ;  /* 0x000000c50f00720c */ /* 0x000fe40003f06270 */
[-C--:B------:R-:W-:Y:S02]  /*fc10*/  ISETP.GE.AND P3, PT, R13, R194.reuse, PT ;  /* 0x000000c20d00720c */ /* 0x080fe40003f66270 */
[----:B------:R-:W-:Y:S02]  /*fc20*/  FSEL R88, R88, -INF , !P2 ;  /* 0xff80000058587808 */ /* 0x000fe40005000000 */
[----:B------:R-:W-:Y:S02]  /*fc30*/  FSEL R92, R92, -INF , !P6 ;  /* 0xff8000005c5c7808 */ /* 0x000fe40007000000 */
[----:B------:R-:W-:Y:S02]  /*fc40*/  FSEL R214, R43, -INF , !P5 ;  /* 0xff8000002bd67808 */ /* 0x000fe40006800000 */
[C---:B------:R-:W-:Y:S02]  /*fc50*/  ISETP.GE.AND P4, PT, R15.reuse, R194, PT ;  /* 0x000000c20f00720c */ /* 0x040fe40003f86270 */
[-C--:B------:R-:W-:Y:S02]  /*fc60*/  ISETP.GE.AND P2, PT, R15, R195.reuse, PT ;  /* 0x000000c30f00720c */ /* 0x080fe40003f46270 */
[----:B------:R-:W-:Y:S02]  /*fc70*/  FSEL R90, R90, -INF , !P1 ;  /* 0xff8000005a5a7808 */ /* 0x000fe40004800000 */
[----:B------:R-:W-:Y:S02]  /*fc80*/  ISETP.GE.AND P6, PT, R14, R195, PT ;  /* 0x000000c30e00720c */ /* 0x000fe40003fc6270 */
[----:B------:R-:W-:Y:S02]  /*fc90*/  FSEL R94, R94, -INF , !P0 ;  /* 0xff8000005e5e7808 */ /* 0x000fe40004000000 */
        /* <DEDUP_REMOVED lines=8> */
[----:B------:R-:W-:Y:S02]  /*fd20*/  FSEL R77, R77, -INF , !P5 ;  /* 0xff8000004d4d7808 */ /* 0x000fe40006800000 */
[----:B------:R-:W-:Y:S02]  /*fd30*/  FSEL R95, R95, -INF , !P1 ;  /* 0xff8000005f5f7808 */ /* 0x000fe40004800000 */
[----:B------:R-:W-:Y:S02]  /*fd40*/  ISETP.GE.AND P4, PT, R13, R197, PT ;  /* 0x000000c50d00720c */ /* 0x000fe40003f86270 */
[C---:B------:R-:W-:Y:S02]  /*fd50*/  ISETP.GE.AND P2, PT, R12.reuse, R195, PT ;  /* 0x000000c30c00720c */ /* 0x040fe40003f46270 */
[----:B------:R-:W-:Y:S02]  /*fd60*/  ISETP.GE.AND P6, PT, R12, R196, PT ;  /* 0x000000c40c00720c */ /* 0x000fe40003fc6270 */
[----:B------:R-:W-:Y:S02]  /*fd70*/  FSEL R102, R102, -INF , !P0 ;  /* 0xff80000066667808 */ /* 0x000fe40004000000 */
[----:B------:R-:W-:Y:S02]  /*fd80*/  FSEL R107, R107, -INF , !P3 ;  /* 0xff8000006b6b7808 */ /* 0x000fe40005800000 */
[----:B------:R-:W-:Y:S02]  /*fd90*/  ISETP.GE.AND P5, PT, R17, R194, PT ;  /* 0x000000c21100720c */ /* 0x000fe40003fa6270 */
[----:B------:R-:W-:Y:S02]  /*fda0*/  ISETP.GE.AND P1, PT, R13, R196, PT ;  /* 0x000000c40d00720c */ /* 0x000fe40003f26270 */
[----:B------:R-:W-:Y:S02]  /*fdb0*/  ISETP.GE.AND P0, PT, R7, R197, PT ;  /* 0x000000c50700720c */ /* 0x000fe40003f06270 */
[----:B------:R-:W-:Y:S02]  /*fdc0*/  ISETP.GE.AND P3, PT, R6, R195, PT ;  /* 0x000000c30600720c */ /* 0x000fe40003f66270 */
[----:B------:R-:W-:Y:S02]  /*fdd0*/  FSEL R103, R103, -INF , !P2 ;  /* 0xff80000067677808 */ /* 0x000fe40005000000 */
[----:B------:R-:W-:Y:S02]  /*fde0*/  FSEL R105, R105, -INF , !P6 ;  /* 0xff80000069697808 */ /* 0x000fe40007000000 */
[----:B------:R-:W-:Y:S02]  /*fdf0*/  FSEL R106, R106, -INF , !P4 ;  /* 0xff8000006a6a7808 */ /* 0x000fe40006000000 */
[----:B------:R-:W-:Y:S02]  /*fe00*/  FSEL R84, R84, -INF , !P5 ;  /* 0xff80000054547808 */ /* 0x000fe40006800000 */
[----:B------:R-:W-:Y:S02]  /*fe10*/  ISETP.GE.AND P2, PT, R7, R194, PT ;  /* 0x000000c20700720c */ /* 0x000fe40003f46270 */
[----:B------:R-:W-:Y:S02]  /*fe20*/  FSEL R104, R104, -INF , !P1 ;  /* 0xff80000068687808 */ /* 0x000fe40004800000 */
[C---:B------:R-:W-:Y:S02]  /*fe30*/  ISETP.GE.AND P6, PT, R6.reuse, R196, PT ;  /* 0x000000c40600720c */ /* 0x040fe40003fc6270 */
[-C--:B------:R-:W-:Y:S02]  /*fe40*/  ISETP.GE.AND P4, PT, R6, R194.reuse, PT ;  /* 0x000000c20600720c */ /* 0x080fe40003f86270 */
[----:B------:R-:W-:Y:S02]  /*fe50*/  FSEL R110, R110, -INF , !P0 ;  /* 0xff8000006e6e7808 */ /* 0x000fe40004000000 */
[----:B------:R-:W-:Y:S02]  /*fe60*/  FSEL R115, R115, -INF , !P3 ;  /* 0xff80000073737808 */ /* 0x000fe40005800000 */
[----:B------:R-:W-:Y:S02]  /*fe70*/  ISETP.GE.AND P5, PT, R16, R197, PT ;  /* 0x000000c51000720c */ /* 0x000fe40003fa6270 */
[-C--:B------:R-:W-:Y:S02]  /*fe80*/  ISETP.GE.AND P1, PT, R7, R195.reuse, PT ;  /* 0x000000c30700720c */ /* 0x080fe40003f26270 */
[-C--:B------:R-:W-:Y:S02]  /*fe90*/  ISETP.GE.AND P0, PT, R5, R195.reuse, PT ;  /* 0x000000c30500720c */ /* 0x080fe40003f06270 */
[----:B------:R-:W-:Y:S02]  /*fea0*/  ISETP.GE.AND P3, PT, R4, R195, PT ;  /* 0x000000c30400720c */ /* 0x000fe40003f66270 */
[----:B------:R-:W-:Y:S02]  /*feb0*/  FSEL R109, R109, -INF , !P6 ;  /* 0xff8000006d6d7808 */ /* 0x000fe40007000000 */
[----:B------:R-:W-:Y:S02]  /*fec0*/  FSEL R112, R112, -INF , !P2 ;  /* 0xff80000070707808 */ /* 0x000fe40005000000 */
[----:B------:R-:W-:Y:S02]  /*fed0*/  FSEL R113, R113, -INF , !P4 ;  /* 0xff80000071717808 */ /* 0x000fe40006000000 */
[----:B------:R-:W-:Y:S02]  /*fee0*/  FSEL R91, R91, -INF , !P5 ;  /* 0xff8000005b5b7808 */ /* 0x000fe40006800000 */
[C---:B------:R-:W-:Y:S02]  /*fef0*/  ISETP.GE.AND P6, PT, R5.reuse, R194, PT ;  /* 0x000000c20500720c */ /* 0x040fe40003fc6270 */
[C---:B------:R-:W-:Y:S02]  /*ff00*/  ISETP.GE.AND P2, PT, R5.reuse, R196, PT ;  /* 0x000000c40500720c */ /* 0x040fe40003f46270 */
[-C--:B------:R-:W-:Y:S02]  /*ff10*/  ISETP.GE.AND P4, PT, R5, R197.reuse, PT ;  /* 0x000000c50500720c */ /* 0x080fe40003f86270 */
[----:B------:R-:W-:Y:S02]  /*ff20*/  FSEL R114, R114, -INF , !P1 ;  /* 0xff80000072727808 */ /* 0x000fe40004800000 */
[----:B------:R-:W-:Y:S02]  /*ff30*/  FSEL R118, R118, -INF , !P0 ;  /* 0xff80000076767808 */ /* 0x000fe40004000000 */
[----:B------:R-:W-:Y:S02]  /*ff40*/  FSEL R119, R119, -INF , !P3 ;  /* 0xff80000077777808 */ /* 0x000fe40005800000 */
[-C--:B------:R-:W-:Y:S02]  /*ff50*/  ISETP.GE.AND P5, PT, R14, R194.reuse, PT ;  /* 0x000000c20e00720c */ /* 0x080fe40003fa6270 */
[C---:B------:R-:W-:Y:S02]  /*ff60*/  ISETP.GE.AND P1, PT, R4.reuse, R194, PT ;  /* 0x000000c20400720c */ /* 0x040fe40003f26270 */
[C---:B------:R-:W-:Y:S02]  /*ff70*/  ISETP.GE.AND P0, PT, R4.reuse, R196, PT ;  /* 0x000000c40400720c */ /* 0x040fe40003f06270 */
[----:B------:R-:W-:Y:S02]  /*ff80*/  ISETP.GE.AND P3, PT, R4, R197, PT ;  /* 0x000000c50400720c */ /* 0x000fe40003f66270 */
[----:B------:R-:W-:Y:S02]  /*ff90*/  FMNMX3.FTZ R5, R3, R18, R19, !PT ;  /* 0x0000001203057276 */ /* 0x000fe40007810013 */
[----:B------:R-:W-:Y:S02]  /*ffa0*/  FMNMX3.FTZ R4, R132, R20, R21, !PT ;  /* 0x0000001484047276 */ /* 0x000fe40007810015 */
[----:B------:R-:W-:Y:S02]  /*ffb0*/  FSEL R97, R97, -INF , !P5 ;  /* 0xff80000061617808 */ /* 0x000fe40006800000 */
[----:B------:R-:W-:Y:S02]  /*ffc0*/  FMNMX3.FTZ R5, R5, R22, R23, !PT ;  /* 0x0000001605057276 */ /* 0x000fe40007810017 */
[----:B------:R-:W-:Y:S02]  /*ffd0*/  ISETP.GE.AND P5, PT, R12, R194, PT ;  /* 0x000000c20c00720c */ /* 0x000fe40003fa6270 */
[----:B------:R-:W-:Y:S02]  /*ffe0*/  FSEL R116, R116, -INF , !P6 ;  /* 0xff80000074747808 */ /* 0x000fe40007000000 */
[----:B------:R-:W-:Y:S02]  /*fff0*/  FSEL R117, R117, -INF , !P1 ;  /* 0xff80000075757808 */ /* 0x000fe40004800000 */
[----:B------:R-:W-:Y:S02]  /*10000*/  FMNMX3.FTZ R4, R4, R27, R29, !PT ;  /* 0x0000001b04047276 */ /* 0x000fe4000781001d */
[C---:B------:R-:W-:Y:S02]  /*10010*/  ISETP.GT.AND P6, PT, R198.reuse, R2, PT ;  /* 0x00000002c600720c */ /* 0x040fe40003fc4270 */
[----:B------:R-:W-:Y:S02]  /*10020*/  ISETP.GT.AND P1, PT, R198, R0, PT ;  /* 0x00000000c600720c */ /* 0x000fe40003f24270 */
[----:B------:R-:W-:Y:S02]  /*10030*/  FMNMX3.FTZ R5, R5, R52, R53, !PT ;  /* 0x0000003405057276 */ /* 0x000fe40007810035 */
[----:B------:R-:W-:Y:S02]  /*10040*/  FSEL R101, R101, -INF , !P5 ;  /* 0xff80000065657808 */ /* 0x000fe40006800000 */
[----:B------:R-:W-:Y:S02]  /*10050*/  FMNMX3.FTZ R4, R4, R54, R55, !PT ;  /* 0x0000003604047276 */ /* 0x000fe40007810037 */
[----:B------:R-:W-:Y:S02]  /*10060*/  ISETP.GE.AND P5, PT, R7, R196, PT ;  /* 0x000000c40700720c */ /* 0x000fe40003fa6270 */
[----:B------:R-:W-:Y:S02]  /*10070*/  FSEL R124, R124, -INF , !P6 ;  /* 0xff8000007c7c7808 */ /* 0x000fe40007000000 */
[----:B------:R-:W-:Y:S02]  /*10080*/  FSEL R125, R125, -INF , !P1 ;  /* 0xff8000007d7d7808 */ /* 0x000fe40004800000 */
[----:B------:R-:W-:Y:S02]  /*10090*/  FSEL R120, R120, -INF , !P2 ;  /* 0xff80000078787808 */ /* 0x000fe40005000000 */
[-C--:B------:R-:W-:Y:S02]  /*100a0*/  ISETP.GE.AND P6, PT, R2, R194.reuse, PT ;  /* 0x000000c20200720c */ /* 0x080fe40003fc6270 */
[----:B------:R-:W-:Y:S02]  /*100b0*/  ISETP.GE.AND P1, PT, R0, R194, PT ;  /* 0x000000c20000720c */ /* 0x000fe40003f26270 */
[----:B------:R-:W-:Y:S02]  /*100c0*/  ISETP.GE.AND P2, PT, R2, R195, PT ;  /* 0x000000c30200720c */ /* 0x000fe40003f46270 */
[----:B------:R-:W-:Y:S02]  /*100d0*/  FMNMX3.FTZ R5, R5, R56, R57, !PT ;  /* 0x0000003805057276 */ /* 0x000fe40007810039 */
[----:B------:R-:W-:Y:S02]  /*100e0*/  FMNMX3.FTZ R4, R4, R58, R59, !PT ;  /* 0x0000003a04047276 */ /* 0x000fe4000781003b */
[----:B------:R-:W-:Y:S02]  /*100f0*/  FSEL R108, R108, -INF , !P5 ;  /* 0xff8000006c6c7808 */ /* 0x000fe40006800000 */
[-C--:B------:R-:W-:Y:S02]  /*10100*/  ISETP.GE.AND P5, PT, R6, R197.reuse, PT ;  /* 0x000000c50600720c */ /* 0x080fe40003fa6270 */
[----:B------:R-:W-:Y:S02]  /*10110*/  FSEL R128, R128, -INF , !P6 ;  /* 0xff80000080807808 */ /* 0x000fe40007000000 */
[----:B------:R-:W-:Y:S02]  /*10120*/  FSEL R129, R129, -INF , !P1 ;  /* 0xff80000081817808 */ /* 0x000fe40004800000 */
[----:B------:R-:W-:Y:S02]  /*10130*/  FSEL R130, R130, -INF , !P2 ;  /* 0xff80000082827808 */ /* 0x000fe40005000000 */
[----:B------:R-:W-:Y:S02]  /*10140*/  ISETP.GE.AND P6, PT, R2, R196, PT ;  /* 0x000000c40200720c */ /* 0x000fe40003fc6270 */
[----:B------:R-:W-:Y:S02]  /*10150*/  ISETP.GT.AND P1, PT, R200, R2, PT ;  /* 0x00000002c800720c */ /* 0x000fe40003f24270 */
[----:B------:R-:W-:Y:S02]  /*10160*/  ISETP.GE.AND P2, PT, R2, R197, PT ;  /* 0x000000c50200720c */ /* 0x000fe40003f46270 */
        /* <DEDUP_REMOVED lines=22> */
[----:B------:R-:W-:Y:S02]  /*102d0*/  FSEL R121, R121, -INF , !P0 ;  /* 0xff80000079797808 */ /* 0x000fe40004000000 */
[----:B------:R-:W-:Y:S02]  /*102e0*/  FMNMX3.FTZ R2, R2, R176, R177, !PT ;  /* 0x000000b002027276 */ /* 0x000fe400078100b1 */
[----:B------:R-:W-:Y:S02]  /*102f0*/  ISETP.GE.AND P0, PT, R0, R195, PT ;  /* 0x000000c30000720c */ /* 0x000fe40003f06270 */
[----:B------:R-:W-:Y:S02]  /*10300*/  FMNMX3.FTZ R4, R4, R208, R207, !PT ;  /* 0x000000d004047276 */ /* 0x000fe400078100cf */
[----:B------:R-:W-:Y:S02]  /*10310*/  FMNMX3.FTZ R41, R41, R84, R85, !PT ;  /* 0x0000005429297276 */ /* 0x000fe40007810055 */
[----:B------:R-:W-:Y:S02]  /*10320*/  FMNMX3.FTZ R5, R5, R86, R219, !PT ;  /* 0x0000005605057276 */ /* 0x000fe400078100db */
[----:B------:R-:W-:Y:S02]  /*10330*/  FMNMX3.FTZ R2, R2, R178, R179, !PT ;  /* 0x000000b202027276 */ /* 0x000fe400078100b3 */
[----:B------:R-:W-:Y:S02]  /*10340*/  FSEL R131, R131, -INF , !P0 ;  /* 0xff80000083837808 */ /* 0x000fe40004000000 */
[----:B------:R-:W-:Y:S02]  /*10350*/  FMNMX3.FTZ R4, R4, R202, R203, !PT ;  /* 0x000000ca04047276 */ /* 0x000fe400078100cb */
[----:B------:R-:W-:Y:S02]  /*10360*/  FMNMX3.FTZ R41, R41, R96, R97, !PT ;  /* 0x0000006029297276 */ /* 0x000fe40007810061 */
[----:B------:R-:W-:Y:S02]  /*10370*/  FMNMX3.FTZ R5, R5, R98, R99, !PT ;  /* 0x0000006205057276 */ /* 0x000fe40007810063 */
[----:B--2---:R-:W-:Y:S02]  /*10380*/  ISETP.GT.AND P0, PT, R201, R87, PT ;  /* 0x00000057c900720c */ /* 0x004fe40003f04270 */
        /* <DEDUP_REMOVED lines=17> */
.L_x_204:
[----:B-1----:R-:W-:Y:S01]  /*104a0*/  FMNMX3.FTZ R4, R16, R104, R105, !PT ;  /* 0x0000006810047276 */ /* 0x002fe20007810069 */
[----:B------:R-:W-:Y:S01]  /*104b0*/  SHFL.BFLY PT, R6, R40, 0x2, 0x1f ;  /* 0x0c401f0028067f89 */ /* 0x000fe200000e0000 */
[----:B------:R-:W-:Y:S02]  /*104c0*/  ISETP.GE.AND P0, PT, R0, R196, PT ;  /* 0x000000c40000720c */ /* 0x000fe40003f06270 */
[----:B------:R-:W-:Y:S05]  /*104d0*/  FMNMX3.FTZ R4, R4, R108, R109, !PT ;  /* 0x0000006c04047276 */ /* 0x000fea000781006d */
[----:B------:R-:W-:Y:S01]  /*104e0*/  SHFL.BFLY PT, R5, R41, 0x2, 0x1f ;  /* 0x0c401f0029057f89 */ /* 0x000fe200000e0000 */
[----:B------:R-:W-:Y:S02]  /*104f0*/  FMNMX3.FTZ R2, R15, R90, R91, !PT ;  /* 0x0000005a0f027276 */ /* 0x000fe4000781005b */
[----:B------:R-:W-:Y:S05]  /*10500*/  FSEL R124, R124, -INF , !P6 ;  /* 0xff8000007c7c7808 */ /* 0x000fea0007000000 */
[----:B------:R-:W-:Y:S01]  /*10510*/  LDSM.16.MT88.4 R48, [R189+0x4000] ;  /* 0x00400000bd30783b */ /* 0x000fe20000004200 */
[----:B------:R-:W-:Y:S02]  /*10520*/  FSEL R125, R125, -INF , !P0 ;  /* 0xff8000007d7d7808 */ /* 0x000fe40004000000 */
[----:B------:R-:W-:Y:S02]  /*10530*/  FMNMX3.FTZ R4, R4, R120, R121, !PT ;  /* 0x0000007804047276 */ /* 0x000fe40007810079 */
[----:B------:R-:W-:Y:S02]  /*10540*/  FMNMX3.FTZ R2, R2, R94, R95, !PT ;  /* 0x0000005e02027276 */ /* 0x000fe4000781005f */
[----:B------:R-:W-:Y:S02]  /*10550*/  FMNMX3.FTZ R4, R4, R124, R125, !PT ;  /* 0x0000007c04047276 */ /* 0x000fe4000781007d */
[----:B------:R-:W-:Y:S02]  /*10560*/  ISETP.GE.AND P0, PT, R0, R197, PT ;  /* 0x000000c50000720c */ /* 0x000fe40003f06270 */
[----:B------:R-:W-:Y:S01]  /*10570*/  ISETP.GT.AND P6, PT, R200, R0, PT ;  /* 0x00000000c800720c */ /* 0x000fe20003fc4270 */
[----:B------:R-:W-:Y:S01]  /*10580*/  SHFL.BFLY PT, R7, R4, 0x2, 0x1f ;  /* 0x0c401f0004077f89 */ /* 0x000fe200000e0000 */
[----:B------:R-:W-:Y:S02]  /*10590*/  FSEL R79, R44, -INF , !P5 ;  /* 0xff8000002c4f7808 */ /* 0x000fe40006800000 */
[----:B------:R-:W-:Y:S02]  /*105a0*/  FMNMX3.FTZ R0, R2, R106, R107, !PT ;  /* 0x0000006a02007276 */ /* 0x000fe4000781006b */
[----:B------:R-:W-:Y:S02]  /*105b0*/  FSEL R42, R126, -INF , !P1 ;  /* 0xff8000007e2a7808 */ /* 0x000fe40004800000 */
[----:B------:R-:W-:Y:S02]  /*105c0*/  FSEL R123, R123, -INF , !P3 ;  /* 0xff8000007b7b7808 */ /* 0x000fe40005800000 */
[----:B------:R-:W-:Y:S02]  /*105d0*/  FSEL R43, R127, -INF , !P6 ;  /* 0xff8000007f2b7808 */ /* 0x000fe40007000000 */
[----:B------:R-:W-:Y:S02]  /*105e0*/  FMNMX3.FTZ R0, R0, R110, R79, !PT ;  /* 0x0000006e00007276 */ /* 0x000fe4000781004f */
[----:B------:R-:W-:Y:S02]  /*105f0*/  FSEL R122, R122, -INF , !P4 ;  /* 0xff8000007a7a7808 */ /* 0x000fe40006000000 */
[----:B------:R-:W-:Y:S02]  /*10600*/  FSEL R42, R42, -INF , !P2 ;  /* 0xff8000002a2a7808 */ /* 0x000fe40005000000 */
[----:B------:R-:W-:Y:S02]  /*10610*/  FSEL R43, R43, -INF , !P0 ;  /* 0xff8000002b2b7808 */ /* 0x000fe40004000000 */
[----:B------:R-:W-:Y:S04]  /*10620*/  FMNMX3.FTZ R0, R0, R122, R123, !PT ;  /* 0x0000007a00007276 */ /* 0x000fe8000781007b */
[----:B------:R-:W-:Y:S05]  /*10630*/  FMNMX3.FTZ R0, R0, R42, R43, !PT ;  /* 0x0000002a00007276 */ /* 0x000fea000781002b */
        /* <DEDUP_REMOVED lines=8> */
[----:B------:R-:W4:Y:S01]  /*106c0*/  SHFL.BFLY PT, R5, R41, 0x1, 0x1f ;  /* 0x0c201f0029057f89 */ /* 0x000f2200000e0000 */
[----:B-1----:R-:W-:Y:S02]  /*106d0*/  FMNMX.FTZ R38, R0, R2, !PT ;  /* 0x0000000200267209 */ /* 0x002fe40007810000 */
[----:B--2---:R-:W-:Y:S03]  /*106e0*/  FMNMX.FTZ R40, R40, R6, !PT ;  /* 0x0000000628287209 */ /* 0x004fe60007810000 */
[C---:B------:R-:W-:Y:S01]  /*106f0*/  FMUL.FTZ R63, R38.reuse, UR4 ;  /* 0x00000004263f7c20 */ /* 0x040fe20008410000 */
[----:B------:R-:W-:Y:S02]  /*10700*/  FSETP.NEU.FTZ.AND P0, PT, R38, -INF , PT ;  /* 0xff8000002600780b */ /* 0x000fe40003f1d000 */
[C---:B------:R-:W-:Y:S01]  /*10710*/  FSETP.NEU.FTZ.AND P2, PT, R40.reuse, -INF , PT ;  /* 0xff8000002800780b */ /* 0x040fe20003f5d000 */
[----:B------:R-:W-:Y:S01]  /*10720*/  FMUL.FTZ R61, R40, UR4 ;  /* 0x00000004283d7c20 */ /* 0x000fe20008410000 */
[----:B---3--:R-:W-:Y:S02]  /*10730*/  FMNMX.FTZ R39, R4, R39, !PT ;  /* 0x0000002704277209 */ /* 0x008fe40007810000 */
[----:B----4-:R-:W-:Y:S02]  /*10740*/  FMNMX.FTZ R41, R41, R5, !PT ;  /* 0x0000000529297209 */ /* 0x010fe40007810000 */
[----:B------:R-:W-:Y:S01]  /*10750*/  FSEL R61, R61, RZ, P2 ;  /* 0x000000ff3d3d7208 */ /* 0x000fe20001000000 */
[C---:B------:R-:W-:Y:S01]  /*10760*/  FMUL.FTZ R62, R39.reuse, UR4 ;  /* 0x00000004273e7c20 */ /* 0x040fe20008410000 */
[----:B------:R-:W-:Y:S01]  /*10770*/  FSETP.NEU.FTZ.AND P1, PT, R39, -INF , PT ;  /* 0xff8000002700780b */ /* 0x000fe20003f3d000 */
[C---:B------:R-:W-:Y:S01]  /*10780*/  FMUL.FTZ R60, R41.reuse, UR4 ;  /* 0x00000004293c7c20 */ /* 0x040fe20008410000 */
[----:B------:R-:W-:Y:S01]  /*10790*/  FSETP.NEU.FTZ.AND P3, PT, R41, -INF , PT ;  /* 0xff8000002900780b */ /* 0x000fe20003f7d000 */
[--C-:B------:R-:W-:Y:S01]  /*107a0*/  FFMA.FTZ R4, R20, UR4, -R61.reuse ;  /* 0x0000000414047c23 */ /* 0x100fe2000801083d */
[----:B------:R-:W-:Y:S01]  /*107b0*/  FSEL R62, R62, RZ, P1 ;  /* 0x000000ff3e3e7208 */ /* 0x000fe20000800000 */
[----:B------:R-:W-:Y:S01]  /*107c0*/  FFMA.FTZ R0, R29, UR4, -R61 ;  /* 0x000000041d007c23 */ /* 0x000fe2000801083d */
[----:B------:R-:W-:Y:S01]  /*107d0*/  FSEL R60, R60, RZ, P3 ;  /* 0x000000ff3c3c7208 */ /* 0x000fe20001800000 */
[----:B------:R1:W-:Y:S01]  /*107e0*/  MUFU.EX2 R249, R4 ;  /* 0x0000000400f97308 */ /* 0x0003e20000000800 */
[----:B------:R-:W-:Y:S01]  /*107f0*/  FSEL R63, R63, RZ, P0 ;  /* 0x000000ff3f3f7208 */ /* 0x000fe20000000000 */
[----:B------:R-:W-:Y:S08]  /*10800*/  FFMA.FTZ R2, R24, UR4, -R62 ;  /* 0x0000000418027c23 */ /* 0x000ff0000801083e */
[----:B------:R2:W-:Y:S01]  /*10810*/  MUFU.EX2 R126, R0 ;  /* 0x00000000007e7308 */ /* 0x0005e20000000800 */
[--C-:B------:R-:W-:Y:S01]  /*10820*/  FFMA.FTZ R12, R53, UR4, -R60.reuse ;  /* 0x00000004350c7c23 */ /* 0x100fe2000801083c */
[--C-:B------:R-:W-:Y:S01]  /*10830*/  FFMA.FTZ R5, R18, UR4, -R60.reuse ;  /* 0x0000000412057c23 */ /* 0x100fe2000801083c */
[--C-:B------:R-:W-:Y:S07]  /*10840*/  FFMA.FTZ R6, R19, UR4, -R60.reuse ;  /* 0x0000000413067c23 */ /* 0x100fee000801083c */
[----:B------:R3:W-:Y:S01]  /*10850*/  MUFU.EX2 R242, R2 ;  /* 0x0000000200f27308 */ /* 0x0007e20000000800 */
[----:B------:R-:W-:Y:S09]  /*10860*/  FFMA.FTZ R79, R79, UR4, -R63 ;  /* 0x000000044f4f7c23 */ /* 0x000ff2000801083f */
[----:B------:R4:W-:Y:S01]  /*10870*/  MUFU.EX2 R244, R5 ;  /* 0x0000000500f47308 */ /* 0x0009e20000000800 */
[----:B-1----:R-:W-:Y:S09]  /*10880*/  FFMA.FTZ R4, R22, UR4, -R60 ;  /* 0x0000000416047c23 */ /* 0x002ff2000801083c */
[----:B------:R-:W-:Y:S01]  /*10890*/  MUFU.EX2 R10, R6 ;  /* 0x00000006000a7308 */ /* 0x000fe20000000800 */
[--C-:B--2---:R-:W-:Y:S01]  /*108a0*/  FFMA.FTZ R0, R28, UR4, -R62.reuse ;  /* 0x000000041c007c23 */ /* 0x104fe2000801083e */
[--C-:B------:R-:W-:Y:S08]  /*108b0*/  FFMA.FTZ R28, R59, UR4, -R61.reuse ;  /* 0x000000043b1c7c23 */ /* 0x100ff0000801083d */
[----:B------:R1:W-:Y:S01]  /*108c0*/  MUFU.EX2 R9, R4 ;  /* 0x0000000400097308 */ /* 0x0003e20000000800 */
[--C-:B---3--:R-:W-:Y:S09]  /*108d0*/  FFMA.FTZ R2, R31, UR4, -R62.reuse ;  /* 0x000000041f027c23 */ /* 0x108ff2000801083e */
[----:B------:R2:W3:Y:S01]  /*108e0*/  MUFU.EX2 R248, R0 ;  /* 0x0000000000f87308 */ /* 0x0004e20000000800 */
[--C-:B----4-:R-:W-:Y:S09]  /*108f0*/  FFMA.FTZ R5, R21, UR4, -R61.reuse ;  /* 0x0000000415057c23 */ /* 0x110ff2000801083d */
[----:B------:R4:W-:Y:S10]  /*10900*/  MUFU.EX2 R250, R2 ;  /* 0x0000000200fa7308 */ /* 0x0009f40000000800 */
[----:B------:R5:W5:Y:S01]  /*10910*/  MUFU.EX2 R251, R5 ;  /* 0x0000000500fb7308 */ /* 0x000b620000000800 */
[----:B-1----:R-:W-:Y:S09]  /*10920*/  FFMA.FTZ R4, R27, UR4, -R61 ;  /* 0x000000041b047c23 */ /* 0x002ff2000801083d */
[----:B------:R-:W-:Y:S01]  /*10930*/  MUFU.EX2 R241, R12 ;  /* 0x0000000c00f17308 */ /* 0x000fe20000000800 */
[----:B--2---:R-:W-:Y:S01]  /*10940*/  FFMA.FTZ R0, R32, UR4, -R62 ;  /* 0x0000000420007c23 */ /* 0x004fe2000801083e */
[----:B---3--:R-:W-:Y:S08]  /*10950*/  F2FP.BF16.F32.PACK_AB R32, R248, R242 ;  /* 0x000000f2f820723e */ /* 0x008ff000000010ff */
[----:B------:R1:W-:Y:S01]  /*10960*/  MUFU.EX2 R8, R4 ;  /* 0x0000000400087308 */ /* 0x0003e20000000800 */
[----:B----4-:R-:W-:Y:S09]  /*10970*/  FSEL R2, R41, RZ, P3 ;  /* 0x000000ff29027208 */ /* 0x010ff20001800000 */
[----:B------:R2:W3:Y:S01]  /*10980*/  MUFU.EX2 R252, R0 ;  /* 0x0000000000fc7308 */ /* 0x0004e20000000800 */
[----:B-----5:R-:W-:Y:S01]  /*10990*/  FFMA.FTZ R5, R23, UR4, -R60 ;  /* 0x0000000417057c23 */ /* 0x020fe2000801083c */
[----:B------:R-:W-:Y:S01]  /*109a0*/  FADD.FTZ R2, -R2, R3 ;  /* 0x0000000302027221 */ /* 0x000fe20000010100 */
[--C-:B------:R-:W-:Y:S01]  /*109b0*/  FFMA.FTZ R3, R36, UR4, -R63.reuse ;  /* 0x0000000424037c23 */ /* 0x100fe2000801083f */
[----:B------:R-:W4:Y:S06]  /*109c0*/  LDSM.16.MT88.4 R20, [R135+0x4000] ;  /* 0x004000008714783b */ /* 0x000f2c0000004200 */
[----:B------:R5:W-:Y:S01]  /*109d0*/  MUFU.EX2 R127, R5 ;  /* 0x00000005007f7308 */ /* 0x000be20000000800 */
[----:B------:R-:W-:Y:S01]  /*109e0*/  FMUL.FTZ R2, R2, UR4 ;  /* 0x0000000402027c20 */ /* 0x000fe20008410000 */
[----:B------:R-:W-:Y:S01]  /*109f0*/  F2FP.BF16.F32.PACK_AB R45, R251, R249 ;  /* 0x000000f9fb2d723e */ /* 0x000fe200000010ff */
[--C-:B-1----:R-:W-:Y:S07]  /*10a00*/  FFMA.FTZ R4, R30, UR4, -R63.reuse ;  /* 0x000000041e047c23 */ /* 0x102fee000801083f */
[----:B------:R-:W1:Y:S01]  /*10a10*/  MUFU.EX2 R36, R2 ;  /* 0x0000000200247308 */ /* 0x000e620000000800 */
[----:B--2---:R-:W-:Y:S09]  /*10a20*/  FSEL R0, R40, RZ, P2 ;  /* 0x000000ff28007208 */ /* 0x004ff20001000000 */
[----:B------:R2:W-:Y:S01]  /*10a30*/  MUFU.EX2 R243, R4 ;  /* 0x0000000400f37308 */ /* 0x0005e20000000800 */
[----:B---3--:R-:W-:Y:S01]  /*10a40*/  F2FP.BF16.F32.PACK_AB R34, R252, R250 ;  /* 0x000000fafc22723e */ /* 0x008fe200000010ff */
[----:B------:R-:W-:Y:S08]  /*10a50*/  FADD.FTZ R0, -R0, R132 ;  /* 0x0000008400007221 */ /* 0x000ff00000010100 */
[----:B------:R3:W-:Y:S01]  /*10a60*/  MUFU.EX2 R247, R3 ;  /* 0x0000000300f77308 */ /* 0x0007e20000000800 */
[----:B-----5:R-:W-:Y:S01]  /*10a70*/  FFMA.FTZ R5, R33, UR4, -R63 ;  /* 0x0000000421057c23 */ /* 0x020fe2000801083f */
[----:B------:R-:W-:Y:S01]  /*10a80*/  MOV R132, R10 ;  /* 0x0000000a00847202 */ /* 0x000fe20000000f00 */
[----:B------:R-:W-:Y:S07]  /*10a90*/  FMUL.FTZ R0, R0, UR4 ;  /* 0x0000000400007c20 */ /* 0x000fee0008410000 */
[----:B------:R5:W-:Y:S01]  /*10aa0*/  MUFU.EX2 R234, R28 ;  /* 0x0000001c00ea7308 */ /* 0x000be20000000800 */
[----:B-1----:R-:W-:Y:S01]  /*10ab0*/  FMUL.FTZ R16, R36, R148 ;  /* 0x0000009424107220 */ /* 0x002fe20000410000 */
[----:B------:R-:W-:Y:S01]  /*10ac0*/  F2FP.BF16.F32.PACK_AB R44, R132, R244 ;  /* 0x000000f4842c723e */ /* 0x000fe200000010ff */
[----:B------:R-:W-:Y:S07]  /*10ad0*/  FMUL.FTZ R17, R36, R149 ;  /* 0x0000009524117220 */ /* 0x000fee0000410000 */
[----:B------:R1:W4:Y:S01]  /*10ae0*/  MUFU.EX2 R245, R5 ;  /* 0x0000000500f57308 */ /* 0x0003220000000800 */
[----:B--2---:R-:W-:Y:S05]  /*10af0*/  FSEL R4, R39, RZ, P1 ;  /* 0x000000ff27047208 */ /* 0x004fea0000800000 */
[----:B------:R-:W-:Y:S01]  /*10b00*/  FADD.FTZ R2, -R4, R133 ;  /* 0x0000008504027221 */ /* 0x000fe20000010100 */
[----:B------:R-:W-:Y:S01]  /*10b10*/  FFMA.FTZ R4, R37, UR4, -R63 ;  /* 0x0000000425047c23 */ /* 0x000fe2000801083f */
[----:B---3--:R-:W-:Y:S02]  /*10b20*/  FSEL R3, R38, RZ, P0 ;  /* 0x000000ff26037208 */ /* 0x008fe40000000000 */
[----:B------:R2:W3:Y:S01]  /*10b30*/  MUFU.EX2 R37, R0 ;  /* 0x0000000000257308 */ /* 0x0004e20000000800 */
[----:B------:R-:W-:Y:S01]  /*10b40*/  FMUL.FTZ R2, R2, UR4 ;  /* 0x0000000402027c20 */ /* 0x000fe20008410000 */
[----:B------:R-:W-:Y:S01]  /*10b50*/  MOV R133, R9 ;  /* 0x0000000900857202 */ /* 0x000fe20000000f00 */
[--C-:B-----5:R-:W-:Y:S07]  /*10b60*/  FFMA.FTZ R28, R64, UR4, -R62.reuse ;  /* 0x00000004401c7c23 */ /* 0x120fee000801083e */
[----:B------:R5:W-:Y:S01]  /*10b70*/  MUFU.EX2 R246, R4 ;  /* 0x0000000400f67308 */ /* 0x000be20000000800 */
[----:B-1----:R-:W-:Y:S01]  /*10b80*/  FMUL.FTZ R5, R36, R137 ;  /* 0x0000008924057220 */ /* 0x002fe20000410000 */
[----:B------:R-:W-:Y:S01]  /*10b90*/  F2FP.BF16.F32.PACK_AB R46, R127, R133 ;  /* 0x000000857f2e723e */ /* 0x000fe200000010ff */
[----:B------:R-:W-:Y:S07]  /*10ba0*/  FFMA.FTZ R64, R173, UR4, -R62 ;  /* 0x00000004ad407c23 */ /* 0x000fee000801083e */
[----:B------:R-:W1:Y:S01]  /*10bb0*/  MUFU.EX2 R2, R2 ;  /* 0x0000000200027308 */ /* 0x000e620000000800 */
[----:B----4-:R-:W-:Y:S09]  /*10bc0*/  F2FP.BF16.F32.PACK_AB R33, R245, R243 ;  /* 0x000000f3f521723e */ /* 0x010ff200000010ff */
[----:B------:R-:W-:Y:S01]  /*10bd0*/  MUFU.EX2 R231, R28 ;  /* 0x0000001c00e77308 */ /* 0x000fe20000000800 */
[----:B--2---:R-:W-:Y:S01]  /*10be0*/  FADD.FTZ R0, -R3, R134 ;  /* 0x0000008603007221 */ /* 0x004fe20000010100 */
[--C-:B------:R-:W-:Y:S01]  /*10bf0*/  FFMA.FTZ R3, R52, UR4, -R60.reuse ;  /* 0x0000000434037c23 */ /* 0x100fe2000801083c */
[----:B------:R-:W-:Y:S01]  /*10c00*/  MOV R134, R8 ;  /* 0x0000000800867202 */ /* 0x000fe20000000f00 */
[C---:B---3--:R-:W-:Y:S01]  /*10c10*/  FMUL.FTZ R6, R37.reuse, R138 ;  /* 0x0000008a25067220 */ /* 0x048fe20000410000 */
[----:B------:R-:W-:Y:S05]  /*10c20*/  FMUL.FTZ R0, R0, UR4 ;  /* 0x0000000400007c20 */ /* 0x000fea0008410000 */
[----:B------:R2:W-:Y:S01]  /*10c30*/  MUFU.EX2 R240, R3 ;  /* 0x0000000300f07308 */ /* 0x0005e20000000800 */
[----:B------:R-:W-:Y:S01]  /*10c40*/  F2FP.BF16.F32.PACK_AB R47, R126, R134 ;  /* 0x000000867e2f723e */ /* 0x000fe200000010ff */
[----:B-----5:R-:W-:Y:S01]  /*10c50*/  FMUL.FTZ R4, R36, R136 ;  /* 0x0000008824047220 */ /* 0x020fe20000410000 */
[C---:B------:R-:W-:Y:S01]  /*10c60*/  FMUL.FTZ R7, R37.reuse, R139 ;  /* 0x0000008b25077220 */ /* 0x040fe20000410000 */
[----:B-1----:R-:W-:Y:S06]  /*10c70*/  FMUL.FTZ R12, R2, R144 ;  /* 0x00000090020c7220 */ /* 0x002fec0000410000 */
[----:B------:R-:W1:Y:S01]  /*10c80*/  MUFU.EX2 R0, R0 ;  /* 0x0000000000007308 */ /* 0x000e620000000800 */
[C---:B------:R-:W-:Y:S01]  /*10c90*/  FMUL.FTZ R18, R37.reuse, R150 ;  /* 0x0000009625127220 */ /* 0x040fe20000410000 */
[----:B------:R-:W-:Y:S01]  /*10ca0*/  FMUL.FTZ R19, R37, R151 ;  /* 0x0000009725137220 */ /* 0x000fe20000410000 */
[----:B------:R-:W-:Y:S01]  /*10cb0*/  F2FP.BF16.F32.PACK_AB R35, R246, R247 ;  /* 0x000000f7f623723e */ /* 0x000fe200000010ff */
[----:B------:R-:W-:Y:S01]  /*10cc0*/  FMUL.FTZ R8, R2, R140 ;  /* 0x0000008c02087220 */ /* 0x000fe20000410000 */
[-C--:B------:R-:W-:Y:S05]  /*10cd0*/  HMMA.16816.F32.BF16 R4, R44, R20.reuse, R4 ;  /* 0x000000142c04723c */ /* 0x080fea0000041804 */
[--C-:B--2---:R-:W-:Y:S01]  /*10ce0*/  FFMA.FTZ R3, R54, UR4, -R61.reuse ;  /* 0x0000000436037c23 */ /* 0x104fe2000801083d */
[C---:B------:R-:W-:Y:S01]  /*10cf0*/  FMUL.FTZ R9, R2.reuse, R141 ;  /* 0x0000008d02097220 */ /* 0x040fe20000410000 */
[C---:B------:R-:W-:Y:S01]  /*10d00*/  FMUL.FTZ R13, R2.reuse, R145 ;  /* 0x00000091020d7220 */ /* 0x040fe20000410000 */
[----:B------:R-:W-:Y:S01]  /*10d10*/  FMUL.FTZ R24, R2, R156 ;  /* 0x0000009c02187220 */ /* 0x000fe20000410000 */
[----:B------:R2:W-:Y:S01]  /*10d20*/  MUFU.EX2 R236, R3 ;  /* 0x0000000300ec7308 */ /* 0x0005e20000000800 */
[C---:B-1----:R-:W-:Y:S01]  /*10d30*/  FMUL.FTZ R10, R0.reuse, R142 ;  /* 0x0000008e000a7220 */ /* 0x042fe20000410000 */
[C---:B------:R-:W-:Y:S01]  /*10d40*/  FMUL.FTZ R11, R0.reuse, R143 ;  /* 0x0000008f000b7220 */ /* 0x040fe20000410000 */
[C---:B------:R-:W-:Y:S01]  /*10d50*/  FMUL.FTZ R30, R0.reuse, R162 ;  /* 0x000000a2001e7220 */ /* 0x040fe20000410000 */
[C---:B------:R-:W-:Y:S01]  /*10d60*/  FMUL.FTZ R14, R0.reuse, R146 ;  /* 0x00000092000e7220 */ /* 0x040fe20000410000 */
[----:B------:R-:W-:Y:S01]  /*10d70*/  FMUL.FTZ R15, R0, R147 ;  /* 0x00000093000f7220 */ /* 0x000fe20000410000 */
[----:B------:R-:W-:Y:S01]  /*10d80*/  FMUL.FTZ R25, R2, R157 ;  /* 0x0000009d02197220 */ /* 0x000fe20000410000 */
[C---:B------:R-:W-:Y:S01]  /*10d90*/  FMUL.FTZ R26, R0.reuse, R158 ;  /* 0x0000009e001a7220 */ /* 0x040fe20000410000 */
[----:B------:R-:W-:Y:S01]  /*10da0*/  FMUL.FTZ R27, R0, R159 ;  /* 0x0000009f001b7220 */ /* 0x000fe20000410000 */
[C---:B------:R-:W-:Y:S01]  /*10db0*/  HMMA.16816.F32.BF16 R8, R32.reuse, R20, R8 ;  /* 0x000000142008723c */ /* 0x040fe20000041808 */
[----:B------:R1:W-:Y:S03]  /*10dc0*/  MUFU.EX2 R159, R64 ;  /* 0x00000040009f7308 */ /* 0x0003e60000000800 */
[--C-:B------:R-:W-:Y:S01]  /*10dd0*/  FFMA.FTZ R20, R55, UR4, -R61.reuse ;  /* 0x0000000437147c23 */ /* 0x100fe2000801083d */
[----:B--2---:R-:W-:Y:S01]  /*10de0*/  FFMA.FTZ R3, R56, UR4, -R60 ;  /* 0x0000000438037c23 */ /* 0x004fe2000801083c */
[----:B------:R-:W2:Y:S01]  /*10df0*/  LDSM.16.MT88.4 R52, [R135+0x4400] ;  /* 0x004400008734783b */ /* 0x000ea20000004200 */
[----:B------:R-:W-:Y:S01]  /*10e00*/  FMUL.FTZ R21, R36, R153 ;  /* 0x0000009924157220 */ /* 0x000fe20000410000 */
[-C--:B------:R-:W-:Y:S03]  /*10e10*/  HMMA.16816.F32.BF16 R12, R32, R22.reuse, R12 ;  /* 0x00000016200c723c */ /* 0x080fe6000004180c */
[----:B------:R3:W-:Y:S01]  /*10e20*/  MUFU.EX2 R238, R3 ;  /* 0x0000000300ee7308 */ /* 0x0007e20000000800 */
[C---:B------:R-:W-:Y:S01]  /*10e30*/  FMUL.FTZ R28, R2.reuse, R160 ;  /* 0x000000a0021c7220 */ /* 0x040fe20000410000 */
[----:B------:R-:W-:Y:S08]  /*10e40*/  FMUL.FTZ R29, R2, R161 ;  /* 0x000000a1021d7220 */ /* 0x000ff00000410000 */
[----:B------:R4:W5:Y:S01]  /*10e50*/  MUFU.EX2 R237, R20 ;  /* 0x0000001400ed7308 */ /* 0x0009620000000800 */
[----:B------:R-:W-:Y:S01]  /*10e60*/  FMUL.FTZ R31, R0, R163 ;  /* 0x000000a3001f7220 */ /* 0x000fe20000410000 */
[----:B-1----:R-:W-:Y:S01]  /*10e70*/  FFMA.FTZ R64, R174, UR4, -R62 ;  /* 0x00000004ae407c23 */ /* 0x002fe2000801083e */
[C---:B------:R-:W-:Y:S04]  /*10e80*/  HMMA.16816.F32.BF16 R16, R44.reuse, R22, R16 ;  /* 0x000000162c10723c */ /* 0x040fe80000041810 */
[C---:B------:R-:W-:Y:S01]  /*10e90*/  FMUL.FTZ R22, R37.reuse, R154 ;  /* 0x0000009a25167220 */ /* 0x040fe20000410000 */
[----:B------:R-:W-:Y:S01]  /*10ea0*/  FMUL.FTZ R23, R37, R155 ;  /* 0x0000009b25177220 */ /* 0x000fe20000410000 */
[----:B------:R-:W-:Y:S01]  /*10eb0*/  MOV R174, R87 ;  /* 0x0000005700ae7202 */ /* 0x000fe20000000f00 */
[--C-:B---3--:R-:W-:Y:S01]  /*10ec0*/  FFMA.FTZ R3, R58, UR4, -R61.reuse ;  /* 0x000000043a037c23 */ /* 0x108fe2000801083d */
[--C-:B------:R-:W-:Y:S02]  /*10ed0*/  FFMA.FTZ R87, R128, UR4, -R60.reuse ;  /* 0x0000000480577c23 */ /* 0x100fe4000801083c */
[----:B------:R-:W-:Y:S01]  /*10ee0*/  ISETP.GT.AND P0, PT, R201, R174, PT ;  /* 0x000000aec900720c */ /* 0x000fe20003f04270 */
[----:B------:R1:W-:Y:S01]  /*10ef0*/  MUFU.EX2 R235, R3 ;  /* 0x0000000300eb7308 */ /* 0x0003e20000000800 */
[----:B----4-:R-:W-:Y:S01]  /*10f00*/  FFMA.FTZ R20, R57, UR4, -R60 ;  /* 0x0000000439147c23 */ /* 0x010fe2000801083c */
[----:B------:R-:W-:Y:S01]  /*10f10*/  IADD3 R201, PT, PT, R201, -0x1, RZ ;  /* 0xffffffffc9c97810 */ /* 0x000fe20007ffe0ff */
[----:B------:R-:W3:Y:S07]  /*10f20*/  LDSM.16.MT88.4 R56, [R189+0x4400] ;  /* 0x00440000bd38783b */ /* 0x000eee0000004200 */
[----:B------:R-:W-:Y:S10]  /*10f30*/  MUFU.EX2 R87, R87 ;  /* 0x0000005700577308 */ /* 0x000ff40000000800 */
[----:B------:R4:W2:Y:S01]  /*10f40*/  MUFU.EX2 R239, R20 ;  /* 0x0000001400ef7308 */ /* 0x0008a20000000800 */
[--C-:B-1----:R-:W-:Y:S01]  /*10f50*/  FFMA.FTZ R3, R65, UR4, -R62.reuse ;  /* 0x0000000441037c23 */ /* 0x102fe2000801083e */
[----:B------:R-:W-:Y:S08]  /*10f60*/  FFMA.FTZ R65, R170, UR4, -R61 ;  /* 0x00000004aa417c23 */ /* 0x000ff0000801083d */
[----:B------:R1:W-:Y:S10]  /*10f70*/  MUFU.EX2 R170, R64 ;  /* 0x0000004000aa7308 */ /* 0x0003f40000000800 */
[----:B------:R5:W-:Y:S01]  /*10f80*/  MUFU.EX2 R229, R3 ;  /* 0x0000000300e57308 */ /* 0x000be20000000800 */
[----:B----4-:R-:W-:Y:S09]  /*10f90*/  FMUL.FTZ R20, R36, R152 ;  /* 0x0000009824147220 */ /* 0x010ff20000410000 */
[----:B------:R4:W-:Y:S01]  /*10fa0*/  MUFU.EX2 R173, R65 ;  /* 0x0000004100ad7308 */ /* 0x0009e20000000800 */
[-C--:B------:R-:W-:Y:S03]  /*10fb0*/  HMMA.16816.F32.BF16 R20, R44, R48.reuse, R20 ;  /* 0x000000302c14723c */ /* 0x080fe60000041814 */
[--C-:B-1----:R-:W-:Y:S01]  /*10fc0*/  FFMA.FTZ R64, R208, UR4, -R62.reuse ;  /* 0x00000004d0407c23 */ /* 0x102fe2000801083e */
[--C-:B-----5:R-:W-:Y:S05]  /*10fd0*/  FFMA.FTZ R3, R67, UR4, -R62.reuse ;  /* 0x0000000443037c23 */ /* 0x120fea000801083e */
[----:B------:R-:W-:Y:S01]  /*10fe0*/  MUFU.EX2 R148, R64 ;  /* 0x0000004000947308 */ /* 0x000fe20000000800 */
[C---:B------:R-:W-:Y:S09]  /*10ff0*/  HMMA.16816.F32.BF16 R24, R32.reuse, R48, R24 ;  /* 0x000000302018723c */ /* 0x040ff20000041818 */
[----:B------:R1:W-:Y:S01]  /*11000*/  MUFU.EX2 R233, R3 ;  /* 0x0000000300e97308 */ /* 0x0003e20000000800 */
[----:B------:R-:W-:Y:S01]  /*11010*/  FFMA.FTZ R48, R66, UR4, -R62 ;  /* 0x0000000442307c23 */ /* 0x000fe2000801083e */
[----:B------:R-:W-:Y:S01]  /*11020*/  FFMA.FTZ R49, R68, UR4, -R63 ;  /* 0x0000000444317c23 */ /* 0x000fe2000801083f */
[----:B------:R-:W-:Y:S01]  /*11030*/  FFMA.FTZ R67, R97, UR4, -R60 ;  /* 0x0000000461437c23 */ /* 0x000fe2000801083c */
[--C-:B------:R-:W-:Y:S01]  /*11040*/  FFMA.FTZ R68, R102, UR4, -R61.reuse ;  /* 0x0000000466447c23 */ /* 0x100fe2000801083d */
[-C--:B------:R-:W-:Y:S05]  /*11050*/  HMMA.16816.F32.BF16 R28, R32, R50.reuse, R28 ;  /* 0x00000032201c723c */ /* 0x080fea000004181c */
[----:B------:R5:W3:Y:S01]  /*11060*/  MUFU.EX2 R232, R48 ;  /* 0x0000003000e87308 */ /* 0x000ae20000000800 */
[C---:B------:R-:W-:Y:S01]  /*11070*/  FMUL.FTZ R33, R36.reuse, R165 ;  /* 0x000000a524217220 */ /* 0x040fe20000410000 */
[C---:B------:R-:W-:Y:S01]  /*11080*/  FMUL.FTZ R34, R37.reuse, R166 ;  /* 0x000000a625227220 */ /* 0x040fe20000410000 */
[----:B------:R-:W-:Y:S01]  /*11090*/  FMUL.FTZ R32, R36, R164 ;  /* 0x000000a424207220 */ /* 0x000fe20000410000 */
[----:B------:R-:W-:Y:S06]  /*110a0*/  FMUL.FTZ R35, R37, R167 ;  /* 0x000000a725237220 */ /* 0x000fec0000410000 */
[----:B------:R-:W-:Y:S01]  /*110b0*/  MUFU.EX2 R220, R49 ;  /* 0x0000003100dc7308 */ /* 0x000fe20000000800 */
[----:B----4-:R-:W-:Y:S01]  /*110c0*/  FFMA.FTZ R65, R186, UR4, -R61 ;  /* 0x00000004ba417c23 */ /* 0x010fe2000801083d */
[----:B-1----:R-:W-:Y:S01]  /*110d0*/  FFMA.FTZ R3, R70, UR4, -R63 ;  /* 0x0000000446037c23 */ /* 0x002fe2000801083f */
[----:B------:R-:W-:Y:S01]  /*110e0*/  FFMA.FTZ R70, R103, UR4, -R61 ;  /* 0x0000000467467c23 */ /* 0x000fe2000801083d */
[----:B------:R-:W-:Y:S06]  /*110f0*/  FFMA.FTZ R64, R202, UR4, -R62 ;  /* 0x00000004ca407c23 */ /* 0x000fec000801083e */
[----:B------:R1:W-:Y:S01]  /*11100*/  MUFU.EX2 R163, R65 ;  /* 0x0000004100a37308 */ /* 0x0003e20000000800 */
[----:B------:R-:W-:Y:S09]  /*11110*/  HMMA.16816.F32.BF16 R32, R44, R50, R32 ;  /* 0x000000322c20723c */ /* 0x000ff20000041820 */
[----:B------:R4:W4:Y:S01]  /*11120*/  MUFU.EX2 R222, R3 ;  /* 0x0000000300de7308 */ /* 0x0009220000000800 */
[----:B-----5:R-:W-:Y:S01]  /*11130*/  FFMA.FTZ R48, R69, UR4, -R63 ;  /* 0x0000000445307c23 */ /* 0x020fe2000801083f */
[----:B------:R-:W-:Y:S01]  /*11140*/  F2FP.BF16.F32.PACK_AB R44, R241, R240 ;  /* 0x000000f0f12c723e */ /* 0x000fe200000010ff */
[--C-:B------:R-:W-:Y:S01]  /*11150*/  FFMA.FTZ R69, R100, UR4, -R60.reuse ;  /* 0x0000000464457c23 */ /* 0x100fe2000801083c */
[----:B------:R-:W-:Y:S06]  /*11160*/  F2FP.BF16.F32.PACK_AB R45, R237, R236 ;  /* 0x000000eced2d723e */ /* 0x000fec00000010ff */
[----:B------:R5:W-:Y:S01]  /*11170*/  MUFU.EX2 R225, R48 ;  /* 0x0000003000e17308 */ /* 0x000be20000000800 */
[----:B--2---:R-:W-:Y:S01]  /*11180*/  F2FP.BF16.F32.PACK_AB R46, R239, R238 ;  /* 0x000000eeef2e723e */ /* 0x004fe200000010ff */
[--C-:B------:R-:W-:Y:S01]  /*11190*/  FFMA.FTZ R66, R96, UR4, -R60.reuse ;  /* 0x0000000460427c23 */ /* 0x100fe2000801083c */
[----:B------:R-:W-:Y:S07]  /*111a0*/  F2FP.BF16.F32.PACK_AB R47, R234, R235 ;  /* 0x000000ebea2f723e */ /* 0x000fee00000010ff */
[----:B------:R-:W-:Y:S01]  /*111b0*/  MUFU.EX2 R70, R70 ;  /* 0x0000004600467308 */ /* 0x000fe20000000800 */
[----:B---3--:R-:W-:Y:S01]  /*111c0*/  F2FP.BF16.F32.PACK_AB R50, R233, R232 ;  /* 0x000000e8e932723e */ /* 0x008fe200000010ff */
[----:B-1----:R-:W-:Y:S01]  /*111d0*/  FFMA.FTZ R65, R83, UR4, -R61 ;  /* 0x0000000453417c23 */ /* 0x002fe2000801083d */
[--C-:B------:R-:W-:Y:S07]  /*111e0*/  FFMA.FTZ R83, R117, UR4, -R60.reuse ;  /* 0x0000000475537c23 */ /* 0x100fee000801083c */
[----:B------:R1:W-:Y:S01]  /*111f0*/  MUFU.EX2 R157, R64 ;  /* 0x00000040009d7308 */ /* 0x0003e20000000800 */
[----:B----4-:R-:W-:Y:S01]  /*11200*/  FFMA.FTZ R3, R71, UR4, -R63 ;  /* 0x0000000447037c23 */ /* 0x010fe2000801083f */
[-C--:B------:R-:W-:Y:S08]  /*11210*/  HMMA.16816.F32.BF16 R4, R44, R52.reuse, R4 ;  /* 0x000000342c04723c */ /* 0x080ff00000041804 */
[----:B------:R2:W-:Y:S01]  /*11220*/  MUFU.EX2 R147, R65 ;  /* 0x0000004100937308 */ /* 0x0005e20000000800 */
[----:B------:R-:W-:Y:S01]  /*11230*/  F2FP.BF16.F32.PACK_AB R49, R222, R220 ;  /* 0x000000dcde31723e */ /* 0x000fe200000010ff */
[----:B------:R-:W-:Y:S01]  /*11240*/  FFMA.FTZ R71, R101, UR4, -R60 ;  /* 0x0000000465477c23 */ /* 0x000fe2000801083c */
[----:B-----5:R-:W-:Y:S07]  /*11250*/  F2FP.BF16.F32.PACK_AB R48, R231, R229 ;  /* 0x000000e5e730723e */ /* 0x020fee00000010ff */
[----:B------:R3:W4:Y:S10]  /*11260*/  MUFU.EX2 R228, R3 ;  /* 0x0000000300e47308 */ /* 0x0007340000000800 */
[----:B------:R-:W-:Y:S01]  /*11270*/  MUFU.EX2 R71, R71 ;  /* 0x0000004700477308 */ /* 0x000fe20000000800 */
[----:B-1----:R-:W-:Y:S09]  /*11280*/  FFMA.FTZ R64, R215, UR4, -R62 ;  /* 0x00000004d7407c23 */ /* 0x002ff2000801083e */
[----:B------:R1:W-:Y:S01]  /*11290*/  MUFU.EX2 R103, R67 ;  /* 0x0000004300677308 */ /* 0x0003e20000000800 */
[--C-:B--2---:R-:W-:Y:S09]  /*112a0*/  FFMA.FTZ R65, R99, UR4, -R61.reuse ;  /* 0x0000000463417c23 */ /* 0x104ff2000801083d */
[----:B------:R-:W-:Y:S01]  /*112b0*/  MUFU.EX2 R83, R83 ;  /* 0x0000005300537308 */ /* 0x000fe20000000800 */
[--C-:B---3--:R-:W-:Y:S01]  /*112c0*/  FFMA.FTZ R3, R72, UR4, -R60.reuse ;  /* 0x0000000448037c23 */ /* 0x108fe2000801083c */
[----:B----4-:R-:W-:Y:S08]  /*112d0*/  F2FP.BF16.F32.PACK_AB R51, R228, R225 ;  /* 0x000000e1e433723e */ /* 0x010ff000000010ff */
[----:B------:R2:W-:Y:S01]  /*112e0*/  MUFU.EX2 R101, R65 ;  /* 0x0000004100657308 */ /* 0x0005e20000000800 */
[----:B------:R-:W-:Y:S09]  /*112f0*/  FFMA.FTZ R72, R114, UR4, -R61 ;  /* 0x0000000472487c23 */ /* 0x000ff2000801083d */
[----:B------:R3:W-:Y:S01]  /*11300*/  MUFU.EX2 R226, R3 ;  /* 0x0000000300e27308 */ /* 0x0007e20000000800 */
[C---:B------:R-:W-:Y:S09]  /*11310*/  HMMA.16816.F32.BF16 R8, R48.reuse, R52, R8 ;  /* 0x000000343008723c */ /* 0x040ff20000041808 */
[----:B------:R-:W-:Y:S01]  /*11320*/  MUFU.EX2 R72, R72 ;  /* 0x0000004800487308 */ /* 0x000fe20000000800 */
[--C-:B------:R-:W-:Y:S01]  /*11330*/  FFMA.FTZ R52, R73, UR4, -R60.reuse ;  /* 0x0000000449347c23 */ /* 0x100fe2000801083c */
[----:B------:R-:W-:Y:S01]  /*11340*/  FFMA.FTZ R53, R111, UR4, -R60 ;  /* 0x000000046f357c23 */ /* 0x000fe2000801083c */
[--C-:B-1----:R-:W-:Y:S01]  /*11350*/  FFMA.FTZ R67, R106, UR4, -R63.reuse ;  /* 0x000000046a437c23 */ /* 0x102fe2000801083f */
[----:B------:R-:W-:Y:S01]  /*11360*/  FFMA.FTZ R73, R107, UR4, -R63 ;  /* 0x000000046b497c23 */ /* 0x000fe2000801083f */
[-C--:B------:R-:W-:Y:S05]  /*11370*/  HMMA.16816.F32.BF16 R12, R48, R54.reuse, R12 ;  /* 0x00000036300c723c */ /* 0x080fea000004180c */
[----:B------:R1:W4:Y:S01]  /*11380*/  MUFU.EX2 R221, R52 ;  /* 0x0000003400dd7308 */ /* 0x0003220000000800 */
[--C-:B--2---:R-:W-:Y:S01]  /*11390*/  FFMA.FTZ R65, R105, UR4, -R62.reuse ;  /* 0x0000000469417c23 */ /* 0x104fe2000801083e */
[--C-:B---3--:R-:W-:Y:S08]  /*113a0*/  FFMA.FTZ R3, R171, UR4, -R61.reuse ;  /* 0x00000004ab037c23 */ /* 0x108ff0000801083d */
[----:B------:R-:W-:Y:S01]  /*113b0*/  MUFU.EX2 R230, R53 ;  /* 0x0000003500e67308 */ /* 0x000fe20000000800 */
[C---:B------:R-:W-:Y:S09]  /*113c0*/  HMMA.16816.F32.BF16 R16, R44.reuse, R54, R16 ;  /* 0x000000362c10723c */ /* 0x040ff20000041810 */
[----:B------:R2:W-:Y:S10]  /*113d0*/  MUFU.EX2 R223, R3 ;  /* 0x0000000300df7308 */ /* 0x0005f40000000800 */
[----:B------:R-:W-:Y:S01]  /*113e0*/  MUFU.EX2 R65, R65 ;  /* 0x0000004100417308 */ /* 0x000fe20000000800 */
[--C-:B-1----:R-:W-:Y:S01]  /*113f0*/  FFMA.FTZ R52, R74, UR4, -R61.reuse ;  /* 0x000000044a347c23 */ /* 0x102fe2000801083d */
[-C--:B------:R-:W-:Y:S08]  /*11400*/  HMMA.16816.F32.BF16 R20, R44, R56.reuse, R20 ;  /* 0x000000382c14723c */ /* 0x080ff00000041814 */
[----:B------:R-:W-:Y:S01]  /*11410*/  MUFU.EX2 R67, R67 ;  /* 0x0000004300437308 */ /* 0x000fe20000000800 */
[--C-:B------:R-:W-:Y:S09]  /*11420*/  FFMA.FTZ R74, R108, UR4, -R62.reuse ;  /* 0x000000046c4a7c23 */ /* 0x100ff2000801083e */
[----:B------:R1:W3:Y:S01]  /*11430*/  MUFU.EX2 R171, R52 ;  /* 0x0000003400ab7308 */ /* 0x0002e20000000800 */
[----:B--2---:R-:W-:Y:S01]  /*11440*/  FFMA.FTZ R3, R169, UR4, -R61 ;  /* 0x00000004a9037c23 */ /* 0x004fe2000801083d */
[C---:B------:R-:W-:Y:S08]  /*11450*/  HMMA.16816.F32.BF16 R24, R48.reuse, R56, R24 ;  /* 0x000000383018723c */ /* 0x040ff00000041818 */
[----:B------:R-:W-:Y:S01]  /*11460*/  MUFU.EX2 R74, R74 ;  /* 0x0000004a004a7308 */ /* 0x000fe20000000800 */
[----:B------:R-:W-:Y:S09]  /*11470*/  FFMA.FTZ R56, R175, UR4, -R62 ;  /* 0x00000004af387c23 */ /* 0x000ff2000801083e */
[----:B------:R2:W5:Y:S01]  /*11480*/  MUFU.EX2 R224, R3 ;  /* 0x0000000300e07308 */ /* 0x0005620000000800 */
[----:B------:R-:W-:Y:S01]  /*11490*/  MOV R175, R126 ;  /* 0x0000007e00af7202 */ /* 0x000fe20000000f00 */
[-C--:B------:R-:W-:Y:S08]  /*114a0*/  HMMA.16816.F32.BF16 R28, R48, R58.reuse, R28 ;  /* 0x0000003a301c723c */ /* 0x080ff0000004181c */
[----:B------:R-:W-:Y:S01]  /*114b0*/  MUFU.EX2 R73, R73 ;  /* 0x0000004900497308 */ /* 0x000fe20000000800 */
[----:B-1----:R-:W-:Y:S01]  /*114c0*/  FFMA.FTZ R52, R168, UR4, -R60 ;  /* 0x00000004a8347c23 */ /* 0x002fe2000801083c */
[--C-:B------:R-:W-:Y:S01]  /*114d0*/  FFMA.FTZ R48, R178, UR4, -R63.reuse ;  /* 0x00000004b2307c23 */ /* 0x100fe2000801083f */
[----:B------:R-:W-:Y:S07]  /*114e0*/  MOV R178, R133 ;  /* 0x0000008500b27202 */ /* 0x000fee0000000f00 */
[----:B------:R1:W1:Y:S01]  /*114f0*/  MUFU.EX2 R227, R52 ;  /* 0x0000003400e37308 */ /* 0x0002620000000800 */
[----:B------:R-:W-:Y:S09]  /*11500*/  HMMA.16816.F32.BF16 R32, R44, R58, R32 ;  /* 0x0000003a2c20723c */ /* 0x000ff20000041820 */
[----:B------:R-:W-:Y:S01]  /*11510*/  MUFU.EX2 R167, R48 ;  /* 0x0000003000a77308 */ /* 0x000fe20000000800 */
[--C-:B--2---:R-:W-:Y:S01]  /*11520*/  FFMA.FTZ R3, R172, UR4, -R62.reuse ;  /* 0x00000004ac037c23 */ /* 0x104fe2000801083e */
[----:B----4-:R-:W-:Y:S08]  /*11530*/  F2FP.BF16.F32.PACK_AB R44, R226, R221 ;  /* 0x000000dde22c723e */ /* 0x010ff000000010ff */
[----:B------:R2:W4:Y:S01]  /*11540*/  MUFU.EX2 R172, R56 ;  /* 0x0000003800ac7308 */ /* 0x0005220000000800 */
[----:B---3--:R-:W-:Y:S02]  /*11550*/  F2FP.BF16.F32.PACK_AB R45, R223, R171 ;  /* 0x000000abdf2d723e */ /* 0x008fe400000010ff */
[----:B-----5:R-:W-:Y:S07]  /*11560*/  F2FP.BF16.F32.PACK_AB R47, R173, R224 ;  /* 0x000000e0ad2f723e */ /* 0x020fee00000010ff */
[----:B------:R3:W5:Y:S01]  /*11570*/  MUFU.EX2 R169, R3 ;  /* 0x0000000300a97308 */ /* 0x0007620000000800 */
[----:B-1----:R-:W1:Y:S01]  /*11580*/  LDSM.16.MT88.4 R52, [R135+0x4800] ;  /* 0x004800008734783b */ /* 0x002e620000004200 */
[----:B------:R-:W-:Y:S08]  /*11590*/  F2FP.BF16.F32.PACK_AB R46, R230, R227 ;  /* 0x000000e3e62e723e */ /* 0x000ff000000010ff */
[----:B------:R5:W-:Y:S01]  /*115a0*/  MUFU.EX2 R133, R64 ;  /* 0x0000004000857308 */ /* 0x000be20000000800 */
[--C-:B--2---:R-:W-:Y:S01]  /*115b0*/  FFMA.FTZ R56, R177, UR4, -R63.reuse ;  /* 0x00000004b1387c23 */ /* 0x104fe2000801083f */
[----:B----4-:R-:W-:Y:S02]  /*115c0*/  F2FP.BF16.F32.PACK_AB R50, R172, R170 ;  /* 0x000000aaac32723e */ /* 0x010fe400000010ff */
[----:B------:R-:W-:Y:S01]  /*115d0*/  MOV R177, R134 ;  /* 0x0000008600b17202 */ /* 0x000fe20000000f00 */
[--C-:B---3--:R-:W-:Y:S05]  /*115e0*/  FFMA.FTZ R3, R176, UR4, -R63.reuse ;  /* 0x00000004b0037c23 */ /* 0x108fea000801083f */
[----:B------:R2:W-:Y:S01]  /*115f0*/  MUFU.EX2 R162, R56 ;  /* 0x0000003800a27308 */ /* 0x0005e20000000800 */
[----:B-----5:R-:W-:Y:S02]  /*11600*/  F2FP.BF16.F32.PACK_AB R48, R169, R159 ;  /* 0x0000009fa930723e */ /* 0x020fe400000010ff */
[----:B------:R-:W-:Y:S07]  /*11610*/  MOV R176, R127 ;  /* 0x0000007f00b07202 */ /* 0x000fee0000000f00 */
[----:B------:R3:W4:Y:S01]  /*11620*/  MUFU.EX2 R149, R3 ;  /* 0x0000000300957308 */ /* 0x0007220000000800 */
[--C-:B------:R-:W-:Y:S01]  /*11630*/  FFMA.FTZ R64, R76, UR4, -R62.reuse ;  /* 0x000000044c407c23 */ /* 0x100fe2000801083e */
[----:B------:R-:W-:Y:S08]  /*11640*/  FFMA.FTZ R76, R109, UR4, -R62 ;  /* 0x000000046d4c7c23 */ /* 0x000ff0000801083e */
[----:B------:R5:W-:Y:S10]  /*11650*/  MUFU.EX2 R142, R64 ;  /* 0x00000040008e7308 */ /* 0x000bf40000000800 */
[----:B------:R-:W-:Y:S01]  /*11660*/  MUFU.EX2 R76, R76 ;  /* 0x0000004c004c7308 */ /* 0x000fe20000000800 */
[----:B--2---:R-:W2:Y:S01]  /*11670*/  LDSM.16.MT88.4 R56, [R189+0x4800] ;  /* 0x00480000bd38783b */ /* 0x004ea20000004200 */
[--C-:B---3--:R-:W-:Y:S01]  /*11680*/  FFMA.FTZ R3, R179, UR4, -R63.reuse ;  /* 0x00000004b3037c23 */ /* 0x108fe2000801083f */
[----:B----4-:R-:W-:Y:S02]  /*11690*/  F2FP.BF16.F32.PACK_AB R49, R162, R149 ;  /* 0x00000095a231723e */ /* 0x010fe400000010ff */
[----:B------:R-:W-:Y:S05]  /*116a0*/  MOV R179, R132 ;  /* 0x0000008400b37202 */ /* 0x000fea0000000f00 */
[----:B------:R3:W4:Y:S01]  /*116b0*/  MUFU.EX2 R168, R3 ;  /* 0x0000000300a87308 */ /* 0x0007220000000800 */
[----:B-----5:R-:W-:Y:S01]  /*116c0*/  FFMA.FTZ R64, R84, UR4, -R60 ;  /* 0x0000000454407c23 */ /* 0x020fe2000801083c */
[----:B------:R-:W-:Y:S01]  /*116d0*/  FFMA.FTZ R84, R120, UR4, -R62 ;  /* 0x0000000478547c23 */ /* 0x000fe2000801083e */
[-C--:B-1----:R-:W-:Y:S07]  /*116e0*/  HMMA.16816.F32.BF16 R4, R44, R52.reuse, R4 ;  /* 0x000000342c04723c */ /* 0x082fee0000041804 */
[----:B------:R1:W-:Y:S10]  /*116f0*/  MUFU.EX2 R126, R64 ;  /* 0x00000040007e7308 */ /* 0x0003f40000000800 */
[----:B------:R-:W-:Y:S01]  /*11700*/  MUFU.EX2 R84, R84 ;  /* 0x0000005400547308 */ /* 0x000fe20000000800 */
[----:B---3--:R-:W-:Y:S01]  /*11710*/  FFMA.FTZ R3, R182, UR4, -R60 ;  /* 0x00000004b6037c23 */ /* 0x008fe2000801083c */
[----:B----4-:R-:W-:Y:S08]  /*11720*/  F2FP.BF16.F32.PACK_AB R51, R168, R167 ;  /* 0x000000a7a833723e */ /* 0x010ff000000010ff */
[----:B------:R3:W-:Y:S01]  /*11730*/  MUFU.EX2 R164, R3 ;  /* 0x0000000300a47308 */ /* 0x0007e20000000800 */
[----:B-1----:R-:W-:Y:S01]  /*11740*/  FFMA.FTZ R64, R88, UR4, -R62 ;  /* 0x0000000458407c23 */ /* 0x002fe2000801083e */
[----:B------:R-:W-:Y:S01]  /*11750*/  FFMA.FTZ R88, R122, UR4, -R63 ;  /* 0x000000047a587c23 */ /* 0x000fe2000801083f */
[C---:B------:R-:W-:Y:S04]  /*11760*/  HMMA.16816.F32.BF16 R8, R48.reuse, R52, R8 ;  /* 0x000000343008723c */ /* 0x040fe80000041808 */
[--C-:B------:R-:W-:Y:S01]  /*11770*/  FFMA.FTZ R52, R183, UR4, -R60.reuse ;  /* 0x00000004b7347c23 */ /* 0x100fe2000801083c */
[----:B------:R-:W-:Y:S01]  /*11780*/  FFMA.FTZ R53, R180, UR4, -R60 ;  /* 0x00000004b4357c23 */ /* 0x000fe2000801083c */
[----:B------:R-:W4:Y:S02]  /*11790*/  LDL.LU R183, [R1+0x24] ;  /* 0x0000240001b77983 */ /* 0x000f240000300800 */
[-C--:B------:R-:W-:Y:S01]  /*117a0*/  HMMA.16816.F32.BF16 R12, R48, R54.reuse, R12 ;  /* 0x00000036300c723c */ /* 0x080fe2000004180c */
[----:B------:R1:W5:Y:S01]  /*117b0*/  MUFU.EX2 R151, R52 ;  /* 0x0000003400977308 */ /* 0x0003620000000800 */
[----:B------:R-:W4:Y:S01]  /*117c0*/  LDL.LU R182, [R1+0x1c] ;  /* 0x00001c0001b67983 */ /* 0x000f220000300800 */
[--C-:B---3--:R-:W-:Y:S08]  /*117d0*/  FFMA.FTZ R3, R187, UR4, -R61.reuse ;  /* 0x00000004bb037c23 */ /* 0x108ff0000801083d */
[----:B------:R-:W-:Y:S01]  /*117e0*/  MUFU.EX2 R165, R53 ;  /* 0x0000003500a57308 */ /* 0x000fe20000000800 */
[C---:B------:R-:W-:Y:S09]  /*117f0*/  HMMA.16816.F32.BF16 R16, R44.reuse, R54, R16 ;  /* 0x000000362c10723c */ /* 0x040ff20000041810 */
[----:B------:R3:W-:Y:S01]  /*11800*/  MUFU.EX2 R160, R3 ;  /* 0x0000000300a07308 */ /* 0x0007e20000000800 */
[--C-:B-1----:R-:W-:Y:S01]  /*11810*/  FFMA.FTZ R52, R184, UR4, -R61.reuse ;  /* 0x00000004b8347c23 */ /* 0x102fe2000801083d */
[-C--:B--2---:R-:W-:Y:S01]  /*11820*/  HMMA.16816.F32.BF16 R20, R44, R56.reuse, R20 ;  /* 0x000000382c14723c */ /* 0x084fe20000041814 */
[----:B------:R-:W2:Y:S07]  /*11830*/  LDL.LU R184, [R1+0x20] ;  /* 0x0000200001b87983 */ /* 0x000eae0000300800 */
[----:B------:R1:W5:Y:S01]  /*11840*/  MUFU.EX2 R150, R52 ;  /* 0x0000003400967308 */ /* 0x0003620000000800 */
[----:B------:R-:W2:Y:S01]  /*11850*/  LDL.LU R187, [R1+0x18] ;  /* 0x0000180001bb7983 */ /* 0x000ea20000300800 */
[----:B---3--:R-:W-:Y:S01]  /*11860*/  FFMA.FTZ R3, R185, UR4, -R61 ;  /* 0x00000004b9037c23 */ /* 0x008fe2000801083d */
[C---:B------:R-:W-:Y:S07]  /*11870*/  HMMA.16816.F32.BF16 R24, R48.reuse, R56, R24 ;  /* 0x000000383018723c */ /* 0x040fee0000041818 */
[----:B------:R3:W5:Y:S01]  /*11880*/  MUFU.EX2 R161, R3 ;  /* 0x0000000300a17308 */ /* 0x0007620000000800 */
[----:B------:R-:W-:Y:S01]  /*11890*/  FFMA.FTZ R56, R203, UR4, -R62 ;  /* 0x00000004cb387c23 */ /* 0x000fe2000801083e */
[-C--:B------:R-:W-:Y:S08]  /*118a0*/  HMMA.16816.F32.BF16 R28, R48, R58.reuse, R28 ;  /* 0x0000003a301c723c */ /* 0x080ff0000004181c */
[----:B------:R5:W-:Y:S01]  /*118b0*/  MUFU.EX2 R158, R56 ;  /* 0x00000038009e7308 */ /* 0x000be20000000800 */
[----:B-1----:R-:W-:Y:S01]  /*118c0*/  FFMA.FTZ R52, R181, UR4, -R60 ;  /* 0x00000004b5347c23 */ /* 0x002fe2000801083c */
[--C-:B------:R-:W-:Y:S08]  /*118d0*/  FFMA.FTZ R48, R209, UR4, -R63.reuse ;  /* 0x00000004d1307c23 */ /* 0x100ff0000801083f */
[----:B------:R1:W1:Y:S01]  /*118e0*/  MUFU.EX2 R166, R52 ;  /* 0x0000003400a67308 */ /* 0x0002620000000800 */
[----:B------:R-:W-:Y:S09]  /*118f0*/  HMMA.16816.F32.BF16 R32, R44, R58, R32 ;  /* 0x0000003a2c20723c */ /* 0x000ff20000041820 */
[----:B------:R-:W-:Y:S01]  /*11900*/  MUFU.EX2 R152, R48 ;  /* 0x0000003000987308 */ /* 0x000fe20000000800 */
[----:B---3--:R-:W-:Y:S01]  /*11910*/  FFMA.FTZ R3, R207, UR4, -R62 ;  /* 0x00000004cf037c23 */ /* 0x008fe2000801083e */
[----:B-----5:R-:W-:Y:S01]  /*11920*/  F2FP.BF16.F32.PACK_AB R44, R164, R151 ;  /* 0x00000097a42c723e */ /* 0x020fe200000010ff */
[--C-:B------:R-:W-:Y:S07]  /*11930*/  FFMA.FTZ R56, R205, UR4, -R63.reuse ;  /* 0x00000004cd387c23 */ /* 0x100fee000801083f */
[----:B------:R3:W5:Y:S01]  /*11940*/  MUFU.EX2 R156, R3 ;  /* 0x00000003009c7308 */ /* 0x0007620000000800 */
[----:B------:R-:W-:Y:S02]  /*11950*/  F2FP.BF16.F32.PACK_AB R45, R160, R150 ;  /* 0x00000096a02d723e */ /* 0x000fe400000010ff */
[----:B------:R-:W-:Y:S07]  /*11960*/  F2FP.BF16.F32.PACK_AB R47, R163, R161 ;  /* 0x000000a1a32f723e */ /* 0x000fee00000010ff */
[----:B------:R5:W-:Y:S01]  /*11970*/  MUFU.EX2 R144, R56 ;  /* 0x0000003800907308 */ /* 0x000be20000000800 */
[----:B-1----:R-:W1:Y:S01]  /*11980*/  LDSM.16.MT88.4 R52, [R135+0x4c00] ;  /* 0x004c00008734783b */ /* 0x002e620000004200 */
[----:B------:R-:W-:Y:S02]  /*11990*/  F2FP.BF16.F32.PACK_AB R46, R165, R166 ;  /* 0x000000a6a52e723e */ /* 0x000fe400000010ff */
[----:B------:R-:W-:Y:S01]  /*119a0*/  F2FP.BF16.F32.PACK_AB R50, R158, R157 ;  /* 0x0000009d9e32723e */ /* 0x000fe200000010ff */
[--C-:B---3--:R-:W-:Y:S01]  /*119b0*/  FFMA.FTZ R3, R206, UR4, -R63.reuse ;  /* 0x00000004ce037c23 */ /* 0x108fe2000801083f */
[----:B-----5:R-:W-:Y:S04]  /*119c0*/  F2FP.BF16.F32.PACK_AB R48, R156, R148 ;  /* 0x000000949c30723e */ /* 0x020fe800000010ff */
[----:B------:R3:W5:Y:S01]  /*119d0*/  MUFU.EX2 R138, R3 ;  /* 0x00000003008a7308 */ /* 0x0007620000000800 */
[----:B------:R-:W1:Y:S01]  /*119e0*/  LDSM.16.MT88.4 R56, [R189+0x4c00] ;  /* 0x004c0000bd38783b */ /* 0x000e620000004200 */
[----:B---3--:R-:W-:Y:S01]  /*119f0*/  FFMA.FTZ R3, R204, UR4, -R63 ;  /* 0x00000004cc037c23 */ /* 0x008fe2000801083f */
[----:B-----5:R-:W-:Y:S07]  /*11a00*/  F2FP.BF16.F32.PACK_AB R49, R144, R138 ;  /* 0x0000008a9031723e */ /* 0x020fee00000010ff */
[----:B------:R3:W5:Y:S01]  /*11a10*/  MUFU.EX2 R155, R3 ;  /* 0x00000003009b7308 */ /* 0x0007620000000800 */
[-C--:B-1----:R-:W-:Y:S03]  /*11a20*/  HMMA.16816.F32.BF16 R4, R44, R52.reuse, R4 ;  /* 0x000000342c04723c */ /* 0x082fe60000041804 */
[--C-:B---3--:R-:W-:Y:S01]  /*11a30*/  FFMA.FTZ R3, R211, UR4, -R60.reuse ;  /* 0x00000004d3037c23 */ /* 0x108fe2000801083c */
[----:B-----5:R-:W-:Y:S05]  /*11a40*/  F2FP.BF16.F32.PACK_AB R51, R155, R152 ;  /* 0x000000989b33723e */ /* 0x020fea00000010ff */
[----:B------:R1:W-:Y:S02]  /*11a50*/  MUFU.EX2 R146, R3 ;  /* 0x0000000300927308 */ /* 0x0003e40000000800 */
[C---:B------:R-:W-:Y:S04]  /*11a60*/  HMMA.16816.F32.BF16 R8, R48.reuse, R52, R8 ;  /* 0x000000343008723c */ /* 0x040fe80000041808 */
[--C-:B------:R-:W-:Y:S01]  /*11a70*/  FFMA.FTZ R52, R212, UR4, -R60.reuse ;  /* 0x00000004d4347c23 */ /* 0x100fe2000801083c */
[--C-:B------:R-:W-:Y:S01]  /*11a80*/  FFMA.FTZ R53, R81, UR4, -R60.reuse ;  /* 0x0000000451357c23 */ /* 0x100fe2000801083c */
[----:B------:R-:W-:Y:S02]  /*11a90*/  FFMA.FTZ R81, R116, UR4, -R60 ;  /* 0x0000000474517c23 */ /* 0x000fe4000801083c */
[-C--:B------:R-:W-:Y:S01]  /*11aa0*/  HMMA.16816.F32.BF16 R12, R48, R54.reuse, R12 ;  /* 0x00000036300c723c */ /* 0x080fe2000004180c */
[----:B------:R3:W5:Y:S02]  /*11ab0*/  MUFU.EX2 R137, R52 ;  /* 0x0000003400897308 */ /* 0x0007640000000800 */
[--C-:B-1----:R-:W-:Y:S08]  /*11ac0*/  FFMA.FTZ R3, R213, UR4, -R61.reuse ;  /* 0x00000004d5037c23 */ /* 0x102ff0000801083d */
[----:B------:R-:W-:Y:S01]  /*11ad0*/  MUFU.EX2 R154, R53 ;  /* 0x00000035009a7308 */ /* 0x000fe20000000800 */
[C---:B------:R-:W-:Y:S09]  /*11ae0*/  HMMA.16816.F32.BF16 R16, R44.reuse, R54, R16 ;  /* 0x000000362c10723c */ /* 0x040ff20000041810 */
[----:B------:R1:W-:Y:S10]  /*11af0*/  MUFU.EX2 R139, R3 ;  /* 0x00000003008b7308 */ /* 0x0003f40000000800 */
[----:B------:R-:W-:Y:S01]  /*11b00*/  MUFU.EX2 R81, R81 ;  /* 0x0000005100517308 */ /* 0x000fe20000000800 */
[--C-:B---3--:R-:W-:Y:S01]  /*11b10*/  FFMA.FTZ R52, R210, UR4, -R61.reuse ;  /* 0x00000004d2347c23 */ /* 0x108fe2000801083d */
[-C--:B------:R-:W-:Y:S08]  /*11b20*/  HMMA.16816.F32.BF16 R20, R44, R56.reuse, R20 ;  /* 0x000000382c14723c */ /* 0x080ff00000041814 */
[----:B------:R3:W5:Y:S01]  /*11b30*/  MUFU.EX2 R136, R52 ;  /* 0x0000003400887308 */ /* 0x0007620000000800 */
[----:B-1----:R-:W-:Y:S01]  /*11b40*/  FFMA.FTZ R3, R82, UR4, -R61 ;  /* 0x0000000452037c23 */ /* 0x002fe2000801083d */
[C---:B------:R-:W-:Y:S08]  /*11b50*/  HMMA.16816.F32.BF16 R24, R48.reuse, R56, R24 ;  /* 0x000000383018723c */ /* 0x040ff00000041818 */
[----:B------:R1:W5:Y:S01]  /*11b60*/  MUFU.EX2 R145, R3 ;  /* 0x0000000300917308 */ /* 0x0003620000000800 */
[----:B------:R-:W-:Y:S01]  /*11b70*/  FFMA.FTZ R56, R77, UR4, -R62 ;  /* 0x000000044d387c23 */ /* 0x000fe2000801083e */
[----:B------:R-:W-:Y:S01]  /*11b80*/  FFMA.FTZ R77, R110, UR4, -R63 ;  /* 0x000000046e4d7c23 */ /* 0x000fe2000801083f */
[----:B------:R-:W-:Y:S01]  /*11b90*/  FFMA.FTZ R82, R119, UR4, -R61 ;  /* 0x0000000477527c23 */ /* 0x000fe2000801083d */
[-C--:B------:R-:W-:Y:S06]  /*11ba0*/  HMMA.16816.F32.BF16 R28, R48, R58.reuse, R28 ;  /* 0x0000003a301c723c */ /* 0x080fec000004181c */
[----:B------:R5:W5:Y:S01]  /*11bb0*/  MUFU.EX2 R143, R56 ;  /* 0x00000038008f7308 */ /* 0x000b620000000800 */
[----:B---3--:R-:W-:Y:S01]  /*11bc0*/  FFMA.FTZ R52, R80, UR4, -R60 ;  /* 0x0000000450347c23 */ /* 0x008fe2000801083c */
[----:B------:R-:W-:Y:S08]  /*11bd0*/  FFMA.FTZ R48, R218, UR4, -R63 ;  /* 0x00000004da307c23 */ /* 0x000ff0000801083f */
[----:B------:R-:W-:Y:S01]  /*11be0*/  MUFU.EX2 R77, R77 ;  /* 0x0000004d004d7308 */ /* 0x000fe20000000800 */
[----:B------:R-:W-:Y:S01]  /*11bf0*/  FFMA.FTZ R80, R118, UR4, -R61 ;  /* 0x0000000476507c23 */ /* 0x000fe2000801083d */
[----:B------:R-:W-:Y:S08]  /*11c00*/  HMMA.16816.F32.BF16 R32, R44, R58, R32 ;  /* 0x0000003a2c20723c */ /* 0x000ff00000041820 */
[----:B------:R3:W3:Y:S01]  /*11c10*/  MUFU.EX2 R153, R52 ;  /* 0x0000003400997308 */ /* 0x0006e20000000800 */
[----:B-1----:R-:W-:Y:S09]  /*11c20*/  FFMA.FTZ R3, R214, UR4, -R62 ;  /* 0x00000004d6037c23 */ /* 0x002ff2000801083e */
[----:B------:R-:W-:Y:S01]  /*11c30*/  MUFU.EX2 R140, R48 ;  /* 0x00000030008c7308 */ /* 0x000fe20000000800 */
[----:B-----5:R-:W-:Y:S01]  /*11c40*/  F2FP.BF16.F32.PACK_AB R44, R146, R137 ;  /* 0x00000089922c723e */ /* 0x020fe200000010ff */
[--C-:B------:R-:W-:Y:S01]  /*11c50*/  FFMA.FTZ R56, R75, UR4, -R63.reuse ;  /* 0x000000044b387c23 */ /* 0x100fe2000801083f */
[----:B------:R-:W-:Y:S07]  /*11c60*/  F2FP.BF16.F32.PACK_AB R45, R139, R136 ;  /* 0x000000888b2d723e */ /* 0x000fee00000010ff */
[----:B------:R1:W5:Y:S01]  /*11c70*/  MUFU.EX2 R134, R3 ;  /* 0x0000000300867308 */ /* 0x0003620000000800 */
[----:B------:R-:W-:Y:S01]  /*11c80*/  F2FP.BF16.F32.PACK_AB R47, R147, R145 ;  /* 0x00000091932f723e */ /* 0x000fe200000010ff */
[--C-:B------:R-:W-:Y:S01]  /*11c90*/  FFMA.FTZ R75, R112, UR4, -R60.reuse ;  /* 0x00000004704b7c23 */ /* 0x100fe2000801083c */
[----:B------:R-:W-:Y:S07]  /*11ca0*/  F2FP.BF16.F32.PACK_AB R50, R143, R142 ;  /* 0x0000008e8f32723e */ /* 0x000fee00000010ff */
[----:B------:R5:W-:Y:S01]  /*11cb0*/  MUFU.EX2 R132, R56 ;  /* 0x0000003800847308 */ /* 0x000be20000000800 */
[----:B---3--:R-:W3:Y:S01]  /*11cc0*/  LDSM.16.MT88.4 R52, [R135+0x5000] ;  /* 0x005000008734783b */ /* 0x008ee20000004200 */
[----:B------:R-:W-:Y:S08]  /*11cd0*/  F2FP.BF16.F32.PACK_AB R46, R154, R153 ;  /* 0x000000999a2e723e */ /* 0x000ff000000010ff */
[----:B------:R-:W-:Y:S10]  /*11ce0*/  MUFU.EX2 R75, R75 ;  /* 0x0000004b004b7308 */ /* 0x000ff40000000800 */
[----:B------:R4:W-:Y:S01]  /*11cf0*/  MUFU.EX2 R112, R66 ;  /* 0x0000004200707308 */ /* 0x0009e20000000800 */
[----:B-1----:R-:W-:Y:S01]  /*11d00*/  FFMA.FTZ R3, R217, UR4, -R63 ;  /* 0x00000004d9037c23 */ /* 0x002fe2000801083f */
[----:B-----5:R-:W-:Y:S08]  /*11d10*/  F2FP.BF16.F32.PACK_AB R48, R134, R133 ;  /* 0x000000858630723e */ /* 0x020ff000000010ff */
[----:B------:R-:W-:Y:S01]  /*11d20*/  MUFU.EX2 R82, R82 ;  /* 0x0000005200527308 */ /* 0x000fe20000000800 */
[----:B------:R-:W1:Y:S09]  /*11d30*/  LDSM.16.MT88.4 R56, [R189+0x5000] ;  /* 0x00500000bd38783b */ /* 0x000e720000004200 */
[----:B------:R5:W3:Y:S10]  /*11d40*/  MUFU.EX2 R127, R3 ;  /* 0x00000003007f7308 */ /* 0x000af40000000800 */
[----:B------:R-:W-:Y:S01]  /*11d50*/  MUFU.EX2 R80, R80 ;  /* 0x0000005000507308 */ /* 0x000fe20000000800 */
[----:B----4-:R-:W-:Y:S01]  /*11d60*/  FFMA.FTZ R66, R115, UR4, -R61 ;  /* 0x0000000473427c23 */ /* 0x010fe2000801083d */
[----:B-----5:R-:W-:Y:S01]  /*11d70*/  FFMA.FTZ R3, R78, UR4, -R63 ;  /* 0x000000044e037c23 */ /* 0x020fe2000801083f */
[----:B---3--:R-:W-:Y:S01]  /*11d80*/  F2FP.BF16.F32.PACK_AB R49, R132, R127 ;  /* 0x0000007f8431723e */ /* 0x008fe200000010ff */
[--C-:B------:R-:W-:Y:S06]  /*11d90*/  FFMA.FTZ R78, R113, UR4, -R60.reuse ;  /* 0x00000004714e7c23 */ /* 0x100fec000801083c */
[----:B------:R-:W3:Y:S10]  /*11da0*/  MUFU.EX2 R141, R3 ;  /* 0x00000003008d7308 */ /* 0x000ef40000000800 */
[----:B------:R-:W-:Y:S01]  /*11db0*/  MUFU.EX2 R78, R78 ;  /* 0x0000004e004e7308 */ /* 0x000fe20000000800 */
[-C--:B------:R-:W-:Y:S03]  /*11dc0*/  HMMA.16816.F32.BF16 R4, R44, R52.reuse, R4 ;  /* 0x000000342c04723c */ /* 0x080fe60000041804 */
[----:B---3--:R-:W-:Y:S01]  /*11dd0*/  F2FP.BF16.F32.PACK_AB R51, R141, R140 ;  /* 0x0000008c8d33723e */ /* 0x008fe200000010ff */
[--C-:B------:R-:W-:Y:S01]  /*11de0*/  FFMA.FTZ R3, R85, UR4, -R60.reuse ;  /* 0x0000000455037c23 */ /* 0x100fe2000801083c */
[----:B------:R-:W-:Y:S01]  /*11df0*/  FFMA.FTZ R60, R129, UR4, -R60 ;  /* 0x00000004813c7c23 */ /* 0x000fe2000801083c */
[--C-:B------:R-:W-:Y:S03]  /*11e00*/  FFMA.FTZ R85, R130, UR4, -R61.reuse ;  /* 0x0000000482557c23 */ /* 0x100fe6000801083d */
[----:B------:R3:W4:Y:S01]  /*11e10*/  MUFU.EX2 R116, R3 ;  /* 0x0000000300747308 */ /* 0x0007220000000800 */
[C---:B------:R-:W-:Y:S09]  /*11e20*/  HMMA.16816.F32.BF16 R8, R48.reuse, R52, R8 ;  /* 0x000000343008723c */ /* 0x040ff20000041808 */
[----:B------:R-:W-:Y:S01]  /*11e30*/  MUFU.EX2 R60, R60 ;  /* 0x0000003c003c7308 */ /* 0x000fe20000000800 */
[--C-:B------:R-:W-:Y:S01]  /*11e40*/  FFMA.FTZ R53, R86, UR4, -R61.reuse ;  /* 0x0000000456357c23 */ /* 0x100fe2000801083d */
[--C-:B------:R-:W-:Y:S08]  /*11e50*/  FFMA.FTZ R52, R219, UR4, -R61.reuse ;  /* 0x00000004db347c23 */ /* 0x100ff0000801083d */
[----:B------:R-:W-:Y:S01]  /*11e60*/  MUFU.EX2 R85, R85 ;  /* 0x0000005500557308 */ /* 0x000fe20000000800 */
[--C-:B------:R-:W-:Y:S01]  /*11e70*/  FFMA.FTZ R86, R121, UR4, -R62.reuse ;  /* 0x0000000479567c23 */ /* 0x100fe2000801083e */
[-C--:B------:R-:W-:Y:S08]  /*11e80*/  HMMA.16816.F32.BF16 R12, R48, R54.reuse, R12 ;  /* 0x00000036300c723c */ /* 0x080ff0000004180c */
[----:B------:R-:W-:Y:S01]  /*11e90*/  MUFU.EX2 R113, R53 ;  /* 0x0000003500717308 */ /* 0x000fe20000000800 */
[--C-:B---3--:R-:W-:Y:S01]  /*11ea0*/  FFMA.FTZ R3, R98, UR4, -R61.reuse ;  /* 0x0000000462037c23 */ /* 0x108fe2000801083d */
[----:B------:R-:W-:Y:S08]  /*11eb0*/  FFMA.FTZ R61, R131, UR4, -R61 ;  /* 0x00000004833d7c23 */ /* 0x000ff0000801083d */
[----:B------:R3:W5:Y:S01]  /*11ec0*/  MUFU.EX2 R111, R52 ;  /* 0x00000034006f7308 */ /* 0x0007620000000800 */
[C---:B------:R-:W-:Y:S09]  /*11ed0*/  HMMA.16816.F32.BF16 R16, R44.reuse, R54, R16 ;  /* 0x000000362c10723c */ /* 0x040ff20000041810 */
[----:B------:R2:W5:Y:S10]  /*11ee0*/  MUFU.EX2 R102, R3 ;  /* 0x0000000300667308 */ /* 0x0005740000000800 */
[----:B------:R-:W-:Y:S01]  /*11ef0*/  MUFU.EX2 R61, R61 ;  /* 0x0000003d003d7308 */ /* 0x000fe20000000800 */
[-C--:B-1----:R-:W-:Y:S09]  /*11f00*/  HMMA.16816.F32.BF16 R20, R44, R56.reuse, R20 ;  /* 0x000000382c14723c */ /* 0x082ff20000041814 */
[----:B------:R1:W-:Y:S01]  /*11f10*/  MUFU.EX2 R98, R64 ;  /* 0x0000004000627308 */ /* 0x0003e20000000800 */
[----:B---3--:R-:W3:Y:S09]  /*11f20*/  LDSM.16.MT88.4 R52, [R135+0x5400] ;  /* 0x005400008734783b */ /* 0x008ef20000004200 */
[----:B------:R-:W-:Y:S01]  /*11f30*/  MUFU.EX2 R86, R86 ;  /* 0x0000005600567308 */ /* 0x000fe20000000800 */
[C---:B------:R-:W-:Y:S04]  /*11f40*/  HMMA.16816.F32.BF16 R24, R48.reuse, R56, R24 ;  /* 0x000000383018723c */ /* 0x040fe80000041818 */
[--C-:B------:R-:W-:Y:S01]  /*11f50*/  FFMA.FTZ R56, R92, UR4, -R62.reuse ;  /* 0x000000045c387c23 */ /* 0x100fe2000801083e */
[--C-:B--2---:R-:W-:Y:S01]  /*11f60*/  FFMA.FTZ R3, R93, UR4, -R62.reuse ;  /* 0x000000045d037c23 */ /* 0x104fe2000801083e */
[--C-:B------:R-:W-:Y:S03]  /*11f70*/  FFMA.FTZ R57, R89, UR4, -R62.reuse ;  /* 0x0000000459397c23 */ /* 0x100fe6000801083e */
[----:B------:R-:W-:Y:S01]  /*11f80*/  MUFU.EX2 R92, R69 ;  /* 0x00000045005c7308 */ /* 0x000fe20000000800 */
[-C--:B------:R-:W-:Y:S09]  /*11f90*/  HMMA.16816.F32.BF16 R28, R48, R58.reuse, R28 ;  /* 0x0000003a301c723c */ /* 0x080ff2000004181c */
[----:B------:R2:W-:Y:S01]  /*11fa0*/  MUFU.EX2 R99, R56 ;  /* 0x0000003800637308 */ /* 0x0005e20000000800 */
[--C-:B------:R-:W-:Y:S01]  /*11fb0*/  FFMA.FTZ R49, R91, UR4, -R63.reuse ;  /* 0x000000045b317c23 */ /* 0x100fe2000801083f */
[--C-:B------:R-:W-:Y:S01]  /*11fc0*/  FFMA.FTZ R48, R94, UR4, -R63.reuse ;  /* 0x000000045e307c23 */ /* 0x100fe2000801083f */
[--C-:B-1----:R-:W-:Y:S07]  /*11fd0*/  FFMA.FTZ R64, R104, UR4, -R62.reuse ;  /* 0x0000000468407c23 */ /* 0x102fee000801083e */
[----:B------:R1:W3:Y:S01]  /*11fe0*/  MUFU.EX2 R100, R3 ;  /* 0x0000000300647308 */ /* 0x0002e20000000800 */
[----:B------:R-:W-:Y:S09]  /*11ff0*/  HMMA.16816.F32.BF16 R32, R44, R58, R32 ;  /* 0x0000003a2c20723c */ /* 0x000ff20000041820 */
[----:B------:R-:W3:Y:S01]  /*12000*/  MUFU.EX2 R97, R57 ;  /* 0x0000003900617308 */ /* 0x000ee20000000800 */
[----:B----4-:R-:W-:Y:S01]  /*12010*/  F2FP.BF16.F32.PACK_AB R44, R116, R126 ;  /* 0x0000007e742c723e */ /* 0x010fe200000010ff */
[--C-:B------:R-:W-:Y:S01]  /*12020*/  FFMA.FTZ R91, R42, UR4, -R63.reuse ;  /* 0x000000042a5b7c23 */ /* 0x100fe2000801083f */
[----:B-----5:R-:W-:Y:S07]  /*12030*/  F2FP.BF16.F32.PACK_AB R45, R111, R113 ;  /* 0x000000716f2d723e */ /* 0x020fee00000010ff */
[----:B------:R4:W-:Y:S01]  /*12040*/  MUFU.EX2 R94, R48 ;  /* 0x00000030005e7308 */ /* 0x0009e20000000800 */
[----:B------:R-:W-:Y:S01]  /*12050*/  F2FP.BF16.F32.PACK_AB R46, R103, R112 ;  /* 0x00000070672e723e */ /* 0x000fe200000010ff */
[--C-:B--2---:R-:W-:Y:S01]  /*12060*/  FFMA.FTZ R56, R90, UR4, -R63.reuse ;  /* 0x000000045a387c23 */ /* 0x104fe2000801083f */
[----:B------:R-:W-:Y:S07]  /*12070*/  F2FP.BF16.F32.PACK_AB R47, R101, R102 ;  /* 0x00000066652f723e */ /* 0x000fee00000010ff */
[----:B------:R-:W-:Y:S01]  /*12080*/  MUFU.EX2 R69, R68 ;  /* 0x0000004400457308 */ /* 0x000fe20000000800 */
[--C-:B------:R-:W-:Y:S01]  /*12090*/  FFMA.FTZ R89, R124, UR4, -R62.reuse ;  /* 0x000000047c597c23 */ /* 0x100fe2000801083e */
[--C-:B-1----:R-:W-:Y:S01]  /*120a0*/  FFMA.FTZ R3, R95, UR4, -R63.reuse ;  /* 0x000000045f037c23 */ /* 0x102fe2000801083f */
[----:B---3--:R-:W-:Y:S07]  /*120b0*/  F2FP.BF16.F32.PACK_AB R50, R100, R99 ;  /* 0x000000636432723e */ /* 0x008fee00000010ff */
[----:B------:R1:W-:Y:S01]  /*120c0*/  MUFU.EX2 R93, R56 ;  /* 0x00000038005d7308 */ /* 0x0003e20000000800 */
[----:B------:R-:W-:Y:S01]  /*120d0*/  FFMA.FTZ R62, R125, UR4, -R62 ;  /* 0x000000047d3e7c23 */ /* 0x000fe2000801083e */
[--C-:B------:R-:W-:Y:S01]  /*120e0*/  FFMA.FTZ R90, R123, UR4, -R63.reuse ;  /* 0x000000047b5a7c23 */ /* 0x100fe2000801083f */
[----:B------:R-:W-:Y:S07]  /*120f0*/  FFMA.FTZ R63, R43, UR4, -R63 ;  /* 0x000000042b3f7c23 */ /* 0x000fee000801083f */
[----:B------:R-:W2:Y:S01]  /*12100*/  MUFU.EX2 R95, R49 ;  /* 0x00000031005f7308 */ /* 0x000ea20000000800 */
[-C--:B------:R-:W-:Y:S09]  /*12110*/  HMMA.16816.F32.BF16 R4, R44, R52.reuse, R4 ;  /* 0x000000342c04723c */ /* 0x080ff20000041804 */
[----:B------:R-:W3:Y:S01]  /*12120*/  MUFU.EX2 R96, R3 ;  /* 0x0000000300607308 */ /* 0x000ee20000000800 */
[----:B----4-:R-:W-:Y:S09]  /*12130*/  F2FP.BF16.F32.PACK_AB R48, R97, R98 ;  /* 0x000000626130723e */ /* 0x010ff200000010ff */
[----:B------:R-:W-:Y:S01]  /*12140*/  MUFU.EX2 R68, R66 ;  /* 0x0000004200447308 */ /* 0x000fe20000000800 */
[----:B------:R-:W-:Y:S01]  /*12150*/  FFMA.FTZ R0, R0, R183, R243 ;  /* 0x000000b700007223 */ /* 0x000fe200000100f3 */
[----:B-1----:R-:W1:Y:S08]  /*12160*/  LDSM.16.MT88.4 R56, [R189+0x5400] ;  /* 0x00540000bd38783b */ /* 0x002e700000004200 */
[----:B------:R-:W-:Y:S01]  /*12170*/  MUFU.EX2 R62, R62 ;  /* 0x0000003e003e7308 */ /* 0x000fe20000000800 */
[----:B------:R-:W-:Y:S01]  /*12180*/  FADD.FTZ R0, R245, R0 ;  /* 0x00000000f5007221 */ /* 0x000fe20000010000 */
[----:B--2---:R-:W-:Y:S01]  /*12190*/  F2FP.BF16.F32.PACK_AB R49, R95, R93 ;  /* 0x0000005d5f31723e */ /* 0x004fe200000010ff */
[----:B------:R-:W-:Y:S07]  /*121a0*/  FFMA.FTZ R2, R2, R182, R242 ;  /* 0x000000b602027223 */ /* 0x000fee00000100f2 */
[----:B------:R-:W-:Y:S01]  /*121b0*/  MUFU.EX2 R63, R63 ;  /* 0x0000003f003f7308 */ /* 0x000fe20000000800 */
[----:B---3--:R-:W-:Y:S01]  /*121c0*/  F2FP.BF16.F32.PACK_AB R51, R96, R94 ;  /* 0x0000005e6033723e */ /* 0x008fe200000010ff */
[----:B------:R-:W-:Y:S08]  /*121d0*/  FADD.FTZ R2, R248, R2 ;  /* 0x00000002f8027221 */ /* 0x000ff00000010000 */
[----:B------:R-:W2:Y:S10]  /*121e0*/  MUFU.EX2 R66, R64 ;  /* 0x0000004000427308 */ /* 0x000eb40000000800 */
[----:B------:R-:W3:Y:S01]  /*121f0*/  MUFU.EX2 R64, R79 ;  /* 0x0000004f00407308 */ /* 0x000ee20000000800 */
[C---:B------:R-:W-:Y:S09]  /*12200*/  HMMA.16816.F32.BF16 R8, R48.reuse, R52, R8 ;  /* 0x000000343008723c */ /* 0x040ff20000041808 */
[----:B------:R-:W-:Y:S01]  /*12210*/  MUFU.EX2 R43, R88 ;  /* 0x00000058002b7308 */ /* 0x000fe20000000800 */
[----:B------:R-:W-:Y:S01]  /*12220*/  FFMA.FTZ R37, R37, R184, R249 ;  /* 0x000000b825257223 */ /* 0x000fe200000100f9 */
[----:B------:R-:W-:Y:S01]  /*12230*/  FFMA.FTZ R3, R36, R187, R244 ;  /* 0x000000bb24037223 */ /* 0x000fe200000100f4 */
[-C--:B------:R-:W-:Y:S03]  /*12240*/  HMMA.16816.F32.BF16 R12, R48, R54.reuse, R12 ;  /* 0x00000036300c723c */ /* 0x080fe6000004180c */
[----:B------:R-:W-:Y:S01]  /*12250*/  FADD.FTZ R36, R250, R2 ;  /* 0x00000002fa247221 */ /* 0x000fe20000010000 */
[----:B------:R-:W-:Y:S01]  /*12260*/  FADD.FTZ R2, R247, R0 ;  /* 0x00000000f7027221 */ /* 0x000fe20000010000 */
[----:B------:R-:W-:Y:S01]  /*12270*/  FADD.FTZ R3, R179, R3 ;  /* 0x00000003b3037221 */ /* 0x000fe20000010000 */
[----:B------:R-:W-:Y:S02]  /*12280*/  FADD.FTZ R37, R251, R37 ;  /* 0x00000025fb257221 */ /* 0x000fe40000010000 */
[C---:B------:R-:W-:Y:S01]  /*12290*/  HMMA.16816.F32.BF16 R16, R44.reuse, R54, R16 ;  /* 0x000000362c10723c */ /* 0x040fe20000041810 */
[----:B------:R-:W4:Y:S03]  /*122a0*/  LDSM.16.MT88.4 R52, [R135+0x5800] ;  /* 0x005800008734783b */ /* 0x000f260000004200 */
[----:B------:R-:W-:Y:S01]  /*122b0*/  FADD.FTZ R3, R178, R3 ;  /* 0x00000003b2037221 */ /* 0x000fe20000010000 */
[----:B------:R-:W-:Y:S01]  /*122c0*/  FADD.FTZ R37, R177, R37 ;  /* 0x00000025b1257221 */ /* 0x000fe20000010000 */
[----:B------:R-:W-:Y:S02]  /*122d0*/  FADD.FTZ R2, R246, R2 ;  /* 0x00000002f6027221 */ /* 0x000fe40000010000 */
        /* <DEDUP_REMOVED lines=15> */
[----:B--2---:R-:W-:Y:S01]  /*123d0*/  F2FP.BF16.F32.PACK_AB R48, R65, R66 ;  /* 0x000000424130723e */ /* 0x004fe200000010ff */
[----:B------:R-:W-:Y:S01]  /*123e0*/  FADD.FTZ R3, R231, R3 ;  /* 0x00000003e7037221 */ /* 0x000fe20000010000 */
[----:B------:R-:W-:Y:S01]  /*123f0*/  FADD.FTZ R36, R234, R36 ;  /* 0x00000024ea247221 */ /* 0x000fe20000010000 */
[----:B------:R-:W-:Y:S01]  /*12400*/  HMMA.16816.F32.BF16 R32, R44, R58, R32 ;  /* 0x0000003a2c20723c */ /* 0x000fe20000041820 */
[----:B------:R-:W1:Y:S03]  /*12410*/  LDSM.16.MT88.4 R56, [R189+0x5800] ;  /* 0x00580000bd38783b */ /* 0x000e660000004200 */
        /* <DEDUP_REMOVED lines=8> */
[----:B------:R-:W-:Y:S01]  /*124a0*/  FADD.FTZ R2, R171, R36 ;  /* 0x00000024ab027221 */ /* 0x000fe20000010000 */
[----:B------:R-:W-:Y:S01]  /*124b0*/  F2FP.BF16.F32.PACK_AB R50, R76, R74 ;  /* 0x0000004a4c32723e */ /* 0x000fe200000010ff */
[----:B------:R-:W-:Y:S01]  /*124c0*/  FADD.FTZ R42, R159, R3 ;  /* 0x000000039f2a7221 */ /* 0x000fe20000010000 */
[----:B------:R-:W-:Y:S01]  /*124d0*/  FADD.FTZ R36, R149, R0 ;  /* 0x0000000095247221 */ /* 0x000fe20000010000 */
[----:B------:R-:W-:Y:S01]  /*124e0*/  F2FP.BF16.F32.PACK_AB R49, R73, R67 ;  /* 0x000000434931723e */ /* 0x000fe200000010ff */
[-C--:B----4-:R-:W-:Y:S03]  /*124f0*/  HMMA.16816.F32.BF16 R4, R44, R52.reuse, R4 ;  /* 0x000000342c04723c */ /* 0x090fe60000041804 */
[----:B---3--:R-:W-:Y:S01]  /*12500*/  F2FP.BF16.F32.PACK_AB R51, R64, R77 ;  /* 0x0000004d4033723e */ /* 0x008fe200000010ff */
[----:B------:R-:W-:Y:S01]  /*12510*/  FADD.FTZ R37, R239, R37 ;  /* 0x00000025ef257221 */ /* 0x000fe20000010000 */
[----:B------:R-:W-:Y:S01]  /*12520*/  FADD.FTZ R2, R223, R2 ;  /* 0x00000002df027221 */ /* 0x000fe20000010000 */
[----:B------:R-:W-:Y:S01]  /*12530*/  FADD.FTZ R36, R162, R36 ;  /* 0x00000024a2247221 */ /* 0x000fe20000010000 */
[----:B------:R-:W-:Y:S01]  /*12540*/  FADD.FTZ R0, R169, R42 ;  /* 0x0000002aa9007221 */ /* 0x000fe20000010000 */
[----:B------:R-:W-:Y:S01]  /*12550*/  FADD.FTZ R37, R221, R37 ;  /* 0x00000025dd257221 */ /* 0x000fe20000010000 */
[----:B------:R-:W-:Y:S01]  /*12560*/  MUFU.EX2 R42, R91 ;  /* 0x0000005b002a7308 */ /* 0x000fe20000000800 */
[C---:B------:R-:W-:Y:S09]  /*12570*/  HMMA.16816.F32.BF16 R8, R48.reuse, R52, R8 ;  /* 0x000000343008723c */ /* 0x040ff20000041808 */
[----:B------:R-:W2:Y:S01]  /*12580*/  MUFU.EX2 R53, R89 ;  /* 0x0000005900357308 */ /* 0x000ea20000000800 */
[----:B------:R-:W-:Y:S01]  /*12590*/  FADD.FTZ R3, R226, R37 ;  /* 0x00000025e2037221 */ /* 0x000fe20000010000 */
[----:B------:R-:W-:Y:S01]  /*125a0*/  FADD.FTZ R37, R224, R2 ;  /* 0x00000002e0257221 */ /* 0x000fe20000010000 */
[----:B------:R-:W-:Y:S01]  /*125b0*/  FADD.FTZ R0, R170, R0 ;  /* 0x00000000aa007221 */ /* 0x000fe20000010000 */
[----:B------:R-:W-:Y:S01]  /*125c0*/  FADD.FTZ R2, R167, R36 ;  /* 0x00000024a7027221 */ /* 0x000fe20000010000 */
[-C--:B------:R-:W-:Y:S05]  /*125d0*/  HMMA.16816.F32.BF16 R12, R48, R54.reuse, R12 ;  /* 0x00000036300c723c */ /* 0x080fea000004180c */
[----:B------:R-:W3:Y:S01]  /*125e0*/  MUFU.EX2 R52, R90 ;  /* 0x0000005a00347308 */ /* 0x000ee20000000800 */
        /* <DEDUP_REMOVED lines=10> */
[-C--:B-1----:R-:W-:Y:S01]  /*12690*/  HMMA.16816.F32.BF16 R20, R44, R56.reuse, R20 ;  /* 0x000000382c14723c */ /* 0x082fe20000041814 */
[----:B------:R-:W1:Y:S02]  /*126a0*/  LDSM.16.MT88.4 R148, [R135+0x5c00] ;  /* 0x005c00008794783b */ /* 0x000e640000004200 */
[----:B------:R-:W-:Y:S01]  /*126b0*/  FADD.FTZ R0, R164, R3 ;  /* 0x00000003a4007221 */ /* 0x000fe20000010000 */
[----:B------:R-:W-:Y:S01]  /*126c0*/  F2FP.BF16.F32.PACK_AB R164, R83, R81 ;  /* 0x0000005153a4723e */ /* 0x000fe200000010ff */
[----:B------:R-:W-:Y:S01]  /*126d0*/  FADD.FTZ R3, R156, R37 ;  /* 0x000000259c037221 */ /* 0x000fe20000010000 */
[----:B------:R-:W-:Y:S01]  /*126e0*/  F2FP.BF16.F32.PACK_AB R167, R61, R85 ;  /* 0x000000553da7723e */ /* 0x000fe200000010ff */
        /* <DEDUP_REMOVED lines=10> */
[----:B------:R-:W-:Y:S01]  /*12790*/  F2FP.BF16.F32.PACK_AB R165, R82, R80 ;  /* 0x0000005052a5723e */ /* 0x000fe200000010ff */
[----:B------:R-:W-:Y:S01]  /*127a0*/  FADD.FTZ R0, R163, R2 ;  /* 0x00000002a3007221 */ /* 0x000fe20000010000 */
[----:B------:R-:W-:Y:S01]  /*127b0*/  HMMA.16816.F32.BF16 R32, R44, R58, R32 ;  /* 0x0000003a2c20723c */ /* 0x000fe20000041820 */
[----:B------:R-:W4:Y:S03]  /*127c0*/  LDSM.16.MT88.4 R44, [R189+0x5c00] ;  /* 0x005c0000bd2c783b */ /* 0x000f260000004200 */
[----:B------:R-:W-:Y:S01]  /*127d0*/  F2FP.BF16.F32.PACK_AB R166, R60, R87 ;  /* 0x000000573ca6723e */ /* 0x000fe200000010ff */
[----:B------:R-:W-:Y:S01]  /*127e0*/  FADD.FTZ R2, R158, R3 ;  /* 0x000000039e027221 */ /* 0x000fe20000010000 */
[----:B------:R-:W-:Y:S01]  /*127f0*/  FADD.FTZ R3, R136, R0 ;  /* 0x0000000088037221 */ /* 0x000fe20000010000 */
[----:B------:R-:W-:Y:S01]  /*12800*/  FADD.FTZ R36, R155, R36 ;  /* 0x000000249b247221 */ /* 0x000fe20000010000 */
[----:B------:R-:W-:Y:S01]  /*12810*/  FADD.FTZ R37, R146, R37 ;  /* 0x0000002592257221 */ /* 0x000fe20000010000 */
[----:B------:R-:W-:Y:S01]  /*12820*/  FADD.FTZ R0, R133, R2 ;  /* 0x0000000285007221 */ /* 0x000fe20000010000 */
[----:B------:R-:W-:Y:S01]  /*12830*/  FADD.FTZ R3, R139, R3 ;  /* 0x000000038b037221 */ /* 0x000fe20000010000 */
[----:B------:R-:W-:Y:S01]  /*12840*/  FADD.FTZ R36, R127, R36 ;  /* 0x000000247f247221 */ /* 0x000fe20000010000 */
[----:B------:R-:W-:Y:S01]  /*12850*/  F2FP.BF16.F32.PACK_AB R160, R86, R84 ;  /* 0x0000005456a0723e */ /* 0x000fe200000010ff */
[----:B------:R-:W-:Y:S01]  /*12860*/  FADD.FTZ R2, R134, R0 ;  /* 0x0000000086027221 */ /* 0x000fe20000010000 */
[----:B------:R-:W-:Y:S01]  /*12870*/  FADD.FTZ R3, R145, R3 ;  /* 0x0000000391037221 */ /* 0x000fe20000010000 */
[----:B------:R-:W-:Y:S01]  /*12880*/  FADD.FTZ R0, R132, R36 ;  /* 0x0000002484007221 */ /* 0x000fe20000010000 */
[----:B------:R-:W-:Y:S01]  /*12890*/  FADD.FTZ R36, R153, R37 ;  /* 0x0000002599247221 */ /* 0x000fe20000010000 */
[-C--:B-1----:R-:W-:Y:S05]  /*128a0*/  HMMA.16816.F32.BF16 R136, R164, R148.reuse, R4 ;  /* 0x00000094a488723c */ /* 0x082fea0000041804 */
        /* <DEDUP_REMOVED lines=14> */
[----:B--2---:R-:W-:Y:S01]  /*12990*/  F2FP.BF16.F32.PACK_AB R162, R62, R53 ;  /* 0x000000353ea2723e */ /* 0x004fe200000010ff */
[----:B------:R-:W-:Y:S01]  /*129a0*/  FADD.FTZ R2, R102, R2 ;  /* 0x0000000266027221 */ /* 0x000fe20000010000 */
[----:B---3--:R-:W-:Y:S01]  /*129b0*/  F2FP.BF16.F32.PACK_AB R161, R52, R43 ;  /* 0x0000002b34a1723e */ /* 0x008fe200000010ff */
[----:B------:R-:W-:Y:S01]  /*129c0*/  FADD.FTZ R0, R95, R4 ;  /* 0x000000045f007221 */ /* 0x000fe20000010000 */
[----:B------:R-:W-:Y:S01]  /*129d0*/  F2FP.BF16.F32.PACK_AB R163, R63, R42 ;  /* 0x0000002a3fa3723e */ /* 0x000fe200000010ff */
[----:B------:R-:W-:Y:S01]  /*129e0*/  FADD.FTZ R4, R99, R5 ;  /* 0x0000000563047221 */ /* 0x000fe20000010000 */
        /* <DEDUP_REMOVED lines=43> */
[----:B------:R-:W-:Y:S03]  /*12ca0*/  STL [R1+0x18], R4 ;  /* 0x0000180401007387 */ /* 0x000fe60000100800 */
[----:B------:R-:W-:Y:S01]  /*12cb0*/  FADD.FTZ R0, R63, R0 ;  /* 0x000000003f007221 */ /* 0x000fe20000010000 */
[----:B------:R1:W-:Y:S01]  /*12cc0*/  STL [R1+0x20], R3 ;  /* 0x0000200301007387 */ /* 0x0003e20000100800 */
[----:B------:R-:W-:Y:S02]  /*12cd0*/  MOV R134, R38 ;  /* 0x0000002600867202 */ /* 0x000fe40000000f00 */
[----:B------:R-:W-:Y:S01]  /*12ce0*/  MOV R133, R39 ;  /* 0x0000002700857202 */ /* 0x000fe20000000f00 */
[----:B------:R2:W-:Y:S01]  /*12cf0*/  STL [R1+0x1c], R2 ;  /* 0x00001c0201007387 */ /* 0x0005e20000100800 */
[----:B------:R-:W-:Y:S03]  /*12d00*/  MOV R132, R40 ;  /* 0x0000002800847202 */ /* 0x000fe60000000f00 */
[----:B------:R2:W-:Y:S01]  /*12d10*/  STL [R1+0x24], R0 ;  /* 0x0000240001007387 */ /* 0x0005e20000100800 */
[----:B-1----:R-:W-:Y:S01]  /*12d20*/  MOV R3, R41 ;  /* 0x0000002900037202 */ /* 0x002fe20000000f00 */
[----:B------:R-:W-:Y:S06]  /*12d30*/  @P0 BRA `(.L_x_203) ;  /* 0xffffffa8009c0947 */ /* 0x000fec000383ffff */
.L_x_202:
[----:B--2---:R-:W2:Y:S01]  /*12d40*/  LDL.LU R0, [R1+0x18] ;  /* 0x0000180001007983 */ /* 0x004ea20000300800 */
[----:B------:R-:W1:Y:S03]  /*12d50*/  LDC R14, c[0x0][0x434] ;  /* 0x00010d00ff0e7b82 */ /* 0x000e660000000800 */
[----:B------:R-:W3:Y:S04]  /*12d60*/  LDL.LU R8, [R1+0x20] ;  /* 0x0000200001087983 */ /* 0x000ee80000300800 */
[----:B------:R-:W4:Y:S01]  /*12d70*/  LDL.LU R7, [R1+0x1c] ;  /* 0x00001c0001077983 */ /* 0x000f220000300800 */
[----:B------:R-:W5:Y:S01]  /*12d80*/  S2R R10, SR_TID.X ;  /* 0x00000000000a7919 */ /* 0x000f620000002100 */
[----:B------:R-:W1:Y:S01]  /*12d90*/  S2R R37, SR_CTAID.Y ;  /* 0x0000000000257919 */ /* 0x000e620000002600 */
[----:B------:R-:W1:Y:S01]  /*12da0*/  S2R R36, SR_TID.X ;  /* 0x0000000000247919 */ /* 0x000e620000002100 */
[----:B------:R-:W5:Y:S01]  /*12db0*/  S2UR UR5, SR_CgaCtaId ;  /* 0x00000000000579c3 */ /* 0x000f620000008800 */
[----:B------:R-:W4:Y:S04]  /*12dc0*/  LDL.LU R6, [R1+0x24] ;  /* 0x0000240001067983 */ /* 0x000f280000300800 */
[----:B------:R-:W4:Y:S03]  /*12dd0*/  LDL.LU R9, [R1+0x28] ;  /* 0x0000280001097983 */ /* 0x000f260000300800 */
[----:B------:R-:W4:Y:S01]  /*12de0*/  LDC R27, c[0x0][0x434] ;  /* 0x00010d00ff1b7b82 */ /* 0x000f220000000800 */
[----:B------:R-:W-:-:S07]  /*12df0*/  UMOV UR4, 0x400 ;  /* 0x0000040000047882 */ /* 0x000fce0000000000 */
[----:B------:R-:W2:Y:S01]  /*12e00*/  LDC.U8 R34, c[0x0][0x548] ;  /* 0x00015200ff227b82 */ /* 0x000ea20000000000 */
[----:B-----5:R-:W-:Y:S01]  /*12e10*/  SHF.R.U32.HI R10, RZ, 0x2, R10 ;  /* 0x00000002ff0a7819 */ /* 0x020fe2000001160a */
[----:B------:R-:W-:-:S06]  /*12e20*/  ULEA UR5, UR5, UR4, 0x18 ;  /* 0x0000000405057291 */ /* 0x000fcc000f8ec0ff */
[----:B------:R-:W2:Y:S01]  /*12e30*/  S2UR UR4, SR_CTAID.Z ;  /* 0x00000000000479c3 */ /* 0x000ea20000002700 */
[----:B------:R-:W-:-:S04]  /*12e40*/  IADD3 R10, PT, PT, R10, 0x60, RZ ;  /* 0x000000600a0a7810 */ /* 0x000fc80007ffe0ff */
[----:B------:R-:W-:Y:S02]  /*12e50*/  ISETP.GE.AND P0, PT, R10, UR10, PT ;  /* 0x0000000a0a007c0c */ /* 0x000fe4000bf06270 */
[----:B-1----:R-:W-:Y:S02]  /*12e60*/  SHF.R.U32.HI R35, RZ, 0x2, R36 ;  /* 0x00000002ff237819 */ /* 0x002fe40000011624 */
[----:B------:R-:W-:-:S04]  /*12e70*/  SHF.L.U32 R12, R36, 0x3, RZ ;  /* 0x00000003240c7819 */ /* 0x000fc800000006ff */
[----:B------:R-:W-:Y:S01]  /*12e80*/  LOP3.LUT R12, R12, 0xc0, RZ, 0xc0, !PT ;  /* 0x000000c00c0c7812 */ /* 0x000fe200078ec0ff */
[----:B--2---:R-:W1:Y:S04]  /*12e90*/  SHFL.BFLY PT, R4, R0, 0x2, 0x1f ;  /* 0x0c401f0000047f89 */ /* 0x004e6800000e0000 */
[----:B---3--:R-:W2:Y:S04]  /*12ea0*/  SHFL.BFLY PT, R3, R8, 0x2, 0x1f ;  /* 0x0c401f0008037f89 */ /* 0x008ea800000e0000 */
[----:B----4-:R-:W3:Y:S04]  /*12eb0*/  SHFL.BFLY PT, R2, R7, 0x2, 0x1f ;  /* 0x0c401f0007027f89 */ /* 0x010ee800000e0000 */
[----:B------:R-:W4:Y:S01]  /*12ec0*/  SHFL.BFLY PT, R5, R6, 0x2, 0x1f ;  /* 0x0c401f0006057f89 */ /* 0x000f2200000e0000 */
[----:B-1----:R-:W-:Y:S01]  /*12ed0*/  FADD.FTZ R4, R4, R0 ;  /* 0x0000000004047221 */ /* 0x002fe20000010000 */
[----:B------:R-:W-:Y:S01]  /*12ee0*/  MOV R0, UR11 ;  /* 0x0000000b00007c02 */ /* 0x000fe20008000f00 */
[----:B--2---:R-:W-:-:S03]  /*12ef0*/  FADD.FTZ R3, R3, R8 ;  /* 0x0000000803037221 */ /* 0x004fc60000010000 */
[----:B------:R-:W-:Y:S01]  /*12f00*/  ISETP.NE.AND P3, PT, R0, -0x1, PT ;  /* 0xffffffff0000780c */ /* 0x000fe20003f65270 */
[----:B------:R-:W1:Y:S01]  /*12f10*/  SHFL.BFLY PT, R20, R4, 0x1, 0x1f ;  /* 0x0c201f0004147f89 */ /* 0x000e6200000e0000 */
[----:B------:R-:W2:Y:S01]  /*12f20*/  LDC.U8 R8, c[0x0][0x549] ;  /* 0x00015240ff087b82 */ /* 0x000ea20000000000 */
[----:B---3--:R-:W-:Y:S02]  /*12f30*/  FADD.FTZ R2, R2, R7 ;  /* 0x0000000702027221 */ /* 0x008fe40000010000 */
[----:B------:R-:W3:Y:S04]  /*12f40*/  SHFL.BFLY PT, R21, R3, 0x1, 0x1f ;  /* 0x0c201f0003157f89 */ /* 0x000ee800000e0000 */
[----:B------:R-:W5:Y:S04]  /*12f50*/  SHFL.BFLY PT, R22, R2, 0x1, 0x1f ;  /* 0x0c201f0002167f89 */ /* 0x000f6800000e0000 */
[----:B------:R-:W5:Y:S01]  /*12f60*/  @P3 LDC.64 R10, c[0x0][0x408] ;  /* 0x00010200ff0a3b82 */ /* 0x000f620000000a00 */
[----:B----4-:R-:W-:-:S07]  /*12f70*/  FADD.FTZ R0, R5, R6 ;  /* 0x0000000605007221 */ /* 0x010fce0000010000 */
[----:B------:R-:W4:Y:S01]  /*12f80*/  @!P3 LDC.64 R6, c[0x0][0x400] ;  /* 0x00010000ff06bb82 */ /* 0x000f220000000a00 */
[----:B------:R-:W4:Y:S01]  /*12f90*/  SHFL.BFLY PT, R24, R0, 0x1, 0x1f ;  /* 0x0c201f0000187f89 */ /* 0x000f2200000e0000 */
[----:B-1----:R-:W-:Y:S01]  /*12fa0*/  FADD.FTZ R20, R4, R20 ;  /* 0x0000001404147221 */ /* 0x002fe20000010000 */
[----:B--2---:R-:W-:Y:S02]  /*12fb0*/  ISETP.NE.AND P4, PT, R8, RZ, PT ;  /* 0x000000ff0800720c */ /* 0x004fe40003f85270 */
[----:B------:R-:W-:Y:S01]  /*12fc0*/  SHF.L.U32 R4, R36, 0x4, RZ ;  /* 0x0000000424047819 */ /* 0x000fe200000006ff */
[----:B---3--:R-:W-:Y:S01]  /*12fd0*/  FADD.FTZ R21, R3, R21 ;  /* 0x0000001503157221 */ /* 0x008fe20000010000 */
[----:B------:R-:W-:Y:S01]  /*12fe0*/  MOV R3, UR11 ;  /* 0x0000000b00037c02 */ /* 0x000fe20008000f00 */
[----:B------:R-:W1:Y:S01]  /*12ff0*/  MUFU.RCP R5, R20 ;  /* 0x0000001400057308 */ /* 0x000e620000001000 */
[----:B------:R-:W-:Y:S01]  /*13000*/  LOP3.LUT R4, R9, 0x3e00, R4, 0xf8, !PT ;  /* 0x00003e0009047812 */ /* 0x000fe200078ef804 */
[----:B-----5:R-:W-:Y:S01]  /*13010*/  FADD.FTZ R22, R2, R22 ;  /* 0x0000001602167221 */ /* 0x020fe20000010000 */
[----:B------:R-:W-:-:S02]  /*13020*/  ISETP.NE.AND P5, PT, R3, -0x1, PT ;  /* 0xffffffff0300780c */ /* 0x000fc40003fa5270 */
[----:B------:R-:W-:Y:S01]  /*13030*/  SHF.L.U32 R9, R35, 0x5, RZ ;  /* 0x0000000523097819 */ /* 0x000fe200000006ff */
[----:B------:R-:W-:Y:S01]  /*13040*/  @P3 IMAD.WIDE.U32 R28, R10, UR11, RZ ;  /* 0x0000000b0a1c3c25 */ /* 0x000fe2000f8e00ff */
[----:B------:R-:W-:Y:S01]  /*13050*/  FSETP.NE.FTZ.AND P2, PT, R20, RZ, PT ;  /* 0x000000ff1400720b */ /* 0x000fe20003f55000 */
[----:B------:R-:W2:Y:S01]  /*13060*/  MUFU.RCP R8, R21 ;  /* 0x0000001500087308 */ /* 0x000ea20000001000 */
[----:B------:R-:W3:Y:S01]  /*13070*/  @P4 LDC R19, c[0x0][0x430] ;  /* 0x00010c00ff134b82 */ /* 0x000ee20000000800 */
[----:B------:R-:W-:Y:S02]  /*13080*/  LOP3.LUT R4, R4, 0x20, R9, 0xf8, !PT ;  /* 0x0000002004047812 */ /* 0x000fe400078ef809 */
[----:B------:R-:W-:Y:S01]  /*13090*/  LOP3.LUT R3, R12, 0x18, R36, 0xf8, !PT ;  /* 0x000000180c037812 */ /* 0x000fe200078ef824 */
[----:B----4-:R-:W-:Y:S01]  /*130a0*/  @!P3 IMAD.WIDE.U32 R30, R37, R6, RZ ;  /* 0x00000006251eb225 */ /* 0x010fe200078e00ff */
[----:B------:R-:W-:-:S03]  /*130b0*/  FSETP.NE.FTZ.AND P1, PT, R21, RZ, PT ;  /* 0x000000ff1500720b */ /* 0x000fc60003f35000 */
[----:B------:R-:W-:Y:S01]  /*130c0*/  FADD.FTZ R24, R0, R24 ;  /* 0x0000001800187221 */ /* 0x000fe20000010000 */
[----:B------:R-:W-:Y:S01]  /*130d0*/  LOP3.LUT R6, R4, R3, RZ, 0xfc, !PT ;  /* 0x0000000304067212 */ /* 0x000fe200078efcff */
[----:B------:R-:W-:Y:S01]  /*130e0*/  @!P3 IMAD R32, R37, R7, R31 ;  /* 0x000000072520b224 */ /* 0x000fe200078e021f */
[----:B-1----:R-:W-:Y:S01]  /*130f0*/  FSEL R0, R5, 1, P2 ;  /* 0x3f80000005007808 */ /* 0x002fe20001000000 */
[----:B------:R-:W1:Y:S01]  /*13100*/  @P4 LDC R7, c[0x0][0x430] ;  /* 0x00010c00ff074b82 */ /* 0x000e620000000800 */
[----:B------:R-:W-:Y:S01]  /*13110*/  @!P5 IMAD R2, R37, R14, RZ ;  /* 0x0000000e2502d224 */ /* 0x000fe200078e02ff */
[----:B------:R4:W1:Y:S01]  /*13120*/  MUFU.RCP R4, R22 ;  /* 0x0000001600047308 */ /* 0x0008620000001000 */
[----:B------:R-:W-:Y:S02]  /*13130*/  @P3 IMAD R32, R11, UR11, R29 ;  /* 0x0000000b0b203c24 */ /* 0x000fe4000f8e021d */
[C---:B------:R-:W-:Y:S01]  /*13140*/  FMUL.FTZ R136, R0.reuse, R136 ;  /* 0x0000008800887220 */ /* 0x040fe20000410000 */
[----:B------:R-:W-:Y:S01]  /*13150*/  FMUL.FTZ R5, R0, R137 ;  /* 0x0000008900057220 */ /* 0x000fe20000410000 */
[----:B------:R-:W-:Y:S01]  /*13160*/  @!P5 R2UR UR11, R2 ;  /* 0x00000000020bd2ca */ /* 0x000fe200000e0000 */
[C---:B------:R-:W-:Y:S01]  /*13170*/  FMUL.FTZ R148, R0.reuse, R148 ;  /* 0x0000009400947220 */ /* 0x040fe20000410000 */
[C---:B------:R-:W-:Y:S01]  /*13180*/  FMUL.FTZ R149, R0.reuse, R149 ;  /* 0x0000009500957220 */ /* 0x040fe20000410000 */
[C---:B------:R-:W-:Y:S01]  /*13190*/  FMUL.FTZ R152, R0.reuse, R152 ;  /* 0x0000009800987220 */ /* 0x040fe20000410000 */
[C---:B------:R-:W-:Y:S01]  /*131a0*/  FMUL.FTZ R13, R0.reuse, R153 ;  /* 0x00000099000d7220 */ /* 0x040fe20000410000 */
[C---:B------:R-:W-:Y:S01]  /*131b0*/  FMUL.FTZ R164, R0.reuse, R164 ;  /* 0x000000a400a47220 */ /* 0x040fe20000410000 */
[----:B------:R-:W-:Y:S01]  /*131c0*/  FMUL.FTZ R10, R0, R165 ;  /* 0x000000a5000a7220 */ /* 0x000fe20000410000 */
[----:B--2---:R-:W-:Y:S01]  /*131d0*/  FSEL R3, R8, 1, P1 ;  /* 0x3f80000008037808 */ /* 0x004fe20000800000 */
[----:B------:R4:W2:Y:S01]  /*131e0*/  MUFU.RCP R0, R24 ;  /* 0x0000001800007308 */ /* 0x0008a20000001000 */
[----:B------:R-:W-:-:S02]  /*131f0*/  LEA R11, R6, UR5, 0x1 ;  /* 0x00000005060b7c11 */ /* 0x000fc4000f8e08ff */
[----:B------:R-:W-:Y:S01]  /*13200*/  FSETP.NE.FTZ.AND P6, PT, R22, RZ, PT ;  /* 0x000000ff1600720b */ /* 0x000fe20003fd5000 */
[C---:B------:R-:W-:Y:S01]  /*13210*/  FMUL.FTZ R138, R3.reuse, R138 ;  /* 0x0000008a038a7220 */ /* 0x040fe20000410000 */
[----:B------:R-:W-:Y:S01]  /*13220*/  MOV R33, UR11 ;  /* 0x0000000b00217c02 */ /* 0x000fe20008000f00 */
[C---:B------:R-:W-:Y:S01]  /*13230*/  FMUL.FTZ R139, R3.reuse, R139 ;  /* 0x0000008b038b7220 */ /* 0x040fe20000410000 */
[C---:B------:R-:W-:Y:S01]  /*13240*/  FMUL.FTZ R150, R3.reuse, R150 ;  /* 0x0000009603967220 */ /* 0x040fe20000410000 */
[----:B------:R-:W-:Y:S01]  /*13250*/  FMUL.FTZ R151, R3, R151 ;  /* 0x0000009703977220 */ /* 0x000fe20000410000 */
[----:B------:R-:W-:Y:S01]  /*13260*/  @P4 MOV R23, 0x1 ;  /* 0x0000000100174802 */ /* 0x000fe20000000f00 */
[----:B-1----:R-:W-:Y:S01]  /*13270*/  @P4 IMAD R27, R7, R14, RZ ;  /* 0x0000000e071b4224 */ /* 0x002fe200078e02ff */
[----:B--234-:R-:W-:Y:S06]  /*13280*/  @P4 BRA `(.L_x_206) ;  /* 0x0000000000204947 */ /* 0x01cfec0003800000 */
[----:B------:R-:W-:Y:S01]  /*13290*/  ISETP.NE.AND P5, PT, R34, RZ, PT ;  /* 0x000000ff2200720c */ /* 0x000fe20003fa5270 */
[----:B------:R-:W1:-:S12]  /*132a0*/  LDC R2, c[0x0][0x3e0] ;  /* 0x0000f800ff027b82 */ /* 0x000e580000000800 */
[----:B------:R-:W1:Y:S01]  /*132b0*/  @P5 LDC R23, c[0x0][0x454] ;  /* 0x00011500ff175b82 */ /* 0x000e620000000800 */
[----:B------:R-:W-:Y:S02]  /*132c0*/  @P5 MOV R19, 0x1 ;  /* 0x0000000100135802 */ /* 0x000fe40000000f00 */
[----:B------:R-:W-:-:S05]  /*132d0*/  @!P5 MOV R19, 0x1 ;  /* 0x000000010013d802 */ /* 0x000fca0000000f00 */
[----:B------:R-:W2:Y:S01]  /*132e0*/  @P5 LDC R27, c[0x0][0x454] ;  /* 0x00011500ff1b5b82 */ /* 0x000ea20000000800 */
[-C--:B-1----:R-:W-:Y:S02]  /*132f0*/  @P5 IMAD R23, R23, R2.reuse, RZ ;  /* 0x0000000217175224 */ /* 0x082fe400078e02ff */
[----:B------:R-:W-:-:S07]  /*13300*/  @!P5 IMAD R23, R14, R2, RZ ;  /* 0x000000020e17d224 */ /* 0x000fce00078e02ff */
.L_x_206:
[----:B------:R-:W-:Y:S01]  /*13310*/  IMAD.SHL.U32 R26, R36, 0x4, RZ ;  /* 0x00000004241a7824 */ /* 0x000fe200078e00ff */
[----:B------:R-:W-:Y:S01]  /*13320*/  FSETP.NE.FTZ.AND P5, PT, R24, RZ, PT ;  /* 0x000000ff1800720b */ /* 0x000fe20003fb5000 */
[C---:B------:R-:W-:Y:S01]  /*13330*/  FMUL.FTZ R154, R3.reuse, R154 ;  /* 0x0000009a039a7220 */ /* 0x040fe20000410000 */
[----:B------:R-:W-:Y:S01]  /*13340*/  FSEL R2, R4, 1, P6 ;  /* 0x3f80000004027808 */ /* 0x000fe20003000000 */
[C---:B------:R-:W-:Y:S01]  /*13350*/  FMUL.FTZ R12, R3.reuse, R155 ;  /* 0x0000009b030c7220 */ /* 0x040fe20000410000 */
[----:B------:R-:W-:Y:S01]  /*13360*/  LOP3.LUT R25, R26, 0x20, RZ, 0xc0, !PT ;  /* 0x000000201a197812 */ /* 0x000fe200078ec0ff */
[----:B------:R-:W-:Y:S01]  /*13370*/  FMUL.FTZ R166, R3, R166 ;  /* 0x000000a603a67220 */ /* 0x000fe20000410000 */
[----:B------:R-:W-:Y:S01]  /*13380*/  F2FP.BF16.F32.PACK_AB R4, R139, R138 ;  /* 0x0000008a8b04723e */ /* 0x000fe200000010ff */
[----:B------:R-:W-:Y:S01]  /*13390*/  FMUL.FTZ R9, R3, R167 ;  /* 0x000000a703097220 */ /* 0x000fe20000410000 */
[----:B------:R-:W-:Y:S01]  /*133a0*/  FSEL R0, R0, 1, P5 ;  /* 0x3f80000000007808 */ /* 0x000fe20002800000 */
        /* <DEDUP_REMOVED lines=8> */
[----:B------:R-:W-:Y:S01]  /*13430*/  F2FP.BF16.F32.PACK_AB R5, R5, R136 ;  /* 0x000000880505723e */ /* 0x000fe200000010ff */
[----:B------:R-:W-:Y:S01]  /*13440*/  IMAD.IADD R6, R11, 0x1, -R25 ;  /* 0x000000010b067824 */ /* 0x000fe200078e0a19 */
[----:B------:R-:W-:Y:S01]  /*13450*/  F2FP.BF16.F32.PACK_AB R2, R149, R148 ;  /* 0x000000949502723e */ /* 0x000fe200000010ff */
[----:B------:R1:W-:Y:S01]  /*13460*/  STS [R11+0x200], R4 ;  /* 0x000200040b007388 */ /* 0x0003e20000000800 */
        /* <DEDUP_REMOVED lines=8> */
[----:B------:R3:W-:Y:S01]  /*134f0*/  STS [R11], R5 ;  /* 0x000000050b007388 */ /* 0x0007e20000000800 */
[----:B------:R-:W-:Y:S01]  /*13500*/  F2FP.BF16.F32.PACK_AB R0, R151, R150 ;  /* 0x000000969700723e */ /* 0x000fe200000010ff */
[----:B------:R-:W-:Y:S01]  /*13510*/  @P2 MUFU.LG2 R20, R20 ;  /* 0x0000001400142308 */ /* 0x000fe20000000c00 */
[----:B------:R-:W-:Y:S01]  /*13520*/  F2FP.BF16.F32.PACK_AB R3, R3, R140 ;  /* 0x0000008c0303723e */ /* 0x000fe200000010ff */
[----:B------:R4:W-:Y:S01]  /*13530*/  STS [R6+0x10], R2 ;  /* 0x0000100206007388 */ /* 0x0009e20000000800 */
[----:B------:R-:W-:Y:S01]  /*13540*/  F2FP.BF16.F32.PACK_AB R8, R8, R142 ;  /* 0x0000008e0808723e */ /* 0x000fe200000010ff */
[----:B------:R-:W-:Y:S01]  /*13550*/  BSSY.RECONVERGENT B0, `(.L_x_207) ;  /* 0x0000076000007945 */ /* 0x000fe20003800200 */
[----:B------:R-:W-:Y:S01]  /*13560*/  F2FP.BF16.F32.PACK_AB R7, R7, R144 ;  /* 0x000000900707723e */ /* 0x000fe200000010ff */
[----:B------:R5:W-:Y:S01]  /*13570*/  STS [R6+0x210], R0 ;  /* 0x0002100006007388 */ /* 0x000be20000000800 */
[----:B------:R-:W-:-:S02]  /*13580*/  F2FP.BF16.F32.PACK_AB R14, R14, R146 ;  /* 0x000000920e0e723e */ /* 0x000fc400000010ff */
[----:B------:R-:W-:Y:S01]  /*13590*/  F2FP.BF16.F32.PACK_AB R13, R13, R152 ;  /* 0x000000980d0d723e */ /* 0x000fe200000010ff */
[----:B------:R2:W-:Y:S01]  /*135a0*/  STS [R11+0x1000], R3 ;  /* 0x001000030b007388 */ /* 0x0005e20000000800 */
[----:B------:R-:W-:Y:S02]  /*135b0*/  F2FP.BF16.F32.PACK_AB R12, R12, R154 ;  /* 0x0000009a0c0c723e */ /* 0x000fe400000010ff */
[----:B------:R-:W-:Y:S01]  /*135c0*/  F2FP.BF16.F32.PACK_AB R10, R10, R164 ;  /* 0x000000a40a0a723e */ /* 0x000fe200000010ff */
[----:B------:R2:W-:Y:S01]  /*135d0*/  STS [R11+0x1200], R8 ;  /* 0x001200080b007388 */ /* 0x0005e20000000800 */
[----:B-1----:R-:W-:Y:S02]  /*135e0*/  LOP3.LUT R4, R26, 0x40, RZ, 0xc0, !PT ;  /* 0x000000401a047812 */ /* 0x002fe400078ec0ff */
[----:B------:R-:W-:Y:S01]  /*135f0*/  F2FP.BF16.F32.PACK_AB R9, R9, R166 ;  /* 0x000000a60909723e */ /* 0x000fe200000010ff */
[----:B------:R1:W-:Y:S01]  /*13600*/  STS [R6+0x1010], R7 ;  /* 0x0010100706007388 */ /* 0x0003e20000000800 */
[----:B------:R-:W-:-:S02]  /*13610*/  F2FP.BF16.F32.PACK_AB R18, R18, R156 ;  /* 0x0000009c1212723e */ /* 0x000fc400000010ff */
[----:B------:R-:W-:Y:S01]  /*13620*/  F2FP.BF16.F32.PACK_AB R17, R17, R158 ;  /* 0x0000009e1111723e */ /* 0x000fe200000010ff */
[----:B------:R1:W-:Y:S01]  /*13630*/  STS [R6+0x1210], R14 ;  /* 0x0012100e06007388 */ /* 0x0003e20000000800 */
[----:B------:R-:W-:Y:S01]  /*13640*/  F2FP.BF16.F32.PACK_AB R16, R16, R160 ;  /* 0x000000a01010723e */ /* 0x000fe200000010ff */
[----:B---3--:R-:W3:Y:S01]  /*13650*/  @P6 LDC R5, c[0x0][0x458] ;  /* 0x00011600ff056b82 */ /* 0x008ee20000000800 */
[----:B------:R-:W-:Y:S01]  /*13660*/  F2FP.BF16.F32.PACK_AB R15, R15, R162 ;  /* 0x000000a20f0f723e */ /* 0x000fe200000010ff */
[----:B------:R-:W1:Y:S01]  /*13670*/  S2R R42, SR_TID.X ;  /* 0x00000000002a7919 */ /* 0x000e620000002100 */
[----:B----4-:R-:W-:Y:S02]  /*13680*/  IADD3 R2, PT, PT, R11, -R4, RZ ;  /* 0x800000040b027210 */ /* 0x010fe40007ffe0ff */
[----:B------:R-:W4:Y:S01]  /*13690*/  @P5 MUFU.LG2 R4, R24 ;  /* 0x0000001800045308 */ /* 0x000f220000000c00 */
[----:B------:R-:W-:Y:S02]  /*136a0*/  MOV R26, 0x7f800000 ;  /* 0x7f800000001a7802 */ /* 0x000fe40000000f00 */
[----:B-----5:R-:W-:Y:S01]  /*136b0*/  IMAD.IADD R0, R2, 0x1, -R25 ;  /* 0x0000000102007824 */ /* 0x020fe200078e0a19 */
[----:B------:R-:W-:Y:S01]  /*136c0*/  STS [R2+0x20], R13 ;  /* 0x0000200d02007388 */ /* 0x000fe20000000800 */
[----:B------:R-:W-:-:S03]  /*136d0*/  ISETP.NE.AND P4, PT, R34, RZ, !P4 ;  /* 0x000000ff2200720c */ /* 0x000fc60006785270 */
[----:B------:R-:W-:Y:S01]  /*136e0*/  STS [R2+0x220], R12 ;  /* 0x0002200c02007388 */ /* 0x000fe20000000800 */
[----:B--2---:R2:W5:Y:S01]  /*136f0*/  @P6 MUFU.LG2 R3, R22 ;  /* 0x0000001600036308 */ /* 0x0045620000000c00 */
[----:B------:R-:W3:Y:S02]  /*13700*/  @P2 LDC R11, c[0x0][0x458] ;  /* 0x00011600ff0b2b82 */ /* 0x000ee40000000800 */
[----:B------:R-:W-:Y:S04]  /*13710*/  STS [R0+0x30], R10 ;  /* 0x0000300a00007388 */ /* 0x000fe80000000800 */
[----:B------:R3:W-:Y:S01]  /*13720*/  STS [R0+0x230], R9 ;  /* 0x0002300900007388 */ /* 0x0007e20000000800 */
[----:B-1----:R-:W1:Y:S01]  /*13730*/  @P1 MUFU.LG2 R7, R21 ;  /* 0x0000001500071308 */ /* 0x002e620000000c00 */
[----:B------:R-:W1:Y:S01]  /*13740*/  @P1 LDC R8, c[0x0][0x458] ;  /* 0x00011600ff081b82 */ /* 0x000e620000000800 */
[----:B----4-:R-:W-:Y:S01]  /*13750*/  @P5 FMUL.FTZ R4, R4, 0.69314718246459960938 ;  /* 0x3f31721804045820 */ /* 0x010fe20000410000 */
[----:B------:R4:W-:Y:S04]  /*13760*/  STS [R2+0x1020], R18 ;  /* 0x0010201202007388 */ /* 0x0009e80000000800 */
[----:B------:R4:W-:Y:S02]  /*13770*/  STS [R2+0x1220], R17 ;  /* 0x0012201102007388 */ /* 0x0009e40000000800 */
[----:B------:R-:W1:Y:S01]  /*13780*/  @P5 LDC R6, c[0x0][0x458] ;  /* 0x00011600ff065b82 */ /* 0x000e620000000800 */
[----:B--2---:R-:W-:Y:S01]  /*13790*/  IMAD.MOV.U32 R22, RZ, RZ, 0x7f800000 ;  /* 0x7f800000ff167424 */ /* 0x004fe200078e00ff */
[----:B------:R-:W-:Y:S01]  /*137a0*/  STS [R0+0x1030], R16 ;  /* 0x0010301000007388 */ /* 0x000fe20000000800 */
[----:B-----5:R-:W-:Y:S01]  /*137b0*/  @P6 FMUL.FTZ R3, R3, 0.69314718246459960938 ;  /* 0x3f31721803036820 */ /* 0x020fe20000410000 */
[----:B------:R-:W-:-:S02]  /*137c0*/  SHF.L.U32 R42, R42, 0x3, RZ ;  /* 0x000000032a2a7819 */ /* 0x000fc400000006ff */
[----:B------:R2:W-:Y:S02]  /*137d0*/  STS [R0+0x1230], R15 ;  /* 0x0012300f00007388 */ /* 0x0005e40000000800 */
[----:B------:R-:W5:Y:S01]  /*137e0*/  LDC.64 R24, c[0x0][0x410] ;  /* 0x00010400ff187b82 */ /* 0x000f620000000a00 */
[----:B------:R-:W-:-:S07]  /*137f0*/  LOP3.LUT R42, R42, 0x18, RZ, 0xc0, !PT ;  /* 0x000000182a2a7812 */ /* 0x000fce00078ec0ff */
[----:B------:R-:W-:Y:S01]  /*13800*/  BAR.SYNC.DEFER_BLOCKING 0x0 ;  /* 0x0000000000007b1d */ /* 0x000fe20000010000 */
[----:B---3--:R-:W-:Y:S01]  /*13810*/  IADD3 R9, PT, PT, R35, 0x20, RZ ;  /* 0x0000002023097810 */ /* 0x008fe20007ffe0ff */
[----:B----4-:R-:W-:Y:S02]  /*13820*/  IMAD.MOV.U32 R18, RZ, RZ, 0x7f800000 ;  /* 0x7f800000ff127424 */ /* 0x010fe400078e00ff */
[----:B------:R-:W-:Y:S01]  /*13830*/  @P6 FFMA.FTZ R18, R39, R5, R3 ;  /* 0x0000000527126223 */ /* 0x000fe20000010003 */
[----:B------:R-:W-:Y:S01]  /*13840*/  LOP3.LUT P6, RZ, R36, 0x3, RZ, 0xc0, !PT ;  /* 0x0000000324ff7812 */ /* 0x000fe200078cc0ff */
[----:B------:R-:W-:Y:S01]  /*13850*/  @P2 FMUL.FTZ R2, R20, 0.69314718246459960938 ;  /* 0x3f31721814022820 */ /* 0x000fe20000410000 */
[----:B------:R-:W-:Y:S01]  /*13860*/  MOV R17, 0x7f800000 ;  /* 0x7f80000000117802 */ /* 0x000fe20000000f00 */
[----:B-1----:R-:W-:Y:S01]  /*13870*/  @P5 FFMA.FTZ R17, R38, R6, R4 ;  /* 0x0000000626115223 */ /* 0x002fe20000010004 */
[----:B------:R-:W-:Y:S01]  /*13880*/  SHF.R.S32.HI R5, RZ, 0x1f, R33 ;  /* 0x0000001fff057819 */ /* 0x000fe20000011421 */
[----:B------:R-:W-:Y:S01]  /*13890*/  @P2 FFMA.FTZ R26, R41, R11, R2 ;  /* 0x0000000b291a2223 */ /* 0x000fe20000010002 */
[----:B------:R-:W-:Y:S01]  /*138a0*/  VIADD R2, R35, 0x40 ;  /* 0x0000004023027836 */ /* 0x000fe20000000000 */
[----:B------:R-:W-:Y:S01]  /*138b0*/  SEL R6, RZ, UR11, !P4 ;  /* 0x0000000bff067c07 */ /* 0x000fe2000e000000 */
[----:B------:R-:W-:-:S02]  /*138c0*/  IMAD R4, R19, UR12, RZ ;  /* 0x0000000c13047c24 */ /* 0x000fc4000f8e02ff */
[----:B--2---:R-:W-:Y:S01]  /*138d0*/  @P1 FMUL.FTZ R0, R7, 0.69314718246459960938 ;  /* 0x3f31721807001820 */ /* 0x004fe20000410000 */
[----:B------:R-:W-:Y:S01]  /*138e0*/  SEL R7, R5, RZ, P4 ;  /* 0x000000ff05077207 */ /* 0x000fe20002000000 */
[----:B------:R1:W2:Y:S02]  /*138f0*/  LDS.128 R44, [R216+0x1800] ;  /* 0x00180000d82c7984 */ /* 0x0002a40000000c00 */
[----:B------:R-:W-:Y:S01]  /*13900*/  @P1 FFMA.FTZ R22, R40, R8, R0 ;  /* 0x0000000828161223 */ /* 0x000fe20000010000 */
[----:B------:R-:W-:Y:S01]  /*13910*/  ISETP.GE.AND P1, PT, R2, UR10, PT ;  /* 0x0000000a02007c0c */ /* 0x000fe2000bf26270 */
[----:B------:R-:W-:Y:S01]  /*13920*/  IMAD R0, R27, UR4, RZ ;  /* 0x000000041b007c24 */ /* 0x000fe2000f8e02ff */
[----:B------:R-:W-:Y:S01]  /*13930*/  @!P3 MOV R2, R30 ;  /* 0x0000001e0002b202 */ /* 0x000fe20000000f00 */
[----:B------:R-:W-:Y:S01]  /*13940*/  @P3 IMAD.MOV.U32 R2, RZ, RZ, R28 ;  /* 0x000000ffff023224 */ /* 0x000fe200078e001c */
[----:B------:R-:W-:Y:S01]  /*13950*/  ISETP.GE.AND P2, PT, R9, UR10, PT ;  /* 0x0000000a09007c0c */ /* 0x000fe2000bf46270 */
[----:B------:R-:W-:Y:S01]  /*13960*/  @!P4 IMAD R0, R37, R23, R0 ;  /* 0x000000172500c224 */ /* 0x000fe200078e0200 */
[----:B------:R-:W-:-:S02]  /*13970*/  ISETP.GE.AND P3, PT, R35, UR10, PT ;  /* 0x0000000a23007c0c */ /* 0x000fc4000bf66270 */
[----:B------:R-:W-:-:S05]  /*13980*/  IADD3 R2, P5, PT, R42, R2, RZ ;  /* 0x000000022a027210 */ /* 0x000fca0007fbe0ff */
[----:B------:R-:W-:Y:S01]  /*13990*/  IMAD.X R3, RZ, RZ, R32, P5 ;  /* 0x000000ffff037224 */ /* 0x000fe200028e0620 */
[----:B------:R-:W-:Y:S02]  /*139a0*/  IADD3 R5, P5, P4, R4, R6, R0 ;  /* 0x0000000604057210 */ /* 0x000fe40007cbe000 */
[----:B------:R-:W-:Y:S01]  /*139b0*/  SHF.R.S32.HI R4, RZ, 0x1f, R4 ;  /* 0x0000001fff047819 */ /* 0x000fe20000011404 */
[----:B-----5:R-:W-:Y:S01]  /*139c0*/  IMAD.WIDE.U32 R12, R24, UR4, R2 ;  /* 0x00000004180c7c25 */ /* 0x020fe2000f8e0002 */
[----:B------:R-:W-:-:S04]  /*139d0*/  SHF.R.S32.HI R0, RZ, 0x1f, R0 ;  /* 0x0000001fff007819 */ /* 0x000fc80000011400 */
[----:B------:R-:W-:Y:S01]  /*139e0*/  IADD3.X R4, PT, PT, R4, R7, R0, P5, P4 ;  /* 0x0000000704047210 */ /* 0x000fe20002fe8400 */
[----:B-1----:R-:W-:Y:S06]  /*139f0*/  @P6 BRA `(.L_x_208) ;  /* 0x0000000000ac6947 */ /* 0x002fec0003800000 */
[----:B------:R-:W-:Y:S02]  /*13a00*/  SHF.R.U32.HI R0, RZ, 0x1, R36 ;  /* 0x00000001ff007819 */ /* 0x000fe40000011624 */
[----:B------:R-:W-:Y:S02]  /*13a10*/  P2R R21, PR, RZ, 0x1 ;  /* 0x00000001ff157803 */ /* 0x000fe40000000000 */
[----:B------:R-:W-:Y:S02]  /*13a20*/  LOP3.LUT R0, R0, 0x30, RZ, 0xc0, !PT ;  /* 0x0000003000007812 */ /* 0x000fe400078ec0ff */
[----:B------:R-:W-:Y:S02]  /*13a30*/  P2R R16, PR, RZ, 0x2 ;  /* 0x00000002ff107803 */ /* 0x000fe40000000000 */
[----:B------:R-:W-:-:S04]  /*13a40*/  LOP3.LUT R0, R0, 0x7, R35, 0xf8, !PT ;  /* 0x0000000700007812 */ /* 0x000fc800078ef823 */
[C---:B------:R-:W-:Y:S01]  /*13a50*/  ISETP.GE.AND P0, PT, R0.reuse, UR10, PT ;  /* 0x0000000a00007c0c */ /* 0x040fe2000bf06270 */
[----:B------:R-:W-:-:S05]  /*13a60*/  VIADD R20, R0, 0x8 ;  /* 0x0000000800147836 */ /* 0x000fca0000000000 */
[----:B------:R-:W-:-:S07]  /*13a70*/  ISETP.GE.AND P1, PT, R20, UR10, PT ;  /* 0x0000000a14007c0c */ /* 0x000fce000bf26270 */
[----:B------:R-:W-:-:S05]  /*13a80*/  @!P0 IMAD R3, R0, R19, RZ ;  /* 0x0000001300038224 */ /* 0x000fca00078e02ff */
[----:B------:R-:W-:Y:S01]  /*13a90*/  @!P0 IADD3 R6, P4, PT, R3, R5, RZ ;  /* 0x0000000503068210 */ /* 0x000fe20007f9e0ff */
[----:B------:R-:W-:-:S03]  /*13aa0*/  @!P1 IMAD R2, R20, R19, RZ ;  /* 0x0000001314029224 */ /* 0x000fc600078e02ff */
[-C--:B------:R-:W-:Y:S02]  /*13ab0*/  @!P0 LEA.HI.X.SX32 R9, R3, R4.reuse, 0x1, P4 ;  /* 0x0000000403098211 */ /* 0x080fe400020f0eff */
[C---:B------:R-:W-:Y:S01]  /*13ac0*/  LOP3.LUT R3, R0.reuse, 0x40, RZ, 0xfc, !PT ;  /* 0x0000004000037812 */ /* 0x040fe200078efcff */
[----:B------:R-:W-:Y:S01]  /*13ad0*/  VIADD R0, R0, 0x48 ;  /* 0x0000004800007836 */ /* 0x000fe20000000000 */
[C---:B------:R-:W-:Y:S02]  /*13ae0*/  @!P1 IADD3 R7, P4, PT, R2.reuse, R5, RZ ;  /* 0x0000000502079210 */ /* 0x040fe40007f9e0ff */
[----:B------:R-:W-:Y:S02]  /*13af0*/  ISETP.GE.AND P6, PT, R3, UR10, PT ;  /* 0x0000000a03007c0c */ /* 0x000fe4000bfc6270 */
[----:B------:R-:W-:Y:S02]  /*13b00*/  @!P1 LEA.HI.X.SX32 R14, R2, R4, 0x1, P4 ;  /* 0x00000004020e9211 */ /* 0x000fe400020f0eff */
[----:B------:R-:W-:-:S09]  /*13b10*/  ISETP.GE.AND P5, PT, R0, UR10, PT ;  /* 0x0000000a00007c0c */ /* 0x000fd2000bfa6270 */
[----:B------:R-:W-:-:S04]  /*13b20*/  @!P6 IMAD R2, R3, R19, RZ ;  /* 0x000000130302e224 */ /* 0x000fc800078e02ff */
[----:B------:R-:W-:Y:S01]  /*13b30*/  @!P5 IMAD R0, R0, R19, RZ ;  /* 0x000000130000d224 */ /* 0x000fe200078e02ff */
[----:B------:R-:W-:-:S04]  /*13b40*/  @!P6 IADD3 R10, P4, PT, R2, R5, RZ ;  /* 0x00000005020ae210 */ /* 0x000fc80007f9e0ff */
[----:B------:R-:W-:Y:S02]  /*13b50*/  @!P6 LEA.HI.X.SX32 R15, R2, R4, 0x1, P4 ;  /* 0x00000004020fe211 */ /* 0x000fe400020f0eff */
[----:B------:R-:W1:Y:S01]  /*13b60*/  @!P0 LDC.64 R2, c[0x0][0x420] ;  /* 0x00010800ff028b82 */ /* 0x000e620000000a00 */
[----:B------:R-:W-:-:S04]  /*13b70*/  @!P5 IADD3 R11, P4, PT, R0, R5, RZ ;  /* 0x00000005000bd210 */ /* 0x000fc80007f9e0ff */
[----:B------:R-:W-:Y:S02]  /*13b80*/  @!P5 LEA.HI.X.SX32 R0, R0, R4, 0x1, P4 ;  /* 0x000000040000d211 */ /* 0x000fe400020f0eff */
[----:B-1----:R-:W-:-:S04]  /*13b90*/  @!P0 LEA R8, P4, R6, R2, 0x2 ;  /* 0x0000000206088211 */ /* 0x002fc800078810ff */
[----:B------:R-:W-:Y:S02]  /*13ba0*/  @!P0 LEA.HI.X R9, R6, R3, R9, 0x2, P4 ;  /* 0x0000000306098211 */ /* 0x000fe400020f1409 */
[----:B------:R-:W1:Y:S03]  /*13bb0*/  @!P1 LDC.64 R2, c[0x0][0x420] ;  /* 0x00010800ff029b82 */ /* 0x000e660000000a00 */
[----:B------:R3:W-:Y:S01]  /*13bc0*/  @!P0 STG.E desc[UR14][R8.64], R26 ;  /* 0x0000001a08008986 */ /* 0x0007e2000c10190e */
[----:B------:R-:W-:Y:S02]  /*13bd0*/  ISETP.NE.AND P0, PT, R21, RZ, PT ;  /* 0x000000ff1500720c */ /* 0x000fe40003f05270 */
[----:B-1----:R-:W-:-:S04]  /*13be0*/  @!P1 LEA R6, P4, R7, R2, 0x2 ;  /* 0x0000000207069211 */ /* 0x002fc800078810ff */
[----:B------:R-:W-:Y:S02]  /*13bf0*/  @!P1 LEA.HI.X R7, R7, R3, R14, 0x2, P4 ;  /* 0x0000000307079211 */ /* 0x000fe400020f140e */
[----:B------:R-:W1:Y:S01]  /*13c00*/  @!P6 LDC.64 R2, c[0x0][0x420] ;  /* 0x00010800ff02eb82 */ /* 0x000e620000000a00 */
[----:B------:R-:W-:Y:S02]  /*13c10*/  ISETP.NE.AND P1, PT, R16, RZ, PT ;  /* 0x000000ff1000720c */ /* 0x000fe40003f25270 */
[----:B-1----:R-:W-:-:S04]  /*13c20*/  @!P6 LEA R4, P4, R10, R2, 0x2 ;  /* 0x000000020a04e211 */ /* 0x002fc800078810ff */
[----:B------:R-:W-:Y:S02]  /*13c30*/  @!P6 LEA.HI.X R5, R10, R3, R15, 0x2, P4 ;  /* 0x000000030a05e211 */ /* 0x000fe400020f140f */
[----:B------:R-:W1:Y:S02]  /*13c40*/  @!P5 LDC.64 R2, c[0x0][0x420] ;  /* 0x00010800ff02db82 */ /* 0x000e640000000a00 */
[----:B-1----:R-:W-:-:S04]  /*13c50*/  @!P5 LEA R2, P4, R11, R2, 0x2 ;  /* 0x000000020b02d211 */ /* 0x002fc800078810ff */
[----:B------:R-:W-:Y:S02]  /*13c60*/  @!P5 LEA.HI.X R3, R11, R3, R0, 0x2, P4 ;  /* 0x000000030b03d211 */ /* 0x000fe400020f1400 */
[----:B------:R-:W-:-:S13]  /*13c70*/  ISETP.GE.AND P4, PT, R20, UR10, PT ;  /* 0x0000000a14007c0c */ /* 0x000fda000bf86270 */
[----:B------:R3:W-:Y:S04]  /*13c80*/  @!P4 STG.E desc[UR14][R6.64], R22 ;  /* 0x000000160600c986 */ /* 0x0007e8000c10190e */
[----:B------:R3:W-:Y:S04]  /*13c90*/  @!P6 STG.E desc[UR14][R4.64], R18 ;  /* 0x000000120400e986 */ /* 0x0007e8000c10190e */
[----:B------:R3:W-:Y:S02]  /*13ca0*/  @!P5 STG.E desc[UR14][R2.64], R17 ;  /* 0x000000110200d986 */ /* 0x0007e4000c10190e */
.L_x_208:
[----:B------:R-:W-:Y:S05]  /*13cb0*/  BSYNC.RECONVERGENT B0 ;  /* 0x0000000000007941 */ /* 0x000fea0003800200 */
.L_x_207:
[----:B------:R1:W5:Y:S04]  /*13cc0*/  LDL R15, [R1+0x38] ;  /* 0x00003800010f7983 */ /* 0x0003680000100800 */
[----:B------:R1:W5:Y:S01]  /*13cd0*/  LDL R14, [R1+0x3c] ;  /* 0x00003c00010e7983 */ /* 0x0003620000100800 */
[----:B------:R-:W-:Y:S01]  /*13ce0*/  BSSY.RECONVERGENT B0, `(.L_x_209) ;  /* 0x000000e000007945 */ /* 0x000fe20003800200 */
[----:B---3--:R-:W-:Y:S02]  /*13cf0*/  IMAD R7, R25, UR4, R13 ;  /* 0x0000000419077c24 */ /* 0x008fe4000f8e020d */
[----:B------:R1:W3:Y:S01]  /*13d00*/  LDS.128 R8, [R216] ;  /* 0x00000000d8087984 */ /* 0x0002e20000000c00 */
[----:B------:R-:W-:Y:S05]  /*13d10*/  @P3 BRA `(.L_x_210) ;  /* 0x0000000000283947 */ /* 0x000fea0003800000 */
[----:B------:R-:W4:Y:S01]  /*13d20*/  LDCU.64 UR6, c[0x0][0x408] ;  /* 0x00008100ff0677ac */ /* 0x000f220008000a00 */
[----:B------:R-:W-:Y:S01]  /*13d30*/  MOV R6, R12 ;  /* 0x0000000c00067202 */ /* 0x000fe20000000f00 */
[----:B------:R-:W2:Y:S01]  /*13d40*/  LDCU.64 UR4, c[0x0][0x3f0] ;  /* 0x00007e00ff0477ac */ /* 0x000ea20008000a00 */
[----:B----45:R-:W-:-:S03]  /*13d50*/  IMAD R0, R14, UR6, RZ ;  /* 0x000000060e007c24 */ /* 0x030fc6000f8e02ff */
[----:B------:R-:W-:-:S04]  /*13d60*/  IMAD.WIDE.U32 R4, R15, UR6, R6 ;  /* 0x000000060f047c25 */ /* 0x000fc8000f8e0006 */
[----:B------:R-:W-:Y:S01]  /*13d70*/  IMAD R0, R15, UR7, R0 ;  /* 0x000000070f007c24 */ /* 0x000fe2000f8e0200 */
[----:B--2---:R-:W-:-:S04]  /*13d80*/  LEA R2, P3, R4, UR4, 0x1 ;  /* 0x0000000404027c11 */ /* 0x004fc8000f8608ff */
[----:B------:R-:W-:-:S04]  /*13d90*/  IADD3 R0, PT, PT, R5, R0, RZ ;  /* 0x0000000005007210 */ /* 0x000fc80007ffe0ff */
[----:B------:R-:W-:-:S05]  /*13da0*/  LEA.HI.X R3, R4, UR5, R0, 0x1, P3 ;  /* 0x0000000504037c11 */ /* 0x000fca00098f0c00 */
[----:B---3--:R4:W-:Y:S02]  /*13db0*/  STG.E.128 desc[UR14][R2.64], R8 ;  /* 0x0000000802007986 */ /* 0x0089e4000c101d0e */
.L_x_210:
[----:B------:R-:W-:Y:S05]  /*13dc0*/  BSYNC.RECONVERGENT B0 ;  /* 0x0000000000007941 */ /* 0x000fea0003800200 */
.L_x_209:
[----:B---34-:R3:W4:Y:S01]  /*13dd0*/  LDS.128 R8, [R216+0x800] ;  /* 0x00080000d8087984 */ /* 0x0187220000000c00 */
[----:B------:R-:W-:Y:S04]  /*13de0*/  BSSY.RECONVERGENT B0, `(.L_x_211) ;  /* 0x000000f000007945 */ /* 0x000fe80003800200 */
[----:B------:R-:W-:Y:S05]  /*13df0*/  @P2 BRA `(.L_x_212) ;  /* 0x0000000000342947 */ /* 0x000fea0003800000 */
[----:B------:R-:W2:Y:S01]  /*13e00*/  LDCU.64 UR6, c[0x0][0x408] ;  /* 0x00008100ff0677ac */ /* 0x000ea20008000a00 */
[----:B-----5:R-:W-:Y:S01]  /*13e10*/  IADD3 R4, P2, PT, R15, 0x20, RZ ;  /* 0x000000200f047810 */ /* 0x020fe20007f5e0ff */
        /* <DEDUP_REMOVED lines=10> */
[----:B----4-:R1:W-:Y:S02]  /*13ec0*/  STG.E.128 desc[UR14][R4.64], R8 ;  /* 0x0000000804007986 */ /* 0x0103e4000c101d0e */
.L_x_212:
[----:B------:R-:W-:Y:S05]  /*13ed0*/  BSYNC.RECONVERGENT B0 ;  /* 0x0000000000007941 */ /* 0x000fea0003800200 */
.L_x_211:
[----:B-1--4-:R1:W4:Y:S01]  /*13ee0*/  LDS.128 R8, [R216+0x1000] ;  /* 0x00100000d8087984 */ /* 0x0123220000000c00 */
[----:B------:R-:W-:Y:S04]  /*13ef0*/  BSSY.RECONVERGENT B0, `(.L_x_213) ;  /* 0x000000f000007945 */ /* 0x000fe80003800200 */
[----:B------:R-:W-:Y:S05]  /*13f00*/  @P1 BRA `(.L_x_214) ;  /* 0x0000000000341947 */ /* 0x000fea0003800000 */
[----:B------:R-:W2:Y:S01]  /*13f10*/  LDCU.64 UR6, c[0x0][0x408] ;  /* 0x00008100ff0677ac */ /* 0x000ea20008000a00 */
[----:B-----5:R-:W-:Y:S01]  /*13f20*/  IADD3 R4, P1, PT, R15, 0x40, RZ ;  /* 0x000000400f047810 */ /* 0x020fe20007f3e0ff */
[----:B------:R-:W-:Y:S01]  /*13f30*/  IMAD.MOV.U32 R2, RZ, RZ, R12 ;  /* 0x000000ffff027224 */ /* 0x000fe200078e000c */
[----:B------:R-:W-:Y:S01]  /*13f40*/  MOV R3, R7 ;  /* 0x0000000700037202 */ /* 0x000fe20000000f00 */
[----:B------:R-:W3:Y:S02]  /*13f50*/  LDCU.64 UR4, c[0x0][0x3f0] ;  /* 0x00007e00ff0477ac */ /* 0x000ee40008000a00 */
[----:B------:R-:W-:-:S04]  /*13f60*/  IMAD.X R0, RZ, RZ, R14, P1 ;  /* 0x000000ffff007224 */ /* 0x000fc800008e060e */
[----:B--2---:R-:W-:Y:S02]  /*13f70*/  IMAD R0, R0, UR6, RZ ;  /* 0x0000000600007c24 */ /* 0x004fe4000f8e02ff */
[----:B------:R-:W-:-:S04]  /*13f80*/  IMAD.WIDE.U32 R2, R4, UR6, R2 ;  /* 0x0000000604027c25 */ /* 0x000fc8000f8e0002 */
[----:B------:R-:W-:Y:S01]  /*13f90*/  IMAD R0, R4, UR7, R0 ;  /* 0x0000000704007c24 */ /* 0x000fe2000f8e0200 */
[----:B---3--:R-:W-:-:S04]  /*13fa0*/  LEA R4, P1, R2, UR4, 0x1 ;  /* 0x0000000402047c11 */ /* 0x008fc8000f8208ff */
[----:B------:R-:W-:-:S04]  /*13fb0*/  IADD3 R0, PT, PT, R3, R0, RZ ;  /* 0x0000000003007210 */ /* 0x000fc80007ffe0ff */
[----:B------:R-:W-:-:S05]  /*13fc0*/  LEA.HI.X R5, R2, UR5, R0, 0x1, P1 ;  /* 0x0000000502057c11 */ /* 0x000fca00088f0c00 */
[----:B----4-:R2:W-:Y:S02]  /*13fd0*/  STG.E.128 desc[UR14][R4.64], R8 ;  /* 0x0000000804007986 */ /* 0x0105e4000c101d0e */
.L_x_214:
[----:B------:R-:W-:Y:S05]  /*13fe0*/  BSYNC.RECONVERGENT B0 ;  /* 0x0000000000007941 */ /* 0x000fea0003800200 */
.L_x_213:
[----:B------:R-:W-:Y:S05]  /*13ff0*/  @P0 EXIT ;  /* 0x000000000000094d */ /* 0x000fea0003800000 */
[----:B------:R-:W1:Y:S01]  /*14000*/  LDCU.64 UR6, c[0x0][0x408] ;  /* 0x00008100ff0677ac */ /* 0x000e620008000a00 */
[----:B--2--5:R-:W-:Y:S01]  /*14010*/  IADD3 R4, P0, PT, R15, 0x60, RZ ;  /* 0x000000600f047810 */ /* 0x024fe20007f1e0ff */
[----:B------:R-:W-:Y:S01]  /*14020*/  IMAD.MOV.U32 R2, RZ, RZ, R12 ;  /* 0x000000ffff027224 */ /* 0x000fe200078e000c */
[----:B------:R-:W-:Y:S01]  /*14030*/  MOV R3, R7 ;  /* 0x0000000700037202 */ /* 0x000fe20000000f00 */
[----:B------:R-:W2:Y:S02]  /*14040*/  LDCU.64 UR4, c[0x0][0x3f0] ;  /* 0x00007e00ff0477ac */ /* 0x000ea40008000a00 */
[----:B------:R-:W-:-:S04]  /*14050*/  IMAD.X R0, RZ, RZ, R14, P0 ;  /* 0x000000ffff007224 */ /* 0x000fc800000e060e */
[----:B-1----:R-:W-:Y:S02]  /*14060*/  IMAD R0, R0, UR6, RZ ;  /* 0x0000000600007c24 */ /* 0x002fe4000f8e02ff */
[----:B------:R-:W-:-:S04]  /*14070*/  IMAD.WIDE.U32 R6, R4, UR6, R2 ;  /* 0x0000000604067c25 */ /* 0x000fc8000f8e0002 */
[----:B------:R-:W-:Y:S01]  /*14080*/  IMAD R0, R4, UR7, R0 ;  /* 0x0000000704007c24 */ /* 0x000fe2000f8e0200 */
[----:B--2---:R-:W-:-:S04]  /*14090*/  LEA R2, P0, R6, UR4, 0x1 ;  /* 0x0000000406027c11 */ /* 0x004fc8000f8008ff */
[----:B------:R-:W-:-:S04]  /*140a0*/  IADD3 R0, PT, PT, R7, R0, RZ ;  /* 0x0000000007007210 */ /* 0x000fc80007ffe0ff */
[----:B------:R-:W-:-:S05]  /*140b0*/  LEA.HI.X R3, R6, UR5, R0, 0x1, P0 ;  /* 0x0000000506037c11 */ /* 0x000fca00080f0c00 */
[----:B------:R-:W-:Y:S01]  /*140c0*/  STG.E.128 desc[UR14][R2.64], R44 ;  /* 0x0000002c02007986 */ /* 0x000fe2000c101d0e */
[----:B------:R-:W-:Y:S05]  /*140d0*/  EXIT ;  /* 0x000000000000794d */ /* 0x000fea0003800000 */
.L_x_215:
        /* <DEDUP_REMOVED lines=10> */
.L_x_1352:


//--------------------- .text._ZN5flash16flash_fwd_kernelI23Flash_fwd_kernel_traitsILi32ELi128ELi128ELi4ELb0ELb0EN7cutlass10bfloat16_tE19Flash_kernel_traitsILi32ELi128ELi128ELi4ES3_EELb0ELb0ELb1ELb0ELb0ELb0ELb0ELb0EEEvNS_16Flash_fwd_paramsE --------------------------
	.section	.text._ZN5flash16flash_fwd_kernelI23Flash_fwd_kernel_traitsILi32ELi128ELi128ELi4ELb0ELb0EN7cutlass10bfloat16_tE19Flash_kernel_traitsILi32ELi128ELi128ELi4ES3_EELb0ELb0ELb1ELb0ELb0ELb0ELb0ELb0EEEvNS_16Flash_fwd_paramsE,"ax",@progbits
	.align	128
        .global         _ZN5flash16flash_fwd_kernelI23Flash_fwd_kernel_traitsILi32ELi128ELi128ELi4ELb0ELb0EN7cutlass10bfloat16_tE19Flash_kernel_traitsILi32ELi128ELi128ELi4ES3_EELb0ELb0ELb1ELb0ELb0ELb0ELb0ELb0EEEvNS_16Flash_fwd_paramsE
        .type           _ZN5flash16flash_fwd_kernelI23Flash_fwd_kernel_traitsILi32ELi128ELi128ELi4ELb0ELb0EN7cutlass10bfloat16_tE19Flash_kernel_traitsILi32ELi128ELi128ELi4ES3_EELb0ELb0ELb1ELb0ELb0ELb0ELb0ELb0EEEvNS_16Flash_fwd_paramsE,@function
        .size           _ZN5flash16flash_fwd_kernelI23Flash_fwd_kernel_traitsILi32ELi128ELi128ELi4ELb0ELb0EN7cutlass10bfloat16_tE19Flash_kernel_traitsILi32ELi128ELi128ELi4ES3_EELb0ELb0ELb1ELb0ELb0ELb0ELb0ELb0EEEvNS_16Flash_fwd_paramsE,(.L_x_1353 - _ZN5flash16flash_fwd_kernelI23Flash_fwd_kernel_traitsILi32ELi128ELi128ELi4ELb0ELb0EN7cutlass10bfloat16_tE19Flash_kernel_traitsILi32ELi128ELi128ELi4ES3_EELb0ELb0ELb1ELb0ELb0ELb0ELb0ELb0EEEvNS_16Flash_fwd_paramsE)
        .other          _ZN5flash16flash_fwd_kernelI23Flash_fwd_kernel_traitsILi32ELi128ELi128ELi4ELb0ELb0EN7cutlass10bfloat16_tE19Flash_kernel_traitsILi32ELi128ELi128ELi4ES3_EELb0ELb0ELb1ELb0ELb0ELb0ELb0ELb0EEEvNS_16Flash_fwd_paramsE,@"STO_CUDA_ENTRY STV_DEFAULT"
_ZN5flash16flash_fwd_kernelI23Flash_fwd_kernel_traitsILi32ELi128ELi128ELi4ELb0ELb0EN7cutlass10bfloat16_tE19Flash_kernel_traitsILi32ELi128ELi128ELi4ES3_EELb0ELb0ELb1ELb0ELb0ELb0ELb0ELb0EEEvNS_16Flash_fwd_paramsE:
.text._ZN5flash16flash_fwd_kernelI23Flash_fwd_kernel_traitsILi32ELi128ELi128ELi4ELb0ELb0EN7cutlass10bfloat16_tE19Flash_kernel_traitsILi32ELi128ELi128ELi4ES3_EELb0ELb0ELb1ELb0ELb0ELb0ELb0ELb0EEEvNS_16Flash_fwd_paramsE:
        /* <DEDUP_REMOVED lines=8> */
[----:B------:R-:W4:Y:S01]  /*0080*/  LDCU.64 UR4, c[0x0][0x478] ;  /* 0x00008f00ff0477ac */ /* 0x000f220008000a00 */
[----:B--2---:R-:W-:Y:S01]  /*0090*/  UISETP.NE.U32.AND UP0, UPT, UR8, URZ, UPT ;  /* 0x000000ff0800728c */ /* 0x004fe2000bf05070 */
[----:B------:R-:W-:-:S03]  /*00a0*/  ISETP.NE.U32.AND P1, PT, RZ, UR8, PT ;  /* 0x00000008ff007c0c */ /* 0x000fc6000bf25070 */
[----:B------:R-:W-:Y:S01]  /*00b0*/  UISETP.NE.AND.EX UP0, UPT, UR9, URZ, UPT, UP0 ;  /* 0x000000ff0900728c */ /* 0x000fe2000bf05300 */
[----:B------:R-:W-:-:S05]  /*00c0*/  ISETP.NE.AND.EX P1, PT, RZ, UR9, PT, P1 ;  /* 0x00000009ff007c0c */ /* 0x000fca000bf25310 */
[----:B------:R-:W-:Y:S01]  /*00d0*/  PLOP3.LUT P0, PT, PT, PT, UP0, 0x80, 0x8 ;  /* 0x000000000008781c */ /* 0x000fe20003f0f008 */
[----:B---3--:R-:W-:Y:S01]  /*00e0*/  IMAD.WIDE.U32 R4, R234, 0x4, R2 ;  /* 0x00000004ea047825 */ /* 0x008fe200078e0002 */
[----:B-1----:R-:W-:Y:S02]  /*00f0*/  ISETP.NE.U32.AND P4, PT, RZ, UR6, PT ;  /* 0x00000006ff007c0c */ /* 0x002fe4000bf85070 */
[----:B----4-:R-:W-:-:S04]  /*0100*/  ISETP.NE.U32.AND P2, PT, RZ, UR4, PT ;  /* 0x00000004ff007c0c */ /* 0x010fc8000bf45070 */
[----:B------:R-:W2:Y:S05]  /*0110*/  @P1 LDG.E R10, desc[UR16][R4.64] ;  /* 0x00000010040a1981 */ /* 0x000eaa000c1e1900 */
[----:B------:R1:W3:Y:S01]  /*0120*/  @P0 LDG.E R0, desc[UR16][R4.64+0x4] ;  /* 0x0000041004000981 */ /* 0x0002e2000c1e1900 */
[----:B------:R-:W-:Y:S01]  /*0130*/  ISETP.NE.AND.EX P4, PT, RZ, UR7, PT, P4 ;  /* 0x00000007ff007c0c */ /* 0x000fe2000bf85340 */
[----:B------:R-:W-:Y:S01]  /*0140*/  IMAD.SHL.U32 R9, R234, 0x4, RZ ;  /* 0x00000004ea097824 */ /* 0x000fe200078e00ff */
[----:B------:R-:W-:Y:S01]  /*0150*/  ISETP.NE.AND.EX P2, PT, RZ, UR5, PT, P2 ;  /* 0x00000005ff007c0c */ /* 0x000fe2000bf45320 */
[----:B------:R-:W-:Y:S01]  /*0160*/  IMAD.MOV.U32 R6, RZ, RZ, RZ ;  /* 0x000000ffff067224 */ /* 0x000fe200078e00ff */
[----:B------:R-:W-:-:S09]  /*0170*/  SHF.R.U32.HI R2, RZ, 0x1e, R234 ;  /* 0x0000001eff027819 */ /* 0x000fd200000116ea */
[C---:B------:R-:W-:Y:S02]  /*0180*/  @P4 IADD3 R14, P3, PT, R9.reuse, UR6, RZ ;  /* 0x00000006090e4c10 */ /* 0x040fe4000ff7e0ff */
[----:B------:R-:W-:Y:S02]  /*0190*/  @P2 IADD3 R12, P1, PT, R9, UR4, RZ ;  /* 0x00000004090c2c10 */ /* 0x000fe4000ff3e0ff */
[C---:B------:R-:W-:Y:S02]  /*01a0*/  @P4 IADD3.X R15, PT, PT, R2.reuse, UR7, RZ, P3, !PT ;  /* 0x00000007020f4c10 */ /* 0x040fe40009ffe4ff */
[----:B------:R-:W-:-:S03]  /*01b0*/  @P2 IADD3.X R13, PT, PT, R2, UR5, RZ, P1, !PT ;  /* 0x00000005020d2c10 */ /* 0x000fc60008ffe4ff */
[----:B------:R-:W4:Y:S01]  /*01c0*/  @P4 LDG.E R6, desc[UR16][R14.64] ;  /* 0x000000100e064981 */ /* 0x000f22000c1e1900 */
[----:B-1----:R-:W1:Y:S03]  /*01d0*/  LDC.64 R4, c[0x0][0x468] ;  /* 0x00011a00ff047b82 */ /* 0x002e660000000a00 */
[----:B------:R-:W4:Y:S01]  /*01e0*/  @P2 LDG.E R37, desc[UR16][R12.64] ;  /* 0x000000100c252981 */ /* 0x000f22000c1e1900 */
[----:B------:R-:W1:Y:S01]  /*01f0*/  LDCU.U8 UR4, c[0x0][0x532] ;  /* 0x0000a640ff0477ac */ /* 0x000e620008000000 */
[----:B------:R-:W-:Y:S01]  /*0200*/  IMAD.MOV.U32 R7, RZ, RZ, -0x1 ;  /* 0xffffffffff077424 */ /* 0x000fe200078e00ff */
[----:B-1----:R-:W-:Y:S02]  /*0210*/  ISETP.NE.AND P4, PT, RZ, UR4, PT ;  /* 0x00000004ff007c0c */ /* 0x002fe4000bf85270 */
[----:B------:R-:W-:Y:S02]  /*0220*/  IADD3 R8, P1, PT, R9, R4, RZ ;  /* 0x0000000409087210 */ /* 0x000fe40007f3e0ff */
[----:B------:R-:W-:-:S03]  /*0230*/  ISETP.EQ.U32.AND P3, PT, R4, RZ, PT ;  /* 0x000000ff0400720c */ /* 0x000fc60003f62070 */
[----:B------:R-:W-:Y:S01]  /*0240*/  IMAD.X R9, R2, 0x1, R5, P1 ;  /* 0x0000000102097824 */ /* 0x000fe200008e0605 */
[C---:B------:R-:W-:Y:S01]  /*0250*/  ISETP.EQ.OR.EX P3, PT, R5.reuse, RZ, !P4, P3 ;  /* 0x000000ff0500720c */ /* 0x040fe20006762730 */
[----:B------:R-:W1:Y:S08]  /*0260*/  @!P2 LDC.64 R2, c[0x0][0x488] ;  /* 0x00012200ff02ab82 */ /* 0x000e700000000a00 */
[----:B------:R-:W1:Y:S04]  /*0270*/  S2UR UR15, SR_CTAID.X ;  /* 0x00000000000f79c3 */ /* 0x000e680000002500 */
[----:B------:R1:W5:Y:S01]  /*0280*/  @!P3 LDG.E R7, desc[UR16][R8.64] ;  /* 0x000000100807b981 */ /* 0x000362000c1e1900 */
[----:B------:R-:W-:Y:S01]  /*0290*/  ISETP.NE.U32.AND P3, PT, R4, RZ, PT ;  /* 0x000000ff0400720c */ /* 0x000fe20003f65070 */
[----:B------:R-:W3:Y:S01]  /*02a0*/  @!UP0 LDCU UR18, c[0x0][0x434] ;  /* 0x00008680ff1287ac */ /* 0x000ee20008000800 */
[----:B------:R-:W1:Y:S02]  /*02b0*/  S2R R233, SR_CTAID.Z ;  /* 0x0000000000e97919 */ /* 0x000e640000002700 */
[----:B------:R-:W-:-:S02]  /*02c0*/  ISETP.NE.AND.EX P3, PT, R5, RZ, PT, P3 ;  /* 0x000000ff0500720c */ /* 0x000fc40003f65330 */
[----:B-1----:R-:W-:-:S04]  /*02d0*/  @!P2 ISETP.NE.U32.AND P1, PT, R2, RZ, PT ;  /* 0x000000ff0200a20c */ /* 0x002fc80003f25070 */
[----:B------:R-:W-:Y:S01]  /*02e0*/  @!P2 ISETP.NE.AND.EX P1, PT, R3, RZ, PT, P1 ;  /* 0x000000ff0300a20c */ /* 0x000fe20003f25310 */
[----:B------:R-:W-:Y:S01]  /*02f0*/  USHF.L.U32 UR15, UR15, 0x7, URZ ;  /* 0x000000070f0f7899 */ /* 0x000fe200080006ff */
[----:B--2---:R-:W-:Y:S02]  /*0300*/  R2UR UR14, R10 ;  /* 0x000000000a0e72ca */ /* 0x004fe400000e0000 */
[----:B---3--:R-:W-:Y:S02]  /*0310*/  @P0 R2UR UR4, R0 ;  /* 0x00000000000402ca */ /* 0x008fe400000e0000 */
[----:B------:R-:W1:Y:S11]  /*0320*/  @!P2 LDC R0, c[0x0][0x43c] ;  /* 0x00010f00ff00ab82 */ /* 0x000e760000000800 */
[----:B------:R-:W-:-:S04]  /*0330*/  @UP0 UIADD3 UR18, UPT, UPT, UR4, -UR14, URZ ;  /* 0x8000000e04120290 */ /* 0x000fc8000fffe0ff */
[----:B------:R-:W-:-:S06]  /*0340*/  UISETP.GT.AND UP0, UPT, UR18, UR15, UPT ;  /* 0x0000000f1200728c */ /* 0x000fcc000bf04270 */
[----:B------:R-:W-:Y:S02]  /*0350*/  PLOP3.LUT P0, PT, PT, PT, UP0, 0x80, 0x8 ;  /* 0x000000000008781c */ /* 0x000fe40003f0f008 */
[----:B-1----:R-:W-:Y:S01]  /*0360*/  @!P2 SEL R3, R0, RZ, P1 ;  /* 0x000000ff0003a207 */ /* 0x002fe20000800000 */
[----:B----4-:R-:W-:Y:S01]  /*0370*/  @P2 IMAD.IADD R37, R37, 0x1, -R6 ;  /* 0x0000000125252824 */ /* 0x010fe200078e0a06 */
[----:B------:R-:W1:Y:S01]  /*0380*/  @!P3 LDC R0, c[0x0][0x438] ;  /* 0x00010e00ff00bb82 */ /* 0x000e620000000800 */
[----:B------:R-:W-:Y:S08]  /*0390*/  @!P3 BRA `(.L_x_216) ;  /* 0x00000000000cb947 */ /* 0x000ff00003800000 */
[----:B-1----:R-:W2:Y:S02]  /*03a0*/  @P4 LDG.E R0, desc[UR16][R8.64+0x4] ;  /* 0x0000041008004981 */ /* 0x002ea4000c1e1900 */
[----:B--2--5:R-:W-:-:S06]  /*03b0*/  @P4 IADD3 R0, PT, PT, R0, -R7, RZ ;  /* 0x8000000700004210 */ /* 0x024fcc0007ffe0ff */
[----:B------:R2:W5:Y:S02]  /*03c0*/  @!P4 LDG.E R0, desc[UR16][R8.64] ;  /* 0x000000100800c981 */ /* 0x000564000c1e1900 */
.L_x_216:
[----:B-1---5:R-:W-:Y:S01]  /*03d0*/  @!P2 IADD3 R37, PT, PT, R3, R0, -R6 ;  /* 0x000000000325a210 */ /* 0x022fe20007ffe806 */
[----:B------:R-:W-:Y:S06]  /*03e0*/  @!P0 EXIT ;  /* 0x000000000000894d */ /* 0x000fec0003800000 */
[----:B------:R-:W1:Y:S01]  /*03f0*/  LDC R184, c[0x0][0x504] ;  /* 0x00014100ffb87b82 */ /* 0x000e620000000800 */
[----:B------:R-:W-:Y:S01]  /*0400*/  VIADD R0, R37, 0x7f ;  /* 0x0000007f25007836 */ /* 0x000fe20000000000 */
[----:B------:R-:W3:Y:S04]  /*0410*/  S2R R232, SR_TID.X ;  /* 0x0000000000e87919 */ /* 0x000ee80000002100 */
[----:B------:R-:W-:Y:S02]  /*0420*/  R2UR UR5, R0 ;  /* 0x00000000000572ca */ /* 0x000fe400000e0000 */
[----:B------:R-:W4:Y:S11]  /*0430*/  LDC R182, c[0x0][0x508] ;  /* 0x00014200ffb67b82 */ /* 0x000f360000000800 */
[----:B------:R-:W-:Y:S01]  /*0440*/  UIADD3 UR4, UPT, UPT, UR5, UR15, -UR18 ;  /* 0x0000000f05047290 */ /* 0x000fe2000fffe812 */
[----:B------:R-:W-:-:S02]  /*0450*/  IMAD.U32 R2, RZ, RZ, UR5 ;  /* 0x00000005ff027e24 */ /* 0x000fc4000f8e00ff */
[----:B-1----:R-:W-:-:S03]  /*0460*/  VIADD R184, R184, UR18 ;  /* 0x00000012b8b87c36 */ /* 0x002fc60008000000 */
[----:B------:R-:W-:Y:S01]  /*0470*/  SHF.R.S32.HI R2, RZ, 0x1f, R2 ;  /* 0x0000001fff027819 */ /* 0x000fe20000011402 */
[----:B------:R-:W-:Y:S01]  /*0480*/  IMAD.U32 R3, RZ, RZ, UR4 ;  /* 0x00000004ff037e24 */ /* 0x000fe2000f8e00ff */
[----:B------:R-:W-:Y:S02]  /*0490*/  IADD3 R5, PT, PT, -R184, UR15, R37 ;  /* 0x0000000fb8057c10 */ /* 0x000fe4000fffe125 */
[----:B------:R-:W-:Y:S02]  /*04a0*/  LEA.HI R2, R2, UR5, RZ, 0x7 ;  /* 0x0000000502027c11 */ /* 0x000fe4000f8f38ff */
[----:B----4-:R-:W-:Y:S02]  /*04b0*/  IADD3 R3, PT, PT, R3, 0x80, R182 ;  /* 0x0000008003037810 */ /* 0x010fe40007ffe0b6 */
[----:B------:R-:W-:Y:S02]  /*04c0*/  SHF.R.S32.HI R4, RZ, 0x1f, R5 ;  /* 0x0000001fff047819 */ /* 0x000fe40000011405 */
[----:B------:R-:W-:-:S02]  /*04d0*/  SHF.R.S32.HI R0, RZ, 0x1f, R3 ;  /* 0x0000001fff007819 */ /* 0x000fc40000011403 */
[----:B------:R-:W-:Y:S02]  /*04e0*/  LEA.HI R4, R4, R5, RZ, 0x7 ;  /* 0x0000000504047211 */ /* 0x000fe400078f38ff */
[----:B------:R-:W-:Y:S02]  /*04f0*/  LEA.HI R0, R0, R3, RZ, 0x7 ;  /* 0x0000000300007211 */ /* 0x000fe400078f38ff */
[----:B------:R-:W-:Y:S02]  /*0500*/  SHF.R.S32.HI R2, RZ, 0x7, R2 ;  /* 0x00000007ff027819 */ /* 0x000fe40000011402 */
[----:B------:R-:W-:Y:S02]  /*0510*/  SHF.R.S32.HI R4, RZ, 0x7, R4 ;  /* 0x00000007ff047819 */ /* 0x000fe40000011404 */
[----:B------:R-:W-:Y:S02]  /*0520*/  SHF.R.S32.HI R3, RZ, 0x7, R0 ;  /* 0x00000007ff037819 */ /* 0x000fe40000011400 */
[----:B------:R-:W-:-:S02]  /*0530*/  VIMNMX R229, PT, PT, RZ, R4, !PT ;  /* 0x00000004ffe57248 */ /* 0x000fc40007fe0100 */
[----:B------:R-:W-:-:S04]  /*0540*/  VIMNMX R210, PT, PT, R2, R3, PT ;  /* 0x0000000302d27248 */ /* 0x000fc80003fe0100 */
[----:B------:R-:W-:-:S13]  /*0550*/  ISETP.GT.AND P0, PT, R210, R229, PT ;  /* 0x000000e5d200720c */ /* 0x000fda0003f04270 */
[----:B---3--:R-:W-:Y:S05]  /*0560*/  @P0 BRA `(.L_x_217) ;  /* 0x0000000800b00947 */ /* 0x008fea0003800000 */
[----:B------:R-:W1:Y:S01]  /*0570*/  LDC.U8 R2, c[0x0][0x549] ;  /* 0x00015240ff027b82 */ /* 0x000e620000000000 */
[----:B------:R-:W-:-:S04]  /*0580*/  MOV R0, UR14 ;  /* 0x0000000e00007c02 */ /* 0x000fc80008000f00 */
[C---:B------:R-:W-:Y:S02]  /*0590*/  ISETP.NE.AND P2, PT, R0.reuse, -0x1, PT ;  /* 0xffffffff0000780c */ /* 0x040fe40003f45270 */
[----:B------:R-:W-:Y:S01]  /*05a0*/  ISETP.NE.AND P0, PT, R0, -0x1, PT ;  /* 0xffffffff0000780c */ /* 0x000fe20003f05270 */
[----:B--2---:R-:W2:Y:S08]  /*05b0*/  LDC.U8 R8, c[0x0][0x548] ;  /* 0x00015200ff087b82 */ /* 0x004eb00000000000 */
[----:B------:R-:W3:Y:S01]  /*05c0*/  LDC R9, c[0x0][0x434] ;  /* 0x00010d00ff097b82 */ /* 0x000ee20000000800 */
[----:B-1----:R-:W-:-:S07]  /*05d0*/  ISETP.NE.AND P1, PT, R2, RZ, PT ;  /* 0x000000ff0200720c */ /* 0x002fce0003f25270 */
[----:B------:R-:W1:Y:S01]  /*05e0*/  @!P2 LDC.64 R6, c[0x0][0x400] ;  /* 0x00010000ff06ab82 */ /* 0x000e620000000a00 */
[----:B--2---:R-:W-:-:S07]  /*05f0*/  ISETP.NE.AND P3, PT, R8, RZ, !P1 ;  /* 0x000000ff0800720c */ /* 0x004fce0004f65270 */
[----:B------:R-:W2:Y:S08]  /*0600*/  @P2 LDC.64 R4, c[0x0][0x408] ;  /* 0x00010200ff042b82 */ /* 0x000eb00000000a00 */
[----:B------:R-:W4:Y:S08]  /*0610*/  @P1 LDC.64 R2, c[0x0][0x430] ;  /* 0x00010c00ff021b82 */ /* 0x000f300000000a00 */
[----:B------:R-:W3:Y:S01]  /*0620*/  @P1 LDC R0, c[0x0][0x430] ;  /* 0x00010c00ff001b82 */ /* 0x000ee20000000800 */
[----:B-1----:R-:W-:-:S04]  /*0630*/  @!P2 IMAD.WIDE.U32 R10, R234, R6, RZ ;  /* 0x00000006ea0aa225 */ /* 0x002fc800078e00ff */
[----:B------:R-:W-:Y:S02]  /*0640*/  @!P2 IMAD R7, R234, R7, R11 ;  /* 0x00000007ea07a224 */ /* 0x000fe400078e020b */
[----:B--2---:R-:W-:Y:S01]  /*0650*/  @P2 IMAD.WIDE.U32 R12, R4, UR14, RZ ;  /* 0x0000000e040c2c25 */ /* 0x004fe2000f8e00ff */
[----:B------:R-:W-:-:S03]  /*0660*/  @!P2 MOV R4, R10 ;  /* 0x0000000a0004a202 */ /* 0x000fc60000000f00 */
[----:B------:R-:W-:Y:S02]  /*0670*/  @P2 IMAD R7, R5, UR14, R13 ;  /* 0x0000000e05072c24 */ /* 0x000fe4000f8e020d */
[----:B----4-:R-:W-:Y:S01]  /*0680*/  @P1 IMAD R6, R2, R3, RZ ;  /* 0x0000000302061224 */ /* 0x010fe200078e02ff */
[----:B------:R-:W-:Y:S01]  /*0690*/  @P1 MOV R2, 0x1 ;  /* 0x0000000100021802 */ /* 0x000fe20000000f00 */
[----:B------:R-:W-:Y:S06]  /*06a0*/  @P1 BRA `(.L_x_218) ;  /* 0x0000000000281947 */ /* 0x000fec0003800000 */
[----:B------:R-:W-:Y:S02]  /*06b0*/  ISETP.NE.AND P1, PT, R8, RZ, PT ;  /* 0x000000ff0800720c */ /* 0x000fe40003f25270 */
[----:B------:R-:W1:Y:S11]  /*06c0*/  LDC R8, c[0x0][0x3e0] ;  /* 0x0000f800ff087b82 */ /* 0x000e760000000800 */
[----:B------:R-:W2:Y:S01]  /*06d0*/  @P1 LDC R6, c[0x0][0x454] ;  /* 0x00011500ff061b82 */ /* 0x000ea20000000800 */
[----:B---3--:R-:W-:-:S02]  /*06e0*/  @P1 MOV R0, 0x1 ;  /* 0x0000000100001802 */ /* 0x008fc40000000f00 */
[----:B------:R-:W-:-:S05]  /*06f0*/  @!P1 MOV R0, 0x1 ;  /* 0x0000000100009802 */ /* 0x000fca0000000f00 */
[----:B------:R-:W1:Y:S08]  /*0700*/  @P1 LDC R5, c[0x0][0x454] ;  /* 0x00011500ff051b82 */ /* 0x000e700000000800 */
[----:B------:R-:W3:Y:S08]  /*0710*/  @!P1 LDC R3, c[0x0][0x434] ;  /* 0x00010d00ff039b82 */ /* 0x000ef00000000800 */
[----:B------:R-:W4:Y:S01]  /*0720*/  @!P1 LDC R6, c[0x0][0x434] ;  /* 0x00010d00ff069b82 */ /* 0x000f220000000800 */
[----:B-1----:R-:W-:-:S02]  /*0730*/  @P1 IMAD R2, R5, R8, RZ ;  /* 0x0000000805021224 */ /* 0x002fc400078e02ff */
[----:B--23--:R-:W-:-:S07]  /*0740*/  @!P1 IMAD R2, R3, R8, RZ ;  /* 0x0000000803029224 */ /* 0x00cfce00078e02ff */
.L_x_218:
[----:B------:R-:W1:Y:S01]  /*0750*/  LDCU UR6, c[0x0][0x440] ;  /* 0x00008800ff0677ac */ /* 0x000e620008000800 */
[----:B------:R-:W2:Y:S01]  /*0760*/  S2R R17, SR_CTAID.X ;  /* 0x0000000000117919 */ /* 0x000ea20000002500 */
[----:B------:R-:W-:Y:S01]  /*0770*/  IMAD.SHL.U32 R11, R232, 0x8, RZ ;  /* 0x00000008e80b7824 */ /* 0x000fe200078e00ff */
[----:B------:R-:W-:Y:S01]  /*0780*/  BSSY.RECONVERGENT B0, `(.L_x_219) ;  /* 0x000002e000007945 */ /* 0x000fe20003800200 */
[C---:B---3--:R-:W-:Y:S01]  /*0790*/  IMAD R3, R234.reuse, R9, RZ ;  /* 0x00000009ea037224 */ /* 0x048fe200078e02ff */
[----:B------:R-:W3:Y:S01]  /*07a0*/  LDCU.64 UR4, c[0x0][0x410] ;  /* 0x00008200ff0477ac */ /* 0x000ee20008000a00 */
[----:B----4-:R-:W-:Y:S01]  /*07b0*/  IMAD R5, R233, R6, RZ ;  /* 0x00000006e9057224 */ /* 0x010fe200078e02ff */
[----:B------:R-:W-:Y:S01]  /*07c0*/  LOP3.LUT R11, R11, 0x18, RZ, 0xc0, !PT ;  /* 0x000000180b0b7812 */ /* 0x000fe200078ec0ff */
[----:B------:R-:W-:Y:S01]  /*07d0*/  @P2 IMAD.MOV.U32 R4, RZ, RZ, R12 ;  /* 0x000000ffff042224 */ /* 0x000fe200078e000c */
[----:B------:R-:W-:Y:S01]  /*07e0*/  SEL R3, R3, UR14, !P0 ;  /* 0x0000000e03037c07 */ /* 0x000fe2000c000000 */
[----:B------:R-:W-:Y:S01]  /*07f0*/  UIADD3 UR18, UPT, UPT, -UR15, UR18, URZ ;  /* 0x000000120f127290 */ /* 0x000fe2000fffe1ff */
[----:B------:R-:W-:Y:S01]  /*0800*/  SHF.R.U32.HI R6, RZ, 0x2, R232 ;  /* 0x00000002ff067819 */ /* 0x000fe200000116e8 */
[----:B------:R-:W-:Y:S01]  /*0810*/  @!P3 IMAD R5, R234, R2, R5 ;  /* 0x00000002ea05b224 */ /* 0x000fe200078e0205 */
[----:B------:R-:W-:Y:S01]  /*0820*/  SHF.R.S32.HI R2, RZ, 0x1f, R3 ;  /* 0x0000001fff027819 */ /* 0x000fe20000011403 */
[----:B------:R-:W-:Y:S01]  /*0830*/  IMAD R8, R0, UR15, RZ ;  /* 0x0000000f00087c24 */ /* 0x000fe2000f8e02ff */
[----:B------:R-:W-:-:S02]  /*0840*/  SEL R3, R3, RZ, P3 ;  /* 0x000000ff03037207 */ /* 0x000fc40001800000 */
[C---:B------:R-:W-:Y:S02]  /*0850*/  IADD3 R14, P0, PT, R11.reuse, R4, RZ ;  /* 0x000000040b0e7210 */ /* 0x040fe40007f1e0ff */
[----:B-1----:R-:W-:Y:S02]  /*0860*/  ISETP.GE.AND P5, PT, R11, UR6, PT ;  /* 0x000000060b007c0c */ /* 0x002fe4000bfa6270 */
[----:B------:R-:W-:Y:S01]  /*0870*/  SEL R2, R2, RZ, P3 ;  /* 0x000000ff02027207 */ /* 0x000fe20001800000 */
[----:B------:R-:W-:Y:S01]  /*0880*/  IMAD.X R15, RZ, RZ, R7, P0 ;  /* 0x000000ffff0f7224 */ /* 0x000fe200000e0607 */
[----:B------:R-:W-:Y:S01]  /*0890*/  ISETP.GE.OR P6, PT, R6, UR18, P5 ;  /* 0x0000001206007c0c */ /* 0x000fe2000afc6670 */
[----:B------:R-:W-:Y:S01]  /*08a0*/  IMAD.MOV.U32 R7, RZ, RZ, RZ ;  /* 0x000000ffff077224 */ /* 0x000fe200078e00ff */
[----:B------:R-:W-:Y:S01]  /*08b0*/  IADD3 R3, P3, P2, R8, R3, R5 ;  /* 0x0000000308037210 */ /* 0x000fe20007a7e005 */
[----:B---3--:R-:W-:Y:S01]  /*08c0*/  IMAD.WIDE.U32 R14, R233, UR4, R14 ;  /* 0x00000004e90e7c25 */ /* 0x008fe2000f8e000e */
[----:B------:R-:W-:-:S02]  /*08d0*/  SHF.R.S32.HI R9, RZ, 0x1f, R8 ;  /* 0x0000001fff097819 */ /* 0x000fc40000011408 */
[----:B------:R-:W-:Y:S01]  /*08e0*/  SHF.R.S32.HI R5, RZ, 0x1f, R5 ;  /* 0x0000001fff057819 */ /* 0x000fe20000011405 */
[----:B------:R-:W-:Y:S01]  /*08f0*/  IMAD R19, R233, UR5, R15 ;  /* 0x00000005e9137c24 */ /* 0x000fe2000f8e020f */
[----:B------:R-:W-:Y:S01]  /*0900*/  ISETP.NE.AND P1, PT, R11, RZ, PT ;  /* 0x000000ff0b00720c */ /* 0x000fe20003f25270 */
[C---:B------:R-:W-:Y:S01]  /*0910*/  VIADD R11, R6.reuse, 0x20 ;  /* 0x00000020060b7836 */ /* 0x040fe20000000000 */
[----:B------:R-:W-:Y:S01]  /*0920*/  IADD3.X R2, PT, PT, R9, R2, R5, P3, P2 ;  /* 0x0000000209027210 */ /* 0x000fe20001fe4405 */
[C---:B------:R-:W-:Y:S01]  /*0930*/  VIADD R9, R6.reuse, 0x40 ;  /* 0x0000004006097836 */ /* 0x040fe20000000000 */
[C---:B------:R-:W-:Y:S01]  /*0940*/  ISETP.GE.OR P4, PT, R6.reuse, UR18, P1 ;  /* 0x0000001206007c0c */ /* 0x040fe20008f86670 */
[----:B------:R-:W-:Y:S01]  /*0950*/  VIADD R5, R6, 0x60 ;  /* 0x0000006006057836 */ /* 0x000fe20000000000 */
[----:B------:R-:W-:Y:S01]  /*0960*/  ISETP.GE.OR P3, PT, R11, UR18, P1 ;  /* 0x000000120b007c0c */ /* 0x000fe20008f66670 */
[----:B--2---:R-:W-:Y:S01]  /*0970*/  IMAD.WIDE.U32 R16, R17, 0x80, R6 ;  /* 0x0000008011107825 */ /* 0x004fe200078e0006 */
[----:B------:R-:W-:-:S02]  /*0980*/  ISETP.GE.OR P2, PT, R9, UR18, P1 ;  /* 0x0000001209007c0c */ /* 0x000fc40008f46670 */
[----:B------:R-:W-:Y:S02]  /*0990*/  ISETP.GE.OR P1, PT, R5, UR18, P1 ;  /* 0x0000001205007c0c */ /* 0x000fe40008f26670 */
[----:B------:R-:W-:Y:S01]  /*09a0*/  ISETP.GE.OR P0, PT, R11, UR18, P5 ;  /* 0x000000120b007c0c */ /* 0x000fe2000af06670 */
        /* <DEDUP_REMOVED lines=11> */
.L_x_220:
[----:B------:R-:W-:Y:S05]  /*0a60*/  BSYNC.RECONVERGENT B0 ;  /* 0x0000000000007941 */ /* 0x000fea0003800200 */
.L_x_219:
[----:B------:R-:W-:Y:S01]  /*0a70*/  BSSY.RECONVERGENT B0, `(.L_x_221) ;  /* 0x0000011000007945 */ /* 0x000fe20003800200 */
[----:B------:R-:W-:Y:S02]  /*0a80*/  ISETP.GE.OR P6, PT, R9, UR18, P5 ;  /* 0x0000001209007c0c */ /* 0x000fe4000afc6670 */
[----:B------:R-:W-:Y:S01]  /*0a90*/  ISETP.GE.OR P5, PT, R5, UR18, P5 ;  /* 0x0000001205007c0c */ /* 0x000fe2000afa6670 */
[----:B------:R-:W-:-:S12]  /*0aa0*/  @P0 BRA `(.L_x_222) ;  /* 0x0000000000340947 */ /* 0x000fd80003800000 */
[----:B------:R-:W2:Y:S01]  /*0ab0*/  LDCU.64 UR6, c[0x0][0x408] ;  /* 0x00008100ff0677ac */ /* 0x000ea20008000a00 */
[----:B-1----:R-:W-:Y:S01]  /*0ac0*/  IADD3 R13, P0, PT, R16, 0x20, RZ ;  /* 0x00000020100d7810 */ /* 0x002fe20007f1e0ff */
        /* <DEDUP_REMOVED lines=11> */
.L_x_222:
[----:B------:R-:W-:Y:S05]  /*0b80*/  BSYNC.RECONVERGENT B0 ;  /* 0x0000000000007941 */ /* 0x000fea0003800200 */
.L_x_221:
[----:B------:R-:W-:Y:S04]  /*0b90*/  BSSY.RECONVERGENT B0, `(.L_x_223) ;  /* 0x000000f000007945 */ /* 0x000fe80003800200 */
[----:B------:R-:W-:Y:S05]  /*0ba0*/  @P6 BRA `(.L_x_224) ;  /* 0x0000000000346947 */ /* 0x000fea0003800000 */
[----:B------:R-:W3:Y:S01]  /*0bb0*/  LDCU.64 UR6, c[0x0][0x408] ;  /* 0x00008100ff0677ac */ /* 0x000ee20008000a00 */
[----:B-12---:R-:W-:Y:S01]  /*0bc0*/  IADD3 R13, P0, PT, R16, 0x40, RZ ;  /* 0x00000040100d7810 */ /* 0x006fe20007f1e0ff */
[----:B------:R-:W-:Y:S01]  /*0bd0*/  IMAD.MOV.U32 R20, RZ, RZ, R14 ;  /* 0x000000ffff147224 */ /* 0x000fe200078e000e */
        /* <DEDUP_REMOVED lines=10> */
.L_x_224:
[----:B------:R-:W-:Y:S05]  /*0c80*/  BSYNC.RECONVERGENT B0 ;  /* 0x0000000000007941 */ /* 0x000fea0003800200 */
.L_x_223:
[----:B------:R-:W-:Y:S04]  /*0c90*/  BSSY.RECONVERGENT B0, `(.L_x_225) ;  /* 0x000000e000007945 */ /* 0x000fe80003800200 */
[----:B------:R-:W-:Y:S05]  /*0ca0*/  @P5 BRA `(.L_x_226) ;  /* 0x0000000000305947 */ /* 0x000fea0003800000 */
[----:B------:R-:W4:Y:S01]  /*0cb0*/  LDCU.64 UR6, c[0x0][0x408] ;  /* 0x00008100ff0677ac */ /* 0x000f220008000a00 */
[----:B------:R-:W-:Y:S02]  /*0cc0*/  IADD3 R4, P0, PT, R16, 0x60, RZ ;  /* 0x0000006010047810 */ /* 0x000fe40007f1e0ff */
[----:B------:R-:W-:Y:S01]  /*0cd0*/  MOV R15, R19 ;  /* 0x00000013000f7202 */ /* 0x000fe20000000f00 */
[----:B------:R-:W5:Y:S01]  /*0ce0*/  LDCU.64 UR4, c[0x0][0x3f0] ;  /* 0x00007e00ff0477ac */ /* 0x000f620008000a00 */
[----:B-123--:R-:W-:-:S05]  /*0cf0*/  IADD3.X R13, PT, PT, RZ, R17, RZ, P0, !PT ;  /* 0x00000011ff0d7210 */ /* 0x00efca00007fe4ff */
[----:B----4-:R-:W-:Y:S02]  /*0d00*/  IMAD R13, R13, UR6, RZ ;  /* 0x000000060d0d7c24 */ /* 0x010fe4000f8e02ff */
[----:B------:R-:W-:-:S04]  /*0d10*/  IMAD.WIDE.U32 R14, R4, UR6, R14 ;  /* 0x00000006040e7c25 */ /* 0x000fc8000f8e000e */
[----:B------:R-:W-:Y:S01]  /*0d20*/  IMAD R13, R4, UR7, R13 ;  /* 0x00000007040d7c24 */ /* 0x000fe2000f8e020d */
[----:B-----5:R-:W-:-:S04]  /*0d30*/  LEA R12, P0, R14, UR4, 0x1 ;  /* 0x000000040e0c7c11 */ /* 0x020fc8000f8008ff */
[----:B------:R-:W-:-:S04]  /*0d40*/  IADD3 R13, PT, PT, R15, R13, RZ ;  /* 0x0000000d0f0d7210 */ /* 0x000fc80007ffe0ff */
[----:B------:R-:W-:-:S05]  /*0d50*/  LEA.HI.X R13, R14, UR5, R13, 0x1, P0 ;  /* 0x000000050e0d7c11 */ /* 0x000fca00080f0c0d */
[----:B------:R4:W-:Y:S02]  /*0d60*/  STG.E.128 desc[UR16][R12.64], RZ ;  /* 0x000000ff0c007986 */ /* 0x0009e4000c101d10 */
.L_x_226:
[----:B------:R-:W-:Y:S05]  /*0d70*/  BSYNC.RECONVERGENT B0 ;  /* 0x0000000000007941 */ /* 0x000fea0003800200 */
.L_x_225:
[----:B------:R-:W-:Y:S04]  /*0d80*/  BSSY.RECONVERGENT B0, `(.L_x_227) ;  /* 0x000000a000007945 */ /* 0x000fe80003800200 */
[----:B------:R-:W-:Y:S05]  /*0d90*/  @P4 BRA `(.L_x_228) ;  /* 0x0000000000204947 */ /* 0x000fea0003800000 */
[----:B------:R-:W5:Y:S01]  /*0da0*/  LDCU.64 UR4, c[0x0][0x420] ;  /* 0x00008400ff0477ac */ /* 0x000f620008000a00 */
[----:B------:R-:W-:Y:S02]  /*0db0*/  IMAD R4, R6, R0, RZ ;  /* 0x0000000006047224 */ /* 0x000fe400078e02ff */
[----:B-1234-:R-:W-:-:S03]  /*0dc0*/  IMAD.MOV.U32 R13, RZ, RZ, 0x7f800000 ;  /* 0x7f800000ff0d7424 */ /* 0x01efc600078e00ff */
[----:B------:R-:W-:-:S04]  /*0dd0*/  IADD3 R7, P0, PT, R4, R3, RZ ;  /* 0x0000000304077210 */ /* 0x000fc80007f1e0ff */
[----:B------:R-:W-:Y:S02]  /*0de0*/  LEA.HI.X.SX32 R4, R4, R2, 0x1, P0 ;  /* 0x0000000204047211 */ /* 0x000fe400000f0eff */
[----:B-----5:R-:W-:-:S04]  /*0df0*/  LEA R6, P0, R7, UR4, 0x2 ;  /* 0x0000000407067c11 */ /* 0x020fc8000f8010ff */
[----:B------:R-:W-:-:S05]  /*0e00*/  LEA.HI.X R7, R7, UR5, R4, 0x2, P0 ;  /* 0x0000000507077c11 */ /* 0x000fca00080f1404 */
[----:B------:R1:W-:Y:S04]  /*0e10*/  STG.E desc[UR16][R6.64], R13 ;  /* 0x0000000d06007986 */ /* 0x0003e8000c101910 */
.L_x_228:
[----:B------:R-:W-:Y:S05]  /*0e20*/  BSYNC.RECONVERGENT B0 ;  /* 0x0000000000007941 */ /* 0x000fea0003800200 */
.L_x_227:
[----:B------:R-:W-:Y:S04]  /*0e30*/  BSSY.RECONVERGENT B0, `(.L_x_229) ;  /* 0x000000a000007945 */ /* 0x000fe80003800200 */
[----:B------:R-:W-:Y:S05]  /*0e40*/  @P3 BRA `(.L_x_230) ;  /* 0x0000000000203947 */ /* 0x000fea0003800000 */
[----:B------:R-:W5:Y:S01]  /*0e50*/  LDCU.64 UR4, c[0x0][0x420] ;  /* 0x00008400ff0477ac */ /* 0x000f620008000a00 */
[----:B------:R-:W-:Y:S02]  /*0e60*/  IMAD R4, R11, R0, RZ ;  /* 0x000000000b047224 */ /* 0x000fe400078e02ff */
[----:B------:R-:W-:-:S03]  /*0e70*/  IMAD.MOV.U32 R11, RZ, RZ, 0x7f800000 ;  /* 0x7f800000ff0b7424 */ /* 0x000fc600078e00ff */
[----:B-1----:R-:W-:-:S04]  /*0e80*/  IADD3 R7, P0, PT, R4, R3, RZ ;  /* 0x0000000304077210 */ /* 0x002fc80007f1e0ff */
[----:B------:R-:W-:Y:S02]  /*0e90*/  LEA.HI.X.SX32 R4, R4, R2, 0x1, P0 ;  /* 0x0000000204047211 */ /* 0x000fe400000f0eff */
[----:B-----5:R-:W-:-:S04]  /*0ea0*/  LEA R6, P0, R7, UR4, 0x2 ;  /* 0x0000000407067c11 */ /* 0x020fc8000f8010ff */
[----:B------:R-:W-:-:S05]  /*0eb0*/  LEA.HI.X R7, R7, UR5, R4, 0x2, P0 ;  /* 0x0000000507077c11 */ /* 0x000fca00080f1404 */
[----:B------:R1:W-:Y:S04]  /*0ec0*/  STG.E desc[UR16][R6.64], R11 ;  /* 0x0000000b06007986 */ /* 0x0003e8000c101910 */
.L_x_230:
[----:B------:R-:W-:Y:S05]  /*0ed0*/  BSYNC.RECONVERGENT B0 ;  /* 0x0000000000007941 */ /* 0x000fea0003800200 */
.L_x_229:
        /* <DEDUP_REMOVED lines=10> */
.L_x_232:
[----:B------:R-:W-:Y:S05]  /*0f80*/  BSYNC.RECONVERGENT B0 ;  /* 0x0000000000007941 */ /* 0x000fea0003800200 */
.L_x_231:
[----:B------:R-:W-:Y:S05]  /*0f90*/  @P1 EXIT ;  /* 0x000000000000194d */ /* 0x000fea0003800000 */
[----:B------:R-:W5:Y:S01]  /*0fa0*/  LDCU.64 UR4, c[0x0][0x420] ;  /* 0x00008400ff0477ac */ /* 0x000f620008000a00 */
[----:B------:R-:W-:Y:S02]  /*0fb0*/  IMAD R0, R5, R0, RZ ;  /* 0x0000000005007224 */ /* 0x000fe400078e02ff */
[----:B------:R-:W-:-:S03]  /*0fc0*/  IMAD.MOV.U32 R5, RZ, RZ, 0x7f800000 ;  /* 0x7f800000ff057424 */ /* 0x000fc600078e00ff */
[----:B------:R-:W-:-:S04]  /*0fd0*/  IADD3 R3, P0, PT, R0, R3, RZ ;  /* 0x0000000300037210 */ /* 0x000fc80007f1e0ff */
[----:B------:R-:W-:Y:S02]  /*0fe0*/  LEA.HI.X.SX32 R0, R0, R2, 0x1, P0 ;  /* 0x0000000200007211 */ /* 0x000fe400000f0eff */
[----:B-----5:R-:W-:-:S04]  /*0ff0*/  LEA R2, P0, R3, UR4, 0x2 ;  /* 0x0000000403027c11 */ /* 0x020fc8000f8010ff */
[----:B------:R-:W-:-:S05]  /*1000*/  LEA.HI.X R3, R3, UR5, R0, 0x2, P0 ;  /* 0x0000000503037c11 */ /* 0x000fca00080f1400 */
[----:B------:R-:W-:Y:S01]  /*1010*/  STG.E desc[UR16][R2.64], R5 ;  /* 0x0000000502007986 */ /* 0x000fe2000c101910 */
[----:B------:R-:W-:Y:S05]  /*1020*/  EXIT ;  /* 0x000000000000794d */ /* 0x000fea0003800000 */
.L_x_217:
[----:B------:R-:W-:Y:S02]  /*1030*/  MOV R0, UR14 ;  /* 0x0000000e00007c02 */ /* 0x000fe40008000f00 */
[----:B------:R-:W-:Y:S02]  /*1040*/  ISETP.NE.AND P2, PT, R7, -0x1, PT ;  /* 0xffffffff0700780c */ /* 0x000fe40003f45270 */
[----:B------:R-:W-:-:S13]  /*1050*/  ISETP.NE.AND P0, PT, R0, -0x1, PT ;  /* 0xffffffff0000780c */ /* 0x000fda0003f05270 */
[----:B------:R-:W1:Y:S08]  /*1060*/  @!P0 LDC.64 R4, c[0x0][0x398] ;  /* 0x0000e600ff048b82 */ /* 0x000e700000000a00 */
[----:B------:R-:W2:Y:S01]  /*1070*/  @P0 LDC.64 R2, c[0x0][0x3b0] ;  /* 0x0000ec00ff020b82 */ /* 0x000ea20000000a00 */
[----:B-1----:R-:W-:-:S04]  /*1080*/  @!P0 IMAD.WIDE.U32 R12, R234, R4, RZ ;  /* 0x00000004ea0c8225 */ /* 0x002fc800078e00ff */
[----:B------:R-:W-:Y:S02]  /*1090*/  @!P0 IMAD R0, R234, R5, R13 ;  /* 0x00000005ea008224 */ /* 0x000fe400078e020d */
[----:B--2---:R-:W-:-:S04]  /*10a0*/  @P0 IMAD.WIDE.U32 R8, R2, UR14, RZ ;  /* 0x0000000e02080c25 */ /* 0x004fc8000f8e00ff */
[----:B------:R-:W-:Y:S01]  /*10b0*/  @P0 IMAD R0, R3, UR14, R9 ;  /* 0x0000000e03000c24 */ /* 0x000fe2000f8e0209 */
        /* <DEDUP_REMOVED lines=14> */
.L_x_233:
[----:B------:R-:W1:Y:S01]  /*11a0*/  LDC.64 R38, c[0x0][0x3b8] ;  /* 0x0000ee00ff267b82 */ /* 0x000e620000000a00 */
[----:B------:R-:W-:-:S05]  /*11b0*/  IADD3 R8, PT, PT, R6, R7, RZ ;  /* 0x0000000706087210 */ /* 0x000fca0007ffe0ff */
[C---:B-1----:R-:W-:Y:S02]  /*11c0*/  IMAD R3, R8.reuse, R39, RZ ;  /* 0x0000002708037224 */ /* 0x042fe400078e02ff */
[----:B------:R-:W-:-:S05]  /*11d0*/  IMAD.WIDE.U32 R8, R8, R38, RZ ;  /* 0x0000002608087225 */ /* 0x000fca00078e00ff */
[----:B------:R-:W-:-:S07]  /*11e0*/  IADD3 R3, PT, PT, R9, R3, RZ ;  /* 0x0000000309037210 */ /* 0x000fce0007ffe0ff */
.L_x_234:
[----:B------:R-:W1:Y:S01]  /*11f0*/  LDC R2, c[0x0][0x3e8] ;  /* 0x0000fa00ff027b82 */ /* 0x000e620000000800 */
[----:B------:R-:W-:Y:S02]  /*1200*/  MOV R10, RZ ;  /* 0x000000ff000a7202 */ /* 0x000fe40000000f00 */
[----:B-1----:R-:W-:-:S04]  /*1210*/  IABS R9, R2 ;  /* 0x0000000200097213 */ /* 0x002fc80000000000 */
[----:B------:R-:W1:Y:S08]  /*1220*/  I2F.RP R13, R9 ;  /* 0x00000009000d7306 */ /* 0x000e700000209400 */
[----:B-1----:R-:W1:Y:S02]  /*1230*/  MUFU.RCP R11, R13 ;  /* 0x0000000d000b7308 */ /* 0x002e640000001000 */
[----:B-1----:R-:W-:-:S06]  /*1240*/  VIADD R11, R11, 0xffffffe ;  /* 0x0ffffffe0b0b7836 */ /* 0x002fcc0000000000 */
[----:B------:R-:W1:Y:S02]  /*1250*/  F2I.FTZ.U32.TRUNC.NTZ R11, R11 ;  /* 0x0000000b000b7305 */ /* 0x000e64000021f000 */
[----:B-1----:R-:W-:-:S04]  /*1260*/  IMAD.MOV R4, RZ, RZ, -R11 ;  /* 0x000000ffff047224 */ /* 0x002fc800078e0a0b */
        /* <DEDUP_REMOVED lines=31> */
.L_x_235:
[----:B------:R-:W1:Y:S01]  /*1460*/  LDC.64 R180, c[0x0][0x3c0] ;  /* 0x0000f000ffb47b82 */ /* 0x000e620000000a00 */
[----:B------:R-:W-:-:S05]  /*1470*/  IADD3 R6, PT, PT, R6, R7, RZ ;  /* 0x0000000706067210 */ /* 0x000fca0007ffe0ff */
[C---:B-1----:R-:W-:Y:S02]  /*1480*/  IMAD R2, R6.reuse, R181, RZ ;  /* 0x000000b506027224 */ /* 0x042fe400078e02ff */
[----:B------:R-:W-:-:S05]  /*1490*/  IMAD.WIDE.U32 R14, R6, R180, RZ ;  /* 0x000000b4060e7225 */ /* 0x000fca00078e00ff */
[----:B------:R-:W-:-:S07]  /*14a0*/  IADD3 R2, PT, PT, R15, R2, RZ ;  /* 0x000000020f027210 */ /* 0x000fce0007ffe0ff */
.L_x_236:
[C---:B------:R-:W-:Y:S01]  /*14b0*/  IMAD.SHL.U32 R235, R232.reuse, 0x8, RZ ;  /* 0x00000008e8eb7824 */ /* 0x040fe200078e00ff */
[----:B------:R-:W1:Y:S01]  /*14c0*/  LDCU.128 UR4, c[0x0][0x3d0] ;  /* 0x00007a00ff0477ac */ /* 0x000e620008000c00 */
[----:B------:R-:W-:Y:S01]  /*14d0*/  SHF.R.S32.HI R225, RZ, 0x1f, R4 ;  /* 0x0000001fffe17819 */ /* 0x000fe20000011404 */
[----:B------:R-:W2:Y:S01]  /*14e0*/  S2UR UR19, SR_CgaCtaId ;  /* 0x00000000001379c3 */ /* 0x000ea20000008800 */
[--C-:B------:R-:W-:Y:S01]  /*14f0*/  SHF.R.U32.HI R224, RZ, 0x2, R232.reuse ;  /* 0x00000002ffe07819 */ /* 0x100fe200000116e8 */
[----:B------:R-:W3:Y:S01]  /*1500*/  LDCU.64 UR12, c[0x0][0x388] ;  /* 0x00007100ff0c77ac */ /* 0x000ee20008000a00 */
[C---:B------:R-:W-:Y:S01]  /*1510*/  LOP3.LUT R223, R235.reuse, 0x18, RZ, 0xc0, !PT ;  /* 0x00000018ebdf7812 */ /* 0x040fe200078ec0ff */
[C---:B------:R-:W-:Y:S01]  /*1520*/  IMAD.SHL.U32 R11, R232.reuse, 0x20, RZ ;  /* 0x00000020e80b7824 */ /* 0x040fe200078e00ff */
[----:B------:R-:W-:Y:S01]  /*1530*/  LOP3.LUT R7, R235, 0xd8, RZ, 0xc0, !PT ;  /* 0x000000d8eb077812 */ /* 0x000fe200078ec0ff */
[----:B------:R-:W4:Y:S01]  /*1540*/  LDCU.64 UR10, c[0x0][0x390] ;  /* 0x00007200ff0a77ac */ /* 0x000f220008000a00 */
[----:B------:R-:W-:Y:S01]  /*1550*/  IADD3 R8, P0, PT, R223, R8, RZ ;  /* 0x00000008df087210 */ /* 0x000fe20007f1e0ff */
[----:B------:R-:W-:Y:S01]  /*1560*/  IMAD.SHL.U32 R6, R232, 0x4, RZ ;  /* 0x00000004e8067824 */ /* 0x000fe200078e00ff */
[----:B------:R-:W-:Y:S01]  /*1570*/  LOP3.LUT R5, R11, 0xc0, RZ, 0xc0, !PT ;  /* 0x000000c00b057812 */ /* 0x000fe200078ec0ff */
[----:B------:R-:W5:Y:S01]  /*1580*/  LDCU.64 UR8, c[0x0][0x3c8] ;  /* 0x00007900ff0877ac */ /* 0x000f620008000a00 */
[----:B------:R-:W-:Y:S01]  /*1590*/  LOP3.LUT R10, R7, 0x18, R232, 0x78, !PT ;  /* 0x00000018070a7812 */ /* 0x000fe200078e78e8 */
[----:B------:R-:W-:Y:S01]  /*15a0*/  IMAD.X R9, RZ, RZ, R3, P0 ;  /* 0x000000ffff097224 */ /* 0x000fe200000e0603 */
[----:B------:R-:W-:Y:S01]  /*15b0*/  IADD3 R14, P0, PT, R223, R14, RZ ;  /* 0x0000000edf0e7210 */ /* 0x000fe20007f1e0ff */
[----:B------:R-:W5:Y:S01]  /*15c0*/  S2R R3, SR_CTAID.X ;  /* 0x0000000000037919 */ /* 0x000f620000002500 */
[----:B------:R-:W-:Y:S01]  /*15d0*/  LOP3.LUT R6, R5, 0x18, R6, 0xf8, !PT ;  /* 0x0000001805067812 */ /* 0x000fe200078ef806 */
[----:B-1----:R-:W-:Y:S01]  /*15e0*/  IMAD R227, R225, UR4, RZ ;  /* 0x00000004e1e37c24 */ /* 0x002fe2000f8e02ff */
[----:B------:R-:W-:Y:S01]  /*15f0*/  LOP3.LUT R235, R10, 0x1f20, R235, 0xf8, !PT ;  /* 0x00001f200aeb7812 */ /* 0x000fe200078ef8eb */
[----:B------:R-:W-:Y:S01]  /*1600*/  IMAD.WIDE.U32 R8, R224, R38, R8 ;  /* 0x00000026e0087225 */ /* 0x000fe200078e0008 */
[----:B------:R-:W-:Y:S01]  /*1610*/  SHF.R.U32.HI R185, RZ, 0x1, R232 ;  /* 0x00000001ffb97819 */ /* 0x000fe200000116e8 */
[----:B------:R-:W-:Y:S02]  /*1620*/  BSSY.RECONVERGENT B0, `(.L_x_237) ;  /* 0x000002f000007945 */ /* 0x000fe40003800200 */
[----:B------:R-:W-:Y:S01]  /*1630*/  IMAD.X R15, RZ, RZ, R2, P0 ;  /* 0x000000ffff0f7224 */ /* 0x000fe200000e0602 */
[----:B------:R-:W-:Y:S01]  /*1640*/  IADD3 R12, P0, PT, R223, R12, RZ ;  /* 0x0000000cdf0c7210 */ /* 0x000fe20007f1e0ff */
[----:B------:R-:W-:Y:S01]  /*1650*/  IMAD R227, R4, UR5, R227 ;  /* 0x0000000504e37c24 */ /* 0x000fe2000f8e02e3 */
[----:B------:R-:W-:Y:S01]  /*1660*/  UIADD3 UR5, UPT, UPT, -UR15, UR18, URZ ;  /* 0x000000120f057290 */ /* 0x000fe2000fffe1ff */
[----:B------:R-:W-:Y:S01]  /*1670*/  IMAD R9, R224, R39, R9 ;  /* 0x00000027e0097224 */ /* 0x000fe200078e0209 */
[----:B------:R-:W-:Y:S01]  /*1680*/  LOP3.LUT R183, R6, 0x8, R185, 0x78, !PT ;  /* 0x0000000806b77812 */ /* 0x000fe200078e78b9 */
[----:B------:R-:W-:-:S03]  /*1690*/  IMAD.WIDE.U32 R14, R224, R180, R14 ;  /* 0x000000b4e00e7225 */ /* 0x000fc600078e000e */
[----:B------:R-:W-:Y:S01]  /*16a0*/  ISETP.GE.AND P2, PT, R224, UR5, PT ;  /* 0x00000005e0007c0c */ /* 0x000fe2000bf46270 */
[----:B------:R-:W-:Y:S02]  /*16b0*/  IMAD R225, R225, UR6, RZ ;  /* 0x00000006e1e17c24 */ /* 0x000fe4000f8e02ff */
[----:B------:R-:W-:Y:S01]  /*16c0*/  IMAD.WIDE.U32 R8, R4, UR4, R8 ;  /* 0x0000000404087c25 */ /* 0x000fe2000f8e0008 */
[----:B------:R-:W-:Y:S02]  /*16d0*/  UMOV UR4, 0x400 ;  /* 0x0000040000047882 */ /* 0x000fe40000000000 */
[----:B--2---:R-:W-:Y:S01]  /*16e0*/  ULEA UR4, UR19, UR4, 0x18 ;  /* 0x0000000413047291 */ /* 0x004fe2000f8ec0ff */
[----:B------:R-:W-:Y:S01]  /*16f0*/  IMAD R15, R224, R181, R15 ;  /* 0x000000b5e00f7224 */ /* 0x000fe200078e020f */
[----:B---3--:R-:W-:Y:S01]  /*1700*/  LEA R228, P1, R8, UR12, 0x1 ;  /* 0x0000000c08e47c11 */ /* 0x008fe2000f8208ff */
[C---:B------:R-:W-:Y:S02]  /*1710*/  IMAD R225, R4.reuse, UR7, R225 ;  /* 0x0000000704e17c24 */ /* 0x040fe4000f8e02e1 */
[----:B------:R-:W-:Y:S01]  /*1720*/  IMAD.IADD R227, R9, 0x1, R227 ;  /* 0x0000000109e37824 */ /* 0x000fe200078e02e3 */
[----:B------:R-:W-:Y:S01]  /*1730*/  LEA R235, R235, UR4, 0x1 ;  /* 0x00000004ebeb7c11 */ /* 0x000fe2000f8e08ff */
[----:B------:R-:W-:-:S03]  /*1740*/  IMAD.WIDE.U32 R4, R4, UR6, R14 ;  /* 0x0000000604047c25 */ /* 0x000fc6000f8e000e */
[----:B------:R-:W-:Y:S01]  /*1750*/  LEA.HI.X R227, R8, UR13, R227, 0x1, P1 ;  /* 0x0000000d08e37c11 */ /* 0x000fe200088f0ce3 */
[----:B------:R-:W-:Y:S01]  /*1760*/  IMAD.X R13, RZ, RZ, R0, P0 ;  /* 0x000000ffff0d7224 */ /* 0x000fe200000e0600 */
[----:B----4-:R-:W-:Y:S01]  /*1770*/  LEA R226, P1, R4, UR10, 0x1 ;  /* 0x0000000a04e27c11 */ /* 0x010fe2000f8208ff */
[----:B------:R-:W-:Y:S01]  /*1780*/  IMAD.IADD R225, R5, 0x1, R225 ;  /* 0x0000000105e17824 */ /* 0x000fe200078e02e1 */
[----:B-----5:R-:W-:Y:S01]  /*1790*/  LEA R231, P0, R3, R224, 0x7 ;  /* 0x000000e003e77211 */ /* 0x020fe200078038ff */
[----:B------:R-:W-:-:S03]  /*17a0*/  IMAD.WIDE.U32 R12, R233, UR8, R12 ;  /* 0x00000008e90c7c25 */ /* 0x000fc6000f8e000c */
[----:B------:R-:W-:Y:S01]  /*17b0*/  LEA.HI.X R225, R4, UR11, R225, 0x1, P1 ;  /* 0x0000000b04e17c11 */ /* 0x000fe200088f0ce1 */
[----:B------:R-:W-:Y:S01]  /*17c0*/  IMAD R17, R233, UR9, R13 ;  /* 0x00000009e9117c24 */ /* 0x000fe2000f8e020d */
[----:B------:R-:W-:Y:S01]  /*17d0*/  LEA.HI.X R230, R3, RZ, RZ, 0x7, P0 ;  /* 0x000000ff03e67211 */ /* 0x000fe200000f3cff */
        /* <DEDUP_REMOVED lines=18> */
.L_x_239:
[----:B------:R1:W-:Y:S02]  /*1900*/  STS.128 [R235], RZ ;  /* 0x000000ffeb007388 */ /* 0x0003e40000000c00 */
.L_x_238:
[----:B------:R-:W-:Y:S05]  /*1910*/  BSYNC.RECONVERGENT B0 ;  /* 0x0000000000007941 */ /* 0x000fea0003800200 */
.L_x_237:
[----:B------:R-:W-:Y:S01]  /*1920*/  IADD3 R222, PT, PT, R224, 0x20, RZ ;  /* 0x00000020e0de7810 */ /* 0x000fe20007ffe0ff */
[----:B------:R-:W-:Y:S01]  /*1930*/  VIADD R208, R210, 0xffffffff ;  /* 0xffffffffd2d07836 */ /* 0x000fe20000000000 */
[----:B------:R-:W-:Y:S01]  /*1940*/  SHF.L.U64.HI R7, R38, 0x7, R39 ;  /* 0x0000000726077819 */ /* 0x000fe20000010227 */
[----:B------:R-:W-:Y:S01]  /*1950*/  VIADD R221, R224, 0x40 ;  /* 0x00000040e0dd7836 */ /* 0x000fe20000000000 */
[----:B------:R-:W-:Y:S01]  /*1960*/  ISETP.GE.AND P0, PT, R222, UR5, PT ;  /* 0x00000005de007c0c */ /* 0x000fe2000bf06270 */
[----:B------:R-:W-:Y:S01]  /*1970*/  IMAD R3, R208, -0x80, R37 ;  /* 0xffffff80d0037824 */ /* 0x000fe200078e0225 */
[----:B------:R-:W-:Y:S01]  /*1980*/  IADD3 R220, PT, PT, R224, 0x60, RZ ;  /* 0x00000060e0dc7810 */ /* 0x000fe20007ffe0ff */
[----:B--2---:R-:W-:Y:S01]  /*1990*/  IMAD.SHL.U32 R5, R38, 0x80, RZ ;  /* 0x0000008026057824 */ /* 0x004fe200078e00ff */
[----:B------:R-:W-:Y:S01]  /*19a0*/  BSSY.RECONVERGENT B0, `(.L_x_240) ;  /* 0x000001b000007945 */ /* 0x000fe20003800200 */
[----:B------:R-:W-:Y:S01]  /*19b0*/  ISETP.GE.AND P2, PT, R221, UR5, PT ;  /* 0x00000005dd007c0c */ /* 0x000fe2000bf46270 */
[-C--:B------:R-:W-:Y:S01]  /*19c0*/  IMAD R7, R7, R208.reuse, RZ ;  /* 0x000000d007077224 */ /* 0x080fe200078e02ff */
[----:B------:R-:W-:Y:S01]  /*19d0*/  ISETP.GE.AND P1, PT, R220, UR5, PT ;  /* 0x00000005dc007c0c */ /* 0x000fe2000bf26270 */
[----:B------:R-:W-:Y:S01]  /*19e0*/  IMAD.WIDE.U32 R4, R5, R208, RZ ;  /* 0x000000d005047225 */ /* 0x000fe200078e00ff */
[----:B------:R-:W-:-:S04]  /*19f0*/  ISETP.GE.AND P3, PT, R224, R3, PT ;  /* 0x00000003e000720c */ /* 0x000fc80003f66270 */
        /* <DEDUP_REMOVED lines=21> */
.L_x_241:
[----:B------:R-:W-:Y:S05]  /*1b50*/  BSYNC.RECONVERGENT B0 ;  /* 0x0000000000007941 */ /* 0x000fea0003800200 */
.L_x_240:
        /* <DEDUP_REMOVED lines=22> */
.L_x_243:
[----:B------:R-:W-:Y:S05]  /*1cc0*/  BSYNC.RECONVERGENT B0 ;  /* 0x0000000000007941 */ /* 0x000fea0003800200 */
.L_x_242:
        /* <DEDUP_REMOVED lines=21> */
.L_x_245:
[----:B------:R-:W-:Y:S05]  /*1e20*/  BSYNC.RECONVERGENT B0 ;  /* 0x0000000000007941 */ /* 0x000fea0003800200 */
.L_x_244:
        /* <DEDUP_REMOVED lines=13> */
.L_x_248:
[----:B------:R3:W-:Y:S02]  /*1f00*/  STS.128 [R235+0x2000], RZ ;  /* 0x002000ffeb007388 */ /* 0x0007e40000000c00 */
.L_x_247:
[----:B------:R-:W-:Y:S05]  /*1f10*/  BSYNC.RECONVERGENT B0 ;  /* 0x0000000000007941 */ /* 0x000fea0003800200 */
.L_x_246:
        /* <DEDUP_REMOVED lines=11> */
[----:B------:R-:W-:-:S05]  /*1fd0*/  IADD3 R7, P0, PT, R36, R4, RZ ;  /* 0x0000000424077210 */ /* 0x000fca0007f1e0ff */
[----:B------:R-:W-:Y:S01]  /*1fe0*/  IMAD.X R0, R2, 0x1, R9, P0 ;  /* 0x0000000102007824 */ /* 0x000fe200000e0609 */
[----:B---3--:R-:W-:-:S04]  /*1ff0*/  LEA R12, P0, R7, R228, 0x1 ;  /* 0x000000e4070c7211 */ /* 0x008fc800078008ff */
[----:B------:R-:W-:-:S05]  /*2000*/  LEA.HI.X R13, R7, R227, R0, 0x1, P0 ;  /* 0x000000e3070d7211 */ /* 0x000fca00000f0c00 */
[----:B------:R-:W-:Y:S01]  /*2010*/  @!PT LDS RZ, [RZ] ;  /* 0x00000000fffff984 */ /* 0x000fe20000000800 */
[----:B------:R-:W-:Y:S01]  /*2020*/  @!PT LDS RZ, [RZ] ;  /* 0x00000000fffff984 */ /* 0x000fe20000000800 */
[----:B------:R-:W-:Y:S01]  /*2030*/  @!PT LDS RZ, [RZ] ;  /* 0x00000000fffff984 */ /* 0x000fe20000000800 */
[----:B------:R3:W-:Y:S04]  /*2040*/  LDGSTS.E.BYPASS.LTC128B.128 [R235+0x2800], desc[UR16][R12.64] ;  /* 0x028000000ceb7fae */ /* 0x0007e8000b981a10 */
.L_x_250:
[----:B------:R-:W-:Y:S05]  /*2050*/  BSYNC.RECONVERGENT B0 ;  /* 0x0000000000007941 */ /* 0x000fea0003800200 */
.L_x_249:
[----:B------:R-:W-:Y:S04]  /*2060*/  BSSY.RECONVERGENT B0, `(.L_x_251) ;  /* 0x000000e000007945 */ /* 0x000fe80003800200 */
[----:B------:R-:W-:Y:S05]  /*2070*/  @P2 BRA `(.L_x_252) ;  /* 0x0000000000302947 */ /* 0x000fea0003800000 */
[----:B------:R-:W5:Y:S02]  /*2080*/  LDCU UR6, c[0x0][0x440] ;  /* 0x00008800ff0677ac */ /* 0x000f640008000800 */
[----:B-----5:R-:W-:-:S13]  /*2090*/  ISETP.GE.AND P0, PT, R223, UR6, PT ;  /* 0x00000006df007c0c */ /* 0x020fda000bf06270 */
[----:B------:R1:W-:Y:S01]  /*20a0*/  @P0 STS.128 [R235+0x3000], RZ ;  /* 0x003000ffeb000388 */ /* 0x0003e20000000c00 */
[----:B------:R-:W-:Y:S05]  /*20b0*/  @P0 BRA `(.L_x_252) ;  /* 0x0000000000200947 */ /* 0x000fea0003800000 */
[----:B------:R-:W-:-:S04]  /*20c0*/  LEA R7, P0, R38, R4, 0x6 ;  /* 0x0000000426077211 */ /* 0x000fc800078030ff */
[----:B------:R-:W-:Y:S02]  /*20d0*/  LEA.HI.X R0, R38, R9, R39, 0x6, P0 ;  /* 0x0000000926007211 */ /* 0x000fe400000f3427 */
[----:B---3--:R-:W-:-:S04]  /*20e0*/  LEA R12, P0, R7, R228, 0x1 ;  /* 0x000000e4070c7211 */ /* 0x008fc800078008ff */
[----:B------:R-:W-:-:S05]  /*20f0*/  LEA.HI.X R13, R7, R227, R0, 0x1, P0 ;  /* 0x000000e3070d7211 */ /* 0x000fca00000f0c00 */
[----:B------:R-:W-:Y:S01]  /*2100*/  @!PT LDS RZ, [RZ] ;  /* 0x00000000fffff984 */ /* 0x000fe20000000800 */
[----:B------:R-:W-:Y:S01]  /*2110*/  @!PT LDS RZ, [RZ] ;  /* 0x00000000fffff984 */ /* 0x000fe20000000800 */
[----:B------:R-:W-:Y:S01]  /*2120*/  @!PT LDS RZ, [RZ] ;  /* 0x00000000fffff984 */ /* 0x000fe20000000800 */
[----:B------:R3:W-:Y:S04]  /*2130*/  LDGSTS.E.BYPASS.LTC128B.128 [R235+0x3000], desc[UR16][R12.64] ;  /* 0x030000000ceb7fae */ /* 0x0007e8000b981a10 */
.L_x_252:
[----:B------:R-:W-:Y:S05]  /*2140*/  BSYNC.RECONVERGENT B0 ;  /* 0x0000000000007941 */ /* 0x000fea0003800200 */
.L_x_251:
        /* <DEDUP_REMOVED lines=16> */
.L_x_254:
[----:B------:R-:W-:Y:S05]  /*2250*/  BSYNC.RECONVERGENT B0 ;  /* 0x0000000000007941 */ /* 0x000fea0003800200 */
.L_x_253:
[----:B------:R-:W0:Y:S01]  /*2260*/  LDGDEPBAR ;  /* 0x00000000000079af */ /* 0x000e220000000000 */
[C---:B------:R-:W-:Y:S01]  /*2270*/  SHF.L.U64.HI R7, R180.reuse, 0x7, R181 ;  /* 0x00000007b4077819 */ /* 0x040fe200000102b5 */
[----:B------:R-:W-:Y:S01]  /*2280*/  BSSY.RECONVERGENT B0, `(.L_x_255) ;  /* 0x0000016000007945 */ /* 0x000fe20003800200 */
[----:B-1----:R-:W-:Y:S02]  /*2290*/  SHF.L.U32 R5, R180, 0x7, RZ ;  /* 0x00000007b4057819 */ /* 0x002fe400000006ff */
[----:B------:R-:W-:Y:S01]  /*22a0*/  IADD3 R182, PT, PT, R37, -UR18, R182 ;  /* 0x8000001225b67c10 */ /* 0x000fe2000fffe0b6 */
[-C--:B------:R-:W-:Y:S02]  /*22b0*/  IMAD R7, R7, R208.reuse, RZ ;  /* 0x000000d007077224 */ /* 0x080fe400078e02ff */
[----:B------:R-:W-:-:S05]  /*22c0*/  IMAD.WIDE.U32 R4, R5, R208, RZ ;  /* 0x000000d005047225 */ /* 0x000fca00078e00ff */
        /* <DEDUP_REMOVED lines=14> */
.L_x_257:
[----:B------:R1:W-:Y:S01]  /*23b0*/  STS.128 [R235+0x4000], RZ ;  /* 0x004000ffeb007388 */ /* 0x0003e20000000c00 */
[----:B------:R-:W-:Y:S05]  /*23c0*/  BRA `(.L_x_258) ;  /* 0x0000000000047947 */ /* 0x000fea0003800000 */
.L_x_256:
[----:B------:R1:W-:Y:S02]  /*23d0*/  STS.128 [R235+0x4000], RZ ;  /* 0x004000ffeb007388 */ /* 0x0003e40000000c00 */
.L_x_258:
[----:B------:R-:W-:Y:S05]  /*23e0*/  BSYNC.RECONVERGENT B0 ;  /* 0x0000000000007941 */ /* 0x000fea0003800200 */
.L_x_255:
[-C--:B------:R-:W-:Y:S01]  /*23f0*/  ISETP.GE.AND P0, PT, R222, R3.reuse, PT ;  /* 0x00000003de00720c */ /* 0x080fe20003f06270 */
[----:B-1----:R-:W-:Y:S01]  /*2400*/  IMAD.SHL.U32 R9, R232, 0x10, RZ ;  /* 0x00000010e8097824 */ /* 0x002fe200078e00ff */
[----:B------:R-:W-:Y:S01]  /*2410*/  LOP3.LUT R0, R11, 0x120, RZ, 0xc0, !PT ;  /* 0x000001200b007812 */ /* 0x000fe200078ec0ff */
[----:B------:R-:W-:Y:S01]  /*2420*/  BSSY.RECONVERGENT B0, `(.L_x_259) ;  /* 0x0000019000007945 */ /* 0x000fe20003800200 */
[-C--:B------:R-:W-:Y:S02]  /*2430*/  ISETP.GE.AND P2, PT, R221, R3.reuse, PT ;  /* 0x00000003dd00720c */ /* 0x080fe40003f46270 */
[----:B------:R-:W-:Y:S02]  /*2440*/  LOP3.LUT R8, R9, 0x100, RZ, 0xc0, !PT ;  /* 0x0000010009087812 */ /* 0x000fe400078ec0ff */
[----:B------:R-:W-:Y:S02]  /*2450*/  ISETP.GE.AND P1, PT, R220, R3, PT ;  /* 0x00000003dc00720c */ /* 0x000fe40003f26270 */
[----:B------:R-:W-:-:S02]  /*2460*/  LOP3.LUT R8, R8, 0x20, R11, 0xf8, !PT ;  /* 0x0000002008087812 */ /* 0x000fc400078ef80b */
[----:B------:R-:W-:Y:S01]  /*2470*/  LOP3.LUT R3, R6, 0x8, R232, 0x78, !PT ;  /* 0x0000000806037812 */ /* 0x000fe200078e78e8 */
[----:B------:R1:W-:Y:S01]  /*2480*/  @P0 STS.128 [R235+0x4800], RZ ;  /* 0x004800ffeb000388 */ /* 0x0003e20000000c00 */
[----:B------:R-:W-:-:S03]  /*2490*/  LOP3.LUT R10, R0, 0x3e00, R9, 0xf8, !PT ;  /* 0x00003e00000a7812 */ /* 0x000fc600078ef809 */
[----:B------:R-:W-:Y:S02]  /*24a0*/  IMAD.IADD R216, R3, 0x1, R8 ;  /* 0x0000000103d87824 */ /* 0x000fe400078e0208 */
[----:B------:R-:W-:Y:S01]  /*24b0*/  IMAD.IADD R217, R183, 0x1, R10 ;  /* 0x00000001b7d97824 */ /* 0x000fe200078e020a */
[----:B------:R-:W-:Y:S06]  /*24c0*/  @P0 BRA `(.L_x_260) ;  /* 0x0000000000380947 */ /* 0x000fec0003800000 */
        /* <DEDUP_REMOVED lines=14> */
.L_x_260:
[----:B------:R-:W-:Y:S05]  /*25b0*/  BSYNC.RECONVERGENT B0 ;  /* 0x0000000000007941 */ /* 0x000fea0003800200 */
.L_x_259:
        /* <DEDUP_REMOVED lines=17> */
.L_x_262:
[----:B------:R-:W-:Y:S05]  /*26d0*/  BSYNC.RECONVERGENT B0 ;  /* 0x0000000000007941 */ /* 0x000fea0003800200 */
.L_x_261:
        /* <DEDUP_REMOVED lines=17> */
.L_x_264:
[----:B------:R-:W-:Y:S05]  /*27f0*/  BSYNC.RECONVERGENT B0 ;  /* 0x0000000000007941 */ /* 0x000fea0003800200 */
.L_x_263:
[----:B------:R-:W-:Y:S01]  /*2800*/  LDSM.16.M88.4 R72, [R217] ;  /* 0x00000000d948783b */ /* 0x000fe20000000200 */
[----:B------:R-:W-:Y:S01]  /*2810*/  IMAD.MOV.U32 R3, RZ, RZ, 0x20 ;  /* 0x00000020ff037424 */ /* 0x000fe200078e00ff */
[C---:B------:R-:W-:Y:S01]  /*2820*/  LOP3.LUT P0, RZ, R232.reuse, 0x4, RZ, 0xc0, !PT ;  /* 0x00000004e8ff7812 */ /* 0x040fe2000780c0ff */
[----:B------:R-:W-:Y:S01]  /*2830*/  IMAD.SHL.U32 R241, R232, 0x2, RZ ;  /* 0x00000002e8f17824 */ /* 0x000fe200078e00ff */
[----:B-1----:R-:W-:Y:S01]  /*2840*/  LDSM.16.M88.4 R4, [R217+0x1000] ;  /* 0x00100000d904783b */ /* 0x002fe20000000200 */
[----:B------:R-:W-:Y:S02]  /*2850*/  LOP3.LUT R185, R185, 0x1f0, RZ, 0xc0, !PT ;  /* 0x000001f0b9b97812 */ /* 0x000fe400078ec0ff */
[----:B------:R-:W-:Y:S01]  /*2860*/  SEL R3, R3, 0xffffffe0, !P0 ;  /* 0xffffffe003037807 */ /* 0x000fe20004000000 */
[----:B------:R-:W1:Y:S01]  /*2870*/  LDSM.16.M88.4 R176, [R216+0x3c00] ;  /* 0x003c0000d8b0783b */ /* 0x000e620000000200 */
[----:B------:R-:W-:Y:S02]  /*2880*/  ISETP.GT.AND P0, PT, R208, R229, PT ;  /* 0x000000e5d000720c */ /* 0x000fe40003f04270 */
[----:B------:R-:W-:Y:S01]  /*2890*/  LOP3.LUT R241, R241, 0x6, RZ, 0xc0, !PT ;  /* 0x00000006f1f17812 */ /* 0x000fe200078ec0ff */
[----:B------:R-:W5:Y:S01]  /*28a0*/  LDSM.16.M88.4 R128, [R216+0x2000] ;  /* 0x00200000d880783b */ /* 0x000f620000000200 */
[----:B------:R-:W-:-:S02]  /*28b0*/  IMAD.IADD R213, R216, 0x1, R3 ;  /* 0x00000001d8d57824 */ /* 0x000fc400078e0203 */
[----:B------:R-:W-:Y:S01]  /*28c0*/  IMAD.IADD R215, R217, 0x1, R3 ;  /* 0x00000001d9d77824 */ /* 0x000fe200078e0203 */
[----:B------:R-:W2:Y:S04]  /*28d0*/  LDSM.16.M88.4 R120, [R216+0x2400] ;  /* 0x00240000d878783b */ /* 0x000ea80000000200 */
[----:B------:R-:W3:Y:S04]  /*28e0*/  LDSM.16.M88.4 R112, [R216+0x2800] ;  /* 0x00280000d870783b */ /* 0x000ee80000000200 */
[----:B------:R-:W4:Y:S04]  /*28f0*/  LDSM.16.M88.4 R104, [R216+0x2c00] ;  /* 0x002c0000d868783b */ /* 0x000f280000000200 */
[----:B------:R-:W4:Y:S04]  /*2900*/  LDSM.16.M88.4 R96, [R216+0x3000] ;  /* 0x00300000d860783b */ /* 0x000f280000000200 */
[----:B------:R-:W4:Y:S04]  /*2910*/  LDSM.16.M88.4 R88, [R216+0x3400] ;  /* 0x00340000d858783b */ /* 0x000f280000000200 */
[----:B------:R-:W4:Y:S04]  /*2920*/  LDSM.16.M88.4 R80, [R216+0x3800] ;  /* 0x00380000d850783b */ /* 0x000f280000000200 */
[----:B------:R-:W-:Y:S04]  /*2930*/  LDSM.16.M88.4 R172, [R215+0x1000] ;  /* 0x00100000d7ac783b */ /* 0x000fe80000000200 */
[----:B------:R-:W4:Y:S04]  /*2940*/  LDSM.16.M88.4 R136, [R213+0x3c00] ;  /* 0x003c0000d588783b */ /* 0x000f280000000200 */
[----:B------:R-:W4:Y:S01]  /*2950*/  LDSM.16.M88.4 R168, [R215] ;  /* 0x00000000d7a8783b */ /* 0x000f220000000200 */
[-C--:B-1----:R-:W-:Y:S03]  /*2960*/  HMMA.16816.F32.BF16 R8, R4, R176.reuse, RZ ;  /* 0x000000b00408723c */ /* 0x082fe600000418ff */
[----:B------:R-:W1:Y:S04]  /*2970*/  LDSM.16.M88.4 R164, [R213+0x2000] ;  /* 0x00200000d5a4783b */ /* 0x000e680000000200 */
[----:B------:R-:W1:Y:S01]  /*2980*/  LDSM.16.M88.4 R160, [R213+0x2400] ;  /* 0x00240000d5a0783b */ /* 0x000e620000000200 */
[C---:B------:R-:W-:Y:S03]  /*2990*/  HMMA.16816.F32.BF16 R76, R72.reuse, R176, RZ ;  /* 0x000000b0484c723c */ /* 0x040fe600000418ff */
[----:B------:R-:W1:Y:S04]  /*29a0*/  LDSM.16.M88.4 R156, [R213+0x2800] ;  /* 0x00280000d59c783b */ /* 0x000e680000000200 */
[----:B------:R-:W1:Y:S01]  /*29b0*/  LDSM.16.M88.4 R152, [R213+0x2c00] ;  /* 0x002c0000d598783b */ /* 0x000e620000000200 */
[-C--:B-----5:R-:W-:Y:S03]  /*29c0*/  HMMA.16816.F32.BF16 R132, R72, R128.reuse, RZ ;  /* 0x000000804884723c */ /* 0x0a0fe600000418ff */
[----:B------:R-:W5:Y:S04]  /*29d0*/  LDSM.16.M88.4 R148, [R213+0x3000] ;  /* 0x00300000d594783b */ /* 0x000f680000000200 */
[----:B------:R-:W5:Y:S01]  /*29e0*/  LDSM.16.M88.4 R144, [R213+0x3400] ;  /* 0x00340000d590783b */ /* 0x000f620000000200 */
[C---:B------:R-:W-:Y:S03]  /*29f0*/  HMMA.16816.F32.BF16 R68, R4.reuse, R128, RZ ;  /* 0x000000800444723c */ /* 0x040fe600000418ff */
[----:B------:R-:W5:Y:S04]  /*2a00*/  LDSM.16.M88.4 R140, [R213+0x3800] ;  /* 0x00380000d58c783b */ /* 0x000f680000000200 */
[----:B------:R-:W0:Y:S01]  /*2a10*/  LDGDEPBAR ;  /* 0x00000000000079af */ /* 0x000e220000000000 */
[C---:B------:R-:W-:Y:S08]  /*2a20*/  HMMA.16816.F32.BF16 R64, R4.reuse, R130, RZ ;  /* 0x000000820440723c */ /* 0x040ff000000418ff */
[C---:B--2---:R-:W-:Y:S08]  /*2a30*/  HMMA.16816.F32.BF16 R60, R4.reuse, R120, RZ ;  /* 0x00000078043c723c */ /* 0x044ff000000418ff */
[----:B---3--:R-:W-:Y:S01]  /*2a40*/  HMMA.16816.F32.BF16 R52, R4, R112, RZ ;  /* 0x000000700434723c */ /* 0x008fe200000418ff */
[----:B------:R-:W-:-:S07]  /*2a50*/  DEPBAR.LE SB0, 0x0 ;  /* 0x000080000000791a */ /* 0x000fce0000000000 */
[C---:B----4-:R-:W-:Y:S08]  /*2a60*/  HMMA.16816.F32.BF16 R44, R4.reuse, R104, RZ ;  /* 0x00000068042c723c */ /* 0x050ff000000418ff */
[C---:B------:R-:W-:Y:S08]  /*2a70*/  HMMA.16816.F32.BF16 R32, R4.reuse, R96, RZ ;  /* 0x000000600420723c */ /* 0x040ff000000418ff */
        /* <DEDUP_REMOVED lines=21> */
[-C--:B------:R-:W-:Y:S08]  /*2bd0*/  HMMA.16816.F32.BF16 R4, R4, R178.reuse, RZ ;  /* 0x000000b20404723c */ /* 0x080ff000000418ff */
[----:B------:R-:W-:Y:S08]  /*2be0*/  HMMA.16816.F32.BF16 R72, R72, R178, RZ ;  /* 0x000000b24848723c */ /* 0x000ff000000418ff */
[-C--:B------:R-:W-:Y:S08]  /*2bf0*/  HMMA.16816.F32.BF16 R8, R172, R136.reuse, R8 ;  /* 0x00000088ac08723c */ /* 0x080ff00000041808 */
[----:B------:R-:W-:Y:S01]  /*2c00*/  HMMA.16816.F32.BF16 R76, R168, R136, R76 ;  /* 0x00000088a84c723c */ /* 0x000fe2000004184c */
[----:B------:R-:W-:-:S04]  /*2c10*/  LOP3.LUT R136, R224, 0x7, RZ, 0xc0, !PT ;  /* 0x00000007e0887812 */ /* 0x000fc800078ec0ff */
[----:B------:R-:W-:-:S03]  /*2c20*/  IADD3 R185, PT, PT, R136, UR15, R185 ;  /* 0x0000000f88b97c10 */ /* 0x000fc6000fffe0b9 */
[C---:B-1----:R-:W-:Y:S01]  /*2c30*/  HMMA.16816.F32.BF16 R68, R172.reuse, R164, R68 ;  /* 0x000000a4ac44723c */ /* 0x042fe20000041844 */
[C---:B------:R-:W-:Y:S02]  /*2c40*/  IADD3 R182, PT, PT, R185.reuse, 0x1, R182 ;  /* 0x00000001b9b67810 */ /* 0x040fe40007ffe0b6 */
[-C--:B------:R-:W-:Y:S02]  /*2c50*/  IADD3 R240, PT, PT, R185, R37.reuse, -R184 ;  /* 0x00000025b9f07210 */ /* 0x080fe40007ffe8b8 */
[C---:B------:R-:W-:Y:S02]  /*2c60*/  VIMNMX R239, PT, PT, R182.reuse, R37, PT ;  /* 0x00000025b6ef7248 */ /* 0x040fe40003fe0100 */
[C-C-:B------:R-:W-:Y:S01]  /*2c70*/  VIADDMNMX R238, R182.reuse, 0x8, R37.reuse, PT ;  /* 0x00000008b6ee7846 */ /* 0x140fe20003800125 */
[----:B------:R-:W-:Y:S01]  /*2c80*/  HMMA.16816.F32.BF16 R60, R172, R160, R60 ;  /* 0x000000a0ac3c723c */ /* 0x000fe2000004183c */
[C-C-:B------:R-:W-:Y:S02]  /*2c90*/  VIADDMNMX R237, R182.reuse, 0x40, R37.reuse, PT ;  /* 0x00000040b6ed7846 */ /* 0x140fe40003800125 */
[----:B------:R-:W-:-:S05]  /*2ca0*/  VIADDMNMX R236, R182, 0x48, R37, PT ;  /* 0x00000048b6ec7846 */ /* 0x000fca0003800125 */
[C---:B------:R-:W-:Y:S08]  /*2cb0*/  HMMA.16816.F32.BF16 R52, R172.reuse, R156, R52 ;  /* 0x0000009cac34723c */ /* 0x040ff00000041834 */
[C---:B------:R-:W-:Y:S08]  /*2cc0*/  HMMA.16816.F32.BF16 R44, R172.reuse, R152, R44 ;  /* 0x00000098ac2c723c */ /* 0x040ff0000004182c */
[C---:B-----5:R-:W-:Y:S08]  /*2cd0*/  HMMA.16816.F32.BF16 R32, R172.reuse, R148, R32 ;  /* 0x00000094ac20723c */ /* 0x060ff00000041820 */
[C---:B------:R-:W-:Y:S08]  /*2ce0*/  HMMA.16816.F32.BF16 R24, R172.reuse, R144, R24 ;  /* 0x00000090ac18723c */ /* 0x040ff00000041818 */
        /* <DEDUP_REMOVED lines=9> */
[C---:B------:R-:W-:Y:S08]  /*2d80*/  HMMA.16816.F32.BF16 R132, R168.reuse, R164, R132 ;  /* 0x000000a4a884723c */ /* 0x040ff00000041884 */
[C---:B------:R-:W-:Y:S08]  /*2d90*/  HMMA.16816.F32.BF16 R124, R168.reuse, R160, R124 ;  /* 0x000000a0a87c723c */ /* 0x040ff0000004187c */
[C---:B------:R-:W-:Y:S08]  /*2da0*/  HMMA.16816.F32.BF16 R116, R168.reuse, R156, R116 ;  /* 0x0000009ca874723c */ /* 0x040ff00000041874 */
[C---:B------:R-:W-:Y:S08]  /*2db0*/  HMMA.16816.F32.BF16 R108, R168.reuse, R152, R108 ;  /* 0x00000098a86c723c */ /* 0x040ff0000004186c */
[----:B------:R-:W-:Y:S01]  /*2dc0*/  HMMA.16816.F32.BF16 R100, R168, R148, R100 ;  /* 0x00000094a864723c */ /* 0x000fe20000041864 */
[----:B------:R-:W-:-:S07]  /*2dd0*/  IMAD R148, R208, 0x80, R241 ;  /* 0x00000080d0947824 */ /* 0x000fce00078e02f1 */
        /* <DEDUP_REMOVED lines=10> */
[----:B------:R-:W-:Y:S06]  /*2e80*/  BAR.SYNC.DEFER_BLOCKING 0x0 ;  /* 0x0000000000007b1d */ /* 0x000fec0000010000 */
[----:B------:R-:W-:-:S13]  /*2e90*/  @!P0 BRA `(.L_x_265) ;  /* 0x0000000000bc8947 */ /* 0x000fda0003800000 */
[----:B------:R-:W1:Y:S01]  /*2ea0*/  LDCU UR6, c[0x0][0x440] ;  /* 0x00008800ff0677ac */ /* 0x000e620008000800 */
[----:B------:R-:W-:Y:S01]  /*2eb0*/  VIADD R37, R210, 0xfffffffe ;  /* 0xfffffffed2257836 */ /* 0x000fe20000000000 */
[----:B------:R-:W-:Y:S03]  /*2ec0*/  BSSY.RECONVERGENT B0, `(.L_x_266) ;  /* 0x000002b000007945 */ /* 0x000fe60003800200 */
        /* <DEDUP_REMOVED lines=42> */
.L_x_267:
[----:B------:R-:W-:Y:S05]  /*3170*/  BSYNC.RECONVERGENT B0 ;  /* 0x0000000000007941 */ /* 0x000fea0003800200 */
.L_x_266:
[----:B------:R-:W0:Y:S02]  /*3180*/  LDGDEPBAR ;  /* 0x00000000000079af */ /* 0x000e240000000000 */
.L_x_265:
[----:B-1----:R-:W-:Y:S01]  /*3190*/  VIADD R140, R148, 0x8 ;  /* 0x00000008948c7836 */ /* 0x002fe20000000000 */
[----:B------:R-:W1:Y:S01]  /*31a0*/  LDCU UR6, c[0x0][0x45c] ;  /* 0x00008b80ff0677ac */ /* 0x000e620008000800 */
[----:B--2---:R-:W-:Y:S02]  /*31b0*/  VIADD R37, R240, 0x8 ;  /* 0x00000008f0257836 */ /* 0x004fe40000000000 */
[----:B------:R-:W-:Y:S01]  /*31c0*/  VIADD R36, R148, 0x1 ;  /* 0x0000000194247836 */ /* 0x000fe20000000000 */
[CC--:B------:R-:W-:Y:S01]  /*31d0*/  ISETP.GT.AND P3, PT, R240.reuse, R140.reuse, PT ;  /* 0x0000008cf000720c */ /* 0x0c0fe20003f64270 */
[C---:B------:R-:W-:Y:S01]  /*31e0*/  VIADD R211, R240.reuse, 0x40 ;  /* 0x00000040f0d37836 */ /* 0x040fe20000000000 */
[----:B------:R-:W-:Y:S01]  /*31f0*/  ISETP.GT.AND P1, PT, R37, R140, PT ;  /* 0x0000008c2500720c */ /* 0x000fe20003f24270 */
[----:B------:R-:W-:Y:S01]  /*3200*/  VIADD R209, R240, 0x48 ;  /* 0x00000048f0d17836 */ /* 0x000fe20000000000 */
[----:B------:R-:W-:Y:S01]  /*3210*/  FSEL R136, R128, -INF , !P3 ;  /* 0xff80000080887808 */ /* 0x000fe20005800000 */
[----:B------:R-:W-:Y:S01]  /*3220*/  VIADD R2, R148, 0x9 ;  /* 0x0000000994027836 */ /* 0x000fe20000000000 */
[----:B------:R-:W-:Y:S01]  /*3230*/  FSEL R130, R130, -INF , !P1 ;  /* 0xff80000082827808 */ /* 0x000fe20004800000 */
[----:B------:R-:W-:Y:S01]  /*3240*/  IMAD.IADD R214, R183, 0x1, R0 ;  /* 0x00000001b7d67824 */ /* 0x000fe200078e0200 */
[----:B------:R-:W-:-:S02]  /*3250*/  ISETP.GT.AND P1, PT, R240, R36, PT ;  /* 0x00000024f000720c */ /* 0x000fc40003f24270 */
[----:B------:R-:W-:Y:S02]  /*3260*/  ISETP.GT.AND P3, PT, R211, R140, PT ;  /* 0x0000008cd300720c */ /* 0x000fe40003f64270 */
[----:B------:R-:W-:Y:S02]  /*3270*/  ISETP.GT.AND P4, PT, R37, R36, PT ;  /* 0x000000242500720c */ /* 0x000fe40003f84270 */
[----:B------:R-:W-:Y:S02]  /*3280*/  FSEL R138, R133, -INF , !P1 ;  /* 0xff800000858a7808 */ /* 0x000fe40004800000 */
[----:B------:R-:W-:Y:S02]  /*3290*/  ISETP.GT.AND P1, PT, R209, R140, PT ;  /* 0x0000008cd100720c */ /* 0x000fe40003f24270 */
[----:B------:R-:W-:Y:S01]  /*32a0*/  FSEL R128, R64, -INF , !P3 ;  /* 0xff80000040807808 */ /* 0x000fe20005800000 */
[----:B------:R-:W-:Y:S01]  /*32b0*/  VIADD R64, R148, 0x18 ;  /* 0x0000001894407836 */ /* 0x000fe20000000000 */
[----:B------:R-:W-:-:S02]  /*32c0*/  ISETP.GT.AND P2, PT, R240, R2, PT ;  /* 0x00000002f000720c */ /* 0x000fc40003f44270 */
[-C--:B------:R-:W-:Y:S02]  /*32d0*/  ISETP.GT.AND P0, PT, R37, R2.reuse, PT ;  /* 0x000000022500720c */ /* 0x080fe40003f04270 */
[----:B------:R-:W-:Y:S02]  /*32e0*/  FSEL R133, R135, -INF , !P4 ;  /* 0xff80000087857808 */ /* 0x000fe40006000000 */
[-C--:B------:R-:W-:Y:S02]  /*32f0*/  ISETP.GT.AND P3, PT, R211, R2.reuse, PT ;  /* 0x00000002d300720c */ /* 0x080fe40003f64270 */
[----:B------:R-:W-:Y:S01]  /*3300*/  FSEL R142, R66, -INF , !P1 ;  /* 0xff800000428e7808 */ /* 0x000fe20004800000 */
[----:B------:R-:W-:Y:S01]  /*3310*/  VIADD R66, R148, 0x10 ;  /* 0x0000001094427836 */ /* 0x000fe20000000000 */
[----:B------:R-:W-:Y:S02]  /*3320*/  ISETP.GT.AND P4, PT, R209, R2, PT ;  /* 0x00000002d100720c */ /* 0x000fe40003f84270 */
[----:B------:R-:W-:-:S02]  /*3330*/  ISETP.GT.AND P5, PT, R211, R36, PT ;  /* 0x00000024d300720c */ /* 0x000fc40003fa4270 */
[----:B------:R-:W-:Y:S02]  /*3340*/  FSEL R129, R129, -INF , !P2 ;  /* 0xff80000081817808 */ /* 0x000fe40005000000 */
[----:B------:R-:W-:Y:S02]  /*3350*/  FSEL R131, R131, -INF , !P0 ;  /* 0xff80000083837808 */ /* 0x000fe40004000000 */
[----:B------:R-:W-:Y:S02]  /*3360*/  FSEL R65, R65, -INF , !P3 ;  /* 0xff80000041417808 */ /* 0x000fe40005800000 */
[C---:B------:R-:W-:Y:S02]  /*3370*/  ISETP.GE.AND P2, PT, R36.reuse, R239, PT ;  /* 0x000000ef2400720c */ /* 0x040fe40003f46270 */
[C---:B------:R-:W-:Y:S02]  /*3380*/  ISETP.GE.AND P0, PT, R36.reuse, R238, PT ;  /* 0x000000ee2400720c */ /* 0x040fe40003f06270 */
[----:B------:R-:W-:-:S02]  /*3390*/  ISETP.GE.AND P6, PT, R36, R237, PT ;  /* 0x000000ed2400720c */ /* 0x000fc40003fc6270 */
[----:B------:R-:W-:Y:S02]  /*33a0*/  ISETP.GT.AND P1, PT, R209, R36, PT ;  /* 0x00000024d100720c */ /* 0x000fe40003f24270 */
[----:B------:R-:W-:Y:S01]  /*33b0*/  ISETP.GE.AND P3, PT, R36, R236, PT ;  /* 0x000000ec2400720c */ /* 0x000fe20003f66270 */
[----:B------:R-:W-:Y:S01]  /*33c0*/  VIADD R36, R148, 0x11 ;  /* 0x0000001194247836 */ /* 0x000fe20000000000 */
[----:B------:R-:W-:Y:S02]  /*33d0*/  FSEL R154, R67, -INF , !P4 ;  /* 0xff800000439a7808 */ /* 0x000fe40006000000 */
[----:B------:R-:W-:Y:S02]  /*33e0*/  FSEL R67, R69, -INF , !P5 ;  /* 0xff80000045437808 */ /* 0x000fe40006800000 */
[----:B------:R-:W-:Y:S02]  /*33f0*/  ISETP.GT.AND P5, PT, R240, R66, PT ;  /* 0x00000042f000720c */ /* 0x000fe40003fa4270 */
[----:B------:R-:W-:-:S02]  /*3400*/  FSEL R71, R71, -INF , !P1 ;  /* 0xff80000047477808 */ /* 0x000fc40004800000 */
[----:B------:R-:W-:Y:S02]  /*3410*/  ISETP.GT.AND P1, PT, R240, R36, PT ;  /* 0x00000024f000720c */ /* 0x000fe40003f24270 */
[----:B------:R-:W-:Y:S02]  /*3420*/  FSEL R124, R124, -INF , !P5 ;  /* 0xff8000007c7c7808 */ /* 0x000fe40006800000 */
[C---:B------:R-:W-:Y:S02]  /*3430*/  ISETP.GT.AND P4, PT, R37.reuse, R66, PT ;  /* 0x000000422500720c */ /* 0x040fe40003f84270 */
[----:B------:R-:W-:Y:S02]  /*3440*/  ISETP.GT.AND P5, PT, R37, R36, PT ;  /* 0x000000242500720c */ /* 0x000fe40003fa4270 */
[----:B------:R-:W-:Y:S02]  /*3450*/  FSEL R125, R125, -INF , !P1 ;  /* 0xff8000007d7d7808 */ /* 0x000fe40004800000 */
[----:B------:R-:W-:-:S02]  /*3460*/  FSEL R126, R126, -INF , !P4 ;  /* 0xff8000007e7e7808 */ /* 0x000fc40006000000 */
[-C--:B------:R-:W-:Y:S02]  /*3470*/  ISETP.GT.AND P1, PT, R209, R66.reuse, PT ;  /* 0x00000042d100720c */ /* 0x080fe40003f24270 */
[----:B------:R-:W-:Y:S02]  /*3480*/  FSEL R127, R127, -INF , !P5 ;  /* 0xff8000007f7f7808 */ /* 0x000fe40006800000 */
[C---:B------:R-:W-:Y:S02]  /*3490*/  ISETP.GT.AND P4, PT, R211.reuse, R66, PT ;  /* 0x00000042d300720c */ /* 0x040fe40003f84270 */
[----:B------:R-:W-:Y:S02]  /*34a0*/  ISETP.GE.AND P5, PT, R140, R239, PT ;  /* 0x000000ef8c00720c */ /* 0x000fe40003fa6270 */
[----:B------:R-:W-:Y:S02]  /*34b0*/  FSEL R138, R138, -INF , !P2 ;  /* 0xff8000008a8a7808 */ /* 0x000fe40005000000 */
[----:B------:R-:W-:-:S02]  /*34c0*/  ISETP.GT.AND P2, PT, R211, R36, PT ;  /* 0x00000024d300720c */ /* 0x000fc40003f44270 */
[----:B------:R-:W-:Y:S02]  /*34d0*/  FSEL R133, R133, -INF , !P0 ;  /* 0xff80000085857808 */ /* 0x000fe40004000000 */
[----:B------:R-:W-:Y:S01]  /*34e0*/  FSEL R152, R62, -INF , !P1 ;  /* 0xff8000003e987808 */ /* 0x000fe20004800000 */
[----:B------:R-:W-:Y:S01]  /*34f0*/  VIADD R62, R148, 0x20 ;  /* 0x00000020943e7836 */ /* 0x000fe20000000000 */
[----:B------:R-:W-:Y:S02]  /*3500*/  ISETP.GT.AND P0, PT, R209, R36, PT ;  /* 0x00000024d100720c */ /* 0x000fe40003f04270 */
[----:B------:R-:W-:Y:S02]  /*3510*/  FSEL R67, R67, -INF , !P6 ;  /* 0xff80000043437808 */ /* 0x000fe40007000000 */
[----:B------:R-:W-:Y:S01]  /*3520*/  FSEL R141, R60, -INF , !P4 ;  /* 0xff8000003c8d7808 */ /* 0x000fe20006000000 */
[----:B------:R-:W-:Y:S01]  /*3530*/  VIADD R60, R148, 0x19 ;  /* 0x00000019943c7836 */ /* 0x000fe20000000000 */
[----:B------:R-:W-:-:S02]  /*3540*/  ISETP.GE.AND P1, PT, R140, R238, PT ;  /* 0x000000ee8c00720c */ /* 0x000fc40003f26270 */
[----:B------:R-:W-:Y:S02]  /*3550*/  FSEL R136, R136, -INF , !P5 ;  /* 0xff80000088887808 */ /* 0x000fe40006800000 */
[-C--:B------:R-:W-:Y:S02]  /*3560*/  ISETP.GT.AND P6, PT, R240, R64.reuse, PT ;  /* 0x00000040f000720c */ /* 0x080fe40003fc4270 */
[----:B------:R-:W-:Y:S02]  /*3570*/  FSEL R61, R61, -INF , !P2 ;  /* 0xff8000003d3d7808 */ /* 0x000fe40005000000 */
[----:B------:R-:W-:Y:S02]  /*3580*/  ISETP.GT.AND P5, PT, R211, R64, PT ;  /* 0x00000040d300720c */ /* 0x000fe40003fa4270 */
[C---:B------:R-:W-:Y:S02]  /*3590*/  ISETP.GE.AND P4, PT, R140.reuse, R237, PT ;  /* 0x000000ed8c00720c */ /* 0x040fe40003f86270 */
[----:B------:R-:W-:-:S02]  /*35a0*/  ISETP.GE.AND P2, PT, R140, R236, PT ;  /* 0x000000ec8c00720c */ /* 0x000fc40003f46270 */
[----:B------:R-:W-:Y:S02]  /*35b0*/  FSEL R63, R63, -INF , !P0 ;  /* 0xff8000003f3f7808 */ /* 0x000fe40004000000 */
[----:B------:R-:W-:Y:S02]  /*35c0*/  FSEL R140, R71, -INF , !P3 ;  /* 0xff800000478c7808 */ /* 0x000fe40005800000 */
[----:B------:R-:W-:Y:S02]  /*35d0*/  ISETP.GE.AND P0, PT, R2, R239, PT ;  /* 0x000000ef0200720c */ /* 0x000fe40003f06270 */
[----:B------:R-:W-:Y:S02]  /*35e0*/  FSEL R71, R130, -INF , !P1 ;  /* 0xff80000082477808 */ /* 0x000fe40004800000 */
[----:B------:R-:W-:Y:S02]  /*35f0*/  FSEL R120, R120, -INF , !P6 ;  /* 0xff80000078787808 */ /* 0x000fe40007000000 */
[----:B------:R-:W-:-:S02]  /*3600*/  ISETP.GT.AND P1, PT, R37, R64, PT ;  /* 0x000000402500720c */ /* 0x000fc40003f24270 */
[----:B------:R-:W-:Y:S02]  /*3610*/  ISETP.GT.AND P6, PT, R209, R64, PT ;  /* 0x00000040d100720c */ /* 0x000fe40003fc4270 */
[----:B------:R-:W-:Y:S02]  /*3620*/  FSEL R147, R56, -INF , !P5 ;  /* 0xff80000038937808 */ /* 0x000fe40006800000 */
[-C--:B------:R-:W-:Y:S02]  /*3630*/  ISETP.GT.AND P5, PT, R37, R60.reuse, PT ;  /* 0x0000003c2500720c */ /* 0x080fe40003fa4270 */
[----:B------:R-:W-:Y:S02]  /*3640*/  FSEL R56, R129, -INF , !P0 ;  /* 0xff80000081387808 */ /* 0x000fe40004000000 */
[----:B------:R-:W-:Y:S02]  /*3650*/  FSEL R122, R122, -INF , !P1 ;  /* 0xff8000007a7a7808 */ /* 0x000fe40004800000 */
[----:B------:R-:W-:Y:S01]  /*3660*/  FSEL R144, R58, -INF , !P6 ;  /* 0xff8000003a907808 */ /* 0x000fe20007000000 */
[----:B------:R-:W-:Y:S01]  /*3670*/  VIADD R58, R148, 0x28 ;  /* 0x00000028943a7836 */ /* 0x000fe20000000000 */
[----:B------:R-:W-:-:S02]  /*3680*/  ISETP.GT.AND P0, PT, R211, R60, PT ;  /* 0x0000003cd300720c */ /* 0x000fc40003f04270 */
[----:B------:R-:W-:Y:S02]  /*3690*/  ISETP.GT.AND P1, PT, R240, R60, PT ;  /* 0x0000003cf000720c */ /* 0x000fe40003f24270 */
[----:B------:R-:W-:Y:S02]  /*36a0*/  ISETP.GE.AND P6, PT, R2, R237, PT ;  /* 0x000000ed0200720c */ /* 0x000fe40003fc6270 */
[----:B------:R-:W-:Y:S02]  /*36b0*/  FSEL R123, R123, -INF , !P5 ;  /* 0xff8000007b7b7808 */ /* 0x000fe40006800000 */
[----:B------:R-:W-:Y:S02]  /*36c0*/  ISETP.GE.AND P5, PT, R66, R239, PT ;  /* 0x000000ef4200720c */ /* 0x000fe40003fa6270 */
[----:B------:R-:W-:Y:S02]  /*36d0*/  FSEL R145, R57, -INF , !P0 ;  /* 0xff80000039917808 */ /* 0x000fe40004000000 */
[----:B------:R-:W-:-:S02]  /*36e0*/  FSEL R121, R121, -INF , !P1 ;  /* 0xff80000079797808 */ /* 0x000fc40004800000 */
[----:B------:R-:W-:Y:S02]  /*36f0*/  FSEL R142, R142, -INF , !P2 ;  /* 0xff8000008e8e7808 */ /* 0x000fe40005000000 */
[----:B------:R-:W-:Y:S02]  /*3700*/  FSEL R57, R65, -INF , !P6 ;  /* 0xff80000041397808 */ /* 0x000fe40007000000 */
[C---:B------:R-:W-:Y:S02]  /*3710*/  ISETP.GE.AND P3, PT, R2.reuse, R238, PT ;  /* 0x000000ee0200720c */ /* 0x040fe40003f66270 */
[----:B------:R-:W-:Y:S01]  /*3720*/  ISETP.GE.AND P1, PT, R2, R236, PT ;  /* 0x000000ec0200720c */ /* 0x000fe20003f26270 */
[----:B------:R-:W-:Y:S01]  /*3730*/  VIADD R2, R148, 0x21 ;  /* 0x0000002194027836 */ /* 0x000fe20000000000 */
[----:B------:R-:W-:Y:S02]  /*3740*/  ISETP.GE.AND P2, PT, R66, R238, PT ;  /* 0x000000ee4200720c */ /* 0x000fe40003f46270 */
[----:B------:R-:W-:-:S02]  /*3750*/  FSEL R242, R124, -INF , !P5 ;  /* 0xff8000007cf27808 */ /* 0x000fc40006800000 */
[-C--:B------:R-:W-:Y:S02]  /*3760*/  ISETP.GT.AND P6, PT, R240, R62.reuse, PT ;  /* 0x0000003ef000720c */ /* 0x080fe40003fc4270 */
[-C--:B------:R-:W-:Y:S02]  /*3770*/  ISETP.GT.AND P5, PT, R211, R62.reuse, PT ;  /* 0x0000003ed300720c */ /* 0x080fe40003fa4270 */
[----:B------:R-:W-:Y:S02]  /*3780*/  FSEL R203, R126, -INF , !P2 ;  /* 0xff8000007ecb7808 */ /* 0x000fe40005000000 */
[----:B------:R-:W-:Y:S02]  /*3790*/  FSEL R116, R116, -INF , !P6 ;  /* 0xff80000074747808 */ /* 0x000fe40007000000 */
[-C--:B------:R-:W-:Y:S02]  /*37a0*/  ISETP.GT.AND P2, PT, R37, R62.reuse, PT ;  /* 0x0000003e2500720c */ /* 0x080fe40003f44270 */
[----:B------:R-:W-:-:S02]  /*37b0*/  ISETP.GT.AND P6, PT, R209, R62, PT ;  /* 0x0000003ed100720c */ /* 0x000fc40003fc4270 */
[----:B------:R-:W-:Y:S02]  /*37c0*/  FSEL R52, R52, -INF , !P5 ;  /* 0xff80000034347808 */ /* 0x000fe40006800000 */
[----:B------:R-:W-:Y:S02]  /*37d0*/  ISETP.GT.AND P5, PT, R37, R2, PT ;  /* 0x000000022500720c */ /* 0x000fe40003fa4270 */
        /* <DEDUP_REMOVED lines=14> */
[C---:B------:R-:W-:Y:S02]  /*38c0*/  ISETP.GE.AND P1, PT, R36.reuse, R238, PT ;  /* 0x000000ee2400720c */ /* 0x040fe40003f26270 */
[----:B------:R-:W-:Y:S01]  /*38d0*/  ISETP.GE.AND P2, PT, R36, R236, PT ;  /* 0x000000ec2400720c */ /* 0x000fe20003f46270 */
[----:B------:R-:W-:Y:S01]  /*38e0*/  VIADD R36, R148, 0x29 ;  /* 0x0000002994247836 */ /* 0x000fe20000000000 */
[----:B------:R-:W-:-:S02]  /*38f0*/  FSEL R246, R120, -INF , !P5 ;  /* 0xff80000078f67808 */ /* 0x000fc40006800000 */
[-C--:B------:R-:W-:Y:S02]  /*3900*/  ISETP.GT.AND P6, PT, R240, R58.reuse, PT ;  /* 0x0000003af000720c */ /* 0x080fe40003fc4270 */
[----:B------:R-:W-:Y:S02]  /*3910*/  ISETP.GT.AND P5, PT, R211, R58, PT ;  /* 0x0000003ad300720c */ /* 0x000fe40003fa4270 */
[----:B------:R-:W-:Y:S02]  /*3920*/  FSEL R244, R125, -INF , !P3 ;  /* 0xff8000007df47808 */ /* 0x000fe40005800000 */
[----:B------:R-:W-:Y:S02]  /*3930*/  FSEL R112, R112, -INF , !P6 ;  /* 0xff80000070707808 */ /* 0x000fe40007000000 */
[----:B------:R-:W-:Y:S02]  /*3940*/  ISETP.GE.AND P0, PT, R66, R236, PT ;  /* 0x000000ec4200720c */ /* 0x000fe40003f06270 */
[----:B------:R-:W-:-:S02]  /*3950*/  ISETP.GT.AND P3, PT, R211, R2, PT ;  /* 0x00000002d300720c */ /* 0x000fc40003f64270 */
[----:B------:R-:W-:Y:S02]  /*3960*/  ISETP.GT.AND P6, PT, R209, R58, PT ;  /* 0x0000003ad100720c */ /* 0x000fe40003fc4270 */
[----:B------:R-:W-:Y:S02]  /*3970*/  FSEL R243, R48, -INF , !P5 ;  /* 0xff80000030f37808 */ /* 0x000fe40006800000 */
[----:B------:R-:W-:Y:S02]  /*3980*/  ISETP.GT.AND P5, PT, R37, R36, PT ;  /* 0x000000242500720c */ /* 0x000fe40003fa4270 */
[----:B------:R-:W-:Y:S02]  /*3990*/  FSEL R69, R128, -INF , !P4 ;  /* 0xff80000080457808 */ /* 0x000fe40006000000 */
[----:B------:R-:W-:Y:S02]  /*39a0*/  FSEL R152, R152, -INF , !P0 ;  /* 0xff80000098987808 */ /* 0x000fe40004000000 */
[----:B------:R-:W-:-:S02]  /*39b0*/  FSEL R207, R127, -INF , !P1 ;  /* 0xff8000007fcf7808 */ /* 0x000fc40004800000 */
[----:B------:R-:W-:Y:S02]  /*39c0*/  FSEL R53, R53, -INF , !P3 ;  /* 0xff80000035357808 */ /* 0x000fe40005800000 */
[----:B------:R-:W-:Y:S02]  /*39d0*/  FSEL R160, R63, -INF , !P2 ;  /* 0xff8000003fa07808 */ /* 0x000fe40005000000 */
[----:B------:R-:W-:Y:S01]  /*39e0*/  FSEL R206, R50, -INF , !P6 ;  /* 0xff80000032ce7808 */ /* 0x000fe20007000000 */
[----:B------:R-:W-:Y:S01]  /*39f0*/  VIADD R50, R148, 0x31 ;  /* 0x0000003194327836 */ /* 0x000fe20000000000 */
[----:B------:R-:W-:Y:S02]  /*3a00*/  ISETP.GE.AND P4, PT, R66, R237, PT ;  /* 0x000000ed4200720c */ /* 0x000fe40003f86270 */
[----:B------:R-:W-:Y:S02]  /*3a10*/  ISETP.GE.AND P0, PT, R64, R238, PT ;  /* 0x000000ee4000720c */ /* 0x000fe40003f06270 */
[----:B------:R-:W-:-:S02]  /*3a20*/  ISETP.GT.AND P1, PT, R209, R2, PT ;  /* 0x00000002d100720c */ /* 0x000fc40003f24270 */
[----:B------:R-:W-:Y:S02]  /*3a30*/  ISETP.GE.AND P3, PT, R64, R236, PT ;  /* 0x000000ec4000720c */ /* 0x000fe40003f66270 */
[C---:B------:R-:W-:Y:S02]  /*3a40*/  ISETP.GE.AND P2, PT, R60.reuse, R238, PT ;  /* 0x000000ee3c00720c */ /* 0x040fe40003f46270 */
[----:B------:R-:W-:Y:S02]  /*3a50*/  ISETP.GE.AND P6, PT, R60, R237, PT ;  /* 0x000000ed3c00720c */ /* 0x000fe40003fc6270 */
[----:B------:R-:W-:Y:S02]  /*3a60*/  FSEL R115, R115, -INF , !P5 ;  /* 0xff80000073737808 */ /* 0x000fe40006800000 */
[----:B------:R-:W-:Y:S02]  /*3a70*/  ISETP.GE.AND P5, PT, R62, R239, PT ;  /* 0x000000ef3e00720c */ /* 0x000fe40003fa6270 */
[----:B------:R-:W-:-:S02]  /*3a80*/  FSEL R141, R141, -INF , !P4 ;  /* 0xff8000008d8d7808 */ /* 0x000fc40006000000 */
[----:B------:R-:W-:Y:S02]  /*3a90*/  FSEL R55, R55, -INF , !P1 ;  /* 0xff80000037377808 */ /* 0x000fe40004800000 */
[----:B------:R-:W-:Y:S02]  /*3aa0*/  FSEL R205, R122, -INF , !P0 ;  /* 0xff8000007acd7808 */ /* 0x000fe40004000000 */
[----:B------:R-:W-:Y:S02]  /*3ab0*/  FSEL R144, R144, -INF , !P3 ;  /* 0xff80000090907808 */ /* 0x000fe40005800000 */
[----:B------:R-:W-:Y:S02]  /*3ac0*/  FSEL R219, R123, -INF , !P2 ;  /* 0xff8000007bdb7808 */ /* 0x000fe40005000000 */
[----:B------:R-:W-:Y:S02]  /*3ad0*/  FSEL R145, R145, -INF , !P6 ;  /* 0xff80000091917808 */ /* 0x000fe40007000000 */
[----:B------:R-:W-:-:S02]  /*3ae0*/  ISETP.GE.AND P4, PT, R64, R237, PT ;  /* 0x000000ed4000720c */ /* 0x000fc40003f86270 */
[----:B------:R-:W-:Y:S02]  /*3af0*/  ISETP.GE.AND P1, PT, R60, R239, PT ;  /* 0x000000ef3c00720c */ /* 0x000fe40003f26270 */
[----:B------:R-:W-:Y:S02]  /*3b00*/  ISETP.GT.AND P0, PT, R37, R58, PT ;  /* 0x0000003a2500720c */ /* 0x000fe40003f04270 */
[----:B------:R-:W-:Y:S02]  /*3b10*/  ISETP.GE.AND P3, PT, R62, R238, PT ;  /* 0x000000ee3e00720c */ /* 0x000fe40003f66270 */
[----:B------:R-:W-:Y:S02]  /*3b20*/  ISETP.GT.AND P2, PT, R209, R36, PT ;  /* 0x00000024d100720c */ /* 0x000fe40003f44270 */
[----:B------:R-:W-:Y:S02]  /*3b30*/  FSEL R198, R116, -INF , !P5 ;  /* 0xff80000074c67808 */ /* 0x000fe40006800000 */
[----:B------:R-:W-:-:S02]  /*3b40*/  ISETP.GT.AND P6, PT, R240, R54, PT ;  /* 0x00000036f000720c */ /* 0x000fc40003fc4270 */
[----:B------:R-:W-:Y:S02]  /*3b50*/  ISETP.GT.AND P5, PT, R211, R54, PT ;  /* 0x00000036d300720c */ /* 0x000fe40003fa4270 */
[----:B------:R-:W-:Y:S02]  /*3b60*/  FSEL R114, R114, -INF , !P0 ;  /* 0xff80000072727808 */ /* 0x000fe40004000000 */
[----:B------:R-:W-:Y:S02]  /*3b70*/  FSEL R147, R147, -INF , !P4 ;  /* 0xff80000093937808 */ /* 0x000fe40006000000 */
[----:B------:R-:W-:Y:S02]  /*3b80*/  FSEL R248, R121, -INF , !P1 ;  /* 0xff80000079f87808 */ /* 0x000fe40004800000 */
[----:B------:R-:W-:Y:S02]  /*3b90*/  FSEL R218, R51, -INF , !P2 ;  /* 0xff80000033da7808 */ /* 0x000fe40005000000 */
[----:B------:R-:W-:-:S02]  /*3ba0*/  FSEL R127, R118, -INF , !P3 ;  /* 0xff800000767f7808 */ /* 0x000fc40005800000 */
[----:B------:R-:W-:Y:S02]  /*3bb0*/  FSEL R120, R108, -INF , !P6 ;  /* 0xff8000006c787808 */ /* 0x000fe40007000000 */
[-C--:B------:R-:W-:Y:S02]  /*3bc0*/  ISETP.GT.AND P0, PT, R240, R36.reuse, PT ;  /* 0x00000024f000720c */ /* 0x080fe40003f04270 */
[----:B------:R-:W-:Y:S02]  /*3bd0*/  ISETP.GT.AND P1, PT, R211, R36, PT ;  /* 0x00000024d300720c */ /* 0x000fe40003f24270 */
[----:B------:R-:W-:Y:S02]  /*3be0*/  ISETP.GE.AND P4, PT, R62, R237, PT ;  /* 0x000000ed3e00720c */ /* 0x000fe40003f86270 */
[-C--:B------:R-:W-:Y:S02]  /*3bf0*/  ISETP.GT.AND P3, PT, R37, R54.reuse, PT ;  /* 0x000000362500720c */ /* 0x080fe40003f64270 */
[----:B------:R-:W-:-:S02]  /*3c00*/  ISETP.GT.AND P6, PT, R209, R54, PT ;  /* 0x00000036d100720c */ /* 0x000fc40003fc4270 */
[----:B------:R-:W-:Y:S01]  /*3c10*/  FSEL R51, R44, -INF , !P5 ;  /* 0xff8000002c337808 */ /* 0x000fe20006800000 */
[----:B------:R-:W-:Y:S01]  /*3c20*/  VIADD R44, R148, 0x40 ;  /* 0x00000040942c7836 */ /* 0x000fe20000000000 */
[----:B------:R-:W-:Y:S02]  /*3c30*/  ISETP.GT.AND P5, PT, R37, R50, PT ;  /* 0x000000322500720c */ /* 0x000fe40003fa4270 */
[----:B------:R-:W-:Y:S02]  /*3c40*/  FSEL R113, R113, -INF , !P0 ;  /* 0xff80000071717808 */ /* 0x000fe40004000000 */
[----:B------:R-:W-:Y:S02]  /*3c50*/  FSEL R49, R49, -INF , !P1 ;  /* 0xff80000031317808 */ /* 0x000fe40004800000 */
[----:B------:R-:W-:Y:S02]  /*3c60*/  FSEL R110, R110, -INF , !P3 ;  /* 0xff8000006e6e7808 */ /* 0x000fe40005800000 */
[----:B------:R-:W-:-:S02]  /*3c70*/  FSEL R46, R46, -INF , !P6 ;  /* 0xff8000002e2e7808 */ /* 0x000fc40007000000 */
[----:B------:R-:W-:Y:S01]  /*3c80*/  FSEL R245, R52, -INF , !P4 ;  /* 0xff80000034f57808 */ /* 0x000fe20006000000 */
[----:B------:R-:W-:Y:S01]  /*3c90*/  VIADD R52, R148, 0x38 ;  /* 0x0000003894347836 */ /* 0x000fe20000000000 */
[-C--:B------:R-:W-:Y:S02]  /*3ca0*/  ISETP.GE.AND P0, PT, R60, R236.reuse, PT ;  /* 0x000000ec3c00720c */ /* 0x080fe40003f06270 */
[----:B------:R-:W-:Y:S02]  /*3cb0*/  ISETP.GE.AND P1, PT, R62, R236, PT ;  /* 0x000000ec3e00720c */ /* 0x000fe40003f26270 */
[----:B------:R-:W-:Y:S02]  /*3cc0*/  ISETP.GT.AND P3, PT, R240, R50, PT ;  /* 0x00000032f000720c */ /* 0x000fe40003f64270 */
[----:B------:R-:W-:Y:S02]  /*3cd0*/  ISETP.GE.AND P6, PT, R2, R237, PT ;  /* 0x000000ed0200720c */ /* 0x000fe40003fc6270 */
[----:B------:R-:W-:-:S02]  /*3ce0*/  FSEL R171, R111, -INF , !P5 ;  /* 0xff8000006fab7808 */ /* 0x000fc40006800000 */
[-C--:B------:R-:W-:Y:S02]  /*3cf0*/  ISETP.GE.AND P5, PT, R58, R239.reuse, PT ;  /* 0x000000ef3a00720c */ /* 0x080fe40003fa6270 */
[----:B------:R-:W-:Y:S02]  /*3d00*/  ISETP.GE.AND P2, PT, R2, R239, PT ;  /* 0x000000ef0200720c */ /* 0x000fe40003f46270 */
[----:B------:R-:W-:Y:S02]  /*3d10*/  FSEL R146, R59, -INF , !P0 ;  /* 0xff8000003b927808 */ /* 0x000fe40004000000 */
[----:B------:R-:W-:Y:S02]  /*3d20*/  FSEL R124, R109, -INF , !P3 ;  /* 0xff8000006d7c7808 */ /* 0x000fe40005800000 */
[----:B------:R-:W-:Y:S02]  /*3d30*/  FSEL R204, R204, -INF , !P1 ;  /* 0xff800000cccc7808 */ /* 0x000fe40004800000 */
[----:B------:R-:W-:-:S02]  /*3d40*/  FSEL R247, R53, -INF , !P6 ;  /* 0xff80000035f77808 */ /* 0x000fc40007000000 */
[C---:B------:R-:W-:Y:S02]  /*3d50*/  ISETP.GE.AND P0, PT, R2.reuse, R238, PT ;  /* 0x000000ee0200720c */ /* 0x040fe40003f06270 */
[----:B------:R-:W-:Y:S01]  /*3d60*/  ISETP.GE.AND P3, PT, R2, R236, PT ;  /* 0x000000ec0200720c */ /* 0x000fe20003f66270 */
[----:B------:R-:W-:Y:S01]  /*3d70*/  VIADD R2, R148, 0x39 ;  /* 0x0000003994027836 */ /* 0x000fe20000000000 */
[----:B------:R-:W-:Y:S02]  /*3d80*/  ISETP.GE.AND P1, PT, R58, R238, PT ;  /* 0x000000ee3a00720c */ /* 0x000fe40003f26270 */
[----:B------:R-:W-:Y:S02]  /*3d90*/  FSEL R200, R112, -INF , !P5 ;  /* 0xff80000070c87808 */ /* 0x000fe40006800000 */
[-C--:B------:R-:W-:Y:S02]  /*3da0*/  ISETP.GT.AND P6, PT, R240, R52.reuse, PT ;  /* 0x00000034f000720c */ /* 0x080fe40003fc4270 */
[----:B------:R-:W-:-:S02]  /*3db0*/  ISETP.GT.AND P5, PT, R211, R52, PT ;  /* 0x00000034d300720c */ /* 0x000fc40003fa4270 */
[----:B------:R-:W-:Y:S02]  /*3dc0*/  FSEL R108, R117, -INF , !P2 ;  /* 0xff800000756c7808 */ /* 0x000fe40005000000 */
[----:B------:R-:W-:Y:S02]  /*3dd0*/  ISETP.GT.AND P2, PT, R211, R50, PT ;  /* 0x00000032d300720c */ /* 0x000fe40003f44270 */
[----:B------:R-:W-:Y:S02]  /*3de0*/  FSEL R109, R114, -INF , !P1 ;  /* 0xff800000726d7808 */ /* 0x000fe40004800000 */
[----:B------:R-:W-:Y:S02]  /*3df0*/  FSEL R104, R104, -INF , !P6 ;  /* 0xff80000068687808 */ /* 0x000fe40007000000 */
[-C--:B------:R-:W-:Y:S02]  /*3e00*/  ISETP.GT.AND P1, PT, R37, R52.reuse, PT ;  /* 0x000000342500720c */ /* 0x080fe40003f24270 */
[----:B------:R-:W-:-:S02]  /*3e10*/  ISETP.GT.AND P6, PT, R209, R52, PT ;  /* 0x00000034d100720c */ /* 0x000fc40003fc4270 */
[----:B------:R-:W-:Y:S01]  /*3e20*/  FSEL R201, R40, -INF , !P5 ;  /* 0xff80000028c97808 */ /* 0x000fe20006800000 */
[----:B------:R-:W-:Y:S01]  /*3e30*/  VIADD R40, R148, 0x48 ;  /* 0x0000004894287836 */ /* 0x000fe20000000000 */
[----:B------:R-:W-:Y:S02]  /*3e40*/  ISETP.GT.AND P5, PT, R37, R2, PT ;  /* 0x000000022500720c */ /* 0x000fe40003fa4270 */
[----:B------:R-:W-:Y:S02]  /*3e50*/  FSEL R45, R45, -INF , !P2 ;  /* 0xff8000002d2d7808 */ /* 0x000fe40005000000 */
[----:B------:R-:W-:Y:S02]  /*3e60*/  FSEL R111, R119, -INF , !P0 ;  /* 0xff800000776f7808 */ /* 0x000fe40004000000 */
[----:B------:R-:W-:Y:S02]  /*3e70*/  ISETP.GE.AND P2, PT, R58, R236, PT ;  /* 0x000000ec3a00720c */ /* 0x000fe40003f46270 */
[----:B------:R-:W-:-:S02]  /*3e80*/  FSEL R169, R106, -INF , !P1 ;  /* 0xff8000006aa97808 */ /* 0x000fc40004800000 */
[----:B------:R-:W-:Y:S02]  /*3e90*/  FSEL R42, R42, -INF , !P6 ;  /* 0xff8000002a2a7808 */ /* 0x000fe40007000000 */
[----:B------:R-:W-:Y:S02]  /*3ea0*/  ISETP.GT.AND P0, PT, R209, R50, PT ;  /* 0x00000032d100720c */ /* 0x000fe40003f04270 */
[----:B------:R-:W-:Y:S02]  /*3eb0*/  ISETP.GT.AND P1, PT, R240, R2, PT ;  /* 0x00000002f000720c */ /* 0x000fe40003f24270 */
[----:B------:R-:W-:Y:S02]  /*3ec0*/  ISETP.GE.AND P6, PT, R36, R237, PT ;  /* 0x000000ed2400720c */ /* 0x000fe40003fc6270 */
[----:B------:R-:W-:Y:S02]  /*3ed0*/  FSEL R191, R107, -INF , !P5 ;  /* 0xff8000006bbf7808 */ /* 0x000fe40006800000 */
[----:B------:R-:W-:-:S02]  /*3ee0*/  ISETP.GE.AND P5, PT, R54, R239, PT ;  /* 0x000000ef3600720c */ /* 0x000fc40003fa6270 */
[----:B------:R-:W-:Y:S02]  /*3ef0*/  FSEL R206, R206, -INF , !P2 ;  /* 0xff800000cece7808 */ /* 0x000fe40005000000 */
[----:B------:R-:W-:Y:S02]  /*3f00*/  FSEL R47, R47, -INF , !P0 ;  /* 0xff8000002f2f7808 */ /* 0x000fe40004000000 */
[----:B------:R-:W-:Y:S02]  /*3f10*/  FSEL R48, R55, -INF , !P3 ;  /* 0xff80000037307808 */ /* 0x000fe40005800000 */
[----:B------:R-:W-:Y:S02]  /*3f20*/  FSEL R105, R105, -INF , !P1 ;  /* 0xff80000069697808 */ /* 0x000fe40004800000 */
[----:B------:R-:W-:Y:S02]  /*3f30*/  ISETP.GE.AND P2, PT, R54, R238, PT ;  /* 0x000000ee3600720c */ /* 0x000fe40003f46270 */
[----:B------:R-:W-:-:S02]  /*3f40*/  FSEL R49, R49, -INF , !P6 ;  /* 0xff80000031317808 */ /* 0x000fc40007000000 */
[C---:B------:R-:W-:Y:S02]  /*3f50*/  ISETP.GE.AND P0, PT, R36.reuse, R239, PT ;  /* 0x000000ef2400720c */ /* 0x040fe40003f06270 */
[C---:B------:R-:W-:Y:S02]  /*3f60*/  ISETP.GE.AND P3, PT, R36.reuse, R238, PT ;  /* 0x000000ee2400720c */ /* 0x040fe40003f66270 */
[----:B------:R-:W-:Y:S01]  /*3f70*/  ISETP.GE.AND P1, PT, R36, R236, PT ;  /* 0x000000ec2400720c */ /* 0x000fe20003f26270 */
[----:B------:R-:W-:Y:S01]  /*3f80*/  VIADD R36, R148, 0x41 ;  /* 0x0000004194247836 */ /* 0x000fe20000000000 */
[----:B------:R-:W-:Y:S02]  /*3f90*/  FSEL R120, R120, -INF , !P5 ;  /* 0xff80000078787808 */ /* 0x000fe40006800000 */
[-C--:B------:R-:W-:Y:S02]  /*3fa0*/  ISETP.GT.AND P6, PT, R240, R44.reuse, PT ;  /* 0x0000002cf000720c */ /* 0x080fe40003fc4270 */
[----:B------:R-:W-:-:S02]  /*3fb0*/  ISETP.GT.AND P5, PT, R211, R44, PT ;  /* 0x0000002cd300720c */ /* 0x000fc40003fa4270 */
[----:B------:R-:W-:Y:S02]  /*3fc0*/  FSEL R165, R110, -INF , !P2 ;  /* 0xff8000006ea57808 */ /* 0x000fe40005000000 */
[----:B------:R-:W-:Y:S02]  /*3fd0*/  FSEL R202, R113, -INF , !P0 ;  /* 0xff80000071ca7808 */ /* 0x000fe40004000000 */
[----:B------:R-:W-:Y:S02]  /*3fe0*/  ISETP.GT.AND P2, PT, R37, R44, PT ;  /* 0x0000002c2500720c */ /* 0x000fe40003f44270 */
[----:B------:R-:W-:Y:S02]  /*3ff0*/  FSEL R100, R100, -INF , !P6 ;  /* 0xff80000064647808 */ /* 0x000fe40007000000 */
[----:B------:R-:W-:Y:S02]  /*4000*/  ISETP.GT.AND P0, PT, R211, R2, PT ;  /* 0x00000002d300720c */ /* 0x000fe40003f04270 */
[----:B------:R-:W-:-:S02]  /*4010*/  ISETP.GT.AND P6, PT, R209, R44, PT ;  /* 0x0000002cd100720c */ /* 0x000fc40003fc4270 */
[----:B------:R-:W-:Y:S01]  /*4020*/  FSEL R197, R32, -INF , !P5 ;  /* 0xff80000020c57808 */ /* 0x000fe20006800000 */
[----:B------:R-:W-:Y:S01]  /*4030*/  VIADD R32, R148, 0x49 ;  /* 0x0000004994207836 */ /* 0x000fe20000000000 */
[-C--:B------:R-:W-:Y:S02]  /*4040*/  ISETP.GT.AND P5, PT, R37, R36.reuse, PT ;  /* 0x000000242500720c */ /* 0x080fe40003fa4270 */
[----:B------:R-:W-:Y:S02]  /*4050*/  FSEL R102, R102, -INF , !P2 ;  /* 0xff80000066667808 */ /* 0x000fe40005000000 */
[----:B------:R-:W-:Y:S02]  /*4060*/  FSEL R41, R41, -INF , !P0 ;  /* 0xff80000029297808 */ /* 0x000fe40004000000 */
[----:B------:R-:W-:Y:S02]  /*4070*/  ISETP.GT.AND P2, PT, R240, R36, PT ;  /* 0x00000024f000720c */ /* 0x000fe40003f44270 */
[----:B------:R-:W-:Y:S01]  /*4080*/  FSEL R174, R34, -INF , !P6 ;  /* 0xff80000022ae7808 */ /* 0x000fe20007000000 */
[----:B------:R-:W-:Y:S01]  /*4090*/  VIADD R34, R148, 0x50 ;  /* 0x0000005094227836 */ /* 0x000fe20000000000 */
[----:B------:R-:W-:-:S02]  /*40a0*/  ISETP.GE.AND P0, PT, R54, R236, PT ;  /* 0x000000ec3600720c */ /* 0x000fc40003f06270 */
[----:B------:R-:W-:Y:S02]  /*40b0*/  ISETP.GE.AND P6, PT, R50, R237, PT ;  /* 0x000000ed3200720c */ /* 0x000fe40003fc6270 */
[----:B------:R-:W-:Y:S02]  /*40c0*/  FSEL R177, R103, -INF , !P5 ;  /* 0xff80000067b17808 */ /* 0x000fe40006800000 */
[----:B------:R-:W-:Y:S02]  /*40d0*/  ISETP.GE.AND P5, PT, R52, R239, PT ;  /* 0x000000ef3400720c */ /* 0x000fe40003fa6270 */
[----:B------:R-:W-:Y:S02]  /*40e0*/  FSEL R172, R101, -INF , !P2 ;  /* 0xff80000065ac7808 */ /* 0x000fe40005000000 */
[----:B------:R-:W-:Y:S02]  /*40f0*/  FSEL R106, R46, -INF , !P0 ;  /* 0xff8000002e6a7808 */ /* 0x000fe40004000000 */
[----:B------:R-:W-:-:S02]  /*4100*/  FSEL R101, R45, -INF , !P6 ;  /* 0xff8000002d657808 */ /* 0x000fc40007000000 */
[----:B------:R-:W-:Y:S02]  /*4110*/  ISETP.GE.AND P0, PT, R52, R238, PT ;  /* 0x000000ee3400720c */ /* 0x000fe40003f06270 */
[----:B------:R-:W-:Y:S02]  /*4120*/  FSEL R126, R104, -INF , !P5 ;  /* 0xff800000687e7808 */ /* 0x000fe40006800000 */
[-C--:B------:R-:W-:Y:S02]  /*4130*/  ISETP.GT.AND P6, PT, R240, R40.reuse, PT ;  /* 0x00000028f000720c */ /* 0x080fe40003fc4270 */
[----:B------:R-:W-:Y:S02]  /*4140*/  ISETP.GT.AND P5, PT, R211, R40, PT ;  /* 0x00000028d300720c */ /* 0x000fe40003fa4270 */
[----:B------:R-:W-:Y:S02]  /*4150*/  FSEL R218, R218, -INF , !P1 ;  /* 0xff800000dada7808 */ /* 0x000fe40004800000 */
[----:B------:R-:W-:-:S02]  /*4160*/  FSEL R169, R169, -INF , !P0 ;  /* 0xff800000a9a97808 */ /* 0x000fc40004000000 */
[----:B------:R-:W-:Y:S02]  /*4170*/  FSEL R96, R96, -INF , !P6 ;  /* 0xff80000060607808 */ /* 0x000fe40007000000 */
[----:B------:R-:W-:Y:S02]  /*4180*/  ISETP.GE.AND P1, PT, R50, R238, PT ;  /* 0x000000ee3200720c */ /* 0x000fe40003f26270 */
[-C--:B------:R-:W-:Y:S02]  /*4190*/  ISETP.GT.AND P0, PT, R37, R40.reuse, PT ;  /* 0x000000282500720c */ /* 0x080fe40003f04270 */
[----:B------:R-:W-:Y:S02]  /*41a0*/  ISETP.GT.AND P6, PT, R209, R40, PT ;  /* 0x00000028d100720c */ /* 0x000fe40003fc4270 */
[----:B------:R-:W-:Y:S02]  /*41b0*/  FSEL R28, R28, -INF , !P5 ;  /* 0xff8000001c1c7808 */ /* 0x000fe40006800000 */
[----:B------:R-:W-:-:S02]  /*41c0*/  ISETP.GT.AND P5, PT, R37, R32, PT ;  /* 0x000000202500720c */ /* 0x000fc40003fa4270 */
[----:B------:R-:W-:Y:S02]  /*41d0*/  FSEL R107, R115, -INF , !P3 ;  /* 0xff800000736b7808 */ /* 0x000fe40005800000 */
[----:B------:R-:W-:Y:S02]  /*41e0*/  ISETP.GT.AND P3, PT, R209, R2, PT ;  /* 0x00000002d100720c */ /* 0x000fe40003f64270 */
[----:B------:R-:W-:Y:S02]  /*41f0*/  FSEL R171, R171, -INF , !P1 ;  /* 0xff800000abab7808 */ /* 0x000fe40004800000 */
[----:B------:R-:W-:Y:S02]  /*4200*/  FSEL R98, R98, -INF , !P0 ;  /* 0xff80000062627808 */ /* 0x000fe40004000000 */
[----:B------:R-:W-:Y:S01]  /*4210*/  FSEL R194, R30, -INF , !P6 ;  /* 0xff8000001ec27808 */ /* 0x000fe20007000000 */
[----:B------:R-:W-:Y:S01]  /*4220*/  VIADD R30, R148, 0x58 ;  /* 0x00000058941e7836 */ /* 0x000fe20000000000 */
[----:B------:R-:W-:-:S02]  /*4230*/  ISETP.GE.AND P2, PT, R50, R236, PT ;  /* 0x000000ec3200720c */ /* 0x000fc40003f46270 */
[----:B------:R-:W-:Y:S02]  /*4240*/  ISETP.GT.AND P1, PT, R209, R36, PT ;  /* 0x00000024d100720c */ /* 0x000fe40003f24270 */
[----:B------:R-:W-:Y:S02]  /*4250*/  ISETP.GT.AND P0, PT, R240, R32, PT ;  /* 0x00000020f000720c */ /* 0x000fe40003f04270 */
[----:B------:R-:W-:Y:S02]  /*4260*/  ISETP.GE.AND P6, PT, R2, R237, PT ;  /* 0x000000ed0200720c */ /* 0x000fe40003fc6270 */
[----:B------:R-:W-:Y:S02]  /*4270*/  FSEL R99, R99, -INF , !P5 ;  /* 0xff80000063637808 */ /* 0x000fe40006800000 */
[----:B------:R-:W-:Y:S02]  /*4280*/  ISETP.GE.AND P5, PT, R44, R239, PT ;  /* 0x000000ef2c00720c */ /* 0x000fe40003fa6270 */
[----:B------:R-:W-:-:S02]  /*4290*/  FSEL R43, R43, -INF , !P3 ;  /* 0xff8000002b2b7808 */ /* 0x000fc40005800000 */
[----:B------:R-:W-:Y:S02]  /*42a0*/  ISETP.GE.AND P3, PT, R50, R239, PT ;  /* 0x000000ef3200720c */ /* 0x000fe40003f66270 */
[----:B------:R-:W-:Y:S02]  /*42b0*/  FSEL R35, R35, -INF , !P1 ;  /* 0xff80000023237808 */ /* 0x000fe40004800000 */
[----:B------:R-:W-:Y:S02]  /*42c0*/  FSEL R168, R47, -INF , !P2 ;  /* 0xff8000002fa87808 */ /* 0x000fe40005000000 */
[----:B------:R-:W-:Y:S02]  /*42d0*/  FSEL R97, R97, -INF , !P0 ;  /* 0xff80000061617808 */ /* 0x000fe40004000000 */
[----:B------:R-:W-:Y:S02]  /*42e0*/  FSEL R131, R41, -INF , !P6 ;  /* 0xff80000029837808 */ /* 0x000fe40007000000 */
[----:B------:R-:W-:-:S02]  /*42f0*/  ISETP.GE.AND P4, PT, R58, R237, PT ;  /* 0x000000ed3a00720c */ /* 0x000fc40003f86270 */
        /* <DEDUP_REMOVED lines=11> */
[----:B------:R-:W-:Y:S02]  /*43b0*/  ISETP.GE.AND P4, PT, R54, R237, PT ;  /* 0x000000ed3600720c */ /* 0x000fe40003f86270 */
[----:B------:R-:W-:-:S02]  /*43c0*/  ISETP.GT.AND P6, PT, R209, R34, PT ;  /* 0x00000022d100720c */ /* 0x000fc40003fc4270 */
[----:B------:R-:W-:Y:S01]  /*43d0*/  FSEL R187, R24, -INF , !P5 ;  /* 0xff80000018bb7808 */ /* 0x000fe20006800000 */
[----:B------:R-:W-:Y:S01]  /*43e0*/  VIADD R24, R148, 0x59 ;  /* 0x0000005994187836 */ /* 0x000fe20000000000 */
[----:B------:R-:W-:Y:S02]  /*43f0*/  ISETP.GT.AND P5, PT, R37, R2, PT ;  /* 0x000000022500720c */ /* 0x000fe40003fa4270 */
[----:B------:R-:W-:Y:S02]  /*4400*/  FSEL R33, R33, -INF , !P3 ;  /* 0xff80000021217808 */ /* 0x000fe40005800000 */
[----:B------:R-:W-:Y:S02]  /*4410*/  FSEL R191, R191, -INF , !P2 ;  /* 0xff800000bfbf7808 */ /* 0x000fe40005000000 */
[----:B------:R-:W-:Y:S02]  /*4420*/  FSEL R103, R51, -INF , !P4 ;  /* 0xff80000033677808 */ /* 0x000fe40006000000 */
[----:B------:R-:W-:-:S02]  /*4430*/  ISETP.GE.AND P3, PT, R52, R236, PT ;  /* 0x000000ec3400720c */ /* 0x000fc40003f66270 */
[----:B------:R-:W-:Y:S02]  /*4440*/  ISETP.GT.AND P2, PT, R209, R32, PT ;  /* 0x00000020d100720c */ /* 0x000fe40003f44270 */
[----:B------:R-:W-:Y:S02]  /*4450*/  FSEL R26, R26, -INF , !P6 ;  /* 0xff8000001a1a7808 */ /* 0x000fe40007000000 */
[-C--:B------:R-:W-:Y:S02]  /*4460*/  ISETP.GE.AND P4, PT, R52, R237.reuse, PT ;  /* 0x000000ed3400720c */ /* 0x080fe40003f86270 */
        /* <DEDUP_REMOVED lines=8> */
[----:B------:R-:W-:-:S02]  /*44f0*/  ISETP.GE.AND P3, PT, R44, R238, PT ;  /* 0x000000ee2c00720c */ /* 0x000fc40003f66270 */
[----:B------:R-:W-:Y:S02]  /*4500*/  ISETP.GE.AND P2, PT, R36, R239, PT ;  /* 0x000000ef2400720c */ /* 0x000fe40003f46270 */
[----:B------:R-:W-:Y:S02]  /*4510*/  FSEL R118, R43, -INF , !P0 ;  /* 0xff8000002b767808 */ /* 0x000fe40004000000 */
[----:B------:R-:W-:Y:S02]  /*4520*/  FSEL R195, R33, -INF , !P6 ;  /* 0xff80000021c37808 */ /* 0x000fe40007000000 */
[----:B------:R-:W-:Y:S02]  /*4530*/  ISETP.GE.AND P4, PT, R44, R237, PT ;  /* 0x000000ed2c00720c */ /* 0x000fe40003f86270 */
[----:B------:R-:W-:Y:S02]  /*4540*/  ISETP.GE.AND P0, PT, R36, R238, PT ;  /* 0x000000ee2400720c */ /* 0x000fe40003f06270 */
[----:B------:R-:W-:-:S02]  /*4550*/  FSEL R182, R96, -INF , !P5 ;  /* 0xff80000060b67808 */ /* 0x000fc40006800000 */
[-C--:B------:R-:W-:Y:S02]  /*4560*/  ISETP.GT.AND P6, PT, R240, R30.reuse, PT ;  /* 0x0000001ef000720c */ /* 0x080fe40003fc4270 */
[----:B------:R-:W-:Y:S02]  /*4570*/  FSEL R29, R29, -INF , !P1 ;  /* 0xff8000001d1d7808 */ /* 0x000fe40004800000 */
[----:B------:R-:W-:Y:S02]  /*4580*/  ISETP.GT.AND P5, PT, R211, R30, PT ;  /* 0x0000001ed300720c */ /* 0x000fe40003fa4270 */
[----:B------:R-:W-:Y:S02]  /*4590*/  ISETP.GE.AND P1, PT, R44, R236, PT ;  /* 0x000000ec2c00720c */ /* 0x000fe40003f26270 */
[----:B------:R-:W-:Y:S02]  /*45a0*/  FSEL R167, R102, -INF , !P3 ;  /* 0xff80000066a77808 */ /* 0x000fe40005800000 */
[----:B------:R-:W-:-:S02]  /*45b0*/  FSEL R172, R172, -INF , !P2 ;  /* 0xff800000acac7808 */ /* 0x000fc40005000000 */
[----:B------:R-:W-:Y:S02]  /*45c0*/  ISETP.GT.AND P3, PT, R37, R34, PT ;  /* 0x000000222500720c */ /* 0x000fe40003f64270 */
[----:B------:R-:W-:Y:S02]  /*45d0*/  FSEL R197, R197, -INF , !P4 ;  /* 0xff800000c5c57808 */ /* 0x000fe40006000000 */
[-C--:B------:R-:W-:Y:S02]  /*45e0*/  ISETP.GT.AND P2, PT, R211, R2.reuse, PT ;  /* 0x00000002d300720c */ /* 0x080fe40003f44270 */
[----:B------:R-:W-:Y:S02]  /*45f0*/  FSEL R177, R177, -INF , !P0 ;  /* 0xff800000b1b17808 */ /* 0x000fe40004000000 */
[----:B------:R-:W-:Y:S02]  /*4600*/  FSEL R88, R88, -INF , !P6 ;  /* 0xff80000058587808 */ /* 0x000fe40007000000 */
[----:B------:R-:W-:-:S02]  /*4610*/  ISETP.GT.AND P0, PT, R209, R2, PT ;  /* 0x00000002d100720c */ /* 0x000fc40003f04270 */
[----:B------:R-:W-:Y:S02]  /*4620*/  ISETP.GE.AND P4, PT, R40, R237, PT ;  /* 0x000000ed2800720c */ /* 0x000fe40003f86270 */
[----:B------:R-:W-:Y:S02]  /*4630*/  ISETP.GT.AND P6, PT, R209, R30, PT ;  /* 0x0000001ed100720c */ /* 0x000fe40003fc4270 */
[----:B------:R-:W-:Y:S01]  /*4640*/  FSEL R185, R20, -INF , !P5 ;  /* 0xff80000014b97808 */ /* 0x000fe20006800000 */
[----:B------:R-:W-:Y:S01]  /*4650*/  VIADD R20, R148, 0x61 ;  /* 0x0000006194147836 */ /* 0x000fe20000000000 */
[----:B------:R-:W-:Y:S02]  /*4660*/  FSEL R174, R174, -INF , !P1 ;  /* 0xff800000aeae7808 */ /* 0x000fe40004800000 */
[----:B------:R-:W-:Y:S02]  /*4670*/  ISETP.GT.AND P5, PT, R37, R24, PT ;  /* 0x000000182500720c */ /* 0x000fe40003fa4270 */
[----:B------:R-:W-:-:S02]  /*4680*/  ISETP.GE.AND P1, PT, R40, R238, PT ;  /* 0x000000ee2800720c */ /* 0x000fc40003f26270 */
[----:B------:R-:W-:Y:S02]  /*4690*/  FSEL R94, R94, -INF , !P3 ;  /* 0xff8000005e5e7808 */ /* 0x000fe40005800000 */
[----:B------:R-:W-:Y:S02]  /*46a0*/  FSEL R25, R25, -INF , !P2 ;  /* 0xff80000019197808 */ /* 0x000fe40005000000 */
[----:B------:R-:W-:Y:S02]  /*46b0*/  ISETP.GT.AND P3, PT, R240, R2, PT ;  /* 0x00000002f000720c */ /* 0x000fe40003f64270 */
[----:B------:R-:W-:Y:S02]  /*46c0*/  ISETP.GE.AND P2, PT, R40, R236, PT ;  /* 0x000000ec2800720c */ /* 0x000fe40003f46270 */
[----:B------:R-:W-:Y:S02]  /*46d0*/  FSEL R27, R27, -INF , !P0 ;  /* 0xff8000001b1b7808 */ /* 0x000fe40004000000 */
[----:B------:R-:W-:-:S02]  /*46e0*/  FSEL R22, R22, -INF , !P6 ;  /* 0xff80000016167808 */ /* 0x000fc40007000000 */
[----:B------:R-:W-:Y:S01]  /*46f0*/  FSEL R199, R28, -INF , !P4 ;  /* 0xff8000001cc77808 */ /* 0x000fe20006000000 */
[----:B------:R-:W-:Y:S01]  /*4700*/  VIADD R28, R148, 0x60 ;  /* 0x00000060941c7836 */ /* 0x000fe20000000000 */
[C---:B------:R-:W-:Y:S02]  /*4710*/  ISETP.GE.AND P0, PT, R32.reuse, R239, PT ;  /* 0x000000ef2000720c */ /* 0x040fe40003f06270 */
[----:B------:R-:W-:Y:S02]  /*4720*/  ISETP.GE.AND P6, PT, R32, R237, PT ;  /* 0x000000ed2000720c */ /* 0x000fe40003fc6270 */
[----:B------:R-:W-:Y:S02]  /*4730*/  FSEL R91, R91, -INF , !P5 ;  /* 0xff8000005b5b7808 */ /* 0x000fe40006800000 */
[----:B------:R-:W-:Y:S02]  /*4740*/  FSEL R175, R98, -INF , !P1 ;  /* 0xff80000062af7808 */ /* 0x000fe40004800000 */
[----:B------:R-:W-:-:S02]  /*4750*/  ISETP.GE.AND P5, PT, R34, R239, PT ;  /* 0x000000ef2200720c */ /* 0x000fc40003fa6270 */
[----:B------:R-:W-:Y:S02]  /*4760*/  ISETP.GT.AND P1, PT, R37, R30, PT ;  /* 0x0000001e2500720c */ /* 0x000fe40003f24270 */
[----:B------:R-:W-:Y:S02]  /*4770*/  FSEL R93, R93, -INF , !P3 ;  /* 0xff8000005d5d7808 */ /* 0x000fe40005800000 */
[----:B------:R-:W-:Y:S02]  /*4780*/  FSEL R194, R194, -INF , !P2 ;  /* 0xff800000c2c27808 */ /* 0x000fe40005000000 */
[----:B------:R-:W-:Y:S02]  /*4790*/  ISETP.GE.AND P3, PT, R36, R236, PT ;  /* 0x000000ec2400720c */ /* 0x000fe40003f66270 */
[----:B------:R-:W-:Y:S02]  /*47a0*/  ISETP.GE.AND P2, PT, R34, R238, PT ;  /* 0x000000ee2200720c */ /* 0x000fe40003f46270 */
[----:B------:R-:W-:-:S02]  /*47b0*/  FSEL R186, R97, -INF , !P0 ;  /* 0xff80000061ba7808 */ /* 0x000fc40004000000 */
[----:B------:R-:W-:Y:S02]  /*47c0*/  FSEL R193, R29, -INF , !P6 ;  /* 0xff8000001dc17808 */ /* 0x000fe40007000000 */
[C---:B------:R-:W-:Y:S02]  /*47d0*/  ISETP.GT.AND P0, PT, R211.reuse, R24, PT ;  /* 0x00000018d300720c */ /* 0x040fe40003f04270 */
[----:B------:R-:W-:Y:S02]  /*47e0*/  FSEL R178, R92, -INF , !P5 ;  /* 0xff8000005cb27808 */ /* 0x000fe40006800000 */
[-C--:B------:R-:W-:Y:S02]  /*47f0*/  ISETP.GT.AND P6, PT, R240, R28.reuse, PT ;  /* 0x0000001cf000720c */ /* 0x080fe40003fc4270 */
[----:B------:R-:W-:Y:S02]  /*4800*/  FSEL R90, R90, -INF , !P1 ;  /* 0xff8000005a5a7808 */ /* 0x000fe40004800000 */
[----:B------:R-:W-:-:S02]  /*4810*/  ISETP.GT.AND P5, PT, R211, R28, PT ;  /* 0x0000001cd300720c */ /* 0x000fc40003fa4270 */
[----:B------:R-:W-:Y:S02]  /*4820*/  ISETP.GT.AND P1, PT, R240, R24, PT ;  /* 0x00000018f000720c */ /* 0x000fe40003f24270 */
[----:B------:R-:W-:Y:S02]  /*4830*/  FSEL R190, R35, -INF , !P3 ;  /* 0xff80000023be7808 */ /* 0x000fe40005800000 */
[----:B------:R-:W-:Y:S02]  /*4840*/  FSEL R121, R94, -INF , !P2 ;  /* 0xff8000005e797808 */ /* 0x000fe40005000000 */
[----:B------:R-:W-:Y:S02]  /*4850*/  ISETP.GE.AND P3, PT, R32, R238, PT ;  /* 0x000000ee2000720c */ /* 0x000fe40003f66270 */
[----:B------:R-:W-:Y:S02]  /*4860*/  FSEL R21, R21, -INF , !P0 ;  /* 0xff80000015157808 */ /* 0x000fe40004000000 */
[----:B------:R-:W-:-:S02]  /*4870*/  ISETP.GT.AND P2, PT, R37, R28, PT ;  /* 0x0000001c2500720c */ /* 0x000fc40003f44270 */
[----:B------:R-:W-:Y:S02]  /*4880*/  FSEL R84, R84, -INF , !P6 ;  /* 0xff80000054547808 */ /* 0x000fe40007000000 */
[----:B------:R-:W-:Y:S02]  /*4890*/  ISETP.GE.AND P0, PT, R34, R236, PT ;  /* 0x000000ec2200720c */ /* 0x000fe40003f06270 */
[----:B------:R-:W-:Y:S02]  /*48a0*/  ISETP.GT.AND P6, PT, R209, R28, PT ;  /* 0x0000001cd100720c */ /* 0x000fe40003fc4270 */
[----:B------:R-:W-:Y:S02]  /*48b0*/  FSEL R16, R16, -INF , !P5 ;  /* 0xff80000010107808 */ /* 0x000fe40006800000 */
[----:B------:R-:W-:Y:S02]  /*48c0*/  FSEL R89, R89, -INF , !P1 ;  /* 0xff80000059597808 */ /* 0x000fe40004800000 */
[----:B------:R-:W-:-:S02]  /*48d0*/  ISETP.GT.AND P5, PT, R37, R20, PT ;  /* 0x000000142500720c */ /* 0x000fc40003fa4270 */
[----:B------:R-:W-:Y:S02]  /*48e0*/  ISETP.GE.AND P1, PT, R32, R236, PT ;  /* 0x000000ec2000720c */ /* 0x000fe40003f26270 */
[----:B------:R-:W-:Y:S02]  /*48f0*/  FSEL R189, R99, -INF , !P3 ;  /* 0xff80000063bd7808 */ /* 0x000fe40005800000 */
[----:B------:R-:W-:Y:S02]  /*4900*/  FSEL R86, R86, -INF , !P2 ;  /* 0xff80000056567808 */ /* 0x000fe40005000000 */
[----:B------:R-:W-:Y:S02]  /*4910*/  ISETP.GT.AND P3, PT, R209, R24, PT ;  /* 0x00000018d100720c */ /* 0x000fe40003f64270 */
[----:B------:R-:W-:Y:S02]  /*4920*/  ISETP.GT.AND P2, PT, R240, R20, PT ;  /* 0x00000014f000720c */ /* 0x000fe40003f44270 */
[----:B------:R-:W-:-:S02]  /*4930*/  FSEL R18, R18, -INF , !P6 ;  /* 0xff80000012127808 */ /* 0x000fc40007000000 */
[----:B------:R-:W-:Y:S01]  /*4940*/  FSEL R122, R26, -INF , !P0 ;  /* 0xff8000001a7a7808 */ /* 0x000fe20004000000 */
[----:B------:R-:W-:Y:S01]  /*4950*/  VIADD R26, R148, 0x68 ;  /* 0x00000068941a7836 */ /* 0x000fe20000000000 */
[----:B------:R-:W-:Y:S02]  /*4960*/  ISETP.GE.AND P6, PT, R2, R237, PT ;  /* 0x000000ed0200720c */ /* 0x000fe40003fc6270 */
[----:B------:R-:W-:Y:S02]  /*4970*/  FSEL R97, R87, -INF , !P5 ;  /* 0xff80000057617808 */ /* 0x000fe40006800000 */
[C---:B------:R-:W-:Y:S02]  /*4980*/  ISETP.GE.AND P0, PT, R30.reuse, R238, PT ;  /* 0x000000ee1e00720c */ /* 0x040fe40003f06270 */
[----:B------:R-:W-:Y:S02]  /*4990*/  FSEL R196, R31, -INF , !P1 ;  /* 0xff8000001fc47808 */ /* 0x000fe40004800000 */
[----:B------:R-:W-:-:S02]  /*49a0*/  ISETP.GE.AND P5, PT, R30, R239, PT ;  /* 0x000000ef1e00720c */ /* 0x000fc40003fa6270 */
[C---:B------:R-:W-:Y:S02]  /*49b0*/  ISETP.GE.AND P1, PT, R2.reuse, R238, PT ;  /* 0x000000ee0200720c */ /* 0x040fe40003f26270 */
[----:B------:R-:W-:Y:S02]  /*49c0*/  FSEL R23, R23, -INF , !P3 ;  /* 0xff80000017177808 */ /* 0x000fe40005800000 */
[----:B------:R-:W-:Y:S02]  /*49d0*/  FSEL R85, R85, -INF , !P2 ;  /* 0xff80000055557808 */ /* 0x000fe40005000000 */
[C---:B------:R-:W-:Y:S02]  /*49e0*/  ISETP.GE.AND P3, PT, R2.reuse, R239, PT ;  /* 0x000000ef0200720c */ /* 0x040fe40003f66270 */
[----:B------:R-:W-:Y:S01]  /*49f0*/  ISETP.GE.AND P2, PT, R2, R236, PT ;  /* 0x000000ec0200720c */ /* 0x000fe20003f46270 */
[----:B------:R-:W-:Y:S01]  /*4a00*/  VIADD R2, R148, 0x69 ;  /* 0x0000006994027836 */ /* 0x000fe20000000000 */
[----:B------:R-:W-:-:S02]  /*4a10*/  FSEL R179, R25, -INF , !P6 ;  /* 0xff80000019b37808 */ /* 0x000fc40007000000 */
[----:B------:R-:W-:Y:S02]  /*4a20*/  FSEL R125, R90, -INF , !P0 ;  /* 0xff8000005a7d7808 */ /* 0x000fe40004000000 */
[----:B------:R-:W-:Y:S02]  /*4a30*/  FSEL R188, R88, -INF , !P5 ;  /* 0xff80000058bc7808 */ /* 0x000fe40006800000 */
[-C--:B------:R-:W-:Y:S02]  /*4a40*/  ISETP.GT.AND P6, PT, R240, R26.reuse, PT ;  /* 0x0000001af000720c */ /* 0x080fe40003fc4270 */
[-C--:B------:R-:W-:Y:S02]  /*4a50*/  ISETP.GT.AND P0, PT, R37, R26.reuse, PT ;  /* 0x0000001a2500720c */ /* 0x080fe40003f04270 */
[----:B------:R-:W-:Y:S02]  /*4a60*/  FSEL R123, R95, -INF , !P1 ;  /* 0xff8000005f7b7808 */ /* 0x000fe40004800000 */
[----:B------:R-:W-:-:S02]  /*4a70*/  ISETP.GT.AND P5, PT, R211, R26, PT ;  /* 0x0000001ad300720c */ /* 0x000fc40003fa4270 */
[----:B------:R-:W-:Y:S02]  /*4a80*/  ISETP.GT.AND P1, PT, R209, R20, PT ;  /* 0x00000014d100720c */ /* 0x000fe40003f24270 */
[----:B------:R-:W-:Y:S02]  /*4a90*/  FSEL R80, R80, -INF , !P6 ;  /* 0xff80000050507808 */ /* 0x000fe40007000000 */
[----:B------:R-:W-:Y:S02]  /*4aa0*/  FSEL R82, R82, -INF , !P0 ;  /* 0xff80000052527808 */ /* 0x000fe40004000000 */
[----:B------:R-:W-:Y:S02]  /*4ab0*/  FSEL R184, R93, -INF , !P3 ;  /* 0xff8000005db87808 */ /* 0x000fe40005800000 */
[----:B------:R-:W-:Y:S02]  /*4ac0*/  ISETP.GT.AND P6, PT, R209, R26, PT ;  /* 0x0000001ad100720c */ /* 0x000fe40003fc4270 */
[----:B------:R-:W-:-:S02]  /*4ad0*/  ISETP.GT.AND P0, PT, R240, R2, PT ;  /* 0x00000002f000720c */ /* 0x000fc40003f04270 */
[----:B------:R-:W-:Y:S02]  /*4ae0*/  FSEL R12, R12, -INF , !P5 ;  /* 0xff8000000c0c7808 */ /* 0x000fe40006800000 */
[----:B------:R-:W-:Y:S02]  /*4af0*/  ISETP.GT.AND P3, PT, R211, R20, PT ;  /* 0x00000014d300720c */ /* 0x000fe40003f64270 */
[----:B------:R-:W-:Y:S02]  /*4b00*/  FSEL R19, R19, -INF , !P1 ;  /* 0xff80000013137808 */ /* 0x000fe40004800000 */
[----:B------:R-:W-:Y:S02]  /*4b10*/  ISETP.GT.AND P5, PT, R37, R2, PT ;  /* 0x000000022500720c */ /* 0x000fe40003fa4270 */
[----:B------:R-:W-:Y:S02]  /*4b20*/  ISETP.GE.AND P1, PT, R24, R239, PT ;  /* 0x000000ef1800720c */ /* 0x000fe40003f26270 */
[----:B------:R-:W-:-:S02]  /*4b30*/  FSEL R128, R27, -INF , !P2 ;  /* 0xff8000001b807808 */ /* 0x000fc40005000000 */
        /* <DEDUP_REMOVED lines=8> */
[----:B------:R-:W-:Y:S02]  /*4bc0*/  ISETP.GE.AND P3, PT, R30, R236, PT ;  /* 0x000000ec1e00720c */ /* 0x000fe40003f66270 */
[----:B------:R-:W-:Y:S02]  /*4bd0*/  ISETP.GE.AND P5, PT, R28, R239, PT ;  /* 0x000000ef1c00720c */ /* 0x000fe40003fa6270 */
[----:B------:R-:W-:Y:S02]  /*4be0*/  FSEL R192, R89, -INF , !P1 ;  /* 0xff80000059c07808 */ /* 0x000fe40004800000 */
[----:B------:R-:W-:Y:S02]  /*4bf0*/  ISETP.GT.AND P1, PT, R211, R2, PT ;  /* 0x00000002d300720c */ /* 0x000fe40003f24270 */
[----:B------:R-:W-:Y:S01]  /*4c00*/  FSEL R130, R22, -INF , !P3 ;  /* 0xff80000016827808 */ /* 0x000fe20005800000 */
[----:B------:R-:W-:Y:S01]  /*4c10*/  VIADD R22, R148, 0x71 ;  /* 0x0000007194167836 */ /* 0x000fe20000000000 */
[----:B------:R-:W-:-:S02]  /*4c20*/  FSEL R92, R84, -INF , !P5 ;  /* 0xff800000545c7808 */ /* 0x000fc40006800000 */
[----:B------:R-:W-:Y:S02]  /*4c30*/  FSEL R13, R13, -INF , !P1 ;  /* 0xff8000000d0d7808 */ /* 0x000fe40004800000 */
[----:B------:R-:W-:Y:S02]  /*4c40*/  ISETP.GT.AND P5, PT, R211, R24, PT ;  /* 0x00000018d300720c */ /* 0x000fe40003fa4270 */
[C---:B------:R-:W-:Y:S02]  /*4c50*/  ISETP.GE.AND P3, PT, R28.reuse, R237, PT ;  /* 0x000000ed1c00720c */ /* 0x040fe40003f66270 */
[----:B------:R-:W-:Y:S02]  /*4c60*/  ISETP.GE.AND P1, PT, R28, R236, PT ;  /* 0x000000ec1c00720c */ /* 0x000fe40003f26270 */
[----:B------:R-:W-:Y:S02]  /*4c70*/  FSEL R129, R91, -INF , !P2 ;  /* 0xff8000005b817808 */ /* 0x000fe40005000000 */
[----:B------:R-:W-:-:S02]  /*4c80*/  FSEL R166, R23, -INF , !P0 ;  /* 0xff80000017a67808 */ /* 0x000fc40004000000 */
[----:B------:R-:W-:Y:S02]  /*4c90*/  ISETP.GE.AND P4, PT, R34, R237, PT ;  /* 0x000000ed2200720c */ /* 0x000fe40003f86270 */
[----:B------:R-:W-:Y:S02]  /*4ca0*/  ISETP.GT.AND P2, PT, R209, R2, PT ;  /* 0x00000002d100720c */ /* 0x000fe40003f44270 */
[----:B------:R-:W-:Y:S02]  /*4cb0*/  ISETP.GE.AND P0, PT, R20, R238, PT ;  /* 0x000000ee1400720c */ /* 0x000fe40003f06270 */
[----:B------:R-:W-:Y:S02]  /*4cc0*/  FSEL R8, R8, -INF , !P5 ;  /* 0xff80000008087808 */ /* 0x000fe40006800000 */
[----:B------:R-:W-:Y:S02]  /*4cd0*/  ISETP.GT.AND P5, PT, R37, R22, PT ;  /* 0x000000162500720c */ /* 0x000fe40003fa4270 */
[----:B------:R-:W-:Y:S01]  /*4ce0*/  FSEL R117, R16, -INF , !P3 ;  /* 0xff80000010757808 */ /* 0x000fe20005800000 */
[----:B------:R-:W-:Y:S01]  /*4cf0*/  VIADD R16, R148, 0x78 ;  /* 0x0000007894107836 */ /* 0x000fe20000000000 */
[----:B------:R-:W-:-:S02]  /*4d00*/  FSEL R116, R18, -INF , !P1 ;  /* 0xff80000012747808 */ /* 0x000fc40004800000 */
[----:B------:R-:W-:Y:S02]  /*4d10*/  ISETP.GE.AND P1, PT, R26, R238, PT ;  /* 0x000000ee1a00720c */ /* 0x000fe40003f26270 */
[----:B------:R-:W-:Y:S02]  /*4d20*/  FSEL R187, R187, -INF , !P4 ;  /* 0xff800000bbbb7808 */ /* 0x000fe40006000000 */
[----:B------:R-:W-:Y:S02]  /*4d30*/  FSEL R15, R15, -INF , !P2 ;  /* 0xff8000000f0f7808 */ /* 0x000fe40005000000 */
[----:B------:R-:W-:Y:S02]  /*4d40*/  FSEL R97, R97, -INF , !P0 ;  /* 0xff80000061617808 */ /* 0x000fe40004000000 */
[----:B------:R-:W-:Y:S02]  /*4d50*/  ISETP.GE.AND P4, PT, R30, R237, PT ;  /* 0x000000ed1e00720c */ /* 0x000fe40003f86270 */
[----:B------:R-:W-:-:S02]  /*4d60*/  ISETP.GE.AND P2, PT, R20, R239, PT ;  /* 0x000000ef1400720c */ /* 0x000fc40003f46270 */
[----:B------:R-:W-:Y:S02]  /*4d70*/  FSEL R65, R79, -INF , !P5 ;  /* 0xff8000004f417808 */ /* 0x000fe40006800000 */
[----:B------:R-:W-:Y:S02]  /*4d80*/  ISETP.GE.AND P0, PT, R26, R237, PT ;  /* 0x000000ed1a00720c */ /* 0x000fe40003f06270 */
[----:B------:R-:W-:Y:S02]  /*4d90*/  ISETP.GT.AND P5, PT, R209, R22, PT ;  /* 0x00000016d100720c */ /* 0x000fe40003fa4270 */
[----:B------:R-:W-:Y:S02]  /*4da0*/  FSEL R91, R82, -INF , !P1 ;  /* 0xff800000525b7808 */ /* 0x000fe40004800000 */
[----:B------:R-:W-:Y:S02]  /*4db0*/  ISETP.GT.AND P1, PT, R240, R16, PT ;  /* 0x00000010f000720c */ /* 0x000fe40003f24270 */
[----:B------:R-:W-:-:S02]  /*4dc0*/  FSEL R185, R185, -INF , !P4 ;  /* 0xff800000b9b97808 */ /* 0x000fc40006000000 */
[----:B------:R-:W-:Y:S02]  /*4dd0*/  FSEL R100, R85, -INF , !P2 ;  /* 0xff80000055647808 */ /* 0x000fe40005000000 */
[----:B------:R-:W-:Y:S02]  /*4de0*/  FSEL R113, R12, -INF , !P0 ;  /* 0xff8000000c717808 */ /* 0x000fe40004000000 */
[----:B------:R-:W-:Y:S02]  /*4df0*/  ISETP.GE.AND P4, PT, R28, R238, PT ;  /* 0x000000ee1c00720c */ /* 0x000fe40003f86270 */
[----:B------:R-:W-:Y:S02]  /*4e00*/  FSEL R173, R21, -INF , !P6 ;  /* 0xff80000015ad7808 */ /* 0x000fe40007000000 */
[----:B------:R-:W-:Y:S02]  /*4e10*/  ISETP.GT.AND P2, PT, R211, R22, PT ;  /* 0x00000016d300720c */ /* 0x000fe40003f44270 */
[----:B------:R-:W-:-:S02]  /*4e20*/  FSEL R11, R11, -INF , !P5 ;  /* 0xff8000000b0b7808 */ /* 0x000fc40006800000 */
[----:B------:R-:W-:Y:S02]  /*4e30*/  ISETP.GT.AND P0, PT, R209, R16, PT ;  /* 0x00000010d100720c */ /* 0x000fe40003f04270 */
[C---:B------:R-:W-:Y:S02]  /*4e40*/  ISETP.GT.AND P6, PT, R240.reuse, R24, PT ;  /* 0x00000018f000720c */ /* 0x040fe40003fc4270 */
[----:B------:R-:W-:Y:S02]  /*4e50*/  ISETP.GT.AND P5, PT, R240, R148, PT ;  /* 0x00000094f000720c */ /* 0x000fe40003fa4270 */
[----:B------:R-:W-:Y:S02]  /*4e60*/  FSEL R60, R72, -INF , !P1 ;  /* 0xff800000483c7808 */ /* 0x000fe40004800000 */
[----:B------:R-:W-:Y:S02]  /*4e70*/  ISETP.GE.AND P1, PT, R2, R237, PT ;  /* 0x000000ed0200720c */ /* 0x000fe40003f26270 */
[----:B------:R-:W-:-:S02]  /*4e80*/  FSEL R87, R86, -INF , !P4 ;  /* 0xff80000056577808 */ /* 0x000fc40006000000 */
[----:B------:R-:W-:Y:S02]  /*4e90*/  FSEL R9, R9, -INF , !P2 ;  /* 0xff80000009097808 */ /* 0x000fe40005000000 */
[----:B------:R-:W-:Y:S02]  /*4ea0*/  FSEL R82, R6, -INF , !P0 ;  /* 0xff80000006527808 */ /* 0x000fe40004000000 */
[----:B------:R-:W-:Y:S02]  /*4eb0*/  ISETP.GT.AND P4, PT, R37, R24, PT ;  /* 0x000000182500720c */ /* 0x000fe40003f84270 */
[----:B------:R-:W-:Y:S02]  /*4ec0*/  FSEL R58, R76, -INF , !P6 ;  /* 0xff8000004c3a7808 */ /* 0x000fe40007000000 */
[----:B------:R-:W-:Y:S02]  /*4ed0*/  ISETP.GE.AND P2, PT, R26, R236, PT ;  /* 0x000000ec1a00720c */ /* 0x000fe40003f46270 */
[----:B------:R-:W-:-:S02]  /*4ee0*/  ISETP.GE.AND P0, PT, R148, R239, PT ;  /* 0x000000ef9400720c */ /* 0x000fc40003f06270 */
[----:B------:R-:W-:Y:S02]  /*4ef0*/  FSEL R6, R132, -INF , !P5 ;  /* 0xff80000084067808 */ /* 0x000fe40006800000 */
[----:B------:R-:W-:Y:S02]  /*4f00*/  ISETP.GT.AND P6, PT, R209, R24, PT ;  /* 0x00000018d100720c */ /* 0x000fe40003fc4270 */
[----:B------:R-:W-:Y:S02]  /*4f10*/  FSEL R115, R13, -INF , !P1 ;  /* 0xff8000000d737808 */ /* 0x000fe40004800000 */
[----:B------:R-:W-:Y:S02]  /*4f20*/  ISETP.GE.AND P1, PT, R24, R237, PT ;  /* 0x000000ed1800720c */ /* 0x000fe40003f26270 */
[----:B------:R-:W-:Y:S02]  /*4f30*/  FSEL R59, R78, -INF , !P4 ;  /* 0xff8000004e3b7808 */ /* 0x000fe40006000000 */
[----:B------:R-:W-:-:S02]  /*4f40*/  ISETP.GE.AND P3, PT, R26, R239, PT ;  /* 0x000000ef1a00720c */ /* 0x000fc40003f66270 */
[----:B------:R-:W-:Y:S02]  /*4f50*/  FSEL R110, R14, -INF , !P2 ;  /* 0xff8000000e6e7808 */ /* 0x000fe40005000000 */
[----:B------:R-:W-:Y:S02]  /*4f60*/  FSEL R6, R6, -INF , !P0 ;  /* 0xff80000006067808 */ /* 0x000fe40004000000 */
[----:B------:R-:W-:Y:S02]  /*4f70*/  ISETP.GT.AND P4, PT, R240, R22, PT ;  /* 0x00000016f000720c */ /* 0x000fe40003f84270 */
[----:B------:R-:W-:Y:S02]  /*4f80*/  FSEL R10, R10, -INF , !P6 ;  /* 0xff8000000a0a7808 */ /* 0x000fe40007000000 */
[C---:B------:R-:W-:Y:S02]  /*4f90*/  ISETP.GE.AND P2, PT, R24.reuse, R239, PT ;  /* 0x000000ef1800720c */ /* 0x040fe40003f46270 */
[----:B------:R-:W-:-:S02]  /*4fa0*/  ISETP.GE.AND P0, PT, R24, R236, PT ;  /* 0x000000ec1800720c */ /* 0x000fc40003f06270 */
[----:B------:R-:W-:Y:S02]  /*4fb0*/  FSEL R89, R8, -INF , !P1 ;  /* 0xff80000008597808 */ /* 0x000fe40004800000 */
[----:B------:R-:W-:Y:S02]  /*4fc0*/  ISETP.GT.AND P1, PT, R209, R148, PT ;  /* 0x00000094d100720c */ /* 0x000fe40003f24270 */
[----:B------:R-:W-:Y:S02]  /*4fd0*/  FSEL R104, R80, -INF , !P3 ;  /* 0xff80000050687808 */ /* 0x000fe40005800000 */
[----:B------:R-:W-:Y:S02]  /*4fe0*/  FSEL R61, R77, -INF , !P4 ;  /* 0xff8000004d3d7808 */ /* 0x000fe40006000000 */
[----:B------:R-:W-:Y:S02]  /*4ff0*/  FSEL R58, R58, -INF , !P2 ;  /* 0xff8000003a3a7808 */ /* 0x000fe40005000000 */
[----:B------:R-:W-:-:S02]  /*5000*/  FSEL R80, R10, -INF , !P0 ;  /* 0xff8000000a507808 */ /* 0x000fc40004000000 */
[----:B------:R-:W-:Y:S02]  /*5010*/  ISETP.GE.AND P4, PT, R20, R236, PT ;  /* 0x000000ec1400720c */ /* 0x000fe40003f86270 */
[C---:B------:R-:W-:Y:S02]  /*5020*/  ISETP.GT.AND P2, PT, R211.reuse, R148, PT ;  /* 0x00000094d300720c */ /* 0x040fe40003f44270 */
[----:B------:R-:W-:Y:S02]  /*5030*/  ISETP.GE.AND P0, PT, R22, R237, PT ;  /* 0x000000ed1600720c */ /* 0x000fe40003f06270 */
[----:B------:R-:W-:Y:S02]  /*5040*/  ISETP.GT.AND P3, PT, R211, R16, PT ;  /* 0x00000010d300720c */ /* 0x000fe40003f64270 */
[----:B------:R-:W-:Y:S02]  /*5050*/  FSEL R70, R70, -INF , !P1 ;  /* 0xff80000046467808 */ /* 0x000fe40004800000 */
[----:B------:R-:W-:-:S02]  /*5060*/  ISETP.GE.AND P1, PT, R16, R239, PT ;  /* 0x000000ef1000720c */ /* 0x000fc40003f26270 */
[----:B------:R-:W-:Y:S02]  /*5070*/  FSEL R112, R19, -INF , !P4 ;  /* 0xff80000013707808 */ /* 0x000fe40006000000 */
[----:B------:R-:W-:Y:S02]  /*5080*/  FSEL R68, R68, -INF , !P2 ;  /* 0xff80000044447808 */ /* 0x000fe40005000000 */
[----:B------:R-:W-:Y:S02]  /*5090*/  FSEL R85, R9, -INF , !P0 ;  /* 0xff80000009557808 */ /* 0x000fe40004000000 */
[----:B------:R-:W-:Y:S02]  /*50a0*/  ISETP.GE.AND P4, PT, R2, R239, PT ;  /* 0x000000ef0200720c */ /* 0x000fe40003f86270 */
[----:B------:R-:W-:Y:S02]  /*50b0*/  FSEL R4, R4, -INF , !P3 ;  /* 0xff80000004047808 */ /* 0x000fe40005800000 */
[----:B------:R-:W-:-:S02]  /*50c0*/  ISETP.GE.AND P2, PT, R22, R236, PT ;  /* 0x000000ec1600720c */ /* 0x000fc40003f46270 */
[-C--:B------:R-:W-:Y:S02]  /*50d0*/  ISETP.GE.AND P0, PT, R16, R237.reuse, PT ;  /* 0x000000ed1000720c */ /* 0x080fe40003f06270 */
[----:B------:R-:W-:Y:S02]  /*50e0*/  FSEL R60, R60, -INF , !P1 ;  /* 0xff8000003c3c7808 */ /* 0x000fe40004800000 */
[-C--:B------:R-:W-:Y:S02]  /*50f0*/  ISETP.GE.AND P1, PT, R148, R237.reuse, PT ;  /* 0x000000ed9400720c */ /* 0x080fe40003f26270 */
[----:B------:R-:W-:Y:S02]  /*5100*/  FMNMX3.FTZ R13, R6, R138, R136, !PT ;  /* 0x0000008a060d7276 */ /* 0x000fe40007810088 */
[----:B------:R-:W-:Y:S02]  /*5110*/  ISETP.GE.AND P6, PT, R20, R237, PT ;  /* 0x000000ed1400720c */ /* 0x000fe40003fc6270 */
[----:B------:R-:W-:-:S02]  /*5120*/  FSEL R102, R81, -INF , !P4 ;  /* 0xff80000051667808 */ /* 0x000fc40006000000 */
[----:B------:R-:W-:Y:S02]  /*5130*/  FSEL R84, R11, -INF , !P2 ;  /* 0xff8000000b547808 */ /* 0x000fe40005000000 */
[----:B------:R-:W-:Y:S02]  /*5140*/  FSEL R83, R4, -INF , !P0 ;  /* 0xff80000004537808 */ /* 0x000fe40004000000 */
[----:B------:R-:W-:Y:S02]  /*5150*/  ISETP.GT.AND P4, PT, R37, R148, PT ;  /* 0x000000942500720c */ /* 0x000fe40003f84270 */
[C---:B------:R-:W-:Y:S02]  /*5160*/  ISETP.GE.AND P2, PT, R148.reuse, R238, PT ;  /* 0x000000ee9400720c */ /* 0x040fe40003f46270 */
[C---:B------:R-:W-:Y:S01]  /*5170*/  ISETP.GE.AND P0, PT, R148.reuse, R236, PT ;  /* 0x000000ec9400720c */ /* 0x040fe20003f06270 */
[----:B------:R-:W-:Y:S01]  /*5180*/  VIADD R148, R148, 0x79 ;  /* 0x0000007994947836 */ /* 0x000fe20000000000 */
[----:B------:R-:W-:-:S02]  /*5190*/  FSEL R11, R68, -INF , !P1 ;  /* 0xff800000440b7808 */ /* 0x000fc40004800000 */
[----:B------:R-:W-:Y:S02]  /*51a0*/  FMNMX3.FTZ R13, R13, R56, R242, !PT ;  /* 0x000000380d0d7276 */ /* 0x000fe400078100f2 */
[----:B------:R-:W-:Y:S02]  /*51b0*/  FSEL R119, R17, -INF , !P6 ;  /* 0xff80000011777808 */ /* 0x000fe40007000000 */
[C---:B------:R-:W-:Y:S02]  /*51c0*/  ISETP.GE.AND P6, PT, R2.reuse, R238, PT ;  /* 0x000000ee0200720c */ /* 0x040fe40003fc6270 */
[----:B------:R-:W-:Y:S02]  /*51d0*/  ISETP.GE.AND P3, PT, R2, R236, PT ;  /* 0x000000ec0200720c */ /* 0x000fe40003f66270 */
[----:B------:R-:W-:Y:S02]  /*51e0*/  FMNMX3.FTZ R2, R11, R67, R69, !PT ;  /* 0x000000430b027276 */ /* 0x000fe40007810045 */
[----:B------:R-:W-:-:S02]  /*51f0*/  FMNMX3.FTZ R13, R13, R244, R246, !PT ;  /* 0x000000f40d0d7276 */ /* 0x000fc400078100f6 */
[----:B------:R-:W-:Y:S02]  /*5200*/  ISETP.GT.AND P1, PT, R240, R148, PT ;  /* 0x00000094f000720c */ /* 0x000fe40003f24270 */
[----:B------:R-:W-:Y:S02]  /*5210*/  FSEL R4, R70, -INF , !P0 ;  /* 0xff80000046047808 */ /* 0x000fe40004000000 */
[----:B------:R-:W-:Y:S02]  /*5220*/  FSEL R114, R15, -INF , !P3 ;  /* 0xff8000000f727808 */ /* 0x000fe40005800000 */
[----:B------:R-:W-:Y:S02]  /*5230*/  FMNMX3.FTZ R2, R2, R57, R141, !PT ;  /* 0x0000003902027276 */ /* 0x000fe4000781008d */
[----:B------:R-:W-:Y:S02]  /*5240*/  FMNMX3.FTZ R15, R13, R248, R198, !PT ;  /* 0x000000f80d0f7276 */ /* 0x000fe400078100c6 */
[----:B------:R-:W-:-:S02]  /*5250*/  ISETP.GE.AND P0, PT, R148, R239, PT ;  /* 0x000000ef9400720c */ /* 0x000fc40003f06270 */
[----:B------:R-:W-:Y:S02]  /*5260*/  FSEL R66, R73, -INF , !P1 ;  /* 0xff80000049427808 */ /* 0x000fe40004800000 */
[----:B------:R-:W-:Y:S02]  /*5270*/  FMNMX3.FTZ R13, R4, R140, R142, !PT ;  /* 0x0000008c040d7276 */ /* 0x000fe4000781008e */
[----:B------:R-:W-:Y:S02]  /*5280*/  FMNMX3.FTZ R2, R2, R143, R147, !PT ;  /* 0x0000008f02027276 */ /* 0x000fe40007810093 */
[----:B------:R-:W-:Y:S02]  /*5290*/  FSEL R66, R66, -INF , !P0 ;  /* 0xff80000042427808 */ /* 0x000fe40004000000 */
[----:B------:R-:W-:Y:S02]  /*52a0*/  FMNMX3.FTZ R13, R13, R154, R152, !PT ;  /* 0x0000009a0d0d7276 */ /* 0x000fe40007810098 */
[----:B------:R-:W-:-:S02]  /*52b0*/  ISETP.GT.AND P0, PT, R211, R148, PT ;  /* 0x00000094d300720c */ /* 0x000fc40003f04270 */
[----:B------:R-:W-:Y:S02]  /*52c0*/  FMNMX3.FTZ R15, R15, R108, R200, !PT ;  /* 0x0000006c0f0f7276 */ /* 0x000fe400078100c8 */
[----:B------:R-:W-:Y:S02]  /*52d0*/  FSEL R134, R134, -INF , !P4 ;  /* 0xff80000086867808 */ /* 0x000fe40006000000 */
[----:B------:R-:W-:Y:S02]  /*52e0*/  FMNMX3.FTZ R2, R2, R145, R245, !PT ;  /* 0x0000009102027276 */ /* 0x000fe400078100f5 */
[----:B------:R-:W-:Y:S02]  /*52f0*/  FMNMX3.FTZ R13, R13, R160, R144, !PT ;  /* 0x000000a00d0d7276 */ /* 0x000fe40007810090 */
[----:B------:R-:W-:Y:S02]  /*5300*/  FSEL R81, R5, -INF , !P0 ;  /* 0xff80000005517808 */ /* 0x000fe40004000000 */
        /* <DEDUP_REMOVED lines=28> */
[----:B------:R-:W-:Y:S02]  /*54d0*/  ISETP.GE.AND P3, PT, R22, R239, PT ;  /* 0x000000ef1600720c */ /* 0x000fe40003f66270 */
[----:B------:R-:W-:Y:S02]  /*54e0*/  FMNMX3.FTZ R5, R5, R100, R104, !PT ;  /* 0x0000006405057276 */ /* 0x000fe40007810068 */
[----:B------:R-:W-:-:S02]  /*54f0*/  FMNMX3.FTZ R2, R2, R173, R117, !PT ;  /* 0x000000ad02027276 */ /* 0x000fc40007810075 */
[----:B------:R-:W-:Y:S02]  /*5500*/  FMNMX3.FTZ R12, R12, R171, R169, !PT ;  /* 0x000000ab0c0c7276 */ /* 0x000fe400078100a9 */
[----:B------:R-:W-:Y:S02]  /*5510*/  FMNMX3.FTZ R13, R13, R128, R130, !PT ;  /* 0x000000800d0d7276 */ /* 0x000fe40007810082 */
[----:B------:R-:W-:Y:S02]  /*5520*/  FSEL R61, R61, -INF , !P3 ;  /* 0xff8000003d3d7808 */ /* 0x000fe40005800000 */
[----:B------:R-:W-:Y:S02]  /*5530*/  ISETP.GE.AND P0, PT, R148, R237, PT ;  /* 0x000000ed9400720c */ /* 0x000fe40003f06270 */
[----:B------:R-:W-:Y:S02]  /*5540*/  FMNMX3.FTZ R5, R5, R102, R58, !PT ;  /* 0x0000006605057276 */ /* 0x000fe4000781003a */
[----:B------:R-:W-:-:S02]  /*5550*/  FMNMX3.FTZ R2, R2, R119, R113, !PT ;  /* 0x0000007702027276 */ /* 0x000fc40007810071 */
[----:B------:R-:W-:Y:S02]  /*5560*/  FMNMX3.FTZ R12, R12, R191, R167, !PT ;  /* 0x000000bf0c0c7276 */ /* 0x000fe400078100a7 */
[----:B------:R-:W-:Y:S02]  /*5570*/  FMNMX3.FTZ R13, R13, R166, R116, !PT ;  /* 0x000000a60d0d7276 */ /* 0x000fe40007810074 */
[----:B------:R-:W-:Y:S02]  /*5580*/  FSEL R81, R81, -INF , !P0 ;  /* 0xff80000051517808 */ /* 0x000fe40004000000 */
[----:B------:R-:W-:Y:S02]  /*5590*/  FMNMX3.FTZ R5, R5, R61, R60, !PT ;  /* 0x0000003d05057276 */ /* 0x000fe4000781003c */
[----:B------:R-:W-:Y:S02]  /*55a0*/  ISETP.GT.AND P0, PT, R209, R148, PT ;  /* 0x00000094d100720c */ /* 0x000fe40003f04270 */
[----:B------:R-:W-:-:S02]  /*55b0*/  FMNMX3.FTZ R2, R2, R115, R89, !PT ;  /* 0x0000007302027276 */ /* 0x000fc40007810059 */
[----:B------:R-:W-:Y:S02]  /*55c0*/  FMNMX3.FTZ R12, R12, R177, R175, !PT ;  /* 0x000000b10c0c7276 */ /* 0x000fe400078100af */
[----:B------:R-:W-:Y:S02]  /*55d0*/  ISETP.GE.AND P1, PT, R16, R236, PT ;  /* 0x000000ec1000720c */ /* 0x000fe40003f26270 */
[----:B------:R-:W-:Y:S02]  /*55e0*/  FMNMX3.FTZ R13, R13, R112, R110, !PT ;  /* 0x000000700d0d7276 */ /* 0x000fe4000781006e */
[----:B------:R-:W-:Y:S02]  /*55f0*/  FMNMX.FTZ R5, R66, R5, !PT ;  /* 0x0000000542057209 */ /* 0x000fe40007810000 */
[----:B------:R-:W-:Y:S02]  /*5600*/  FMNMX3.FTZ R2, R2, R85, R83, !PT ;  /* 0x0000005502027276 */ /* 0x000fe40007810053 */
[----:B------:R-:W-:Y:S01]  /*5610*/  FSEL R76, R7, -INF , !P0 ;  /* 0xff800000074c7808 */ /* 0x000fe20004000000 */
[----:B------:R-:W2:Y:S01]  /*5620*/  SHFL.BFLY PT, R8, R5, 0x2, 0x1f ;  /* 0x0c401f0005087f89 */ /* 0x000ea200000e0000 */
[----:B------:R-:W-:-:S02]  /*5630*/  FMNMX3.FTZ R12, R12, R189, R121, !PT ;  /* 0x000000bd0c0c7276 */ /* 0x000fc40007810079 */
[----:B------:R-:W-:Y:S02]  /*5640*/  FSEL R82, R82, -INF , !P1 ;  /* 0xff80000052527808 */ /* 0x000fe40004800000 */
[----:B------:R-:W-:Y:S02]  /*5650*/  ISETP.GE.AND P0, PT, R148, R236, PT ;  /* 0x000000ec9400720c */ /* 0x000fe40003f06270 */
[----:B------:R-:W-:Y:S02]  /*5660*/  FMNMX3.FTZ R13, R13, R114, R80, !PT ;  /* 0x000000720d0d7276 */ /* 0x000fe40007810050 */
[----:B------:R-:W-:Y:S02]  /*5670*/  FMNMX.FTZ R2, R81, R2, !PT ;  /* 0x0000000251027209 */ /* 0x000fe40007810000 */
[----:B------:R-:W-:Y:S02]  /*5680*/  FMNMX3.FTZ R12, R12, R123, R125, !PT ;  /* 0x0000007b0c0c7276 */ /* 0x000fe4000781007d */
[----:B------:R-:W-:Y:S01]  /*5690*/  FSEL R76, R76, -INF , !P0 ;  /* 0xff8000004c4c7808 */ /* 0x000fe20004000000 */
[----:B------:R-:W3:Y:S01]  /*56a0*/  SHFL.BFLY PT, R7, R2, 0x2, 0x1f ;  /* 0x0c401f0002077f89 */ /* 0x000ee200000e0000 */
[----:B------:R-:W-:-:S02]  /*56b0*/  FMNMX3.FTZ R13, R13, R84, R82, !PT ;  /* 0x000000540d0d7276 */ /* 0x000fc40007810052 */
[----:B------:R-:W-:Y:S02]  /*56c0*/  ISETP.GE.AND P5, PT, R24, R238, PT ;  /* 0x000000ee1800720c */ /* 0x000fe40003fa6270 */
[C---:B------:R-:W-:Y:S02]  /*56d0*/  ISETP.GT.AND P3, PT, R37.reuse, R16, PT ;  /* 0x000000102500720c */ /* 0x040fe40003f64270 */
[----:B------:R-:W-:Y:S02]  /*56e0*/  FMNMX3.FTZ R12, R12, R129, R87, !PT ;  /* 0x000000810c0c7276 */ /* 0x000fe40007810057 */
[----:B------:R-:W-:Y:S02]  /*56f0*/  FMNMX.FTZ R10, R76, R13, !PT ;  /* 0x0000000d4c0a7209 */ /* 0x000fe40007810000 */
[-C--:B------:R-:W-:Y:S02]  /*5700*/  ISETP.GE.AND P4, PT, R22, R238.reuse, PT ;  /* 0x000000ee1600720c */ /* 0x080fe40003f86270 */
[----:B------:R-:W-:Y:S01]  /*5710*/  ISETP.GE.AND P2, PT, R16, R238, PT ;  /* 0x000000ee1000720c */ /* 0x000fe20003f46270 */
[----:B------:R-:W4:Y:S01]  /*5720*/  SHFL.BFLY PT, R13, R10, 0x2, 0x1f ;  /* 0x0c401f000a0d7f89 */ /* 0x000f2200000e0000 */
[----:B------:R-:W-:-:S02]  /*5730*/  ISETP.GT.AND P1, PT, R37, R148, PT ;  /* 0x000000942500720c */ /* 0x000fc40003f24270 */
[----:B------:R-:W-:Y:S02]  /*5740*/  FSEL R64, R74, -INF , !P3 ;  /* 0xff8000004a407808 */ /* 0x000fe40005800000 */
[----:B------:R-:W-:Y:S02]  /*5750*/  FSEL R105, R105, -INF , !P6 ;  /* 0xff80000069697808 */ /* 0x000fe40007000000 */
[----:B------:R-:W-:Y:S02]  /*5760*/  FSEL R59, R59, -INF , !P5 ;  /* 0xff8000003b3b7808 */ /* 0x000fe40006800000 */
[----:B------:R-:W-:Y:S02]  /*5770*/  FMNMX3.FTZ R12, R12, R97, R91, !PT ;  /* 0x000000610c0c7276 */ /* 0x000fe4000781005b */
[----:B------:R-:W-:Y:S02]  /*5780*/  ISETP.GE.AND P0, PT, R148, R238, PT ;  /* 0x000000ee9400720c */ /* 0x000fe40003f06270 */
[----:B------:R-:W-:-:S02]  /*5790*/  FSEL R63, R75, -INF , !P1 ;  /* 0xff8000004b3f7808 */ /* 0x000fc40004800000 */
[----:B------:R-:W-:Y:S02]  /*57a0*/  FSEL R65, R65, -INF , !P4 ;  /* 0xff80000041417808 */ /* 0x000fe40006000000 */
[----:B------:R-:W-:Y:S02]  /*57b0*/  FSEL R64, R64, -INF , !P2 ;  /* 0xff80000040407808 */ /* 0x000fe40005000000 */
[----:B------:R-:W-:Y:S02]  /*57c0*/  FMNMX3.FTZ R12, R12, R105, R59, !PT ;  /* 0x000000690c0c7276 */ /* 0x000fe4000781003b */
[----:B------:R-:W-:Y:S02]  /*57d0*/  FSEL R63, R63, -INF , !P0 ;  /* 0xff8000003f3f7808 */ /* 0x000fe40004000000 */
[----:B------:R-:W-:Y:S02]  /*57e0*/  FMNMX3.FTZ R12, R12, R65, R64, !PT ;  /* 0x000000410c0c7276 */ /* 0x000fe40007810040 */
[----:B--2---:R-:W-:-:S02]  /*57f0*/  FMNMX.FTZ R5, R5, R8, !PT ;  /* 0x0000000805057209 */ /* 0x004fc40007810000 */
[----:B------:R-:W-:Y:S02]  /*5800*/  FMNMX.FTZ R15, R63, R12, !PT ;  /* 0x0000000c3f0f7209 */ /* 0x000fe40007810000 */
[----:B---3--:R-:W-:Y:S01]  /*5810*/  FMNMX.FTZ R17, R2, R7, !PT ;  /* 0x0000000702117209 */ /* 0x008fe20007810000 */
[----:B------:R-:W2:Y:S01]  /*5820*/  SHFL.BFLY PT, R36, R5, 0x1, 0x1f ;  /* 0x0c201f0005247f89 */ /* 0x000ea200000e0000 */
[----:B----4-:R-:W-:Y:S02]  /*5830*/  FMNMX.FTZ R10, R10, R13, !PT ;  /* 0x0000000d0a0a7209 */ /* 0x010fe40007810000 */
[----:B------:R-:W-:Y:S01]  /*5840*/  LEA R214, R214, UR4, 0x1 ;  /* 0x00000004d6d67c11 */ /* 0x000fe2000f8e08ff */
[----:B------:R-:W3:Y:S04]  /*5850*/  SHFL.BFLY PT, R8, R15, 0x2, 0x1f ;  /* 0x0c401f000f087f89 */ /* 0x000ee800000e0000 */
[----:B------:R-:W4:Y:S01]  /*5860*/  SHFL.BFLY PT, R2, R17, 0x1, 0x1f ;  /* 0x0c201f0011027f89 */ /* 0x000f2200000e0000 */
[----:B------:R-:W-:-:S03]  /*5870*/  IMAD.IADD R212, R3, 0x1, R214 ;  /* 0x0000000103d47824 */ /* 0x000fc600078e02d6 */
[----:B------:R-:W5:Y:S04]  /*5880*/  SHFL.BFLY PT, R7, R10, 0x1, 0x1f ;  /* 0x0c201f000a077f89 */ /* 0x000f6800000e0000 */
[----:B------:R-:W-:Y:S04]  /*5890*/  LDSM.16.MT88.4 R148, [R214+0x4000] ;  /* 0x00400000d694783b */ /* 0x000fe80000004200 */
[----:B------:R-:W-:Y:S01]  /*58a0*/  LDSM.16.MT88.4 R20, [R214+0x4800] ;  /* 0x00480000d614783b */ /* 0x000fe20000004200 */
[----:B--2---:R-:W-:Y:S02]  /*58b0*/  FMNMX.FTZ R36, R5, R36, !PT ;  /* 0x0000002405247209 */ /* 0x004fe40007810000 */
[----:B---3--:R-:W-:-:S03]  /*58c0*/  FMNMX.FTZ R8, R15, R8, !PT ;  /* 0x000000080f087209 */ /* 0x008fc60007810000 */
        /* <DEDUP_REMOVED lines=9> */
[--C-:B------:R-:W-:Y:S01]  /*5960*/  FFMA.FTZ R62, R6, UR6, -R75.reuse ;  /* 0x00000006063e7c23 */ /* 0x100fe2000801084b */
[--C-:B------:R-:W-:Y:S01]  /*5970*/  FFMA.FTZ R73, R138, UR6, -R75.reuse ;  /* 0x000000068a497c23 */ /* 0x100fe2000801084b */
[----:B------:R-:W-:Y:S01]  /*5980*/  FMUL.FTZ R77, R0, UR6 ;  /* 0x00000006004d7c20 */ /* 0x000fe20008410000 */
[----:B------:R-:W-:Y:S01]  /*5990*/  FSEL R86, R86, RZ, P0 ;  /* 0x000000ff56567208 */ /* 0x000fe20000000000 */
[--C-:B------:R-:W-:Y:S01]  /*59a0*/  FFMA.FTZ R56, R56, UR6, -R75.reuse ;  /* 0x0000000638387c23 */ /* 0x100fe2000801084b */
[----:B------:R-:W-:Y:S01]  /*59b0*/  FSETP.NEU.FTZ.AND P0, PT, R0, -INF , PT ;  /* 0xff8000000000780b */ /* 0x000fe20003f1d000 */
[----:B------:R-:W-:Y:S01]  /*59c0*/  MUFU.EX2 R62, R62 ;  /* 0x0000003e003e7308 */ /* 0x000fe20000000800 */
[--C-:B------:R-:W-:Y:S01]  /*59d0*/  FFMA.FTZ R47, R242, UR6, -R75.reuse ;  /* 0x00000006f22f7c23 */ /* 0x100fe2000801084b */
        /* <DEDUP_REMOVED lines=9> */
[--C-:B------:R-:W-:Y:S01]  /*5a70*/  FFMA.FTZ R51, R154, UR6, -R77.reuse ;  /* 0x000000069a337c23 */ /* 0x100fe2000801084d */
[----:B------:R-:W-:Y:S01]  /*5a80*/  MUFU.EX2 R68, R68 ;  /* 0x0000004400447308 */ /* 0x000fe20000000800 */
[--C-:B------:R-:W-:Y:S01]  /*5a90*/  FFMA.FTZ R43, R141, UR6, -R86.reuse ;  /* 0x000000068d2b7c23 */ /* 0x100fe20008010856 */
[----:B-1----:R-:W-:Y:S01]  /*5aa0*/  FMNMX.FTZ R3, R8, R5, !PT ;  /* 0x0000000508037209 */ /* 0x002fe20007810000 */
[--C-:B------:R-:W-:Y:S01]  /*5ab0*/  FFMA.FTZ R34, R143, UR6, -R86.reuse ;  /* 0x000000068f227c23 */ /* 0x100fe20008010856 */
[----:B------:R-:W1:Y:S01]  /*5ac0*/  LDSM.16.MT88.4 R4, [R212+0x4000] ;  /* 0x00400000d404783b */ /* 0x000e620000004200 */
[----:B------:R-:W2:Y:S01]  /*5ad0*/  MUFU.EX2 R67, R67 ;  /* 0x0000004300437308 */ /* 0x000ea20000000800 */
[C---:B------:R-:W-:Y:S01]  /*5ae0*/  FSETP.NEU.FTZ.AND P0, PT, R3.reuse, -INF , PT ;  /* 0xff8000000300780b */ /* 0x040fe20003f1d000 */
[----:B------:R-:W-:Y:S01]  /*5af0*/  FMUL.FTZ R74, R3, UR6 ;  /* 0x00000006034a7c20 */ /* 0x000fe20008410000 */
[--C-:B------:R-:W-:Y:S01]  /*5b00*/  FFMA.FTZ R33, R147, UR6, -R86.reuse ;  /* 0x0000000693217c23 */ /* 0x100fe20008010856 */
[----:B------:R-:W-:Y:S01]  /*5b10*/  MUFU.EX2 R50, R50 ;  /* 0x0000003200327308 */ /* 0x000fe20000000800 */
[----:B------:R-:W-:Y:S01]  /*5b20*/  FFMA.FTZ R28, R145, UR6, -R86 ;  /* 0x00000006911c7c23 */ /* 0x000fe20008010856 */
[--C-:B------:R-:W-:Y:S01]  /*5b30*/  FFMA.FTZ R42, R152, UR6, -R77.reuse ;  /* 0x00000006982a7c23 */ /* 0x100fe2000801084d */
        /* <DEDUP_REMOVED lines=8> */
[----:B------:R-:W4:Y:S01]  /*5bc0*/  LDSM.16.MT88.4 R8, [R212+0x4400] ;  /* 0x00440000d408783b */ /* 0x000f220000004200 */
[----:B------:R-:W5:Y:S01]  /*5bd0*/  MUFU.EX2 R69, R69 ;  /* 0x0000004500457308 */ /* 0x000f620000000800 */
[--C-:B------:R-:W-:Y:S01]  /*5be0*/  FFMA.FTZ R54, R135, UR6, -R74.reuse ;  /* 0x0000000687367c23 */ /* 0x100fe2000801084a */
[--C-:B------:R-:W-:Y:S01]  /*5bf0*/  FFMA.FTZ R133, R133, UR6, -R74.reuse ;  /* 0x0000000685857c23 */ /* 0x100fe2000801084a */
[----:B--2---:R-:W-:Y:S01]  /*5c00*/  F2FP.BF16.F32.PACK_AB R136, R67, R68 ;  /* 0x000000444388723e */ /* 0x004fe200000010ff */
[----:B------:R-:W-:Y:S01]  /*5c10*/  MUFU.EX2 R52, R52 ;  /* 0x0000003400347308 */ /* 0x000fe20000000800 */
[--C-:B------:R-:W-:Y:S01]  /*5c20*/  FFMA.FTZ R46, R244, UR6, -R75.reuse ;  /* 0x00000006f42e7c23 */ /* 0x100fe2000801084b */
[----:B---3--:R-:W-:Y:S01]  /*5c30*/  F2FP.BF16.F32.PACK_AB R138, R53, R50 ;  /* 0x00000032358a723e */ /* 0x008fe200000010ff */
[--C-:B------:R-:W-:Y:S01]  /*5c40*/  FFMA.FTZ R41, R246, UR6, -R75.reuse ;  /* 0x00000006f6297c23 */ /* 0x100fe2000801084b */
[----:B------:R-:W2:Y:S01]  /*5c50*/  MUFU.EX2 R51, R51 ;  /* 0x0000003300337308 */ /* 0x000ea20000000800 */
[----:B------:R-:W-:Y:S01]  /*5c60*/  FFMA.FTZ R40, R248, UR6, -R75 ;  /* 0x00000006f8287c23 */ /* 0x000fe2000801084b */
[--C-:B------:R-:W-:Y:S01]  /*5c70*/  FFMA.FTZ R45, R203, UR6, -R74.reuse ;  /* 0x00000006cb2d7c23 */ /* 0x100fe2000801084a */
[--C-:B------:R-:W-:Y:S01]  /*5c80*/  FFMA.FTZ R44, R207, UR6, -R74.reuse ;  /* 0x00000006cf2c7c23 */ /* 0x100fe2000801084a */
[----:B------:R-:W3:Y:S01]  /*5c90*/  MUFU.EX2 R73, R73 ;  /* 0x0000004900497308 */ /* 0x000ee20000000800 */
[--C-:B------:R-:W-:Y:S01]  /*5ca0*/  FFMA.FTZ R35, R205, UR6, -R74.reuse ;  /* 0x00000006cd237c23 */ /* 0x100fe2000801084a */
[----:B-----5:R-:W-:Y:S01]  /*5cb0*/  F2FP.BF16.F32.PACK_AB R137, R69, R70 ;  /* 0x000000464589723e */ /* 0x020fe200000010ff */
[----:B------:R-:W-:Y:S01]  /*5cc0*/  FFMA.FTZ R30, R219, UR6, -R74 ;  /* 0x00000006db1e7c23 */ /* 0x000fe2000801084a */
[----:B------:R-:W-:Y:S01]  /*5cd0*/  MUFU.EX2 R57, R57 ;  /* 0x0000003900397308 */ /* 0x000fe20000000800 */
[----:B------:R-:W5:Y:S01]  /*5ce0*/  LDSM.16.MT88.4 R16, [R212+0x4800] ;  /* 0x00480000d410783b */ /* 0x000f620000004200 */
[--C-:B------:R-:W-:Y:S01]  /*5cf0*/  FFMA.FTZ R24, R49, UR6, -R86.reuse ;  /* 0x0000000631187c23 */ /* 0x100fe20008010856 */
[--C-:B------:R-:W-:Y:S01]  /*5d00*/  FFMA.FTZ R49, R48, UR6, -R77.reuse ;  /* 0x0000000630317c23 */ /* 0x100fe2000801084d */
[----:B------:R-:W1:Y:S01]  /*5d10*/  MUFU.EX2 R56, R56 ;  /* 0x0000003800387308 */ /* 0x000e620000000800 */
[--C-:B------:R-:W-:Y:S01]  /*5d20*/  FFMA.FTZ R29, R245, UR6, -R86.reuse ;  /* 0x00000006f51d7c23 */ /* 0x100fe20008010856 */
[----:B--2---:R-:W-:Y:S01]  /*5d30*/  F2FP.BF16.F32.PACK_AB R139, R51, R52 ;  /* 0x00000034338b723e */ /* 0x004fe200000010ff */
[--C-:B------:R-:W-:Y:S01]  /*5d40*/  FFMA.FTZ R26, R247, UR6, -R86.reuse ;  /* 0x00000006f71a7c23 */ /* 0x100fe20008010856 */
[----:B------:R-:W-:Y:S01]  /*5d50*/  MUFU.EX2 R72, R72 ;  /* 0x0000004800487308 */ /* 0x000fe20000000800 */
[----:B------:R-:W-:Y:S01]  /*5d60*/  FFMA.FTZ R25, R243, UR6, -R86 ;  /* 0x00000006f3197c23 */ /* 0x000fe20008010856 */
[----:B---3--:R-:W-:Y:S01]  /*5d70*/  F2FP.BF16.F32.PACK_AB R132, R73, R62 ;  /* 0x0000003e4984723e */ /* 0x008fe200000010ff */
[--C-:B------:R-:W-:Y:S01]  /*5d80*/  FFMA.FTZ R78, R204, UR6, -R77.reuse ;  /* 0x00000006cc4e7c23 */ /* 0x100fe2000801084d */
[----:B------:R-:W2:Y:S01]  /*5d90*/  MUFU.EX2 R71, R133 ;  /* 0x0000008500477308 */ /* 0x000ea20000000800 */
[C---:B------:R-:W-:Y:S01]  /*5da0*/  HMMA.16816.F32.BF16 R156, R136.reuse, R148, RZ ;  /* 0x00000094889c723c */ /* 0x040fe200000418ff */
[--C-:B------:R-:W-:Y:S01]  /*5db0*/  FFMA.FTZ R48, R206, UR6, -R77.reuse ;  /* 0x00000006ce307c23 */ /* 0x100fe2000801084d */
[----:B------:R-:W-:Y:S01]  /*5dc0*/  FFMA.FTZ R79, R218, UR6, -R77 ;  /* 0x00000006da4f7c23 */ /* 0x000fe2000801084d */
[----:B------:R-:W-:Y:S01]  /*5dd0*/  MUFU.EX2 R55, R55 ;  /* 0x0000003700377308 */ /* 0x000fe20000000800 */
[--C-:B------:R-:W-:Y:S01]  /*5de0*/  FFMA.FTZ R95, R198, UR6, -R75.reuse ;  /* 0x00000006c65f7c23 */ /* 0x100fe2000801084b */
[----:B-1----:R-:W-:Y:S01]  /*5df0*/  F2FP.BF16.F32.PACK_AB R134, R56, R57 ;  /* 0x000000393886723e */ /* 0x002fe200000010ff */
[--C-:B------:R-:W-:Y:S01]  /*5e00*/  FFMA.FTZ R88, R108, UR6, -R75.reuse ;  /* 0x000000066c587c23 */ /* 0x100fe2000801084b */
[----:B------:R-:W1:Y:S01]  /*5e10*/  MUFU.EX2 R54, R54 ;  /* 0x0000003600367308 */ /* 0x000e620000000800 */
[C---:B------:R-:W-:Y:S01]  /*5e20*/  HMMA.16816.F32.BF16 R140, R136.reuse, R4, RZ ;  /* 0x00000004888c723c */ /* 0x040fe200000418ff */
[--C-:B------:R-:W-:Y:S01]  /*5e30*/  FFMA.FTZ R93, R200, UR6, -R75.reuse ;  /* 0x00000006c85d7c23 */ /* 0x100fe2000801084b */
[----:B------:R-:W-:Y:S01]  /*5e40*/  FFMA.FTZ R90, R202, UR6, -R75 ;  /* 0x00000006ca5a7c23 */ /* 0x000fe2000801084b */
[----:B------:R-:W-:Y:S01]  /*5e50*/  MUFU.EX2 R43, R43 ;  /* 0x0000002b002b7308 */ /* 0x000fe20000000800 */
[--C-:B------:R-:W-:Y:S01]  /*5e60*/  FFMA.FTZ R99, R127, UR6, -R74.reuse ;  /* 0x000000067f637c23 */ /* 0x100fe2000801084a */
[----:B--2---:R-:W-:Y:S01]  /*5e70*/  F2FP.BF16.F32.PACK_AB R133, R71, R72 ;  /* 0x000000484785723e */ /* 0x004fe200000010ff */
[--C-:B------:R-:W-:Y:S01]  /*5e80*/  FFMA.FTZ R96, R111, UR6, -R74.reuse ;  /* 0x000000066f607c23 */ /* 0x100fe2000801084a */
[----:B------:R-:W2:Y:S01]  /*5e90*/  MUFU.EX2 R34, R34 ;  /* 0x0000002200227308 */ /* 0x000ea20000000800 */
[C---:B------:R-:W-:Y:S01]  /*5ea0*/  HMMA.16816.F32.BF16 R152, R136.reuse, R150, RZ ;  /* 0x000000968898723c */ /* 0x040fe200000418ff */
[----:B------:R-:W-:Y:S01]  /*5eb0*/  FFMA.FTZ R94, R109, UR6, -R74 ;  /* 0x000000066d5e7c23 */ /* 0x000fe2000801084a */
[--C-:B------:R-:W-:Y:S01]  /*5ec0*/  FFMA.FTZ R98, R101, UR6, -R86.reuse ;  /* 0x0000000665627c23 */ /* 0x100fe20008010856 */
[----:B------:R-:W-:Y:S01]  /*5ed0*/  MUFU.EX2 R33, R33 ;  /* 0x0000002100217308 */ /* 0x000fe20000000800 */
[----:B------:R-:W-:Y:S01]  /*5ee0*/  FFMA.FTZ R108, R201, UR6, -R86 ;  /* 0x00000006c96c7c23 */ /* 0x000fe20008010856 */
[----:B-1----:R-:W-:Y:S01]  /*5ef0*/  F2FP.BF16.F32.PACK_AB R135, R54, R55 ;  /* 0x000000373687723e */ /* 0x002fe200000010ff */
[--C-:B------:R-:W-:Y:S01]  /*5f00*/  FFMA.FTZ R106, R106, UR6, -R77.reuse ;  /* 0x000000066a6a7c23 */ /* 0x100fe2000801084d */
[----:B------:R-:W-:Y:S01]  /*5f10*/  MUFU.EX2 R28, R28 ;  /* 0x0000001c001c7308 */ /* 0x000fe20000000800 */
[----:B------:R-:W-:Y:S01]  /*5f20*/  HMMA.16816.F32.BF16 R136, R136, R6, RZ ;  /* 0x000000068888723c */ /* 0x000fe200000418ff */
[--C-:B------:R-:W-:Y:S01]  /*5f30*/  FFMA.FTZ R111, R168, UR6, -R77.reuse ;  /* 0x00000006a86f7c23 */ /* 0x100fe2000801084d */
[--C-:B------:R-:W-:Y:S01]  /*5f40*/  FFMA.FTZ R109, R176, UR6, -R77.reuse ;  /* 0x00000006b06d7c23 */ /* 0x100fe2000801084d */
[----:B------:R-:W-:Y:S01]  /*5f50*/  MUFU.EX2 R42, R42 ;  /* 0x0000002a002a7308 */ /* 0x000fe20000000800 */
[----:B------:R-:W-:Y:S01]  /*5f60*/  FFMA.FTZ R118, R118, UR6, -R77 ;  /* 0x0000000676767c23 */ /* 0x000fe2000801084d */
[--C-:B------:R-:W-:Y:S01]  /*5f70*/  FFMA.FTZ R127, R120, UR6, -R75.reuse ;  /* 0x00000006787f7c23 */ /* 0x100fe2000801084b */
[----:B------:R-:W-:Y:S01]  /*5f80*/  FFMA.FTZ R120, R124, UR6, -R75 ;  /* 0x000000067c787c23 */ /* 0x000fe2000801084b */
[----:B------:R-:W1:Y:S01]  /*5f90*/  MUFU.EX2 R31, R31 ;  /* 0x0000001f001f7308 */ /* 0x000e620000000800 */
[C---:B------:R-:W-:Y:S01]  /*5fa0*/  HMMA.16816.F32.BF16 R144, R132.reuse, R4, RZ ;  /* 0x000000048490723c */ /* 0x040fe200000418ff */
[----:B--2---:R-:W-:Y:S01]  /*5fb0*/  F2FP.BF16.F32.PACK_AB R4, R34, R43 ;  /* 0x0000002b2204723e */ /* 0x004fe200000010ff */
[--C-:B------:R-:W-:Y:S01]  /*5fc0*/  FFMA.FTZ R124, R165, UR6, -R74.reuse ;  /* 0x00000006a57c7c23 */ /* 0x100fe2000801084a */
[----:B------:R-:W-:Y:S01]  /*5fd0*/  MUFU.EX2 R32, R32 ;  /* 0x0000002000207308 */ /* 0x000fe20000000800 */
[--C-:B------:R-:W-:Y:S01]  /*5fe0*/  FFMA.FTZ R165, R171, UR6, -R74.reuse ;  /* 0x00000006aba57c23 */ /* 0x100fe2000801084a */
[----:B------:R-:W-:Y:S01]  /*5ff0*/  FFMA.FTZ R171, R191, UR6, -R74 ;  /* 0x00000006bfab7c23 */ /* 0x000fe2000801084a */
[--C-:B------:R-:W-:Y:S01]  /*6000*/  FFMA.FTZ R176, R193, UR6, -R86.reuse ;  /* 0x00000006c1b07c23 */ /* 0x100fe20008010856 */
[----:B------:R-:W2:Y:S01]  /*6010*/  MUFU.EX2 R27, R27 ;  /* 0x0000001b001b7308 */ /* 0x000ea20000000800 */
[C---:B------:R-:W-:Y:S01]  /*6020*/  HMMA.16816.F32.BF16 R160, R132.reuse, R148, RZ ;  /* 0x0000009484a0723c */ /* 0x040fe200000418ff */
[--C-:B------:R-:W-:Y:S01]  /*6030*/  FFMA.FTZ R191, R190, UR6, -R77.reuse ;  /* 0x00000006bebf7c23 */ /* 0x100fe2000801084d */
[--C-:B------:R-:W-:Y:S01]  /*6040*/  FFMA.FTZ R168, R195, UR6, -R86.reuse ;  /* 0x00000006c3a87c23 */ /* 0x100fe20008010856 */
[----:B------:R-:W-:Y:S01]  /*6050*/  MUFU.EX2 R47, R47 ;  /* 0x0000002f002f7308 */ /* 0x000fe20000000800 */
[----:B------:R-:W-:Y:S01]  /*6060*/  FFMA.FTZ R183, R199, UR6, -R86 ;  /* 0x00000006c7b77c23 */ /* 0x000fe20008010856 */
        /* <DEDUP_REMOVED lines=8> */
[--C-:B------:R-:W-:Y:S01]  /*60f0*/  FFMA.FTZ R172, R182, UR6, -R75.reuse ;  /* 0x00000006b6ac7c23 */ /* 0x100fe2000801084b */
[--C-:B------:R-:W-:Y:S01]  /*6100*/  FFMA.FTZ R170, R170, UR6, -R75.reuse ;  /* 0x00000006aaaa7c23 */ /* 0x100fe2000801084b */
[----:B------:R-:W-:Y:S01]  /*6110*/  MUFU.EX2 R40, R40 ;  /* 0x0000002800287308 */ /* 0x000fe20000000800 */
[----:B------:R-:W-:Y:S01]  /*6120*/  HMMA.16816.F32.BF16 R132, R132, R6, RZ ;  /* 0x000000068484723c */ /* 0x000fe200000418ff */
[----:B------:R-:W-:Y:S01]  /*6130*/  F2FP.BF16.F32.PACK_AB R6, R28, R33 ;  /* 0x000000211c06723e */ /* 0x000fe200000010ff */
[--C-:B------:R-:W-:Y:S01]  /*6140*/  FFMA.FTZ R182, R177, UR6, -R74.reuse ;  /* 0x00000006b1b67c23 */ /* 0x100fe2000801084a */
[----:B------:R-:W-:Y:S01]  /*6150*/  MUFU.EX2 R45, R45 ;  /* 0x0000002d002d7308 */ /* 0x000fe20000000800 */
[----:B--2---:R-:W-:Y:S01]  /*6160*/  F2FP.BF16.F32.PACK_AB R7, R27, R32 ;  /* 0x000000201b07723e */ /* 0x004fe200000010ff */
[----:B------:R-:W-:Y:S01]  /*6170*/  FFMA.FTZ R175, R175, UR6, -R74 ;  /* 0x00000006afaf7c23 */ /* 0x000fe2000801084a */
[----:B------:R-:W-:Y:S01]  /*6180*/  FFMA.FTZ R186, R186, UR6, -R75 ;  /* 0x00000006baba7c23 */ /* 0x000fe2000801084b */
[----:B------:R-:W2:Y:S01]  /*6190*/  MUFU.EX2 R44, R44 ;  /* 0x0000002c002c7308 */ /* 0x000ea20000000800 */
[----:B------:R-:W-:Y:S01]  /*61a0*/  FADD.FTZ R62, R62, R73 ;  /* 0x000000493e3e7221 */ /* 0x000fe20000010000 */
[----:B------:R-:W-:Y:S01]  /*61b0*/  FADD.FTZ R72, R72, R71 ;  /* 0x0000004748487221 */ /* 0x000fe20000010000 */
[----:B------:R-:W-:Y:S01]  /*61c0*/  FADD.FTZ R67, R68, R67 ;  /* 0x0000004344437221 */ /* 0x000fe20000010000 */
[----:B------:R-:W-:Y:S01]  /*61d0*/  MUFU.EX2 R35, R35 ;  /* 0x0000002300237308 */ /* 0x000fe20000000800 */
[C---:B------:R-:W-:Y:S01]  /*61e0*/  HMMA.16816.F32.BF16 R156, R4.reuse, R12, R156 ;  /* 0x0000000c049c723c */ /* 0x040fe2000004189c */
[----:B------:R-:W-:Y:S01]  /*61f0*/  FADD.FTZ R69, R70, R69 ;  /* 0x0000004546457221 */ /* 0x000fe20000010000 */
[----:B------:R-:W-:Y:S01]  /*6200*/  FFMA.FTZ R194, R192, UR6, -R75 ;  /* 0x00000006c0c27c23 */ /* 0x000fe2000801084b */
[----:B------:R-:W3:Y:S01]  /*6210*/  MUFU.EX2 R30, R30 ;  /* 0x0000001e001e7308 */ /* 0x000ee20000000800 */
[----:B------:R-:W-:Y:S01]  /*6220*/  FFMA.FTZ R192, R185, UR6, -R86 ;  /* 0x00000006b9c07c23 */ /* 0x000fe20008010856 */
[----:B------:R-:W-:Y:S01]  /*6230*/  FADD.FTZ R57, R57, R62 ;  /* 0x0000003e39397221 */ /* 0x000fe20000010000 */
[----:B------:R-:W-:Y:S01]  /*6240*/  FADD.FTZ R55, R55, R72 ;  /* 0x0000004837377221 */ /* 0x000fe20000010000 */
[----:B------:R-:W-:Y:S01]  /*6250*/  MUFU.EX2 R29, R29 ;  /* 0x0000001d001d7308 */ /* 0x000fe20000000800 */
[C---:B----4-:R-:W-:Y:S01]  /*6260*/  HMMA.16816.F32.BF16 R140, R4.reuse, R8, R140 ;  /* 0x00000008048c723c */ /* 0x050fe2000004188c */
[----:B------:R-:W-:Y:S01]  /*6270*/  FADD.FTZ R50, R50, R67 ;  /* 0x0000004332327221 */ /* 0x000fe20000010000 */
[----:B------:R-:W-:Y:S01]  /*6280*/  FADD.FTZ R52, R52, R69 ;  /* 0x0000004534347221 */ /* 0x000fe20000010000 */
[----:B------:R-:W4:Y:S01]  /*6290*/  MUFU.EX2 R26, R26 ;  /* 0x0000001a001a7308 */ /* 0x000f220000000800 */
[--C-:B------:R-:W-:Y:S01]  /*62a0*/  FFMA.FTZ R185, R128, UR6, -R77.reuse ;  /* 0x0000000680b97c23 */ /* 0x100fe2000801084d */
[----:B------:R-:W-:Y:S01]  /*62b0*/  FFMA.FTZ R130, R130, UR6, -R77 ;  /* 0x0000000682827c23 */ /* 0x000fe2000801084d */
[----:B------:R-:W-:Y:S01]  /*62c0*/  FFMA.FTZ R196, R187, UR6, -R86 ;  /* 0x00000006bbc47c23 */ /* 0x000fe20008010856 */
[----:B------:R-:W-:Y:S01]  /*62d0*/  MUFU.EX2 R25, R25 ;  /* 0x0000001900197308 */ /* 0x000fe20000000800 */
[C---:B------:R-:W-:Y:S01]  /*62e0*/  HMMA.16816.F32.BF16 R152, R4.reuse, R14, R152 ;  /* 0x0000000e0498723c */ /* 0x040fe20000041898 */
[----:B------:R-:W-:Y:S01]  /*62f0*/  FADD.FTZ R56, R56, R57 ;  /* 0x0000003938387221 */ /* 0x000fe20000010000 */
[----:B------:R-:W-:Y:S01]  /*6300*/  FADD.FTZ R54, R54, R55 ;  /* 0x0000003736367221 */ /* 0x000fe20000010000 */
[----:B------:R-:W5:Y:S01]  /*6310*/  MUFU.EX2 R24, R24 ;  /* 0x0000001800187308 */ /* 0x000f620000000800 */
[----:B------:R-:W-:Y:S01]  /*6320*/  FADD.FTZ R50, R53, R50 ;  /* 0x0000003235327221 */ /* 0x000fe20000010000 */
[----:B------:R-:W-:Y:S01]  /*6330*/  FADD.FTZ R51, R51, R52 ;  /* 0x0000003433337221 */ /* 0x000fe20000010000 */
[----:B------:R-:W-:Y:S01]  /*6340*/  FFMA.FTZ R125, R125, UR6, -R74 ;  /* 0x000000067d7d7c23 */ /* 0x000fe2000801084a */
[----:B------:R-:W-:Y:S01]  /*6350*/  MUFU.EX2 R78, R78 ;  /* 0x0000004e004e7308 */ /* 0x000fe20000000800 */
[----:B------:R-:W-:Y:S01]  /*6360*/  HMMA.16816.F32.BF16 R136, R4, R10, R136 ;  /* 0x0000000a0488723c */ /* 0x000fe20000041888 */
[----:B-1----:R-:W-:Y:S01]  /*6370*/  F2FP.BF16.F32.PACK_AB R4, R46, R47 ;  /* 0x0000002f2e04723e */ /* 0x002fe200000010ff */
[----:B------:R-:W-:Y:S01]  /*6380*/  FADD.FTZ R47, R47, R56 ;  /* 0x000000382f2f7221 */ /* 0x000fe20000010000 */
[----:B--2---:R-:W-:Y:S01]  /*6390*/  F2FP.BF16.F32.PACK_AB R5, R44, R45 ;  /* 0x0000002d2c05723e */ /* 0x004fe200000010ff */
[----:B------:R-:W1:Y:S01]  /*63a0*/  MUFU.EX2 R49, R49 ;  /* 0x0000003100317308 */ /* 0x000e620000000800 */
[----:B------:R-:W-:Y:S01]  /*63b0*/  F2FP.BF16.F32.PACK_AB R6, R40, R41 ;  /* 0x000000292806723e */ /* 0x000fe200000010ff */
[----:B------:R-:W-:Y:S01]  /*63c0*/  FADD.FTZ R45, R45, R54 ;  /* 0x000000362d2d7221 */ /* 0x000fe20000010000 */
[----:B---3--:R-:W-:Y:S01]  /*63d0*/  F2FP.BF16.F32.PACK_AB R7, R30, R35 ;  /* 0x000000231e07723e */ /* 0x008fe200000010ff */
[----:B------:R-:W-:Y:S01]  /*63e0*/  MUFU.EX2 R48, R48 ;  /* 0x0000003000307308 */ /* 0x000fe20000000800 */
[----:B------:R-:W-:Y:S01]  /*63f0*/  FADD.FTZ R43, R43, R50 ;  /* 0x000000322b2b7221 */ /* 0x000fe20000010000 */
[----:B------:R-:W-:Y:S01]  /*6400*/  FADD.FTZ R42, R42, R51 ;  /* 0x000000332a2a7221 */ /* 0x000fe20000010000 */
[----:B------:R-:W-:Y:S01]  /*6410*/  FADD.FTZ R46, R46, R47 ;  /* 0x0000002f2e2e7221 */ /* 0x000fe20000010000 */
[----:B------:R-:W2:Y:S01]  /*6420*/  MUFU.EX2 R79, R79 ;  /* 0x0000004f004f7308 */ /* 0x000ea20000000800 */
[----:B------:R-:W-:Y:S01]  /*6430*/  FADD.FTZ R44, R44, R45 ;  /* 0x0000002d2c2c7221 */ /* 0x000fe20000010000 */
[C---:B------:R-:W-:Y:S01]  /*6440*/  HMMA.16816.F32.BF16 R144, R4.reuse, R8, R144 ;  /* 0x000000080490723c */ /* 0x040fe20000041890 */
[----:B------:R-:W-:Y:S01]  /*6450*/  FFMA.FTZ R9, R107, UR6, -R74 ;  /* 0x000000066b097c23 */ /* 0x000fe2000801084a */
[--C-:B------:R-:W-:Y:S01]  /*6460*/  FFMA.FTZ R8, R103, UR6, -R86.reuse ;  /* 0x0000000667087c23 */ /* 0x100fe20008010856 */
[----:B------:R-:W-:Y:S01]  /*6470*/  MUFU.EX2 R95, R95 ;  /* 0x0000005f005f7308 */ /* 0x000fe20000000800 */
[----:B------:R-:W-:Y:S01]  /*6480*/  FFMA.FTZ R107, R131, UR6, -R86 ;  /* 0x00000006836b7c23 */ /* 0x000fe20008010856 */
[--C-:B------:R-:W-:Y:S01]  /*6490*/  FFMA.FTZ R131, R126, UR6, -R75.reuse ;  /* 0x000000067e837c23 */ /* 0x100fe2000801084b */
[----:B------:R-:W-:Y:S01]  /*64a0*/  FFMA.FTZ R126, R164, UR6, -R75 ;  /* 0x00000006a47e7c23 */ /* 0x000fe2000801084b */
[----:B------:R-:W-:Y:S01]  /*64b0*/  MUFU.EX2 R103, R9 ;  /* 0x0000000900677308 */ /* 0x000fe20000000800 */
[C---:B------:R-:W-:Y:S01]  /*64c0*/  HMMA.16816.F32.BF16 R160, R4.reuse, R12, R160 ;  /* 0x0000000c04a0723c */ /* 0x040fe200000418a0 */
[----:B------:R-:W-:Y:S01]  /*64d0*/  FFMA.FTZ R164, R169, UR6, -R74 ;  /* 0x00000006a9a47c23 */ /* 0x000fe2000801084a */
[----:B------:R-:W-:Y:S01]  /*64e0*/  FFMA.FTZ R169, R197, UR6, -R86 ;  /* 0x00000006c5a97c23 */ /* 0x000fe20008010856 */
[----:B------:R3:W-:Y:S01]  /*64f0*/  MUFU.EX2 R101, R8 ;  /* 0x0000000800657308 */ /* 0x0007e20000000800 */
[----:B------:R-:W-:Y:S01]  /*6500*/  FADD.FTZ R34, R34, R43 ;  /* 0x0000002b22227221 */ /* 0x000fe20000010000 */
[----:B------:R-:W-:Y:S01]  /*6510*/  FADD.FTZ R31, R31, R42 ;  /* 0x0000002a1f1f7221 */ /* 0x000fe20000010000 */
[----:B------:R-:W-:Y:S01]  /*6520*/  FADD.FTZ R41, R41, R46 ;  /* 0x0000002e29297221 */ /* 0x000fe20000010000 */
[----:B------:R-:W2:Y:S01]  /*6530*/  MUFU.EX2 R88, R88 ;  /* 0x0000005800587308 */ /* 0x000ea20000000800 */
[C---:B------:R-:W-:Y:S01]  /*6540*/  HMMA.16816.F32.BF16 R148, R4.reuse, R14, R148 ;  /* 0x0000000e0494723c */ /* 0x040fe20000041894 */
[----:B------:R-:W2:Y:S01]  /*6550*/  LDSM.16.MT88.4 R12, [R214+0x4c00] ;  /* 0x004c0000d60c783b */ /* 0x000ea20000004200 */
[----:B------:R-:W-:Y:S01]  /*6560*/  FADD.FTZ R35, R35, R44 ;  /* 0x0000002c23237221 */ /* 0x000fe20000010000 */
[----:B------:R-:W-:Y:S01]  /*6570*/  MUFU.EX2 R93, R93 ;  /* 0x0000005d005d7308 */ /* 0x000fe20000000800 */
[----:B------:R-:W-:Y:S01]  /*6580*/  FADD.FTZ R33, R33, R34 ;  /* 0x0000002221217221 */ /* 0x000fe20000010000 */
[----:B------:R-:W-:Y:S01]  /*6590*/  FADD.FTZ R32, R32, R31 ;  /* 0x0000001f20207221 */ /* 0x000fe20000010000 */
[----:B------:R-:W-:Y:S01]  /*65a0*/  FADD.FTZ R40, R40, R41 ;  /* 0x0000002928287221 */ /* 0x000fe20000010000 */
[----:B------:R-:W-:Y:S01]  /*65b0*/  MUFU.EX2 R90, R90 ;  /* 0x0000005a005a7308 */ /* 0x000fe20000000800 */
[----:B------:R-:W-:Y:S01]  /*65c0*/  HMMA.16816.F32.BF16 R132, R4, R10, R132 ;  /* 0x0000000a0484723c */ /* 0x000fe20000041884 */
[----:B---3--:R-:W3:Y:S01]  /*65d0*/  LDSM.16.MT88.4 R8, [R212+0x4c00] ;  /* 0x004c0000d408783b */ /* 0x008ee20000004200 */
[----:B----4-:R-:W-:Y:S01]  /*65e0*/  F2FP.BF16.F32.PACK_AB R4, R26, R29 ;  /* 0x0000001d1a04723e */ /* 0x010fe200000010ff */
[----:B------:R-:W-:Y:S01]  /*65f0*/  MUFU.EX2 R99, R99 ;  /* 0x0000006300637308 */ /* 0x000fe20000000800 */
[----:B-----5:R-:W-:Y:S01]  /*6600*/  F2FP.BF16.F32.PACK_AB R6, R24, R25 ;  /* 0x000000191806723e */ /* 0x020fe200000010ff */
[----:B------:R-:W-:Y:S01]  /*6610*/  FADD.FTZ R30, R30, R35 ;  /* 0x000000231e1e7221 */ /* 0x000fe20000010000 */
[----:B-1----:R-:W-:Y:S01]  /*6620*/  F2FP.BF16.F32.PACK_AB R5, R49, R78 ;  /* 0x0000004e3105723e */ /* 0x002fe200000010ff */
[----:B------:R-:W1:Y:S01]  /*6630*/  MUFU.EX2 R96, R96 ;  /* 0x0000006000607308 */ /* 0x000e620000000800 */
[----:B--2---:R-:W-:Y:S01]  /*6640*/  F2FP.BF16.F32.PACK_AB R7, R79, R48 ;  /* 0x000000304f07723e */ /* 0x004fe200000010ff */
[----:B------:R-:W-:Y:S01]  /*6650*/  FADD.FTZ R28, R28, R33 ;  /* 0x000000211c1c7221 */ /* 0x000fe20000010000 */
[----:B------:R-:W-:Y:S01]  /*6660*/  FADD.FTZ R27, R27, R32 ;  /* 0x000000201b1b7221 */ /* 0x000fe20000010000 */
[----:B------:R-:W2:Y:S01]  /*6670*/  MUFU.EX2 R94, R94 ;  /* 0x0000005e005e7308 */ /* 0x000ea20000000800 */
[----:B------:R-:W-:Y:S01]  /*6680*/  FFMA.FTZ R117, R117, UR6, -R86 ;  /* 0x0000000675757c23 */ /* 0x000fe20008010856 */
[----:B------:R-:W-:Y:S01]  /*6690*/  FADD.FTZ R29, R29, R28 ;  /* 0x0000001c1d1d7221 */ /* 0x000fe20000010000 */
[----:B------:R-:W-:Y:S01]  /*66a0*/  FADD.FTZ R78, R78, R27 ;  /* 0x0000001b4e4e7221 */ /* 0x000fe20000010000 */
[C---:B------:R-:W-:Y:S01]  /*66b0*/  HMMA.16816.F32.BF16 R156, R4.reuse, R20, R156 ;  /* 0x00000014049c723c */ /* 0x040fe2000004189c */
[----:B------:R-:W4:Y:S01]  /*66c0*/  MUFU.EX2 R98, R98 ;  /* 0x0000006200627308 */ /* 0x000f220000000800 */
[----:B------:R-:W-:Y:S01]  /*66d0*/  FADD.FTZ R26, R26, R29 ;  /* 0x0000001d1a1a7221 */ /* 0x000fe20000010000 */
[----:B------:R-:W-:Y:S01]  /*66e0*/  FADD.FTZ R49, R49, R78 ;  /* 0x0000004e31317221 */ /* 0x000fe20000010000 */
[----:B------:R-:W-:Y:S01]  /*66f0*/  FFMA.FTZ R113, R113, UR6, -R86 ;  /* 0x0000000671717c23 */ /* 0x000fe20008010856 */
[----:B------:R-:W-:Y:S01]  /*6700*/  MUFU.EX2 R108, R108 ;  /* 0x0000006c006c7308 */ /* 0x000fe20000000800 */
[----:B------:R-:W-:Y:S01]  /*6710*/  FADD.FTZ R25, R25, R26 ;  /* 0x0000001a19197221 */ /* 0x000fe20000010000 */
[----:B------:R-:W-:Y:S01]  /*6720*/  FADD.FTZ R48, R48, R49 ;  /* 0x0000003130307221 */ /* 0x000fe20000010000 */
[C---:B------:R-:W-:Y:S01]  /*6730*/  HMMA.16816.F32.BF16 R140, R4.reuse, R16, R140 ;  /* 0x00000010048c723c */ /* 0x040fe2000004188c */
[----:B------:R-:W5:Y:S01]  /*6740*/  MUFU.EX2 R107, R107 ;  /* 0x0000006b006b7308 */ /* 0x000f620000000800 */
[----:B------:R-:W-:Y:S01]  /*6750*/  FADD.FTZ R24, R24, R25 ;  /* 0x0000001918187221 */ /* 0x000fe20000010000 */
[----:B------:R-:W-:Y:S01]  /*6760*/  FADD.FTZ R79, R79, R48 ;  /* 0x000000304f4f7221 */ /* 0x000fe20000010000 */
[----:B------:R-:W-:Y:S01]  /*6770*/  FFMA.FTZ R110, R110, UR6, -R77 ;  /* 0x000000066e6e7c23 */ /* 0x000fe2000801084d */
[----:B------:R-:W-:Y:S01]  /*6780*/  MUFU.EX2 R106, R106 ;  /* 0x0000006a006a7308 */ /* 0x000fe20000000800 */
[----:B------:R-:W-:Y:S01]  /*6790*/  FFMA.FTZ R92, R92, UR6, -R75 ;  /* 0x000000065c5c7c23 */ /* 0x000fe2000801084b */
[----:B------:R-:W-:Y:S01]  /*67a0*/  FFMA.FTZ R91, R91, UR6, -R74 ;  /* 0x000000065b5b7c23 */ /* 0x000fe2000801084a */
[C---:B------:R-:W-:Y:S01]  /*67b0*/  HMMA.16816.F32.BF16 R152, R4.reuse, R22, R152 ;  /* 0x000000160498723c */ /* 0x040fe20000041898 */
[----:B------:R-:W3:Y:S01]  /*67c0*/  MUFU.EX2 R111, R111 ;  /* 0x0000006f006f7308 */ /* 0x000ee20000000800 */
[--C-:B------:R-:W-:Y:S01]  /*67d0*/  FFMA.FTZ R89, R89, UR6, -R86.reuse ;  /* 0x0000000659597c23 */ /* 0x100fe20008010856 */
[----:B------:R-:W-:Y:S01]  /*67e0*/  FFMA.FTZ R83, R83, UR6, -R86 ;  /* 0x0000000653537c23 */ /* 0x000fe20008010856 */
[----:B------:R-:W-:Y:S01]  /*67f0*/  FFMA.FTZ R82, R82, UR6, -R77 ;  /* 0x0000000652527c23 */ /* 0x000fe2000801084d */
[----:B------:R-:W-:Y:S01]  /*6800*/  MUFU.EX2 R109, R109 ;  /* 0x0000006d006d7308 */ /* 0x000fe20000000800 */
[--C-:B------:R-:W-:Y:S01]  /*6810*/  FFMA.FTZ R61, R61, UR6, -R75.reuse ;  /* 0x000000063d3d7c23 */ /* 0x100fe2000801084b */
[----:B------:R-:W-:Y:S01]  /*6820*/  FFMA.FTZ R58, R58, UR6, -R75 ;  /* 0x000000063a3a7c23 */ /* 0x000fe2000801084b */
[----:B------:R-:W-:Y:S01]  /*6830*/  HMMA.16816.F32.BF16 R136, R4, R18, R136 ;  /* 0x000000120488723c */ /* 0x000fe20000041888 */
[----:B------:R-:W-:Y:S01]  /*6840*/  F2FP.BF16.F32.PACK_AB R4, R88, R95 ;  /* 0x0000005f5804723e */ /* 0x000fe200000010ff */
[----:B------:R-:W3:Y:S01]  /*6850*/  MUFU.EX2 R118, R118 ;  /* 0x0000007600767308 */ /* 0x000ee20000000800 */
[----:B-1----:R-:W-:Y:S01]  /*6860*/  F2FP.BF16.F32.PACK_AB R5, R96, R99 ;  /* 0x000000636005723e */ /* 0x002fe200000010ff */
[----:B------:R-:W-:Y:S01]  /*6870*/  FADD.FTZ R95, R95, R40 ;  /* 0x000000285f5f7221 */ /* 0x000fe20000010000 */
[----:B------:R-:W-:Y:S01]  /*6880*/  F2FP.BF16.F32.PACK_AB R6, R90, R93 ;  /* 0x0000005d5a06723e */ /* 0x000fe200000010ff */
[----:B------:R-:W-:Y:S01]  /*6890*/  MUFU.EX2 R127, R127 ;  /* 0x0000007f007f7308 */ /* 0x000fe20000000800 */
[----:B--2---:R-:W-:Y:S01]  /*68a0*/  F2FP.BF16.F32.PACK_AB R7, R103, R94 ;  /* 0x0000005e6707723e */ /* 0x004fe200000010ff */
        /* <DEDUP_REMOVED lines=9> */
[----:B------:R-:W-:Y:S01]  /*6940*/  FADD.FTZ R90, R90, R93 ;  /* 0x0000005d5a5a7221 */ /* 0x000fe20000010000 */
[--C-:B------:R-:W-:Y:S01]  /*6950*/  FFMA.FTZ R60, R60, UR6, -R75.reuse ;  /* 0x000000063c3c7c23 */ /* 0x100fe2000801084b */
[----:B------:R-:W-:Y:S01]  /*6960*/  MUFU.EX2 R126, R126 ;  /* 0x0000007e007e7308 */ /* 0x000fe20000000800 */
[----:B------:R-:W-:Y:S01]  /*6970*/  FADD.FTZ R103, R103, R94 ;  /* 0x0000005e67677221 */ /* 0x000fe20000010000 */
[--C-:B------:R-:W-:Y:S01]  /*6980*/  FFMA.FTZ R64, R64, UR6, -R74.reuse ;  /* 0x0000000640407c23 */ /* 0x100fe2000801084a */
[C---:B------:R-:W-:Y:S01]  /*6990*/  HMMA.16816.F32.BF16 R148, R4.reuse, R22, R148 ;  /* 0x000000160494723c */ /* 0x040fe20000041894 */
[----:B------:R-:W2:Y:S01]  /*69a0*/  LDSM.16.MT88.4 R20, [R214+0x5000] ;  /* 0x00500000d614783b */ /* 0x000ea20000004200 */
[----:B------:R-:W-:Y:S01]  /*69b0*/  MUFU.EX2 R124, R124 ;  /* 0x0000007c007c7308 */ /* 0x000fe20000000800 */
[----:B------:R-:W-:Y:S01]  /*69c0*/  FFMA.FTZ R63, R63, UR6, -R74 ;  /* 0x000000063f3f7c23 */ /* 0x000fe2000801084a */
[----:B------:R-:W-:Y:S01]  /*69d0*/  FFMA.FTZ R66, R66, UR6, -R75 ;  /* 0x0000000642427c23 */ /* 0x000fe2000801084b */
[----:B------:R-:W-:Y:S01]  /*69e0*/  ISETP.GT.AND P0, PT, R208, R229, PT ;  /* 0x000000e5d000720c */ /* 0x000fe20003f04270 */
[----:B------:R-:W1:Y:S02]  /*69f0*/  MUFU.EX2 R165, R165 ;  /* 0x000000a500a57308 */ /* 0x000e640000000800 */
[C---:B------:R-:W-:Y:S02]  /*6a00*/  HMMA.16816.F32.BF16 R144, R4.reuse, R16, R144 ;  /* 0x000000100490723c */ /* 0x040fe40000041890 */
[----:B------:R-:W-:Y:S04]  /*6a10*/  MUFU.EX2 R164, R164 ;  /* 0x000000a400a47308 */ /* 0x000fe80000000800 */
[----:B------:R-:W1:Y:S02]  /*6a20*/  MUFU.EX2 R171, R171 ;  /* 0x000000ab00ab7308 */ /* 0x000e640000000800 */
[----:B------:R-:W-:Y:S01]  /*6a30*/  HMMA.16816.F32.BF16 R132, R4, R18, R132 ;  /* 0x000000120484723c */ /* 0x000fe20000041884 */
[----:B------:R-:W2:Y:S01]  /*6a40*/  LDSM.16.MT88.4 R16, [R212+0x5000] ;  /* 0x00500000d410783b */ /* 0x000ea20000004200 */
[----:B----4-:R-:W-:Y:S01]  /*6a50*/  F2FP.BF16.F32.PACK_AB R4, R98, R101 ;  /* 0x000000656204723e */ /* 0x010fe200000010ff */
[----:B------:R-:W-:Y:S01]  /*6a60*/  MUFU.EX2 R169, R169 ;  /* 0x000000a900a97308 */ /* 0x000fe20000000800 */
[----:B-----5:R-:W-:Y:S01]  /*6a70*/  F2FP.BF16.F32.PACK_AB R6, R107, R108 ;  /* 0x0000006c6b06723e */ /* 0x020fe200000010ff */
[----:B------:R-:W-:Y:S01]  /*6a80*/  FADD.FTZ R101, R101, R24 ;  /* 0x0000001865657221 */ /* 0x000fe20000010000 */
[C---:B---3--:R-:W-:Y:S01]  /*6a90*/  F2FP.BF16.F32.PACK_AB R5, R111.reuse, R106 ;  /* 0x0000006a6f05723e */ /* 0x048fe200000010ff */
[----:B------:R-:W3:Y:S01]  /*6aa0*/  MUFU.EX2 R168, R168 ;  /* 0x000000a800a87308 */ /* 0x000ee20000000800 */
[----:B------:R-:W-:Y:S01]  /*6ab0*/  F2FP.BF16.F32.PACK_AB R7, R118, R109 ;  /* 0x0000006d7607723e */ /* 0x000fe200000010ff */
[----:B------:R-:W-:Y:S01]  /*6ac0*/  FADD.FTZ R106, R106, R79 ;  /* 0x0000004f6a6a7221 */ /* 0x000fe20000010000 */
[----:B------:R-:W-:Y:S01]  /*6ad0*/  FADD.FTZ R101, R98, R101 ;  /* 0x0000006562657221 */ /* 0x000fe20000010000 */
[----:B------:R-:W-:Y:S02]  /*6ae0*/  MUFU.EX2 R183, R183 ;  /* 0x000000b700b77308 */ /* 0x000fe40000000800 */
[----:B------:R-:W-:Y:S01]  /*6af0*/  FADD.FTZ R106, R111, R106 ;  /* 0x0000006a6f6a7221 */ /* 0x000fe20000010000 */
[----:B------:R-:W-:Y:S01]  /*6b00*/  FADD.FTZ R108, R108, R101 ;  /* 0x000000656c6c7221 */ /* 0x000fe20000010000 */
[----:B------:R-:W-:Y:S01]  /*6b10*/  HMMA.16816.F32.BF16 R156, R4, R12, R156 ;  /* 0x0000000c049c723c */ /* 0x000fe2000004189c */
[----:B------:R-:W4:Y:S01]  /*6b20*/  MUFU.EX2 R176, R176 ;  /* 0x000000b000b07308 */ /* 0x000f220000000800 */
[----:B------:R-:W-:Y:S01]  /*6b30*/  FADD.FTZ R109, R109, R106 ;  /* 0x0000006a6d6d7221 */ /* 0x000fe20000010000 */
[----:B------:R-:W-:-:S02]  /*6b40*/  FADD.FTZ R108, R107, R108 ;  /* 0x0000006c6b6c7221 */ /* 0x000fc40000010000 */
[----:B------:R-:W-:Y:S01]  /*6b50*/  MUFU.EX2 R174, R174 ;  /* 0x000000ae00ae7308 */ /* 0x000fe20000000800 */
[----:B------:R-:W-:Y:S02]  /*6b60*/  FADD.FTZ R109, R118, R109 ;  /* 0x0000006d766d7221 */ /* 0x000fe40000010000 */
[C---:B------:R-:W-:Y:S01]  /*6b70*/  HMMA.16816.F32.BF16 R152, R4.reuse, R14, R152 ;  /* 0x0000000e0498723c */ /* 0x040fe20000041898 */
[----:B------:R-:W5:Y:S04]  /*6b80*/  MUFU.EX2 R191, R191 ;  /* 0x000000bf00bf7308 */ /* 0x000f680000000800 */
[----:B------:R-:W-:Y:S03]  /*6b90*/  MUFU.EX2 R190, R190 ;  /* 0x000000be00be7308 */ /* 0x000fe60000000800 */
[C---:B------:R-:W-:Y:S01]  /*6ba0*/  HMMA.16816.F32.BF16 R140, R4.reuse, R8, R140 ;  /* 0x00000008048c723c */ /* 0x040fe2000004188c */
[----:B------:R-:W2:Y:S04]  /*6bb0*/  MUFU.EX2 R193, R193 ;  /* 0x000000c100c17308 */ /* 0x000ea80000000800 */
[----:B------:R-:W-:Y:S03]  /*6bc0*/  MUFU.EX2 R170, R170 ;  /* 0x000000aa00aa7308 */ /* 0x000fe60000000800 */
[----:B------:R-:W-:Y:S01]  /*6bd0*/  HMMA.16816.F32.BF16 R136, R4, R10, R136 ;  /* 0x0000000a0488723c */ /* 0x000fe20000041888 */
[----:B-1----:R-:W-:Y:S01]  /*6be0*/  F2FP.BF16.F32.PACK_AB R4, R120, R127 ;  /* 0x0000007f7804723e */ /* 0x002fe200000010ff */
[----:B------:R-:W1:Y:S01]  /*6bf0*/  MUFU.EX2 R195, R195 ;  /* 0x000000c300c37308 */ /* 0x000e620000000800 */
        /* <DEDUP_REMOVED lines=22> */
[----:B------:R-:W1:Y:S01]  /*6d60*/  MUFU.EX2 R177, R10 ;  /* 0x0000000a00b17308 */ /* 0x000e620000000800 */
[C---:B------:R-:W-:Y:S03]  /*6d70*/  HMMA.16816.F32.BF16 R160, R4.reuse, R12, R160 ;  /* 0x0000000c04a0723c */ /* 0x040fe600000418a0 */
[----:B------:R1:W-:Y:S04]  /*6d80*/  MUFU.EX2 R184, R8 ;  /* 0x0000000800b87308 */ /* 0x0003e80000000800 */
[----:B------:R-:W-:Y:S01]  /*6d90*/  MUFU.EX2 R185, R185 ;  /* 0x000000b900b97308 */ /* 0x000fe20000000800 */
[----:B------:R-:W-:Y:S01]  /*6da0*/  HMMA.16816.F32.BF16 R148, R4, R14, R148 ;  /* 0x0000000e0494723c */ /* 0x000fe20000041894 */
[----:B---3--:R-:W-:Y:S01]  /*6db0*/  F2FP.BF16.F32.PACK_AB R4, R168, R169 ;  /* 0x000000a9a804723e */ /* 0x008fe200000010ff */
[----:B------:R-:W3:Y:S01]  /*6dc0*/  LDSM.16.MT88.4 R12, [R214+0x5400] ;  /* 0x00540000d60c783b */ /* 0x000ee20000004200 */
[----:B----4-:R-:W-:Y:S01]  /*6dd0*/  F2FP.BF16.F32.PACK_AB R6, R176, R183 ;  /* 0x000000b7b006723e */ /* 0x010fe200000010ff */
[----:B-----5:R-:W-:Y:S01]  /*6de0*/  FFMA.FTZ R186, R188, UR6, -R75 ;  /* 0x00000006bcba7c23 */ /* 0x020fe2000801084b */
[----:B------:R-:W-:Y:S01]  /*6df0*/  F2FP.BF16.F32.PACK_AB R5, R191, R174 ;  /* 0x000000aebf05723e */ /* 0x000fe200000010ff */
[----:B------:R-:W-:Y:S01]  /*6e00*/  FFMA.FTZ R188, R179, UR6, -R86 ;  /* 0x00000006b3bc7c23 */ /* 0x000fe20008010856 */
[----:B--2---:R-:W-:Y:S01]  /*6e10*/  F2FP.BF16.F32.PACK_AB R7, R193, R190 ;  /* 0x000000bec107723e */ /* 0x004fe200000010ff */
[----:B------:R-:W-:Y:S01]  /*6e20*/  MUFU.EX2 R179, R196 ;  /* 0x000000c400b37308 */ /* 0x000fe20000000800 */
[----:B-1----:R-:W1:Y:S01]  /*6e30*/  LDSM.16.MT88.4 R8, [R212+0x5400] ;  /* 0x00540000d408783b */ /* 0x002e620000004200 */
[----:B------:R-:W-:Y:S01]  /*6e40*/  FADD.FTZ R169, R169, R108 ;  /* 0x0000006ca9a97221 */ /* 0x000fe20000010000 */
[----:B------:R-:W-:Y:S01]  /*6e50*/  FADD.FTZ R174, R174, R109 ;  /* 0x0000006daeae7221 */ /* 0x000fe20000010000 */
[----:B------:R-:W2:Y:S02]  /*6e60*/  MUFU.EX2 R188, R188 ;  /* 0x000000bc00bc7308 */ /* 0x000ea40000000800 */
        /* <DEDUP_REMOVED lines=11> */
[----:B------:R4:W-:Y:S02]  /*6f20*/  MUFU.EX2 R187, R194 ;  /* 0x000000c200bb7308 */ /* 0x0009e40000000800 */
[C---:B------:R-:W-:Y:S02]  /*6f30*/  HMMA.16816.F32.BF16 R140, R4.reuse, R16, R140 ;  /* 0x00000010048c723c */ /* 0x040fe4000004188c */
[----:B------:R-:W-:Y:S04]  /*6f40*/  MUFU.EX2 R125, R125 ;  /* 0x0000007d007d7308 */ /* 0x000fe80000000800 */
[----:B------:R-:W-:Y:S02]  /*6f50*/  MUFU.EX2 R117, R117 ;  /* 0x0000007500757308 */ /* 0x000fe40000000800 */
[----:B------:R-:W-:Y:S01]  /*6f60*/  HMMA.16816.F32.BF16 R136, R4, R18, R136 ;  /* 0x000000120488723c */ /* 0x000fe20000041888 */
[----:B------:R-:W-:Y:S01]  /*6f70*/  F2FP.BF16.F32.PACK_AB R4, R195, R170 ;  /* 0x000000aac304723e */ /* 0x000fe200000010ff */
[----:B------:R-:W-:Y:S01]  /*6f80*/  MUFU.EX2 R113, R113 ;  /* 0x0000007100717308 */ /* 0x000fe20000000800 */
[----:B------:R-:W-:Y:S01]  /*6f90*/  F2FP.BF16.F32.PACK_AB R5, R182, R177 ;  /* 0x000000b1b605723e */ /* 0x000fe200000010ff */
[----:B----4-:R-:W-:Y:S01]  /*6fa0*/  FFMA.FTZ R194, R119, UR6, -R86 ;  /* 0x0000000677c27c23 */ /* 0x010fe20008010856 */
[----:B------:R-:W-:Y:S01]  /*6fb0*/  F2FP.BF16.F32.PACK_AB R6, R167, R172 ;  /* 0x000000aca706723e */ /* 0x000fe200000010ff */
[----:B------:R-:W-:Y:S01]  /*6fc0*/  FFMA.FTZ R119, R114, UR6, -R77 ;  /* 0x0000000672777c23 */ /* 0x000fe2000801084d */
[----:B------:R-:W-:Y:S01]  /*6fd0*/  F2FP.BF16.F32.PACK_AB R7, R178, R175 ;  /* 0x000000afb207723e */ /* 0x000fe200000010ff */
[----:B------:R-:W-:Y:S01]  /*6fe0*/  MUFU.EX2 R110, R110 ;  /* 0x0000006e006e7308 */ /* 0x000fe20000000800 */
[----:B------:R-:W-:Y:S01]  /*6ff0*/  FADD.FTZ R170, R170, R131 ;  /* 0x00000083aaaa7221 */ /* 0x000fe20000010000 */
[----:B------:R-:W-:Y:S01]  /*7000*/  FADD.FTZ R177, R177, R164 ;  /* 0x000000a4b1b17221 */ /* 0x000fe20000010000 */
[----:B------:R-:W-:Y:S01]  /*7010*/  FFMA.FTZ R114, R85, UR6, -R86 ;  /* 0x0000000655727c23 */ /* 0x000fe20008010856 */
[----:B------:R-:W-:Y:S01]  /*7020*/  MUFU.EX2 R194, R194 ;  /* 0x000000c200c27308 */ /* 0x000fe20000000800 */
[----:B------:R-:W-:Y:S01]  /*7030*/  FADD.FTZ R195, R195, R170 ;  /* 0x000000aac3c37221 */ /* 0x000fe20000010000 */
[----:B------:R-:W-:Y:S01]  /*7040*/  HMMA.16816.F32.BF16 R160, R4, R20, R160 ;  /* 0x0000001404a0723c */ /* 0x000fe200000418a0 */
[----:B------:R-:W-:Y:S01]  /*7050*/  FFMA.FTZ R21, R173, UR6, -R86 ;  /* 0x00000006ad157c23 */ /* 0x000fe20008010856 */
[----:B------:R-:W-:Y:S01]  /*7060*/  FFMA.FTZ R20, R122, UR6, -R77 ;  /* 0x000000067a147c23 */ /* 0x000fe2000801084d */
[----:B------:R4:W-:Y:S01]  /*7070*/  MUFU.EX2 R173, R192 ;  /* 0x000000c000ad7308 */ /* 0x0009e20000000800 */
[----:B------:R-:W-:Y:S01]  /*7080*/  FADD.FTZ R182, R182, R177 ;  /* 0x000000b1b6b67221 */ /* 0x000fe20000010000 */
[----:B------:R-:W-:-:S02]  /*7090*/  FADD.FTZ R172, R172, R195 ;  /* 0x000000c3acac7221 */ /* 0x000fc40000010000 */
[----:B------:R-:W5:Y:S01]  /*70a0*/  MUFU.EX2 R122, R21 ;  /* 0x00000015007a7308 */ /* 0x000f620000000800 */
[C---:B------:R-:W-:Y:S01]  /*70b0*/  HMMA.16816.F32.BF16 R148, R4.reuse, R22, R148 ;  /* 0x000000160494723c */ /* 0x040fe20000041894 */
[----:B------:R-:W-:Y:S01]  /*70c0*/  FFMA.FTZ R23, R166, UR6, -R77 ;  /* 0x00000006a6177c23 */ /* 0x000fe2000801084d */
[--C-:B------:R-:W-:Y:S01]  /*70d0*/  FFMA.FTZ R22, R121, UR6, -R74.reuse ;  /* 0x0000000679167c23 */ /* 0x100fe2000801084a */
[----:B------:R-:W3:Y:S01]  /*70e0*/  MUFU.EX2 R128, R20 ;  /* 0x0000001400807308 */ /* 0x000ee20000000800 */
[----:B------:R-:W-:Y:S01]  /*70f0*/  FFMA.FTZ R166, R123, UR6, -R74 ;  /* 0x000000067ba67c23 */ /* 0x000fe2000801084a */
[----:B------:R-:W-:Y:S01]  /*7100*/  FADD.FTZ R175, R175, R182 ;  /* 0x000000b6afaf7221 */ /* 0x000fe20000010000 */
[----:B------:R-:W-:Y:S01]  /*7110*/  FADD.FTZ R167, R167, R172 ;  /* 0x000000aca7a77221 */ /* 0x000fe20000010000 */
[----:B------:R-:W1:Y:S01]  /*7120*/  MUFU.EX2 R121, R23 ;  /* 0x0000001700797308 */ /* 0x000e620000000800 */
[C---:B------:R-:W-:Y:S01]  /*7130*/  HMMA.16816.F32.BF16 R144, R4.reuse, R16, R144 ;  /* 0x000000100490723c */ /* 0x040fe20000041890 */
[--C-:B----4-:R-:W-:Y:S01]  /*7140*/  FFMA.FTZ R192, R129, UR6, -R74.reuse ;  /* 0x0000000681c07c23 */ /* 0x110fe2000801084a */
[--C-:B------:R-:W-:Y:S01]  /*7150*/  FFMA.FTZ R129, R100, UR6, -R75.reuse ;  /* 0x0000000664817c23 */ /* 0x100fe2000801084b */
[----:B------:R4:W-:Y:S01]  /*7160*/  MUFU.EX2 R123, R22 ;  /* 0x00000016007b7308 */ /* 0x0009e20000000800 */
[----:B------:R-:W-:Y:S01]  /*7170*/  FFMA.FTZ R100, R104, UR6, -R75 ;  /* 0x0000000668647c23 */ /* 0x000fe2000801084b */
[----:B------:R-:W-:Y:S01]  /*7180*/  FFMA.FTZ R104, R105, UR6, -R74 ;  /* 0x0000000669687c23 */ /* 0x000fe2000801084a */
[----:B------:R-:W-:Y:S01]  /*7190*/  FADD.FTZ R178, R178, R175 ;  /* 0x000000afb2b27221 */ /* 0x000fe20000010000 */
[----:B------:R-:W4:Y:S01]  /*71a0*/  MUFU.EX2 R166, R166 ;  /* 0x000000a600a67308 */ /* 0x000f220000000800 */
[----:B------:R-:W-:Y:S01]  /*71b0*/  HMMA.16816.F32.BF16 R132, R4, R18, R132 ;  /* 0x000000120484723c */ /* 0x000fe20000041884 */
[----:B--2---:R-:W-:Y:S01]  /*71c0*/  F2FP.BF16.F32.PACK_AB R4, R188, R179 ;  /* 0x000000b3bc04723e */ /* 0x004fe200000010ff */
[----:B------:R-:W-:Y:S01]  /*71d0*/  LDSM.16.MT88.4 R16, [R212+0x5800] ;  /* 0x00580000d410783b */ /* 0x000fe20000004200 */
[----:B------:R-:W2:Y:S01]  /*71e0*/  MUFU.EX2 R192, R192 ;  /* 0x000000c000c07308 */ /* 0x000ea20000000800 */
[----:B-----5:R-:W-:Y:S01]  /*71f0*/  F2FP.BF16.F32.PACK_AB R6, R122, R173 ;  /* 0x000000ad7a06723e */ /* 0x020fe200000010ff */
[----:B------:R-:W-:Y:S01]  /*7200*/  FADD.FTZ R179, R179, R176 ;  /* 0x000000b0b3b37221 */ /* 0x000fe20000010000 */
[----:B---3--:R-:W-:Y:S01]  /*7210*/  F2FP.BF16.F32.PACK_AB R5, R185, R128 ;  /* 0x00000080b905723e */ /* 0x008fe200000010ff */
[----:B------:R-:W-:Y:S01]  /*7220*/  MUFU.EX2 R119, R119 ;  /* 0x0000007700777308 */ /* 0x000fe20000000800 */
[----:B-1----:R-:W-:Y:S01]  /*7230*/  F2FP.BF16.F32.PACK_AB R7, R121, R130 ;  /* 0x000000827907723e */ /* 0x002fe200000010ff */
[----:B----4-:R-:W1:Y:S01]  /*7240*/  LDSM.16.MT88.4 R20, [R214+0x5800] ;  /* 0x00580000d614783b */ /* 0x010e620000004200 */
[----:B------:R-:W-:Y:S01]  /*7250*/  FADD.FTZ R128, R128, R193 ;  /* 0x000000c180807221 */ /* 0x000fe20000010000 */
[----:B------:R-:W-:Y:S01]  /*7260*/  MUFU.EX2 R92, R92 ;  /* 0x0000005c005c7308 */ /* 0x000fe20000000800 */
[----:B------:R-:W-:-:S02]  /*7270*/  FADD.FTZ R188, R188, R179 ;  /* 0x000000b3bcbc7221 */ /* 0x000fc40000010000 */
[----:B------:R-:W-:Y:S01]  /*7280*/  FADD.FTZ R185, R185, R128 ;  /* 0x00000080b9b97221 */ /* 0x000fe20000010000 */
[C---:B------:R-:W-:Y:S01]  /*7290*/  HMMA.16816.F32.BF16 R156, R4.reuse, R12, R156 ;  /* 0x0000000c049c723c */ /* 0x040fe2000004189c */
[----:B------:R-:W-:Y:S01]  /*72a0*/  MUFU.EX2 R129, R129 ;  /* 0x0000008100817308 */ /* 0x000fe20000000800 */
[----:B------:R-:W-:Y:S01]  /*72b0*/  FADD.FTZ R173, R173, R188 ;  /* 0x000000bcadad7221 */ /* 0x000fe20000010000 */
[----:B------:R-:W-:Y:S02]  /*72c0*/  FADD.FTZ R130, R130, R185 ;  /* 0x000000b982827221 */ /* 0x000fe40000010000 */
[----:B------:R-:W-:Y:S01]  /*72d0*/  MUFU.EX2 R100, R100 ;  /* 0x0000006400647308 */ /* 0x000fe20000000800 */
[----:B------:R-:W-:Y:S01]  /*72e0*/  FADD.FTZ R122, R122, R173 ;  /* 0x000000ad7a7a7221 */ /* 0x000fe20000010000 */
[----:B------:R-:W-:Y:S01]  /*72f0*/  FADD.FTZ R121, R121, R130 ;  /* 0x0000008279797221 */ /* 0x000fe20000010000 */
[C---:B------:R-:W-:Y:S01]  /*7300*/  HMMA.16816.F32.BF16 R152, R4.reuse, R14, R152 ;  /* 0x0000000e0498723c */ /* 0x040fe20000041898 */
[----:B------:R-:W-:Y:S04]  /*7310*/  MUFU.EX2 R91, R91 ;  /* 0x0000005b005b7308 */ /* 0x000fe80000000800 */
[----:B------:R-:W-:Y:S03]  /*7320*/  MUFU.EX2 R104, R104 ;  /* 0x0000006800687308 */ /* 0x000fe60000000800 */
[C---:B------:R-:W-:Y:S01]  /*7330*/  HMMA.16816.F32.BF16 R140, R4.reuse, R8, R140 ;  /* 0x00000008048c723c */ /* 0x040fe2000004188c */
[----:B------:R-:W-:Y:S04]  /*7340*/  MUFU.EX2 R85, R89 ;  /* 0x0000005900557308 */ /* 0x000fe80000000800 */
[----:B------:R-:W-:Y:S03]  /*7350*/  MUFU.EX2 R114, R114 ;  /* 0x0000007200727308 */ /* 0x000fe60000000800 */
[----:B------:R-:W-:Y:S01]  /*7360*/  HMMA.16816.F32.BF16 R136, R4, R10, R136 ;  /* 0x0000000a0488723c */ /* 0x000fe20000041888 */
[----:B------:R-:W-:Y:S01]  /*7370*/  F2FP.BF16.F32.PACK_AB R4, R189, R184 ;  /* 0x000000b8bd04723e */ /* 0x000fe200000010ff */
[----:B------:R-:W-:Y:S01]  /*7380*/  FADD.FTZ R184, R184, R167 ;  /* 0x000000a7b8b87221 */ /* 0x000fe20000010000 */
[----:B------:R-:W-:Y:S01]  /*7390*/  F2FP.BF16.F32.PACK_AB R5, R166, R123 ;  /* 0x0000007ba605723e */ /* 0x000fe200000010ff */
[----:B------:R-:W-:Y:S01]  /*73a0*/  FADD.FTZ R123, R123, R178 ;  /* 0x000000b27b7b7221 */ /* 0x000fe20000010000 */
        /* <DEDUP_REMOVED lines=8> */
[C---:B------:R-:W-:Y:S01]  /*7430*/  HMMA.16816.F32.BF16 R160, R4.reuse, R12, R160 ;  /* 0x0000000c04a0723c */ /* 0x040fe200000418a0 */
[--C-:B------:R-:W-:Y:S01]  /*7440*/  FFMA.FTZ R13, R115, UR6, -R86.reuse ;  /* 0x00000006730d7c23 */ /* 0x100fe20008010856 */
[--C-:B------:R-:W-:Y:S01]  /*7450*/  FFMA.FTZ R115, R112, UR6, -R77.reuse ;  /* 0x0000000670737c23 */ /* 0x100fe2000801084d */
[----:B------:R-:W-:Y:S01]  /*7460*/  FFMA.FTZ R12, R116, UR6, -R77 ;  /* 0x00000006740c7c23 */ /* 0x000fe2000801084d */
[----:B------:R-:W-:Y:S01]  /*7470*/  FFMA.FTZ R86, R81, UR6, -R86 ;  /* 0x0000000651567c23 */ /* 0x000fe20008010856 */
[----:B------:R-:W2:Y:S01]  /*7480*/  MUFU.EX2 R116, R13 ;  /* 0x0000000d00747308 */ /* 0x000ea20000000800 */
[----:B------:R-:W-:Y:S01]  /*7490*/  FADD.FTZ R187, R187, R186 ;  /* 0x000000babbbb7221 */ /* 0x000fe20000010000 */
[----:B------:R-:W-:Y:S01]  /*74a0*/  FADD.FTZ R192, R192, R125 ;  /* 0x0000007dc0c07221 */ /* 0x000fe20000010000 */
[C---:B------:R-:W-:Y:S01]  /*74b0*/  HMMA.16816.F32.BF16 R144, R4.reuse, R8, R144 ;  /* 0x000000080490723c */ /* 0x040fe20000041890 */
[----:B------:R3:W-:Y:S01]  /*74c0*/  MUFU.EX2 R112, R12 ;  /* 0x0000000c00707308 */ /* 0x0007e20000000800 */
[----:B------:R-:W-:Y:S01]  /*74d0*/  FFMA.FTZ R9, R102, UR6, -R75 ;  /* 0x0000000666097c23 */ /* 0x000fe2000801084b */
[--C-:B------:R-:W-:Y:S01]  /*74e0*/  FFMA.FTZ R102, R97, UR6, -R74.reuse ;  /* 0x0000000661667c23 */ /* 0x100fe2000801084a */
[----:B------:R-:W-:Y:S01]  /*74f0*/  FFMA.FTZ R8, R87, UR6, -R74 ;  /* 0x0000000657087c23 */ /* 0x000fe2000801084a */
[----:B------:R-:W4:Y:S03]  /*7500*/  MUFU.EX2 R115, R115 ;  /* 0x0000007300737308 */ /* 0x000f260000000800 */
[C---:B------:R-:W-:Y:S01]  /*7510*/  HMMA.16816.F32.BF16 R148, R4.reuse, R14, R148 ;  /* 0x0000000e0494723c */ /* 0x040fe20000041894 */
[----:B------:R-:W-:Y:S04]  /*7520*/  MUFU.EX2 R87, R9 ;  /* 0x0000000900577308 */ /* 0x000fe80000000800 */
[----:B------:R5:W-:Y:S01]  /*7530*/  MUFU.EX2 R97, R8 ;  /* 0x0000000800617308 */ /* 0x000be20000000800 */
[----:B---3--:R-:W3:Y:S02]  /*7540*/  LDSM.16.MT88.4 R12, [R214+0x5c00] ;  /* 0x005c0000d60c783b */ /* 0x008ee40000004200 */
[----:B------:R-:W-:Y:S01]  /*7550*/  HMMA.16816.F32.BF16 R132, R4, R10, R132 ;  /* 0x0000000a0484723c */ /* 0x000fe20000041884 */
[----:B------:R-:W3:Y:S01]  /*7560*/  MUFU.EX2 R102, R102 ;  /* 0x0000006600667308 */ /* 0x000ee20000000800 */
[----:B------:R-:W-:Y:S01]  /*7570*/  F2FP.BF16.F32.PACK_AB R4, R194, R117 ;  /* 0x00000075c204723e */ /* 0x000fe200000010ff */
[----:B------:R-:W-:Y:S01]  /*7580*/  FADD.FTZ R117, R117, R122 ;  /* 0x0000007a75757221 */ /* 0x000fe20000010000 */
[----:B--2---:R-:W-:Y:S01]  /*7590*/  F2FP.BF16.F32.PACK_AB R6, R116, R113 ;  /* 0x000000717406723e */ /* 0x004fe200000010ff */
[----:B------:R-:W-:Y:S01]  /*75a0*/  MUFU.EX2 R81, R83 ;  /* 0x0000005300517308 */ /* 0x000fe20000000800 */
[----:B----4-:R-:W-:Y:S01]  /*75b0*/  F2FP.BF16.F32.PACK_AB R5, R115, R112 ;  /* 0x000000707305723e */ /* 0x010fe200000010ff */
[----:B------:R-:W-:Y:S01]  /*75c0*/  FADD.FTZ R112, R112, R121 ;  /* 0x0000007970707221 */ /* 0x000fe20000010000 */
[----:B------:R-:W-:Y:S01]  /*75d0*/  F2FP.BF16.F32.PACK_AB R7, R119, R110 ;  /* 0x0000006e7707723e */ /* 0x000fe200000010ff */
[----:B------:R-:W-:Y:S01]  /*75e0*/  MUFU.EX2 R245, R66 ;  /* 0x0000004200f57308 */ /* 0x000fe20000000800 */
[----:B------:R-:W-:Y:S01]  /*75f0*/  FADD.FTZ R194, R194, R117 ;  /* 0x00000075c2c27221 */ /* 0x000fe20000010000 */
[----:B-----5:R-:W2:Y:S01]  /*7600*/  LDSM.16.MT88.4 R8, [R212+0x5c00] ;  /* 0x005c0000d408783b */ /* 0x020ea20000004200 */
[----:B------:R-:W-:Y:S01]  /*7610*/  FADD.FTZ R115, R115, R112 ;  /* 0x0000007073737221 */ /* 0x000fe20000010000 */
[----:B------:R-:W-:Y:S01]  /*7620*/  MUFU.EX2 R64, R64 ;  /* 0x0000004000407308 */ /* 0x000fe20000000800 */
[----:B------:R-:W-:Y:S01]  /*7630*/  FADD.FTZ R113, R113, R194 ;  /* 0x000000c271717221 */ /* 0x000fe20000010000 */
[----:B-1----:R-:W-:Y:S01]  /*7640*/  HMMA.16816.F32.BF16 R156, R4, R20, R156 ;  /* 0x00000014049c723c */ /* 0x002fe2000004189c */
[----:B------:R-:W-:Y:S01]  /*7650*/  FADD.FTZ R110, R110, R115 ;  /* 0x000000736e6e7221 */ /* 0x000fe20000010000 */
[----:B------:R-:W-:Y:S01]  /*7660*/  MUFU.EX2 R63, R63 ;  /* 0x0000003f003f7308 */ /* 0x000fe20000000800 */
[----:B------:R-:W-:-:S02]  /*7670*/  FADD.FTZ R116, R116, R113 ;  /* 0x0000007174747221 */ /* 0x000fc40000010000 */
[----:B------:R-:W-:-:S03]  /*7680*/  FADD.FTZ R110, R119, R110 ;  /* 0x0000006e776e7221 */ /* 0x000fc60000010000 */
[C---:B------:R-:W-:Y:S08]  /*7690*/  HMMA.16816.F32.BF16 R152, R4.reuse, R22, R152 ;  /* 0x000000160498723c */ /* 0x040ff00000041898 */
[C---:B------:R-:W-:Y:S08]  /*76a0*/  HMMA.16816.F32.BF16 R140, R4.reuse, R16, R140 ;  /* 0x00000010048c723c */ /* 0x040ff0000004188c */
[----:B------:R-:W-:Y:S01]  /*76b0*/  HMMA.16816.F32.BF16 R136, R4, R18, R136 ;  /* 0x000000120488723c */ /* 0x000fe20000041888 */
[----:B------:R-:W-:Y:S01]  /*76c0*/  F2FP.BF16.F32.PACK_AB R4, R129, R92 ;  /* 0x0000005c8104723e */ /* 0x000fe200000010ff */
[----:B------:R-:W-:Y:S01]  /*76d0*/  FADD.FTZ R92, R92, R187 ;  /* 0x000000bb5c5c7221 */ /* 0x000fe20000010000 */
[----:B---3--:R-:W-:Y:S01]  /*76e0*/  F2FP.BF16.F32.PACK_AB R5, R102, R97 ;  /* 0x000000616605723e */ /* 0x008fe200000010ff */
[----:B------:R-:W-:Y:S01]  /*76f0*/  FADD.FTZ R97, R97, R192 ;  /* 0x000000c061617221 */ /* 0x000fe20000010000 */
[----:B------:R-:W-:Y:S01]  /*7700*/  F2FP.BF16.F32.PACK_AB R6, R87, R100 ;  /* 0x000000645706723e */ /* 0x000fe200000010ff */
[----:B------:R-:W-:Y:S01]  /*7710*/  FADD.FTZ R129, R129, R92 ;  /* 0x0000005c81817221 */ /* 0x000fe20000010000 */
[----:B------:R-:W-:Y:S01]  /*7720*/  F2FP.BF16.F32.PACK_AB R7, R104, R91 ;  /* 0x0000005b6807723e */ /* 0x000fe200000010ff */
[----:B------:R-:W-:-:S02]  /*7730*/  FADD.FTZ R102, R102, R97 ;  /* 0x0000006166667221 */ /* 0x000fc40000010000 */
[----:B------:R-:W-:Y:S02]  /*7740*/  FADD.FTZ R100, R100, R129 ;  /* 0x0000008164647221 */ /* 0x000fe40000010000 */
[----:B------:R-:W-:Y:S02]  /*7750*/  FADD.FTZ R91, R91, R102 ;  /* 0x000000665b5b7221 */ /* 0x000fe40000010000 */
[C---:B------:R-:W-:Y:S01]  /*7760*/  HMMA.16816.F32.BF16 R160, R4.reuse, R20, R160 ;  /* 0x0000001404a0723c */ /* 0x040fe200000418a0 */
[--C-:B------:R-:W-:Y:S01]  /*7770*/  FFMA.FTZ R21, R80, UR6, -R77.reuse ;  /* 0x0000000650157c23 */ /* 0x100fe2000801084d */
[----:B------:R-:W-:Y:S01]  /*7780*/  FFMA.FTZ R80, R84, UR6, -R77 ;  /* 0x0000000654507c23 */ /* 0x000fe2000801084d */
[----:B------:R-:W1:Y:S01]  /*7790*/  MUFU.EX2 R20, R86 ;  /* 0x0000005600147308 */ /* 0x000e620000000800 */
[----:B------:R-:W-:Y:S01]  /*77a0*/  FADD.FTZ R87, R87, R100 ;  /* 0x0000006457577221 */ /* 0x000fe20000010000 */
[----:B------:R-:W-:Y:S02]  /*77b0*/  FADD.FTZ R104, R104, R91 ;  /* 0x0000005b68687221 */ /* 0x000fe40000010000 */
[----:B------:R-:W-:Y:S01]  /*77c0*/  MUFU.EX2 R21, R21 ;  /* 0x0000001500157308 */ /* 0x000fe20000000800 */
[----:B------:R-:W-:Y:S01]  /*77d0*/  HMMA.16816.F32.BF16 R148, R4, R22, R148 ;  /* 0x000000160494723c */ /* 0x000fe20000041894 */
[----:B------:R-:W-:-:S02]  /*77e0*/  FFMA.FTZ R23, R76, UR6, -R77 ;  /* 0x000000064c177c23 */ /* 0x000fc4000801084d */
[----:B------:R-:W3:Y:S04]  /*77f0*/  MUFU.EX2 R80, R80 ;  /* 0x0000005000507308 */ /* 0x000ee80000000800 */
[----:B------:R-:W-:Y:S01]  /*7800*/  MUFU.EX2 R22, R82 ;  /* 0x0000005200167308 */ /* 0x000fe20000000800 */
[C---:B------:R-:W-:Y:S01]  /*7810*/  HMMA.16816.F32.BF16 R144, R4.reuse, R16, R144 ;  /* 0x000000100490723c */ /* 0x040fe20000041890 */
[----:B------:R-:W-:Y:S02]  /*7820*/  FFMA.FTZ R17, R59, UR6, -R74 ;  /* 0x000000063b117c23 */ /* 0x000fe4000801084a */
[----:B------:R-:W4:Y:S04]  /*7830*/  MUFU.EX2 R23, R23 ;  /* 0x0000001700177308 */ /* 0x000f280000000800 */
[----:B------:R-:W5:Y:S01]  /*7840*/  MUFU.EX2 R16, R58 ;  /* 0x0000003a00107308 */ /* 0x000f620000000800 */
[----:B------:R-:W-:Y:S01]  /*7850*/  HMMA.16816.F32.BF16 R132, R4, R18, R132 ;  /* 0x000000120484723c */ /* 0x000fe20000041884 */
[----:B------:R-:W-:Y:S01]  /*7860*/  F2FP.BF16.F32.PACK_AB R4, R114, R85 ;  /* 0x000000557204723e */ /* 0x000fe200000010ff */
[----:B------:R-:W-:Y:S01]  /*7870*/  FADD.FTZ R85, R85, R116 ;  /* 0x0000007455557221 */ /* 0x000fe20000010000 */
[----:B------:R-:W-:Y:S01]  /*7880*/  MUFU.EX2 R17, R17 ;  /* 0x0000001100117308 */ /* 0x000fe20000000800 */
[----:B-1----:R-:W-:-:S02]  /*7890*/  F2FP.BF16.F32.PACK_AB R6, R20, R81 ;  /* 0x000000511406723e */ /* 0x002fc400000010ff */
[----:B---3--:R-:W-:Y:S01]  /*78a0*/  F2FP.BF16.F32.PACK_AB R5, R80, R21 ;  /* 0x000000155005723e */ /* 0x008fe200000010ff */
[----:B------:R-:W1:Y:S01]  /*78b0*/  MUFU.EX2 R18, R65 ;  /* 0x0000004100127308 */ /* 0x000e620000000800 */
[----:B------:R-:W-:Y:S01]  /*78c0*/  FADD.FTZ R21, R21, R110 ;  /* 0x0000006e15157221 */ /* 0x000fe20000010000 */
[----:B----4-:R-:W-:Y:S01]  /*78d0*/  F2FP.BF16.F32.PACK_AB R7, R23, R22 ;  /* 0x000000161707723e */ /* 0x010fe200000010ff */
[----:B------:R-:W-:Y:S02]  /*78e0*/  FADD.FTZ R114, R114, R85 ;  /* 0x0000005572727221 */ /* 0x000fe40000010000 */
[----:B------:R-:W-:Y:S02]  /*78f0*/  FADD.FTZ R21, R80, R21 ;  /* 0x0000001550157221 */ /* 0x000fe40000010000 */
[----:B------:R-:W-:Y:S02]  /*7900*/  FADD.FTZ R81, R81, R114 ;  /* 0x0000007251517221 */ /* 0x000fe40000010000 */
[----:B------:R-:W-:Y:S01]  /*7910*/  HMMA.16816.F32.BF16 R156, R4, R12, R156 ;  /* 0x0000000c049c723c */ /* 0x000fe2000004189c */
[----:B------:R-:W-:Y:S01]  /*7920*/  FADD.FTZ R22, R22, R21 ;  /* 0x0000001516167221 */ /* 0x000fe20000010000 */
[----:B------:R-:W-:-:S03]  /*7930*/  FADD.FTZ R243, R20, R81 ;  /* 0x0000005114f37221 */ /* 0x000fc60000010000 */
[----:B------:R-:W-:-:S03]  /*7940*/  FADD.FTZ R242, R23, R22 ;  /* 0x0000001617f27221 */ /* 0x000fc60000010000 */
[C---:B------:R-:W-:Y:S08]  /*7950*/  HMMA.16816.F32.BF16 R152, R4.reuse, R14, R152 ;  /* 0x0000000e0498723c */ /* 0x040ff00000041898 */
[C---:B--2---:R-:W-:Y:S08]  /*7960*/  HMMA.16816.F32.BF16 R140, R4.reuse, R8, R140 ;  /* 0x00000008048c723c */ /* 0x044ff0000004188c */
[----:B------:R-:W-:Y:S01]  /*7970*/  HMMA.16816.F32.BF16 R136, R4, R10, R136 ;  /* 0x0000000a0488723c */ /* 0x000fe20000041888 */
[----:B-----5:R-:W-:Y:S01]  /*7980*/  F2FP.BF16.F32.PACK_AB R4, R61, R16 ;  /* 0x000000103d04723e */ /* 0x020fe200000010ff */
[----:B------:R-:W-:Y:S01]  /*7990*/  FADD.FTZ R16, R16, R87 ;  /* 0x0000005710107221 */ /* 0x000fe20000010000 */
[C---:B-1----:R-:W-:Y:S01]  /*79a0*/  F2FP.BF16.F32.PACK_AB R5, R18.reuse, R17 ;  /* 0x000000111205723e */ /* 0x042fe200000010ff */
        /* <DEDUP_REMOVED lines=15> */
[----:B------:R-:W1:Y:S01]  /*7aa0*/  LDCU UR4, c[0x0][0x440] ;  /* 0x00008800ff0477ac */ /* 0x000e620008000800 */
[----:B------:R-:W-:Y:S01]  /*7ab0*/  VIADD R208, R210, 0xfffffffe ;  /* 0xfffffffed2d07836 */ /* 0x000fe20000000000 */
[----:B------:R-:W-:-:S04]  /*7ac0*/  DEPBAR.LE SB0, 0x0 ;  /* 0x000080000000791a */ /* 0x000fc80000000000 */
[----:B------:R-:W-:-:S04]  /*7ad0*/  IMAD.WIDE.U32 R6, R208, R180, RZ ;  /* 0x000000b4d0067225 */ /* 0x000fc800078e00ff */
[----:B------:R-:W-:Y:S02]  /*7ae0*/  IMAD R4, R208, R181, R7 ;  /* 0x000000b5d0047224 */ /* 0x000fe400078e0207 */
[----:B------:R-:W-:-:S03]  /*7af0*/  IMAD.SHL.U32 R8, R6, 0x80, RZ ;  /* 0x0000008006087824 */ /* 0x000fc600078e00ff */
[----:B------:R-:W-:Y:S01]  /*7b00*/  SHF.L.U64.HI R9, R6, 0x7, R4 ;  /* 0x0000000706097819 */ /* 0x000fe20000010204 */
[----:B------:R-:W-:Y:S01]  /*7b10*/  BAR.SYNC.DEFER_BLOCKING 0x0 ;  /* 0x0000000000007b1d */ /* 0x000fe20000010000 */
[----:B-1----:R-:W-:-:S13]  /*7b20*/  ISETP.GE.AND P1, PT, R223, UR4, PT ;  /* 0x00000004df007c0c */ /* 0x002fda000bf26270 */
[CC--:B------:R-:W-:Y:S02]  /*7b30*/  @!P1 LEA R5, P2, R180.reuse, R8.reuse, 0x5 ;  /* 0x00000008b4059211 */ /* 0x0c0fe400078428ff */
[----:B------:R-:W-:Y:S02]  /*7b40*/  @!P1 LEA R7, P0, R180, R8, 0x6 ;  /* 0x00000008b4079211 */ /* 0x000fe400078030ff */
[-C--:B------:R-:W-:Y:S02]  /*7b50*/  @!P1 LEA R12, P3, R8, R226.reuse, 0x1 ;  /* 0x000000e2080c9211 */ /* 0x080fe400078608ff */
[CCC-:B------:R-:W-:Y:S02]  /*7b60*/  @!P1 LEA.HI.X R4, R180.reuse, R9.reuse, R181.reuse, 0x5, P2 ;  /* 0x00000009b4049211 */ /* 0x1c0fe400010f2cb5 */
[----:B------:R-:W-:Y:S01]  /*7b70*/  @!P1 LEA.HI.X R6, R180, R9, R181, 0x6, P0 ;  /* 0x00000009b4069211 */ /* 0x000fe200000f34b5 */
[----:B------:R-:W-:Y:S01]  /*7b80*/  @!P1 IMAD R181, R181, 0x60, RZ ;  /* 0x00000060b5b59824 */ /* 0x000fe200078e02ff */
[-CC-:B------:R-:W-:Y:S01]  /*7b90*/  @!P1 LEA.HI.X R13, R8, R225.reuse, R9.reuse, 0x1, P3 ;  /* 0x000000e1080d9211 */ /* 0x180fe200018f0c09 */
[----:B------:R-:W-:Y:S01]  /*7ba0*/  @!P1 IMAD.WIDE.U32 R8, R180, 0x60, R8 ;  /* 0x00000060b4089825 */ /* 0x000fe200078e0008 */
[-C--:B------:R-:W-:Y:S01]  /*7bb0*/  @!P1 LEA R14, P0, R7, R226.reuse, 0x1 ;  /* 0x000000e2070e9211 */ /* 0x080fe200078008ff */
[----:B------:R-:W-:Y:S01]  /*7bc0*/  @P1 STS.128 [R235+0x4000], RZ ;  /* 0x004000ffeb001388 */ /* 0x000fe20000000c00 */
[----:B------:R-:W-:Y:S01]  /*7bd0*/  @!P1 LEA R10, P2, R5, R226, 0x1 ;  /* 0x000000e2050a9211 */ /* 0x000fe200078408ff */
[----:B------:R-:W-:Y:S01]  /*7be0*/  @!P1 IMAD.IADD R181, R181, 0x1, R9 ;  /* 0x00000001b5b59824 */ /* 0x000fe200078e0209 */
[-C--:B------:R-:W-:Y:S01]  /*7bf0*/  @!P1 LEA.HI.X R15, R7, R225.reuse, R6, 0x1, P0 ;  /* 0x000000e1070f9211 */ /* 0x080fe200000f0c06 */
[----:B------:R-:W-:Y:S01]  /*7c00*/  @!PT LDS RZ, [RZ] ;  /* 0x00000000fffff984 */ /* 0x000fe20000000800 */
[----:B------:R-:W-:Y:S01]  /*7c10*/  @!PT LDS RZ, [RZ] ;  /* 0x00000000fffff984 */ /* 0x000fe20000000800 */
[----:B------:R-:W-:Y:S01]  /*7c20*/  @!PT LDS RZ, [RZ] ;  /* 0x00000000fffff984 */ /* 0x000fe20000000800 */
[----:B------:R-:W-:Y:S01]  /*7c30*/  @!P1 LDGSTS.E.BYPASS.LTC128B.128 [R235+0x4000], desc[UR16][R12.64] ;  /* 0x040000000ceb9fae */ /* 0x000fe2000b981a10 */
[----:B------:R-:W-:-:S02]  /*7c40*/  @!P1 LEA.HI.X R11, R5, R225, R4, 0x1, P2 ;  /* 0x000000e1050b9211 */ /* 0x000fc400010f0c04 */
[C---:B------:R-:W-:Y:S01]  /*7c50*/  @!P1 LEA R16, P0, R8.reuse, R226, 0x1 ;  /* 0x000000e208109211 */ /* 0x040fe200078008ff */
[----:B------:R-:W-:Y:S03]  /*7c60*/  @P1 STS.128 [R235+0x4800], RZ ;  /* 0x004800ffeb001388 */ /* 0x000fe60000000c00 */
[----:B------:R-:W-:Y:S01]  /*7c70*/  @!P1 LEA.HI.X R17, R8, R225, R181, 0x1, P0 ;  /* 0x000000e108119211 */ /* 0x000fe200000f0cb5 */
        /* <DEDUP_REMOVED lines=15> */
[----:B------:R-:W2:Y:S04]  /*7d70*/  LDSM.16.M88.4 R4, [R217+0x1000] ;  /* 0x00100000d904783b */ /* 0x000ea80000000200 */
[----:B------:R-:W3:Y:S04]  /*7d80*/  LDSM.16.M88.4 R120, [R216+0x2400] ;  /* 0x00240000d878783b */ /* 0x000ee80000000200 */
[----:B------:R-:W4:Y:S04]  /*7d90*/  LDSM.16.M88.4 R112, [R216+0x2800] ;  /* 0x00280000d870783b */ /* 0x000f280000000200 */
[----:B------:R-:W5:Y:S04]  /*7da0*/  LDSM.16.M88.4 R104, [R216+0x2c00] ;  /* 0x002c0000d868783b */ /* 0x000f680000000200 */
[----:B------:R-:W1:Y:S04]  /*7db0*/  LDSM.16.M88.4 R96, [R216+0x3000] ;  /* 0x00300000d860783b */ /* 0x000e680000000200 */
[----:B------:R-:W1:Y:S04]  /*7dc0*/  LDSM.16.M88.4 R88, [R216+0x3400] ;  /* 0x00340000d858783b */ /* 0x000e680000000200 */
[----:B------:R-:W1:Y:S04]  /*7dd0*/  LDSM.16.M88.4 R80, [R216+0x3800] ;  /* 0x00380000d850783b */ /* 0x000e680000000200 */
[----:B------:R-:W1:Y:S04]  /*7de0*/  LDSM.16.M88.4 R204, [R216+0x3c00] ;  /* 0x003c0000d8cc783b */ /* 0x000e680000000200 */
[----:B------:R-:W1:Y:S04]  /*7df0*/  LDSM.16.M88.4 R72, [R217] ;  /* 0x00000000d948783b */ /* 0x000e680000000200 */
[----:B------:R-:W-:Y:S04]  /*7e00*/  LDSM.16.M88.4 R196, [R213+0x2000] ;  /* 0x00200000d5c4783b */ /* 0x000fe80000000200 */
[----:B------:R-:W1:Y:S01]  /*7e10*/  LDSM.16.M88.4 R76, [R215+0x1000] ;  /* 0x00100000d74c783b */ /* 0x000e620000000200 */
[C---:B--2---:R-:W-:Y:S03]  /*7e20*/  HMMA.16816.F32.BF16 R68, R4.reuse, R128, RZ ;  /* 0x000000800444723c */ /* 0x044fe600000418ff */
[----:B------:R-:W2:Y:S04]  /*7e30*/  LDSM.16.M88.4 R192, [R213+0x2400] ;  /* 0x00240000d5c0783b */ /* 0x000ea80000000200 */
[----:B------:R-:W2:Y:S01]  /*7e40*/  LDSM.16.M88.4 R188, [R213+0x2800] ;  /* 0x00280000d5bc783b */ /* 0x000ea20000000200 */
[C---:B---3--:R-:W-:Y:S03]  /*7e50*/  HMMA.16816.F32.BF16 R60, R4.reuse, R120, RZ ;  /* 0x00000078043c723c */ /* 0x048fe600000418ff */
[----:B------:R-:W3:Y:S04]  /*7e60*/  LDSM.16.M88.4 R184, [R213+0x2c00] ;  /* 0x002c0000d5b8783b */ /* 0x000ee80000000200 */
[----:B------:R-:W3:Y:S01]  /*7e70*/  LDSM.16.M88.4 R180, [R213+0x3000] ;  /* 0x00300000d5b4783b */ /* 0x000ee20000000200 */
[C---:B----4-:R-:W-:Y:S03]  /*7e80*/  HMMA.16816.F32.BF16 R52, R4.reuse, R112, RZ ;  /* 0x000000700434723c */ /* 0x050fe600000418ff */
[----:B------:R-:W4:Y:S04]  /*7e90*/  LDSM.16.M88.4 R176, [R213+0x3400] ;  /* 0x00340000d5b0783b */ /* 0x000f280000000200 */
[----:B------:R-:W4:Y:S01]  /*7ea0*/  LDSM.16.M88.4 R172, [R213+0x3800] ;  /* 0x00380000d5ac783b */ /* 0x000f220000000200 */
[C---:B-----5:R-:W-:Y:S03]  /*7eb0*/  HMMA.16816.F32.BF16 R44, R4.reuse, R104, RZ ;  /* 0x00000068042c723c */ /* 0x060fe600000418ff */
[----:B------:R-:W5:Y:S04]  /*7ec0*/  LDSM.16.M88.4 R168, [R213+0x3c00] ;  /* 0x003c0000d5a8783b */ /* 0x000f680000000200 */
[----:B------:R-:W5:Y:S01]  /*7ed0*/  LDSM.16.M88.4 R200, [R215] ;  /* 0x00000000d7c8783b */ /* 0x000f620000000200 */
[C---:B-1----:R-:W-:Y:S03]  /*7ee0*/  HMMA.16816.F32.BF16 R32, R4.reuse, R96, RZ ;  /* 0x000000600420723c */ /* 0x042fe600000418ff */
[----:B------:R-:W0:Y:S05]  /*7ef0*/  LDGDEPBAR ;  /* 0x00000000000079af */ /* 0x000e2a0000000000 */
[C---:B------:R-:W-:Y:S08]  /*7f00*/  HMMA.16816.F32.BF16 R24, R4.reuse, R88, RZ ;  /* 0x000000580418723c */ /* 0x040ff000000418ff */
        /* <DEDUP_REMOVED lines=19> */
[C---:B------:R-:W-:Y:S08]  /*8040*/  HMMA.16816.F32.BF16 R68, R76.reuse, R196, R68 ;  /* 0x000000c44c44723c */ /* 0x040ff00000041844 */
[C---:B--2---:R-:W-:Y:S08]  /*8050*/  HMMA.16816.F32.BF16 R60, R76.reuse, R192, R60 ;  /* 0x000000c04c3c723c */ /* 0x044ff0000004183c */
[C---:B------:R-:W-:Y:S08]  /*8060*/  HMMA.16816.F32.BF16 R52, R76.reuse, R188, R52 ;  /* 0x000000bc4c34723c */ /* 0x040ff00000041834 */
[C---:B---3--:R-:W-:Y:S08]  /*8070*/  HMMA.16816.F32.BF16 R44, R76.reuse, R184, R44 ;  /* 0x000000b84c2c723c */ /* 0x048ff0000004182c */
[C---:B------:R-:W-:Y:S08]  /*8080*/  HMMA.16816.F32.BF16 R32, R76.reuse, R180, R32 ;  /* 0x000000b44c20723c */ /* 0x040ff00000041820 */
[C---:B----4-:R-:W-:Y:S08]  /*8090*/  HMMA.16816.F32.BF16 R24, R76.reuse, R176, R24 ;  /* 0x000000b04c18723c */ /* 0x050ff00000041818 */
        /* <DEDUP_REMOVED lines=22> */
[----:B------:R-:W-:Y:S01]  /*8200*/  HMMA.16816.F32.BF16 R80, R200, R174, R80 ;  /* 0x000000aec850723c */ /* 0x000fe20000041850 */
[----:B------:R-:W-:-:S04]  /*8210*/  IMAD R175, R210, 0x80, R241 ;  /* 0x00000080d2af7824 */ /* 0x000fc800078e02f1 */
[C---:B------:R-:W-:Y:S02]  /*8220*/  VIADD R247, R175.reuse, 0xffffff00 ;  /* 0xffffff00aff77836 */ /* 0x040fe40000000000 */
[C---:B------:R-:W-:Y:S01]  /*8230*/  VIADD R248, R175.reuse, 0xffffff10 ;  /* 0xffffff10aff87836 */ /* 0x040fe20000000000 */
[C---:B------:R-:W-:Y:S01]  /*8240*/  HMMA.16816.F32.BF16 R116, R200.reuse, R188, R116 ;  /* 0x000000bcc874723c */ /* 0x040fe20000041874 */
[----:B------:R-:W-:Y:S01]  /*8250*/  VIADD R206, R175, 0xffffff11 ;  /* 0xffffff11afce7836 */ /* 0x000fe20000000000 */
[----:B------:R-:W-:Y:S01]  /*8260*/  ISETP.GT.AND P0, PT, R37, R247, PT ;  /* 0x000000f72500720c */ /* 0x000fe20003f04270 */
[----:B------:R-:W-:Y:S01]  /*8270*/  VIADD R251, R175, 0xffffff01 ;  /* 0xffffff01affb7836 */ /* 0x000fe20000000000 */
[----:B------:R-:W-:Y:S01]  /*8280*/  ISETP.GT.AND P4, PT, R37, R248, PT ;  /* 0x000000f82500720c */ /* 0x000fe20003f84270 */
[C---:B------:R-:W-:Y:S01]  /*8290*/  VIADD R192, R175.reuse, 0xffffff40 ;  /* 0xffffff40afc07836 */ /* 0x040fe20000000000 */
[----:B------:R-:W-:Y:S01]  /*82a0*/  FSEL R219, R166, -INF , !P0 ;  /* 0xff800000a6db7808 */ /* 0x000fe20004000000 */
[C---:B------:R-:W-:Y:S01]  /*82b0*/  VIADD R204, R175.reuse, 0xffffff39 ;  /* 0xffffff39afcc7836 */ /* 0x040fe20000000000 */
[----:B------:R-:W-:Y:S01]  /*82c0*/  HMMA.16816.F32.BF16 R112, R200, R190, R112 ;  /* 0x000000bec870723c */ /* 0x000fe20000041870 */
[----:B------:R-:W-:Y:S01]  /*82d0*/  VIADD R190, R175, 0xffffff30 ;  /* 0xffffff30afbe7836 */ /* 0x000fe20000000000 */
[----:B------:R-:W-:Y:S01]  /*82e0*/  ISETP.GT.AND P3, PT, R37, R206, PT ;  /* 0x000000ce2500720c */ /* 0x000fe20003f64270 */
[----:B------:R-:W-:Y:S01]  /*82f0*/  VIADD R188, R175, 0xffffff31 ;  /* 0xffffff31afbc7836 */ /* 0x000fe20000000000 */
[----:B------:R-:W-:Y:S01]  /*8300*/  ISETP.GT.AND P2, PT, R37, R251, PT ;  /* 0x000000fb2500720c */ /* 0x000fe20003f44270 */
[----:B------:R-:W-:-:S02]  /*8310*/  VIADD R198, R175, 0xffffff41 ;  /* 0xffffff41afc67836 */ /* 0x000fc40000000000 */
[C---:B------:R-:W-:Y:S01]  /*8320*/  VIADD R194, R175.reuse, 0xffffff48 ;  /* 0xffffff48afc27836 */ /* 0x040fe20000000000 */
[C---:B------:R-:W-:Y:S01]  /*8330*/  HMMA.16816.F32.BF16 R108, R200.reuse, R184, R108 ;  /* 0x000000b8c86c723c */ /* 0x040fe2000004186c */
[----:B------:R-:W-:Y:S01]  /*8340*/  VIADD R185, R175, 0xffffff09 ;  /* 0xffffff09afb97836 */ /* 0x000fe20000000000 */
[----:B------:R-:W-:Y:S01]  /*8350*/  FSEL R249, R167, -INF , !P2 ;  /* 0xff800000a7f97808 */ /* 0x000fe20005000000 */
[C---:B------:R-:W-:Y:S02]  /*8360*/  VIADD R184, R175.reuse, 0xffffff38 ;  /* 0xffffff38afb87836 */ /* 0x040fe40000000000 */
[----:B------:R-:W-:Y:S01]  /*8370*/  VIADD R196, R175, 0xffffff49 ;  /* 0xffffff49afc47836 */ /* 0x000fe20000000000 */
[----:B------:R-:W-:Y:S01]  /*8380*/  ISETP.GT.AND P5, PT, R37, R185, PT ;  /* 0x000000b92500720c */ /* 0x000fe20003fa4270 */
[C---:B------:R-:W-:Y:S01]  /*8390*/  VIADD R174, R175.reuse, 0xffffff70 ;  /* 0xffffff70afae7836 */ /* 0x040fe20000000000 */
[----:B------:R-:W-:Y:S01]  /*83a0*/  HMMA.16816.F32.BF16 R100, R200, R180, R100 ;  /* 0x000000b4c864723c */ /* 0x000fe20000041864 */
[----:B------:R-:W-:Y:S01]  /*83b0*/  VIADD R181, R175, 0xffffff50 ;  /* 0xffffff50afb57836 */ /* 0x000fe20000000000 */
[----:B------:R-:W-:Y:S01]  /*83c0*/  FSEL R195, R131, -INF , !P5 ;  /* 0xff80000083c37808 */ /* 0x000fe20006800000 */
[----:B------:R-:W-:-:S05]  /*83d0*/  VIADD R180, R175, 0xffffff78 ;  /* 0xffffff78afb47836 */ /* 0x000fca0000000000 */
[C---:B------:R-:W-:Y:S01]  /*83e0*/  HMMA.16816.F32.BF16 R92, R200.reuse, R176, R92 ;  /* 0x000000b0c85c723c */ /* 0x040fe2000004185c */
[C---:B------:R-:W-:Y:S02]  /*83f0*/  VIADD R176, R175.reuse, 0xffffff21 ;  /* 0xffffff21afb07836 */ /* 0x040fe40000000000 */
[----:B------:R-:W-:Y:S01]  /*8400*/  VIADD R177, R175, 0xffffff60 ;  /* 0xffffff60afb17836 */ /* 0x000fe20000000000 */
[----:B------:R-:W-:Y:S02]  /*8410*/  BAR.SYNC.DEFER_BLOCKING 0x0 ;  /* 0x0000000000007b1d */ /* 0x000fe40000010000 */
[----:B------:R-:W-:Y:S02]  /*8420*/  ISETP.GT.AND P5, PT, R37, R176, PT ;  /* 0x000000b02500720c */ /* 0x000fe40003fa4270 */
[----:B------:R-:W-:Y:S01]  /*8430*/  HMMA.16816.F32.BF16 R84, R200, R172, R84 ;  /* 0x000000acc854723c */ /* 0x000fe20000041854 */
[C---:B------:R-:W-:Y:S02]  /*8440*/  VIADD R172, R175.reuse, 0xffffff28 ;  /* 0xffffff28afac7836 */ /* 0x040fe40000000000 */
[----:B------:R-:W-:-:S05]  /*8450*/  VIADD R173, R175, 0xffffff69 ;  /* 0xffffff69afad7836 */ /* 0x000fca0000000000 */
[----:B------:R-:W-:Y:S01]  /*8460*/  HMMA.16816.F32.BF16 R76, R200, R168, R76 ;  /* 0x000000a8c84c723c */ /* 0x000fe2000004184c */
[C---:B------:R-:W-:Y:S02]  /*8470*/  VIADD R169, R175.reuse, 0xffffff51 ;  /* 0xffffff51afa97836 */ /* 0x040fe40000000000 */
[----:B------:R-:W-:-:S05]  /*8480*/  VIADD R168, R175, 0xffffff68 ;  /* 0xffffff68afa87836 */ /* 0x000fca0000000000 */
[----:B------:R-:W-:Y:S01]  /*8490*/  HMMA.16816.F32.BF16 R104, R200, R186, R104 ;  /* 0x000000bac868723c */ /* 0x000fe20000041868 */
[C---:B------:R-:W-:Y:S02]  /*84a0*/  VIADD R187, R175.reuse, 0xffffff59 ;  /* 0xffffff59afbb7836 */ /* 0x040fe40000000000 */
[----:B------:R-:W-:-:S05]  /*84b0*/  VIADD R186, R175, 0xffffff71 ;  /* 0xffffff71afba7836 */ /* 0x000fca0000000000 */
[----:B------:R-:W-:Y:S01]  /*84c0*/  HMMA.16816.F32.BF16 R96, R200, R182, R96 ;  /* 0x000000b6c860723c */ /* 0x000fe20000041860 */
[----:B------:R-:W-:Y:S01]  /*84d0*/  FSEL R183, R126, -INF , !P4 ;  /* 0xff8000007eb77808 */ /* 0x000fe20006000000 */
[----:B------:R-:W-:Y:S01]  /*84e0*/  VIADD R182, R175, 0xffffff19 ;  /* 0xffffff19afb67836 */ /* 0x000fe20000000000 */
[----:B------:R-:W-:-:S04]  /*84f0*/  ISETP.GT.AND P4, PT, R37, R172, PT ;  /* 0x000000ac2500720c */ /* 0x000fc80003f84270 */
[----:B------:R-:W-:Y:S01]  /*8500*/  FSEL R193, R114, -INF , !P4 ;  /* 0xff80000072c17808 */ /* 0x000fe20006000000 */
[----:B------:R-:W-:Y:S01]  /*8510*/  HMMA.16816.F32.BF16 R88, R200, R178, R88 ;  /* 0x000000b2c858723c */ /* 0x000fe20000041858 */
[----:B------:R-:W-:Y:S01]  /*8520*/  VIADD R178, R175, 0xffffff20 ;  /* 0xffffff20afb27836 */ /* 0x000fe20000000000 */
[----:B------:R-:W-:Y:S01]  /*8530*/  ISETP.GT.AND P4, PT, R37, R192, PT ;  /* 0x000000c02500720c */ /* 0x000fe20003f84270 */
[----:B------:R-:W-:Y:S01]  /*8540*/  VIADD R179, R175, 0xffffff58 ;  /* 0xffffff58afb37836 */ /* 0x000fe20000000000 */
[----:B------:R-:W-:-:S04]  /*8550*/  ISETP.GT.AND P2, PT, R37, R182, PT ;  /* 0x000000b62500720c */ /* 0x000fc80003f44270 */
[----:B------:R-:W-:Y:S01]  /*8560*/  HMMA.16816.F32.BF16 R72, R200, R170, R72 ;  /* 0x000000aac848723c */ /* 0x000fe20000041848 */
[C---:B------:R-:W-:Y:S02]  /*8570*/  VIADD R203, R175.reuse, 0xffffff08 ;  /* 0xffffff08afcb7836 */ /* 0x040fe40000000000 */
[C---:B------:R-:W-:Y:S02]  /*8580*/  VIADD R202, R175.reuse, 0xffffff18 ;  /* 0xffffff18afca7836 */ /* 0x040fe40000000000 */
[----:B------:R-:W-:Y:S01]  /*8590*/  VIADD R200, R175, 0xffffff29 ;  /* 0xffffff29afc87836 */ /* 0x000fe20000000000 */
[----:B------:R-:W-:Y:S01]  /*85a0*/  ISETP.GT.AND P6, PT, R37, R203, PT ;  /* 0x000000cb2500720c */ /* 0x000fe20003fc4270 */
[----:B------:R-:W-:Y:S01]  /*85b0*/  VIADD R171, R175, 0xffffff61 ;  /* 0xffffff61afab7836 */ /* 0x000fe20000000000 */
[----:B------:R-:W-:Y:S01]  /*85c0*/  ISETP.GT.AND P0, PT, R37, R202, PT ;  /* 0x000000ca2500720c */ /* 0x000fe20003f04270 */
[----:B------:R-:W-:Y:S01]  /*85d0*/  VIADD R170, R175, 0xffffff79 ;  /* 0xffffff79afaa7836 */ /* 0x000fe20000000000 */
[----:B------:R-:W-:-:S02]  /*85e0*/  FSEL R205, R130, -INF , !P6 ;  /* 0xff80000082cd7808 */ /* 0x000fc40007000000 */
[C---:B------:R-:W-:Y:S02]  /*85f0*/  ISETP.GT.AND P6, PT, R37.reuse, R178, PT ;  /* 0x000000b22500720c */ /* 0x040fe40003fc4270 */
[----:B------:R-:W-:Y:S02]  /*8600*/  FSEL R166, R122, -INF , !P0 ;  /* 0xff8000007aa67808 */ /* 0x000fe40004000000 */
[----:B------:R-:W-:Y:S02]  /*8610*/  ISETP.GT.AND P0, PT, R37, R190, PT ;  /* 0x000000be2500720c */ /* 0x000fe40003f04270 */
[----:B------:R-:W-:Y:S02]  /*8620*/  FSEL R175, R127, -INF , !P3 ;  /* 0xff8000007faf7808 */ /* 0x000fe40005800000 */
[----:B------:R-:W-:Y:S02]  /*8630*/  FSEL R122, R118, -INF , !P6 ;  /* 0xff800000767a7808 */ /* 0x000fe40007000000 */
[----:B------:R-:W-:-:S02]  /*8640*/  ISETP.GT.AND P3, PT, R37, R200, PT ;  /* 0x000000c82500720c */ /* 0x000fc40003f64270 */
[----:B------:R-:W-:Y:S02]  /*8650*/  ISETP.GT.AND P6, PT, R37, R184, PT ;  /* 0x000000b82500720c */ /* 0x000fe40003fc4270 */
[----:B------:R-:W-:Y:S02]  /*8660*/  FSEL R118, R119, -INF , !P5 ;  /* 0xff80000077767808 */ /* 0x000fe40006800000 */
[C---:B------:R-:W-:Y:S02]  /*8670*/  ISETP.GT.AND P5, PT, R37.reuse, R204, PT ;  /* 0x000000cc2500720c */ /* 0x040fe40003fa4270 */
[----:B------:R-:W-:Y:S02]  /*8680*/  FSEL R246, R110, -INF , !P0 ;  /* 0xff8000006ef67808 */ /* 0x000fe40004000000 */
[----:B------:R-:W-:Y:S02]  /*8690*/  ISETP.GT.AND P0, PT, R37, R194, PT ;  /* 0x000000c22500720c */ /* 0x000fe40003f04270 */
[----:B------:R-:W-:-:S02]  /*86a0*/  FSEL R199, R115, -INF , !P3 ;  /* 0xff80000073c77808 */ /* 0x000fc40005800000 */
[----:B------:R-:W-:Y:S02]  /*86b0*/  FSEL R250, R106, -INF , !P6 ;  /* 0xff8000006afa7808 */ /* 0x000fe40007000000 */
[----:B------:R-:W-:Y:S02]  /*86c0*/  ISETP.GT.AND P3, PT, R37, R198, PT ;  /* 0x000000c62500720c */ /* 0x000fe40003f64270 */
[----:B------:R-:W-:Y:S01]  /*86d0*/  FSEL R106, R102, -INF , !P4 ;  /* 0xff800000666a7808 */ /* 0x000fe20006000000 */
[----:B------:R-:W-:Y:S01]  /*86e0*/  IMAD.MOV.U32 R102, RZ, RZ, R219 ;  /* 0x000000ffff667224 */ /* 0x000fe200078e00db */
[----:B------:R-:W-:Y:S02]  /*86f0*/  FSEL R252, R107, -INF , !P5 ;  /* 0xff8000006bfc7808 */ /* 0x000fe40006800000 */
[C---:B------:R-:W-:Y:S02]  /*8700*/  ISETP.GT.AND P4, PT, R37.reuse, R179, PT ;  /* 0x000000b32500720c */ /* 0x040fe40003f84270 */
[----:B------:R-:W-:-:S02]  /*8710*/  ISETP.GT.AND P6, PT, R37, R181, PT ;  /* 0x000000b52500720c */ /* 0x000fc40003fc4270 */
[C---:B------:R-:W-:Y:S02]  /*8720*/  ISETP.GT.AND P5, PT, R37.reuse, R169, PT ;  /* 0x000000a92500720c */ /* 0x040fe40003fa4270 */
[----:B------:R-:W-:Y:S02]  /*8730*/  FSEL R207, R98, -INF , !P0 ;  /* 0xff80000062cf7808 */ /* 0x000fe40004000000 */
[----:B------:R-:W-:Y:S02]  /*8740*/  ISETP.GT.AND P0, PT, R37, R177, PT ;  /* 0x000000b12500720c */ /* 0x000fe40003f04270 */
[----:B------:R-:W-:Y:S02]  /*8750*/  FSEL R103, R103, -INF , !P3 ;  /* 0xff80000067677808 */ /* 0x000fe40005800000 */
[----:B------:R-:W-:Y:S02]  /*8760*/  FSEL R127, R123, -INF , !P2 ;  /* 0xff8000007b7f7808 */ /* 0x000fe40005000000 */
[----:B------:R-:W-:-:S02]  /*8770*/  ISETP.GT.AND P3, PT, R37, R187, PT ;  /* 0x000000bb2500720c */ /* 0x000fc40003f64270 */
[----:B------:R-:W-:Y:S02]  /*8780*/  FSEL R98, R90, -INF , !P4 ;  /* 0xff8000005a627808 */ /* 0x000fe40006000000 */
[----:B------:R-:W-:Y:S02]  /*8790*/  ISETP.GT.AND P2, PT, R37, R188, PT ;  /* 0x000000bc2500720c */ /* 0x000fe40003f44270 */
[----:B------:R-:W-:Y:S02]  /*87a0*/  FSEL R110, R94, -INF , !P6 ;  /* 0xff8000005e6e7808 */ /* 0x000fe40007000000 */
        /* <DEDUP_REMOVED lines=27> */
[----:B------:R-:W-:Y:S02]  /*8960*/  FSEL R69, R60, -INF , !P0 ;  /* 0xff8000003c457808 */ /* 0x000fe40004000000 */
[C---:B------:R-:W-:Y:S02]  /*8970*/  ISETP.GT.AND P5, PT, R211.reuse, R202, PT ;  /* 0x000000cad300720c */ /* 0x040fe40003fa4270 */
[----:B------:R-:W-:Y:S02]  /*8980*/  ISETP.GT.AND P0, PT, R211, R176, PT ;  /* 0x000000b0d300720c */ /* 0x000fe40003f04270 */
[----:B------:R-:W-:Y:S02]  /*8990*/  FSEL R65, R65, -INF , !P3 ;  /* 0xff80000041417808 */ /* 0x000fe40005800000 */
[----:B------:R-:W-:Y:S02]  /*89a0*/  FSEL R87, R87, -INF , !P2 ;  /* 0xff80000057577808 */ /* 0x000fe40005000000 */
[----:B------:R-:W-:-:S02]  /*89b0*/  ISETP.GT.AND P3, PT, R211, R178, PT ;  /* 0x000000b2d300720c */ /* 0x000fc40003f64270 */
[----:B------:R-:W-:Y:S02]  /*89c0*/  FSEL R107, R57, -INF , !P4 ;  /* 0xff800000396b7808 */ /* 0x000fe40006000000 */
[----:B------:R-:W-:Y:S02]  /*89d0*/  ISETP.GT.AND P2, PT, R37, R170, PT ;  /* 0x000000aa2500720c */ /* 0x000fe40003f44270 */
[----:B------:R-:W-:Y:S01]  /*89e0*/  FSEL R90, R61, -INF , !P6 ;  /* 0xff8000003d5a7808 */ /* 0x000fe20007000000 */
[----:B------:R-:W-:Y:S01]  /*89f0*/  IMAD R61, R210, 0x80, R241 ;  /* 0x00000080d23d7824 */ /* 0x000fe200078e02f1 */
[C---:B------:R-:W-:Y:S02]  /*8a00*/  ISETP.GT.AND P4, PT, R211.reuse, R190, PT ;  /* 0x000000bed300720c */ /* 0x040fe40003f84270 */
[----:B------:R-:W-:Y:S01]  /*8a10*/  ISETP.GT.AND P6, PT, R211, R172, PT ;  /* 0x000000acd300720c */ /* 0x000fe20003fc4270 */
[----:B------:R-:W-:Y:S01]  /*8a20*/  VIADD R61, R61, 0xffffff00 ;  /* 0xffffff003d3d7836 */ /* 0x000fe20000000000 */
[----:B------:R-:W-:-:S02]  /*8a30*/  FSEL R37, R56, -INF , !P5 ;  /* 0xff80000038257808 */ /* 0x000fc40006800000 */
[----:B------:R-:W-:Y:S02]  /*8a40*/  FSEL R53, R53, -INF , !P0 ;  /* 0xff80000035357808 */ /* 0x000fe40004000000 */
[C---:B------:R-:W-:Y:S02]  /*8a50*/  ISETP.GT.AND P5, PT, R211.reuse, R200, PT ;  /* 0x000000c8d300720c */ /* 0x040fe40003fa4270 */
[C---:B------:R-:W-:Y:S02]  /*8a60*/  ISETP.GT.AND P0, PT, R211.reuse, R184, PT ;  /* 0x000000b8d300720c */ /* 0x040fe40003f04270 */
[----:B------:R-:W-:Y:S02]  /*8a70*/  FSEL R52, R52, -INF , !P3 ;  /* 0xff80000034347808 */ /* 0x000fe40005800000 */
[----:B------:R-:W-:Y:S02]  /*8a80*/  ISETP.GT.AND P3, PT, R211, R188, PT ;  /* 0x000000bcd300720c */ /* 0x000fe40003f64270 */
[----:B------:R-:W-:-:S02]  /*8a90*/  FSEL R247, R44, -INF , !P4 ;  /* 0xff8000002cf77808 */ /* 0x000fc40006000000 */
[----:B------:R-:W-:Y:S02]  /*8aa0*/  FSEL R48, R48, -INF , !P6 ;  /* 0xff80000030307808 */ /* 0x000fe40007000000 */
[C---:B------:R-:W-:Y:S02]  /*8ab0*/  ISETP.GT.AND P4, PT, R211.reuse, R198, PT ;  /* 0x000000c6d300720c */ /* 0x040fe40003f84270 */
[----:B------:R-:W-:Y:S02]  /*8ac0*/  ISETP.GT.AND P6, PT, R211, R204, PT ;  /* 0x000000ccd300720c */ /* 0x000fe40003fc4270 */
[----:B------:R-:W-:Y:S01]  /*8ad0*/  FSEL R111, R49, -INF , !P5 ;  /* 0xff800000316f7808 */ /* 0x000fe20006800000 */
[----:B------:R-:W-:Y:S01]  /*8ae0*/  IMAD.MOV.U32 R49, RZ, RZ, R52 ;  /* 0x000000ffff317224 */ /* 0x000fe200078e0034 */
[----:B------:R-:W-:Y:S02]  /*8af0*/  FSEL R191, R40, -INF , !P0 ;  /* 0xff80000028bf7808 */ /* 0x000fe40004000000 */
[----:B------:R-:W-:-:S02]  /*8b00*/  ISETP.GT.AND P5, PT, R211, R192, PT ;  /* 0x000000c0d300720c */ /* 0x000fc40003fa4270 */
[----:B------:R-:W-:Y:S02]  /*8b10*/  ISETP.GT.AND P0, PT, R211, R196, PT ;  /* 0x000000c4d300720c */ /* 0x000fe40003f04270 */
[----:B------:R-:W-:Y:S02]  /*8b20*/  FSEL R197, R45, -INF , !P3 ;  /* 0xff8000002dc57808 */ /* 0x000fe40005800000 */
[----:B------:R-:W-:Y:S02]  /*8b30*/  ISETP.GT.AND P3, PT, R211, R194, PT ;  /* 0x000000c2d300720c */ /* 0x000fe40003f64270 */
[----:B------:R-:W-:Y:S01]  /*8b40*/  FSEL R130, R33, -INF , !P4 ;  /* 0xff80000021827808 */ /* 0x000fe20006000000 */
[----:B------:R-:W-:Y:S01]  /*8b50*/  IMAD.MOV.U32 R33, RZ, RZ, R107 ;  /* 0x000000ffff217224 */ /* 0x000fe200078e006b */
[----:B------:R-:W-:Y:S02]  /*8b60*/  FSEL R201, R41, -INF , !P6 ;  /* 0xff80000029c97808 */ /* 0x000fe40007000000 */
[----:B------:R-:W-:-:S02]  /*8b70*/  ISETP.GT.AND P4, PT, R211, R179, PT ;  /* 0x000000b3d300720c */ /* 0x000fc40003f84270 */
[----:B------:R-:W-:Y:S02]  /*8b80*/  ISETP.GT.AND P6, PT, R211, R181, PT ;  /* 0x000000b5d300720c */ /* 0x000fe40003fc4270 */
[----:B------:R-:W-:Y:S02]  /*8b90*/  FSEL R167, R32, -INF , !P5 ;  /* 0xff80000020a77808 */ /* 0x000fe40006800000 */
[----:B------:R-:W-:Y:S02]  /*8ba0*/  FSEL R79, R29, -INF , !P0 ;  /* 0xff8000001d4f7808 */ /* 0x000fe40004000000 */
[C---:B------:R-:W-:Y:S02]  /*8bb0*/  ISETP.GT.AND P5, PT, R211.reuse, R169, PT ;  /* 0x000000a9d300720c */ /* 0x040fe40003fa4270 */
[----:B------:R-:W-:Y:S02]  /*8bc0*/  ISETP.GT.AND P0, PT, R211, R177, PT ;  /* 0x000000b1d300720c */ /* 0x000fe40003f04270 */
[----:B------:R-:W-:-:S02]  /*8bd0*/  FSEL R126, R28, -INF , !P3 ;  /* 0xff8000001c7e7808 */ /* 0x000fc40005800000 */
[C---:B------:R-:W-:Y:S02]  /*8be0*/  ISETP.GT.AND P3, PT, R211.reuse, R187, PT ;  /* 0x000000bbd300720c */ /* 0x040fe40003f64270 */
[----:B------:R-:W-:Y:S02]  /*8bf0*/  FSEL R64, R20, -INF , !P4 ;  /* 0xff80000014407808 */ /* 0x000fe40006000000 */
        /* <DEDUP_REMOVED lines=8> */
[----:B------:R-:W-:Y:S02]  /*8c80*/  ISETP.GT.AND P3, PT, R211, R174, PT ;  /* 0x000000aed300720c */ /* 0x000fe40003f64270 */
[----:B------:R-:W-:-:S02]  /*8c90*/  FSEL R40, R13, -INF , !P4 ;  /* 0xff8000000d287808 */ /* 0x000fc40006000000 */
[----:B------:R-:W-:Y:S02]  /*8ca0*/  FSEL R56, R17, -INF , !P6 ;  /* 0xff80000011387808 */ /* 0x000fe40007000000 */
[----:B------:R-:W-:Y:S02]  /*8cb0*/  ISETP.GT.AND P4, PT, R240, R61, PT ;  /* 0x0000003df000720c */ /* 0x000fe40003f84270 */
[----:B------:R-:W-:Y:S02]  /*8cc0*/  ISETP.GT.AND P6, PT, R211, R180, PT ;  /* 0x000000b4d300720c */ /* 0x000fe40003fc4270 */
[----:B------:R-:W-:Y:S02]  /*8cd0*/  FSEL R44, R12, -INF , !P5 ;  /* 0xff8000000c2c7808 */ /* 0x000fe40006800000 */
[----:B------:R-:W-:Y:S02]  /*8ce0*/  FSEL R119, R9, -INF , !P0 ;  /* 0xff80000009777808 */ /* 0x000fe40004000000 */
[----:B------:R-:W-:Y:S01]  /*8cf0*/  ISETP.GT.AND P5, PT, R211, R170, PT ;  /* 0x000000aad300720c */ /* 0x000fe20003fa4270 */
[----:B------:R-:W-:Y:S01]  /*8d00*/  IMAD.MOV.U32 R211, RZ, RZ, R48 ;  /* 0x000000ffffd37224 */ /* 0x000fe200078e0030 */
[----:B------:R-:W-:-:S02]  /*8d10*/  ISETP.GE.AND P0, PT, R61, R238, PT ;  /* 0x000000ee3d00720c */ /* 0x000fc40003f06270 */
[----:B------:R-:W-:Y:S02]  /*8d20*/  FSEL R114, R8, -INF , !P3 ;  /* 0xff80000008727808 */ /* 0x000fe40005800000 */
[----:B------:R-:W-:Y:S02]  /*8d30*/  ISETP.GE.AND P3, PT, R61, R239, PT ;  /* 0x000000ef3d00720c */ /* 0x000fe40003f66270 */
[----:B------:R-:W-:Y:S02]  /*8d40*/  FSEL R12, R164, -INF , !P4 ;  /* 0xff800000a40c7808 */ /* 0x000fe40006000000 */
[----:B------:R-:W-:Y:S02]  /*8d50*/  FSEL R24, R4, -INF , !P6 ;  /* 0xff80000004187808 */ /* 0x000fe40007000000 */
[----:B------:R-:W-:Y:S02]  /*8d60*/  FSEL R123, R5, -INF , !P5 ;  /* 0xff800000057b7808 */ /* 0x000fe40006800000 */
[----:B------:R-:W-:-:S02]  /*8d70*/  FSEL R4, R102, -INF , !P0 ;  /* 0xff80000066047808 */ /* 0x000fc40004000000 */
[-C--:B------:R-:W-:Y:S02]  /*8d80*/  ISETP.GT.AND P5, PT, R240, R251.reuse, PT ;  /* 0x000000fbf000720c */ /* 0x080fe40003fa4270 */
[C---:B------:R-:W-:Y:S02]  /*8d90*/  ISETP.GT.AND P0, PT, R209.reuse, R251, PT ;  /* 0x000000fbd100720c */ /* 0x040fe40003f04270 */
[----:B------:R-:W-:Y:S02]  /*8da0*/  ISETP.GT.AND P6, PT, R209, R61, PT ;  /* 0x0000003dd100720c */ /* 0x000fe40003fc4270 */
[----:B------:R-:W-:Y:S02]  /*8db0*/  FSEL R12, R12, -INF , !P3 ;  /* 0xff8000000c0c7808 */ /* 0x000fe40005800000 */
[----:B------:R-:W-:Y:S02]  /*8dc0*/  ISETP.GE.AND P3, PT, R251, R238, PT ;  /* 0x000000eefb00720c */ /* 0x000fe40003f66270 */
        /* <DEDUP_REMOVED lines=9> */
[----:B------:R-:W-:Y:S02]  /*8e60*/  ISETP.GE.AND P5, PT, R251, R237, PT ;  /* 0x000000edfb00720c */ /* 0x000fe40003fa6270 */
[C---:B------:R-:W-:Y:S02]  /*8e70*/  ISETP.GE.AND P3, PT, R203.reuse, R238, PT ;  /* 0x000000eecb00720c */ /* 0x040fe40003f66270 */
[----:B------:R-:W-:Y:S02]  /*8e80*/  FSEL R8, R8, -INF , !P2 ;  /* 0xff80000008087808 */ /* 0x000fe40005000000 */
[----:B------:R-:W-:-:S02]  /*8e90*/  ISETP.GE.AND P2, PT, R203, R239, PT ;  /* 0x000000efcb00720c */ /* 0x000fc40003f46270 */
[----:B------:R-:W-:Y:S02]  /*8ea0*/  FSEL R20, R128, -INF , !P0 ;  /* 0xff80000080147808 */ /* 0x000fe40004000000 */
[----:B------:R-:W-:Y:S02]  /*8eb0*/  FSEL R61, R99, -INF , !P4 ;  /* 0xff800000633d7808 */ /* 0x000fe40006000000 */
[----:B------:R-:W-:Y:S02]  /*8ec0*/  FSEL R29, R29, -INF , !P6 ;  /* 0xff8000001d1d7808 */ /* 0x000fe40007000000 */
[----:B------:R-:W-:Y:S02]  /*8ed0*/  ISETP.GE.AND P4, PT, R251, R236, PT ;  /* 0x000000ecfb00720c */ /* 0x000fe40003f86270 */
[----:B------:R-:W-:Y:S02]  /*8ee0*/  FSEL R45, R95, -INF , !P5 ;  /* 0xff8000005f2d7808 */ /* 0x000fe40006800000 */
[----:B------:R-:W-:-:S02]  /*8ef0*/  ISETP.GT.AND P6, PT, R209, R203, PT ;  /* 0x000000cbd100720c */ /* 0x000fc40003fc4270 */
[----:B------:R-:W-:Y:S02]  /*8f00*/  FSEL R17, R205, -INF , !P3 ;  /* 0xff800000cd117808 */ /* 0x000fe40005800000 */
[-C--:B------:R-:W-:Y:S02]  /*8f10*/  ISETP.GT.AND P5, PT, R240, R185.reuse, PT ;  /* 0x000000b9f000720c */ /* 0x080fe40003fa4270 */
[----:B------:R-:W-:Y:S02]  /*8f20*/  ISETP.GT.AND P3, PT, R209, R185, PT ;  /* 0x000000b9d100720c */ /* 0x000fe40003f64270 */
[----:B------:R-:W-:Y:S02]  /*8f30*/  FSEL R20, R20, -INF , !P2 ;  /* 0xff80000014147808 */ /* 0x000fe40005000000 */
[----:B------:R-:W-:Y:S02]  /*8f40*/  ISETP.GE.AND P2, PT, R185, R238, PT ;  /* 0x000000eeb900720c */ /* 0x000fe40003f46270 */
[----:B------:R-:W-:-:S02]  /*8f50*/  FSEL R5, R66, -INF , !P6 ;  /* 0xff80000042057808 */ /* 0x000fc40007000000 */
[----:B------:R-:W-:Y:S02]  /*8f60*/  FSEL R21, R21, -INF , !P4 ;  /* 0xff80000015157808 */ /* 0x000fe40006000000 */
[----:B------:R-:W-:Y:S02]  /*8f70*/  ISETP.GE.AND P6, PT, R203, R236, PT ;  /* 0x000000eccb00720c */ /* 0x000fe40003fc6270 */
[----:B------:R-:W-:Y:S02]  /*8f80*/  FSEL R16, R129, -INF , !P5 ;  /* 0xff80000081107808 */ /* 0x000fe40006800000 */
[----:B------:R-:W-:Y:S02]  /*8f90*/  ISETP.GE.AND P4, PT, R185, R239, PT ;  /* 0x000000efb900720c */ /* 0x000fe40003f86270 */
[----:B------:R-:W-:Y:S02]  /*8fa0*/  FSEL R25, R67, -INF , !P3 ;  /* 0xff80000043197808 */ /* 0x000fe40005800000 */
[----:B------:R-:W-:-:S02]  /*8fb0*/  ISETP.GT.AND P3, PT, R240, R248, PT ;  /* 0x000000f8f000720c */ /* 0x000fc40003f64270 */
[-C--:B------:R-:W-:Y:S02]  /*8fc0*/  ISETP.GE.AND P0, PT, R203, R237.reuse, PT ;  /* 0x000000edcb00720c */ /* 0x080fe40003f06270 */
[----:B------:R-:W-:Y:S02]  /*8fd0*/  ISETP.GE.AND P5, PT, R185, R237, PT ;  /* 0x000000edb900720c */ /* 0x000fe40003fa6270 */
[----:B------:R-:W-:Y:S02]  /*8fe0*/  FSEL R13, R195, -INF , !P2 ;  /* 0xff800000c30d7808 */ /* 0x000fe40005000000 */
        /* <DEDUP_REMOVED lines=9> */
[-C--:B------:R-:W-:Y:S02]  /*9080*/  ISETP.GT.AND P5, PT, R240, R206.reuse, PT ;  /* 0x000000cef000720c */ /* 0x080fe40003fa4270 */
[----:B------:R-:W-:Y:S02]  /*9090*/  FSEL R102, R183, -INF , !P2 ;  /* 0xff800000b7667808 */ /* 0x000fe40005000000 */
[----:B------:R-:W-:Y:S02]  /*90a0*/  ISETP.GT.AND P2, PT, R209, R206, PT ;  /* 0x000000ced100720c */ /* 0x000fe40003f44270 */
[----:B------:R-:W-:Y:S02]  /*90b0*/  FSEL R62, R62, -INF , !P6 ;  /* 0xff8000003e3e7808 */ /* 0x000fe40007000000 */
[----:B------:R-:W-:Y:S02]  /*90c0*/  FSEL R70, R124, -INF , !P4 ;  /* 0xff8000007c467808 */ /* 0x000fe40006000000 */
[----:B------:R-:W-:-:S02]  /*90d0*/  ISETP.GE.AND P6, PT, R248, R236, PT ;  /* 0x000000ecf800720c */ /* 0x000fc40003fc6270 */
[C---:B------:R-:W-:Y:S02]  /*90e0*/  ISETP.GE.AND P4, PT, R206.reuse, R238, PT ;  /* 0x000000eece00720c */ /* 0x040fe40003f86270 */
[----:B------:R-:W-:Y:S02]  /*90f0*/  FSEL R107, R125, -INF , !P5 ;  /* 0xff8000007d6b7808 */ /* 0x000fe40006800000 */
[----:B------:R-:W-:Y:S02]  /*9100*/  FSEL R25, R25, -INF , !P0 ;  /* 0xff80000019197808 */ /* 0x000fe40004000000 */
[C---:B------:R-:W-:Y:S02]  /*9110*/  ISETP.GE.AND P0, PT, R206.reuse, R239, PT ;  /* 0x000000efce00720c */ /* 0x040fe40003f06270 */
[----:B------:R-:W-:Y:S02]  /*9120*/  ISETP.GE.AND P5, PT, R206, R237, PT ;  /* 0x000000edce00720c */ /* 0x000fe40003fa6270 */
[----:B------:R-:W-:-:S02]  /*9130*/  FSEL R41, R63, -INF , !P2 ;  /* 0xff8000003f297808 */ /* 0x000fc40005000000 */
[----:B------:R-:W-:Y:S02]  /*9140*/  ISETP.GT.AND P2, PT, R240, R202, PT ;  /* 0x000000caf000720c */ /* 0x000fe40003f44270 */
[----:B------:R-:W-:Y:S02]  /*9150*/  FSEL R75, R62, -INF , !P6 ;  /* 0xff8000003e4b7808 */ /* 0x000fe40007000000 */
[----:B------:R-:W-:Y:S02]  /*9160*/  FSEL R99, R175, -INF , !P4 ;  /* 0xff800000af637808 */ /* 0x000fe40006000000 */
[----:B------:R-:W-:Y:S02]  /*9170*/  ISETP.GE.AND P3, PT, R248, R237, PT ;  /* 0x000000edf800720c */ /* 0x000fe40003f66270 */
[----:B------:R-:W-:Y:S02]  /*9180*/  ISETP.GE.AND P4, PT, R202, R238, PT ;  /* 0x000000eeca00720c */ /* 0x000fe40003f86270 */
[----:B------:R-:W-:-:S02]  /*9190*/  ISETP.GT.AND P6, PT, R209, R202, PT ;  /* 0x000000cad100720c */ /* 0x000fc40003fc4270 */
[----:B------:R-:W-:Y:S02]  /*91a0*/  FSEL R107, R107, -INF , !P0 ;  /* 0xff8000006b6b7808 */ /* 0x000fe40004000000 */
[----:B------:R-:W-:Y:S02]  /*91b0*/  FSEL R32, R90, -INF , !P5 ;  /* 0xff8000005a207808 */ /* 0x000fe40006800000 */
[----:B------:R-:W-:Y:S02]  /*91c0*/  ISETP.GE.AND P0, PT, R202, R239, PT ;  /* 0x000000efca00720c */ /* 0x000fe40003f06270 */
[----:B------:R-:W-:Y:S02]  /*91d0*/  FSEL R90, R120, -INF , !P2 ;  /* 0xff800000785a7808 */ /* 0x000fe40005000000 */
[----:B------:R-:W-:Y:S02]  /*91e0*/  FSEL R69, R69, -INF , !P3 ;  /* 0xff80000045457808 */ /* 0x000fe40005800000 */
[----:B------:R-:W-:-:S02]  /*91f0*/  ISETP.GE.AND P2, PT, R202, R237, PT ;  /* 0x000000edca00720c */ /* 0x000fc40003f46270 */
[----:B------:R-:W-:Y:S02]  /*9200*/  FSEL R58, R58, -INF , !P6 ;  /* 0xff8000003a3a7808 */ /* 0x000fe40007000000 */
[----:B------:R-:W-:Y:S02]  /*9210*/  FSEL R94, R166, -INF , !P4 ;  /* 0xff800000a65e7808 */ /* 0x000fe40006000000 */
[-C--:B------:R-:W-:Y:S02]  /*9220*/  ISETP.GE.AND P3, PT, R206, R236.reuse, PT ;  /* 0x000000ecce00720c */ /* 0x080fe40003f66270 */
[----:B------:R-:W-:Y:S02]  /*9230*/  ISETP.GE.AND P6, PT, R202, R236, PT ;  /* 0x000000ecca00720c */ /* 0x000fe40003fc6270 */
[-C--:B------:R-:W-:Y:S02]  /*9240*/  ISETP.GT.AND P4, PT, R209, R182.reuse, PT ;  /* 0x000000b6d100720c */ /* 0x080fe40003f84270 */
[----:B------:R-:W-:-:S02]  /*9250*/  ISETP.GT.AND P5, PT, R240, R182, PT ;  /* 0x000000b6f000720c */ /* 0x000fc40003fa4270 */
[----:B------:R-:W-:Y:S02]  /*9260*/  FSEL R90, R90, -INF , !P0 ;  /* 0xff8000005a5a7808 */ /* 0x000fe40004000000 */
[----:B------:R-:W-:Y:S02]  /*9270*/  ISETP.GE.AND P0, PT, R182, R238, PT ;  /* 0x000000eeb600720c */ /* 0x000fe40003f06270 */
[----:B------:R-:W-:Y:S02]  /*9280*/  FSEL R67, R37, -INF , !P2 ;  /* 0xff80000025437808 */ /* 0x000fe40005000000 */
[----:B------:R-:W-:Y:S02]  /*9290*/  FSEL R41, R41, -INF , !P3 ;  /* 0xff80000029297808 */ /* 0x000fe40005800000 */
[----:B------:R-:W-:Y:S02]  /*92a0*/  FSEL R59, R59, -INF , !P4 ;  /* 0xff8000003b3b7808 */ /* 0x000fe40006000000 */
[----:B------:R-:W-:-:S02]  /*92b0*/  FSEL R37, R58, -INF , !P6 ;  /* 0xff8000003a257808 */ /* 0x000fc40007000000 */
[----:B------:R-:W-:Y:S02]  /*92c0*/  FSEL R95, R121, -INF , !P5 ;  /* 0xff800000795f7808 */ /* 0x000fe40006800000 */
[----:B------:R-:W-:Y:S02]  /*92d0*/  ISETP.GE.AND P3, PT, R182, R239, PT ;  /* 0x000000efb600720c */ /* 0x000fe40003f66270 */
[-C--:B------:R-:W-:Y:S02]  /*92e0*/  ISETP.GT.AND P4, PT, R240, R178.reuse, PT ;  /* 0x000000b2f000720c */ /* 0x080fe40003f84270 */
[----:B------:R-:W-:Y:S02]  /*92f0*/  ISETP.GT.AND P6, PT, R209, R178, PT ;  /* 0x000000b2d100720c */ /* 0x000fe40003fc4270 */
[----:B------:R-:W-:Y:S02]  /*9300*/  FSEL R52, R127, -INF , !P0 ;  /* 0xff8000007f347808 */ /* 0x000fe40004000000 */
[----:B------:R-:W-:-:S02]  /*9310*/  ISETP.GE.AND P5, PT, R182, R237, PT ;  /* 0x000000edb600720c */ /* 0x000fc40003fa6270 */
[----:B------:R-:W-:Y:S02]  /*9320*/  ISETP.GE.AND P0, PT, R178, R238, PT ;  /* 0x000000eeb200720c */ /* 0x000fe40003f06270 */
[----:B------:R-:W-:Y:S02]  /*9330*/  FSEL R95, R95, -INF , !P3 ;  /* 0xff8000005f5f7808 */ /* 0x000fe40005800000 */
[----:B------:R-:W-:Y:S02]  /*9340*/  FSEL R116, R116, -INF , !P4 ;  /* 0xff80000074747808 */ /* 0x000fe40006000000 */
[----:B------:R-:W-:Y:S02]  /*9350*/  FSEL R48, R54, -INF , !P6 ;  /* 0xff80000036307808 */ /* 0x000fe40007000000 */
[C---:B------:R-:W-:Y:S02]  /*9360*/  ISETP.GE.AND P3, PT, R178.reuse, R239, PT ;  /* 0x000000efb200720c */ /* 0x040fe40003f66270 */
[----:B------:R-:W-:-:S02]  /*9370*/  ISETP.GE.AND P4, PT, R178, R237, PT ;  /* 0x000000edb200720c */ /* 0x000fc40003f86270 */
[-C--:B------:R-:W-:Y:S02]  /*9380*/  ISETP.GE.AND P6, PT, R178, R236.reuse, PT ;  /* 0x000000ecb200720c */ /* 0x080fe40003fc6270 */
[----:B------:R-:W-:Y:S02]  /*9390*/  ISETP.GE.AND P2, PT, R182, R236, PT ;  /* 0x000000ecb600720c */ /* 0x000fe40003f46270 */
[----:B------:R-:W-:Y:S02]  /*93a0*/  FSEL R33, R33, -INF , !P5 ;  /* 0xff80000021217808 */ /* 0x000fe40006800000 */
[----:B------:R-:W-:Y:S02]  /*93b0*/  FSEL R178, R122, -INF , !P0 ;  /* 0xff8000007ab27808 */ /* 0x000fe40004000000 */
[-C--:B------:R-:W-:Y:S02]  /*93c0*/  ISETP.GT.AND P5, PT, R240, R176.reuse, PT ;  /* 0x000000b0f000720c */ /* 0x080fe40003fa4270 */
[----:B------:R-:W-:-:S02]  /*93d0*/  ISETP.GT.AND P0, PT, R209, R176, PT ;  /* 0x000000b0d100720c */ /* 0x000fc40003f04270 */
[----:B------:R-:W-:Y:S02]  /*93e0*/  FSEL R66, R59, -INF , !P2 ;  /* 0xff8000003b427808 */ /* 0x000fe40005000000 */
[----:B------:R-:W-:Y:S02]  /*93f0*/  FSEL R117, R117, -INF , !P5 ;  /* 0xff80000075757808 */ /* 0x000fe40006800000 */
[----:B------:R-:W-:Y:S02]  /*9400*/  ISETP.GE.AND P2, PT, R176, R239, PT ;  /* 0x000000efb000720c */ /* 0x000fe40003f46270 */
[----:B------:R-:W-:Y:S02]  /*9410*/  FSEL R55, R55, -INF , !P0 ;  /* 0xff80000037377808 */ /* 0x000fe40004000000 */
[----:B------:R-:W-:Y:S02]  /*9420*/  FSEL R182, R116, -INF , !P3 ;  /* 0xff80000074b67808 */ /* 0x000fe40005800000 */
[----:B------:R-:W-:-:S02]  /*9430*/  ISETP.GT.AND P0, PT, R240, R172, PT ;  /* 0x000000acf000720c */ /* 0x000fc40003f04270 */
[----:B------:R-:W-:Y:S02]  /*9440*/  ISETP.GE.AND P3, PT, R176, R238, PT ;  /* 0x000000eeb000720c */ /* 0x000fe40003f66270 */
[----:B------:R-:W-:Y:S02]  /*9450*/  FSEL R48, R48, -INF , !P6 ;  /* 0xff80000030307808 */ /* 0x000fe40007000000 */
[----:B------:R-:W-:Y:S02]  /*9460*/  ISETP.GT.AND P6, PT, R209, R172, PT ;  /* 0x000000acd100720c */ /* 0x000fe40003fc4270 */
[----:B------:R-:W-:Y:S02]  /*9470*/  FSEL R54, R49, -INF , !P4 ;  /* 0xff80000031367808 */ /* 0x000fe40006000000 */
[----:B------:R-:W-:Y:S02]  /*9480*/  FSEL R175, R117, -INF , !P2 ;  /* 0xff80000075af7808 */ /* 0x000fe40005000000 */
[----:B------:R-:W-:-:S02]  /*9490*/  ISETP.GE.AND P5, PT, R176, R237, PT ;  /* 0x000000edb000720c */ /* 0x000fc40003fa6270 */
[----:B------:R-:W-:Y:S02]  /*94a0*/  ISETP.GE.AND P4, PT, R176, R236, PT ;  /* 0x000000ecb000720c */ /* 0x000fe40003f86270 */
[----:B------:R-:W-:Y:S02]  /*94b0*/  ISETP.GE.AND P2, PT, R172, R239, PT ;  /* 0x000000efac00720c */ /* 0x000fe40003f46270 */
[----:B------:R-:W-:Y:S02]  /*94c0*/  FSEL R112, R112, -INF , !P0 ;  /* 0xff80000070707808 */ /* 0x000fe40004000000 */
[----:B------:R-:W-:Y:S02]  /*94d0*/  FSEL R176, R118, -INF , !P3 ;  /* 0xff80000076b07808 */ /* 0x000fe40005800000 */
[----:B------:R-:W-:Y:S02]  /*94e0*/  ISETP.GE.AND P3, PT, R172, R238, PT ;  /* 0x000000eeac00720c */ /* 0x000fe40003f66270 */
[----:B------:R-:W-:-:S02]  /*94f0*/  FSEL R49, R50, -INF , !P6 ;  /* 0xff80000032317808 */ /* 0x000fc40007000000 */
[C---:B------:R-:W-:Y:S02]  /*9500*/  ISETP.GE.AND P0, PT, R172.reuse, R237, PT ;  /* 0x000000edac00720c */ /* 0x040fe40003f06270 */
[----:B------:R-:W-:Y:S02]  /*9510*/  ISETP.GE.AND P6, PT, R172, R236, PT ;  /* 0x000000ecac00720c */ /* 0x000fe40003fc6270 */
[----:B------:R-:W-:Y:S02]  /*9520*/  FSEL R53, R53, -INF , !P5 ;  /* 0xff80000035357808 */ /* 0x000fe40006800000 */
[----:B------:R-:W-:Y:S02]  /*9530*/  FSEL R172, R112, -INF , !P2 ;  /* 0xff80000070ac7808 */ /* 0x000fe40005000000 */
[----:B------:R-:W-:Y:S02]  /*9540*/  ISETP.GT.AND P5, PT, R240, R200, PT ;  /* 0x000000c8f000720c */ /* 0x000fe40003fa4270 */
[----:B------:R-:W-:-:S02]  /*9550*/  ISETP.GE.AND P2, PT, R200, R238, PT ;  /* 0x000000eec800720c */ /* 0x000fc40003f46270 */
[----:B------:R-:W-:Y:S02]  /*9560*/  FSEL R193, R193, -INF , !P3 ;  /* 0xff800000c1c17808 */ /* 0x000fe40005800000 */
[----:B------:R-:W-:Y:S02]  /*9570*/  ISETP.GT.AND P3, PT, R209, R200, PT ;  /* 0x000000c8d100720c */ /* 0x000fe40003f64270 */
[----:B------:R-:W-:Y:S02]  /*9580*/  FSEL R113, R113, -INF , !P5 ;  /* 0xff80000071717808 */ /* 0x000fe40006800000 */
[----:B------:R-:W-:Y:S02]  /*9590*/  FSEL R199, R199, -INF , !P2 ;  /* 0xff800000c7c77808 */ /* 0x000fe40005000000 */
[----:B------:R-:W-:Y:S02]  /*95a0*/  FSEL R50, R55, -INF , !P4 ;  /* 0xff80000037327808 */ /* 0x000fe40006000000 */
[----:B------:R-:W-:-:S02]  /*95b0*/  ISETP.GE.AND P5, PT, R200, R237, PT ;  /* 0x000000edc800720c */ /* 0x000fc40003fa6270 */
[----:B------:R-:W-:Y:S02]  /*95c0*/  ISETP.GE.AND P2, PT, R190, R238, PT ;  /* 0x000000eebe00720c */ /* 0x000fe40003f46270 */
        /* <DEDUP_REMOVED lines=8> */
[----:B------:R-:W-:Y:S02]  /*9650*/  FSEL R185, R113, -INF , !P4 ;  /* 0xff80000071b97808 */ /* 0x000fe40006000000 */
[-C--:B------:R-:W-:Y:S02]  /*9660*/  ISETP.GT.AND P5, PT, R240, R188.reuse, PT ;  /* 0x000000bcf000720c */ /* 0x080fe40003fa4270 */
[----:B------:R-:W-:-:S02]  /*9670*/  ISETP.GT.AND P2, PT, R209, R188, PT ;  /* 0x000000bcd100720c */ /* 0x000fc40003f44270 */
[----:B------:R-:W-:Y:S02]  /*9680*/  ISETP.GE.AND P4, PT, R190, R239, PT ;  /* 0x000000efbe00720c */ /* 0x000fe40003f86270 */
[----:B------:R-:W-:Y:S02]  /*9690*/  ISETP.GT.AND P6, PT, R209, R190, PT ;  /* 0x000000bed100720c */ /* 0x000fe40003fc4270 */
[----:B------:R-:W-:Y:S02]  /*96a0*/  FSEL R108, R108, -INF , !P3 ;  /* 0xff8000006c6c7808 */ /* 0x000fe40005800000 */
[----:B------:R-:W-:Y:S02]  /*96b0*/  FSEL R111, R58, -INF , !P0 ;  /* 0xff8000003a6f7808 */ /* 0x000fe40004000000 */
[----:B------:R-:W-:Y:S02]  /*96c0*/  ISETP.GE.AND P3, PT, R190, R237, PT ;  /* 0x000000edbe00720c */ /* 0x000fe40003f66270 */
[----:B------:R-:W-:-:S02]  /*96d0*/  FSEL R109, R109, -INF , !P5 ;  /* 0xff8000006d6d7808 */ /* 0x000fc40006800000 */
[----:B------:R-:W-:Y:S02]  /*96e0*/  ISETP.GE.AND P0, PT, R188, R239, PT ;  /* 0x000000efbc00720c */ /* 0x000fe40003f06270 */
[----:B------:R-:W-:Y:S02]  /*96f0*/  FSEL R47, R47, -INF , !P2 ;  /* 0xff8000002f2f7808 */ /* 0x000fe40005000000 */
[----:B------:R-:W-:Y:S02]  /*9700*/  FSEL R46, R46, -INF , !P6 ;  /* 0xff8000002e2e7808 */ /* 0x000fe40007000000 */
[----:B------:R-:W-:Y:S02]  /*9710*/  FSEL R202, R108, -INF , !P4 ;  /* 0xff8000006cca7808 */ /* 0x000fe40006000000 */
[----:B------:R-:W-:Y:S02]  /*9720*/  ISETP.GT.AND P2, PT, R240, R184, PT ;  /* 0x000000b8f000720c */ /* 0x000fe40003f44270 */
[----:B------:R-:W-:-:S02]  /*9730*/  ISETP.GE.AND P6, PT, R190, R236, PT ;  /* 0x000000ecbe00720c */ /* 0x000fc40003fc6270 */
[C---:B------:R-:W-:Y:S02]  /*9740*/  ISETP.GE.AND P4, PT, R188.reuse, R238, PT ;  /* 0x000000eebc00720c */ /* 0x040fe40003f86270 */
[----:B------:R-:W-:Y:S02]  /*9750*/  FSEL R190, R247, -INF , !P3 ;  /* 0xff800000f7be7808 */ /* 0x000fe40005800000 */
[----:B------:R-:W-:Y:S02]  /*9760*/  FSEL R200, R109, -INF , !P0 ;  /* 0xff8000006dc87808 */ /* 0x000fe40004000000 */
[C---:B------:R-:W-:Y:S02]  /*9770*/  ISETP.GE.AND P5, PT, R188.reuse, R237, PT ;  /* 0x000000edbc00720c */ /* 0x040fe40003fa6270 */
[----:B------:R-:W-:Y:S02]  /*9780*/  ISETP.GE.AND P3, PT, R188, R236, PT ;  /* 0x000000ecbc00720c */ /* 0x000fe40003f66270 */
[----:B------:R-:W-:-:S02]  /*9790*/  ISETP.GE.AND P0, PT, R184, R239, PT ;  /* 0x000000efb800720c */ /* 0x000fc40003f06270 */
[----:B------:R-:W-:Y:S02]  /*97a0*/  FSEL R104, R104, -INF , !P2 ;  /* 0xff80000068687808 */ /* 0x000fe40005000000 */
[----:B------:R-:W-:Y:S02]  /*97b0*/  FSEL R188, R46, -INF , !P6 ;  /* 0xff8000002ebc7808 */ /* 0x000fe40007000000 */
[----:B------:R-:W-:Y:S02]  /*97c0*/  FSEL R218, R218, -INF , !P4 ;  /* 0xff800000dada7808 */ /* 0x000fe40006000000 */
[----:B------:R-:W-:Y:S02]  /*97d0*/  ISETP.GE.AND P4, PT, R184, R238, PT ;  /* 0x000000eeb800720c */ /* 0x000fe40003f86270 */
[----:B------:R-:W-:Y:S02]  /*97e0*/  ISETP.GT.AND P6, PT, R209, R184, PT ;  /* 0x000000b8d100720c */ /* 0x000fe40003fc4270 */
[----:B------:R-:W-:-:S02]  /*97f0*/  FSEL R197, R197, -INF , !P5 ;  /* 0xff800000c5c57808 */ /* 0x000fc40006800000 */
[----:B------:R-:W-:Y:S02]  /*9800*/  FSEL R63, R104, -INF , !P0 ;  /* 0xff800000683f7808 */ /* 0x000fe40004000000 */
[----:B------:R-:W-:Y:S02]  /*9810*/  ISETP.GT.AND P5, PT, R240, R204, PT ;  /* 0x000000ccf000720c */ /* 0x000fe40003fa4270 */
[----:B------:R-:W-:Y:S02]  /*9820*/  ISETP.GE.AND P0, PT, R204, R238, PT ;  /* 0x000000eecc00720c */ /* 0x000fe40003f06270 */
[----:B------:R-:W-:Y:S02]  /*9830*/  FSEL R42, R42, -INF , !P6 ;  /* 0xff8000002a2a7808 */ /* 0x000fe40007000000 */
[----:B------:R-:W-:Y:S02]  /*9840*/  FSEL R250, R250, -INF , !P4 ;  /* 0xff800000fafa7808 */ /* 0x000fe40006000000 */
[----:B------:R-:W-:-:S02]  /*9850*/  ISETP.GE.AND P6, PT, R184, R236, PT ;  /* 0x000000ecb800720c */ /* 0x000fc40003fc6270 */
[----:B------:R-:W-:Y:S02]  /*9860*/  ISETP.GT.AND P4, PT, R209, R204, PT ;  /* 0x000000ccd100720c */ /* 0x000fe40003f84270 */
[-C--:B------:R-:W-:Y:S02]  /*9870*/  ISETP.GE.AND P2, PT, R184, R237.reuse, PT ;  /* 0x000000edb800720c */ /* 0x080fe40003f46270 */
[----:B------:R-:W-:Y:S02]  /*9880*/  FSEL R105, R105, -INF , !P5 ;  /* 0xff80000069697808 */ /* 0x000fe40006800000 */
[----:B------:R-:W-:Y:S02]  /*9890*/  FSEL R252, R252, -INF , !P0 ;  /* 0xff800000fcfc7808 */ /* 0x000fe40004000000 */
[----:B------:R-:W-:Y:S02]  /*98a0*/  FSEL R59, R47, -INF , !P3 ;  /* 0xff8000002f3b7808 */ /* 0x000fe40005800000 */
[----:B------:R-:W-:-:S02]  /*98b0*/  ISETP.GE.AND P5, PT, R204, R237, PT ;  /* 0x000000edcc00720c */ /* 0x000fc40003fa6270 */
[----:B------:R-:W-:Y:S02]  /*98c0*/  ISETP.GE.AND P0, PT, R192, R238, PT ;  /* 0x000000eec000720c */ /* 0x000fe40003f06270 */
[----:B------:R-:W-:Y:S02]  /*98d0*/  ISETP.GE.AND P3, PT, R204, R239, PT ;  /* 0x000000efcc00720c */ /* 0x000fe40003f66270 */
[----:B------:R-:W-:Y:S02]  /*98e0*/  FSEL R43, R43, -INF , !P4 ;  /* 0xff8000002b2b7808 */ /* 0x000fe40006000000 */
[----:B------:R-:W-:Y:S02]  /*98f0*/  FSEL R203, R42, -INF , !P6 ;  /* 0xff8000002acb7808 */ /* 0x000fe40007000000 */
[-C--:B------:R-:W-:Y:S02]  /*9900*/  ISETP.GT.AND P4, PT, R240, R192.reuse, PT ;  /* 0x000000c0f000720c */ /* 0x080fe40003f84270 */
[----:B------:R-:W-:-:S02]  /*9910*/  ISETP.GT.AND P6, PT, R209, R192, PT ;  /* 0x000000c0d100720c */ /* 0x000fc40003fc4270 */
[----:B------:R-:W-:Y:S02]  /*9920*/  FSEL R184, R191, -INF , !P2 ;  /* 0xff800000bfb87808 */ /* 0x000fe40005000000 */
[----:B------:R-:W-:Y:S02]  /*9930*/  ISETP.GE.AND P2, PT, R204, R236, PT ;  /* 0x000000eccc00720c */ /* 0x000fe40003f46270 */
[----:B------:R-:W-:Y:S02]  /*9940*/  FSEL R201, R201, -INF , !P5 ;  /* 0xff800000c9c97808 */ /* 0x000fe40006800000 */
[----:B------:R-:W-:Y:S02]  /*9950*/  FSEL R211, R106, -INF , !P0 ;  /* 0xff8000006ad37808 */ /* 0x000fe40004000000 */
[----:B------:R-:W-:Y:S02]  /*9960*/  FSEL R248, R105, -INF , !P3 ;  /* 0xff80000069f87808 */ /* 0x000fe40005800000 */
[----:B------:R-:W-:-:S02]  /*9970*/  ISETP.GT.AND P5, PT, R240, R198, PT ;  /* 0x000000c6f000720c */ /* 0x000fc40003fa4270 */
[----:B------:R-:W-:Y:S02]  /*9980*/  ISETP.GT.AND P0, PT, R209, R198, PT ;  /* 0x000000c6d100720c */ /* 0x000fe40003f04270 */
[----:B------:R-:W-:Y:S02]  /*9990*/  ISETP.GE.AND P3, PT, R192, R239, PT ;  /* 0x000000efc000720c */ /* 0x000fe40003f66270 */
[----:B------:R-:W-:Y:S02]  /*99a0*/  FSEL R100, R100, -INF , !P4 ;  /* 0xff80000064647808 */ /* 0x000fe40006000000 */
[----:B------:R-:W-:Y:S02]  /*99b0*/  FSEL R34, R34, -INF , !P6 ;  /* 0xff80000022227808 */ /* 0x000fe40007000000 */
        /* <DEDUP_REMOVED lines=8> */
[C---:B------:R-:W-:Y:S02]  /*9a40*/  ISETP.GE.AND P3, PT, R198.reuse, R238, PT ;  /* 0x000000eec600720c */ /* 0x040fe40003f66270 */
[----:B------:R-:W-:Y:S02]  /*9a50*/  FSEL R101, R101, -INF , !P2 ;  /* 0xff80000065657808 */ /* 0x000fe40005000000 */
[----:B------:R-:W-:Y:S02]  /*9a60*/  ISETP.GE.AND P5, PT, R198, R237, PT ;  /* 0x000000edc600720c */ /* 0x000fe40003fa6270 */
[----:B------:R-:W-:Y:S02]  /*9a70*/  ISETP.GE.AND P2, PT, R194, R239, PT ;  /* 0x000000efc200720c */ /* 0x000fe40003f46270 */
[----:B------:R-:W-:Y:S02]  /*9a80*/  FSEL R96, R96, -INF , !P0 ;  /* 0xff80000060607808 */ /* 0x000fe40004000000 */
[----:B------:R-:W-:-:S02]  /*9a90*/  FSEL R205, R103, -INF , !P3 ;  /* 0xff80000067cd7808 */ /* 0x000fc40005800000 */
[----:B------:R-:W-:Y:S02]  /*9aa0*/  ISETP.GE.AND P3, PT, R194, R238, PT ;  /* 0x000000eec200720c */ /* 0x000fe40003f66270 */
[----:B------:R-:W-:Y:S02]  /*9ab0*/  FSEL R249, R34, -INF , !P6 ;  /* 0xff80000022f97808 */ /* 0x000fe40007000000 */
[----:B------:R-:W-:Y:S02]  /*9ac0*/  FSEL R204, R130, -INF , !P5 ;  /* 0xff80000082cc7808 */ /* 0x000fe40006800000 */
[----:B------:R-:W-:Y:S02]  /*9ad0*/  ISETP.GT.AND P6, PT, R209, R194, PT ;  /* 0x000000c2d100720c */ /* 0x000fe40003fc4270 */
[----:B------:R-:W-:Y:S02]  /*9ae0*/  FSEL R105, R96, -INF , !P2 ;  /* 0xff80000060697808 */ /* 0x000fe40005000000 */
[----:B------:R-:W-:-:S02]  /*9af0*/  FSEL R206, R167, -INF , !P4 ;  /* 0xff800000a7ce7808 */ /* 0x000fc40006000000 */
[----:B------:R-:W-:Y:S02]  /*9b00*/  ISETP.GT.AND P5, PT, R240, R196, PT ;  /* 0x000000c4f000720c */ /* 0x000fe40003fa4270 */
[----:B------:R-:W-:Y:S02]  /*9b10*/  ISETP.GE.AND P2, PT, R196, R238, PT ;  /* 0x000000eec400720c */ /* 0x000fe40003f46270 */
[----:B------:R-:W-:Y:S02]  /*9b20*/  ISETP.GE.AND P4, PT, R198, R236, PT ;  /* 0x000000ecc600720c */ /* 0x000fe40003f86270 */
[----:B------:R-:W-:Y:S02]  /*9b30*/  FSEL R207, R207, -INF , !P3 ;  /* 0xff800000cfcf7808 */ /* 0x000fe40005800000 */
[----:B------:R-:W-:Y:S02]  /*9b40*/  ISETP.GT.AND P3, PT, R209, R196, PT ;  /* 0x000000c4d100720c */ /* 0x000fe40003f64270 */
[----:B------:R-:W-:-:S02]  /*9b50*/  ISETP.GE.AND P0, PT, R194, R237, PT ;  /* 0x000000edc200720c */ /* 0x000fc40003f06270 */
[----:B------:R-:W-:Y:S02]  /*9b60*/  FSEL R30, R30, -INF , !P6 ;  /* 0xff8000001e1e7808 */ /* 0x000fe40007000000 */
[----:B------:R-:W-:Y:S02]  /*9b70*/  ISETP.GE.AND P6, PT, R194, R236, PT ;  /* 0x000000ecc200720c */ /* 0x000fe40003fc6270 */
        /* <DEDUP_REMOVED lines=8> */
[----:B------:R-:W-:Y:S02]  /*9c00*/  ISETP.GT.AND P3, PT, R240, R181, PT ;  /* 0x000000b5f000720c */ /* 0x000fe40003f64270 */
        /* <DEDUP_REMOVED lines=19> */
[----:B------:R-:W-:Y:S02]  /*9d40*/  ISETP.GE.AND P4, PT, R169, R238, PT ;  /* 0x000000eea900720c */ /* 0x000fe40003f86270 */
        /* <DEDUP_REMOVED lines=33> */
[----:B------:R-:W-:Y:S02]  /*9f60*/  FSEL R130, R89, -INF , !P3 ;  /* 0xff80000059827808 */ /* 0x000fe40005800000 */
[----:B------:R-:W-:-:S02]  /*9f70*/  ISETP.GT.AND P5, PT, R240, R171, PT ;  /* 0x000000abf000720c */ /* 0x000fc40003fa4270 */
[----:B------:R-:W-:Y:S02]  /*9f80*/  ISETP.GT.AND P0, PT, R209, R171, PT ;  /* 0x000000abd100720c */ /* 0x000fe40003f04270 */
[C---:B------:R-:W-:Y:S02]  /*9f90*/  ISETP.GE.AND P3, PT, R177.reuse, R239, PT ;  /* 0x000000efb100720c */ /* 0x040fe40003f66270 */
        /* <DEDUP_REMOVED lines=12> */
[----:B------:R-:W-:Y:S02]  /*a060*/  FSEL R103, R18, -INF , !P6 ;  /* 0xff80000012677808 */ /* 0x000fe40007000000 */
[C---:B------:R-:W-:Y:S02]  /*a070*/  ISETP.GE.AND P5, PT, R171.reuse, R237, PT ;  /* 0x000000edab00720c */ /* 0x040fe40003fa6270 */
[----:B------:R-:W-:Y:S02]  /*a080*/  ISETP.GE.AND P4, PT, R171, R236, PT ;  /* 0x000000ecab00720c */ /* 0x000fe40003f86270 */
[----:B------:R-:W-:-:S02]  /*a090*/  ISETP.GT.AND P6, PT, R209, R168, PT ;  /* 0x000000a8d100720c */ /* 0x000fc40003fc4270 */
[----:B------:R-:W-:Y:S02]  /*a0a0*/  FSEL R171, R85, -INF , !P2 ;  /* 0xff80000055ab7808 */ /* 0x000fe40005000000 */
        /* <DEDUP_REMOVED lines=15> */
[----:B------:R-:W-:Y:S02]  /*a1a0*/  ISETP.GE.AND P5, PT, R173, R237, PT ;  /* 0x000000edad00720c */ /* 0x000fe40003fa6270 */
[----:B------:R-:W-:-:S02]  /*a1b0*/  ISETP.GE.AND P2, PT, R174, R238, PT ;  /* 0x000000eeae00720c */ /* 0x000fc40003f46270 */
[----:B------:R-:W-:Y:S02]  /*a1c0*/  FSEL R91, R19, -INF , !P4 ;  /* 0xff800000135b7808 */ /* 0x000fe40006000000 */
[----:B------:R-:W-:Y:S02]  /*a1d0*/  FSEL R15, R15, -INF , !P3 ;  /* 0xff8000000f0f7808 */ /* 0x000fe40005800000 */
[C---:B------:R-:W-:Y:S02]  /*a1e0*/  ISETP.GE.AND P4, PT, R173.reuse, R239, PT ;  /* 0x000000efad00720c */ /* 0x040fe40003f86270 */
[----:B------:R-:W-:Y:S02]  /*a1f0*/  ISETP.GT.AND P3, PT, R240, R174, PT ;  /* 0x000000aef000720c */ /* 0x000fe40003f64270 */
[----:B------:R-:W-:Y:S02]  /*a200*/  FSEL R108, R44, -INF , !P0 ;  /* 0xff8000002c6c7808 */ /* 0x000fe40004000000 */
[----:B------:R-:W-:-:S02]  /*a210*/  ISETP.GE.AND P0, PT, R173, R236, PT ;  /* 0x000000ecad00720c */ /* 0x000fc40003f06270 */
[----:B------:R-:W-:Y:S02]  /*a220*/  FSEL R87, R14, -INF , !P6 ;  /* 0xff8000000e577808 */ /* 0x000fe40007000000 */
[----:B------:R-:W-:Y:S02]  /*a230*/  FSEL R113, R40, -INF , !P5 ;  /* 0xff80000028717808 */ /* 0x000fe40006800000 */
[----:B------:R-:W-:Y:S02]  /*a240*/  FSEL R124, R78, -INF , !P2 ;  /* 0xff8000004e7c7808 */ /* 0x000fe40005000000 */
[C---:B------:R-:W-:Y:S02]  /*a250*/  ISETP.GT.AND P6, PT, R209.reuse, R174, PT ;  /* 0x000000aed100720c */ /* 0x040fe40003fc4270 */
[-C--:B------:R-:W-:Y:S02]  /*a260*/  ISETP.GT.AND P5, PT, R240, R186.reuse, PT ;  /* 0x000000baf000720c */ /* 0x080fe40003fa4270 */
[----:B------:R-:W-:-:S02]  /*a270*/  ISETP.GT.AND P2, PT, R209, R186, PT ;  /* 0x000000bad100720c */ /* 0x000fc40003f44270 */
[----:B------:R-:W-:Y:S02]  /*a280*/  FSEL R177, R81, -INF , !P4 ;  /* 0xff80000051b17808 */ /* 0x000fe40006000000 */
[----:B------:R-:W-:Y:S02]  /*a290*/  FSEL R76, R76, -INF , !P3 ;  /* 0xff8000004c4c7808 */ /* 0x000fe40005800000 */
[C---:B------:R-:W-:Y:S02]  /*a2a0*/  ISETP.GE.AND P4, PT, R174.reuse, R239, PT ;  /* 0x000000efae00720c */ /* 0x040fe40003f86270 */
[----:B------:R-:W-:Y:S02]  /*a2b0*/  ISETP.GE.AND P3, PT, R174, R237, PT ;  /* 0x000000edae00720c */ /* 0x000fe40003f66270 */
[----:B------:R-:W-:Y:S02]  /*a2c0*/  FSEL R89, R15, -INF , !P0 ;  /* 0xff8000000f597808 */ /* 0x000fe40004000000 */
[----:B------:R-:W-:-:S02]  /*a2d0*/  FSEL R10, R10, -INF , !P6 ;  /* 0xff8000000a0a7808 */ /* 0x000fc40007000000 */
[----:B------:R-:W-:Y:S02]  /*a2e0*/  FSEL R77, R77, -INF , !P5 ;  /* 0xff8000004d4d7808 */ /* 0x000fe40006800000 */
[----:B------:R-:W-:Y:S02]  /*a2f0*/  ISETP.GE.AND P0, PT, R186, R239, PT ;  /* 0x000000efba00720c */ /* 0x000fe40003f06270 */
[----:B------:R-:W-:Y:S02]  /*a300*/  FSEL R11, R11, -INF , !P2 ;  /* 0xff8000000b0b7808 */ /* 0x000fe40005000000 */
[----:B------:R-:W-:Y:S02]  /*a310*/  ISETP.GE.AND P6, PT, R174, R236, PT ;  /* 0x000000ecae00720c */ /* 0x000fe40003fc6270 */
[----:B------:R-:W-:Y:S02]  /*a320*/  ISETP.GT.AND P2, PT, R240, R180, PT ;  /* 0x000000b4f000720c */ /* 0x000fe40003f44270 */
[----:B------:R-:W-:-:S02]  /*a330*/  FSEL R174, R76, -INF , !P4 ;  /* 0xff8000004cae7808 */ /* 0x000fc40006000000 */
[----:B------:R-:W-:Y:S02]  /*a340*/  FSEL R114, R114, -INF , !P3 ;  /* 0xff80000072727808 */ /* 0x000fe40005800000 */
[C---:B------:R-:W-:Y:S02]  /*a350*/  ISETP.GE.AND P5, PT, R186.reuse, R238, PT ;  /* 0x000000eeba00720c */ /* 0x040fe40003fa6270 */
[C---:B------:R-:W-:Y:S02]  /*a360*/  ISETP.GE.AND P3, PT, R186.reuse, R237, PT ;  /* 0x000000edba00720c */ /* 0x040fe40003f66270 */
[----:B------:R-:W-:Y:S02]  /*a370*/  ISETP.GE.AND P4, PT, R186, R236, PT ;  /* 0x000000ecba00720c */ /* 0x000fe40003f86270 */
[----:B------:R-:W-:Y:S02]  /*a380*/  FSEL R191, R77, -INF , !P0 ;  /* 0xff8000004dbf7808 */ /* 0x000fe40004000000 */
[----:B------:R-:W-:-:S02]  /*a390*/  ISETP.GE.AND P0, PT, R180, R239, PT ;  /* 0x000000efb400720c */ /* 0x000fc40003f06270 */
[----:B------:R-:W-:Y:S02]  /*a3a0*/  FSEL R72, R72, -INF , !P2 ;  /* 0xff80000048487808 */ /* 0x000fe40005000000 */
[----:B------:R-:W-:Y:S02]  /*a3b0*/  FSEL R79, R10, -INF , !P6 ;  /* 0xff8000000a4f7808 */ /* 0x000fe40007000000 */
[----:B------:R-:W-:Y:S02]  /*a3c0*/  FSEL R131, R131, -INF , !P5 ;  /* 0xff80000083837808 */ /* 0x000fe40006800000 */
[----:B------:R-:W-:Y:S02]  /*a3d0*/  FSEL R119, R119, -INF , !P3 ;  /* 0xff80000077777808 */ /* 0x000fe40005800000 */
[----:B------:R-:W-:Y:S02]  /*a3e0*/  FSEL R76, R11, -INF , !P4 ;  /* 0xff8000000b4c7808 */ /* 0x000fe40006000000 */
[----:B------:R-:W-:-:S02]  /*a3f0*/  ISETP.GE.AND P6, PT, R180, R238, PT ;  /* 0x000000eeb400720c */ /* 0x000fc40003fc6270 */
[C---:B------:R-:W-:Y:S02]  /*a400*/  ISETP.GE.AND P5, PT, R180.reuse, R237, PT ;  /* 0x000000edb400720c */ /* 0x040fe40003fa6270 */
[----:B------:R-:W-:Y:S02]  /*a410*/  ISETP.GE.AND P3, PT, R180, R236, PT ;  /* 0x000000ecb400720c */ /* 0x000fe40003f66270 */
        /* <DEDUP_REMOVED lines=9> */
[----:B------:R-:W-:-:S02]  /*a4b0*/  FSEL R77, R6, -INF , !P3 ;  /* 0xff800000064d7808 */ /* 0x000fc40005800000 */
[C---:B------:R-:W-:Y:S02]  /*a4c0*/  ISETP.GE.AND P6, PT, R170.reuse, R239, PT ;  /* 0x000000efaa00720c */ /* 0x040fe40003fc6270 */
[C---:B------:R-:W-:Y:S02]  /*a4d0*/  ISETP.GE.AND P5, PT, R170.reuse, R238, PT ;  /* 0x000000eeaa00720c */ /* 0x040fe40003fa6270 */
[C---:B------:R-:W-:Y:S02]  /*a4e0*/  ISETP.GE.AND P4, PT, R170.reuse, R237, PT ;  /* 0x000000edaa00720c */ /* 0x040fe40003f86270 */
[----:B------:R-:W-:Y:S02]  /*a4f0*/  ISETP.GE.AND P3, PT, R170, R236, PT ;  /* 0x000000ecaa00720c */ /* 0x000fe40003f66270 */
[----:B------:R-:W-:Y:S02]  /*a500*/  FSEL R7, R7, -INF , !P2 ;  /* 0xff80000007077808 */ /* 0x000fe40005000000 */
[----:B------:R-:W-:-:S02]  /*a510*/  FSEL R195, R73, -INF , !P6 ;  /* 0xff80000049c37808 */ /* 0x000fc40007000000 */
[----:B------:R-:W-:Y:S02]  /*a520*/  FSEL R173, R28, -INF , !P5 ;  /* 0xff8000001cad7808 */ /* 0x000fe40006800000 */
[----:B------:R-:W-:Y:S02]  /*a530*/  FSEL R123, R123, -INF , !P4 ;  /* 0xff8000007b7b7808 */ /* 0x000fe40006000000 */
[----:B------:R-:W-:Y:S01]  /*a540*/  FSEL R78, R7, -INF , !P3 ;  /* 0xff800000074e7808 */ /* 0x000fe20005800000 */
[----:B------:R-:W-:Y:S06]  /*a550*/  @!P0 BRA `(.L_x_269) ;  /* 0x0000000000e08947 */ /* 0x000fec0003800000 */
[C---:B------:R-:W-:Y:S01]  /*a560*/  @!P1 VIADD R7, R210.reuse, 0xfffffffd ;  /* 0xfffffffdd2079836 */ /* 0x040fe20000000000 */
[----:B------:R1:W-:Y:S01]  /*a570*/  @P1 STS.128 [R235+0x2000], RZ ;  /* 0x002000ffeb001388 */ /* 0x0003e20000000c00 */
[----:B------:R-:W-:Y:S01]  /*a580*/  @!P1 VIADD R15, R210, 0xfffffffd ;  /* 0xfffffffdd20f9836 */ /* 0x000fe20000000000 */
[----:B------:R-:W-:Y:S01]  /*a590*/  BSSY.RECONVERGENT B0, `(.L_x_270) ;  /* 0x0000033000007945 */ /* 0x000fe20003800200 */
[----:B------:R-:W-:-:S04]  /*a5a0*/  @!P1 IMAD.WIDE.U32 R10, R7, R38, RZ ;  /* 0x00000026070a9225 */ /* 0x000fc800078e00ff */
[----:B------:R-:W-:-:S04]  /*a5b0*/  @!P1 IMAD.WIDE.U32 R18, R15, R38, RZ ;  /* 0x000000260f129225 */ /* 0x000fc800078e00ff */
[-C--:B------:R-:W-:Y:S02]  /*a5c0*/  @!P1 IMAD R6, R7, R39.reuse, R11 ;  /* 0x0000002707069224 */ /* 0x080fe400078e020b */
[C---:B------:R-:W-:Y:S02]  /*a5d0*/  @!P1 IMAD R14, R15.reuse, R39, R19 ;  /* 0x000000270f0e9224 */ /* 0x040fe400078e0213 */
[----:B------:R-:W-:Y:S01]  /*a5e0*/  @!P1 IMAD.SHL.U32 R7, R18, 0x80, RZ ;  /* 0x0000008012079824 */ /* 0x000fe200078e00ff */
[C---:B------:R-:W-:Y:S01]  /*a5f0*/  @!P1 SHF.L.U64.HI R6, R10.reuse, 0x7, R6 ;  /* 0x000000070a069819 */ /* 0x040fe20000010206 */
[----:B------:R-:W-:Y:S01]  /*a600*/  @!P1 IMAD.SHL.U32 R11, R10, 0x80, RZ ;  /* 0x000000800a0b9824 */ /* 0x000fe200078e00ff */
[----:B------:R-:W-:Y:S01]  /*a610*/  @!P1 SHF.L.U64.HI R14, R18, 0x7, R14 ;  /* 0x00000007120e9819 */ /* 0x000fe2000001020e */
[C---:B------:R-:W-:Y:S01]  /*a620*/  @!P1 IMAD.WIDE.U32 R22, R15.reuse, R38, RZ ;  /* 0x000000260f169225 */ /* 0x040fe200078e00ff */
[C---:B------:R-:W-:Y:S02]  /*a630*/  @!P1 LEA R7, P3, R38.reuse, R7, 0x5 ;  /* 0x0000000726079211 */ /* 0x040fe400078628ff */
[----:B------:R-:W-:Y:S01]  /*a640*/  @!P1 LEA R11, P2, R38, R11, 0x6 ;  /* 0x0000000b260b9211 */ /* 0x000fe200078430ff */
[----:B------:R-:W-:Y:S01]  /*a650*/  @!P1 IMAD R10, R15, R39, R23 ;  /* 0x000000270f0a9224 */ /* 0x000fe200078e0217 */
[----:B------:R-:W-:-:S02]  /*a660*/  @!P1 LEA R18, P4, R22, R228, 0x8 ;  /* 0x000000e416129211 */ /* 0x000fc400078840ff */
[C-C-:B------:R-:W-:Y:S02]  /*a670*/  @!P1 LEA.HI.X R14, R38.reuse, R14, R39.reuse, 0x5, P3 ;  /* 0x0000000e260e9211 */ /* 0x140fe400018f2c27 */
[----:B------:R-:W-:Y:S02]  /*a680*/  @!P1 LEA R30, P3, R7, R228, 0x1 ;  /* 0x000000e4071e9211 */ /* 0x000fe400078608ff */
[----:B------:R-:W-:Y:S02]  /*a690*/  @!P1 LEA.HI.X R6, R38, R6, R39, 0x6, P2 ;  /* 0x0000000626069211 */ /* 0x000fe400010f3427 */
[----:B------:R-:W-:Y:S02]  /*a6a0*/  @!P1 LEA R26, P2, R11, R228, 0x1 ;  /* 0x000000e40b1a9211 */ /* 0x000fe400078408ff */
[-C--:B------:R-:W-:Y:S02]  /*a6b0*/  @!P1 LEA.HI.X R19, R22, R227.reuse, R10, 0x8, P4 ;  /* 0x000000e316139211 */ /* 0x080fe400020f440a */
[----:B------:R-:W-:-:S02]  /*a6c0*/  @!P1 LEA.HI.X R31, R7, R227, R14, 0x1, P3 ;  /* 0x000000e3071f9211 */ /* 0x000fc400018f0c0e */
[----:B------:R-:W-:Y:S01]  /*a6d0*/  @!P1 LEA.HI.X R27, R11, R227, R6, 0x1, P2 ;  /* 0x000000e30b1b9211 */ /* 0x000fe200010f0c06 */
        /* <DEDUP_REMOVED lines=16> */
[----:B------:R-:W-:-:S05]  /*a7e0*/  IADD3 R7, PT, PT, R210, -0x3, RZ ;  /* 0xfffffffdd2077810 */ /* 0x000fca0007ffe0ff */
[----:B------:R-:W-:-:S04]  /*a7f0*/  IMAD.WIDE.U32 R10, R7, R38, RZ ;  /* 0x00000026070a7225 */ /* 0x000fc800078e00ff */
[----:B------:R-:W-:Y:S01]  /*a800*/  IMAD R6, R7, R39, R11 ;  /* 0x0000002707067224 */ /* 0x000fe200078e020b */
[----:B------:R-:W-:Y:S01]  /*a810*/  SHF.L.U32 R14, R10, 0x7, RZ ;  /* 0x000000070a0e7819 */ /* 0x000fe200000006ff */
[----:B------:R-:W-:-:S03]  /*a820*/  IMAD R39, R39, 0x60, RZ ;  /* 0x0000006027277824 */ /* 0x000fc600078e02ff */
[----:B------:R-:W-:-:S03]  /*a830*/  SHF.L.U64.HI R15, R10, 0x7, R6 ;  /* 0x000000070a0f7819 */ /* 0x000fc60000010206 */
        /* <DEDUP_REMOVED lines=8> */
.L_x_271:
[----:B------:R-:W-:Y:S05]  /*a8c0*/  BSYNC.RECONVERGENT B0 ;  /* 0x0000000000007941 */ /* 0x000fea0003800200 */
.L_x_270:
[----:B------:R-:W0:Y:S02]  /*a8d0*/  LDGDEPBAR ;  /* 0x00000000000079af */ /* 0x000e240000000000 */
.L_x_269:
[----:B--2---:R-:W-:Y:S02]  /*a8e0*/  FMNMX3.FTZ R7, R36, R12, R8, !PT ;  /* 0x0000000c24077276 */ /* 0x004fe40007810008 */
[----:B------:R-:W-:Y:S02]  /*a8f0*/  MOV R96, R70 ;  /* 0x0000004600607202 */ /* 0x000fe40000000f00 */
[----:B------:R-:W-:Y:S02]  /*a900*/  FMNMX3.FTZ R6, R7, R20, R16, !PT ;  /* 0x0000001407067276 */ /* 0x000fe40007810010 */
[----:B------:R-:W-:Y:S02]  /*a910*/  FMNMX3.FTZ R14, R3, R4, R9, !PT ;  /* 0x00000004030e7276 */ /* 0x000fe40007810009 */
[----:B-1----:R-:W-:Y:S02]  /*a920*/  FMNMX3.FTZ R19, R6, R96, R107, !PT ;  /* 0x0000006006137276 */ /* 0x002fe4000781006b */
        /* <DEDUP_REMOVED lines=13> */
[----:B------:R-:W-:Y:S02]  /*aa00*/  MOV R92, R59 ;  /* 0x0000003b005c7202 */ /* 0x000fe40000000f00 */
[----:B------:R-:W-:Y:S02]  /*aa10*/  FMNMX3.FTZ R10, R10, R69, R32, !PT ;  /* 0x000000450a0a7276 */ /* 0x000fe40007810020 */
[----:B------:R-:W-:Y:S02]  /*aa20*/  FMNMX3.FTZ R15, R6, R49, R111, !PT ;  /* 0x00000031060f7276 */ /* 0x000fe4000781006f */
[----:B------:R-:W-:Y:S02]  /*aa30*/  FMNMX3.FTZ R19, R19, R172, R185, !PT ;  /* 0x000000ac13137276 */ /* 0x000fe400078100b9 */
[----:B------:R-:W-:Y:S02]  /*aa40*/  FMNMX3.FTZ R11, R14, R193, R199, !PT ;  /* 0x000000c10e0b7276 */ /* 0x000fe400078100c7 */
[----:B------:R-:W-:-:S02]  /*aa50*/  FMNMX3.FTZ R10, R10, R67, R33, !PT ;  /* 0x000000430a0a7276 */ /* 0x000fc40007810021 */
[----:B------:R-:W-:Y:S02]  /*aa60*/  FMNMX3.FTZ R14, R15, R188, R92, !PT ;  /* 0x000000bc0f0e7276 */ /* 0x000fe4000781005c */
[----:B------:R-:W-:Y:S02]  /*aa70*/  MOV R93, R63 ;  /* 0x0000003f005d7202 */ /* 0x000fe40000000f00 */
        /* <DEDUP_REMOVED lines=38> */
[----:B------:R-:W-:Y:S01]  /*ace0*/  FMNMX3.FTZ R18, R18, R164, R173, !PT ;  /* 0x000000a412127276 */ /* 0x000fe200078100ad */
[----:B------:R-:W1:Y:S01]  /*acf0*/  SHFL.BFLY PT, R7, R14, 0x2, 0x1f ;  /* 0x0c401f000e077f89 */ /* 0x000e6200000e0000 */
[----:B------:R-:W-:-:S03]  /*ad00*/  FMNMX3.FTZ R15, R15, R108, R113, !PT ;  /* 0x0000006c0f0f7276 */ /* 0x000fc60007810071 */
[----:B------:R-:W2:Y:S01]  /*ad10*/  SHFL.BFLY PT, R10, R19, 0x2, 0x1f ;  /* 0x0c401f00130a7f89 */ /* 0x000ea200000e0000 */
[----:B------:R-:W-:-:S03]  /*ad20*/  FMNMX3.FTZ R15, R15, R114, R119, !PT ;  /* 0x000000720f0f7276 */ /* 0x000fc60007810077 */
[----:B------:R-:W3:Y:S01]  /*ad30*/  SHFL.BFLY PT, R11, R18, 0x2, 0x1f ;  /* 0x0c401f00120b7f89 */ /* 0x000ee200000e0000 */
[----:B------:R-:W-:-:S05]  /*ad40*/  FMNMX3.FTZ R15, R15, R112, R123, !PT ;  /* 0x000000700f0f7276 */ /* 0x000fca000781007b */
[----:B------:R-:W4:Y:S01]  /*ad50*/  SHFL.BFLY PT, R6, R15, 0x2, 0x1f ;  /* 0x0c401f000f067f89 */ /* 0x000f2200000e0000 */
[----:B-1----:R-:W-:Y:S02]  /*ad60*/  FMNMX.FTZ R7, R14, R7, !PT ;  /* 0x000000070e077209 */ /* 0x002fe40007810000 */
[----:B--2---:R-:W-:-:S03]  /*ad70*/  FMNMX.FTZ R10, R19, R10, !PT ;  /* 0x0000000a130a7209 */ /* 0x004fc60007810000 */
[----:B------:R-:W1:Y:S01]  /*ad80*/  SHFL.BFLY PT, R56, R7, 0x1, 0x1f ;  /* 0x0c201f0007387f89 */ /* 0x000e6200000e0000 */
[----:B---3--:R-:W-:-:S03]  /*ad90*/  FMNMX.FTZ R11, R18, R11, !PT ;  /* 0x0000000b120b7209 */ /* 0x008fc60007810000 */
[----:B------:R-:W2:Y:S04]  /*ada0*/  SHFL.BFLY PT, R59, R10, 0x1, 0x1f ;  /* 0x0c201f000a3b7f89 */ /* 0x000ea800000e0000 */
[----:B------:R-:W3:Y:S01]  /*adb0*/  SHFL.BFLY PT, R58, R11, 0x1, 0x1f ;  /* 0x0c201f000b3a7f89 */ /* 0x000ee200000e0000 */
[----:B----4-:R-:W-:-:S05]  /*adc0*/  FMNMX.FTZ R6, R15, R6, !PT ;  /* 0x000000060f067209 */ /* 0x010fca0007810000 */
[----:B------:R-:W4:Y:S01]  /*add0*/  SHFL.BFLY PT, R57, R6, 0x1, 0x1f ;  /* 0x0c201f0006397f89 */ /* 0x000f2200000e0000 */
[----:B-1----:R-:W-:Y:S02]  /*ade0*/  FMNMX.FTZ R56, R7, R56, !PT ;  /* 0x0000003807387209 */ /* 0x002fe40007810000 */
[----:B--2---:R-:W-:-:S03]  /*adf0*/  FMNMX.FTZ R59, R10, R59, !PT ;  /* 0x0000003b0a3b7209 */ /* 0x004fc60007810000 */
[C---:B------:R-:W-:Y:S01]  /*ae00*/  FMUL.FTZ R80, R56.reuse, UR6 ;  /* 0x0000000638507c20 */ /* 0x040fe20008410000 */
[C---:B------:R-:W-:Y:S02]  /*ae10*/  FSETP.NEU.FTZ.AND P1, PT, R56.reuse, -INF , PT ;  /* 0xff8000003800780b */ /* 0x040fe40003f3d000 */
[----:B---3--:R-:W-:Y:S01]  /*ae20*/  FMNMX.FTZ R58, R11, R58, !PT ;  /* 0x0000003a0b3a7209 */ /* 0x008fe20007810000 */
[C---:B------:R-:W-:Y:S01]  /*ae30*/  FMUL.FTZ R186, R59.reuse, UR6 ;  /* 0x000000063bba7c20 */ /* 0x040fe20008410000 */
[----:B------:R-:W-:Y:S02]  /*ae40*/  FSETP.NEU.FTZ.AND P4, PT, R59, -INF , PT ;  /* 0xff8000003b00780b */ /* 0x000fe40003f9d000 */
[----:B------:R-:W-:Y:S01]  /*ae50*/  FSEL R7, R56, RZ, P1 ;  /* 0x000000ff38077208 */ /* 0x000fe20000800000 */
[C---:B------:R-:W-:Y:S01]  /*ae60*/  FMUL.FTZ R170, R58.reuse, UR6 ;  /* 0x000000063aaa7c20 */ /* 0x040fe20008410000 */
[----:B------:R-:W-:Y:S02]  /*ae70*/  FSETP.NEU.FTZ.AND P3, PT, R58, -INF , PT ;  /* 0xff8000003a00780b */ /* 0x000fe40003f7d000 */
[----:B------:R-:W-:Y:S01]  /*ae80*/  FSEL R186, R186, RZ, P4 ;  /* 0x000000ffbaba7208 */ /* 0x000fe20002000000 */
[----:B------:R-:W-:Y:S01]  /*ae90*/  FADD.FTZ R7, R0, -R7 ;  /* 0x8000000700077221 */ /* 0x000fe20000010000 */
[----:B----4-:R-:W-:-:S02]  /*aea0*/  FMNMX.FTZ R57, R6, R57, !PT ;  /* 0x0000003906397209 */ /* 0x010fc40007810000 */
[----:B------:R-:W-:Y:S01]  /*aeb0*/  FSEL R170, R170, RZ, P3 ;  /* 0x000000ffaaaa7208 */ /* 0x000fe20001800000 */
[----:B------:R-:W-:Y:S01]  /*aec0*/  FFMA.FTZ R84, R8, UR6, -R186 ;  /* 0x0000000608547c23 */ /* 0x000fe200080108ba */
[----:B------:R-:W-:Y:S01]  /*aed0*/  FSEL R80, R80, RZ, P1 ;  /* 0x000000ff50507208 */ /* 0x000fe20000800000 */
[----:B------:R-:W-:Y:S01]  /*aee0*/  FMUL.FTZ R85, R7, UR6 ;  /* 0x0000000607557c20 */ /* 0x000fe20008410000 */
[C---:B------:R-:W-:Y:S01]  /*aef0*/  FSETP.NEU.FTZ.AND P2, PT, R57.reuse, -INF , PT ;  /* 0xff8000003900780b */ /* 0x040fe20003f5d000 */
[----:B------:R-:W-:Y:S01]  /*af00*/  FFMA.FTZ R83, R4, UR6, -R170 ;  /* 0x0000000604537c23 */ /* 0x000fe200080108aa */
[----:B------:R-:W-:Y:S01]  /*af10*/  FMUL.FTZ R128, R57, UR6 ;  /* 0x0000000639807c20 */ /* 0x000fe20008410000 */
[--C-:B------:R-:W-:Y:S01]  /*af20*/  FFMA.FTZ R81, R29, UR6, -R80.reuse ;  /* 0x000000061d517c23 */ /* 0x100fe20008010850 */
[--C-:B------:R-:W-:Y:S01]  /*af30*/  FFMA.FTZ R8, R5, UR6, -R80.reuse ;  /* 0x0000000605087c23 */ /* 0x100fe20008010850 */
[----:B------:R-:W1:Y:S01]  /*af40*/  LDSM.16.MT88.4 R28, [R214+0x4000] ;  /* 0x00400000d61c783b */ /* 0x000e620000004200 */
[----:B------:R-:W-:Y:S01]  /*af50*/  FSEL R11, R57, RZ, P2 ;  /* 0x000000ff390b7208 */ /* 0x000fe20001000000 */
[----:B------:R-:W-:Y:S01]  /*af60*/  FFMA.FTZ R70, R21, UR6, -R80 ;  /* 0x0000000615467c23 */ /* 0x000fe20008010850 */
[----:B------:R-:W-:Y:S01]  /*af70*/  FSEL R128, R128, RZ, P2 ;  /* 0x000000ff80807208 */ /* 0x000fe20001000000 */
[----:B------:R-:W2:Y:S01]  /*af80*/  LDSM.16.MT88.4 R4, [R212+0x4000] ;  /* 0x00400000d404783b */ /* 0x000ea20000004200 */
[----:B------:R-:W-:Y:S01]  /*af90*/  FSEL R98, R58, RZ, P3 ;  /* 0x000000ff3a627208 */ /* 0x000fe20001800000 */
[----:B------:R-:W-:Y:S01]  /*afa0*/  FADD.FTZ R11, R2, -R11 ;  /* 0x8000000b020b7221 */ /* 0x000fe20000010000 */
[----:B------:R-:W-:Y:S01]  /*afb0*/  MUFU.EX2 R81, R81 ;  /* 0x0000005100517308 */ /* 0x000fe20000000800 */
[--C-:B------:R-:W-:Y:S01]  /*afc0*/  FFMA.FTZ R82, R61, UR6, -R128.reuse ;  /* 0x000000063d527c23 */ /* 0x100fe20008010880 */
[--C-:B------:R-:W-:Y:S01]  /*afd0*/  FFMA.FTZ R61, R65, UR6, -R128.reuse ;  /* 0x00000006413d7c23 */ /* 0x100fe20008010880 */
[----:B------:R-:W-:Y:S01]  /*afe0*/  FMUL.FTZ R86, R11, UR6 ;  /* 0x000000060b567c20 */ /* 0x000fe20008410000 */
[----:B------:R-:W-:Y:S01]  /*aff0*/  FFMA.FTZ R62, R71, UR6, -R128 ;  /* 0x00000006473e7c23 */ /* 0x000fe20008010880 */
[----:B------:R-:W-:Y:S01]  /*b000*/  FFMA.FTZ R65, R25, UR6, -R80 ;  /* 0x0000000619417c23 */ /* 0x000fe20008010850 */
[--C-:B------:R-:W-:Y:S01]  /*b010*/  FFMA.FTZ R45, R45, UR6, -R128.reuse ;  /* 0x000000062d2d7c23 */ /* 0x100fe20008010880 */
[----:B------:R-:W-:Y:S01]  /*b020*/  FSEL R11, R59, RZ, P4 ;  /* 0x000000ff3b0b7208 */ /* 0x000fe20002000000 */
[----:B------:R-:W-:Y:S01]  /*b030*/  MUFU.EX2 R82, R82 ;  /* 0x0000005200527308 */ /* 0x000fe20000000800 */
[--C-:B------:R-:W-:Y:S01]  /*b040*/  FFMA.FTZ R60, R69, UR6, -R128.reuse ;  /* 0x00000006453c7c23 */ /* 0x100fe20008010880 */
[--C-:B------:R-:W-:Y:S01]  /*b050*/  FFMA.FTZ R69, R32, UR6, -R128.reuse ;  /* 0x0000000620457c23 */ /* 0x100fe20008010880 */
[----:B------:R-:W-:Y:S01]  /*b060*/  FFMA.FTZ R64, R33, UR6, -R128 ;  /* 0x0000000621407c23 */ /* 0x000fe20008010880 */
[----:B------:R-:W3:Y:S01]  /*b070*/  MUFU.EX2 R86, R86 ;  /* 0x0000005600567308 */ /* 0x000ee20000000800 */
[----:B------:R-:W-:Y:S01]  /*b080*/  FADD.FTZ R24, R36, -R11 ;  /* 0x8000000b24187221 */ /* 0x000fe20000010000 */
[----:B------:R-:W-:Y:S01]  /*b090*/  FFMA.FTZ R88, R37, UR6, -R80 ;  /* 0x0000000625587c23 */ /* 0x000fe20008010850 */
[----:B------:R-:W-:Y:S01]  /*b0a0*/  FADD.FTZ R98, R3, -R98 ;  /* 0x8000006203627221 */ /* 0x000fe20000010000 */
[----:B------:R-:W4:Y:S01]  /*b0b0*/  MUFU.EX2 R71, R45 ;  /* 0x0000002d00477308 */ /* 0x000f220000000800 */
[----:B------:R-:W5:Y:S01]  /*b0c0*/  LDSM.16.MT88.4 R32, [R214+0x4400] ;  /* 0x00440000d620783b */ /* 0x000f620000004200 */
[--C-:B------:R-:W-:Y:S01]  /*b0d0*/  FFMA.FTZ R118, R12, UR6, -R186.reuse ;  /* 0x000000060c767c23 */ /* 0x100fe200080108ba */
[--C-:B------:R-:W-:Y:S01]  /*b0e0*/  FFMA.FTZ R72, R20, UR6, -R186.reuse ;  /* 0x0000000614487c23 */ /* 0x100fe200080108ba */
[----:B------:R-:W-:Y:S01]  /*b0f0*/  MUFU.EX2 R62, R62 ;  /* 0x0000003e003e7308 */ /* 0x000fe20000000800 */
[----:B------:R-:W5:Y:S01]  /*b100*/  LDSM.16.MT88.4 R36, [R212+0x4400] ;  /* 0x00440000d424783b */ /* 0x000f620000004200 */
[----:B------:R-:W-:Y:S01]  /*b110*/  FFMA.FTZ R63, R16, UR6, -R186 ;  /* 0x00000006103f7c23 */ /* 0x000fe200080108ba */
[--C-:B------:R-:W-:Y:S01]  /*b120*/  FFMA.FTZ R74, R9, UR6, -R170.reuse ;  /* 0x00000006094a7c23 */ /* 0x100fe200080108aa */
[----:B------:R-:W1:Y:S01]  /*b130*/  MUFU.EX2 R61, R61 ;  /* 0x0000003d003d7308 */ /* 0x000e620000000800 */
[--C-:B------:R-:W-:Y:S01]  /*b140*/  FFMA.FTZ R0, R17, UR6, -R170.reuse ;  /* 0x0000000611007c23 */ /* 0x100fe200080108aa */
[----:B------:R-:W-:Y:S01]  /*b150*/  FMUL.FTZ R98, R98, UR6 ;  /* 0x0000000662627c20 */ /* 0x000fe20008410000 */
[----:B------:R-:W-:Y:S01]  /*b160*/  FFMA.FTZ R19, R13, UR6, -R170 ;  /* 0x000000060d137c23 */ /* 0x000fe200080108aa */
[----:B------:R-:W2:Y:S01]  /*b170*/  MUFU.EX2 R70, R70 ;  /* 0x0000004600467308 */ /* 0x000ea20000000800 */
[----:B------:R-:W-:Y:S01]  /*b180*/  FMUL.FTZ R24, R24, UR6 ;  /* 0x0000000618187c20 */ /* 0x000fe20008410000 */
[----:B---3--:R-:W-:Y:S01]  /*b190*/  FMUL.FTZ R12, R152, R86 ;  /* 0x00000056980c7220 */ /* 0x008fe20000410000 */
[----:B----4-:R-:W-:Y:S01]  /*b1a0*/  F2FP.BF16.F32.PACK_AB R20, R71, R82 ;  /* 0x000000524714723e */ /* 0x010fe200000010ff */
[----:B------:R3:W-:Y:S01]  /*b1b0*/  MUFU.EX2 R2, R8 ;  /* 0x0000000800027308 */ /* 0x0007e20000000800 */
[-C--:B------:R-:W-:Y:S01]  /*b1c0*/  FMUL.FTZ R9, R157, R86.reuse ;  /* 0x000000569d097220 */ /* 0x080fe20000410000 */
[-C--:B------:R-:W-:Y:S01]  /*b1d0*/  FMUL.FTZ R13, R153, R86.reuse ;  /* 0x00000056990d7220 */ /* 0x080fe20000410000 */
[-C--:B------:R-:W-:Y:S01]  /*b1e0*/  FMUL.FTZ R16, R140, R86.reuse ;  /* 0x000000568c107220 */ /* 0x080fe20000410000 */
[----:B------:R-:W4:Y:S01]  /*b1f0*/  MUFU.EX2 R65, R65 ;  /* 0x0000004100417308 */ /* 0x000f220000000800 */
[----:B------:R-:W-:Y:S01]  /*b200*/  FMUL.FTZ R17, R141, R86 ;  /* 0x000000568d117220 */ /* 0x000fe20000410000 */
[----:B-1----:R-:W-:Y:S01]  /*b210*/  F2FP.BF16.F32.PACK_AB R22, R61, R62 ;  /* 0x0000003e3d16723e */ /* 0x002fe200000010ff */
[----:B------:R-:W-:Y:S01]  /*b220*/  FFMA.FTZ R68, R75, UR6, -R80 ;  /* 0x000000064b447c23 */ /* 0x000fe20008010850 */
[----:B------:R-:W1:Y:S01]  /*b230*/  MUFU.EX2 R85, R85 ;  /* 0x0000005500557308 */ /* 0x000e620000000800 */
[-C--:B------:R-:W-:Y:S01]  /*b240*/  FMUL.FTZ R136, R136, R86.reuse ;  /* 0x0000005688887220 */ /* 0x080fe20000410000 */
[----:B--2---:R-:W-:Y:S01]  /*b250*/  F2FP.BF16.F32.PACK_AB R21, R70, R81 ;  /* 0x000000514615723e */ /* 0x004fe200000010ff */
[-C--:B------:R-:W-:Y:S01]  /*b260*/  FMUL.FTZ R137, R137, R86.reuse ;  /* 0x0000005689897220 */ /* 0x080fe20000410000 */
[----:B------:R-:W-:Y:S01]  /*b270*/  MUFU.EX2 R118, R118 ;  /* 0x0000007600767308 */ /* 0x000fe20000000800 */
[----:B------:R-:W-:Y:S01]  /*b280*/  FFMA.FTZ R67, R67, UR6, -R128 ;  /* 0x0000000643437c23 */ /* 0x000fe20008010880 */
[----:B---3--:R-:W-:Y:S01]  /*b290*/  FMUL.FTZ R8, R156, R86 ;  /* 0x000000569c087220 */ /* 0x008fe20000410000 */
[--C-:B------:R-:W-:Y:S01]  /*b2a0*/  FFMA.FTZ R75, R41, UR6, -R80.reuse ;  /* 0x00000006294b7c23 */ /* 0x100fe20008010850 */
[----:B------:R-:W2:Y:S01]  /*b2b0*/  MUFU.EX2 R84, R84 ;  /* 0x0000005400547308 */ /* 0x000ea20000000800 */
[----:B------:R-:W-:Y:S01]  /*b2c0*/  FFMA.FTZ R73, R66, UR6, -R80 ;  /* 0x0000000642497c23 */ /* 0x000fe20008010850 */
[----:B----4-:R-:W-:Y:S01]  /*b2d0*/  F2FP.BF16.F32.PACK_AB R23, R65, R2 ;  /* 0x000000024117723e */ /* 0x010fe200000010ff */
[----:B------:R-:W-:Y:S01]  /*b2e0*/  FFMA.FTZ R97, R96, UR6, -R186 ;  /* 0x0000000660617c23 */ /* 0x000fe200080108ba */
[----:B------:R-:W-:Y:S01]  /*b2f0*/  MUFU.EX2 R72, R72 ;  /* 0x0000004800487308 */ /* 0x000fe20000000800 */
[----:B------:R-:W-:Y:S01]  /*b300*/  MOV R157, R105 ;  /* 0x00000069009d7202 */ /* 0x000fe20000000f00 */
[-C--:B-1----:R-:W-:Y:S01]  /*b310*/  FMUL.FTZ R10, R158, R85.reuse ;  /* 0x000000559e0a7220 */ /* 0x082fe20000410000 */
[-C--:B------:R-:W-:Y:S01]  /*b320*/  FMUL.FTZ R11, R159, R85.reuse ;  /* 0x000000559f0b7220 */ /* 0x080fe20000410000 */
[----:B------:R-:W1:Y:S01]  /*b330*/  MUFU.EX2 R63, R63 ;  /* 0x0000003f003f7308 */ /* 0x000e620000000800 */
[-C--:B------:R-:W-:Y:S01]  /*b340*/  FMUL.FTZ R14, R154, R85.reuse ;  /* 0x000000559a0e7220 */ /* 0x080fe20000410000 */
[-C--:B------:R-:W-:Y:S01]  /*b350*/  FMUL.FTZ R15, R155, R85.reuse ;  /* 0x000000559b0f7220 */ /* 0x080fe20000410000 */
[-C--:B------:R-:W-:Y:S01]  /*b360*/  FMUL.FTZ R18, R142, R85.reuse ;  /* 0x000000558e127220 */ /* 0x080fe20000410000 */
[----:B------:R-:W-:Y:S01]  /*b370*/  MUFU.EX2 R83, R83 ;  /* 0x0000005300537308 */ /* 0x000fe20000000800 */
[-C--:B------:R-:W-:Y:S01]  /*b380*/  FMUL.FTZ R138, R138, R85.reuse ;  /* 0x000000558a8a7220 */ /* 0x080fe20000410000 */
[----:B------:R-:W-:Y:S01]  /*b390*/  FMUL.FTZ R139, R139, R85 ;  /* 0x000000558b8b7220 */ /* 0x000fe20000410000 */
[C---:B------:R-:W-:Y:S01]  /*b3a0*/  HMMA.16816.F32.BF16 R8, R20.reuse, R28, R8 ;  /* 0x0000001c1408723c */ /* 0x040fe20000041808 */
[----:B------:R-:W3:Y:S01]  /*b3b0*/  MUFU.EX2 R74, R74 ;  /* 0x0000004a004a7308 */ /* 0x000ee20000000800 */
[----:B--2---:R-:W-:Y:S01]  /*b3c0*/  F2FP.BF16.F32.PACK_AB R44, R84, R118 ;  /* 0x00000076542c723e */ /* 0x004fe200000010ff */
[----:B------:R-:W-:Y:S01]  /*b3d0*/  FFMA.FTZ R100, R48, UR6, -R80 ;  /* 0x0000000630647c23 */ /* 0x000fe20008010850 */
[----:B------:R-:W-:Y:S01]  /*b3e0*/  MOV R158, R101 ;  /* 0x00000065009e7202 */ /* 0x000fe20000000f00 */
[----:B------:R-:W-:Y:S01]  /*b3f0*/  MUFU.EX2 R0, R0 ;  /* 0x0000000000007308 */ /* 0x000fe20000000800 */
[----:B------:R-:W-:Y:S01]  /*b400*/  MOV R156, R104 ;  /* 0x00000068009c7202 */ /* 0x000fe20000000f00 */
[----:B------:R-:W-:Y:S01]  /*b410*/  FFMA.FTZ R101, R51, UR6, -R128 ;  /* 0x0000000633657c23 */ /* 0x000fe20008010880 */
[C---:B------:R-:W-:Y:S01]  /*b420*/  HMMA.16816.F32.BF16 R12, R20.reuse, R30, R12 ;  /* 0x0000001e140c723c */ /* 0x040fe2000004180c */
[----:B------:R2:W4:Y:S01]  /*b430*/  MUFU.EX2 R3, R19 ;  /* 0x0000001300037308 */ /* 0x0005220000000800 */
[----:B-1----:R-:W-:Y:S01]  /*b440*/  F2FP.BF16.F32.PACK_AB R46, R63, R72 ;  /* 0x000000483f2e723e */ /* 0x002fe200000010ff */
[--C-:B------:R-:W-:Y:S01]  /*b450*/  FFMA.FTZ R105, R50, UR6, -R80.reuse ;  /* 0x0000000632697c23 */ /* 0x100fe20008010850 */
[----:B------:R-:W-:Y:S01]  /*b460*/  MOV R153, R93 ;  /* 0x0000005d00997202 */ /* 0x000fe20000000f00 */
[----:B------:R-:W1:Y:S01]  /*b470*/  MUFU.EX2 R152, R24 ;  /* 0x0000001800987308 */ /* 0x000e620000000800 */
[----:B------:R-:W-:Y:S01]  /*b480*/  FFMA.FTZ R104, R49, UR6, -R80 ;  /* 0x0000000631687c23 */ /* 0x000fe20008010850 */
[----:B---3--:R-:W-:Y:S01]  /*b490*/  F2FP.BF16.F32.PACK_AB R45, R74, R83 ;  /* 0x000000534a2d723e */ /* 0x008fe200000010ff */
[----:B------:R-:W-:Y:S01]  /*b4a0*/  FFMA.FTZ R93, R107, UR6, -R186 ;  /* 0x000000066b5d7c23 */ /* 0x000fe200080108ba */
[----:B------:R-:W3:Y:S01]  /*b4b0*/  MUFU.EX2 R98, R98 ;  /* 0x0000006200627308 */ /* 0x000ee20000000800 */
[----:B------:R-:W-:Y:S01]  /*b4c0*/  LDSM.16.MT88.4 R48, [R212+0x4800] ;  /* 0x00480000d430783b */ /* 0x000fe20000004200 */
[--C-:B------:R-:W-:Y:S01]  /*b4d0*/  FFMA.FTZ R96, R99, UR6, -R170.reuse ;  /* 0x0000000663607c23 */ /* 0x100fe200080108aa */
[----:B------:R-:W-:Y:S01]  /*b4e0*/  FFMA.FTZ R94, R94, UR6, -R170 ;  /* 0x000000065e5e7c23 */ /* 0x000fe200080108aa */
[----:B------:R-:W-:Y:S01]  /*b4f0*/  MUFU.EX2 R60, R60 ;  /* 0x0000003c003c7308 */ /* 0x000fe20000000800 */
[----:B------:R-:W-:Y:S01]  /*b500*/  MOV R159, R92 ;  /* 0x0000005c009f7202 */ /* 0x000fe20000000f00 */
[----:B--2---:R-:W-:Y:S01]  /*b510*/  FMUL.FTZ R19, R143, R85 ;  /* 0x000000558f137220 */ /* 0x004fe20000410000 */
[----:B----4-:R-:W-:Y:S01]  /*b520*/  F2FP.BF16.F32.PACK_AB R47, R3, R0 ;  /* 0x00000000032f723e */ /* 0x010fe200000010ff */
[----:B------:R-:W-:Y:S01]  /*b530*/  MUFU.EX2 R69, R69 ;  /* 0x0000004500457308 */ /* 0x000fe20000000800 */
[----:B------:R-:W-:Y:S01]  /*b540*/  FFMA.FTZ R92, R90, UR6, -R186 ;  /* 0x000000065a5c7c23 */ /* 0x000fe200080108ba */
[-C--:B-1----:R-:W-:Y:S01]  /*b550*/  FMUL.FTZ R24, R160, R152.reuse ;  /* 0x00000098a0187220 */ /* 0x082fe20000410000 */
[----:B------:R-:W-:Y:S01]  /*b560*/  FMUL.FTZ R25, R161, R152 ;  /* 0x00000098a1197220 */ /* 0x000fe20000410000 */
[----:B------:R-:W-:Y:S01]  /*b570*/  MUFU.EX2 R67, R67 ;  /* 0x0000004300437308 */ /* 0x000fe20000000800 */
[C---:B------:R-:W-:Y:S01]  /*b580*/  HMMA.16816.F32.BF16 R16, R20.reuse, R4, R16 ;  /* 0x000000041410723c */ /* 0x040fe20000041810 */
[-C--:B---3--:R-:W-:Y:S01]  /*b590*/  FMUL.FTZ R26, R162, R98.reuse ;  /* 0x00000062a21a7220 */ /* 0x088fe20000410000 */
[----:B------:R-:W-:Y:S01]  /*b5a0*/  FMUL.FTZ R27, R163, R98 ;  /* 0x00000062a31b7220 */ /* 0x000fe20000410000 */
[----:B------:R-:W-:Y:S01]  /*b5b0*/  MUFU.EX2 R64, R64 ;  /* 0x0000004000407308 */ /* 0x000fe20000000800 */
[-C--:B------:R-:W-:Y:S01]  /*b5c0*/  FMUL.FTZ R40, R144, R152.reuse ;  /* 0x0000009890287220 */ /* 0x080fe20000410000 */
[----:B------:R-:W-:Y:S01]  /*b5d0*/  FMUL.FTZ R41, R145, R152 ;  /* 0x0000009891297220 */ /* 0x000fe20000410000 */
[-C--:B------:R-:W-:Y:S01]  /*b5e0*/  FMUL.FTZ R42, R146, R98.reuse ;  /* 0x00000062922a7220 */ /* 0x080fe20000410000 */
[----:B------:R-:W-:Y:S01]  /*b5f0*/  MUFU.EX2 R68, R68 ;  /* 0x0000004400447308 */ /* 0x000fe20000000800 */
[----:B------:R-:W-:Y:S01]  /*b600*/  HMMA.16816.F32.BF16 R20, R20, R6, R136 ;  /* 0x000000061414723c */ /* 0x000fe20000041888 */
[----:B------:R-:W-:Y:S01]  /*b610*/  FMUL.FTZ R43, R147, R98 ;  /* 0x00000062932b7220 */ /* 0x000fe20000410000 */
[-C--:B------:R-:W-:Y:S01]  /*b620*/  FMUL.FTZ R148, R148, R152.reuse ;  /* 0x0000009894947220 */ /* 0x080fe20000410000 */
[----:B------:R-:W-:Y:S01]  /*b630*/  MUFU.EX2 R75, R75 ;  /* 0x0000004b004b7308 */ /* 0x000fe20000000800 */
[----:B------:R-:W-:Y:S01]  /*b640*/  FMUL.FTZ R149, R149, R152 ;  /* 0x0000009895957220 */ /* 0x000fe20000410000 */
[-C--:B------:R-:W-:Y:S01]  /*b650*/  FMUL.FTZ R150, R150, R98.reuse ;  /* 0x0000006296967220 */ /* 0x080fe20000410000 */
[----:B------:R-:W-:Y:S01]  /*b660*/  FMUL.FTZ R151, R151, R98 ;  /* 0x0000006297977220 */ /* 0x000fe20000410000 */
[----:B------:R1:W-:Y:S01]  /*b670*/  MUFU.EX2 R66, R88 ;  /* 0x0000005800427308 */ /* 0x0003e20000000800 */
[-C--:B------:R-:W-:Y:S01]  /*b680*/  FMUL.FTZ R132, R132, R152.reuse ;  /* 0x0000009884847220 */ /* 0x080fe20000410000 */
[----:B------:R-:W-:Y:S01]  /*b690*/  FMUL.FTZ R133, R133, R152 ;  /* 0x0000009885857220 */ /* 0x000fe20000410000 */
[-C--:B------:R-:W-:Y:S01]  /*b6a0*/  FMUL.FTZ R134, R134, R98.reuse ;  /* 0x0000006286867220 */ /* 0x080fe20000410000 */
[----:B------:R-:W-:Y:S01]  /*b6b0*/  MUFU.EX2 R73, R73 ;  /* 0x0000004900497308 */ /* 0x000fe20000000800 */
[----:B------:R-:W-:Y:S01]  /*b6c0*/  FMUL.FTZ R135, R135, R98 ;  /* 0x0000006287877220 */ /* 0x000fe20000410000 */
[C---:B------:R-:W-:Y:S01]  /*b6d0*/  HMMA.16816.F32.BF16 R24, R44.reuse, R28, R24 ;  /* 0x0000001c2c18723c */ /* 0x040fe20000041818 */
[----:B------:R-:W-:Y:S01]  /*b6e0*/  FFMA.FTZ R102, R102, UR6, -R170 ;  /* 0x0000000666667c23 */ /* 0x000fe200080108aa */
[----:B------:R2:W-:Y:S01]  /*b6f0*/  MUFU.EX2 R107, R97 ;  /* 0x00000061006b7308 */ /* 0x0005e20000000800 */
[----:B------:R-:W-:Y:S01]  /*b700*/  FFMA.FTZ R111, R111, UR6, -R80 ;  /* 0x000000066f6f7c23 */ /* 0x000fe20008010850 */
[----:B------:R-:W-:Y:S01]  /*b710*/  FFMA.FTZ R182, R182, UR6, -R186 ;  /* 0x00000006b6b67c23 */ /* 0x000fe200080108ba */
[----:B------:R-:W-:Y:S01]  /*b720*/  FFMA.FTZ R199, R199, UR6, -R170 ;  /* 0x00000006c7c77c23 */ /* 0x000fe200080108aa */
[----:B------:R3:W4:Y:S01]  /*b730*/  MUFU.EX2 R90, R93 ;  /* 0x0000005d005a7308 */ /* 0x0007220000000800 */
[----:B------:R-:W-:Y:S01]  /*b740*/  FFMA.FTZ R188, R188, UR6, -R80 ;  /* 0x00000006bcbc7c23 */ /* 0x000fe20008010850 */
[C---:B------:R-:W-:Y:S01]  /*b750*/  HMMA.16816.F32.BF16 R40, R44.reuse, R4, R40 ;  /* 0x000000042c28723c */ /* 0x040fe20000041828 */
[--C-:B-1----:R-:W-:Y:S01]  /*b760*/  FFMA.FTZ R88, R95, UR6, -R186.reuse ;  /* 0x000000065f587c23 */ /* 0x102fe200080108ba */
[----:B------:R-:W-:Y:S01]  /*b770*/  MUFU.EX2 R99, R102 ;  /* 0x0000006600637308 */ /* 0x000fe20000000800 */
[--C-:B------:R-:W-:Y:S01]  /*b780*/  FFMA.FTZ R202, R202, UR6, -R186.reuse ;  /* 0x00000006caca7c23 */ /* 0x100fe200080108ba */
[----:B------:R-:W-:Y:S01]  /*b790*/  FFMA.FTZ R200, R200, UR6, -R186 ;  /* 0x00000006c8c87c23 */ /* 0x000fe200080108ba */
[----:B------:R-:W-:Y:S01]  /*b7a0*/  FFMA.FTZ R189, R189, UR6, -R128 ;  /* 0x00000006bdbd7c23 */ /* 0x000fe20008010880 */
[----:B------:R1:W-:Y:S01]  /*b7b0*/  MUFU.EX2 R95, R92 ;  /* 0x0000005c005f7308 */ /* 0x0003e20000000800 */
[----:B------:R-:W-:Y:S01]  /*b7c0*/  FFMA.FTZ R171, R171, UR6, -R186 ;  /* 0x00000006abab7c23 */ /* 0x000fe200080108ba */
[C---:B------:R-:W-:Y:S01]  /*b7d0*/  HMMA.16816.F32.BF16 R28, R44.reuse, R30, R148 ;  /* 0x0000001e2c1c723c */ /* 0x040fe20000041894 */
[----:B--2---:R-:W-:Y:S01]  /*b7e0*/  FFMA.FTZ R97, R52, UR6, -R170 ;  /* 0x0000000634617c23 */ /* 0x004fe200080108aa */
[----:B------:R-:W2:Y:S01]  /*b7f0*/  MUFU.EX2 R88, R88 ;  /* 0x0000005800587308 */ /* 0x000ea20000000800 */
[----:B------:R-:W-:Y:S01]  /*b800*/  FFMA.FTZ R168, R168, UR6, -R186 ;  /* 0x00000006a8a87c23 */ /* 0x000fe200080108ba */
[----:B---3--:R-:W-:Y:S01]  /*b810*/  FFMA.FTZ R93, R54, UR6, -R128 ;  /* 0x00000006365d7c23 */ /* 0x008fe20008010880 */
[----:B----4-:R-:W-:Y:S01]  /*b820*/  F2FP.BF16.F32.PACK_AB R52, R90, R107 ;  /* 0x0000006b5a34723e */ /* 0x010fe200000010ff */
[----:B------:R-:W3:Y:S01]  /*b830*/  MUFU.EX2 R96, R96 ;  /* 0x0000006000607308 */ /* 0x000ee20000000800 */
[----:B------:R-:W-:Y:S01]  /*b840*/  FFMA.FTZ R177, R177, UR6, -R186 ;  /* 0x00000006b1b17c23 */ /* 0x000fe200080108ba */
[----:B------:R-:W-:Y:S01]  /*b850*/  HMMA.16816.F32.BF16 R4, R44, R6, R132 ;  /* 0x000000062c04723c */ /* 0x000fe20000041884 */
[----:B------:R-:W-:Y:S01]  /*b860*/  F2FP.BF16.F32.PACK_AB R44, R69, R60 ;  /* 0x0000003c452c723e */ /* 0x000fe200000010ff */
[----:B------:R-:W-:Y:S01]  /*b870*/  MUFU.EX2 R94, R94 ;  /* 0x0000005e005e7308 */ /* 0x000fe20000000800 */
[----:B------:R-:W-:Y:S01]  /*b880*/  F2FP.BF16.F32.PACK_AB R45, R75, R68 ;  /* 0x000000444b2d723e */ /* 0x000fe200000010ff */
[--C-:B-1----:R-:W-:Y:S01]  /*b890*/  FFMA.FTZ R92, R53, UR6, -R128.reuse ;  /* 0x00000006355c7c23 */ /* 0x102fe20008010880 */
[----:B------:R-:W-:Y:S01]  /*b8a0*/  F2FP.BF16.F32.PACK_AB R46, R64, R67 ;  /* 0x00000043402e723e */ /* 0x000fe200000010ff */
[----:B------:R-:W1:Y:S01]  /*b8b0*/  MUFU.EX2 R97, R97 ;  /* 0x0000006100617308 */ /* 0x000e620000000800 */
[----:B------:R-:W-:Y:S01]  /*b8c0*/  F2FP.BF16.F32.PACK_AB R47, R73, R66 ;  /* 0x00000042492f723e */ /* 0x000fe200000010ff */
[----:B------:R-:W-:Y:S01]  /*b8d0*/  FFMA.FTZ R102, R55, UR6, -R128 ;  /* 0x0000000637667c23 */ /* 0x000fe20008010880 */
[----:B--2---:R-:W-:Y:S01]  /*b8e0*/  F2FP.BF16.F32.PACK_AB R54, R88, R95 ;  /* 0x0000005f5836723e */ /* 0x004fe200000010ff */
[----:B------:R-:W-:Y:S01]  /*b8f0*/  MUFU.EX2 R93, R93 ;  /* 0x0000005d005d7308 */ /* 0x000fe20000000800 */
[--C-:B------:R-:W-:Y:S01]  /*b900*/  FFMA.FTZ R132, R159, UR6, -R80.reuse ;  /* 0x000000069f847c23 */ /* 0x100fe20008010850 */
[----:B---3--:R-:W-:Y:S01]  /*b910*/  F2FP.BF16.F32.PACK_AB R53, R96, R99 ;  /* 0x000000636035723e */ /* 0x008fe200000010ff */
[--C-:B------:R-:W-:Y:S01]  /*b920*/  FFMA.FTZ R133, R203, UR6, -R80.reuse ;  /* 0x00000006cb857c23 */ /* 0x100fe20008010850 */
[C---:B-----5:R-:W-:Y:S01]  /*b930*/  HMMA.16816.F32.BF16 R8, R44.reuse, R32, R8 ;  /* 0x000000202c08723c */ /* 0x060fe20000041808 */
[----:B------:R-:W2:Y:S01]  /*b940*/  MUFU.EX2 R92, R92 ;  /* 0x0000005c005c7308 */ /* 0x000ea20000000800 */
[----:B------:R-:W-:Y:S01]  /*b950*/  MOV R159, R209 ;  /* 0x000000d1009f7202 */ /* 0x000fe20000000f00 */
[----:B------:R-:W-:Y:S01]  /*b960*/  FFMA.FTZ R209, R192, UR6, -R80 ;  /* 0x00000006c0d17c23 */ /* 0x000fe20008010850 */
[--C-:B------:R-:W-:Y:S01]  /*b970*/  FFMA.FTZ R135, R206, UR6, -R128.reuse ;  /* 0x00000006ce877c23 */ /* 0x100fe20008010880 */
[----:B------:R-:W-:Y:S01]  /*b980*/  MUFU.EX2 R102, R102 ;  /* 0x0000006600667308 */ /* 0x000fe20000000800 */
[----:B-1----:R-:W-:Y:S01]  /*b990*/  F2FP.BF16.F32.PACK_AB R55, R97, R94 ;  /* 0x0000005e6137723e */ /* 0x002fe200000010ff */
[----:B------:R-:W-:Y:S01]  /*b9a0*/  FFMA.FTZ R134, R204, UR6, -R128 ;  /* 0x00000006cc867c23 */ /* 0x000fe20008010880 */
[C---:B------:R-:W-:Y:S01]  /*b9b0*/  HMMA.16816.F32.BF16 R12, R44.reuse, R34, R12 ;  /* 0x000000222c0c723c */ /* 0x040fe2000004180c */
[----:B------:R-:W-:Y:S01]  /*b9c0*/  MUFU.EX2 R101, R101 ;  /* 0x0000006500657308 */ /* 0x000fe20000000800 */
[--C-:B------:R-:W-:Y:S01]  /*b9d0*/  FFMA.FTZ R174, R174, UR6, -R186.reuse ;  /* 0x00000006aeae7c23 */ /* 0x100fe200080108ba */
[--C-:B------:R-:W-:Y:S01]  /*b9e0*/  FFMA.FTZ R191, R191, UR6, -R186.reuse ;  /* 0x00000006bfbf7c23 */ /* 0x100fe200080108ba */
[----:B------:R-:W-:Y:S01]  /*b9f0*/  FFMA.FTZ R180, R180, UR6, -R186 ;  /* 0x00000006b4b47c23 */ /* 0x000fe200080108ba */
[----:B------:R-:W-:Y:S01]  /*ba00*/  MUFU.EX2 R100, R100 ;  /* 0x0000006400647308 */ /* 0x000fe20000000800 */
[--C-:B------:R-:W-:Y:S01]  /*ba10*/  FFMA.FTZ R121, R121, UR6, -R170.reuse ;  /* 0x0000000679797c23 */ /* 0x100fe200080108aa */
[--C-:B------:R-:W-:Y:S01]  /*ba20*/  FFMA.FTZ R126, R126, UR6, -R170.reuse ;  /* 0x000000067e7e7c23 */ /* 0x100fe200080108aa */
[C---:B------:R-:W-:Y:S01]  /*ba30*/  HMMA.16816.F32.BF16 R16, R44.reuse, R36, R16 ;  /* 0x000000242c10723c */ /* 0x040fe20000041810 */
[----:B------:R-:W1:Y:S01]  /*ba40*/  MUFU.EX2 R105, R105 ;  /* 0x0000006900697308 */ /* 0x000e620000000800 */
[--C-:B------:R-:W-:Y:S01]  /*ba50*/  FFMA.FTZ R165, R165, UR6, -R170.reuse ;  /* 0x00000006a5a57c23 */ /* 0x100fe200080108aa */
[--C-:B------:R-:W-:Y:S01]  /*ba60*/  FFMA.FTZ R124, R124, UR6, -R170.reuse ;  /* 0x000000067c7c7c23 */ /* 0x100fe200080108aa */
[--C-:B------:R-:W-:Y:S01]  /*ba70*/  FFMA.FTZ R131, R131, UR6, -R170.reuse ;  /* 0x0000000683837c23 */ /* 0x100fe200080108aa */
[----:B------:R-:W-:Y:S01]  /*ba80*/  MUFU.EX2 R104, R104 ;  /* 0x0000006800687308 */ /* 0x000fe20000000800 */
[----:B------:R-:W-:Y:S01]  /*ba90*/  FFMA.FTZ R164, R164, UR6, -R170 ;  /* 0x00000006a4a47c23 */ /* 0x000fe200080108aa */
[----:B------:R-:W-:Y:S01]  /*baa0*/  FFMA.FTZ R108, R108, UR6, -R128 ;  /* 0x000000066c6c7c23 */ /* 0x000fe20008010880 */
[----:B------:R-:W-:Y:S01]  /*bab0*/  HMMA.16816.F32.BF16 R20, R44, R38, R20 ;  /* 0x000000262c14723c */ /* 0x000fe20000041814 */
[----:B------:R-:W3:Y:S01]  /*bac0*/  LDSM.16.MT88.4 R44, [R214+0x4800] ;  /* 0x00480000d62c783b */ /* 0x000ee20000004200 */
[----:B------:R-:W4:Y:S01]  /*bad0*/  MUFU.EX2 R111, R111 ;  /* 0x0000006f006f7308 */ /* 0x000f220000000800 */
[----:B------:R-:W-:Y:S01]  /*bae0*/  FFMA.FTZ R87, R87, UR6, -R80 ;  /* 0x0000000657577c23 */ /* 0x000fe20008010850 */
[----:B------:R-:W-:Y:S01]  /*baf0*/  FFMA.FTZ R245, R245, R152, R118 ;  /* 0x00000098f5f57223 */ /* 0x000fe20000010076 */
[----:B------:R-:W-:Y:S01]  /*bb00*/  FFMA.FTZ R118, R103, UR6, -R80 ;  /* 0x0000000667767c23 */ /* 0x000fe20008010850 */
[----:B------:R-:W-:Y:S01]  /*bb10*/  MUFU.EX2 R199, R199 ;  /* 0x000000c700c77308 */ /* 0x000fe20000000800 */
[----:B------:R-:W-:Y:S01]  /*bb20*/  LDSM.16.MT88.4 R148, [R214+0x5c00] ;  /* 0x005c0000d694783b */ /* 0x000fe20000004200 */
[C---:B------:R-:W-:Y:S01]  /*bb30*/  HMMA.16816.F32.BF16 R40, R52.reuse, R36, R40 ;  /* 0x000000243428723c */ /* 0x040fe20000041828 */
[--C-:B------:R-:W-:Y:S01]  /*bb40*/  FFMA.FTZ R37, R175, UR6, -R186.reuse ;  /* 0x00000006af257c23 */ /* 0x100fe200080108ba */
[----:B------:R-:W-:Y:S01]  /*bb50*/  FFMA.FTZ R36, R172, UR6, -R186 ;  /* 0x00000006ac247c23 */ /* 0x000fe200080108ba */
[----:B------:R5:W-:Y:S01]  /*bb60*/  MUFU.EX2 R175, R182 ;  /* 0x000000b600af7308 */ /* 0x000be20000000800 */
[--C-:B------:R-:W-:Y:S01]  /*bb70*/  FFMA.FTZ R123, R123, UR6, -R128.reuse ;  /* 0x000000067b7b7c23 */ /* 0x100fe20008010880 */
[----:B------:R-:W-:Y:S01]  /*bb80*/  FFMA.FTZ R119, R119, UR6, -R128 ;  /* 0x0000000677777c23 */ /* 0x000fe20008010880 */
[----:B------:R-:W-:Y:S01]  /*bb90*/  FFMA.FTZ R79, R79, UR6, -R80 ;  /* 0x000000064f4f7c23 */ /* 0x000fe20008010850 */
[----:B------:R4:W-:Y:S01]  /*bba0*/  MUFU.EX2 R172, R37 ;  /* 0x0000002500ac7308 */ /* 0x0009e20000000800 */
[C---:B------:R-:W-:Y:S01]  /*bbb0*/  HMMA.16816.F32.BF16 R4, R52.reuse, R38, R4 ;  /* 0x000000263404723c */ /* 0x040fe20000041804 */
[----:B------:R-:W-:Y:S01]  /*bbc0*/  FFMA.FTZ R39, R185, UR6, -R186 ;  /* 0x00000006b9277c23 */ /* 0x000fe200080108ba */
[----:B------:R-:W-:Y:S01]  /*bbd0*/  FFMA.FTZ R38, R176, UR6, -R170 ;  /* 0x00000006b0267c23 */ /* 0x000fe200080108aa */
[----:B------:R3:W-:Y:S01]  /*bbe0*/  MUFU.EX2 R185, R36 ;  /* 0x0000002400b97308 */ /* 0x0007e20000000800 */
[--C-:B------:R-:W-:Y:S01]  /*bbf0*/  FFMA.FTZ R77, R77, UR6, -R80.reuse ;  /* 0x000000064d4d7c23 */ /* 0x100fe20008010850 */
[----:B------:R-:W-:Y:S01]  /*bc00*/  FFMA.FTZ R78, R78, UR6, -R80 ;  /* 0x000000064e4e7c23 */ /* 0x000fe20008010850 */
[----:B------:R-:W-:Y:S01]  /*bc10*/  FFMA.FTZ R81, R242, R85, R81 ;  /* 0x00000055f2517223 */ /* 0x000fe20000010051 */
[----:B------:R-:W-:Y:S01]  /*bc20*/  MUFU.EX2 R188, R188 ;  /* 0x000000bc00bc7308 */ /* 0x000fe20000000800 */
[C---:B------:R-:W-:Y:S01]  /*bc30*/  HMMA.16816.F32.BF16 R24, R52.reuse, R32, R24 ;  /* 0x000000203418723c */ /* 0x040fe20000041818 */
[----:B--2---:R-:W-:Y:S01]  /*bc40*/  F2FP.BF16.F32.PACK_AB R32, R92, R93 ;  /* 0x0000005d5c20723e */ /* 0x004fe200000010ff */
[----:B-----5:R-:W-:Y:S01]  /*bc50*/  FFMA.FTZ R182, R193, UR6, -R170 ;  /* 0x00000006c1b67c23 */ /* 0x020fe200080108aa */
[----:B-1----:R-:W-:Y:S01]  /*bc60*/  F2FP.BF16.F32.PACK_AB R33, R105, R100 ;  /* 0x000000646921723e */ /* 0x002fe200000010ff */
[----:B------:R-:W-:Y:S01]  /*bc70*/  MUFU.EX2 R193, R38 ;  /* 0x0000002600c17308 */ /* 0x000fe20000000800 */
[--C-:B----4-:R-:W-:Y:S01]  /*bc80*/  FFMA.FTZ R37, R190, UR6, -R128.reuse ;  /* 0x00000006be257c23 */ /* 0x110fe20008010880 */
[----:B------:R-:W-:Y:S01]  /*bc90*/  FFMA.FTZ R190, R201, UR6, -R128 ;  /* 0x00000006c9be7c23 */ /* 0x000fe20008010880 */
[----:B------:R-:W-:Y:S01]  /*bca0*/  FFMA.FTZ R83, R244, R98, R83 ;  /* 0x00000062f4537223 */ /* 0x000fe20000010053 */
[----:B------:R-:W-:Y:S01]  /*bcb0*/  HMMA.16816.F32.BF16 R28, R52, R34, R28 ;  /* 0x00000022341c723c */ /* 0x000fe2000004181c */
[----:B------:R-:W-:Y:S01]  /*bcc0*/  F2FP.BF16.F32.PACK_AB R34, R101, R102 ;  /* 0x000000666522723e */ /* 0x000fe200000010ff */
[----:B------:R-:W-:Y:S01]  /*bcd0*/  FFMA.FTZ R52, R178, UR6, -R170 ;  /* 0x00000006b2347c23 */ /* 0x000fe200080108aa */
[----:B------:R-:W-:Y:S01]  /*bce0*/  F2FP.BF16.F32.PACK_AB R35, R111, R104 ;  /* 0x000000686f23723e */ /* 0x000fe200000010ff */
[----:B------:R1:W2:Y:S01]  /*bcf0*/  MUFU.EX2 R178, R39 ;  /* 0x0000002700b27308 */ /* 0x0002a20000000800 */
[----:B---3--:R-:W-:Y:S01]  /*bd00*/  FFMA.FTZ R36, R184, UR6, -R128 ;  /* 0x00000006b8247c23 */ /* 0x008fe20008010880 */
[----:B------:R-:W-:Y:S01]  /*bd10*/  FFMA.FTZ R82, R243, R86, R82 ;  /* 0x00000056f3527223 */ /* 0x000fe20000010052 */
[----:B------:R-:W-:Y:S01]  /*bd20*/  FADD.FTZ R245, R84, R245 ;  /* 0x000000f554f57221 */ /* 0x000fe20000010000 */
[----:B------:R3:W4:Y:S01]  /*bd30*/  MUFU.EX2 R176, R52 ;  /* 0x0000003400b07308 */ /* 0x0007220000000800 */
[----:B------:R-:W-:Y:S01]  /*bd40*/  FADD.FTZ R83, R74, R83 ;  /* 0x000000534a537221 */ /* 0x000fe20000010000 */
[C---:B------:R-:W-:Y:S01]  /*bd50*/  HMMA.16816.F32.BF16 R8, R32.reuse, R44, R8 ;  /* 0x0000002c2008723c */ /* 0x040fe20000041808 */
[----:B------:R-:W-:Y:S01]  /*bd60*/  FADD.FTZ R71, R71, R82 ;  /* 0x0000005247477221 */ /* 0x000fe20000010000 */
[----:B------:R-:W-:Y:S01]  /*bd70*/  MUFU.EX2 R201, R36 ;  /* 0x0000002400c97308 */ /* 0x000fe20000000800 */
[----:B------:R-:W-:Y:S01]  /*bd80*/  FADD.FTZ R81, R70, R81 ;  /* 0x0000005146517221 */ /* 0x000fe20000010000 */
[----:B------:R-:W-:Y:S01]  /*bd90*/  FADD.FTZ R72, R72, R245 ;  /* 0x000000f548487221 */ /* 0x000fe20000010000 */
[----:B------:R-:W-:Y:S01]  /*bda0*/  FADD.FTZ R62, R62, R71 ;  /* 0x000000473e3e7221 */ /* 0x000fe20000010000 */
[----:B------:R-:W5:Y:S01]  /*bdb0*/  MUFU.EX2 R182, R182 ;  /* 0x000000b600b67308 */ /* 0x000f620000000800 */
[----:B------:R-:W-:Y:S01]  /*bdc0*/  FADD.FTZ R2, R2, R81 ;  /* 0x0000005102027221 */ /* 0x000fe20000010000 */
[----:B-1----:R-:W-:Y:S01]  /*bdd0*/  FFMA.FTZ R39, R197, UR6, -R128 ;  /* 0x00000006c5277c23 */ /* 0x002fe20008010880 */
[C---:B------:R-:W-:Y:S01]  /*bde0*/  HMMA.16816.F32.BF16 R12, R32.reuse, R46, R12 ;  /* 0x0000002e200c723c */ /* 0x040fe2000004180c */
[----:B------:R-:W-:Y:S01]  /*bdf0*/  MUFU.EX2 R197, R37 ;  /* 0x0000002500c57308 */ /* 0x000fe20000000800 */
[----:B--2---:R-:W-:Y:S01]  /*be00*/  F2FP.BF16.F32.PACK_AB R54, R178, R185 ;  /* 0x000000b9b236723e */ /* 0x004fe200000010ff */
[----:B------:R-:W-:Y:S01]  /*be10*/  FADD.FTZ R72, R63, R72 ;  /* 0x000000483f487221 */ /* 0x000fe20000010000 */
[----:B---3--:R-:W-:Y:S01]  /*be20*/  F2FP.BF16.F32.PACK_AB R52, R172, R175 ;  /* 0x000000afac34723e */ /* 0x008fe200000010ff */
[----:B------:R1:W2:Y:S01]  /*be30*/  MUFU.EX2 R184, R39 ;  /* 0x0000002700b87308 */ /* 0x0002a20000000800 */
[----:B----4-:R-:W-:Y:S01]  /*be40*/  F2FP.BF16.F32.PACK_AB R53, R193, R176 ;  /* 0x000000b0c135723e */ /* 0x010fe200000010ff */
[----:B------:R-:W-:Y:S01]  /*be50*/  FADD.FTZ R61, R61, R62 ;  /* 0x0000003e3d3d7221 */ /* 0x000fe20000010000 */
[C---:B------:R-:W-:Y:S01]  /*be60*/  HMMA.16816.F32.BF16 R16, R32.reuse, R48, R16 ;  /* 0x000000302010723c */ /* 0x040fe20000041810 */
[----:B------:R-:W-:Y:S01]  /*be70*/  MUFU.EX2 R190, R190 ;  /* 0x000000be00be7308 */ /* 0x000fe20000000800 */
[----:B------:R-:W-:Y:S01]  /*be80*/  FADD.FTZ R65, R65, R2 ;  /* 0x0000000241417221 */ /* 0x000fe20000010000 */
[----:B-----5:R-:W-:Y:S01]  /*be90*/  F2FP.BF16.F32.PACK_AB R55, R199, R182 ;  /* 0x000000b6c737723e */ /* 0x020fe200000010ff */
[----:B------:R-:W-:Y:S01]  /*bea0*/  FADD.FTZ R107, R107, R72 ;  /* 0x000000486b6b7221 */ /* 0x000fe20000010000 */
[----:B------:R-:W3:Y:S01]  /*beb0*/  MUFU.EX2 R203, R132 ;  /* 0x0000008400cb7308 */ /* 0x000ee20000000800 */
[----:B------:R-:W-:Y:S01]  /*bec0*/  FADD.FTZ R60, R60, R61 ;  /* 0x0000003d3c3c7221 */ /* 0x000fe20000010000 */
[----:B------:R-:W-:Y:S01]  /*bed0*/  FADD.FTZ R68, R68, R65 ;  /* 0x0000004144447221 */ /* 0x000fe20000010000 */
[----:B------:R-:W-:Y:S01]  /*bee0*/  HMMA.16816.F32.BF16 R20, R32, R50, R20 ;  /* 0x000000322014723c */ /* 0x000fe20000041814 */
[----:B------:R-:W4:Y:S01]  /*bef0*/  LDSM.16.MT88.4 R32, [R214+0x4c00] ;  /* 0x004c0000d620783b */ /* 0x000f220000004200 */
[----:B------:R5:W-:Y:S01]  /*bf00*/  MUFU.EX2 R192, R133 ;  /* 0x0000008500c07308 */ /* 0x000be20000000800 */
[----:B------:R-:W-:Y:S01]  /*bf10*/  FADD.FTZ R90, R90, R107 ;  /* 0x0000006b5a5a7221 */ /* 0x000fe20000010000 */
[----:B------:R-:W-:Y:S01]  /*bf20*/  FADD.FTZ R60, R69, R60 ;  /* 0x0000003c453c7221 */ /* 0x000fe20000010000 */
[----:B-1----:R-:W1:Y:S01]  /*bf30*/  LDSM.16.MT88.4 R36, [R212+0x4c00] ;  /* 0x004c0000d424783b */ /* 0x002e620000004200 */
[----:B------:R-:W5:Y:S01]  /*bf40*/  MUFU.EX2 R209, R209 ;  /* 0x000000d100d17308 */ /* 0x000f620000000800 */
[----:B------:R-:W-:Y:S01]  /*bf50*/  FADD.FTZ R75, R75, R68 ;  /* 0x000000444b4b7221 */ /* 0x000fe20000010000 */
[C---:B------:R-:W-:Y:S01]  /*bf60*/  HMMA.16816.F32.BF16 R24, R52.reuse, R44, R24 ;  /* 0x0000002c3418723c */ /* 0x040fe20000041818 */
[----:B--2---:R-:W-:Y:S01]  /*bf70*/  F2FP.BF16.F32.PACK_AB R44, R184, R197 ;  /* 0x000000c5b82c723e */ /* 0x004fe200000010ff */
[----:B------:R-:W-:Y:S01]  /*bf80*/  MUFU.EX2 R202, R202 ;  /* 0x000000ca00ca7308 */ /* 0x000fe20000000800 */
[----:B---3--:R-:W-:Y:S01]  /*bf90*/  F2FP.BF16.F32.PACK_AB R45, R203, R188 ;  /* 0x000000bccb2d723e */ /* 0x008fe200000010ff */
[----:B------:R-:W-:Y:S01]  /*bfa0*/  FFMA.FTZ R132, R157, UR6, -R186 ;  /* 0x000000069d847c23 */ /* 0x000fe200080108ba */
[----:B------:R-:W-:Y:S01]  /*bfb0*/  FADD.FTZ R95, R95, R90 ;  /* 0x0000005a5f5f7221 */ /* 0x000fe20000010000 */
[----:B------:R-:W-:Y:S01]  /*bfc0*/  MUFU.EX2 R200, R200 ;  /* 0x000000c800c87308 */ /* 0x000fe20000000800 */
[----:B------:R-:W-:Y:S01]  /*bfd0*/  FADD.FTZ R67, R67, R60 ;  /* 0x0000003c43437221 */ /* 0x000fe20000010000 */
[C---:B------:R-:W-:Y:S01]  /*bfe0*/  HMMA.16816.F32.BF16 R28, R52.reuse, R46, R28 ;  /* 0x0000002e341c723c */ /* 0x040fe2000004181c */
[----:B------:R-:W-:Y:S01]  /*bff0*/  F2FP.BF16.F32.PACK_AB R46, R190, R201 ;  /* 0x000000c9be2e723e */ /* 0x000fe200000010ff */
[----:B-----5:R-:W-:Y:S01]  /*c000*/  FFMA.FTZ R133, R156, UR6, -R186 ;  /* 0x000000069c857c23 */ /* 0x020fe200080108ba */
[----:B------:R2:W-:Y:S01]  /*c010*/  MUFU.EX2 R139, R132 ;  /* 0x00000084008b7308 */ /* 0x0005e20000000800 */
[----:B------:R-:W-:Y:S01]  /*c020*/  F2FP.BF16.F32.PACK_AB R47, R209, R192 ;  /* 0x000000c0d12f723e */ /* 0x000fe200000010ff */
[----:B------:R-:W-:Y:S01]  /*c030*/  FADD.FTZ R66, R66, R75 ;  /* 0x0000004b42427221 */ /* 0x000fe20000010000 */
[----:B------:R-:W-:Y:S01]  /*c040*/  FADD.FTZ R88, R88, R95 ;  /* 0x0000005f58587221 */ /* 0x000fe20000010000 */
[----:B------:R3:W-:Y:S01]  /*c050*/  MUFU.EX2 R206, R133 ;  /* 0x0000008500ce7308 */ /* 0x0007e20000000800 */
[C---:B------:R-:W-:Y:S01]  /*c060*/  HMMA.16816.F32.BF16 R40, R52.reuse, R48, R40 ;  /* 0x000000303428723c */ /* 0x040fe20000041828 */
[----:B------:R-:W-:Y:S01]  /*c070*/  FFMA.FTZ R48, R218, UR6, -R170 ;  /* 0x00000006da307c23 */ /* 0x000fe200080108aa */
[----:B------:R-:W-:Y:S01]  /*c080*/  FFMA.FTZ R49, R159, UR6, -R186 ;  /* 0x000000069f317c23 */ /* 0x000fe200080108ba */
[----:B------:R-:W-:Y:S01]  /*c090*/  MUFU.EX2 R204, R135 ;  /* 0x0000008700cc7308 */ /* 0x000fe20000000800 */
[----:B------:R-:W-:Y:S01]  /*c0a0*/  FADD.FTZ R64, R64, R67 ;  /* 0x0000004340407221 */ /* 0x000fe20000010000 */
[----:B------:R-:W-:Y:S01]  /*c0b0*/  FADD.FTZ R73, R73, R66 ;  /* 0x0000004249497221 */ /* 0x000fe20000010000 */
[----:B------:R-:W-:Y:S01]  /*c0c0*/  FADD.FTZ R175, R175, R88 ;  /* 0x00000058afaf7221 */ /* 0x000fe20000010000 */
[----:B------:R-:W-:Y:S01]  /*c0d0*/  MUFU.EX2 R136, R49 ;  /* 0x0000003100887308 */ /* 0x000fe20000000800 */
[----:B------:R-:W-:Y:S01]  /*c0e0*/  HMMA.16816.F32.BF16 R4, R52, R50, R4 ;  /* 0x000000323404723c */ /* 0x000fe20000041804 */
[--C-:B------:R-:W-:Y:S01]  /*c0f0*/  FFMA.FTZ R50, R153, UR6, -R186.reuse ;  /* 0x0000000699327c23 */ /* 0x100fe200080108ba */
[----:B------:R-:W-:Y:S01]  /*c100*/  FFMA.FTZ R54, R248, UR6, -R186 ;  /* 0x00000006f8367c23 */ /* 0x000fe200080108ba */
[--C-:B------:R-:W-:Y:S01]  /*c110*/  FFMA.FTZ R53, R246, UR6, -R170.reuse ;  /* 0x00000006f6357c23 */ /* 0x100fe200080108aa */
[--C-:B------:R-:W-:Y:S01]  /*c120*/  FFMA.FTZ R52, R250, UR6, -R170.reuse ;  /* 0x00000006fa347c23 */ /* 0x100fe200080108aa */
[----:B------:R-:W-:Y:S01]  /*c130*/  FFMA.FTZ R51, R252, UR6, -R170 ;  /* 0x00000006fc337c23 */ /* 0x000fe200080108aa */
[----:B------:R5:W-:Y:S01]  /*c140*/  MUFU.EX2 R248, R50 ;  /* 0x0000003200f87308 */ /* 0x000be20000000800 */
[--C-:B--2---:R-:W-:Y:S01]  /*c150*/  FFMA.FTZ R132, R198, UR6, -R128.reuse ;  /* 0x00000006c6847c23 */ /* 0x104fe20008010880 */
[----:B---3--:R-:W-:Y:S01]  /*c160*/  FFMA.FTZ R133, R196, UR6, -R128 ;  /* 0x00000006c4857c23 */ /* 0x008fe20008010880 */
[C---:B----4-:R-:W-:Y:S01]  /*c170*/  HMMA.16816.F32.BF16 R8, R44.reuse, R32, R8 ;  /* 0x000000202c08723c */ /* 0x050fe20000041808 */
[----:B------:R-:W2:Y:S01]  /*c180*/  MUFU.EX2 R246, R54 ;  /* 0x0000003600f67308 */ /* 0x000ea20000000800 */
[----:B------:R-:W-:Y:S01]  /*c190*/  FADD.FTZ R93, R93, R64 ;  /* 0x000000405d5d7221 */ /* 0x000fe20000010000 */
[----:B------:R-:W-:Y:S01]  /*c1a0*/  FADD.FTZ R100, R100, R73 ;  /* 0x0000004964647221 */ /* 0x000fe20000010000 */
[----:B------:R-:W-:Y:S01]  /*c1b0*/  FADD.FTZ R172, R172, R175 ;  /* 0x000000afacac7221 */ /* 0x000fe20000010000 */
[----:B------:R-:W-:Y:S01]  /*c1c0*/  MUFU.EX2 R218, R53 ;  /* 0x0000003500da7308 */ /* 0x000fe20000000800 */
[----:B------:R-:W-:Y:S01]  /*c1d0*/  FADD.FTZ R93, R92, R93 ;  /* 0x0000005d5c5d7221 */ /* 0x000fe20000010000 */
[----:B------:R-:W-:Y:S01]  /*c1e0*/  FADD.FTZ R105, R105, R100 ;  /* 0x0000006469697221 */ /* 0x000fe20000010000 */
[C---:B------:R-:W-:Y:S01]  /*c1f0*/  HMMA.16816.F32.BF16 R12, R44.reuse, R34, R12 ;  /* 0x000000222c0c723c */ /* 0x040fe2000004180c */
[----:B------:R-:W3:Y:S01]  /*c200*/  MUFU.EX2 R250, R48 ;  /* 0x0000003000fa7308 */ /* 0x000ee20000000800 */
[----:B------:R-:W-:Y:S01]  /*c210*/  FADD.FTZ R185, R185, R172 ;  /* 0x000000acb9b97221 */ /* 0x000fe20000010000 */
[----:B-----5:R-:W-:Y:S01]  /*c220*/  FFMA.FTZ R50, R158, UR6, -R186 ;  /* 0x000000069e327c23 */ /* 0x020fe200080108ba */
[----:B------:R-:W-:Y:S01]  /*c230*/  FADD.FTZ R102, R102, R93 ;  /* 0x0000005d66667221 */ /* 0x000fe20000010000 */
[----:B------:R4:W-:Y:S01]  /*c240*/  MUFU.EX2 R252, R52 ;  /* 0x0000003400fc7308 */ /* 0x0009e20000000800 */
[----:B------:R-:W-:Y:S01]  /*c250*/  FADD.FTZ R104, R104, R105 ;  /* 0x0000006968687221 */ /* 0x000fe20000010000 */
[----:B--2---:R-:W-:Y:S01]  /*c260*/  F2FP.BF16.F32.PACK_AB R54, R246, R248 ;  /* 0x000000f8f636723e */ /* 0x004fe200000010ff */
[C---:B-1----:R-:W-:Y:S01]  /*c270*/  HMMA.16816.F32.BF16 R16, R44.reuse, R36, R16 ;  /* 0x000000242c10723c */ /* 0x042fe20000041810 */
[----:B------:R-:W1:Y:S01]  /*c280*/  MUFU.EX2 R138, R51 ;  /* 0x00000033008a7308 */ /* 0x000e620000000800 */
[----:B------:R-:W-:Y:S01]  /*c290*/  FADD.FTZ R185, R178, R185 ;  /* 0x000000b9b2b97221 */ /* 0x000fe20000010000 */
[----:B------:R-:W-:Y:S01]  /*c2a0*/  FADD.FTZ R102, R101, R102 ;  /* 0x0000006665667221 */ /* 0x000fe20000010000 */
[----:B------:R-:W-:Y:S01]  /*c2b0*/  FADD.FTZ R111, R111, R104 ;  /* 0x000000686f6f7221 */ /* 0x000fe20000010000 */
[----:B------:R2:W5:Y:S01]  /*c2c0*/  MUFU.EX2 R137, R50 ;  /* 0x0000003200897308 */ /* 0x0005620000000800 */
[----:B------:R-:W-:Y:S01]  /*c2d0*/  FADD.FTZ R185, R202, R185 ;  /* 0x000000b9cab97221 */ /* 0x000fe20000010000 */
[----:B---3--:R-:W-:Y:S01]  /*c2e0*/  F2FP.BF16.F32.PACK_AB R53, R250, R218 ;  /* 0x000000dafa35723e */ /* 0x008fe200000010ff */
[----:B------:R-:W-:Y:S01]  /*c2f0*/  HMMA.16816.F32.BF16 R20, R44, R38, R20 ;  /* 0x000000262c14723c */ /* 0x000fe20000041814 */
[----:B------:R-:W-:Y:S01]  /*c300*/  LDSM.16.MT88.4 R44, [R212+0x5000] ;  /* 0x00500000d42c783b */ /* 0x000fe20000004200 */
[----:B------:R3:W5:Y:S01]  /*c310*/  MUFU.EX2 R198, R134 ;  /* 0x0000008600c67308 */ /* 0x0007620000000800 */
[----:B----4-:R-:W-:Y:S01]  /*c320*/  F2FP.BF16.F32.PACK_AB R52, R200, R202 ;  /* 0x000000cac834723e */ /* 0x010fe200000010ff */
[----:B------:R-:W-:Y:S01]  /*c330*/  FADD.FTZ R197, R197, R102 ;  /* 0x00000066c5c57221 */ /* 0x000fe20000010000 */
[----:B------:R-:W-:Y:S01]  /*c340*/  FADD.FTZ R188, R188, R111 ;  /* 0x0000006fbcbc7221 */ /* 0x000fe20000010000 */
[----:B------:R4:W-:Y:S01]  /*c350*/  MUFU.EX2 R196, R132 ;  /* 0x0000008400c47308 */ /* 0x0009e20000000800 */
[----:B-1----:R-:W-:Y:S01]  /*c360*/  F2FP.BF16.F32.PACK_AB R55, R138, R252 ;  /* 0x000000fc8a37723e */ /* 0x002fe200000010ff */
[----:B------:R-:W-:Y:S01]  /*c370*/  FADD.FTZ R185, R200, R185 ;  /* 0x000000b9c8b97221 */ /* 0x000fe20000010000 */
[----:B------:R-:W-:Y:S01]  /*c380*/  FADD.FTZ R184, R184, R197 ;  /* 0x000000c5b8b87221 */ /* 0x000fe20000010000 */
[----:B------:R-:W-:Y:S01]  /*c390*/  MUFU.EX2 R108, R108 ;  /* 0x0000006c006c7308 */ /* 0x000fe20000000800 */
[----:B--2---:R-:W1:Y:S01]  /*c3a0*/  LDSM.16.MT88.4 R48, [R214+0x5000] ;  /* 0x00500000d630783b */ /* 0x004e620000004200 */
[----:B------:R-:W-:Y:S01]  /*c3b0*/  FADD.FTZ R203, R203, R188 ;  /* 0x000000bccbcb7221 */ /* 0x000fe20000010000 */
[----:B------:R-:W-:Y:S01]  /*c3c0*/  FADD.FTZ R185, R248, R185 ;  /* 0x000000b9f8b97221 */ /* 0x000fe20000010000 */
[C---:B------:R-:W-:Y:S01]  /*c3d0*/  HMMA.16816.F32.BF16 R24, R52.reuse, R32, R24 ;  /* 0x000000203418723c */ /* 0x040fe20000041818 */
[--C-:B------:R-:W-:Y:S01]  /*c3e0*/  FFMA.FTZ R33, R249, UR6, -R80.reuse ;  /* 0x00000006f9217c23 */ /* 0x100fe20008010850 */
[----:B------:R-:W-:Y:S01]  /*c3f0*/  FFMA.FTZ R32, R194, UR6, -R80 ;  /* 0x00000006c2207c23 */ /* 0x000fe20008010850 */
[----:B---3--:R-:W-:Y:S01]  /*c400*/  FFMA.FTZ R134, R211, UR6, -R170 ;  /* 0x00000006d3867c23 */ /* 0x008fe200080108aa */
[----:B------:R2:W-:Y:S01]  /*c410*/  MUFU.EX2 R249, R133 ;  /* 0x0000008500f97308 */ /* 0x0005e20000000800 */
[----:B------:R-:W-:Y:S01]  /*c420*/  FADD.FTZ R201, R201, R184 ;  /* 0x000000b8c9c97221 */ /* 0x000fe20000010000 */
[----:B----4-:R-:W-:Y:S01]  /*c430*/  FFMA.FTZ R132, R205, UR6, -R170 ;  /* 0x00000006cd847c23 */ /* 0x010fe200080108aa */
[----:B------:R-:W-:Y:S01]  /*c440*/  FADD.FTZ R192, R192, R203 ;  /* 0x000000cbc0c07221 */ /* 0x000fe20000010000 */
[C---:B------:R-:W-:Y:S01]  /*c450*/  HMMA.16816.F32.BF16 R28, R52.reuse, R34, R28 ;  /* 0x00000022341c723c */ /* 0x040fe2000004181c */
[--C-:B------:R-:W-:Y:S01]  /*c460*/  FFMA.FTZ R35, R247, UR6, -R80.reuse ;  /* 0x00000006f7237c23 */ /* 0x100fe20008010850 */
[----:B------:R-:W-:Y:S01]  /*c470*/  FFMA.FTZ R34, R251, UR6, -R80 ;  /* 0x00000006fb227c23 */ /* 0x000fe20008010850 */
[----:B------:R-:W-:Y:S01]  /*c480*/  MUFU.EX2 R194, R33 ;  /* 0x0000002100c27308 */ /* 0x000fe20000000800 */
[----:B------:R-:W-:Y:S01]  /*c490*/  FADD.FTZ R185, R246, R185 ;  /* 0x000000b9f6b97221 */ /* 0x000fe20000010000 */
[----:B------:R-:W-:Y:S01]  /*c4a0*/  FADD.FTZ R201, R190, R201 ;  /* 0x000000c9bec97221 */ /* 0x000fe20000010000 */
[----:B------:R-:W-:Y:S01]  /*c4b0*/  FADD.FTZ R209, R209, R192 ;  /* 0x000000c0d1d17221 */ /* 0x000fe20000010000 */
[----:B------:R3:W4:Y:S01]  /*c4c0*/  MUFU.EX2 R247, R32 ;  /* 0x0000002000f77308 */ /* 0x0007220000000800 */
[C---:B------:R-:W-:Y:S01]  /*c4d0*/  HMMA.16816.F32.BF16 R40, R52.reuse, R36, R40 ;  /* 0x000000243428723c */ /* 0x040fe20000041828 */
[--C-:B------:R-:W-:Y:S01]  /*c4e0*/  FFMA.FTZ R37, R207, UR6, -R170.reuse ;  /* 0x00000006cf257c23 */ /* 0x100fe200080108aa */
[----:B------:R-:W-:Y:S01]  /*c4f0*/  FFMA.FTZ R36, R219, UR6, -R170 ;  /* 0x00000006db247c23 */ /* 0x000fe200080108aa */
[----:B------:R-:W-:Y:S01]  /*c500*/  MUFU.EX2 R251, R35 ;  /* 0x0000002300fb7308 */ /* 0x000fe20000000800 */
[----:B--2---:R-:W-:Y:S01]  /*c510*/  FFMA.FTZ R133, R113, UR6, -R128 ;  /* 0x0000000671857c23 */ /* 0x004fe20008010880 */
[----:B------:R-:W-:Y:S01]  /*c520*/  FADD.FTZ R201, R204, R201 ;  /* 0x000000c9ccc97221 */ /* 0x000fe20000010000 */
[----:B------:R-:W-:Y:S01]  /*c530*/  MOV R2, R57 ;  /* 0x0000003900027202 */ /* 0x000fe20000000f00 */
[----:B------:R2:W1:Y:S01]  /*c540*/  MUFU.EX2 R211, R34 ;  /* 0x0000002200d37308 */ /* 0x0004620000000800 */
[----:B------:R-:W-:Y:S01]  /*c550*/  HMMA.16816.F32.BF16 R4, R52, R38, R4 ;  /* 0x000000263404723c */ /* 0x000fe20000041804 */
[----:B-----5:R-:W-:Y:S01]  /*c560*/  F2FP.BF16.F32.PACK_AB R52, R137, R136 ;  /* 0x000000888934723e */ /* 0x020fe200000010ff */
[----:B------:R-:W-:Y:S01]  /*c570*/  FADD.FTZ R201, R198, R201 ;  /* 0x000000c9c6c97221 */ /* 0x000fe20000010000 */
[----:B------:R-:W-:Y:S01]  /*c580*/  MUFU.EX2 R205, R134 ;  /* 0x0000008600cd7308 */ /* 0x000fe20000000800 */
[----:B------:R-:W-:-:S02]  /*c590*/  F2FP.BF16.F32.PACK_AB R54, R206, R139 ;  /* 0x0000008bce36723e */ /* 0x000fc400000010ff */
[----:B---3--:R-:W-:Y:S01]  /*c5a0*/  F2FP.BF16.F32.PACK_AB R32, R198, R204 ;  /* 0x000000ccc620723e */ /* 0x008fe200000010ff */
[----:B------:R-:W3:Y:S01]  /*c5b0*/  MUFU.EX2 R207, R132 ;  /* 0x0000008400cf7308 */ /* 0x000ee20000000800 */
[----:B----4-:R-:W-:Y:S01]  /*c5c0*/  F2FP.BF16.F32.PACK_AB R33, R247, R194 ;  /* 0x000000c2f721723e */ /* 0x010fe200000010ff */
[----:B------:R-:W-:Y:S01]  /*c5d0*/  FADD.FTZ R194, R194, R209 ;  /* 0x000000d1c2c27221 */ /* 0x000fe20000010000 */
[----:B------:R-:W-:Y:S01]  /*c5e0*/  @P0 MOV R2, R57 ;  /* 0x0000003900020202 */ /* 0x000fe20000000f00 */
[----:B------:R-:W-:Y:S01]  /*c5f0*/  MUFU.EX2 R219, R37 ;  /* 0x0000002500db7308 */ /* 0x000fe20000000800 */
[----:B--2---:R-:W-:Y:S01]  /*c600*/  F2FP.BF16.F32.PACK_AB R34, R249, R196 ;  /* 0x000000c4f922723e */ /* 0x004fe200000010ff */
[----:B------:R-:W-:Y:S02]  /*c610*/  FADD.FTZ R194, R247, R194 ;  /* 0x000000c2f7c27221 */ /* 0x000fe40000010000 */
[----:B------:R2:W4:Y:S01]  /*c620*/  MUFU.EX2 R140, R36 ;  /* 0x00000024008c7308 */ /* 0x0005220000000800 */
[----:B-1----:R-:W-:Y:S01]  /*c630*/  F2FP.BF16.F32.PACK_AB R35, R211, R251 ;  /* 0x000000fbd323723e */ /* 0x002fe200000010ff */
[----:B------:R-:W-:Y:S01]  /*c640*/  FADD.FTZ R196, R196, R201 ;  /* 0x000000c9c4c47221 */ /* 0x000fe20000010000 */
[----:B------:R-:W-:Y:S01]  /*c650*/  FADD.FTZ R194, R251, R194 ;  /* 0x000000c2fbc27221 */ /* 0x000fe20000010000 */
[----:B------:R-:W-:Y:S01]  /*c660*/  MUFU.EX2 R103, R133 ;  /* 0x0000008500677308 */ /* 0x000fe20000000800 */
[----:B---3--:R-:W-:Y:S01]  /*c670*/  F2FP.BF16.F32.PACK_AB R53, R207, R205 ;  /* 0x000000cdcf35723e */ /* 0x008fe200000010ff */
[----:B------:R-:W-:-:S02]  /*c680*/  FFMA.FTZ R132, R179, UR6, -R128 ;  /* 0x00000006b3847c23 */ /* 0x000fc40008010880 */
[C---:B------:R-:W-:Y:S01]  /*c690*/  HMMA.16816.F32.BF16 R8, R32.reuse, R48, R8 ;  /* 0x000000302008723c */ /* 0x040fe20000041808 */
[----:B------:R1:W-:Y:S01]  /*c6a0*/  MUFU.EX2 R179, R189 ;  /* 0x000000bd00b37308 */ /* 0x0003e20000000800 */
[----:B------:R-:W-:Y:S01]  /*c6b0*/  FADD.FTZ R196, R249, R196 ;  /* 0x000000c4f9c47221 */ /* 0x000fe20000010000 */
[----:B------:R-:W-:Y:S02]  /*c6c0*/  FADD.FTZ R194, R211, R194 ;  /* 0x000000c2d3c27221 */ /* 0x000fe40000010000 */
[----:B------:R-:W-:Y:S01]  /*c6d0*/  MUFU.EX2 R87, R87 ;  /* 0x0000005700577308 */ /* 0x000fe20000000800 */
[----:B--2---:R-:W-:Y:S01]  /*c6e0*/  FFMA.FTZ R36, R183, UR6, -R186 ;  /* 0x00000006b7247c23 */ /* 0x004fe200080108ba */
[----:B------:R-:W-:Y:S01]  /*c6f0*/  FFMA.FTZ R183, R181, UR6, -R128 ;  /* 0x00000006b5b77c23 */ /* 0x000fe20008010880 */
[C---:B------:R-:W-:Y:S01]  /*c700*/  HMMA.16816.F32.BF16 R12, R32.reuse, R50, R12 ;  /* 0x00000032200c723c */ /* 0x040fe2000004180c */
[----:B----4-:R-:W-:Y:S01]  /*c710*/  F2FP.BF16.F32.PACK_AB R55, R140, R219 ;  /* 0x000000db8c37723e */ /* 0x010fe200000010ff */
[----:B------:R-:W-:Y:S04]  /*c720*/  MUFU.EX2 R181, R36 ;  /* 0x0000002400b57308 */ /* 0x000fe80000000800 */
[----:B------:R-:W2:Y:S01]  /*c730*/  MUFU.EX2 R183, R183 ;  /* 0x000000b700b77308 */ /* 0x000ea20000000800 */
[----:B-1----:R-:W-:Y:S01]  /*c740*/  MOV R189, R140 ;  /* 0x0000008c00bd7202 */ /* 0x002fe20000000f00 */
[C---:B------:R-:W-:Y:S02]  /*c750*/  HMMA.16816.F32.BF16 R16, R32.reuse, R44, R16 ;  /* 0x0000002c2010723c */ /* 0x040fe40000041810 */
[----:B------:R-:W-:Y:S04]  /*c760*/  MUFU.EX2 R168, R168 ;  /* 0x000000a800a87308 */ /* 0x000fe80000000800 */
[----:B------:R-:W-:Y:S02]  /*c770*/  MUFU.EX2 R177, R177 ;  /* 0x000000b100b17308 */ /* 0x000fe40000000800 */
[----:B------:R-:W-:Y:S01]  /*c780*/  HMMA.16816.F32.BF16 R20, R32, R46, R20 ;  /* 0x0000002e2014723c */ /* 0x000fe20000041814 */
[----:B------:R-:W1:Y:S01]  /*c790*/  LDSM.16.MT88.4 R32, [R214+0x5400] ;  /* 0x00540000d620783b */ /* 0x000e620000004200 */
[----:B------:R-:W-:Y:S01]  /*c7a0*/  MUFU.EX2 R126, R126 ;  /* 0x0000007e007e7308 */ /* 0x000fe20000000800 */
[----:B--2---:R-:W-:-:S02]  /*c7b0*/  FADD.FTZ R196, R183, R196 ;  /* 0x000000c4b7c47221 */ /* 0x004fc40000010000 */
[----:B------:R-:W2:Y:S01]  /*c7c0*/  LDSM.16.MT88.4 R36, [R212+0x5400] ;  /* 0x00540000d424783b */ /* 0x000ea20000004200 */
[----:B------:R-:W-:Y:S02]  /*c7d0*/  MUFU.EX2 R165, R165 ;  /* 0x000000a500a57308 */ /* 0x000fe40000000800 */
[C---:B------:R-:W-:Y:S01]  /*c7e0*/  HMMA.16816.F32.BF16 R40, R52.reuse, R44, R40 ;  /* 0x0000002c3428723c */ /* 0x040fe20000041828 */
[--C-:B------:R-:W-:Y:S01]  /*c7f0*/  FFMA.FTZ R44, R127, UR6, -R186.reuse ;  /* 0x000000067f2c7c23 */ /* 0x100fe200080108ba */
[----:B------:R-:W-:Y:S01]  /*c800*/  FFMA.FTZ R45, R130, UR6, -R186 ;  /* 0x00000006822d7c23 */ /* 0x000fe200080108ba */
[--C-:B------:R-:W-:Y:S01]  /*c810*/  FFMA.FTZ R127, R129, UR6, -R80.reuse ;  /* 0x00000006817f7c23 */ /* 0x100fe20008010850 */
[----:B------:R-:W-:Y:S01]  /*c820*/  FFMA.FTZ R130, R167, UR6, -R80 ;  /* 0x00000006a7827c23 */ /* 0x000fe20008010850 */
[----:B------:R-:W-:Y:S01]  /*c830*/  FFMA.FTZ R129, R166, UR6, -R186 ;  /* 0x00000006a6817c23 */ /* 0x000fe200080108ba */
[----:B------:R-:W-:Y:S01]  /*c840*/  MUFU.EX2 R123, R123 ;  /* 0x0000007b007b7308 */ /* 0x000fe20000000800 */
[----:B------:R-:W-:Y:S01]  /*c850*/  MOV R167, R139 ;  /* 0x0000008b00a77202 */ /* 0x000fe20000000f00 */
[----:B------:R-:W-:Y:S01]  /*c860*/  HMMA.16816.F32.BF16 R24, R52, R48, R24 ;  /* 0x000000303418723c */ /* 0x000fe20000041818 */
[--C-:B------:R-:W-:Y:S01]  /*c870*/  FFMA.FTZ R48, R169, UR6, -R80.reuse ;  /* 0x00000006a9307c23 */ /* 0x100fe20008010850 */
[----:B------:R-:W-:Y:S01]  /*c880*/  FFMA.FTZ R49, R125, UR6, -R80 ;  /* 0x000000067d317c23 */ /* 0x000fe20008010850 */
[----:B------:R-:W-:Y:S01]  /*c890*/  MUFU.EX2 R127, R127 ;  /* 0x0000007f007f7308 */ /* 0x000fe20000000800 */
[----:B------:R-:W-:-:S03]  /*c8a0*/  FADD.FTZ R196, R179, R196 ;  /* 0x000000c4b3c47221 */ /* 0x000fc60000010000 */
[----:B------:R3:W-:Y:S01]  /*c8b0*/  MUFU.EX2 R125, R48 ;  /* 0x00000030007d7308 */ /* 0x0007e20000000800 */
[C---:B------:R-:W-:Y:S01]  /*c8c0*/  HMMA.16816.F32.BF16 R28, R52.reuse, R50, R28 ;  /* 0x00000032341c723c */ /* 0x040fe2000004181c */
[----:B------:R-:W-:Y:S01]  /*c8d0*/  FFMA.FTZ R51, R187, UR6, -R128 ;  /* 0x00000006bb337c23 */ /* 0x000fe20008010880 */
[--C-:B------:R-:W-:Y:S01]  /*c8e0*/  FFMA.FTZ R50, R122, UR6, -R186.reuse ;  /* 0x000000067a327c23 */ /* 0x100fe200080108ba */
[----:B------:R4:W-:Y:S01]  /*c8f0*/  MUFU.EX2 R187, R132 ;  /* 0x0000008400bb7308 */ /* 0x0009e20000000800 */
[----:B------:R-:W-:Y:S01]  /*c900*/  FFMA.FTZ R186, R195, UR6, -R186 ;  /* 0x00000006c3ba7c23 */ /* 0x000fe200080108ba */
[----:B------:R-:W-:Y:S01]  /*c910*/  MOV R195, R137 ;  /* 0x0000008900c37202 */ /* 0x000fe20000000f00 */
[----:B------:R-:W-:Y:S01]  /*c920*/  FFMA.FTZ R137, R114, UR6, -R128 ;  /* 0x0000000672897c23 */ /* 0x000fe20008010880 */
[----:B------:R-:W-:Y:S01]  /*c930*/  MUFU.EX2 R169, R51 ;  /* 0x0000003300a97308 */ /* 0x000fe20000000800 */
[----:B------:R-:W-:Y:S01]  /*c940*/  HMMA.16816.F32.BF16 R4, R52, R46, R4 ;  /* 0x0000002e3404723c */ /* 0x000fe20000041804 */
[--C-:B------:R-:W-:Y:S01]  /*c950*/  FFMA.FTZ R53, R110, UR6, -R170.reuse ;  /* 0x000000066e357c23 */ /* 0x100fe200080108aa */
[--C-:B------:R-:W-:Y:S01]  /*c960*/  FFMA.FTZ R47, R117, UR6, -R170.reuse ;  /* 0x00000006752f7c23 */ /* 0x100fe200080108aa */
[----:B------:R-:W5:Y:S01]  /*c970*/  MUFU.EX2 R122, R49 ;  /* 0x00000031007a7308 */ /* 0x000f620000000800 */
[--C-:B------:R-:W-:Y:S01]  /*c980*/  FFMA.FTZ R46, R120, UR6, -R170.reuse ;  /* 0x00000006782e7c23 */ /* 0x100fe200080108aa */
[----:B---3--:R-:W-:Y:S01]  /*c990*/  F2FP.BF16.F32.PACK_AB R48, R179, R183 ;  /* 0x000000b7b330723e */ /* 0x008fe200000010ff */
[----:B------:R-:W-:Y:S01]  /*c9a0*/  FFMA.FTZ R52, R115, UR6, -R170 ;  /* 0x0000000673347c23 */ /* 0x000fe200080108aa */
[----:B------:R-:W3:Y:S01]  /*c9b0*/  MUFU.EX2 R130, R130 ;  /* 0x0000008200827308 */ /* 0x000ee20000000800 */
[----:B------:R-:W-:Y:S01]  /*c9c0*/  FFMA.FTZ R114, R89, UR6, -R80 ;  /* 0x0000000659727c23 */ /* 0x000fe20008010850 */
[--C-:B----4-:R-:W-:Y:S01]  /*c9d0*/  FFMA.FTZ R132, R116, UR6, -R170.reuse ;  /* 0x0000000674847c23 */ /* 0x110fe200080108aa */
[----:B------:R-:W-:Y:S01]  /*c9e0*/  FFMA.FTZ R170, R173, UR6, -R170 ;  /* 0x00000006adaa7c23 */ /* 0x000fe200080108aa */
[----:B------:R4:W-:Y:S01]  /*c9f0*/  MUFU.EX2 R166, R50 ;  /* 0x0000003200a67308 */ /* 0x0009e20000000800 */
[----:B------:R-:W-:Y:S01]  /*ca00*/  MOV R173, R136 ;  /* 0x0000008800ad7202 */ /* 0x000fe20000000f00 */
[----:B------:R-:W-:Y:S01]  /*ca10*/  FFMA.FTZ R136, R112, UR6, -R128 ;  /* 0x0000000670887c23 */ /* 0x000fe20008010880 */
[----:B------:R-:W-:Y:S01]  /*ca20*/  FFMA.FTZ R112, R91, UR6, -R80 ;  /* 0x000000065b707c23 */ /* 0x000fe20008010850 */
[----:B------:R1:W-:Y:S01]  /*ca30*/  MUFU.EX2 R116, R53 ;  /* 0x0000003500747308 */ /* 0x0003e20000000800 */
[----:B------:R-:W-:Y:S01]  /*ca40*/  FFMA.FTZ R54, R106, UR6, -R128 ;  /* 0x000000066a367c23 */ /* 0x000fe20008010880 */
[----:B-----5:R-:W-:Y:S01]  /*ca50*/  F2FP.BF16.F32.PACK_AB R49, R122, R125 ;  /* 0x0000007d7a31723e */ /* 0x020fe200000010ff */
[----:B------:R-:W-:Y:S01]  /*ca60*/  FADD.FTZ R185, R173, R185 ;  /* 0x000000b9adb97221 */ /* 0x000fe20000010000 */
[----:B------:R-:W-:Y:S01]  /*ca70*/  MUFU.EX2 R110, R44 ;  /* 0x0000002c006e7308 */ /* 0x000fe20000000800 */
[----:B------:R-:W-:Y:S01]  /*ca80*/  FADD.FTZ R125, R125, R194 ;  /* 0x000000c27d7d7221 */ /* 0x000fe20000010000 */
[----:B---3--:R-:W-:Y:S01]  /*ca90*/  F2FP.BF16.F32.PACK_AB R51, R130, R127 ;  /* 0x0000007f8233723e */ /* 0x008fe200000010ff */
[----:B------:R-:W-:Y:S01]  /*caa0*/  FADD.FTZ R185, R195, R185 ;  /* 0x000000b9c3b97221 */ /* 0x000fe20000010000 */
[----:B------:R-:W-:Y:S01]  /*cab0*/  MUFU.EX2 R115, R45 ;  /* 0x0000002d00737308 */ /* 0x000fe20000000800 */
[----:B------:R-:W-:Y:S01]  /*cac0*/  FADD.FTZ R122, R122, R125 ;  /* 0x0000007d7a7a7221 */ /* 0x000fe20000010000 */
[----:B----4-:R-:W-:Y:S01]  /*cad0*/  F2FP.BF16.F32.PACK_AB R50, R169, R187 ;  /* 0x000000bba932723e */ /* 0x010fe200000010ff */
[----:B------:R-:W-:Y:S01]  /*cae0*/  FADD.FTZ R185, R167, R185 ;  /* 0x000000b9a7b97221 */ /* 0x000fe20000010000 */
[----:B------:R-:W-:Y:S01]  /*caf0*/  MUFU.EX2 R120, R47 ;  /* 0x0000002f00787308 */ /* 0x000fe20000000800 */
[----:B------:R-:W-:Y:S01]  /*cb00*/  FADD.FTZ R196, R187, R196 ;  /* 0x000000c4bbc47221 */ /* 0x000fe20000010000 */
[----:B-1----:R-:W-:Y:S01]  /*cb10*/  FFMA.FTZ R53, R109, UR6, -R128 ;  /* 0x000000066d357c23 */ /* 0x002fe20008010880 */
[----:B------:R-:W-:Y:S01]  /*cb20*/  MOV R128, R138 ;  /* 0x0000008a00807202 */ /* 0x000fe20000000f00 */
[----:B------:R1:W3:Y:S01]  /*cb30*/  MUFU.EX2 R109, R46 ;  /* 0x0000002e006d7308 */ /* 0x0002e20000000800 */
[----:B------:R-:W-:Y:S01]  /*cb40*/  HMMA.16816.F32.BF16 R8, R48, R32, R8 ;  /* 0x000000203008723c */ /* 0x000fe20000041808 */
[----:B------:R-:W-:Y:S01]  /*cb50*/  FADD.FTZ R206, R206, R185 ;  /* 0x000000b9cece7221 */ /* 0x000fe20000010000 */
[----:B------:R-:W-:Y:S01]  /*cb60*/  FADD.FTZ R127, R127, R122 ;  /* 0x0000007a7f7f7221 */ /* 0x000fe20000010000 */
[----:B------:R4:W5:Y:S01]  /*cb70*/  MUFU.EX2 R117, R52 ;  /* 0x0000003400757308 */ /* 0x0009620000000800 */
[----:B------:R-:W-:-:S02]  /*cb80*/  FADD.FTZ R169, R169, R196 ;  /* 0x000000c4a9a97221 */ /* 0x000fc40000010000 */
[----:B------:R-:W-:Y:S01]  /*cb90*/  FADD.FTZ R130, R130, R127 ;  /* 0x0000007f82827221 */ /* 0x000fe20000010000 */
[----:B------:R5:W-:Y:S01]  /*cba0*/  MUFU.EX2 R106, R53 ;  /* 0x00000035006a7308 */ /* 0x000be20000000800 */
[C---:B------:R-:W-:Y:S03]  /*cbb0*/  HMMA.16816.F32.BF16 R12, R48.reuse, R34, R12 ;  /* 0x00000022300c723c */ /* 0x040fe6000004180c */
[----:B------:R5:W5:Y:S01]  /*cbc0*/  MUFU.EX2 R113, R54 ;  /* 0x0000003600717308 */ /* 0x000b620000000800 */
[----:B-1----:R-:W1:Y:S01]  /*cbd0*/  LDSM.16.MT88.4 R44, [R214+0x5800] ;  /* 0x00580000d62c783b */ /* 0x002e620000004200 */
[----:B---3--:R-:W-:Y:S02]  /*cbe0*/  F2FP.BF16.F32.PACK_AB R55, R109, R120 ;  /* 0x000000786d37723e */ /* 0x008fe400000010ff */
[----:B------:R-:W-:Y:S01]  /*cbf0*/  MUFU.EX2 R91, R118 ;  /* 0x00000076005b7308 */ /* 0x000fe20000000800 */
[----:B--2---:R-:W-:Y:S01]  /*cc00*/  HMMA.16816.F32.BF16 R16, R48, R36, R16 ;  /* 0x000000243010723c */ /* 0x004fe20000041810 */
[----:B----4-:R-:W-:Y:S01]  /*cc10*/  F2FP.BF16.F32.PACK_AB R52, R166, R181 ;  /* 0x000000b5a634723e */ /* 0x010fe200000010ff */
[----:B------:R-:W-:Y:S01]  /*cc20*/  FADD.FTZ R181, R181, R206 ;  /* 0x000000ceb5b57221 */ /* 0x000fe20000010000 */
[----:B------:R-:W2:Y:S01]  /*cc30*/  MUFU.EX2 R112, R112 ;  /* 0x0000007000707308 */ /* 0x000ea20000000800 */
[----:B-----5:R-:W-:-:S02]  /*cc40*/  F2FP.BF16.F32.PACK_AB R53, R117, R116 ;  /* 0x000000747535723e */ /* 0x020fc400000010ff */
[----:B------:R-:W-:Y:S01]  /*cc50*/  FADD.FTZ R181, R166, R181 ;  /* 0x000000b5a6b57221 */ /* 0x000fe20000010000 */
[----:B------:R-:W3:Y:S01]  /*cc60*/  MUFU.EX2 R114, R114 ;  /* 0x0000007200727308 */ /* 0x000ee20000000800 */
[----:B------:R-:W-:Y:S01]  /*cc70*/  HMMA.16816.F32.BF16 R20, R48, R38, R20 ;  /* 0x000000263014723c */ /* 0x000fe20000041814 */
[----:B------:R-:W4:Y:S01]  /*cc80*/  LDSM.16.MT88.4 R48, [R212+0x5800] ;  /* 0x00580000d430783b */ /* 0x000f220000004200 */
[----:B------:R-:W-:Y:S01]  /*cc90*/  F2FP.BF16.F32.PACK_AB R54, R115, R110 ;  /* 0x0000006e7336723e */ /* 0x000fe200000010ff */
[----:B------:R-:W-:Y:S01]  /*cca0*/  MUFU.EX2 R129, R129 ;  /* 0x0000008100817308 */ /* 0x000fe20000000800 */
[----:B------:R-:W-:-:S03]  /*ccb0*/  FADD.FTZ R110, R110, R181 ;  /* 0x000000b56e6e7221 */ /* 0x000fc60000010000 */
[----:B------:R-:W-:Y:S01]  /*ccc0*/  MUFU.EX2 R242, R78 ;  /* 0x0000004e00f27308 */ /* 0x000fe20000000800 */
[----:B------:R-:W-:Y:S01]  /*ccd0*/  FADD.FTZ R110, R115, R110 ;  /* 0x0000006e736e7221 */ /* 0x000fe20000010000 */
[C---:B------:R-:W-:Y:S01]  /*cce0*/  HMMA.16816.F32.BF16 R24, R52.reuse, R32, R24 ;  /* 0x000000203418723c */ /* 0x040fe20000041818 */
[----:B------:R-:W-:Y:S01]  /*ccf0*/  F2FP.BF16.F32.PACK_AB R32, R113, R106 ;  /* 0x0000006a7120723e */ /* 0x000fe200000010ff */
[----:B------:R-:W-:Y:S01]  /*cd00*/  MUFU.EX2 R174, R174 ;  /* 0x000000ae00ae7308 */ /* 0x000fe20000000800 */
[----:B--2---:R-:W-:Y:S01]  /*cd10*/  F2FP.BF16.F32.PACK_AB R33, R112, R91 ;  /* 0x0000005b7021723e */ /* 0x004fe200000010ff */
[----:B------:R-:W-:Y:S01]  /*cd20*/  FADD.FTZ R106, R106, R169 ;  /* 0x000000a96a6a7221 */ /* 0x000fe20000010000 */
[----:B------:R-:W-:Y:S01]  /*cd30*/  FADD.FTZ R91, R91, R130 ;  /* 0x000000825b5b7221 */ /* 0x000fe20000010000 */
[----:B------:R-:W-:Y:S02]  /*cd40*/  MUFU.EX2 R191, R191 ;  /* 0x000000bf00bf7308 */ /* 0x000fe40000000800 */
[C---:B------:R-:W-:Y:S01]  /*cd50*/  HMMA.16816.F32.BF16 R28, R52.reuse, R34, R28 ;  /* 0x00000022341c723c */ /* 0x040fe2000004181c */
[----:B------:R-:W-:Y:S01]  /*cd60*/  F2FP.BF16.F32.PACK_AB R34, R103, R108 ;  /* 0x0000006c6722723e */ /* 0x000fe200000010ff */
[----:B------:R-:W-:Y:S01]  /*cd70*/  MUFU.EX2 R180, R180 ;  /* 0x000000b400b47308 */ /* 0x000fe20000000800 */
[----:B---3--:R-:W-:Y:S01]  /*cd80*/  F2FP.BF16.F32.PACK_AB R35, R114, R87 ;  /* 0x000000577223723e */ /* 0x008fe200000010ff */
[----:B------:R-:W-:Y:S01]  /*cd90*/  FADD.FTZ R113, R113, R106 ;  /* 0x0000006a71717221 */ /* 0x000fe20000010000 */
[----:B------:R-:W-:Y:S01]  /*cda0*/  FADD.FTZ R112, R112, R91 ;  /* 0x0000005b70707221 */ /* 0x000fe20000010000 */
[----:B------:R-:W-:Y:S02]  /*cdb0*/  MUFU.EX2 R245, R186 ;  /* 0x000000ba00f57308 */ /* 0x000fe40000000800 */
[C---:B------:R-:W-:Y:S01]  /*cdc0*/  HMMA.16816.F32.BF16 R40, R52.reuse, R36, R40 ;  /* 0x000000243428723c */ /* 0x040fe20000041828 */
[----:B------:R-:W-:Y:S01]  /*cdd0*/  FADD.FTZ R108, R108, R113 ;  /* 0x000000716c6c7221 */ /* 0x000fe20000010000 */
[----:B------:R2:W-:Y:S01]  /*cde0*/  MUFU.EX2 R37, R132 ;  /* 0x0000008400257308 */ /* 0x0005e20000000800 */
[----:B------:R-:W-:Y:S01]  /*cdf0*/  FADD.FTZ R87, R87, R112 ;  /* 0x0000007057577221 */ /* 0x000fe20000010000 */
[-C--:B------:R-:W-:Y:S01]  /*ce00*/  MOV R36, R59.reuse ;  /* 0x0000003b00247202 */ /* 0x080fe20000000f00 */
[----:B------:R-:W-:Y:S01]  /*ce10*/  FADD.FTZ R108, R103, R108 ;  /* 0x0000006c676c7221 */ /* 0x000fe20000010000 */
[----:B------:R-:W-:Y:S01]  /*ce20*/  MUFU.EX2 R124, R124 ;  /* 0x0000007c007c7308 */ /* 0x000fe20000000800 */
[----:B------:R-:W-:Y:S01]  /*ce30*/  FADD.FTZ R87, R114, R87 ;  /* 0x0000005772577221 */ /* 0x000fe20000010000 */
[----:B------:R-:W-:Y:S01]  /*ce40*/  HMMA.16816.F32.BF16 R4, R52, R38, R4 ;  /* 0x000000263404723c */ /* 0x000fe20000041804 */
[----:B------:R-:W-:Y:S01]  /*ce50*/  FFMA.FTZ R53, R76, UR6, -R80 ;  /* 0x000000064c357c23 */ /* 0x000fe20008010850 */
[----:B------:R-:W-:Y:S01]  /*ce60*/  MUFU.EX2 R38, R171 ;  /* 0x000000ab00267308 */ /* 0x000fe20000000800 */
[----:B------:R-:W-:-:S03]  /*ce70*/  @P0 MOV R36, R59 ;  /* 0x0000003b00240202 */ /* 0x000fc60000000f00 */
[----:B------:R-:W-:Y:S02]  /*ce80*/  MUFU.EX2 R52, R121 ;  /* 0x0000007900347308 */ /* 0x000fe40000000800 */
[C---:B-1----:R-:W-:Y:S01]  /*ce90*/  HMMA.16816.F32.BF16 R8, R32.reuse, R44, R8 ;  /* 0x0000002c2008723c */ /* 0x042fe20000041808 */
[----:B--2---:R-:W1:Y:S01]  /*cea0*/  LDSM.16.MT88.4 R132, [R212+0x5c00] ;  /* 0x005c0000d484783b */ /* 0x004e620000004200 */
[----:B------:R-:W-:Y:S04]  /*ceb0*/  MUFU.EX2 R39, R137 ;  /* 0x0000008900277308 */ /* 0x000fe80000000800 */
[----:B------:R-:W2:Y:S02]  /*cec0*/  MUFU.EX2 R54, R136 ;  /* 0x0000008800367308 */ /* 0x000ea40000000800 */
[C---:B------:R-:W-:Y:S02]  /*ced0*/  HMMA.16816.F32.BF16 R12, R32.reuse, R46, R12 ;  /* 0x0000002e200c723c */ /* 0x040fe4000004180c */
[----:B------:R-:W-:Y:S04]  /*cee0*/  MUFU.EX2 R76, R79 ;  /* 0x0000004f004c7308 */ /* 0x000fe80000000800 */
[----:B------:R-:W3:Y:S02]  /*cef0*/  MUFU.EX2 R53, R53 ;  /* 0x0000003500357308 */ /* 0x000ee40000000800 */
[----:B----4-:R-:W-:Y:S02]  /*cf00*/  HMMA.16816.F32.BF16 R16, R32, R48, R16 ;  /* 0x000000302010723c */ /* 0x010fe40000041810 */
[----:B------:R-:W-:Y:S01]  /*cf10*/  MUFU.EX2 R131, R131 ;  /* 0x0000008300837308 */ /* 0x000fe20000000800 */
[----:B--2---:R-:W-:-:S03]  /*cf20*/  F2FP.BF16.F32.PACK_AB R138, R123, R54 ;  /* 0x000000367b8a723e */ /* 0x004fc600000010ff */
[----:B------:R-:W-:Y:S02]  /*cf30*/  MUFU.EX2 R170, R170 ;  /* 0x000000aa00aa7308 */ /* 0x000fe40000000800 */
[----:B------:R-:W-:Y:S01]  /*cf40*/  HMMA.16816.F32.BF16 R20, R32, R50, R20 ;  /* 0x000000322014723c */ /* 0x000fe20000041814 */
[----:B------:R-:W-:Y:S01]  /*cf50*/  F2FP.BF16.F32.PACK_AB R32, R38, R129 ;  /* 0x000000812620723e */ /* 0x000fe200000010ff */
[----:B------:R-:W-:Y:S01]  /*cf60*/  FADD.FTZ R129, R129, R110 ;  /* 0x0000006e81817221 */ /* 0x000fe20000010000 */
[----:B------:R-:W-:Y:S02]  /*cf70*/  F2FP.BF16.F32.PACK_AB R33, R52, R37 ;  /* 0x000000253421723e */ /* 0x000fe400000010ff */
[----:B------:R-:W-:Y:S01]  /*cf80*/  F2FP.BF16.F32.PACK_AB R34, R177, R168 ;  /* 0x000000a8b122723e */ /* 0x000fe200000010ff */
[----:B------:R-:W-:Y:S01]  /*cf90*/  FADD.FTZ R129, R38, R129 ;  /* 0x0000008126817221 */ /* 0x000fe20000010000 */
[----:B------:R-:W-:Y:S02]  /*cfa0*/  F2FP.BF16.F32.PACK_AB R35, R165, R126 ;  /* 0x0000007ea523723e */ /* 0x000fe400000010ff */
[----:B---3--:R-:W-:Y:S01]  /*cfb0*/  F2FP.BF16.F32.PACK_AB R137, R53, R76 ;  /* 0x0000004c3589723e */ /* 0x008fe200000010ff */
[----:B------:R-:W-:Y:S01]  /*cfc0*/  FADD.FTZ R168, R168, R129 ;  /* 0x00000081a8a87221 */ /* 0x000fe20000010000 */
[----:B------:R-:W-:-:S03]  /*cfd0*/  FADD.FTZ R76, R76, R87 ;  /* 0x000000574c4c7221 */ /* 0x000fc60000010000 */
[C---:B------:R-:W-:Y:S01]  /*cfe0*/  HMMA.16816.F32.BF16 R24, R32.reuse, R44, R24 ;  /* 0x0000002c2018723c */ /* 0x040fe20000041818 */
[----:B------:R-:W2:Y:S01]  /*cff0*/  MUFU.EX2 R44, R119 ;  /* 0x00000077002c7308 */ /* 0x000ea20000000800 */
[----:B------:R-:W-:Y:S01]  /*d000*/  FADD.FTZ R177, R177, R168 ;  /* 0x000000a8b1b17221 */ /* 0x000fe20000010000 */
[----:B------:R-:W-:Y:S02]  /*d010*/  FADD.FTZ R76, R53, R76 ;  /* 0x0000004c354c7221 */ /* 0x000fe40000010000 */
[----:B------:R-:W3:Y:S03]  /*d020*/  MUFU.EX2 R45, R77 ;  /* 0x0000004d002d7308 */ /* 0x000ee60000000800 */
[----:B------:R-:W-:Y:S01]  /*d030*/  HMMA.16816.F32.BF16 R40, R32, R48, R40 ;  /* 0x000000302028723c */ /* 0x000fe20000041828 */
[----:B--2---:R-:W-:-:S07]  /*d040*/  F2FP.BF16.F32.PACK_AB R136, R44, R39 ;  /* 0x000000272c88723e */ /* 0x004fce00000010ff */
[----:B------:R-:W-:Y:S01]  /*d050*/  HMMA.16816.F32.BF16 R4, R32, R50, R4 ;  /* 0x000000322004723c */ /* 0x000fe20000041804 */
[----:B------:R-:W-:Y:S01]  /*d060*/  FADD.FTZ R39, R39, R108 ;  /* 0x0000006c27277221 */ /* 0x000fe20000010000 */
[----:B---3--:R-:W-:Y:S01]  /*d070*/  F2FP.BF16.F32.PACK_AB R139, R242, R45 ;  /* 0x0000002df28b723e */ /* 0x008fe200000010ff */
[----:B------:R-:W-:Y:S02]  /*d080*/  FADD.FTZ R45, R45, R76 ;  /* 0x0000004c2d2d7221 */ /* 0x000fe40000010000 */
[----:B------:R-:W-:-:S03]  /*d090*/  FADD.FTZ R39, R44, R39 ;  /* 0x000000272c277221 */ /* 0x000fc60000010000 */
[----:B------:R-:W-:Y:S01]  /*d0a0*/  HMMA.16816.F32.BF16 R28, R32, R46, R28 ;  /* 0x0000002e201c723c */ /* 0x000fe2000004181c */
[----:B------:R-:W-:Y:S01]  /*d0b0*/  FADD.FTZ R54, R54, R39 ;  /* 0x0000002736367221 */ /* 0x000fe20000010000 */
[----:B------:R-:W-:-:S03]  /*d0c0*/  FADD.FTZ R242, R242, R45 ;  /* 0x0000002df2f27221 */ /* 0x000fc60000010000 */
[----:B------:R-:W-:-:S03]  /*d0d0*/  FADD.FTZ R243, R123, R54 ;  /* 0x000000367bf37221 */ /* 0x000fc60000010000 */
[C---:B------:R-:W-:Y:S01]  /*d0e0*/  HMMA.16816.F32.BF16 R152, R136.reuse, R150, R12 ;  /* 0x000000968898723c */ /* 0x040fe2000004180c */
[----:B------:R-:W-:Y:S01]  /*d0f0*/  FADD.FTZ R12, R0, R83 ;  /* 0x00000053000c7221 */ /* 0x000fe20000010000 */
[----:B------:R-:W2:Y:S01]  /*d100*/  MUFU.EX2 R13, R164 ;  /* 0x000000a4000d7308 */ /* 0x000ea20000000800 */
[----:B------:R-:W-:Y:S02]  /*d110*/  MOV R0, R56 ;  /* 0x0000003800007202 */ /* 0x000fe40000000f00 */
[----:B------:R-:W-:Y:S01]  /*d120*/  FADD.FTZ R12, R3, R12 ;  /* 0x0000000c030c7221 */ /* 0x000fe20000010000 */
[----:B------:R-:W-:Y:S02]  /*d130*/  MOV R3, R58 ;  /* 0x0000003a00037202 */ /* 0x000fe40000000f00 */
[C---:B------:R-:W-:Y:S01]  /*d140*/  HMMA.16816.F32.BF16 R156, R136.reuse, R148, R8 ;  /* 0x00000094889c723c */ /* 0x040fe20000041808 */
[----:B------:R-:W-:Y:S01]  /*d150*/  FADD.FTZ R99, R99, R12 ;  /* 0x0000000c63637221 */ /* 0x000fe20000010000 */
        /* <DEDUP_REMOVED lines=8> */
[----:B-1----:R-:W-:Y:S01]  /*d1e0*/  HMMA.16816.F32.BF16 R140, R136, R132, R16 ;  /* 0x00000084888c723c */ /* 0x002fe20000041810 */
[----:B------:R-:W-:Y:S01]  /*d1f0*/  FADD.FTZ R180, R180, R191 ;  /* 0x000000bfb4b47221 */ /* 0x000fe20000010000 */
[----:B------:R-:W-:Y:S01]  /*d200*/  @P0 MOV R0, R56 ;  /* 0x0000003800000202 */ /* 0x000fe20000000f00 */
[----:B------:R-:W-:Y:S01]  /*d210*/  FADD.FTZ R97, R97, R94 ;  /* 0x0000005e61617221 */ /* 0x000fe20000010000 */
[----:B------:R-:W-:Y:S01]  /*d220*/  @P0 MOV R3, R58 ;  /* 0x0000003a00030202 */ /* 0x000fe20000000f00 */
[----:B------:R-:W-:-:S02]  /*d230*/  FADD.FTZ R245, R245, R180 ;  /* 0x000000b4f5f57221 */ /* 0x000fc40000010000 */
        /* <DEDUP_REMOVED lines=8> */
[----:B------:R-:W-:Y:S01]  /*d2c0*/  FADD.FTZ R199, R250, R199 ;  /* 0x000000c7fac77221 */ /* 0x000fe20000010000 */
[----:B------:R-:W-:-:S03]  /*d2d0*/  @P0 IADD3 R250, PT, PT, R210, -0x3, RZ ;  /* 0xfffffffdd2fa0810 */ /* 0x000fc60007ffe0ff */
        /* <DEDUP_REMOVED lines=20> */
[----:B------:R-:W-:Y:S06]  /*d420*/  @P0 BRA `(.L_x_272) ;  /* 0x0000000000040947 */ /* 0x000fec0003800000 */
.L_x_268:
[----:B------:R-:W-:-:S07]  /*d430*/  IADD3 R250, PT, PT, R208, -0x1, RZ ;  /* 0xffffffffd0fa7810 */ /* 0x000fce0007ffe0ff */
.L_x_272:
[----:B------:R-:W-:-:S13]  /*d440*/  ISETP.GE.AND P0, PT, R250, R229, PT ;  /* 0x000000e5fa00720c */ /* 0x000fda0003f06270 */
[----:B------:R-:W-:Y:S05]  /*d450*/  @!P0 BRA `(.L_x_273) ;  /* 0x0000005c00788947 */ /* 0x000fea0003800000 */
[----:B------:R-:W1:Y:S01]  /*d460*/  LDC.64 R218, c[0x0][0x3c0] ;  /* 0x0000f000ffda7b82 */ /* 0x000e620000000a00 */
[----:B------:R-:W2:Y:S01]  /*d470*/  LDCU UR7, c[0x0][0x440] ;  /* 0x00008800ff0777ac */ /* 0x000ea20008000800 */
[----:B------:R-:W-:Y:S01]  /*d480*/  IMAD.MOV.U32 R164, RZ, RZ, R0 ;  /* 0x000000ffffa47224 */ /* 0x000fe200078e0000 */
[----:B------:R-:W-:Y:S01]  /*d490*/  MOV R167, R3 ;  /* 0x0000000300a77202 */ /* 0x000fe20000000f00 */
[----:B------:R-:W-:Y:S01]  /*d4a0*/  IMAD.MOV.U32 R165, RZ, RZ, R2 ;  /* 0x000000ffffa57224 */ /* 0x000fe200078e0002 */
[----:B------:R-:W-:Y:S01]  /*d4b0*/  SHF.L.U32 R249, R232, 0x1, RZ ;  /* 0x00000001e8f97819 */ /* 0x000fe200000006ff */
[----:B------:R-:W-:Y:S01]  /*d4c0*/  IMAD.MOV.U32 R166, RZ, RZ, R36 ;  /* 0x000000ffffa67224 */ /* 0x000fe200078e0024 */
[C---:B------:R-:W-:Y:S01]  /*d4d0*/  IADD3 R247, PT, PT, R240.reuse, 0x40, RZ ;  /* 0x00000040f0f77810 */ /* 0x040fe20007ffe0ff */
[C---:B------:R-:W-:Y:S01]  /*d4e0*/  VIADD R248, R240.reuse, 0x8 ;  /* 0x00000008f0f87836 */ /* 0x040fe20000000000 */
[----:B------:R-:W-:Y:S01]  /*d4f0*/  IADD3 R246, PT, PT, R240, 0x48, RZ ;  /* 0x00000048f0f67810 */ /* 0x000fe20007ffe0ff */
[----:B------:R-:W3:Y:S01]  /*d500*/  LDCU UR6, c[0x0][0x440] ;  /* 0x00008800ff0677ac */ /* 0x000ee20008000800 */
[----:B------:R-:W4:Y:S01]  /*d510*/  LDCU UR4, c[0x0][0x45c] ;  /* 0x00008b80ff0477ac */ /* 0x000f220008000800 */
[----:B--2---:R-:W-:Y:S01]  /*d520*/  ISETP.GE.AND P4, PT, R223, UR7, PT ;  /* 0x00000007df007c0c */ /* 0x004fe2000bf86270 */
[----:B------:R-:W-:-:S12]  /*d530*/  BRA `(.L_x_274) ;  /* 0x0000000000f07947 */ /* 0x000fd80003800000 */
.L_x_276:
[C---:B------:R-:W-:Y:S01]  /*d540*/  @!P0 VIADD R83, R250.reuse, 0xffffffff ;  /* 0xfffffffffa538836 */ /* 0x040fe20000000000 */
[----:B------:R-:W-:Y:S01]  /*d550*/  ISETP.GE.AND P4, PT, R223, UR6, PT ;  /* 0x00000006df007c0c */ /* 0x000fe2000bf86270 */
[----:B------:R-:W2:Y:S01]  /*d560*/  @!P0 LDC.64 R70, c[0x0][0x3b8] ;  /* 0x0000ee00ff468b82 */ /* 0x000ea20000000a00 */
[C---:B-1----:R-:W-:Y:S07]  /*d570*/  @!P0 IADD3 R52, PT, PT, R250.reuse, -0x1, RZ ;  /* 0xfffffffffa348810 */ /* 0x042fee0007ffe0ff */
[----:B------:R-:W1:Y:S04]  /*d580*/  @!P0 LDC.64 R58, c[0x0][0x3b8] ;  /* 0x0000ee00ff3a8b82 */ /* 0x000e680000000a00 */
[----:B------:R-:W-:Y:S04]  /*d590*/  @!P4 VIADD R109, R250, 0xffffffff ;  /* 0xfffffffffa6dc836 */ /* 0x000fe80000000000 */
[----:B------:R-:W3:Y:S01]  /*d5a0*/  @!P4 LDC.64 R72, c[0x0][0x3b8] ;  /* 0x0000ee00ff48cb82 */ /* 0x000ee20000000a00 */
[C---:B--2---:R-:W-:Y:S07]  /*d5b0*/  @!P0 IMAD.WIDE.U32 R112, R83.reuse, R70, RZ ;  /* 0x0000004653708225 */ /* 0x044fee00078e00ff */
[----:B------:R-:W2:Y:S01]  /*d5c0*/  @!P0 LDC.64 R56, c[0x0][0x3b8] ;  /* 0x0000ee00ff388b82 */ /* 0x000ea20000000a00 */
[----:B------:R-:W-:Y:S02]  /*d5d0*/  @!P0 IMAD R80, R83, R71, R113 ;  /* 0x0000004753508224 */ /* 0x000fe400078e0271 */
[C---:B------:R-:W-:Y:S03]  /*d5e0*/  @!P0 IMAD.SHL.U32 R83, R112.reuse, 0x80, RZ ;  /* 0x0000008070538824 */ /* 0x040fe600078e00ff */
[----:B------:R-:W-:Y:S01]  /*d5f0*/  @!P0 SHF.L.U64.HI R80, R112, 0x7, R80 ;  /* 0x0000000770508819 */ /* 0x000fe20000010250 */
[C---:B---3--:R-:W-:Y:S04]  /*d600*/  @!P4 IMAD.WIDE.U32 R122, R109.reuse, R72, RZ ;  /* 0x000000486d7ac225 */ /* 0x048fe800078e00ff */
[----:B------:R-:W-:Y:S01]  /*d610*/  @!P4 IMAD R28, R109, R73, R123 ;  /* 0x000000496d1cc224 */ /* 0x000fe200078e027b */
[C---:B------:R-:W-:Y:S04]  /*d620*/  @!P4 LEA R72, P1, R122.reuse, R228, 0x8 ;  /* 0x000000e47a48c211 */ /* 0x040fe800078240ff */
[----:B------:R-:W-:Y:S01]  /*d630*/  @!P4 LEA.HI.X R73, R122, R227, R28, 0x8, P1 ;  /* 0x000000e37a49c211 */ /* 0x000fe200008f441c */
[----:B------:R-:W-:Y:S01]  /*d640*/  @!P0 VIADD R28, R250, 0xffffffff ;  /* 0xfffffffffa1c8836 */ /* 0x000fe20000000000 */
[----:B------:R-:W-:Y:S01]  /*d650*/  @!P0 LEA R54, P1, R70, R83, 0x5 ;  /* 0x0000005346368211 */ /* 0x000fe200078228ff */
[----:B-1----:R-:W-:Y:S02]  /*d660*/  @!P0 IMAD.WIDE.U32 R122, R52, R58, RZ ;  /* 0x0000003a347a8225 */ /* 0x002fe400078e00ff */
[----:B------:R-:W-:Y:S01]  /*d670*/  @!PT LDS RZ, [RZ] ;  /* 0x00000000fffff984 */ /* 0x000fe20000000800 */
[----:B------:R-:W-:Y:S01]  /*d680*/  @!PT LDS RZ, [RZ] ;  /* 0x00000000fffff984 */ /* 0x000fe20000000800 */
[----:B------:R-:W-:Y:S01]  /*d690*/  @!PT LDS RZ, [RZ] ;  /* 0x00000000fffff984 */ /* 0x000fe20000000800 */
[----:B------:R3:W-:Y:S01]  /*d6a0*/  @!P4 LDGSTS.E.BYPASS.LTC128B.128 [R235+0x2000], desc[UR16][R72.64] ;  /* 0x0200000048ebcfae */ /* 0x0007e2000b981a10 */
[----:B------:R-:W-:Y:S01]  /*d6b0*/  @!P0 LEA.HI.X R70, R70, R80, R71, 0x5, P1 ;  /* 0x0000005046468211 */ /* 0x000fe200008f2c47 */
[----:B--2---:R-:W-:Y:S01]  /*d6c0*/  @!P0 IMAD.WIDE.U32 R112, R28, R56, RZ ;  /* 0x000000381c708225 */ /* 0x004fe200078e00ff */
[----:B------:R-:W-:Y:S02]  /*d6d0*/  @!P0 LEA R128, P1, R54, R228, 0x1 ;  /* 0x000000e436808211 */ /* 0x000fe400078208ff */
[----:B------:R3:W-:Y:S01]  /*d6e0*/  @P4 STS.128 [R235+0x2000], RZ ;  /* 0x002000ffeb004388 */ /* 0x0007e20000000c00 */
[----:B------:R-:W-:Y:S01]  /*d6f0*/  @!P0 IMAD R52, R52, R59, R123 ;  /* 0x0000003b34348224 */ /* 0x000fe200078e027b */
[----:B------:R-:W-:Y:S03]  /*d700*/  @!P0 LEA.HI.X R129, R54, R227, R70, 0x1, P1 ;  /* 0x000000e336818211 */ /* 0x000fe600008f0c46 */
[----:B------:R3:W-:Y:S01]  /*d710*/  @P0 STS.128 [R235+0x2800], RZ ;  /* 0x002800ffeb000388 */ /* 0x0007e20000000c00 */
[----:B------:R-:W-:Y:S02]  /*d720*/  @!P0 IMAD.SHL.U32 R71, R122, 0x80, RZ ;  /* 0x000000807a478824 */ /* 0x000fe400078e00ff */
[----:B------:R-:W-:Y:S02]  /*d730*/  @!P0 IMAD R113, R28, R57, R113 ;  /* 0x000000391c718224 */ /* 0x000fe400078e0271 */
[----:B------:R-:W-:Y:S01]  /*d740*/  @!PT LDS RZ, [RZ] ;  /* 0x00000000fffff984 */ /* 0x000fe20000000800 */
[----:B------:R-:W-:Y:S01]  /*d750*/  @!PT LDS RZ, [RZ] ;  /* 0x00000000fffff984 */ /* 0x000fe20000000800 */
[----:B------:R-:W-:Y:S01]  /*d760*/  @!PT LDS RZ, [RZ] ;  /* 0x00000000fffff984 */ /* 0x000fe20000000800 */
[----:B------:R3:W-:Y:S01]  /*d770*/  @!P0 LDGSTS.E.BYPASS.LTC128B.128 [R235+0x2800], desc[UR16][R128.64] ;  /* 0x0280000080eb8fae */ /* 0x0007e2000b981a10 */
[----:B------:R-:W-:Y:S01]  /*d780*/  @!P0 SHF.L.U64.HI R52, R122, 0x7, R52 ;  /* 0x000000077a348819 */ /* 0x000fe20000010234 */
[----:B------:R-:W-:Y:S01]  /*d790*/  @!P0 IMAD R57, R57, 0x60, RZ ;  /* 0x0000006039398824 */ /* 0x000fe200078e02ff */
[----:B------:R-:W-:Y:S02]  /*d7a0*/  @!P0 LEA R71, P1, R58, R71, 0x6 ;  /* 0x000000473a478211 */ /* 0x000fe400078230ff */
[----:B------:R3:W-:Y:S01]  /*d7b0*/  @P0 STS.128 [R235+0x3000], RZ ;  /* 0x003000ffeb000388 */ /* 0x0007e20000000c00 */
[C---:B------:R-:W-:Y:S01]  /*d7c0*/  @!P0 SHF.L.U64.HI R113, R112.reuse, 0x7, R113 ;  /* 0x0000000770718819 */ /* 0x040fe20000010271 */
[----:B------:R-:W-:Y:S01]  /*d7d0*/  @!P0 IMAD.SHL.U32 R112, R112, 0x80, RZ ;  /* 0x0000008070708824 */ /* 0x000fe200078e00ff */
[----:B------:R-:W-:Y:S02]  /*d7e0*/  @!P0 LEA.HI.X R52, R58, R52, R59, 0x6, P1 ;  /* 0x000000343a348211 */ /* 0x000fe400008f343b */
[CC--:B------:R-:W-:Y:S01]  /*d7f0*/  @!P0 LEA R58, P1, R71.reuse, R228.reuse, 0x1 ;  /* 0x000000e4473a8211 */ /* 0x0c0fe200078208ff */
[----:B------:R-:W-:Y:S03]  /*d800*/  @!P0 IMAD.WIDE.U32 R112, R56, 0x60, R112 ;  /* 0x0000006038708825 */ /* 0x000fe600078e0070 */
        /* <DEDUP_REMOVED lines=15> */
.L_x_274:
[----:B---3--:R-:W-:Y:S01]  /*d900*/  ISETP.GE.AND P0, PT, R223, UR6, PT ;  /* 0x00000006df007c0c */ /* 0x008fe2000bf06270 */
[----:B------:R-:W-:Y:S04]  /*d910*/  DEPBAR.LE SB0, 0x0 ;  /* 0x000080000000791a */ /* 0x000fe80000000000 */
[----:B------:R-:W-:Y:S01]  /*d920*/  LOP3.LUT R241, R249, 0x6, RZ, 0xc0, !PT ;  /* 0x00000006f9f17812 */ /* 0x000fe200078ec0ff */
[----:B------:R-:W-:Y:S01]  /*d930*/  BAR.SYNC.DEFER_BLOCKING 0x0 ;  /* 0x0000000000007b1d */ /* 0x000fe20000010000 */
[----:B-1----:R-:W-:Y:S04]  /*d940*/  IMAD.WIDE.U32 R2, R250, R218, RZ ;  /* 0x000000dafa027225 */ /* 0x002fe800078e00ff */
[----:B------:R-:W-:Y:S02]  /*d950*/  IMAD.SHL.U32 R82, R2, 0x80, RZ ;  /* 0x0000008002527824 */ /* 0x000fe400078e00ff */
[C---:B------:R-:W-:Y:S02]  /*d960*/  IMAD R0, R250.reuse, R219, R3 ;  /* 0x000000dbfa007224 */ /* 0x040fe400078e0203 */
[----:B------:R-:W-:Y:S01]  /*d970*/  IMAD R251, R250, 0x80, R241 ;  /* 0x00000080fafb7824 */ /* 0x000fe200078e02f1 */
[----:B------:R-:W-:Y:S02]  /*d980*/  @!P0 LEA R81, P1, R218, R82, 0x6 ;  /* 0x00000052da518211 */ /* 0x000fe400078230ff */
[----:B------:R-:W-:Y:S02]  /*d990*/  SHF.L.U64.HI R83, R2, 0x7, R0 ;  /* 0x0000000702537819 */ /* 0x000fe40000010200 */
[----:B------:R-:W-:Y:S02]  /*d9a0*/  ISETP.GT.AND P5, PT, R240, R251, PT ;  /* 0x000000fbf000720c */ /* 0x000fe40003fa4270 */
[----:B------:R-:W-:Y:S02]  /*d9b0*/  @!P0 LEA.HI.X R80, R218, R83, R219, 0x6, P1 ;  /* 0x00000053da508211 */ /* 0x000fe400008f34db */
[CC--:B------:R-:W-:Y:S02]  /*d9c0*/  @!P0 LEA R84, P1, R81.reuse, R226.reuse, 0x1 ;  /* 0x000000e251548211 */ /* 0x0c0fe400078208ff */
[C---:B------:R-:W-:Y:S02]  /*d9d0*/  @!P4 LEA R0, P3, R82.reuse, R226, 0x1 ;  /* 0x000000e25200c211 */ /* 0x040fe400078608ff */
[-C--:B------:R-:W-:Y:S02]  /*d9e0*/  @!P0 LEA.HI.X R85, R81, R225.reuse, R80, 0x1, P1 ;  /* 0x000000e151558211 */ /* 0x080fe400008f0c50 */
[----:B------:R-:W-:Y:S01]  /*d9f0*/  @!P4 LEA.HI.X R81, R82, R225, R83, 0x1, P3 ;  /* 0x000000e15251c211 */ /* 0x000fe200018f0c53 */
[----:B------:R-:W-:Y:S01]  /*da00*/  @!P4 IMAD.MOV.U32 R80, RZ, RZ, R0 ;  /* 0x000000ffff50c224 */ /* 0x000fe200078e0000 */
[C---:B------:R-:W-:Y:S02]  /*da10*/  @!P0 LEA R3, P2, R218.reuse, R82, 0x5 ;  /* 0x00000052da038211 */ /* 0x040fe400078428ff */
[----:B------:R-:W-:Y:S02]  /*da20*/  ISETP.GE.AND P6, PT, R251, R239, PT ;  /* 0x000000effb00720c */ /* 0x000fe40003fc6270 */
[----:B------:R-:W-:Y:S01]  /*da30*/  @!PT LDS RZ, [RZ] ;  /* 0x00000000fffff984 */ /* 0x000fe20000000800 */
[----:B------:R-:W-:Y:S01]  /*da40*/  @!PT LDS RZ, [RZ] ;  /* 0x00000000fffff984 */ /* 0x000fe20000000800 */
[----:B------:R-:W-:Y:S01]  /*da50*/  @!PT LDS RZ, [RZ] ;  /* 0x00000000fffff984 */ /* 0x000fe20000000800 */
[----:B------:R-:W-:Y:S01]  /*da60*/  @!P4 LDGSTS.E.BYPASS.LTC128B.128 [R235+0x4000], desc[UR16][R80.64] ;  /* 0x0400000050ebcfae */ /* 0x000fe2000b981a10 */
[C---:B------:R-:W-:Y:S01]  /*da70*/  @!P0 LEA.HI.X R2, R218.reuse, R83, R219, 0x5, P2 ;  /* 0x00000053da028211 */ /* 0x040fe200010f2cdb */
[----:B------:R-:W-:Y:S01]  /*da80*/  @!P0 IMAD.WIDE.U32 R82, R218, 0x60, R82 ;  /* 0x00000060da528825 */ /* 0x000fe200078e0052 */
[CC--:B------:R-:W-:Y:S04]  /*da90*/  @!P0 LEA R86, P2, R3.reuse, R226.reuse, 0x1 ;  /* 0x000000e203568211 */ /* 0x0c0fe800078408ff */
[----:B------:R-:W-:Y:S01]  /*daa0*/  @!P0 LEA.HI.X R87, R3, R225, R2, 0x1, P2 ;  /* 0x000000e103578211 */ /* 0x000fe200010f0c02 */
[----:B------:R-:W-:Y:S01]  /*dab0*/  @P4 STS.128 [R235+0x4000], RZ ;  /* 0x004000ffeb004388 */ /* 0x000fe20000000c00 */
[----:B------:R-:W-:Y:S01]  /*dac0*/  @!P0 IMAD R3, R219, 0x60, RZ ;  /* 0x00000060db038824 */ /* 0x000fe200078e02ff */
[----:B------:R-:W-:Y:S02]  /*dad0*/  @!P0 LEA R2, P1, R82, R226, 0x1 ;  /* 0x000000e252028211 */ /* 0x000fe400078208ff */
[----:B------:R-:W-:Y:S01]  /*dae0*/  ISETP.GT.AND P2, PT, R248, R251, PT ;  /* 0x000000fbf800720c */ /* 0x000fe20003f44270 */
[----:B------:R-:W-:Y:S03]  /*daf0*/  @!P0 IMAD.IADD R3, R3, 0x1, R83 ;  /* 0x0000000103038824 */ /* 0x000fe600078e0253 */
[----:B------:R-:W-:Y:S02]  /*db00*/  @P0 STS.128 [R235+0x4800], RZ ;  /* 0x004800ffeb000388 */ /* 0x000fe40000000c00 */
[----:B------:R-:W-:Y:S06]  /*db10*/  @!P0 LEA.HI.X R3, R82, R225, R3, 0x1, P1 ;  /* 0x000000e152038211 */ /* 0x000fec00008f0c03 */
        /* <DEDUP_REMOVED lines=14> */
[----:B------:R-:W-:Y:S08]  /*dc00*/  LDSM.16.M88.4 R168, [R217] ;  /* 0x00000000d9a8783b */ /* 0x000ff00000000200 */
[----:B------:R-:W2:Y:S08]  /*dc10*/  LDSM.16.M88.4 R172, [R216+0x2000] ;  /* 0x00200000d8ac783b */ /* 0x000eb00000000200 */
[----:B------:R-:W3:Y:S01]  /*dc20*/  LDSM.16.M88.4 R176, [R217+0x1000] ;  /* 0x00100000d9b0783b */ /* 0x000ee20000000200 */
[C---:B-1----:R-:W-:Y:S07]  /*dc30*/  VIADD R3, R251.reuse, 0x1 ;  /* 0x00000001fb037836 */ /* 0x042fee0000000000 */
[----:B------:R-:W1:Y:S01]  /*dc40*/  LDSM.16.M88.4 R180, [R216+0x2400] ;  /* 0x00240000d8b4783b */ /* 0x000e620000000200 */
[-C--:B------:R-:W-:Y:S02]  /*dc50*/  ISETP.GT.AND P3, PT, R240, R3.reuse, PT ;  /* 0x00000003f000720c */ /* 0x080fe40003f64270 */
[----:B------:R-:W-:Y:S05]  /*dc60*/  ISETP.GT.AND P1, PT, R248, R3, PT ;  /* 0x00000003f800720c */ /* 0x000fea0003f24270 */
[----:B------:R-:W0:Y:S08]  /*dc70*/  LDGDEPBAR ;  /* 0x00000000000079af */ /* 0x000e300000000000 */
[----:B------:R-:W5:Y:S08]  /*dc80*/  LDSM.16.M88.4 R184, [R216+0x2800] ;  /* 0x00280000d8b8783b */ /* 0x000f700000000200 */
[----:B------:R-:W4:Y:S01]  /*dc90*/  LDSM.16.M88.4 R188, [R216+0x2c00] ;  /* 0x002c0000d8bc783b */ /* 0x000f220000000200 */
[-C--:B--2---:R-:W-:Y:S07]  /*dca0*/  HMMA.16816.F32.BF16 R4, R168, R172.reuse, RZ ;  /* 0x000000aca804723c */ /* 0x084fee00000418ff */
[----:B------:R-:W2:Y:S01]  /*dcb0*/  LDSM.16.M88.4 R192, [R216+0x3000] ;  /* 0x00300000d8c0783b */ /* 0x000ea20000000200 */
[C---:B---3--:R-:W-:Y:S07]  /*dcc0*/  HMMA.16816.F32.BF16 R8, R176.reuse, R172, RZ ;  /* 0x000000acb008723c */ /* 0x048fee00000418ff */
[----:B------:R-:W3:Y:S01]  /*dcd0*/  LDSM.16.M88.4 R196, [R216+0x3400] ;  /* 0x00340000d8c4783b */ /* 0x000ee20000000200 */
[-C--:B------:R-:W-:Y:S07]  /*dce0*/  HMMA.16816.F32.BF16 R12, R176, R174.reuse, RZ ;  /* 0x000000aeb00c723c */ /* 0x080fee00000418ff */
[----:B------:R-:W-:Y:S01]  /*dcf0*/  LDSM.16.M88.4 R200, [R215] ;  /* 0x00000000d7c8783b */ /* 0x000fe20000000200 */
[C---:B------:R-:W-:Y:S07]  /*dd00*/  HMMA.16816.F32.BF16 R16, R168.reuse, R174, RZ ;  /* 0x000000aea810723c */ /* 0x040fee00000418ff */
[----:B------:R-:W3:Y:S01]  /*dd10*/  LDSM.16.M88.4 R172, [R216+0x3800] ;  /* 0x00380000d8ac783b */ /* 0x000ee20000000200 */
[-C--:B-1----:R-:W-:Y:S07]  /*dd20*/  HMMA.16816.F32.BF16 R20, R168, R180.reuse, RZ ;  /* 0x000000b4a814723c */ /* 0x082fee00000418ff */
[----:B------:R-:W-:Y:S01]  /*dd30*/  LDSM.16.M88.4 R204, [R213+0x2000] ;  /* 0x00200000d5cc783b */ /* 0x000fe20000000200 */
[C---:B------:R-:W-:Y:S07]  /*dd40*/  HMMA.16816.F32.BF16 R24, R176.reuse, R180, RZ ;  /* 0x000000b4b018723c */ /* 0x040fee00000418ff */
[----:B------:R-:W-:Y:S01]  /*dd50*/  LDSM.16.M88.4 R208, [R215+0x1000] ;  /* 0x00100000d7d0783b */ /* 0x000fe20000000200 */
[-C--:B------:R-:W-:Y:S08]  /*dd60*/  HMMA.16816.F32.BF16 R28, R176, R182.reuse, RZ ;  /* 0x000000b6b01c723c */ /* 0x080ff000000418ff */
[C---:B------:R-:W-:Y:S01]  /*dd70*/  HMMA.16816.F32.BF16 R32, R168.reuse, R182, RZ ;  /* 0x000000b6a820723c */ /* 0x040fe200000418ff */
[----:B------:R-:W1:Y:S07]  /*dd80*/  LDSM.16.M88.4 R180, [R216+0x3c00] ;  /* 0x003c0000d8b4783b */ /* 0x000e6e0000000200 */
[-C--:B-----5:R-:W-:Y:S08]  /*dd90*/  HMMA.16816.F32.BF16 R36, R168, R184.reuse, RZ ;  /* 0x000000b8a824723c */ /* 0x0a0ff000000418ff */
[C---:B------:R-:W-:Y:S08]  /*dda0*/  HMMA.16816.F32.BF16 R40, R176.reuse, R184, RZ ;  /* 0x000000b8b028723c */ /* 0x040ff000000418ff */
[-C--:B------:R-:W-:Y:S08]  /*ddb0*/  HMMA.16816.F32.BF16 R44, R176, R186.reuse, RZ ;  /* 0x000000bab02c723c */ /* 0x080ff000000418ff */
[C---:B------:R-:W-:Y:S01]  /*ddc0*/  HMMA.16816.F32.BF16 R48, R168.reuse, R186, RZ ;  /* 0x000000baa830723c */ /* 0x040fe200000418ff */
[----:B------:R-:W5:Y:S07]  /*ddd0*/  LDSM.16.M88.4 R184, [R213+0x2400] ;  /* 0x00240000d5b8783b */ /* 0x000f6e0000000200 */
[-C--:B----4-:R-:W-:Y:S08]  /*dde0*/  HMMA.16816.F32.BF16 R52, R168, R188.reuse, RZ ;  /* 0x000000bca834723c */ /* 0x090ff000000418ff */
[C---:B------:R-:W-:Y:S02]  /*ddf0*/  HMMA.16816.F32.BF16 R56, R176.reuse, R188, RZ ;  /* 0x000000bcb038723c */ /* 0x040fe400000418ff */
[C---:B------:R-:W-:Y:S06]  /*de00*/  VIADD R189, R251.reuse, 0x20 ;  /* 0x00000020fbbd7836 */ /* 0x040fec0000000000 */
[-C--:B------:R-:W-:Y:S08]  /*de10*/  HMMA.16816.F32.BF16 R60, R176, R190.reuse, RZ ;  /* 0x000000beb03c723c */ /* 0x080ff000000418ff */
[C---:B------:R-:W-:Y:S08]  /*de20*/  HMMA.16816.F32.BF16 R64, R168.reuse, R190, RZ ;  /* 0x000000bea840723c */ /* 0x040ff000000418ff */
[-C--:B--2---:R-:W-:Y:S08]  /*de30*/  HMMA.16816.F32.BF16 R68, R168, R192.reuse, RZ ;  /* 0x000000c0a844723c */ /* 0x084ff000000418ff */
[C---:B------:R-:W-:Y:S08]  /*de40*/  HMMA.16816.F32.BF16 R72, R176.reuse, R192, RZ ;  /* 0x000000c0b048723c */ /* 0x040ff000000418ff */
[-C--:B------:R-:W-:Y:S08]  /*de50*/  HMMA.16816.F32.BF16 R76, R176, R194.reuse, RZ ;  /* 0x000000c2b04c723c */ /* 0x080ff000000418ff */
[C---:B------:R-:W-:Y:S02]  /*de60*/  HMMA.16816.F32.BF16 R80, R168.reuse, R194, RZ ;  /* 0x000000c2a850723c */ /* 0x040fe400000418ff */
[C---:B------:R-:W-:Y:S02]  /*de70*/  VIADD R194, R251.reuse, 0x18 ;  /* 0x00000018fbc27836 */ /* 0x040fe40000000000 */
[C---:B------:R-:W-:Y:S04]  /*de80*/  VIADD R195, R251.reuse, 0x19 ;  /* 0x00000019fbc37836 */ /* 0x040fe80000000000 */
[-C--:B---3--:R-:W-:Y:S08]  /*de90*/  HMMA.16816.F32.BF16 R84, R168, R196.reuse, RZ ;  /* 0x000000c4a854723c */ /* 0x088ff000000418ff */
[C---:B------:R-:W-:Y:S02]  /*dea0*/  HMMA.16816.F32.BF16 R88, R176.reuse, R196, RZ ;  /* 0x000000c4b058723c */ /* 0x040fe400000418ff */
[C---:B------:R-:W-:Y:S06]  /*deb0*/  VIADD R197, R251.reuse, 0x9 ;  /* 0x00000009fbc57836 */ /* 0x040fec0000000000 */
[-C--:B------:R-:W-:Y:S08]  /*dec0*/  HMMA.16816.F32.BF16 R92, R176, R198.reuse, RZ ;  /* 0x000000c6b05c723c */ /* 0x080ff000000418ff */
[C---:B------:R-:W-:Y:S02]  /*ded0*/  HMMA.16816.F32.BF16 R96, R168.reuse, R198, RZ ;  /* 0x000000c6a860723c */ /* 0x040fe400000418ff */
[C---:B------:R-:W-:Y:S06]  /*dee0*/  VIADD R199, R251.reuse, 0x11 ;  /* 0x00000011fbc77836 */ /* 0x040fec0000000000 */
[-C--:B------:R-:W-:Y:S08]  /*def0*/  HMMA.16816.F32.BF16 R100, R168, R172.reuse, RZ ;  /* 0x000000aca864723c */ /* 0x080ff000000418ff */
[C---:B------:R-:W-:Y:S08]  /*df00*/  HMMA.16816.F32.BF16 R104, R176.reuse, R172, RZ ;  /* 0x000000acb068723c */ /* 0x040ff000000418ff */
[-C--:B------:R-:W-:Y:S08]  /*df10*/  HMMA.16816.F32.BF16 R108, R176, R174.reuse, RZ ;  /* 0x000000aeb06c723c */ /* 0x080ff000000418ff */
[C---:B------:R-:W-:Y:S01]  /*df20*/  HMMA.16816.F32.BF16 R112, R168.reuse, R174, RZ ;  /* 0x000000aea870723c */ /* 0x040fe200000418ff */
[----:B------:R-:W-:Y:S07]  /*df30*/  LDSM.16.M88.4 R172, [R213+0x2c00] ;  /* 0x002c0000d5ac783b */ /* 0x000fee0000000200 */
[-C--:B-1----:R-:W-:Y:S08]  /*df40*/  HMMA.16816.F32.BF16 R116, R168, R180.reuse, RZ ;  /* 0x000000b4a874723c */ /* 0x082ff000000418ff */
[C---:B------:R-:W-:Y:S08]  /*df50*/  HMMA.16816.F32.BF16 R120, R176.reuse, R180, RZ ;  /* 0x000000b4b078723c */ /* 0x040ff000000418ff */
[-C--:B------:R-:W-:Y:S08]  /*df60*/  HMMA.16816.F32.BF16 R124, R176, R182.reuse, RZ ;  /* 0x000000b6b07c723c */ /* 0x080ff000000418ff */
[----:B------:R-:W-:Y:S01]  /*df70*/  HMMA.16816.F32.BF16 R128, R168, R182, RZ ;  /* 0x000000b6a880723c */ /* 0x000fe200000418ff */
[----:B------:R-:W1:Y:S07]  /*df80*/  LDSM.16.M88.4 R168, [R213+0x2800] ;  /* 0x00280000d5a8783b */ /* 0x000e6e0000000200 */
[-C--:B------:R-:W-:Y:S08]  /*df90*/  HMMA.16816.F32.BF16 R4, R200, R204.reuse, R4 ;  /* 0x000000ccc804723c */ /* 0x080ff00000041804 */
[C---:B------:R-:W-:Y:S04]  /*dfa0*/  HMMA.16816.F32.BF16 R8, R208.reuse, R204, R8 ;  /* 0x000000ccd008723c */ /* 0x040fe80000041808 */
[----:B------:R-:W-:Y:S04]  /*dfb0*/  VIADD R205, R251, 0x10 ;  /* 0x00000010fbcd7836 */ /* 0x000fe80000000000 */
[-C--:B------:R-:W-:Y:S03]  /*dfc0*/  HMMA.16816.F32.BF16 R12, R208, R206.reuse, R12 ;  /* 0x000000ced00c723c */ /* 0x080fe6000004180c */
[----:B------:R-:W-:Y:S01]  /*dfd0*/  FSEL R2, R5, -INF , !P3 ;  /* 0xff80000005027808 */ /* 0x000fe20005800000 */
[----:B------:R-:W-:Y:S01]  /*dfe0*/  VIADD R5, R251, 0x8 ;  /* 0x00000008fb057836 */ /* 0x000fe20000000000 */
[----:B------:R-:W-:Y:S02]  /*dff0*/  FSEL R252, R6, -INF , !P2 ;  /* 0xff80000006fc7808 */ /* 0x000fe40005000000 */
[----:B------:R-:W-:Y:S01]  /*e000*/  FSEL R0, R4, -INF , !P5 ;  /* 0xff80000004007808 */ /* 0x000fe20006800000 */
[C---:B------:R-:W-:Y:S04]  /*e010*/  HMMA.16816.F32.BF16 R16, R200.reuse, R206, R16 ;  /* 0x000000cec810723c */ /* 0x040fe80000041810 */
[----:B------:R-:W-:Y:S02]  /*e020*/  FSEL R7, R7, -INF , !P1 ;  /* 0xff80000007077808 */ /* 0x000fe40004800000 */
[CC--:B------:R-:W-:Y:S02]  /*e030*/  ISETP.GT.AND P2, PT, R246.reuse, R251.reuse, PT ;  /* 0x000000fbf600720c */ /* 0x0c0fe40003f44270 */
[C---:B------:R-:W-:Y:S01]  /*e040*/  ISETP.GT.AND P5, PT, R247.reuse, R251, PT ;  /* 0x000000fbf700720c */ /* 0x040fe20003fa4270 */
[-C--:B-----5:R-:W-:Y:S03]  /*e050*/  HMMA.16816.F32.BF16 R20, R200, R184.reuse, R20 ;  /* 0x000000b8c814723c */ /* 0x0a0fe60000041814 */
[-C--:B------:R-:W-:Y:S02]  /*e060*/  ISETP.GT.AND P3, PT, R247, R3.reuse, PT ;  /* 0x00000003f700720c */ /* 0x080fe40003f64270 */
[----:B------:R-:W-:Y:S02]  /*e070*/  ISETP.GT.AND P1, PT, R246, R3, PT ;  /* 0x00000003f600720c */ /* 0x000fe40003f24270 */
[----:B------:R-:W-:Y:S01]  /*e080*/  FSEL R10, R10, -INF , !P2 ;  /* 0xff8000000a0a7808 */ /* 0x000fe20005000000 */
[C---:B------:R-:W-:Y:S04]  /*e090*/  HMMA.16816.F32.BF16 R24, R208.reuse, R184, R24 ;  /* 0x000000b8d018723c */ /* 0x040fe80000041818 */
[----:B------:R-:W-:Y:S02]  /*e0a0*/  FSEL R6, R8, -INF , !P5 ;  /* 0xff80000008067808 */ /* 0x000fe40006800000 */
[----:B------:R-:W-:Y:S02]  /*e0b0*/  FSEL R9, R9, -INF , !P3 ;  /* 0xff80000009097808 */ /* 0x000fe40005800000 */
[----:B------:R-:W-:Y:S01]  /*e0c0*/  FSEL R11, R11, -INF , !P1 ;  /* 0xff8000000b0b7808 */ /* 0x000fe20004800000 */
[-C--:B------:R-:W-:Y:S03]  /*e0d0*/  HMMA.16816.F32.BF16 R28, R208, R186.reuse, R28 ;  /* 0x000000bad01c723c */ /* 0x080fe6000004181c */
[CC--:B------:R-:W-:Y:S02]  /*e0e0*/  ISETP.GT.AND P2, PT, R246.reuse, R5.reuse, PT ;  /* 0x00000005f600720c */ /* 0x0c0fe40003f44270 */
[C---:B------:R-:W-:Y:S02]  /*e0f0*/  ISETP.GT.AND P5, PT, R247.reuse, R5, PT ;  /* 0x00000005f700720c */ /* 0x040fe40003fa4270 */
[-C--:B------:R-:W-:Y:S01]  /*e100*/  ISETP.GT.AND P3, PT, R247, R197.reuse, PT ;  /* 0x000000c5f700720c */ /* 0x080fe20003f64270 */
[C---:B------:R-:W-:Y:S04]  /*e110*/  HMMA.16816.F32.BF16 R32, R200.reuse, R186, R32 ;  /* 0x000000bac820723c */ /* 0x040fe80000041820 */
[----:B------:R-:W-:Y:S02]  /*e120*/  ISETP.GT.AND P1, PT, R246, R197, PT ;  /* 0x000000c5f600720c */ /* 0x000fe40003f24270 */
[----:B------:R-:W-:Y:S02]  /*e130*/  FSEL R14, R14, -INF , !P2 ;  /* 0xff8000000e0e7808 */ /* 0x000fe40005000000 */
[----:B------:R-:W-:Y:S01]  /*e140*/  FSEL R198, R12, -INF , !P5 ;  /* 0xff8000000cc67808 */ /* 0x000fe20006800000 */
[-C--:B-1----:R-:W-:Y:S03]  /*e150*/  HMMA.16816.F32.BF16 R36, R200, R168.reuse, R36 ;  /* 0x000000a8c824723c */ /* 0x082fe60000041824 */
[----:B------:R-:W-:Y:S02]  /*e160*/  FSEL R13, R13, -INF , !P3 ;  /* 0xff8000000d0d7808 */ /* 0x000fe40005800000 */
[----:B------:R-:W-:Y:S02]  /*e170*/  FSEL R15, R15, -INF , !P1 ;  /* 0xff8000000f0f7808 */ /* 0x000fe40004800000 */
[-C--:B------:R-:W-:Y:S01]  /*e180*/  ISETP.GT.AND P2, PT, R248, R5.reuse, PT ;  /* 0x00000005f800720c */ /* 0x080fe20003f44270 */
[C---:B------:R-:W-:Y:S04]  /*e190*/  HMMA.16816.F32.BF16 R40, R208.reuse, R168, R40 ;  /* 0x000000a8d028723c */ /* 0x040fe80000041828 */
[C---:B------:R-:W-:Y:S02]  /*e1a0*/  ISETP.GT.AND P5, PT, R240.reuse, R5, PT ;  /* 0x00000005f000720c */ /* 0x040fe40003fa4270 */
[-C--:B------:R-:W-:Y:S02]  /*e1b0*/  ISETP.GT.AND P3, PT, R240, R197.reuse, PT ;  /* 0x000000c5f000720c */ /* 0x080fe40003f64270 */
[----:B------:R-:W-:Y:S01]  /*e1c0*/  ISETP.GT.AND P1, PT, R248, R197, PT ;  /* 0x000000c5f800720c */ /* 0x000fe20003f24270 */
[-C--:B------:R-:W-:Y:S03]  /*e1d0*/  HMMA.16816.F32.BF16 R44, R208, R170.reuse, R44 ;  /* 0x000000aad02c723c */ /* 0x080fe6000004182c */
[----:B------:R-:W-:Y:S02]  /*e1e0*/  FSEL R18, R18, -INF , !P2 ;  /* 0xff80000012127808 */ /* 0x000fe40005000000 */
[----:B------:R-:W-:Y:S02]  /*e1f0*/  FSEL R206, R16, -INF , !P5 ;  /* 0xff80000010ce7808 */ /* 0x000fe40006800000 */
[----:B------:R-:W-:Y:S01]  /*e200*/  FSEL R17, R17, -INF , !P3 ;  /* 0xff80000011117808 */ /* 0x000fe20005800000 */
[C---:B------:R-:W-:Y:S01]  /*e210*/  HMMA.16816.F32.BF16 R48, R200.reuse, R170, R48 ;  /* 0x000000aac830723c */ /* 0x040fe20000041830 */
[----:B------:R-:W1:Y:S03]  /*e220*/  LDSM.16.M88.4 R168, [R213+0x3000] ;  /* 0x00300000d5a8783b */ /* 0x000e660000000200 */
[----:B------:R-:W-:Y:S02]  /*e230*/  FSEL R19, R19, -INF , !P1 ;  /* 0xff80000013137808 */ /* 0x000fe40004800000 */
[-C--:B------:R-:W-:Y:S02]  /*e240*/  ISETP.GT.AND P2, PT, R248, R205.reuse, PT ;  /* 0x000000cdf800720c */ /* 0x080fe40003f44270 */
[C---:B------:R-:W-:Y:S01]  /*e250*/  ISETP.GT.AND P5, PT, R240.reuse, R205, PT ;  /* 0x000000cdf000720c */ /* 0x040fe20003fa4270 */
[-C--:B------:R-:W-:Y:S03]  /*e260*/  HMMA.16816.F32.BF16 R52, R200, R172.reuse, R52 ;  /* 0x000000acc834723c */ /* 0x080fe60000041834 */
        /* <DEDUP_REMOVED lines=11> */
[C---:B------:R-:W-:Y:S01]  /*e320*/  HMMA.16816.F32.BF16 R64, R200.reuse, R174, R64 ;  /* 0x000000aec840723c */ /* 0x040fe20000041840 */
[----:B------:R-:W2:Y:S03]  /*e330*/  LDSM.16.M88.4 R172, [R213+0x3400] ;  /* 0x00340000d5ac783b */ /* 0x000ea60000000200 */
[----:B------:R-:W-:Y:S02]  /*e340*/  ISETP.GT.AND P1, PT, R246, R199, PT ;  /* 0x000000c7f600720c */ /* 0x000fe40003f24270 */
[----:B------:R-:W-:Y:S02]  /*e350*/  FSEL R26, R26, -INF , !P2 ;  /* 0xff8000001a1a7808 */ /* 0x000fe40005000000 */
[----:B------:R-:W-:Y:S01]  /*e360*/  FSEL R185, R24, -INF , !P5 ;  /* 0xff80000018b97808 */ /* 0x000fe20006800000 */
[-C--:B-1----:R-:W-:Y:S03]  /*e370*/  HMMA.16816.F32.BF16 R68, R200, R168.reuse, R68 ;  /* 0x000000a8c844723c */ /* 0x082fe60000041844 */
[----:B------:R-:W-:Y:S02]  /*e380*/  FSEL R25, R25, -INF , !P3 ;  /* 0xff80000019197808 */ /* 0x000fe40005800000 */
[----:B------:R-:W-:Y:S02]  /*e390*/  FSEL R27, R27, -INF , !P1 ;  /* 0xff8000001b1b7808 */ /* 0x000fe40004800000 */
[CC--:B------:R-:W-:Y:S01]  /*e3a0*/  ISETP.GT.AND P2, PT, R246.reuse, R194.reuse, PT ;  /* 0x000000c2f600720c */ /* 0x0c0fe20003f44270 */
        /* <DEDUP_REMOVED lines=8> */
[C---:B------:R-:W-:Y:S01]  /*e430*/  HMMA.16816.F32.BF16 R80, R200.reuse, R170, R80 ;  /* 0x000000aac850723c */ /* 0x040fe20000041850 */
[----:B------:R-:W1:Y:S03]  /*e440*/  LDSM.16.M88.4 R168, [R213+0x3800] ;  /* 0x00380000d5a8783b */ /* 0x000e660000000200 */
[----:B------:R-:W-:Y:S01]  /*e450*/  FSEL R187, R31, -INF , !P1 ;  /* 0xff8000001fbb7808 */ /* 0x000fe20004800000 */
[----:B------:R-:W-:Y:S01]  /*e460*/  VIADD R31, R251, 0x21 ;  /* 0x00000021fb1f7836 */ /* 0x000fe20000000000 */
[-C--:B------:R-:W-:Y:S02]  /*e470*/  ISETP.GT.AND P2, PT, R248, R194.reuse, PT ;  /* 0x000000c2f800720c */ /* 0x080fe40003f44270 */
[C---:B------:R-:W-:Y:S01]  /*e480*/  ISETP.GT.AND P5, PT, R240.reuse, R194, PT ;  /* 0x000000c2f000720c */ /* 0x040fe20003fa4270 */
[-C--:B--2---:R-:W-:Y:S03]  /*e490*/  HMMA.16816.F32.BF16 R84, R200, R172.reuse, R84 ;  /* 0x000000acc854723c */ /* 0x084fe60000041854 */
        /* <DEDUP_REMOVED lines=8> */
[-C--:B------:R-:W-:Y:S02]  /*e520*/  ISETP.GT.AND P2, PT, R248, R189.reuse, PT ;  /* 0x000000bdf800720c */ /* 0x080fe40003f44270 */
[C---:B------:R-:W-:Y:S02]  /*e530*/  ISETP.GT.AND P5, PT, R240.reuse, R189, PT ;  /* 0x000000bdf000720c */ /* 0x040fe40003fa4270 */
[-C--:B------:R-:W-:Y:S01]  /*e540*/  ISETP.GT.AND P3, PT, R240, R31.reuse, PT ;  /* 0x0000001ff000720c */ /* 0x080fe20003f64270 */
[C---:B------:R-:W-:Y:S04]  /*e550*/  HMMA.16816.F32.BF16 R96, R200.reuse, R174, R96 ;  /* 0x000000aec860723c */ /* 0x040fe80000041860 */
[----:B------:R-:W-:Y:S01]  /*e560*/  ISETP.GT.AND P1, PT, R248, R31, PT ;  /* 0x0000001ff800720c */ /* 0x000fe20003f24270 */
[----:B------:R-:W-:Y:S01]  /*e570*/  VIADD R174, R251, 0x71 ;  /* 0x00000071fbae7836 */ /* 0x000fe20000000000 */
[----:B------:R-:W-:Y:S02]  /*e580*/  FSEL R191, R38, -INF , !P2 ;  /* 0xff80000026bf7808 */ /* 0x000fe40005000000 */
[----:B------:R-:W-:Y:S01]  /*e590*/  FSEL R36, R36, -INF , !P5 ;  /* 0xff80000024247808 */ /* 0x000fe20006800000 */
[-C--:B-1----:R-:W-:Y:S03]  /*e5a0*/  HMMA.16816.F32.BF16 R100, R200, R168.reuse, R100 ;  /* 0x000000a8c864723c */ /* 0x082fe60000041864 */
[----:B------:R-:W-:Y:S01]  /*e5b0*/  FSEL R193, R37, -INF , !P3 ;  /* 0xff80000025c17808 */ /* 0x000fe20005800000 */
[----:B------:R-:W-:Y:S01]  /*e5c0*/  VIADD R37, R251, 0x29 ;  /* 0x00000029fb257836 */ /* 0x000fe20000000000 */
[----:B------:R-:W-:Y:S01]  /*e5d0*/  FSEL R38, R39, -INF , !P1 ;  /* 0xff80000027267808 */ /* 0x000fe20004800000 */
[----:B------:R-:W-:Y:S01]  /*e5e0*/  VIADD R39, R251, 0x28 ;  /* 0x00000028fb277836 */ /* 0x000fe20000000000 */
[C---:B------:R-:W-:Y:S01]  /*e5f0*/  ISETP.GT.AND P5, PT, R247.reuse, R189, PT ;  /* 0x000000bdf700720c */ /* 0x040fe20003fa4270 */
[C---:B------:R-:W-:Y:S04]  /*e600*/  HMMA.16816.F32.BF16 R104, R208.reuse, R168, R104 ;  /* 0x000000a8d068723c */ /* 0x040fe80000041868 */
[----:B------:R-:W-:Y:S02]  /*e610*/  ISETP.GT.AND P3, PT, R247, R31, PT ;  /* 0x0000001ff700720c */ /* 0x000fe40003f64270 */
[C---:B------:R-:W-:Y:S02]  /*e620*/  ISETP.GT.AND P2, PT, R246.reuse, R189, PT ;  /* 0x000000bdf600720c */ /* 0x040fe40003f44270 */
[----:B------:R-:W-:Y:S01]  /*e630*/  ISETP.GT.AND P1, PT, R246, R31, PT ;  /* 0x0000001ff600720c */ /* 0x000fe20003f24270 */
[-C--:B------:R-:W-:Y:S03]  /*e640*/  HMMA.16816.F32.BF16 R108, R208, R170.reuse, R108 ;  /* 0x000000aad06c723c */ /* 0x080fe6000004186c */
[----:B------:R-:W-:Y:S02]  /*e650*/  FSEL R40, R40, -INF , !P5 ;  /* 0xff80000028287808 */ /* 0x000fe40006800000 */
[----:B------:R-:W-:Y:S01]  /*e660*/  FSEL R4, R41, -INF , !P3 ;  /* 0xff80000029047808 */ /* 0x000fe20005800000 */
[----:B------:R-:W-:Y:S01]  /*e670*/  VIADD R41, R251, 0x31 ;  /* 0x00000031fb297836 */ /* 0x000fe20000000000 */
[----:B------:R-:W-:Y:S01]  /*e680*/  FSEL R42, R42, -INF , !P2 ;  /* 0xff8000002a2a7808 */ /* 0x000fe20005000000 */
[C---:B------:R-:W-:Y:S04]  /*e690*/  HMMA.16816.F32.BF16 R112, R200.reuse, R170, R112 ;  /* 0x000000aac870723c */ /* 0x040fe80000041870 */
[C---:B------:R-:W-:Y:S02]  /*e6a0*/  ISETP.GT.AND P5, PT, R247.reuse, R39, PT ;  /* 0x00000027f700720c */ /* 0x040fe40003fa4270 */
[----:B------:R-:W-:Y:S02]  /*e6b0*/  ISETP.GT.AND P3, PT, R247, R37, PT ;  /* 0x00000025f700720c */ /* 0x000fe40003f64270 */
[----:B------:R-:W-:Y:S02]  /*e6c0*/  FSEL R43, R43, -INF , !P1 ;  /* 0xff8000002b2b7808 */ /* 0x000fe40004800000 */
[C---:B------:R-:W-:Y:S02]  /*e6d0*/  ISETP.GT.AND P2, PT, R246.reuse, R39, PT ;  /* 0x00000027f600720c */ /* 0x040fe40003f44270 */
[----:B------:R-:W-:Y:S02]  /*e6e0*/  ISETP.GT.AND P1, PT, R246, R37, PT ;  /* 0x00000025f600720c */ /* 0x000fe40003f24270 */
[----:B------:R-:W-:Y:S02]  /*e6f0*/  FSEL R44, R44, -INF , !P5 ;  /* 0xff8000002c2c7808 */ /* 0x000fe40006800000 */
[----:B------:R-:W-:Y:S01]  /*e700*/  FSEL R8, R45, -INF , !P3 ;  /* 0xff8000002d087808 */ /* 0x000fe20005800000 */
[----:B------:R-:W-:Y:S01]  /*e710*/  VIADD R45, R251, 0x30 ;  /* 0x00000030fb2d7836 */ /* 0x000fe20000000000 */
[----:B------:R-:W-:Y:S02]  /*e720*/  FSEL R46, R46, -INF , !P2 ;  /* 0xff8000002e2e7808 */ /* 0x000fe40005000000 */
        /* <DEDUP_REMOVED lines=18> */
[-C--:B------:R-:W-:Y:S02]  /*e850*/  ISETP.GT.AND P5, PT, R247, R45.reuse, PT ;  /* 0x0000002df700720c */ /* 0x080fe40003fa4270 */
[----:B------:R-:W-:Y:S02]  /*e860*/  FSEL R55, R55, -INF , !P1 ;  /* 0xff80000037377808 */ /* 0x000fe40004800000 */
[C---:B------:R-:W-:Y:S02]  /*e870*/  ISETP.GT.AND P2, PT, R246.reuse, R45, PT ;  /* 0x0000002df600720c */ /* 0x040fe40003f44270 */
[----:B------:R-:W-:Y:S02]  /*e880*/  ISETP.GT.AND P1, PT, R246, R41, PT ;  /* 0x00000029f600720c */ /* 0x000fe40003f24270 */
[----:B------:R-:W-:Y:S02]  /*e890*/  FSEL R183, R56, -INF , !P5 ;  /* 0xff80000038b77808 */ /* 0x000fe40006800000 */
[----:B------:R-:W-:Y:S02]  /*e8a0*/  FSEL R181, R58, -INF , !P2 ;  /* 0xff8000003ab57808 */ /* 0x000fe40005000000 */
[-C--:B------:R-:W-:Y:S02]  /*e8b0*/  ISETP.GT.AND P5, PT, R247, R53.reuse, PT ;  /* 0x00000035f700720c */ /* 0x080fe40003fa4270 */
[----:B------:R-:W-:Y:S02]  /*e8c0*/  FSEL R32, R59, -INF , !P1 ;  /* 0xff8000003b207808 */ /* 0x000fe40004800000 */
[C---:B------:R-:W-:Y:S02]  /*e8d0*/  ISETP.GT.AND P2, PT, R246.reuse, R53, PT ;  /* 0x00000035f600720c */ /* 0x040fe40003f44270 */
[----:B------:R-:W-:Y:S02]  /*e8e0*/  ISETP.GT.AND P1, PT, R246, R49, PT ;  /* 0x00000031f600720c */ /* 0x000fe40003f24270 */
[----:B------:R-:W-:Y:S02]  /*e8f0*/  FSEL R177, R60, -INF , !P5 ;  /* 0xff8000003cb17808 */ /* 0x000fe40006800000 */
[----:B------:R-:W-:Y:S02]  /*e900*/  FSEL R60, R62, -INF , !P2 ;  /* 0xff8000003e3c7808 */ /* 0x000fe40005000000 */
[----:B------:R-:W-:Y:S01]  /*e910*/  FSEL R62, R63, -INF , !P1 ;  /* 0xff8000003f3e7808 */ /* 0x000fe20004800000 */
[----:B------:R-:W-:Y:S01]  /*e920*/  VIADD R63, R251, 0x40 ;  /* 0x00000040fb3f7836 */ /* 0x000fe20000000000 */
[----:B------:R-:W-:Y:S02]  /*e930*/  ISETP.GT.AND P2, PT, R248, R53, PT ;  /* 0x00000035f800720c */ /* 0x000fe40003f44270 */
[----:B------:R-:W-:Y:S02]  /*e940*/  ISETP.GT.AND P3, PT, R247, R41, PT ;  /* 0x00000029f700720c */ /* 0x000fe40003f64270 */
[----:B------:R-:W-:Y:S02]  /*e950*/  FSEL R66, R66, -INF , !P2 ;  /* 0xff80000042427808 */ /* 0x000fe40005000000 */
[-C--:B------:R-:W-:Y:S02]  /*e960*/  ISETP.GT.AND P2, PT, R248, R63.reuse, PT ;  /* 0x0000003ff800720c */ /* 0x080fe40003f44270 */
[----:B------:R-:W-:Y:S02]  /*e970*/  FSEL R182, R57, -INF , !P3 ;  /* 0xff80000039b67808 */ /* 0x000fe40005800000 */
[----:B------:R-:W-:Y:S02]  /*e980*/  FSEL R179, R70, -INF , !P2 ;  /* 0xff80000046b37808 */ /* 0x000fe40005000000 */
[----:B------:R-:W-:Y:S02]  /*e990*/  ISETP.GT.AND P2, PT, R246, R63, PT ;  /* 0x0000003ff600720c */ /* 0x000fe40003f44270 */
[----:B------:R-:W-:Y:S02]  /*e9a0*/  ISETP.GT.AND P3, PT, R247, R49, PT ;  /* 0x00000031f700720c */ /* 0x000fe40003f64270 */
[----:B------:R-:W-:Y:S02]  /*e9b0*/  FSEL R28, R74, -INF , !P2 ;  /* 0xff8000004a1c7808 */ /* 0x000fe40005000000 */
[----:B------:R-:W-:Y:S01]  /*e9c0*/  FSEL R196, R61, -INF , !P3 ;  /* 0xff8000003dc47808 */ /* 0x000fe20005800000 */
[----:B------:R-:W-:Y:S01]  /*e9d0*/  VIADD R61, R251, 0x41 ;  /* 0x00000041fb3d7836 */ /* 0x000fe20000000000 */
[C---:B------:R-:W-:Y:S01]  /*e9e0*/  ISETP.GT.AND P5, PT, R240.reuse, R53, PT ;  /* 0x00000035f000720c */ /* 0x040fe20003fa4270 */
[----:B------:R1:W-:Y:S01]  /*e9f0*/  STL [R1], R28 ;  /* 0x0000001c01007387 */ /* 0x0003e20000100800 */
[----:B------:R-:W-:Y:S02]  /*ea00*/  ISETP.GT.AND P3, PT, R240, R49, PT ;  /* 0x00000031f000720c */ /* 0x000fe40003f64270 */
[----:B------:R-:W-:Y:S02]  /*ea10*/  FSEL R178, R64, -INF , !P5 ;  /* 0xff80000040b27808 */ /* 0x000fe40006800000 */
[----:B------:R-:W-:Y:S01]  /*ea20*/  FSEL R64, R65, -INF , !P3 ;  /* 0xff80000041407808 */ /* 0x000fe20005800000 */
[----:B------:R-:W-:Y:S01]  /*ea30*/  VIADD R65, R251, 0x49 ;  /* 0x00000049fb417836 */ /* 0x000fe20000000000 */
[C---:B------:R-:W-:Y:S02]  /*ea40*/  ISETP.GT.AND P5, PT, R240.reuse, R63, PT ;  /* 0x0000003ff000720c */ /* 0x040fe40003fa4270 */
[----:B------:R-:W-:Y:S02]  /*ea50*/  ISETP.GT.AND P3, PT, R240, R61, PT ;  /* 0x0000003df000720c */ /* 0x000fe40003f64270 */
[----:B------:R-:W-:Y:S02]  /*ea60*/  FSEL R180, R68, -INF , !P5 ;  /* 0xff80000044b47808 */ /* 0x000fe40006800000 */
[----:B------:R-:W-:Y:S01]  /*ea70*/  FSEL R184, R69, -INF , !P3 ;  /* 0xff80000045b87808 */ /* 0x000fe20005800000 */
[----:B------:R-:W-:Y:S01]  /*ea80*/  VIADD R69, R251, 0x48 ;  /* 0x00000048fb457836 */ /* 0x000fe20000000000 */
[C---:B------:R-:W-:Y:S02]  /*ea90*/  ISETP.GT.AND P5, PT, R247.reuse, R63, PT ;  /* 0x0000003ff700720c */ /* 0x040fe40003fa4270 */
[----:B------:R-:W-:Y:S02]  /*eaa0*/  ISETP.GT.AND P1, PT, R248, R49, PT ;  /* 0x00000031f800720c */ /* 0x000fe40003f24270 */
[----:B------:R-:W-:Y:S02]  /*eab0*/  FSEL R176, R72, -INF , !P5 ;  /* 0xff80000048b07808 */ /* 0x000fe40006800000 */
[-C--:B------:R-:W-:Y:S02]  /*eac0*/  ISETP.GT.AND P5, PT, R247, R69.reuse, PT ;  /* 0x00000045f700720c */ /* 0x080fe40003fa4270 */
[----:B------:R-:W-:Y:S02]  /*ead0*/  FSEL R67, R67, -INF , !P1 ;  /* 0xff80000043437808 */ /* 0x000fe40004800000 */
[----:B------:R-:W-:Y:S02]  /*eae0*/  FSEL R173, R76, -INF , !P5 ;  /* 0xff8000004cad7808 */ /* 0x000fe40006800000 */
[----:B------:R-:W-:Y:S02]  /*eaf0*/  ISETP.GT.AND P5, PT, R240, R69, PT ;  /* 0x00000045f000720c */ /* 0x000fe40003fa4270 */
[-C--:B------:R-:W-:Y:S02]  /*eb00*/  ISETP.GT.AND P1, PT, R248, R61.reuse, PT ;  /* 0x0000003df800720c */ /* 0x080fe40003f24270 */
[----:B-1----:R-:W-:Y:S02]  /*eb10*/  FSEL R28, R80, -INF , !P5 ;  /* 0xff800000501c7808 */ /* 0x002fe40006800000 */
[----:B------:R-:W-:Y:S02]  /*eb20*/  FSEL R68, R71, -INF , !P1 ;  /* 0xff80000047447808 */ /* 0x000fe40004800000 */
[CC--:B------:R-:W-:Y:S01]  /*eb30*/  ISETP.GT.AND P1, PT, R246.reuse, R61.reuse, PT ;  /* 0x0000003df600720c */ /* 0x0c0fe20003f24270 */
[----:B------:R1:W-:Y:S01]  /*eb40*/  STL [R1+0x8], R28 ;  /* 0x0000081c01007387 */ /* 0x0003e20000100800 */
[----:B------:R-:W-:Y:S02]  /*eb50*/  ISETP.GT.AND P3, PT, R247, R61, PT ;  /* 0x0000003df700720c */ /* 0x000fe40003f64270 */
[----:B------:R-:W-:Y:S01]  /*eb60*/  FSEL R74, R75, -INF , !P1 ;  /* 0xff8000004b4a7808 */ /* 0x000fe20004800000 */
[----:B------:R-:W-:Y:S01]  /*eb70*/  VIADD R75, R251, 0x51 ;  /* 0x00000051fb4b7836 */ /* 0x000fe20000000000 */
[-C--:B------:R-:W-:Y:S02]  /*eb80*/  ISETP.GT.AND P1, PT, R246, R65.reuse, PT ;  /* 0x00000041f600720c */ /* 0x080fe40003f24270 */
[----:B------:R-:W-:Y:S02]  /*eb90*/  FSEL R188, R73, -INF , !P3 ;  /* 0xff80000049bc7808 */ /* 0x000fe40005800000 */
[----:B------:R-:W-:Y:S02]  /*eba0*/  FSEL R79, R79, -INF , !P1 ;  /* 0xff8000004f4f7808 */ /* 0x000fe40004800000 */
[-C--:B------:R-:W-:Y:S02]  /*ebb0*/  ISETP.GT.AND P1, PT, R248, R65.reuse, PT ;  /* 0x00000041f800720c */ /* 0x080fe40003f24270 */
[----:B------:R-:W-:Y:S02]  /*ebc0*/  ISETP.GT.AND P3, PT, R247, R65, PT ;  /* 0x00000041f700720c */ /* 0x000fe40003f64270 */
[----:B------:R-:W-:Y:S02]  /*ebd0*/  ISETP.GT.AND P2, PT, R246, R69, PT ;  /* 0x00000045f600720c */ /* 0x000fe40003f44270 */
[----:B------:R-:W-:Y:S01]  /*ebe0*/  FSEL R76, R77, -INF , !P3 ;  /* 0xff8000004d4c7808 */ /* 0x000fe20005800000 */
[----:B------:R-:W-:Y:S01]  /*ebf0*/  VIADD R77, R251, 0x50 ;  /* 0x00000050fb4d7836 */ /* 0x000fe20000000000 */
[----:B------:R-:W-:Y:S02]  /*ec00*/  ISETP.GT.AND P3, PT, R240, R65, PT ;  /* 0x00000041f000720c */ /* 0x000fe40003f64270 */
[----:B------:R-:W-:Y:S02]  /*ec10*/  FSEL R78, R78, -INF , !P2 ;  /* 0xff8000004e4e7808 */ /* 0x000fe40005000000 */
[----:B------:R-:W-:Y:S02]  /*ec20*/  FSEL R192, R81, -INF , !P3 ;  /* 0xff80000051c07808 */ /* 0x000fe40005800000 */
[----:B-1----:R-:W-:Y:S02]  /*ec30*/  FSEL R28, R83, -INF , !P1 ;  /* 0xff800000531c7808 */ /* 0x002fe40004800000 */
[----:B------:R-:W-:Y:S02]  /*ec40*/  ISETP.GT.AND P2, PT, R248, R69, PT ;  /* 0x00000045f800720c */ /* 0x000fe40003f44270 */
[----:B------:R-:W-:Y:S01]  /*ec50*/  ISETP.GT.AND P5, PT, R240, R77, PT ;  /* 0x0000004df000720c */ /* 0x000fe20003fa4270 */
[----:B------:R1:W-:Y:S01]  /*ec60*/  STL [R1+0x4], R28 ;  /* 0x0000041c01007387 */ /* 0x0003e20000100800 */
[----:B------:R-:W-:Y:S02]  /*ec70*/  FSEL R204, R82, -INF , !P2 ;  /* 0xff80000052cc7808 */ /* 0x000fe40005000000 */
[-C--:B------:R-:W-:Y:S01]  /*ec80*/  ISETP.GT.AND P3, PT, R240, R75.reuse, PT ;  /* 0x0000004bf000720c */ /* 0x080fe20003f64270 */
[----:B------:R-:W2:Y:S01]  /*ec90*/  LDSM.16.M88.4 R80, [R213+0x3c00] ;  /* 0x003c0000d550783b */ /* 0x000ea20000000200 */
[----:B------:R-:W-:Y:S01]  /*eca0*/  FSEL R52, R84, -INF , !P5 ;  /* 0xff80000054347808 */ /* 0x000fe20006800000 */
[----:B------:R-:W-:Y:S04]  /*ecb0*/  DEPBAR.LE SB0, 0x0 ;  /* 0x000080000000791a */ /* 0x000fe80000000000 */
[----:B------:R-:W-:Y:S01]  /*ecc0*/  BAR.SYNC.DEFER_BLOCKING 0x0 ;  /* 0x0000000000007b1d */ /* 0x000fe20000010000 */
[----:B------:R-:W-:Y:S02]  /*ecd0*/  ISETP.GT.AND P1, PT, R248, R75, PT ;  /* 0x0000004bf800720c */ /* 0x000fe40003f24270 */
[----:B------:R-:W-:Y:S02]  /*ece0*/  ISETP.GT.AND P5, PT, R247, R77, PT ;  /* 0x0000004df700720c */ /* 0x000fe40003fa4270 */
[----:B------:R-:W-:Y:S01]  /*ecf0*/  FSEL R84, R87, -INF , !P1 ;  /* 0xff80000057547808 */ /* 0x000fe20004800000 */
[----:B------:R-:W-:Y:S01]  /*ed00*/  VIADD R87, R251, 0x58 ;  /* 0x00000058fb577836 */ /* 0x000fe20000000000 */
[----:B------:R-:W-:Y:S01]  /*ed10*/  FSEL R172, R88, -INF , !P5 ;  /* 0xff80000058ac7808 */ /* 0x000fe20006800000 */
[----:B------:R-:W-:Y:S01]  /*ed20*/  STL [R1+0x10], R52 ;  /* 0x0000103401007387 */ /* 0x000fe20000100800 */
[----:B------:R-:W-:Y:S02]  /*ed30*/  ISETP.GT.AND P1, PT, R246, R75, PT ;  /* 0x0000004bf600720c */ /* 0x000fe40003f24270 */
[-C--:B------:R-:W-:Y:S02]  /*ed40*/  ISETP.GT.AND P5, PT, R247, R87.reuse, PT ;  /* 0x00000057f700720c */ /* 0x080fe40003fa4270 */
[----:B-1----:R-:W-:Y:S01]  /*ed50*/  FSEL R28, R85, -INF , !P3 ;  /* 0xff800000551c7808 */ /* 0x002fe20005800000 */
[----:B------:R-:W-:Y:S01]  /*ed60*/  VIADD R85, R251, 0x59 ;  /* 0x00000059fb557836 */ /* 0x000fe20000000000 */
[----:B------:R-:W-:Y:S02]  /*ed70*/  FSEL R169, R92, -INF , !P5 ;  /* 0xff8000005ca97808 */ /* 0x000fe40006800000 */
[----:B------:R-:W-:Y:S01]  /*ed80*/  ISETP.GT.AND P5, PT, R240, R87, PT ;  /* 0x00000057f000720c */ /* 0x000fe20003fa4270 */
[----:B------:R1:W-:Y:S01]  /*ed90*/  STL [R1+0xc], R28 ;  /* 0x00000c1c01007387 */ /* 0x0003e20000100800 */
[----:B------:R-:W-:Y:S02]  /*eda0*/  ISETP.GT.AND P3, PT, R247, R75, PT ;  /* 0x0000004bf700720c */ /* 0x000fe40003f64270 */
[----:B------:R-:W-:Y:S01]  /*edb0*/  FSEL R88, R91, -INF , !P1 ;  /* 0xff8000005b587808 */ /* 0x000fe20004800000 */
[----:B------:R-:W-:Y:S01]  /*edc0*/  VIADD R91, R251, 0x61 ;  /* 0x00000061fb5b7836 */ /* 0x000fe20000000000 */
[----:B------:R-:W-:Y:S02]  /*edd0*/  FSEL R89, R89, -INF , !P3 ;  /* 0xff80000059597808 */ /* 0x000fe40005800000 */
[----:B------:R-:W-:Y:S02]  /*ede0*/  ISETP.GT.AND P3, PT, R247, R85, PT ;  /* 0x00000055f700720c */ /* 0x000fe40003f64270 */
[----:B------:R-:W-:Y:S02]  /*edf0*/  ISETP.GT.AND P2, PT, R248, R77, PT ;  /* 0x0000004df800720c */ /* 0x000fe40003f44270 */
[----:B------:R-:W-:Y:S01]  /*ee00*/  FSEL R168, R93, -INF , !P3 ;  /* 0xff8000005da87808 */ /* 0x000fe20005800000 */
[----:B------:R-:W-:Y:S01]  /*ee10*/  VIADD R93, R251, 0x60 ;  /* 0x00000060fb5d7836 */ /* 0x000fe20000000000 */
[----:B------:R-:W-:Y:S01]  /*ee20*/  ISETP.GT.AND P3, PT, R240, R85, PT ;  /* 0x00000055f000720c */ /* 0x000fe20003f64270 */
[-C--:B--2---:R-:W-:Y:S05]  /*ee30*/  HMMA.16816.F32.BF16 R116, R200, R80.reuse, R116 ;  /* 0x00000050c874723c */ /* 0x084fea0000041874 */
[----:B------:R-:W-:Y:S02]  /*ee40*/  FSEL R86, R86, -INF , !P2 ;  /* 0xff80000056567808 */ /* 0x000fe40005000000 */
[----:B------:R-:W-:Y:S01]  /*ee50*/  ISETP.GT.AND P2, PT, R246, R77, PT ;  /* 0x0000004df600720c */ /* 0x000fe20003f44270 */
[C---:B------:R-:W-:Y:S04]  /*ee60*/  HMMA.16816.F32.BF16 R120, R208.reuse, R80, R120 ;  /* 0x00000050d078723c */ /* 0x040fe80000041878 */
[----:B-1----:R-:W-:Y:S02]  /*ee70*/  FSEL R28, R96, -INF , !P5 ;  /* 0xff800000601c7808 */ /* 0x002fe40006800000 */
[C---:B------:R-:W-:Y:S02]  /*ee80*/  ISETP.GT.AND P5, PT, R240.reuse, R93, PT ;  /* 0x0000005df000720c */ /* 0x040fe40003fa4270 */
[----:B------:R-:W-:Y:S01]  /*ee90*/  FSEL R96, R97, -INF , !P3 ;  /* 0xff80000061607808 */ /* 0x000fe20005800000 */
[----:B------:R1:W-:Y:S01]  /*eea0*/  STL [R1+0x14], R28 ;  /* 0x0000141c01007387 */ /* 0x0003e20000100800 */
[----:B------:R-:W-:Y:S01]  /*eeb0*/  ISETP.GT.AND P3, PT, R240, R91, PT ;  /* 0x0000005bf000720c */ /* 0x000fe20003f64270 */
[-C--:B------:R-:W-:Y:S03]  /*eec0*/  HMMA.16816.F32.BF16 R124, R208, R82.reuse, R124 ;  /* 0x00000052d07c723c */ /* 0x080fe6000004187c */
[----:B------:R-:W-:Y:S01]  /*eed0*/  FSEL R90, R90, -INF , !P2 ;  /* 0xff8000005a5a7808 */ /* 0x000fe20005000000 */
[C---:B------:R-:W-:Y:S01]  /*eee0*/  VIADD R211, R251.reuse, 0x70 ;  /* 0x00000070fbd37836 */ /* 0x040fe20000000000 */
[C---:B------:R-:W-:Y:S01]  /*eef0*/  ISETP.GT.AND P2, PT, R246.reuse, R87, PT ;  /* 0x00000057f600720c */ /* 0x040fe20003f44270 */
[C---:B------:R-:W-:Y:S01]  /*ef00*/  VIADD R97, R251.reuse, 0x69 ;  /* 0x00000069fb617836 */ /* 0x040fe20000000000 */
[----:B------:R-:W-:Y:S01]  /*ef10*/  ISETP.GT.AND P1, PT, R246, R85, PT ;  /* 0x00000055f600720c */ /* 0x000fe20003f24270 */
[----:B------:R-:W-:Y:S04]  /*ef20*/  HMMA.16816.F32.BF16 R128, R200, R82, R128 ;  /* 0x00000052c880723c */ /* 0x000fe80000041880 */
[----:B------:R-:W-:Y:S01]  /*ef30*/  FSEL R94, R94, -INF , !P2 ;  /* 0xff8000005e5e7808 */ /* 0x000fe20005000000 */
[----:B------:R-:W-:Y:S01]  /*ef40*/  VIADD R82, R251, 0x79 ;  /* 0x00000079fb527836 */ /* 0x000fe20000000000 */
[C---:B------:R-:W-:Y:S02]  /*ef50*/  ISETP.GT.AND P2, PT, R248.reuse, R87, PT ;  /* 0x00000057f800720c */ /* 0x040fe40003f44270 */
[----:B------:R-:W-:Y:S02]  /*ef60*/  FSEL R95, R95, -INF , !P1 ;  /* 0xff8000005f5f7808 */ /* 0x000fe40004800000 */
[----:B------:R-:W-:Y:S02]  /*ef70*/  ISETP.GT.AND P1, PT, R248, R85, PT ;  /* 0x00000055f800720c */ /* 0x000fe40003f24270 */
[----:B------:R-:W-:Y:S02]  /*ef80*/  FSEL R98, R98, -INF , !P2 ;  /* 0xff80000062627808 */ /* 0x000fe40005000000 */
[-C--:B------:R-:W-:Y:S02]  /*ef90*/  ISETP.GT.AND P2, PT, R248, R93.reuse, PT ;  /* 0x0000005df800720c */ /* 0x080fe40003f44270 */
[----:B-1----:R-:W-:Y:S02]  /*efa0*/  FSEL R28, R100, -INF , !P5 ;  /* 0xff800000641c7808 */ /* 0x002fe40006800000 */
[----:B------:R-:W-:Y:S01]  /*efb0*/  FSEL R100, R101, -INF , !P3 ;  /* 0xff80000065647808 */ /* 0x000fe20005800000 */
[----:B------:R-:W-:Y:S01]  /*efc0*/  VIADD R101, R251, 0x68 ;  /* 0x00000068fb657836 */ /* 0x000fe20000000000 */
[C---:B------:R-:W-:Y:S01]  /*efd0*/  ISETP.GT.AND P5, PT, R247.reuse, R93, PT ;  /* 0x0000005df700720c */ /* 0x040fe20003fa4270 */
[----:B------:R1:W-:Y:S01]  /*efe0*/  STL [R1+0x18], R28 ;  /* 0x0000181c01007387 */ /* 0x0003e20000100800 */
[C---:B------:R-:W-:Y:S02]  /*eff0*/  ISETP.GT.AND P3, PT, R247.reuse, R91, PT ;  /* 0x0000005bf700720c */ /* 0x040fe40003f64270 */
[----:B------:R-:W-:Y:S02]  /*f000*/  FSEL R104, R104, -INF , !P5 ;  /* 0xff80000068687808 */ /* 0x000fe40006800000 */
[----:B------:R-:W-:Y:S02]  /*f010*/  ISETP.GT.AND P5, PT, R247, R101, PT ;  /* 0x00000065f700720c */ /* 0x000fe40003fa4270 */
[----:B------:R-:W-:Y:S02]  /*f020*/  FSEL R99, R99, -INF , !P1 ;  /* 0xff80000063637808 */ /* 0x000fe40004800000 */
[----:B------:R-:W-:Y:S02]  /*f030*/  ISETP.GT.AND P1, PT, R248, R91, PT ;  /* 0x0000005bf800720c */ /* 0x000fe40003f24270 */
[----:B------:R-:W-:Y:S02]  /*f040*/  FSEL R102, R102, -INF , !P2 ;  /* 0xff80000066667808 */ /* 0x000fe40005000000 */
[C---:B------:R-:W-:Y:S02]  /*f050*/  ISETP.GT.AND P2, PT, R246.reuse, R93, PT ;  /* 0x0000005df600720c */ /* 0x040fe40003f44270 */
[----:B------:R-:W-:Y:S02]  /*f060*/  FSEL R105, R105, -INF , !P3 ;  /* 0xff80000069697808 */ /* 0x000fe40005800000 */
[----:B------:R-:W-:Y:S02]  /*f070*/  ISETP.GT.AND P3, PT, R247, R97, PT ;  /* 0x00000061f700720c */ /* 0x000fe40003f64270 */
[----:B------:R-:W-:Y:S02]  /*f080*/  FSEL R103, R103, -INF , !P1 ;  /* 0xff80000067677808 */ /* 0x000fe40004800000 */
[----:B------:R-:W-:Y:S02]  /*f090*/  ISETP.GT.AND P1, PT, R246, R91, PT ;  /* 0x0000005bf600720c */ /* 0x000fe40003f24270 */
[----:B------:R-:W-:Y:S02]  /*f0a0*/  FSEL R106, R106, -INF , !P2 ;  /* 0xff8000006a6a7808 */ /* 0x000fe40005000000 */
[----:B-1----:R-:W-:Y:S02]  /*f0b0*/  FSEL R28, R108, -INF , !P5 ;  /* 0xff8000006c1c7808 */ /* 0x002fe40006800000 */
[----:B------:R-:W-:Y:S02]  /*f0c0*/  ISETP.GT.AND P2, PT, R246, R101, PT ;  /* 0x00000065f600720c */ /* 0x000fe40003f44270 */
[----:B------:R-:W-:Y:S01]  /*f0d0*/  FSEL R108, R109, -INF , !P3 ;  /* 0xff8000006d6c7808 */ /* 0x000fe20005800000 */
[----:B------:R1:W-:Y:S01]  /*f0e0*/  STL [R1+0x1c], R28 ;  /* 0x00001c1c01007387 */ /* 0x0003e20000100800 */
[-C--:B------:R-:W-:Y:S02]  /*f0f0*/  ISETP.GT.AND P3, PT, R240, R97.reuse, PT ;  /* 0x00000061f000720c */ /* 0x080fe40003f64270 */
[----:B------:R-:W-:Y:S02]  /*f100*/  FSEL R107, R107, -INF , !P1 ;  /* 0xff8000006b6b7808 */ /* 0x000fe40004800000 */
[----:B------:R-:W-:Y:S02]  /*f110*/  ISETP.GT.AND P1, PT, R246, R97, PT ;  /* 0x00000061f600720c */ /* 0x000fe40003f24270 */
[----:B------:R-:W-:Y:S02]  /*f120*/  FSEL R110, R110, -INF , !P2 ;  /* 0xff8000006e6e7808 */ /* 0x000fe40005000000 */
[----:B------:R-:W-:Y:S02]  /*f130*/  ISETP.GT.AND P2, PT, R248, R101, PT ;  /* 0x00000065f800720c */ /* 0x000fe40003f44270 */
[----:B------:R-:W-:Y:S02]  /*f140*/  FSEL R171, R113, -INF , !P3 ;  /* 0xff80000071ab7808 */ /* 0x000fe40005800000 */
[-C--:B------:R-:W-:Y:S02]  /*f150*/  ISETP.GT.AND P3, PT, R240, R174.reuse, PT ;  /* 0x000000aef000720c */ /* 0x080fe40003f64270 */
[----:B------:R-:W-:Y:S02]  /*f160*/  FSEL R81, R111, -INF , !P1 ;  /* 0xff8000006f517808 */ /* 0x000fe40004800000 */
[----:B------:R-:W-:Y:S02]  /*f170*/  ISETP.GT.AND P1, PT, R248, R97, PT ;  /* 0x00000061f800720c */ /* 0x000fe40003f24270 */
[----:B------:R-:W-:Y:S02]  /*f180*/  FSEL R175, R114, -INF , !P2 ;  /* 0xff80000072af7808 */ /* 0x000fe40005000000 */
[CC--:B------:R-:W-:Y:S02]  /*f190*/  ISETP.GT.AND P2, PT, R248.reuse, R211.reuse, PT ;  /* 0x000000d3f800720c */ /* 0x0c0fe40003f44270 */
[----:B------:R-:W-:Y:S02]  /*f1a0*/  FSEL R117, R117, -INF , !P3 ;  /* 0xff80000075757808 */ /* 0x000fe40005800000 */
[-C--:B------:R-:W-:Y:S01]  /*f1b0*/  ISETP.GT.AND P3, PT, R247, R174.reuse, PT ;  /* 0x000000aef700720c */ /* 0x080fe20003f64270 */
[----:B-1----:R-:W-:Y:S01]  /*f1c0*/  VIADD R28, R251, 0x78 ;  /* 0x00000078fb1c7836 */ /* 0x002fe20000000000 */
[----:B------:R-:W-:Y:S02]  /*f1d0*/  FSEL R115, R115, -INF , !P1 ;  /* 0xff80000073737808 */ /* 0x000fe40004800000 */
[-C--:B------:R-:W-:Y:S02]  /*f1e0*/  ISETP.GT.AND P1, PT, R248, R174.reuse, PT ;  /* 0x000000aef800720c */ /* 0x080fe40003f24270 */
[----:B------:R-:W-:Y:S01]  /*f1f0*/  FSEL R170, R118, -INF , !P2 ;  /* 0xff80000076aa7808 */ /* 0x000fe20005000000 */
[----:B------:R1:W-:Y:S01]  /*f200*/  STL [R1+0x28], R28 ;  /* 0x0000281c01007387 */ /* 0x0003e20000100800 */
[C---:B------:R-:W-:Y:S02]  /*f210*/  ISETP.GT.AND P2, PT, R246.reuse, R211, PT ;  /* 0x000000d3f600720c */ /* 0x040fe40003f44270 */
[----:B------:R-:W-:Y:S02]  /*f220*/  FSEL R56, R121, -INF , !P3 ;  /* 0xff80000079387808 */ /* 0x000fe40005800000 */
[----:B------:R-:W-:Y:S02]  /*f230*/  FSEL R119, R119, -INF , !P1 ;  /* 0xff80000077777808 */ /* 0x000fe40004800000 */
[----:B------:R-:W-:Y:S01]  /*f240*/  ISETP.GT.AND P1, PT, R246, R174, PT ;  /* 0x000000aef600720c */ /* 0x000fe20003f24270 */
[----:B------:R-:W-:Y:S01]  /*f250*/  STL [R1+0x2c], R56 ;  /* 0x00002c3801007387 */ /* 0x000fe20000100800 */
[----:B------:R-:W-:Y:S02]  /*f260*/  FSEL R54, R122, -INF , !P2 ;  /* 0xff8000007a367808 */ /* 0x000fe40005000000 */
[----:B------:R-:W-:Y:S02]  /*f270*/  FSEL R52, R123, -INF , !P1 ;  /* 0xff8000007b347808 */ /* 0x000fe40004800000 */
[----:B------:R-:W-:Y:S01]  /*f280*/  ISETP.GT.AND P5, PT, R240, R101, PT ;  /* 0x00000065f000720c */ /* 0x000fe20003fa4270 */
[----:B------:R-:W-:Y:S01]  /*f290*/  STL [R1+0x24], R54 ;  /* 0x0000243601007387 */ /* 0x000fe20000100800 */
[----:B------:R-:W-:Y:S02]  /*f2a0*/  ISETP.GT.AND P2, PT, R248, R28, PT ;  /* 0x0000001cf800720c */ /* 0x000fe40003f44270 */
[----:B------:R-:W-:Y:S01]  /*f2b0*/  FSEL R111, R112, -INF , !P5 ;  /* 0xff800000706f7808 */ /* 0x000fe20006800000 */
[----:B------:R2:W-:Y:S01]  /*f2c0*/  STL [R1+0x20], R52 ;  /* 0x0000203401007387 */ /* 0x0005e20000100800 */
[-C--:B------:R-:W-:Y:S02]  /*f2d0*/  ISETP.GT.AND P5, PT, R240, R211.reuse, PT ;  /* 0x000000d3f000720c */ /* 0x080fe40003fa4270 */
[-C--:B------:R-:W-:Y:S02]  /*f2e0*/  ISETP.GT.AND P1, PT, R248, R82.reuse, PT ;  /* 0x00000052f800720c */ /* 0x080fe40003f24270 */
[----:B------:R-:W-:Y:S02]  /*f2f0*/  FSEL R92, R116, -INF , !P5 ;  /* 0xff800000745c7808 */ /* 0x000fe40006800000 */
[----:B------:R-:W-:Y:S02]  /*f300*/  ISETP.GT.AND P5, PT, R247, R211, PT ;  /* 0x000000d3f700720c */ /* 0x000fe40003fa4270 */
[----:B------:R-:W-:Y:S02]  /*f310*/  ISETP.GT.AND P3, PT, R240, R82, PT ;  /* 0x00000052f000720c */ /* 0x000fe40003f64270 */
[----:B------:R-:W-:Y:S02]  /*f320*/  FSEL R120, R120, -INF , !P5 ;  /* 0xff80000078787808 */ /* 0x000fe40006800000 */
[----:B------:R-:W-:Y:S02]  /*f330*/  ISETP.GT.AND P5, PT, R240, R28, PT ;  /* 0x0000001cf000720c */ /* 0x000fe40003fa4270 */
[----:B-1----:R-:W-:Y:S02]  /*f340*/  FSEL R28, R131, -INF , !P1 ;  /* 0xff800000831c7808 */ /* 0x002fe40004800000 */
[----:B------:R-:W-:Y:S02]  /*f350*/  ISETP.GT.AND P1, PT, R250, R229, PT ;  /* 0x000000e5fa00720c */ /* 0x000fe40003f24270 */
[----:B------:R-:W-:Y:S02]  /*f360*/  FSEL R114, R128, -INF , !P5 ;  /* 0xff80000080727808 */ /* 0x000fe40006800000 */
[----:B------:R-:W-:Y:S02]  /*f370*/  FSEL R118, R129, -INF , !P3 ;  /* 0xff80000081767808 */ /* 0x000fe40005800000 */
[C---:B------:R-:W-:Y:S02]  /*f380*/  ISETP.GE.AND P5, PT, R251.reuse, R238, PT ;  /* 0x000000eefb00720c */ /* 0x040fe40003fa6270 */
[----:B--2---:R-:W-:Y:S02]  /*f390*/  FSEL R52, R130, -INF , !P2 ;  /* 0xff80000082347808 */ /* 0x004fe40005000000 */
[C---:B------:R-:W-:Y:S02]  /*f3a0*/  ISETP.GE.AND P3, PT, R251.reuse, R237, PT ;  /* 0x000000edfb00720c */ /* 0x040fe40003f66270 */
[----:B------:R-:W-:Y:S01]  /*f3b0*/  ISETP.GE.AND P2, PT, R251, R236, PT ;  /* 0x000000ecfb00720c */ /* 0x000fe20003f46270 */
[----:B------:R1:W-:Y:S04]  /*f3c0*/  STL [R1+0x34], R52 ;  /* 0x0000343401007387 */ /* 0x0003e80000100800 */
[----:B------:R1:W-:Y:S01]  /*f3d0*/  STL [R1+0x30], R28 ;  /* 0x0000301c01007387 */ /* 0x0003e20000100800 */
[----:B------:R-:W-:Y:S07]  /*f3e0*/  @P1 BRA `(.L_x_276) ;  /* 0xffffffe000541947 */ /* 0x000fee000383ffff */
.L_x_275:
[C---:B------:R-:W-:Y:S01]  /*f3f0*/  ISETP.GE.AND P1, PT, R3.reuse, R239, PT ;  /* 0x000000ef0300720c */ /* 0x040fe20003f26270 */
[----:B-1----:R-:W2:Y:S01]  /*f400*/  LDL.LU R28, [R1] ;  /* 0x00000000011c7983 */ /* 0x002ea20000300800 */
[----:B---3--:R-:W-:Y:S01]  /*f410*/  FSEL R129, R0, -INF , !P6 ;  /* 0xff80000000817808 */ /* 0x008fe20007000000 */
[----:B------:R-:W-:Y:S01]  /*f420*/  IMAD.MOV.U32 R130, RZ, RZ, R204 ;  /* 0x000000ffff827224 */ /* 0x000fe200078e00cc */
[----:B------:R-:W-:Y:S01]  /*f430*/  FSEL R2, R2, -INF , !P1 ;  /* 0xff80000002027808 */ /* 0x000fe20004800000 */
[----:B------:R-:W3:Y:S01]  /*f440*/  LDL.LU R52, [R1+0x4] ;  /* 0x0000040001347983 */ /* 0x000ee20000300800 */
[C---:B------:R-:W-:Y:S01]  /*f450*/  ISETP.GE.AND P1, PT, R3.reuse, R236, PT ;  /* 0x000000ec0300720c */ /* 0x040fe20003f26270 */
[----:B------:R-:W-:Y:S01]  /*f460*/  IMAD.MOV.U32 R109, RZ, RZ, R111 ;  /* 0x000000ffff6d7224 */ /* 0x000fe200078e006f */
[C---:B------:R-:W-:Y:S01]  /*f470*/  ISETP.GE.AND P0, PT, R3.reuse, R238, PT ;  /* 0x000000ee0300720c */ /* 0x040fe20003f06270 */
[----:B------:R-:W4:Y:S01]  /*f480*/  LDL.LU R54, [R1+0x10] ;  /* 0x0000100001367983 */ /* 0x000f220000300800 */
[-C--:B------:R-:W-:Y:S01]  /*f490*/  ISETP.GE.AND P6, PT, R3, R237.reuse, PT ;  /* 0x000000ed0300720c */ /* 0x080fe20003fc6270 */
[----:B------:R-:W-:Y:S01]  /*f4a0*/  IMAD.MOV.U32 R122, RZ, RZ, R211 ;  /* 0x000000ffff7a7224 */ /* 0x000fe200078e00d3 */
[----:B------:R-:W-:Y:S01]  /*f4b0*/  FSEL R11, R11, -INF , !P1 ;  /* 0xff8000000b0b7808 */ /* 0x000fe20004800000 */
[----:B------:R-:W5:Y:S01]  /*f4c0*/  LDL.LU R56, [R1+0x18] ;  /* 0x0000180001387983 */ /* 0x000f620000300800 */
[----:B------:R-:W-:Y:S01]  /*f4d0*/  FSEL R113, R10, -INF , !P2 ;  /* 0xff8000000a717808 */ /* 0x000fe20005000000 */
[----:B------:R-:W-:Y:S01]  /*f4e0*/  IMAD.MOV.U32 R131, RZ, RZ, R192 ;  /* 0x000000ffff837224 */ /* 0x000fe200078e00c0 */
[CC--:B------:R-:W-:Y:S01]  /*f4f0*/  ISETP.GE.AND P1, PT, R197.reuse, R236.reuse, PT ;  /* 0x000000ecc500720c */ /* 0x0c0fe20003f26270 */
[----:B------:R-:W4:Y:S01]  /*f500*/  LDL.LU R57, [R1+0xc] ;  /* 0x00000c0001397983 */ /* 0x000f220000300800 */
[-C--:B------:R-:W-:Y:S01]  /*f510*/  ISETP.GE.AND P2, PT, R197, R237.reuse, PT ;  /* 0x000000edc500720c */ /* 0x080fe20003f46270 */
[----:B------:R-:W-:Y:S01]  /*f520*/  IMAD.MOV.U32 R123, RZ, RZ, R174 ;  /* 0x000000ffff7b7224 */ /* 0x000fe200078e00ae */
[----:B------:R-:W-:Y:S01]  /*f530*/  FSEL R70, R6, -INF , !P3 ;  /* 0xff80000006467808 */ /* 0x000fe20005800000 */
[----:B------:R-:W5:Y:S01]  /*f540*/  LDL.LU R58, [R1+0x1c] ;  /* 0x00001c00013a7983 */ /* 0x000f620000300800 */
[----:B------:R-:W-:Y:S01]  /*f550*/  FSEL R3, R252, -INF , !P5 ;  /* 0xff800000fc037808 */ /* 0x000fe20006800000 */
[----:B------:R-:W-:Y:S01]  /*f560*/  IMAD.MOV.U32 R174, RZ, RZ, R188 ;  /* 0x000000ffffae7224 */ /* 0x000fe200078e00bc */
[----:B------:R-:W-:Y:S01]  /*f570*/  FSEL R73, R7, -INF , !P0 ;  /* 0xff80000007497808 */ /* 0x000fe20004000000 */
[----:B------:R-:W4:Y:S01]  /*f580*/  LDL.LU R59, [R1+0x14] ;  /* 0x00001400013b7983 */ /* 0x000f220000300800 */
[----:B------:R-:W-:Y:S01]  /*f590*/  FSEL R6, R9, -INF , !P6 ;  /* 0xff80000009067808 */ /* 0x000fe20007000000 */
[----:B------:R-:W-:Y:S01]  /*f5a0*/  IMAD.MOV.U32 R0, RZ, RZ, R123 ;  /* 0x000000ffff007224 */ /* 0x000fe200078e007b */
[C---:B------:R-:W-:Y:S01]  /*f5b0*/  ISETP.GE.AND P5, PT, R5.reuse, R237, PT ;  /* 0x000000ed0500720c */ /* 0x040fe20003fa6270 */
[----:B------:R-:W2:Y:S01]  /*f5c0*/  LDL.LU R80, [R1+0x8] ;  /* 0x0000080001507983 */ /* 0x000ea20000300800 */
[----:B------:R-:W-:Y:S01]  /*f5d0*/  ISETP.GE.AND P0, PT, R5, R236, PT ;  /* 0x000000ec0500720c */ /* 0x000fe20003f06270 */
[----:B------:R-:W-:Y:S01]  /*f5e0*/  IMAD.MOV.U32 R123, RZ, RZ, R170 ;  /* 0x000000ffff7b7224 */ /* 0x000fe200078e00aa */
[----:B------:R-:W-:Y:S02]  /*f5f0*/  FSEL R9, R15, -INF , !P1 ;  /* 0xff8000000f097808 */ /* 0x000fe40004800000 */
[----:B------:R-:W-:Y:S02]  /*f600*/  FSEL R10, R13, -INF , !P2 ;  /* 0xff8000000d0a7808 */ /* 0x000fe40005000000 */
[-C--:B------:R-:W-:Y:S02]  /*f610*/  ISETP.GE.AND P1, PT, R205, R238.reuse, PT ;  /* 0x000000eecd00720c */ /* 0x080fe40003f26270 */
[CC--:B------:R-:W-:Y:S02]  /*f620*/  ISETP.GE.AND P2, PT, R197.reuse, R238.reuse, PT ;  /* 0x000000eec500720c */ /* 0x0c0fe40003f46270 */
[----:B------:R-:W-:Y:S02]  /*f630*/  FSEL R72, R198, -INF , !P5 ;  /* 0xff800000c6487808 */ /* 0x000fe40006800000 */
[----:B------:R-:W-:Y:S02]  /*f640*/  FSEL R71, R14, -INF , !P0 ;  /* 0xff8000000e477808 */ /* 0x000fe40004000000 */
[-C--:B------:R-:W-:Y:S02]  /*f650*/  ISETP.GE.AND P5, PT, R197, R239.reuse, PT ;  /* 0x000000efc500720c */ /* 0x080fe40003fa6270 */
[----:B------:R-:W-:Y:S02]  /*f660*/  ISETP.GE.AND P0, PT, R205, R239, PT ;  /* 0x000000efcd00720c */ /* 0x000fe40003f06270 */
[----:B------:R-:W-:Y:S01]  /*f670*/  FSEL R14, R22, -INF , !P1 ;  /* 0xff800000160e7808 */ /* 0x000fe20004800000 */
[----:B------:R-:W-:Y:S01]  /*f680*/  IMAD.MOV.U32 R22, RZ, RZ, R131 ;  /* 0x000000ffff167224 */ /* 0x000fe200078e0083 */
[-C--:B------:R-:W-:Y:S01]  /*f690*/  ISETP.GE.AND P6, PT, R5, R238.reuse, PT ;  /* 0x000000ee0500720c */ /* 0x080fe20003fc6270 */
[----:B------:R-:W-:Y:S01]  /*f6a0*/  IMAD.MOV.U32 R131, RZ, RZ, R130 ;  /* 0x000000ffff837224 */ /* 0x000fe200078e0082 */
[----:B------:R-:W-:Y:S02]  /*f6b0*/  FSEL R19, R19, -INF , !P2 ;  /* 0xff80000013137808 */ /* 0x000fe40005000000 */
[-C--:B------:R-:W-:Y:S02]  /*f6c0*/  ISETP.GE.AND P1, PT, R194, R237.reuse, PT ;  /* 0x000000edc200720c */ /* 0x080fe40003f26270 */
[----:B------:R-:W-:Y:S02]  /*f6d0*/  ISETP.GE.AND P2, PT, R199, R238, PT ;  /* 0x000000eec700720c */ /* 0x000fe40003f46270 */
[----:B------:R-:W-:Y:S02]  /*f6e0*/  FSEL R7, R17, -INF , !P5 ;  /* 0xff80000011077808 */ /* 0x000fe40006800000 */
[----:B------:R-:W-:Y:S02]  /*f6f0*/  FSEL R13, R207, -INF , !P0 ;  /* 0xff800000cf0d7808 */ /* 0x000fe40004000000 */
[----:B------:R-:W-:Y:S02]  /*f700*/  FSEL R17, R18, -INF , !P6 ;  /* 0xff80000012117808 */ /* 0x000fe40007000000 */
[----:B------:R-:W-:Y:S02]  /*f710*/  ISETP.GE.AND P0, PT, R199, R237, PT ;  /* 0x000000edc700720c */ /* 0x000fe40003f06270 */
[----:B------:R-:W-:Y:S02]  /*f720*/  FSEL R18, R23, -INF , !P2 ;  /* 0xff80000017127808 */ /* 0x000fe40005000000 */
[-C--:B------:R-:W-:Y:S02]  /*f730*/  ISETP.GE.AND P6, PT, R199, R239.reuse, PT ;  /* 0x000000efc700720c */ /* 0x080fe40003fc6270 */
[-C--:B------:R-:W-:Y:S02]  /*f740*/  ISETP.GE.AND P5, PT, R205, R236.reuse, PT ;  /* 0x000000eccd00720c */ /* 0x080fe40003fa6270 */
[----:B------:R-:W-:Y:S01]  /*f750*/  FSEL R15, R21, -INF , !P6 ;  /* 0xff800000150f7808 */ /* 0x000fe20007000000 */
[----:B------:R-:W-:Y:S01]  /*f760*/  IMAD.MOV.U32 R21, RZ, RZ, R122 ;  /* 0x000000ffff157224 */ /* 0x000fe200078e007a */
[-C--:B------:R-:W-:Y:S02]  /*f770*/  ISETP.GE.AND P6, PT, R199, R236.reuse, PT ;  /* 0x000000ecc700720c */ /* 0x080fe40003fc6270 */
[-C--:B------:R-:W-:Y:S02]  /*f780*/  ISETP.GE.AND P2, PT, R194, R236.reuse, PT ;  /* 0x000000ecc200720c */ /* 0x080fe40003f46270 */
[----:B------:R-:W-:Y:S04]  /*f790*/  ISETP.GE.AND P3, PT, R5, R239, PT ;  /* 0x000000ef0500720c */ /* 0x000fe80003f66270 */
[----:B------:R-:W-:Y:S02]  /*f7a0*/  FSEL R5, R206, -INF , !P3 ;  /* 0xff800000ce057808 */ /* 0x000fe40005800000 */
[----:B------:R-:W-:Y:S01]  /*f7b0*/  ISETP.GE.AND P3, PT, R205, R237, PT ;  /* 0x000000edcd00720c */ /* 0x000fe20003f66270 */
[----:B--2---:R-:W-:Y:S02]  /*f7c0*/  IMAD.MOV.U32 R23, RZ, RZ, R80 ;  /* 0x000000ffff177224 */ /* 0x004fe400078e0050 */
[----:B------:R-:W-:Y:S01]  /*f7d0*/  IMAD.MOV.U32 R128, RZ, RZ, R28 ;  /* 0x000000ffff807224 */ /* 0x000fe200078e001c */
[----:B------:R-:W-:Y:S01]  /*f7e0*/  FSEL R28, R186, -INF , !P1 ;  /* 0xff800000ba1c7808 */ /* 0x000fe20004800000 */
[----:B---3--:R-:W-:Y:S01]  /*f7f0*/  IMAD.MOV.U32 R80, RZ, RZ, R52 ;  /* 0x000000ffff507224 */ /* 0x008fe200078e0034 */
[----:B------:R-:W-:Y:S01]  /*f800*/  ISETP.GE.AND P1, PT, R195, R239, PT ;  /* 0x000000efc300720c */ /* 0x000fe20003f26270 */
[----:B-----5:R-:W-:Y:S01]  /*f810*/  IMAD.MOV.U32 R111, RZ, RZ, R58 ;  /* 0x000000ffff6f7224 */ /* 0x020fe200078e003a */
[----:B------:R-:W-:Y:S01]  /*f820*/  FSEL R52, R25, -INF , !P0 ;  /* 0xff80000019347808 */ /* 0x000fe20004000000 */
[----:B----4-:R-:W-:Y:S01]  /*f830*/  IMAD.MOV.U32 R83, RZ, RZ, R59 ;  /* 0x000000ffff537224 */ /* 0x010fe200078e003b */
[----:B------:R-:W-:Y:S01]  /*f840*/  FSEL R25, R33, -INF , !P1 ;  /* 0xff80000021197808 */ /* 0x000fe20004800000 */
[----:B------:R-:W-:Y:S01]  /*f850*/  IMAD.MOV.U32 R116, RZ, RZ, R56 ;  /* 0x000000ffff747224 */ /* 0x000fe200078e0038 */
[----:B------:R-:W-:Y:S01]  /*f860*/  ISETP.GE.AND P1, PT, R189, R236, PT ;  /* 0x000000ecbd00720c */ /* 0x000fe20003f26270 */
[----:B------:R-:W-:Y:S01]  /*f870*/  IMAD.MOV.U32 R112, RZ, RZ, R57 ;  /* 0x000000ffff707224 */ /* 0x000fe200078e0039 */
[----:B------:R-:W-:Y:S01]  /*f880*/  FSEL R58, R26, -INF , !P5 ;  /* 0xff8000001a3a7808 */ /* 0x000fe20006800000 */
[----:B------:R-:W-:Y:S01]  /*f890*/  IMAD.MOV.U32 R121, RZ, RZ, R54 ;  /* 0x000000ffff797224 */ /* 0x000fe200078e0036 */
[----:B------:R-:W-:Y:S01]  /*f8a0*/  FSEL R209, R42, -INF , !P1 ;  /* 0xff8000002ad17808 */ /* 0x000fe20004800000 */
[----:B------:R-:W-:Y:S01]  /*f8b0*/  IMAD.MOV.U32 R130, RZ, RZ, R116 ;  /* 0x000000ffff827224 */ /* 0x000fe200078e0074 */
[----:B------:R-:W-:Y:S01]  /*f8c0*/  ISETP.GE.AND P0, PT, R194, R238, PT ;  /* 0x000000eec200720c */ /* 0x000fe20003f06270 */
[----:B------:R-:W2:Y:S01]  /*f8d0*/  LDL.LU R42, [R1+0x28] ;  /* 0x00002800012a7983 */ /* 0x000ea20000300800 */
[----:B------:R-:W-:Y:S01]  /*f8e0*/  ISETP.GE.AND P5, PT, R195, R237, PT ;  /* 0x000000edc300720c */ /* 0x000fe20003fa6270 */
[----:B------:R-:W-:Y:S01]  /*f8f0*/  IMAD.MOV.U32 R116, RZ, RZ, R112 ;  /* 0x000000ffff747224 */ /* 0x000fe200078e0070 */
[----:B------:R-:W-:Y:S01]  /*f900*/  FSEL R59, R27, -INF , !P6 ;  /* 0xff8000001b3b7808 */ /* 0x000fe20007000000 */
[----:B------:R-:W-:Y:S01]  /*f910*/  IMAD.MOV.U32 R122, RZ, RZ, R121 ;  /* 0x000000ffff7a7224 */ /* 0x000fe200078e0079 */
[----:B------:R-:W-:Y:S01]  /*f920*/  FSEL R56, R30, -INF , !P2 ;  /* 0xff8000001e387808 */ /* 0x000fe20005000000 */
[----:B------:R-:W-:Y:S01]  /*f930*/  IMAD.MOV.U32 R121, RZ, RZ, R171 ;  /* 0x000000ffff797224 */ /* 0x000fe200078e00ab */
[----:B------:R-:W-:Y:S01]  /*f940*/  ISETP.GE.AND P6, PT, R195, R236, PT ;  /* 0x000000ecc300720c */ /* 0x000fe20003fc6270 */
[----:B------:R-:W-:Y:S01]  /*f950*/  IMAD.MOV.U32 R112, RZ, RZ, R92 ;  /* 0x000000ffff707224 */ /* 0x000fe200078e005c */
[----:B------:R-:W-:Y:S01]  /*f960*/  FSEL R29, R29, -INF , !P5 ;  /* 0xff8000001d1d7808 */ /* 0x000fe20006800000 */
[----:B------:R-:W-:Y:S01]  /*f970*/  IMAD.MOV.U32 R92, RZ, RZ, R172 ;  /* 0x000000ffff5c7224 */ /* 0x000fe200078e00ac */
[----:B------:R-:W-:Y:S02]  /*f980*/  FSEL R30, R34, -INF , !P0 ;  /* 0xff800000221e7808 */ /* 0x000fe40004000000 */
[-C--:B------:R-:W-:Y:S02]  /*f990*/  ISETP.GE.AND P5, PT, R195, R238.reuse, PT ;  /* 0x000000eec300720c */ /* 0x080fe40003fa6270 */
[-C--:B------:R-:W-:Y:S02]  /*f9a0*/  ISETP.GE.AND P0, PT, R31, R239.reuse, PT ;  /* 0x000000ef1f00720c */ /* 0x080fe40003f06270 */
[----:B------:R-:W-:Y:S02]  /*f9b0*/  ISETP.GE.AND P2, PT, R189, R239, PT ;  /* 0x000000efbd00720c */ /* 0x000fe40003f46270 */
[----:B------:R-:W-:Y:S02]  /*f9c0*/  FSEL R57, R187, -INF , !P6 ;  /* 0xff800000bb397808 */ /* 0x000fe40007000000 */
[-C--:B------:R-:W-:Y:S02]  /*f9d0*/  ISETP.GE.AND P6, PT, R189, R238.reuse, PT ;  /* 0x000000eebd00720c */ /* 0x080fe40003fc6270 */
[----:B------:R-:W-:Y:S02]  /*f9e0*/  FSEL R26, R35, -INF , !P5 ;  /* 0xff800000231a7808 */ /* 0x000fe40006800000 */
[----:B------:R-:W-:Y:S02]  /*f9f0*/  FSEL R34, R193, -INF , !P0 ;  /* 0xff800000c1227808 */ /* 0x000fe40004000000 */
[C---:B------:R-:W-:Y:S02]  /*fa00*/  ISETP.GE.AND P5, PT, R31.reuse, R238, PT ;  /* 0x000000ee1f00720c */ /* 0x040fe40003fa6270 */
[----:B------:R-:W-:Y:S02]  /*fa10*/  FSEL R33, R36, -INF , !P2 ;  /* 0xff80000024217808 */ /* 0x000fe40005000000 */
[CC--:B------:R-:W-:Y:S02]  /*fa20*/  ISETP.GE.AND P0, PT, R31.reuse, R236.reuse, PT ;  /* 0x000000ec1f00720c */ /* 0x0c0fe40003f06270 */
[-C--:B------:R-:W-:Y:S01]  /*fa30*/  ISETP.GE.AND P2, PT, R31, R237.reuse, PT ;  /* 0x000000ed1f00720c */ /* 0x080fe20003f46270 */
[----:B------:R-:W-:Y:S01]  /*fa40*/  IMAD.MOV.U32 R31, RZ, RZ, R5 ;  /* 0x000000ffff1f7224 */ /* 0x000fe200078e0005 */
[----:B------:R-:W-:Y:S02]  /*fa50*/  FSEL R35, R191, -INF , !P6 ;  /* 0xff800000bf237808 */ /* 0x000fe40007000000 */
[-C--:B------:R-:W-:Y:S02]  /*fa60*/  ISETP.GE.AND P6, PT, R39, R237.reuse, PT ;  /* 0x000000ed2700720c */ /* 0x080fe40003fc6270 */
[----:B------:R-:W-:Y:S02]  /*fa70*/  FSEL R38, R38, -INF , !P5 ;  /* 0xff80000026267808 */ /* 0x000fe40006800000 */
[----:B------:R-:W-:Y:S02]  /*fa80*/  ISETP.GE.AND P1, PT, R37, R237, PT ;  /* 0x000000ed2500720c */ /* 0x000fe40003f26270 */
[----:B------:R-:W-:Y:S02]  /*fa90*/  FSEL R207, R43, -INF , !P0 ;  /* 0xff8000002bcf7808 */ /* 0x000fe40004000000 */
[-C--:B------:R-:W-:Y:S02]  /*faa0*/  ISETP.GE.AND P5, PT, R39, R236.reuse, PT ;  /* 0x000000ec2700720c */ /* 0x080fe40003fa6270 */
[----:B------:R-:W-:Y:S02]  /*fab0*/  FSEL R206, R4, -INF , !P2 ;  /* 0xff80000004ce7808 */ /* 0x000fe40005000000 */
[----:B------:R-:W-:Y:S02]  /*fac0*/  ISETP.GE.AND P0, PT, R37, R236, PT ;  /* 0x000000ec2500720c */ /* 0x000fe40003f06270 */
[-C--:B------:R-:W-:Y:S02]  /*fad0*/  ISETP.GE.AND P2, PT, R39, R238.reuse, PT ;  /* 0x000000ee2700720c */ /* 0x080fe40003f46270 */
[----:B------:R-:W-:Y:S02]  /*fae0*/  FSEL R54, R185, -INF , !P3 ;  /* 0xff800000b9367808 */ /* 0x000fe40005800000 */
[----:B------:R-:W-:Y:S02]  /*faf0*/  FSEL R204, R44, -INF , !P6 ;  /* 0xff8000002ccc7808 */ /* 0x000fe40007000000 */
[----:B------:R-:W-:Y:S02]  /*fb00*/  FSEL R202, R8, -INF , !P1 ;  /* 0xff80000008ca7808 */ /* 0x000fe40004800000 */
[-C--:B------:R-:W-:Y:S02]  /*fb10*/  ISETP.GE.AND P3, PT, R194, R239.reuse, PT ;  /* 0x000000efc200720c */ /* 0x080fe40003f66270 */
[CC--:B------:R-:W-:Y:S02]  /*fb20*/  ISETP.GE.AND P6, PT, R37.reuse, R239.reuse, PT ;  /* 0x000000ef2500720c */ /* 0x0c0fe40003fc6270 */
[-C--:B------:R-:W-:Y:S02]  /*fb30*/  ISETP.GE.AND P1, PT, R37, R238.reuse, PT ;  /* 0x000000ee2500720c */ /* 0x080fe40003f26270 */
[----:B------:R-:W-:Y:S02]  /*fb40*/  FSEL R205, R46, -INF , !P5 ;  /* 0xff8000002ecd7808 */ /* 0x000fe40006800000 */
[----:B------:R-:W-:Y:S02]  /*fb50*/  FSEL R203, R47, -INF , !P0 ;  /* 0xff8000002fcb7808 */ /* 0x000fe40004000000 */
[CC--:B------:R-:W-:Y:S02]  /*fb60*/  ISETP.GE.AND P5, PT, R45.reuse, R239.reuse, PT ;  /* 0x000000ef2d00720c */ /* 0x0c0fe40003fa6270 */
[----:B------:R-:W-:Y:S02]  /*fb70*/  ISETP.GE.AND P0, PT, R45, R238, PT ;  /* 0x000000ee2d00720c */ /* 0x000fe40003f06270 */
[----:B------:R-:W-:Y:S02]  /*fb80*/  FSEL R252, R50, -INF , !P2 ;  /* 0xff80000032fc7808 */ /* 0x000fe40005000000 */
[----:B------:R-:W-:Y:S02]  /*fb90*/  ISETP.GE.AND P2, PT, R41, R239, PT ;  /* 0x000000ef2900720c */ /* 0x000fe40003f46270 */
[----:B------:R-:W-:Y:S02]  /*fba0*/  FSEL R27, R190, -INF , !P3 ;  /* 0xff800000be1b7808 */ /* 0x000fe40005800000 */
[----:B------:R-:W-:Y:S02]  /*fbb0*/  FSEL R211, R12, -INF , !P6 ;  /* 0xff8000000cd37808 */ /* 0x000fe40007000000 */
[----:B------:R-:W-:Y:S02]  /*fbc0*/  FSEL R210, R51, -INF , !P1 ;  /* 0xff80000033d27808 */ /* 0x000fe40004800000 */
[-C--:B------:R-:W-:Y:S02]  /*fbd0*/  ISETP.GE.AND P3, PT, R189, R237.reuse, PT ;  /* 0x000000edbd00720c */ /* 0x080fe40003f66270 */
[----:B------:R-:W-:Y:S02]  /*fbe0*/  ISETP.GE.AND P6, PT, R45, R236, PT ;  /* 0x000000ec2d00720c */ /* 0x000fe40003fc6270 */
[C---:B------:R-:W-:Y:S02]  /*fbf0*/  ISETP.GE.AND P1, PT, R41.reuse, R238, PT ;  /* 0x000000ee2900720c */ /* 0x040fe40003f26270 */
[----:B------:R-:W-:Y:S02]  /*fc00*/  FSEL R201, R24, -INF , !P5 ;  /* 0xff80000018c97808 */ /* 0x000fe40006800000 */
        /* <DEDUP_REMOVED lines=8> */
[----:B------:R-:W-:Y:S02]  /*fc90*/  ISETP.GE.AND P3, PT, R39, R239, PT ;  /* 0x000000ef2700720c */ /* 0x000fe40003f66270 */
[----:B------:R-:W-:Y:S02]  /*fca0*/  ISETP.GE.AND P1, PT, R53, R236, PT ;  /* 0x000000ec3500720c */ /* 0x000fe40003f26270 */
[----:B------:R-:W-:Y:S02]  /*fcb0*/  FSEL R190, R182, -INF , !P5 ;  /* 0xff800000b6be7808 */ /* 0x000fe40006800000 */
[----:B------:R-:W-:Y:S02]  /*fcc0*/  ISETP.GE.AND P6, PT, R49, R237, PT ;  /* 0x000000ed3100720c */ /* 0x000fe40003fc6270 */
[----:B------:R-:W-:Y:S02]  /*fcd0*/  FSEL R188, R177, -INF , !P0 ;  /* 0xff800000b1bc7808 */ /* 0x000fe40004000000 */
[----:B------:R-:W-:Y:S02]  /*fce0*/  ISETP.GE.AND P5, PT, R53, R238, PT ;  /* 0x000000ee3500720c */ /* 0x000fe40003fa6270 */
[----:B------:R-:W-:Y:S02]  /*fcf0*/  FSEL R191, R32, -INF , !P2 ;  /* 0xff80000020bf7808 */ /* 0x000fe40005000000 */
[C---:B------:R-:W-:Y:S02]  /*fd00*/  ISETP.GE.AND P0, PT, R49.reuse, R239, PT ;  /* 0x000000ef3100720c */ /* 0x040fe40003f06270 */
[----:B------:R-:W-:Y:S02]  /*fd10*/  ISETP.GE.AND P2, PT, R49, R236, PT ;  /* 0x000000ec3100720c */ /* 0x000fe40003f46270 */
[----:B------:R-:W-:Y:S02]  /*fd20*/  FSEL R251, R48, -INF , !P3 ;  /* 0xff80000030fb7808 */ /* 0x000fe40005800000 */
[----:B------:R-:W-:Y:S02]  /*fd30*/  FSEL R186, R196, -INF , !P6 ;  /* 0xff800000c4ba7808 */ /* 0x000fe40007000000 */
[----:B------:R-:W-:Y:S02]  /*fd40*/  FSEL R189, R60, -INF , !P1 ;  /* 0xff8000003cbd7808 */ /* 0x000fe40004800000 */
[----:B------:R-:W-:Y:S02]  /*fd50*/  ISETP.GE.AND P3, PT, R45, R237, PT ;  /* 0x000000ed2d00720c */ /* 0x000fe40003f66270 */
[----:B------:R-:W-:Y:S02]  /*fd60*/  ISETP.GE.AND P6, PT, R49, R238, PT ;  /* 0x000000ee3100720c */ /* 0x000fe40003fc6270 */
[CC--:B------:R-:W-:Y:S01]  /*fd70*/  ISETP.GE.AND P1, PT, R63.reuse, R239.reuse, PT ;  /* 0x000000ef3f00720c */ /* 0x0c0fe20003f26270 */
[----:B------:R-:W-:Y:S01]  /*fd80*/  LDSM.16.MT88.4 R48, [R212+0x4000] ;  /* 0x00400000d430783b */ /* 0x000fe20000004200 */
[----:B------:R-:W-:Y:S02]  /*fd90*/  FSEL R195, R64, -INF , !P0 ;  /* 0xff80000040c37808 */ /* 0x000fe40004000000 */
[----:B------:R-:W-:Y:S02]  /*fda0*/  FSEL R196, R66, -INF , !P5 ;  /* 0xff80000042c47808 */ /* 0x000fe40006800000 */
[----:B------:R-:W-:Y:S02]  /*fdb0*/  FSEL R187, R62, -INF , !P2 ;  /* 0xff8000003ebb7808 */ /* 0x000fe40005000000 */
[----:B------:R-:W-:Y:S02]  /*fdc0*/  ISETP.GE.AND P0, PT, R63, R236, PT ;  /* 0x000000ec3f00720c */ /* 0x000fe40003f06270 */
[-C--:B------:R-:W-:Y:S02]  /*fdd0*/  ISETP.GE.AND P5, PT, R61, R239.reuse, PT ;  /* 0x000000ef3d00720c */ /* 0x080fe40003fa6270 */
[-C--:B------:R-:W-:Y:S02]  /*fde0*/  ISETP.GE.AND P2, PT, R63, R238.reuse, PT ;  /* 0x000000ee3f00720c */ /* 0x080fe40003f46270 */
[----:B------:R-:W-:Y:S02]  /*fdf0*/  FSEL R192, R183, -INF , !P3 ;  /* 0xff800000b7c07808 */ /* 0x000fe40005800000 */
[----:B------:R-:W-:Y:S02]  /*fe00*/  FSEL R194, R67, -INF , !P6 ;  /* 0xff80000043c27808 */ /* 0x000fe40007000000 */
[----:B------:R-:W-:Y:S02]  /*fe10*/  FSEL R185, R180, -INF , !P1 ;  /* 0xff800000b4b97808 */ /* 0x000fe40004800000 */
[----:B------:R-:W-:Y:S02]  /*fe20*/  ISETP.GE.AND P3, PT, R53, R239, PT ;  /* 0x000000ef3500720c */ /* 0x000fe40003f66270 */
[C---:B------:R-:W-:Y:S02]  /*fe30*/  ISETP.GE.AND P6, PT, R61.reuse, R238, PT ;  /* 0x000000ee3d00720c */ /* 0x040fe40003fc6270 */
[-C--:B------:R-:W-:Y:S02]  /*fe40*/  ISETP.GE.AND P1, PT, R61, R237.reuse, PT ;  /* 0x000000ed3d00720c */ /* 0x080fe40003f26270 */
[----:B------:R-:W-:Y:S02]  /*fe50*/  FSEL R183, R184, -INF , !P5 ;  /* 0xff800000b8b77808 */ /* 0x000fe40006800000 */
[----:B------:R-:W-:Y:S01]  /*fe60*/  FSEL R177, R128, -INF , !P0 ;  /* 0xff80000080b17808 */ /* 0x000fe20004000000 */
[----:B------:R-:W-:Y:S01]  /*fe70*/  IMAD.MOV.U32 R128, RZ, RZ, R109 ;  /* 0x000000ffff807224 */ /* 0x000fe200078e006d */
[----:B------:R-:W-:Y:S01]  /*fe80*/  FSEL R184, R179, -INF , !P2 ;  /* 0xff800000b3b87808 */ /* 0x000fe20005000000 */
[----:B------:R-:W-:Y:S01]  /*fe90*/  IMAD.MOV.U32 R109, RZ, RZ, R175 ;  /* 0x000000ffff6d7224 */ /* 0x000fe200078e00af */
[-C--:B------:R-:W-:Y:S02]  /*fea0*/  ISETP.GE.AND P0, PT, R65, R237.reuse, PT ;  /* 0x000000ed4100720c */ /* 0x080fe40003f06270 */
[-C--:B------:R-:W-:Y:S01]  /*feb0*/  ISETP.GE.AND P5, PT, R61, R236.reuse, PT ;  /* 0x000000ec3d00720c */ /* 0x080fe20003fa6270 */
[----:B------:R-:W-:Y:S01]  /*fec0*/  IMAD.MOV.U32 R5, RZ, RZ, R109 ;  /* 0x000000ffff057224 */ /* 0x000fe200078e006d */
        /* <DEDUP_REMOVED lines=8> */
[----:B------:R-:W-:Y:S02]  /*ff50*/  FSEL R175, R74, -INF , !P5 ;  /* 0xff8000004aaf7808 */ /* 0x000fe40006800000 */
[----:B------:R-:W-:Y:S02]  /*ff60*/  FSEL R172, R173, -INF , !P2 ;  /* 0xff800000adac7808 */ /* 0x000fe40005000000 */
[C---:B------:R-:W-:Y:S02]  /*ff70*/  ISETP.GE.AND P0, PT, R65.reuse, R238, PT ;  /* 0x000000ee4100720c */ /* 0x040fe40003f06270 */
[CC--:B------:R-:W-:Y:S02]  /*ff80*/  ISETP.GE.AND P2, PT, R65.reuse, R239.reuse, PT ;  /* 0x000000ef4100720c */ /* 0x0c0fe40003f46270 */
[----:B------:R-:W-:Y:S02]  /*ff90*/  ISETP.GE.AND P5, PT, R65, R236, PT ;  /* 0x000000ec4100720c */ /* 0x000fe40003fa6270 */
[----:B------:R-:W-:Y:S02]  /*ffa0*/  FSEL R176, R176, -INF , !P3 ;  /* 0xff800000b0b07808 */ /* 0x000fe40005800000 */
[----:B------:R-:W-:Y:S02]  /*ffb0*/  FSEL R173, R78, -INF , !P6 ;  /* 0xff8000004ead7808 */ /* 0x000fe40007000000 */
[----:B------:R-:W-:Y:S02]  /*ffc0*/  FSEL R180, R131, -INF , !P1 ;  /* 0xff80000083b47808 */ /* 0x000fe40004800000 */
[-C--:B------:R-:W-:Y:S02]  /*ffd0*/  ISETP.GE.AND P3, PT, R69, R239.reuse, PT ;  /* 0x000000ef4500720c */ /* 0x080fe40003f66270 */
[-C--:B------:R-:W-:Y:S02]  /*ffe0*/  ISETP.GE.AND P1, PT, R75, R239.reuse, PT ;  /* 0x000000ef4b00720c */ /* 0x080fe40003f26270 */
[----:B------:R-:W-:Y:S01]  /*fff0*/  FSEL R178, R80, -INF , !P0 ;  /* 0xff80000050b27808 */ /* 0x000fe20004000000 */
[----:B------:R-:W-:Y:S01]  /*10000*/  IMAD.MOV.U32 R80, RZ, RZ, R169 ;  /* 0x000000ffff507224 */ /* 0x000fe200078e00a9 */
[----:B------:R-:W-:Y:S02]  /*10010*/  ISETP.GE.AND P6, PT, R77, R239, PT ;  /* 0x000000ef4d00720c */ /* 0x000fe40003fc6270 */
[----:B------:R-:W-:Y:S01]  /*10020*/  FSEL R179, R22, -INF , !P2 ;  /* 0xff80000016b37808 */ /* 0x000fe20005000000 */
[----:B------:R-:W-:Y:S01]  /*10030*/  IMAD.MOV.U32 R22, RZ, RZ, R7 ;  /* 0x000000ffff167224 */ /* 0x000fe200078e0007 */
[----:B------:R-:W-:Y:S01]  /*10040*/  FSEL R171, R79, -INF , !P5 ;  /* 0xff8000004fab7808 */ /* 0x000fe20006800000 */
[----:B------:R-:W-:Y:S01]  /*10050*/  IMAD.MOV.U32 R7, RZ, RZ, R3 ;  /* 0x000000ffff077224 */ /* 0x000fe200078e0003 */
[-C--:B------:R-:W-:Y:S01]  /*10060*/  ISETP.GE.AND P0, PT, R75, R238.reuse, PT ;  /* 0x000000ee4b00720c */ /* 0x080fe20003f06270 */
[----:B------:R-:W-:Y:S01]  /*10070*/  IMAD.MOV.U32 R3, RZ, RZ, R129 ;  /* 0x000000ffff037224 */ /* 0x000fe200078e0081 */
[C---:B------:R-:W-:Y:S01]  /*10080*/  ISETP.GE.AND P5, PT, R77.reuse, R238, PT ;  /* 0x000000ee4d00720c */ /* 0x040fe20003fa6270 */
[----:B------:R-:W-:Y:S01]  /*10090*/  IMAD.MOV.U32 R40, RZ, RZ, R7 ;  /* 0x000000ffff287224 */ /* 0x000fe200078e0007 */
[-C--:B------:R-:W-:Y:S01]  /*100a0*/  ISETP.GE.AND P2, PT, R77, R236.reuse, PT ;  /* 0x000000ec4d00720c */ /* 0x080fe20003f46270 */
[----:B------:R-:W-:Y:S01]  /*100b0*/  IMAD.MOV.U32 R39, RZ, RZ, R3 ;  /* 0x000000ffff277224 */ /* 0x000fe200078e0003 */
[----:B------:R-:W-:Y:S01]  /*100c0*/  FSEL R181, R23, -INF , !P3 ;  /* 0xff80000017b57808 */ /* 0x000fe20005800000 */
[----:B------:R-:W-:Y:S01]  /*100d0*/  IMAD.MOV.U32 R23, RZ, RZ, R21 ;  /* 0x000000ffff177224 */ /* 0x000fe200078e0015 */
[----:B------:R-:W-:Y:S01]  /*100e0*/  FSEL R131, R116, -INF , !P1 ;  /* 0xff80000074837808 */ /* 0x000fe20004800000 */
[----:B------:R-:W-:Y:S01]  /*100f0*/  IMAD.MOV.U32 R21, RZ, RZ, R111 ;  /* 0x000000ffff157224 */ /* 0x000fe200078e006f */
[----:B------:R-:W-:Y:S01]  /*10100*/  FSEL R169, R122, -INF , !P6 ;  /* 0xff8000007aa97808 */ /* 0x000fe20007000000 */
[----:B------:R-:W-:Y:S01]  /*10110*/  IMAD.MOV.U32 R7, RZ, RZ, R118 ;  /* 0x000000ffff077224 */ /* 0x000fe200078e0076 */
[----:B------:R-:W-:Y:S01]  /*10120*/  FSEL R116, R84, -INF , !P0 ;  /* 0xff80000054747808 */ /* 0x000fe20004000000 */
[----:B------:R-:W-:Y:S01]  /*10130*/  IMAD.MOV.U32 R118, RZ, RZ, R112 ;  /* 0x000000ffff767224 */ /* 0x000fe200078e0070 */
[-C--:B------:R-:W-:Y:S01]  /*10140*/  ISETP.GE.AND P6, PT, R75, R237.reuse, PT ;  /* 0x000000ed4b00720c */ /* 0x080fe20003fc6270 */
[----:B------:R-:W-:Y:S01]  /*10150*/  IMAD.MOV.U32 R3, RZ, RZ, R123 ;  /* 0x000000ffff037224 */ /* 0x000fe200078e007b */
[-C--:B------:R-:W-:Y:S02]  /*10160*/  ISETP.GE.AND P3, PT, R77, R237.reuse, PT ;  /* 0x000000ed4d00720c */ /* 0x080fe40003f66270 */
[----:B------:R-:W-:Y:S02]  /*10170*/  FSEL R122, R86, -INF , !P5 ;  /* 0xff800000567a7808 */ /* 0x000fe40006800000 */
[----:B------:R-:W-:Y:S02]  /*10180*/  FSEL R84, R90, -INF , !P2 ;  /* 0xff8000005a547808 */ /* 0x000fe40005000000 */
[-C--:B------:R-:W-:Y:S02]  /*10190*/  ISETP.GE.AND P2, PT, R85, R237.reuse, PT ;  /* 0x000000ed5500720c */ /* 0x080fe40003f46270 */
[C---:B------:R-:W-:Y:S02]  /*101a0*/  ISETP.GE.AND P5, PT, R87.reuse, R237, PT ;  /* 0x000000ed5700720c */ /* 0x040fe40003fa6270 */
[----:B------:R-:W-:Y:S02]  /*101b0*/  ISETP.GE.AND P0, PT, R87, R236, PT ;  /* 0x000000ec5700720c */ /* 0x000fe40003f06270 */
[----:B------:R-:W-:Y:S02]  /*101c0*/  FSEL R92, R92, -INF , !P3 ;  /* 0xff8000005c5c7808 */ /* 0x000fe40005800000 */
[----:B------:R-:W-:Y:S02]  /*101d0*/  FSEL R89, R89, -INF , !P6 ;  /* 0xff80000059597808 */ /* 0x000fe40007000000 */
[CC--:B------:R-:W-:Y:S02]  /*101e0*/  ISETP.GE.AND P3, PT, R87.reuse, R239.reuse, PT ;  /* 0x000000ef5700720c */ /* 0x0c0fe40003f66270 */
[-C--:B------:R-:W-:Y:S02]  /*101f0*/  ISETP.GE.AND P6, PT, R87, R238.reuse, PT ;  /* 0x000000ee5700720c */ /* 0x080fe40003fc6270 */
[----:B------:R-:W-:Y:S02]  /*10200*/  FSEL R90, R80, -INF , !P5 ;  /* 0xff800000505a7808 */ /* 0x000fe40006800000 */
[----:B------:R-:W-:Y:S02]  /*10210*/  FSEL R87, R168, -INF , !P2 ;  /* 0xff800000a8577808 */ /* 0x000fe40005000000 */
[----:B------:R-:W-:Y:S02]  /*10220*/  ISETP.GE.AND P2, PT, R85, R238, PT ;  /* 0x000000ee5500720c */ /* 0x000fe40003f46270 */
[----:B------:R-:W-:Y:S02]  /*10230*/  FSEL R80, R94, -INF , !P0 ;  /* 0xff8000005e507808 */ /* 0x000fe40004000000 */
[----:B------:R-:W-:Y:S02]  /*10240*/  ISETP.GE.AND P0, PT, R93, R239, PT ;  /* 0x000000ef5d00720c */ /* 0x000fe40003f06270 */
[----:B------:R-:W-:Y:S02]  /*10250*/  ISETP.GE.AND P1, PT, R75, R236, PT ;  /* 0x000000ec4b00720c */ /* 0x000fe40003f26270 */
[----:B------:R-:W-:Y:S02]  /*10260*/  FSEL R111, R99, -INF , !P2 ;  /* 0xff800000636f7808 */ /* 0x000fe40005000000 */
[C---:B------:R-:W-:Y:S02]  /*10270*/  ISETP.GE.AND P2, PT, R91.reuse, R238, PT ;  /* 0x000000ee5b00720c */ /* 0x040fe40003f46270 */
[----:B------:R-:W-:Y:S02]  /*10280*/  FSEL R130, R130, -INF , !P0 ;  /* 0xff80000082827808 */ /* 0x000fe40004000000 */
[----:B------:R-:W-:Y:S02]  /*10290*/  ISETP.GE.AND P0, PT, R91, R237, PT ;  /* 0x000000ed5b00720c */ /* 0x000fe40003f06270 */
[----:B------:R-:W-:Y:S02]  /*102a0*/  FSEL R79, R88, -INF , !P1 ;  /* 0xff800000584f7808 */ /* 0x000fe40004800000 */
[----:B------:R-:W-:Y:S02]  /*102b0*/  FSEL R109, R103, -INF , !P2 ;  /* 0xff800000676d7808 */ /* 0x000fe40005000000 */
[CC--:B------:R-:W-:Y:S02]  /*102c0*/  ISETP.GE.AND P1, PT, R85.reuse, R236.reuse, PT ;  /* 0x000000ec5500720c */ /* 0x0c0fe40003f26270 */
[-C--:B------:R-:W-:Y:S02]  /*102d0*/  ISETP.GE.AND P5, PT, R85, R239.reuse, PT ;  /* 0x000000ef5500720c */ /* 0x080fe40003fa6270 */
[----:B------:R-:W-:Y:S02]  /*102e0*/  ISETP.GE.AND P2, PT, R101, R236, PT ;  /* 0x000000ec6500720c */ /* 0x000fe40003f46270 */
[----:B------:R-:W-:Y:S02]  /*102f0*/  FSEL R85, R105, -INF , !P0 ;  /* 0xff80000069557808 */ /* 0x000fe40004000000 */
[-C--:B------:R-:W-:Y:S02]  /*10300*/  ISETP.GE.AND P0, PT, R101, R238.reuse, PT ;  /* 0x000000ee6500720c */ /* 0x080fe40003f06270 */
[----:B------:R-:W-:Y:S02]  /*10310*/  FSEL R76, R110, -INF , !P2 ;  /* 0xff8000006e4c7808 */ /* 0x000fe40005000000 */
[----:B------:R-:W-:Y:S02]  /*10320*/  FSEL R110, R5, -INF , !P0 ;  /* 0xff800000056e7808 */ /* 0x000fe40004000000 */
[----:B------:R-:W3:Y:S01]  /*10330*/  LDL.LU R5, [R1+0x34] ;  /* 0x0000340001057983 */ /* 0x000ee20000300800 */
[----:B------:R-:W-:Y:S01]  /*10340*/  FSEL R168, R83, -INF , !P3 ;  /* 0xff80000053a87808 */ /* 0x000fe20005800000 */
[----:B------:R-:W-:Y:S01]  /*10350*/  IMAD.MOV.U32 R83, RZ, RZ, R114 ;  /* 0x000000ffff537224 */ /* 0x000fe200078e0072 */
[----:B------:R-:W-:Y:S01]  /*10360*/  FSEL R77, R95, -INF , !P1 ;  /* 0xff8000005f4d7808 */ /* 0x000fe20004800000 */
[----:B------:R-:W4:Y:S01]  /*10370*/  LDL.LU R44, [R1+0x30] ;  /* 0x00003000012c7983 */ /* 0x000f220000300800 */
[----:B------:R-:W-:Y:S02]  /*10380*/  FSEL R114, R98, -INF , !P6 ;  /* 0xff80000062727808 */ /* 0x000fe40007000000 */
[----:B------:R-:W-:Y:S01]  /*10390*/  ISETP.GE.AND P1, PT, R93, R238, PT ;  /* 0x000000ee5d00720c */ /* 0x000fe20003f26270 */
[----:B------:R-:W5:Y:S01]  /*103a0*/  LDL.LU R36, [R1+0x2c] ;  /* 0x00002c0001247983 */ /* 0x000f620000300800 */
[----:B------:R-:W-:Y:S02]  /*103b0*/  ISETP.GE.AND P6, PT, R91, R239, PT ;  /* 0x000000ef5b00720c */ /* 0x000fe40003fc6270 */
[----:B------:R-:W-:Y:S02]  /*103c0*/  ISETP.GE.AND P3, PT, R93, R237, PT ;  /* 0x000000ed5d00720c */ /* 0x000fe40003f66270 */
[----:B------:R-:W-:Y:S02]  /*103d0*/  FSEL R123, R100, -INF , !P6 ;  /* 0xff800000647b7808 */ /* 0x000fe40007000000 */
[----:B------:R-:W-:Y:S02]  /*103e0*/  FSEL R112, R102, -INF , !P1 ;  /* 0xff80000066707808 */ /* 0x000fe40004800000 */
[----:B------:R-:W-:Y:S02]  /*103f0*/  ISETP.GE.AND P2, PT, R23, R239, PT ;  /* 0x000000ef1700720c */ /* 0x000fe40003f46270 */
[-C--:B------:R-:W-:Y:S02]  /*10400*/  ISETP.GE.AND P6, PT, R91, R236.reuse, PT ;  /* 0x000000ec5b00720c */ /* 0x080fe40003fc6270 */
[C---:B------:R-:W-:Y:S02]  /*10410*/  ISETP.GE.AND P1, PT, R101.reuse, R237, PT ;  /* 0x000000ed6500720c */ /* 0x040fe40003f26270 */
[----:B------:R-:W-:Y:S02]  /*10420*/  FSEL R88, R104, -INF , !P3 ;  /* 0xff80000068587808 */ /* 0x000fe40005800000 */
[-C--:B------:R-:W-:Y:S02]  /*10430*/  ISETP.GE.AND P3, PT, R101, R239.reuse, PT ;  /* 0x000000ef6500720c */ /* 0x080fe40003f66270 */
[----:B------:R-:W-:Y:S02]  /*10440*/  FSEL R75, R107, -INF , !P6 ;  /* 0xff8000006b4b7808 */ /* 0x000fe40007000000 */
[----:B------:R-:W-:Y:S01]  /*10450*/  FSEL R86, R21, -INF , !P1 ;  /* 0xff80000015567808 */ /* 0x000fe20004800000 */
[----:B------:R-:W-:Y:S01]  /*10460*/  IMAD.MOV.U32 R21, RZ, RZ, R83 ;  /* 0x000000ffff157224 */ /* 0x000fe200078e0053 */
[----:B------:R-:W-:Y:S02]  /*10470*/  FSEL R118, R118, -INF , !P2 ;  /* 0xff80000076767808 */ /* 0x000fe40005000000 */
[C---:B------:R-:W-:Y:S02]  /*10480*/  ISETP.GE.AND P6, PT, R97.reuse, R236, PT ;  /* 0x000000ec6100720c */ /* 0x040fe40003fc6270 */
[----:B------:R-:W-:Y:S02]  /*10490*/  ISETP.GE.AND P1, PT, R97, R239, PT ;  /* 0x000000ef6100720c */ /* 0x000fe40003f26270 */
[----:B--2---:R-:W-:Y:S02]  /*104a0*/  ISETP.GT.AND P2, PT, R247, R42, PT ;  /* 0x0000002af700720c */ /* 0x004fe40003f44270 */
[----:B------:R-:W-:Y:S02]  /*104b0*/  FSEL R128, R128, -INF , !P3 ;  /* 0xff80000080807808 */ /* 0x000fe40005800000 */
[----:B------:R-:W-:Y:S02]  /*104c0*/  ISETP.GE.AND P3, PT, R23, R237, PT ;  /* 0x000000ed1700720c */ /* 0x000fe40003f66270 */
[----:B------:R-:W-:Y:S02]  /*104d0*/  FSEL R43, R81, -INF , !P6 ;  /* 0xff800000512b7808 */ /* 0x000fe40007000000 */
[----:B------:R-:W-:Y:S02]  /*104e0*/  FSEL R121, R121, -INF , !P1 ;  /* 0xff80000079797808 */ /* 0x000fe40004800000 */
[----:B------:R-:W-:Y:S02]  /*104f0*/  FSEL R94, R124, -INF , !P2 ;  /* 0xff8000007c5e7808 */ /* 0x000fe40005000000 */
[C---:B------:R-:W-:Y:S02]  /*10500*/  ISETP.GE.AND P6, PT, R23.reuse, R238, PT ;  /* 0x000000ee1700720c */ /* 0x040fe40003fc6270 */
[-C--:B------:R-:W-:Y:S02]  /*10510*/  ISETP.GE.AND P1, PT, R23, R236.reuse, PT ;  /* 0x000000ec1700720c */ /* 0x080fe40003f26270 */
[----:B------:R-:W-:Y:S01]  /*10520*/  ISETP.GE.AND P2, PT, R42, R239, PT ;  /* 0x000000ef2a00720c */ /* 0x000fe20003f46270 */
[----:B------:R-:W2:Y:S01]  /*10530*/  LDL.LU R23, [R1+0x24] ;  /* 0x0000240001177983 */ /* 0x000ea20000300800 */
[----:B------:R-:W-:Y:S02]  /*10540*/  FSEL R129, R96, -INF , !P5 ;  /* 0xff80000060817808 */ /* 0x000fe40006800000 */
[----:B------:R-:W-:Y:S02]  /*10550*/  FSEL R96, R120, -INF , !P3 ;  /* 0xff80000078607808 */ /* 0x000fe40005800000 */
[----:B------:R-:W-:Y:S02]  /*10560*/  FSEL R120, R21, -INF , !P2 ;  /* 0xff80000015787808 */ /* 0x000fe40005000000 */
[----:B------:R-:W2:Y:S01]  /*10570*/  LDL.LU R21, [R1+0x20] ;  /* 0x0000200001157983 */ /* 0x000ea20000300800 */
[----:B------:R-:W-:Y:S02]  /*10580*/  ISETP.GE.AND P5, PT, R93, R236, PT ;  /* 0x000000ec5d00720c */ /* 0x000fe40003fa6270 */
[----:B------:R-:W-:Y:S02]  /*10590*/  FMNMX3.FTZ R4, R166, R39, R2, !PT ;  /* 0x00000027a6047276 */ /* 0x000fe40007810002 */
[----:B------:R-:W-:Y:S02]  /*105a0*/  FSEL R78, R106, -INF , !P5 ;  /* 0xff8000006a4e7808 */ /* 0x000fe40006800000 */
[C---:B------:R-:W-:Y:S02]  /*105b0*/  ISETP.GE.AND P5, PT, R97.reuse, R237, PT ;  /* 0x000000ed6100720c */ /* 0x040fe40003fa6270 */
[----:B------:R-:W-:Y:S02]  /*105c0*/  FMNMX3.FTZ R4, R4, R31, R22, !PT ;  /* 0x0000001f04047276 */ /* 0x000fe40007810016 */
[----:B------:R-:W-:Y:S02]  /*105d0*/  FSEL R83, R108, -INF , !P5 ;  /* 0xff8000006c537808 */ /* 0x000fe40006800000 */
[-C--:B------:R-:W-:Y:S02]  /*105e0*/  ISETP.GE.AND P5, PT, R97, R238.reuse, PT ;  /* 0x000000ee6100720c */ /* 0x080fe40003fa6270 */
[----:B------:R-:W-:Y:S02]  /*105f0*/  FMNMX3.FTZ R4, R4, R13, R15, !PT ;  /* 0x0000000d04047276 */ /* 0x000fe4000781000f */
[----:B------:R-:W-:Y:S02]  /*10600*/  FSEL R103, R115, -INF , !P5 ;  /* 0xff80000073677808 */ /* 0x000fe40006800000 */
[C---:B------:R-:W-:Y:S02]  /*10610*/  ISETP.GE.AND P5, PT, R0.reuse, R238, PT ;  /* 0x000000ee0000720c */ /* 0x040fe40003fa6270 */
[----:B------:R-:W-:Y:S02]  /*10620*/  ISETP.GE.AND P0, PT, R0, R239, PT ;  /* 0x000000ef0000720c */ /* 0x000fe40003f06270 */
[----:B------:R-:W-:Y:S02]  /*10630*/  FSEL R101, R119, -INF , !P5 ;  /* 0xff80000077657808 */ /* 0x000fe40006800000 */
[----:B------:R-:W-:Y:S02]  /*10640*/  ISETP.GT.AND P5, PT, R247, R82, PT ;  /* 0x00000052f700720c */ /* 0x000fe40003fa4270 */
[----:B------:R-:W-:Y:S02]  /*10650*/  FMNMX3.FTZ R4, R4, R27, R25, !PT ;  /* 0x0000001b04047276 */ /* 0x000fe40007810019 */
[----:B------:R-:W-:Y:S02]  /*10660*/  FSEL R91, R125, -INF , !P5 ;  /* 0xff8000007d5b7808 */ /* 0x000fe40006800000 */
[----:B------:R-:W-:Y:S02]  /*10670*/  ISETP.GE.AND P5, PT, R82, R239, PT ;  /* 0x000000ef5200720c */ /* 0x000fe40003fa6270 */
[----:B------:R-:W-:Y:S02]  /*10680*/  FSEL R117, R117, -INF , !P0 ;  /* 0xff80000075757808 */ /* 0x000fe40004000000 */
[----:B------:R-:W-:Y:S02]  /*10690*/  FSEL R102, R3, -INF , !P6 ;  /* 0xff80000003667808 */ /* 0x000fe40007000000 */
[C---:B------:R-:W-:Y:S02]  /*106a0*/  ISETP.GE.AND P0, PT, R0.reuse, R237, PT ;  /* 0x000000ed0000720c */ /* 0x040fe40003f06270 */
[----:B------:R-:W-:Y:S02]  /*106b0*/  FSEL R119, R7, -INF , !P5 ;  /* 0xff80000007777808 */ /* 0x000fe40006800000 */
        /* <DEDUP_REMOVED lines=47> */
[----:B------:R-:W-:Y:S02]  /*109b0*/  ISETP.GE.AND P2, PT, R82, R238, PT ;  /* 0x000000ee5200720c */ /* 0x000fe40003f46270 */
[----:B------:R-:W-:Y:S02]  /*109c0*/  FSEL R94, R94, -INF , !P5 ;  /* 0xff8000005e5e7808 */ /* 0x000fe40006800000 */
[----:B------:R-:W-:Y:S02]  /*109d0*/  FMNMX3.FTZ R7, R7, R86, R83, !PT ;  /* 0x0000005607077276 */ /* 0x000fe40007810053 */
[----:B------:R-:W-:Y:S02]  /*109e0*/  FMNMX3.FTZ R3, R3, R110, R103, !PT ;  /* 0x0000006e03037276 */ /* 0x000fe40007810067 */
[----:B------:R-:W-:Y:S02]  /*109f0*/  FMNMX3.FTZ R0, R0, R78, R75, !PT ;  /* 0x0000004e00007276 */ /* 0x000fe4000781004b */
[----:B------:R-:W-:Y:S02]  /*10a00*/  ISETP.GT.AND P5, PT, R246, R82, PT ;  /* 0x00000052f600720c */ /* 0x000fe40003fa4270 */
[----:B------:R-:W-:Y:S02]  /*10a10*/  FMNMX3.FTZ R3, R3, R102, R101, !PT ;  /* 0x0000006603037276 */ /* 0x000fe40007810065 */
[----:B------:R-:W-:Y:S02]  /*10a20*/  FMNMX3.FTZ R0, R0, R76, R43, !PT ;  /* 0x0000004c00007276 */ /* 0x000fe4000781002b */
[----:B------:R-:W-:Y:S01]  /*10a30*/  FSEL R41, R127, -INF , !P5 ;  /* 0xff8000007f297808 */ /* 0x000fe20006800000 */
[----:B------:R-:W-:Y:S01]  /*10a40*/  IMAD.MOV.U32 R127, RZ, RZ, R29 ;  /* 0x000000ffff7f7224 */ /* 0x000fe200078e001d */
[----:B---3--:R-:W-:Y:S02]  /*10a50*/  FSEL R105, R5, -INF , !P3 ;  /* 0xff80000005697808 */ /* 0x008fe40005800000 */
[----:B------:R-:W-:Y:S02]  /*10a60*/  FMNMX3.FTZ R5, R4, R169, R131, !PT ;  /* 0x000000a904057276 */ /* 0x000fe40007810083 */
[----:B------:R-:W-:Y:S02]  /*10a70*/  ISETP.GT.AND P3, PT, R246, R42, PT ;  /* 0x0000002af600720c */ /* 0x000fe40003f64270 */
[----:B------:R-:W-:Y:S02]  /*10a80*/  FMNMX3.FTZ R5, R5, R168, R129, !PT ;  /* 0x000000a805057276 */ /* 0x000fe40007810081 */
[----:B-----5:R-:W-:Y:S02]  /*10a90*/  FSEL R93, R36, -INF , !P0 ;  /* 0xff800000245d7808 */ /* 0x020fe40004000000 */
[----:B------:R-:W-:Y:S02]  /*10aa0*/  FMNMX3.FTZ R5, R5, R130, R123, !PT ;  /* 0x0000008205057276 */ /* 0x000fe4000781007b */
[----:B------:R-:W-:Y:S02]  /*10ab0*/  ISETP.GE.AND P0, PT, R82, R237, PT ;  /* 0x000000ed5200720c */ /* 0x000fe40003f06270 */
[----:B------:R-:W-:Y:S02]  /*10ac0*/  FMNMX3.FTZ R5, R5, R128, R121, !PT ;  /* 0x0000008005057276 */ /* 0x000fe40007810079 */
[----:B------:R-:W-:Y:S02]  /*10ad0*/  FSEL R91, R91, -INF , !P0 ;  /* 0xff8000005b5b7808 */ /* 0x000fe40004000000 */
[----:B------:R-:W-:Y:S02]  /*10ae0*/  FMNMX3.FTZ R5, R5, R118, R117, !PT ;  /* 0x0000007605057276 */ /* 0x000fe40007810075 */
[----:B----4-:R-:W-:Y:S02]  /*10af0*/  FSEL R104, R44, -INF , !P2 ;  /* 0xff8000002c687808 */ /* 0x010fe40005000000 */
[----:B------:R-:W-:Y:S02]  /*10b00*/  FMNMX3.FTZ R4, R5, R120, R119, !PT ;  /* 0x0000007805047276 */ /* 0x000fe40007810077 */
[----:B------:R-:W-:Y:S02]  /*10b10*/  FMNMX3.FTZ R7, R7, R96, R93, !PT ;  /* 0x0000006007077276 */ /* 0x000fe4000781005d */
[-C--:B------:R-:W-:Y:S01]  /*10b20*/  ISETP.GE.AND P0, PT, R82, R236.reuse, PT ;  /* 0x000000ec5200720c */ /* 0x080fe20003f06270 */
[----:B------:R-:W1:Y:S01]  /*10b30*/  SHFL.BFLY PT, R5, R4, 0x2, 0x1f ;  /* 0x0c401f0004057f89 */ /* 0x000e6200000e0000 */
[----:B------:R-:W-:Y:S02]  /*10b40*/  ISETP.GE.AND P2, PT, R42, R236, PT ;  /* 0x000000ec2a00720c */ /* 0x000fe40003f46270 */
[----:B------:R-:W-:Y:S02]  /*10b50*/  FSEL R42, R126, -INF , !P3 ;  /* 0xff8000007e2a7808 */ /* 0x000fe40005800000 */
[----:B------:R-:W-:Y:S02]  /*10b60*/  FMNMX3.FTZ R12, R7, R94, R91, !PT ;  /* 0x0000005e070c7276 */ /* 0x000fe4000781005b */
[----:B------:R-:W-:Y:S02]  /*10b70*/  FMNMX3.FTZ R3, R3, R105, R104, !PT ;  /* 0x0000006903037276 */ /* 0x000fe40007810068 */
[----:B------:R-:W-:Y:S02]  /*10b80*/  FSEL R42, R42, -INF , !P2 ;  /* 0xff8000002a2a7808 */ /* 0x000fe40005000000 */
[----:B------:R-:W-:Y:S01]  /*10b90*/  FSEL R41, R41, -INF , !P0 ;  /* 0xff80000029297808 */ /* 0x000fe20004000000 */
[----:B------:R-:W3:Y:S01]  /*10ba0*/  SHFL.BFLY PT, R8, R3, 0x2, 0x1f ;  /* 0x0c401f0003087f89 */ /* 0x000ee200000e0000 */
[----:B-1----:R-:W-:Y:S02]  /*10bb0*/  FMNMX.FTZ R16, R4, R5, !PT ;  /* 0x0000000504107209 */ /* 0x002fe40007810000 */
[----:B--2---:R-:W-:Y:S05]  /*10bc0*/  FSEL R82, R23, -INF , !P1 ;  /* 0xff80000017527808 */ /* 0x004fea0004800000 */
[----:B------:R-:W1:Y:S01]  /*10bd0*/  SHFL.BFLY PT, R23, R16, 0x1, 0x1f ;  /* 0x0c201f0010177f89 */ /* 0x000e6200000e0000 */
[----:B------:R-:W-:Y:S07]  /*10be0*/  FSEL R81, R21, -INF , !P6 ;  /* 0xff80000015517808 */ /* 0x000fee0007000000 */
[----:B------:R-:W2:Y:S01]  /*10bf0*/  SHFL.BFLY PT, R21, R12, 0x2, 0x1f ;  /* 0x0c401f000c157f89 */ /* 0x000ea200000e0000 */
[----:B---3--:R-:W-:Y:S02]  /*10c00*/  FMNMX.FTZ R8, R3, R8, !PT ;  /* 0x0000000803087209 */ /* 0x008fe40007810000 */
[----:B------:R-:W-:Y:S05]  /*10c10*/  FMNMX3.FTZ R0, R0, R82, R81, !PT ;  /* 0x0000005200007276 */ /* 0x000fea0007810051 */
[----:B------:R-:W3:Y:S01]  /*10c20*/  SHFL.BFLY PT, R3, R8, 0x1, 0x1f ;  /* 0x0c201f0008037f89 */ /* 0x000ee200000e0000 */
[----:B------:R-:W-:Y:S07]  /*10c30*/  FMNMX3.FTZ R7, R0, R42, R41, !PT ;  /* 0x0000002a00077276 */ /* 0x000fee0007810029 */
[----:B------:R-:W4:Y:S01]  /*10c40*/  SHFL.BFLY PT, R0, R7, 0x2, 0x1f ;  /* 0x0c401f0007007f89 */ /* 0x000f2200000e0000 */
[----:B-1----:R-:W-:Y:S04]  /*10c50*/  FMNMX.FTZ R36, R16, R23, !PT ;  /* 0x0000001710247209 */ /* 0x002fe80007810000 */
[C---:B------:R-:W-:Y:S01]  /*10c60*/  FSETP.NEU.FTZ.AND P3, PT, R36.reuse, -INF , PT ;  /* 0xff8000002400780b */ /* 0x040fe20003f7d000 */
[----:B------:R-:W-:Y:S01]  /*10c70*/  FMUL.FTZ R126, R36, UR4 ;  /* 0x00000004247e7c20 */ /* 0x000fe20008410000 */
[----:B--2---:R-:W-:Y:S04]  /*10c80*/  FMNMX.FTZ R21, R12, R21, !PT ;  /* 0x000000150c157209 */ /* 0x004fe80007810000 */
[----:B------:R-:W-:Y:S01]  /*10c90*/  FSEL R126, R126, RZ, P3 ;  /* 0x000000ff7e7e7208 */ /* 0x000fe20001800000 */
[----:B------:R-:W1:Y:S01]  /*10ca0*/  SHFL.BFLY PT, R4, R21, 0x1, 0x1f ;  /* 0x0c201f0015047f89 */ /* 0x000e6200000e0000 */
[----:B---3--:R-:W-:Y:S03]  /*10cb0*/  FMNMX.FTZ R3, R8, R3, !PT ;  /* 0x0000000308037209 */ /* 0x008fe60007810000 */
[--C-:B------:R-:W-:Y:S01]  /*10cc0*/  FFMA.FTZ R68, R2, UR4, -R126.reuse ;  /* 0x0000000402447c23 */ /* 0x100fe2000801087e */
[--C-:B------:R-:W-:Y:S01]  /*10cd0*/  FFMA.FTZ R60, R22, UR4, -R126.reuse ;  /* 0x00000004163c7c23 */ /* 0x100fe2000801087e */
[C---:B------:R-:W-:Y:S01]  /*10ce0*/  FSETP.NEU.FTZ.AND P2, PT, R3.reuse, -INF , PT ;  /* 0xff8000000300780b */ /* 0x040fe20003f5d000 */
[----:B------:R-:W-:Y:S01]  /*10cf0*/  FMUL.FTZ R115, R3, UR4 ;  /* 0x0000000403737c20 */ /* 0x000fe20008410000 */
[----:B----4-:R-:W-:Y:S01]  /*10d00*/  FMNMX.FTZ R5, R7, R0, !PT ;  /* 0x0000000007057209 */ /* 0x010fe20007810000 */
[--C-:B------:R-:W-:Y:S01]  /*10d10*/  FFMA.FTZ R97, R39, UR4, -R126.reuse ;  /* 0x0000000427617c23 */ /* 0x100fe2000801087e */
[----:B------:R-:W-:Y:S01]  /*10d20*/  MUFU.EX2 R68, R68 ;  /* 0x0000004400447308 */ /* 0x000fe20000000800 */
[--C-:B------:R-:W-:Y:S01]  /*10d30*/  FFMA.FTZ R63, R31, UR4, -R126.reuse ;  /* 0x000000041f3f7c23 */ /* 0x100fe2000801087e */
[----:B------:R-:W-:Y:S01]  /*10d40*/  FSEL R115, R115, RZ, P2 ;  /* 0x000000ff73737208 */ /* 0x000fe20001000000 */
[----:B------:R-:W2:Y:S07]  /*10d50*/  SHFL.BFLY PT, R0, R5, 0x1, 0x1f ;  /* 0x0c201f0005007f89 */ /* 0x000eae00000e0000 */
[----:B------:R-:W-:Y:S01]  /*10d60*/  MUFU.EX2 R60, R60 ;  /* 0x0000003c003c7308 */ /* 0x000fe20000000800 */
[--C-:B------:R-:W-:Y:S01]  /*10d70*/  FFMA.FTZ R100, R13, UR4, -R126.reuse ;  /* 0x000000040d647c23 */ /* 0x100fe2000801087e */
[--C-:B------:R-:W-:Y:S01]  /*10d80*/  FFMA.FTZ R130, R130, UR4, -R126.reuse ;  /* 0x0000000482827c23 */ /* 0x100fe2000801087e */
[--C-:B------:R-:W-:Y:S07]  /*10d90*/  FFMA.FTZ R74, R40, UR4, -R115.reuse ;  /* 0x00000004284a7c23 */ /* 0x100fee0008010873 */
[----:B------:R-:W3:Y:S01]  /*10da0*/  MUFU.EX2 R97, R97 ;  /* 0x0000006100617308 */ /* 0x000ee20000000800 */
[--C-:B------:R-:W-:Y:S01]  /*10db0*/  FFMA.FTZ R65, R17, UR4, -R115.reuse ;  /* 0x0000000411417c23 */ /* 0x100fe20008010873 */
[--C-:B------:R-:W-:Y:S01]  /*10dc0*/  FFMA.FTZ R62, R19, UR4, -R115.reuse ;  /* 0x00000004133e7c23 */ /* 0x100fe20008010873 */
[--C-:B------:R-:W-:Y:S07]  /*10dd0*/  FFMA.FTZ R67, R73, UR4, -R115.reuse ;  /* 0x0000000449437c23 */ /* 0x100fee0008010873 */
[----:B------:R-:W-:Y:S01]  /*10de0*/  MUFU.EX2 R63, R63 ;  /* 0x0000003f003f7308 */ /* 0x000fe20000000800 */
[--C-:B------:R-:W-:Y:S01]  /*10df0*/  FFMA.FTZ R178, R178, UR4, -R115.reuse ;  /* 0x00000004b2b27c23 */ /* 0x100fe20008010873 */
[----:B------:R-:W-:Y:S01]  /*10e00*/  FFMA.FTZ R124, R30, UR4, -R115 ;  /* 0x000000041e7c7c23 */ /* 0x000fe20008010873 */
[----:B-1----:R-:W-:Y:S07]  /*10e10*/  FMNMX.FTZ R2, R21, R4, !PT ;  /* 0x0000000415027209 */ /* 0x002fee0007810000 */
[----:B------:R-:W-:Y:S01]  /*10e20*/  MUFU.EX2 R74, R74 ;  /* 0x0000004a004a7308 */ /* 0x000fe20000000800 */
[----:B------:R-:W1:Y:S01]  /*10e30*/  LDSM.16.MT88.4 R20, [R214+0x4000] ;  /* 0x00400000d614783b */ /* 0x000e620000004200 */
[----:B------:R-:W-:Y:S01]  /*10e40*/  FSEL R4, R3, RZ, P2 ;  /* 0x000000ff03047208 */ /* 0x000fe20001000000 */
[----:B------:R-:W-:Y:S01]  /*10e50*/  FFMA.FTZ R95, R15, UR4, -R126 ;  /* 0x000000040f5f7c23 */ /* 0x000fe2000801087e */
[C---:B------:R-:W-:Y:S01]  /*10e60*/  FMUL.FTZ R99, R2.reuse, UR4 ;  /* 0x0000000402637c20 */ /* 0x040fe20008410000 */
[----:B------:R-:W-:Y:S05]  /*10e70*/  FSETP.NEU.FTZ.AND P1, PT, R2, -INF , PT ;  /* 0xff8000000200780b */ /* 0x000fea0003f3d000 */
[----:B------:R-:W4:Y:S01]  /*10e80*/  MUFU.EX2 R67, R67 ;  /* 0x0000004300437308 */ /* 0x000f220000000800 */
[----:B------:R-:W-:Y:S01]  /*10e90*/  FADD.FTZ R8, -R4, R167 ;  /* 0x000000a704087221 */ /* 0x000fe20000010100 */
[----:B---3--:R-:W-:Y:S01]  /*10ea0*/  F2FP.BF16.F32.PACK_AB R44, R68, R97 ;  /* 0x00000061442c723e */ /* 0x008fe200000010ff */
[----:B------:R-:W-:Y:S01]  /*10eb0*/  IMAD.MOV.U32 R167, RZ, RZ, R35 ;  /* 0x000000ffffa77224 */ /* 0x000fe200078e0023 */
[----:B------:R-:W-:Y:S06]  /*10ec0*/  FSEL R99, R99, RZ, P1 ;  /* 0x000000ff63637208 */ /* 0x000fec0000800000 */
[----:B------:R-:W-:Y:S01]  /*10ed0*/  MUFU.EX2 R65, R65 ;  /* 0x0000004100417308 */ /* 0x000fe20000000800 */
[----:B--2---:R-:W-:Y:S01]  /*10ee0*/  FMNMX.FTZ R0, R5, R0, !PT ;  /* 0x0000000005007209 */ /* 0x004fe20007810000 */
[----:B------:R-:W-:Y:S01]  /*10ef0*/  FFMA.FTZ R107, R14, UR4, -R115 ;  /* 0x000000040e6b7c23 */ /* 0x000fe20008010873 */
[----:B------:R-:W-:Y:S01]  /*10f00*/  FSEL R5, R36, RZ, P3 ;  /* 0x000000ff24057208 */ /* 0x000fe20001800000 */
[----:B------:R-:W-:Y:S01]  /*10f10*/  FFMA.FTZ R69, R6, UR4, -R99 ;  /* 0x0000000406457c23 */ /* 0x000fe20008010863 */
[C---:B------:R-:W-:Y:S01]  /*10f20*/  FSETP.NEU.FTZ.AND P0, PT, R0.reuse, -INF , PT ;  /* 0xff8000000000780b */ /* 0x040fe20003f1d000 */
[----:B------:R-:W-:Y:S01]  /*10f30*/  FMUL.FTZ R98, R0, UR4 ;  /* 0x0000000400627c20 */ /* 0x000fe20008410000 */
[----:B------:R-:W-:Y:S01]  /*10f40*/  FSEL R4, R2, RZ, P1 ;  /* 0x000000ff02047208 */ /* 0x000fe20000800000 */
[----:B------:R-:W-:Y:S01]  /*10f50*/  FADD.FTZ R5, -R5, R166 ;  /* 0x000000a605057221 */ /* 0x000fe20000010100 */
[----:B------:R-:W-:Y:S01]  /*10f60*/  FMUL.FTZ R6, R8, UR4 ;  /* 0x0000000408067c20 */ /* 0x000fe20008410000 */
[----:B------:R-:W-:Y:S01]  /*10f70*/  MUFU.EX2 R62, R62 ;  /* 0x0000003e003e7308 */ /* 0x000fe20000000800 */
[----:B------:R-:W-:Y:S01]  /*10f80*/  FSEL R98, R98, RZ, P0 ;  /* 0x000000ff62627208 */ /* 0x000fe20000000000 */
[----:B------:R-:W-:Y:S01]  /*10f90*/  FMUL.FTZ R7, R5, UR4 ;  /* 0x0000000405077c20 */ /* 0x000fe20008410000 */
[----:B------:R-:W-:Y:S07]  /*10fa0*/  FSEL R5, R0, RZ, P0 ;  /* 0x000000ff00057208 */ /* 0x000fee0000000000 */
[----:B------:R-:W2:Y:S01]  /*10fb0*/  MUFU.EX2 R39, R6 ;  /* 0x0000000600277308 */ /* 0x000ea20000000800 */
[----:B------:R-:W-:Y:S01]  /*10fc0*/  FADD.FTZ R4, -R4, R165 ;  /* 0x000000a504047221 */ /* 0x000fe20000010100 */
[--C-:B------:R-:W-:Y:S01]  /*10fd0*/  FFMA.FTZ R73, R70, UR4, -R99.reuse ;  /* 0x0000000446497c23 */ /* 0x100fe20008010863 */
[--C-:B------:R-:W-:Y:S07]  /*10fe0*/  FFMA.FTZ R64, R72, UR4, -R99.reuse ;  /* 0x0000000448407c23 */ /* 0x100fee0008010863 */
[----:B------:R-:W3:Y:S01]  /*10ff0*/  MUFU.EX2 R40, R7 ;  /* 0x0000000700287308 */ /* 0x000ee20000000800 */
[----:B------:R-:W-:Y:S01]  /*11000*/  FADD.FTZ R5, -R5, R164 ;  /* 0x000000a405057221 */ /* 0x000fe20000010100 */
[----:B------:R-:W-:Y:S01]  /*11010*/  FFMA.FTZ R61, R10, UR4, -R99 ;  /* 0x000000040a3d7c23 */ /* 0x000fe20008010863 */
[--C-:B------:R-:W-:Y:S01]  /*11020*/  FFMA.FTZ R70, R113, UR4, -R98.reuse ;  /* 0x0000000471467c23 */ /* 0x100fe20008010862 */
[--C-:B------:R-:W-:Y:S01]  /*11030*/  FFMA.FTZ R66, R11, UR4, -R98.reuse ;  /* 0x000000040b427c23 */ /* 0x100fe20008010862 */
[--C-:B------:R-:W-:Y:S01]  /*11040*/  FFMA.FTZ R71, R71, UR4, -R98.reuse ;  /* 0x0000000447477c23 */ /* 0x100fe20008010862 */
[----:B------:R-:W-:Y:S01]  /*11050*/  FFMA.FTZ R72, R9, UR4, -R98 ;  /* 0x0000000409487c23 */ /* 0x000fe20008010862 */
[----:B------:R-:W-:Y:S01]  /*11060*/  FMUL.FTZ R9, R4, UR4 ;  /* 0x0000000404097c20 */ /* 0x000fe20008410000 */
[----:B------:R-:W-:Y:S01]  /*11070*/  FMUL.FTZ R8, R5, UR4 ;  /* 0x0000000405087c20 */ /* 0x000fe20008410000 */
[----:B------:R-:W-:Y:S01]  /*11080*/  IMAD.MOV.U32 R166, RZ, RZ, R38 ;  /* 0x000000ffffa67224 */ /* 0x000fe200078e0026 */
[----:B------:R-:W-:Y:S01]  /*11090*/  MUFU.EX2 R66, R66 ;  /* 0x0000004200427308 */ /* 0x000fe20000000800 */
[----:B----4-:R-:W-:Y:S01]  /*110a0*/  F2FP.BF16.F32.PACK_AB R45, R67, R74 ;  /* 0x0000004a432d723e */ /* 0x010fe200000010ff */
[C---:B--2---:R-:W-:Y:S01]  /*110b0*/  FMUL.FTZ R6, R39.reuse, R162 ;  /* 0x000000a227067220 */ /* 0x044fe20000410000 */
[----:B------:R-:W-:Y:S07]  /*110c0*/  F2FP.BF16.F32.PACK_AB R46, R60, R63 ;  /* 0x0000003f3c2e723e */ /* 0x000fee00000010ff */
[----:B------:R-:W2:Y:S01]  /*110d0*/  MUFU.EX2 R38, R9 ;  /* 0x0000000900267308 */ /* 0x000ea20000000800 */
[----:B------:R-:W-:Y:S01]  /*110e0*/  F2FP.BF16.F32.PACK_AB R47, R62, R65 ;  /* 0x000000413e2f723e */ /* 0x000fe200000010ff */
[C---:B---3--:R-:W-:Y:S01]  /*110f0*/  FMUL.FTZ R4, R40.reuse, R160 ;  /* 0x000000a028047220 */ /* 0x048fe20000410000 */
[C---:B------:R-:W-:Y:S07]  /*11100*/  FMUL.FTZ R5, R40.reuse, R161 ;  /* 0x000000a128057220 */ /* 0x040fee0000410000 */
[----:B------:R2:W3:Y:S01]  /*11110*/  MUFU.EX2 R37, R8 ;  /* 0x0000000800257308 */ /* 0x0004e20000000800 */
[----:B------:R-:W-:Y:S01]  /*11120*/  FMUL.FTZ R7, R39, R163 ;  /* 0x000000a327077220 */ /* 0x000fe20000410000 */
[C---:B------:R-:W-:Y:S01]  /*11130*/  FMUL.FTZ R16, R40.reuse, R148 ;  /* 0x0000009428107220 */ /* 0x040fe20000410000 */
[----:B------:R-:W-:Y:S07]  /*11140*/  FFMA.FTZ R148, R203, UR4, -R98 ;  /* 0x00000004cb947c23 */ /* 0x000fee0008010862 */
[----:B------:R-:W-:Y:S01]  /*11150*/  MUFU.EX2 R73, R73 ;  /* 0x0000004900497308 */ /* 0x000fe20000000800 */
[----:B------:R-:W-:Y:S01]  /*11160*/  FMUL.FTZ R17, R40, R149 ;  /* 0x0000009528117220 */ /* 0x000fe20000410000 */
[----:B------:R-:W-:Y:S01]  /*11170*/  FMUL.FTZ R19, R39, R151 ;  /* 0x0000009727137220 */ /* 0x000fe20000410000 */
[----:B------:R-:W-:Y:S01]  /*11180*/  FFMA.FTZ R113, R25, UR4, -R126 ;  /* 0x0000000419717c23 */ /* 0x000fe2000801087e */
[-C--:B-1----:R-:W-:Y:S06]  /*11190*/  HMMA.16816.F32.BF16 R4, R44, R20.reuse, R4 ;  /* 0x000000142c04723c */ /* 0x082fec0000041804 */
[----:B------:R-:W1:Y:S10]  /*111a0*/  MUFU.EX2 R69, R69 ;  /* 0x0000004500457308 */ /* 0x000e740000000800 */
[----:B------:R-:W-:Y:S01]  /*111b0*/  MUFU.EX2 R64, R64 ;  /* 0x0000004000407308 */ /* 0x000fe20000000800 */
[----:B------:R-:W-:Y:S02]  /*111c0*/  IMAD.MOV.U32 R165, RZ, RZ, R34 ;  /* 0x000000ffffa57224 */ /* 0x000fe400078e0022 */
[C---:B--2---:R-:W-:Y:S01]  /*111d0*/  FMUL.FTZ R8, R38.reuse, R156 ;  /* 0x0000009c26087220 */ /* 0x044fe20000410000 */
[----:B------:R-:W-:Y:S06]  /*111e0*/  IMAD.MOV.U32 R164, RZ, RZ, R33 ;  /* 0x000000ffffa47224 */ /* 0x000fec00078e0021 */
[----:B------:R-:W2:Y:S01]  /*111f0*/  MUFU.EX2 R61, R61 ;  /* 0x0000003d003d7308 */ /* 0x000ea20000000800 */
[C---:B------:R-:W-:Y:S01]  /*11200*/  FMUL.FTZ R9, R38.reuse, R157 ;  /* 0x0000009d26097220 */ /* 0x040fe20000410000 */
[C---:B---3--:R-:W-:Y:S01]  /*11210*/  FMUL.FTZ R10, R37.reuse, R158 ;  /* 0x0000009e250a7220 */ /* 0x048fe20000410000 */
[----:B------:R-:W-:Y:S07]  /*11220*/  FMUL.FTZ R11, R37, R159 ;  /* 0x0000009f250b7220 */ /* 0x000fee0000410000 */
[----:B------:R-:W3:Y:S01]  /*11230*/  MUFU.EX2 R70, R70 ;  /* 0x0000004600467308 */ /* 0x000ee20000000800 */
[C---:B------:R-:W-:Y:S01]  /*11240*/  FMUL.FTZ R12, R38.reuse, R152 ;  /* 0x00000098260c7220 */ /* 0x040fe20000410000 */
[----:B-1----:R-:W-:Y:S01]  /*11250*/  F2FP.BF16.F32.PACK_AB R32, R69, R73 ;  /* 0x000000494520723e */ /* 0x002fe200000010ff */
[----:B------:R-:W-:Y:S07]  /*11260*/  FMUL.FTZ R13, R38, R153 ;  /* 0x00000099260d7220 */ /* 0x000fee0000410000 */
[----:B------:R-:W-:Y:S01]  /*11270*/  MUFU.EX2 R71, R71 ;  /* 0x0000004700477308 */ /* 0x000fe20000000800 */
[C---:B------:R-:W-:Y:S01]  /*11280*/  FMUL.FTZ R14, R37.reuse, R154 ;  /* 0x0000009a250e7220 */ /* 0x040fe20000410000 */
[----:B------:R-:W-:Y:S01]  /*11290*/  FMUL.FTZ R15, R37, R155 ;  /* 0x0000009b250f7220 */ /* 0x000fe20000410000 */
[----:B------:R-:W-:Y:S07]  /*112a0*/  FFMA.FTZ R106, R18, UR4, -R115 ;  /* 0x00000004126a7c23 */ /* 0x000fee0008010873 */
[----:B------:R-:W1:Y:S01]  /*112b0*/  MUFU.EX2 R72, R72 ;  /* 0x0000004800487308 */ /* 0x000e620000000800 */
[----:B------:R-:W-:Y:S01]  /*112c0*/  FMUL.FTZ R18, R39, R150 ;  /* 0x0000009627127220 */ /* 0x000fe20000410000 */
[----:B--2---:R-:W-:Y:S01]  /*112d0*/  F2FP.BF16.F32.PACK_AB R34, R61, R64 ;  /* 0x000000403d22723e */ /* 0x004fe200000010ff */
[C---:B------:R-:W-:Y:S01]  /*112e0*/  FMUL.FTZ R24, R38.reuse, R140 ;  /* 0x0000008c26187220 */ /* 0x040fe20000410000 */
[----:B------:R-:W-:Y:S01]  /*112f0*/  FMUL.FTZ R25, R38, R141 ;  /* 0x0000008d26197220 */ /* 0x000fe20000410000 */
[--C-:B------:R-:W-:Y:S01]  /*11300*/  FFMA.FTZ R141, R54, UR4, -R99.reuse ;  /* 0x00000004368d7c23 */ /* 0x100fe20008010863 */
[----:B---3--:R-:W-:Y:S01]  /*11310*/  F2FP.BF16.F32.PACK_AB R33, R66, R70 ;  /* 0x000000464221723e */ /* 0x008fe200000010ff */
[----:B------:R-:W-:Y:S01]  /*11320*/  FFMA.FTZ R140, R52, UR4, -R99 ;  /* 0x00000004348c7c23 */ /* 0x000fe20008010863 */
[----:B------:R-:W-:Y:S01]  /*11330*/  FFMA.FTZ R108, R27, UR4, -R126 ;  /* 0x000000041b6c7c23 */ /* 0x000fe2000801087e */
[----:B------:R-:W2:Y:S01]  /*11340*/  LDSM.16.MT88.4 R52, [R214+0x4400] ;  /* 0x00440000d634783b */ /* 0x000ea20000004200 */
[--C-:B------:R-:W-:Y:S01]  /*11350*/  FFMA.FTZ R125, R26, UR4, -R115.reuse ;  /* 0x000000041a7d7c23 */ /* 0x100fe20008010873 */
[C---:B------:R-:W-:Y:S01]  /*11360*/  FMUL.FTZ R26, R37.reuse, R142 ;  /* 0x0000008e251a7220 */ /* 0x040fe20000410000 */
[----:B------:R-:W-:Y:S01]  /*11370*/  FMUL.FTZ R27, R37, R143 ;  /* 0x0000008f251b7220 */ /* 0x000fe20000410000 */
[----:B------:R-:W-:Y:S01]  /*11380*/  FMUL.FTZ R29, R38, R137 ;  /* 0x00000089261d7220 */ /* 0x000fe20000410000 */
[----:B-1----:R-:W-:Y:S01]  /*11390*/  F2FP.BF16.F32.PACK_AB R35, R72, R71 ;  /* 0x000000474823723e */ /* 0x002fe200000010ff */
[--C-:B------:R-:W-:Y:S01]  /*113a0*/  FFMA.FTZ R137, R59, UR4, -R98.reuse ;  /* 0x000000043b897c23 */ /* 0x100fe20008010862 */
[----:B------:R-:W-:Y:S01]  /*113b0*/  MUFU.EX2 R148, R148 ;  /* 0x0000009400947308 */ /* 0x000fe20000000800 */
[C---:B------:R-:W-:Y:S01]  /*113c0*/  FMUL.FTZ R30, R37.reuse, R138 ;  /* 0x0000008a251e7220 */ /* 0x040fe20000410000 */
[--C-:B------:R-:W-:Y:S01]  /*113d0*/  FFMA.FTZ R138, R56, UR4, -R98.reuse ;  /* 0x00000004388a7c23 */ /* 0x100fe20008010862 */
[----:B------:R-:W-:Y:S07]  /*113e0*/  FMUL.FTZ R31, R37, R139 ;  /* 0x0000008b251f7220 */ /* 0x000fee0000410000 */
[----:B------:R-:W-:Y:S01]  /*113f0*/  MUFU.EX2 R100, R100 ;  /* 0x0000006400647308 */ /* 0x000fe20000000800 */
[C---:B------:R-:W-:Y:S09]  /*11400*/  HMMA.16816.F32.BF16 R8, R32.reuse, R20, R8 ;  /* 0x000000142008723c */ /* 0x040ff20000041808 */
[----:B------:R-:W1:Y:S01]  /*11410*/  MUFU.EX2 R95, R95 ;  /* 0x0000005f005f7308 */ /* 0x000e620000000800 */
[----:B------:R-:W-:Y:S01]  /*11420*/  FMUL.FTZ R20, R40, R144 ;  /* 0x0000009028147220 */ /* 0x000fe20000410000 */
[--C-:B------:R-:W-:Y:S01]  /*11430*/  FFMA.FTZ R144, R58, UR4, -R98.reuse ;  /* 0x000000043a907c23 */ /* 0x100fe20008010862 */
[----:B------:R-:W-:Y:S07]  /*11440*/  FMUL.FTZ R21, R40, R145 ;  /* 0x0000009128157220 */ /* 0x000fee0000410000 */
[----:B------:R-:W-:Y:S01]  /*11450*/  MUFU.EX2 R107, R107 ;  /* 0x0000006b006b7308 */ /* 0x000fe20000000800 */
[-C--:B------:R-:W-:Y:S09]  /*11460*/  HMMA.16816.F32.BF16 R12, R32, R22.reuse, R12 ;  /* 0x00000016200c723c */ /* 0x080ff2000004180c */
[----:B------:R-:W3:Y:S01]  /*11470*/  MUFU.EX2 R106, R106 ;  /* 0x0000006a006a7308 */ /* 0x000ee20000000800 */
[--C-:B------:R-:W-:Y:S01]  /*11480*/  FFMA.FTZ R150, R167, UR4, -R115.reuse ;  /* 0x00000004a7967c23 */ /* 0x100fe20008010873 */
[----:B------:R-:W-:Y:S01]  /*11490*/  FFMA.FTZ R143, R166, UR4, -R115 ;  /* 0x00000004a68f7c23 */ /* 0x000fe20008010873 */
[--C-:B------:R-:W-:Y:S07]  /*114a0*/  FFMA.FTZ R151, R205, UR4, -R98.reuse ;  /* 0x00000004cd977c23 */ /* 0x100fee0008010862 */
[----:B------:R-:W-:Y:S01]  /*114b0*/  MUFU.EX2 R108, R108 ;  /* 0x0000006c006c7308 */ /* 0x000fe20000000800 */
[C---:B------:R-:W-:Y:S09]  /*114c0*/  HMMA.16816.F32.BF16 R16, R44.reuse, R22, R16 ;  /* 0x000000162c10723c */ /* 0x040ff20000041810 */
[----:B------:R-:W4:Y:S01]  /*114d0*/  MUFU.EX2 R113, R113 ;  /* 0x0000007100717308 */ /* 0x000f220000000800 */
[C---:B------:R-:W-:Y:S01]  /*114e0*/  FMUL.FTZ R22, R39.reuse, R146 ;  /* 0x0000009227167220 */ /* 0x040fe20000410000 */
[----:B------:R-:W-:Y:S01]  /*114f0*/  FMUL.FTZ R23, R39, R147 ;  /* 0x0000009327177220 */ /* 0x000fe20000410000 */
[--C-:B------:R-:W-:Y:S07]  /*11500*/  FFMA.FTZ R171, R171, UR4, -R98.reuse ;  /* 0x00000004abab7c23 */ /* 0x100fee0008010862 */
[----:B------:R-:W-:Y:S01]  /*11510*/  MUFU.EX2 R150, R150 ;  /* 0x0000009600967308 */ /* 0x000fe20000000800 */
[----:B------:R-:W-:Y:S01]  /*11520*/  FFMA.FTZ R175, R175, UR4, -R98 ;  /* 0x00000004afaf7c23 */ /* 0x000fe20008010862 */
[----:B------:R-:W-:Y:S01]  /*11530*/  FFMA.FTZ R128, R128, UR4, -R126 ;  /* 0x0000000480807c23 */ /* 0x000fe2000801087e */
[----:B------:R-:W-:Y:S07]  /*11540*/  FFMA.FTZ R97, R40, R245, R97 ;  /* 0x000000f528617223 */ /* 0x000fee0000010061 */
[----:B------:R-:W-:Y:S01]  /*11550*/  MUFU.EX2 R143, R143 ;  /* 0x0000008f008f7308 */ /* 0x000fe20000000800 */
[-C--:B------:R-:W-:Y:S09]  /*11560*/  HMMA.16816.F32.BF16 R20, R44, R48.reuse, R20 ;  /* 0x000000302c14723c */ /* 0x080ff20000041814 */
[----:B------:R-:W-:Y:S01]  /*11570*/  MUFU.EX2 R151, R151 ;  /* 0x0000009700977308 */ /* 0x000fe20000000800 */
[----:B------:R-:W-:Y:S01]  /*11580*/  FADD.FTZ R68, R68, R97 ;  /* 0x0000006144447221 */ /* 0x000fe20000010000 */
[----:B------:R-:W-:Y:S01]  /*11590*/  FFMA.FTZ R74, R39, R244, R74 ;  /* 0x000000f4274a7223 */ /* 0x000fe2000001004a */
[----:B------:R-:W-:Y:S07]  /*115a0*/  FFMA.FTZ R73, R38, R243, R73 ;  /* 0x000000f326497223 */ /* 0x000fee0000010049 */
[----:B------:R-:W-:Y:S01]  /*115b0*/  MUFU.EX2 R171, R171 ;  /* 0x000000ab00ab7308 */ /* 0x000fe20000000800 */
[C---:B------:R-:W-:Y:S09]  /*115c0*/  HMMA.16816.F32.BF16 R24, R32.reuse, R48, R24 ;  /* 0x000000302018723c */ /* 0x040ff20000041818 */
[----:B------:R-:W-:Y:S01]  /*115d0*/  MUFU.EX2 R124, R124 ;  /* 0x0000007c007c7308 */ /* 0x000fe20000000800 */
[--C-:B------:R-:W-:Y:S01]  /*115e0*/  FFMA.FTZ R48, R28, UR4, -R99.reuse ;  /* 0x000000041c307c23 */ /* 0x100fe20008010863 */
[----:B------:R-:W-:Y:S01]  /*115f0*/  FMUL.FTZ R28, R38, R136 ;  /* 0x00000088261c7220 */ /* 0x000fe20000410000 */
[----:B------:R-:W-:Y:S07]  /*11600*/  FADD.FTZ R63, R63, R68 ;  /* 0x000000443f3f7221 */ /* 0x000fee0000010000 */
[----:B------:R-:W5:Y:S01]  /*11610*/  MUFU.EX2 R125, R125 ;  /* 0x0000007d007d7308 */ /* 0x000f620000000800 */
[----:B------:R-:W-:Y:S01]  /*11620*/  FFMA.FTZ R70, R37, R242, R70 ;  /* 0x000000f225467223 */ /* 0x000fe20000010046 */
[----:B------:R-:W-:Y:S01]  /*11630*/  FFMA.FTZ R127, R127, UR4, -R99 ;  /* 0x000000047f7f7c23 */ /* 0x000fe20008010863 */
[----:B------:R-:W-:Y:S07]  /*11640*/  FFMA.FTZ R149, R164, UR4, -R126 ;  /* 0x00000004a4957c23 */ /* 0x000fee000801087e */
[----:B------:R-:W-:Y:S01]  /*11650*/  MUFU.EX2 R141, R141 ;  /* 0x0000008d008d7308 */ /* 0x000fe20000000800 */
[-C--:B------:R-:W-:Y:S03]  /*11660*/  HMMA.16816.F32.BF16 R28, R32, R50.reuse, R28 ;  /* 0x00000032201c723c */ /* 0x080fe6000004181c */
[C---:B------:R-:W-:Y:S01]  /*11670*/  FMUL.FTZ R32, R40.reuse, R132 ;  /* 0x0000008428207220 */ /* 0x040fe20000410000 */
[----:B------:R-:W-:Y:S01]  /*11680*/  FFMA.FTZ R132, R57, UR4, -R98 ;  /* 0x0000000439847c23 */ /* 0x000fe20008010862 */
[----:B------:R-:W-:Y:S01]  /*11690*/  FMUL.FTZ R33, R40, R133 ;  /* 0x0000008528217220 */ /* 0x000fe20000410000 */
[C---:B------:R-:W-:Y:S01]  /*116a0*/  FMUL.FTZ R34, R39.reuse, R134 ;  /* 0x0000008627227220 */ /* 0x040fe20000410000 */
[----:B------:R-:W-:Y:S02]  /*116b0*/  FMUL.FTZ R35, R39, R135 ;  /* 0x0000008727237220 */ /* 0x000fe40000410000 */
[----:B------:R-:W2:Y:S01]  /*116c0*/  MUFU.EX2 R140, R140 ;  /* 0x0000008c008c7308 */ /* 0x000ea20000000800 */
[----:B------:R-:W2:Y:S01]  /*116d0*/  LDSM.16.MT88.4 R56, [R212+0x4400] ;  /* 0x00440000d438783b */ /* 0x000ea20000004200 */
[----:B------:R-:W-:Y:S01]  /*116e0*/  FFMA.FTZ R134, R251, UR4, -R126 ;  /* 0x00000004fb867c23 */ /* 0x000fe2000801087e */
[----:B------:R-:W-:Y:S07]  /*116f0*/  FADD.FTZ R70, R66, R70 ;  /* 0x0000004642467221 */ /* 0x000fee0000010000 */
[----:B------:R2:W-:Y:S01]  /*11700*/  MUFU.EX2 R136, R48 ;  /* 0x0000003000887308 */ /* 0x0005e20000000800 */
[----:B------:R-:W-:Y:S01]  /*11710*/  FFMA.FTZ R135, R211, UR4, -R126 ;  /* 0x00000004d3877c23 */ /* 0x000fe2000801087e */
[----:B------:R-:W-:Y:S08]  /*11720*/  HMMA.16816.F32.BF16 R32, R44, R50, R32 ;  /* 0x000000322c20723c */ /* 0x000ff00000041820 */
[----:B------:R-:W2:Y:S01]  /*11730*/  MUFU.EX2 R127, R127 ;  /* 0x0000007f007f7308 */ /* 0x000ea20000000800 */
[----:B-1----:R-:W-:Y:S01]  /*11740*/  F2FP.BF16.F32.PACK_AB R44, R95, R100 ;  /* 0x000000645f2c723e */ /* 0x002fe200000010ff */
[--C-:B------:R-:W-:Y:S08]  /*11750*/  FFMA.FTZ R142, R252, UR4, -R115.reuse ;  /* 0x00000004fc8e7c23 */ /* 0x100ff00008010873 */
[----:B------:R-:W-:Y:S01]  /*11760*/  MUFU.EX2 R144, R144 ;  /* 0x0000009000907308 */ /* 0x000fe20000000800 */
[----:B---3--:R-:W-:Y:S01]  /*11770*/  F2FP.BF16.F32.PACK_AB R45, R106, R107 ;  /* 0x0000006b6a2d723e */ /* 0x008fe200000010ff */
[----:B------:R-:W-:Y:S01]  /*11780*/  FFMA.FTZ R139, R210, UR4, -R115 ;  /* 0x00000004d28b7c23 */ /* 0x000fe20008010873 */
[----:B----4-:R-:W-:Y:S07]  /*11790*/  F2FP.BF16.F32.PACK_AB R46, R113, R108 ;  /* 0x0000006c712e723e */ /* 0x010fee00000010ff */
[----:B------:R-:W1:Y:S01]  /*117a0*/  MUFU.EX2 R137, R137 ;  /* 0x0000008900897308 */ /* 0x000e620000000800 */
[----:B-----5:R-:W-:Y:S01]  /*117b0*/  F2FP.BF16.F32.PACK_AB R47, R125, R124 ;  /* 0x0000007c7d2f723e */ /* 0x020fe200000010ff */
[--C-:B------:R-:W-:Y:S01]  /*117c0*/  FFMA.FTZ R154, R208, UR4, -R99.reuse ;  /* 0x00000004d09a7c23 */ /* 0x100fe20008010863 */
[----:B--2---:R-:W-:Y:S07]  /*117d0*/  F2FP.BF16.F32.PACK_AB R48, R140, R141 ;  /* 0x0000008d8c30723e */ /* 0x004fee00000010ff */
[----:B------:R2:W-:Y:S01]  /*117e0*/  MUFU.EX2 R133, R138 ;  /* 0x0000008a00857308 */ /* 0x0005e20000000800 */
[--C-:B------:R-:W-:Y:S01]  /*117f0*/  FFMA.FTZ R145, R206, UR4, -R99.reuse ;  /* 0x00000004ce917c23 */ /* 0x100fe20008010863 */
[----:B------:R-:W-:Y:S01]  /*11800*/  F2FP.BF16.F32.PACK_AB R50, R127, R136 ;  /* 0x000000887f32723e */ /* 0x000fe200000010ff */
[--C-:B------:R-:W-:Y:S01]  /*11810*/  FFMA.FTZ R147, R204, UR4, -R99.reuse ;  /* 0x00000004cc937c23 */ /* 0x100fe20008010863 */
[-C--:B------:R-:W-:Y:S06]  /*11820*/  HMMA.16816.F32.BF16 R4, R44, R52.reuse, R4 ;  /* 0x000000342c04723c */ /* 0x080fec0000041804 */
[----:B------:R-:W3:Y:S01]  /*11830*/  MUFU.EX2 R132, R132 ;  /* 0x0000008400847308 */ /* 0x000ee20000000800 */
[----:B------:R-:W-:Y:S01]  /*11840*/  FFMA.FTZ R146, R202, UR4, -R99 ;  /* 0x00000004ca927c23 */ /* 0x000fe20008010863 */
[--C-:B------:R-:W-:Y:S08]  /*11850*/  FFMA.FTZ R159, R209, UR4, -R98.reuse ;  /* 0x00000004d19f7c23 */ /* 0x100ff00008010862 */
[----:B------:R-:W-:Y:S01]  /*11860*/  MUFU.EX2 R134, R134 ;  /* 0x0000008600867308 */ /* 0x000fe20000000800 */
[----:B-1----:R-:W-:Y:S01]  /*11870*/  F2FP.BF16.F32.PACK_AB R49, R137, R144 ;  /* 0x000000908931723e */ /* 0x002fe200000010ff */
[----:B------:R-:W-:Y:S01]  /*11880*/  FFMA.FTZ R152, R207, UR4, -R98 ;  /* 0x00000004cf987c23 */ /* 0x000fe20008010862 */
[--C-:B------:R-:W-:Y:S07]  /*11890*/  FFMA.FTZ R162, R201, UR4, -R126.reuse ;  /* 0x00000004c9a27c23 */ /* 0x100fee000801087e */
[----:B------:R-:W-:Y:S01]  /*118a0*/  MUFU.EX2 R149, R149 ;  /* 0x0000009500957308 */ /* 0x000fe20000000800 */
[--C-:B--2---:R-:W-:Y:S01]  /*118b0*/  FFMA.FTZ R138, R165, UR4, -R126.reuse ;  /* 0x00000004a58a7c23 */ /* 0x104fe2000801087e */
[--C-:B------:R-:W-:Y:S01]  /*118c0*/  FFMA.FTZ R155, R199, UR4, -R126.reuse ;  /* 0x00000004c79b7c23 */ /* 0x100fe2000801087e */
[--C-:B------:R-:W-:Y:S07]  /*118d0*/  FFMA.FTZ R163, R200, UR4, -R115.reuse ;  /* 0x00000004c8a37c23 */ /* 0x100fee0008010873 */
[----:B------:R-:W-:Y:S01]  /*118e0*/  MUFU.EX2 R135, R135 ;  /* 0x0000008700877308 */ /* 0x000fe20000000800 */
[--C-:B------:R-:W-:Y:S01]  /*118f0*/  FFMA.FTZ R160, R198, UR4, -R115.reuse ;  /* 0x00000004c6a07c23 */ /* 0x100fe20008010873 */
[----:B---3--:R-:W-:Y:S01]  /*11900*/  F2FP.BF16.F32.PACK_AB R51, R132, R133 ;  /* 0x000000858433723e */ /* 0x008fe200000010ff */
        /* <DEDUP_REMOVED lines=8> */
[--C-:B------:R-:W-:Y:S01]  /*11990*/  FFMA.FTZ R166, R188, UR4, -R99.reuse ;  /* 0x00000004bca67c23 */ /* 0x100fe20008010863 */
[--C-:B------:R-:W-:Y:S01]  /*119a0*/  FFMA.FTZ R188, R193, UR4, -R98.reuse ;  /* 0x00000004c1bc7c23 */ /* 0x100fe20008010862 */
[--C-:B------:R-:W-:Y:S07]  /*119b0*/  FFMA.FTZ R161, R186, UR4, -R99.reuse ;  /* 0x00000004baa17c23 */ /* 0x100fee0008010863 */
[----:B------:R-:W-:Y:S01]  /*119c0*/  MUFU.EX2 R139, R139 ;  /* 0x0000008b008b7308 */ /* 0x000fe20000000800 */
[-C--:B------:R-:W-:Y:S09]  /*119d0*/  HMMA.16816.F32.BF16 R12, R48, R54.reuse, R12 ;  /* 0x00000036300c723c */ /* 0x080ff2000004180c */
[----:B------:R-:W-:Y:S01]  /*119e0*/  MUFU.EX2 R188, R188 ;  /* 0x000000bc00bc7308 */ /* 0x000fe20000000800 */
[--C-:B------:R-:W-:Y:S01]  /*119f0*/  FFMA.FTZ R165, R192, UR4, -R99.reuse ;  /* 0x00000004c0a57c23 */ /* 0x100fe20008010863 */
[----:B------:R-:W-:Y:S01]  /*11a00*/  FFMA.FTZ R164, R190, UR4, -R99 ;  /* 0x00000004bea47c23 */ /* 0x000fe20008010863 */
[--C-:B------:R-:W-:Y:S07]  /*11a10*/  FFMA.FTZ R186, R189, UR4, -R98.reuse ;  /* 0x00000004bdba7c23 */ /* 0x100fee0008010862 */
[----:B------:R-:W-:Y:S01]  /*11a20*/  MUFU.EX2 R154, R154 ;  /* 0x0000009a009a7308 */ /* 0x000fe20000000800 */
[C---:B------:R-:W-:Y:S01]  /*11a30*/  HMMA.16816.F32.BF16 R16, R44.reuse, R54, R16 ;  /* 0x000000362c10723c */ /* 0x040fe20000041810 */
[----:B------:R-:W1:Y:S08]  /*11a40*/  LDSM.16.MT88.4 R52, [R214+0x4800] ;  /* 0x00480000d634783b */ /* 0x000e700000004200 */
[----:B------:R-:W2:Y:S01]  /*11a50*/  MUFU.EX2 R145, R145 ;  /* 0x0000009100917308 */ /* 0x000ea20000000800 */
[--C-:B------:R-:W-:Y:S01]  /*11a60*/  FFMA.FTZ R167, R187, UR4, -R98.reuse ;  /* 0x00000004bba77c23 */ /* 0x100fe20008010862 */
[----:B------:R-:W-:Y:S01]  /*11a70*/  FFMA.FTZ R191, R191, UR4, -R98 ;  /* 0x00000004bfbf7c23 */ /* 0x000fe20008010862 */
[--C-:B------:R-:W-:Y:S07]  /*11a80*/  FFMA.FTZ R190, R185, UR4, -R126.reuse ;  /* 0x00000004b9be7c23 */ /* 0x100fee000801087e */
[----:B------:R-:W-:Y:S01]  /*11a90*/  MUFU.EX2 R147, R147 ;  /* 0x0000009300937308 */ /* 0x000fe20000000800 */
[-C--:B------:R-:W-:Y:S09]  /*11aa0*/  HMMA.16816.F32.BF16 R20, R44, R56.reuse, R20 ;  /* 0x000000382c14723c */ /* 0x080ff20000041814 */
[----:B------:R-:W3:Y:S01]  /*11ab0*/  MUFU.EX2 R146, R146 ;  /* 0x0000009200927308 */ /* 0x000ee20000000800 */
[--C-:B------:R-:W-:Y:S01]  /*11ac0*/  FFMA.FTZ R185, R184, UR4, -R115.reuse ;  /* 0x00000004b8b97c23 */ /* 0x100fe20008010873 */
[--C-:B------:R-:W-:Y:S01]  /*11ad0*/  FFMA.FTZ R184, R182, UR4, -R115.reuse ;  /* 0x00000004b6b87c23 */ /* 0x100fe20008010873 */
[--C-:B------:R-:W-:Y:S07]  /*11ae0*/  FFMA.FTZ R182, R181, UR4, -R126.reuse ;  /* 0x00000004b5b67c23 */ /* 0x100fee000801087e */
[----:B------:R-:W-:Y:S01]  /*11af0*/  MUFU.EX2 R159, R159 ;  /* 0x0000009f009f7308 */ /* 0x000fe20000000800 */
[C---:B------:R-:W-:Y:S09]  /*11b00*/  HMMA.16816.F32.BF16 R24, R48.reuse, R56, R24 ;  /* 0x000000383018723c */ /* 0x040ff20000041818 */
[----:B------:R-:W4:Y:S01]  /*11b10*/  MUFU.EX2 R152, R152 ;  /* 0x0000009800987308 */ /* 0x000f220000000800 */
[--C-:B------:R-:W-:Y:S01]  /*11b20*/  FFMA.FTZ R183, R183, UR4, -R126.reuse ;  /* 0x00000004b7b77c23 */ /* 0x100fe2000801087e */
[----:B------:R-:W-:Y:S01]  /*11b30*/  FFMA.FTZ R179, R179, UR4, -R126 ;  /* 0x00000004b3b37c23 */ /* 0x000fe2000801087e */
[----:B------:R-:W-:Y:S07]  /*11b40*/  FFMA.FTZ R181, R180, UR4, -R115 ;  /* 0x00000004b4b57c23 */ /* 0x000fee0008010873 */
[----:B------:R-:W-:Y:S01]  /*11b50*/  MUFU.EX2 R162, R162 ;  /* 0x000000a200a27308 */ /* 0x000fe20000000800 */
[-C--:B------:R-:W-:Y:S03]  /*11b60*/  HMMA.16816.F32.BF16 R28, R48, R58.reuse, R28 ;  /* 0x0000003a301c723c */ /* 0x080fe6000004181c */
[----:B------:R-:W-:Y:S06]  /*11b70*/  F2FP.BF16.F32.PACK_AB R51, R148, R151 ;  /* 0x000000979433723e */ /* 0x000fec00000010ff */
[----:B------:R-:W-:Y:S01]  /*11b80*/  MUFU.EX2 R155, R155 ;  /* 0x0000009b009b7308 */ /* 0x000fe20000000800 */
[----:B--2---:R-:W-:Y:S01]  /*11b90*/  F2FP.BF16.F32.PACK_AB R48, R145, R154 ;  /* 0x0000009a9130723e */ /* 0x004fe200000010ff */
[--C-:B------:R-:W-:Y:S01]  /*11ba0*/  FFMA.FTZ R180, R172, UR4, -R99.reuse ;  /* 0x00000004acb47c23 */ /* 0x100fe20008010863 */
[----:B---3--:R-:W-:Y:S01]  /*11bb0*/  F2FP.BF16.F32.PACK_AB R50, R146, R147 ;  /* 0x000000939232723e */ /* 0x008fe200000010ff */
[----:B------:R-:W-:Y:S01]  /*11bc0*/  HMMA.16816.F32.BF16 R32, R44, R58, R32 ;  /* 0x0000003a2c20723c */ /* 0x000fe20000041820 */
[----:B------:R-:W2:Y:S05]  /*11bd0*/  LDSM.16.MT88.4 R56, [R212+0x4800] ;  /* 0x00480000d438783b */ /* 0x000eaa0000004200 */
[----:B------:R-:W-:Y:S01]  /*11be0*/  MUFU.EX2 R163, R163 ;  /* 0x000000a300a37308 */ /* 0x000fe20000000800 */
[----:B------:R-:W-:Y:S01]  /*11bf0*/  F2FP.BF16.F32.PACK_AB R44, R138, R149 ;  /* 0x000000958a2c723e */ /* 0x000fe200000010ff */
[--C-:B------:R-:W-:Y:S01]  /*11c00*/  FFMA.FTZ R172, R173, UR4, -R98.reuse ;  /* 0x00000004adac7c23 */ /* 0x100fe20008010862 */
[----:B------:R-:W-:Y:S07]  /*11c10*/  F2FP.BF16.F32.PACK_AB R45, R143, R150 ;  /* 0x000000968f2d723e */ /* 0x000fee00000010ff */
[----:B------:R3:W-:Y:S01]  /*11c20*/  MUFU.EX2 R173, R175 ;  /* 0x000000af00ad7308 */ /* 0x0007e20000000800 */
[----:B------:R-:W-:Y:S01]  /*11c30*/  F2FP.BF16.F32.PACK_AB R46, R135, R134 ;  /* 0x00000086872e723e */ /* 0x000fe200000010ff */
[----:B------:R-:W-:Y:S01]  /*11c40*/  FFMA.FTZ R187, R174, UR4, -R99 ;  /* 0x00000004aebb7c23 */ /* 0x000fe20008010863 */
[----:B------:R-:W-:Y:S07]  /*11c50*/  F2FP.BF16.F32.PACK_AB R47, R139, R142 ;  /* 0x0000008e8b2f723e */ /* 0x000fee00000010ff */
[----:B------:R-:W-:Y:S01]  /*11c60*/  MUFU.EX2 R172, R172 ;  /* 0x000000ac00ac7308 */ /* 0x000fe20000000800 */
[----:B----4-:R-:W-:Y:S01]  /*11c70*/  F2FP.BF16.F32.PACK_AB R49, R152, R159 ;  /* 0x0000009f9831723e */ /* 0x010fe200000010ff */
[--C-:B------:R-:W-:Y:S01]  /*11c80*/  FFMA.FTZ R82, R82, UR4, -R98.reuse ;  /* 0x0000000452527c23 */ /* 0x100fe20008010862 */
[----:B------:R-:W-:Y:S07]  /*11c90*/  FFMA.FTZ R81, R81, UR4, -R98 ;  /* 0x0000000451517c23 */ /* 0x000fee0008010862 */
[----:B------:R-:W-:Y:S01]  /*11ca0*/  MUFU.EX2 R160, R160 ;  /* 0x000000a000a07308 */ /* 0x000fe20000000800 */
[--C-:B------:R-:W-:Y:S01]  /*11cb0*/  FFMA.FTZ R117, R117, UR4, -R126.reuse ;  /* 0x0000000475757c23 */ /* 0x100fe2000801087e */
[-C--:B-1----:R-:W-:Y:S08]  /*11cc0*/  HMMA.16816.F32.BF16 R4, R44, R52.reuse, R4 ;  /* 0x000000342c04723c */ /* 0x082ff00000041804 */
[----:B------:R-:W-:Y:S01]  /*11cd0*/  MUFU.EX2 R153, R153 ;  /* 0x0000009900997308 */ /* 0x000fe20000000800 */
[--C-:B------:R-:W-:Y:S01]  /*11ce0*/  FFMA.FTZ R120, R120, UR4, -R126.reuse ;  /* 0x0000000478787c23 */ /* 0x100fe2000801087e */
[--C-:B---3--:R-:W-:Y:S01]  /*11cf0*/  FFMA.FTZ R175, R169, UR4, -R126.reuse ;  /* 0x00000004a9af7c23 */ /* 0x108fe2000801087e */
[--C-:B------:R-:W-:Y:S07]  /*11d00*/  FFMA.FTZ R169, R168, UR4, -R126.reuse ;  /* 0x00000004a8a97c23 */ /* 0x100fee000801087e */
[----:B------:R-:W-:Y:S01]  /*11d10*/  MUFU.EX2 R158, R158 ;  /* 0x0000009e009e7308 */ /* 0x000fe20000000800 */
[--C-:B------:R-:W-:Y:S01]  /*11d20*/  FFMA.FTZ R168, R129, UR4, -R126.reuse ;  /* 0x0000000481a87c23 */ /* 0x100fe2000801087e */
        /* <DEDUP_REMOVED lines=10> */
[----:B------:R-:W-:Y:S07]  /*11dd0*/  FFMA.FTZ R94, R94, UR4, -R99 ;  /* 0x000000045e5e7c23 */ /* 0x000fee0008010863 */
[----:B------:R-:W-:Y:S01]  /*11de0*/  MUFU.EX2 R165, R165 ;  /* 0x000000a500a57308 */ /* 0x000fe20000000800 */
[----:B------:R-:W-:Y:S01]  /*11df0*/  FADD.FTZ R74, R67, R74 ;  /* 0x0000004a434a7221 */ /* 0x000fe20000010000 */
[C---:B------:R-:W-:Y:S01]  /*11e00*/  HMMA.16816.F32.BF16 R16, R44.reuse, R54, R16 ;  /* 0x000000362c10723c */ /* 0x040fe20000041810 */
[----:B------:R-:W1:Y:S07]  /*11e10*/  LDSM.16.MT88.4 R52, [R214+0x4c00] ;  /* 0x004c0000d634783b */ /* 0x000e6e0000004200 */
[----:B------:R-:W3:Y:S01]  /*11e20*/  MUFU.EX2 R164, R164 ;  /* 0x000000a400a47308 */ /* 0x000ee20000000800 */
[----:B------:R-:W-:Y:S01]  /*11e30*/  FADD.FTZ R65, R65, R74 ;  /* 0x0000004a41417221 */ /* 0x000fe20000010000 */
[----:B------:R-:W-:Y:S08]  /*11e40*/  FADD.FTZ R73, R69, R73 ;  /* 0x0000004945497221 */ /* 0x000ff00000010000 */
[----:B------:R-:W-:Y:S01]  /*11e50*/  MUFU.EX2 R166, R166 ;  /* 0x000000a600a67308 */ /* 0x000fe20000000800 */
[----:B------:R-:W-:Y:S01]  /*11e60*/  FADD.FTZ R71, R71, R70 ;  /* 0x0000004647477221 */ /* 0x000fe20000010000 */
[-C--:B--2---:R-:W-:Y:S08]  /*11e70*/  HMMA.16816.F32.BF16 R20, R44, R56.reuse, R20 ;  /* 0x000000382c14723c */ /* 0x084ff00000041814 */
[----:B------:R-:W2:Y:S01]  /*11e80*/  MUFU.EX2 R161, R161 ;  /* 0x000000a100a17308 */ /* 0x000ea20000000800 */
[----:B------:R-:W-:Y:S01]  /*11e90*/  FADD.FTZ R62, R62, R65 ;  /* 0x000000413e3e7221 */ /* 0x000fe20000010000 */
[----:B------:R-:W-:Y:S01]  /*11ea0*/  FADD.FTZ R64, R64, R73 ;  /* 0x0000004940407221 */ /* 0x000fe20000010000 */
[----:B------:R-:W-:Y:S07]  /*11eb0*/  FADD.FTZ R71, R72, R71 ;  /* 0x0000004748477221 */ /* 0x000fee0000010000 */
[----:B------:R4:W5:Y:S01]  /*11ec0*/  MUFU.EX2 R189, R191 ;  /* 0x000000bf00bd7308 */ /* 0x0009620000000800 */
[----:B------:R-:W-:Y:S01]  /*11ed0*/  FADD.FTZ R107, R107, R62 ;  /* 0x0000003e6b6b7221 */ /* 0x000fe20000010000 */
[C---:B------:R-:W-:Y:S08]  /*11ee0*/  HMMA.16816.F32.BF16 R24, R48.reuse, R56, R24 ;  /* 0x000000383018723c */ /* 0x040ff00000041818 */
[----:B------:R-:W-:Y:S01]  /*11ef0*/  MUFU.EX2 R186, R186 ;  /* 0x000000ba00ba7308 */ /* 0x000fe20000000800 */
[----:B------:R-:W-:Y:S01]  /*11f00*/  FADD.FTZ R107, R106, R107 ;  /* 0x0000006b6a6b7221 */ /* 0x000fe20000010000 */
[----:B------:R-:W-:Y:S08]  /*11f10*/  FADD.FTZ R64, R61, R64 ;  /* 0x000000403d407221 */ /* 0x000ff00000010000 */
[----:B------:R-:W1:Y:S01]  /*11f20*/  MUFU.EX2 R167, R167 ;  /* 0x000000a700a77308 */ /* 0x000e620000000800 */
[----:B------:R-:W-:Y:S01]  /*11f30*/  FADD.FTZ R144, R144, R71 ;  /* 0x0000004790907221 */ /* 0x000fe20000010000 */
[-C--:B------:R-:W-:Y:S08]  /*11f40*/  HMMA.16816.F32.BF16 R28, R48, R58.reuse, R28 ;  /* 0x0000003a301c723c */ /* 0x080ff0000004181c */
[----:B------:R-:W-:Y:S01]  /*11f50*/  MUFU.EX2 R190, R190 ;  /* 0x000000be00be7308 */ /* 0x000fe20000000800 */
[----:B---3--:R-:W-:Y:S01]  /*11f60*/  F2FP.BF16.F32.PACK_AB R48, R164, R165 ;  /* 0x000000a5a430723e */ /* 0x008fe200000010ff */
[----:B----4-:R-:W-:Y:S01]  /*11f70*/  FFMA.FTZ R191, R176, UR4, -R99 ;  /* 0x00000004b0bf7c23 */ /* 0x010fe20008010863 */
[----:B--2---:R-:W-:Y:S07]  /*11f80*/  F2FP.BF16.F32.PACK_AB R50, R161, R166 ;  /* 0x000000a6a132723e */ /* 0x004fee00000010ff */
[----:B------:R-:W-:Y:S01]  /*11f90*/  MUFU.EX2 R176, R178 ;  /* 0x000000b200b07308 */ /* 0x000fe20000000800 */
[----:B-----5:R-:W-:Y:S01]  /*11fa0*/  F2FP.BF16.F32.PACK_AB R49, R189, R188 ;  /* 0x000000bcbd31723e */ /* 0x020fe200000010ff */
        /* <DEDUP_REMOVED lines=13> */
[----:B------:R-:W-:Y:S07]  /*12080*/  FADD.FTZ R141, R141, R64 ;  /* 0x000000408d8d7221 */ /* 0x000fee0000010000 */
[----:B------:R-:W-:Y:S01]  /*12090*/  MUFU.EX2 R182, R182 ;  /* 0x000000b600b67308 */ /* 0x000fe20000000800 */
[----:B------:R-:W-:Y:S01]  /*120a0*/  FADD.FTZ R144, R137, R144 ;  /* 0x0000009089907221 */ /* 0x000fe20000010000 */
[-C--:B------:R-:W-:Y:S08]  /*120b0*/  HMMA.16816.F32.BF16 R4, R44, R52.reuse, R4 ;  /* 0x000000342c04723c */ /* 0x080ff00000041804 */
[----:B------:R-:W-:Y:S01]  /*120c0*/  MUFU.EX2 R179, R179 ;  /* 0x000000b300b37308 */ /* 0x000fe20000000800 */
[----:B------:R-:W-:Y:S01]  /*120d0*/  FADD.FTZ R143, R143, R150 ;  /* 0x000000968f8f7221 */ /* 0x000fe20000010000 */
[----:B------:R-:W-:Y:S01]  /*120e0*/  FADD.FTZ R133, R133, R144 ;  /* 0x0000009085857221 */ /* 0x000fe20000010000 */
[----:B------:R-:W-:Y:S07]  /*120f0*/  FADD.FTZ R141, R140, R141 ;  /* 0x0000008d8c8d7221 */ /* 0x000fee0000010000 */
[----:B------:R-:W-:Y:S01]  /*12100*/  MUFU.EX2 R181, R181 ;  /* 0x000000b500b57308 */ /* 0x000fe20000000800 */
[----:B------:R-:W-:Y:S01]  /*12110*/  ISETP.GT.AND P0, PT, R250, R229, PT ;  /* 0x000000e5fa00720c */ /* 0x000fe20003f04270 */
[C---:B------:R-:W-:Y:S08]  /*12120*/  HMMA.16816.F32.BF16 R8, R48.reuse, R52, R8 ;  /* 0x000000343008723c */ /* 0x040ff00000041808 */
[----:B------:R1:W-:Y:S01]  /*12130*/  MUFU.EX2 R174, R191 ;  /* 0x000000bf00ae7308 */ /* 0x0003e20000000800 */
[----:B------:R-:W-:Y:S01]  /*12140*/  FADD.FTZ R132, R132, R133 ;  /* 0x0000008584847221 */ /* 0x000fe20000010000 */
[----:B------:R-:W-:Y:S08]  /*12150*/  FADD.FTZ R136, R136, R141 ;  /* 0x0000008d88887221 */ /* 0x000ff00000010000 */
[----:B------:R-:W3:Y:S01]  /*12160*/  MUFU.EX2 R187, R187 ;  /* 0x000000bb00bb7308 */ /* 0x000ee20000000800 */
[----:B------:R-:W-:Y:S01]  /*12170*/  VIADD R250, R250, 0xffffffff ;  /* 0xfffffffffafa7836 */ /* 0x000fe20000000000 */
[-C--:B------:R-:W-:Y:S08]  /*12180*/  HMMA.16816.F32.BF16 R12, R48, R54.reuse, R12 ;  /* 0x00000036300c723c */ /* 0x080ff0000004180c */
[----:B------:R4:W-:Y:S01]  /*12190*/  MUFU.EX2 R121, R175 ;  /* 0x000000af00797308 */ /* 0x0009e20000000800 */
[----:B------:R-:W-:Y:S01]  /*121a0*/  FADD.FTZ R159, R159, R132 ;  /* 0x000000849f9f7221 */ /* 0x000fe20000010000 */
[----:B------:R-:W-:Y:S01]  /*121b0*/  FADD.FTZ R127, R127, R136 ;  /* 0x000000887f7f7221 */ /* 0x000fe20000010000 */
[----:B------:R-:W-:Y:S07]  /*121c0*/  FADD.FTZ R142, R142, R143 ;  /* 0x0000008f8e8e7221 */ /* 0x000fee0000010000 */
[----:B------:R-:W-:Y:S01]  /*121d0*/  MUFU.EX2 R117, R117 ;  /* 0x0000007500757308 */ /* 0x000fe20000000800 */
[----:B------:R-:W-:Y:S01]  /*121e0*/  FADD.FTZ R152, R152, R159 ;  /* 0x0000009f98987221 */ /* 0x000fe20000010000 */
[C---:B------:R-:W-:Y:S01]  /*121f0*/  HMMA.16816.F32.BF16 R16, R44.reuse, R54, R16 ;  /* 0x000000362c10723c */ /* 0x040fe20000041810 */
[----:B------:R-:W5:Y:S07]  /*12200*/  LDSM.16.MT88.4 R52, [R214+0x5000] ;  /* 0x00500000d634783b */ /* 0x000f6e0000004200 */
[----:B------:R-:W-:Y:S01]  /*12210*/  MUFU.EX2 R96, R96 ;  /* 0x0000006000607308 */ /* 0x000fe20000000800 */
[----:B-1----:R-:W-:Y:S01]  /*12220*/  FFMA.FTZ R191, R116, UR4, -R115 ;  /* 0x0000000474bf7c23 */ /* 0x002fe20008010873 */
[----:B------:R-:W-:Y:S01]  /*12230*/  FADD.FTZ R151, R151, R152 ;  /* 0x0000009897977221 */ /* 0x000fe20000010000 */
[----:B------:R-:W-:Y:S01]  /*12240*/  FADD.FTZ R154, R154, R127 ;  /* 0x0000007f9a9a7221 */ /* 0x000fe20000010000 */
[----:B------:R-:W-:Y:S01]  /*12250*/  FADD.FTZ R142, R139, R142 ;  /* 0x0000008e8b8e7221 */ /* 0x000fe20000010000 */
[-C--:B--2---:R-:W-:Y:S05]  /*12260*/  HMMA.16816.F32.BF16 R20, R44, R56.reuse, R20 ;  /* 0x000000382c14723c */ /* 0x084fea0000041814 */
[----:B------:R-:W1:Y:S01]  /*12270*/  MUFU.EX2 R93, R93 ;  /* 0x0000005d005d7308 */ /* 0x000e620000000800 */
[----:B------:R-:W-:Y:S01]  /*12280*/  FADD.FTZ R151, R148, R151 ;  /* 0x0000009794977221 */ /* 0x000fe20000010000 */
[----:B----4-:R-:W-:Y:S01]  /*12290*/  FFMA.FTZ R175, R111, UR4, -R115 ;  /* 0x000000046faf7c23 */ /* 0x010fe20008010873 */
[----:B------:R-:W-:Y:S07]  /*122a0*/  FADD.FTZ R154, R145, R154 ;  /* 0x0000009a919a7221 */ /* 0x000fee0000010000 */
[----:B------:R-:W-:Y:S01]  /*122b0*/  MUFU.EX2 R111, R191 ;  /* 0x000000bf006f7308 */ /* 0x000fe20000000800 */
[----:B------:R-:W-:Y:S01]  /*122c0*/  FADD.FTZ R188, R188, R151 ;  /* 0x00000097bcbc7221 */ /* 0x000fe20000010000 */
[C---:B------:R-:W-:Y:S08]  /*122d0*/  HMMA.16816.F32.BF16 R24, R48.reuse, R56, R24 ;  /* 0x000000383018723c */ /* 0x040ff00000041818 */
[----:B------:R-:W-:Y:S01]  /*122e0*/  MUFU.EX2 R94, R94 ;  /* 0x0000005e005e7308 */ /* 0x000fe20000000800 */
[----:B------:R-:W-:Y:S01]  /*122f0*/  FFMA.FTZ R57, R170, UR4, -R99 ;  /* 0x00000004aa397c23 */ /* 0x000fe20008010863 */
[----:B------:R-:W-:Y:S08]  /*12300*/  FFMA.FTZ R56, R177, UR4, -R98 ;  /* 0x00000004b1387c23 */ /* 0x000ff00008010862 */
[----:B------:R2:W-:Y:S01]  /*12310*/  MUFU.EX2 R170, R180 ;  /* 0x000000b400aa7308 */ /* 0x0005e20000000800 */
[----:B------:R-:W-:Y:S01]  /*12320*/  FADD.FTZ R147, R147, R154 ;  /* 0x0000009a93937221 */ /* 0x000fe20000010000 */
[-C--:B------:R-:W-:Y:S08]  /*12330*/  HMMA.16816.F32.BF16 R28, R48, R58.reuse, R28 ;  /* 0x0000003a301c723c */ /* 0x080ff0000004181c */
[----:B------:R-:W4:Y:S01]  /*12340*/  MUFU.EX2 R177, R57 ;  /* 0x0000003900b17308 */ /* 0x000f220000000800 */
[----:B------:R-:W-:Y:S01]  /*12350*/  F2FP.BF16.F32.PACK_AB R51, R171, R172 ;  /* 0x000000acab33723e */ /* 0x000fe200000010ff */
[----:B------:R-:W-:Y:S01]  /*12360*/  FADD.FTZ R146, R146, R147 ;  /* 0x0000009392927221 */ /* 0x000fe20000010000 */
[----:B---3--:R-:W-:Y:S07]  /*12370*/  F2FP.BF16.F32.PACK_AB R48, R187, R174 ;  /* 0x000000aebb30723e */ /* 0x008fee00000010ff */
[----:B------:R3:W5:Y:S01]  /*12380*/  MUFU.EX2 R178, R56 ;  /* 0x0000003800b27308 */ /* 0x0007620000000800 */
[----:B-1----:R-:W-:Y:S01]  /*12390*/  F2FP.BF16.F32.PACK_AB R136, R93, R96 ;  /* 0x000000605d88723e */ /* 0x002fe200000010ff */
[----:B------:R-:W-:Y:S08]  /*123a0*/  HMMA.16816.F32.BF16 R32, R44, R58, R32 ;  /* 0x0000003a2c20723c */ /* 0x000ff00000041820 */
[----:B------:R-:W-:Y:S01]  /*123b0*/  MUFU.EX2 R82, R82 ;  /* 0x0000005200527308 */ /* 0x000fe20000000800 */
[----:B------:R-:W-:Y:S01]  /*123c0*/  F2FP.BF16.F32.PACK_AB R44, R183, R190 ;  /* 0x000000beb72c723e */ /* 0x000fe200000010ff */
[--C-:B--2---:R-:W-:Y:S01]  /*123d0*/  FFMA.FTZ R180, R114, UR4, -R115.reuse ;  /* 0x0000000472b47c23 */ /* 0x104fe20008010873 */
[----:B------:R-:W-:Y:S01]  /*123e0*/  F2FP.BF16.F32.PACK_AB R45, R184, R185 ;  /* 0x000000b9b82d723e */ /* 0x000fe200000010ff */
[--C-:B------:R-:W-:Y:S01]  /*123f0*/  FFMA.FTZ R114, R103, UR4, -R115.reuse ;  /* 0x0000000467727c23 */ /* 0x100fe20008010873 */
[----:B------:R-:W-:Y:S01]  /*12400*/  F2FP.BF16.F32.PACK_AB R46, R179, R182 ;  /* 0x000000b6b32e723e */ /* 0x000fe200000010ff */
[----:B------:R-:W-:Y:S01]  /*12410*/  FFMA.FTZ R103, R102, UR4, -R115 ;  /* 0x0000000466677c23 */ /* 0x000fe20008010873 */
[----:B------:R-:W-:Y:S03]  /*12420*/  F2FP.BF16.F32.PACK_AB R47, R176, R181 ;  /* 0x000000b5b02f723e */ /* 0x000fe600000010ff */
[----:B------:R1:W-:Y:S01]  /*12430*/  MUFU.EX2 R102, R168 ;  /* 0x000000a800667308 */ /* 0x0003e20000000800 */
[----:B---3--:R-:W2:Y:S01]  /*12440*/  LDSM.16.MT88.4 R56, [R212+0x5000] ;  /* 0x00500000d438783b */ /* 0x008ea20000004200 */
[----:B----4-:R-:W-:Y:S01]  /*12450*/  F2FP.BF16.F32.PACK_AB R50, R177, R170 ;  /* 0x000000aab132723e */ /* 0x010fe200000010ff */
[----:B------:R-:W-:Y:S01]  /*12460*/  FADD.FTZ R165, R165, R146 ;  /* 0x00000092a5a57221 */ /* 0x000fe20000010000 */
[----:B-----5:R-:W-:Y:S06]  /*12470*/  F2FP.BF16.F32.PACK_AB R49, R173, R178 ;  /* 0x000000b2ad31723e */ /* 0x020fec00000010ff */
[----:B------:R-:W-:Y:S01]  /*12480*/  MUFU.EX2 R103, R103 ;  /* 0x0000006700677308 */ /* 0x000fe20000000800 */
[-C--:B------:R-:W-:Y:S03]  /*12490*/  HMMA.16816.F32.BF16 R4, R44, R52.reuse, R4 ;  /* 0x000000342c04723c */ /* 0x080fe60000041804 */
[----:B------:R-:W-:Y:S06]  /*124a0*/  FADD.FTZ R165, R164, R165 ;  /* 0x000000a5a4a57221 */ /* 0x000fec0000010000 */
[----:B------:R-:W-:Y:S01]  /*124b0*/  MUFU.EX2 R81, R81 ;  /* 0x0000005100517308 */ /* 0x000fe20000000800 */
[----:B------:R-:W-:Y:S01]  /*124c0*/  FADD.FTZ R163, R163, R142 ;  /* 0x0000008ea3a37221 */ /* 0x000fe20000010000 */
[----:B------:R-:W-:Y:S01]  /*124d0*/  FADD.FTZ R189, R189, R188 ;  /* 0x000000bcbdbd7221 */ /* 0x000fe20000010000 */
[----:B------:R-:W-:Y:S01]  /*124e0*/  FADD.FTZ R166, R166, R165 ;  /* 0x000000a5a6a67221 */ /* 0x000fe20000010000 */
[C---:B------:R-:W-:Y:S04]  /*124f0*/  HMMA.16816.F32.BF16 R8, R48.reuse, R52, R8 ;  /* 0x000000343008723c */ /* 0x040fe80000041808 */
[--C-:B------:R-:W-:Y:S01]  /*12500*/  FFMA.FTZ R52, R122, UR4, -R115.reuse ;  /* 0x000000047a347c23 */ /* 0x100fe20008010873 */
[--C-:B------:R-:W-:Y:S01]  /*12510*/  FFMA.FTZ R53, R131, UR4, -R126.reuse ;  /* 0x0000000483357c23 */ /* 0x100fe2000801087e */
[--C-:B------:R-:W-:Y:S01]  /*12520*/  FFMA.FTZ R122, R118, UR4, -R126.reuse ;  /* 0x00000004767a7c23 */ /* 0x100fe2000801087e */
[--C-:B------:R-:W-:Y:S01]  /*12530*/  FFMA.FTZ R131, R112, UR4, -R115.reuse ;  /* 0x0000000470837c23 */ /* 0x100fe20008010873 */
[-C--:B------:R-:W-:Y:S01]  /*12540*/  HMMA.16816.F32.BF16 R12, R48, R54.reuse, R12 ;  /* 0x00000036300c723c */ /* 0x080fe2000004180c */
[----:B------:R-:W3:Y:S02]  /*12550*/  MUFU.EX2 R118, R53 ;  /* 0x0000003500767308 */ /* 0x000ee40000000800 */
[--C-:B------:R-:W-:Y:S01]  /*12560*/  FFMA.FTZ R112, R110, UR4, -R115.reuse ;  /* 0x000000046e707c23 */ /* 0x100fe20008010873 */
[----:B------:R-:W-:Y:S07]  /*12570*/  FFMA.FTZ R126, R119, UR4, -R126 ;  /* 0x00000004777e7c23 */ /* 0x000fee000801087e */
[----:B------:R4:W-:Y:S01]  /*12580*/  MUFU.EX2 R116, R52 ;  /* 0x0000003400747308 */ /* 0x0009e20000000800 */
[--C-:B------:R-:W-:Y:S01]  /*12590*/  FFMA.FTZ R119, R109, UR4, -R115.reuse ;  /* 0x000000046d777c23 */ /* 0x100fe20008010873 */
[--C-:B------:R-:W-:Y:S01]  /*125a0*/  FFMA.FTZ R110, R101, UR4, -R115.reuse ;  /* 0x00000004656e7c23 */ /* 0x100fe20008010873 */
[C---:B------:R-:W-:Y:S07]  /*125b0*/  HMMA.16816.F32.BF16 R16, R44.reuse, R54, R16 ;  /* 0x000000362c10723c */ /* 0x040fee0000041810 */
[----:B------:R5:W5:Y:S01]  /*125c0*/  MUFU.EX2 R109, R169 ;  /* 0x000000a9006d7308 */ /* 0x000b620000000800 */
[--C-:B-1----:R-:W-:Y:S09]  /*125d0*/  FFMA.FTZ R168, R84, UR4, -R98.reuse ;  /* 0x0000000454a87c23 */ /* 0x102ff20008010862 */
[----:B------:R-:W-:Y:S01]  /*125e0*/  MUFU.EX2 R38, R131 ;  /* 0x0000008300267308 */ /* 0x000fe20000000800 */
[--C-:B------:R-:W-:Y:S01]  /*125f0*/  FFMA.FTZ R84, R43, UR4, -R98.reuse ;  /* 0x000000042b547c23 */ /* 0x100fe20008010862 */
[----:B---3--:R-:W-:Y:S01]  /*12600*/  F2FP.BF16.F32.PACK_AB R40, R118, R121 ;  /* 0x000000797628723e */ /* 0x008fe200000010ff */
[----:B------:R-:W-:Y:S07]  /*12610*/  FFMA.FTZ R115, R104, UR4, -R115 ;  /* 0x0000000468737c23 */ /* 0x000fee0008010873 */
[----:B------:R-:W-:Y:S01]  /*12620*/  MUFU.EX2 R37, R119 ;  /* 0x0000007700257308 */ /* 0x000fe20000000800 */
[--C-:B------:R-:W-:Y:S01]  /*12630*/  FFMA.FTZ R104, R87, UR4, -R99.reuse ;  /* 0x0000000457687c23 */ /* 0x100fe20008010863 */
[-C--:B--2---:R-:W-:Y:S01]  /*12640*/  HMMA.16816.F32.BF16 R20, R44, R56.reuse, R20 ;  /* 0x000000382c14723c */ /* 0x084fe20000041814 */
[----:B----4-:R-:W1:Y:S07]  /*12650*/  LDSM.16.MT88.4 R52, [R214+0x5400] ;  /* 0x00540000d634783b */ /* 0x010e6e0000004200 */
[----:B------:R-:W-:Y:S01]  /*12660*/  MUFU.EX2 R101, R180 ;  /* 0x000000b400657308 */ /* 0x000fe20000000800 */
[--C-:B------:R-:W-:Y:S01]  /*12670*/  FFMA.FTZ R87, R83, UR4, -R99.reuse ;  /* 0x0000000453577c23 */ /* 0x100fe20008010863 */
[--C-:B-----5:R-:W-:Y:S01]  /*12680*/  FFMA.FTZ R169, R89, UR4, -R99.reuse ;  /* 0x0000000459a97c23 */ /* 0x120fe20008010863 */
[--C-:B------:R-:W-:Y:S07]  /*12690*/  FFMA.FTZ R89, R85, UR4, -R99.reuse ;  /* 0x0000000455597c23 */ /* 0x100fee0008010863 */
[----:B------:R-:W-:Y:S01]  /*126a0*/  MUFU.EX2 R83, R104 ;  /* 0x0000006800537308 */ /* 0x000fe20000000800 */
[--C-:B------:R-:W-:Y:S01]  /*126b0*/  FFMA.FTZ R85, R86, UR4, -R99.reuse ;  /* 0x0000000456557c23 */ /* 0x100fe20008010863 */
[C---:B------:R-:W-:Y:S08]  /*126c0*/  HMMA.16816.F32.BF16 R24, R48.reuse, R56, R24 ;  /* 0x000000383018723c */ /* 0x040ff00000041818 */
[----:B------:R2:W3:Y:S01]  /*126d0*/  MUFU.EX2 R56, R175 ;  /* 0x000000af00387308 */ /* 0x0004e20000000800 */
[--C-:B------:R-:W-:Y:S01]  /*126e0*/  FFMA.FTZ R57, R92, UR4, -R99.reuse ;  /* 0x000000045c397c23 */ /* 0x100fe20008010863 */
[--C-:B------:R-:W-:Y:S01]  /*126f0*/  FFMA.FTZ R92, R90, UR4, -R99.reuse ;  /* 0x000000045a5c7c23 */ /* 0x100fe20008010863 */
[--C-:B------:R-:W-:Y:S07]  /*12700*/  FFMA.FTZ R90, R88, UR4, -R99.reuse ;  /* 0x00000004585a7c23 */ /* 0x100fee0008010863 */
[----:B------:R-:W-:Y:S01]  /*12710*/  MUFU.EX2 R61, R89 ;  /* 0x00000059003d7308 */ /* 0x000fe20000000800 */
[-C--:B------:R-:W-:Y:S09]  /*12720*/  HMMA.16816.F32.BF16 R28, R48, R58.reuse, R28 ;  /* 0x0000003a301c723c */ /* 0x080ff2000004181c */
[----:B------:R4:W5:Y:S01]  /*12730*/  MUFU.EX2 R86, R92 ;  /* 0x0000005c00567308 */ /* 0x0009620000000800 */
[--C-:B------:R-:W-:Y:S01]  /*12740*/  FFMA.FTZ R48, R79, UR4, -R98.reuse ;  /* 0x000000044f307c23 */ /* 0x100fe20008010862 */
[--C-:B------:R-:W-:Y:S01]  /*12750*/  FFMA.FTZ R79, R76, UR4, -R98.reuse ;  /* 0x000000044c4f7c23 */ /* 0x100fe20008010862 */
[----:B------:R-:W-:Y:S07]  /*12760*/  FFMA.FTZ R99, R91, UR4, -R99 ;  /* 0x000000045b637c23 */ /* 0x000fee0008010863 */
[----:B------:R1:W-:Y:S01]  /*12770*/  MUFU.EX2 R88, R169 ;  /* 0x000000a900587308 */ /* 0x0003e20000000800 */
[----:B------:R-:W-:Y:S09]  /*12780*/  HMMA.16816.F32.BF16 R32, R44, R58, R32 ;  /* 0x0000003a2c20723c */ /* 0x000ff20000041820 */
[----:B------:R-:W1:Y:S01]  /*12790*/  MUFU.EX2 R57, R57 ;  /* 0x0000003900397308 */ /* 0x000e620000000800 */
[--C-:B--2---:R-:W-:Y:S01]  /*127a0*/  FFMA.FTZ R175, R80, UR4, -R98.reuse ;  /* 0x0000000450af7c23 */ /* 0x104fe20008010862 */
[--C-:B------:R-:W-:Y:S01]  /*127b0*/  FFMA.FTZ R91, R78, UR4, -R98.reuse ;  /* 0x000000044e5b7c23 */ /* 0x100fe20008010862 */
[--C-:B------:R-:W-:Y:S07]  /*127c0*/  FFMA.FTZ R78, R42, UR4, -R98.reuse ;  /* 0x000000042a4e7c23 */ /* 0x100fee0008010862 */
[----:B------:R-:W-:Y:S01]  /*127d0*/  MUFU.EX2 R80, R168 ;  /* 0x000000a800507308 */ /* 0x000fe20000000800 */
[----:B------:R-:W-:Y:S01]  /*127e0*/  F2FP.BF16.F32.PACK_AB R42, R102, R109 ;  /* 0x0000006d662a723e */ /* 0x000fe200000010ff */
[--C-:B----4-:R-:W-:Y:S01]  /*127f0*/  FFMA.FTZ R92, R75, UR4, -R98.reuse ;  /* 0x000000044b5c7c23 */ /* 0x110fe20008010862 */
[----:B---3--:R-:W-:Y:S07]  /*12800*/  F2FP.BF16.F32.PACK_AB R43, R56, R101 ;  /* 0x00000065382b723e */ /* 0x008fee00000010ff */
[----:B------:R2:W3:Y:S01]  /*12810*/  MUFU.EX2 R75, R48 ;  /* 0x00000030004b7308 */ /* 0x0004e20000000800 */
[----:B-----5:R-:W-:Y:S01]  /*12820*/  F2FP.BF16.F32.PACK_AB R46, R83, R86 ;  /* 0x00000056532e723e */ /* 0x020fe200000010ff */
[--C-:B-1----:R-:W-:Y:S01]  /*12830*/  FFMA.FTZ R169, R77, UR4, -R98.reuse ;  /* 0x000000044da97c23 */ /* 0x102fe20008010862 */
[----:B------:R-:W-:Y:S07]  /*12840*/  FFMA.FTZ R98, R41, UR4, -R98 ;  /* 0x0000000429627c23 */ /* 0x000fee0008010862 */
[----:B------:R-:W-:Y:S01]  /*12850*/  MUFU.EX2 R77, R175 ;  /* 0x000000af004d7308 */ /* 0x000fe20000000800 */
[----:B------:R-:W-:Y:S01]  /*12860*/  F2FP.BF16.F32.PACK_AB R41, R111, R116 ;  /* 0x000000746f29723e */ /* 0x000fe200000010ff */
[----:B------:R-:W-:Y:S01]  /*12870*/  FADD.FTZ R160, R160, R163 ;  /* 0x000000a3a0a07221 */ /* 0x000fe20000010000 */
[----:B------:R-:W-:Y:S07]  /*12880*/  F2FP.BF16.F32.PACK_AB R44, R88, R57 ;  /* 0x00000039582c723e */ /* 0x000fee00000010ff */
[----:B------:R-:W1:Y:S01]  /*12890*/  MUFU.EX2 R76, R169 ;  /* 0x000000a9004c7308 */ /* 0x000e620000000800 */
[----:B------:R-:W-:Y:S01]  /*128a0*/  F2FP.BF16.F32.PACK_AB R137, R81, R82 ;  /* 0x000000525189723e */ /* 0x000fe200000010ff */
[----:B------:R-:W-:Y:S01]  /*128b0*/  FADD.FTZ R161, R161, R166 ;  /* 0x000000a6a1a17221 */ /* 0x000fe20000010000 */
[----:B------:R-:W-:Y:S01]  /*128c0*/  FADD.FTZ R157, R157, R160 ;  /* 0x000000a09d9d7221 */ /* 0x000fe20000010000 */
[-C--:B------:R-:W-:Y:S06]  /*128d0*/  HMMA.16816.F32.BF16 R4, R40, R52.reuse, R4 ;  /* 0x000000342804723c */ /* 0x080fec0000041804 */
[----:B------:R-:W-:Y:S01]  /*128e0*/  MUFU.EX2 R58, R130 ;  /* 0x00000082003a7308 */ /* 0x000fe20000000800 */
[----:B--2---:R-:W2:Y:S01]  /*128f0*/  LDSM.16.MT88.4 R48, [R212+0x5400] ;  /* 0x00540000d430783b */ /* 0x004ea20000004200 */
[----:B---3--:R-:W-:Y:S08]  /*12900*/  F2FP.BF16.F32.PACK_AB R45, R75, R80 ;  /* 0x000000504b2d723e */ /* 0x008ff000000010ff */
[----:B------:R-:W-:Y:S01]  /*12910*/  MUFU.EX2 R59, R123 ;  /* 0x0000007b003b7308 */ /* 0x000fe20000000800 */
[----:B------:R-:W-:Y:S01]  /*12920*/  FADD.FTZ R174, R174, R161 ;  /* 0x000000a1aeae7221 */ /* 0x000fe20000010000 */
[----:B------:R-:W-:Y:S01]  /*12930*/  FADD.FTZ R156, R156, R157 ;  /* 0x0000009d9c9c7221 */ /* 0x000fe20000010000 */
[----:B------:R-:W-:Y:S01]  /*12940*/  FADD.FTZ R186, R186, R189 ;  /* 0x000000bdbaba7221 */ /* 0x000fe20000010000 */
[----:B-1----:R-:W-:Y:S06]  /*12950*/  F2FP.BF16.F32.PACK_AB R47, R76, R77 ;  /* 0x0000004d4c2f723e */ /* 0x002fec00000010ff */
[----:B------:R-:W1:Y:S01]  /*12960*/  MUFU.EX2 R62, R90 ;  /* 0x0000005a003e7308 */ /* 0x000e620000000800 */
[----:B------:R-:W-:Y:S01]  /*12970*/  FADD.FTZ R185, R185, R156 ;  /* 0x0000009cb9b97221 */ /* 0x000fe20000010000 */
[----:B------:R-:W-:Y:S01]  /*12980*/  FADD.FTZ R167, R167, R186 ;  /* 0x000000baa7a77221 */ /* 0x000fe20000010000 */
[----:B------:R-:W-:Y:S07]  /*12990*/  FADD.FTZ R187, R187, R174 ;  /* 0x000000aebbbb7221 */ /* 0x000fee0000010000 */
[----:B------:R-:W-:Y:S01]  /*129a0*/  MUFU.EX2 R64, R85 ;  /* 0x0000005500407308 */ /* 0x000fe20000000800 */
[----:B------:R-:W-:Y:S01]  /*129b0*/  FADD.FTZ R184, R184, R185 ;  /* 0x000000b9b8b87221 */ /* 0x000fe20000010000 */
[C---:B------:R-:W-:Y:S08]  /*129c0*/  HMMA.16816.F32.BF16 R8, R44.reuse, R52, R8 ;  /* 0x000000342c08723c */ /* 0x040ff00000041808 */
[----:B------:R-:W3:Y:S01]  /*129d0*/  MUFU.EX2 R87, R87 ;  /* 0x0000005700577308 */ /* 0x000ee20000000800 */
[----:B------:R-:W-:Y:S01]  /*129e0*/  FADD.FTZ R53, R60, R63 ;  /* 0x0000003f3c357221 */ /* 0x000fe20000010000 */
[----:B------:R-:W-:Y:S08]  /*129f0*/  FADD.FTZ R178, R178, R167 ;  /* 0x000000a7b2b27221 */ /* 0x000ff00000010000 */
        /* <DEDUP_REMOVED lines=8> */
[----:B------:R-:W-:Y:S01]  /*12a80*/  FADD.FTZ R95, R95, R100 ;  /* 0x000000645f5f7221 */ /* 0x000fe20000010000 */
[C---:B------:R-:W-:Y:S01]  /*12a90*/  HMMA.16816.F32.BF16 R16, R40.reuse, R54, R16 ;  /* 0x000000362810723c */ /* 0x040fe20000041810 */
[----:B------:R-:W4:Y:S07]  /*12aa0*/  LDSM.16.MT88.4 R52, [R214+0x5800] ;  /* 0x00580000d634783b */ /* 0x000f2e0000004200 */
[----:B------:R-:W5:Y:S01]  /*12ab0*/  MUFU.EX2 R92, R92 ;  /* 0x0000005c005c7308 */ /* 0x000f620000000800 */
[----:B------:R-:W-:Y:S01]  /*12ac0*/  FADD.FTZ R108, R108, R95 ;  /* 0x0000005f6c6c7221 */ /* 0x000fe20000010000 */
[----:B------:R-:W-:Y:S08]  /*12ad0*/  FADD.FTZ R172, R172, R173 ;  /* 0x000000adacac7221 */ /* 0x000ff00000010000 */
[----:B------:R-:W-:Y:S01]  /*12ae0*/  MUFU.EX2 R79, R79 ;  /* 0x0000004f004f7308 */ /* 0x000fe20000000800 */
[----:B------:R-:W-:Y:S01]  /*12af0*/  FADD.FTZ R181, R176, R181 ;  /* 0x000000b5b0b57221 */ /* 0x000fe20000010000 */
[----:B------:R-:W-:Y:S01]  /*12b00*/  FADD.FTZ R108, R113, R108 ;  /* 0x0000006c716c7221 */ /* 0x000fe20000010000 */
[-C--:B--2---:R-:W-:Y:S07]  /*12b10*/  HMMA.16816.F32.BF16 R20, R40, R48.reuse, R20 ;  /* 0x000000302814723c */ /* 0x084fee0000041814 */
[----:B------:R-:W2:Y:S01]  /*12b20*/  MUFU.EX2 R84, R84 ;  /* 0x0000005400547308 */ /* 0x000ea20000000800 */
[----:B------:R-:W-:Y:S01]  /*12b30*/  FADD.FTZ R149, R149, R108 ;  /* 0x0000006c95957221 */ /* 0x000fe20000010000 */
[----:B------:R-:W-:Y:S08]  /*12b40*/  FADD.FTZ R170, R177, R170 ;  /* 0x000000aab1aa7221 */ /* 0x000ff00000010000 */
[----:B------:R-:W4:Y:S01]  /*12b50*/  MUFU.EX2 R122, R122 ;  /* 0x0000007a007a7308 */ /* 0x000f220000000800 */
[----:B------:R-:W-:Y:S01]  /*12b60*/  FADD.FTZ R171, R171, R172 ;  /* 0x000000acabab7221 */ /* 0x000fe20000010000 */
[----:B------:R-:W-:Y:S01]  /*12b70*/  FADD.FTZ R149, R138, R149 ;  /* 0x000000958a957221 */ /* 0x000fe20000010000 */
[C---:B------:R-:W-:Y:S07]  /*12b80*/  HMMA.16816.F32.BF16 R24, R44.reuse, R48, R24 ;  /* 0x000000302c18723c */ /* 0x040fee0000041818 */
[----:B------:R-:W4:Y:S01]  /*12b90*/  MUFU.EX2 R110, R110 ;  /* 0x0000006e006e7308 */ /* 0x000f220000000800 */
[----:B------:R-:W-:Y:S01]  /*12ba0*/  FADD.FTZ R134, R134, R149 ;  /* 0x0000009586867221 */ /* 0x000fe20000010000 */
[----:B------:R-:W-:Y:S01]  /*12bb0*/  FADD.FTZ R116, R116, R181 ;  /* 0x000000b574747221 */ /* 0x000fe20000010000 */
[----:B------:R-:W-:Y:S07]  /*12bc0*/  LDSM.16.MT88.4 R148, [R214+0x5c00] ;  /* 0x005c0000d694783b */ /* 0x000fee0000004200 */
[----:B------:R-:W-:Y:S01]  /*12bd0*/  MUFU.EX2 R126, R126 ;  /* 0x0000007e007e7308 */ /* 0x000fe20000000800 */
[-C--:B------:R-:W-:Y:S03]  /*12be0*/  HMMA.16816.F32.BF16 R28, R44, R50.reuse, R28 ;  /* 0x000000322c1c723c */ /* 0x080fe6000004181c */
[----:B-1----:R-:W-:Y:S06]  /*12bf0*/  F2FP.BF16.F32.PACK_AB R44, R61, R62 ;  /* 0x0000003e3d2c723e */ /* 0x002fec00000010ff */
[----:B------:R-:W-:Y:S01]  /*12c00*/  MUFU.EX2 R115, R115 ;  /* 0x0000007300737308 */ /* 0x000fe20000000800 */
[----:B---3--:R-:W-:Y:S01]  /*12c10*/  F2FP.BF16.F32.PACK_AB R46, R87, R64 ;  /* 0x00000040572e723e */ /* 0x008fe200000010ff */
[----:B------:R-:W-:Y:S01]  /*12c20*/  FADD.FTZ R135, R135, R134 ;  /* 0x0000008687877221 */ /* 0x000fe20000010000 */
[----:B-----5:R-:W-:Y:S01]  /*12c30*/  F2FP.BF16.F32.PACK_AB R45, R92, R91 ;  /* 0x0000005b5c2d723e */ /* 0x020fe200000010ff */
[----:B------:R-:W-:Y:S01]  /*12c40*/  HMMA.16816.F32.BF16 R32, R40, R50, R32 ;  /* 0x000000322820723c */ /* 0x000fe20000041820 */
[----:B------:R-:W1:Y:S05]  /*12c50*/  LDSM.16.MT88.4 R48, [R212+0x5800] ;  /* 0x00580000d430783b */ /* 0x000e6a0000004200 */
[----:B------:R-:W3:Y:S01]  /*12c60*/  MUFU.EX2 R99, R99 ;  /* 0x0000006300637308 */ /* 0x000ee20000000800 */
[----:B------:R-:W-:Y:S01]  /*12c70*/  F2FP.BF16.F32.PACK_AB R40, R39, R58 ;  /* 0x0000003a2728723e */ /* 0x000fe200000010ff */
[----:B------:R-:W-:Y:S01]  /*12c80*/  FADD.FTZ R162, R162, R135 ;  /* 0x00000087a2a27221 */ /* 0x000fe20000010000 */
[----:B------:R-:W-:Y:S07]  /*12c90*/  F2FP.BF16.F32.PACK_AB R41, R37, R38 ;  /* 0x000000262529723e */ /* 0x000fee00000010ff */
[----:B------:R-:W-:Y:S01]  /*12ca0*/  MUFU.EX2 R78, R78 ;  /* 0x0000004e004e7308 */ /* 0x000fe20000000800 */
[----:B------:R-:W-:Y:S01]  /*12cb0*/  F2FP.BF16.F32.PACK_AB R42, R59, R66 ;  /* 0x000000423b2a723e */ /* 0x000fe200000010ff */
[----:B------:R-:W-:Y:S01]  /*12cc0*/  FADD.FTZ R162, R155, R162 ;  /* 0x000000a29ba27221 */ /* 0x000fe20000010000 */
[----:B------:R-:W-:Y:S01]  /*12cd0*/  F2FP.BF16.F32.PACK_AB R43, R60, R63 ;  /* 0x0000003f3c2b723e */ /* 0x000fe200000010ff */
[----:B------:R-:W-:Y:S01]  /*12ce0*/  FADD.FTZ R57, R57, R170 ;  /* 0x000000aa39397221 */ /* 0x000fe20000010000 */
[----:B--2---:R-:W-:Y:S01]  /*12cf0*/  F2FP.BF16.F32.PACK_AB R47, R84, R79 ;  /* 0x0000004f542f723e */ /* 0x004fe200000010ff */
[----:B------:R-:W-:Y:S01]  /*12d00*/  FADD.FTZ R153, R153, R162 ;  /* 0x000000a299997221 */ /* 0x000fe20000010000 */
[----:B----4-:R-:W-:Y:S01]  /*12d10*/  F2FP.BF16.F32.PACK_AB R132, R117, R122 ;  /* 0x0000007a7584723e */ /* 0x010fe200000010ff */
[----:B------:R-:W-:Y:S01]  /*12d20*/  FADD.FTZ R80, R80, R171 ;  /* 0x000000ab50507221 */ /* 0x000fe20000010000 */
[----:B------:R-:W-:Y:S01]  /*12d30*/  F2FP.BF16.F32.PACK_AB R133, R110, R103 ;  /* 0x000000676e85723e */ /* 0x000fe200000010ff */
[-C--:B------:R-:W-:Y:S03]  /*12d40*/  HMMA.16816.F32.BF16 R4, R40, R52.reuse, R4 ;  /* 0x000000342804723c */ /* 0x080fe60000041804 */
[----:B---3--:R-:W-:Y:S01]  /*12d50*/  F2FP.BF16.F32.PACK_AB R138, R99, R94 ;  /* 0x0000005e638a723e */ /* 0x008fe200000010ff */
[----:B------:R-:W-:Y:S01]  /*12d60*/  FADD.FTZ R153, R158, R153 ;  /* 0x000000999e997221 */ /* 0x000fe20000010000 */
[----:B------:R-:W-:Y:S01]  /*12d70*/  FADD.FTZ R116, R111, R116 ;  /* 0x000000746f747221 */ /* 0x000fe20000010000 */
[----:B------:R-:W-:Y:S01]  /*12d80*/  FADD.FTZ R57, R88, R57 ;  /* 0x0000003958397221 */ /* 0x000fe20000010000 */
[----:B------:R-:W-:Y:S01]  /*12d90*/  FADD.FTZ R80, R75, R80 ;  /* 0x000000504b507221 */ /* 0x000fe20000010000 */
[C---:B------:R-:W-:Y:S01]  /*12da0*/  HMMA.16816.F32.BF16 R8, R44.reuse, R52, R8 ;  /* 0x000000342c08723c */ /* 0x040fe20000041808 */
[----:B------:R-:W2:Y:S03]  /*12db0*/  MUFU.EX2 R53, R120 ;  /* 0x0000007800357308 */ /* 0x000ea60000000800 */
[----:B------:R-:W-:Y:S07]  /*12dc0*/  FADD.FTZ R190, R190, R153 ;  /* 0x00000099bebe7221 */ /* 0x000fee0000010000 */
[----:B------:R-:W3:Y:S01]  /*12dd0*/  MUFU.EX2 R52, R105 ;  /* 0x0000006900347308 */ /* 0x000ee20000000800 */
[----:B------:R-:W-:Y:S01]  /*12de0*/  FADD.FTZ R101, R101, R116 ;  /* 0x0000007465657221 */ /* 0x000fe20000010000 */
[----:B------:R-:W-:Y:S01]  /*12df0*/  FADD.FTZ R86, R86, R57 ;  /* 0x0000003956567221 */ /* 0x000fe20000010000 */
[-C--:B------:R-:W-:Y:S03]  /*12e00*/  HMMA.16816.F32.BF16 R12, R44, R54.reuse, R12 ;  /* 0x000000362c0c723c */ /* 0x080fe6000004180c */
[----:B------:R-:W-:Y:S01]  /*12e10*/  FADD.FTZ R183, R183, R190 ;  /* 0x000000beb7b77221 */ /* 0x000fe20000010000 */
[----:B------:R-:W-:Y:S01]  /*12e20*/  FADD.FTZ R77, R77, R80 ;  /* 0x000000504d4d7221 */ /* 0x000fe20000010000 */
[----:B------:R-:W-:Y:S01]  /*12e30*/  FADD.FTZ R101, R56, R101 ;  /* 0x0000006538657221 */ /* 0x000fe20000010000 */
[----:B------:R-:W-:Y:S01]  /*12e40*/  FADD.FTZ R83, R83, R86 ;  /* 0x0000005653537221 */ /* 0x000fe20000010000 */
[----:B--2---:R-:W-:Y:S01]  /*12e50*/  F2FP.BF16.F32.PACK_AB R134, R126, R53 ;  /* 0x000000357e86723e */ /* 0x004fe200000010ff */
[C---:B------:R-:W-:Y:S04]  /*12e60*/  HMMA.16816.F32.BF16 R16, R40.reuse, R54, R16 ;  /* 0x000000362810723c */ /* 0x040fe80000041810 */
[----:B---3--:R-:W-:Y:S01]  /*12e70*/  F2FP.BF16.F32.PACK_AB R135, R115, R52 ;  /* 0x000000347387723e */ /* 0x008fe200000010ff */
        /* <DEDUP_REMOVED lines=14> */
[-C--:B------:R-:W-:Y:S01]  /*12f60*/  HMMA.16816.F32.BF16 R28, R44, R50.reuse, R28 ;  /* 0x000000322c1c723c */ /* 0x080fe2000004181c */
[----:B------:R-:W1:Y:S02]  /*12f70*/  MUFU.EX2 R45, R98 ;  /* 0x00000062002d7308 */ /* 0x000e640000000800 */
[----:B------:R-:W-:Y:S01]  /*12f80*/  FADD.FTZ R109, R109, R118 ;  /* 0x000000766d6d7221 */ /* 0x000fe20000010000 */
[----:B------:R-:W-:Y:S01]  /*12f90*/  FADD.FTZ R64, R64, R61 ;  /* 0x0000003d40407221 */ /* 0x000fe20000010000 */
[----:B------:R-:W-:Y:S01]  /*12fa0*/  FADD.FTZ R79, R79, R92 ;  /* 0x0000005c4f4f7221 */ /* 0x000fe20000010000 */
[----:B------:R-:W-:Y:S01]  /*12fb0*/  FADD.FTZ R60, R60, R63 ;  /* 0x0000003f3c3c7221 */ /* 0x000fe20000010000 */
[----:B------:R-:W-:Y:S01]  /*12fc0*/  FADD.FTZ R109, R102, R109 ;  /* 0x0000006d666d7221 */ /* 0x000fe20000010000 */
[----:B------:R-:W-:Y:S01]  /*12fd0*/  HMMA.16816.F32.BF16 R32, R40, R50, R32 ;  /* 0x000000322820723c */ /* 0x000fe20000041820 */
[----:B------:R-:W2:Y:S03]  /*12fe0*/  LDSM.16.MT88.4 R40, [R212+0x5c00] ;  /* 0x005c0000d428783b */ /* 0x000ea60000004200 */
[----:B------:R-:W-:Y:S01]  /*12ff0*/  FADD.FTZ R58, R58, R109 ;  /* 0x0000006d3a3a7221 */ /* 0x000fe20000010000 */
[----:B------:R-:W-:Y:S01]  /*13000*/  FADD.FTZ R87, R87, R64 ;  /* 0x0000004057577221 */ /* 0x000fe20000010000 */
[----:B------:R-:W-:Y:S01]  /*13010*/  FADD.FTZ R79, R84, R79 ;  /* 0x0000004f544f7221 */ /* 0x000fe20000010000 */
[----:B-1----:R-:W-:Y:S01]  /*13020*/  F2FP.BF16.F32.PACK_AB R139, R45, R78 ;  /* 0x0000004e2d8b723e */ /* 0x002fe200000010ff */
        /* <DEDUP_REMOVED lines=21> */
[-C--:B--2---:R-:W-:Y:S03]  /*13180*/  HMMA.16816.F32.BF16 R144, R132, R40.reuse, R20 ;  /* 0x000000288490723c */ /* 0x084fe60000041814 */
[----:B------:R-:W-:Y:S01]  /*13190*/  FADD.FTZ R245, R126, R53 ;  /* 0x000000357ef57221 */ /* 0x000fe20000010000 */
[----:B------:R-:W-:Y:S01]  /*131a0*/  FADD.FTZ R242, R45, R78 ;  /* 0x0000004e2df27221 */ /* 0x000fe20000010000 */
[----:B------:R-:W-:Y:S02]  /*131b0*/  IMAD.MOV.U32 R164, RZ, RZ, R0 ;  /* 0x000000ffffa47224 */ /* 0x000fe400078e0000 */
[----:B------:R-:W-:Y:S01]  /*131c0*/  IMAD.MOV.U32 R165, RZ, RZ, R2 ;  /* 0x000000ffffa57224 */ /* 0x000fe200078e0002 */
[C---:B------:R-:W-:Y:S04]  /*131d0*/  HMMA.16816.F32.BF16 R140, R136.reuse, R40, R24 ;  /* 0x00000028888c723c */ /* 0x040fe80000041818 */
[----:B------:R-:W-:Y:S02]  /*131e0*/  IMAD.MOV.U32 R167, RZ, RZ, R3 ;  /* 0x000000ffffa77224 */ /* 0x000fe400078e0003 */
[----:B------:R-:W-:Y:S02]  /*131f0*/  IMAD.MOV.U32 R166, RZ, RZ, R36 ;  /* 0x000000ffffa67224 */ /* 0x000fe400078e0024 */
[-C--:B------:R-:W-:Y:S08]  /*13200*/  HMMA.16816.F32.BF16 R136, R136, R42.reuse, R28 ;  /* 0x0000002a8888723c */ /* 0x080ff0000004181c */
[----:B------:R-:W-:Y:S01]  /*13210*/  HMMA.16816.F32.BF16 R132, R132, R42, R32 ;  /* 0x0000002a8484723c */ /* 0x000fe20000041820 */
[----:B------:R-:W-:Y:S08]  /*13220*/  @!UPT UIADD3 URZ, UPT, UPT, URZ, URZ, URZ ;  /* 0x000000fffffff290 */ /* 0x000ff0000fffe0ff */
[----:B------:R-:W-:Y:S11]  /*13230*/  @P0 BRA `(.L_x_274) ;  /* 0xffffffa400b00947 */ /* 0x000ff6000383ffff */
.L_x_273:
[----:B------:R-:W1:Y:S01]  /*13240*/  SHFL.BFLY PT, R6, R245, 0x2, 0x1f ;  /* 0x0c401f00f5067f89 */ /* 0x000e6200000e0000 */
[----:B------:R-:W2:Y:S01]  /*13250*/  S2UR UR4, SR_CgaCtaId ;  /* 0x00000000000479c3 */ /* 0x000ea20000008800 */
[----:B------:R-:W-:Y:S01]  /*13260*/  SHF.L.U32 R14, R232, 0x4, RZ ;  /* 0x00000004e80e7819 */ /* 0x000fe200000006ff */
[----:B------:R-:W-:Y:S01]  /*13270*/  UMOV UR6, 0x400 ;  /* 0x0000040000067882 */ /* 0x000fe20000000000 */
[----:B------:R-:W3:Y:S02]  /*13280*/  SHFL.BFLY PT, R5, R244, 0x2, 0x1f ;  /* 0x0c401f00f4057f89 */ /* 0x000ee400000e0000 */
[----:B------:R-:W-:Y:S02]  /*13290*/  LOP3.LUT R14, R241, 0x3e00, R14, 0xf8, !PT ;  /* 0x00003e00f10e7812 */ /* 0x000fe400078ef80e */
[----:B------:R-:W4:Y:S01]  /*132a0*/  SHFL.BFLY PT, R4, R243, 0x2, 0x1f ;  /* 0x0c401f00f3047f89 */ /* 0x000f2200000e0000 */
[----:B------:R-:W5:Y:S03]  /*132b0*/  LDC R21, c[0x0][0x434] ;  /* 0x00010d00ff157b82 */ /* 0x000f660000000800 */
[----:B------:R-:W4:Y:S01]  /*132c0*/  SHFL.BFLY PT, R7, R242, 0x2, 0x1f ;  /* 0x0c401f00f2077f89 */ /* 0x000f2200000e0000 */
        /* <DEDUP_REMOVED lines=10> */
[----:B------:R-:W-:-:S03]  /*13370*/  SHF.L.U32 R13, R224, 0x5, RZ ;  /* 0x00000005e00d7819 */ /* 0x000fc600000006ff */
[----:B------:R-:W1:Y:S01]  /*13380*/  MUFU.RCP R8, R6 ;  /* 0x0000000600087308 */ /* 0x000e620000001000 */
[----:B--2---:R-:W-:Y:S01]  /*13390*/  FADD.FTZ R5, R12, R5 ;  /* 0x000000050c057221 */ /* 0x004fe20000010000 */
[----:B------:R-:W-:Y:S02]  /*133a0*/  SHF.L.U32 R12, R232, 0x3, RZ ;  /* 0x00000003e80c7819 */ /* 0x000fe400000006ff */
[----:B------:R-:W-:Y:S01]  /*133b0*/  FSETP.NE.FTZ.AND P0, PT, R6, RZ, PT ;  /* 0x000000ff0600720b */ /* 0x000fe20003f15000 */
[----:B---3--:R-:W-:Y:S01]  /*133c0*/  FADD.FTZ R11, R4, R11 ;  /* 0x0000000b040b7221 */ /* 0x008fe20000010000 */
[----:B------:R-:W-:Y:S01]  /*133d0*/  LOP3.LUT R15, R12, 0xc0, RZ, 0xc0, !PT ;  /* 0x000000c00c0f7812 */ /* 0x000fe200078ec0ff */
[----:B----4-:R-:W-:Y:S02]  /*133e0*/  FADD.FTZ R4, R10, R9 ;  /* 0x000000090a047221 */ /* 0x010fe40000010000 */
[----:B------:R-:W2:Y:S01]  /*133f0*/  MUFU.RCP R12, R11 ;  /* 0x0000000b000c7308 */ /* 0x000ea20000001000 */
[----:B------:R-:W-:-:S02]  /*13400*/  MOV R9, UR14 ;  /* 0x0000000e00097c02 */ /* 0x000fc40008000f00 */
[----:B------:R-:W-:Y:S02]  /*13410*/  FSETP.NE.FTZ.AND P5, PT, R11, RZ, PT ;  /* 0x000000ff0b00720b */ /* 0x000fe40003fb5000 */
[----:B------:R-:W-:Y:S02]  /*13420*/  ISETP.NE.AND P3, PT, R9, -0x1, PT ;  /* 0xffffffff0900780c */ /* 0x000fe40003f65270 */
[----:B------:R-:W-:Y:S01]  /*13430*/  FSETP.NE.FTZ.AND P6, PT, R5, RZ, PT ;  /* 0x000000ff0500720b */ /* 0x000fe20003fd5000 */
[----:B------:R-:W3:Y:S01]  /*13440*/  MUFU.RCP R7, R5 ;  /* 0x0000000500077308 */ /* 0x000ee20000001000 */
[----:B-1----:R-:W-:Y:S01]  /*13450*/  FSEL R8, R8, 1, P0 ;  /* 0x3f80000008087808 */ /* 0x002fe20000000000 */
[----:B------:R-:W1:Y:S01]  /*13460*/  @P0 LDC R23, c[0x0][0x458] ;  /* 0x00011600ff170b82 */ /* 0x000e620000000800 */
[----:B------:R-:W-:Y:S02]  /*13470*/  LOP3.LUT R13, R14, 0x20, R13, 0xf8, !PT ;  /* 0x000000200e0d7812 */ /* 0x000fe400078ef80d */
        /* <DEDUP_REMOVED lines=9> */
[----:B------:R-:W4:Y:S01]  /*13510*/  MUFU.RCP R9, R4 ;  /* 0x0000000400097308 */ /* 0x000f220000001000 */
[----:B------:R-:W5:Y:S01]  /*13520*/  LDC.U8 R8, c[0x0][0x549] ;  /* 0x00015240ff087b82 */ /* 0x000f620000000000 */
[----:B--2---:R-:W-:-:S02]  /*13530*/  FSEL R12, R12, 1, P5 ;  /* 0x3f8000000c0c7808 */ /* 0x004fc40002800000 */
[----:B------:R-:W-:Y:S02]  /*13540*/  FSETP.NE.FTZ.AND P4, PT, R4, RZ, PT ;  /* 0x000000ff0400720b */ /* 0x000fe40003f95000 */
[----:B---3--:R-:W-:Y:S01]  /*13550*/  FSEL R7, R7, 1, P6 ;  /* 0x3f80000007077808 */ /* 0x008fe20003000000 */
        /* <DEDUP_REMOVED lines=10> */
[----:B------:R-:W-:Y:S01]  /*13600*/  LOP3.LUT R10, R13, R10, RZ, 0xfc, !PT ;  /* 0x0000000a0d0a7212 */ /* 0x000fe200078efcff */
[----:B------:R-:W-:Y:S01]  /*13610*/  FMUL.FTZ R163, R7, R163 ;  /* 0x000000a307a37220 */ /* 0x000fe20000410000 */
[----:B----4-:R-:W-:Y:S01]  /*13620*/  FSEL R9, R9, 1, P4 ;  /* 0x3f80000009097808 */ /* 0x010fe20002000000 */
[C---:B------:R-:W-:Y:S01]  /*13630*/  FMUL.FTZ R150, R7.reuse, R150 ;  /* 0x0000009607967220 */ /* 0x040fe20000410000 */
[----:B------:R-:W-:Y:S01]  /*13640*/  LOP3.LUT R13, R12, 0x20, RZ, 0xc0, !PT ;  /* 0x000000200c0d7812 */ /* 0x000fe200078ec0ff */
[----:B------:R-:W-:Y:S01]  /*13650*/  FMUL.FTZ R151, R7, R151 ;  /* 0x0000009707977220 */ /* 0x000fe20000410000 */
[----:B------:R-:W-:Y:S01]  /*13660*/  LEA R15, R10, UR4, 0x1 ;  /* 0x000000040a0f7c11 */ /* 0x000fe2000f8e08ff */
[C---:B------:R-:W-:Y:S01]  /*13670*/  FMUL.FTZ R158, R9.reuse, R158 ;  /* 0x0000009e099e7220 */ /* 0x040fe20000410000 */
[----:B-----5:R-:W-:Y:S01]  /*13680*/  ISETP.NE.AND P1, PT, R8, RZ, PT ;  /* 0x000000ff0800720c */ /* 0x020fe20003f25270 */
[C---:B------:R-:W-:Y:S01]  /*13690*/  FMUL.FTZ R159, R9.reuse, R159 ;  /* 0x0000009f099f7220 */ /* 0x040fe20000410000 */
[----:B------:R-:W-:Y:S01]  /*136a0*/  LOP3.LUT R12, R12, 0x40, RZ, 0xc0, !PT ;  /* 0x000000400c0c7812 */ /* 0x000fe200078ec0ff */
[C---:B------:R-:W-:Y:S01]  /*136b0*/  FMUL.FTZ R154, R9.reuse, R154 ;  /* 0x0000009a099a7220 */ /* 0x040fe20000410000 */
[----:B------:R-:W-:Y:S01]  /*136c0*/  FMUL.FTZ R155, R9, R155 ;  /* 0x0000009b099b7220 */ /* 0x000fe20000410000 */
[C---:B------:R-:W-:Y:S01]  /*136d0*/  FMUL.FTZ R146, R7.reuse, R146 ;  /* 0x0000009207927220 */ /* 0x040fe20000410000 */
[C---:B------:R-:W-:Y:S01]  /*136e0*/  FMUL.FTZ R147, R7.reuse, R147 ;  /* 0x0000009307937220 */ /* 0x040fe20000410000 */
[----:B------:R-:W-:Y:S01]  /*136f0*/  FMUL.FTZ R134, R7, R134 ;  /* 0x0000008607867220 */ /* 0x000fe20000410000 */
[----:B------:R-:W-:Y:S01]  /*13700*/  IADD3 R19, PT, PT, R15, -R12, RZ ;  /* 0x8000000c0f137210 */ /* 0x000fe20007ffe0ff */
        /* <DEDUP_REMOVED lines=9> */
[----:B------:R-:W-:Y:S01]  /*137a0*/  STS [R15], R160 ;  /* 0x000000a00f007388 */ /* 0x000fe20000000800 */
[----:B------:R-:W-:Y:S01]  /*137b0*/  IADD3 R17, PT, PT, R15, -R13, RZ ;  /* 0x8000000d0f117210 */ /* 0x000fe20007ffe0ff */
[----:B------:R-:W2:Y:S01]  /*137c0*/  LDC R10, c[0x0][0x434] ;  /* 0x00010d00ff0a7b82 */ /* 0x000ea20000000800 */
[----:B------:R-:W-:Y:S01]  /*137d0*/  F2FP.BF16.F32.PACK_AB R156, R157, R156 ;  /* 0x0000009c9d9c723e */ /* 0x000fe200000010ff */
[----:B------:R-:W-:Y:S01]  /*137e0*/  STS [R15+0x200], R162 ;  /* 0x000200a20f007388 */ /* 0x000fe20000000800 */
[----:B------:R-:W-:Y:S01]  /*137f0*/  F2FP.BF16.F32.PACK_AB R158, R159, R158 ;  /* 0x0000009e9f9e723e */ /* 0x000fe200000010ff */
[----:B------:R-:W3:Y:S01]  /*13800*/  @P0 MUFU.LG2 R6, R6 ;  /* 0x0000000600060308 */ /* 0x000ee20000000c00 */
[----:B------:R-:W-:Y:S01]  /*13810*/  F2FP.BF16.F32.PACK_AB R152, R153, R152 ;  /* 0x000000989998723e */ /* 0x000fe200000010ff */
[----:B------:R-:W-:Y:S01]  /*13820*/  STS [R17+0x10], R148 ;  /* 0x0000109411007388 */ /* 0x000fe20000000800 */
[----:B------:R-:W-:Y:S01]  /*13830*/  F2FP.BF16.F32.PACK_AB R154, R155, R154 ;  /* 0x0000009a9b9a723e */ /* 0x000fe200000010ff */
[----:B------:R-:W2:Y:S01]  /*13840*/  @P1 LDC R16, c[0x0][0x430] ;  /* 0x00010c00ff101b82 */ /* 0x000ea20000000800 */
[----:B------:R-:W-:Y:S01]  /*13850*/  IADD3 R25, PT, PT, -R13, R19, RZ ;  /* 0x000000130d197210 */ /* 0x000fe20007ffe1ff */
[----:B------:R-:W-:Y:S01]  /*13860*/  STS [R17+0x210], R150 ;  /* 0x0002109611007388 */ /* 0x000fe20000000800 */
[----:B------:R-:W-:Y:S01]  /*13870*/  F2FP.BF16.F32.PACK_AB R144, R145, R144 ;  /* 0x000000909190723e */ /* 0x000fe200000010ff */
[----:B------:R-:W4:Y:S01]  /*13880*/  @P6 MUFU.LG2 R5, R5 ;  /* 0x0000000500056308 */ /* 0x000f220000000c00 */
[----:B------:R-:W-:Y:S01]  /*13890*/  F2FP.BF16.F32.PACK_AB R146, R147, R146 ;  /* 0x000000929392723e */ /* 0x000fe200000010ff */
[----:B------:R-:W-:Y:S01]  /*138a0*/  STS [R15+0x1000], R156 ;  /* 0x0010009c0f007388 */ /* 0x000fe20000000800 */
[----:B------:R-:W-:Y:S01]  /*138b0*/  F2FP.BF16.F32.PACK_AB R132, R133, R132 ;  /* 0x000000848584723e */ /* 0x000fe200000010ff */
[----:B------:R-:W5:Y:S01]  /*138c0*/  @!P3 LDC.64 R12, c[0x0][0x400] ;  /* 0x00010000ff0cbb82 */ /* 0x000f620000000a00 */
[----:B------:R-:W-:Y:S01]  /*138d0*/  F2FP.BF16.F32.PACK_AB R7, R7, R134 ;  /* 0x000000860707723e */ /* 0x000fe200000010ff */
[----:B------:R1:W-:Y:S01]  /*138e0*/  STS [R15+0x1200], R158 ;  /* 0x0012009e0f007388 */ /* 0x0003e20000000800 */
[----:B------:R-:W-:-:S02]  /*138f0*/  F2FP.BF16.F32.PACK_AB R140, R141, R140 ;  /* 0x0000008c8d8c723e */ /* 0x000fc400000010ff */
[----:B------:R-:W-:Y:S01]  /*13900*/  F2FP.BF16.F32.PACK_AB R142, R143, R142 ;  /* 0x0000008e8f8e723e */ /* 0x000fe200000010ff */
[----:B------:R-:W-:Y:S01]  /*13910*/  STS [R17+0x1010], R152 ;  /* 0x0010109811007388 */ /* 0x000fe20000000800 */
[----:B------:R-:W-:Y:S01]  /*13920*/  F2FP.BF16.F32.PACK_AB R136, R137, R136 ;  /* 0x000000888988723e */ /* 0x000fe200000010ff */
[----:B------:R-:W3:Y:S01]  /*13930*/  @P6 LDC R20, c[0x0][0x458] ;  /* 0x00011600ff146b82 */ /* 0x000ee20000000800 */
[----:B------:R-:W-:Y:S01]  /*13940*/  F2FP.BF16.F32.PACK_AB R138, R9, R138 ;  /* 0x0000008a098a723e */ /* 0x000fe200000010ff */
[----:B------:R4:W-:Y:S01]  /*13950*/  STS [R17+0x1210], R154 ;  /* 0x0012109a11007388 */ /* 0x0009e20000000800 */
[----:B------:R-:W-:Y:S02]  /*13960*/  P2R R14, PR, RZ, 0x1 ;  /* 0x00000001ff0e7803 */ /* 0x000fe40000000000 */
[----:B------:R-:W-:Y:S01]  /*13970*/  @P1 MOV R27, 0x1 ;  /* 0x00000001001b1802 */ /* 0x000fe20000000f00 */
[----:B------:R-:W-:Y:S02]  /*13980*/  STS [R19+0x20], R144 ;  /* 0x0000209013007388 */ /* 0x000fe40000000800 */
[----:B------:R-:W3:Y:S01]  /*13990*/  @P3 LDC.64 R8, c[0x0][0x408] ;  /* 0x00010200ff083b82 */ /* 0x000ee20000000a00 */
[----:B--2---:R-:W-:Y:S01]  /*139a0*/  @P1 IMAD R10, R16, R21, RZ ;  /* 0x00000015100a1224 */ /* 0x004fe200078e02ff */
[----:B------:R-:W-:Y:S04]  /*139b0*/  STS [R19+0x220], R146 ;  /* 0x0002209213007388 */ /* 0x000fe80000000800 */
[----:B------:R-:W-:Y:S04]  /*139c0*/  STS [R25+0x30], R132 ;  /* 0x0000308419007388 */ /* 0x000fe80000000800 */
[----:B------:R2:W-:Y:S01]  /*139d0*/  STS [R25+0x230], R7 ;  /* 0x0002300719007388 */ /* 0x0005e20000000800 */
[----:B-1----:R-:W-:-:S03]  /*139e0*/  MOV R15, UR14 ;  /* 0x0000000e000f7c02 */ /* 0x002fc60008000f00 */
[----:B------:R-:W-:Y:S01]  /*139f0*/  STS [R19+0x1020], R140 ;  /* 0x0010208c13007388 */ /* 0x000fe20000000800 */
[----:B------:R-:W-:-:S03]  /*13a00*/  ISETP.NE.AND P2, PT, R15, -0x1, PT ;  /* 0xffffffff0f00780c */ /* 0x000fc60003f45270 */
[----:B------:R5:W-:Y:S01]  /*13a10*/  STS [R19+0x1220], R142 ;  /* 0x0012208e13007388 */ /* 0x000be20000000800 */
[----:B----4-:R-:W1:Y:S03]  /*13a20*/  @P1 LDC R17, c[0x0][0x430] ;  /* 0x00010c00ff111b82 */ /* 0x010e660000000800 */
[----:B------:R4:W-:Y:S04]  /*13a30*/  STS [R25+0x1030], R136 ;  /* 0x0010308819007388 */ /* 0x0009e80000000800 */
[----:B------:R4:W-:Y:S01]  /*13a40*/  STS [R25+0x1230], R138 ;  /* 0x0012308a19007388 */ /* 0x0009e20000000800 */
[----:B--2---:R-:W2:Y:S01]  /*13a50*/  LDC.U8 R7, c[0x0][0x548] ;  /* 0x00015200ff077b82 */ /* 0x004ea20000000000 */
[----:B-----5:R-:W-:-:S04]  /*13a60*/  @!P3 IMAD.WIDE.U32 R18, R234, R12, RZ ;  /* 0x0000000cea12b225 */ /* 0x020fc800078e00ff */
[----:B------:R-:W-:Y:S01]  /*13a70*/  @!P3 IMAD R16, R234, R13, R19 ;  /* 0x0000000dea10b224 */ /* 0x000fe200078e0213 */
[----:B---3--:R-:W-:Y:S06]  /*13a80*/  @P1 BRA `(.L_x_277) ;  /* 0x0000000000201947 */ /* 0x008fec0003800000 */
[----:B--2---:R-:W-:Y:S01]  /*13a90*/  ISETP.NE.AND P0, PT, R7, RZ, PT ;  /* 0x000000ff0700720c */ /* 0x004fe20003f05270 */
[----:B------:R-:W2:-:S12]  /*13aa0*/  LDC R12, c[0x0][0x3e0] ;  /* 0x0000f800ff0c7b82 */ /* 0x000e980000000800 */
[----:B------:R-:W2:Y:S01]  /*13ab0*/  @P0 LDC R27, c[0x0][0x454] ;  /* 0x00011500ff1b0b82 */ /* 0x000ea20000000800 */
[----:B-1----:R-:W-:Y:S02]  /*13ac0*/  @P0 MOV R17, 0x1 ;  /* 0x0000000100110802 */ /* 0x002fe40000000f00 */
[----:B------:R-:W-:-:S05]  /*13ad0*/  @!P0 MOV R17, 0x1 ;  /* 0x0000000100118802 */ /* 0x000fca0000000f00 */
[----:B------:R-:W3:Y:S01]  /*13ae0*/  @P0 LDC R10, c[0x0][0x454] ;  /* 0x00011500ff0a0b82 */ /* 0x000ee20000000800 */
[-C--:B--2---:R-:W-:Y:S02]  /*13af0*/  @P0 IMAD R27, R27, R12.reuse, RZ ;  /* 0x0000000c1b1b0224 */ /* 0x084fe400078e02ff */
[----:B------:R-:W-:-:S07]  /*13b00*/  @!P0 IMAD R27, R21, R12, RZ ;  /* 0x0000000c151b8224 */ /* 0x000fce00078e02ff */
.L_x_277:
[----:B------:R-:W-:Y:S01]  /*13b10*/  BAR.SYNC.DEFER_BLOCKING 0x0 ;  /* 0x0000000000007b1d */ /* 0x000fe20000010000 */
[----:B------:R-:W-:Y:S01]  /*13b20*/  ISETP.NE.AND P0, PT, R14, RZ, PT ;  /* 0x000000ff0e00720c */ /* 0x000fe20003f05270 */
[----:B------:R-:W-:Y:S01]  /*13b30*/  @!P2 IMAD R21, R234, R21, RZ ;  /* 0x00000015ea15a224 */ /* 0x000fe200078e02ff */
[----:B--2---:R-:W-:Y:S01]  /*13b40*/  ISETP.NE.AND P1, PT, R7, RZ, !P1 ;  /* 0x000000ff0700720c */ /* 0x004fe20004f25270 */
[----:B----4-:R-:W-:Y:S01]  /*13b50*/  @P3 IMAD.WIDE.U32 R24, R8, UR14, RZ ;  /* 0x0000000e08183c25 */ /* 0x010fe2000f8e00ff */
[----:B------:R-:W-:-:S03]  /*13b60*/  MOV R22, 0x7f800000 ;  /* 0x7f80000000167802 */ /* 0x000fc60000000f00 */
[----:B------:R-:W2:Y:S01]  /*13b70*/  @P4 LDC R7, c[0x0][0x458] ;  /* 0x00011600ff074b82 */ /* 0x000ea20000000800 */
[----:B------:R-:W4:Y:S01]  /*13b80*/  @P5 MUFU.LG2 R11, R11 ;  /* 0x0000000b000b5308 */ /* 0x000f220000000c00 */
[----:B------:R-:W-:Y:S01]  /*13b90*/  @P3 IMAD R16, R9, UR14, R25 ;  /* 0x0000000e09103c24 */ /* 0x000fe2000f8e0219 */
[----:B------:R-:W-:Y:S01]  /*13ba0*/  @!P2 R2UR UR14, R21 ;  /* 0x00000000150ea2ca */ /* 0x000fe200000e0000 */
[----:B------:R-:W-:Y:S01]  /*13bb0*/  BSSY.RECONVERGENT B0, `(.L_x_278) ;  /* 0x0000042000007945 */ /* 0x000fe20003800200 */
[----:B------:R-:W-:-:S03]  /*13bc0*/  MOV R21, 0x7f800000 ;  /* 0x7f80000000157802 */ /* 0x000fc60000000f00 */
[----:B------:R-:W5:Y:S01]  /*13bd0*/  @P5 LDC R9, c[0x0][0x458] ;  /* 0x00011600ff095b82 */ /* 0x000f620000000800 */
[----:B------:R-:W4:Y:S01]  /*13be0*/  @P4 MUFU.LG2 R4, R4 ;  /* 0x0000000400044308 */ /* 0x000f220000000c00 */
[----:B------:R-:W-:Y:S01]  /*13bf0*/  @P0 FMUL.FTZ R29, R6, 0.69314718246459960938 ;  /* 0x3f317218061d0820 */ /* 0x000fe20000410000 */
[----:B------:R-:W-:Y:S01]  /*13c00*/  @P6 FMUL.FTZ R6, R5, 0.69314718246459960938 ;  /* 0x3f31721805066820 */ /* 0x000fe20000410000 */
[----:B---3--:R-:W-:Y:S01]  /*13c10*/  IMAD R5, R233, R10, RZ ;  /* 0x0000000ae9057224 */ /* 0x008fe200078e02ff */
[----:B------:R-:W-:Y:S01]  /*13c20*/  MOV R10, 0x7f800000 ;  /* 0x7f800000000a7802 */ /* 0x000fe20000000f00 */
[----:B------:R-:W-:Y:S01]  /*13c30*/  @P0 FFMA.FTZ R21, R36, R23, R29 ;  /* 0x0000001724150223 */ /* 0x000fe2000001001d */
[----:B------:R-:W-:Y:S01]  /*13c40*/  @P6 FFMA.FTZ R22, R3, R20, R6 ;  /* 0x0000001403166223 */ /* 0x000fe20000010006 */
[----:B------:R-:W-:Y:S01]  /*13c50*/  LOP3.LUT P0, RZ, R232, 0x3, RZ, 0xc0, !PT ;  /* 0x00000003e8ff7812 */ /* 0x000fe2000780c0ff */
[----:B------:R-:W-:Y:S01]  /*13c60*/  @!P1 IMAD R5, R234, R27, R5 ;  /* 0x0000001bea059224 */ /* 0x000fe200078e0205 */
[----:B------:R3:W3:Y:S01]  /*13c70*/  LDS.128 R12, [R235+0x1800] ;  /* 0x00180000eb0c7984 */ /* 0x0006e20000000c00 */
[----:B------:R-:W-:Y:S01]  /*13c80*/  MOV R3, UR14 ;  /* 0x0000000e00037c02 */ /* 0x000fe20008000f00 */
[----:B-1----:R-:W-:Y:S01]  /*13c90*/  IMAD R6, R17, UR15, RZ ;  /* 0x0000000f11067c24 */ /* 0x002fe2000f8e02ff */
[----:B------:R-:W-:Y:S01]  /*13ca0*/  SEL R8, RZ, UR14, !P1 ;  /* 0x0000000eff087c07 */ /* 0x000fe2000c800000 */
[----:B----4-:R-:W-:Y:S01]  /*13cb0*/  @P5 FMUL.FTZ R23, R11, 0.69314718246459960938 ;  /* 0x3f3172180b175820 */ /* 0x010fe20000410000 */
[----:B------:R-:W-:-:S02]  /*13cc0*/  SHF.R.S32.HI R3, RZ, 0x1f, R3 ;  /* 0x0000001fff037819 */ /* 0x000fc40000011403 */
[----:B------:R-:W-:Y:S02]  /*13cd0*/  MOV R20, 0x7f800000 ;  /* 0x7f80000000147802 */ /* 0x000fe40000000f00 */
[----:B------:R-:W-:Y:S01]  /*13ce0*/  SEL R3, R3, RZ, P1 ;  /* 0x000000ff03037207 */ /* 0x000fe20000800000 */
[----:B------:R-:W-:Y:S01]  /*13cf0*/  @P4 FMUL.FTZ R27, R4, 0.69314718246459960938 ;  /* 0x3f317218041b4820 */ /* 0x000fe20000410000 */
[----:B------:R-:W-:Y:S02]  /*13d00*/  IADD3 R11, P2, P1, R6, R8, R5 ;  /* 0x00000008060b7210 */ /* 0x000fe4000795e005 */
[----:B------:R-:W-:Y:S01]  /*13d10*/  SHF.R.S32.HI R6, RZ, 0x1f, R6 ;  /* 0x0000001fff067819 */ /* 0x000fe20000011406 */
[----:B--2---:R-:W-:Y:S01]  /*13d20*/  @P4 FFMA.FTZ R10, R0, R7, R27 ;  /* 0x00000007000a4223 */ /* 0x004fe2000001001b */
[----:B------:R-:W-:Y:S01]  /*13d30*/  SHF.R.S32.HI R5, RZ, 0x1f, R5 ;  /* 0x0000001fff057819 */ /* 0x000fe20000011405 */
[----:B-----5:R-:W-:-:S03]  /*13d40*/  @P5 FFMA.FTZ R20, R2, R9, R23 ;  /* 0x0000000902145223 */ /* 0x020fc60000010017 */
[----:B------:R-:W-:Y:S01]  /*13d50*/  IADD3.X R0, PT, PT, R6, R3, R5, P2, P1 ;  /* 0x0000000306007210 */ /* 0x000fe200017e2405 */
[----:B---3--:R-:W-:Y:S06]  /*13d60*/  @P0 BRA `(.L_x_279) ;  /* 0x0000000000980947 */ /* 0x008fec0003800000 */
[----:B------:R-:W-:-:S04]  /*13d70*/  SHF.R.U32.HI R232, RZ, 0x1, R232 ;  /* 0x00000001ffe87819 */ /* 0x000fc800000116e8 */
[----:B------:R-:W-:-:S04]  /*13d80*/  LOP3.LUT R3, R232, 0x30, RZ, 0xc0, !PT ;  /* 0x00000030e8037812 */ /* 0x000fc800078ec0ff */
[----:B------:R-:W-:-:S04]  /*13d90*/  LOP3.LUT R26, R3, 0x7, R224, 0xf8, !PT ;  /* 0x00000007031a7812 */ /* 0x000fc800078ef8e0 */
[C---:B------:R-:W-:Y:S01]  /*13da0*/  ISETP.GE.AND P6, PT, R26.reuse, UR5, PT ;  /* 0x000000051a007c0c */ /* 0x040fe2000bfc6270 */
[C---:B------:R-:W-:Y:S01]  /*13db0*/  VIADD R32, R26.reuse, 0x8 ;  /* 0x000000081a207836 */ /* 0x040fe20000000000 */
[C---:B------:R-:W-:Y:S01]  /*13dc0*/  LOP3.LUT R30, R26.reuse, 0x40, RZ, 0xfc, !PT ;  /* 0x000000401a1e7812 */ /* 0x040fe200078efcff */
[----:B------:R-:W-:-:S03]  /*13dd0*/  VIADD R28, R26, 0x48 ;  /* 0x000000481a1c7836 */ /* 0x000fc60000000000 */
[----:B------:R-:W-:Y:S02]  /*13de0*/  ISETP.GE.AND P5, PT, R32, UR5, PT ;  /* 0x0000000520007c0c */ /* 0x000fe4000bfa6270 */
[----:B------:R-:W-:Y:S02]  /*13df0*/  ISETP.GE.AND P4, PT, R30, UR5, PT ;  /* 0x000000051e007c0c */ /* 0x000fe4000bf86270 */
[----:B------:R-:W-:-:S03]  /*13e00*/  ISETP.GE.AND P2, PT, R28, UR5, PT ;  /* 0x000000051c007c0c */ /* 0x000fc6000bf46270 */
[----:B------:R-:W1:Y:S01]  /*13e10*/  @!P6 LDC.64 R8, c[0x0][0x420] ;  /* 0x00010800ff08eb82 */ /* 0x000e620000000a00 */
[----:B------:R-:W-:-:S05]  /*13e20*/  @!P6 IMAD R26, R26, R17, RZ ;  /* 0x000000111a1ae224 */ /* 0x000fca00078e02ff */
[----:B------:R-:W-:Y:S01]  /*13e30*/  @!P6 IADD3 R23, P0, PT, R26, R11, RZ ;  /* 0x0000000b1a17e210 */ /* 0x000fe20007f1e0ff */
[-C--:B------:R-:W-:Y:S01]  /*13e40*/  @!P5 IMAD R27, R32, R17.reuse, RZ ;  /* 0x00000011201bd224 */ /* 0x080fe200078e02ff */
[----:B------:R-:W2:Y:S01]  /*13e50*/  @!P5 LDC.64 R6, c[0x0][0x420] ;  /* 0x00010800ff06db82 */ /* 0x000ea20000000a00 */
[-C--:B------:R-:W-:Y:S01]  /*13e60*/  @!P4 IMAD R30, R30, R17.reuse, RZ ;  /* 0x000000111e1ec224 */ /* 0x080fe200078e02ff */
        /* <DEDUP_REMOVED lines=15> */
[C---:B---3--:R-:W-:Y:S02]  /*13f60*/  @!P4 LEA R4, P1, R6.reuse, R4, 0x2 ;  /* 0x000000040604c211 */ /* 0x048fe400078210ff */
[----:B------:R-:W-:Y:S02]  /*13f70*/  @!P2 LEA.HI.X.SX32 R0, R17, R0, 0x1, P0 ;  /* 0x000000001100a211 */ /* 0x000fe400000f0eff */
[----:B------:R-:W-:Y:S02]  /*13f80*/  @!P4 LEA.HI.X R5, R6, R5, R30, 0x2, P1 ;  /* 0x000000050605c211 */ /* 0x000fe400008f141e */
[----:B----4-:R-:W-:-:S03]  /*13f90*/  @!P2 LEA R2, P0, R11, R2, 0x2 ;  /* 0x000000020b02a211 */ /* 0x010fc600078010ff */
[----:B------:R1:W-:Y:S01]  /*13fa0*/  @!P4 STG.E desc[UR16][R4.64], R20 ;  /* 0x000000140400c986 */ /* 0x0003e2000c101910 */
[----:B------:R-:W-:-:S05]  /*13fb0*/  @!P2 LEA.HI.X R3, R11, R3, R0, 0x2, P0 ;  /* 0x000000030b03a211 */ /* 0x000fca00000f1400 */
[----:B------:R1:W-:Y:S04]  /*13fc0*/  @!P2 STG.E desc[UR16][R2.64], R10 ;  /* 0x0000000a0200a986 */ /* 0x0003e8000c101910 */
.L_x_279:
[----:B------:R-:W-:Y:S05]  /*13fd0*/  BSYNC.RECONVERGENT B0 ;  /* 0x0000000000007941 */ /* 0x000fea0003800200 */
.L_x_278:
        /* <DEDUP_REMOVED lines=8> */
[----:B------:R-:W-:Y:S01]  /*14060*/  ISETP.GE.OR P3, PT, R224, UR5, P0 ;  /* 0x00000005e0007c0c */ /* 0x000fe20008766670 */
[----:B----4-:R-:W-:Y:S01]  /*14070*/  IMAD.WIDE.U32 R8, R233, UR6, R8 ;  /* 0x00000006e9087c25 */ /* 0x010fe2000f8e0008 */
[----:B------:R-:W-:Y:S02]  /*14080*/  ISETP.GE.OR P2, PT, R222, UR5, P0 ;  /* 0x00000005de007c0c */ /* 0x000fe40008746670 */
[----:B------:R-:W-:Y:S01]  /*14090*/  ISETP.GE.OR P1, PT, R221, UR5, P0 ;  /* 0x00000005dd007c0c */ /* 0x000fe20008726670 */
[----:B------:R-:W-:Y:S01]  /*140a0*/  IMAD R11, R233, UR7, R9 ;  /* 0x00000007e90b7c24 */ /* 0x000fe2000f8e0209 */
[----:B------:R-:W-:-:S07]  /*140b0*/  ISETP.GE.OR P0, PT, R220, UR5, P0 ;  /* 0x00000005dc007c0c */ /* 0x000fce0008706670 */
        /* <DEDUP_REMOVED lines=11> */
.L_x_281:
[----:B------:R-:W-:Y:S05]  /*14170*/  BSYNC.RECONVERGENT B0 ;  /* 0x0000000000007941 */ /* 0x000fea0003800200 */
.L_x_280:
        /* <DEDUP_REMOVED lines=16> */
.L_x_283:
[----:B------:R-:W-:Y:S05]  /*14280*/  BSYNC.RECONVERGENT B0 ;  /* 0x0000000000007941 */ /* 0x000fea0003800200 */
.L_x_282:
[----:B--23--:R2:W3:Y:S01]  /*14290*/  LDS.128 R4, [R235+0x1000] ;  /* 0x00100000eb047984 */ /* 0x00c4e20000000c00 */
[----:B------:R-:W-:Y:S04]  /*142a0*/  BSSY.RECONVERGENT B0, `(.L_x_284) ;  /* 0x000000f000007945 */ /* 0x000fe80003800200 */
[----:B------:R-:W-:Y:S05]  /*142b0*/  @P1 BRA `(.L_x_285) ;  /* 0x0000000000341947 */ /* 0x000fea0003800000 */
[----:B------:R-:W4:Y:S01]  /*142c0*/  LDCU.64 UR8, c[0x0][0x408] ;  /* 0x00008100ff0877ac */ /* 0x000f220008000a00 */
[----:B------:R-:W-:Y:S01]  /*142d0*/  IADD3 R2, P1, PT, R231, 0x40, RZ ;  /* 0x00000040e7027810 */ /* 0x000fe20007f3e0ff */
[----:B------:R-:W-:Y:S01]  /*142e0*/  IMAD.MOV.U32 R16, RZ, RZ, R8 ;  /* 0x000000ffff107224 */ /* 0x000fe200078e0008 */
[----:B------:R-:W-:Y:S01]  /*142f0*/  MOV R17, R11 ;  /* 0x0000000b00117202 */ /* 0x000fe20000000f00 */
[----:B------:R-:W5:Y:S02]  /*14300*/  LDCU.64 UR6, c[0x0][0x3f0] ;  /* 0x00007e00ff0677ac */ /* 0x000f640008000a00 */
[----:B------:R-:W-:-:S04]  /*14310*/  IMAD.X R0, RZ, RZ, R230, P1 ;  /* 0x000000ffff007224 */ /* 0x000fc800008e06e6 */
[----:B----4-:R-:W-:Y:S02]  /*14320*/  IMAD R3, R0, UR8, RZ ;  /* 0x0000000800037c24 */ /* 0x010fe4000f8e02ff */
[----:B------:R-:W-:-:S04]  /*14330*/  IMAD.WIDE.U32 R16, R2, UR8, R16 ;  /* 0x0000000802107c25 */ /* 0x000fc8000f8e0010 */
[----:B------:R-:W-:Y:S01]  /*14340*/  IMAD R3, R2, UR9, R3 ;  /* 0x0000000902037c24 */ /* 0x000fe2000f8e0203 */
[----:B-----5:R-:W-:-:S04]  /*14350*/  LEA R2, P1, R16, UR6, 0x1 ;  /* 0x0000000610027c11 */ /* 0x020fc8000f8208ff */
[----:B------:R-:W-:-:S04]  /*14360*/  IADD3 R3, PT, PT, R17, R3, RZ ;  /* 0x0000000311037210 */ /* 0x000fc80007ffe0ff */
[----:B------:R-:W-:-:S05]  /*14370*/  LEA.HI.X R3, R16, UR7, R3, 0x1, P1 ;  /* 0x0000000710037c11 */ /* 0x000fca00088f0c03 */
[----:B---3--:R4:W-:Y:S02]  /*14380*/  STG.E.128 desc[UR16][R2.64], R4 ;  /* 0x0000000402007986 */ /* 0x0089e4000c101d10 */
.L_x_285:
[----:B------:R-:W-:Y:S05]  /*14390*/  BSYNC.RECONVERGENT B0 ;  /* 0x0000000000007941 */ /* 0x000fea0003800200 */
.L_x_284:
[----:B------:R-:W-:Y:S05]  /*143a0*/  @P0 EXIT ;  /* 0x000000000000094d */ /* 0x000fea0003800000 */
[----:B------:R-:W5:Y:S01]  /*143b0*/  LDCU.64 UR6, c[0x0][0x408] ;  /* 0x00008100ff0677ac */ /* 0x000f620008000a00 */
[----:B------:R-:W-:Y:S01]  /*143c0*/  IADD3 R231, P0, PT, R231, 0x60, RZ ;  /* 0x00000060e7e77810 */ /* 0x000fe20007f1e0ff */
[----:B----4-:R-:W-:Y:S01]  /*143d0*/  IMAD.MOV.U32 R2, RZ, RZ, R8 ;  /* 0x000000ffff027224 */ /* 0x010fe200078e0008 */
        /* <DEDUP_REMOVED lines=9> */
[----:B------:R-:W-:Y:S01]  /*14470*/  STG.E.128 desc[UR16][R4.64], R12 ;  /* 0x0000000c04007986 */ /* 0x000fe2000c101d10 */
[----:B------:R-:W-:Y:S05]  /*14480*/  EXIT ;  /* 0x000000000000794d */ /* 0x000fea0003800000 */
.L_x_286:
        /* <DEDUP_REMOVED lines=15> */
.L_x_1353:


//--------------------- .text._ZN5flash16flash_fwd_kernelI23Flash_fwd_kernel_traitsILi32ELi128ELi128ELi4ELb0ELb0EN7cutlass10bfloat16_tE19Flash_kernel_traitsILi32ELi128ELi128ELi4ES3_EELb0ELb0ELb1ELb1ELb0ELb0ELb0ELb0EEEvNS_16Flash_fwd_paramsE --------------------------
	.section	.text._ZN5flash16flash_fwd_kernelI23Flash_fwd_kernel_traitsILi32ELi128ELi128ELi4ELb0ELb0EN7cutlass10bfloat16_tE19Flash_kernel_traitsILi32ELi128ELi128ELi4ES3_EELb0ELb0ELb1ELb1ELb0ELb0ELb0ELb0EEEvNS_16Flash_fwd_paramsE,"ax",@progbits
	.align	128
        .global         _ZN5flash16flash_fwd_kernelI23Flash_fwd_kernel_traitsILi32ELi128ELi128ELi4ELb0ELb0EN7cutlass10bfloat16_tE19Flash_kernel_traitsILi32ELi128ELi128ELi4ES3_EELb0ELb0ELb1ELb1ELb0ELb0ELb0ELb0EEEvNS_16Flash_fwd_paramsE
        .type           _ZN5flash16flash_fwd_kernelI23Flash_fwd_kernel_traitsILi32ELi128ELi128ELi4ELb0ELb0EN7cutlass10bfloat16_tE19Flash_kernel_traitsILi32ELi128ELi128ELi4ES3_EELb0ELb0ELb1ELb1ELb0ELb0ELb0ELb0EEEvNS_16Flash_fwd_paramsE,@function
        .size           _ZN5flash16flash_fwd_kernelI23Flash_fwd_kernel_traitsILi32ELi128ELi128ELi4ELb0ELb0EN7cutlass10bfloat16_tE19Flash_kernel_traitsILi32ELi128ELi128ELi4ES3_EELb0ELb0ELb1ELb1ELb0ELb0ELb0ELb0EEEvNS_16Flash_fwd_paramsE,(.L_x_1354 - _ZN5flash16flash_fwd_kernelI23Flash_fwd_kernel_traitsILi32ELi128ELi128ELi4ELb0ELb0EN7cutlass10bfloat16_tE19Flash_kernel_traitsILi32ELi128ELi128ELi4ES3_EELb0ELb0ELb1ELb1ELb0ELb0ELb0ELb0EEEvNS_16Flash_fwd_paramsE)
        .other          _ZN5flash16flash_fwd_kernelI23Flash_fwd_kernel_traitsILi32ELi128ELi128ELi4ELb0ELb0EN7cutlass10bfloat16_tE19Flash_kernel_traitsILi32ELi128ELi128ELi4ES3_EELb0ELb0ELb1ELb1ELb0ELb0ELb0ELb0EEEvNS_16Flash_fwd_paramsE,@"STO_CUDA_ENTRY STV_DEFAULT"
_ZN5flash16flash_fwd_kernelI23Flash_fwd_kernel_traitsILi32ELi128ELi128ELi4ELb0ELb0EN7cutlass10bfloat16_tE19Flash_kernel_traitsILi32ELi128ELi128ELi4ES3_EELb0ELb0ELb1ELb1ELb0ELb0ELb0ELb0EEEvNS_16Flash_fwd_paramsE:
.text._ZN5flash16flash_fwd_kernelI23Flash_fwd_kernel_traitsILi32ELi128ELi128ELi4ELb0ELb0EN7cutlass10bfloat16_tE19Flash_kernel_traitsILi32ELi128ELi128ELi4ES3_EELb0ELb0ELb1ELb1ELb0ELb0ELb0ELb0EEEvNS_16Flash_fwd_paramsE:
[----:B------:R-:W1:Y:S01]  /*0000*/  LDC R1, c[0x0][0x37c] ;  /* 0x0000df00ff017b82 */ /* 0x000e620000000800 */
[----:B------:R-:W2:Y:S07]  /*0010*/  LDCU.64 UR10, c[0x0][0x460] ;  /* 0x00008c00ff0a77ac */ /* 0x000eae0008000a00 */
[----:B------:R-:W3:Y:S01]  /*0020*/  S2UR UR25, SR_CTAID.Y ;  /* 0x00000000001979c3 */ /* 0x000ee20000002600 */
[----:B-1----:R-:W-:Y:S01]  /*0030*/  VIADD R1, R1, 0xffffffd0 ;  /* 0xffffffd001017836 */ /* 0x002fe20000000000 */
[----:B------:R-:W1:Y:S01]  /*0040*/  LDCU.64 UR8, c[0x0][0x470] ;  /* 0x00008e00ff0877ac */ /* 0x000e620008000a00 */
[----:B------:R-:W3:Y:S01]  /*0050*/  LDCU.64 UR14, c[0x0][0x460] ;  /* 0x00008c00ff0e77ac */ /* 0x000ee20008000a00 */
[----:B------:R-:W4:Y:S01]  /*0060*/  LDCU.U8 UR12, c[0x0][0x532] ;  /* 0x0000a640ff0c77ac */ /* 0x000f220008000000 */
[----:B------:R-:W4:Y:S01]  /*0070*/  LDCU.64 UR6, c[0x0][0x468] ;  /* 0x00008d00ff0677ac */ /* 0x000f220008000a00 */
[----:B--2---:R-:W-:Y:S01]  /*0080*/  ISETP.NE.U32.AND P4, PT, RZ, UR10, PT ;  /* 0x0000000aff007c0c */ /* 0x004fe2000bf85070 */
[----:B------:R-:W-:-:S02]  /*0090*/  UISETP.NE.U32.AND UP4, UPT, UR10, URZ, UPT ;  /* 0x000000ff0a00728c */ /* 0x000fc4000bf85070 */
[----:B-1----:R-:W-:Y:S01]  /*00a0*/  UISETP.NE.U32.AND UP3, UPT, UR8, URZ, UPT ;  /* 0x000000ff0800728c */ /* 0x002fe2000bf65070 */
[----:B------:R-:W-:Y:S01]  /*00b0*/  ISETP.NE.AND.EX P4, PT, RZ, UR11, PT, P4 ;  /* 0x0000000bff007c0c */ /* 0x000fe2000bf85340 */
[----:B------:R-:W1:Y:S01]  /*00c0*/  LDCU.64 UR4, c[0x0][0x478] ;  /* 0x00008f00ff0477ac */ /* 0x000e620008000a00 */
[----:B------:R-:W-:Y:S01]  /*00d0*/  UISETP.NE.AND.EX UP4, UPT, UR11, URZ, UPT, UP4 ;  /* 0x000000ff0b00728c */ /* 0x000fe2000bf85340 */
[----:B------:R-:W2:Y:S01]  /*00e0*/  LDCU.64 UR26, c[0x0][0x358] ;  /* 0x00006b00ff1a77ac */ /* 0x000ea20008000a00 */
[----:B------:R-:W-:-:S04]  /*00f0*/  UISETP.NE.AND.EX UP3, UPT, UR9, URZ, UPT, UP3 ;  /* 0x000000ff0900728c */ /* 0x000fc8000bf65330 */
[----:B------:R-:W-:Y:S01]  /*0100*/  PLOP3.LUT P2, PT, PT, PT, UP4, 0x80, 0x8 ;  /* 0x000000000008781c */ /* 0x000fe20003f4f048 */
[----:B---3--:R-:W-:Y:S02]  /*0110*/  UIMAD.WIDE.U32 UR14, UR25, 0x4, UR14 ;  /* 0x00000004190e78a5 */ /* 0x008fe4000f8e000e */
[----:B------:R-:W-:Y:S02]  /*0120*/  USHF.L.U32 UR11, UR25, 0x2, URZ ;  /* 0x00000002190b7899 */ /* 0x000fe400080006ff */
[----:B----4-:R-:W-:Y:S02]  /*0130*/  UISETP.NE.AND UP5, UPT, UR12, URZ, UPT ;  /* 0x000000ff0c00728c */ /* 0x010fe4000bfa5270 */
[----:B------:R-:W-:Y:S01]  /*0140*/  UISETP.EQ.U32.AND UP2, UPT, UR6, URZ, UPT ;  /* 0x000000ff0600728c */ /* 0x000fe2000bf42070 */
[----:B------:R-:W-:Y:S01]  /*0150*/  IMAD.U32 R2, RZ, RZ, UR14 ;  /* 0x0000000eff027e24 */ /* 0x000fe2000f8e00ff */
[----:B------:R-:W-:Y:S01]  /*0160*/  USHF.R.U32.HI UR10, URZ, 0x1e, UR25 ;  /* 0x0000001eff0a7899 */ /* 0x000fe20008011619 */
[----:B------:R-:W-:Y:S01]  /*0170*/  IMAD.U32 R3, RZ, RZ, UR15 ;  /* 0x0000000fff037e24 */ /* 0x000fe2000f8e00ff */
[----:B------:R-:W-:Y:S01]  /*0180*/  @UP3 UIADD3 UR12, UP1, UPT, UR11, UR8, URZ ;  /* 0x000000080b0c3290 */ /* 0x000fe2000ff3e0ff */
[----:B------:R-:W-:Y:S01]  /*0190*/  PLOP3.LUT P1, PT, PT, PT, UP3, 0x80, 0x8 ;  /* 0x000000000008781c */ /* 0x000fe20003f2f038 */
[----:B------:R-:W-:-:S02]  /*01a0*/  UISETP.EQ.OR.EX UP2, UPT, UR7, URZ, !UP5, UP2 ;  /* 0x000000ff0700728c */ /* 0x000fc4000ef42720 */
[----:B-1----:R-:W-:Y:S01]  /*01b0*/  UISETP.NE.U32.AND UP0, UPT, UR4, URZ, UPT ;  /* 0x000000ff0400728c */ /* 0x002fe2000bf05070 */
[----:B--2---:R-:W2:Y:S01]  /*01c0*/  @P4 LDG.E R8, desc[UR26][R2.64] ;  /* 0x0000001a02084981 */ /* 0x004ea2000c1e1900 */
[----:B------:R-:W-:Y:S02]  /*01d0*/  @UP3 UIADD3.X UR13, UPT, UPT, UR10, UR9, URZ, UP1, !UPT ;  /* 0x000000090a0d3290 */ /* 0x000fe40008ffe4ff */
[----:B------:R-:W-:Y:S01]  /*01e0*/  UIADD3 UR8, UP1, UPT, UR11, UR6, URZ ;  /* 0x000000060b087290 */ /* 0x000fe2000ff3e0ff */
[----:B------:R1:W3:Y:S01]  /*01f0*/  @P2 LDG.E R7, desc[UR26][R2.64+0x4] ;  /* 0x0000041a02072981 */ /* 0x0002e2000c1e1900 */
[----:B------:R-:W-:Y:S01]  /*0200*/  UISETP.NE.AND.EX UP0, UPT, UR5, URZ, UPT, UP0 ;  /* 0x000000ff0500728c */ /* 0x000fe2000bf05300 */
[----:B------:R-:W-:Y:S01]  /*0210*/  PLOP3.LUT P3, PT, PT, PT, UP2, 0x80, 0x8 ;  /* 0x000000000008781c */ /* 0x000fe20003f6f028 */
[----:B------:R-:W-:-:S04]  /*0220*/  UIADD3.X UR9, UPT, UPT, UR10, UR7, URZ, UP1, !UPT ;  /* 0x000000070a097290 */ /* 0x000fc80008ffe4ff */
[----:B------:R-:W-:-:S05]  /*0230*/  PLOP3.LUT P0, PT, PT, PT, UP0, 0x80, 0x8 ;  /* 0x000000000008781c */ /* 0x000fca0003f0f008 */
[----:B------:R-:W-:Y:S01]  /*0240*/  @UP0 UIADD3 UR4, UP1, UPT, UR11, UR4, URZ ;  /* 0x000000040b040290 */ /* 0x000fe2000ff3e0ff */
[----:B-1----:R-:W-:Y:S02]  /*0250*/  IMAD.U32 R2, RZ, RZ, UR12 ;  /* 0x0000000cff027e24 */ /* 0x002fe4000f8e00ff */
[----:B------:R-:W-:-:S05]  /*0260*/  IMAD.U32 R3, RZ, RZ, UR13 ;  /* 0x0000000dff037e24 */ /* 0x000fca000f8e00ff */
[----:B------:R1:W4:Y:S01]  /*0270*/  @P1 LDG.E R0, desc[UR26][R2.64] ;  /* 0x0000001a02001981 */ /* 0x000322000c1e1900 */
[----:B------:R-:W-:Y:S01]  /*0280*/  @UP0 UIADD3.X UR5, UPT, UPT, UR10, UR5, URZ, UP1, !UPT ;  /* 0x000000050a050290 */ /* 0x000fe20008ffe4ff */
[----:B------:R-:W-:-:S05]  /*0290*/  IMAD.U32 R4, RZ, RZ, UR4 ;  /* 0x00000004ff047e24 */ /* 0x000fca000f8e00ff */
[----:B------:R-:W-:-:S05]  /*02a0*/  IMAD.U32 R5, RZ, RZ, UR5 ;  /* 0x00000005ff057e24 */ /* 0x000fca000f8e00ff */
[----:B------:R2:W5:Y:S01]  /*02b0*/  @P0 LDG.E R4, desc[UR26][R4.64] ;  /* 0x0000001a04040981 */ /* 0x000562000c1e1900 */
[----:B-1----:R-:W-:Y:S02]  /*02c0*/  IMAD.U32 R2, RZ, RZ, UR8 ;  /* 0x00000008ff027e24 */ /* 0x002fe4000f8e00ff */
[----:B------:R-:W-:Y:S01]  /*02d0*/  IMAD.U32 R3, RZ, RZ, UR9 ;  /* 0x00000009ff037e24 */ /* 0x000fe2000f8e00ff */
[----:B------:R-:W1:Y:S01]  /*02e0*/  S2UR UR29, SR_CTAID.X ;  /* 0x00000000001d79c3 */ /* 0x000e620000002500 */
[----:B------:R-:W3:Y:S03]  /*02f0*/  @!UP4 LDCU UR21, c[0x0][0x434] ;  /* 0x00008680ff15c7ac */ /* 0x000ee60008000800 */
[----:B------:R-:W4:Y:S01]  /*0300*/  @!P3 LDG.E R6, desc[UR26][R2.64] ;  /* 0x0000001a0206b981 */ /* 0x000f22000c1e1900 */
[----:B------:R-:W-:Y:S01]  /*0310*/  UMOV UR20, 0xffffffff ;  /* 0xffffffff00147882 */ /* 0x000fe20000000000 */
[----:B------:R-:W-:Y:S01]  /*0320*/  UISETP.NE.U32.AND UP1, UPT, UR6, URZ, UPT ;  /* 0x000000ff0600728c */ /* 0x000fe2000bf25070 */
[----:B------:R-:W-:Y:S01]  /*0330*/  UMOV UR10, 0xffffffff ;  /* 0xffffffff000a7882 */ /* 0x000fe20000000000 */
[----:B------:R-:W-:-:S02]  /*0340*/  UMOV UR8, URZ ;  /* 0x000000ff00087c82 */ /* 0x000fc40008000000 */
[----:B------:R-:W-:Y:S01]  /*0350*/  UISETP.NE.AND.EX UP1, UPT, UR7, URZ, UPT, UP1 ;  /* 0x000000ff0700728c */ /* 0x000fe2000bf25310 */
[----:B------:R-:W2:Y:S01]  /*0360*/  @!UP0 LDCU UR9, c[0x0][0x43c] ;  /* 0x00008780ff0987ac */ /* 0x000ea20008000800 */
[----:B-1----:R-:W-:-:S09]  /*0370*/  USHF.L.U32 UR29, UR29, 0x7, URZ ;  /* 0x000000071d1d7899 */ /* 0x002fd200080006ff */
[----:B------:R-:W1:Y:S01]  /*0380*/  @!UP1 LDCU UR6, c[0x0][0x438] ;  /* 0x00008700ff0697ac */ /* 0x000e620008000800 */
[----:B--2---:R-:W-:Y:S02]  /*0390*/  @P4 R2UR UR20, R8 ;  /* 0x00000000081442ca */ /* 0x004fe400000e0000 */
[----:B---3--:R-:W-:-:S13]  /*03a0*/  @P2 R2UR UR4, R7 ;  /* 0x00000000070422ca */ /* 0x008fda00000e0000 */
[----:B------:R-:W-:Y:S01]  /*03b0*/  @UP4 UIADD3 UR21, UPT, UPT, UR4, -UR20, URZ ;  /* 0x8000001404154290 */ /* 0x000fe2000fffe0ff */
[----:B------:R-:W2:Y:S03]  /*03c0*/  @!UP0 LDCU.64 UR4, c[0x0][0x488] ;  /* 0x00009100ff0487ac */ /* 0x000ea60008000a00 */
[----:B------:R-:W-:Y:S01]  /*03d0*/  UISETP.GT.AND UP2, UPT, UR21, UR29, UPT ;  /* 0x0000001d1500728c */ /* 0x000fe2000bf44270 */
[----:B----4-:R-:W-:-:S05]  /*03e0*/  @P1 R2UR UR8, R0 ;  /* 0x00000000000812ca */ /* 0x010fca00000e0000 */
[----:B------:R-:W-:Y:S02]  /*03f0*/  PLOP3.LUT P1, PT, PT, PT, UP2, 0x80, 0x8 ;  /* 0x000000000008781c */ /* 0x000fe40003f2f028 */
[----:B------:R-:W-:Y:S01]  /*0400*/  @!P3 R2UR UR10, R6 ;  /* 0x00000000060ab2ca */ /* 0x000fe200000e0000 */
[----:B-12---:R-:W-:-:S14]  /*0410*/  BRA.U !UP1, `(.L_x_287) ;  /* 0x0000000109187547 */ /* 0x006fdc000b800000 */
[----:B------:R-:W-:-:S13]  /*0420*/  PLOP3.LUT P2, PT, PT, PT, UP5, 0x80, 0x8 ;  /* 0x000000000008781c */ /* 0x000fda0003f4f058 */
[----:B------:R-:W2:Y:S04]  /*0430*/  @P2 LDG.E R0, desc[UR26][R2.64+0x4] ;  /* 0x0000041a02002981 */ /* 0x000ea8000c1e1900 */
[----:B------:R-:W3:Y:S01]  /*0440*/  @!P2 LDG.E R2, desc[UR26][R2.64] ;  /* 0x0000001a0202a981 */ /* 0x000ee2000c1e1900 */
[----:B--2---:R-:W-:-:S13]  /*0450*/  @P2 R2UR UR6, R0 ;  /* 0x00000000000622ca */ /* 0x004fda00000e0000 */
[----:B------:R-:W-:-:S07]  /*0460*/  @UP5 UIADD3 UR6, UPT, UPT, UR6, -UR10, URZ ;  /* 0x8000000a06065290 */ /* 0x000fce000fffe0ff */
[----:B---3--:R-:W-:Y:S02]  /*0470*/  @!P2 R2UR UR6, R2 ;  /* 0x000000000206a2ca */ /* 0x008fe400000e0000 */
.L_x_287:
[----:B-----5:R-:W-:Y:S01]  /*0480*/  @P0 R2UR UR30, R4 ;  /* 0x00000000041e02ca */ /* 0x020fe200000e0000 */
[----:B------:R-:W-:Y:S01]  /*0490*/  @!UP0 UISETP.NE.U32.AND UP1, UPT, UR4, URZ, UPT ;  /* 0x000000ff0400828c */ /* 0x000fe2000bf25070 */
[----:B------:R-:W-:-:S13]  /*04a0*/  @!P1 EXIT ;  /* 0x000000000000994d */ /* 0x000fda0003800000 */
[----:B------:R-:W1:Y:S01]  /*04b0*/  LDCU UR28, c[0x0][0x504] ;  /* 0x0000a080ff1c77ac */ /* 0x000e620008000800 */
[----:B------:R-:W2:Y:S01]  /*04c0*/  S2UR UR24, SR_CTAID.Z ;  /* 0x00000000001879c3 */ /* 0x000ea20000002700 */
[----:B------:R-:W3:Y:S01]  /*04d0*/  S2R R175, SR_TID.X ;  /* 0x0000000000af7919 */ /* 0x000ee20000002100 */
[----:B------:R-:W-:Y:S01]  /*04e0*/  @!UP0 UISETP.NE.AND.EX UP1, UPT, UR5, URZ, UPT, UP1 ;  /* 0x000000ff0500828c */ /* 0x000fe2000bf25310 */
[----:B------:R-:W4:Y:S03]  /*04f0*/  LDCU UR23, c[0x0][0x508] ;  /* 0x0000a100ff1777ac */ /* 0x000f260008000800 */
[----:B------:R-:W-:Y:S02]  /*0500*/  @!UP0 USEL UR9, UR9, URZ, UP1 ;  /* 0x000000ff09098287 */ /* 0x000fe40008800000 */
[----:B------:R-:W-:Y:S02]  /*0510*/  @UP0 UIADD3 UR30, UPT, UPT, UR30, -UR8, URZ ;  /* 0x800000081e1e0290 */ /* 0x000fe4000fffe0ff */
[----:B------:R-:W-:-:S04]  /*0520*/  @!UP0 UIADD3 UR30, UPT, UPT, UR9, UR6, -UR8 ;  /* 0x00000006091e8290 */ /* 0x000fc8000fffe808 */
[----:B------:R-:W-:Y:S02]  /*0530*/  UIADD3 UR7, UPT, UPT, UR30, 0x7f, URZ ;  /* 0x0000007f1e077890 */ /* 0x000fe4000fffe0ff */
[----:B-1----:R-:W-:Y:S02]  /*0540*/  UIADD3 UR28, UPT, UPT, UR21, UR28, URZ ;  /* 0x0000001c151c7290 */ /* 0x002fe4000fffe0ff */
[----:B------:R-:W-:Y:S02]  /*0550*/  UIADD3 UR5, UPT, UPT, UR7, UR29, -UR21 ;  /* 0x0000001d07057290 */ /* 0x000fe4000fffe815 */
[----:B------:R-:W-:Y:S02]  /*0560*/  UIADD3 UR11, UPT, UPT, -UR28, UR29, UR30 ;  /* 0x0000001d1c0b7290 */ /* 0x000fe4000fffe11e */
[----:B----4-:R-:W-:Y:S02]  /*0570*/  UIADD3 UR5, UPT, UPT, UR5, 0x80, UR23 ;  /* 0x0000008005057890 */ /* 0x010fe4000fffe017 */
[----:B------:R-:W-:-:S02]  /*0580*/  USHF.R.S32.HI UR6, URZ, 0x1f, UR7 ;  /* 0x0000001fff067899 */ /* 0x000fc40008011407 */
[----:B------:R-:W-:Y:S02]  /*0590*/  USHF.R.S32.HI UR9, URZ, 0x1f, UR11 ;  /* 0x0000001fff097899 */ /* 0x000fe4000801140b */
[----:B------:R-:W-:Y:S02]  /*05a0*/  USHF.R.S32.HI UR4, URZ, 0x1f, UR5 ;  /* 0x0000001fff047899 */ /* 0x000fe40008011405 */
[----:B------:R-:W-:Y:S02]  /*05b0*/  ULEA.HI UR6, UR6, UR7, URZ, 0x7 ;  /* 0x0000000706067291 */ /* 0x000fe4000f8f38ff */
[----:B------:R-:W-:Y:S02]  /*05c0*/  ULEA.HI UR9, UR9, UR11, URZ, 0x7 ;  /* 0x0000000b09097291 */ /* 0x000fe4000f8f38ff */
[----:B------:R-:W-:Y:S02]  /*05d0*/  ULEA.HI UR4, UR4, UR5, URZ, 0x7 ;  /* 0x0000000504047291 */ /* 0x000fe4000f8f38ff */
[----:B------:R-:W-:-:S02]  /*05e0*/  USHF.R.S32.HI UR6, URZ, 0x7, UR6 ;  /* 0x00000007ff067899 */ /* 0x000fc40008011406 */
[----:B------:R-:W-:Y:S02]  /*05f0*/  USHF.R.S32.HI UR9, URZ, 0x7, UR9 ;  /* 0x00000007ff097899 */ /* 0x000fe40008011409 */
[----:B------:R-:W-:Y:S02]  /*0600*/  USHF.R.S32.HI UR4, URZ, 0x7, UR4 ;  /* 0x00000007ff047899 */ /* 0x000fe40008011404 */
[----:B------:R-:W-:Y:S02]  /*0610*/  UISETP.LT.AND UP1, UPT, URZ, UR9, UPT ;  /* 0x00000009ff00728c */ /* 0x000fe4000bf21270 */
[----:B------:R-:W-:Y:S02]  /*0620*/  UISETP.LT.AND UP0, UPT, UR6, UR4, UPT ;  /* 0x000000040600728c */ /* 0x000fe4000bf01270 */
[----:B------:R-:W-:Y:S02]  /*0630*/  USEL UR19, URZ, UR9, !UP1 ;  /* 0x00000009ff137287 */ /* 0x000fe4000c800000 */
[----:B------:R-:W-:-:S04]  /*0640*/  USEL UR22, UR6, UR4, UP0 ;  /* 0x0000000406167287 */ /* 0x000fc80008000000 */
[----:B------:R-:W-:-:S09]  /*0650*/  UISETP.GT.AND UP0, UPT, UR22, UR19, UPT ;  /* 0x000000131600728c */ /* 0x000fd2000bf04270 */
[----:B--23--:R-:W-:Y:S05]  /*0660*/  BRA.U UP0, `(.L_x_288) ;  /* 0x0000000900b07547 */ /* 0x00cfea000b800000 */
[----:B------:R-:W1:Y:S01]  /*0670*/  LDCU.U8 UR4, c[0x0][0x549] ;  /* 0x0000a920ff0477ac */ /* 0x000e620008000000 */
[----:B------:R-:W-:Y:S01]  /*0680*/  UISETP.NE.AND UP0, UPT, UR20, -0x1, UPT ;  /* 0xffffffff1400788c */ /* 0x000fe2000bf05270 */
[----:B------:R-:W2:Y:S10]  /*0690*/  LDCU.U8 UR10, c[0x0][0x548] ;  /* 0x0000a900ff0a77ac */ /* 0x000eb40008000000 */
[----:B------:R-:W3:Y:S01]  /*06a0*/  @!UP0 LDCU.64 UR8, c[0x0][0x400] ;  /* 0x00008000ff0887ac */ /* 0x000ee20008000a00 */
[----:B-1----:R-:W-:Y:S01]  /*06b0*/  UISETP.NE.AND UP1, UPT, UR4, URZ, UPT ;  /* 0x000000ff0400728c */ /* 0x002fe2000bf25270 */
[----:B------:R-:W1:Y:S10]  /*06c0*/  @UP0 LDCU.64 UR6, c[0x0][0x408] ;  /* 0x00008100ff0607ac */ /* 0x000e740008000a00 */
[----:B------:R-:W4:Y:S01]  /*06d0*/  @UP1 LDCU.64 UR4, c[0x0][0x430] ;  /* 0x00008600ff0417ac */ /* 0x000f220008000a00 */
[----:B---3--:R-:W-:Y:S01]  /*06e0*/  @!UP0 UIMAD.WIDE.U32 UR12, UR25, UR8, URZ ;  /* 0x00000008190c82a5 */ /* 0x008fe2000f8e00ff */
[----:B------:R-:W3:Y:S01]  /*06f0*/  @UP1 LDCU UR8, c[0x0][0x430] ;  /* 0x00008600ff0817ac */ /* 0x000ee20008000800 */
[----:B-1----:R-:W-:-:S02]  /*0700*/  @UP0 UIMAD.WIDE.U32 UR14, UR20, UR6, URZ ;  /* 0x00000006140e02a5 */ /* 0x002fc4000f8e00ff */
[----:B------:R-:W-:Y:S02]  /*0710*/  @!UP0 UIMAD UR9, UR25, UR9, UR13 ;  /* 0x00000009190982a4 */ /* 0x000fe4000f8e020d */
[----:B------:R-:W-:Y:S01]  /*0720*/  @UP0 UIMAD UR9, UR20, UR7, UR15 ;  /* 0x00000007140902a4 */ /* 0x000fe2000f8e020f */
[----:B------:R-:W-:Y:S02]  /*0730*/  @UP1 UMOV UR11, 0x1 ;  /* 0x00000001000b1882 */ /* 0x000fe40000000000 */
[----:B------:R-:W-:Y:S01]  /*0740*/  @UP0 UMOV UR12, UR14 ;  /* 0x0000000e000c0c82 */ /* 0x000fe20008000000 */
[----:B----4-:R-:W-:Y:S01]  /*0750*/  @UP1 UIMAD UR6, UR4, UR5, URZ ;  /* 0x00000005040612a4 */ /* 0x010fe2000f8e02ff */
[----:B--2---:R-:W-:Y:S11]  /*0760*/  BRA.U UP1, `(.L_x_289) ;  /* 0x0000000101287547 */ /* 0x004ff6000b800000 */
[----:B------:R-:W-:Y:S01]  /*0770*/  UISETP.NE.AND UP0, UPT, UR10, URZ, UPT ;  /* 0x000000ff0a00728c */ /* 0x000fe2000bf05270 */
[----:B------:R-:W1:Y:S10]  /*0780*/  LDCU UR5, c[0x0][0x3e0] ;  /* 0x00007c00ff0577ac */ /* 0x000e740008000800 */
[----:B------:R-:W1:Y:S01]  /*0790*/  @UP0 LDCU UR11, c[0x0][0x454] ;  /* 0x00008a80ff0b07ac */ /* 0x000e620008000800 */
[----:B------:R-:W2:Y:S01]  /*07a0*/  @!UP0 LDCU UR4, c[0x0][0x434] ;  /* 0x00008680ff0487ac */ /* 0x000ea20008000800 */
[----:B------:R-:W4:Y:S01]  /*07b0*/  @UP0 LDCU UR6, c[0x0][0x454] ;  /* 0x00008a80ff0607ac */ /* 0x000f220008000800 */
[----:B---3--:R-:W-:Y:S01]  /*07c0*/  @UP0 UMOV UR8, 0x1 ;  /* 0x0000000100080882 */ /* 0x008fe20000000000 */
[----:B----4-:R-:W4:Y:S01]  /*07d0*/  @!UP0 LDCU UR6, c[0x0][0x434] ;  /* 0x00008680ff0687ac */ /* 0x010f220008000800 */
[----:B------:R-:W-:Y:S01]  /*07e0*/  @!UP0 UMOV UR8, 0x1 ;  /* 0x0000000100088882 */ /* 0x000fe20000000000 */
[----:B-1----:R-:W-:-:S02]  /*07f0*/  @UP0 UIMAD UR11, UR11, UR5, URZ ;  /* 0x000000050b0b02a4 */ /* 0x002fc4000f8e02ff */
[----:B--2---:R-:W-:-:S12]  /*0800*/  @!UP0 UIMAD UR11, UR4, UR5, URZ ;  /* 0x00000005040b82a4 */ /* 0x004fd8000f8e02ff */
.L_x_289:
[----:B------:R-:W1:Y:S01]  /*0810*/  LDCU.64 UR4, c[0x0][0x410] ;  /* 0x00008200ff0477ac */ /* 0x000e620008000a00 */
[----:B------:R-:W-:Y:S01]  /*0820*/  IMAD.SHL.U32 R8, R175, 0x8, RZ ;  /* 0x00000008af087824 */ /* 0x000fe200078e00ff */
[----:B------:R-:W2:Y:S01]  /*0830*/  S2R R2, SR_CTAID.X ;  /* 0x0000000000027919 */ /* 0x000ea20000002500 */
[----:B------:R-:W-:Y:S01]  /*0840*/  SHF.R.U32.HI R4, RZ, 0x2, R175 ;  /* 0x00000002ff047819 */ /* 0x000fe200000116af */
[----:B------:R-:W5:Y:S01]  /*0850*/  LDCU UR7, c[0x0][0x440] ;  /* 0x00008800ff0777ac */ /* 0x000f620008000800 */
[----:B------:R-:W-:Y:S01]  /*0860*/  IMAD.MOV.U32 R5, RZ, RZ, RZ ;  /* 0x000000ffff057224 */ /* 0x000fe200078e00ff */
[----:B------:R-:W-:Y:S01]  /*0870*/  LOP3.LUT R8, R8, 0x18, RZ, 0xc0, !PT ;  /* 0x0000001808087812 */ /* 0x000fe200078ec0ff */
[----:B------:R-:W-:Y:S01]  /*0880*/  BSSY.RECONVERGENT B0, `(.L_x_290) ;  /* 0x000002e000007945 */ /* 0x000fe20003800200 */
[----:B------:R-:W-:Y:S01]  /*0890*/  UISETP.NE.AND UP1, UPT, UR10, URZ, !UP1 ;  /* 0x000000ff0a00728c */ /* 0x000fe2000cf25270 */
[----:B------:R-:W-:Y:S01]  /*08a0*/  VIADD R14, R4, 0x20 ;  /* 0x00000020040e7836 */ /* 0x000fe20000000000 */
[----:B------:R-:W-:Y:S01]  /*08b0*/  ISETP.NE.AND P1, PT, R8, RZ, PT ;  /* 0x000000ff0800720c */ /* 0x000fe20003f25270 */
[----:B------:R-:W-:Y:S01]  /*08c0*/  UIADD3 UR21, UPT, UPT, -UR29, UR21, URZ ;  /* 0x000000151d157290 */ /* 0x000fe2000fffe1ff */
[C---:B------:R-:W-:Y:S01]  /*08d0*/  VIADD R15, R4.reuse, 0x40 ;  /* 0x00000040040f7836 */ /* 0x040fe20000000000 */
[----:B------:R-:W-:Y:S01]  /*08e0*/  UISETP.NE.AND UP0, UPT, UR20, -0x1, UPT ;  /* 0xffffffff1400788c */ /* 0x000fe2000bf05270 */
[----:B------:R-:W-:Y:S01]  /*08f0*/  VIADD R16, R4, 0x60 ;  /* 0x0000006004107836 */ /* 0x000fe20000000000 */
[----:B----4-:R-:W-:-:S02]  /*0900*/  UIMAD UR6, UR24, UR6, URZ ;  /* 0x00000006180672a4 */ /* 0x010fc4000f8e02ff */
[----:B---3--:R-:W-:Y:S01]  /*0910*/  UIMAD UR29, UR29, UR8, URZ ;  /* 0x000000081d1d72a4 */ /* 0x008fe2000f8e02ff */
[----:B-1----:R-:W-:Y:S01]  /*0920*/  IMAD.U32 R0, RZ, RZ, UR4 ;  /* 0x00000004ff007e24 */ /* 0x002fe2000f8e00ff */
[----:B------:R-:W1:Y:S01]  /*0930*/  LDCU UR4, c[0x0][0x434] ;  /* 0x00008680ff0477ac */ /* 0x000e620008000800 */
[----:B------:R-:W-:Y:S01]  /*0940*/  IMAD.U32 R6, RZ, RZ, UR5 ;  /* 0x00000005ff067e24 */ /* 0x000fe2000f8e00ff */
[----:B------:R-:W-:Y:S02]  /*0950*/  ISETP.GE.OR P4, PT, R4, UR21, P1 ;  /* 0x0000001504007c0c */ /* 0x000fe40008f86670 */
[C---:B-----5:R-:W-:Y:S01]  /*0960*/  ISETP.GE.AND P5, PT, R8.reuse, UR7, PT ;  /* 0x0000000708007c0c */ /* 0x060fe2000bfa6270 */
[----:B------:R-:W-:Y:S01]  /*0970*/  @!UP1 UIMAD UR6, UR25, UR11, UR6 ;  /* 0x0000000b190692a4 */ /* 0x000fe2000f8e0206 */
[----:B------:R-:W-:Y:S01]  /*0980*/  IADD3 R8, P0, PT, R8, UR12, RZ ;  /* 0x0000000c08087c10 */ /* 0x000fe2000ff1e0ff */
[----:B------:R-:W-:Y:S01]  /*0990*/  USHF.R.S32.HI UR10, URZ, 0x1f, UR29 ;  /* 0x0000001fff0a7899 */ /* 0x000fe2000801141d */
[----:B------:R-:W-:Y:S01]  /*09a0*/  ISETP.GE.OR P6, PT, R4, UR21, P5 ;  /* 0x0000001504007c0c */ /* 0x000fe2000afc6670 */
[----:B------:R-:W-:Y:S01]  /*09b0*/  USHF.R.S32.HI UR5, URZ, 0x1f, UR6 ;  /* 0x0000001fff057899 */ /* 0x000fe20008011406 */
[----:B------:R-:W-:Y:S01]  /*09c0*/  ISETP.GE.OR P3, PT, R14, UR21, P1 ;  /* 0x000000150e007c0c */ /* 0x000fe20008f66670 */
[----:B------:R-:W-:Y:S01]  /*09d0*/  IMAD.X R9, RZ, RZ, UR9, P0 ;  /* 0x00000009ff097e24 */ /* 0x000fe200080e06ff */
[----:B------:R-:W-:-:S02]  /*09e0*/  ISETP.GE.OR P2, PT, R15, UR21, P1 ;  /* 0x000000150f007c0c */ /* 0x000fc40008f46670 */
[----:B------:R-:W-:Y:S01]  /*09f0*/  ISETP.GE.OR P1, PT, R16, UR21, P1 ;  /* 0x0000001510007c0c */ /* 0x000fe20008f26670 */
[----:B------:R-:W-:Y:S01]  /*0a00*/  IMAD.WIDE.U32 R8, R0, UR24, R8 ;  /* 0x0000001800087c25 */ /* 0x000fe2000f8e0008 */
[----:B------:R-:W-:Y:S01]  /*0a10*/  ISETP.GE.OR P0, PT, R14, UR21, P5 ;  /* 0x000000150e007c0c */ /* 0x000fe2000af06670 */
[----:B-1----:R-:W-:Y:S02]  /*0a20*/  UIMAD UR4, UR25, UR4, URZ ;  /* 0x00000004190472a4 */ /* 0x002fe4000f8e02ff */
[----:B--2---:R-:W-:Y:S02]  /*0a30*/  IMAD.WIDE.U32 R2, R2, 0x80, R4 ;  /* 0x0000008002027825 */ /* 0x004fe400078e0004 */
[----:B------:R-:W-:Y:S02]  /*0a40*/  USEL UR9, UR4, UR20, !UP0 ;  /* 0x0000001404097287 */ /* 0x000fe4000c000000 */
[----:B------:R-:W-:Y:S02]  /*0a50*/  IMAD R7, R6, UR24, R9 ;  /* 0x0000001806077c24 */ /* 0x000fe4000f8e0209 */
[----:B------:R-:W-:-:S02]  /*0a60*/  USHF.R.S32.HI UR4, URZ, 0x1f, UR9 ;  /* 0x0000001fff047899 */ /* 0x000fc40008011409 */
[----:B------:R-:W-:Y:S02]  /*0a70*/  USEL UR9, UR9, URZ, UP1 ;  /* 0x000000ff09097287 */ /* 0x000fe40008800000 */
[----:B------:R-:W-:Y:S02]  /*0a80*/  USEL UR4, UR4, URZ, UP1 ;  /* 0x000000ff04047287 */ /* 0x000fe40008800000 */
[----:B------:R-:W-:-:S04]  /*0a90*/  UIADD3 UR9, UP1, UP0, UR29, UR9, UR6 ;  /* 0x000000091d097290 */ /* 0x000fc8000f83e006 */
[----:B------:R-:W-:Y:S01]  /*0aa0*/  UIADD3.X UR10, UPT, UPT, UR10, UR4, UR5, UP1, UP0 ;  /* 0x000000040a0a7290 */ /* 0x000fe20008fe0405 */
        /* <DEDUP_REMOVED lines=11> */
.L_x_291:
[----:B------:R-:W-:Y:S05]  /*0b60*/  BSYNC.RECONVERGENT B0 ;  /* 0x0000000000007941 */ /* 0x000fea0003800200 */
.L_x_290:
[----:B------:R-:W-:Y:S01]  /*0b70*/  BSSY.RECONVERGENT B0, `(.L_x_292) ;  /* 0x0000011000007945 */ /* 0x000fe20003800200 */
[----:B------:R-:W-:Y:S02]  /*0b80*/  ISETP.GE.OR P6, PT, R15, UR21, P5 ;  /* 0x000000150f007c0c */ /* 0x000fe4000afc6670 */
        /* <DEDUP_REMOVED lines=15> */
.L_x_293:
[----:B------:R-:W-:Y:S05]  /*0c80*/  BSYNC.RECONVERGENT B0 ;  /* 0x0000000000007941 */ /* 0x000fea0003800200 */
.L_x_292:
        /* <DEDUP_REMOVED lines=15> */
.L_x_295:
[----:B------:R-:W-:Y:S05]  /*0d80*/  BSYNC.RECONVERGENT B0 ;  /* 0x0000000000007941 */ /* 0x000fea0003800200 */
.L_x_294:
        /* <DEDUP_REMOVED lines=14> */
.L_x_297:
[----:B------:R-:W-:Y:S05]  /*0e70*/  BSYNC.RECONVERGENT B0 ;  /* 0x0000000000007941 */ /* 0x000fea0003800200 */
.L_x_296:
[----:B------:R-:W-:Y:S04]  /*0e80*/  BSSY.RECONVERGENT B0, `(.L_x_298) ;  /* 0x000000a000007945 */ /* 0x000fe80003800200 */
[----:B------:R-:W-:Y:S05]  /*0e90*/  @P4 BRA `(.L_x_299) ;  /* 0x0000000000204947 */ /* 0x000fea0003800000 */
[----:B------:R-:W4:Y:S01]  /*0ea0*/  LDCU.64 UR4, c[0x0][0x420] ;  /* 0x00008400ff0477ac */ /* 0x000f220008000a00 */
[----:B------:R-:W-:-:S05]  /*0eb0*/  IMAD R4, R4, UR8, RZ ;  /* 0x0000000804047c24 */ /* 0x000fca000f8e02ff */
[----:B------:R-:W-:-:S04]  /*0ec0*/  IADD3 R0, P0, PT, R4, UR9, RZ ;  /* 0x0000000904007c10 */ /* 0x000fc8000ff1e0ff */
[----:B------:R-:W-:Y:S02]  /*0ed0*/  LEA.HI.X.SX32 R4, R4, UR10, 0x1, P0 ;  /* 0x0000000a04047c11 */ /* 0x000fe400080f0eff */
[----:B----4-:R-:W-:-:S04]  /*0ee0*/  LEA R2, P0, R0, UR4, 0x2 ;  /* 0x0000000400027c11 */ /* 0x010fc8000f8010ff */
[----:B------:R-:W-:Y:S01]  /*0ef0*/  LEA.HI.X R3, R0, UR5, R4, 0x2, P0 ;  /* 0x0000000500037c11 */ /* 0x000fe200080f1404 */
[----:B------:R-:W-:-:S05]  /*0f00*/  IMAD.MOV.U32 R0, RZ, RZ, 0x7f800000 ;  /* 0x7f800000ff007424 */ /* 0x000fca00078e00ff */
[----:B------:R4:W-:Y:S03]  /*0f10*/  STG.E desc[UR26][R2.64], R0 ;  /* 0x0000000002007986 */ /* 0x0009e6000c10191a */
.L_x_299:
[----:B------:R-:W-:Y:S05]  /*0f20*/  BSYNC.RECONVERGENT B0 ;  /* 0x0000000000007941 */ /* 0x000fea0003800200 */
.L_x_298:
[----:B------:R-:W-:Y:S04]  /*0f30*/  BSSY.RECONVERGENT B0, `(.L_x_300) ;  /* 0x000000a000007945 */ /* 0x000fe80003800200 */
[----:B------:R-:W-:Y:S05]  /*0f40*/  @P3 BRA `(.L_x_301) ;  /* 0x0000000000203947 */ /* 0x000fea0003800000 */
[----:B------:R-:W5:Y:S01]  /*0f50*/  LDCU.64 UR4, c[0x0][0x420] ;  /* 0x00008400ff0477ac */ /* 0x000f620008000a00 */
[----:B----4-:R-:W-:-:S05]  /*0f60*/  IMAD R0, R14, UR8, RZ ;  /* 0x000000080e007c24 */ /* 0x010fca000f8e02ff */
[----:B------:R-:W-:-:S04]  /*0f70*/  IADD3 R3, P0, PT, R0, UR9, RZ ;  /* 0x0000000900037c10 */ /* 0x000fc8000ff1e0ff */
[----:B------:R-:W-:Y:S02]  /*0f80*/  LEA.HI.X.SX32 R0, R0, UR10, 0x1, P0 ;  /* 0x0000000a00007c11 */ /* 0x000fe400080f0eff */
[----:B-----5:R-:W-:-:S04]  /*0f90*/  LEA R2, P0, R3, UR4, 0x2 ;  /* 0x0000000403027c11 */ /* 0x020fc8000f8010ff */
[----:B------:R-:W-:Y:S01]  /*0fa0*/  LEA.HI.X R3, R3, UR5, R0, 0x2, P0 ;  /* 0x0000000503037c11 */ /* 0x000fe200080f1400 */
[----:B------:R-:W-:-:S05]  /*0fb0*/  IMAD.MOV.U32 R0, RZ, RZ, 0x7f800000 ;  /* 0x7f800000ff007424 */ /* 0x000fca00078e00ff */
[----:B------:R4:W-:Y:S03]  /*0fc0*/  STG.E desc[UR26][R2.64], R0 ;  /* 0x0000000002007986 */ /* 0x0009e6000c10191a */
.L_x_301:
[----:B------:R-:W-:Y:S05]  /*0fd0*/  BSYNC.RECONVERGENT B0 ;  /* 0x0000000000007941 */ /* 0x000fea0003800200 */
.L_x_300:
        /* <DEDUP_REMOVED lines=10> */
.L_x_303:
[----:B------:R-:W-:Y:S05]  /*1080*/  BSYNC.RECONVERGENT B0 ;  /* 0x0000000000007941 */ /* 0x000fea0003800200 */
.L_x_302:
[----:B------:R-:W-:Y:S05]  /*1090*/  @P1 EXIT ;  /* 0x000000000000194d */ /* 0x000fea0003800000 */
[----:B------:R-:W5:Y:S01]  /*10a0*/  LDCU.64 UR4, c[0x0][0x420] ;  /* 0x00008400ff0477ac */ /* 0x000f620008000a00 */
[----:B----4-:R-:W-:-:S05]  /*10b0*/  IMAD R0, R16, UR8, RZ ;  /* 0x0000000810007c24 */ /* 0x010fca000f8e02ff */
[----:B------:R-:W-:-:S04]  /*10c0*/  IADD3 R3, P0, PT, R0, UR9, RZ ;  /* 0x0000000900037c10 */ /* 0x000fc8000ff1e0ff */
[----:B------:R-:W-:Y:S02]  /*10d0*/  LEA.HI.X.SX32 R0, R0, UR10, 0x1, P0 ;  /* 0x0000000a00007c11 */ /* 0x000fe400080f0eff */
[----:B-----5:R-:W-:-:S04]  /*10e0*/  LEA R2, P0, R3, UR4, 0x2 ;  /* 0x0000000403027c11 */ /* 0x020fc8000f8010ff */
[----:B------:R-:W-:Y:S01]  /*10f0*/  LEA.HI.X R3, R3, UR5, R0, 0x2, P0 ;  /* 0x0000000503037c11 */ /* 0x000fe200080f1400 */
[----:B------:R-:W-:-:S05]  /*1100*/  IMAD.MOV.U32 R0, RZ, RZ, 0x7f800000 ;  /* 0x7f800000ff007424 */ /* 0x000fca00078e00ff */
[----:B------:R-:W-:Y:S01]  /*1110*/  STG.E desc[UR26][R2.64], R0 ;  /* 0x0000000002007986 */ /* 0x000fe2000c10191a */
[----:B------:R-:W-:Y:S05]  /*1120*/  EXIT ;  /* 0x000000000000794d */ /* 0x000fea0003800000 */
.L_x_288:
[----:B------:R-:W-:Y:S02]  /*1130*/  UISETP.NE.AND UP0, UPT, UR20, -0x1, UPT ;  /* 0xffffffff1400788c */ /* 0x000fe4000bf05270 */
[----:B------:R-:W-:-:S09]  /*1140*/  UISETP.NE.AND UP1, UPT, UR10, -0x1, UPT ;  /* 0xffffffff0a00788c */ /* 0x000fd2000bf25270 */
[----:B------:R-:W1:Y:S01]  /*1150*/  @!UP0 LDCU.64 UR6, c[0x0][0x398] ;  /* 0x00007300ff0687ac */ /* 0x000e620008000a00 */
[----:B------:R-:W2:Y:S01]  /*1160*/  @UP0 LDCU.64 UR4, c[0x0][0x3b0] ;  /* 0x00007600ff0407ac */ /* 0x000ea20008000a00 */
[----:B-1----:R-:W-:Y:S02]  /*1170*/  @!UP0 UIMAD.WIDE.U32 UR32, UR25, UR6, URZ ;  /* 0x00000006192082a5 */ /* 0x002fe4000f8e00ff */
[----:B--2---:R-:W-:Y:S02]  /*1180*/  @UP0 UIMAD.WIDE.U32 UR12, UR20, UR4, URZ ;  /* 0x00000004140c02a5 */ /* 0x004fe4000f8e00ff */
[----:B------:R-:W-:Y:S02]  /*1190*/  @!UP0 UIMAD UR31, UR25, UR7, UR33 ;  /* 0x00000007191f82a4 */ /* 0x000fe4000f8e0221 */
[----:B------:R-:W-:-:S03]  /*11a0*/  @UP0 UIMAD UR31, UR20, UR5, UR13 ;  /* 0x00000005141f02a4 */ /* 0x000fc6000f8e020d */
[----:B------:R-:W-:Y:S01]  /*11b0*/  @UP0 UMOV UR32, UR12 ;  /* 0x0000000c00200c82 */ /* 0x000fe20008000000 */
[----:B------:R-:W-:Y:S08]  /*11c0*/  BRA.U UP1, `(.L_x_304) ;  /* 0x00000001012c7547 */ /* 0x000ff0000b800000 */
[----:B------:R-:W1:Y:S01]  /*11d0*/  LDCU.64 UR14, c[0x0][0x3b8] ;  /* 0x00007700ff0e77ac */ /* 0x000e620008000a00 */
[----:B------:R-:W2:Y:S01]  /*11e0*/  LDCU.64 UR4, c[0x0][0x3a0] ;  /* 0x00007400ff0477ac */ /* 0x000ea20008000a00 */
[----:B------:R-:W-:-:S04]  /*11f0*/  USHF.R.S32.HI UR6, URZ, 0x1f, UR8 ;  /* 0x0000001fff067899 */ /* 0x000fc80008011408 */
[----:B-1----:R-:W-:Y:S02]  /*1200*/  UIMAD UR6, UR6, UR14, URZ ;  /* 0x0000000e060672a4 */ /* 0x002fe4000f8e02ff */
[----:B------:R-:W-:Y:S02]  /*1210*/  UIMAD.WIDE.U32 UR12, UR8, UR14, URZ ;  /* 0x0000000e080c72a5 */ /* 0x000fe4000f8e00ff */
[----:B------:R-:W-:-:S04]  /*1220*/  UIMAD UR6, UR8, UR15, UR6 ;  /* 0x0000000f080672a4 */ /* 0x000fc8000f8e0206 */
[----:B------:R-:W-:-:S03]  /*1230*/  UIADD3 UR7, UPT, UPT, UR13, UR6, URZ ;  /* 0x000000060d077290 */ /* 0x000fc6000fffe0ff */
[----:B------:R-:W-:Y:S02]  /*1240*/  UMOV UR6, UR12 ;  /* 0x0000000c00067c82 */ /* 0x000fe40008000000 */
[----:B--2---:R-:W-:-:S04]  /*1250*/  UIMAD.WIDE.U32 UR6, UR25, UR4, UR6 ;  /* 0x00000004190672a5 */ /* 0x004fc8000f8e0006 */
[----:B------:R-:W-:Y:S01]  /*1260*/  UIMAD UR9, UR25, UR5, UR7 ;  /* 0x00000005190972a4 */ /* 0x000fe2000f8e0207 */
[----:B------:R-:W-:Y:S05]  /*1270*/  BRA `(.L_x_305) ;  /* 0x0000000000147947 */ /* 0x000fea0003800000 */
.L_x_304:
[----:B------:R-:W1:Y:S01]  /*1280*/  LDCU.64 UR14, c[0x0][0x3b8] ;  /* 0x00007700ff0e77ac */ /* 0x000e620008000a00 */
[----:B------:R-:W-:-:S04]  /*1290*/  UIADD3 UR9, UPT, UPT, UR8, UR10, URZ ;  /* 0x0000000a08097290 */ /* 0x000fc8000fffe0ff */
[----:B-1----:R-:W-:Y:S02]  /*12a0*/  UIMAD.WIDE.U32 UR6, UR9, UR14, URZ ;  /* 0x0000000e090672a5 */ /* 0x002fe4000f8e00ff */
[----:B------:R-:W-:-:S04]  /*12b0*/  UIMAD UR9, UR9, UR15, URZ ;  /* 0x0000000f090972a4 */ /* 0x000fc8000f8e02ff */
[----:B------:R-:W-:Y:S02]  /*12c0*/  UIADD3 UR9, UPT, UPT, UR7, UR9, URZ ;  /* 0x0000000907097290 */ /* 0x000fe4000fffe0ff */
.L_x_305:
[----:B------:R-:W1:Y:S01]  /*12d0*/  LDC R5, c[0x0][0x3e8] ;  /* 0x0000fa00ff057b82 */ /* 0x000e620000000800 */
[----:B------:R-:W2:Y:S01]  /*12e0*/  S2R R6, SR_CTAID.Z ;  /* 0x0000000000067919 */ /* 0x000ea20000002700 */
[----:B-1----:R-:W-:-:S05]  /*12f0*/  IABS R0, R5 ;  /* 0x0000000500007213 */ /* 0x002fca0000000000 */
[----:B------:R-:W-:-:S04]  /*1300*/  IMAD.MOV.U32 R4, RZ, RZ, R0 ;  /* 0x000000ffff047224 */ /* 0x000fc800078e0000 */
[----:B------:R-:W1:Y:S01]  /*1310*/  I2F.RP R2, R4 ;  /* 0x0000000400027306 */ /* 0x000e620000209400 */
[----:B--2---:R-:W-:-:S07]  /*1320*/  IABS R6, R6 ;  /* 0x0000000600067213 */ /* 0x004fce0000000000 */
[----:B-1----:R-:W1:Y:S02]  /*1330*/  MUFU.RCP R2, R2 ;  /* 0x0000000200027308 */ /* 0x002e640000001000 */
[----:B-1----:R-:W-:-:S06]  /*1340*/  VIADD R2, R2, 0xffffffe ;  /* 0x0ffffffe02027836 */ /* 0x002fcc0000000000 */
[----:B------:R-:W1:Y:S02]  /*1350*/  F2I.FTZ.U32.TRUNC.NTZ R3, R2 ;  /* 0x0000000200037305 */ /* 0x000e64000021f000 */
[----:B-1----:R-:W-:Y:S01]  /*1360*/  IADD3 R0, PT, PT, RZ, -R3, RZ ;  /* 0x80000003ff007210 */ /* 0x002fe20007ffe0ff */
[----:B------:R-:W-:-:S04]  /*1370*/  IMAD.MOV.U32 R2, RZ, RZ, RZ ;  /* 0x000000ffff027224 */ /* 0x000fc800078e00ff */
[----:B------:R-:W-:-:S04]  /*1380*/  IMAD R0, R0, R4, RZ ;  /* 0x0000000400007224 */ /* 0x000fc800078e02ff */
[----:B------:R-:W-:-:S04]  /*1390*/  IMAD.HI.U32 R0, R3, R0, R2 ;  /* 0x0000000003007227 */ /* 0x000fc800078e0002 */
[----:B------:R-:W-:-:S04]  /*13a0*/  IMAD.MOV.U32 R3, RZ, RZ, R6 ;  /* 0x000000ffff037224 */ /* 0x000fc800078e0006 */
[----:B------:R-:W-:-:S05]  /*13b0*/  IMAD.HI.U32 R0, R0, R3, RZ ;  /* 0x0000000300007227 */ /* 0x000fca00078e00ff */
[----:B------:R-:W-:-:S05]  /*13c0*/  IADD3 R2, PT, PT, -R0, RZ, RZ ;  /* 0x000000ff00027210 */ /* 0x000fca0007ffe1ff */
[----:B------:R-:W-:-:S05]  /*13d0*/  IMAD R2, R4, R2, R3 ;  /* 0x0000000204027224 */ /* 0x000fca00078e0203 */
[----:B------:R-:W-:-:S13]  /*13e0*/  ISETP.GT.U32.AND P1, PT, R4, R2, PT ;  /* 0x000000020400720c */ /* 0x000fda0003f24070 */
[----:B------:R-:W-:Y:S01]  /*13f0*/  @!P1 IMAD.IADD R2, R2, 0x1, -R4 ;  /* 0x0000000102029824 */ /* 0x000fe200078e0a04 */
[----:B------:R-:W-:Y:S02]  /*1400*/  @!P1 IADD3 R0, PT, PT, R0, 0x1, RZ ;  /* 0x0000000100009810 */ /* 0x000fe40007ffe0ff */
[C---:B------:R-:W-:Y:S02]  /*1410*/  ISETP.NE.AND P1, PT, R5.reuse, RZ, PT ;  /* 0x000000ff0500720c */ /* 0x040fe40003f25270 */
[----:B------:R-:W-:Y:S02]  /*1420*/  ISETP.GE.U32.AND P2, PT, R2, R4, PT ;  /* 0x000000040200720c */ /* 0x000fe40003f46070 */
[----:B------:R-:W-:-:S04]  /*1430*/  LOP3.LUT R2, R5, UR24, RZ, 0x3c, !PT ;  /* 0x0000001805027c12 */ /* 0x000fc8000f8e3cff */
[----:B------:R-:W-:-:S07]  /*1440*/  ISETP.GE.AND P0, PT, R2, RZ, PT ;  /* 0x000000ff0200720c */ /* 0x000fce0003f06270 */
[----:B------:R-:W-:-:S06]  /*1450*/  @P2 VIADD R0, R0, 0x1 ;  /* 0x0000000100002836 */ /* 0x000fcc0000000000 */
[----:B------:R-:W-:Y:S02]  /*1460*/  @!P0 IADD3 R0, PT, PT, -R0, RZ, RZ ;  /* 0x000000ff00008210 */ /* 0x000fe40007ffe1ff */
[----:B------:R-:W-:Y:S01]  /*1470*/  @!P1 LOP3.LUT R0, RZ, R5, RZ, 0x33, !PT ;  /* 0x00000005ff009212 */ /* 0x000fe200078e33ff */
[----:B------:R-:W-:Y:S05]  /*1480*/  BRA.U UP1, `(.L_x_306) ;  /* 0x00000001012c7547 */ /* 0x000fea000b800000 */
[----:B------:R-:W1:Y:S01]  /*1490*/  LDCU.64 UR12, c[0x0][0x3c0] ;  /* 0x00007800ff0c77ac */ /* 0x000e620008000a00 */
[----:B------:R-:W2:Y:S01]  /*14a0*/  LDCU.64 UR4, c[0x0][0x3a8] ;  /* 0x00007500ff0477ac */ /* 0x000ea20008000a00 */
[----:B------:R-:W-:-:S04]  /*14b0*/  USHF.R.S32.HI UR7, URZ, 0x1f, UR8 ;  /* 0x0000001fff077899 */ /* 0x000fc80008011408 */
[----:B-1----:R-:W-:Y:S02]  /*14c0*/  UIMAD UR7, UR7, UR12, URZ ;  /* 0x0000000c070772a4 */ /* 0x002fe4000f8e02ff */
[----:B------:R-:W-:Y:S02]  /*14d0*/  UIMAD.WIDE.U32 UR10, UR8, UR12, URZ ;  /* 0x0000000c080a72a5 */ /* 0x000fe4000f8e00ff */
[----:B------:R-:W-:-:S04]  /*14e0*/  UIMAD UR7, UR8, UR13, UR7 ;  /* 0x0000000d080772a4 */ /* 0x000fc8000f8e0207 */
[----:B------:R-:W-:-:S04]  /*14f0*/  UIADD3 UR11, UPT, UPT, UR11, UR7, URZ ;  /* 0x000000070b0b7290 */ /* 0x000fc8000fffe0ff */
[----:B--2---:R-:W-:-:S04]  /*1500*/  UIMAD.WIDE.U32 UR10, UR25, UR4, UR10 ;  /* 0x00000004190a72a5 */ /* 0x004fc8000f8e000a */
[----:B------:R-:W-:-:S03]  /*1510*/  UIMAD UR8, UR25, UR5, UR11 ;  /* 0x00000005190872a4 */ /* 0x000fc6000f8e020b */
[----:B------:R-:W-:Y:S01]  /*1520*/  UMOV UR4, UR10 ;  /* 0x0000000a00047c82 */ /* 0x000fe20008000000 */
[----:B------:R-:W-:Y:S08]  /*1530*/  BRA `(.L_x_307) ;  /* 0x0000000000147947 */ /* 0x000ff00003800000 */
.L_x_306:
[----:B------:R-:W1:Y:S01]  /*1540*/  LDCU.64 UR12, c[0x0][0x3c0] ;  /* 0x00007800ff0c77ac */ /* 0x000e620008000a00 */
[----:B------:R-:W-:-:S04]  /*1550*/  UIADD3 UR8, UPT, UPT, UR8, UR10, URZ ;  /* 0x0000000a08087290 */ /* 0x000fc8000fffe0ff */
[----:B-1----:R-:W-:Y:S02]  /*1560*/  UIMAD.WIDE.U32 UR4, UR8, UR12, URZ ;  /* 0x0000000c080472a5 */ /* 0x002fe4000f8e00ff */
[----:B------:R-:W-:-:S04]  /*1570*/  UIMAD UR8, UR8, UR13, URZ ;  /* 0x0000000d080872a4 */ /* 0x000fc8000f8e02ff */
[----:B------:R-:W-:-:S12]  /*1580*/  UIADD3 UR8, UPT, UPT, UR5, UR8, URZ ;  /* 0x0000000805087290 */ /* 0x000fd8000fffe0ff */
.L_x_307:
[----:B------:R-:W-:Y:S01]  /*1590*/  IMAD.SHL.U32 R217, R175, 0x8, RZ ;  /* 0x00000008afd97824 */ /* 0x000fe200078e00ff */
[--C-:B------:R-:W-:Y:S01]  /*15a0*/  SHF.R.U32.HI R173, RZ, 0x2, R175.reuse ;  /* 0x00000002ffad7819 */ /* 0x100fe200000116af */
[----:B------:R-:W1:Y:S01]  /*15b0*/  LDCU.64 UR10, c[0x0][0x388] ;  /* 0x00007100ff0a77ac */ /* 0x000e620008000a00 */
[----:B------:R-:W-:Y:S01]  /*15c0*/  SHF.R.S32.HI R8, RZ, 0x1f, R0 ;  /* 0x0000001fff087819 */ /* 0x000fe20000011400 */
[----:B------:R-:W2:Y:S01]  /*15d0*/  S2R R12, SR_CTAID.X ;  /* 0x00000000000c7919 */ /* 0x000ea20000002500 */
[C---:B------:R-:W-:Y:S01]  /*15e0*/  LOP3.LUT R17, R217.reuse, 0x18, RZ, 0xc0, !PT ;  /* 0x00000018d9117812 */ /* 0x040fe200078ec0ff */
[----:B------:R-:W3:Y:S01]  /*15f0*/  S2UR UR33, SR_CgaCtaId ;  /* 0x00000000002179c3 */ /* 0x000ee20000008800 */
[----:B------:R-:W4:Y:S01]  /*1600*/  LDCU.64 UR16, c[0x0][0x3c8] ;  /* 0x00007900ff1077ac */ /* 0x000f220008000a00 */
[----:B------:R-:W-:Y:S01]  /*1610*/  LOP3.LUT R6, R217, 0xd8, RZ, 0xc0, !PT ;  /* 0x000000d8d9067812 */ /* 0x000fe200078ec0ff */
[----:B------:R-:W-:Y:S01]  /*1620*/  BSSY.RECONVERGENT B0, `(.L_x_308) ;  /* 0x000003e000007945 */ /* 0x000fe20003800200 */
[C---:B------:R-:W-:Y:S01]  /*1630*/  IADD3 R4, P1, PT, R17.reuse, UR6, RZ ;  /* 0x0000000611047c10 */ /* 0x040fe2000ff3e0ff */
[----:B------:R1:W-:Y:S01]  /*1640*/  STL [R1+0x18], R17 ;  /* 0x0000181101007387 */ /* 0x0003e20000100800 */
[----:B------:R-:W-:Y:S01]  /*1650*/  IADD3 R2, P0, PT, R17, UR4, RZ ;  /* 0x0000000411027c10 */ /* 0x000fe2000ff1e0ff */
[----:B------:R-:W5:Y:S01]  /*1660*/  LDCU.128 UR4, c[0x0][0x3d0] ;  /* 0x00007a00ff0477ac */ /* 0x000f620008000c00 */
[----:B------:R-:W-:Y:S01]  /*1670*/  LOP3.LUT R6, R6, 0x18, R175, 0x78, !PT ;  /* 0x0000001806067812 */ /* 0x000fe200078e78af */
[----:B------:R-:W-:Y:S01]  /*1680*/  IMAD.X R5, RZ, RZ, UR9, P1 ;  /* 0x00000009ff057e24 */ /* 0x000fe200088e06ff */
[----:B------:R-:W-:Y:S01]  /*1690*/  IADD3.X R3, PT, PT, RZ, UR8, RZ, P0, !PT ;  /* 0x00000008ff037c10 */ /* 0x000fe200087fe4ff */
[----:B------:R-:W4:Y:S01]  /*16a0*/  LDCU.64 UR8, c[0x0][0x390] ;  /* 0x00007200ff0877ac */ /* 0x000f220008000a00 */
[----:B------:R-:W-:Y:S01]  /*16b0*/  LOP3.LUT R217, R6, 0x1f20, R217, 0xf8, !PT ;  /* 0x00001f2006d97812 */ /* 0x000fe200078ef8d9 */
[----:B------:R-:W-:Y:S01]  /*16c0*/  IMAD.WIDE.U32 R4, R173, UR14, R4 ;  /* 0x0000000ead047c25 */ /* 0x000fe2000f8e0004 */
[----:B------:R-:W-:Y:S01]  /*16d0*/  IADD3 R6, P0, PT, R17, UR32, RZ ;  /* 0x0000002011067c10 */ /* 0x000fe2000ff1e0ff */
[----:B------:R-:W-:-:S02]  /*16e0*/  UIADD3 UR18, UPT, UPT, -UR29, UR21, URZ ;  /* 0x000000151d127290 */ /* 0x000fc4000fffe1ff */
[----:B------:R-:W-:-:S04]  /*16f0*/  IMAD.WIDE.U32 R2, R173, UR12, R2 ;  /* 0x0000000cad027c25 */ /* 0x000fc8000f8e0002 */
[C---:B------:R-:W-:Y:S01]  /*1700*/  IMAD R5, R173.reuse, UR15, R5 ;  /* 0x0000000fad057c24 */ /* 0x040fe2000f8e0205 */
[C---:B------:R-:W-:Y:S01]  /*1710*/  ISETP.GE.AND P3, PT, R173.reuse, UR18, PT ;  /* 0x00000012ad007c0c */ /* 0x040fe2000bf66270 */
[----:B------:R-:W-:Y:S02]  /*1720*/  IMAD R3, R173, UR13, R3 ;  /* 0x0000000dad037c24 */ /* 0x000fe4000f8e0203 */
[C---:B-----5:R-:W-:Y:S02]  /*1730*/  IMAD R7, R8.reuse, UR4, RZ ;  /* 0x0000000408077c24 */ /* 0x060fe4000f8e02ff */
[----:B------:R-:W-:Y:S02]  /*1740*/  IMAD R8, R8, UR6, RZ ;  /* 0x0000000608087c24 */ /* 0x000fe4000f8e02ff */
[C---:B------:R-:W-:Y:S02]  /*1750*/  IMAD R11, R0.reuse, UR5, R7 ;  /* 0x00000005000b7c24 */ /* 0x040fe4000f8e0207 */
[----:B------:R-:W-:Y:S01]  /*1760*/  IMAD.WIDE.U32 R4, R0, UR4, R4 ;  /* 0x0000000400047c25 */ /* 0x000fe2000f8e0004 */
[----:B------:R-:W-:-:S02]  /*1770*/  UMOV UR4, 0x400 ;  /* 0x0000040000047882 */ /* 0x000fc40000000000 */
[----:B---3--:R-:W-:Y:S01]  /*1780*/  ULEA UR4, UR33, UR4, 0x18 ;  /* 0x0000000421047291 */ /* 0x008fe2000f8ec0ff */
[----:B------:R-:W-:Y:S01]  /*1790*/  IMAD R10, R0, UR7, R8 ;  /* 0x00000007000a7c24 */ /* 0x000fe2000f8e0208 */
[----:B-1----:R-:W-:Y:S01]  /*17a0*/  LEA R19, P2, R4, UR10, 0x1 ;  /* 0x0000000a04137c11 */ /* 0x002fe2000f8408ff */
[----:B------:R-:W-:Y:S01]  /*17b0*/  IMAD.WIDE.U32 R2, R0, UR6, R2 ;  /* 0x0000000600027c25 */ /* 0x000fe2000f8e0002 */
[----:B------:R-:W-:Y:S02]  /*17c0*/  IADD3 R0, PT, PT, R5, R11, RZ ;  /* 0x0000000b05007210 */ /* 0x000fe40007ffe0ff */
[----:B------:R-:W-:Y:S01]  /*17d0*/  LEA R217, R217, UR4, 0x1 ;  /* 0x00000004d9d97c11 */ /* 0x000fe2000f8e08ff */
[----:B------:R-:W-:Y:S01]  /*17e0*/  IMAD.IADD R3, R3, 0x1, R10 ;  /* 0x0000000103037824 */ /* 0x000fe200078e020a */
[----:B----4-:R-:W-:Y:S01]  /*17f0*/  LEA R16, P1, R2, UR8, 0x1 ;  /* 0x0000000802107c11 */ /* 0x010fe2000f8208ff */
[----:B------:R1:W-:Y:S01]  /*1800*/  STL [R1+0xc], R19 ;  /* 0x00000c1301007387 */ /* 0x0003e20000100800 */
[----:B------:R-:W-:Y:S01]  /*1810*/  LEA.HI.X R18, R4, UR11, R0, 0x1, P2 ;  /* 0x0000000b04127c11 */ /* 0x000fe200090f0c00 */
[----:B------:R-:W-:Y:S01]  /*1820*/  IMAD.U32 R9, RZ, RZ, UR16 ;  /* 0x00000010ff097e24 */ /* 0x000fe2000f8e00ff */
[----:B------:R-:W-:Y:S01]  /*1830*/  LEA.HI.X R15, R2, UR9, R3, 0x1, P1 ;  /* 0x00000009020f7c11 */ /* 0x000fe200088f0c03 */
[----:B------:R1:W-:Y:S01]  /*1840*/  STL [R1+0x14], R16 ;  /* 0x0000141001007387 */ /* 0x0003e20000100800 */
[----:B------:R-:W-:Y:S01]  /*1850*/  IMAD.X R7, RZ, RZ, UR31, P0 ;  /* 0x0000001fff077e24 */ /* 0x000fe200080e06ff */
[----:B--2---:R-:W-:-:S02]  /*1860*/  LEA R10, P0, R12, R173, 0x7 ;  /* 0x000000ad0c0a7211 */ /* 0x004fc400078038ff */
[----:B------:R1:W-:Y:S01]  /*1870*/  STL [R1+0x8], R18 ;  /* 0x0000081201007387 */ /* 0x0003e20000100800 */
[----:B------:R-:W-:Y:S01]  /*1880*/  IMAD.WIDE.U32 R8, R9, UR24, R6 ;  /* 0x0000001809087c25 */ /* 0x000fe2000f8e0006 */
[----:B------:R-:W-:Y:S02]  /*1890*/  MOV R6, UR17 ;  /* 0x0000001100067c02 */ /* 0x000fe40008000f00 */
[----:B------:R1:W-:Y:S01]  /*18a0*/  STL [R1+0x10], R15 ;  /* 0x0000100f01007387 */ /* 0x0003e20000100800 */
[----:B------:R-:W-:Y:S02]  /*18b0*/  LEA.HI.X R11, R12, RZ, RZ, 0x7, P0 ;  /* 0x000000ff0c0b7211 */ /* 0x000fe400000f3cff */
[----:B------:R-:W-:Y:S01]  /*18c0*/  IMAD R7, R6, UR24, R9 ;  /* 0x0000001806077c24 */ /* 0x000fe2000f8e0209 */
[----:B------:R-:W-:Y:S06]  /*18d0*/  @P3 BRA `(.L_x_309) ;  /* 0x0000000000483947 */ /* 0x000fec0003800000 */
[----:B------:R-:W2:Y:S02]  /*18e0*/  LDCU UR5, c[0x0][0x440] ;  /* 0x00008800ff0577ac */ /* 0x000ea40008000800 */
[----:B--2---:R-:W-:-:S13]  /*18f0*/  ISETP.GE.AND P0, PT, R17, UR5, PT ;  /* 0x0000000511007c0c */ /* 0x004fda000bf06270 */
[----:B------:R-:W-:Y:S05]  /*1900*/  @P0 BRA `(.L_x_310) ;  /* 0x0000000000380947 */ /* 0x000fea0003800000 */
[----:B------:R-:W2:Y:S01]  /*1910*/  LDCU.64 UR6, c[0x0][0x3b0] ;  /* 0x00007600ff0677ac */ /* 0x000ea20008000a00 */
[----:B------:R-:W-:Y:S01]  /*1920*/  MOV R6, R8 ;  /* 0x0000000800067202 */ /* 0x000fe20000000f00 */
[----:B------:R-:W3:Y:S01]  /*1930*/  LDCU.64 UR8, c[0x0][0x380] ;  /* 0x00007000ff0877ac */ /* 0x000ee20008000a00 */
[----:B--2---:R-:W-:-:S03]  /*1940*/  IMAD R0, R11, UR6, RZ ;  /* 0x000000060b007c24 */ /* 0x004fc6000f8e02ff */
        /* <DEDUP_REMOVED lines=8> */
[----:B------:R3:W-:Y:S01]  /*19d0*/  LDGSTS.E.BYPASS.LTC128B.128 [R217], desc[UR26][R2.64] ;  /* 0x0000000002d97fae */ /* 0x0007e2000b981a1a */
[----:B------:R-:W-:Y:S05]  /*19e0*/  BRA `(.L_x_309) ;  /* 0x0000000000047947 */ /* 0x000fea0003800000 */
.L_x_310:
[----:B------:R2:W-:Y:S02]  /*19f0*/  STS.128 [R217], RZ ;  /* 0x000000ffd9007388 */ /* 0x0005e40000000c00 */
.L_x_309:
[----:B------:R-:W-:Y:S05]  /*1a00*/  BSYNC.RECONVERGENT B0 ;  /* 0x0000000000007941 */ /* 0x000fea0003800200 */
.L_x_308:
[C---:B------:R-:W-:Y:S01]  /*1a10*/  VIADD R12, R173.reuse, 0x20 ;  /* 0x00000020ad0c7836 */ /* 0x040fe20000000000 */
[----:B------:R-:W-:Y:S01]  /*1a20*/  UIADD3 UR11, UPT, UPT, UR22, -0x1, URZ ;  /* 0xffffffff160b7890 */ /* 0x000fe2000fffe0ff */
[C---:B------:R-:W-:Y:S01]  /*1a30*/  VIADD R13, R173.reuse, 0x40 ;  /* 0x00000040ad0d7836 */ /* 0x040fe20000000000 */
[----:B------:R-:W-:Y:S01]  /*1a40*/  USHF.L.U32 UR17, UR14, 0x7, URZ ;  /* 0x000000070e117899 */ /* 0x000fe200080006ff */
[----:B------:R-:W-:Y:S01]  /*1a50*/  VIADD R14, R173, 0x60 ;  /* 0x00000060ad0e7836 */ /* 0x000fe20000000000 */
[----:B------:R-:W-:Y:S01]  /*1a60*/  ISETP.GE.AND P0, PT, R12, UR18, PT ;  /* 0x000000120c007c0c */ /* 0x000fe2000bf06270 */
[----:B------:R-:W-:Y:S01]  /*1a70*/  USHF.L.U32 UR10, UR11, 0x7, URZ ;  /* 0x000000070b0a7899 */ /* 0x000fe200080006ff */
[----:B------:R-:W-:Y:S01]  /*1a80*/  BSSY.RECONVERGENT B0, `(.L_x_311) ;  /* 0x000001b000007945 */ /* 0x000fe20003800200 */
[----:B------:R-:W-:Y:S01]  /*1a90*/  USHF.L.U64.HI UR16, UR14, 0x7, UR15 ;  /* 0x000000070e107899 */ /* 0x000fe2000801020f */
[----:B------:R-:W-:Y:S01]  /*1aa0*/  ISETP.GE.AND P2, PT, R13, UR18, PT ;  /* 0x000000120d007c0c */ /* 0x000fe2000bf46270 */
[----:B------:R-:W-:Y:S01]  /*1ab0*/  UIMAD.WIDE.U32 UR32, UR17, UR11, URZ ;  /* 0x0000000b112072a5 */ /* 0x000fe2000f8e00ff */
[----:B------:R-:W-:Y:S01]  /*1ac0*/  ISETP.GE.AND P1, PT, R14, UR18, PT ;  /* 0x000000120e007c0c */ /* 0x000fe2000bf26270 */
[----:B------:R-:W-:-:S06]  /*1ad0*/  UIADD3 UR5, UPT, UPT, -UR10, UR30, URZ ;  /* 0x0000001e0a057290 */ /* 0x000fcc000fffe1ff */
[----:B------:R-:W-:Y:S06]  /*1ae0*/  @P0 BRA `(.L_x_312) ;  /* 0x0000000000500947 */ /* 0x000fec0003800000 */
[----:B------:R-:W4:Y:S02]  /*1af0*/  LDCU UR6, c[0x0][0x440] ;  /* 0x00008800ff0677ac */ /* 0x000f240008000800 */
[----:B----4-:R-:W-:-:S13]  /*1b00*/  ISETP.GE.AND P0, PT, R17, UR6, PT ;  /* 0x0000000611007c0c */ /* 0x010fda000bf06270 */
[----:B------:R4:W-:Y:S01]  /*1b10*/  @P0 STS.128 [R217+0x800], RZ ;  /* 0x000800ffd9000388 */ /* 0x0009e20000000c00 */
[----:B------:R-:W-:Y:S05]  /*1b20*/  @P0 BRA `(.L_x_312) ;  /* 0x0000000000400947 */ /* 0x000fea0003800000 */
[----:B------:R-:W5:Y:S01]  /*1b30*/  LDCU.64 UR8, c[0x0][0x3b0] ;  /* 0x00007600ff0877ac */ /* 0x000f620008000a00 */
[----:B------:R-:W-:Y:S01]  /*1b40*/  IADD3 R4, P0, PT, R10, 0x20, RZ ;  /* 0x000000200a047810 */ /* 0x000fe20007f1e0ff */
[----:B---3--:R-:W-:Y:S01]  /*1b50*/  IMAD.MOV.U32 R2, RZ, RZ, R8 ;  /* 0x000000ffff027224 */ /* 0x008fe200078e0008 */
        /* <DEDUP_REMOVED lines=13> */
.L_x_312:
[----:B------:R-:W-:Y:S05]  /*1c30*/  BSYNC.RECONVERGENT B0 ;  /* 0x0000000000007941 */ /* 0x000fea0003800200 */
.L_x_311:
[----:B------:R-:W-:Y:S04]  /*1c40*/  BSSY.RECONVERGENT B0, `(.L_x_313) ;  /* 0x0000016000007945 */ /* 0x000fe80003800200 */
[----:B------:R-:W-:Y:S05]  /*1c50*/  @P2 BRA `(.L_x_314) ;  /* 0x0000000000502947 */ /* 0x000fea0003800000 */
[----:B------:R-:W5:Y:S02]  /*1c60*/  LDCU UR6, c[0x0][0x440] ;  /* 0x00008800ff0677ac */ /* 0x000f640008000800 */
[----:B-----5:R-:W-:-:S13]  /*1c70*/  ISETP.GE.AND P0, PT, R17, UR6, PT ;  /* 0x0000000611007c0c */ /* 0x020fda000bf06270 */
        /* <DEDUP_REMOVED lines=18> */
.L_x_314:
[----:B------:R-:W-:Y:S05]  /*1da0*/  BSYNC.RECONVERGENT B0 ;  /* 0x0000000000007941 */ /* 0x000fea0003800200 */
.L_x_313:
        /* <DEDUP_REMOVED lines=22> */
.L_x_316:
[----:B------:R-:W-:Y:S05]  /*1f10*/  BSYNC.RECONVERGENT B0 ;  /* 0x0000000000007941 */ /* 0x000fea0003800200 */
.L_x_315:
[----:B------:R-:W-:Y:S01]  /*1f20*/  ISETP.GE.AND P3, PT, R173, UR5, PT ;  /* 0x00000005ad007c0c */ /* 0x000fe2000bf66270 */
[----:B------:R-:W-:Y:S01]  /*1f30*/  UIMAD UR7, UR16, UR11, URZ ;  /* 0x0000000b100772a4 */ /* 0x000fe2000f8e02ff */
[----:B------:R-:W-:Y:S03]  /*1f40*/  BSSY.RECONVERGENT B0, `(.L_x_317) ;  /* 0x0000011000007945 */ /* 0x000fe60003800200 */
[----:B------:R-:W-:-:S08]  /*1f50*/  UIADD3 UR7, UPT, UPT, UR33, UR7, URZ ;  /* 0x0000000721077290 */ /* 0x000fd0000fffe0ff */
[----:B------:R-:W-:Y:S05]  /*1f60*/  @P3 BRA `(.L_x_318) ;  /* 0x0000000000383947 */ /* 0x000fea0003800000 */
[----:B------:R-:W5:Y:S02]  /*1f70*/  LDCU UR6, c[0x0][0x440] ;  /* 0x00008800ff0677ac */ /* 0x000f640008000800 */
[----:B-----5:R-:W-:-:S13]  /*1f80*/  ISETP.GE.AND P0, PT, R17, UR6, PT ;  /* 0x0000000611007c0c */ /* 0x020fda000bf06270 */
[----:B------:R-:W-:Y:S05]  /*1f90*/  @P0 BRA `(.L_x_319) ;  /* 0x0000000000280947 */ /* 0x000fea0003800000 */
[----:B---3--:R-:W-:Y:S01]  /*1fa0*/  IMAD.U32 R2, RZ, RZ, UR32 ;  /* 0x00000020ff027e24 */ /* 0x008fe2000f8e00ff */
[----:B------:R-:W-:Y:S01]  /*1fb0*/  MOV R3, UR33 ;  /* 0x0000002100037c02 */ /* 0x000fe20008000f00 */
[----:B------:R-:W-:-:S03]  /*1fc0*/  IMAD.U32 R0, RZ, RZ, UR7 ;  /* 0x00000007ff007e24 */ /* 0x000fc6000f8e00ff */
[----:B------:R-:W-:-:S04]  /*1fd0*/  LEA R4, P0, R2, R19, 0x1 ;  /* 0x0000001302047211 */ /* 0x000fc800078008ff */
[----:B------:R-:W-:-:S05]  /*1fe0*/  LEA.HI.X R5, R2, R18, R0, 0x1, P0 ;  /* 0x0000001202057211 */ /* 0x000fca00000f0c00 */
[----:B------:R-:W-:Y:S01]  /*1ff0*/  @!PT LDS RZ, [RZ] ;  /* 0x00000000fffff984 */ /* 0x000fe20000000800 */
[----:B------:R-:W-:Y:S01]  /*2000*/  @!PT LDS RZ, [RZ] ;  /* 0x00000000fffff984 */ /* 0x000fe20000000800 */
[----:B------:R-:W-:Y:S01]  /*2010*/  @!PT LDS RZ, [RZ] ;  /* 0x00000000fffff984 */ /* 0x000fe20000000800 */
[----:B------:R3:W-:Y:S01]  /*2020*/  LDGSTS.E.BYPASS.LTC128B.128 [R217+0x2000], desc[UR26][R4.64] ;  /* 0x0200000004d97fae */ /* 0x0007e2000b981a1a */
[----:B------:R-:W-:Y:S05]  /*2030*/  BRA `(.L_x_318) ;  /* 0x0000000000047947 */ /* 0x000fea0003800000 */
.L_x_319:
[----:B------:R1:W-:Y:S02]  /*2040*/  STS.128 [R217+0x2000], RZ ;  /* 0x002000ffd9007388 */ /* 0x0003e40000000c00 */
.L_x_318:
[----:B------:R-:W-:Y:S05]  /*2050*/  BSYNC.RECONVERGENT B0 ;  /* 0x0000000000007941 */ /* 0x000fea0003800200 */
.L_x_317:
[----:B------:R-:W-:Y:S01]  /*2060*/  ISETP.GE.AND P0, PT, R12, UR5, PT ;  /* 0x000000050c007c0c */ /* 0x000fe2000bf06270 */
[----:B------:R-:W-:Y:S01]  /*2070*/  BSSY.RECONVERGENT B0, `(.L_x_320) ;  /* 0x0000014000007945 */ /* 0x000fe20003800200 */
[----:B------:R-:W-:Y:S02]  /*2080*/  ISETP.GE.AND P2, PT, R13, UR5, PT ;  /* 0x000000050d007c0c */ /* 0x000fe4000bf46270 */
[----:B------:R-:W-:-:S09]  /*2090*/  ISETP.GE.AND P1, PT, R14, UR5, PT ;  /* 0x000000050e007c0c */ /* 0x000fd2000bf26270 */
[----:B------:R-:W-:Y:S05]  /*20a0*/  @P0 BRA `(.L_x_321) ;  /* 0x0000000000400947 */ /* 0x000fea0003800000 */
[----:B------:R-:W5:Y:S02]  /*20b0*/  LDCU UR6, c[0x0][0x440] ;  /* 0x00008800ff0677ac */ /* 0x000f640008000800 */
[----:B-----5:R-:W-:-:S13]  /*20c0*/  ISETP.GE.AND P0, PT, R17, UR6, PT ;  /* 0x0000000611007c0c */ /* 0x020fda000bf06270 */
[----:B------:R1:W-:Y:S01]  /*20d0*/  @P0 STS.128 [R217+0x2800], RZ ;  /* 0x002800ffd9000388 */ /* 0x0003e20000000c00 */
[----:B------:R-:W-:Y:S05]  /*20e0*/  @P0 BRA `(.L_x_321) ;  /* 0x0000000000300947 */ /* 0x000fea0003800000 */
[----:B------:R-:W-:Y:S02]  /*20f0*/  UIMAD.WIDE.U32 UR8, UR14, 0x20, URZ ;  /* 0x000000200e0878a5 */ /* 0x000fe4000f8e00ff */
[----:B------:R-:W-:Y:S02]  /*2100*/  USHF.L.U32 UR6, UR15, 0x5, URZ ;  /* 0x000000050f067899 */ /* 0x000fe400080006ff */
[----:B------:R-:W-:-:S04]  /*2110*/  UIADD3 UR8, UP0, UPT, UR32, UR8, URZ ;  /* 0x0000000820087290 */ /* 0x000fc8000ff1e0ff */
[----:B------:R-:W-:Y:S02]  /*2120*/  UIADD3.X UR6, UPT, UPT, UR7, UR9, UR6, UP0, !UPT ;  /* 0x0000000907067290 */ /* 0x000fe400087fe406 */
[----:B------:R-:W-:-:S04]  /*2130*/  IMAD.U32 R0, RZ, RZ, UR8 ;  /* 0x00000008ff007e24 */ /* 0x000fc8000f8e00ff */
[----:B---3--:R-:W-:Y:S01]  /*2140*/  IMAD.U32 R3, RZ, RZ, UR6 ;  /* 0x00000006ff037e24 */ /* 0x008fe2000f8e00ff */
[----:B------:R-:W-:-:S04]  /*2150*/  LEA R2, P0, R0, R19, 0x1 ;  /* 0x0000001300027211 */ /* 0x000fc800078008ff */
[----:B------:R-:W-:-:S05]  /*2160*/  LEA.HI.X R3, R0, R18, R3, 0x1, P0 ;  /* 0x0000001200037211 */ /* 0x000fca00000f0c03 */
[----:B------:R-:W-:Y:S01]  /*2170*/  @!PT LDS RZ, [RZ] ;  /* 0x00000000fffff984 */ /* 0x000fe20000000800 */
[----:B------:R-:W-:Y:S01]  /*2180*/  @!PT LDS RZ, [RZ] ;  /* 0x00000000fffff984 */ /* 0x000fe20000000800 */
[----:B------:R-:W-:Y:S01]  /*2190*/  @!PT LDS RZ, [RZ] ;  /* 0x00000000fffff984 */ /* 0x000fe20000000800 */
[----:B------:R3:W-:Y:S04]  /*21a0*/  LDGSTS.E.BYPASS.LTC128B.128 [R217+0x2800], desc[UR26][R2.64] ;  /* 0x0280000002d97fae */ /* 0x0007e8000b981a1a */
.L_x_321:
[----:B------:R-:W-:Y:S05]  /*21b0*/  BSYNC.RECONVERGENT B0 ;  /* 0x0000000000007941 */ /* 0x000fea0003800200 */
.L_x_320:
[----:B------:R-:W-:Y:S04]  /*21c0*/  BSSY.RECONVERGENT B0, `(.L_x_322) ;  /* 0x0000010000007945 */ /* 0x000fe80003800200 */
[----:B------:R-:W-:Y:S05]  /*21d0*/  @P2 BRA `(.L_x_323) ;  /* 0x0000000000382947 */ /* 0x000fea0003800000 */
[----:B------:R-:W5:Y:S02]  /*21e0*/  LDCU UR6, c[0x0][0x440] ;  /* 0x00008800ff0677ac */ /* 0x000f640008000800 */
[----:B-----5:R-:W-:-:S13]  /*21f0*/  ISETP.GE.AND P0, PT, R17, UR6, PT ;  /* 0x0000000611007c0c */ /* 0x020fda000bf06270 */
[----:B------:R1:W-:Y:S01]  /*2200*/  @P0 STS.128 [R217+0x3000], RZ ;  /* 0x003000ffd9000388 */ /* 0x0003e20000000c00 */
[----:B------:R-:W-:Y:S05]  /*2210*/  @P0 BRA `(.L_x_323) ;  /* 0x0000000000280947 */ /* 0x000fea0003800000 */
[----:B------:R-:W-:-:S04]  /*2220*/  ULEA UR8, UP0, UR14, UR32, 0x6 ;  /* 0x000000200e087291 */ /* 0x000fc8000f8030ff */
[----:B------:R-:W-:Y:S02]  /*2230*/  ULEA.HI.X UR6, UR14, UR7, UR15, 0x6, UP0 ;  /* 0x000000070e067291 */ /* 0x000fe400080f340f */
        /* <DEDUP_REMOVED lines=8> */
.L_x_323:
[----:B------:R-:W-:Y:S05]  /*22c0*/  BSYNC.RECONVERGENT B0 ;  /* 0x0000000000007941 */ /* 0x000fea0003800200 */
.L_x_322:
[----:B------:R-:W-:Y:S04]  /*22d0*/  BSSY.RECONVERGENT B0, `(.L_x_324) ;  /* 0x0000014000007945 */ /* 0x000fe80003800200 */
[----:B------:R-:W-:Y:S05]  /*22e0*/  @P1 BRA `(.L_x_325) ;  /* 0x0000000000481947 */ /* 0x000fea0003800000 */
[----:B------:R-:W5:Y:S02]  /*22f0*/  LDCU UR6, c[0x0][0x440] ;  /* 0x00008800ff0677ac */ /* 0x000f640008000800 */
[----:B-----5:R-:W-:-:S13]  /*2300*/  ISETP.GE.AND P0, PT, R17, UR6, PT ;  /* 0x0000000611007c0c */ /* 0x020fda000bf06270 */
[----:B------:R1:W-:Y:S01]  /*2310*/  @P0 STS.128 [R217+0x3800], RZ ;  /* 0x003800ffd9000388 */ /* 0x0003e20000000c00 */
[----:B------:R-:W-:Y:S05]  /*2320*/  @P0 BRA `(.L_x_325) ;  /* 0x0000000000380947 */ /* 0x000fea0003800000 */
[----:B------:R-:W-:Y:S01]  /*2330*/  UMOV UR8, UR32 ;  /* 0x0000002000087c82 */ /* 0x000fe20008000000 */
[----:B------:R-:W-:Y:S01]  /*2340*/  UMOV UR9, UR7 ;  /* 0x0000000700097c82 */ /* 0x000fe20008000000 */
[----:B------:R-:W-:Y:S02]  /*2350*/  UIMAD UR6, UR15, 0x60, URZ ;  /* 0x000000600f0678a4 */ /* 0x000fe4000f8e02ff */
[----:B------:R-:W-:-:S04]  /*2360*/  UIMAD.WIDE.U32 UR8, UR14, 0x60, UR8 ;  /* 0x000000600e0878a5 */ /* 0x000fc8000f8e0008 */
[----:B------:R-:W-:Y:S02]  /*2370*/  UIADD3 UR6, UPT, UPT, UR9, UR6, URZ ;  /* 0x0000000609067290 */ /* 0x000fe4000fffe0ff */
[----:B---3--:R-:W-:Y:S01]  /*2380*/  IMAD.U32 R2, RZ, RZ, UR8 ;  /* 0x00000008ff027e24 */ /* 0x008fe2000f8e00ff */
[----:B------:R-:W-:-:S03]  /*2390*/  MOV R3, UR9 ;  /* 0x0000000900037c02 */ /* 0x000fc60008000f00 */
[----:B------:R-:W-:Y:S01]  /*23a0*/  IMAD.U32 R0, RZ, RZ, UR6 ;  /* 0x00000006ff007e24 */ /* 0x000fe2000f8e00ff */
[----:B------:R-:W-:-:S04]  /*23b0*/  LEA R4, P0, R2, R19, 0x1 ;  /* 0x0000001302047211 */ /* 0x000fc800078008ff */
[----:B------:R-:W-:-:S05]  /*23c0*/  LEA.HI.X R5, R2, R18, R0, 0x1, P0 ;  /* 0x0000001202057211 */ /* 0x000fca00000f0c00 */
[----:B------:R-:W-:Y:S01]  /*23d0*/  @!PT LDS RZ, [RZ] ;  /* 0x00000000fffff984 */ /* 0x000fe20000000800 */
[----:B------:R-:W-:Y:S01]  /*23e0*/  @!PT LDS RZ, [RZ] ;  /* 0x00000000fffff984 */ /* 0x000fe20000000800 */
[----:B------:R-:W-:Y:S01]  /*23f0*/  @!PT LDS RZ, [RZ] ;  /* 0x00000000fffff984 */ /* 0x000fe20000000800 */
[----:B------:R3:W-:Y:S04]  /*2400*/  LDGSTS.E.BYPASS.LTC128B.128 [R217+0x3800], desc[UR26][R4.64] ;  /* 0x0380000004d97fae */ /* 0x0007e8000b981a1a */
.L_x_325:
[----:B------:R-:W-:Y:S05]  /*2410*/  BSYNC.RECONVERGENT B0 ;  /* 0x0000000000007941 */ /* 0x000fea0003800200 */
.L_x_324:
[----:B------:R-:W5:Y:S01]  /*2420*/  LDCU.64 UR8, c[0x0][0x538] ;  /* 0x0000a700ff0877ac */ /* 0x000f620008000a00 */
[----:B------:R-:W0:Y:S01]  /*2430*/  LDGDEPBAR ;  /* 0x00000000000079af */ /* 0x000e220000000000 */
[----:B-----5:R-:W-:-:S04]  /*2440*/  UISETP.NE.U32.AND UP1, UPT, UR8, URZ, UPT ;  /* 0x000000ff0800728c */ /* 0x020fc8000bf25070 */
[----:B------:R-:W-:Y:S01]  /*2450*/  UISETP.NE.AND.EX UP1, UPT, UR9, URZ, UPT, UP1 ;  /* 0x000000ff0900728c */ /* 0x000fe2000bf25310 */
[----:B------:R-:W-:Y:S01]  /*2460*/  BSSY.RECONVERGENT B0, `(.L_x_326) ;  /* 0x000002a000007945 */ /* 0x000fe20003800200 */
[----:B------:R-:W-:-:S04]  /*2470*/  DEPBAR.LE SB0, 0x0 ;  /* 0x000080000000791a */ /* 0x000fc80000000000 */
[----:B------:R-:W-:-:S05]  /*2480*/  PLOP3.LUT P0, PT, PT, PT, UP1, 0x80, 0x8 ;  /* 0x000000000008781c */ /* 0x000fca0003f0f018 */
[----:B------:R-:W5:Y:S01]  /*2490*/  @UP1 LDCU.64 UR6, c[0x0][0x540] ;  /* 0x0000a800ff0617ac */ /* 0x000f620008000a00 */
[----:B------:R-:W-:Y:S01]  /*24a0*/  @UP1 UMOV UR16, UR24 ;  /* 0x0000001800101c82 */ /* 0x000fe20008000000 */
[----:B------:R-:W-:Y:S02]  /*24b0*/  @UP1 UMOV UR17, URZ ;  /* 0x000000ff00111c82 */ /* 0x000fe40008000000 */
[----:B-----5:R-:W-:Y:S01]  /*24c0*/  @UP1 UIMAD.WIDE.U32 UR16, UR25, UR6, UR16 ;  /* 0x00000006191012a5 */ /* 0x020fe2000f8e0010 */
[----:B------:R-:W5:Y:S03]  /*24d0*/  @UP1 LDCU UR6, c[0x0][0x458] ;  /* 0x00008b00ff0617ac */ /* 0x000f660008000800 */
[----:B------:R-:W-:Y:S02]  /*24e0*/  @UP1 UIMAD UR7, UR25, UR7, UR17 ;  /* 0x00000007190712a4 */ /* 0x000fe4000f8e0211 */
[----:B------:R-:W-:-:S04]  /*24f0*/  @UP1 ULEA UR8, UP0, UR16, UR8, 0x2 ;  /* 0x0000000810081291 */ /* 0x000fc8000f8010ff */
[----:B------:R-:W-:Y:S02]  /*2500*/  @UP1 ULEA.HI.X UR9, UR16, UR9, UR7, 0x2, UP0 ;  /* 0x0000000910091291 */ /* 0x000fe400080f1407 */
[----:B---3--:R-:W-:-:S04]  /*2510*/  IMAD.U32 R2, RZ, RZ, UR8 ;  /* 0x00000008ff027e24 */ /* 0x008fc8000f8e00ff */
[----:B------:R-:W-:-:S05]  /*2520*/  MOV R3, UR9 ;  /* 0x0000000900037c02 */ /* 0x000fca0008000f00 */
[----:B------:R-:W3:Y:S01]  /*2530*/  @P0 LDG.E R2, desc[UR26][R2.64] ;  /* 0x0000001a02020981 */ /* 0x000ee2000c1e1900 */
[----:B-----5:R-:W3:Y:S01]  /*2540*/  @P0 MUFU.RCP R0, UR6 ;  /* 0x0000000600000d08 */ /* 0x020ee20008001000 */
[----:B------:R-:W-:Y:S02]  /*2550*/  USHF.L.U64.HI UR6, UR12, 0x7, UR13 ;  /* 0x000000070c067899 */ /* 0x000fe4000801020d */
[----:B------:R-:W-:Y:S02]  /*2560*/  USHF.L.U32 UR16, UR12, 0x7, URZ ;  /* 0x000000070c107899 */ /* 0x000fe400080006ff */
[----:B------:R-:W-:Y:S02]  /*2570*/  UIMAD UR6, UR6, UR11, URZ ;  /* 0x0000000b060672a4 */ /* 0x000fe4000f8e02ff */
[----:B------:R-:W-:-:S04]  /*2580*/  UIMAD.WIDE.U32 UR16, UR16, UR11, URZ ;  /* 0x0000000b101072a5 */ /* 0x000fc8000f8e00ff */
[----:B------:R-:W-:-:S03]  /*2590*/  UIADD3 UR7, UPT, UPT, UR17, UR6, URZ ;  /* 0x0000000611077290 */ /* 0x000fc6000fffe0ff */
[----:B------:R-:W-:Y:S01]  /*25a0*/  UMOV UR6, URZ ;  /* 0x000000ff00067c82 */ /* 0x000fe20008000000 */
[----:B------:R-:W-:Y:S01]  /*25b0*/  BAR.SYNC.DEFER_BLOCKING 0x0 ;  /* 0x0000000000007b1d */ /* 0x000fe20000010000 */
[----:B---3--:R-:W-:-:S05]  /*25c0*/  @P0 FMUL.FTZ R0, R2, R0 ;  /* 0x0000000002000220 */ /* 0x008fca0000410000 */
[----:B------:R-:W-:-:S13]  /*25d0*/  @P0 R2UR UR8, R0 ;  /* 0x00000000000802ca */ /* 0x000fda00000e0000 */
[----:B------:R-:W-:Y:S01]  /*25e0*/  @UP1 UMOV UR6, UR8 ;  /* 0x0000000800061c82 */ /* 0x000fe20008000000 */
[----:B------:R-:W-:Y:S05]  /*25f0*/  @P3 BRA `(.L_x_327) ;  /* 0x00000000003c3947 */ /* 0x000fea0003800000 */
[----:B------:R-:W3:Y:S02]  /*2600*/  LDCU UR8, c[0x0][0x440] ;  /* 0x00008800ff0877ac */ /* 0x000ee40008000800 */
[----:B---3--:R-:W-:-:S13]  /*2610*/  ISETP.GE.AND P0, PT, R17, UR8, PT ;  /* 0x0000000811007c0c */ /* 0x008fda000bf06270 */
[----:B------:R-:W-:Y:S05]  /*2620*/  @P0 BRA `(.L_x_328) ;  /* 0x0000000000280947 */ /* 0x000fea0003800000 */
[----:B------:R-:W-:Y:S01]  /*2630*/  IMAD.U32 R2, RZ, RZ, UR16 ;  /* 0x00000010ff027e24 */ /* 0x000fe2000f8e00ff */
        /* <DEDUP_REMOVED lines=9> */
.L_x_328:
[----:B------:R3:W-:Y:S01]  /*26d0*/  STS.128 [R217+0x4000], RZ ;  /* 0x004000ffd9007388 */ /* 0x0007e20000000c00 */
[----:B------:R-:W-:Y:S05]  /*26e0*/  BRA `(.L_x_329) ;  /* 0x0000000000047947 */ /* 0x000fea0003800000 */
.L_x_327:
[----:B------:R3:W-:Y:S02]  /*26f0*/  STS.128 [R217+0x4000], RZ ;  /* 0x004000ffd9007388 */ /* 0x0007e40000000c00 */
.L_x_329:
[----:B------:R-:W-:Y:S05]  /*2700*/  BSYNC.RECONVERGENT B0 ;  /* 0x0000000000007941 */ /* 0x000fea0003800200 */
.L_x_326:
[----:B------:R-:W-:Y:S01]  /*2710*/  ISETP.GE.AND P0, PT, R12, UR5, PT ;  /* 0x000000050c007c0c */ /* 0x000fe2000bf06270 */
[C---:B------:R-:W-:Y:S01]  /*2720*/  IMAD.SHL.U32 R2, R175.reuse, 0x20, RZ ;  /* 0x00000020af027824 */ /* 0x040fe200078e00ff */
[----:B------:R-:W-:Y:S01]  /*2730*/  SHF.R.U32.HI R174, RZ, 0x1, R175 ;  /* 0x00000001ffae7819 */ /* 0x000fe200000116af */
[C---:B---3--:R-:W-:Y:S01]  /*2740*/  IMAD.SHL.U32 R4, R175.reuse, 0x10, RZ ;  /* 0x00000010af047824 */ /* 0x048fe200078e00ff */
[----:B------:R-:W-:Y:S01]  /*2750*/  BSSY.RECONVERGENT B0, `(.L_x_330) ;  /* 0x0000020000007945 */ /* 0x000fe20003800200 */
[----:B------:R-:W-:Y:S01]  /*2760*/  IMAD.SHL.U32 R5, R175, 0x4, RZ ;  /* 0x00000004af057824 */ /* 0x000fe200078e00ff */
[----:B------:R-:W-:Y:S02]  /*2770*/  LOP3.LUT R0, R2, 0xc0, RZ, 0xc0, !PT ;  /* 0x000000c002007812 */ /* 0x000fe400078ec0ff */
[----:B------:R-:W-:Y:S02]  /*2780*/  LOP3.LUT R3, R4, 0x100, RZ, 0xc0, !PT ;  /* 0x0000010004037812 */ /* 0x000fe400078ec0ff */
[----:B------:R-:W-:-:S02]  /*2790*/  LOP3.LUT R0, R0, 0x18, R5, 0xf8, !PT ;  /* 0x0000001800007812 */ /* 0x000fc400078ef805 */
[----:B------:R-:W-:Y:S01]  /*27a0*/  LOP3.LUT R6, R2, 0x120, RZ, 0xc0, !PT ;  /* 0x0000012002067812 */ /* 0x000fe200078ec0ff */
[----:B------:R3:W-:Y:S01]  /*27b0*/  @P0 STS.128 [R217+0x4800], RZ ;  /* 0x004800ffd9000388 */ /* 0x0007e20000000c00 */
[----:B------:R-:W-:Y:S02]  /*27c0*/  LOP3.LUT R2, R3, 0x20, R2, 0xf8, !PT ;  /* 0x0000002003027812 */ /* 0x000fe400078ef802 */
[----:B------:R-:W-:Y:S02]  /*27d0*/  LOP3.LUT R3, R0, 0x8, R175, 0x78, !PT ;  /* 0x0000000800037812 */ /* 0x000fe400078e78af */
[----:B------:R-:W-:Y:S02]  /*27e0*/  LOP3.LUT R4, R6, 0x3e00, R4, 0xf8, !PT ;  /* 0x00003e0006047812 */ /* 0x000fe400078ef804 */
[----:B------:R-:W-:Y:S02]  /*27f0*/  LOP3.LUT R252, R0, 0x8, R174, 0x78, !PT ;  /* 0x0000000800fc7812 */ /* 0x000fe400078e78ae */
[----:B------:R-:W-:-:S02]  /*2800*/  LOP3.LUT R0, R2, R3, RZ, 0xfc, !PT ;  /* 0x0000000302007212 */ /* 0x000fc400078efcff */
[----:B------:R-:W-:Y:S02]  /*2810*/  ISETP.GE.AND P2, PT, R13, UR5, PT ;  /* 0x000000050d007c0c */ /* 0x000fe4000bf46270 */
[----:B------:R-:W-:Y:S02]  /*2820*/  ISETP.GE.AND P1, PT, R14, UR5, PT ;  /* 0x000000050e007c0c */ /* 0x000fe4000bf26270 */
[----:B------:R-:W-:Y:S01]  /*2830*/  LOP3.LUT R2, R4, R252, RZ, 0xfc, !PT ;  /* 0x000000fc04027212 */ /* 0x000fe200078efcff */
[----:B------:R-:W-:Y:S10]  /*2840*/  @P0 BRA `(.L_x_331) ;  /* 0x0000000000400947 */ /* 0x000ff40003800000 */
        /* <DEDUP_REMOVED lines=9> */
[----:B------:R-:W-:Y:S01]  /*28e0*/  IMAD.U32 R5, RZ, RZ, UR8 ;  /* 0x00000008ff057e24 */ /* 0x000fe2000f8e00ff */
[----:B------:R-:W-:-:S04]  /*28f0*/  LEA R4, P0, R3, R16, 0x1 ;  /* 0x0000001003047211 */ /* 0x000fc800078008ff */
[----:B------:R-:W-:-:S05]  /*2900*/  LEA.HI.X R5, R3, R15, R5, 0x1, P0 ;  /* 0x0000000f03057211 */ /* 0x000fca00000f0c05 */
[----:B------:R-:W-:Y:S01]  /*2910*/  @!PT LDS RZ, [RZ] ;  /* 0x00000000fffff984 */ /* 0x000fe20000000800 */
[----:B------:R-:W-:Y:S01]  /*2920*/  @!PT LDS RZ, [RZ] ;  /* 0x00000000fffff984 */ /* 0x000fe20000000800 */
[----:B------:R-:W-:Y:S01]  /*2930*/  @!PT LDS RZ, [RZ] ;  /* 0x00000000fffff984 */ /* 0x000fe20000000800 */
[----:B------:R1:W-:Y:S04]  /*2940*/  LDGSTS.E.BYPASS.LTC128B.128 [R217+0x4800], desc[UR26][R4.64] ;  /* 0x0480000004d97fae */ /* 0x0003e8000b981a1a */
.L_x_331:
[----:B------:R-:W-:Y:S05]  /*2950*/  BSYNC.RECONVERGENT B0 ;  /* 0x0000000000007941 */ /* 0x000fea0003800200 */
.L_x_330:
        /* <DEDUP_REMOVED lines=19> */
.L_x_333:
[----:B------:R-:W-:Y:S05]  /*2a90*/  BSYNC.RECONVERGENT B0 ;  /* 0x0000000000007941 */ /* 0x000fea0003800200 */
.L_x_332:
[----:B------:R1:W-:Y:S01]  /*2aa0*/  @P1 STS.128 [R217+0x5800], RZ ;  /* 0x005800ffd9001388 */ /* 0x0003e20000000c00 */
        /* <DEDUP_REMOVED lines=11> */
[----:B-1----:R-:W-:Y:S01]  /*2b60*/  IMAD.U32 R2, RZ, RZ, UR8 ;  /* 0x00000008ff027e24 */ /* 0x002fe2000f8e00ff */
        /* <DEDUP_REMOVED lines=8> */
.L_x_335:
[----:B------:R-:W-:Y:S05]  /*2bf0*/  BSYNC.RECONVERGENT B0 ;  /* 0x0000000000007941 */ /* 0x000fea0003800200 */
.L_x_334:
[----:B------:R-:W-:Y:S01]  /*2c00*/  LDSM.16.M88.4 R20, [R205+0x2000] ;  /* 0x00200000cd14783b */ /* 0x000fe20000000200 */
[----:B------:R-:W-:Y:S01]  /*2c10*/  IMAD.MOV.U32 R0, RZ, RZ, 0x20 ;  /* 0x00000020ff007424 */ /* 0x000fe200078e00ff */
[----:B------:R-:W-:Y:S01]  /*2c20*/  LOP3.LUT P1, RZ, R175, 0x4, RZ, 0xc0, !PT ;  /* 0x00000004afff7812 */ /* 0x000fe2000782c0ff */
[----:B------:R-:W-:Y:S01]  /*2c30*/  UIADD3 UR23, UPT, UPT, UR30, UR23, -UR21 ;  /* 0x000000171e177290 */ /* 0x000fe2000fffe815 */
[----:B-1----:R-:W1:Y:S01]  /*2c40*/  LDSM.16.M88.4 R4, [R207+0x1000] ;  /* 0x00100000cf04783b */ /* 0x002e620000000200 */
[----:B------:R-:W-:Y:S01]  /*2c50*/  LOP3.LUT R173, R173, 0x7, RZ, 0xc0, !PT ;  /* 0x00000007adad7812 */ /* 0x000fe200078ec0ff */
[----:B------:R-:W-:Y:S01]  /*2c60*/  UISETP.GT.U32.AND UP0, UPT, UR11, UR19, UPT ;  /* 0x000000130b00728c */ /* 0x000fe2000bf04070 */
[----:B------:R-:W-:Y:S01]  /*2c70*/  SEL R3, R0, 0xffffffe0, !P1 ;  /* 0xffffffe000037807 */ /* 0x000fe20004800000 */
[----:B------:R-:W5:Y:S01]  /*2c80*/  LDSM.16.M88.4 R16, [R205+0x2400] ;  /* 0x00240000cd10783b */ /* 0x000f620000000200 */
[----:B------:R-:W-:-:S03]  /*2c90*/  IMAD.SHL.U32 R0, R175, 0x2, RZ ;  /* 0x00000002af007824 */ /* 0x000fc600078e00ff */
[----:B------:R-:W2:Y:S01]  /*2ca0*/  LDSM.16.M88.4 R12, [R205+0x2800] ;  /* 0x00280000cd0c783b */ /* 0x000ea20000000200 */
[--C-:B------:R-:W-:Y:S02]  /*2cb0*/  IMAD.IADD R2, R207, 0x1, R3.reuse ;  /* 0x00000001cf027824 */ /* 0x100fe400078e0203 */
[----:B------:R-:W-:Y:S01]  /*2cc0*/  IMAD.IADD R172, R205, 0x1, R3 ;  /* 0x00000001cdac7824 */ /* 0x000fe200078e0203 */
[----:B------:R-:W3:Y:S04]  /*2cd0*/  LDSM.16.M88.4 R36, [R205+0x2c00] ;  /* 0x002c0000cd24783b */ /* 0x000ee80000000200 */
[----:B------:R-:W4:Y:S04]  /*2ce0*/  LDSM.16.M88.4 R40, [R205+0x3000] ;  /* 0x00300000cd28783b */ /* 0x000f280000000200 */
[----:B------:R-:W4:Y:S04]  /*2cf0*/  LDSM.16.M88.4 R48, [R205+0x3400] ;  /* 0x00340000cd30783b */ /* 0x000f280000000200 */
[----:B------:R-:W4:Y:S04]  /*2d00*/  LDSM.16.M88.4 R44, [R205+0x3800] ;  /* 0x00380000cd2c783b */ /* 0x000f280000000200 */
[----:B------:R-:W4:Y:S04]  /*2d10*/  LDSM.16.M88.4 R52, [R205+0x3c00] ;  /* 0x003c0000cd34783b */ /* 0x000f280000000200 */
[----:B------:R-:W4:Y:S04]  /*2d20*/  LDSM.16.M88.4 R8, [R207] ;  /* 0x00000000cf08783b */ /* 0x000f280000000200 */
[----:B------:R-:W-:Y:S01]  /*2d30*/  LDSM.16.M88.4 R96, [R172+0x3800] ;  /* 0x00380000ac60783b */ /* 0x000fe20000000200 */
[C---:B-1----:R-:W-:Y:S03]  /*2d40*/  HMMA.16816.F32.BF16 R144, R4.reuse, R20, RZ ;  /* 0x000000140490723c */ /* 0x042fe600000418ff */
[----:B------:R-:W-:Y:S04]  /*2d50*/  LDSM.16.M88.4 R28, [R172+0x3000] ;  /* 0x00300000ac1c783b */ /* 0x000fe80000000200 */
[----:B------:R-:W-:Y:S01]  /*2d60*/  LDSM.16.M88.4 R32, [R172+0x3400] ;  /* 0x00340000ac20783b */ /* 0x000fe20000000200 */
[C---:B------:R-:W-:Y:S03]  /*2d70*/  HMMA.16816.F32.BF16 R140, R4.reuse, R22, RZ ;  /* 0x00000016048c723c */ /* 0x040fe600000418ff */
[----:B------:R-:W-:Y:S04]  /*2d80*/  LDSM.16.M88.4 R24, [R172+0x2c00] ;  /* 0x002c0000ac18783b */ /* 0x000fe80000000200 */
[----:B------:R-:W-:Y:S01]  /*2d90*/  LDSM.16.M88.4 R164, [R172+0x3c00] ;  /* 0x003c0000aca4783b */ /* 0x000fe20000000200 */
[C---:B-----5:R-:W-:Y:S03]  /*2da0*/  HMMA.16816.F32.BF16 R132, R4.reuse, R16, RZ ;  /* 0x000000100484723c */ /* 0x060fe600000418ff */
[----:B------:R-:W0:Y:S05]  /*2db0*/  LDGDEPBAR ;  /* 0x00000000000079af */ /* 0x000e2a0000000000 */
[C---:B--2---:R-:W-:Y:S08]  /*2dc0*/  HMMA.16816.F32.BF16 R124, R4.reuse, R12, RZ ;  /* 0x0000000c047c723c */ /* 0x044ff000000418ff */
[C---:B---3--:R-:W-:Y:S08]  /*2dd0*/  HMMA.16816.F32.BF16 R116, R4.reuse, R36, RZ ;  /* 0x000000240474723c */ /* 0x048ff000000418ff */
        /* <DEDUP_REMOVED lines=10> */
[----:B------:R-:W-:Y:S01]  /*2e80*/  HMMA.16816.F32.BF16 R240, R4, R54, RZ ;  /* 0x0000003604f0723c */ /* 0x000fe200000418ff */
[----:B------:R-:W1:Y:S07]  /*2e90*/  LDSM.16.M88.4 R4, [R2] ;  /* 0x000000000204783b */ /* 0x000e6e0000000200 */
[C---:B------:R-:W-:Y:S08]  /*2ea0*/  HMMA.16816.F32.BF16 R92, R8.reuse, R16, RZ ;  /* 0x00000010085c723c */ /* 0x040ff000000418ff */
[C---:B------:R-:W-:Y:S01]  /*2eb0*/  HMMA.16816.F32.BF16 R88, R8.reuse, R18, RZ ;  /* 0x000000120858723c */ /* 0x040fe200000418ff */
[----:B------:R-:W2:Y:S07]  /*2ec0*/  LDSM.16.M88.4 R16, [R172+0x2400] ;  /* 0x00240000ac10783b */ /* 0x000eae0000000200 */
[C---:B------:R-:W-:Y:S08]  /*2ed0*/  HMMA.16816.F32.BF16 R152, R8.reuse, R20, RZ ;  /* 0x000000140898723c */ /* 0x040ff000000418ff */
[C---:B------:R-:W-:Y:S01]  /*2ee0*/  HMMA.16816.F32.BF16 R136, R8.reuse, R22, RZ ;  /* 0x000000160888723c */ /* 0x040fe200000418ff */
[----:B------:R-:W3:Y:S07]  /*2ef0*/  LDSM.16.M88.4 R20, [R172+0x2000] ;  /* 0x00200000ac14783b */ /* 0x000eee0000000200 */
[C---:B------:R-:W-:Y:S08]  /*2f00*/  HMMA.16816.F32.BF16 R84, R8.reuse, R12, RZ ;  /* 0x0000000c0854723c */ /* 0x040ff000000418ff */
[C---:B------:R-:W-:Y:S01]  /*2f10*/  HMMA.16816.F32.BF16 R80, R8.reuse, R14, RZ ;  /* 0x0000000e0850723c */ /* 0x040fe200000418ff */
[----:B------:R-:W4:Y:S07]  /*2f20*/  LDSM.16.M88.4 R12, [R172+0x2800] ;  /* 0x00280000ac0c783b */ /* 0x000f2e0000000200 */
[C---:B------:R-:W-:Y:S08]  /*2f30*/  HMMA.16816.F32.BF16 R60, R8.reuse, R48, RZ ;  /* 0x00000030083c723c */ /* 0x040ff000000418ff */
[C---:B------:R-:W-:Y:S08]  /*2f40*/  HMMA.16816.F32.BF16 R56, R8.reuse, R50, RZ ;  /* 0x000000320838723c */ /* 0x040ff000000418ff */
[C---:B------:R-:W-:Y:S08]  /*2f50*/  HMMA.16816.F32.BF16 R48, R8.reuse, R44, RZ ;  /* 0x0000002c0830723c */ /* 0x040ff000000418ff */
[C---:B------:R-:W-:Y:S08]  /*2f60*/  HMMA.16816.F32.BF16 R68, R8.reuse, R40, RZ ;  /* 0x000000280844723c */ /* 0x040ff000000418ff */
[C---:B------:R-:W-:Y:S08]  /*2f70*/  HMMA.16816.F32.BF16 R64, R8.reuse, R42, RZ ;  /* 0x0000002a0840723c */ /* 0x040ff000000418ff */
[C---:B------:R-:W-:Y:S08]  /*2f80*/  HMMA.16816.F32.BF16 R76, R8.reuse, R36, RZ ;  /* 0x00000024084c723c */ /* 0x040ff000000418ff */
[----:B------:R-:W-:Y:S01]  /*2f90*/  HMMA.16816.F32.BF16 R72, R8, R38, RZ ;  /* 0x000000260848723c */ /* 0x000fe200000418ff */
[----:B------:R5:W4:Y:S01]  /*2fa0*/  LDSM.16.M88.4 R36, [R2+0x1000] ;  /* 0x001000000224783b */ /* 0x000b220000000200 */
[----:B------:R-:W-:-:S06]  /*2fb0*/  DEPBAR.LE SB0, 0x0 ;  /* 0x000080000000791a */ /* 0x000fcc0000000000 */
[C---:B------:R-:W-:Y:S08]  /*2fc0*/  HMMA.16816.F32.BF16 R44, R8.reuse, R46, RZ ;  /* 0x0000002e082c723c */ /* 0x040ff000000418ff */
[----:B------:R-:W-:Y:S08]  /*2fd0*/  HMMA.16816.F32.BF16 R40, R8, R52, RZ ;  /* 0x000000340828723c */ /* 0x000ff000000418ff */
[----:B-1----:R-:W-:Y:S01]  /*2fe0*/  HMMA.16816.F32.BF16 R180, R4, R96, R48 ;  /* 0x0000006004b4723c */ /* 0x002fe20000041830 */
[----:B-----5:R-:W-:-:S05]  /*2ff0*/  LOP3.LUT R2, R0, 0x6, RZ, 0xc0, !PT ;  /* 0x0000000600027812 */ /* 0x020fca00078ec0ff */
[----:B------:R1:W-:Y:S02]  /*3000*/  STL [R1+0x2c], R2 ;  /* 0x00002c0201007387 */ /* 0x0003e40000100800 */
[----:B------:R-:W-:Y:S08]  /*3010*/  HMMA.16816.F32.BF16 R8, R8, R54, RZ ;  /* 0x000000360808723c */ /* 0x000ff000000418ff */
[----:B------:R-:W-:Y:S03]  /*3020*/  HMMA.16816.F32.BF16 R224, R4, R28, R68 ;  /* 0x0000001c04e0723c */ /* 0x000fe60000041844 */
[----:B------:R-:W-:-:S02]  /*3030*/  IMAD.MOV.U32 R70, RZ, RZ, R182 ;  /* 0x000000ffff467224 */ /* 0x000fc400078e00b6 */
[----:B------:R-:W-:Y:S02]  /*3040*/  IMAD.MOV.U32 R68, RZ, RZ, R183 ;  /* 0x000000ffff447224 */ /* 0x000fe400078e00b7 */
[----:B------:R-:W-:Y:S01]  /*3050*/  IMAD.MOV.U32 R69, RZ, RZ, R181 ;  /* 0x000000ffff457224 */ /* 0x000fe200078e00b5 */
[----:B------:R-:W-:Y:S01]  /*3060*/  HMMA.16816.F32.BF16 R244, R4, R32, R60 ;  /* 0x0000002004f4723c */ /* 0x000fe2000004183c */
[----:B------:R-:W-:-:S07]  /*3070*/  IMAD.MOV.U32 R60, RZ, RZ, R180 ;  /* 0x000000ffff3c7224 */ /* 0x000fce00078e00b4 */
[C---:B--2---:R-:W-:Y:S08]  /*3080*/  HMMA.16816.F32.BF16 R176, R4.reuse, R16, R92 ;  /* 0x0000001004b0723c */ /* 0x044ff0000004185c */
[C---:B---3--:R-:W-:Y:S08]  /*3090*/  HMMA.16816.F32.BF16 R152, R4.reuse, R20, R152 ;  /* 0x000000140498723c */ /* 0x048ff00000041898 */
[C---:B----4-:R-:W-:Y:S08]  /*30a0*/  HMMA.16816.F32.BF16 R184, R4.reuse, R12, R84 ;  /* 0x0000000c04b8723c */ /* 0x050ff00000041854 */
[C---:B------:R-:W-:Y:S08]  /*30b0*/  HMMA.16816.F32.BF16 R196, R4.reuse, R24, R76 ;  /* 0x0000001804c4723c */ /* 0x040ff0000004184c */
[C---:B------:R-:W-:Y:S08]  /*30c0*/  HMMA.16816.F32.BF16 R48, R4.reuse, R164, R40 ;  /* 0x000000a40430723c */ /* 0x040ff00000041828 */
[C---:B------:R-:W-:Y:S08]  /*30d0*/  HMMA.16816.F32.BF16 R136, R4.reuse, R22, R136 ;  /* 0x000000160488723c */ /* 0x040ff00000041888 */
[----:B------:R-:W-:Y:S03]  /*30e0*/  HMMA.16816.F32.BF16 R92, R4, R18, R88 ;  /* 0x00000012045c723c */ /* 0x000fe60000041858 */
[----:B------:R-:W-:-:S02]  /*30f0*/  IMAD.MOV.U32 R218, RZ, RZ, R51 ;  /* 0x000000ffffda7224 */ /* 0x000fc400078e0033 */
[----:B------:R-:W-:Y:S02]  /*3100*/  IMAD.MOV.U32 R86, RZ, RZ, R48 ;  /* 0x000000ffff567224 */ /* 0x000fe400078e0030 */
[----:B------:R-:W-:Y:S01]  /*3110*/  IMAD.MOV.U32 R84, RZ, RZ, R49 ;  /* 0x000000ffff547224 */ /* 0x000fe200078e0031 */
[----:B------:R-:W-:Y:S01]  /*3120*/  HMMA.16816.F32.BF16 R180, R4, R14, R80 ;  /* 0x0000000e04b4723c */ /* 0x000fe20000041850 */
[----:B------:R-:W-:-:S07]  /*3130*/  IMAD.MOV.U32 R42, RZ, RZ, R50 ;  /* 0x000000ffff2a7224 */ /* 0x000fce00078e0032 */
[C---:B------:R-:W-:Y:S08]  /*3140*/  HMMA.16816.F32.BF16 R188, R4.reuse, R26, R72 ;  /* 0x0000001a04bc723c */ /* 0x040ff00000041848 */
[C---:B------:R-:W-:Y:S08]  /*3150*/  HMMA.16816.F32.BF16 R220, R4.reuse, R30, R64 ;  /* 0x0000001e04dc723c */ /* 0x040ff00000041840 */
[C---:B------:R-:W-:Y:S08]  /*3160*/  HMMA.16816.F32.BF16 R232, R4.reuse, R34, R56 ;  /* 0x0000002204e8723c */ /* 0x040ff00000041838 */
[C---:B------:R-:W-:Y:S08]  /*3170*/  HMMA.16816.F32.BF16 R44, R4.reuse, R98, R44 ;  /* 0x00000062042c723c */ /* 0x040ff0000004182c */
[----:B------:R-:W-:Y:S08]  /*3180*/  HMMA.16816.F32.BF16 R4, R4, R166, R8 ;  /* 0x000000a60404723c */ /* 0x000ff00000041808 */
[----:B------:R-:W-:Y:S01]  /*3190*/  HMMA.16816.F32.BF16 R200, R36, R24, R116 ;  /* 0x0000001824c8723c */ /* 0x000fe20000041874 */
[----:B------:R-:W-:-:S02]  /*31a0*/  IMAD.MOV.U32 R117, RZ, RZ, R60 ;  /* 0x000000ffff757224 */ /* 0x000fc400078e003c */
[----:B------:R-:W-:Y:S01]  /*31b0*/  IMAD.MOV.U32 R66, RZ, RZ, R44 ;  /* 0x000000ffff427224 */ /* 0x000fe200078e002c */
[----:B------:R-:W-:Y:S01]  /*31c0*/  LOP3.LUT R44, R174, 0x1f0, RZ, 0xc0, !PT ;  /* 0x000001f0ae2c7812 */ /* 0x000fe200078ec0ff */
[----:B------:R-:W-:Y:S02]  /*31d0*/  IMAD.MOV.U32 R40, RZ, RZ, R46 ;  /* 0x000000ffff287224 */ /* 0x000fe400078e002e */
[----:B------:R-:W-:Y:S01]  /*31e0*/  IMAD.MOV.U32 R72, RZ, RZ, R45 ;  /* 0x000000ffff487224 */ /* 0x000fe200078e002d */
[----:B------:R-:W-:Y:S01]  /*31f0*/  HMMA.16816.F32.BF16 R236, R36, R28, R112 ;  /* 0x0000001c24ec723c */ /* 0x000fe20000041870 */
[----:B------:R-:W-:Y:S01]  /*3200*/  IADD3 R44, PT, PT, R173, UR29, R44 ;  /* 0x0000001dad2c7c10 */ /* 0x000fe2000fffe02c */
[----:B------:R-:W-:Y:S01]  /*3210*/  IMAD.MOV.U32 R41, RZ, RZ, R47 ;  /* 0x000000ffff297224 */ /* 0x000fe200078e002f */
[----:B------:R-:W-:Y:S01]  /*3220*/  LOP3.LUT R28, R2, UR10, RZ, 0xfc, !PT ;  /* 0x0000000a021c7c12 */ /* 0x000fe2000f8efcff */
[----:B------:R-:W-:Y:S02]  /*3230*/  IMAD.MOV.U32 R211, RZ, RZ, R6 ;  /* 0x000000ffffd37224 */ /* 0x000fe400078e0006 */
[----:B------:R-:W-:-:S02]  /*3240*/  IMAD.MOV.U32 R210, RZ, RZ, R7 ;  /* 0x000000ffffd27224 */ /* 0x000fc400078e0007 */
[----:B------:R-:W-:Y:S01]  /*3250*/  IMAD.MOV.U32 R59, RZ, RZ, R4 ;  /* 0x000000ffff3b7224 */ /* 0x000fe200078e0004 */
[C---:B------:R-:W-:Y:S01]  /*3260*/  HMMA.16816.F32.BF16 R128, R36.reuse, R18, R128 ;  /* 0x000000122480723c */ /* 0x040fe20000041880 */
[----:B------:R-:W-:Y:S02]  /*3270*/  IMAD.MOV.U32 R57, RZ, RZ, R5 ;  /* 0x000000ffff397224 */ /* 0x000fe400078e0005 */
[----:B------:R-:W-:Y:S02]  /*3280*/  VIADD R209, R44, UR30 ;  /* 0x0000001e2cd17c36 */ /* 0x000fe40008000000 */
[C---:B------:R-:W-:Y:S02]  /*3290*/  VIADD R43, R28.reuse, UR21 ;  /* 0x000000151c2b7c36 */ /* 0x040fe40008000000 */
[----:B------:R-:W-:Y:S01]  /*32a0*/  VIADD R19, R209, 0x8 ;  /* 0x00000008d1137836 */ /* 0x000fe20000000000 */
[----:B------:R-:W-:Y:S01]  /*32b0*/  HMMA.16816.F32.BF16 R4, R36, R32, R108 ;  /* 0x000000202404723c */ /* 0x000fe2000004186c */
[----:B------:R-:W-:-:S02]  /*32c0*/  VIADD R204, R28, 0x78 ;  /* 0x000000781ccc7836 */ /* 0x000fc40000000000 */
[----:B------:R-:W-:Y:S02]  /*32d0*/  IMAD.IADD R0, R19, 0x1, -R43 ;  /* 0x0000000113007824 */ /* 0x000fe400078e0a2b */
[C---:B------:R-:W-:Y:S02]  /*32e0*/  VIADD R58, R28.reuse, 0x1 ;  /* 0x000000011c3a7836 */ /* 0x040fe40000000000 */
[----:B------:R-:W-:Y:S01]  /*32f0*/  VIADD R60, R28, 0x8 ;  /* 0x000000081c3c7836 */ /* 0x000fe20000000000 */
[----:B------:R-:W-:Y:S01]  /*3300*/  HMMA.16816.F32.BF16 R144, R36, R20, R144 ;  /* 0x000000142490723c */ /* 0x000fe20000041890 */
[----:B------:R-:W-:Y:S01]  /*3310*/  IABS R0, R0 ;  /* 0x0000000000007213 */ /* 0x000fe20000000000 */
[----:B------:R-:W-:Y:S02]  /*3320*/  VIADD R20, R204, UR21 ;  /* 0x00000015cc147c36 */ /* 0x000fe40008000000 */
[----:B------:R-:W-:Y:S01]  /*3330*/  VIADD R64, R28, 0x9 ;  /* 0x000000091c407836 */ /* 0x000fe20000000000 */
[----:B------:R-:W-:Y:S01]  /*3340*/  I2FP.F32.S32 R0, R0 ;  /* 0x0000000000007245 */ /* 0x000fe20000201400 */
[----:B------:R-:W-:-:S02]  /*3350*/  VIADD R47, R20, 0xffffff89 ;  /* 0xffffff89142f7836 */ /* 0x000fc40000000000 */
[C---:B------:R-:W-:Y:S01]  /*3360*/  VIADD R48, R20.reuse, 0xffffff90 ;  /* 0xffffff9014307836 */ /* 0x040fe20000000000 */
[C---:B------:R-:W-:Y:S01]  /*3370*/  HMMA.16816.F32.BF16 R148, R36.reuse, R26, R148 ;  /* 0x0000001a2494723c */ /* 0x040fe20000041894 */
[----:B------:R-:W-:Y:S02]  /*3380*/  VIADD R49, R20, 0xffffff91 ;  /* 0xffffff9114317836 */ /* 0x000fe40000000000 */
[----:B------:R-:W-:Y:S01]  /*3390*/  FFMA.FTZ R33, R0, -UR6, R154 ;  /* 0x8000000600217c23 */ /* 0x000fe2000801009a */
[----:B------:R-:W-:Y:S02]  /*33a0*/  IMAD.MOV.U32 R116, RZ, RZ, R4 ;  /* 0x000000ffff747224 */ /* 0x000fe400078e0004 */
[----:B------:R-:W-:Y:S02]  /*33b0*/  IMAD.MOV.U32 R115, RZ, RZ, R5 ;  /* 0x000000ffff737224 */ /* 0x000fe400078e0005 */
[----:B------:R-:W-:Y:S01]  /*33c0*/  IMAD.MOV.U32 R112, RZ, RZ, R7 ;  /* 0x000000ffff707224 */ /* 0x000fe200078e0007 */
[----:B------:R-:W-:Y:S01]  /*33d0*/  HMMA.16816.F32.BF16 R212, R36, R30, R156 ;  /* 0x0000001e24d4723c */ /* 0x000fe2000004189c */
[----:B------:R-:W-:-:S02]  /*33e0*/  IMAD.MOV.U32 R109, RZ, RZ, R6 ;  /* 0x000000ffff6d7224 */ /* 0x000fc400078e0006 */
[C---:B------:R-:W-:Y:S02]  /*33f0*/  VIADD R50, R20.reuse, 0xffffff98 ;  /* 0xffffff9814327836 */ /* 0x040fe40000000000 */
[C---:B-1----:R-:W-:Y:S02]  /*3400*/  IMAD.IADD R2, R19.reuse, 0x1, -R47 ;  /* 0x0000000113027824 */ /* 0x042fe400078e0a2f */
[----:B------:R-:W-:Y:S01]  /*3410*/  IMAD.IADD R0, R19, 0x1, -R48 ;  /* 0x0000000113007824 */ /* 0x000fe200078e0a30 */
[----:B------:R-:W-:Y:S01]  /*3420*/  HMMA.16816.F32.BF16 R4, R36, R96, R104 ;  /* 0x000000602404723c */ /* 0x000fe20000041868 */
[C---:B------:R-:W-:Y:S01]  /*3430*/  VIADD R52, R20.reuse, 0xffffff99 ;  /* 0xffffff9914347836 */ /* 0x040fe20000000000 */
[----:B------:R-:W-:Y:S01]  /*3440*/  IABS R3, R2 ;  /* 0x0000000200037213 */ /* 0x000fe20000000000 */
[C---:B------:R-:W-:Y:S01]  /*3450*/  VIADD R53, R20.reuse, 0xffffffa0 ;  /* 0xffffffa014357836 */ /* 0x040fe20000000000 */
[----:B------:R-:W-:Y:S01]  /*3460*/  IABS R2, R0 ;  /* 0x0000000000027213 */ /* 0x000fe20000000000 */
[----:B------:R-:W-:-:S02]  /*3470*/  VIADD R54, R20, 0xffffffa1 ;  /* 0xffffffa114367836 */ /* 0x000fc40000000000 */
[C---:B------:R-:W-:Y:S01]  /*3480*/  VIADD R56, R20.reuse, 0xffffffa8 ;  /* 0xffffffa814387836 */ /* 0x040fe20000000000 */
[C---:B------:R-:W-:Y:S01]  /*3490*/  HMMA.16816.F32.BF16 R140, R36.reuse, R22, R140 ;  /* 0x00000016248c723c */ /* 0x040fe2000004188c */
[C---:B------:R-:W-:Y:S02]  /*34a0*/  VIADD R61, R20.reuse, 0xffffffa9 ;  /* 0xffffffa9143d7836 */ /* 0x040fe40000000000 */
[C---:B------:R-:W-:Y:S02]  /*34b0*/  VIADD R62, R20.reuse, 0xffffffb0 ;  /* 0xffffffb0143e7836 */ /* 0x040fe40000000000 */
[C---:B------:R-:W-:Y:S02]  /*34c0*/  VIADD R63, R20.reuse, 0xffffffb1 ;  /* 0xffffffb1143f7836 */ /* 0x040fe40000000000 */
[C---:B------:R-:W-:Y:S01]  /*34d0*/  VIADD R65, R20.reuse, 0xffffffb8 ;  /* 0xffffffb814417836 */ /* 0x040fe20000000000 */
[----:B------:R-:W-:Y:S01]  /*34e0*/  HMMA.16816.F32.BF16 R192, R36, R12, R124 ;  /* 0x0000000c24c0723c */ /* 0x000fe2000004187c */
[----:B------:R-:W-:-:S02]  /*34f0*/  VIADD R67, R20, 0xffffffb9 ;  /* 0xffffffb914437836 */ /* 0x000fc40000000000 */
[----:B------:R-:W-:Y:S02]  /*3500*/  IMAD.MOV.U32 R55, RZ, RZ, R7 ;  /* 0x000000ffff377224 */ /* 0x000fe400078e0007 */
[----:B------:R-:W-:Y:S02]  /*3510*/  IMAD.MOV.U32 R51, RZ, RZ, R4 ;  /* 0x000000ffff337224 */ /* 0x000fe400078e0004 */
[----:B------:R-:W-:Y:S01]  /*3520*/  IMAD.MOV.U32 R46, RZ, RZ, R5 ;  /* 0x000000ffff2e7224 */ /* 0x000fe200078e0005 */
[----:B------:R-:W-:Y:S01]  /*3530*/  HMMA.16816.F32.BF16 R120, R36, R14, R120 ;  /* 0x0000000e2478723c */ /* 0x000fe20000041878 */
[----:B------:R-:W-:Y:S02]  /*3540*/  IMAD.MOV.U32 R45, RZ, RZ, R6 ;  /* 0x000000ffff2d7224 */ /* 0x000fe400078e0006 */
[C---:B------:R-:W-:Y:S02]  /*3550*/  VIADD R79, R20.reuse, 0xffffffc0 ;  /* 0xffffffc0144f7836 */ /* 0x040fe40000000000 */
        /* <DEDUP_REMOVED lines=9> */
[C---:B------:R-:W-:Y:S02]  /*35f0*/  VIADD R71, R28.reuse, 0x18 ;  /* 0x000000181c477836 */ /* 0x040fe40000000000 */
[C---:B------:R-:W-:Y:S02]  /*3600*/  VIADD R73, R28.reuse, 0x19 ;  /* 0x000000191c497836 */ /* 0x040fe40000000000 */
[----:B------:R-:W-:Y:S01]  /*3610*/  VIADD R74, R28, 0x20 ;  /* 0x000000201c4a7836 */ /* 0x000fe20000000000 */
[----:B------:R-:W-:Y:S01]  /*3620*/  HMMA.16816.F32.BF16 R248, R36, R34, R160 ;  /* 0x0000002224f8723c */ /* 0x000fe200000418a0 */
[----:B------:R-:W-:Y:S02]  /*3630*/  VIADD R161, R20, 0xffffffe0 ;  /* 0xffffffe014a17836 */ /* 0x000fe40000000000 */
[----:B------:R-:W-:Y:S02]  /*3640*/  IMAD.MOV.U32 R81, RZ, RZ, R4 ;  /* 0x000000ffff517224 */ /* 0x000fe400078e0004 */
[----:B------:R-:W-:-:S02]  /*3650*/  IMAD.MOV.U32 R75, RZ, RZ, R5 ;  /* 0x000000ffff4b7224 */ /* 0x000fc400078e0005 */
[C---:B------:R-:W-:Y:S01]  /*3660*/  IMAD.IADD R4, R19.reuse, 0x1, -R49 ;  /* 0x0000000113047824 */ /* 0x040fe200078e0a31 */
[C---:B------:R-:W-:Y:S01]  /*3670*/  HMMA.16816.F32.BF16 R228, R36.reuse, R98, R168 ;  /* 0x0000006224e4723c */ /* 0x040fe200000418a8 */
[C---:B------:R-:W-:Y:S02]  /*3680*/  IMAD.IADD R5, R19.reuse, 0x1, -R50 ;  /* 0x0000000113057824 */ /* 0x040fe400078e0a32 */
[----:B------:R-:W-:Y:S01]  /*3690*/  IMAD.MOV.U32 R96, RZ, RZ, R6 ;  /* 0x000000ffff607224 */ /* 0x000fe200078e0006 */
[----:B------:R-:W-:Y:S01]  /*36a0*/  IABS R0, R4 ;  /* 0x0000000400007213 */ /* 0x000fe20000000000 */
[----:B------:R-:W-:Y:S01]  /*36b0*/  IMAD.IADD R6, R19, 0x1, -R52 ;  /* 0x0000000113067824 */ /* 0x000fe200078e0a34 */
[----:B------:R-:W-:Y:S01]  /*36c0*/  IABS R5, R5 ;  /* 0x0000000500057213 */ /* 0x000fe20000000000 */
[----:B------:R-:W-:Y:S01]  /*36d0*/  IMAD.MOV.U32 R4, RZ, RZ, R3 ;  /* 0x000000ffff047224 */ /* 0x000fe200078e0003 */
[----:B------:R-:W-:Y:S01]  /*36e0*/  HMMA.16816.F32.BF16 R164, R36, R166, R240 ;  /* 0x000000a624a4723c */ /* 0x000fe200000418f0 */
[----:B------:R-:W-:Y:S01]  /*36f0*/  IMAD.MOV.U32 R3, RZ, RZ, R2 ;  /* 0x000000ffff037224 */ /* 0x000fe200078e0002 */
[----:B------:R-:W-:Y:S01]  /*3700*/  IABS R6, R6 ;  /* 0x0000000600067213 */ /* 0x000fe20000000000 */
[----:B------:R-:W-:-:S02]  /*3710*/  IMAD.MOV.U32 R2, RZ, RZ, R0 ;  /* 0x000000ffff027224 */ /* 0x000fc400078e0000 */
[----:B------:R-:W-:Y:S01]  /*3720*/  IMAD.MOV.U32 R0, RZ, RZ, R5 ;  /* 0x000000ffff007224 */ /* 0x000fe200078e0005 */
[----:B------:R-:W-:Y:S01]  /*3730*/  I2FP.F32.S32 R5, R4 ;  /* 0x0000000400057245 */ /* 0x000fe20000201400 */
[C---:B------:R-:W-:Y:S01]  /*3740*/  VIADD R76, R28.reuse, 0x21 ;  /* 0x000000211c4c7836 */ /* 0x040fe20000000000 */
[----:B------:R-:W-:Y:S01]  /*3750*/  I2FP.F32.S32 R4, R3 ;  /* 0x0000000300047245 */ /* 0x000fe20000201400 */
[----:B------:R-:W-:Y:S01]  /*3760*/  VIADD R77, R28, 0x28 ;  /* 0x000000281c4d7836 */ /* 0x000fe20000000000 */
[----:B------:R-:W-:Y:S01]  /*3770*/  I2FP.F32.S32 R3, R2 ;  /* 0x0000000200037245 */ /* 0x000fe20000201400 */
[----:B------:R-:W-:Y:S01]  /*3780*/  FFMA.FTZ R31, R5, -UR6, R155 ;  /* 0x80000006051f7c23 */ /* 0x000fe2000801009b */
[----:B------:R-:W-:Y:S01]  /*3790*/  I2FP.F32.S32 R2, R0 ;  /* 0x0000000000027245 */ /* 0x000fe20000201400 */
[----:B------:R-:W-:Y:S01]  /*37a0*/  FFMA.FTZ R30, R4, -UR6, R138 ;  /* 0x80000006041e7c23 */ /* 0x000fe2000801008a */
[----:B------:R-:W-:Y:S01]  /*37b0*/  I2FP.F32.S32 R0, R6 ;  /* 0x0000000600007245 */ /* 0x000fe20000201400 */
[----:B------:R-:W-:-:S02]  /*37c0*/  IMAD.IADD R4, R19, 0x1, -R56 ;  /* 0x0000000113047824 */ /* 0x000fc400078e0a38 */
[----:B------:R-:W-:Y:S01]  /*37d0*/  FFMA.FTZ R29, R3, -UR6, R139 ;  /* 0x80000006031d7c23 */ /* 0x000fe2000801008b */
[----:B------:R-:W-:Y:S01]  /*37e0*/  FFMA.FTZ R27, R2, -UR6, R178 ;  /* 0x80000006021b7c23 */ /* 0x000fe200080100b2 */
[C---:B------:R-:W-:Y:S02]  /*37f0*/  IMAD.IADD R2, R19.reuse, 0x1, -R53 ;  /* 0x0000000113027824 */ /* 0x040fe400078e0a35 */
[----:B------:R-:W-:Y:S01]  /*3800*/  FFMA.FTZ R26, R0, -UR6, R179 ;  /* 0x80000006001a7c23 */ /* 0x000fe200080100b3 */
[C---:B------:R-:W-:Y:S02]  /*3810*/  IMAD.IADD R0, R19.reuse, 0x1, -R54 ;  /* 0x0000000113007824 */ /* 0x040fe400078e0a36 */
[C---:B------:R-:W-:Y:S01]  /*3820*/  IMAD.IADD R5, R19.reuse, 0x1, -R61 ;  /* 0x0000000113057824 */ /* 0x040fe200078e0a3d */
[----:B------:R-:W-:Y:S01]  /*3830*/  IABS R3, R2 ;  /* 0x0000000200037213 */ /* 0x000fe20000000000 */
[----:B------:R-:W-:Y:S01]  /*3840*/  IMAD.IADD R6, R19, 0x1, -R62 ;  /* 0x0000000113067824 */ /* 0x000fe200078e0a3e */
[----:B------:R-:W-:Y:S01]  /*3850*/  IABS R2, R0 ;  /* 0x0000000000027213 */ /* 0x000fe20000000000 */
[----:B------:R-:W-:Y:S01]  /*3860*/  VIADD R155, R20, 0xffffffd1 ;  /* 0xffffffd1149b7836 */ /* 0x000fe20000000000 */
[----:B------:R-:W-:Y:S01]  /*3870*/  IABS R0, R4 ;  /* 0x0000000400007213 */ /* 0x000fe20000000000 */
[----:B------:R-:W-:Y:S01]  /*3880*/  IMAD.MOV.U32 R4, RZ, RZ, R3 ;  /* 0x000000ffff047224 */ /* 0x000fe200078e0003 */
[----:B------:R-:W-:Y:S01]  /*3890*/  IABS R5, R5 ;  /* 0x0000000500057213 */ /* 0x000fe20000000000 */
        /* <DEDUP_REMOVED lines=32> */
[----:B------:R-:W-:Y:S01]  /*3aa0*/  VIADD R187, R20, 0xffffffe9 ;  /* 0xffffffe914bb7836 */ /* 0x000fe20000000000 */
        /* <DEDUP_REMOVED lines=55> */
[C---:B------:R-:W-:Y:S01]  /*3e20*/  VIADD R107, R28.reuse, 0x48 ;  /* 0x000000481c6b7836 */ /* 0x040fe20000000000 */
[----:B------:R-:W-:Y:S01]  /*3e30*/  I2FP.F32.S32 R3, R2 ;  /* 0x0000000200037245 */ /* 0x000fe20000201400 */
[----:B------:R-:W-:Y:S01]  /*3e40*/  VIADD R118, R28, 0x49 ;  /* 0x000000491c767836 */ /* 0x000fe20000000000 */
[----:B------:R-:W-:Y:S01]  /*3e50*/  I2FP.F32.S32 R2, R0 ;  /* 0x0000000000027245 */ /* 0x000fe20000201400 */
[----:B------:R-:W-:Y:S01]  /*3e60*/  IMAD.MOV.U32 R87, RZ, RZ, R7 ;  /* 0x000000ffff577224 */ /* 0x000fe200078e0007 */
[----:B------:R-:W-:Y:S01]  /*3e70*/  I2FP.F32.S32 R0, R6 ;  /* 0x0000000600007245 */ /* 0x000fe20000201400 */
[----:B------:R-:W-:Y:S01]  /*3e80*/  FFMA.FTZ R7, R5, -UR6, R247 ;  /* 0x8000000605077c23 */ /* 0x000fe200080100f7 */
[----:B------:R-:W-:Y:S01]  /*3e90*/  FFMA.FTZ R5, R4, -UR6, R234 ;  /* 0x8000000604057c23 */ /* 0x000fe200080100ea */
[----:B------:R-:W-:Y:S01]  /*3ea0*/  FFMA.FTZ R6, R2, -UR6, R70 ;  /* 0x8000000602067c23 */ /* 0x000fe20008010046 */
[----:B------:R-:W-:-:S02]  /*3eb0*/  VIADD R70, R28, 0x11 ;  /* 0x000000111c467836 */ /* 0x000fc40000000000 */
[----:B------:R-:W-:Y:S01]  /*3ec0*/  FFMA.FTZ R8, R0, -UR6, R68 ;  /* 0x8000000600087c23 */ /* 0x000fe20008010044 */
[----:B------:R-:W-:Y:S02]  /*3ed0*/  VIADD R0, R19, -UR28 ;  /* 0x8000001c13007c36 */ /* 0x000fe40008000000 */
[----:B------:R-:W-:Y:S01]  /*3ee0*/  FFMA.FTZ R4, R3, -UR6, R235 ;  /* 0x8000000603047c23 */ /* 0x000fe200080100eb */
[----:B------:R-:W-:Y:S02]  /*3ef0*/  VIADD R68, R28, 0x10 ;  /* 0x000000101c447836 */ /* 0x000fe40000000000 */
[----:B------:R-:W-:Y:S01]  /*3f00*/  IMAD.IADD R2, R32, 0x1, -R43 ;  /* 0x0000000120027824 */ /* 0x000fe200078e0a2b */
[----:B------:R-:W-:Y:S01]  /*3f10*/  ISETP.GT.AND P2, PT, R0, R28, PT ;  /* 0x0000001c0000720c */ /* 0x000fe20003f44270 */
[----:B------:R-:W-:Y:S01]  /*3f20*/  VIADD R119, R28, 0x50 ;  /* 0x000000501c777836 */ /* 0x000fe20000000000 */
[----:B------:R-:W-:Y:S01]  /*3f30*/  ISETP.GT.AND P0, PT, R0, R58, PT ;  /* 0x0000003a0000720c */ /* 0x000fe20003f04270 */
[C---:B------:R-:W-:Y:S01]  /*3f40*/  VIADD R124, R28.reuse, 0x51 ;  /* 0x000000511c7c7836 */ /* 0x040fe20000000000 */
[----:B------:R-:W-:Y:S01]  /*3f50*/  FSEL R88, R33, -INF , !P2 ;  /* 0xff80000021587808 */ /* 0x000fe20005000000 */
[C---:B------:R-:W-:Y:S01]  /*3f60*/  VIADD R139, R28.reuse, 0x58 ;  /* 0x000000581c8b7836 */ /* 0x040fe20000000000 */
[----:B------:R-:W-:Y:S01]  /*3f70*/  FSEL R90, R31, -INF , !P0 ;  /* 0xff8000001f5a7808 */ /* 0x000fe20004000000 */
[----:B------:R-:W-:Y:S01]  /*3f80*/  VIADD R154, R28, 0x59 ;  /* 0x000000591c9a7836 */ /* 0x000fe20000000000 */
[----:B------:R-:W-:Y:S01]  /*3f90*/  ISETP.GT.AND P5, PT, R0, R60, PT ;  /* 0x0000003c0000720c */ /* 0x000fe20003fa4270 */
[----:B------:R-:W-:Y:S01]  /*3fa0*/  VIADD R157, R28, 0x60 ;  /* 0x000000601c9d7836 */ /* 0x000fe20000000000 */
[----:B------:R-:W-:Y:S01]  /*3fb0*/  ISETP.GT.AND P3, PT, R0, R64, PT ;  /* 0x000000400000720c */ /* 0x000fe20003f64270 */
[----:B------:R-:W-:Y:S01]  /*3fc0*/  VIADD R163, R28, 0x61 ;  /* 0x000000611ca37836 */ /* 0x000fe20000000000 */
[----:B------:R-:W-:Y:S01]  /*3fd0*/  ISETP.GT.AND P6, PT, R0, R68, PT ;  /* 0x000000440000720c */ /* 0x000fe20003fc4270 */
[----:B------:R-:W-:Y:S01]  /*3fe0*/  IMAD.IADD R3, R32, 0x1, -R47 ;  /* 0x0000000120037824 */ /* 0x000fe200078e0a2f */
[----:B------:R-:W-:Y:S01]  /*3ff0*/  ISETP.GT.AND P4, PT, R0, R70, PT ;  /* 0x000000460000720c */ /* 0x000fe20003f84270 */
[----:B------:R-:W-:Y:S01]  /*4000*/  VIADD R173, R28, 0x68 ;  /* 0x000000681cad7836 */ /* 0x000fe20000000000 */
[----:B------:R-:W-:Y:S01]  /*4010*/  ISETP.GT.AND P2, PT, R0, R71, PT ;  /* 0x000000470000720c */ /* 0x000fe20003f44270 */
[----:B------:R-:W-:Y:S01]  /*4020*/  VIADD R178, R28, 0x69 ;  /* 0x000000691cb27836 */ /* 0x000fe20000000000 */
[----:B------:R-:W-:Y:S01]  /*4030*/  ISETP.GT.AND P0, PT, R0, R73, PT ;  /* 0x000000490000720c */ /* 0x000fe20003f04270 */
[----:B------:R-:W-:Y:S01]  /*4040*/  VIADD R183, R28, 0x70 ;  /* 0x000000701cb77836 */ /* 0x000fe20000000000 */
[----:B------:R-:W-:Y:S01]  /*4050*/  FSEL R91, R30, -INF , !P5 ;  /* 0xff8000001e5b7808 */ /* 0x000fe20006800000 */
[C---:B------:R-:W-:Y:S01]  /*4060*/  VIADD R186, R28.reuse, 0x71 ;  /* 0x000000711cba7836 */ /* 0x040fe20000000000 */
[----:B------:R-:W-:Y:S01]  /*4070*/  FSEL R94, R29, -INF , !P3 ;  /* 0xff8000001d5e7808 */ /* 0x000fe20005800000 */
[----:B------:R-:W-:Y:S01]  /*4080*/  VIADD R190, R28, 0x79 ;  /* 0x000000791cbe7836 */ /* 0x000fe20000000000 */
        /* <DEDUP_REMOVED lines=8> */
[----:B------:R-:W-:Y:S01]  /*4110*/  ISETP.GT.AND P5, PT, R0, R74, PT ;  /* 0x0000004a0000720c */ /* 0x000fe20003fa4270 */
[----:B------:R-:W-:Y:S01]  /*4120*/  VIADD R156, R20, 0xfffffff8 ;  /* 0xfffffff8149c7836 */ /* 0x000fe20000000000 */
[----:B------:R-:W-:Y:S01]  /*4130*/  ISETP.GT.AND P3, PT, R0, R76, PT ;  /* 0x0000004c0000720c */ /* 0x000fe20003f64270 */
[----:B------:R-:W-:Y:S01]  /*4140*/  VIADD R162, R20, 0xfffffff9 ;  /* 0xfffffff914a27836 */ /* 0x000fe20000000000 */
[----:B------:R-:W-:Y:S01]  /*4150*/  ISETP.GT.AND P6, PT, R0, R77, PT ;  /* 0x0000004d0000720c */ /* 0x000fe20003fc4270 */
[----:B------:R-:W-:Y:S01]  /*4160*/  VIADD R179, R20, 0x1 ;  /* 0x0000000114b37836 */ /* 0x000fe20000000000 */
[C---:B------:R-:W-:Y:S01]  /*4170*/  ISETP.GT.AND P4, PT, R0.reuse, R78, PT ;  /* 0x0000004e0000720c */ /* 0x040fe20003f84270 */
[----:B------:R-:W-:Y:S01]  /*4180*/  IMAD.MOV.U32 R168, RZ, RZ, R75 ;  /* 0x000000ffffa87224 */ /* 0x000fe200078e004b */
[C---:B------:R-:W-:Y:S01]  /*4190*/  ISETP.GT.AND P2, PT, R0.reuse, R80, PT ;  /* 0x000000500000720c */ /* 0x040fe20003f44270 */
[----:B------:R-:W-:Y:S01]  /*41a0*/  IMAD.MOV.U32 R247, RZ, RZ, R57 ;  /* 0x000000fffff77224 */ /* 0x000fe200078e0039 */
[----:B------:R-:W-:Y:S01]  /*41b0*/  ISETP.GT.AND P0, PT, R0, R83, PT ;  /* 0x000000530000720c */ /* 0x000fe20003f04270 */
[----:B------:R-:W-:Y:S01]  /*41c0*/  IMAD.MOV.U32 R138, RZ, RZ, R96 ;  /* 0x000000ffff8a7224 */ /* 0x000fe200078e0060 */
[----:B------:R-:W-:Y:S01]  /*41d0*/  FSEL R108, R23, -INF , !P5 ;  /* 0xff800000176c7808 */ /* 0x000fe20006800000 */
[----:B------:R-:W-:Y:S01]  /*41e0*/  IMAD.MOV.U32 R98, RZ, RZ, R87 ;  /* 0x000000ffff627224 */ /* 0x000fe200078e0057 */
[----:B------:R-:W-:Y:S01]  /*41f0*/  FSEL R110, R22, -INF , !P3 ;  /* 0xff800000166e7808 */ /* 0x000fe20005800000 */
[----:B------:R-:W-:Y:S01]  /*4200*/  IMAD.MOV.U32 R99, RZ, RZ, R81 ;  /* 0x000000ffff637224 */ /* 0x000fe200078e0051 */
[----:B------:R-:W-:-:S02]  /*4210*/  FSEL R111, R21, -INF , !P6 ;  /* 0xff800000156f7808 */ /* 0x000fc40007000000 */
[----:B------:R-:W-:Y:S02]  /*4220*/  FSEL R114, R18, -INF , !P4 ;  /* 0xff80000012727808 */ /* 0x000fe40006000000 */
[----:B------:R-:W-:Y:S02]  /*4230*/  FSEL R126, R17, -INF , !P2 ;  /* 0xff800000117e7808 */ /* 0x000fe40005000000 */
[----:B------:R-:W-:Y:S02]  /*4240*/  FSEL R160, R16, -INF , !P0 ;  /* 0xff80000010a07808 */ /* 0x000fe40004000000 */
[----:B------:R-:W-:Y:S02]  /*4250*/  IABS R2, R2 ;  /* 0x0000000200027213 */ /* 0x000fe40000000000 */
[C---:B------:R-:W-:Y:S02]  /*4260*/  ISETP.GT.AND P5, PT, R0.reuse, R85, PT ;  /* 0x000000550000720c */ /* 0x040fe40003fa4270 */
[----:B------:R-:W-:-:S02]  /*4270*/  ISETP.GT.AND P3, PT, R0, R89, PT ;  /* 0x000000590000720c */ /* 0x000fc40003f64270 */
[C---:B------:R-:W-:Y:S02]  /*4280*/  ISETP.GT.AND P6, PT, R0.reuse, R100, PT ;  /* 0x000000640000720c */ /* 0x040fe40003fc4270 */
[C---:B------:R-:W-:Y:S02]  /*4290*/  ISETP.GT.AND P4, PT, R0.reuse, R102, PT ;  /* 0x000000660000720c */ /* 0x040fe40003f84270 */
[C---:B------:R-:W-:Y:S02]  /*42a0*/  ISETP.GT.AND P2, PT, R0.reuse, R107, PT ;  /* 0x0000006b0000720c */ /* 0x040fe40003f44270 */
[----:B------:R-:W-:Y:S02]  /*42b0*/  ISETP.GT.AND P0, PT, R0, R118, PT ;  /* 0x000000760000720c */ /* 0x000fe40003f04270 */
[----:B------:R-:W-:Y:S02]  /*42c0*/  FSEL R175, R15, -INF , !P5 ;  /* 0xff8000000faf7808 */ /* 0x000fe40006800000 */
[----:B------:R-:W-:-:S02]  /*42d0*/  FSEL R198, R14, -INF , !P3 ;  /* 0xff8000000ec67808 */ /* 0x000fc40005800000 */
[----:B------:R-:W-:Y:S02]  /*42e0*/  FSEL R206, R13, -INF , !P6 ;  /* 0xff8000000dce7808 */ /* 0x000fe40007000000 */
[----:B------:R-:W-:Y:S02]  /*42f0*/  FSEL R208, R12, -INF , !P4 ;  /* 0xff8000000cd07808 */ /* 0x000fe40006000000 */
[----:B------:R-:W-:Y:S02]  /*4300*/  FSEL R216, R11, -INF , !P2 ;  /* 0xff8000000bd87808 */ /* 0x000fe40005000000 */
[----:B------:R-:W-:Y:S02]  /*4310*/  FSEL R219, R10, -INF , !P0 ;  /* 0xff8000000adb7808 */ /* 0x000fe40004000000 */
[----:B------:R-:W-:Y:S02]  /*4320*/  I2FP.F32.S32 R2, R2 ;  /* 0x0000000200027245 */ /* 0x000fe40000201400 */
[----:B------:R-:W-:-:S02]  /*4330*/  ISETP.GT.AND P5, PT, R0, R119, PT ;  /* 0x000000770000720c */ /* 0x000fc40003fa4270 */
[----:B------:R-:W-:Y:S01]  /*4340*/  ISETP.GT.AND P3, PT, R0, R124, PT ;  /* 0x0000007c0000720c */ /* 0x000fe20003f64270 */
[----:B------:R-:W-:Y:S01]  /*4350*/  FFMA.FTZ R42, R2, -UR6, R144 ;  /* 0x80000006022a7c23 */ /* 0x000fe20008010090 */
[----:B------:R-:W-:Y:S01]  /*4360*/  ISETP.GT.AND P6, PT, R0, R139, PT ;  /* 0x0000008b0000720c */ /* 0x000fe20003fc4270 */
[----:B------:R-:W-:Y:S01]  /*4370*/  IMAD.IADD R2, R32, 0x1, -R48 ;  /* 0x0000000120027824 */ /* 0x000fe200078e0a30 */
[----:B------:R-:W-:Y:S01]  /*4380*/  ISETP.GT.AND P4, PT, R0, R154, PT ;  /* 0x0000009a0000720c */ /* 0x000fe20003f84270 */
[----:B------:R-:W-:Y:S01]  /*4390*/  VIADD R144, R20, 0xfffffff0 ;  /* 0xfffffff014907836 */ /* 0x000fe20000000000 */
[----:B------:R-:W-:Y:S01]  /*43a0*/  BAR.SYNC.DEFER_BLOCKING 0x0 ;  /* 0x0000000000007b1d */ /* 0x000fe20000010000 */
[C---:B------:R-:W-:Y:S02]  /*43b0*/  ISETP.GT.AND P2, PT, R0.reuse, R157, PT ;  /* 0x0000009d0000720c */ /* 0x040fe40003f44270 */
[----:B------:R-:W-:Y:S02]  /*43c0*/  ISETP.GT.AND P0, PT, R0, R163, PT ;  /* 0x000000a30000720c */ /* 0x000fe40003f04270 */
[----:B------:R-:W-:-:S02]  /*43d0*/  IABS R3, R3 ;  /* 0x0000000300037213 */ /* 0x000fc40000000000 */
[----:B------:R-:W-:Y:S02]  /*43e0*/  FSEL R223, R9, -INF , !P5 ;  /* 0xff80000009df7808 */ /* 0x000fe40006800000 */
[----:B------:R-:W-:Y:S02]  /*43f0*/  FSEL R226, R7, -INF , !P3 ;  /* 0xff80000007e27808 */ /* 0x000fe40005800000 */
[----:B------:R-:W-:Y:S01]  /*4400*/  FSEL R227, R5, -INF , !P6 ;  /* 0xff80000005e37808 */ /* 0x000fe20007000000 */
[----:B------:R-:W-:Y:S01]  /*4410*/  IMAD.IADD R5, R32, 0x1, -R52 ;  /* 0x0000000120057824 */ /* 0x000fe200078e0a34 */
[----:B------:R-:W-:Y:S01]  /*4420*/  FSEL R234, R4, -INF , !P4 ;  /* 0xff80000004ea7808 */ /* 0x000fe20006000000 */
[----:B------:R-:W-:Y:S01]  /*4430*/  IMAD.IADD R4, R32, 0x1, -R50 ;  /* 0x0000000120047824 */ /* 0x000fe200078e0a32 */
[----:B------:R-:W-:Y:S01]  /*4440*/  FSEL R235, R6, -INF , !P2 ;  /* 0xff80000006eb7808 */ /* 0x000fe20005000000 */
[----:B------:R-:W-:Y:S01]  /*4450*/  IMAD.IADD R6, R32, 0x1, -R53 ;  /* 0x0000000120067824 */ /* 0x000fe200078e0a35 */
[----:B------:R-:W-:-:S02]  /*4460*/  I2FP.F32.S32 R3, R3 ;  /* 0x0000000300037245 */ /* 0x000fc40000201400 */
[----:B------:R-:W-:Y:S02]  /*4470*/  FSEL R246, R8, -INF , !P0 ;  /* 0xff80000008f67808 */ /* 0x000fe40004000000 */
[C---:B------:R-:W-:Y:S01]  /*4480*/  ISETP.GT.AND P5, PT, R0.reuse, R173, PT ;  /* 0x000000ad0000720c */ /* 0x040fe20003fa4270 */
[----:B------:R-:W-:Y:S01]  /*4490*/  FFMA.FTZ R41, R3, -UR6, R145 ;  /* 0x8000000603297c23 */ /* 0x000fe20008010091 */
[C---:B------:R-:W-:Y:S01]  /*44a0*/  ISETP.GT.AND P3, PT, R0.reuse, R178, PT ;  /* 0x000000b20000720c */ /* 0x040fe20003f64270 */
[----:B------:R-:W-:Y:S01]  /*44b0*/  IMAD.MOV.U32 R145, RZ, RZ, R86 ;  /* 0x000000ffff917224 */ /* 0x000fe200078e0056 */
[C---:B------:R-:W-:Y:S02]  /*44c0*/  ISETP.GT.AND P6, PT, R0.reuse, R183, PT ;  /* 0x000000b70000720c */ /* 0x040fe40003fc4270 */
[C---:B------:R-:W-:Y:S01]  /*44d0*/  ISETP.GT.AND P4, PT, R0.reuse, R186, PT ;  /* 0x000000ba0000720c */ /* 0x040fe20003f84270 */
[----:B------:R-:W-:Y:S01]  /*44e0*/  IMAD.MOV.U32 R243, RZ, RZ, R145 ;  /* 0x000000fffff37224 */ /* 0x000fe200078e0091 */
[----:B------:R-:W-:-:S02]  /*44f0*/  ISETP.GT.AND P2, PT, R0, R204, PT ;  /* 0x000000cc0000720c */ /* 0x000fc40003f44270 */
[----:B------:R-:W-:Y:S01]  /*4500*/  ISETP.GT.AND P0, PT, R0, R190, PT ;  /* 0x000000be0000720c */ /* 0x000fe20003f04270 */
[----:B------:R-:W-:Y:S01]  /*4510*/  IMAD.IADD R0, R32, 0x1, -R49 ;  /* 0x0000000120007824 */ /* 0x000fe200078e0a31 */
[----:B------:R-:W-:Y:S02]  /*4520*/  IABS R3, R2 ;  /* 0x0000000200037213 */ /* 0x000fe40000000000 */
[----:B------:R-:W-:Y:S02]  /*4530*/  IABS R5, R5 ;  /* 0x0000000500057213 */ /* 0x000fe40000000000 */
[----:B------:R-:W-:Y:S02]  /*4540*/  IABS R2, R0 ;  /* 0x0000000000027213 */ /* 0x000fe40000000000 */
[----:B------:R-:W-:Y:S01]  /*4550*/  IABS R0, R4 ;  /* 0x0000000400007213 */ /* 0x000fe20000000000 */
[----:B------:R-:W-:Y:S01]  /*4560*/  IMAD.MOV.U32 R4, RZ, RZ, R3 ;  /* 0x000000ffff047224 */ /* 0x000fe200078e0003 */
[----:B------:R-:W-:Y:S01]  /*4570*/  IABS R6, R6 ;  /* 0x0000000600067213 */ /* 0x000fe20000000000 */
[----:B------:R-:W-:-:S02]  /*4580*/  IMAD.MOV.U32 R3, RZ, RZ, R2 ;  /* 0x000000ffff037224 */ /* 0x000fc400078e0002 */
[----:B------:R-:W-:Y:S02]  /*4590*/  IMAD.MOV.U32 R2, RZ, RZ, R0 ;  /* 0x000000ffff027224 */ /* 0x000fe400078e0000 */
[----:B------:R-:W-:Y:S01]  /*45a0*/  IMAD.MOV.U32 R0, RZ, RZ, R5 ;  /* 0x000000ffff007224 */ /* 0x000fe200078e0005 */
[----:B------:R-:W-:Y:S02]  /*45b0*/  I2FP.F32.S32 R5, R4 ;  /* 0x0000000400057245 */ /* 0x000fe40000201400 */
[----:B------:R-:W-:Y:S02]  /*45c0*/  I2FP.F32.S32 R4, R3 ;  /* 0x0000000300047245 */ /* 0x000fe40000201400 */
        /* <DEDUP_REMOVED lines=8> */
[----:B------:R-:W-:Y:S02]  /*4650*/  IMAD.IADD R2, R32, 0x1, -R54 ;  /* 0x0000000120027824 */ /* 0x000fe400078e0a36 */
[----:B------:R-:W-:Y:S01]  /*4660*/  FFMA.FTZ R31, R0, -UR6, R128 ;  /* 0x80000006001f7c23 */ /* 0x000fe20008010080 */
[C---:B------:R-:W-:Y:S02]  /*4670*/  IMAD.IADD R0, R32.reuse, 0x1, -R56 ;  /* 0x0000000120007824 */ /* 0x040fe400078e0a38 */
[C---:B------:R-:W-:Y:S01]  /*4680*/  IMAD.IADD R5, R32.reuse, 0x1, -R62 ;  /* 0x0000000120057824 */ /* 0x040fe200078e0a3e */
[----:B------:R-:W-:Y:S01]  /*4690*/  IABS R3, R2 ;  /* 0x0000000200037213 */ /* 0x000fe20000000000 */
[----:B------:R-:W-:Y:S01]  /*46a0*/  IMAD.IADD R6, R32, 0x1, -R63 ;  /* 0x0000000120067824 */ /* 0x000fe200078e0a3f */
[----:B------:R-:W-:Y:S01]  /*46b0*/  IABS R2, R0 ;  /* 0x0000000000027213 */ /* 0x000fe20000000000 */
[----:B------:R-:W-:Y:S01]  /*46c0*/  IMAD.MOV.U32 R133, RZ, RZ, R59 ;  /* 0x000000ffff857224 */ /* 0x000fe200078e003b */
        /* <DEDUP_REMOVED lines=8> */
[----:B------:R-:W-:Y:S01]  /*4750*/  IMAD.MOV.U32 R132, RZ, RZ, R84 ;  /* 0x000000ffff847224 */ /* 0x000fe200078e0054 */
        /* <DEDUP_REMOVED lines=12> */
[----:B------:R-:W-:Y:S01]  /*4820*/  IMAD.IADD R5, R32, 0x1, -R82 ;  /* 0x0000000120057824 */ /* 0x000fe200078e0a52 */
        /* <DEDUP_REMOVED lines=18> */
[----:B------:R-:W-:Y:S01]  /*4950*/  FFMA.FTZ R21, R0, -UR6, R149 ;  /* 0x8000000600157c23 */ /* 0x000fe20008010095 */
[----:B------:R-:W-:-:S02]  /*4960*/  IMAD.IADD R0, R19, 0x1, -R20 ;  /* 0x0000000113007824 */ /* 0x000fc400078e0a14 */
[----:B------:R-:W-:Y:S01]  /*4970*/  FFMA.FTZ R22, R3, -UR6, R148 ;  /* 0x8000000603167c23 */ /* 0x000fe20008010094 */
[----:B------:R-:W-:Y:S02]  /*4980*/  VIADD R148, R20, 0xfffffff1 ;  /* 0xfffffff114947836 */ /* 0x000fe40000000000 */
[----:B------:R-:W-:Y:S01]  /*4990*/  FFMA.FTZ R18, R2, -UR6, R103 ;  /* 0x8000000602127c23 */ /* 0x000fe20008010067 */
[C---:B------:R-:W-:Y:S01]  /*49a0*/  IMAD.IADD R3, R19.reuse, 0x1, -R156 ;  /* 0x0000000113037824 */ /* 0x040fe200078e0a9c */
[----:B------:R-:W-:Y:S01]  /*49b0*/  IABS R5, R0 ;  /* 0x0000000000057213 */ /* 0x000fe20000000000 */
[C---:B------:R-:W-:Y:S02]  /*49c0*/  IMAD.IADD R0, R19.reuse, 0x1, -R148 ;  /* 0x0000000113007824 */ /* 0x040fe400078e0a94 */
[C---:B------:R-:W-:Y:S01]  /*49d0*/  IMAD.IADD R4, R19.reuse, 0x1, -R162 ;  /* 0x0000000113047824 */ /* 0x040fe200078e0aa2 */
[----:B------:R-:W-:Y:S01]  /*49e0*/  FSEL R193, R18, -INF , !P5 ;  /* 0xff80000012c17808 */ /* 0x000fe20006800000 */
        /* <DEDUP_REMOVED lines=9> */
[----:B------:R-:W-:Y:S02]  /*4a80*/  IMAD.MOV.U32 R0, RZ, RZ, R4 ;  /* 0x000000ffff007224 */ /* 0x000fe400078e0004 */
[----:B------:R-:W-:Y:S01]  /*4a90*/  IMAD.MOV.U32 R6, RZ, RZ, R5 ;  /* 0x000000ffff067224 */ /* 0x000fe200078e0005 */
[----:B------:R-:W-:Y:S01]  /*4aa0*/  I2FP.F32.S32 R4, R2 ;  /* 0x0000000200047245 */ /* 0x000fe20000201400 */
[----:B------:R-:W-:Y:S01]  /*4ab0*/  IMAD.MOV.U32 R19, RZ, RZ, R45 ;  /* 0x000000ffff137224 */ /* 0x000fe200078e002d */
[----:B------:R-:W-:Y:S01]  /*4ac0*/  I2FP.F32.S32 R2, R0 ;  /* 0x0000000000027245 */ /* 0x000fe20000201400 */
[----:B------:R-:W-:Y:S01]  /*4ad0*/  IMAD.MOV.U32 R240, RZ, RZ, R149 ;  /* 0x000000fffff07224 */ /* 0x000fe200078e0095 */
        /* <DEDUP_REMOVED lines=8> */
[C---:B------:R-:W-:Y:S02]  /*4b60*/  IMAD.IADD R0, R32.reuse, 0x1, -R125 ;  /* 0x0000000120007824 */ /* 0x040fe400078e0a7d */
[----:B------:R-:W-:Y:S01]  /*4b70*/  FFMA.FTZ R14, R3, -UR6, R211 ;  /* 0x80000006030e7c23 */ /* 0x000fe200080100d3 */
[C---:B------:R-:W-:Y:S01]  /*4b80*/  IMAD.IADD R4, R32.reuse, 0x1, -R127 ;  /* 0x0000000120047824 */ /* 0x040fe200078e0a7f */
[----:B------:R-:W-:Y:S01]  /*4b90*/  IABS R3, R2 ;  /* 0x0000000200037213 */ /* 0x000fe20000000000 */
[C---:B------:R-:W-:Y:S01]  /*4ba0*/  IMAD.IADD R5, R32.reuse, 0x1, -R155 ;  /* 0x0000000120057824 */ /* 0x040fe200078e0a9b */
[----:B------:R-:W-:Y:S01]  /*4bb0*/  IABS R2, R0 ;  /* 0x0000000000027213 */ /* 0x000fe20000000000 */
[C---:B------:R-:W-:Y:S01]  /*4bc0*/  IMAD.IADD R6, R32.reuse, 0x1, -R159 ;  /* 0x0000000120067824 */ /* 0x040fe200078e0a9f */
[----:B------:R-:W-:Y:S01]  /*4bd0*/  IABS R0, R4 ;  /* 0x0000000400007213 */ /* 0x000fe20000000000 */
[----:B------:R-:W-:Y:S01]  /*4be0*/  IMAD.MOV.U32 R4, RZ, RZ, R3 ;  /* 0x000000ffff047224 */ /* 0x000fe200078e0003 */
[----:B------:R-:W-:Y:S01]  /*4bf0*/  IABS R5, R5 ;  /* 0x0000000500057213 */ /* 0x000fe20000000000 */
[----:B------:R-:W-:Y:S01]  /*4c00*/  IMAD.MOV.U32 R3, RZ, RZ, R2 ;  /* 0x000000ffff037224 */ /* 0x000fe200078e0002 */
[----:B------:R-:W-:Y:S01]  /*4c10*/  IABS R6, R6 ;  /* 0x0000000600067213 */ /* 0x000fe20000000000 */
[----:B------:R-:W-:Y:S01]  /*4c20*/  IMAD.MOV.U32 R2, RZ, RZ, R0 ;  /* 0x000000ffff027224 */ /* 0x000fe200078e0000 */
[----:B------:R-:W-:Y:S01]  /*4c30*/  FSEL R199, R17, -INF , !P3 ;  /* 0xff80000011c77808 */ /* 0x000fe20005800000 */
[----:B------:R-:W-:Y:S01]  /*4c40*/  IMAD.MOV.U32 R0, RZ, RZ, R5 ;  /* 0x000000ffff007224 */ /* 0x000fe200078e0005 */
[----:B------:R-:W-:Y:S01]  /*4c50*/  I2FP.F32.S32 R5, R4 ;  /* 0x0000000400057245 */ /* 0x000fe20000201400 */
[----:B------:R-:W-:Y:S01]  /*4c60*/  IMAD.IADD R7, R32, 0x1, -R187 ;  /* 0x0000000120077824 */ /* 0x000fe200078e0abb */
        /* <DEDUP_REMOVED lines=10> */
[----:B------:R-:W-:Y:S02]  /*4d10*/  IMAD.IADD R2, R32, 0x1, -R158 ;  /* 0x0000000120027824 */ /* 0x000fe400078e0a9e */
[----:B------:R-:W-:Y:S01]  /*4d20*/  FFMA.FTZ R8, R0, -UR6, R116 ;  /* 0x8000000600087c23 */ /* 0x000fe20008010074 */
[----:B------:R-:W-:Y:S01]  /*4d30*/  IMAD.IADD R0, R32, 0x1, -R161 ;  /* 0x0000000120007824 */ /* 0x000fe200078e0aa1 */
[----:B------:R-:W-:Y:S01]  /*4d40*/  FSEL R200, R16, -INF , !P6 ;  /* 0xff80000010c87808 */ /* 0x000fe20007000000 */
[----:B------:R-:W-:Y:S01]  /*4d50*/  IMAD.IADD R5, R32, 0x1, -R182 ;  /* 0x0000000120057824 */ /* 0x000fe200078e0ab6 */
[----:B------:R-:W-:Y:S01]  /*4d60*/  IABS R3, R2 ;  /* 0x0000000200037213 */ /* 0x000fe20000000000 */
[----:B------:R-:W-:Y:S01]  /*4d70*/  IMAD.MOV.U32 R211, RZ, RZ, 0x1 ;  /* 0x00000001ffd37424 */ /* 0x000fe200078e00ff */
[----:B------:R-:W-:Y:S01]  /*4d80*/  IABS R2, R0 ;  /* 0x0000000000027213 */ /* 0x000fe20000000000 */
[----:B------:R-:W-:Y:S01]  /*4d90*/  IMAD.MOV.U32 R213, RZ, RZ, 0x9 ;  /* 0x00000009ffd57424 */ /* 0x000fe200078e00ff */
[----:B------:R-:W-:Y:S01]  /*4da0*/  IABS R0, R4 ;  /* 0x0000000400007213 */ /* 0x000fe20000000000 */
[----:B------:R-:W-:Y:S01]  /*4db0*/  IMAD.MOV.U32 R210, RZ, RZ, 0x41 ;  /* 0x00000041ffd27424 */ /* 0x000fe200078e00ff */
[----:B------:R-:W-:Y:S01]  /*4dc0*/  IABS R6, R5 ;  /* 0x0000000500067213 */ /* 0x000fe20000000000 */
[----:B------:R-:W-:Y:S01]  /*4dd0*/  IMAD.MOV.U32 R4, RZ, RZ, R2 ;  /* 0x000000ffff047224 */ /* 0x000fe200078e0002 */
[----:B------:R-:W-:Y:S01]  /*4de0*/  I2FP.F32.S32 R2, R3 ;  /* 0x0000000300027245 */ /* 0x000fe20000201400 */
[----:B------:R-:W-:Y:S01]  /*4df0*/  IMAD.MOV.U32 R212, RZ, RZ, 0x49 ;  /* 0x00000049ffd47424 */ /* 0x000fe200078e00ff */
[----:B------:R-:W-:Y:S01]  /*4e00*/  IABS R5, R7 ;  /* 0x0000000700057213 */ /* 0x000fe20000000000 */
[----:B------:R-:W-:Y:S01]  /*4e10*/  IMAD.MOV.U32 R3, RZ, RZ, R6 ;  /* 0x000000ffff037224 */ /* 0x000fe200078e0006 */
[----:B------:R-:W-:Y:S01]  /*4e20*/  I2FP.F32.S32 R4, R4 ;  /* 0x0000000400047245 */ /* 0x000fe20000201400 */
[----:B------:R-:W-:Y:S01]  /*4e30*/  FFMA.FTZ R6, R2, -UR6, R115 ;  /* 0x8000000602067c23 */ /* 0x000fe20008010073 */
[----:B------:R-:W-:Y:S01]  /*4e40*/  I2FP.F32.S32 R0, R0 ;  /* 0x0000000000007245 */ /* 0x000fe20000201400 */
[----:B------:R-:W-:Y:S01]  /*4e50*/  IMAD.MOV.U32 R115, RZ, RZ, R66 ;  /* 0x000000ffff737224 */ /* 0x000fe200078e0042 */
[----:B------:R-:W-:Y:S01]  /*4e60*/  I2FP.F32.S32 R2, R5 ;  /* 0x0000000500027245 */ /* 0x000fe20000201400 */
[----:B------:R-:W-:Y:S01]  /*4e70*/  FFMA.FTZ R5, R4, -UR6, R248 ;  /* 0x8000000604057c23 */ /* 0x000fe200080100f8 */
[----:B------:R-:W-:Y:S01]  /*4e80*/  I2FP.F32.S32 R3, R3 ;  /* 0x0000000300037245 */ /* 0x000fe20000201400 */
[----:B------:R-:W-:Y:S01]  /*4e90*/  FFMA.FTZ R4, R0, -UR6, R249 ;  /* 0x8000000600047c23 */ /* 0x000fe200080100f9 */
[----:B------:R-:W-:Y:S01]  /*4ea0*/  VIADD R0, R32, -UR28 ;  /* 0x8000001c20007c36 */ /* 0x000fe20008000000 */
[----:B------:R-:W-:Y:S01]  /*4eb0*/  FSEL R201, R15, -INF , !P4 ;  /* 0xff8000000fc97808 */ /* 0x000fe20006000000 */
[----:B------:R-:W-:Y:S01]  /*4ec0*/  FFMA.FTZ R2, R2, -UR6, R46 ;  /* 0x8000000602027c23 */ /* 0x000fe2000801002e */
[----:B------:R-:W-:Y:S01]  /*4ed0*/  FFMA.FTZ R3, R3, -UR6, R51 ;  /* 0x8000000603037c23 */ /* 0x000fe20008010033 */
[----:B------:R-:W-:Y:S01]  /*4ee0*/  FSEL R218, R14, -INF , !P2 ;  /* 0xff8000000eda7808 */ /* 0x000fe20005000000 */
        /* <DEDUP_REMOVED lines=9> */
[----:B------:R-:W-:Y:S01]  /*4f80*/  FSEL R55, R41, -INF , !P3 ;  /* 0xff80000029377808 */ /* 0x000fe20005800000 */
[----:B------:R-:W-:Y:S01]  /*4f90*/  IMAD.MOV.U32 R248, RZ, RZ, R132 ;  /* 0x000000fffff87224 */ /* 0x000fe200078e0084 */
[----:B------:R-:W-:-:S02]  /*4fa0*/  ISETP.GT.AND P6, PT, R0, R60, PT ;  /* 0x0000003c0000720c */ /* 0x000fc40003fc4270 */
[C---:B------:R-:W-:Y:S02]  /*4fb0*/  ISETP.GT.AND P4, PT, R0.reuse, R64, PT ;  /* 0x000000400000720c */ /* 0x040fe40003f84270 */
[C---:B------:R-:W-:Y:S02]  /*4fc0*/  ISETP.GT.AND P2, PT, R0.reuse, R68, PT ;  /* 0x000000440000720c */ /* 0x040fe40003f44270 */
[C---:B------:R-:W-:Y:S02]  /*4fd0*/  ISETP.GT.AND P0, PT, R0.reuse, R70, PT ;  /* 0x000000460000720c */ /* 0x040fe40003f04270 */
[C---:B------:R-:W-:Y:S02]  /*4fe0*/  ISETP.GT.AND P5, PT, R0.reuse, R71, PT ;  /* 0x000000470000720c */ /* 0x040fe40003fa4270 */
[----:B------:R-:W-:Y:S02]  /*4ff0*/  ISETP.GT.AND P3, PT, R0, R73, PT ;  /* 0x000000490000720c */ /* 0x000fe40003f64270 */
[----:B------:R-:W-:-:S02]  /*5000*/  FSEL R57, R40, -INF , !P6 ;  /* 0xff80000028397808 */ /* 0x000fc40007000000 */
[----:B------:R-:W-:Y:S02]  /*5010*/  FSEL R59, R35, -INF , !P4 ;  /* 0xff800000233b7808 */ /* 0x000fe40006000000 */
[----:B------:R-:W-:Y:S02]  /*5020*/  FSEL R66, R34, -INF , !P2 ;  /* 0xff80000022427808 */ /* 0x000fe40005000000 */
[----:B------:R-:W-:Y:S01]  /*5030*/  FSEL R69, R33, -INF , !P0 ;  /* 0xff80000021457808 */ /* 0x000fe20004000000 */
[----:B------:R-:W-:Y:S01]  /*5040*/  VIADD R33, R209, 0x48 ;  /* 0x00000048d1217836 */ /* 0x000fe20000000000 */
[----:B------:R-:W-:Y:S02]  /*5050*/  FSEL R72, R31, -INF , !P5 ;  /* 0xff8000001f487808 */ /* 0x000fe40006800000 */
[----:B------:R-:W-:Y:S02]  /*5060*/  FSEL R75, R30, -INF , !P3 ;  /* 0xff8000001e4b7808 */ /* 0x000fe40005800000 */
        /* <DEDUP_REMOVED lines=9> */
[----:B------:R-:W-:Y:S02]  /*5100*/  FSEL R87, R25, -INF , !P0 ;  /* 0xff80000019577808 */ /* 0x000fe40004000000 */
        /* <DEDUP_REMOVED lines=12> */
[----:B------:R-:W-:Y:S01]  /*51d0*/  VIADD R11, R33, -UR28 ;  /* 0x8000001c210b7c36 */ /* 0x000fe20008000000 */
        /* <DEDUP_REMOVED lines=10> */
[----:B------:R-:W-:Y:S01]  /*5280*/  FSEL R170, R5, -INF , !P2 ;  /* 0xff80000005aa7808 */ /* 0x000fe20005000000 */
[----:B------:R-:W-:Y:S01]  /*5290*/  IMAD.IADD R5, R33, 0x1, -R49 ;  /* 0x0000000121057824 */ /* 0x000fe200078e0a31 */
[----:B------:R-:W-:Y:S02]  /*52a0*/  FSEL R171, R4, -INF , !P0 ;  /* 0xff80000004ab7808 */ /* 0x000fe40004000000 */
[----:B------:R-:W-:Y:S01]  /*52b0*/  FSEL R191, R3, -INF , !P5 ;  /* 0xff80000003bf7808 */ /* 0x000fe20006800000 */
[----:B------:R-:W-:Y:S01]  /*52c0*/  IMAD.IADD R3, R209, 0x1, -R47 ;  /* 0x00000001d1037824 */ /* 0x000fe200078e0a2f */
[----:B------:R-:W-:Y:S01]  /*52d0*/  FSEL R192, R2, -INF , !P3 ;  /* 0xff80000002c07808 */ /* 0x000fe20005800000 */
[----:B------:R-:W-:Y:S01]  /*52e0*/  IMAD.IADD R2, R33, 0x1, -R43 ;  /* 0x0000000121027824 */ /* 0x000fe200078e0a2b */
[----:B------:R-:W-:-:S02]  /*52f0*/  ISETP.GT.AND P6, PT, R0, R173, PT ;  /* 0x000000ad0000720c */ /* 0x000fc40003fc4270 */
[C---:B------:R-:W-:Y:S02]  /*5300*/  ISETP.GT.AND P4, PT, R0.reuse, R178, PT ;  /* 0x000000b20000720c */ /* 0x040fe40003f84270 */
[C---:B------:R-:W-:Y:S02]  /*5310*/  ISETP.GT.AND P2, PT, R0.reuse, R183, PT ;  /* 0x000000b70000720c */ /* 0x040fe40003f44270 */
[C---:B------:R-:W-:Y:S02]  /*5320*/  ISETP.GT.AND P0, PT, R0.reuse, R186, PT ;  /* 0x000000ba0000720c */ /* 0x040fe40003f04270 */
[C---:B------:R-:W-:Y:S02]  /*5330*/  ISETP.GT.AND P5, PT, R0.reuse, R204, PT ;  /* 0x000000cc0000720c */ /* 0x040fe40003fa4270 */
[----:B------:R-:W-:Y:S01]  /*5340*/  ISETP.GT.AND P3, PT, R0, R190, PT ;  /* 0x000000be0000720c */ /* 0x000fe20003f64270 */
[----:B------:R-:W-:Y:S01]  /*5350*/  IMAD.IADD R0, R209, 0x1, -R43 ;  /* 0x00000001d1007824 */ /* 0x000fe200078e0a2b */
[----:B------:R-:W-:-:S04]  /*5360*/  IABS R2, R2 ;  /* 0x0000000200027213 */ /* 0x000fc80000000000 */
[----:B------:R-:W-:Y:S02]  /*5370*/  IABS R4, R0 ;  /* 0x0000000000047213 */ /* 0x000fe40000000000 */
[----:B------:R-:W-:Y:S01]  /*5380*/  IABS R0, R3 ;  /* 0x0000000300007213 */ /* 0x000fe20000000000 */
[----:B------:R-:W-:Y:S01]  /*5390*/  IMAD.MOV.U32 R3, RZ, RZ, R2 ;  /* 0x000000ffff037224 */ /* 0x000fe200078e0002 */
[----:B------:R-:W-:-:S03]  /*53a0*/  I2FP.F32.S32 R4, R4 ;  /* 0x0000000400047245 */ /* 0x000fc60000201400 */
[----:B------:R-:W-:Y:S01]  /*53b0*/  IMAD.MOV.U32 R2, RZ, RZ, R0 ;  /* 0x000000ffff027224 */ /* 0x000fe200078e0000 */
[----:B------:R-:W-:Y:S01]  /*53c0*/  I2FP.F32.S32 R3, R3 ;  /* 0x0000000300037245 */ /* 0x000fe20000201400 */
[----:B------:R-:W-:Y:S02]  /*53d0*/  VIADD R0, R44, UR23 ;  /* 0x000000172c007c36 */ /* 0x000fe40008000000 */
[----:B------:R-:W-:Y:S01]  /*53e0*/  FFMA.FTZ R45, R4, -UR6, R152 ;  /* 0x80000006042d7c23 */ /* 0x000fe20008010098 */
[----:B------:R-:W-:Y:S01]  /*53f0*/  IMAD.IADD R4, R33, 0x1, -R47 ;  /* 0x0000000121047824 */ /* 0x000fe200078e0a2f */
[----:B------:R-:W-:Y:S01]  /*5400*/  I2FP.F32.S32 R2, R2 ;  /* 0x0000000200027245 */ /* 0x000fe20000201400 */
[----:B------:R-:W-:Y:S01]  /*5410*/  FFMA.FTZ R44, R3, -UR6, R146 ;  /* 0x80000006032c7c23 */ /* 0x000fe20008010092 */
[C---:B------:R-:W-:Y:S01]  /*5420*/  VIADDMNMX R211, R0.reuse, R211, UR30, PT ;  /* 0x0000001e00d37e46 */ /* 0x040fe2000b8001d3 */
[--C-:B------:R-:W-:Y:S01]  /*5430*/  IMAD.IADD R3, R33, 0x1, -R48.reuse ;  /* 0x0000000121037824 */ /* 0x100fe200078e0a30 */
[----:B------:R-:W-:Y:S01]  /*5440*/  VIADDMNMX R213, R0, R213, UR30, PT ;  /* 0x0000001e00d57e46 */ /* 0x000fe2000b8001d5 */
[----:B------:R-:W-:Y:S01]  /*5450*/  FFMA.FTZ R46, R2, -UR6, R153 ;  /* 0x80000006022e7c23 */ /* 0x000fe20008010099 */
[C---:B------:R-:W-:Y:S01]  /*5460*/  VIADDMNMX R210, R0.reuse, R210, UR30, PT ;  /* 0x0000001e00d27e46 */ /* 0x040fe2000b8001d2 */
[C---:B------:R-:W-:Y:S01]  /*5470*/  IMAD.IADD R2, R209.reuse, 0x1, -R48 ;  /* 0x00000001d1027824 */ /* 0x040fe200078e0a30 */
[----:B------:R-:W-:Y:S01]  /*5480*/  VIADDMNMX R212, R0, R212, UR30, PT ;  /* 0x0000001e00d47e46 */ /* 0x000fe2000b8001d4 */
        /* <DEDUP_REMOVED lines=11> */
[----:B------:R-:W-:Y:S01]  /*5540*/  I2FP.F32.S32 R2, R2 ;  /* 0x0000000200027245 */ /* 0x000fe20000201400 */
[----:B------:R-:W-:Y:S01]  /*5550*/  IMAD.MOV.U32 R5, RZ, RZ, R7 ;  /* 0x000000ffff057224 */ /* 0x000fe200078e0007 */
[----:B------:R-:W-:-:S02]  /*5560*/  I2FP.F32.S32 R3, R3 ;  /* 0x0000000300037245 */ /* 0x000fc40000201400 */
[----:B------:R-:W-:Y:S01]  /*5570*/  I2FP.F32.S32 R4, R4 ;  /* 0x0000000400047245 */ /* 0x000fe20000201400 */
[----:B------:R-:W-:Y:S01]  /*5580*/  FFMA.FTZ R40, R2, -UR6, R142 ;  /* 0x8000000602287c23 */ /* 0x000fe2000801008e */
[----:B------:R-:W-:Y:S01]  /*5590*/  I2FP.F32.S32 R0, R0 ;  /* 0x0000000000007245 */ /* 0x000fe20000201400 */
[----:B------:R-:W-:Y:S01]  /*55a0*/  FFMA.FTZ R41, R3, -UR6, R147 ;  /* 0x8000000603297c23 */ /* 0x000fe20008010093 */
[----:B------:R-:W-:Y:S01]  /*55b0*/  I2FP.F32.S32 R5, R5 ;  /* 0x0000000500057245 */ /* 0x000fe20000201400 */
[----:B------:R-:W-:Y:S01]  /*55c0*/  FFMA.FTZ R42, R4, -UR6, R137 ;  /* 0x80000006042a7c23 */ /* 0x000fe20008010089 */
[--C-:B------:R-:W-:Y:S02]  /*55d0*/  IMAD.IADD R3, R209, 0x1, -R50.reuse ;  /* 0x00000001d1037824 */ /* 0x100fe400078e0a32 */
[----:B------:R-:W-:Y:S01]  /*55e0*/  FFMA.FTZ R39, R0, -UR6, R143 ;  /* 0x8000000600277c23 */ /* 0x000fe2000801008f */
[----:B------:R-:W-:Y:S02]  /*55f0*/  IMAD.IADD R4, R33, 0x1, -R50 ;  /* 0x0000000121047824 */ /* 0x000fe400078e0a32 */
[----:B------:R-:W-:Y:S01]  /*5600*/  FFMA.FTZ R43, R5, -UR6, R136 ;  /* 0x80000006052b7c23 */ /* 0x000fe20008010088 */
[C-C-:B------:R-:W-:Y:S01]  /*5610*/  IMAD.IADD R2, R209.reuse, 0x1, -R52.reuse ;  /* 0x00000001d1027824 */ /* 0x140fe200078e0a34 */
[----:B------:R-:W-:Y:S01]  /*5620*/  IABS R6, R3 ;  /* 0x0000000300067213 */ /* 0x000fe20000000000 */
[----:B------:R-:W-:Y:S01]  /*5630*/  IMAD.IADD R0, R209, 0x1, -R53 ;  /* 0x00000001d1007824 */ /* 0x000fe200078e0a35 */
[----:B------:R-:W-:Y:S01]  /*5640*/  IABS R3, R4 ;  /* 0x0000000400037213 */ /* 0x000fe20000000000 */
[----:B------:R-:W-:Y:S01]  /*5650*/  IMAD.IADD R5, R33, 0x1, -R52 ;  /* 0x0000000121057824 */ /* 0x000fe200078e0a34 */
[----:B------:R-:W-:Y:S01]  /*5660*/  IABS R4, R2 ;  /* 0x0000000200047213 */ /* 0x000fe20000000000 */
[----:B------:R-:W-:Y:S01]  /*5670*/  IMAD.MOV.U32 R147, RZ, RZ, R109 ;  /* 0x000000ffff937224 */ /* 0x000fe200078e006d */
[----:B------:R-:W-:-:S02]  /*5680*/  IABS R0, R0 ;  /* 0x0000000000007213 */ /* 0x000fc40000000000 */
[----:B------:R-:W-:Y:S01]  /*5690*/  IABS R2, R5 ;  /* 0x0000000500027213 */ /* 0x000fe20000000000 */
[----:B------:R-:W-:Y:S01]  /*56a0*/  IMAD.MOV.U32 R5, RZ, RZ, R6 ;  /* 0x000000ffff057224 */ /* 0x000fe200078e0006 */
[----:B------:R-:W-:Y:S02]  /*56b0*/  I2FP.F32.S32 R4, R4 ;  /* 0x0000000400047245 */ /* 0x000fe40000201400 */
[----:B------:R-:W-:Y:S02]  /*56c0*/  I2FP.F32.S32 R0, R0 ;  /* 0x0000000000007245 */ /* 0x000fe40000201400 */
[----:B------:R-:W-:Y:S01]  /*56d0*/  I2FP.F32.S32 R2, R2 ;  /* 0x0000000200027245 */ /* 0x000fe20000201400 */
[----:B------:R-:W-:Y:S01]  /*56e0*/  FFMA.FTZ R37, R4, -UR6, R177 ;  /* 0x8000000604257c23 */ /* 0x000fe200080100b1 */
[----:B------:R-:W-:Y:S01]  /*56f0*/  I2FP.F32.S32 R3, R3 ;  /* 0x0000000300037245 */ /* 0x000fe20000201400 */
[----:B------:R-:W-:Y:S01]  /*5700*/  FFMA.FTZ R36, R0, -UR6, R92 ;  /* 0x8000000600247c23 */ /* 0x000fe2000801005c */
[----:B------:R-:W-:Y:S01]  /*5710*/  IMAD.IADD R4, R33, 0x1, -R53 ;  /* 0x0000000121047824 */ /* 0x000fe200078e0a35 */
[----:B------:R-:W-:Y:S01]  /*5720*/  I2FP.F32.S32 R5, R5 ;  /* 0x0000000500057245 */ /* 0x000fe20000201400 */
[----:B------:R-:W-:-:S02]  /*5730*/  IMAD.IADD R0, R209, 0x1, -R56 ;  /* 0x00000001d1007824 */ /* 0x000fc400078e0a38 */
[----:B------:R-:W-:Y:S01]  /*5740*/  FFMA.FTZ R34, R2, -UR6, R135 ;  /* 0x8000000602227c23 */ /* 0x000fe20008010087 */
[----:B------:R-:W-:Y:S01]  /*5750*/  FFMA.FTZ R35, R3, -UR6, R134 ;  /* 0x8000000603237c23 */ /* 0x000fe20008010086 */
[--C-:B------:R-:W-:Y:S01]  /*5760*/  IMAD.IADD R2, R209, 0x1, -R54.reuse ;  /* 0x00000001d1027824 */ /* 0x100fe200078e0a36 */
[----:B------:R-:W-:Y:S01]  /*5770*/  IABS R4, R4 ;  /* 0x0000000400047213 */ /* 0x000fe20000000000 */
[----:B------:R-:W-:Y:S02]  /*5780*/  IMAD.IADD R3, R33, 0x1, -R54 ;  /* 0x0000000121037824 */ /* 0x000fe400078e0a36 */
[----:B------:R-:W-:Y:S01]  /*5790*/  FFMA.FTZ R38, R5, -UR6, R176 ;  /* 0x8000000605267c23 */ /* 0x000fe200080100b0 */
[----:B------:R-:W-:Y:S01]  /*57a0*/  IABS R6, R0 ;  /* 0x0000000000067213 */ /* 0x000fe20000000000 */
[----:B------:R-:W-:Y:S01]  /*57b0*/  IMAD.IADD R5, R33, 0x1, -R56 ;  /* 0x0000000121057824 */ /* 0x000fe200078e0a38 */
[----:B------:R-:W-:Y:S02]  /*57c0*/  IABS R7, R2 ;  /* 0x0000000200077213 */ /* 0x000fe40000000000 */
        /* <DEDUP_REMOVED lines=13> */
[----:B------:R-:W-:Y:S02]  /*58a0*/  IMAD.IADD R3, R209, 0x1, -R61 ;  /* 0x00000001d1037824 */ /* 0x000fe400078e0a3d */
[----:B------:R-:W-:Y:S01]  /*58b0*/  FFMA.FTZ R31, R5, -UR6, R93 ;  /* 0x80000006051f7c23 */ /* 0x000fe2000801005d */
[----:B------:R-:W-:Y:S02]  /*58c0*/  IMAD.IADD R4, R33, 0x1, -R61 ;  /* 0x0000000121047824 */ /* 0x000fe400078e0a3d */
[----:B------:R-:W-:Y:S01]  /*58d0*/  FFMA.FTZ R26, R0, -UR6, R194 ;  /* 0x80000006001a7c23 */ /* 0x000fe200080100c2 */
[--C-:B------:R-:W-:Y:S01]  /*58e0*/  IMAD.IADD R2, R209, 0x1, -R62.reuse ;  /* 0x00000001d1027824 */ /* 0x100fe200078e0a3e */
[----:B------:R-:W-:Y:S01]  /*58f0*/  IABS R6, R3 ;  /* 0x0000000300067213 */ /* 0x000fe20000000000 */
[----:B------:R-:W-:Y:S01]  /*5900*/  IMAD.IADD R5, R33, 0x1, -R62 ;  /* 0x0000000121057824 */ /* 0x000fe200078e0a3e */
[----:B------:R-:W-:Y:S01]  /*5910*/  IABS R3, R4 ;  /* 0x0000000400037213 */ /* 0x000fe20000000000 */
[----:B------:R-:W-:Y:S01]  /*5920*/  IMAD.IADD R0, R209, 0x1, -R63 ;  /* 0x00000001d1007824 */ /* 0x000fe200078e0a3f */
[----:B------:R-:W-:-:S02]  /*5930*/  IABS R4, R2 ;  /* 0x0000000200047213 */ /* 0x000fc40000000000 */
[----:B------:R-:W-:Y:S01]  /*5940*/  IABS R2, R5 ;  /* 0x0000000500027213 */ /* 0x000fe20000000000 */
[----:B------:R-:W-:Y:S01]  /*5950*/  IMAD.MOV.U32 R5, RZ, RZ, R6 ;  /* 0x000000ffff057224 */ /* 0x000fe200078e0006 */
[----:B------:R-:W-:Y:S02]  /*5960*/  IABS R0, R0 ;  /* 0x0000000000007213 */ /* 0x000fe40000000000 */
        /* <DEDUP_REMOVED lines=9> */
[----:B------:R-:W-:Y:S02]  /*5a00*/  IMAD.IADD R2, R209, 0x1, -R65 ;  /* 0x00000001d1027824 */ /* 0x000fe400078e0a41 */
[----:B------:R-:W-:Y:S01]  /*5a10*/  FFMA.FTZ R23, R0, -UR6, R181 ;  /* 0x8000000600177c23 */ /* 0x000fe200080100b5 */
[----:B------:R-:W-:Y:S01]  /*5a20*/  FFMA.FTZ R25, R5, -UR6, R185 ;  /* 0x8000000605197c23 */ /* 0x000fe200080100b9 */
[----:B------:R-:W-:Y:S01]  /*5a30*/  IMAD.IADD R3, R33, 0x1, -R65 ;  /* 0x0000000121037824 */ /* 0x000fe200078e0a41 */
[----:B------:R-:W-:Y:S01]  /*5a40*/  IABS R4, R4 ;  /* 0x0000000400047213 */ /* 0x000fe20000000000 */
[--C-:B------:R-:W-:Y:S01]  /*5a50*/  IMAD.IADD R0, R209, 0x1, -R67.reuse ;  /* 0x00000001d1007824 */ /* 0x100fe200078e0a43 */
[----:B------:R-:W-:Y:S01]  /*5a60*/  IABS R7, R2 ;  /* 0x0000000200077213 */ /* 0x000fe20000000000 */
[----:B------:R-:W-:Y:S01]  /*5a70*/  IMAD.IADD R5, R33, 0x1, -R67 ;  /* 0x0000000121057824 */ /* 0x000fe200078e0a43 */
[----:B------:R-:W-:Y:S01]  /*5a80*/  IABS R2, R3 ;  /* 0x0000000300027213 */ /* 0x000fe20000000000 */
[----:B------:R-:W-:Y:S01]  /*5a90*/  IMAD.MOV.U32 R3, RZ, RZ, R4 ;  /* 0x000000ffff037224 */ /* 0x000fe200078e0004 */
[----:B------:R-:W-:-:S02]  /*5aa0*/  IABS R6, R0 ;  /* 0x0000000000067213 */ /* 0x000fc40000000000 */
[----:B------:R-:W-:Y:S01]  /*5ab0*/  IABS R0, R5 ;  /* 0x0000000500007213 */ /* 0x000fe20000000000 */
        /* <DEDUP_REMOVED lines=18> */
[----:B------:R-:W-:-:S02]  /*5be0*/  IABS R2, R3 ;  /* 0x0000000300027213 */ /* 0x000fc40000000000 */
[----:B------:R-:W-:Y:S02]  /*5bf0*/  IABS R3, R5 ;  /* 0x0000000500037213 */ /* 0x000fe40000000000 */
[----:B------:R-:W-:Y:S02]  /*5c00*/  IABS R7, R0 ;  /* 0x0000000000077213 */ /* 0x000fe40000000000 */
[----:B------:R-:W-:Y:S01]  /*5c10*/  IABS R0, R4 ;  /* 0x0000000400007213 */ /* 0x000fe20000000000 */
[----:B------:R-:W-:Y:S01]  /*5c20*/  IMAD.MOV.U32 R4, RZ, RZ, R3 ;  /* 0x000000ffff047224 */ /* 0x000fe200078e0003 */
[----:B------:R-:W-:Y:S01]  /*5c30*/  I2FP.F32.S32 R5, R6 ;  /* 0x0000000600057245 */ /* 0x000fe20000201400 */
[----:B------:R-:W-:Y:S01]  /*5c40*/  IMAD.MOV.U32 R6, RZ, RZ, R7 ;  /* 0x000000ffff067224 */ /* 0x000fe200078e0007 */
[----:B------:R-:W-:Y:S01]  /*5c50*/  I2FP.F32.S32 R3, R2 ;  /* 0x0000000200037245 */ /* 0x000fe20000201400 */
[----:B------:R-:W-:Y:S01]  /*5c60*/  IMAD.IADD R7, R32, 0x1, -R179 ;  /* 0x0000000120077824 */ /* 0x000fe200078e0ab3 */
        /* <DEDUP_REMOVED lines=12> */
[----:B------:R-:W-:Y:S01]  /*5d30*/  IMAD.IADD R5, R32, 0x1, -R162 ;  /* 0x0000000120057824 */ /* 0x000fe200078e0aa2 */
[----:B------:R-:W-:Y:S02]  /*5d40*/  IABS R6, R3 ;  /* 0x0000000300067213 */ /* 0x000fe40000000000 */
        /* <DEDUP_REMOVED lines=8> */
[----:B------:R-:W-:-:S02]  /*5dd0*/  FSEL R32, R9, -INF , !P6 ;  /* 0xff80000009207808 */ /* 0x000fc40007000000 */
[----:B------:R-:W-:Y:S01]  /*5de0*/  I2FP.F32.S32 R2, R6 ;  /* 0x0000000600027245 */ /* 0x000fe20000201400 */
[----:B------:R-:W-:Y:S01]  /*5df0*/  FFMA.FTZ R6, R3, -UR6, R229 ;  /* 0x8000000603067c23 */ /* 0x000fe200080100e5 */
[----:B------:R-:W-:Y:S02]  /*5e00*/  I2FP.F32.S32 R0, R5 ;  /* 0x0000000500007245 */ /* 0x000fe40000201400 */
[----:B------:R-:W-:Y:S02]  /*5e10*/  I2FP.F32.S32 R5, R8 ;  /* 0x0000000800057245 */ /* 0x000fe40000201400 */
[----:B------:R-:W-:Y:S01]  /*5e20*/  I2FP.F32.S32 R3, R4 ;  /* 0x0000000400037245 */ /* 0x000fe20000201400 */
[----:B------:R-:W-:Y:S01]  /*5e30*/  FFMA.FTZ R4, R2, -UR6, R99 ;  /* 0x8000000602047c23 */ /* 0x000fe20008010063 */
[----:B------:R-:W-:Y:S01]  /*5e40*/  FFMA.FTZ R2, R0, -UR6, R168 ;  /* 0x8000000600027c23 */ /* 0x000fe200080100a8 */
[----:B------:R-:W-:Y:S01]  /*5e50*/  FFMA.FTZ R0, R5, -UR6, R164 ;  /* 0x8000000605007c23 */ /* 0x000fe200080100a4 */
[----:B------:R-:W-:-:S02]  /*5e60*/  VIADD R5, R209, -UR28 ;  /* 0x8000001cd1057c36 */ /* 0x000fc40008000000 */
[----:B------:R-:W-:Y:S01]  /*5e70*/  FFMA.FTZ R3, R3, -UR6, R165 ;  /* 0x8000000603037c23 */ /* 0x000fe200080100a5 */
[----:B------:R-:W-:Y:S02]  /*5e80*/  FSEL R52, R4, -INF , !P2 ;  /* 0xff80000004347808 */ /* 0x000fe40005000000 */
[----:B------:R-:W-:Y:S02]  /*5e90*/  FSEL R67, R0, -INF , !P5 ;  /* 0xff80000000437808 */ /* 0x000fe40006800000 */
[----:B------:R-:W-:Y:S02]  /*5ea0*/  ISETP.GT.AND P6, PT, R5, R28, PT ;  /* 0x0000001c0500720c */ /* 0x000fe40003fc4270 */
[----:B------:R-:W-:Y:S02]  /*5eb0*/  FSEL R47, R6, -INF , !P4 ;  /* 0xff800000062f7808 */ /* 0x000fe40006000000 */
[----:B------:R-:W-:Y:S02]  /*5ec0*/  ISETP.GE.AND P2, PT, R28, R211, PT ;  /* 0x000000d31c00720c */ /* 0x000fe40003f46270 */
[----:B------:R-:W-:-:S02]  /*5ed0*/  FSEL R65, R2, -INF , !P0 ;  /* 0xff80000002417808 */ /* 0x000fc40004000000 */
[----:B------:R-:W-:Y:S02]  /*5ee0*/  FSEL R0, R45, -INF , !P6 ;  /* 0xff8000002d007808 */ /* 0x000fe40007000000 */
[----:B------:R-:W-:Y:S02]  /*5ef0*/  ISETP.GT.AND P4, PT, R11, R28, PT ;  /* 0x0000001c0b00720c */ /* 0x000fe40003f84270 */
[C---:B------:R-:W-:Y:S02]  /*5f00*/  ISETP.GE.AND P0, PT, R28.reuse, R213, PT ;  /* 0x000000d51c00720c */ /* 0x040fe40003f06270 */
[----:B------:R-:W-:Y:S02]  /*5f10*/  ISETP.GT.AND P6, PT, R5, R58, PT ;  /* 0x0000003a0500720c */ /* 0x000fe40003fc4270 */
[----:B------:R-:W-:Y:S02]  /*5f20*/  ISETP.GE.AND P5, PT, R28, R210, PT ;  /* 0x000000d21c00720c */ /* 0x000fe40003fa6270 */
[----:B------:R-:W-:Y:S01]  /*5f30*/  FSEL R93, R3, -INF , !P3 ;  /* 0xff800000035d7808 */ /* 0x000fe20005800000 */
[----:B------:R-:W-:Y:S01]  /*5f40*/  IMAD.IADD R3, R33, 0x1, -R113 ;  /* 0x0000000121037824 */ /* 0x000fe200078e0a71 */
[----:B------:R-:W-:-:S02]  /*5f50*/  FSEL R45, R0, -INF , !P2 ;  /* 0xff800000002d7808 */ /* 0x000fc40005000000 */
[----:B------:R-:W-:Y:S02]  /*5f60*/  ISETP.GE.AND P3, PT, R28, R212, PT ;  /* 0x000000d41c00720c */ /* 0x000fe40003f66270 */
        /* <DEDUP_REMOVED lines=68> */
[C---:B------:R-:W-:Y:S02]  /*63b0*/  ISETP.GE.AND P5, PT, R71.reuse, R210, PT ;  /* 0x000000d24700720c */ /* 0x040fe40003fa6270 */
        /* <DEDUP_REMOVED lines=62> */
[----:B------:R-:W-:Y:S02]  /*67a0*/  FSEL R0, R15, -INF , !P0 ;  /* 0xff8000000f007808 */ /* 0x000fe40004000000 */
[C---:B------:R-:W-:Y:S02]  /*67b0*/  ISETP.GE.AND P2, PT, R80.reuse, R211, PT ;  /* 0x000000d35000720c */ /* 0x040fe40003f46270 */
[----:B------:R-:W-:Y:S02]  /*67c0*/  ISETP.GE.AND P0, PT, R80, R213, PT ;  /* 0x000000d55000720c */ /* 0x000fe40003f06270 */
[----:B------:R-:W-:Y:S02]  /*67d0*/  FSEL R2, R17, -INF , !P6 ;  /* 0xff80000011027808 */ /* 0x000fe40007000000 */
[----:B------:R-:W-:Y:S02]  /*67e0*/  ISETP.GT.AND P6, PT, R5, R83, PT ;  /* 0x000000530500720c */ /* 0x000fe40003fc4270 */
[----:B------:R-:W-:-:S02]  /*67f0*/  ISETP.GE.AND P3, PT, R78, R212, PT ;  /* 0x000000d44e00720c */ /* 0x000fc40003f66270 */
[----:B------:R-:W-:Y:S02]  /*6800*/  ISETP.GT.AND P4, PT, R11, R80, PT ;  /* 0x000000500b00720c */ /* 0x000fe40003f84270 */
[----:B------:R-:W-:Y:S02]  /*6810*/  FSEL R138, R2, -INF , !P2 ;  /* 0xff800000028a7808 */ /* 0x000fe40005000000 */
[----:B------:R-:W-:Y:S02]  /*6820*/  FSEL R151, R126, -INF , !P0 ;  /* 0xff8000007e977808 */ /* 0x000fe40004000000 */
[----:B------:R-:W-:Y:S02]  /*6830*/  ISETP.GE.AND P0, PT, R83, R211, PT ;  /* 0x000000d35300720c */ /* 0x000fe40003f06270 */
[----:B------:R-:W-:Y:S02]  /*6840*/  FSEL R2, R16, -INF , !P6 ;  /* 0xff80000010027808 */ /* 0x000fe40007000000 */
[----:B------:R-:W-:-:S02]  /*6850*/  FSEL R84, R0, -INF , !P3 ;  /* 0xff80000000547808 */ /* 0x000fc40005800000 */
[----:B------:R-:W-:Y:S02]  /*6860*/  ISETP.GE.AND P3, PT, R80, R212, PT ;  /* 0x000000d45000720c */ /* 0x000fe40003f66270 */
[----:B------:R-:W-:Y:S02]  /*6870*/  FSEL R0, R14, -INF , !P4 ;  /* 0xff8000000e007808 */ /* 0x000fe40006000000 */
[----:B------:R-:W-:Y:S02]  /*6880*/  ISETP.GT.AND P2, PT, R11, R83, PT ;  /* 0x000000530b00720c */ /* 0x000fe40003f44270 */
[----:B------:R-:W-:Y:S01]  /*6890*/  FSEL R135, R2, -INF , !P0 ;  /* 0xff80000002877808 */ /* 0x000fe20004000000 */
[----:B------:R-:W-:Y:S01]  /*68a0*/  IMAD.IADD R2, R209, 0x1, -R113 ;  /* 0x00000001d1027824 */ /* 0x000fe200078e0a71 */
[----:B------:R-:W-:Y:S02]  /*68b0*/  ISETP.GE.AND P5, PT, R78, R210, PT ;  /* 0x000000d24e00720c */ /* 0x000fe40003fa6270 */
[----:B------:R-:W-:-:S02]  /*68c0*/  ISETP.GE.AND P4, PT, R83, R213, PT ;  /* 0x000000d55300720c */ /* 0x000fc40003f86270 */
[----:B------:R-:W-:Y:S02]  /*68d0*/  FSEL R114, R0, -INF , !P3 ;  /* 0xff80000000727808 */ /* 0x000fe40005800000 */
[----:B------:R-:W-:Y:S02]  /*68e0*/  ISETP.GE.AND P3, PT, R83, R212, PT ;  /* 0x000000d45300720c */ /* 0x000fe40003f66270 */
[----:B------:R-:W-:Y:S02]  /*68f0*/  ISETP.GT.AND P6, PT, R5, R85, PT ;  /* 0x000000550500720c */ /* 0x000fe40003fc4270 */
[----:B------:R-:W-:Y:S02]  /*6900*/  FSEL R0, R18, -INF , !P2 ;  /* 0xff80000012007808 */ /* 0x000fe40005000000 */
[----:B------:R-:W-:Y:S02]  /*6910*/  FSEL R81, R87, -INF , !P5 ;  /* 0xff80000057517808 */ /* 0x000fe40006800000 */
[----:B------:R-:W-:-:S02]  /*6920*/  FSEL R142, R160, -INF , !P4 ;  /* 0xff800000a08e7808 */ /* 0x000fc40006000000 */
[----:B------:R-:W-:Y:S02]  /*6930*/  IABS R4, R2 ;  /* 0x0000000200047213 */ /* 0x000fe40000000000 */
[----:B------:R-:W-:Y:S02]  /*6940*/  ISETP.GE.AND P5, PT, R80, R210, PT ;  /* 0x000000d25000720c */ /* 0x000fe40003fa6270 */
[----:B------:R-:W-:Y:S02]  /*6950*/  ISETP.GE.AND P4, PT, R85, R211, PT ;  /* 0x000000d35500720c */ /* 0x000fe40003f86270 */
[----:B------:R-:W-:Y:S02]  /*6960*/  FSEL R113, R0, -INF , !P3 ;  /* 0xff80000000717808 */ /* 0x000fe40005800000 */
[----:B------:R-:W-:Y:S02]  /*6970*/  FSEL R2, R10, -INF , !P6 ;  /* 0xff8000000a027808 */ /* 0x000fe40007000000 */
[----:B------:R-:W-:Y:S01]  /*6980*/  IABS R0, R3 ;  /* 0x0000000300007213 */ /* 0x000fe20000000000 */
[----:B------:R-:W-:Y:S01]  /*6990*/  IMAD.MOV.U32 R3, RZ, RZ, R4 ;  /* 0x000000ffff037224 */ /* 0x000fe200078e0004 */
[----:B------:R-:W-:-:S02]  /*69a0*/  ISETP.GT.AND P0, PT, R11, R85, PT ;  /* 0x000000550b00720c */ /* 0x000fc40003f04270 */
[----:B------:R-:W-:Y:S02]  /*69b0*/  FSEL R105, R96, -INF , !P5 ;  /* 0xff80000060697808 */ /* 0x000fe40006800000 */
[----:B------:R-:W-:Y:S02]  /*69c0*/  FSEL R126, R2, -INF , !P4 ;  /* 0xff800000027e7808 */ /* 0x000fe40006000000 */
[----:B------:R-:W-:Y:S02]  /*69d0*/  ISETP.GE.AND P5, PT, R83, R210, PT ;  /* 0x000000d25300720c */ /* 0x000fe40003fa6270 */
[----:B------:R-:W-:Y:S02]  /*69e0*/  I2FP.F32.S32 R2, R0 ;  /* 0x0000000000027245 */ /* 0x000fe40000201400 */
[----:B------:R-:W-:Y:S02]  /*69f0*/  ISETP.GE.AND P3, PT, R85, R212, PT ;  /* 0x000000d45500720c */ /* 0x000fe40003f66270 */
[----:B------:R-:W-:Y:S01]  /*6a00*/  FSEL R0, R12, -INF , !P0 ;  /* 0xff8000000c007808 */ /* 0x000fe20004000000 */
[----:B------:R-:W-:Y:S01]  /*6a10*/  FFMA.FTZ R8, R2, -UR6, R238 ;  /* 0x8000000602087c23 */ /* 0x000fe200080100ee */
[----:B------:R-:W-:-:S02]  /*6a20*/  FSEL R96, R101, -INF , !P5 ;  /* 0xff80000065607808 */ /* 0x000fc40006800000 */
[----:B------:R-:W-:Y:S01]  /*6a30*/  FSEL R101, R0, -INF , !P3 ;  /* 0xff80000000657808 */ /* 0x000fe20005800000 */
[--C-:B------:R-:W-:Y:S01]  /*6a40*/  IMAD.IADD R0, R209, 0x1, -R125.reuse ;  /* 0x00000001d1007824 */ /* 0x100fe200078e0a7d */
[----:B------:R-:W-:Y:S02]  /*6a50*/  ISETP.GE.AND P2, PT, R85, R213, PT ;  /* 0x000000d55500720c */ /* 0x000fe40003f46270 */
[----:B------:R-:W-:Y:S01]  /*6a60*/  I2FP.F32.S32 R4, R3 ;  /* 0x0000000300047245 */ /* 0x000fe20000201400 */
[----:B------:R-:W-:Y:S01]  /*6a70*/  IMAD.IADD R3, R33, 0x1, -R125 ;  /* 0x0000000121037824 */ /* 0x000fe200078e0a7d */
[----:B------:R-:W-:Y:S02]  /*6a80*/  ISETP.GT.AND P6, PT, R5, R89, PT ;  /* 0x000000590500720c */ /* 0x000fe40003fc4270 */
[----:B------:R-:W-:Y:S01]  /*6a90*/  FSEL R133, R175, -INF , !P2 ;  /* 0xff800000af857808 */ /* 0x000fe20005000000 */
[----:B------:R-:W-:Y:S01]  /*6aa0*/  FFMA.FTZ R4, R4, -UR6, R224 ;  /* 0x8000000604047c23 */ /* 0x000fe200080100e0 */
[----:B------:R-:W-:-:S02]  /*6ab0*/  ISETP.GE.AND P2, PT, R89, R211, PT ;  /* 0x000000d35900720c */ /* 0x000fc40003f46270 */
[----:B------:R-:W-:Y:S02]  /*6ac0*/  IABS R6, R0 ;  /* 0x0000000000067213 */ /* 0x000fe40000000000 */
[----:B------:R-:W-:Y:S02]  /*6ad0*/  FSEL R2, R13, -INF , !P6 ;  /* 0xff8000000d027808 */ /* 0x000fe40007000000 */
[----:B------:R-:W-:Y:S01]  /*6ae0*/  IABS R0, R3 ;  /* 0x0000000300007213 */ /* 0x000fe20000000000 */
[----:B------:R-:W-:Y:S01]  /*6af0*/  IMAD.MOV.U32 R3, RZ, RZ, R6 ;  /* 0x000000ffff037224 */ /* 0x000fe200078e0006 */
[----:B------:R-:W-:Y:S02]  /*6b00*/  ISETP.GT.AND P4, PT, R11, R89, PT ;  /* 0x000000590b00720c */ /* 0x000fe40003f84270 */
[----:B------:R-:W-:Y:S02]  /*6b10*/  FSEL R121, R2, -INF , !P2 ;  /* 0xff80000002797808 */ /* 0x000fe40005000000 */
[----:B------:R-:W-:-:S02]  /*6b20*/  I2FP.F32.S32 R2, R0 ;  /* 0x0000000000027245 */ /* 0x000fc40000201400 */
[----:B------:R-:W-:Y:S02]  /*6b30*/  ISETP.GE.AND P3, PT, R89, R212, PT ;  /* 0x000000d45900720c */ /* 0x000fe40003f66270 */
[----:B------:R-:W-:Y:S01]  /*6b40*/  FSEL R0, R19, -INF , !P4 ;  /* 0xff80000013007808 */ /* 0x000fe20006000000 */
[----:B------:R-:W-:Y:S01]  /*6b50*/  FFMA.FTZ R9, R2, -UR6, R239 ;  /* 0x8000000602097c23 */ /* 0x000fe200080100ef */
[----:B------:R-:W-:Y:S01]  /*6b60*/  I2FP.F32.S32 R6, R3 ;  /* 0x0000000300067245 */ /* 0x000fe20000201400 */
[--C-:B------:R-:W-:Y:S01]  /*6b70*/  IMAD.IADD R3, R33, 0x1, -R127.reuse ;  /* 0x0000000121037824 */ /* 0x100fe200078e0a7f */
[----:B------:R-:W-:Y:S01]  /*6b80*/  FSEL R87, R0, -INF , !P3 ;  /* 0xff80000000577808 */ /* 0x000fe20005800000 */
[----:B------:R-:W-:Y:S01]  /*6b90*/  IMAD.IADD R0, R209, 0x1, -R127 ;  /* 0x00000001d1007824 */ /* 0x000fe200078e0a7f */
[----:B------:R-:W-:Y:S01]  /*6ba0*/  ISETP.GE.AND P0, PT, R89, R213, PT ;  /* 0x000000d55900720c */ /* 0x000fe20003f06270 */
[----:B------:R-:W-:Y:S01]  /*6bb0*/  FFMA.FTZ R7, R6, -UR6, R225 ;  /* 0x8000000606077c23 */ /* 0x000fe200080100e1 */
[----:B------:R-:W-:-:S02]  /*6bc0*/  ISETP.GT.AND P6, PT, R5, R100, PT ;  /* 0x000000640500720c */ /* 0x000fc40003fc4270 */
[----:B------:R-:W-:Y:S02]  /*6bd0*/  FSEL R125, R198, -INF , !P0 ;  /* 0xff800000c67d7808 */ /* 0x000fe40004000000 */
[----:B------:R-:W-:Y:S02]  /*6be0*/  ISETP.GE.AND P0, PT, R100, R211, PT ;  /* 0x000000d36400720c */ /* 0x000fe40003f06270 */
[----:B------:R-:W-:Y:S02]  /*6bf0*/  IABS R6, R0 ;  /* 0x0000000000067213 */ /* 0x000fe40000000000 */
[----:B------:R-:W-:Y:S02]  /*6c00*/  FSEL R2, R4, -INF , !P6 ;  /* 0xff80000004027808 */ /* 0x000fe40007000000 */
[----:B------:R-:W-:Y:S01]  /*6c10*/  IABS R0, R3 ;  /* 0x0000000300007213 */ /* 0x000fe20000000000 */
[----:B------:R-:W-:Y:S01]  /*6c20*/  IMAD.MOV.U32 R3, RZ, RZ, R6 ;  /* 0x000000ffff037224 */ /* 0x000fe200078e0006 */
[----:B------:R-:W-:-:S02]  /*6c30*/  ISETP.GT.AND P2, PT, R11, R100, PT ;  /* 0x000000640b00720c */ /* 0x000fc40003f44270 */
[----:B------:R-:W-:Y:S02]  /*6c40*/  FSEL R160, R2, -INF , !P0 ;  /* 0xff80000002a07808 */ /* 0x000fe40004000000 */
[----:B------:R-:W-:Y:S02]  /*6c50*/  I2FP.F32.S32 R2, R0 ;  /* 0x0000000000027245 */ /* 0x000fe40000201400 */
[----:B------:R-:W-:Y:S02]  /*6c60*/  ISETP.GE.AND P5, PT, R85, R210, PT ;  /* 0x000000d25500720c */ /* 0x000fe40003fa6270 */
[----:B------:R-:W-:Y:S02]  /*6c70*/  ISETP.GE.AND P3, PT, R100, R212, PT ;  /* 0x000000d46400720c */ /* 0x000fe40003f66270 */
[----:B------:R-:W-:Y:S01]  /*6c80*/  FSEL R0, R8, -INF , !P2 ;  /* 0xff80000008007808 */ /* 0x000fe20005000000 */
[----:B------:R-:W-:Y:S01]  /*6c90*/  FFMA.FTZ R8, R2, -UR6, R214 ;  /* 0x8000000602087c23 */ /* 0x000fe200080100d6 */
[----:B------:R-:W-:-:S02]  /*6ca0*/  FSEL R83, R103, -INF , !P5 ;  /* 0xff80000067537808 */ /* 0x000fc40006800000 */
[----:B------:R-:W-:Y:S01]  /*6cb0*/  FSEL R127, R0, -INF , !P3 ;  /* 0xff800000007f7808 */ /* 0x000fe20005800000 */
[--C-:B------:R-:W-:Y:S01]  /*6cc0*/  IMAD.IADD R0, R209, 0x1, -R155.reuse ;  /* 0x00000001d1007824 */ /* 0x100fe200078e0a9b */
[----:B------:R-:W-:Y:S02]  /*6cd0*/  ISETP.GE.AND P5, PT, R89, R210, PT ;  /* 0x000000d25900720c */ /* 0x000fe40003fa6270 */
[----:B------:R-:W-:Y:S02]  /*6ce0*/  ISETP.GE.AND P4, PT, R100, R213, PT ;  /* 0x000000d56400720c */ /* 0x000fe40003f86270 */
[----:B------:R-:W-:Y:S01]  /*6cf0*/  I2FP.F32.S32 R4, R3 ;  /* 0x0000000300047245 */ /* 0x000fe20000201400 */
[----:B------:R-:W-:Y:S01]  /*6d00*/  IMAD.IADD R3, R33, 0x1, -R155 ;  /* 0x0000000121037824 */ /* 0x000fe200078e0a9b */
[----:B------:R-:W-:Y:S02]  /*6d10*/  ISETP.GT.AND P6, PT, R5, R102, PT ;  /* 0x000000660500720c */ /* 0x000fe40003fc4270 */
[----:B------:R-:W-:Y:S01]  /*6d20*/  FSEL R80, R116, -INF , !P5 ;  /* 0xff80000074507808 */ /* 0x000fe20006800000 */
[----:B------:R-:W-:Y:S01]  /*6d30*/  FFMA.FTZ R4, R4, -UR6, R220 ;  /* 0x8000000604047c23 */ /* 0x000fe200080100dc */
[----:B------:R-:W-:-:S02]  /*6d40*/  FSEL R168, R206, -INF , !P4 ;  /* 0xff800000cea87808 */ /* 0x000fc40006000000 */
[----:B------:R-:W-:Y:S02]  /*6d50*/  ISETP.GE.AND P5, PT, R100, R210, PT ;  /* 0x000000d26400720c */ /* 0x000fe40003fa6270 */
[----:B------:R-:W-:Y:S02]  /*6d60*/  ISETP.GE.AND P4, PT, R102, R211, PT ;  /* 0x000000d36600720c */ /* 0x000fe40003f86270 */
[----:B------:R-:W-:Y:S02]  /*6d70*/  IABS R6, R0 ;  /* 0x0000000000067213 */ /* 0x000fe40000000000 */
[----:B------:R-:W-:Y:S02]  /*6d80*/  FSEL R2, R7, -INF , !P6 ;  /* 0xff80000007027808 */ /* 0x000fe40007000000 */
[----:B------:R-:W-:Y:S01]  /*6d90*/  IABS R0, R3 ;  /* 0x0000000300007213 */ /* 0x000fe20000000000 */
[----:B------:R-:W-:Y:S01]  /*6da0*/  IMAD.MOV.U32 R3, RZ, RZ, R6 ;  /* 0x000000ffff037224 */ /* 0x000fe200078e0006 */
[----:B------:R-:W-:-:S02]  /*6db0*/  ISETP.GT.AND P0, PT, R11, R102, PT ;  /* 0x000000660b00720c */ /* 0x000fc40003f04270 */
[----:B------:R-:W-:Y:S02]  /*6dc0*/  FSEL R117, R117, -INF , !P5 ;  /* 0xff80000075757808 */ /* 0x000fe40006800000 */
[----:B------:R-:W-:Y:S02]  /*6dd0*/  FSEL R149, R2, -INF , !P4 ;  /* 0xff80000002957808 */ /* 0x000fe40006000000 */
[C---:B------:R-:W-:Y:S02]  /*6de0*/  ISETP.GE.AND P5, PT, R102.reuse, R210, PT ;  /* 0x000000d26600720c */ /* 0x040fe40003fa6270 */
[----:B------:R-:W-:Y:S02]  /*6df0*/  I2FP.F32.S32 R2, R0 ;  /* 0x0000000000027245 */ /* 0x000fe40000201400 */
[----:B------:R-:W-:Y:S02]  /*6e00*/  ISETP.GE.AND P3, PT, R102, R212, PT ;  /* 0x000000d46600720c */ /* 0x000fe40003f66270 */
[----:B------:R-:W-:Y:S01]  /*6e10*/  FSEL R0, R9, -INF , !P0 ;  /* 0xff80000009007808 */ /* 0x000fe20004000000 */
[----:B------:R-:W-:Y:S01]  /*6e20*/  FFMA.FTZ R9, R2, -UR6, R215 ;  /* 0x8000000602097c23 */ /* 0x000fe200080100d7 */
[----:B------:R-:W-:-:S02]  /*6e30*/  ISETP.GE.AND P2, PT, R102, R213, PT ;  /* 0x000000d56600720c */ /* 0x000fc40003f46270 */
[----:B------:R-:W-:Y:S02]  /*6e40*/  FSEL R102, R120, -INF , !P5 ;  /* 0xff80000078667808 */ /* 0x000fe40006800000 */
[----:B------:R-:W-:Y:S01]  /*6e50*/  I2FP.F32.S32 R6, R3 ;  /* 0x0000000300067245 */ /* 0x000fe20000201400 */
[--C-:B------:R-:W-:Y:S01]  /*6e60*/  IMAD.IADD R3, R33, 0x1, -R159.reuse ;  /* 0x0000000121037824 */ /* 0x100fe200078e0a9f */
[----:B------:R-:W-:Y:S01]  /*6e70*/  FSEL R120, R0, -INF , !P3 ;  /* 0xff80000000787808 */ /* 0x000fe20005800000 */
[----:B------:R-:W-:Y:S01]  /*6e80*/  IMAD.IADD R0, R209, 0x1, -R159 ;  /* 0x00000001d1007824 */ /* 0x000fe200078e0a9f */
[----:B------:R-:W-:Y:S01]  /*6e90*/  ISETP.GT.AND P6, PT, R5, R107, PT ;  /* 0x0000006b0500720c */ /* 0x000fe20003fc4270 */
[----:B------:R-:W-:Y:S01]  /*6ea0*/  FFMA.FTZ R7, R6, -UR6, R221 ;  /* 0x8000000606077c23 */ /* 0x000fe200080100dd */
[----:B------:R-:W-:Y:S02]  /*6eb0*/  FSEL R155, R208, -INF , !P2 ;  /* 0xff800000d09b7808 */ /* 0x000fe40005000000 */
        /* <DEDUP_REMOVED lines=8> */
[C---:B------:R-:W-:Y:S02]  /*6f40*/  ISETP.GE.AND P3, PT, R107.reuse, R212, PT ;  /* 0x000000d46b00720c */ /* 0x040fe40003f66270 */
[----:B------:R-:W-:Y:S01]  /*6f50*/  FSEL R0, R8, -INF , !P4 ;  /* 0xff80000008007808 */ /* 0x000fe20006000000 */
[----:B------:R-:W-:Y:S01]  /*6f60*/  FFMA.FTZ R8, R2, -UR6, R147 ;  /* 0x8000000602087c23 */ /* 0x000fe20008010093 */
[----:B------:R-:W-:Y:S02]  /*6f70*/  ISETP.GE.AND P0, PT, R107, R213, PT ;  /* 0x000000d56b00720c */ /* 0x000fe40003f06270 */
[----:B------:R-:W-:Y:S01]  /*6f80*/  FSEL R116, R0, -INF , !P3 ;  /* 0xff80000000747808 */ /* 0x000fe20005800000 */
[--C-:B------:R-:W-:Y:S01]  /*6f90*/  IMAD.IADD R0, R209, 0x1, -R158.reuse ;  /* 0x00000001d1007824 */ /* 0x100fe200078e0a9e */
[----:B------:R-:W-:Y:S01]  /*6fa0*/  I2FP.F32.S32 R4, R3 ;  /* 0x0000000300047245 */ /* 0x000fe20000201400 */
[----:B------:R-:W-:Y:S01]  /*6fb0*/  IMAD.IADD R3, R33, 0x1, -R158 ;  /* 0x0000000121037824 */ /* 0x000fe200078e0a9e */
[----:B------:R-:W-:-:S02]  /*6fc0*/  ISETP.GT.AND P6, PT, R5, R118, PT ;  /* 0x000000760500720c */ /* 0x000fc40003fc4270 */
[----:B------:R-:W-:Y:S01]  /*6fd0*/  ISETP.GE.AND P5, PT, R107, R210, PT ;  /* 0x000000d26b00720c */ /* 0x000fe20003fa6270 */
[----:B------:R-:W-:Y:S01]  /*6fe0*/  FFMA.FTZ R4, R4, -UR6, R244 ;  /* 0x8000000604047c23 */ /* 0x000fe200080100f4 */
        /* <DEDUP_REMOVED lines=9> */
[----:B------:R-:W-:Y:S02]  /*7080*/  I2FP.F32.S32 R2, R0 ;  /* 0x0000000000027245 */ /* 0x000fe40000201400 */
        /* <DEDUP_REMOVED lines=9> */
[----:B------:R-:W-:Y:S01]  /*7120*/  ISETP.GT.AND P6, PT, R5, R119, PT ;  /* 0x000000770500720c */ /* 0x000fe20003fc4270 */
[----:B------:R-:W-:Y:S01]  /*7130*/  IMAD.MOV.U32 R146, RZ, RZ, R169 ;  /* 0x000000ffff927224 */ /* 0x000fe200078e00a9 */
        /* <DEDUP_REMOVED lines=52> */
[----:B------:R-:W-:Y:S01]  /*7480*/  FSEL R0, R8, -INF , !P2 ;  /* 0xff80000008007808 */ /* 0x000fe20005000000 */
[----:B------:R-:W-:Y:S01]  /*7490*/  FFMA.FTZ R9, R2, -UR6, R153 ;  /* 0x8000000602097c23 */ /* 0x000fe20008010099 */
[----:B------:R-:W-:Y:S02]  /*74a0*/  ISETP.GE.AND P5, PT, R124, R210, PT ;  /* 0x000000d27c00720c */ /* 0x000fe40003fa6270 */
        /* <DEDUP_REMOVED lines=20> */
[----:B------:R-:W-:-:S02]  /*75f0*/  ISETP.GE.AND P2, PT, R154, R213, PT ;  /* 0x000000d59a00720c */ /* 0x000fc40003f46270 */
[----:B------:R-:W-:Y:S01]  /*7600*/  FSEL R118, R0, -INF , !P3 ;  /* 0xff80000000767808 */ /* 0x000fe20005800000 */
[--C-:B------:R-:W-:Y:S01]  /*7610*/  IMAD.IADD R0, R209, 0x1, -R144.reuse ;  /* 0x00000001d1007824 */ /* 0x100fe200078e0a90 */
[----:B------:R-:W-:Y:S01]  /*7620*/  I2FP.F32.S32 R6, R3 ;  /* 0x0000000300067245 */ /* 0x000fe20000201400 */
[----:B------:R-:W-:Y:S01]  /*7630*/  IMAD.IADD R3, R33, 0x1, -R144 ;  /* 0x0000000121037824 */ /* 0x000fe200078e0a90 */
[----:B------:R-:W-:Y:S02]  /*7640*/  ISETP.GT.AND P6, PT, R5, R157, PT ;  /* 0x0000009d0500720c */ /* 0x000fe40003fc4270 */
[----:B------:R-:W-:Y:S01]  /*7650*/  ISETP.GE.AND P5, PT, R139, R210, PT ;  /* 0x000000d28b00720c */ /* 0x000fe20003fa6270 */
[----:B------:R-:W-:Y:S01]  /*7660*/  FFMA.FTZ R6, R6, -UR6, R152 ;  /* 0x8000000606067c23 */ /* 0x000fe20008010098 */
[----:B------:R-:W-:Y:S02]  /*7670*/  IABS R4, R0 ;  /* 0x0000000000047213 */ /* 0x000fe40000000000 */
[----:B------:R-:W-:-:S02]  /*7680*/  FSEL R147, R234, -INF , !P2 ;  /* 0xff800000ea937808 */ /* 0x000fc40005000000 */
[----:B------:R-:W-:Y:S02]  /*7690*/  ISETP.GE.AND P2, PT, R157, R211, PT ;  /* 0x000000d39d00720c */ /* 0x000fe40003f46270 */
[----:B------:R-:W-:Y:S02]  /*76a0*/  FSEL R2, R8, -INF , !P6 ;  /* 0xff80000008027808 */ /* 0x000fe40007000000 */
[----:B------:R-:W-:Y:S02]  /*76b0*/  FSEL R107, R170, -INF , !P5 ;  /* 0xff800000aa6b7808 */ /* 0x000fe40006800000 */
[----:B------:R-:W-:Y:S01]  /*76c0*/  IABS R0, R3 ;  /* 0x0000000300007213 */ /* 0x000fe20000000000 */
[----:B------:R-:W-:Y:S01]  /*76d0*/  IMAD.MOV.U32 R3, RZ, RZ, R4 ;  /* 0x000000ffff037224 */ /* 0x000fe200078e0004 */
[----:B------:R-:W-:Y:S02]  /*76e0*/  ISETP.GE.AND P5, PT, R154, R210, PT ;  /* 0x000000d29a00720c */ /* 0x000fe40003fa6270 */
[----:B------:R-:W-:-:S02]  /*76f0*/  ISETP.GT.AND P4, PT, R11, R157, PT ;  /* 0x0000009d0b00720c */ /* 0x000fc40003f84270 */
[----:B------:R-:W-:Y:S02]  /*7700*/  FSEL R139, R2, -INF , !P2 ;  /* 0xff800000028b7808 */ /* 0x000fe40005000000 */
[----:B------:R-:W-:Y:S02]  /*7710*/  I2FP.F32.S32 R2, R0 ;  /* 0x0000000000027245 */ /* 0x000fe40000201400 */
[----:B------:R-:W-:Y:S02]  /*7720*/  FSEL R103, R171, -INF , !P5 ;  /* 0xff800000ab677808 */ /* 0x000fe40006800000 */
[----:B------:R-:W-:Y:S01]  /*7730*/  ISETP.GE.AND P3, PT, R157, R212, PT ;  /* 0x000000d49d00720c */ /* 0x000fe20003f66270 */
[----:B------:R-:W-:Y:S01]  /*7740*/  FFMA.FTZ R4, R2, -UR6, R230 ;  /* 0x8000000602047c23 */ /* 0x000fe200080100e6 */
[----:B------:R-:W-:Y:S02]  /*7750*/  FSEL R0, R9, -INF , !P4 ;  /* 0xff80000009007808 */ /* 0x000fe40006000000 */
[----:B------:R-:W-:-:S02]  /*7760*/  ISETP.GE.AND P0, PT, R157, R213, PT ;  /* 0x000000d59d00720c */ /* 0x000fc40003f06270 */
[----:B------:R-:W-:Y:S02]  /*7770*/  ISETP.GE.AND P5, PT, R157, R210, PT ;  /* 0x000000d29d00720c */ /* 0x000fe40003fa6270 */
[----:B------:R-:W-:Y:S02]  /*7780*/  I2FP.F32.S32 R3, R3 ;  /* 0x0000000300037245 */ /* 0x000fe40000201400 */
[-C--:B------:R-:W-:Y:S02]  /*7790*/  ISETP.GT.AND P6, PT, R5, R163.reuse, PT ;  /* 0x000000a30500720c */ /* 0x080fe40003fc4270 */
[----:B------:R-:W-:Y:S01]  /*77a0*/  FSEL R164, R0, -INF , !P3 ;  /* 0xff80000000a47808 */ /* 0x000fe20005800000 */
[----:B------:R-:W-:Y:S01]  /*77b0*/  IMAD.IADD R0, R209, 0x1, -R148 ;  /* 0x00000001d1007824 */ /* 0x000fe200078e0a94 */
[----:B------:R-:W-:Y:S01]  /*77c0*/  ISETP.GT.AND P2, PT, R11, R163, PT ;  /* 0x000000a30b00720c */ /* 0x000fe20003f44270 */
[----:B------:R-:W-:Y:S01]  /*77d0*/  FFMA.FTZ R3, R3, -UR6, R241 ;  /* 0x8000000603037c23 */ /* 0x000fe200080100f1 */
[----:B------:R-:W-:-:S02]  /*77e0*/  FSEL R174, R235, -INF , !P0 ;  /* 0xff800000ebae7808 */ /* 0x000fc40004000000 */
[----:B------:R-:W-:Y:S02]  /*77f0*/  FSEL R146, R191, -INF , !P5 ;  /* 0xff800000bf927808 */ /* 0x000fe40006800000 */
[C---:B------:R-:W-:Y:S02]  /*7800*/  ISETP.GE.AND P0, PT, R163.reuse, R211, PT ;  /* 0x000000d3a300720c */ /* 0x040fe40003f06270 */
[----:B------:R-:W-:Y:S02]  /*7810*/  ISETP.GE.AND P5, PT, R163, R213, PT ;  /* 0x000000d5a300720c */ /* 0x000fe40003fa6270 */
[----:B------:R-:W-:Y:S02]  /*7820*/  FSEL R6, R6, -INF , !P6 ;  /* 0xff80000006067808 */ /* 0x000fe40007000000 */
[----:B------:R-:W-:Y:S02]  /*7830*/  ISETP.GT.AND P6, PT, R5, R173, PT ;  /* 0x000000ad0500720c */ /* 0x000fe40003fc4270 */
[----:B------:R-:W-:-:S02]  /*7840*/  ISETP.GE.AND P3, PT, R163, R212, PT ;  /* 0x000000d4a300720c */ /* 0x000fc40003f66270 */
[----:B------:R-:W-:Y:S02]  /*7850*/  FSEL R2, R7, -INF , !P2 ;  /* 0xff80000007027808 */ /* 0x000fe40005000000 */
[----:B------:R-:W-:Y:S02]  /*7860*/  FSEL R134, R6, -INF , !P0 ;  /* 0xff80000006867808 */ /* 0x000fe40004000000 */
[----:B------:R-:W-:Y:S02]  /*7870*/  IABS R0, R0 ;  /* 0x0000000000007213 */ /* 0x000fe40000000000 */
[----:B------:R-:W-:Y:S02]  /*7880*/  FSEL R171, R246, -INF , !P5 ;  /* 0xff800000f6ab7808 */ /* 0x000fe40006800000 */
[----:B------:R-:W-:Y:S02]  /*7890*/  ISETP.GT.AND P0, PT, R11, R173, PT ;  /* 0x000000ad0b00720c */ /* 0x000fe40003f04270 */
[----:B------:R-:W-:-:S02]  /*78a0*/  ISETP.GE.AND P5, PT, R173, R211, PT ;  /* 0x000000d3ad00720c */ /* 0x000fc40003fa6270 */
[----:B------:R-:W-:Y:S02]  /*78b0*/  FSEL R3, R3, -INF , !P6 ;  /* 0xff80000003037808 */ /* 0x000fe40007000000 */
[----:B------:R-:W-:Y:S02]  /*78c0*/  FSEL R158, R2, -INF , !P3 ;  /* 0xff800000029e7808 */ /* 0x000fe40005800000 */
[----:B------:R-:W-:Y:S02]  /*78d0*/  I2FP.F32.S32 R2, R0 ;  /* 0x0000000000027245 */ /* 0x000fe40000201400 */
[----:B------:R-:W-:Y:S02]  /*78e0*/  ISETP.GE.AND P6, PT, R173, R212, PT ;  /* 0x000000d4ad00720c */ /* 0x000fe40003fc6270 */
[----:B------:R-:W-:Y:S01]  /*78f0*/  FSEL R130, R3, -INF , !P5 ;  /* 0xff80000003827808 */ /* 0x000fe20006800000 */
[C---:B------:R-:W-:Y:S01]  /*7900*/  IMAD.IADD R3, R33.reuse, 0x1, -R148 ;  /* 0x0000000121037824 */ /* 0x040fe200078e0a94 */
[----:B------:R-:W-:Y:S01]  /*7910*/  FSEL R0, R4, -INF , !P0 ;  /* 0xff80000004007808 */ /* 0x000fe20004000000 */
[----:B------:R-:W-:Y:S01]  /*7920*/  FFMA.FTZ R2, R2, -UR6, R242 ;  /* 0x8000000602027c23 */ /* 0x000fe200080100f2 */
[----:B------:R-:W-:Y:S01]  /*7930*/  IMAD.IADD R4, R33, 0x1, -R156 ;  /* 0x0000000121047824 */ /* 0x000fe200078e0a9c */
[----:B------:R-:W-:-:S02]  /*7940*/  ISETP.GT.AND P3, PT, R11, R178, PT ;  /* 0x000000b20b00720c */ /* 0x000fc40003f64270 */
[----:B------:R-:W-:Y:S01]  /*7950*/  FSEL R153, R0, -INF , !P6 ;  /* 0xff80000000997808 */ /* 0x000fe20007000000 */
[----:B------:R-:W-:Y:S01]  /*7960*/  IMAD.IADD R0, R209, 0x1, -R156 ;  /* 0x00000001d1007824 */ /* 0x000fe200078e0a9c */
[----:B------:R-:W-:Y:S02]  /*7970*/  IABS R3, R3 ;  /* 0x0000000300037213 */ /* 0x000fe40000000000 */
[----:B------:R-:W-:Y:S02]  /*7980*/  ISETP.GT.AND P6, PT, R5, R178, PT ;  /* 0x000000b20500720c */ /* 0x000fe40003fc4270 */
[----:B------:R-:W-:Y:S01]  /*7990*/  IABS R6, R0 ;  /* 0x0000000000067213 */ /* 0x000fe20000000000 */
[----:B------:R-:W-:Y:S01]  /*79a0*/  IMAD.MOV.U32 R0, RZ, RZ, R3 ;  /* 0x000000ffff007224 */ /* 0x000fe200078e0003 */
[----:B------:R-:W-:Y:S02]  /*79b0*/  FSEL R2, R2, -INF , !P6 ;  /* 0xff80000002027808 */ /* 0x000fe40007000000 */
[----:B------:R-:W-:-:S02]  /*79c0*/  ISETP.GE.AND P6, PT, R178, R211, PT ;  /* 0x000000d3b200720c */ /* 0x000fc40003fc6270 */
[----:B------:R-:W-:Y:S01]  /*79d0*/  IABS R3, R4 ;  /* 0x0000000400037213 */ /* 0x000fe20000000000 */
[----:B------:R-:W-:Y:S01]  /*79e0*/  IMAD.MOV.U32 R4, RZ, RZ, R6 ;  /* 0x000000ffff047224 */ /* 0x000fe200078e0006 */
[----:B------:R-:W-:Y:S02]  /*79f0*/  I2FP.F32.S32 R0, R0 ;  /* 0x0000000000007245 */ /* 0x000fe40000201400 */
[----:B------:R-:W-:Y:S01]  /*7a00*/  FSEL R123, R2, -INF , !P6 ;  /* 0xff800000027b7808 */ /* 0x000fe20007000000 */
[----:B------:R-:W-:Y:S01]  /*7a10*/  IMAD.MOV.U32 R2, RZ, RZ, R3 ;  /* 0x000000ffff027224 */ /* 0x000fe200078e0003 */
[----:B------:R-:W-:Y:S01]  /*7a20*/  ISETP.GE.AND P6, PT, R178, R213, PT ;  /* 0x000000d5b200720c */ /* 0x000fe20003fc6270 */
[----:B------:R-:W-:Y:S01]  /*7a30*/  FFMA.FTZ R3, R0, -UR6, R231 ;  /* 0x8000000600037c23 */ /* 0x000fe200080100e7 */
[--C-:B------:R-:W-:Y:S01]  /*7a40*/  IMAD.IADD R0, R209, 0x1, -R162.reuse ;  /* 0x00000001d1007824 */ /* 0x100fe200078e0aa2 */
[----:B------:R-:W-:Y:S01]  /*7a50*/  I2FP.F32.S32 R6, R4 ;  /* 0x0000000400067245 */ /* 0x000fe20000201400 */
[----:B------:R-:W-:Y:S01]  /*7a60*/  IMAD.IADD R4, R33, 0x1, -R162 ;  /* 0x0000000121047824 */ /* 0x000fe200078e0aa2 */
[----:B------:R-:W-:-:S02]  /*7a70*/  FSEL R154, R199, -INF , !P6 ;  /* 0xff800000c79a7808 */ /* 0x000fc40007000000 */
[----:B------:R-:W-:Y:S01]  /*7a80*/  ISETP.GE.AND P6, PT, R178, R210, PT ;  /* 0x000000d2b200720c */ /* 0x000fe20003fc6270 */
[----:B------:R-:W-:Y:S01]  /*7a90*/  FFMA.FTZ R6, R6, -UR6, R243 ;  /* 0x8000000606067c23 */ /* 0x000fe200080100f3 */
[----:B------:R-:W-:Y:S02]  /*7aa0*/  IABS R8, R0 ;  /* 0x0000000000087213 */ /* 0x000fe40000000000 */
[----:B------:R-:W-:Y:S02]  /*7ab0*/  FSEL R137, R47, -INF , !P6 ;  /* 0xff8000002f897808 */ /* 0x000fe40007000000 */
[----:B------:R-:W-:Y:S02]  /*7ac0*/  ISETP.GE.AND P6, PT, R178, R212, PT ;  /* 0x000000d4b200720c */ /* 0x000fe40003fc6270 */
[----:B------:R-:W-:Y:S01]  /*7ad0*/  FSEL R0, R3, -INF , !P3 ;  /* 0xff80000003007808 */ /* 0x000fe20005800000 */
[----:B------:R-:W-:Y:S01]  /*7ae0*/  IMAD.MOV.U32 R3, RZ, RZ, R8 ;  /* 0x000000ffff037224 */ /* 0x000fe200078e0008 */
[----:B------:R-:W-:-:S02]  /*7af0*/  I2FP.F32.S32 R2, R2 ;  /* 0x0000000200027245 */ /* 0x000fc40000201400 */
[----:B------:R-:W-:Y:S02]  /*7b00*/  ISETP.GT.AND P3, PT, R5, R183, PT ;  /* 0x000000b70500720c */ /* 0x000fe40003f64270 */
[----:B------:R-:W-:Y:S01]  /*7b10*/  FSEL R136, R0, -INF , !P6 ;  /* 0xff80000000887808 */ /* 0x000fe20007000000 */
[----:B------:R-:W-:Y:S01]  /*7b20*/  FFMA.FTZ R7, R2, -UR6, R249 ;  /* 0x8000000602077c23 */ /* 0x000fe200080100f9 */
[----:B------:R-:W-:Y:S02]  /*7b30*/  ISETP.GE.AND P6, PT, R183, R211, PT ;  /* 0x000000d3b700720c */ /* 0x000fe40003fc6270 */
[----:B------:R-:W-:Y:S02]  /*7b40*/  FSEL R0, R6, -INF , !P3 ;  /* 0xff80000006007808 */ /* 0x000fe40005800000 */
[----:B------:R-:W-:Y:S02]  /*7b50*/  IABS R2, R4 ;  /* 0x0000000400027213 */ /* 0x000fe40000000000 */
[----:B------:R-:W-:Y:S01]  /*7b60*/  FSEL R180, R0, -INF , !P6 ;  /* 0xff80000000b47808 */ /* 0x000fe20007000000 */
[----:B------:R-:W-:Y:S01]  /*7b70*/  IMAD.IADD R0, R209, 0x1, -R20 ;  /* 0x00000001d1007824 */ /* 0x000fe200078e0a14 */
[----:B------:R-:W-:-:S02]  /*7b80*/  ISETP.GE.AND P3, PT, R183, R213, PT ;  /* 0x000000d5b700720c */ /* 0x000fc40003f66270 */
[----:B------:R-:W-:Y:S02]  /*7b90*/  I2FP.F32.S32 R2, R2 ;  /* 0x0000000200027245 */ /* 0x000fe40000201400 */
[----:B------:R-:W-:Y:S02]  /*7ba0*/  ISETP.GT.AND P5, PT, R11, R183, PT ;  /* 0x000000b70b00720c */ /* 0x000fe40003fa4270 */
[----:B------:R-:W-:Y:S01]  /*7bb0*/  I2FP.F32.S32 R3, R3 ;  /* 0x0000000300037245 */ /* 0x000fe20000201400 */
[----:B------:R-:W-:Y:S01]  /*7bc0*/  FFMA.FTZ R8, R2, -UR6, R237 ;  /* 0x8000000602087c23 */ /* 0x000fe200080100ed */
[-C--:B------:R-:W-:Y:S01]  /*7bd0*/  ISETP.GE.AND P4, PT, R163, R210.reuse, PT ;  /* 0x000000d2a300720c */ /* 0x080fe20003f86270 */
[----:B------:R-:W-:Y:S01]  /*7be0*/  IMAD.IADD R2, R33, 0x1, -R20 ;  /* 0x0000000121027824 */ /* 0x000fe200078e0a14 */
[----:B------:R-:W-:Y:S01]  /*7bf0*/  ISETP.GE.AND P6, PT, R183, R210, PT ;  /* 0x000000d2b700720c */ /* 0x000fe20003fc6270 */
[----:B------:R-:W-:Y:S01]  /*7c00*/  FFMA.FTZ R3, R3, -UR6, R248 ;  /* 0x8000000603037c23 */ /* 0x000fe200080100f8 */
[----:B------:R-:W-:-:S02]  /*7c10*/  FSEL R181, R200, -INF , !P3 ;  /* 0xff800000c8b57808 */ /* 0x000fc40005800000 */
[----:B------:R-:W-:Y:S02]  /*7c20*/  IABS R6, R0 ;  /* 0x0000000000067213 */ /* 0x000fe40000000000 */
[----:B------:R-:W-:Y:S02]  /*7c30*/  ISETP.GE.AND P3, PT, R183, R212, PT ;  /* 0x000000d4b700720c */ /* 0x000fe40003f66270 */
[----:B------:R-:W-:Y:S02]  /*7c40*/  FSEL R0, R7, -INF , !P5 ;  /* 0xff80000007007808 */ /* 0x000fe40006800000 */
[----:B------:R-:W-:Y:S02]  /*7c50*/  FSEL R144, R192, -INF , !P4 ;  /* 0xff800000c0907808 */ /* 0x000fe40006000000 */
[----:B------:R-:W-:Y:S02]  /*7c60*/  FSEL R163, R52, -INF , !P6 ;  /* 0xff80000034a37808 */ /* 0x000fe40007000000 */
[----:B------:R-:W-:-:S02]  /*7c70*/  ISETP.GE.AND P2, PT, R173, R213, PT ;  /* 0x000000d5ad00720c */ /* 0x000fc40003f46270 */
[----:B------:R-:W-:Y:S02]  /*7c80*/  ISETP.GE.AND P4, PT, R173, R210, PT ;  /* 0x000000d2ad00720c */ /* 0x000fe40003f86270 */
[----:B------:R-:W-:Y:S02]  /*7c90*/  ISETP.GT.AND P6, PT, R5, R186, PT ;  /* 0x000000ba0500720c */ /* 0x000fe40003fc4270 */
[----:B------:R-:W-:Y:S01]  /*7ca0*/  FSEL R173, R0, -INF , !P3 ;  /* 0xff80000000ad7808 */ /* 0x000fe20005800000 */
[--C-:B------:R-:W-:Y:S01]  /*7cb0*/  IMAD.IADD R0, R209, 0x1, -R179.reuse ;  /* 0x00000001d1007824 */ /* 0x100fe200078e0ab3 */
[----:B------:R-:W-:Y:S02]  /*7cc0*/  IABS R4, R2 ;  /* 0x0000000200047213 */ /* 0x000fe40000000000 */
[----:B------:R-:W-:Y:S02]  /*7cd0*/  ISETP.GE.AND P5, PT, R186, R211, PT ;  /* 0x000000d3ba00720c */ /* 0x000fe40003fa6270 */
[----:B------:R-:W-:Y:S01]  /*7ce0*/  FSEL R2, R3, -INF , !P6 ;  /* 0xff80000003027808 */ /* 0x000fe20007000000 */
[----:B------:R-:W-:Y:S01]  /*7cf0*/  IMAD.IADD R3, R33, 0x1, -R179 ;  /* 0x0000000121037824 */ /* 0x000fe200078e0ab3 */
[----:B------:R-:W-:-:S02]  /*7d00*/  IABS R7, R0 ;  /* 0x0000000000077213 */ /* 0x000fc40000000000 */
[----:B------:R-:W-:Y:S01]  /*7d10*/  FSEL R178, R2, -INF , !P5 ;  /* 0xff80000002b27808 */ /* 0x000fe20006800000 */
[----:B------:R-:W-:Y:S01]  /*7d20*/  IMAD.MOV.U32 R2, RZ, RZ, R4 ;  /* 0x000000ffff027224 */ /* 0x000fe200078e0004 */
[----:B------:R-:W-:Y:S02]  /*7d30*/  I2FP.F32.S32 R6, R6 ;  /* 0x0000000600067245 */ /* 0x000fe40000201400 */
[----:B------:R-:W-:Y:S02]  /*7d40*/  ISETP.GE.AND P3, PT, R186, R213, PT ;  /* 0x000000d5ba00720c */ /* 0x000fe40003f66270 */
[----:B------:R-:W-:Y:S01]  /*7d50*/  IABS R0, R3 ;  /* 0x0000000300007213 */ /* 0x000fe20000000000 */
[----:B------:R-:W-:Y:S01]  /*7d60*/  IMAD.MOV.U32 R3, RZ, RZ, R7 ;  /* 0x000000ffff037224 */ /* 0x000fe200078e0007 */
[----:B------:R-:W-:Y:S02]  /*7d70*/  FSEL R170, R193, -INF , !P2 ;  /* 0xff800000c1aa7808 */ /* 0x000fe40005000000 */
[----:B------:R-:W-:Y:S01]  /*7d80*/  I2FP.F32.S32 R4, R2 ;  /* 0x0000000200047245 */ /* 0x000fe20000201400 */
[----:B------:R-:W-:Y:S01]  /*7d90*/  FFMA.FTZ R2, R6, -UR6, R236 ;  /* 0x8000000606027c23 */ /* 0x000fe200080100ec */
[----:B------:R-:W-:-:S02]  /*7da0*/  ISETP.GT.AND P2, PT, R11, R186, PT ;  /* 0x000000ba0b00720c */ /* 0x000fc40003f44270 */
[----:B------:R-:W-:Y:S01]  /*7db0*/  FSEL R179, R201, -INF , !P3 ;  /* 0xff800000c9b37808 */ /* 0x000fe20005800000 */
[----:B------:R-:W-:Y:S01]  /*7dc0*/  FFMA.FTZ R4, R4, -UR6, R166 ;  /* 0x8000000604047c23 */ /* 0x000fe200080100a6 */
[----:B------:R-:W-:Y:S02]  /*7dd0*/  ISETP.GT.AND P3, PT, R5, R204, PT ;  /* 0x000000cc0500720c */ /* 0x000fe40003f64270 */
[----:B------:R-:W-:Y:S02]  /*7de0*/  I2FP.F32.S32 R6, R3 ;  /* 0x0000000300067245 */ /* 0x000fe40000201400 */
[----:B------:R-:W-:Y:S02]  /*7df0*/  I2FP.F32.S32 R3, R0 ;  /* 0x0000000000037245 */ /* 0x000fe40000201400 */
[----:B------:R-:W-:Y:S02]  /*7e00*/  ISETP.GE.AND P5, PT, R186, R212, PT ;  /* 0x000000d4ba00720c */ /* 0x000fe40003fa6270 */
[----:B------:R-:W-:Y:S01]  /*7e10*/  FSEL R0, R8, -INF , !P2 ;  /* 0xff80000008007808 */ /* 0x000fe20005000000 */
[----:B------:R-:W-:Y:S01]  /*7e20*/  FFMA.FTZ R3, R3, -UR6, R167 ;  /* 0x8000000603037c23 */ /* 0x000fe200080100a7 */
[----:B------:R-:W-:-:S02]  /*7e30*/  ISETP.GE.AND P6, PT, R186, R210, PT ;  /* 0x000000d2ba00720c */ /* 0x000fc40003fc6270 */
[----:B------:R-:W-:Y:S02]  /*7e40*/  ISETP.GE.AND P2, PT, R204, R211, PT ;  /* 0x000000d3cc00720c */ /* 0x000fe40003f46270 */
[----:B------:R-:W-:Y:S02]  /*7e50*/  FSEL R2, R2, -INF , !P3 ;  /* 0xff80000002027808 */ /* 0x000fe40005800000 */
[----:B------:R-:W-:Y:S01]  /*7e60*/  FSEL R162, R0, -INF , !P5 ;  /* 0xff80000000a27808 */ /* 0x000fe20006800000 */
[----:B------:R-:W-:Y:S01]  /*7e70*/  FFMA.FTZ R0, R6, -UR6, R247 ;  /* 0x8000000606007c23 */ /* 0x000fe200080100f7 */
[----:B------:R-:W-:Y:S02]  /*7e80*/  FSEL R143, R32, -INF , !P4 ;  /* 0xff800000208f7808 */ /* 0x000fe40006000000 */
[----:B------:R-:W-:Y:S02]  /*7e90*/  FSEL R148, R65, -INF , !P6 ;  /* 0xff80000041947808 */ /* 0x000fe40007000000 */
[----:B------:R-:W-:-:S02]  /*7ea0*/  FSEL R167, R2, -INF , !P2 ;  /* 0xff80000002a77808 */ /* 0x000fc40005000000 */
[----:B------:R-:W-:Y:S02]  /*7eb0*/  ISETP.GT.AND P4, PT, R11, R204, PT ;  /* 0x000000cc0b00720c */ /* 0x000fe40003f84270 */
[C---:B------:R-:W-:Y:S02]  /*7ec0*/  ISETP.GE.AND P6, PT, R204.reuse, R213, PT ;  /* 0x000000d5cc00720c */ /* 0x040fe40003fc6270 */
[----:B------:R-:W-:Y:S02]  /*7ed0*/  ISETP.GE.AND P5, PT, R204, R210, PT ;  /* 0x000000d2cc00720c */ /* 0x000fe40003fa6270 */
[-C--:B------:R-:W-:Y:S02]  /*7ee0*/  ISETP.GT.AND P2, PT, R5, R190.reuse, PT ;  /* 0x000000be0500720c */ /* 0x080fe40003f44270 */
        /* <DEDUP_REMOVED lines=11> */
[----:B------:R-:W-:Y:S02]  /*7fa0*/  FSEL R157, R4, -INF , !P3 ;  /* 0xff800000049d7808 */ /* 0x000fe40005800000 */
[----:B------:R-:W-:Y:S02]  /*7fb0*/  FSEL R166, R2, -INF , !P6 ;  /* 0xff80000002a67808 */ /* 0x000fe40007000000 */
[----:B------:R-:W-:-:S02]  /*7fc0*/  FSEL R176, R222, -INF , !P5 ;  /* 0xff800000deb07808 */ /* 0x000fc40006800000 */
[----:B------:R-:W-:Y:S02]  /*7fd0*/  FSEL R93, R93, -INF , !P4 ;  /* 0xff8000005d5d7808 */ /* 0x000fe40006000000 */
[----:B------:R-:W-:Y:S01]  /*7fe0*/  FSEL R156, R0, -INF , !P2 ;  /* 0xff800000009c7808 */ /* 0x000fe20005000000 */
[----:B------:R-:W-:Y:S06]  /*7ff0*/  BRA.U !UP0, `(.L_x_336) ;  /* 0x0000000108f47547 */ /* 0x000fec000b800000 */
[----:B------:R-:W2:Y:S01]  /*8000*/  LDL R237, [R1+0x18] ;  /* 0x0000180001ed7983 */ /* 0x000ea20000100800 */
[----:B------:R-:W2:Y:S03]  /*8010*/  LDCU UR5, c[0x0][0x440] ;  /* 0x00008800ff0577ac */ /* 0x000ea60008000800 */
[----:B------:R-:W3:Y:S04]  /*8020*/  LDL R236, [R1+0xc] ;  /* 0x00000c0001ec7983 */ /* 0x000ee80000100800 */
[----:B------:R-:W4:Y:S01]  /*8030*/  LDL R247, [R1+0x8] ;  /* 0x0000080001f77983 */ /* 0x000f220000100800 */
[----:B------:R-:W-:Y:S01]  /*8040*/  UIADD3 UR9, UPT, UPT, UR22, -0x2, URZ ;  /* 0xfffffffe16097890 */ /* 0x000fe2000fffe0ff */
[----:B------:R-:W-:Y:S01]  /*8050*/  IMAD.U32 R0, RZ, RZ, UR14 ;  /* 0x0000000eff007e24 */ /* 0x000fe2000f8e00ff */
[----:B------:R-:W-:Y:S01]  /*8060*/  BSSY.RECONVERGENT B0, `(.L_x_337) ;  /* 0x0000035000007945 */ /* 0x000fe20003800200 */
[----:B------:R-:W-:Y:S01]  /*8070*/  IMAD.U32 R2, RZ, RZ, UR14 ;  /* 0x0000000eff027e24 */ /* 0x000fe2000f8e00ff */
[----:B------:R-:W-:Y:S01]  /*8080*/  UIMAD.WIDE.U32 UR16, UR9, UR14, URZ ;  /* 0x0000000e091072a5 */ /* 0x000fe2000f8e00ff */
[----:B------:R-:W-:-:S02]  /*8090*/  IMAD.U32 R7, RZ, RZ, UR14 ;  /* 0x0000000eff077e24 */ /* 0x000fc4000f8e00ff */
[----:B------:R-:W-:Y:S01]  /*80a0*/  IMAD.U32 R6, RZ, RZ, UR15 ;  /* 0x0000000fff067e24 */ /* 0x000fe2000f8e00ff */
[----:B------:R-:W-:Y:S01]  /*80b0*/  UIMAD UR9, UR9, UR15, UR17 ;  /* 0x0000000f090972a4 */ /* 0x000fe2000f8e0211 */
[----:B------:R-:W-:Y:S01]  /*80c0*/  IMAD.U32 R9, RZ, RZ, UR14 ;  /* 0x0000000eff097e24 */ /* 0x000fe2000f8e00ff */
[----:B------:R-:W-:Y:S01]  /*80d0*/  USHF.L.U32 UR8, UR16, 0x7, URZ ;  /* 0x0000000710087899 */ /* 0x000fe200080006ff */
[----:B------:R-:W-:Y:S01]  /*80e0*/  IMAD.U32 R8, RZ, RZ, UR15 ;  /* 0x0000000fff087e24 */ /* 0x000fe2000f8e00ff */
[----:B------:R-:W-:Y:S01]  /*80f0*/  USHF.L.U64.HI UR9, UR16, 0x7, UR9 ;  /* 0x0000000710097899 */ /* 0x000fe20008010209 */
[C---:B--2---:R-:W-:Y:S02]  /*8100*/  ISETP.GE.AND P0, PT, R237.reuse, UR5, PT ;  /* 0x00000005ed007c0c */ /* 0x044fe4000bf06270 */
[----:B------:R-:W-:-:S11]  /*8110*/  ISETP.GE.AND P2, PT, R237, UR5, PT ;  /* 0x00000005ed007c0c */ /* 0x000fd6000bf46270 */
[----:B------:R-:W-:Y:S01]  /*8120*/  @!P0 LEA R3, P3, R0, UR8, 0x6 ;  /* 0x0000000800038c11 */ /* 0x000fe2000f8630ff */
[----:B------:R-:W-:Y:S01]  /*8130*/  IMAD.U32 R0, RZ, RZ, UR8 ;  /* 0x00000008ff007e24 */ /* 0x000fe2000f8e00ff */
[----:B------:R-:W-:Y:S02]  /*8140*/  @!P0 LEA R4, P4, R2, UR8, 0x5 ;  /* 0x0000000802048c11 */ /* 0x000fe4000f8828ff */
[----:B------:R-:W-:Y:S01]  /*8150*/  @!P0 LEA.HI.X R10, R7, UR9, R6, 0x6, P3 ;  /* 0x00000009070a8c11 */ /* 0x000fe200098f3406 */
[----:B------:R-:W-:Y:S01]  /*8160*/  IMAD.U32 R7, RZ, RZ, UR9 ;  /* 0x00000009ff077e24 */ /* 0x000fe2000f8e00ff */
[----:B------:R-:W-:Y:S02]  /*8170*/  @!P0 LEA.HI.X R11, R9, UR9, R8, 0x5, P4 ;  /* 0x00000009090b8c11 */ /* 0x000fe4000a0f2c08 */
[-C--:B---3--:R-:W-:Y:S02]  /*8180*/  @!P2 LEA R8, P5, R0, R236.reuse, 0x1 ;  /* 0x000000ec0008a211 */ /* 0x088fe400078a08ff */
[----:B------:R-:W-:-:S02]  /*8190*/  @!P0 LEA R6, P4, R4, R236, 0x1 ;  /* 0x000000ec04068211 */ /* 0x000fc400078808ff */
[C---:B------:R-:W-:Y:S02]  /*81a0*/  @!P0 LEA R2, P3, R3.reuse, R236, 0x1 ;  /* 0x000000ec03028211 */ /* 0x040fe400078608ff */
[-C--:B----4-:R-:W-:Y:S02]  /*81b0*/  @!P2 LEA.HI.X R9, R0, R247.reuse, R7, 0x1, P5 ;  /* 0x000000f70009a211 */ /* 0x090fe400028f0c07 */
        /* <DEDUP_REMOVED lines=31> */
.L_x_338:
[----:B------:R-:W-:Y:S05]  /*83b0*/  BSYNC.RECONVERGENT B0 ;  /* 0x0000000000007941 */ /* 0x000fea0003800200 */
.L_x_337:
[----:B------:R-:W0:Y:S02]  /*83c0*/  LDGDEPBAR ;  /* 0x00000000000079af */ /* 0x000e240000000000 */
.L_x_336:
[----:B-1----:R-:W-:Y:S01]  /*83d0*/  FMNMX3.FTZ R2, R45, R51, R50, !PT ;  /* 0x000000332d027276 */ /* 0x002fe20007810032 */
[----:B------:R-:W1:Y:S01]  /*83e0*/  S2R R8, SR_TID.X ;  /* 0x0000000000087919 */ /* 0x000e620000002100 */
[----:B------:R-:W-:Y:S01]  /*83f0*/  FMNMX3.FTZ R0, R44, R41, R28, !PT ;  /* 0x000000292c007276 */ /* 0x000fe2000781001c */
[----:B------:R-:W3:Y:S01]  /*8400*/  LDCU UR5, c[0x0][0x45c] ;  /* 0x00008b80ff0577ac */ /* 0x000ee20008000800 */
[----:B------:R-:W-:Y:S02]  /*8410*/  FMNMX3.FTZ R2, R2, R53, R91, !PT ;  /* 0x0000003502027276 */ /* 0x000fe4000781005b */
[----:B------:R-:W-:Y:S01]  /*8420*/  FMNMX3.FTZ R0, R0, R42, R35, !PT ;  /* 0x0000002a00007276 */ /* 0x000fe20007810023 */
[----:B------:R-:W-:Y:S01]  /*8430*/  UISETP.GT.U32.AND UP0, UPT, UR11, UR19, UPT ;  /* 0x000000130b00728c */ /* 0x000fe2000bf04070 */
        /* <DEDUP_REMOVED lines=46> */
[----:B------:R-:W-:Y:S02]  /*8720*/  FMNMX.FTZ R40, R93, R2, !PT ;  /* 0x000000025d287209 */ /* 0x000fe40007810000 */
[----:B------:R-:W-:Y:S02]  /*8730*/  FMNMX3.FTZ R2, R3, R155, R145, !PT ;  /* 0x0000009b03027276 */ /* 0x000fe40007810091 */
[----:B------:R-:W-:Y:S01]  /*8740*/  FMNMX.FTZ R4, R166, R4, !PT ;  /* 0x00000004a6047209 */ /* 0x000fe20007810000 */
[----:B------:R-:W4:Y:S01]  /*8750*/  SHFL.BFLY PT, R3, R40, 0x2, 0x1f ;  /* 0x0c401f0028037f89 */ /* 0x000f2200000e0000 */
[----:B------:R-:W-:-:S02]  /*8760*/  FMNMX3.FTZ R0, R0, R158, R153, !PT ;  /* 0x0000009e00007276 */ /* 0x000fc40007810099 */
[----:B------:R-:W-:Y:S01]  /*8770*/  FMNMX3.FTZ R2, R2, R131, R175, !PT ;  /* 0x0000008302027276 */ /* 0x000fe200078100af */
[----:B------:R-:W5:Y:S01]  /*8780*/  SHFL.BFLY PT, R39, R4, 0x2, 0x1f ;  /* 0x0c401f0004277f89 */ /* 0x000f6200000e0000 */
[----:B------:R-:W-:Y:S02]  /*8790*/  FMNMX3.FTZ R0, R0, R136, R173, !PT ;  /* 0x0000008800007276 */ /* 0x000fe400078100ad */
[----:B------:R-:W-:Y:S02]  /*87a0*/  FMNMX3.FTZ R2, R2, R165, R159, !PT ;  /* 0x000000a502027276 */ /* 0x000fe4000781009f */
[----:B------:R-:W-:Y:S02]  /*87b0*/  FMNMX3.FTZ R0, R0, R162, R157, !PT ;  /* 0x000000a200007276 */ /* 0x000fe4000781009d */
[----:B------:R-:W-:Y:S02]  /*87c0*/  FMNMX3.FTZ R2, R2, R147, R174, !PT ;  /* 0x0000009302027276 */ /* 0x000fe400078100ae */
[----:B------:R-:W-:-:S02]  /*87d0*/  FMNMX.FTZ R0, R156, R0, !PT ;  /* 0x000000009c007209 */ /* 0x000fc40007810000 */
[----:B------:R-:W-:Y:S02]  /*87e0*/  FMNMX3.FTZ R2, R2, R171, R170, !PT ;  /* 0x000000ab02027276 */ /* 0x000fe400078100aa */
[----:B-1----:R-:W-:Y:S01]  /*87f0*/  SHF.L.U32 R9, R8, 0x5, RZ ;  /* 0x0000000508097819 */ /* 0x002fe200000006ff */
[----:B------:R-:W1:Y:S01]  /*8800*/  SHFL.BFLY PT, R37, R0, 0x2, 0x1f ;  /* 0x0c401f0000257f89 */ /* 0x000e6200000e0000 */
[----:B------:R-:W-:Y:S02]  /*8810*/  FMNMX3.FTZ R2, R2, R154, R181, !PT ;  /* 0x0000009a02027276 */ /* 0x000fe400078100b5 */
[----:B------:R-:W-:Y:S02]  /*8820*/  LOP3.LUT R9, R9, 0x120, RZ, 0xc0, !PT ;  /* 0x0000012009097812 */ /* 0x000fe400078ec0ff */
[----:B------:R-:W-:Y:S02]  /*8830*/  FMNMX3.FTZ R2, R2, R179, R177, !PT ;  /* 0x000000b302027276 */ /* 0x000fe400078100b1 */
[----:B----4-:R-:W-:-:S02]  /*8840*/  FMNMX.FTZ R40, R40, R3, !PT ;  /* 0x0000000328287209 */ /* 0x010fc40007810000 */
[----:B------:R-:W-:Y:S02]  /*8850*/  FMNMX.FTZ R2, R176, R2, !PT ;  /* 0x00000002b0027209 */ /* 0x000fe40007810000 */
[----:B-----5:R-:W-:Y:S02]  /*8860*/  FMNMX.FTZ R39, R4, R39, !PT ;  /* 0x0000002704277209 */ /* 0x020fe40007810000 */
[----:B------:R-:W4:Y:S04]  /*8870*/  SHFL.BFLY PT, R4, R40, 0x1, 0x1f ;  /* 0x0c201f0028047f89 */ /* 0x000f2800000e0000 */
[----:B--2---:R-:W2:Y:S04]  /*8880*/  SHFL.BFLY PT, R6, R2, 0x2, 0x1f ;  /* 0x0c401f0002067f89 */ /* 0x004ea800000e0000 */
[----:B------:R-:W5:Y:S01]  /*8890*/  SHFL.BFLY PT, R3, R39, 0x1, 0x1f ;  /* 0x0c201f0027037f89 */ /* 0x000f6200000e0000 */
[----:B-1----:R-:W-:-:S02]  /*88a0*/  FMNMX.FTZ R37, R0, R37, !PT ;  /* 0x0000002500257209 */ /* 0x002fc40007810000 */
[----:B------:R-:W-:Y:S02]  /*88b0*/  IADD3 R0, PT, PT, R9, R252, RZ ;  /* 0x000000fc09007210 */ /* 0x000fe40007ffe0ff */
[----:B------:R-:W-:Y:S01]  /*88c0*/  MOV R9, 0x20 ;  /* 0x0000002000097802 */ /* 0x000fe20000000f00 */
[----:B------:R-:W1:Y:S01]  /*88d0*/  SHFL.BFLY PT, R7, R37, 0x1, 0x1f ;  /* 0x0c201f0025077f89 */ /* 0x000e6200000e0000 */
[----:B------:R-:W-:Y:S02]  /*88e0*/  LEA R204, R0, UR4, 0x1 ;  /* 0x0000000400cc7c11 */ /* 0x000fe4000f8e08ff */
[----:B------:R-:W-:-:S03]  /*88f0*/  SEL R9, R9, 0xffffffe0, !P1 ;  /* 0xffffffe009097807 */ /* 0x000fc60004800000 */
[----:B------:R-:W-:Y:S01]  /*8900*/  LDSM.16.MT88.4 R24, [R204+0x4000] ;  /* 0x00400000cc18783b */ /* 0x000fe20000004200 */
[----:B------:R-:W-:Y:S02]  /*8910*/  IADD3 R36, PT, PT, R9, R204, RZ ;  /* 0x000000cc09247210 */ /* 0x000fe40007ffe0ff */
[----:B----4-:R-:W-:Y:S02]  /*8920*/  FMNMX.FTZ R40, R40, R4, !PT ;  /* 0x0000000428287209 */ /* 0x010fe40007810000 */
[----:B--2---:R-:W-:Y:S01]  /*8930*/  FMNMX.FTZ R4, R2, R6, !PT ;  /* 0x0000000602047209 */ /* 0x004fe20007810000 */
[----:B------:R-:W-:Y:S02]  /*8940*/  LDSM.16.MT88.4 R16, [R36+0x4000] ;  /* 0x004000002410783b */ /* 0x000fe40000004200 */
[C---:B---3--:R-:W-:Y:S01]  /*8950*/  FMUL.FTZ R2, R40.reuse, UR5 ;  /* 0x0000000528027c20 */ /* 0x048fe20008410000 */
[----:B------:R-:W-:Y:S02]  /*8960*/  FSETP.NEU.FTZ.AND P0, PT, R40, -INF , PT ;  /* 0xff8000002800780b */ /* 0x000fe40003f1d000 */
[----:B-----5:R-:W-:Y:S01]  /*8970*/  FMNMX.FTZ R39, R39, R3, !PT ;  /* 0x0000000327277209 */ /* 0x020fe20007810000 */
[----:B------:R-:W2:Y:S01]  /*8980*/  SHFL.BFLY PT, R8, R4, 0x1, 0x1f ;  /* 0x0c201f0004087f89 */ /* 0x000ea200000e0000 */
[----:B------:R-:W-:-:S02]  /*8990*/  FSEL R2, R2, RZ, P0 ;  /* 0x000000ff02027208 */ /* 0x000fc40000000000 */
[C---:B------:R-:W-:Y:S01]  /*89a0*/  FSETP.NEU.FTZ.AND P2, PT, R39.reuse, -INF , PT ;  /* 0xff8000002700780b */ /* 0x040fe20003f5d000 */
[----:B------:R-:W-:Y:S01]  /*89b0*/  FMUL.FTZ R3, R39, UR5 ;  /* 0x0000000527037c20 */ /* 0x000fe20008410000 */
[----:B-1----:R-:W-:Y:S01]  /*89c0*/  FMNMX.FTZ R37, R37, R7, !PT ;  /* 0x0000000725257209 */ /* 0x002fe20007810000 */
[----:B------:R-:W-:-:S03]  /*89d0*/  FFMA.FTZ R7, R44, UR5, -R2 ;  /* 0x000000052c077c23 */ /* 0x000fc60008010802 */
[----:B------:R-:W-:Y:S01]  /*89e0*/  FSEL R3, R3, RZ, P2 ;  /* 0x000000ff03037208 */ /* 0x000fe20001000000 */
[C---:B------:R-:W-:Y:S01]  /*89f0*/  FMUL.FTZ R0, R37.reuse, UR5 ;  /* 0x0000000525007c20 */ /* 0x040fe20008410000 */
[----:B------:R-:W-:Y:S01]  /*8a00*/  FSETP.NEU.FTZ.AND P0, PT, R37, -INF , PT ;  /* 0xff8000002500780b */ /* 0x000fe20003f1d000 */
[----:B------:R1:W-:Y:S02]  /*8a10*/  MUFU.EX2 R244, R7 ;  /* 0x0000000700f47308 */ /* 0x0003e40000000800 */
[----:B------:R-:W-:Y:S01]  /*8a20*/  FFMA.FTZ R6, R45, UR5, -R3 ;  /* 0x000000052d067c23 */ /* 0x000fe20008010803 */
[----:B------:R-:W-:-:S03]  /*8a30*/  FSEL R0, R0, RZ, P0 ;  /* 0x000000ff00007208 */ /* 0x000fc60000000000 */
[----:B------:R3:W-:Y:S02]  /*8a40*/  MUFU.EX2 R245, R6 ;  /* 0x0000000600f57308 */ /* 0x0007e40000000800 */
[--C-:B------:R-:W-:Y:S01]  /*8a50*/  FFMA.FTZ R20, R62, UR5, -R0.reuse ;  /* 0x000000053e147c23 */ /* 0x100fe20008010800 */
[----:B--2---:R-:W-:Y:S01]  /*8a60*/  FMNMX.FTZ R38, R4, R8, !PT ;  /* 0x0000000804267209 */ /* 0x004fe20007810000 */
[----:B------:R-:W-:Y:S02]  /*8a70*/  FFMA.FTZ R4, R43, UR5, -R0 ;  /* 0x000000052b047c23 */ /* 0x000fe40008010800 */
[----:B------:R-:W-:Y:S01]  /*8a80*/  MUFU.EX2 R233, R20 ;  /* 0x0000001400e97308 */ /* 0x000fe20000000800 */
[--C-:B-1----:R-:W-:Y:S01]  /*8a90*/  FFMA.FTZ R7, R28, UR5, -R2.reuse ;  /* 0x000000051c077c23 */ /* 0x102fe20008010802 */
[----:B------:R-:W-:Y:S02]  /*8aa0*/  FSETP.NEU.FTZ.AND P0, PT, R38, -INF , PT ;  /* 0xff8000002600780b */ /* 0x000fe40003f1d000 */
[----:B------:R1:W-:Y:S01]  /*8ab0*/  MUFU.EX2 R235, R4 ;  /* 0x0000000400eb7308 */ /* 0x0003e20000000800 */
[----:B---3--:R-:W-:-:S03]  /*8ac0*/  FFMA.FTZ R6, R41, UR5, -R2 ;  /* 0x0000000529067c23 */ /* 0x008fc60008010802 */
[----:B------:R2:W-:Y:S04]  /*8ad0*/  MUFU.EX2 R248, R7 ;  /* 0x0000000700f87308 */ /* 0x0005e80000000800 */
[----:B------:R3:W4:Y:S01]  /*8ae0*/  MUFU.EX2 R243, R6 ;  /* 0x0000000600f37308 */ /* 0x0007220000000800 */
[----:B-1----:R-:W-:-:S04]  /*8af0*/  FFMA.FTZ R4, R49, UR5, -R0 ;  /* 0x0000000531047c23 */ /* 0x002fc80008010800 */
[----:B------:R-:W-:Y:S01]  /*8b00*/  MUFU.EX2 R246, R4 ;  /* 0x0000000400f67308 */ /* 0x000fe20000000800 */
[----:B--2---:R-:W-:Y:S01]  /*8b10*/  FFMA.FTZ R7, R48, UR5, -R0 ;  /* 0x0000000530077c23 */ /* 0x004fe20008010800 */
[----:B---3--:R-:W-:-:S03]  /*8b20*/  FFMA.FTZ R6, R42, UR5, -R2 ;  /* 0x000000052a067c23 */ /* 0x008fc60008010802 */
[----:B------:R1:W2:Y:S01]  /*8b30*/  MUFU.EX2 R236, R7 ;  /* 0x0000000700ec7308 */ /* 0x0002a20000000800 */
[----:B----4-:R-:W-:-:S03]  /*8b40*/  F2FP.BF16.F32.PACK_AB R8, R243, R244 ;  /* 0x000000f4f308723e */ /* 0x010fc600000010ff */
[----:B------:R3:W4:Y:S01]  /*8b50*/  MUFU.EX2 R249, R6 ;  /* 0x0000000600f97308 */ /* 0x0007220000000800 */
[----:B-1----:R-:W-:Y:S01]  /*8b60*/  FFMA.FTZ R7, R46, UR5, -R0 ;  /* 0x000000052e077c23 */ /* 0x002fe20008010800 */
[----:B--2---:R-:W-:Y:S01]  /*8b70*/  F2FP.BF16.F32.PACK_AB R9, R235, R236 ;  /* 0x000000eceb09723e */ /* 0x004fe200000010ff */
[----:B---3--:R-:W-:Y:S02]  /*8b80*/  FMUL.FTZ R6, R38, UR5 ;  /* 0x0000000526067c20 */ /* 0x008fe40008410000 */
[----:B------:R1:W2:Y:S01]  /*8b90*/  MUFU.EX2 R241, R7 ;  /* 0x0000000700f17308 */ /* 0x0002a20000000800 */
[----:B----4-:R-:W-:Y:S02]  /*8ba0*/  F2FP.BF16.F32.PACK_AB R10, R249, R248 ;  /* 0x000000f8f90a723e */ /* 0x010fe400000010ff */
[----:B------:R-:W-:Y:S01]  /*8bb0*/  FSEL R4, R6, RZ, P0 ;  /* 0x000000ff06047208 */ /* 0x000fe20000000000 */
[----:B------:R-:W-:-:S04]  /*8bc0*/  FFMA.FTZ R6, R50, UR5, -R3 ;  /* 0x0000000532067c23 */ /* 0x000fc80008010803 */
[----:B------:R3:W-:Y:S01]  /*8bd0*/  MUFU.EX2 R229, R6 ;  /* 0x0000000600e57308 */ /* 0x0007e20000000800 */
[----:B-1----:R-:W-:Y:S01]  /*8be0*/  FFMA.FTZ R7, R51, UR5, -R3 ;  /* 0x0000000533077c23 */ /* 0x002fe20008010803 */
[----:B--2---:R-:W-:-:S03]  /*8bf0*/  F2FP.BF16.F32.PACK_AB R11, R246, R241 ;  /* 0x000000f1f60b723e */ /* 0x004fc600000010ff */
[----:B------:R1:W2:Y:S04]  /*8c00*/  MUFU.EX2 R228, R7 ;  /* 0x0000000700e47308 */ /* 0x0002a80000000800 */
[----:B------:R-:W-:Y:S01]  /*8c10*/  HMMA.16816.F32.BF16 R48, R8, R16, RZ ;  /* 0x000000100830723c */ /* 0x000fe200000418ff */
[----:B---3--:R-:W-:-:S04]  /*8c20*/  FFMA.FTZ R6, R61, UR5, -R4 ;  /* 0x000000053d067c23 */ /* 0x008fc80008010804 */
[----:B------:R3:W-:Y:S03]  /*8c30*/  MUFU.EX2 R227, R6 ;  /* 0x0000000600e37308 */ /* 0x0007e60000000800 */
[----:B------:R-:W-:Y:S01]  /*8c40*/  HMMA.16816.F32.BF16 R44, R8, R18, RZ ;  /* 0x00000012082c723c */ /* 0x000fe200000418ff */
[----:B-1----:R-:W-:Y:S01]  /*8c50*/  FFMA.FTZ R7, R53, UR5, -R3 ;  /* 0x0000000535077c23 */ /* 0x002fe20008010803 */
[----:B--2---:R-:W-:-:S03]  /*8c60*/  F2FP.BF16.F32.PACK_AB R12, R228, R245 ;  /* 0x000000f5e40c723e */ /* 0x004fc600000010ff */
[----:B------:R1:W2:Y:S01]  /*8c70*/  MUFU.EX2 R238, R7 ;  /* 0x0000000700ee7308 */ /* 0x0002a20000000800 */
[----:B---3--:R-:W-:-:S04]  /*8c80*/  FFMA.FTZ R6, R54, UR5, -R4 ;  /* 0x0000000536067c23 */ /* 0x008fc80008010804 */
[----:B------:R3:W-:Y:S01]  /*8c90*/  MUFU.EX2 R230, R6 ;  /* 0x0000000600e67308 */ /* 0x0007e20000000800 */
[----:B-1----:R-:W-:Y:S01]  /*8ca0*/  FFMA.FTZ R7, R56, UR5, -R4 ;  /* 0x0000000538077c23 */ /* 0x002fe20008010804 */
[----:B--2---:R-:W-:Y:S01]  /*8cb0*/  F2FP.BF16.F32.PACK_AB R14, R238, R229 ;  /* 0x000000e5ee0e723e */ /* 0x004fe200000010ff */
[----:B------:R-:W-:Y:S02]  /*8cc0*/  HMMA.16816.F32.BF16 R56, R8, R24, RZ ;  /* 0x000000180838723c */ /* 0x000fe400000418ff */
        /* <DEDUP_REMOVED lines=11> */
[----:B------:R-:W-:Y:S02]  /*8d80*/  LDSM.16.MT88.4 R32, [R36+0x4400] ;  /* 0x004400002420783b */ /* 0x000fe40000004200 */
[----:B------:R1:W2:Y:S04]  /*8d90*/  MUFU.EX2 R240, R7 ;  /* 0x0000000700f07308 */ /* 0x0002a80000000800 */
[----:B------:R-:W-:Y:S01]  /*8da0*/  HMMA.16816.F32.BF16 R68, R12, R26, RZ ;  /* 0x0000001a0c44723c */ /* 0x000fe200000418ff */
[----:B---3--:R-:W-:-:S04]  /*8db0*/  FFMA.FTZ R6, R60, UR5, -R0 ;  /* 0x000000053c067c23 */ /* 0x008fc80008010800 */
[----:B------:R3:W4:Y:S01]  /*8dc0*/  MUFU.EX2 R231, R6 ;  /* 0x0000000600e77308 */ /* 0x0007220000000800 */
[----:B-1----:R-:W-:Y:S01]  /*8dd0*/  FFMA.FTZ R7, R31, UR5, -R2 ;  /* 0x000000051f077c23 */ /* 0x002fe20008010802 */
[----:B--2---:R-:W-:Y:S01]  /*8de0*/  F2FP.BF16.F32.PACK_AB R8, R240, R237 ;  /* 0x000000edf008723e */ /* 0x004fe200000010ff */
[----:B------:R-:W1:Y:S02]  /*8df0*/  LDSM.16.MT88.4 R28, [R204+0x4400] ;  /* 0x00440000cc1c783b */ /* 0x000e640000004200 */
[----:B------:R2:W5:Y:S01]  /*8e00*/  MUFU.EX2 R247, R7 ;  /* 0x0000000700f77308 */ /* 0x0005620000000800 */
[--C-:B---3--:R-:W-:Y:S01]  /*8e10*/  FFMA.FTZ R6, R63, UR5, -R0.reuse ;  /* 0x000000053f067c23 */ /* 0x108fe20008010800 */
[----:B----4-:R-:W-:Y:S01]  /*8e20*/  F2FP.BF16.F32.PACK_AB R9, R233, R231 ;  /* 0x000000e7e909723e */ /* 0x010fe200000010ff */
[----:B------:R-:W-:Y:S02]  /*8e30*/  HMMA.16816.F32.BF16 R60, R12, R24, RZ ;  /* 0x000000180c3c723c */ /* 0x000fe400000418ff */
[----:B------:R3:W-:Y:S01]  /*8e40*/  MUFU.EX2 R239, R6 ;  /* 0x0000000600ef7308 */ /* 0x0007e20000000800 */
[----:B--2---:R-:W-:-:S05]  /*8e50*/  FFMA.FTZ R7, R64, UR5, -R0 ;  /* 0x0000000540077c23 */ /* 0x004fca0008010800 */
[----:B------:R-:W-:Y:S01]  /*8e60*/  HMMA.16816.F32.BF16 R24, R12, R18, RZ ;  /* 0x000000120c18723c */ /* 0x000fe200000418ff */
[----:B-----5:R-:W-:Y:S01]  /*8e70*/  F2FP.BF16.F32.PACK_AB R10, R247, R242 ;  /* 0x000000f2f70a723e */ /* 0x020fe200000010ff */
[----:B------:R2:W4:Y:S01]  /*8e80*/  MUFU.EX2 R234, R7 ;  /* 0x0000000700ea7308 */ /* 0x0005220000000800 */
[----:B---3--:R-:W-:-:S05]  /*8e90*/  FFMA.FTZ R6, R91, UR5, -R3 ;  /* 0x000000055b067c23 */ /* 0x008fca0008010803 */
[----:B------:R-:W-:Y:S01]  /*8ea0*/  HMMA.16816.F32.BF16 R64, R12, R16, RZ ;  /* 0x000000100c40723c */ /* 0x000fe200000418ff */
[----:B------:R-:W-:Y:S01]  /*8eb0*/  FFMA.FTZ R12, R95, UR5, -R4 ;  /* 0x000000055f0c7c23 */ /* 0x000fe20008010804 */
[----:B------:R-:W-:Y:S01]  /*8ec0*/  LDSM.16.MT88.4 R16, [R36+0x4800] ;  /* 0x004800002410783b */ /* 0x000fe20000004200 */
[----:B------:R3:W-:Y:S04]  /*8ed0*/  MUFU.EX2 R222, R6 ;  /* 0x0000000600de7308 */ /* 0x0007e80000000800 */
[----:B------:R5:W-:Y:S01]  /*8ee0*/  MUFU.EX2 R208, R12 ;  /* 0x0000000c00d07308 */ /* 0x000be20000000800 */
[----:B--2---:R-:W-:Y:S01]  /*8ef0*/  FFMA.FTZ R7, R90, UR5, -R3 ;  /* 0x000000055a077c23 */ /* 0x004fe20008010803 */
[----:B----4-:R-:W-:-:S03]  /*8f00*/  F2FP.BF16.F32.PACK_AB R11, R239, R234 ;  /* 0x000000eaef0b723e */ /* 0x010fc600000010ff */
[----:B------:R2:W4:Y:S04]  /*8f10*/  MUFU.EX2 R223, R7 ;  /* 0x0000000700df7308 */ /* 0x0005280000000800 */
[----:B-1----:R-:W-:Y:S01]  /*8f20*/  HMMA.16816.F32.BF16 R52, R8, R30, R52 ;  /* 0x0000001e0834723c */ /* 0x002fe20000041834 */
[----:B---3--:R-:W-:-:S04]  /*8f30*/  FFMA.FTZ R6, R79, UR5, -R3 ;  /* 0x000000054f067c23 */ /* 0x008fc80008010803 */
[----:B------:R1:W-:Y:S01]  /*8f40*/  MUFU.EX2 R224, R6 ;  /* 0x0000000600e07308 */ /* 0x0003e20000000800 */
[----:B-----5:R-:W-:Y:S02]  /*8f50*/  FFMA.FTZ R12, R98, UR5, -R0 ;  /* 0x00000005620c7c23 */ /* 0x020fe40008010800 */
[C---:B------:R-:W-:Y:S01]  /*8f60*/  HMMA.16816.F32.BF16 R76, R8.reuse, R28, R56 ;  /* 0x0000001c084c723c */ /* 0x040fe20000041838 */
[----:B--2---:R-:W-:Y:S01]  /*8f70*/  FFMA.FTZ R7, R72, UR5, -R3 ;  /* 0x0000000548077c23 */ /* 0x004fe20008010803 */
[----:B------:R2:W-:Y:S04]  /*8f80*/  MUFU.EX2 R203, R12 ;  /* 0x0000000c00cb7308 */ /* 0x0005e80000000800 */
[----:B------:R3:W5:Y:S02]  /*8f90*/  MUFU.EX2 R225, R7 ;  /* 0x0000000700e17308 */ /* 0x0007640000000800 */
[----:B------:R-:W-:Y:S01]  /*8fa0*/  HMMA.16816.F32.BF16 R72, R8, R32, R48 ;  /* 0x000000200848723c */ /* 0x000fe20000041830 */
[----:B-1----:R-:W-:-:S04]  /*8fb0*/  FFMA.FTZ R6, R97, UR5, -R4 ;  /* 0x0000000561067c23 */ /* 0x002fc80008010804 */
[----:B------:R1:W1:Y:S03]  /*8fc0*/  MUFU.EX2 R214, R6 ;  /* 0x0000000600d67308 */ /* 0x0002660000000800 */
[----:B------:R-:W-:Y:S01]  /*8fd0*/  HMMA.16816.F32.BF16 R44, R8, R34, R44 ;  /* 0x00000022082c723c */ /* 0x000fe2000004182c */
[----:B----4-:R-:W-:Y:S01]  /*8fe0*/  F2FP.BF16.F32.PACK_AB R8, R223, R222 ;  /* 0x000000dedf08723e */ /* 0x010fe200000010ff */
[----:B--2---:R-:W-:Y:S01]  /*8ff0*/  FFMA.FTZ R12, R113, UR5, -R0 ;  /* 0x00000005710c7c23 */ /* 0x004fe20008010800 */
[--C-:B---3--:R-:W-:Y:S01]  /*9000*/  FFMA.FTZ R7, R94, UR5, -R4.reuse ;  /* 0x000000055e077c23 */ /* 0x108fe20008010804 */
[----:B-----5:R-:W-:Y:S02]  /*9010*/  F2FP.BF16.F32.PACK_AB R10, R225, R224 ;  /* 0x000000e0e10a723e */ /* 0x020fe400000010ff */
[----:B------:R2:W-:Y:S04]  /*9020*/  MUFU.EX2 R186, R12 ;  /* 0x0000000c00ba7308 */ /* 0x0005e80000000800 */
[----:B------:R3:W-:Y:S01]  /*9030*/  MUFU.EX2 R215, R7 ;  /* 0x0000000700d77308 */ /* 0x0007e20000000800 */
[----:B-1----:R-:W-:Y:S01]  /*9040*/  FFMA.FTZ R6, R92, UR5, -R4 ;  /* 0x000000055c067c23 */ /* 0x002fe20008010804 */
[----:B------:R-:W-:-:S03]  /*9050*/  F2FP.BF16.F32.PACK_AB R9, R208, R214 ;  /* 0x000000d6d009723e */ /* 0x000fc600000010ff */
[----:B------:R1:W4:Y:S01]  /*9060*/  MUFU.EX2 R218, R6 ;  /* 0x0000000600da7308 */ /* 0x0003220000000800 */
[----:B--2---:R-:W-:Y:S01]  /*9070*/  FFMA.FTZ R12, R120, UR5, -R0 ;  /* 0x00000005780c7c23 */ /* 0x004fe20008010800 */
[--C-:B---3--:R-:W-:Y:S02]  /*9080*/  FFMA.FTZ R7, R22, UR5, -R2.reuse ;  /* 0x0000000516077c23 */ /* 0x108fe40008010802 */
[----:B------:R-:W2:Y:S02]  /*9090*/  LDSM.16.MT88.4 R20, [R204+0x4800] ;  /* 0x00480000cc14783b */ /* 0x000ea40000004200 */
[----:B------:R3:W-:Y:S01]  /*90a0*/  MUFU.EX2 R216, R7 ;  /* 0x0000000700d87308 */ /* 0x0007e20000000800 */
[----:B-1----:R-:W-:Y:S01]  /*90b0*/  FFMA.FTZ R6, R88, UR5, -R2 ;  /* 0x0000000558067c23 */ /* 0x002fe20008010802 */
[----:B----4-:R-:W-:-:S03]  /*90c0*/  F2FP.BF16.F32.PACK_AB R11, R218, R215 ;  /* 0x000000d7da0b723e */ /* 0x010fc600000010ff */
[----:B------:R1:W4:Y:S04]  /*90d0*/  MUFU.EX2 R220, R6 ;  /* 0x0000000600dc7308 */ /* 0x0003280000000800 */
[----:B------:R-:W-:Y:S01]  /*90e0*/  HMMA.16816.F32.BF16 R56, R8, R28, R60 ;  /* 0x0000001c0838723c */ /* 0x000fe2000004183c */
[----:B---3--:R-:W-:-:S04]  /*90f0*/  FFMA.FTZ R7, R81, UR5, -R2 ;  /* 0x0000000551077c23 */ /* 0x008fc80008010802 */
[----:B------:R3:W-:Y:S03]  /*9100*/  MUFU.EX2 R221, R7 ;  /* 0x0000000700dd7308 */ /* 0x0007e60000000800 */
[----:B------:R-:W-:Y:S01]  /*9110*/  HMMA.16816.F32.BF16 R60, R8, R32, R64 ;  /* 0x00000020083c723c */ /* 0x000fe20000041840 */
[----:B-1----:R-:W-:-:S04]  /*9120*/  FFMA.FTZ R6, R82, UR5, -R2 ;  /* 0x0000000552067c23 */ /* 0x002fc80008010802 */
[----:B------:R1:W5:Y:S03]  /*9130*/  MUFU.EX2 R219, R6 ;  /* 0x0000000600db7308 */ /* 0x0003660000000800 */
[----:B------:R-:W-:Y:S01]  /*9140*/  HMMA.16816.F32.BF16 R48, R8, R30, R68 ;  /* 0x0000001e0830723c */ /* 0x000fe20000041844 */
[----:B------:R-:W2:Y:S01]  /*9150*/  LDSM.16.MT88.4 R28, [R204+0x4c00] ;  /* 0x004c0000cc1c783b */ /* 0x000ea20000004200 */
[----:B---3--:R-:W-:-:S06]  /*9160*/  FFMA.FTZ R7, R86, UR5, -R0 ;  /* 0x0000000556077c23 */ /* 0x008fcc0008010800 */
[----:B------:R-:W-:Y:S01]  /*9170*/  HMMA.16816.F32.BF16 R32, R8, R34, R24 ;  /* 0x000000220820723c */ /* 0x000fe20000041818 */
[----:B------:R3:W-:Y:S01]  /*9180*/  MUFU.EX2 R206, R7 ;  /* 0x0000000700ce7308 */ /* 0x0007e20000000800 */
[----:B------:R-:W2:Y:S01]  /*9190*/  LDSM.16.MT88.4 R24, [R36+0x4c00] ;  /* 0x004c00002418783b */ /* 0x000ea20000004200 */
[----:B-1----:R-:W-:Y:S01]  /*91a0*/  FFMA.FTZ R6, R99, UR5, -R0 ;  /* 0x0000000563067c23 */ /* 0x002fe20008010800 */
[----:B----4-:R-:W-:Y:S02]  /*91b0*/  F2FP.BF16.F32.PACK_AB R8, R216, R220 ;  /* 0x000000dcd808723e */ /* 0x010fe400000010ff */
[----:B-----5:R-:W-:Y:S01]  /*91c0*/  F2FP.BF16.F32.PACK_AB R10, R221, R219 ;  /* 0x000000dbdd0a723e */ /* 0x020fe200000010ff */
[----:B------:R1:W4:Y:S01]  /*91d0*/  MUFU.EX2 R201, R6 ;  /* 0x0000000600c97308 */ /* 0x0003220000000800 */
[----:B---3--:R-:W-:-:S04]  /*91e0*/  FFMA.FTZ R7, R108, UR5, -R3 ;  /* 0x000000056c077c23 */ /* 0x008fc80008010803 */
[----:B------:R3:W-:Y:S01]  /*91f0*/  MUFU.EX2 R200, R7 ;  /* 0x0000000700c87308 */ /* 0x0007e20000000800 */
[----:B-1----:R-:W-:Y:S01]  /*9200*/  FFMA.FTZ R6, R84, UR5, -R0 ;  /* 0x0000000554067c23 */ /* 0x002fe20008010800 */
[----:B----4-:R-:W-:-:S03]  /*9210*/  F2FP.BF16.F32.PACK_AB R9, R203, R201 ;  /* 0x000000c9cb09723e */ /* 0x010fc600000010ff */
[----:B------:R1:W4:Y:S01]  /*9220*/  MUFU.EX2 R202, R6 ;  /* 0x0000000600ca7308 */ /* 0x0003220000000800 */
[----:B---3--:R-:W-:-:S04]  /*9230*/  FFMA.FTZ R7, R104, UR5, -R3 ;  /* 0x0000000568077c23 */ /* 0x008fc80008010803 */
[----:B------:R3:W-:Y:S01]  /*9240*/  MUFU.EX2 R199, R7 ;  /* 0x0000000700c77308 */ /* 0x0007e20000000800 */
[----:B-1----:R-:W-:Y:S01]  /*9250*/  FFMA.FTZ R6, R109, UR5, -R3 ;  /* 0x000000056d067c23 */ /* 0x002fe20008010803 */
[----:B----4-:R-:W-:-:S03]  /*9260*/  F2FP.BF16.F32.PACK_AB R11, R202, R206 ;  /* 0x000000ceca0b723e */ /* 0x010fc600000010ff */
[----:B------:R1:W4:Y:S04]  /*9270*/  MUFU.EX2 R197, R6 ;  /* 0x0000000600c57308 */ /* 0x0003280000000800 */
[----:B--2---:R-:W-:Y:S01]  /*9280*/  HMMA.16816.F32.BF16 R68, R8, R20, R76 ;  /* 0x000000140844723c */ /* 0x004fe2000004184c */
[----:B---3--:R-:W-:-:S04]  /*9290*/  FFMA.FTZ R7, R112, UR5, -R4 ;  /* 0x0000000570077c23 */ /* 0x008fc80008010804 */
[----:B------:R2:W-:Y:S03]  /*92a0*/  MUFU.EX2 R192, R7 ;  /* 0x0000000700c07308 */ /* 0x0005e60000000800 */
[----:B------:R-:W-:Y:S01]  /*92b0*/  HMMA.16816.F32.BF16 R52, R8, R22, R52 ;  /* 0x000000160834723c */ /* 0x000fe20000041834 */
[----:B-1----:R-:W-:-:S04]  /*92c0*/  FFMA.FTZ R6, R106, UR5, -R3 ;  /* 0x000000056a067c23 */ /* 0x002fc80008010803 */
[----:B------:R1:W3:Y:S03]  /*92d0*/  MUFU.EX2 R198, R6 ;  /* 0x0000000600c67308 */ /* 0x0002e60000000800 */
[C---:B------:R-:W-:Y:S01]  /*92e0*/  HMMA.16816.F32.BF16 R76, R8.reuse, R16, R72 ;  /* 0x00000010084c723c */ /* 0x040fe20000041848 */
[--C-:B--2---:R-:W-:Y:S02]  /*92f0*/  FFMA.FTZ R7, R110, UR5, -R4.reuse ;  /* 0x000000056e077c23 */ /* 0x104fe40008010804 */
[----:B------:R2:W-:Y:S05]  /*9300*/  MUFU.EX2 R110, R12 ;  /* 0x0000000c006e7308 */ /* 0x0005ea0000000800 */
[----:B------:R-:W-:Y:S01]  /*9310*/  HMMA.16816.F32.BF16 R44, R8, R18, R44 ;  /* 0x00000012082c723c */ /* 0x000fe2000004182c */
[----:B----4-:R-:W-:Y:S01]  /*9320*/  F2FP.BF16.F32.PACK_AB R8, R200, R197 ;  /* 0x000000c5c808723e */ /* 0x010fe200000010ff */
[----:B-1----:R-:W-:Y:S01]  /*9330*/  FFMA.FTZ R6, R115, UR5, -R4 ;  /* 0x0000000573067c23 */ /* 0x002fe20008010804 */
[----:B------:R1:W-:Y:S01]  /*9340*/  MUFU.EX2 R191, R7 ;  /* 0x0000000700bf7308 */ /* 0x0003e20000000800 */
[----:B---3--:R-:W-:-:S03]  /*9350*/  F2FP.BF16.F32.PACK_AB R10, R199, R198 ;  /* 0x000000c6c70a723e */ /* 0x008fc600000010ff */
[----:B------:R3:W4:Y:S01]  /*9360*/  MUFU.EX2 R189, R6 ;  /* 0x0000000600bd7308 */ /* 0x0007220000000800 */
[----:B--2---:R-:W-:-:S04]  /*9370*/  FFMA.FTZ R12, R129, UR5, -R0 ;  /* 0x00000005810c7c23 */ /* 0x004fc80008010800 */
[----:B------:R2:W-:Y:S01]  /*9380*/  MUFU.EX2 R91, R12 ;  /* 0x0000000c005b7308 */ /* 0x0005e20000000800 */
[----:B-1----:R-:W-:Y:S01]  /*9390*/  FFMA.FTZ R7, R96, UR5, -R2 ;  /* 0x0000000560077c23 */ /* 0x002fe20008010802 */
[----:B---3--:R-:W-:-:S03]  /*93a0*/  FFMA.FTZ R6, R111, UR5, -R4 ;  /* 0x000000056f067c23 */ /* 0x008fc60008010804 */
[----:B------:R1:W-:Y:S01]  /*93b0*/  MUFU.EX2 R196, R7 ;  /* 0x0000000700c47308 */ /* 0x0003e20000000800 */
[----:B----4-:R-:W-:-:S03]  /*93c0*/  F2FP.BF16.F32.PACK_AB R9, R192, R189 ;  /* 0x000000bdc009723e */ /* 0x010fc600000010ff */
[----:B------:R3:W4:Y:S01]  /*93d0*/  MUFU.EX2 R194, R6 ;  /* 0x0000000600c27308 */ /* 0x0007220000000800 */
[----:B--2---:R-:W-:Y:S01]  /*93e0*/  FFMA.FTZ R12, R165, UR5, -R4 ;  /* 0x00000005a50c7c23 */ /* 0x004fe20008010804 */
[--C-:B-1----:R-:W-:Y:S01]  /*93f0*/  FFMA.FTZ R7, R80, UR5, -R2.reuse ;  /* 0x0000000550077c23 */ /* 0x102fe20008010802 */
[----:B---3--:R-:W-:-:S03]  /*9400*/  FFMA.FTZ R6, R105, UR5, -R2 ;  /* 0x0000000569067c23 */ /* 0x008fc60008010802 */
[----:B------:R1:W-:Y:S01]  /*9410*/  MUFU.EX2 R193, R7 ;  /* 0x0000000700c17308 */ /* 0x0003e20000000800 */
[----:B----4-:R-:W-:-:S03]  /*9420*/  F2FP.BF16.F32.PACK_AB R11, R191, R194 ;  /* 0x000000c2bf0b723e */ /* 0x010fc600000010ff */
[----:B------:R2:W3:Y:S04]  /*9430*/  MUFU.EX2 R195, R6 ;  /* 0x0000000600c37308 */ /* 0x0004e80000000800 */
[----:B------:R-:W-:Y:S01]  /*9440*/  HMMA.16816.F32.BF16 R72, R8, R20, R56 ;  /* 0x000000140848723c */ /* 0x000fe20000041838 */
[----:B-1----:R-:W-:-:S07]  /*9450*/  FFMA.FTZ R7, R101, UR5, -R0 ;  /* 0x0000000565077c23 */ /* 0x002fce0008010800 */
[C---:B------:R-:W-:Y:S01]  /*9460*/  HMMA.16816.F32.BF16 R64, R8.reuse, R22, R48 ;  /* 0x000000160840723c */ /* 0x040fe20000041830 */
[----:B------:R-:W1:Y:S01]  /*9470*/  LDSM.16.MT88.4 R20, [R204+0x5000] ;  /* 0x00500000cc14783b */ /* 0x000e620000004200 */
[----:B--2---:R-:W-:Y:S01]  /*9480*/  FFMA.FTZ R6, R83, UR5, -R2 ;  /* 0x0000000553067c23 */ /* 0x004fe20008010802 */
[----:B------:R2:W-:Y:S04]  /*9490*/  MUFU.EX2 R187, R7 ;  /* 0x0000000700bb7308 */ /* 0x0005e80000000800 */
[----:B------:R4:W5:Y:S01]  /*94a0*/  MUFU.EX2 R190, R6 ;  /* 0x0000000600be7308 */ /* 0x0009620000000800 */
[C---:B------:R-:W-:Y:S08]  /*94b0*/  HMMA.16816.F32.BF16 R60, R8.reuse, R16, R60 ;  /* 0x00000010083c723c */ /* 0x040ff0000004183c */
[----:B------:R-:W-:Y:S01]  /*94c0*/  HMMA.16816.F32.BF16 R32, R8, R18, R32 ;  /* 0x000000120820723c */ /* 0x000fe20000041820 */
[----:B--2---:R-:W-:Y:S01]  /*94d0*/  FFMA.FTZ R7, R135, UR5, -R3 ;  /* 0x0000000587077c23 */ /* 0x004fe20008010803 */
[----:B------:R-:W2:Y:S01]  /*94e0*/  LDSM.16.MT88.4 R16, [R36+0x5000] ;  /* 0x005000002410783b */ /* 0x000ea20000004200 */
[----:B---3--:R-:W-:Y:S01]  /*94f0*/  F2FP.BF16.F32.PACK_AB R8, R196, R195 ;  /* 0x000000c3c408723e */ /* 0x008fe200000010ff */
[----:B----4-:R-:W-:Y:S01]  /*9500*/  FFMA.FTZ R6, R114, UR5, -R0 ;  /* 0x0000000572067c23 */ /* 0x010fe20008010800 */
[----:B------:R3:W-:Y:S01]  /*9510*/  MUFU.EX2 R184, R7 ;  /* 0x0000000700b87308 */ /* 0x0007e20000000800 */
[----:B-----5:R-:W-:-:S03]  /*9520*/  F2FP.BF16.F32.PACK_AB R10, R193, R190 ;  /* 0x000000bec10a723e */ /* 0x020fc600000010ff */
[----:B------:R4:W5:Y:S01]  /*9530*/  MUFU.EX2 R188, R6 ;  /* 0x0000000600bc7308 */ /* 0x0009620000000800 */
[----:B---3--:R-:W-:Y:S01]  /*9540*/  FFMA.FTZ R7, R121, UR5, -R3 ;  /* 0x0000000579077c23 */ /* 0x008fe20008010803 */
[----:B----4-:R-:W-:-:S03]  /*9550*/  FFMA.FTZ R6, R87, UR5, -R0 ;  /* 0x0000000557067c23 */ /* 0x010fc60008010800 */
[----:B------:R3:W-:Y:S01]  /*9560*/  MUFU.EX2 R183, R7 ;  /* 0x0000000700b77308 */ /* 0x0007e20000000800 */
[----:B-----5:R-:W-:-:S03]  /*9570*/  F2FP.BF16.F32.PACK_AB R9, R186, R188 ;  /* 0x000000bcba09723e */ /* 0x020fc600000010ff */
[----:B------:R4:W5:Y:S01]  /*9580*/  MUFU.EX2 R185, R6 ;  /* 0x0000000600b97308 */ /* 0x0009620000000800 */
[----:B---3--:R-:W-:Y:S01]  /*9590*/  FFMA.FTZ R7, R142, UR5, -R4 ;  /* 0x000000058e077c23 */ /* 0x008fe20008010804 */
[----:B----4-:R-:W-:-:S03]  /*95a0*/  FFMA.FTZ R6, R138, UR5, -R3 ;  /* 0x000000058a067c23 */ /* 0x010fc60008010803 */
[----:B------:R3:W-:Y:S01]  /*95b0*/  MUFU.EX2 R115, R7 ;  /* 0x0000000700737308 */ /* 0x0007e20000000800 */
[----:B-----5:R-:W-:-:S03]  /*95c0*/  F2FP.BF16.F32.PACK_AB R11, R185, R187 ;  /* 0x000000bbb90b723e */ /* 0x020fc600000010ff */
[----:B------:R4:W5:Y:S04]  /*95d0*/  MUFU.EX2 R182, R6 ;  /* 0x0000000600b67308 */ /* 0x0009680000000800 */
[----:B------:R-:W-:Y:S01]  /*95e0*/  HMMA.16816.F32.BF16 R48, R8, R30, R52 ;  /* 0x0000001e0830723c */ /* 0x000fe20000041834 */
[----:B---3--:R-:W-:-:S07]  /*95f0*/  FFMA.FTZ R7, R125, UR5, -R4 ;  /* 0x000000057d077c23 */ /* 0x008fce0008010804 */
[C---:B------:R-:W-:Y:S01]  /*9600*/  HMMA.16816.F32.BF16 R56, R8.reuse, R28, R68 ;  /* 0x0000001c0838723c */ /* 0x040fe20000041844 */
[----:B----4-:R-:W-:Y:S01]  /*9610*/  FFMA.FTZ R6, R126, UR5, -R3 ;  /* 0x000000057e067c23 */ /* 0x010fe20008010803 */
[----:B------:R3:W-:Y:S04]  /*9620*/  MUFU.EX2 R114, R7 ;  /* 0x0000000700727308 */ /* 0x0007e80000000800 */
[----:B------:R4:W1:Y:S02]  /*9630*/  MUFU.EX2 R135, R6 ;  /* 0x0000000600877308 */ /* 0x0008640000000800 */
[C---:B------:R-:W-:Y:S02]  /*9640*/  HMMA.16816.F32.BF16 R52, R8.reuse, R24, R76 ;  /* 0x000000180834723c */ /* 0x040fe4000004184c */
[----:B------:R2:W-:Y:S06]  /*9650*/  MUFU.EX2 R79, R12 ;  /* 0x0000000c004f7308 */ /* 0x0005ec0000000800 */
[----:B------:R-:W-:Y:S01]  /*9660*/  HMMA.16816.F32.BF16 R44, R8, R26, R44 ;  /* 0x0000001a082c723c */ /* 0x000fe2000004182c */
[----:B---3--:R-:W-:Y:S01]  /*9670*/  FFMA.FTZ R7, R102, UR5, -R2 ;  /* 0x0000000566077c23 */ /* 0x008fe20008010802 */
[----:B-----5:R-:W-:Y:S01]  /*9680*/  F2FP.BF16.F32.PACK_AB R8, R184, R182 ;  /* 0x000000b6b808723e */ /* 0x020fe200000010ff */
[----:B----4-:R-:W-:Y:S01]  /*9690*/  FFMA.FTZ R6, R151, UR5, -R4 ;  /* 0x0000000597067c23 */ /* 0x010fe20008010804 */
[----:B-1----:R-:W-:-:S03]  /*96a0*/  F2FP.BF16.F32.PACK_AB R10, R183, R135 ;  /* 0x00000087b70a723e */ /* 0x002fc600000010ff */
[----:B------:R1:W3:Y:S01]  /*96b0*/  MUFU.EX2 R126, R6 ;  /* 0x00000006007e7308 */ /* 0x0002e20000000800 */
[----:B--2---:R-:W-:Y:S01]  /*96c0*/  LDSM.16.MT88.4 R12, [R204+0x5800] ;  /* 0x00580000cc0c783b */ /* 0x004fe20000004200 */
[----:B-1----:R-:W-:Y:S01]  /*96d0*/  FFMA.FTZ R6, R133, UR5, -R4 ;  /* 0x0000000585067c23 */ /* 0x002fe20008010804 */
[----:B---3--:R-:W-:Y:S01]  /*96e0*/  F2FP.BF16.F32.PACK_AB R9, R115, R126 ;  /* 0x0000007e7309723e */ /* 0x008fe200000010ff */
[----:B------:R1:W-:Y:S04]  /*96f0*/  MUFU.EX2 R133, R7 ;  /* 0x0000000700857308 */ /* 0x0003e80000000800 */
[----:B------:R2:W3:Y:S01]  /*9700*/  MUFU.EX2 R121, R6 ;  /* 0x0000000600797308 */ /* 0x0004e20000000800 */
[--C-:B-1----:R-:W-:Y:S01]  /*9710*/  FFMA.FTZ R7, R85, UR5, -R2.reuse ;  /* 0x0000000555077c23 */ /* 0x102fe20008010802 */
[----:B--2---:R-:W-:Y:S01]  /*9720*/  FFMA.FTZ R6, R117, UR5, -R2 ;  /* 0x0000000575067c23 */ /* 0x004fe20008010802 */
[----:B---3--:R-:W-:-:S02]  /*9730*/  F2FP.BF16.F32.PACK_AB R11, R114, R121 ;  /* 0x00000079720b723e */ /* 0x008fc400000010ff */
[----:B------:R1:W-:Y:S04]  /*9740*/  MUFU.EX2 R117, R7 ;  /* 0x0000000700757308 */ /* 0x0003e80000000800 */
[----:B------:R2:W3:Y:S01]  /*9750*/  MUFU.EX2 R125, R6 ;  /* 0x00000006007d7308 */ /* 0x0004e20000000800 */
        /* <DEDUP_REMOVED lines=32> */
[C---:B------:R-:W-:Y:S08]  /*9960*/  HMMA.16816.F32.BF16 R52, R8.reuse, R16, R52 ;  /* 0x000000100834723c */ /* 0x040ff00000041834 */
[----:B------:R-:W-:Y:S01]  /*9970*/  HMMA.16816.F32.BF16 R44, R8, R18, R44 ;  /* 0x00000012082c723c */ /* 0x000fe2000004182c */
[----:B---3--:R-:W-:Y:S01]  /*9980*/  FFMA.FTZ R7, R119, UR5, -R2 ;  /* 0x0000000577077c23 */ /* 0x008fe20008010802 */
[----:B-----5:R-:W-:Y:S01]  /*9990*/  F2FP.BF16.F32.PACK_AB R8, R108, R105 ;  /* 0x000000696c08723e */ /* 0x020fe200000010ff */
[----:B----4-:R-:W-:-:S02]  /*99a0*/  FFMA.FTZ R6, R168, UR5, -R4 ;  /* 0x00000005a8067c23 */ /* 0x010fc40008010804 */
[----:B------:R3:W-:Y:S01]  /*99b0*/  MUFU.EX2 R102, R7 ;  /* 0x0000000700667308 */ /* 0x0007e20000000800 */
[----:B-1----:R-:W-:-:S03]  /*99c0*/  F2FP.BF16.F32.PACK_AB R10, R106, R104 ;  /* 0x000000686a0a723e */ /* 0x002fc600000010ff */
[----:B------:R1:W4:Y:S01]  /*99d0*/  MUFU.EX2 R100, R6 ;  /* 0x0000000600647308 */ /* 0x0003220000000800 */
[----:B---3--:R-:W-:Y:S01]  /*99e0*/  FFMA.FTZ R7, R103, UR5, -R2 ;  /* 0x0000000567077c23 */ /* 0x008fe20008010802 */
[----:B-1----:R-:W-:-:S03]  /*99f0*/  FFMA.FTZ R6, R145, UR5, -R4 ;  /* 0x0000000591067c23 */ /* 0x002fc60008010804 */
[----:B------:R1:W-:Y:S01]  /*9a00*/  MUFU.EX2 R98, R7 ;  /* 0x0000000700627308 */ /* 0x0003e20000000800 */
[----:B----4-:R-:W-:-:S03]  /*9a10*/  F2FP.BF16.F32.PACK_AB R9, R97, R100 ;  /* 0x000000646109723e */ /* 0x010fc600000010ff */
[----:B------:R3:W4:Y:S01]  /*9a20*/  MUFU.EX2 R99, R6 ;  /* 0x0000000600637308 */ /* 0x0007220000000800 */
[----:B-1----:R-:W-:Y:S01]  /*9a30*/  FFMA.FTZ R7, R124, UR5, -R0 ;  /* 0x000000057c077c23 */ /* 0x002fe20008010800 */
[----:B---3--:R-:W-:-:S03]  /*9a40*/  FFMA.FTZ R6, R122, UR5, -R2 ;  /* 0x000000057a067c23 */ /* 0x008fc60008010802 */
[----:B------:R1:W-:Y:S01]  /*9a50*/  MUFU.EX2 R92, R7 ;  /* 0x00000007005c7308 */ /* 0x0003e20000000800 */
[----:B----4-:R-:W-:-:S03]  /*9a60*/  F2FP.BF16.F32.PACK_AB R11, R96, R99 ;  /* 0x00000063600b723e */ /* 0x010fc600000010ff */
[----:B------:R3:W4:Y:S04]  /*9a70*/  MUFU.EX2 R101, R6 ;  /* 0x0000000600657308 */ /* 0x0007280000000800 */
[----:B------:R-:W-:Y:S01]  /*9a80*/  HMMA.16816.F32.BF16 R72, R8, R20, R72 ;  /* 0x000000140848723c */ /* 0x000fe20000041848 */
[----:B-1----:R-:W-:-:S07]  /*9a90*/  FFMA.FTZ R7, R161, UR5, -R3 ;  /* 0x00000005a1077c23 */ /* 0x002fce0008010803 */
[C---:B------:R-:W-:Y:S01]  /*9aa0*/  HMMA.16816.F32.BF16 R68, R8.reuse, R22, R64 ;  /* 0x000000160844723c */ /* 0x040fe20000041840 */
[----:B---3--:R-:W-:Y:S01]  /*9ab0*/  FFMA.FTZ R6, R107, UR5, -R2 ;  /* 0x000000056b067c23 */ /* 0x008fe20008010802 */
[----:B------:R1:W-:Y:S04]  /*9ac0*/  MUFU.EX2 R89, R7 ;  /* 0x0000000700597308 */ /* 0x0003e80000000800 */
[----:B------:R3:W5:Y:S02]  /*9ad0*/  MUFU.EX2 R95, R6 ;  /* 0x00000006005f7308 */ /* 0x0007640000000800 */
[C---:B------:R-:W-:Y:S08]  /*9ae0*/  HMMA.16816.F32.BF16 R64, R8.reuse, R16, R60 ;  /* 0x000000100840723c */ /* 0x040ff0000004183c */
[----:B------:R-:W-:Y:S01]  /*9af0*/  HMMA.16816.F32.BF16 R60, R8, R18, R32 ;  /* 0x00000012083c723c */ /* 0x000fe20000041820 */
[----:B-1----:R-:W-:Y:S01]  /*9b00*/  FFMA.FTZ R7, R141, UR5, -R3 ;  /* 0x000000058d077c23 */ /* 0x002fe20008010803 */
[----:B----4-:R-:W-:Y:S01]  /*9b10*/  F2FP.BF16.F32.PACK_AB R8, R102, R101 ;  /* 0x000000656608723e */ /* 0x010fe200000010ff */
[----:B------:R-:W1:Y:S01]  /*9b20*/  LDSM.16.MT88.4 R16, [R36+0x5800] ;  /* 0x005800002410783b */ /* 0x000e620000004200 */
[----:B---3--:R-:W-:Y:S01]  /*9b30*/  FFMA.FTZ R6, R140, UR5, -R0 ;  /* 0x000000058c067c23 */ /* 0x008fe20008010800 */
        /* <DEDUP_REMOVED lines=8> */
[--C-:B---3--:R-:W-:Y:S01]  /*9bc0*/  FFMA.FTZ R7, R139, UR5, -R3.reuse ;  /* 0x000000058b077c23 */ /* 0x108fe20008010803 */
[--C-:B----4-:R-:W-:Y:S01]  /*9bd0*/  FFMA.FTZ R6, R169, UR5, -R3.reuse ;  /* 0x00000005a9067c23 */ /* 0x110fe20008010803 */
[----:B-----5:R-:W-:Y:S02]  /*9be0*/  F2FP.BF16.F32.PACK_AB R11, R90, R92 ;  /* 0x0000005c5a0b723e */ /* 0x020fe400000010ff */
[----:B------:R3:W-:Y:S04]  /*9bf0*/  MUFU.EX2 R80, R7 ;  /* 0x0000000700507308 */ /* 0x0007e80000000800 */
[----:B------:R4:W5:Y:S01]  /*9c00*/  MUFU.EX2 R87, R6 ;  /* 0x0000000600577308 */ /* 0x0009620000000800 */
[----:B------:R-:W-:Y:S01]  /*9c10*/  HMMA.16816.F32.BF16 R56, R8, R28, R56 ;  /* 0x0000001c0838723c */ /* 0x000fe20000041838 */
[----:B---3--:R-:W-:-:S07]  /*9c20*/  FFMA.FTZ R7, R130, UR5, -R3 ;  /* 0x0000000582077c23 */ /* 0x008fce0008010803 */
[C---:B------:R-:W-:Y:S01]  /*9c30*/  HMMA.16816.F32.BF16 R48, R8.reuse, R30, R48 ;  /* 0x0000001e0830723c */ /* 0x040fe20000041830 */
[----:B----4-:R-:W-:Y:S01]  /*9c40*/  FFMA.FTZ R6, R150, UR5, -R3 ;  /* 0x0000000596067c23 */ /* 0x010fe20008010803 */
[----:B------:R3:W-:Y:S04]  /*9c50*/  MUFU.EX2 R85, R7 ;  /* 0x0000000700557308 */ /* 0x0007e80000000800 */
[----:B------:R4:W1:Y:S02]  /*9c60*/  MUFU.EX2 R86, R6 ;  /* 0x0000000600567308 */ /* 0x0008640000000800 */
[C---:B--2---:R-:W-:Y:S08]  /*9c70*/  HMMA.16816.F32.BF16 R52, R8.reuse, R24, R52 ;  /* 0x000000180834723c */ /* 0x044ff00000041834 */
[----:B------:R-:W-:Y:S01]  /*9c80*/  HMMA.16816.F32.BF16 R20, R8, R26, R44 ;  /* 0x0000001a0814723c */ /* 0x000fe2000004182c */
[----:B---3--:R-:W-:Y:S01]  /*9c90*/  FFMA.FTZ R7, R146, UR5, -R2 ;  /* 0x0000000592077c23 */ /* 0x008fe20008010802 */
[----:B-----5:R-:W-:Y:S01]  /*9ca0*/  F2FP.BF16.F32.PACK_AB R8, R89, R87 ;  /* 0x000000575908723e */ /* 0x020fe200000010ff */
[----:B----4-:R-:W-:Y:S01]  /*9cb0*/  FFMA.FTZ R6, R175, UR5, -R4 ;  /* 0x00000005af067c23 */ /* 0x010fe20008010804 */
[----:B-1----:R-:W-:Y:S01]  /*9cc0*/  F2FP.BF16.F32.PACK_AB R10, R88, R86 ;  /* 0x00000056580a723e */ /* 0x002fe200000010ff */
[----:B------:R1:W-:Y:S04]  /*9cd0*/  MUFU.EX2 R76, R7 ;  /* 0x00000007004c7308 */ /* 0x0003e80000000800 */
[----:B------:R2:W3:Y:S01]  /*9ce0*/  MUFU.EX2 R82, R6 ;  /* 0x0000000600527308 */ /* 0x0004e20000000800 */
[----:B-1----:R-:W-:Y:S01]  /*9cf0*/  FFMA.FTZ R7, R143, UR5, -R2 ;  /* 0x000000058f077c23 */ /* 0x002fe20008010802 */
[----:B--2---:R-:W-:Y:S01]  /*9d00*/  FFMA.FTZ R6, R147, UR5, -R4 ;  /* 0x0000000593067c23 */ /* 0x004fe20008010804 */
[----:B---3--:R-:W-:-:S03]  /*9d10*/  F2FP.BF16.F32.PACK_AB R9, R79, R82 ;  /* 0x000000524f09723e */ /* 0x008fc600000010ff */
[----:B------:R1:W2:Y:S02]  /*9d20*/  MUFU.EX2 R84, R6 ;  /* 0x0000000600547308 */ /* 0x0002a40000000800 */
[----:B-1----:R-:W-:Y:S01]  /*9d30*/  FFMA.FTZ R6, R134, UR5, -R3 ;  /* 0x0000000586067c23 */ /* 0x002fe20008010803 */
[----:B--2---:R-:W-:-:S03]  /*9d40*/  F2FP.BF16.F32.PACK_AB R11, R84, R81 ;  /* 0x00000051540b723e */ /* 0x004fc600000010ff */
[----:B------:R1:W-:Y:S04]  /*9d50*/  MUFU.EX2 R83, R6 ;  /* 0x0000000600537308 */ /* 0x0003e80000000800 */
[C---:B------:R-:W-:Y:S01]  /*9d60*/  HMMA.16816.F32.BF16 R32, R8.reuse, R28, R72 ;  /* 0x0000001c0820723c */ /* 0x040fe20000041848 */
[----:B------:R2:W-:Y:S07]  /*9d70*/  MUFU.EX2 R73, R7 ;  /* 0x0000000700497308 */ /* 0x0005ee0000000800 */
[----:B------:R-:W-:Y:S01]  /*9d80*/  HMMA.16816.F32.BF16 R28, R8, R30, R68 ;  /* 0x0000001e081c723c */ /* 0x000fe20000041844 */
[----:B-1----:R-:W-:-:S04]  /*9d90*/  FFMA.FTZ R6, R123, UR5, -R3 ;  /* 0x000000057b067c23 */ /* 0x002fc80008010803 */
[----:B------:R1:W-:Y:S01]  /*9da0*/  MUFU.EX2 R78, R6 ;  /* 0x00000006004e7308 */ /* 0x0003e20000000800 */
[----:B--2---:R-:W-:Y:S02]  /*9db0*/  FFMA.FTZ R7, R164, UR5, -R0 ;  /* 0x00000005a4077c23 */ /* 0x004fe40008010800 */
[C---:B------:R-:W-:Y:S02]  /*9dc0*/  HMMA.16816.F32.BF16 R44, R8.reuse, R24, R64 ;  /* 0x00000018082c723c */ /* 0x040fe40000041840 */
[----:B------:R2:W-:Y:S06]  /*9dd0*/  MUFU.EX2 R72, R7 ;  /* 0x0000000700487308 */ /* 0x0005ec0000000800 */
[----:B------:R-:W-:Y:S01]  /*9de0*/  HMMA.16816.F32.BF16 R24, R8, R26, R60 ;  /* 0x0000001a0818723c */ /* 0x000fe2000004183c */
[----:B-1----:R-:W-:-:S04]  /*9df0*/  FFMA.FTZ R6, R144, UR5, -R2 ;  /* 0x0000000590067c23 */ /* 0x002fc80008010802 */
[----:B------:R1:W3:Y:S01]  /*9e00*/  MUFU.EX2 R77, R6 ;  /* 0x00000006004d7308 */ /* 0x0002e20000000800 */
[----:B--2---:R-:W-:-:S04]  /*9e10*/  FFMA.FTZ R7, R153, UR5, -R0 ;  /* 0x0000000599077c23 */ /* 0x004fc80008010800 */
[----:B------:R2:W-:Y:S01]  /*9e20*/  MUFU.EX2 R69, R7 ;  /* 0x0000000700457308 */ /* 0x0005e20000000800 */
[----:B-1----:R-:W-:Y:S01]  /*9e30*/  FFMA.FTZ R6, R137, UR5, -R2 ;  /* 0x0000000589067c23 */ /* 0x002fe20008010802 */
[----:B---3--:R-:W-:-:S03]  /*9e40*/  F2FP.BF16.F32.PACK_AB R8, R77, R76 ;  /* 0x0000004c4d08723e */ /* 0x008fc600000010ff */
        /* <DEDUP_REMOVED lines=11> */
[----:B--2---:R-:W-:Y:S02]  /*9f00*/  FFMA.FTZ R7, R148, UR5, -R2 ;  /* 0x0000000594077c23 */ /* 0x004fe40008010802 */
[----:B------:R-:W2:Y:S01]  /*9f10*/  LDSM.16.MT88.4 R148, [R204+0x5c00] ;  /* 0x005c0000cc94783b */ /* 0x000ea20000004200 */
[----:B-1----:R-:W-:Y:S01]  /*9f20*/  FFMA.FTZ R6, R171, UR5, -R4 ;  /* 0x00000005ab067c23 */ /* 0x002fe20008010804 */
[----:B---3--:R-:W-:-:S03]  /*9f30*/  F2FP.BF16.F32.PACK_AB R11, R70, R69 ;  /* 0x00000045460b723e */ /* 0x008fc600000010ff */
[----:B------:R1:W3:Y:S04]  /*9f40*/  MUFU.EX2 R65, R6 ;  /* 0x0000000600417308 */ /* 0x0002e80000000800 */
[C---:B------:R-:W-:Y:S08]  /*9f50*/  HMMA.16816.F32.BF16 R140, R8.reuse, R12, R56 ;  /* 0x0000000c088c723c */ /* 0x040ff00000041838 */
[----:B------:R-:W-:Y:S01]  /*9f60*/  HMMA.16816.F32.BF16 R144, R8, R14, R48 ;  /* 0x0000000e0890723c */ /* 0x000fe20000041830 */
[----:B------:R4:W-:Y:S01]  /*9f70*/  MUFU.EX2 R50, R7 ;  /* 0x0000000700327308 */ /* 0x0009e20000000800 */
[----:B-1----:R-:W-:-:S04]  /*9f80*/  FFMA.FTZ R6, R154, UR5, -R4 ;  /* 0x000000059a067c23 */ /* 0x002fc80008010804 */
[----:B------:R1:W5:Y:S02]  /*9f90*/  MUFU.EX2 R60, R6 ;  /* 0x00000006003c7308 */ /* 0x0003640000000800 */
[----:B------:R-:W-:Y:S01]  /*9fa0*/  HMMA.16816.F32.BF16 R52, R8, R16, R52 ;  /* 0x000000100834723c */ /* 0x000fe20000041834 */
[----:B----4-:R-:W-:-:S07]  /*9fb0*/  FADD.FTZ R7, R236, R235 ;  /* 0x000000ebec077221 */ /* 0x010fce0000010000 */
[----:B------:R-:W-:Y:S01]  /*9fc0*/  HMMA.16816.F32.BF16 R20, R8, R18, R20 ;  /* 0x000000120814723c */ /* 0x000fe20000041814 */
[----:B------:R-:W-:Y:S02]  /*9fd0*/  F2FP.BF16.F32.PACK_AB R8, R83, R80 ;  /* 0x000000505308723e */ /* 0x000fe400000010ff */
[----:B---3--:R-:W-:Y:S01]  /*9fe0*/  F2FP.BF16.F32.PACK_AB R9, R65, R64 ;  /* 0x000000404109723e */ /* 0x008fe200000010ff */
[----:B-1----:R-:W-:Y:S01]  /*9ff0*/  FFMA.FTZ R6, R163, UR5, -R2 ;  /* 0x00000005a3067c23 */ /* 0x002fe20008010802 */
[----:B------:R-:W-:Y:S01]  /*a000*/  F2FP.BF16.F32.PACK_AB R10, R78, R85 ;  /* 0x000000554e0a723e */ /* 0x000fe200000010ff */
[----:B------:R-:W-:Y:S01]  /*a010*/  FADD.FTZ R7, R241, R7 ;  /* 0x00000007f1077221 */ /* 0x000fe20000010000 */
[----:B-----5:R-:W-:Y:S01]  /*a020*/  F2FP.BF16.F32.PACK_AB R11, R60, R66 ;  /* 0x000000423c0b723e */ /* 0x020fe200000010ff */
[----:B------:R1:W3:Y:S02]  /*a030*/  MUFU.EX2 R56, R6 ;  /* 0x0000000600387308 */ /* 0x0002e40000000800 */
[----:B------:R-:W-:-:S04]  /*a040*/  FADD.FTZ R7, R246, R7 ;  /* 0x00000007f6077221 */ /* 0x000fc80000010000 */
[----:B------:R-:W-:Y:S01]  /*a050*/  HMMA.16816.F32.BF16 R32, R8, R12, R32 ;  /* 0x0000000c0820723c */ /* 0x000fe20000041820 */
[----:B------:R-:W-:Y:S01]  /*a060*/  FADD.FTZ R7, R231, R7 ;  /* 0x00000007e7077221 */ /* 0x000fe20000010000 */
[--C-:B-1----:R-:W-:Y:S01]  /*a070*/  FFMA.FTZ R6, R152, UR5, -R2.reuse ;  /* 0x0000000598067c23 */ /* 0x102fe20008010802 */
[----:B------:R-:W-:-:S05]  /*a080*/  FFMA.FTZ R2, R93, UR5, -R2 ;  /* 0x000000055d027c23 */ /* 0x000fca0008010802 */
[----:B------:R-:W-:Y:S01]  /*a090*/  HMMA.16816.F32.BF16 R28, R8, R14, R28 ;  /* 0x0000000e081c723c */ /* 0x000fe2000004181c */
[----:B------:R1:W4:Y:S01]  /*a0a0*/  LDSM.16.MT88.4 R12, [R36+0x5c00] ;  /* 0x005c0000240c783b */ /* 0x0003220000004200 */
[----:B------:R5:W-:Y:S01]  /*a0b0*/  MUFU.EX2 R51, R6 ;  /* 0x0000000600337308 */ /* 0x000be20000000800 */
[----:B---3--:R-:W-:-:S03]  /*a0c0*/  F2FP.BF16.F32.PACK_AB R160, R50, R56 ;  /* 0x0000003832a0723e */ /* 0x008fc600000010ff */
[----:B------:R3:W2:Y:S02]  /*a0d0*/  MUFU.EX2 R57, R2 ;  /* 0x0000000200397308 */ /* 0x0006a40000000800 */
[----:B------:R-:W-:Y:S01]  /*a0e0*/  HMMA.16816.F32.BF16 R44, R8, R16, R44 ;  /* 0x00000010082c723c */ /* 0x000fe2000004182c */
[----:B-----5:R-:W-:-:S07]  /*a0f0*/  FFMA.FTZ R6, R173, UR5, -R0 ;  /* 0x00000005ad067c23 */ /* 0x020fce0008010800 */
[----:B------:R-:W-:Y:S01]  /*a100*/  HMMA.16816.F32.BF16 R24, R8, R18, R24 ;  /* 0x000000120818723c */ /* 0x000fe20000041818 */
[----:B------:R5:W-:Y:S01]  /*a110*/  MUFU.EX2 R42, R6 ;  /* 0x00000006002a7308 */ /* 0x000be20000000800 */
[----:B---3--:R-:W-:Y:S01]  /*a120*/  FFMA.FTZ R2, R162, UR5, -R0 ;  /* 0x00000005a2027c23 */ /* 0x008fe20008010800 */
[----:B--2---:R-:W-:-:S03]  /*a130*/  F2FP.BF16.F32.PACK_AB R162, R57, R51 ;  /* 0x0000003339a2723e */ /* 0x004fc600000010ff */
[----:B------:R2:W3:Y:S01]  /*a140*/  MUFU.EX2 R48, R2 ;  /* 0x0000000200307308 */ /* 0x0004e20000000800 */
[--C-:B-----5:R-:W-:Y:S01]  /*a150*/  FFMA.FTZ R6, R157, UR5, -R0.reuse ;  /* 0x000000059d067c23 */ /* 0x120fe20008010800 */
[----:B------:R-:W-:-:S03]  /*a160*/  FFMA.FTZ R0, R156, UR5, -R0 ;  /* 0x000000059c007c23 */ /* 0x000fc60008010800 */
[----:B------:R-:W-:Y:S01]  /*a170*/  MUFU.EX2 R49, R6 ;  /* 0x0000000600317308 */ /* 0x000fe20000000800 */
[--C-:B--2---:R-:W-:Y:S01]  /*a180*/  FFMA.FTZ R2, R178, UR5, -R3.reuse ;  /* 0x00000005b2027c23 */ /* 0x104fe20008010803 */
[----:B---3--:R-:W-:Y:S02]  /*a190*/  F2FP.BF16.F32.PACK_AB R161, R48, R42 ;  /* 0x0000002a30a1723e */ /* 0x008fe400000010ff */
[----:B------:R2:W3:Y:S04]  /*a1a0*/  MUFU.EX2 R43, R0 ;  /* 0x00000000002b7308 */ /* 0x0004e80000000800 */
[----:B------:R5:W-:Y:S01]  /*a1b0*/  MUFU.EX2 R41, R2 ;  /* 0x0000000200297308 */ /* 0x000be20000000800 */
[----:B--2---:R-:W-:Y:S01]  /*a1c0*/  FFMA.FTZ R0, R180, UR5, -R3 ;  /* 0x00000005b4007c23 */ /* 0x004fe20008010803 */
[----:B---3--:R-:W-:-:S03]  /*a1d0*/  F2FP.BF16.F32.PACK_AB R163, R43, R49 ;  /* 0x000000312ba3723e */ /* 0x008fc600000010ff */
[----:B-1----:R1:W2:Y:S01]  /*a1e0*/  MUFU.EX2 R36, R0 ;  /* 0x0000000000247308 */ /* 0x0022a20000000800 */
[----:B-----5:R-:W-:-:S03]  /*a1f0*/  FFMA.FTZ R2, R179, UR5, -R4 ;  /* 0x00000005b3027c23 */ /* 0x020fc60008010804 */
[C---:B------:R-:W-:Y:S01]  /*a200*/  HMMA.16816.F32.BF16 R140, R160.reuse, R148, R140 ;  /* 0x00000094a08c723c */ /* 0x040fe2000004188c */
[----:B------:R3:W-:Y:S07]  /*a210*/  MUFU.EX2 R9, R2 ;  /* 0x0000000200097308 */ /* 0x0007ee0000000800 */
[----:B------:R-:W-:Y:S01]  /*a220*/  HMMA.16816.F32.BF16 R144, R160, R150, R144 ;  /* 0x00000096a090723c */ /* 0x000fe20000041890 */
[--C-:B-1----:R-:W-:Y:S01]  /*a230*/  FFMA.FTZ R0, R167, UR5, -R3.reuse ;  /* 0x00000005a7007c23 */ /* 0x102fe20008010803 */
[----:B------:R-:W-:Y:S01]  /*a240*/  FFMA.FTZ R3, R166, UR5, -R3 ;  /* 0x00000005a6037c23 */ /* 0x000fe20008010803 */
[----:B--2---:R-:W-:-:S02]  /*a250*/  F2FP.BF16.F32.PACK_AB R164, R41, R36 ;  /* 0x0000002429a4723e */ /* 0x004fc400000010ff */
[----:B------:R1:W-:Y:S01]  /*a260*/  MUFU.EX2 R17, R0 ;  /* 0x0000000000117308 */ /* 0x0003e20000000800 */
[--C-:B---3--:R-:W-:Y:S02]  /*a270*/  FFMA.FTZ R2, R176, UR5, -R4.reuse ;  /* 0x00000005b0027c23 */ /* 0x108fe40008010804 */
[C---:B----4-:R-:W-:Y:S01]  /*a280*/  HMMA.16816.F32.BF16 R156, R160.reuse, R12, R52 ;  /* 0x0000000ca09c723c */ /* 0x050fe20000041834 */
[----:B------:R-:W2:Y:S04]  /*a290*/  MUFU.EX2 R18, R3 ;  /* 0x0000000300127308 */ /* 0x000ea80000000800 */
[----:B------:R3:W-:Y:S03]  /*a2a0*/  MUFU.EX2 R10, R2 ;  /* 0x00000002000a7308 */ /* 0x0007e60000000800 */
[----:B------:R-:W-:Y:S01]  /*a2b0*/  HMMA.16816.F32.BF16 R160, R160, R14, R20 ;  /* 0x0000000ea0a0723c */ /* 0x000fe20000041814 */
[----:B-1----:R-:W-:-:S04]  /*a2c0*/  FFMA.FTZ R0, R181, UR5, -R4 ;  /* 0x00000005b5007c23 */ /* 0x002fc80008010804 */
[----:B------:R1:W4:Y:S01]  /*a2d0*/  MUFU.EX2 R11, R0 ;  /* 0x00000000000b7308 */ /* 0x0003220000000800 */
[----:B--2---:R-:W-:Y:S01]  /*a2e0*/  F2FP.BF16.F32.PACK_AB R166, R18, R17 ;  /* 0x0000001112a6723e */ /* 0x004fe200000010ff */
[----:B---3--:R-:W-:-:S04]  /*a2f0*/  FADD.FTZ R2, R227, R226 ;  /* 0x000000e2e3027221 */ /* 0x008fc80000010000 */
[----:B------:R-:W-:Y:S01]  /*a300*/  FADD.FTZ R2, R230, R2 ;  /* 0x00000002e6027221 */ /* 0x000fe20000010000 */
[----:B-1----:R-:W-:Y:S01]  /*a310*/  FFMA.FTZ R0, R177, UR5, -R4 ;  /* 0x00000005b1007c23 */ /* 0x002fe20008010804 */
[----:B------:R-:W-:Y:S01]  /*a320*/  FADD.FTZ R4, R244, R243 ;  /* 0x000000f3f4047221 */ /* 0x000fe20000010000 */
[----:B----4-:R-:W-:Y:S02]  /*a330*/  F2FP.BF16.F32.PACK_AB R165, R9, R11 ;  /* 0x0000000b09a5723e */ /* 0x010fe400000010ff */
[----:B------:R1:W2:Y:S02]  /*a340*/  MUFU.EX2 R16, R0 ;  /* 0x0000000000107308 */ /* 0x0002a40000000800 */
[----:B-1----:R-:W-:Y:S01]  /*a350*/  FADD.FTZ R0, R245, R228 ;  /* 0x000000e4f5007221 */ /* 0x002fe20000010000 */
[----:B--2---:R-:W-:-:S03]  /*a360*/  F2FP.BF16.F32.PACK_AB R167, R10, R16 ;  /* 0x000000100aa7723e */ /* 0x004fc600000010ff */
[----:B------:R-:W-:Y:S01]  /*a370*/  FADD.FTZ R3, R229, R0 ;  /* 0x00000000e5037221 */ /* 0x000fe20000010000 */
[----:B------:R-:W-:Y:S01]  /*a380*/  FADD.FTZ R0, R248, R4 ;  /* 0x00000004f8007221 */ /* 0x000fe20000010000 */
[----:B------:R-:W-:Y:S02]  /*a390*/  FADD.FTZ R4, R232, R2 ;  /* 0x00000002e8047221 */ /* 0x000fe40000010000 */
[----:B------:R-:W-:Y:S01]  /*a3a0*/  FADD.FTZ R6, R238, R3 ;  /* 0x00000003ee067221 */ /* 0x000fe20000010000 */
[----:B------:R-:W-:Y:S01]  /*a3b0*/  FADD.FTZ R3, R249, R0 ;  /* 0x00000000f9037221 */ /* 0x000fe20000010000 */
[----:B------:R-:W-:Y:S01]  /*a3c0*/  FADD.FTZ R0, R214, R4 ;  /* 0x00000004d6007221 */ /* 0x000fe20000010000 */
[C---:B------:R-:W-:Y:S01]  /*a3d0*/  HMMA.16816.F32.BF16 R136, R164.reuse, R148, R32 ;  /* 0x00000094a488723c */ /* 0x040fe20000041820 */
        /* <DEDUP_REMOVED lines=114> */
[----:B------:R-:W-:-:S03]  /*ab00*/  IADD3 R0, PT, PT, R204, 0x4000, RZ ;  /* 0x00004000cc007810 */ /* 0x000fc60007ffe0ff */
[----:B------:R1:W-:Y:S04]  /*ab10*/  STL [R1+0x28], R4 ;  /* 0x0000280401007387 */ /* 0x0003e80000100800 */
[----:B------:R1:W-:Y:S04]  /*ab20*/  STL [R1+0x20], R3 ;  /* 0x0000200301007387 */ /* 0x0003e80000100800 */
[----:B------:R1:W-:Y:S01]  /*ab30*/  STL [R1+0x24], R2 ;  /* 0x0000240201007387 */ /* 0x0003e20000100800 */
[----:B------:R-:W-:Y:S06]  /*ab40*/  BRA.U !UP0, `(.L_x_339) ;  /* 0x0000009108507547 */ /* 0x000fec000b800000 */
[----:B------:R-:W2:Y:S01]  /*ab50*/  LDL R127, [R1+0x18] ;  /* 0x00001800017f7983 */ /* 0x000ea20000100800 */
[----:B------:R-:W2:Y:S01]  /*ab60*/  LDCU UR7, c[0x0][0x440] ;  /* 0x00008800ff0777ac */ /* 0x000ea20008000800 */
[----:B------:R-:W-:-:S04]  /*ab70*/  DEPBAR.LE SB0, 0x0 ;  /* 0x000080000000791a */ /* 0x000fc80000000000 */
[----:B------:R-:W3:Y:S04]  /*ab80*/  LDL R252, [R1+0x14] ;  /* 0x0000140001fc7983 */ /* 0x000ee80000100800 */
[----:B------:R-:W4:Y:S01]  /*ab90*/  LDL R251, [R1+0x10] ;  /* 0x0000100001fb7983 */ /* 0x000f220000100800 */
[----:B------:R-:W-:-:S03]  /*aba0*/  UIADD3 UR4, UPT, UPT, UR22, -0x2, URZ ;  /* 0xfffffffe16047890 */ /* 0x000fc6000fffe0ff */
[----:B------:R-:W5:Y:S01]  /*abb0*/  LDL R250, [R1+0x2c] ;  /* 0x00002c0001fa7983 */ /* 0x000f620000100800 */
[----:B------:R-:W-:Y:S01]  /*abc0*/  UIMAD.WIDE.U32 UR8, UR4, UR12, URZ ;  /* 0x0000000c040872a5 */ /* 0x000fe2000f8e00ff */
[----:B-1----:R-:W-:Y:S02]  /*abd0*/  IMAD.U32 R4, RZ, RZ, UR12 ;  /* 0x0000000cff047e24 */ /* 0x002fe4000f8e00ff */
[----:B------:R-:W-:Y:S02]  /*abe0*/  IMAD.U32 R6, RZ, RZ, UR12 ;  /* 0x0000000cff067e24 */ /* 0x000fe4000f8e00ff */
[----:B------:R-:W-:Y:S02]  /*abf0*/  IMAD.U32 R9, RZ, RZ, UR12 ;  /* 0x0000000cff097e24 */ /* 0x000fe4000f8e00ff */
[----:B------:R-:W-:Y:S02]  /*ac00*/  IMAD.U32 R8, RZ, RZ, UR13 ;  /* 0x0000000dff087e24 */ /* 0x000fe4000f8e00ff */
[----:B------:R-:W-:-:S02]  /*ac10*/  IMAD.U32 R7, RZ, RZ, UR12 ;  /* 0x0000000cff077e24 */ /* 0x000fc4000f8e00ff */
[----:B------:R-:W-:Y:S01]  /*ac20*/  IMAD.U32 R3, RZ, RZ, UR13 ;  /* 0x0000000dff037e24 */ /* 0x000fe2000f8e00ff */
[----:B------:R-:W-:Y:S01]  /*ac30*/  BAR.SYNC.DEFER_BLOCKING 0x0 ;  /* 0x0000000000007b1d */ /* 0x000fe20000010000 */
[----:B--2---:R-:W-:Y:S01]  /*ac40*/  ISETP.GE.AND P0, PT, R127, UR7, PT ;  /* 0x000000077f007c0c */ /* 0x004fe2000bf06270 */
[----:B------:R-:W-:Y:S02]  /*ac50*/  UIMAD UR7, UR4, UR13, UR9 ;  /* 0x0000000d040772a4 */ /* 0x000fe4000f8e0209 */
[----:B------:R-:W-:Y:S02]  /*ac60*/  USHF.L.U32 UR4, UR8, 0x7, URZ ;  /* 0x0000000708047899 */ /* 0x000fe400080006ff */
[----:B------:R-:W-:-:S04]  /*ac70*/  USHF.L.U64.HI UR7, UR8, 0x7, UR7 ;  /* 0x0000000708077899 */ /* 0x000fc80008010207 */
[----:B------:R-:W-:Y:S02]  /*ac80*/  IMAD.U32 R0, RZ, RZ, UR4 ;  /* 0x00000004ff007e24 */ /* 0x000fe4000f8e00ff */
[----:B------:R-:W-:Y:S02]  /*ac90*/  IMAD.U32 R2, RZ, RZ, UR7 ;  /* 0x00000007ff027e24 */ /* 0x000fe4000f8e00ff */
[----:B------:R-:W-:Y:S02]  /*aca0*/  @!P0 LEA R4, P3, R4, UR4, 0x5 ;  /* 0x0000000404048c11 */ /* 0x000fe4000f8628ff */
[----:B------:R-:W-:Y:S02]  /*acb0*/  @!P0 LEA R6, P2, R6, UR4, 0x6 ;  /* 0x0000000406068c11 */ /* 0x000fe4000f8430ff */
[----:B---3--:R-:W-:Y:S02]  /*acc0*/  @!P0 LEA R12, P4, R0, R252, 0x1 ;  /* 0x000000fc000c8211 */ /* 0x008fe400078808ff */
[----:B------:R-:W-:-:S02]  /*acd0*/  @!P0 LEA.HI.X R11, R9, UR7, R8, 0x5, P3 ;  /* 0x00000007090b8c11 */ /* 0x000fc400098f2c08 */
[----:B------:R-:W-:Y:S01]  /*ace0*/  @!P0 LEA.HI.X R9, R7, UR7, R3, 0x6, P2 ;  /* 0x0000000707098c11 */ /* 0x000fe200090f3403 */
[----:B------:R-:W-:Y:S01]  /*acf0*/  IMAD.U32 R3, RZ, RZ, UR7 ;  /* 0x00000007ff037e24 */ /* 0x000fe2000f8e00ff */
[----:B----4-:R-:W-:Y:S01]  /*ad00*/  @!P0 LEA.HI.X R13, R0, R251, R2, 0x1, P4 ;  /* 0x000000fb000d8211 */ /* 0x010fe200020f0c02 */
[----:B------:R-:W-:Y:S02]  /*ad10*/  IMAD.U32 R2, RZ, RZ, UR4 ;  /* 0x00000004ff027e24 */ /* 0x000fe4000f8e00ff */
[----:B------:R-:W-:Y:S02]  /*ad20*/  IMAD.U32 R0, RZ, RZ, UR12 ;  /* 0x0000000cff007e24 */ /* 0x000fe4000f8e00ff */
[----:B------:R-:W-:Y:S01]  /*ad30*/  IMAD.U32 R7, RZ, RZ, UR13 ;  /* 0x0000000dff077e24 */ /* 0x000fe2000f8e00ff */
[-C--:B------:R-:W-:Y:S01]  /*ad40*/  @!P0 LEA R8, P2, R6, R252.reuse, 0x1 ;  /* 0x000000fc06088211 */ /* 0x080fe200078408ff */
[----:B------:R-:W-:Y:S01]  /*ad50*/  @!P0 IMAD.WIDE.U32 R2, R0, 0x60, R2 ;  /* 0x0000006000028825 */ /* 0x000fe200078e0002 */
[----:B------:R-:W-:-:S03]  /*ad60*/  @!P0 LEA R10, P3, R4, R252, 0x1 ;  /* 0x000000fc040a8211 */ /* 0x000fc600078608ff */
[----:B------:R-:W-:Y:S01]  /*ad70*/  @!P0 IMAD R0, R7, 0x60, RZ ;  /* 0x0000006007008824 */ /* 0x000fe200078e02ff */
[-C--:B------:R-:W-:Y:S02]  /*ad80*/  @!P0 LEA.HI.X R9, R6, R251.reuse, R9, 0x1, P2 ;  /* 0x000000fb06098211 */ /* 0x080fe400010f0c09 */
[-C--:B------:R-:W-:Y:S01]  /*ad90*/  @!P0 LEA.HI.X R11, R4, R251.reuse, R11, 0x1, P3 ;  /* 0x000000fb040b8211 */ /* 0x080fe200018f0c0b */
[----:B------:R-:W-:Y:S01]  /*ada0*/  @!P0 IMAD.IADD R0, R0, 0x1, R3 ;  /* 0x0000000100008824 */ /* 0x000fe200078e0203 */
[C---:B------:R-:W-:Y:S01]  /*adb0*/  @!P0 LEA R6, P2, R2.reuse, R252, 0x1 ;  /* 0x000000fc02068211 */ /* 0x040fe200078408ff */
[----:B------:R-:W-:Y:S03]  /*adc0*/  @P0 STS.128 [R217+0x4000], RZ ;  /* 0x004000ffd9000388 */ /* 0x000fe60000000c00 */
[----:B------:R-:W-:Y:S01]  /*add0*/  @!P0 LEA.HI.X R7, R2, R251, R0, 0x1, P2 ;  /* 0x000000fb02078211 */ /* 0x000fe200010f0c00 */
        /* <DEDUP_REMOVED lines=18> */
[----:B------:R3:W-:Y:S04]  /*af00*/  @!P0 LDGSTS.E.BYPASS.LTC128B.128 [R217+0x5800], desc[UR26][R6.64] ;  /* 0x0580000006d98fae */ /* 0x0007e8000b981a1a */
[----:B------:R-:W-:Y:S04]  /*af10*/  LDSM.16.M88.4 R16, [R207] ;  /* 0x00000000cf10783b */ /* 0x000fe80000000200 */
[----:B-1----:R-:W-:Y:S04]  /*af20*/  LDSM.16.M88.4 R12, [R207+0x1000] ;  /* 0x00100000cf0c783b */ /* 0x002fe80000000200 */
[----:B------:R-:W1:Y:S01]  /*af30*/  LDSM.16.M88.4 R52, [R205+0x2800] ;  /* 0x00280000cd34783b */ /* 0x000e620000000200 */
[----:B------:R-:W-:-:S03]  /*af40*/  IMAD.MOV.U32 R251, RZ, RZ, 0x20 ;  /* 0x00000020fffb7424 */ /* 0x000fc600078e00ff */
[----:B------:R-:W-:Y:S04]  /*af50*/  LDSM.16.M88.4 R56, [R205+0x2400] ;  /* 0x00240000cd38783b */ /* 0x000fe80000000200 */
[----:B--2---:R-:W2:Y:S01]  /*af60*/  LDSM.16.M88.4 R8, [R205+0x2000] ;  /* 0x00200000cd08783b */ /* 0x004ea20000000200 */
[----:B------:R-:W-:-:S03]  /*af70*/  SEL R251, R251, 0xffffffe0, !P1 ;  /* 0xffffffe0fbfb7807 */ /* 0x000fc60004800000 */
[----:B------:R-:W4:Y:S02]  /*af80*/  LDSM.16.M88.4 R48, [R205+0x2c00] ;  /* 0x002c0000cd30783b */ /* 0x000f240000000200 */
[----:B------:R-:W-:Y:S02]  /*af90*/  IMAD.IADD R251, R207, 0x1, R251 ;  /* 0x00000001cffb7824 */ /* 0x000fe400078e02fb */
[----:B------:R-:W5:Y:S04]  /*afa0*/  LDSM.16.M88.4 R44, [R205+0x3000] ;  /* 0x00300000cd2c783b */ /* 0x000f680000000200 */
[----:B------:R-:W3:Y:S04]  /*afb0*/  LDSM.16.M88.4 R32, [R205+0x3400] ;  /* 0x00340000cd20783b */ /* 0x000ee80000000200 */
[----:B------:R-:W3:Y:S04]  /*afc0*/  LDSM.16.M88.4 R28, [R205+0x3800] ;  /* 0x00380000cd1c783b */ /* 0x000ee80000000200 */
[----:B------:R-:W3:Y:S04]  /*afd0*/  LDSM.16.M88.4 R24, [R205+0x3c00] ;  /* 0x003c0000cd18783b */ /* 0x000ee80000000200 */
[----:B------:R-:W-:Y:S04]  /*afe0*/  LDSM.16.M88.4 R72, [R172+0x2800] ;  /* 0x00280000ac48783b */ /* 0x000fe80000000200 */
[----:B------:R-:W-:Y:S01]  /*aff0*/  LDSM.16.M88.4 R76, [R172+0x2c00] ;  /* 0x002c0000ac4c783b */ /* 0x000fe20000000200 */
[----:B-1----:R-:W-:Y:S03]  /*b000*/  HMMA.16816.F32.BF16 R176, R12, R52, RZ ;  /* 0x000000340cb0723c */ /* 0x002fe600000418ff */
[----:B------:R-:W-:Y:S04]  /*b010*/  LDSM.16.M88.4 R64, [R172+0x2000] ;  /* 0x00200000ac40783b */ /* 0x000fe80000000200 */
[----:B------:R-:W-:Y:S01]  /*b020*/  LDSM.16.M88.4 R68, [R172+0x2400] ;  /* 0x00240000ac44783b */ /* 0x000fe20000000200 */
[-C--:B--2---:R-:W-:Y:S03]  /*b030*/  HMMA.16816.F32.BF16 R196, R16, R8.reuse, RZ ;  /* 0x0000000810c4723c */ /* 0x084fe600000418ff */
[----:B------:R-:W-:Y:S04]  /*b040*/  LDSM.16.M88.4 R80, [R172+0x3000] ;  /* 0x00300000ac50783b */ /* 0x000fe80000000200 */
[----:B------:R-:W-:Y:S01]  /*b050*/  LDSM.16.M88.4 R84, [R172+0x3400] ;  /* 0x00340000ac54783b */ /* 0x000fe20000000200 */
[C---:B------:R-:W-:Y:S03]  /*b060*/  HMMA.16816.F32.BF16 R192, R12.reuse, R8, RZ ;  /* 0x000000080cc0723c */ /* 0x040fe600000418ff */
[----:B------:R-:W-:Y:S04]  /*b070*/  LDSM.16.M88.4 R88, [R172+0x3800] ;  /* 0x00380000ac58783b */ /* 0x000fe80000000200 */
[----:B------:R1:W-:Y:S01]  /*b080*/  LDSM.16.M88.4 R60, [R172+0x3c00] ;  /* 0x003c0000ac3c783b */ /* 0x0003e20000000200 */
[----:B------:R-:W-:Y:S03]  /*b090*/  HMMA.16816.F32.BF16 R188, R12, R10, RZ ;  /* 0x0000000a0cbc723c */ /* 0x000fe600000418ff */
[----:B------:R-:W-:Y:S01]  /*b0a0*/  LDSM.16.M88.4 R20, [R251] ;  /* 0x00000000fb14783b */ /* 0x000fe20000000200 */
[----:B------:R-:W-:-:S03]  /*b0b0*/  IMAD.U32 R0, RZ, RZ, UR22 ;  /* 0x00000016ff007e24 */ /* 0x000fc6000f8e00ff */
[----:B------:R-:W0:Y:S01]  /*b0c0*/  LDGDEPBAR ;  /* 0x00000000000079af */ /* 0x000e220000000000 */
[----:B------:R-:W-:Y:S03]  /*b0d0*/  HMMA.16816.F32.BF16 R200, R16, R10, RZ ;  /* 0x0000000a10c8723c */ /* 0x000fe600000418ff */
[----:B------:R-:W2:Y:S05]  /*b0e0*/  LDSM.16.M88.4 R8, [R251+0x1000] ;  /* 0x00100000fb08783b */ /* 0x000eaa0000000200 */
[C---:B------:R-:W-:Y:S08]  /*b0f0*/  HMMA.16816.F32.BF16 R184, R12.reuse, R56, RZ ;  /* 0x000000380cb8723c */ /* 0x040ff000000418ff */
[----:B------:R-:W-:Y:S08]  /*b100*/  HMMA.16816.F32.BF16 R180, R12, R58, RZ ;  /* 0x0000003a0cb4723c */ /* 0x000ff000000418ff */
[C---:B------:R-:W-:Y:S08]  /*b110*/  HMMA.16816.F32.BF16 R92, R16.reuse, R56, RZ ;  /* 0x00000038105c723c */ /* 0x040ff000000418ff */
[----:B-1----:R-:W-:Y:S08]  /*b120*/  HMMA.16816.F32.BF16 R172, R16, R58, RZ ;  /* 0x0000003a10ac723c */ /* 0x002ff000000418ff */
[-C--:B------:R-:W-:Y:S08]  /*b130*/  HMMA.16816.F32.BF16 R168, R12, R54.reuse, RZ ;  /* 0x000000360ca8723c */ /* 0x080ff000000418ff */
[----:B------:R-:W-:Y:S08]  /*b140*/  HMMA.16816.F32.BF16 R220, R16, R54, RZ ;  /* 0x0000003610dc723c */ /* 0x000ff000000418ff */
[C---:B----4-:R-:W-:Y:S08]  /*b150*/  HMMA.16816.F32.BF16 R132, R12.reuse, R48, RZ ;  /* 0x000000300c84723c */ /* 0x050ff000000418ff */
[-C--:B------:R-:W-:Y:S08]  /*b160*/  HMMA.16816.F32.BF16 R128, R12, R50.reuse, RZ ;  /* 0x000000320c80723c */ /* 0x080ff000000418ff */
[----:B------:R-:W-:Y:S08]  /*b170*/  HMMA.16816.F32.BF16 R224, R16, R50, RZ ;  /* 0x0000003210e0723c */ /* 0x000ff000000418ff */
[C---:B-----5:R-:W-:Y:S08]  /*b180*/  HMMA.16816.F32.BF16 R124, R12.reuse, R44, RZ ;  /* 0x0000002c0c7c723c */ /* 0x060ff000000418ff */
[-C--:B------:R-:W-:Y:S08]  /*b190*/  HMMA.16816.F32.BF16 R120, R12, R46.reuse, RZ ;  /* 0x0000002e0c78723c */ /* 0x080ff000000418ff */
[----:B------:R-:W-:Y:S08]  /*b1a0*/  HMMA.16816.F32.BF16 R228, R16, R46, RZ ;  /* 0x0000002e10e4723c */ /* 0x000ff000000418ff */
[C---:B---3--:R-:W-:Y:S08]  /*b1b0*/  HMMA.16816.F32.BF16 R116, R12.reuse, R32, RZ ;  /* 0x000000200c74723c */ /* 0x048ff000000418ff */
[-C--:B------:R-:W-:Y:S08]  /*b1c0*/  HMMA.16816.F32.BF16 R112, R12, R34.reuse, RZ ;  /* 0x000000220c70723c */ /* 0x080ff000000418ff */
[----:B------:R-:W-:Y:S08]  /*b1d0*/  HMMA.16816.F32.BF16 R232, R16, R34, RZ ;  /* 0x0000002210e8723c */ /* 0x000ff000000418ff */
[C---:B------:R-:W-:Y:S08]  /*b1e0*/  HMMA.16816.F32.BF16 R108, R12.reuse, R28, RZ ;  /* 0x0000001c0c6c723c */ /* 0x040ff000000418ff */
[C---:B------:R-:W-:Y:S08]  /*b1f0*/  HMMA.16816.F32.BF16 R100, R12.reuse, R24, RZ ;  /* 0x000000180c64723c */ /* 0x040ff000000418ff */
[C---:B------:R-:W-:Y:S08]  /*b200*/  HMMA.16816.F32.BF16 R104, R12.reuse, R30, RZ ;  /* 0x0000001e0c68723c */ /* 0x040ff000000418ff */
[----:B------:R-:W-:Y:S01]  /*b210*/  HMMA.16816.F32.BF16 R96, R12, R26, RZ ;  /* 0x0000001a0c60723c */ /* 0x000fe200000418ff */
[----:B------:R-:W-:Y:S01]  /*b220*/  IMAD R0, R0, 0x80, R250 ;  /* 0x0000008000007824 */ /* 0x000fe200078e02fa */
[----:B------:R-:W-:-:S06]  /*b230*/  DEPBAR.LE SB0, 0x0 ;  /* 0x000080000000791a */ /* 0x000fcc0000000000 */
        /* <DEDUP_REMOVED lines=8> */
[----:B--2---:R-:W-:-:S15]  /*b2c0*/  HMMA.16816.F32.BF16 R24, R8, R72, R176 ;  /* 0x000000480818723c */ /* 0x004fde00000418b0 */
[----:B------:R-:W-:-:S04]  /*b2d0*/  NOP ;  /* 0x0000000000007918 */ /* 0x000fc80000000000 */
[----:B------:R-:W-:Y:S02]  /*b2e0*/  IMAD.MOV.U32 R242, RZ, RZ, R27 ;  /* 0x000000fffff27224 */ /* 0x000fe400078e001b */
        /* <DEDUP_REMOVED lines=45> */
[C---:B------:R-:W-:Y:S08]  /*b5c0*/  HMMA.16816.F32.BF16 R24, R8.reuse, R78, R128 ;  /* 0x0000004e0818723c */ /* 0x040ff00000041880 */
        /* <DEDUP_REMOVED lines=11> */
[----:B------:R-:W-:Y:S01]  /*b680*/  HMMA.16816.F32.BF16 R24, R8, R86, R112 ;  /* 0x000000560818723c */ /* 0x000fe20000041870 */
[----:B------:R-:W-:Y:S02]  /*b690*/  IMAD.MOV.U32 R169, RZ, RZ, R2 ;  /* 0x000000ffffa97224 */ /* 0x000fe400078e0002 */
[----:B------:R-:W-:-:S02]  /*b6a0*/  VIADD R2, R0, UR21 ;  /* 0x0000001500027c36 */ /* 0x000fc40008000000 */
[----:B------:R-:W-:Y:S02]  /*b6b0*/  IMAD.MOV.U32 R182, RZ, RZ, R176 ;  /* 0x000000ffffb67224 */ /* 0x000fe400078e00b0 */
[----:B------:R-:W-:Y:S01]  /*b6c0*/  VIADD R176, R2, 0xffffff78 ;  /* 0xffffff7802b07836 */ /* 0x000fe20000000000 */
[----:B------:R-:W-:Y:S11]  /*b6d0*/  HMMA.16816.F32.BF16 R16, R20, R62, R16 ;  /* 0x0000003e1410723c */ /* 0x000ff60000041810 */
[----:B------:R-:W-:-:S02]  /*b6e0*/  IMAD.MOV.U32 R114, RZ, RZ, R26 ;  /* 0x000000ffff727224 */ /* 0x000fc400078e001a */
[----:B------:R-:W-:Y:S02]  /*b6f0*/  IMAD.MOV.U32 R112, RZ, RZ, R27 ;  /* 0x000000ffff707224 */ /* 0x000fe400078e001b */
[----:B------:R-:W-:Y:S02]  /*b700*/  IMAD.MOV.U32 R123, RZ, RZ, R24 ;  /* 0x000000ffff7b7224 */ /* 0x000fe400078e0018 */
[----:B------:R-:W-:Y:S02]  /*b710*/  IMAD.MOV.U32 R126, RZ, RZ, R25 ;  /* 0x000000ffff7e7224 */ /* 0x000fe400078e0019 */
[----:B------:R-:W-:Y:S01]  /*b720*/  HMMA.16816.F32.BF16 R24, R8, R90, R104 ;  /* 0x0000005a0818723c */ /* 0x000fe20000041868 */
[----:B------:R-:W-:Y:S02]  /*b730*/  IMAD.MOV.U32 R214, RZ, RZ, R236 ;  /* 0x000000ffffd67224 */ /* 0x000fe400078e00ec */
[----:B------:R-:W-:Y:S02]  /*b740*/  IMAD.MOV.U32 R208, RZ, RZ, R237 ;  /* 0x000000ffffd07224 */ /* 0x000fe400078e00ed */
[----:B------:R-:W-:-:S02]  /*b750*/  IMAD.MOV.U32 R186, RZ, RZ, R239 ;  /* 0x000000ffffba7224 */ /* 0x000fc400078e00ef */
[----:B------:R-:W-:Y:S02]  /*b760*/  IMAD.MOV.U32 R184, RZ, RZ, R238 ;  /* 0x000000ffffb87224 */ /* 0x000fe400078e00ee */
[----:B------:R-:W-:Y:S01]  /*b770*/  HMMA.16816.F32.BF16 R236, R8, R66, R188 ;  /* 0x0000004208ec723c */ /* 0x000fe200000418bc */
[----:B------:R-:W-:Y:S02]  /*b780*/  IMAD.MOV.U32 R189, RZ, RZ, R3 ;  /* 0x000000ffffbd7224 */ /* 0x000fe400078e0003 */
[----:B------:R-:W-:-:S05]  /*b790*/  IMAD.IADD R3, R209, 0x1, -R176 ;  /* 0x00000001d1037824 */ /* 0x000fca00078e0ab0 */
[----:B------:R-:W-:Y:S01]  /*b7a0*/  HMMA.16816.F32.BF16 R248, R20, R60, R12 ;  /* 0x0000003c14f8723c */ /* 0x000fe2000004180c */
[----:B------:R-:W-:Y:S01]  /*b7b0*/  VIADD R13, R209, 0x8 ;  /* 0x00000008d10d7836 */ /* 0x000fe20000000000 */
[----:B------:R-:W-:Y:S01]  /*b7c0*/  IABS R3, R3 ;  /* 0x0000000300037213 */ /* 0x000fe20000000000 */
[----:B------:R-:W-:Y:S02]  /*b7d0*/  IMAD.MOV.U32 R171, RZ, RZ, R4 ;  /* 0x000000ffffab7224 */ /* 0x000fe400078e0004 */
[----:B------:R-:W-:Y:S02]  /*b7e0*/  IMAD.MOV.U32 R128, RZ, RZ, R27 ;  /* 0x000000ffff807224 */ /* 0x000fe400078e001b */
[----:B------:R-:W-:Y:S02]  /*b7f0*/  IMAD.MOV.U32 R104, RZ, RZ, R26 ;  /* 0x000000ffff687224 */ /* 0x000fe400078e001a */
[----:B------:R-:W-:Y:S02]  /*b800*/  IMAD.MOV.U32 R170, RZ, RZ, R24 ;  /* 0x000000ffffaa7224 */ /* 0x000fe400078e0018 */
[----:B------:R-:W-:-:S02]  /*b810*/  IMAD.MOV.U32 R131, RZ, RZ, R25 ;  /* 0x000000ffff837224 */ /* 0x000fc400078e0019 */
[----:B------:R-:W-:Y:S01]  /*b820*/  IMAD.IADD R4, R13, 0x1, -R176 ;  /* 0x000000010d047824 */ /* 0x000fe200078e0ab0 */
[C---:B------:R-:W-:Y:S01]  /*b830*/  HMMA.16816.F32.BF16 R24, R8.reuse, R62, R96 ;  /* 0x0000003e0818723c */ /* 0x040fe20000041860 */
[----:B------:R-:W-:Y:S01]  /*b840*/  I2FP.F32.S32 R3, R3 ;  /* 0x0000000300037245 */ /* 0x000fe20000201400 */
[----:B------:R-:W-:Y:S02]  /*b850*/  VIADD R12, R209, 0x40 ;  /* 0x00000040d10c7836 */ /* 0x000fe40000000000 */
[----:B------:R-:W-:Y:S01]  /*b860*/  IABS R4, R4 ;  /* 0x0000000400047213 */ /* 0x000fe20000000000 */
[----:B------:R-:W-:Y:S02]  /*b870*/  IMAD.MOV.U32 R103, RZ, RZ, R6 ;  /* 0x000000ffff677224 */ /* 0x000fe400078e0006 */
[----:B------:R-:W-:Y:S01]  /*b880*/  IMAD.MOV.U32 R190, RZ, RZ, R7 ;  /* 0x000000ffffbe7224 */ /* 0x000fe200078e0007 */
[----:B------:R-:W-:Y:S01]  /*b890*/  HMMA.16816.F32.BF16 R192, R8, R64, R192 ;  /* 0x0000004008c0723c */ /* 0x000fe200000418c0 */
[----:B------:R-:W-:Y:S01]  /*b8a0*/  FFMA.FTZ R8, R3, -UR6, R16 ;  /* 0x8000000603087c23 */ /* 0x000fe20008010010 */
[----:B------:R-:W-:Y:S01]  /*b8b0*/  IMAD.IADD R6, R12, 0x1, -R176 ;  /* 0x000000010c067824 */ /* 0x000fe200078e0ab0 */
[----:B------:R-:W-:Y:S01]  /*b8c0*/  I2FP.F32.S32 R7, R4 ;  /* 0x0000000400077245 */ /* 0x000fe20000201400 */
[----:B------:R-:W-:-:S02]  /*b8d0*/  IMAD.MOV.U32 R181, RZ, RZ, R43 ;  /* 0x000000ffffb57224 */ /* 0x000fc400078e002b */
[----:B------:R-:W-:Y:S02]  /*b8e0*/  VIADD R3, R0, 0xffffff78 ;  /* 0xffffff7800037836 */ /* 0x000fe40000000000 */
[C---:B------:R-:W-:Y:S01]  /*b8f0*/  HMMA.16816.F32.BF16 R244, R20.reuse, R88, R32 ;  /* 0x0000005814f4723c */ /* 0x040fe20000041820 */
[----:B------:R-:W-:Y:S02]  /*b900*/  VIADD R89, R209, -UR28 ;  /* 0x8000001cd1597c36 */ /* 0x000fe40008000000 */
[----:B------:R-:W-:Y:S01]  /*b910*/  VIADD R43, R13, -UR28 ;  /* 0x8000001c0d2b7c36 */ /* 0x000fe20008000000 */
[----:B------:R-:W-:Y:S01]  /*b920*/  IABS R4, R6 ;  /* 0x0000000600047213 */ /* 0x000fe20000000000 */
[----:B------:R-:W-:Y:S01]  /*b930*/  FFMA.FTZ R7, R7, -UR6, R18 ;  /* 0x8000000607077c23 */ /* 0x000fe20008010012 */
[-C--:B------:R-:W-:Y:S01]  /*b940*/  ISETP.GT.AND P3, PT, R89, R3.reuse, PT ;  /* 0x000000035900720c */ /* 0x080fe20003f64270 */
[----:B------:R-:W-:Y:S01]  /*b950*/  VIADD R6, R2, 0xffffff00 ;  /* 0xffffff0002067836 */ /* 0x000fe20000000000 */
[C---:B------:R-:W-:Y:S01]  /*b960*/  HMMA.16816.F32.BF16 R108, R20.reuse, R80, R48 ;  /* 0x00000050146c723c */ /* 0x040fe20000041830 */
[----:B------:R-:W-:Y:S01]  /*b970*/  ISETP.GT.AND P2, PT, R43, R3, PT ;  /* 0x000000032b00720c */ /* 0x000fe20003f44270 */
[----:B------:R-:W-:Y:S01]  /*b980*/  VIADD R50, R12, -UR28 ;  /* 0x8000001c0c327c36 */ /* 0x000fe20008000000 */
[----:B------:R-:W-:Y:S01]  /*b990*/  ISETP.GE.AND P5, PT, R3, R211, PT ;  /* 0x000000d30300720c */ /* 0x000fe20003fa6270 */
[----:B------:R-:W-:Y:S01]  /*b9a0*/  IMAD.IADD R6, R209, 0x1, -R6 ;  /* 0x00000001d1067824 */ /* 0x000fe200078e0a06 */
[----:B------:R-:W-:Y:S01]  /*b9b0*/  FSEL R8, R8, -INF , !P3 ;  /* 0xff80000008087808 */ /* 0x000fe20005800000 */
[----:B------:R-:W-:Y:S01]  /*b9c0*/  IMAD.MOV.U32 R9, RZ, RZ, R24 ;  /* 0x000000ffff097224 */ /* 0x000fe200078e0018 */
[----:B------:R-:W-:Y:S01]  /*b9d0*/  ISETP.GE.AND P4, PT, R3, R213, PT ;  /* 0x000000d50300720c */ /* 0x000fe20003f86270 */
[----:B------:R-:W-:Y:S01]  /*b9e0*/  HMMA.16816.F32.BF16 R196, R20, R64, R196 ;  /* 0x0000004014c4723c */ /* 0x000fe200000418c4 */
[----:B------:R-:W-:-:S02]  /*b9f0*/  I2FP.F32.S32 R4, R4 ;  /* 0x0000000400047245 */ /* 0x000fc40000201400 */
[----:B------:R-:W-:Y:S02]  /*ba00*/  FSEL R7, R7, -INF , !P2 ;  /* 0xff80000007077808 */ /* 0x000fe40005000000 */
[----:B------:R-:W-:Y:S02]  /*ba10*/  ISETP.GE.AND P6, PT, R3, R210, PT ;  /* 0x000000d20300720c */ /* 0x000fe40003fc6270 */
[----:B------:R-:W-:Y:S01]  /*ba20*/  ISETP.GT.AND P3, PT, R50, R3, PT ;  /* 0x000000033200720c */ /* 0x000fe20003f64270 */
[----:B------:R-:W-:Y:S01]  /*ba30*/  VIADD R3, R0, 0xffffff00 ;  /* 0xffffff0000037836 */ /* 0x000fe20000000000 */
[----:B------:R-:W-:Y:S02]  /*ba40*/  FSEL R8, R8, -INF , !P5 ;  /* 0xff80000008087808 */ /* 0x000fe40006800000 */
[----:B------:R-:W-:Y:S01]  /*ba50*/  IABS R10, R6 ;  /* 0x00000006000a7213 */ /* 0x000fe20000000000 */
[----:B------:R-:W-:Y:S01]  /*ba60*/  FFMA.FTZ R6, R4, -UR6, R9 ;  /* 0x8000000604067c23 */ /* 0x000fe20008010009 */
[----:B------:R-:W-:Y:S01]  /*ba70*/  FSEL R7, R7, -INF , !P4 ;  /* 0xff80000007077808 */ /* 0x000fe20006000000 */
[----:B------:R-:W-:Y:S01]  /*ba80*/  VIADD R4, R2, 0xffffff01 ;  /* 0xffffff0102047836 */ /* 0x000fe20000000000 */
[----:B------:R-:W-:Y:S01]  /*ba90*/  ISETP.GT.AND P5, PT, R5, R3, PT ;  /* 0x000000030500720c */ /* 0x000fe20003fa4270 */
[----:B------:R1:W-:Y:S01]  /*baa0*/  STL [R1], R8 ;  /* 0x0000000801007387 */ /* 0x0003e20000100800 */
[----:B------:R-:W-:Y:S01]  /*bab0*/  ISETP.GE.AND P2, PT, R3, R211, PT ;  /* 0x000000d30300720c */ /* 0x000fe20003f46270 */
[----:B------:R-:W-:-:S02]  /*bac0*/  VIADD R3, R0, 0xffffff01 ;  /* 0xffffff0100037836 */ /* 0x000fc40000000000 */
[----:B------:R2:W-:Y:S01]  /*bad0*/  STL [R1+0x4], R7 ;  /* 0x0000040701007387 */ /* 0x0005e20000100800 */
[----:B------:R-:W-:Y:S01]  /*bae0*/  IMAD.MOV.U32 R125, RZ, RZ, R242 ;  /* 0x000000ffff7d7224 */ /* 0x000fe200078e00f2 */
[----:B------:R-:W-:Y:S01]  /*baf0*/  I2FP.F32.S32 R10, R10 ;  /* 0x0000000a000a7245 */ /* 0x000fe20000201400 */
[----:B------:R-:W-:Y:S01]  /*bb00*/  HMMA.16816.F32.BF16 R64, R20, R66, R200 ;  /* 0x000000421440723c */ /* 0x000fe200000418c8 */
[----:B------:R-:W-:Y:S01]  /*bb10*/  ISETP.GT.AND P4, PT, R5, R3, PT ;  /* 0x000000030500720c */ /* 0x000fe20003f84270 */
[----:B------:R-:W-:Y:S02]  /*bb20*/  IMAD.MOV.U32 R120, RZ, RZ, R182 ;  /* 0x000000ffff787224 */ /* 0x000fe400078e00b6 */
[----:B------:R-:W-:Y:S02]  /*bb30*/  IMAD.MOV.U32 R182, RZ, RZ, R125 ;  /* 0x000000ffffb67224 */ /* 0x000fe400078e007d */
[----:B------:R-:W-:Y:S01]  /*bb40*/  FFMA.FTZ R10, R10, -UR6, R196 ;  /* 0x800000060a0a7c23 */ /* 0x000fe200080100c4 */
[----:B------:R-:W-:-:S02]  /*bb50*/  IMAD.MOV.U32 R125, RZ, RZ, R252 ;  /* 0x000000ffff7d7224 */ /* 0x000fc400078e00fc */
[----:B------:R-:W-:Y:S02]  /*bb60*/  IMAD.MOV.U32 R107, RZ, RZ, R101 ;  /* 0x000000ffff6b7224 */ /* 0x000fe400078e0065 */
[----:B------:R-:W-:Y:S01]  /*bb70*/  VIADD R101, R2, 0xffffff09 ;  /* 0xffffff0902657836 */ /* 0x000fe20000000000 */
[----:B-1----:R-:W-:Y:S01]  /*bb80*/  FSEL R8, R6, -INF , !P3 ;  /* 0xff80000006087808 */ /* 0x002fe20005800000 */
[----:B--2---:R-:W-:Y:S01]  /*bb90*/  IMAD.IADD R7, R209, 0x1, -R4 ;  /* 0x00000001d1077824 */ /* 0x004fe200078e0a04 */
[----:B------:R-:W-:Y:S01]  /*bba0*/  ISETP.GE.AND P3, PT, R3, R211, PT ;  /* 0x000000d30300720c */ /* 0x000fe20003f66270 */
[----:B------:R-:W-:-:S03]  /*bbb0*/  VIADD R3, R2, 0xffffff08 ;  /* 0xffffff0802037836 */ /* 0x000fc60000000000 */
[----:B------:R-:W-:Y:S02]  /*bbc0*/  IABS R7, R7 ;  /* 0x0000000700077213 */ /* 0x000fe40000000000 */
[----:B------:R-:W-:Y:S01]  /*bbd0*/  FSEL R252, R8, -INF , !P6 ;  /* 0xff80000008fc7808 */ /* 0x000fe20007000000 */
[----:B------:R-:W-:Y:S01]  /*bbe0*/  IMAD.IADD R8, R209, 0x1, -R3 ;  /* 0x00000001d1087824 */ /* 0x000fe200078e0a03 */
[----:B------:R-:W-:Y:S01]  /*bbf0*/  I2FP.F32.S32 R9, R7 ;  /* 0x0000000700097245 */ /* 0x000fe20000201400 */
[----:B------:R-:W-:Y:S01]  /*bc00*/  VIADD R6, R0, 0xffffff08 ;  /* 0xffffff0800067836 */ /* 0x000fe20000000000 */
[----:B------:R-:W-:Y:S02]  /*bc10*/  FSEL R11, R10, -INF , !P5 ;  /* 0xff8000000a0b7808 */ /* 0x000fe40006800000 */
[----:B------:R-:W-:Y:S01]  /*bc20*/  IABS R7, R8 ;  /* 0x0000000800077213 */ /* 0x000fe20000000000 */
[----:B------:R-:W-:Y:S01]  /*bc30*/  FFMA.FTZ R10, R9, -UR6, R197 ;  /* 0x80000006090a7c23 */ /* 0x000fe200080100c5 */
[----:B------:R-:W-:Y:S01]  /*bc40*/  IMAD.IADD R8, R209, 0x1, -R101 ;  /* 0x00000001d1087824 */ /* 0x000fe200078e0a65 */
[----:B------:R-:W-:-:S02]  /*bc50*/  ISETP.GT.AND P6, PT, R5, R6, PT ;  /* 0x000000060500720c */ /* 0x000fc40003fc4270 */
[----:B------:R-:W-:Y:S01]  /*bc60*/  ISETP.GE.AND P5, PT, R6, R211, PT ;  /* 0x000000d30600720c */ /* 0x000fe20003fa6270 */
[----:B------:R-:W-:Y:S01]  /*bc70*/  VIADD R6, R0, 0xffffff09 ;  /* 0xffffff0900067836 */ /* 0x000fe20000000000 */
[----:B------:R-:W-:Y:S01]  /*bc80*/  I2FP.F32.S32 R9, R7 ;  /* 0x0000000700097245 */ /* 0x000fe20000201400 */
[----:B------:R-:W-:Y:S01]  /*bc90*/  HMMA.16816.F32.BF16 R56, R20, R72, R56 ;  /* 0x000000481438723c */ /* 0x000fe20000041838 */
[----:B------:R-:W-:Y:S02]  /*bca0*/  FSEL R10, R10, -INF , !P4 ;  /* 0xff8000000a0a7808 */ /* 0x000fe40006000000 */
[----:B------:R-:W-:Y:S01]  /*bcb0*/  IABS R7, R8 ;  /* 0x0000000800077213 */ /* 0x000fe20000000000 */
[----:B------:R-:W-:Y:S01]  /*bcc0*/  IMAD.IADD R8, R13, 0x1, -R4 ;  /* 0x000000010d087824 */ /* 0x000fe200078e0a04 */
[----:B------:R-:W-:-:S03]  /*bcd0*/  ISETP.GE.AND P4, PT, R6, R211, PT ;  /* 0x000000d30600720c */ /* 0x000fc60003f86270 */
[----:B------:R-:W-:Y:S01]  /*bce0*/  HMMA.16816.F32.BF16 R72, R20, R74, R220 ;  /* 0x0000004a1448723c */ /* 0x000fe200000418dc */
[----:B------:R-:W-:Y:S01]  /*bcf0*/  FSEL R222, R11, -INF , !P2 ;  /* 0xff8000000bde7808 */ /* 0x000fe20005000000 */
[----:B------:R-:W-:Y:S01]  /*bd00*/  FFMA.FTZ R11, R9, -UR6, R64 ;  /* 0x80000006090b7c23 */ /* 0x000fe20008010040 */
[----:B------:R-:W-:Y:S01]  /*bd10*/  ISETP.GT.AND P2, PT, R5, R6, PT ;  /* 0x000000060500720c */ /* 0x000fe20003f44270 */
[----:B------:R-:W-:Y:S01]  /*bd20*/  VIADD R6, R0, 0xffffff10 ;  /* 0xffffff1000067836 */ /* 0x000fe20000000000 */
[----:B------:R-:W-:Y:S02]  /*bd30*/  FSEL R221, R10, -INF , !P3 ;  /* 0xff8000000add7808 */ /* 0x000fe40005800000 */
[----:B------:R-:W-:Y:S01]  /*bd40*/  I2FP.F32.S32 R10, R7 ;  /* 0x00000007000a7245 */ /* 0x000fe20000201400 */
[----:B------:R-:W-:Y:S01]  /*bd50*/  IMAD.IADD R9, R12, 0x1, -R4 ;  /* 0x000000010c097824 */ /* 0x000fe200078e0a04 */
[----:B------:R-:W-:Y:S02]  /*bd60*/  IABS R8, R8 ;  /* 0x0000000800087213 */ /* 0x000fe40000000000 */
[----:B------:R-:W-:Y:S01]  /*bd70*/  FSEL R11, R11, -INF , !P6 ;  /* 0xff8000000b0b7808 */ /* 0x000fe20007000000 */
[----:B------:R-:W-:Y:S01]  /*bd80*/  FFMA.FTZ R10, R10, -UR6, R65 ;  /* 0x800000060a0a7c23 */ /* 0x000fe20008010041 */
[----:B------:R-:W-:-:S02]  /*bd90*/  ISETP.GT.AND P3, PT, R5, R6, PT ;  /* 0x000000060500720c */ /* 0x000fc40003f64270 */
[----:B------:R-:W-:Y:S01]  /*bda0*/  ISETP.GE.AND P6, PT, R6, R211, PT ;  /* 0x000000d30600720c */ /* 0x000fe20003fc6270 */
[----:B------:R-:W-:Y:S01]  /*bdb0*/  VIADD R6, R0, 0xffffff11 ;  /* 0xffffff1100067836 */ /* 0x000fe20000000000 */
[----:B------:R-:W-:Y:S01]  /*bdc0*/  IABS R7, R9 ;  /* 0x0000000900077213 */ /* 0x000fe20000000000 */
[----:B------:R-:W-:Y:S01]  /*bdd0*/  VIADD R115, R209, 0x48 ;  /* 0x00000048d1737836 */ /* 0x000fe20000000000 */
[----:B------:R-:W-:Y:S01]  /*bde0*/  I2FP.F32.S32 R8, R8 ;  /* 0x0000000800087245 */ /* 0x000fe20000201400 */
[----:B------:R-:W-:Y:S01]  /*bdf0*/  IMAD.MOV.U32 R98, RZ, RZ, R112 ;  /* 0x000000ffff627224 */ /* 0x000fe200078e0070 */
[----:B------:R-:W-:Y:S01]  /*be00*/  FSEL R223, R11, -INF , !P5 ;  /* 0xff8000000bdf7808 */ /* 0x000fe20006800000 */
[----:B------:R-:W-:Y:S01]  /*be10*/  IMAD.MOV.U32 R112, RZ, RZ, R119 ;  /* 0x000000ffff707224 */ /* 0x000fe200078e0077 */
[----:B------:R-:W-:Y:S01]  /*be20*/  FSEL R121, R10, -INF , !P2 ;  /* 0xff8000000a797808 */ /* 0x000fe20005000000 */
[----:B------:R-:W-:Y:S01]  /*be30*/  IMAD.MOV.U32 R119, RZ, RZ, R178 ;  /* 0x000000ffff777224 */ /* 0x000fe200078e00b2 */
[----:B------:R-:W-:Y:S01]  /*be40*/  ISETP.GT.AND P5, PT, R5, R6, PT ;  /* 0x000000060500720c */ /* 0x000fe20003fa4270 */
[----:B------:R-:W-:Y:S01]  /*be50*/  FFMA.FTZ R178, R8, -UR6, R199 ;  /* 0x8000000608b27c23 */ /* 0x000fe200080100c7 */
[----:B------:R-:W-:Y:S01]  /*be60*/  I2FP.F32.S32 R7, R7 ;  /* 0x0000000700077245 */ /* 0x000fe20000201400 */
[----:B------:R-:W-:Y:S01]  /*be70*/  IMAD.IADD R4, R115, 0x1, -R4 ;  /* 0x0000000173047824 */ /* 0x000fe200078e0a04 */
[----:B------:R-:W-:Y:S01]  /*be80*/  ISETP.GE.AND P2, PT, R6, R211, PT ;  /* 0x000000d30600720c */ /* 0x000fe20003f46270 */
[----:B------:R-:W-:-:S02]  /*be90*/  IMAD.IADD R6, R13, 0x1, -R3 ;  /* 0x000000010d067824 */ /* 0x000fc400078e0a03 */
[----:B------:R-:W-:Y:S02]  /*bea0*/  IMAD.IADD R8, R12, 0x1, -R3 ;  /* 0x000000010c087824 */ /* 0x000fe400078e0a03 */
[----:B------:R-:W-:Y:S02]  /*beb0*/  IMAD.MOV.U32 R106, RZ, RZ, R218 ;  /* 0x000000ffff6a7224 */ /* 0x000fe400078e00da */
[----:B------:R-:W-:Y:S01]  /*bec0*/  FFMA.FTZ R218, R7, -UR6, R193 ;  /* 0x8000000607da7c23 */ /* 0x000fe200080100c1 */
[----:B------:R-:W-:Y:S01]  /*bed0*/  IMAD.IADD R9, R13, 0x1, -R101 ;  /* 0x000000010d097824 */ /* 0x000fe200078e0a65 */
[----:B------:R-:W-:Y:S02]  /*bee0*/  IABS R7, R4 ;  /* 0x0000000400077213 */ /* 0x000fe40000000000 */
[----:B------:R-:W-:Y:S02]  /*bef0*/  IABS R6, R6 ;  /* 0x0000000600067213 */ /* 0x000fe40000000000 */
[----:B------:R-:W-:Y:S01]  /*bf00*/  IABS R4, R8 ;  /* 0x0000000800047213 */ /* 0x000fe20000000000 */
[----:B------:R-:W-:Y:S01]  /*bf10*/  IMAD.IADD R3, R115, 0x1, -R3 ;  /* 0x0000000173037824 */ /* 0x000fe200078e0a03 */
[----:B------:R-:W-:Y:S01]  /*bf20*/  IABS R9, R9 ;  /* 0x0000000900097213 */ /* 0x000fe20000000000 */
[----:B------:R-:W-:-:S02]  /*bf30*/  IMAD.MOV.U32 R8, RZ, RZ, R6 ;  /* 0x000000ffff087224 */ /* 0x000fc400078e0006 */
[----:B------:R-:W-:Y:S01]  /*bf40*/  IMAD.MOV.U32 R6, RZ, RZ, R4 ;  /* 0x000000ffff067224 */ /* 0x000fe200078e0004 */
[----:B------:R-:W-:Y:S01]  /*bf50*/  IABS R3, R3 ;  /* 0x0000000300037213 */ /* 0x000fe20000000000 */
[----:B------:R-:W-:Y:S01]  /*bf60*/  IMAD.MOV.U32 R4, RZ, RZ, R9 ;  /* 0x000000ffff047224 */ /* 0x000fe200078e0009 */
[----:B------:R-:W-:Y:S02]  /*bf70*/  I2FP.F32.S32 R9, R8 ;  /* 0x0000000800097245 */ /* 0x000fe40000201400 */
[----:B------:R-:W-:Y:S01]  /*bf80*/  I2FP.F32.S32 R8, R6 ;  /* 0x0000000600087245 */ /* 0x000fe20000201400 */
[----:B------:R-:W-:Y:S01]  /*bf90*/  IMAD.MOV.U32 R97, RZ, RZ, R27 ;  /* 0x000000ffff617224 */ /* 0x000fe200078e001b */
[----:B------:R-:W-:Y:S01]  /*bfa0*/  I2FP.F32.S32 R6, R3 ;  /* 0x0000000300067245 */ /* 0x000fe20000201400 */
[----:B------:R-:W-:Y:S01]  /*bfb0*/  IMAD.MOV.U32 R96, RZ, RZ, R26 ;  /* 0x000000ffff607224 */ /* 0x000fe200078e001a */
[----:B------:R-:W-:Y:S01]  /*bfc0*/  I2FP.F32.S32 R3, R4 ;  /* 0x0000000400037245 */ /* 0x000fe20000201400 */
[----:B------:R-:W-:-:S02]  /*bfd0*/  IMAD.MOV.U32 R127, RZ, RZ, R25 ;  /* 0x000000ffff7f7224 */ /* 0x000fc400078e0019 */
[C---:B------:R-:W-:Y:S01]  /*bfe0*/  HMMA.16816.F32.BF16 R24, R20.reuse, R68, R92 ;  /* 0x000000441418723c */ /* 0x040fe2000004185c */
[----:B------:R-:W-:Y:S01]  /*bff0*/  VIADD R93, R2, 0xffffff10 ;  /* 0xffffff10025d7836 */ /* 0x000fe20000000000 */
[----:B------:R-:W-:Y:S01]  /*c000*/  I2FP.F32.S32 R7, R7 ;  /* 0x0000000700077245 */ /* 0x000fe20000201400 */
[----:B------:R-:W-:Y:S02]  /*c010*/  IMAD.MOV.U32 R188, RZ, RZ, R241 ;  /* 0x000000ffffbc7224 */ /* 0x000fe400078e00f1 */
[----:B------:R-:W-:Y:S02]  /*c020*/  IMAD.MOV.U32 R122, RZ, RZ, R219 ;  /* 0x000000ffff7a7224 */ /* 0x000fe400078e00db */
[----:B------:R-:W-:Y:S01]  /*c030*/  FFMA.FTZ R219, R6, -UR6, R238 ;  /* 0x8000000606db7c23 */ /* 0x000fe200080100ee */
[----:B------:R-:W-:Y:S01]  /*c040*/  VIADD R94, R2, 0xffffff11 ;  /* 0xffffff11025e7836 */ /* 0x000fe20000000000 */
[----:B------:R-:W-:Y:S01]  /*c050*/  HMMA.16816.F32.BF16 R68, R20, R70, R172 ;  /* 0x000000461444723c */ /* 0x000fe200000418ac */
[----:B------:R-:W-:Y:S01]  /*c060*/  FFMA.FTZ R173, R3, -UR6, R67 ;  /* 0x8000000603ad7c23 */ /* 0x000fe20008010043 */
[----:B------:R-:W-:-:S02]  /*c070*/  IMAD.MOV.U32 R129, RZ, RZ, R169 ;  /* 0x000000ffff817224 */ /* 0x000fc400078e00a9 */
[----:B------:R-:W-:Y:S02]  /*c080*/  IMAD.IADD R3, R12, 0x1, -R101 ;  /* 0x000000010c037824 */ /* 0x000fe400078e0a65 */
[----:B------:R-:W-:Y:S02]  /*c090*/  IMAD.IADD R6, R209, 0x1, -R93 ;  /* 0x00000001d1067824 */ /* 0x000fe400078e0a5d */
[----:B------:R-:W-:Y:S02]  /*c0a0*/  IMAD.MOV.U32 R169, RZ, RZ, R181 ;  /* 0x000000ffffa97224 */ /* 0x000fe400078e00b5 */
[----:B------:R-:W-:Y:S02]  /*c0b0*/  IMAD.IADD R4, R13, 0x1, -R93 ;  /* 0x000000010d047824 */ /* 0x000fe400078e0a5d */
[----:B------:R-:W-:Y:S01]  /*c0c0*/  FFMA.FTZ R174, R9, -UR6, R66 ;  /* 0x8000000609ae7c23 */ /* 0x000fe20008010042 */
[----:B------:R-:W-:Y:S02]  /*c0d0*/  IMAD.MOV.U32 R181, RZ, RZ, R188 ;  /* 0x000000ffffb57224 */ /* 0x000fe400078e00bc */
[----:B------:R-:W-:-:S02]  /*c0e0*/  IMAD.IADD R10, R209, 0x1, -R94 ;  /* 0x00000001d10a7824 */ /* 0x000fc400078e0a5e */
[----:B------:R-:W-:Y:S01]  /*c0f0*/  FFMA.FTZ R220, R7, -UR6, R195 ;  /* 0x8000000607dc7c23 */ /* 0x000fe200080100c3 */
[----:B------:R-:W-:Y:S02]  /*c100*/  IMAD.MOV.U32 R188, RZ, RZ, R216 ;  /* 0x000000ffffbc7224 */ /* 0x000fe400078e00d8 */
[----:B------:R-:W-:Y:S01]  /*c110*/  FFMA.FTZ R216, R8, -UR6, R236 ;  /* 0x8000000608d87c23 */ /* 0x000fe200080100ec */
        /* <DEDUP_REMOVED lines=13> */
[----:B------:R-:W-:Y:S01]  /*c1f0*/  IMAD.MOV.U32 R99, RZ, RZ, R114 ;  /* 0x000000ffff637224 */ /* 0x000fe200078e0072 */
[----:B------:R-:W-:Y:S03]  /*c200*/  HMMA.16816.F32.BF16 R28, R20, R90, R28 ;  /* 0x0000005a141c723c */ /* 0x000fe6000004181c */
[----:B------:R-:W-:Y:S01]  /*c210*/  FFMA.FTZ R114, R3, -UR6, R25 ;  /* 0x8000000603727c23 */ /* 0x000fe20008010019 */
[----:B------:R-:W-:Y:S01]  /*c220*/  IMAD.IADD R3, R13, 0x1, -R94 ;  /* 0x000000010d037824 */ /* 0x000fe200078e0a5e */
[----:B------:R-:W-:Y:S01]  /*c230*/  I2FP.F32.S32 R8, R8 ;  /* 0x0000000800087245 */ /* 0x000fe20000201400 */
[----:B------:R-:W-:-:S02]  /*c240*/  VIADD R91, R2, 0xffffff18 ;  /* 0xffffff18025b7836 */ /* 0x000fc40000000000 */
[----:B------:R-:W-:Y:S01]  /*c250*/  FFMA.FTZ R214, R6, -UR6, R214 ;  /* 0x8000000606d67c23 */ /* 0x000fe200080100d6 */
[----:B------:R-:W-:Y:S01]  /*c260*/  IMAD.IADD R4, R12, 0x1, -R94 ;  /* 0x000000010c047824 */ /* 0x000fe200078e0a5e */
[----:B------:R-:W-:Y:S01]  /*c270*/  IABS R3, R3 ;  /* 0x0000000300037213 */ /* 0x000fe20000000000 */
[----:B------:R-:W-:Y:S01]  /*c280*/  IMAD.MOV.U32 R92, RZ, RZ, R102 ;  /* 0x000000ffff5c7224 */ /* 0x000fe200078e0066 */
[----:B------:R-:W-:Y:S01]  /*c290*/  I2FP.F32.S32 R9, R9 ;  /* 0x0000000900097245 */ /* 0x000fe20000201400 */
[----:B------:R-:W-:Y:S02]  /*c2a0*/  IMAD.MOV.U32 R102, RZ, RZ, R215 ;  /* 0x000000ffff667224 */ /* 0x000fe400078e00d7 */
[----:B------:R-:W-:Y:S01]  /*c2b0*/  FFMA.FTZ R215, R7, -UR6, R237 ;  /* 0x8000000607d77c23 */ /* 0x000fe200080100ed */
[----:B------:R-:W-:Y:S02]  /*c2c0*/  IMAD.IADD R6, R13, 0x1, -R91 ;  /* 0x000000010d067824 */ /* 0x000fe400078e0a5b */
[----:B------:R-:W-:-:S02]  /*c2d0*/  IMAD.MOV.U32 R113, RZ, RZ, R171 ;  /* 0x000000ffff717224 */ /* 0x000fc400078e00ab */
[----:B------:R-:W-:Y:S01]  /*c2e0*/  FFMA.FTZ R171, R8, -UR6, R26 ;  /* 0x8000000608ab7c23 */ /* 0x000fe2000801001a */
[----:B------:R-:W-:Y:S01]  /*c2f0*/  IMAD.IADD R7, R209, 0x1, -R91 ;  /* 0x00000001d1077824 */ /* 0x000fe200078e0a5b */
[----:B------:R-:W-:Y:S01]  /*c300*/  IABS R8, R4 ;  /* 0x0000000400087213 */ /* 0x000fe20000000000 */
[----:B------:R-:W-:Y:S01]  /*c310*/  IMAD.MOV.U32 R4, RZ, RZ, R3 ;  /* 0x000000ffff047224 */ /* 0x000fe200078e0003 */
[----:B------:R-:W-:Y:S01]  /*c320*/  IABS R6, R6 ;  /* 0x0000000600067213 */ /* 0x000fe20000000000 */
[----:B------:R-:W-:Y:S02]  /*c330*/  IMAD.MOV.U32 R105, RZ, RZ, R118 ;  /* 0x000000ffff697224 */ /* 0x000fe400078e0076 */
[----:B------:R-:W-:Y:S01]  /*c340*/  FFMA.FTZ R118, R9, -UR6, R24 ;  /* 0x8000000609767c23 */ /* 0x000fe20008010018 */
[----:B------:R-:W-:Y:S01]  /*c350*/  IMAD.IADD R10, R12, 0x1, -R91 ;  /* 0x000000010c0a7824 */ /* 0x000fe200078e0a5b */
[----:B------:R-:W-:Y:S01]  /*c360*/  IABS R9, R7 ;  /* 0x0000000700097213 */ /* 0x000fe20000000000 */
[----:B------:R-:W-:Y:S01]  /*c370*/  IMAD.MOV.U32 R7, RZ, RZ, R8 ;  /* 0x000000ffff077224 */ /* 0x000fe200078e0008 */
[----:B------:R-:W-:Y:S01]  /*c380*/  I2FP.F32.S32 R8, R4 ;  /* 0x0000000400087245 */ /* 0x000fe20000201400 */
[----:B------:R-:W-:Y:S01]  /*c390*/  IMAD.MOV.U32 R4, RZ, RZ, R6 ;  /* 0x000000ffff047224 */ /* 0x000fe200078e0006 */
[----:B------:R-:W-:Y:S01]  /*c3a0*/  IABS R3, R10 ;  /* 0x0000000a00037213 */ /* 0x000fe20000000000 */
[----:B------:R-:W-:Y:S01]  /*c3b0*/  HMMA.16816.F32.BF16 R232, R20, R86, R232 ;  /* 0x0000005614e8723c */ /* 0x000fe200000418e8 */
[----:B------:R-:W-:-:S02]  /*c3c0*/  VIADD R87, R2, 0xffffff19 ;  /* 0xffffff1902577836 */ /* 0x000fc40000000000 */
[----:B------:R-:W-:Y:S02]  /*c3d0*/  I2FP.F32.S32 R4, R4 ;  /* 0x0000000400047245 */ /* 0x000fe40000201400 */
[----:B------:R-:W-:Y:S01]  /*c3e0*/  I2FP.F32.S32 R3, R3 ;  /* 0x0000000300037245 */ /* 0x000fe20000201400 */
[----:B------:R-:W-:Y:S01]  /*c3f0*/  IMAD.MOV.U32 R51, RZ, RZ, R129 ;  /* 0x000000ffff337224 */ /* 0x000fe200078e0081 */
[----:B------:R-:W-:Y:S01]  /*c400*/  I2FP.F32.S32 R6, R7 ;  /* 0x0000000700067245 */ /* 0x000fe20000201400 */
[----:B------:R-:W-:Y:S01]  /*c410*/  IMAD.MOV.U32 R191, RZ, RZ, R240 ;  /* 0x000000ffffbf7224 */ /* 0x000fe200078e00f0 */
[----:B------:R-:W-:Y:S01]  /*c420*/  I2FP.F32.S32 R7, R9 ;  /* 0x0000000900077245 */ /* 0x000fe20000201400 */
[----:B------:R-:W-:Y:S02]  /*c430*/  IMAD.MOV.U32 R129, RZ, RZ, R135 ;  /* 0x000000ffff817224 */ /* 0x000fe400078e0087 */
[----:B------:R-:W-:Y:S01]  /*c440*/  FFMA.FTZ R135, R4, -UR6, R70 ;  /* 0x8000000604877c23 */ /* 0x000fe20008010046 */
[----:B------:R-:W-:Y:S01]  /*c450*/  FFMA.FTZ R201, R3, -UR6, R100 ;  /* 0x8000000603c97c23 */ /* 0x000fe20008010064 */
[----:B------:R-:W-:Y:S01]  /*c460*/  VIADD R88, R2, 0xffffff20 ;  /* 0xffffff2002587836 */ /* 0x000fe20000000000 */
[----:B------:R-:W-:Y:S01]  /*c470*/  HMMA.16816.F32.BF16 R52, R20, R76, R52 ;  /* 0x0000004c1434723c */ /* 0x000fe20000041834 */
[----:B------:R-:W-:-:S02]  /*c480*/  IMAD.IADD R4, R209, 0x1, -R87 ;  /* 0x00000001d1047824 */ /* 0x000fc400078e0a57 */
[----:B------:R-:W-:Y:S01]  /*c490*/  FFMA.FTZ R208, R6, -UR6, R208 ;  /* 0x8000000606d07c23 */ /* 0x000fe200080100d0 */
[----:B------:R-:W-:Y:S02]  /*c4a0*/  IMAD.IADD R3, R13, 0x1, -R87 ;  /* 0x000000010d037824 */ /* 0x000fe400078e0a57 */
[----:B------:R-:W-:Y:S02]  /*c4b0*/  IMAD.MOV.U32 R95, RZ, RZ, R191 ;  /* 0x000000ffff5f7224 */ /* 0x000fe400078e00bf */
[----:B------:R-:W-:Y:S01]  /*c4c0*/  FFMA.FTZ R191, R8, -UR6, R27 ;  /* 0x8000000608bf7c23 */ /* 0x000fe2000801001b */
[----:B------:R-:W-:Y:S02]  /*c4d0*/  IMAD.MOV.U32 R77, RZ, RZ, R99 ;  /* 0x000000ffff4d7224 */ /* 0x000fe400078e0063 */
[----:B------:R-:W-:Y:S02]  /*c4e0*/  IMAD.MOV.U32 R99, RZ, RZ, R104 ;  /* 0x000000ffff637224 */ /* 0x000fe400078e0068 */
[----:B------:R-:W-:Y:S01]  /*c4f0*/  FFMA.FTZ R104, R7, -UR6, R68 ;  /* 0x8000000607687c23 */ /* 0x000fe20008010044 */
[----:B------:R-:W-:Y:S01]  /*c500*/  IMAD.IADD R6, R12, 0x1, -R87 ;  /* 0x000000010c067824 */ /* 0x000fe200078e0a57 */
[----:B------:R-:W-:Y:S01]  /*c510*/  IABS R7, R4 ;  /* 0x0000000400077213 */ /* 0x000fe20000000000 */
[--C-:B------:R-:W-:Y:S01]  /*c520*/  IMAD.IADD R8, R209, 0x1, -R88.reuse ;  /* 0x00000001d1087824 */ /* 0x100fe200078e0a58 */
[----:B------:R-:W-:Y:S01]  /*c530*/  IABS R4, R3 ;  /* 0x0000000300047213 */ /* 0x000fe20000000000 */
[----:B------:R-:W-:Y:S01]  /*c540*/  IMAD.IADD R9, R13, 0x1, -R88 ;  /* 0x000000010d097824 */ /* 0x000fe200078e0a58 */
[----:B------:R-:W-:-:S02]  /*c550*/  IABS R3, R6 ;  /* 0x0000000600037213 */ /* 0x000fc40000000000 */
[----:B------:R-:W-:Y:S01]  /*c560*/  IABS R6, R8 ;  /* 0x0000000800067213 */ /* 0x000fe20000000000 */
[----:B------:R-:W-:Y:S01]  /*c570*/  IMAD.MOV.U32 R8, RZ, RZ, R7 ;  /* 0x000000ffff087224 */ /* 0x000fe200078e0007 */
[----:B------:R-:W-:Y:S01]  /*c580*/  IABS R10, R9 ;  /* 0x00000009000a7213 */ /* 0x000fe20000000000 */
[----:B------:R-:W-:Y:S02]  /*c590*/  IMAD.MOV.U32 R7, RZ, RZ, R4 ;  /* 0x000000ffff077224 */ /* 0x000fe400078e0004 */
[----:B------:R-:W-:Y:S01]  /*c5a0*/  IMAD.MOV.U32 R4, RZ, RZ, R6 ;  /* 0x000000ffff047224 */ /* 0x000fe200078e0006 */
[----:B------:R-:W-:Y:S01]  /*c5b0*/  I2FP.F32.S32 R9, R8 ;  /* 0x0000000800097245 */ /* 0x000fe20000201400 */
[----:B------:R-:W-:Y:S01]  /*c5c0*/  IMAD.MOV.U32 R6, RZ, RZ, R10 ;  /* 0x000000ffff067224 */ /* 0x000fe200078e000a */
[----:B------:R-:W-:Y:S02]  /*c5d0*/  I2FP.F32.S32 R8, R7 ;  /* 0x0000000700087245 */ /* 0x000fe40000201400 */
[----:B------:R-:W-:Y:S01]  /*c5e0*/  I2FP.F32.S32 R7, R3 ;  /* 0x0000000300077245 */ /* 0x000fe20000201400 */
[----:B------:R-:W-:Y:S01]  /*c5f0*/  HMMA.16816.F32.BF16 R240, R20, R84, R44 ;  /* 0x0000005414f0723c */ /* 0x000fe2000004182c */
[----:B------:R-:W-:Y:S01]  /*c600*/  I2FP.F32.S32 R3, R6 ;  /* 0x0000000600037245 */ /* 0x000fe20000201400 */
[----:B------:R-:W-:Y:S01]  /*c610*/  VIADD R84, R2, 0xffffff21 ;  /* 0xffffff2102547836 */ /* 0x000fe20000000000 */
[----:B------:R-:W-:Y:S01]  /*c620*/  I2FP.F32.S32 R4, R4 ;  /* 0x0000000400047245 */ /* 0x000fe20000201400 */
[----:B------:R-:W-:Y:S01]  /*c630*/  FFMA.FTZ R200, R7, -UR6, R51 ;  /* 0x8000000607c87c23 */ /* 0x000fe20008010033 */
[----:B------:R-:W-:-:S02]  /*c640*/  IMAD.MOV.U32 R51, RZ, RZ, R97 ;  /* 0x000000ffff337224 */ /* 0x000fc400078e0061 */
[----:B------:R-:W-:Y:S01]  /*c650*/  IMAD.MOV.U32 R97, RZ, RZ, R106 ;  /* 0x000000ffff617224 */ /* 0x000fe200078e006a */
[----:B------:R-:W-:Y:S01]  /*c660*/  HMMA.16816.F32.BF16 R228, R20, R82, R228 ;  /* 0x0000005214e4723c */ /* 0x000fe200000418e4 */
[----:B------:R-:W-:Y:S02]  /*c670*/  IMAD.MOV.U32 R106, RZ, RZ, R125 ;  /* 0x000000ffff6a7224 */ /* 0x000fe400078e007d */
[----:B------:R-:W-:Y:S01]  /*c680*/  FFMA.FTZ R125, R3, -UR6, R58 ;  /* 0x80000006037d7c23 */ /* 0x000fe2000801003a */
[----:B------:R-:W-:Y:S02]  /*c690*/  VIADD R86, R2, 0xffffff28 ;  /* 0xffffff2802567836 */ /* 0x000fe40000000000 */
[----:B------:R-:W-:Y:S01]  /*c6a0*/  FFMA.FTZ R83, R4, -UR6, R56 ;  /* 0x8000000604537c23 */ /* 0x000fe20008010038 */
[----:B------:R-:W-:Y:S02]  /*c6b0*/  IMAD.IADD R3, R12, 0x1, -R88 ;  /* 0x000000010c037824 */ /* 0x000fe400078e0a58 */
[----:B------:R-:W-:-:S02]  /*c6c0*/  IMAD.IADD R6, R209, 0x1, -R84 ;  /* 0x00000001d1067824 */ /* 0x000fc400078e0a54 */
[----:B------:R-:W-:Y:S02]  /*c6d0*/  IMAD.MOV.U32 R76, RZ, RZ, R98 ;  /* 0x000000ffff4c7224 */ /* 0x000fe400078e0062 */
[----:B------:R-:W-:Y:S02]  /*c6e0*/  IMAD.IADD R4, R13, 0x1, -R84 ;  /* 0x000000010d047824 */ /* 0x000fe400078e0a54 */
[----:B------:R-:W-:Y:S01]  /*c6f0*/  FFMA.FTZ R100, R9, -UR6, R69 ;  /* 0x8000000609647c23 */ /* 0x000fe20008010045 */
[----:B------:R-:W-:Y:S02]  /*c700*/  IMAD.MOV.U32 R98, RZ, RZ, R128 ;  /* 0x000000ffff627224 */ /* 0x000fe400078e0080 */
[----:B------:R-:W-:Y:S02]  /*c710*/  IMAD.IADD R10, R209, 0x1, -R86 ;  /* 0x00000001d10a7824 */ /* 0x000fe400078e0a56 */
[----:B------:R-:W-:Y:S02]  /*c720*/  IMAD.MOV.U32 R128, RZ, RZ, R132 ;  /* 0x000000ffff807224 */ /* 0x000fe400078e0084 */
[----:B------:R-:W-:Y:S01]  /*c730*/  FFMA.FTZ R132, R8, -UR6, R71 ;  /* 0x8000000608847c23 */ /* 0x000fe20008010047 */
[----:B------:R-:W-:Y:S01]  /*c740*/  IMAD.IADD R9, R12, 0x1, -R84 ;  /* 0x000000010c097824 */ /* 0x000fe200078e0a54 */
[----:B------:R-:W-:-:S02]  /*c750*/  IABS R7, R3 ;  /* 0x0000000300077213 */ /* 0x000fc40000000000 */
[----:B------:R-:W-:Y:S02]  /*c760*/  IABS R8, R6 ;  /* 0x0000000600087213 */ /* 0x000fe40000000000 */
[----:B------:R-:W-:Y:S02]  /*c770*/  IABS R4, R4 ;  /* 0x0000000400047213 */ /* 0x000fe40000000000 */
[----:B------:R-:W-:Y:S01]  /*c780*/  IABS R10, R10 ;  /* 0x0000000a000a7213 */ /* 0x000fe20000000000 */
[----:B------:R-:W-:Y:S01]  /*c790*/  IMAD.MOV.U32 R6, RZ, RZ, R7 ;  /* 0x000000ffff067224 */ /* 0x000fe200078e0007 */
[----:B------:R-:W-:Y:S01]  /*c7a0*/  IABS R3, R9 ;  /* 0x0000000900037213 */ /* 0x000fe20000000000 */
[----:B------:R-:W-:Y:S02]  /*c7b0*/  IMAD.MOV.U32 R9, RZ, RZ, R8 ;  /* 0x000000ffff097224 */ /* 0x000fe400078e0008 */
[----:B------:R-:W-:Y:S02]  /*c7c0*/  IMAD.MOV.U32 R8, RZ, RZ, R4 ;  /* 0x000000ffff087224 */ /* 0x000fe400078e0004 */
[----:B------:R-:W-:Y:S01]  /*c7d0*/  IMAD.MOV.U32 R4, RZ, RZ, R10 ;  /* 0x000000ffff047224 */ /* 0x000fe200078e000a */
[----:B------:R-:W-:-:S02]  /*c7e0*/  I2FP.F32.S32 R7, R6 ;  /* 0x0000000600077245 */ /* 0x000fc40000201400 */
[----:B------:R-:W-:Y:S02]  /*c7f0*/  I2FP.F32.S32 R6, R3 ;  /* 0x0000000300067245 */ /* 0x000fe40000201400 */
[----:B------:R-:W-:-:S03]  /*c800*/  I2FP.F32.S32 R3, R4 ;  /* 0x0000000400037245 */ /* 0x000fc60000201400 */
[----:B------:R-:W-:Y:S02]  /*c810*/  FFMA.FTZ R196, R6, -UR6, R97 ;  /* 0x8000000606c47c23 */ /* 0x000fe40008010061 */
[----:B------:R-:W-:Y:S01]  /*c820*/  FFMA.FTZ R97, R3, -UR6, R72 ;  /* 0x8000000603617c23 */ /* 0x000fe20008010048 */
[C-C-:B------:R-:W-:Y:S01]  /*c830*/  IMAD.IADD R3, R13.reuse, 0x1, -R86.reuse ;  /* 0x000000010d037824 */ /* 0x140fe200078e0a56 */
[----:B------:R-:W-:Y:S01]  /*c840*/  I2FP.F32.S32 R8, R8 ;  /* 0x0000000800087245 */ /* 0x000fe20000201400 */
[----:B------:R-:W-:Y:S02]  /*c850*/  VIADD R82, R2, 0xffffff29 ;  /* 0xffffff2902527836 */ /* 0x000fe40000000000 */
[----:B------:R-:W-:Y:S01]  /*c860*/  IMAD.IADD R4, R12, 0x1, -R86 ;  /* 0x000000010c047824 */ /* 0x000fe200078e0a56 */
[----:B------:R-:W-:Y:S01]  /*c870*/  IABS R3, R3 ;  /* 0x0000000300037213 */ /* 0x000fe20000000000 */
[----:B------:R-:W-:Y:S01]  /*c880*/  IMAD.IADD R6, R13, 0x1, -R82 ;  /* 0x000000010d067824 */ /* 0x000fe200078e0a52 */
[----:B------:R-:W-:Y:S01]  /*c890*/  I2FP.F32.S32 R9, R9 ;  /* 0x0000000900097245 */ /* 0x000fe20000201400 */
[----:B------:R-:W-:Y:S01]  /*c8a0*/  FFMA.FTZ R197, R7, -UR6, R122 ;  /* 0x8000000607c57c23 */ /* 0x000fe2000801007a */
[----:B------:R-:W-:Y:S01]  /*c8b0*/  FFMA.FTZ R122, R8, -UR6, R59 ;  /* 0x80000006087a7c23 */ /* 0x000fe2000801003b */
[--C-:B------:R-:W-:Y:S01]  /*c8c0*/  IMAD.IADD R7, R209, 0x1, -R82.reuse ;  /* 0x00000001d1077824 */ /* 0x100fe200078e0a52 */
[----:B------:R-:W-:Y:S01]  /*c8d0*/  IABS R8, R4 ;  /* 0x0000000400087213 */ /* 0x000fe20000000000 */
[----:B------:R-:W-:Y:S01]  /*c8e0*/  IMAD.MOV.U32 R4, RZ, RZ, R3 ;  /* 0x000000ffff047224 */ /* 0x000fe200078e0003 */
[----:B------:R-:W-:Y:S01]  /*c8f0*/  IABS R6, R6 ;  /* 0x0000000600067213 */ /* 0x000fe20000000000 */
[----:B------:R-:W-:Y:S01]  /*c900*/  FFMA.FTZ R90, R9, -UR6, R57 ;  /* 0x80000006095a7c23 */ /* 0x000fe20008010039 */
[----:B------:R-:W-:Y:S01]  /*c910*/  IMAD.IADD R10, R12, 0x1, -R82 ;  /* 0x000000010c0a7824 */ /* 0x000fe200078e0a52 */
[----:B------:R-:W-:Y:S01]  /*c920*/  IABS R9, R7 ;  /* 0x0000000700097213 */ /* 0x000fe20000000000 */
[----:B------:R-:W-:Y:S01]  /*c930*/  IMAD.MOV.U32 R7, RZ, RZ, R8 ;  /* 0x000000ffff077224 */ /* 0x000fe200078e0008 */
[----:B------:R-:W-:Y:S01]  /*c940*/  I2FP.F32.S32 R8, R4 ;  /* 0x0000000400087245 */ /* 0x000fe20000201400 */
[----:B------:R-:W-:Y:S01]  /*c950*/  IMAD.MOV.U32 R4, RZ, RZ, R6 ;  /* 0x000000ffff047224 */ /* 0x000fe200078e0006 */
[----:B------:R-:W-:-:S02]  /*c960*/  IABS R3, R10 ;  /* 0x0000000a00037213 */ /* 0x000fc40000000000 */
[----:B------:R-:W-:Y:S01]  /*c970*/  I2FP.F32.S32 R6, R7 ;  /* 0x0000000700067245 */ /* 0x000fe20000201400 */
[----:B------:R-:W-:Y:S01]  /*c980*/  HMMA.16816.F32.BF16 R224, R20, R78, R224 ;  /* 0x0000004e14e0723c */ /* 0x000fe200000418e0 */
[----:B------:R-:W-:Y:S01]  /*c990*/  I2FP.F32.S32 R4, R4 ;  /* 0x0000000400047245 */ /* 0x000fe20000201400 */
[----:B------:R-:W-:Y:S01]  /*c9a0*/  IMAD.MOV.U32 R48, RZ, RZ, R183 ;  /* 0x000000ffff307224 */ /* 0x000fe200078e00b7 */
[----:B------:R-:W-:Y:S01]  /*c9b0*/  I2FP.F32.S32 R3, R3 ;  /* 0x0000000300037245 */ /* 0x000fe20000201400 */
[----:B------:R-:W-:Y:S02]  /*c9c0*/  VIADD R79, R2, 0xffffff30 ;  /* 0xffffff30024f7836 */ /* 0x000fe40000000000 */
[----:B------:R-:W-:Y:S01]  /*c9d0*/  FFMA.FTZ R195, R6, -UR6, R117 ;  /* 0x8000000606c37c23 */ /* 0x000fe20008010075 */
[----:B------:R-:W-:Y:S01]  /*c9e0*/  I2FP.F32.S32 R7, R9 ;  /* 0x0000000900077245 */ /* 0x000fe20000201400 */
[----:B------:R-:W-:Y:S01]  /*c9f0*/  FFMA.FTZ R117, R4, -UR6, R75 ;  /* 0x8000000604757c23 */ /* 0x000fe2000801004b */
[----:B------:R-:W-:-:S02]  /*ca00*/  VIADD R80, R2, 0xffffff31 ;  /* 0xffffff3102507836 */ /* 0x000fc40000000000 */
[----:B------:R-:W-:Y:S01]  /*ca10*/  FFMA.FTZ R193, R3, -UR6, R48 ;  /* 0x8000000603c17c23 */ /* 0x000fe20008010030 */
[----:B------:R-:W-:Y:S02]  /*ca20*/  IMAD.IADD R4, R209, 0x1, -R79 ;  /* 0x00000001d1047824 */ /* 0x000fe400078e0a4f */
[----:B------:R-:W-:Y:S02]  /*ca30*/  IMAD.MOV.U32 R183, RZ, RZ, R119 ;  /* 0x000000ffffb77224 */ /* 0x000fe400078e0077 */
[----:B------:R-:W-:Y:S01]  /*ca40*/  FFMA.FTZ R119, R8, -UR6, R74 ;  /* 0x8000000608777c23 */ /* 0x000fe2000801004a */
[--C-:B------:R-:W-:Y:S02]  /*ca50*/  IMAD.IADD R3, R13, 0x1, -R79.reuse ;  /* 0x000000010d037824 */ /* 0x100fe400078e0a4f */
[----:B------:R-:W-:Y:S02]  /*ca60*/  IMAD.IADD R6, R12, 0x1, -R79 ;  /* 0x000000010c067824 */ /* 0x000fe400078e0a4f */
[----:B------:R-:W-:-:S02]  /*ca70*/  IMAD.MOV.U32 R49, RZ, RZ, R96 ;  /* 0x000000ffff317224 */ /* 0x000fc400078e0060 */
[----:B------:R-:W-:Y:S01]  /*ca80*/  FFMA.FTZ R96, R7, -UR6, R73 ;  /* 0x8000000607607c23 */ /* 0x000fe20008010049 */
[--C-:B------:R-:W-:Y:S01]  /*ca90*/  IMAD.IADD R8, R209, 0x1, -R80.reuse ;  /* 0x00000001d1087824 */ /* 0x100fe200078e0a50 */
[----:B------:R-:W-:Y:S01]  /*caa0*/  IABS R7, R4 ;  /* 0x0000000400077213 */ /* 0x000fe20000000000 */
[----:B------:R-:W-:Y:S01]  /*cab0*/  IMAD.IADD R9, R13, 0x1, -R80 ;  /* 0x000000010d097824 */ /* 0x000fe200078e0a50 */
[----:B------:R-:W-:Y:S02]  /*cac0*/  IABS R4, R3 ;  /* 0x0000000300047213 */ /* 0x000fe40000000000 */
[----:B------:R-:W-:Y:S02]  /*cad0*/  IABS R3, R6 ;  /* 0x0000000600037213 */ /* 0x000fe40000000000 */
[----:B------:R-:W-:Y:S02]  /*cae0*/  IABS R6, R8 ;  /* 0x0000000800067213 */ /* 0x000fe40000000000 */
[----:B------:R-:W-:Y:S01]  /*caf0*/  IABS R10, R9 ;  /* 0x00000009000a7213 */ /* 0x000fe20000000000 */
[----:B------:R-:W-:-:S02]  /*cb00*/  IMAD.MOV.U32 R8, RZ, RZ, R7 ;  /* 0x000000ffff087224 */ /* 0x000fc400078e0007 */
[----:B------:R-:W-:Y:S02]  /*cb10*/  IMAD.MOV.U32 R7, RZ, RZ, R4 ;  /* 0x000000ffff077224 */ /* 0x000fe400078e0004 */
[----:B------:R-:W-:Y:S02]  /*cb20*/  IMAD.MOV.U32 R4, RZ, RZ, R6 ;  /* 0x000000ffff047224 */ /* 0x000fe400078e0006 */
[----:B------:R-:W-:Y:S01]  /*cb30*/  IMAD.MOV.U32 R6, RZ, RZ, R10 ;  /* 0x000000ffff067224 */ /* 0x000fe200078e000a */
[----:B------:R-:W-:Y:S02]  /*cb40*/  I2FP.F32.S32 R9, R8 ;  /* 0x0000000800097245 */ /* 0x000fe40000201400 */
[----:B------:R-:W-:Y:S01]  /*cb50*/  I2FP.F32.S32 R8, R7 ;  /* 0x0000000700087245 */ /* 0x000fe20000201400 */
[----:B------:R-:W-:Y:S01]  /*cb60*/  IMAD.MOV.U32 R62, RZ, RZ, R51 ;  /* 0x000000ffff3e7224 */ /* 0x000fe200078e0033 */
[----:B------:R-:W-:Y:S01]  /*cb70*/  I2FP.F32.S32 R7, R3 ;  /* 0x0000000300077245 */ /* 0x000fe20000201400 */
[----:B------:R-:W-:Y:S01]  /*cb80*/  IMAD.MOV.U32 R51, RZ, RZ, R76 ;  /* 0x000000ffff337224 */ /* 0x000fe200078e004c */
[----:B------:R-:W-:Y:S01]  /*cb90*/  I2FP.F32.S32 R3, R6 ;  /* 0x0000000600037245 */ /* 0x000fe20000201400 */
[----:B------:R-:W-:Y:S01]  /*cba0*/  VIADD R76, R2, 0xffffff38 ;  /* 0xffffff38024c7836 */ /* 0x000fe20000000000 */
[----:B------:R-:W-:Y:S01]  /*cbb0*/  I2FP.F32.S32 R4, R4 ;  /* 0x0000000400047245 */ /* 0x000fe20000201400 */
[----:B------:R-:W-:-:S02]  /*cbc0*/  IMAD.MOV.U32 R48, RZ, RZ, R77 ;  /* 0x000000ffff307224 */ /* 0x000fc400078e004d */
[----:B------:R-:W-:Y:S02]  /*cbd0*/  IMAD.MOV.U32 R47, RZ, RZ, R99 ;  /* 0x000000ffff2f7224 */ /* 0x000fe400078e0063 */
[----:B------:R-:W-:Y:S01]  /*cbe0*/  FFMA.FTZ R99, R3, -UR6, R55 ;  /* 0x8000000603637c23 */ /* 0x000fe20008010037 */
[----:B------:R-:W-:Y:S02]  /*cbf0*/  VIADD R77, R2, 0xffffff39 ;  /* 0xffffff39024d7836 */ /* 0x000fe40000000000 */
[----:B------:R-:W-:Y:S01]  /*cc00*/  FFMA.FTZ R81, R4, -UR6, R53 ;  /* 0x8000000604517c23 */ /* 0x000fe20008010035 */
[----:B------:R-:W-:Y:S02]  /*cc10*/  IMAD.IADD R3, R12, 0x1, -R80 ;  /* 0x000000010c037824 */ /* 0x000fe400078e0a50 */
[----:B------:R-:W-:Y:S02]  /*cc20*/  IMAD.IADD R6, R209, 0x1, -R76 ;  /* 0x00000001d1067824 */ /* 0x000fe400078e0a4c */
[----:B------:R-:W-:-:S02]  /*cc30*/  IMAD.MOV.U32 R46, RZ, RZ, R49 ;  /* 0x000000ffff2e7224 */ /* 0x000fc400078e0031 */
[----:B------:R-:W-:Y:S02]  /*cc40*/  IMAD.IADD R4, R13, 0x1, -R76 ;  /* 0x000000010d047824 */ /* 0x000fe400078e0a4c */
[----:B------:R-:W-:Y:S01]  /*cc50*/  FFMA.FTZ R14, R9, -UR6, R52 ;  /* 0x80000006090e7c23 */ /* 0x000fe20008010034 */
[----:B------:R-:W-:Y:S02]  /*cc60*/  IMAD.MOV.U32 R49, RZ, RZ, R98 ;  /* 0x000000ffff317224 */ /* 0x000fe400078e0062 */
[----:B------:R-:W-:Y:S02]  /*cc70*/  IMAD.IADD R10, R209, 0x1, -R77 ;  /* 0x00000001d10a7824 */ /* 0x000fe400078e0a4d */
[----:B------:R-:W-:Y:S01]  /*cc80*/  FFMA.FTZ R190, R7, -UR6, R190 ;  /* 0x8000000607be7c23 */ /* 0x000fe200080100be */
        /* <DEDUP_REMOVED lines=14> */
[----:B------:R-:W-:Y:S01]  /*cd70*/  I2FP.F32.S32 R3, R4 ;  /* 0x0000000400037245 */ /* 0x000fe20000201400 */
[----:B------:R-:W-:Y:S01]  /*cd80*/  VIADD R75, R2, 0xffffff40 ;  /* 0xffffff40024b7836 */ /* 0x000fe20000000000 */
[----:B------:R-:W-:Y:S01]  /*cd90*/  I2FP.F32.S32 R8, R8 ;  /* 0x0000000800087245 */ /* 0x000fe20000201400 */
[----:B------:R-:W-:Y:S01]  /*cda0*/  IMAD.MOV.U32 R63, RZ, RZ, R95 ;  /* 0x000000ffff3f7224 */ /* 0x000fe200078e005f */
[----:B------:R-:W-:Y:S01]  /*cdb0*/  I2FP.F32.S32 R9, R9 ;  /* 0x0000000900097245 */ /* 0x000fe20000201400 */
[----:B------:R-:W-:Y:S01]  /*cdc0*/  FFMA.FTZ R56, R3, -UR6, R225 ;  /* 0x8000000603387c23 */ /* 0x000fe200080100e1 */
[----:B------:R-:W-:Y:S02]  /*cdd0*/  IMAD.MOV.U32 R95, RZ, RZ, R189 ;  /* 0x000000ffff5f7224 */ /* 0x000fe400078e00bd */
[----:B------:R-:W-:Y:S01]  /*cde0*/  FFMA.FTZ R187, R6, -UR6, R187 ;  /* 0x8000000606bb7c23 */ /* 0x000fe200080100bb */
[----:B------:R-:W-:-:S02]  /*cdf0*/  IMAD.IADD R3, R13, 0x1, -R77 ;  /* 0x000000010d037824 */ /* 0x000fc400078e0a4d */
[----:B------:R-:W-:Y:S01]  /*ce00*/  FFMA.FTZ R189, R7, -UR6, R103 ;  /* 0x8000000607bd7c23 */ /* 0x000fe20008010067 */
[----:B------:R-:W-:Y:S02]  /*ce10*/  IMAD.IADD R6, R12, 0x1, -R77 ;  /* 0x000000010c067824 */ /* 0x000fe400078e0a4d */
[----:B------:R-:W-:Y:S01]  /*ce20*/  FFMA.FTZ R103, R8, -UR6, R226 ;  /* 0x8000000608677c23 */ /* 0x000fe200080100e2 */
[--C-:B------:R-:W-:Y:S02]  /*ce30*/  IMAD.IADD R7, R209, 0x1, -R75.reuse ;  /* 0x00000001d1077824 */ /* 0x100fe400078e0a4b */
        /* <DEDUP_REMOVED lines=12> */
[----:B------:R-:W-:Y:S01]  /*cf00*/  IMAD.MOV.U32 R3, RZ, RZ, R7 ;  /* 0x000000ffff037224 */ /* 0x000fe200078e0007 */
[----:B------:R-:W-:-:S03]  /*cf10*/  I2FP.F32.S32 R7, R8 ;  /* 0x0000000800077245 */ /* 0x000fc60000201400 */
[----:B------:R-:W-:Y:S01]  /*cf20*/  FFMA.FTZ R185, R6, -UR6, R185 ;  /* 0x8000000606b97c23 */ /* 0x000fe200080100b9 */
[----:B------:R-:W-:Y:S02]  /*cf30*/  I2FP.F32.S32 R6, R4 ;  /* 0x0000000400067245 */ /* 0x000fe40000201400 */
[----:B------:R-:W-:Y:S01]  /*cf40*/  I2FP.F32.S32 R4, R3 ;  /* 0x0000000300047245 */ /* 0x000fe20000201400 */
[----:B------:R-:W-:Y:S02]  /*cf50*/  VIADD R3, R0, UR21 ;  /* 0x0000001500037c36 */ /* 0x000fe40008000000 */
[----:B------:R-:W-:Y:S02]  /*cf60*/  IMAD.MOV.U32 R45, RZ, RZ, R182 ;  /* 0x000000ffff2d7224 */ /* 0x000fe400078e00b6 */
[----:B------:R-:W-:Y:S02]  /*cf70*/  VIADD R68, R2, 0xffffff41 ;  /* 0xffffff4102447836 */ /* 0x000fe40000000000 */
[----:B------:R-:W-:-:S02]  /*cf80*/  IMAD.MOV.U32 R182, RZ, RZ, R183 ;  /* 0x000000ffffb67224 */ /* 0x000fc400078e00b7 */
[----:B------:R-:W-:Y:S01]  /*cf90*/  FFMA.FTZ R183, R4, -UR6, R102 ;  /* 0x8000000604b77c23 */ /* 0x000fe20008010066 */
[----:B------:R-:W-:Y:S02]  /*cfa0*/  IMAD.MOV.U32 R225, RZ, RZ, R47 ;  /* 0x000000ffffe17224 */ /* 0x000fe400078e002f */
[----:B------:R-:W-:Y:S01]  /*cfb0*/  FFMA.FTZ R53, R7, -UR6, R108 ;  /* 0x8000000607357c23 */ /* 0x000fe2000801006c */
[----:B------:R-:W-:Y:S02]  /*cfc0*/  IMAD.MOV.U32 R44, RZ, RZ, R106 ;  /* 0x000000ffff2c7224 */ /* 0x000fe400078e006a */
[----:B------:R-:W-:Y:S01]  /*cfd0*/  FFMA.FTZ R106, R6, -UR6, R110 ;  /* 0x80000006066a7c23 */ /* 0x000fe2000801006e */
[----:B------:R-:W-:Y:S02]  /*cfe0*/  VIADD R4, R3, 0xffffff00 ;  /* 0xffffff0003047836 */ /* 0x000fe40000000000 */
[----:B------:R-:W-:Y:S02]  /*cff0*/  IMAD.MOV.U32 R47, RZ, RZ, R51 ;  /* 0x000000ffff2f7224 */ /* 0x000fe400078e0033 */
[----:B------:R-:W-:-:S02]  /*d000*/  IMAD.IADD R7, R209, 0x1, -R68 ;  /* 0x00000001d1077824 */ /* 0x000fc400078e0a44 */
[----:B------:R-:W-:Y:S02]  /*d010*/  IMAD.MOV.U32 R51, RZ, RZ, R107 ;  /* 0x000000ffff337224 */ /* 0x000fe400078e006b */
[----:B------:R-:W-:Y:S01]  /*d020*/  FFMA.FTZ R107, R9, -UR6, R227 ;  /* 0x80000006096b7c23 */ /* 0x000fe200080100e3 */
[C-C-:B------:R-:W-:Y:S02]  /*d030*/  IMAD.IADD R6, R13.reuse, 0x1, -R68.reuse ;  /* 0x000000010d067824 */ /* 0x140fe400078e0a44 */
[C---:B------:R-:W-:Y:S02]  /*d040*/  IMAD.IADD R8, R12.reuse, 0x1, -R68 ;  /* 0x000000010c087824 */ /* 0x040fe400078e0a44 */
[--C-:B------:R-:W-:Y:S01]  /*d050*/  IMAD.IADD R9, R13, 0x1, -R4.reuse ;  /* 0x000000010d097824 */ /* 0x100fe200078e0a04 */
[----:B------:R-:W-:Y:S01]  /*d060*/  IABS R10, R7 ;  /* 0x00000007000a7213 */ /* 0x000fe20000000000 */
[----:B------:R-:W-:Y:S01]  /*d070*/  IMAD.IADD R11, R12, 0x1, -R4 ;  /* 0x000000010c0b7824 */ /* 0x000fe200078e0a04 */
[----:B------:R-:W-:-:S02]  /*d080*/  IABS R7, R6 ;  /* 0x0000000600077213 */ /* 0x000fc40000000000 */
[----:B------:R-:W-:Y:S02]  /*d090*/  IABS R6, R8 ;  /* 0x0000000800067213 */ /* 0x000fe40000000000 */
[----:B------:R-:W-:Y:S02]  /*d0a0*/  IABS R8, R9 ;  /* 0x0000000900087213 */ /* 0x000fe40000000000 */
[----:B------:R-:W-:Y:S01]  /*d0b0*/  IABS R9, R11 ;  /* 0x0000000b00097213 */ /* 0x000fe20000000000 */
[----:B------:R-:W-:Y:S02]  /*d0c0*/  IMAD.MOV.U32 R11, RZ, RZ, R10 ;  /* 0x000000ffff0b7224 */ /* 0x000fe400078e000a */
[----:B------:R-:W-:Y:S02]  /*d0d0*/  IMAD.MOV.U32 R10, RZ, RZ, R7 ;  /* 0x000000ffff0a7224 */ /* 0x000fe400078e0007 */
[----:B------:R-:W-:Y:S02]  /*d0e0*/  IMAD.MOV.U32 R7, RZ, RZ, R8 ;  /* 0x000000ffff077224 */ /* 0x000fe400078e0008 */
[----:B------:R-:W-:-:S02]  /*d0f0*/  IMAD.MOV.U32 R8, RZ, RZ, R9 ;  /* 0x000000ffff087224 */ /* 0x000fc400078e0009 */
[C---:B------:R-:W-:Y:S01]  /*d100*/  VIADD R59, R2.reuse, 0xffffff48 ;  /* 0xffffff48023b7836 */ /* 0x040fe20000000000 */
[----:B------:R-:W-:Y:S01]  /*d110*/  I2FP.F32.S32 R9, R6 ;  /* 0x0000000600097245 */ /* 0x000fe20000201400 */
[----:B------:R-:W-:Y:S01]  /*d120*/  IMAD.MOV.U32 R34, RZ, RZ, R62 ;  /* 0x000000ffff227224 */ /* 0x000fe200078e003e */
[----:B------:R-:W-:Y:S01]  /*d130*/  I2FP.F32.S32 R7, R7 ;  /* 0x0000000700077245 */ /* 0x000fe20000201400 */
[C---:B------:R-:W-:Y:S01]  /*d140*/  VIADD R62, R2.reuse, 0xffffff49 ;  /* 0xffffff49023e7836 */ /* 0x040fe20000000000 */
[----:B------:R-:W-:Y:S01]  /*d150*/  I2FP.F32.S32 R6, R8 ;  /* 0x0000000800067245 */ /* 0x000fe20000201400 */
[----:B------:R-:W-:Y:S02]  /*d160*/  VIADD R64, R2, 0xffffff50 ;  /* 0xffffff5002407836 */ /* 0x000fe40000000000 */
[----:B------:R-:W-:Y:S02]  /*d170*/  IMAD.IADD R2, R115, 0x1, -R4 ;  /* 0x0000000173027824 */ /* 0x000fe400078e0a04 */
[----:B------:R-:W-:-:S02]  /*d180*/  IMAD.IADD R4, R12, 0x1, -R59 ;  /* 0x000000010c047824 */ /* 0x000fc400078e0a3b */
[----:B------:R-:W-:Y:S02]  /*d190*/  IMAD.MOV.U32 R33, RZ, RZ, R49 ;  /* 0x000000ffff217224 */ /* 0x000fe400078e0031 */
[----:B------:R-:W-:Y:S02]  /*d1a0*/  IMAD.MOV.U32 R32, RZ, RZ, R51 ;  /* 0x000000ffff207224 */ /* 0x000fe400078e0033 */
[----:B------:R-:W-:Y:S01]  /*d1b0*/  FFMA.FTZ R51, R7, -UR6, R198 ;  /* 0x8000000607337c23 */ /* 0x000fe200080100c6 */
[----:B------:R-:W-:Y:S01]  /*d1c0*/  IMAD.MOV.U32 R49, RZ, RZ, R105 ;  /* 0x000000ffff317224 */ /* 0x000fe200078e0069 */
[----:B------:R-:W-:Y:S01]  /*d1d0*/  I2FP.F32.S32 R10, R10 ;  /* 0x0000000a000a7245 */ /* 0x000fe20000201400 */
[----:B------:R-:W-:Y:S01]  /*d1e0*/  FFMA.FTZ R105, R6, -UR6, R192 ;  /* 0x8000000606697c23 */ /* 0x000fe200080100c0 */
[----:B------:R-:W-:Y:S01]  /*d1f0*/  IMAD.IADD R7, R12, 0x1, -R62 ;  /* 0x000000010c077824 */ /* 0x000fe200078e0a3e */
[----:B------:R-:W-:Y:S01]  /*d200*/  IABS R6, R4 ;  /* 0x0000000400067213 */ /* 0x000fe20000000000 */
[----:B------:R-:W-:-:S02]  /*d210*/  VIADD R69, R3, 0xffffff51 ;  /* 0xffffff5103457836 */ /* 0x000fc40000000000 */
[----:B------:R-:W-:Y:S01]  /*d220*/  FFMA.FTZ R182, R9, -UR6, R182 ;  /* 0x8000000609b67c23 */ /* 0x000fe200080100b6 */
[----:B------:R-:W-:Y:S01]  /*d230*/  FFMA.FTZ R102, R10, -UR6, R111 ;  /* 0x800000060a667c23 */ /* 0x000fe2000801006f */
[C---:B------:R-:W-:Y:S01]  /*d240*/  IMAD.IADD R9, R12.reuse, 0x1, -R64 ;  /* 0x000000010c097824 */ /* 0x040fe200078e0a40 */
[----:B------:R-:W-:Y:S01]  /*d250*/  IABS R4, R7 ;  /* 0x0000000700047213 */ /* 0x000fe20000000000 */
[----:B------:R-:W-:Y:S02]  /*d260*/  IMAD.IADD R10, R12, 0x1, -R69 ;  /* 0x000000010c0a7824 */ /* 0x000fe400078e0a45 */
[----:B------:R-:W-:Y:S01]  /*d270*/  IMAD.MOV.U32 R7, RZ, RZ, R6 ;  /* 0x000000ffff077224 */ /* 0x000fe200078e0006 */
[----:B------:R-:W-:Y:S02]  /*d280*/  IABS R8, R2 ;  /* 0x0000000200087213 */ /* 0x000fe40000000000 */
[----:B------:R-:W-:Y:S02]  /*d290*/  I2FP.F32.S32 R11, R11 ;  /* 0x0000000b000b7245 */ /* 0x000fe40000201400 */
[----:B------:R-:W-:-:S02]  /*d2a0*/  IABS R2, R9 ;  /* 0x0000000900027213 */ /* 0x000fc40000000000 */
[----:B------:R-:W-:Y:S02]  /*d2b0*/  IABS R9, R10 ;  /* 0x0000000a00097213 */ /* 0x000fe40000000000 */
[----:B------:R-:W-:Y:S01]  /*d2c0*/  I2FP.F32.S32 R7, R7 ;  /* 0x0000000700077245 */ /* 0x000fe20000201400 */
[----:B------:R-:W-:Y:S02]  /*d2d0*/  IMAD.MOV.U32 R85, RZ, RZ, R46 ;  /* 0x000000ffff557224 */ /* 0x000fe400078e002e */
[----:B------:R-:W-:Y:S01]  /*d2e0*/  FFMA.FTZ R46, R11, -UR6, R109 ;  /* 0x800000060b2e7c23 */ /* 0x000fe2000801006d */
[----:B------:R-:W-:Y:S02]  /*d2f0*/  IMAD.MOV.U32 R6, RZ, RZ, R4 ;  /* 0x000000ffff067224 */ /* 0x000fe400078e0004 */
[----:B------:R-:W-:Y:S02]  /*d300*/  IMAD.MOV.U32 R4, RZ, RZ, R2 ;  /* 0x000000ffff047224 */ /* 0x000fe400078e0002 */
[----:B------:R-:W-:Y:S01]  /*d310*/  FFMA.FTZ R109, R7, -UR6, R32 ;  /* 0x80000006076d7c23 */ /* 0x000fe20008010020 */
[----:B------:R-:W-:-:S02]  /*d320*/  IMAD.MOV.U32 R2, RZ, RZ, R9 ;  /* 0x000000ffff027224 */ /* 0x000fc400078e0009 */
[----:B------:R-:W-:Y:S02]  /*d330*/  IMAD.MOV.U32 R32, RZ, RZ, R33 ;  /* 0x000000ffff207224 */ /* 0x000fe400078e0021 */
[----:B------:R-:W-:Y:S02]  /*d340*/  IMAD.MOV.U32 R33, RZ, RZ, R34 ;  /* 0x000000ffff217224 */ /* 0x000fe400078e0022 */
[----:B------:R-:W-:Y:S01]  /*d350*/  IMAD.MOV.U32 R34, RZ, RZ, R85 ;  /* 0x000000ffff227224 */ /* 0x000fe200078e0055 */
[----:B------:R-:W-:Y:S01]  /*d360*/  I2FP.F32.S32 R4, R4 ;  /* 0x0000000400047245 */ /* 0x000fe20000201400 */
[----:B------:R-:W-:Y:S01]  /*d370*/  IMAD.MOV.U32 R85, RZ, RZ, R44 ;  /* 0x000000ffff557224 */ /* 0x000fe200078e002c */
[----:B------:R-:W-:Y:S01]  /*d380*/  I2FP.F32.S32 R2, R2 ;  /* 0x0000000200027245 */ /* 0x000fe20000201400 */
[----:B------:R-:W-:Y:S01]  /*d390*/  IMAD.MOV.U32 R44, RZ, RZ, R45 ;  /* 0x000000ffff2c7224 */ /* 0x000fe200078e002d */
[----:B------:R-:W-:Y:S01]  /*d3a0*/  I2FP.F32.S32 R8, R8 ;  /* 0x0000000800087245 */ /* 0x000fe20000201400 */
[----:B------:R-:W-:-:S02]  /*d3b0*/  IMAD.MOV.U32 R45, RZ, RZ, R63 ;  /* 0x000000ffff2d7224 */ /* 0x000fc400078e003f */
[C---:B------:R-:W-:Y:S02]  /*d3c0*/  VIADD R60, R3.reuse, 0xffffff58 ;  /* 0xffffff58033c7836 */ /* 0x040fe40000000000 */
[C---:B------:R-:W-:Y:S02]  /*d3d0*/  VIADD R63, R3.reuse, 0xffffff59 ;  /* 0xffffff59033f7836 */ /* 0x040fe40000000000 */
[C---:B------:R-:W-:Y:S01]  /*d3e0*/  VIADD R66, R3.reuse, 0xffffff60 ;  /* 0xffffff6003427836 */ /* 0x040fe20000000000 */
[----:B------:R-:W-:Y:S01]  /*d3f0*/  I2FP.F32.S32 R6, R6 ;  /* 0x0000000600067245 */ /* 0x000fe20000201400 */
[C---:B------:R-:W-:Y:S02]  /*d400*/  VIADD R70, R3.reuse, 0xffffff61 ;  /* 0xffffff6103467836 */ /* 0x040fe40000000000 */
[----:B------:R-:W-:Y:S01]  /*d410*/  FFMA.FTZ R116, R4, -UR6, R116 ;  /* 0x8000000604747c23 */ /* 0x000fe20008010074 */
[----:B------:R-:W-:Y:S02]  /*d420*/  IMAD.MOV.U32 R35, RZ, RZ, R169 ;  /* 0x000000ffff237224 */ /* 0x000fe400078e00a9 */
[----:B------:R-:W-:Y:S01]  /*d430*/  FFMA.FTZ R120, R2, -UR6, R120 ;  /* 0x8000000602787c23 */ /* 0x000fe20008010078 */
[----:B------:R-:W-:-:S02]  /*d440*/  VIADD R73, R3, 0xffffff68 ;  /* 0xffffff6803497836 */ /* 0x000fc40000000000 */
[----:B------:R-:W-:Y:S02]  /*d450*/  IMAD.MOV.U32 R169, RZ, RZ, R179 ;  /* 0x000000ffffa97224 */ /* 0x000fe400078e00b3 */
[----:B------:R-:W-:Y:S01]  /*d460*/  FFMA.FTZ R179, R8, -UR6, R194 ;  /* 0x8000000608b37c23 */ /* 0x000fe200080100c2 */
[C---:B------:R-:W-:Y:S02]  /*d470*/  IMAD.IADD R4, R12.reuse, 0x1, -R60 ;  /* 0x000000010c047824 */ /* 0x040fe400078e0a3c */
[C---:B------:R-:W-:Y:S02]  /*d480*/  IMAD.IADD R2, R12.reuse, 0x1, -R63 ;  /* 0x000000010c027824 */ /* 0x040fe400078e0a3f */
[C---:B------:R-:W-:Y:S02]  /*d490*/  IMAD.IADD R7, R12.reuse, 0x1, -R66 ;  /* 0x000000010c077824 */ /* 0x040fe400078e0a42 */
[----:B------:R-:W-:Y:S02]  /*d4a0*/  IMAD.IADD R8, R12, 0x1, -R70 ;  /* 0x000000010c087824 */ /* 0x000fe400078e0a46 */
[----:B------:R-:W-:Y:S01]  /*d4b0*/  FFMA.FTZ R112, R6, -UR6, R112 ;  /* 0x8000000606707c23 */ /* 0x000fe20008010070 */
[----:B------:R-:W-:Y:S01]  /*d4c0*/  IMAD.IADD R10, R12, 0x1, -R73 ;  /* 0x000000010c0a7824 */ /* 0x000fe200078e0a49 */
[----:B------:R-:W-:-:S02]  /*d4d0*/  IABS R9, R4 ;  /* 0x0000000400097213 */ /* 0x000fc40000000000 */
[----:B------:R-:W-:Y:S02]  /*d4e0*/  IABS R6, R2 ;  /* 0x0000000200067213 */ /* 0x000fe40000000000 */
[----:B------:R-:W-:Y:S02]  /*d4f0*/  IABS R4, R7 ;  /* 0x0000000700047213 */ /* 0x000fe40000000000 */
[----:B------:R-:W-:Y:S02]  /*d500*/  IABS R2, R8 ;  /* 0x0000000800027213 */ /* 0x000fe40000000000 */
[----:B------:R-:W-:Y:S01]  /*d510*/  IABS R7, R10 ;  /* 0x0000000a00077213 */ /* 0x000fe20000000000 */
[----:B------:R-:W-:Y:S02]  /*d520*/  IMAD.MOV.U32 R8, RZ, RZ, R6 ;  /* 0x000000ffff087224 */ /* 0x000fe400078e0006 */
[----:B------:R-:W-:Y:S02]  /*d530*/  IMAD.MOV.U32 R6, RZ, RZ, R4 ;  /* 0x000000ffff067224 */ /* 0x000fe400078e0004 */
[----:B------:R-:W-:-:S02]  /*d540*/  IMAD.MOV.U32 R4, RZ, RZ, R2 ;  /* 0x000000ffff047224 */ /* 0x000fc400078e0002 */
[----:B------:R-:W-:Y:S01]  /*d550*/  IMAD.MOV.U32 R2, RZ, RZ, R7 ;  /* 0x000000ffff027224 */ /* 0x000fe200078e0007 */
[----:B------:R-:W-:Y:S01]  /*d560*/  I2FP.F32.S32 R7, R8 ;  /* 0x0000000800077245 */ /* 0x000fe20000201400 */
[C---:B------:R-:W-:Y:S01]  /*d570*/  VIADD R65, R3.reuse, 0xffffff69 ;  /* 0xffffff6903417836 */ /* 0x040fe20000000000 */
[----:B------:R-:W-:Y:S02]  /*d580*/  I2FP.F32.S32 R4, R4 ;  /* 0x0000000400047245 */ /* 0x000fe40000201400 */
[----:B------:R-:W-:Y:S01]  /*d590*/  I2FP.F32.S32 R2, R2 ;  /* 0x0000000200027245 */ /* 0x000fe20000201400 */
[C---:B------:R-:W-:Y:S01]  /*d5a0*/  VIADD R67, R3.reuse, 0xffffff70 ;  /* 0xffffff7003437836 */ /* 0x040fe20000000000 */
[----:B------:R-:W-:Y:S01]  /*d5b0*/  I2FP.F32.S32 R6, R6 ;  /* 0x0000000600067245 */ /* 0x000fe20000201400 */
[C---:B------:R-:W-:Y:S02]  /*d5c0*/  VIADD R72, R3.reuse, 0xffffff71 ;  /* 0xffffff7103487836 */ /* 0x040fe40000000000 */
[----:B------:R-:W-:-:S02]  /*d5d0*/  VIADD R74, R3, 0xffffff79 ;  /* 0xffffff79034a7836 */ /* 0x000fc40000000000 */
[----:B------:R-:W-:Y:S01]  /*d5e0*/  FFMA.FTZ R170, R2, -UR6, R170 ;  /* 0x8000000602aa7c23 */ /* 0x000fe200080100aa */
[----:B------:R-:W-:Y:S02]  /*d5f0*/  IMAD.IADD R3, R12, 0x1, -R65 ;  /* 0x000000010c037824 */ /* 0x000fe400078e0a41 */
[----:B------:R-:W-:Y:S01]  /*d600*/  FFMA.FTZ R169, R4, -UR6, R169 ;  /* 0x8000000604a97c23 */ /* 0x000fe200080100a9 */
[C---:B------:R-:W-:Y:S02]  /*d610*/  IMAD.IADD R2, R12.reuse, 0x1, -R67 ;  /* 0x000000010c027824 */ /* 0x040fe400078e0a43 */
[----:B------:R-:W-:Y:S01]  /*d620*/  FFMA.FTZ R126, R7, -UR6, R126 ;  /* 0x80000006077e7c23 */ /* 0x000fe2000801007e */
[----:B------:R-:W-:Y:S02]  /*d630*/  IMAD.IADD R4, R12, 0x1, -R72 ;  /* 0x000000010c047824 */ /* 0x000fe400078e0a48 */
[----:B------:R-:W-:Y:S01]  /*d640*/  FFMA.FTZ R134, R6, -UR6, R134 ;  /* 0x8000000606867c23 */ /* 0x000fe20008010086 */
[----:B------:R-:W-:Y:S01]  /*d650*/  IMAD.IADD R7, R12, 0x1, -R74 ;  /* 0x000000010c077824 */ /* 0x000fe200078e0a4a */
        /* <DEDUP_REMOVED lines=9> */
[----:B------:R-:W-:Y:S01]  /*d6f0*/  IMAD.MOV.U32 R2, RZ, RZ, R4 ;  /* 0x000000ffff027224 */ /* 0x000fe200078e0004 */
[----:B------:R-:W-:-:S02]  /*d700*/  I2FP.F32.S32 R6, R6 ;  /* 0x0000000600067245 */ /* 0x000fc40000201400 */
[----:B------:R-:W-:Y:S02]  /*d710*/  I2FP.F32.S32 R4, R3 ;  /* 0x0000000300047245 */ /* 0x000fe40000201400 */
[----:B------:R-:W-:Y:S02]  /*d720*/  I2FP.F32.S32 R2, R2 ;  /* 0x0000000200027245 */ /* 0x000fe40000201400 */
[----:B------:R-:W-:Y:S01]  /*d730*/  I2FP.F32.S32 R3, R7 ;  /* 0x0000000700037245 */ /* 0x000fe20000201400 */
[----:B------:R-:W-:Y:S01]  /*d740*/  IMAD.MOV.U32 R23, RZ, RZ, R98 ;  /* 0x000000ffff177224 */ /* 0x000fe200078e0062 */
[----:B------:R-:W-:Y:S01]  /*d750*/  I2FP.F32.S32 R9, R9 ;  /* 0x0000000900097245 */ /* 0x000fe20000201400 */
[----:B------:R-:W-:Y:S01]  /*d760*/  FFMA.FTZ R127, R2, -UR6, R127 ;  /* 0x80000006027f7c23 */ /* 0x000fe2000801007f */
[----:B------:R-:W-:Y:S01]  /*d770*/  I2FP.F32.S32 R8, R8 ;  /* 0x0000000800087245 */ /* 0x000fe20000201400 */
[----:B------:R-:W-:Y:S01]  /*d780*/  FFMA.FTZ R98, R3, -UR6, R230 ;  /* 0x8000000603627c23 */ /* 0x000fe200080100e6 */
[----:B------:R-:W-:Y:S01]  /*d790*/  FFMA.FTZ R129, R6, -UR6, R129 ;  /* 0x8000000606817c23 */ /* 0x000fe20008010081 */
[----:B------:R-:W-:-:S02]  /*d7a0*/  IMAD.IADD R3, R13, 0x1, -R62 ;  /* 0x000000010d037824 */ /* 0x000fc400078e0a3e */
[----:B------:R-:W-:Y:S02]  /*d7b0*/  IMAD.IADD R2, R13, 0x1, -R64 ;  /* 0x000000010d027824 */ /* 0x000fe400078e0a40 */
[----:B------:R-:W-:Y:S01]  /*d7c0*/  FFMA.FTZ R123, R9, -UR6, R123 ;  /* 0x80000006097b7c23 */ /* 0x000fe2000801007b */
[C---:B------:R-:W-:Y:S02]  /*d7d0*/  IMAD.IADD R6, R13.reuse, 0x1, -R69 ;  /* 0x000000010d067824 */ /* 0x040fe400078e0a45 */
[C---:B------:R-:W-:Y:S02]  /*d7e0*/  IMAD.IADD R7, R13.reuse, 0x1, -R60 ;  /* 0x000000010d077824 */ /* 0x040fe400078e0a3c */
[----:B------:R-:W-:Y:S01]  /*d7f0*/  FFMA.FTZ R131, R8, -UR6, R131 ;  /* 0x8000000608837c23 */ /* 0x000fe20008010083 */
[----:B------:R-:W-:Y:S02]  /*d800*/  IMAD.IADD R9, R13, 0x1, -R63 ;  /* 0x000000010d097824 */ /* 0x000fe400078e0a3f */
[----:B------:R-:W-:Y:S01]  /*d810*/  FFMA.FTZ R128, R4, -UR6, R128 ;  /* 0x8000000604807c23 */ /* 0x000fe20008010080 */
        /* <DEDUP_REMOVED lines=9> */
[----:B------:R-:W-:Y:S02]  /*d8b0*/  I2FP.F32.S32 R6, R8 ;  /* 0x0000000800067245 */ /* 0x000fe40000201400 */
[----:B------:R-:W-:Y:S02]  /*d8c0*/  I2FP.F32.S32 R3, R3 ;  /* 0x0000000300037245 */ /* 0x000fe40000201400 */
[----:B------:R-:W-:Y:S02]  /*d8d0*/  I2FP.F32.S32 R2, R2 ;  /* 0x0000000200027245 */ /* 0x000fe40000201400 */
[----:B------:R-:W-:Y:S01]  /*d8e0*/  I2FP.F32.S32 R7, R7 ;  /* 0x0000000700077245 */ /* 0x000fe20000201400 */
[----:B------:R-:W-:Y:S01]  /*d8f0*/  IMAD.MOV.U32 R172, RZ, RZ, R95 ;  /* 0x000000ffffac7224 */ /* 0x000fe200078e005f */
[----:B------:R-:W-:Y:S01]  /*d900*/  I2FP.F32.S32 R4, R4 ;  /* 0x0000000400047245 */ /* 0x000fe20000201400 */
[----:B------:R-:W-:Y:S01]  /*d910*/  FFMA.FTZ R78, R3, -UR6, R234 ;  /* 0x80000006034e7c23 */ /* 0x000fe200080100ea */
[----:B------:R-:W-:Y:S01]  /*d920*/  FFMA.FTZ R58, R2, -UR6, R235 ;  /* 0x80000006023a7c23 */ /* 0x000fe200080100eb */
[----:B------:R-:W-:-:S02]  /*d930*/  IMAD.MOV.U32 R175, RZ, RZ, R92 ;  /* 0x000000ffffaf7224 */ /* 0x000fc400078e005c */
[----:B------:R-:W-:Y:S01]  /*d940*/  FFMA.FTZ R95, R6, -UR6, R231 ;  /* 0x80000006065f7c23 */ /* 0x000fe200080100e7 */
[----:B------:R-:W-:Y:S02]  /*d950*/  IMAD.IADD R3, R13, 0x1, -R66 ;  /* 0x000000010d037824 */ /* 0x000fe400078e0a42 */
[----:B------:R-:W-:Y:S01]  /*d960*/  FFMA.FTZ R92, R7, -UR6, R242 ;  /* 0x80000006075c7c23 */ /* 0x000fe200080100f2 */
[C---:B------:R-:W-:Y:S02]  /*d970*/  IMAD.IADD R2, R13.reuse, 0x1, -R70 ;  /* 0x000000010d027824 */ /* 0x040fe400078e0a46 */
[C---:B------:R-:W-:Y:S02]  /*d980*/  IMAD.IADD R6, R13.reuse, 0x1, -R73 ;  /* 0x000000010d067824 */ /* 0x040fe400078e0a49 */
[----:B------:R-:W-:Y:S02]  /*d990*/  IMAD.IADD R7, R13, 0x1, -R65 ;  /* 0x000000010d077824 */ /* 0x000fe400078e0a41 */
[----:B------:R-:W-:-:S02]  /*d9a0*/  IMAD.MOV.U32 R15, RZ, RZ, R85 ;  /* 0x000000ffff0f7224 */ /* 0x000fc400078e0055 */
[----:B------:R-:W-:Y:S01]  /*d9b0*/  FFMA.FTZ R85, R4, -UR6, R243 ;  /* 0x8000000604557c23 */ /* 0x000fe200080100f3 */
[----:B------:R-:W-:Y:S01]  /*d9c0*/  IMAD.IADD R9, R13, 0x1, -R67 ;  /* 0x000000010d097824 */ /* 0x000fe200078e0a43 */
[----:B------:R-:W-:Y:S02]  /*d9d0*/  IABS R8, R3 ;  /* 0x0000000300087213 */ /* 0x000fe40000000000 */
        /* <DEDUP_REMOVED lines=9> */
[----:B------:R-:W-:Y:S02]  /*da70*/  I2FP.F32.S32 R3, R3 ;  /* 0x0000000300037245 */ /* 0x000fe40000201400 */
[----:B------:R-:W-:Y:S01]  /*da80*/  I2FP.F32.S32 R2, R2 ;  /* 0x0000000200027245 */ /* 0x000fe20000201400 */
[----:B------:R-:W-:Y:S01]  /*da90*/  IMAD.MOV.U32 R18, RZ, RZ, R49 ;  /* 0x000000ffff127224 */ /* 0x000fe200078e0031 */
[----:B------:R-:W-:Y:S01]  /*daa0*/  I2FP.F32.S32 R7, R7 ;  /* 0x0000000700077245 */ /* 0x000fe20000201400 */
[----:B------:R-:W-:Y:S01]  /*dab0*/  IMAD.MOV.U32 R202, RZ, RZ, R48 ;  /* 0x000000ffffca7224 */ /* 0x000fe200078e0030 */
[----:B------:R-:W-:Y:S01]  /*dac0*/  I2FP.F32.S32 R4, R4 ;  /* 0x0000000400047245 */ /* 0x000fe20000201400 */
[----:B------:R-:W-:Y:S01]  /*dad0*/  FFMA.FTZ R49, R3, -UR6, R31 ;  /* 0x8000000603317c23 */ /* 0x000fe2000801001f */
[----:B------:R-:W-:Y:S01]  /*dae0*/  FFMA.FTZ R48, R2, -UR6, R250 ;  /* 0x8000000602307c23 */ /* 0x000fe200080100fa */
[----:B------:R-:W-:-:S02]  /*daf0*/  IMAD.IADD R3, R13, 0x1, -R72 ;  /* 0x000000010d037824 */ /* 0x000fc400078e0a48 */
[----:B------:R-:W-:Y:S01]  /*db00*/  FFMA.FTZ R55, R6, -UR6, R246 ;  /* 0x8000000606377c23 */ /* 0x000fe200080100f6 */
[----:B------:R-:W-:Y:S02]  /*db10*/  IMAD.IADD R2, R13, 0x1, -R74 ;  /* 0x000000010d027824 */ /* 0x000fe400078e0a4a */
[----:B------:R-:W-:Y:S01]  /*db20*/  FFMA.FTZ R54, R7, -UR6, R247 ;  /* 0x8000000607367c23 */ /* 0x000fe200080100f7 */
[C---:B------:R-:W-:Y:S02]  /*db30*/  IMAD.IADD R6, R209.reuse, 0x1, -R59 ;  /* 0x00000001d1067824 */ /* 0x040fe400078e0a3b */
[----:B------:R-:W-:Y:S01]  /*db40*/  FFMA.FTZ R52, R4, -UR6, R30 ;  /* 0x8000000604347c23 */ /* 0x000fe2000801001e */
[C---:B------:R-:W-:Y:S01]  /*db50*/  IMAD.IADD R7, R209.reuse, 0x1, -R62 ;  /* 0x00000001d1077824 */ /* 0x040fe200078e0a3e */
        /* <DEDUP_REMOVED lines=10> */
[----:B------:R-:W-:Y:S01]  /*dc00*/  I2FP.F32.S32 R7, R4 ;  /* 0x0000000400077245 */ /* 0x000fe20000201400 */
[----:B------:R-:W-:Y:S01]  /*dc10*/  IMAD.MOV.U32 R16, RZ, RZ, R44 ;  /* 0x000000ffff107224 */ /* 0x000fe200078e002c */
[----:B------:R-:W-:-:S02]  /*dc20*/  I2FP.F32.S32 R4, R3 ;  /* 0x0000000300047245 */ /* 0x000fc40000201400 */
[----:B------:R-:W-:Y:S02]  /*dc30*/  I2FP.F32.S32 R3, R2 ;  /* 0x0000000200037245 */ /* 0x000fe40000201400 */
[----:B------:R-:W-:Y:S01]  /*dc40*/  I2FP.F32.S32 R2, R6 ;  /* 0x0000000600027245 */ /* 0x000fe20000201400 */
[----:B------:R-:W-:Y:S02]  /*dc50*/  IMAD.MOV.U32 R235, RZ, RZ, R18 ;  /* 0x000000ffffeb7224 */ /* 0x000fe400078e0012 */
[----:B------:R-:W-:Y:S01]  /*dc60*/  IMAD.MOV.U32 R18, RZ, RZ, R16 ;  /* 0x000000ffff127224 */ /* 0x000fe200078e0010 */
[----:B------:R-:W-:Y:S01]  /*dc70*/  I2FP.F32.S32 R8, R8 ;  /* 0x0000000800087245 */ /* 0x000fe20000201400 */
[----:B------:R-:W-:Y:S02]  /*dc80*/  IMAD.MOV.U32 R226, RZ, RZ, R32 ;  /* 0x000000ffffe27224 */ /* 0x000fe400078e0020 */
[----:B------:R-:W-:Y:S01]  /*dc90*/  FFMA.FTZ R44, R3, -UR6, R229 ;  /* 0x80000006032c7c23 */ /* 0x000fe200080100e5 */
[----:B------:R-:W-:-:S02]  /*dca0*/  IMAD.MOV.U32 R16, RZ, RZ, R42 ;  /* 0x000000ffff107224 */ /* 0x000fc400078e002a */
[----:B------:R-:W-:Y:S01]  /*dcb0*/  FFMA.FTZ R42, R2, -UR6, R240 ;  /* 0x80000006022a7c23 */ /* 0x000fe200080100f0 */
[----:B------:R-:W-:Y:S02]  /*dcc0*/  IMAD.MOV.U32 R32, RZ, RZ, R34 ;  /* 0x000000ffff207224 */ /* 0x000fe400078e0022 */
[----:B------:R-:W-:Y:S02]  /*dcd0*/  IMAD.MOV.U32 R34, RZ, RZ, R45 ;  /* 0x000000ffff227224 */ /* 0x000fe400078e002d */
[----:B------:R-:W-:Y:S01]  /*dce0*/  FFMA.FTZ R45, R7, -UR6, R19 ;  /* 0x80000006072d7c23 */ /* 0x000fe20008010013 */
[C---:B------:R-:W-:Y:S02]  /*dcf0*/  IMAD.IADD R3, R209.reuse, 0x1, -R69 ;  /* 0x00000001d1037824 */ /* 0x040fe400078e0a45 */
[C---:B------:R-:W-:Y:S02]  /*dd00*/  IMAD.IADD R2, R209.reuse, 0x1, -R60 ;  /* 0x00000001d1027824 */ /* 0x040fe400078e0a3c */
[----:B------:R-:W-:-:S02]  /*dd10*/  IMAD.IADD R6, R209, 0x1, -R63 ;  /* 0x00000001d1067824 */ /* 0x000fc400078e0a3f */
[C---:B------:R-:W-:Y:S02]  /*dd20*/  IMAD.IADD R7, R209.reuse, 0x1, -R66 ;  /* 0x00000001d1077824 */ /* 0x040fe400078e0a42 */
[----:B------:R-:W-:Y:S01]  /*dd30*/  FFMA.FTZ R10, R4, -UR6, R228 ;  /* 0x80000006040a7c23 */ /* 0x000fe200080100e4 */
[----:B------:R-:W-:Y:S02]  /*dd40*/  IMAD.MOV.U32 R203, RZ, RZ, R47 ;  /* 0x000000ffffcb7224 */ /* 0x000fe400078e002f */
[----:B------:R-:W-:Y:S01]  /*dd50*/  FFMA.FTZ R47, R8, -UR6, R251 ;  /* 0x80000006082f7c23 */ /* 0x000fe200080100fb */
[----:B------:R-:W-:Y:S01]  /*dd60*/  IMAD.IADD R9, R209, 0x1, -R70 ;  /* 0x00000001d1097824 */ /* 0x000fe200078e0a46 */
[----:B------:R-:W-:Y:S02]  /*dd70*/  IABS R8, R3 ;  /* 0x0000000300087213 */ /* 0x000fe40000000000 */
[----:B------:R-:W-:Y:S02]  /*dd80*/  IABS R4, R2 ;  /* 0x0000000200047213 */ /* 0x000fe40000000000 */
[----:B------:R-:W-:-:S02]  /*dd90*/  IABS R3, R6 ;  /* 0x0000000600037213 */ /* 0x000fc40000000000 */
[----:B------:R-:W-:Y:S01]  /*dda0*/  IABS R2, R7 ;  /* 0x0000000700027213 */ /* 0x000fe20000000000 */
[----:B------:R-:W-:Y:S01]  /*ddb0*/  IMAD.MOV.U32 R7, RZ, RZ, R4 ;  /* 0x000000ffff077224 */ /* 0x000fe200078e0004 */
[----:B------:R-:W-:Y:S01]  /*ddc0*/  IABS R6, R9 ;  /* 0x0000000900067213 */ /* 0x000fe20000000000 */
[----:B------:R-:W-:Y:S02]  /*ddd0*/  IMAD.MOV.U32 R4, RZ, RZ, R3 ;  /* 0x000000ffff047224 */ /* 0x000fe400078e0003 */
[----:B------:R-:W-:Y:S02]  /*dde0*/  IMAD.MOV.U32 R3, RZ, RZ, R2 ;  /* 0x000000ffff037224 */ /* 0x000fe400078e0002 */
[----:B------:R-:W-:Y:S02]  /*ddf0*/  IMAD.MOV.U32 R2, RZ, RZ, R6 ;  /* 0x000000ffff027224 */ /* 0x000fe400078e0006 */
[----:B------:R-:W-:Y:S01]  /*de00*/  IMAD.MOV.U32 R231, RZ, RZ, R203 ;  /* 0x000000ffffe77224 */ /* 0x000fe200078e00cb */
[----:B------:R-:W-:Y:S01]  /*de10*/  I2FP.F32.S32 R3, R3 ;  /* 0x0000000300037245 */ /* 0x000fe20000201400 */
[----:B------:R-:W-:-:S02]  /*de20*/  IMAD.MOV.U32 R203, RZ, RZ, R32 ;  /* 0x000000ffffcb7224 */ /* 0x000fc400078e0020 */
[----:B------:R-:W-:Y:S01]  /*de30*/  IMAD.MOV.U32 R32, RZ, RZ, R35 ;  /* 0x000000ffff207224 */ /* 0x000fe200078e0023 */
[----:B------:R-:W-:Y:S01]  /*de40*/  I2FP.F32.S32 R2, R2 ;  /* 0x0000000200027245 */ /* 0x000fe20000201400 */
[----:B------:R-:W-:Y:S01]  /*de50*/  IMAD.MOV.U32 R35, RZ, RZ, R36 ;  /* 0x000000ffff237224 */ /* 0x000fe200078e0024 */
[----:B------:R-:W-:Y:S01]  /*de60*/  I2FP.F32.S32 R6, R8 ;  /* 0x0000000800067245 */ /* 0x000fe20000201400 */
[----:B------:R-:W-:Y:S01]  /*de70*/  IMAD.MOV.U32 R230, RZ, RZ, R32 ;  /* 0x000000ffffe67224 */ /* 0x000fe200078e0020 */
[----:B------:R-:W-:Y:S01]  /*de80*/  I2FP.F32.S32 R7, R7 ;  /* 0x0000000700077245 */ /* 0x000fe20000201400 */
[----:B------:R-:W-:Y:S02]  /*de90*/  IMAD.MOV.U32 R246, RZ, RZ, R175 ;  /* 0x000000fffff67224 */ /* 0x000fe400078e00af */
[----:B------:R-:W-:Y:S01]  /*dea0*/  FFMA.FTZ R32, R3, -UR6, R244 ;  /* 0x8000000603207c23 */ /* 0x000fe200080100f4 */
[----:B------:R-:W-:Y:S01]  /*deb0*/  IMAD.MOV.U32 R175, RZ, RZ, R15 ;  /* 0x000000ffffaf7224 */ /* 0x000fe200078e000f */
[----:B------:R-:W-:Y:S01]  /*dec0*/  I2FP.F32.S32 R4, R4 ;  /* 0x0000000400047245 */ /* 0x000fe20000201400 */
[----:B------:R-:W-:-:S02]  /*ded0*/  IMAD.MOV.U32 R244, RZ, RZ, R35 ;  /* 0x000000fffff47224 */ /* 0x000fc400078e0023 */
[----:B------:R-:W-:Y:S01]  /*dee0*/  FFMA.FTZ R35, R2, -UR6, R245 ;  /* 0x8000000602237c23 */ /* 0x000fe200080100f5 */
[----:B------:R-:W-:Y:S02]  /*def0*/  IMAD.MOV.U32 R242, RZ, RZ, R202 ;  /* 0x000000fffff27224 */ /* 0x000fe400078e00ca */
[----:B------:R-:W-:Y:S02]  /*df00*/  IMAD.MOV.U32 R15, RZ, RZ, R41 ;  /* 0x000000ffff0f7224 */ /* 0x000fe400078e0029 */
[----:B------:R-:W-:Y:S01]  /*df10*/  FFMA.FTZ R41, R6, -UR6, R241 ;  /* 0x8000000606297c23 */ /* 0x000fe200080100f1 */
[----:B------:R-:W-:Y:S02]  /*df20*/  IMAD.MOV.U32 R202, RZ, RZ, R33 ;  /* 0x000000ffffca7224 */ /* 0x000fe400078e0021 */
[----:B------:R-:W-:Y:S01]  /*df30*/  FFMA.FTZ R33, R7, -UR6, R232 ;  /* 0x8000000607217c23 */ /* 0x000fe200080100e8 */
[C---:B------:R-:W-:Y:S02]  /*df40*/  IMAD.IADD R3, R209.reuse, 0x1, -R73 ;  /* 0x00000001d1037824 */ /* 0x040fe400078e0a49 */
[----:B------:R-:W-:-:S02]  /*df50*/  IMAD.IADD R2, R209, 0x1, -R65 ;  /* 0x00000001d1027824 */ /* 0x000fc400078e0a41 */
[C---:B------:R-:W-:Y:S02]  /*df60*/  IMAD.IADD R6, R209.reuse, 0x1, -R67 ;  /* 0x00000001d1067824 */ /* 0x040fe400078e0a43 */
[C---:B------:R-:W-:Y:S02]  /*df70*/  IMAD.IADD R7, R209.reuse, 0x1, -R72 ;  /* 0x00000001d1077824 */ /* 0x040fe400078e0a48 */
        /* <DEDUP_REMOVED lines=10> */
[----:B------:R-:W-:Y:S01]  /*e020*/  IMAD.MOV.U32 R2, RZ, RZ, R6 ;  /* 0x000000ffff027224 */ /* 0x000fe200078e0006 */
[----:B------:R-:W-:Y:S02]  /*e030*/  I2FP.F32.S32 R6, R8 ;  /* 0x0000000800067245 */ /* 0x000fe40000201400 */
[----:B------:R-:W-:Y:S01]  /*e040*/  I2FP.F32.S32 R3, R3 ;  /* 0x0000000300037245 */ /* 0x000fe20000201400 */
[----:B------:R-:W-:-:S02]  /*e050*/  VIADD R25, R0, 0xffffff20 ;  /* 0xffffff2000197836 */ /* 0x000fc40000000000 */
[----:B------:R-:W-:Y:S02]  /*e060*/  FFMA.FTZ R31, R6, -UR6, R28 ;  /* 0x80000006061f7c23 */ /* 0x000fe4000801001c */
[----:B------:R-:W-:Y:S01]  /*e070*/  FFMA.FTZ R28, R3, -UR6, R249 ;  /* 0x80000006031c7c23 */ /* 0x000fe200080100f9 */
[----:B------:R-:W-:Y:S01]  /*e080*/  FSEL R3, R118, -INF , !P3 ;  /* 0xff80000076037808 */ /* 0x000fe20005800000 */
[----:B------:R-:W-:Y:S01]  /*e090*/  IMAD.MOV.U32 R238, RZ, RZ, R203 ;  /* 0x000000ffffee7224 */ /* 0x000fe200078e00cb */
[----:B------:R-:W-:Y:S01]  /*e0a0*/  I2FP.F32.S32 R2, R2 ;  /* 0x0000000200027245 */ /* 0x000fe20000201400 */
[C---:B------:R-:W-:Y:S01]  /*e0b0*/  VIADD R27, R0.reuse, 0xffffff18 ;  /* 0xffffff18001b7836 */ /* 0x040fe20000000000 */
[----:B------:R-:W-:Y:S01]  /*e0c0*/  FSEL R203, R3, -INF , !P6 ;  /* 0xff80000003cb7808 */ /* 0x000fe20007000000 */
[C---:B------:R-:W-:Y:S01]  /*e0d0*/  VIADD R26, R0.reuse, 0xffffff19 ;  /* 0xffffff19001a7836 */ /* 0x040fe20000000000 */
[----:B------:R-:W-:Y:S01]  /*e0e0*/  ISETP.GT.AND P6, PT, R5, R25, PT ;  /* 0x000000190500720c */ /* 0x000fe20003fc4270 */
[----:B------:R-:W-:-:S02]  /*e0f0*/  VIADD R20, R0, 0xffffff31 ;  /* 0xffffff3100147836 */ /* 0x000fc40000000000 */
[----:B------:R-:W-:Y:S02]  /*e100*/  IMAD.MOV.U32 R243, RZ, RZ, R34 ;  /* 0x000000fffff37224 */ /* 0x000fe400078e0022 */
[----:B------:R-:W-:Y:S01]  /*e110*/  FFMA.FTZ R34, R2, -UR6, R17 ;  /* 0x8000000602227c23 */ /* 0x000fe20008010011 */
[----:B------:R-:W-:Y:S01]  /*e120*/  IMAD.MOV.U32 R229, RZ, RZ, R23 ;  /* 0x000000ffffe57224 */ /* 0x000fe200078e0017 */
[----:B------:R-:W-:Y:S01]  /*e130*/  ISETP.GT.AND P3, PT, R5, R27, PT ;  /* 0x0000001b0500720c */ /* 0x000fe20003f64270 */
[----:B------:R-:W-:Y:S01]  /*e140*/  IMAD.MOV.U32 R237, RZ, RZ, R177 ;  /* 0x000000ffffed7224 */ /* 0x000fe200078e00b1 */
[----:B------:R-:W-:Y:S01]  /*e150*/  FSEL R177, R121, -INF , !P4 ;  /* 0xff80000079b17808 */ /* 0x000fe20006000000 */
[----:B------:R-:W-:Y:S01]  /*e160*/  VIADD R23, R0, 0xffffff28 ;  /* 0xffffff2800177836 */ /* 0x000fe20000000000 */
[----:B------:R-:W-:Y:S01]  /*e170*/  FSEL R2, R114, -INF , !P5 ;  /* 0xff80000072027808 */ /* 0x000fe20006800000 */
[C---:B------:R-:W-:Y:S01]  /*e180*/  VIADD R22, R0.reuse, 0xffffff29 ;  /* 0xffffff2900167836 */ /* 0x040fe20000000000 */
[----:B------:R-:W-:Y:S01]  /*e190*/  ISETP.GT.AND P4, PT, R5, R26, PT ;  /* 0x0000001a0500720c */ /* 0x000fe20003f84270 */
[----:B------:R-:W-:Y:S01]  /*e1a0*/  IMAD.MOV.U32 R245, RZ, RZ, R15 ;  /* 0x000000fffff57224 */ /* 0x000fe200078e000f */
[----:B------:R-:W-:Y:S01]  /*e1b0*/  FSEL R83, R83, -INF , !P6 ;  /* 0xff80000053537808 */ /* 0x000fe20007000000 */
[C---:B------:R-:W-:Y:S01]  /*e1c0*/  VIADD R24, R0.reuse, 0xffffff21 ;  /* 0xffffff2100187836 */ /* 0x040fe20000000000 */
[----:B------:R-:W-:Y:S01]  /*e1d0*/  ISETP.GT.AND P6, PT, R5, R20, PT ;  /* 0x000000140500720c */ /* 0x000fe20003fc4270 */
[----:B------:R-:W-:-:S02]  /*e1e0*/  VIADD R21, R0, 0xffffff30 ;  /* 0xffffff3000157836 */ /* 0x000fc40000000000 */
[----:B------:R-:W-:Y:S01]  /*e1f0*/  VIADD R15, R0, 0xffffff48 ;  /* 0xffffff48000f7836 */ /* 0x000fe20000000000 */
[----:B------:R-:W-:Y:S01]  /*e200*/  FSEL R57, R104, -INF , !P3 ;  /* 0xff80000068397808 */ /* 0x000fe20005800000 */
[----:B------:R-:W-:Y:S01]  /*e210*/  IMAD.MOV.U32 R198, RZ, RZ, R206 ;  /* 0x000000ffffc67224 */ /* 0x000fe200078e00ce */
[----:B------:R-:W-:Y:S01]  /*e220*/  FSEL R206, R2, -INF , !P2 ;  /* 0xff80000002ce7808 */ /* 0x000fe20005000000 */
[----:B------:R-:W-:Y:S01]  /*e230*/  IMAD.MOV.U32 R232, RZ, RZ, R18 ;  /* 0x000000ffffe87224 */ /* 0x000fe200078e0012 */
[C---:B------:R-:W-:Y:S01]  /*e240*/  ISETP.GT.AND P2, PT, R5.reuse, R23, PT ;  /* 0x000000170500720c */ /* 0x040fe20003f44270 */
[----:B------:R-:W-:Y:S01]  /*e250*/  IMAD.MOV.U32 R227, RZ, RZ, R16 ;  /* 0x000000ffffe37224 */ /* 0x000fe200078e0010 */
[C---:B------:R-:W-:Y:S01]  /*e260*/  ISETP.GT.AND P3, PT, R5.reuse, R22, PT ;  /* 0x000000160500720c */ /* 0x040fe20003f64270 */
[----:B------:R-:W-:Y:S01]  /*e270*/  VIADD R18, R0, 0xffffff39 ;  /* 0xffffff3900127836 */ /* 0x000fe20000000000 */
[----:B------:R-:W-:Y:S01]  /*e280*/  FSEL R71, R100, -INF , !P4 ;  /* 0xff80000064477808 */ /* 0x000fe20006000000 */
[C---:B------:R-:W-:Y:S01]  /*e290*/  VIADD R17, R0.reuse, 0xffffff40 ;  /* 0xffffff4000117836 */ /* 0x040fe20000000000 */
[C---:B------:R-:W-:Y:S01]  /*e2a0*/  ISETP.GT.AND P5, PT, R5.reuse, R24, PT ;  /* 0x000000180500720c */ /* 0x040fe20003fa4270 */
[C---:B------:R-:W-:Y:S01]  /*e2b0*/  VIADD R19, R0.reuse, 0xffffff38 ;  /* 0xffffff3800137836 */ /* 0x040fe20000000000 */
[----:B------:R-:W-:Y:S01]  /*e2c0*/  ISETP.GT.AND P4, PT, R5, R21, PT ;  /* 0x000000150500720c */ /* 0x000fe20003f84270 */
[----:B------:R-:W-:Y:S01]  /*e2d0*/  VIADD R16, R0, 0xffffff41 ;  /* 0xffffff4100107836 */ /* 0x000fe20000000000 */
[----:B------:R-:W-:-:S02]  /*e2e0*/  FSEL R108, R81, -INF , !P6 ;  /* 0xff800000516c7808 */ /* 0x000fc40007000000 */
[----:B------:R-:W-:Y:S01]  /*e2f0*/  ISETP.GT.AND P6, PT, R5, R15, PT ;  /* 0x0000000f0500720c */ /* 0x000fe20003fc4270 */
[----:B------:R-:W-:Y:S01]  /*e300*/  IMAD.MOV.U32 R251, RZ, RZ, R124 ;  /* 0x000000fffffb7224 */ /* 0x000fe200078e007c */
[----:B------:R-:W-:Y:S01]  /*e310*/  I2FP.F32.S32 R7, R7 ;  /* 0x0000000700077245 */ /* 0x000fe20000201400 */
[C---:B------:R-:W-:Y:S01]  /*e320*/  VIADD R13, R0.reuse, 0xffffff50 ;  /* 0xffffff50000d7836 */ /* 0x040fe20000000000 */
[----:B------:R-:W-:Y:S01]  /*e330*/  FSEL R97, R97, -INF , !P2 ;  /* 0xff80000061617808 */ /* 0x000fe20005000000 */
[----:B------:R-:W-:Y:S01]  /*e340*/  VIADD R12, R0, 0xffffff51 ;  /* 0xffffff51000c7836 */ /* 0x000fe20000000000 */
[----:B------:R-:W-:Y:S01]  /*e350*/  FSEL R100, R96, -INF , !P3 ;  /* 0xff80000060647808 */ /* 0x000fe20005800000 */
[----:B------:R-:W-:Y:S01]  /*e360*/  VIADD R11, R0, 0xffffff58 ;  /* 0xffffff58000b7836 */ /* 0x000fe20000000000 */
[----:B------:R-:W-:Y:S02]  /*e370*/  FSEL R90, R90, -INF , !P5 ;  /* 0xff8000005a5a7808 */ /* 0x000fe40006800000 */
[----:B------:R-:W-:-:S02]  /*e380*/  ISETP.GT.AND P2, PT, R5, R18, PT ;  /* 0x000000120500720c */ /* 0x000fc40003f44270 */
[C---:B------:R-:W-:Y:S02]  /*e390*/  ISETP.GT.AND P3, PT, R5.reuse, R17, PT ;  /* 0x000000110500720c */ /* 0x040fe40003f64270 */
[----:B------:R-:W-:Y:S01]  /*e3a0*/  FSEL R104, R14, -INF , !P4 ;  /* 0xff8000000e687808 */ /* 0x000fe20006000000 */
[----:B------:R-:W-:Y:S01]  /*e3b0*/  VIADD R14, R0, 0xffffff49 ;  /* 0xffffff49000e7836 */ /* 0x000fe20000000000 */
[C---:B------:R-:W-:Y:S02]  /*e3c0*/  ISETP.GT.AND P5, PT, R5.reuse, R19, PT ;  /* 0x000000130500720c */ /* 0x040fe40003fa4270 */
[----:B------:R-:W-:Y:S02]  /*e3d0*/  ISETP.GT.AND P4, PT, R5, R16, PT ;  /* 0x000000100500720c */ /* 0x000fe40003f84270 */
[----:B------:R-:W-:Y:S01]  /*e3e0*/  FSEL R124, R10, -INF , !P6 ;  /* 0xff8000000a7c7808 */ /* 0x000fe20007000000 */
[----:B------:R-:W-:Y:S02]  /*e3f0*/  VIADD R10, R0, 0xffffff59 ;  /* 0xffffff59000a7836 */ /* 0x000fe40000000000 */
[----:B------:R-:W-:Y:S01]  /*e400*/  FFMA.FTZ R29, R7, -UR6, R29 ;  /* 0x80000006071d7c23 */ /* 0x000fe2000801001d */
[----:B------:R-:W-:Y:S01]  /*e410*/  FSEL R114, R56, -INF , !P2 ;  /* 0xff80000038727808 */ /* 0x000fe20005000000 */
[C---:B------:R-:W-:Y:S01]  /*e420*/  VIADD R8, R0.reuse, 0xffffff61 ;  /* 0xffffff6100087836 */ /* 0x040fe20000000000 */
[----:B------:R-:W-:Y:S01]  /*e430*/  FSEL R118, R53, -INF , !P3 ;  /* 0xff80000035767808 */ /* 0x000fe20005800000 */
[----:B------:R-:W-:Y:S01]  /*e440*/  VIADD R7, R0, 0xffffff68 ;  /* 0xffffff6800077836 */ /* 0x000fe20000000000 */
[----:B------:R-:W-:-:S02]  /*e450*/  FSEL R111, R61, -INF , !P5 ;  /* 0xff8000003d6f7808 */ /* 0x000fc40006800000 */
[C---:B------:R-:W-:Y:S02]  /*e460*/  ISETP.GT.AND P2, PT, R89.reuse, R13, PT ;  /* 0x0000000d5900720c */ /* 0x040fe40003f44270 */
[----:B------:R-:W-:Y:S02]  /*e470*/  ISETP.GT.AND P3, PT, R89, R12, PT ;  /* 0x0000000c5900720c */ /* 0x000fe40003f64270 */
[----:B------:R-:W-:Y:S01]  /*e480*/  FSEL R121, R46, -INF , !P4 ;  /* 0xff8000002e797808 */ /* 0x000fe20006000000 */
[C---:B------:R-:W-:Y:S01]  /*e490*/  VIADD R9, R0.reuse, 0xffffff60 ;  /* 0xffffff6000097836 */ /* 0x040fe20000000000 */
[----:B------:R-:W-:Y:S01]  /*e4a0*/  I2FP.F32.S32 R4, R4 ;  /* 0x0000000400047245 */ /* 0x000fe20000201400 */
[C---:B------:R-:W-:Y:S01]  /*e4b0*/  VIADD R6, R0.reuse, 0xffffff69 ;  /* 0xffffff6900067836 */ /* 0x040fe20000000000 */
[----:B------:R-:W-:Y:S01]  /*e4c0*/  ISETP.GT.AND P5, PT, R5, R14, PT ;  /* 0x0000000e0500720c */ /* 0x000fe20003fa4270 */
[----:B------:R-:W-:Y:S01]  /*e4d0*/  VIADD R5, R0, 0xffffff70 ;  /* 0xffffff7000057836 */ /* 0x000fe20000000000 */
        /* <DEDUP_REMOVED lines=8> */
[C---:B------:R-:W-:Y:S01]  /*e560*/  ISETP.GT.AND P2, PT, R89.reuse, R8, PT ;  /* 0x000000085900720c */ /* 0x040fe20003f44270 */
[----:B------:R-:W-:Y:S01]  /*e570*/  IMAD.MOV.U32 R250, RZ, RZ, R130 ;  /* 0x000000fffffa7224 */ /* 0x000fe200078e0082 */
[----:B------:R-:W-:Y:S01]  /*e580*/  ISETP.GT.AND P3, PT, R89, R7, PT ;  /* 0x000000075900720c */ /* 0x000fe20003f64270 */
[----:B------:R-:W-:Y:S01]  /*e590*/  VIADD R3, R0, 0xffffff79 ;  /* 0xffffff7900037836 */ /* 0x000fe20000000000 */
[----:B------:R-:W-:Y:S01]  /*e5a0*/  FSEL R172, R33, -INF , !P4 ;  /* 0xff80000021ac7808 */ /* 0x000fe20006000000 */
[----:B------:R-:W-:Y:S01]  /*e5b0*/  FFMA.FTZ R30, R4, -UR6, R248 ;  /* 0x80000006041e7c23 */ /* 0x000fe200080100f8 */
[----:B------:R-:W-:Y:S01]  /*e5c0*/  FSEL R130, R44, -INF , !P5 ;  /* 0xff8000002c827808 */ /* 0x000fe20006800000 */
[----:B------:R-:W-:Y:S01]  /*e5d0*/  VIADD R33, R0, 0xffffff00 ;  /* 0xffffff0000217836 */ /* 0x000fe20000000000 */
[----:B------:R-:W-:Y:S01]  /*e5e0*/  FSEL R175, R36, -INF , !P6 ;  /* 0xff80000024af7808 */ /* 0x000fe20007000000 */
[----:B------:R-:W-:Y:S01]  /*e5f0*/  VIADD R4, R0, 0xffffff71 ;  /* 0xffffff7100047836 */ /* 0x000fe20000000000 */
[C---:B------:R-:W-:Y:S01]  /*e600*/  ISETP.GT.AND P5, PT, R89.reuse, R9, PT ;  /* 0x000000095900720c */ /* 0x040fe20003fa4270 */
[----:B------:R-:W-:Y:S01]  /*e610*/  IMAD.MOV.U32 R247, RZ, RZ, R188 ;  /* 0x000000fffff77224 */ /* 0x000fe200078e00bc */
[C---:B------:R-:W-:Y:S01]  /*e620*/  ISETP.GT.AND P4, PT, R89.reuse, R6, PT ;  /* 0x000000065900720c */ /* 0x040fe20003f84270 */
[----:B------:R-:W-:Y:S01]  /*e630*/  IMAD.MOV.U32 R249, RZ, RZ, R184 ;  /* 0x000000fffff97224 */ /* 0x000fe200078e00b8 */
[----:B------:R-:W-:Y:S01]  /*e640*/  ISETP.GT.AND P6, PT, R89, R5, PT ;  /* 0x000000055900720c */ /* 0x000fe20003fc4270 */
[----:B------:R-:W-:Y:S01]  /*e650*/  IMAD.MOV.U32 R240, RZ, RZ, R180 ;  /* 0x000000fffff07224 */ /* 0x000fe200078e00b4 */
[----:B------:R-:W-:-:S02]  /*e660*/  FSEL R184, R35, -INF , !P2 ;  /* 0xff80000023b87808 */ /* 0x000fc40005000000 */
[----:B------:R-:W-:Y:S01]  /*e670*/  FSEL R188, R31, -INF , !P3 ;  /* 0xff8000001fbc7808 */ /* 0x000fe20005800000 */
[----:B------:R-:W-:Y:S01]  /*e680*/  VIADD R31, R0, 0xffffff08 ;  /* 0xffffff08001f7836 */ /* 0x000fe20000000000 */
[----:B------:R-:W-:Y:S02]  /*e690*/  ISETP.GT.AND P2, PT, R89, R3, PT ;  /* 0x000000035900720c */ /* 0x000fe40003f44270 */
[----:B------:R-:W-:Y:S01]  /*e6a0*/  FSEL R180, R32, -INF , !P5 ;  /* 0xff80000020b47808 */ /* 0x000fe20006800000 */
[C---:B------:R-:W-:Y:S01]  /*e6b0*/  VIADD R32, R0.reuse, 0xffffff01 ;  /* 0xffffff0100207836 */ /* 0x040fe20000000000 */
[----:B------:R-:W-:Y:S02]  /*e6c0*/  ISETP.GT.AND P3, PT, R43, R33, PT ;  /* 0x000000212b00720c */ /* 0x000fe40003f64270 */
[----:B------:R-:W-:Y:S01]  /*e6d0*/  FSEL R192, R29, -INF , !P4 ;  /* 0xff8000001dc07808 */ /* 0x000fe20006000000 */
[----:B------:R-:W-:Y:S01]  /*e6e0*/  VIADD R29, R0, 0xffffff10 ;  /* 0xffffff10001d7836 */ /* 0x000fe20000000000 */
[----:B------:R-:W-:Y:S01]  /*e6f0*/  FSEL R194, R30, -INF , !P6 ;  /* 0xff8000001ec27808 */ /* 0x000fe20007000000 */
[----:B------:R-:W-:Y:S01]  /*e700*/  VIADD R30, R0, 0xffffff09 ;  /* 0xffffff09001e7836 */ /* 0x000fe20000000000 */
[----:B------:R-:W-:Y:S01]  /*e710*/  ISETP.GT.AND P5, PT, R89, R4, PT ;  /* 0x000000045900720c */ /* 0x000fe20003fa4270 */
[----:B------:R-:W-:Y:S01]  /*e720*/  IMAD.MOV.U32 R236, RZ, RZ, R202 ;  /* 0x000000ffffec7224 */ /* 0x000fe200078e00ca */
[----:B------:R-:W-:-:S02]  /*e730*/  FSEL R202, R34, -INF , !P2 ;  /* 0xff80000022ca7808 */ /* 0x000fc40005000000 */
[----:B------:R-:W-:Y:S02]  /*e740*/  ISETP.GT.AND P6, PT, R43, R31, PT ;  /* 0x0000001f2b00720c */ /* 0x000fe40003fc4270 */
[----:B------:R-:W-:Y:S02]  /*e750*/  FSEL R34, R51, -INF , !P3 ;  /* 0xff80000033227808 */ /* 0x000fe40005800000 */
[----:B------:R-:W-:Y:S02]  /*e760*/  FSEL R199, R28, -INF , !P5 ;  /* 0xff8000001cc77808 */ /* 0x000fe40006800000 */
[C---:B------:R-:W-:Y:S02]  /*e770*/  ISETP.GT.AND P3, PT, R43.reuse, R27, PT ;  /* 0x0000001b2b00720c */ /* 0x040fe40003f64270 */
[C---:B------:R-:W-:Y:S02]  /*e780*/  ISETP.GT.AND P4, PT, R43.reuse, R32, PT ;  /* 0x000000202b00720c */ /* 0x040fe40003f84270 */
[----:B------:R-:W-:-:S02]  /*e790*/  ISETP.GT.AND P5, PT, R43, R30, PT ;  /* 0x0000001e2b00720c */ /* 0x000fc40003fa4270 */
[C---:B------:R-:W-:Y:S02]  /*e7a0*/  ISETP.GT.AND P2, PT, R43.reuse, R29, PT ;  /* 0x0000001d2b00720c */ /* 0x040fe40003f44270 */
[----:B------:R-:W-:Y:S02]  /*e7b0*/  FSEL R42, R174, -INF , !P6 ;  /* 0xff800000ae2a7808 */ /* 0x000fe40007000000 */
[----:B------:R-:W-:Y:S02]  /*e7c0*/  ISETP.GT.AND P6, PT, R43, R25, PT ;  /* 0x000000192b00720c */ /* 0x000fe40003fc4270 */
[----:B------:R-:W-:Y:S02]  /*e7d0*/  FSEL R51, R135, -INF , !P3 ;  /* 0xff80000087337808 */ /* 0x000fe40005800000 */
[----:B------:R-:W-:Y:S02]  /*e7e0*/  FSEL R36, R178, -INF , !P4 ;  /* 0xff800000b2247808 */ /* 0x000fe40006000000 */
[----:B------:R-:W-:-:S02]  /*e7f0*/  FSEL R44, R173, -INF , !P5 ;  /* 0xff800000ad2c7808 */ /* 0x000fc40006800000 */
[----:B------:R-:W-:Y:S02]  /*e800*/  FSEL R46, R171, -INF , !P2 ;  /* 0xff800000ab2e7808 */ /* 0x000fe40005000000 */
[C---:B------:R-:W-:Y:S02]  /*e810*/  ISETP.GT.AND P3, PT, R43.reuse, R22, PT ;  /* 0x000000162b00720c */ /* 0x040fe40003f64270 */
[C---:B------:R-:W-:Y:S02]  /*e820*/  ISETP.GT.AND P4, PT, R43.reuse, R26, PT ;  /* 0x0000001a2b00720c */ /* 0x040fe40003f84270 */
[C---:B------:R-:W-:Y:S02]  /*e830*/  ISETP.GT.AND P5, PT, R43.reuse, R24, PT ;  /* 0x000000182b00720c */ /* 0x040fe40003fa4270 */
[----:B------:R-:W-:Y:S02]  /*e840*/  ISETP.GT.AND P2, PT, R43, R23, PT ;  /* 0x000000172b00720c */ /* 0x000fe40003f44270 */
[----:B------:R-:W-:-:S02]  /*e850*/  FSEL R56, R125, -INF , !P6 ;  /* 0xff8000007d387808 */ /* 0x000fc40007000000 */
[----:B------:R-:W-:Y:S02]  /*e860*/  ISETP.GT.AND P6, PT, R43, R20, PT ;  /* 0x000000142b00720c */ /* 0x000fe40003fc4270 */
[----:B------:R-:W-:Y:S02]  /*e870*/  FSEL R89, R117, -INF , !P3 ;  /* 0xff80000075597808 */ /* 0x000fe40005800000 */
[----:B------:R-:W-:Y:S02]  /*e880*/  FSEL R53, R132, -INF , !P4 ;  /* 0xff80000084357808 */ /* 0x000fe40006000000 */
[----:B------:R-:W-:Y:S02]  /*e890*/  FSEL R61, R122, -INF , !P5 ;  /* 0xff8000007a3d7808 */ /* 0x000fe40006800000 */
[----:B------:R-:W-:Y:S02]  /*e8a0*/  FSEL R81, R119, -INF , !P2 ;  /* 0xff80000077517808 */ /* 0x000fe40005000000 */
[----:B------:R-:W-:-:S02]  /*e8b0*/  ISETP.GT.AND P3, PT, R43, R17, PT ;  /* 0x000000112b00720c */ /* 0x000fc40003f64270 */
[C---:B------:R-:W-:Y:S02]  /*e8c0*/  ISETP.GT.AND P4, PT, R43.reuse, R21, PT ;  /* 0x000000152b00720c */ /* 0x040fe40003f84270 */
[C---:B------:R-:W-:Y:S02]  /*e8d0*/  ISETP.GT.AND P5, PT, R43.reuse, R19, PT ;  /* 0x000000132b00720c */ /* 0x040fe40003fa4270 */
[----:B------:R-:W-:Y:S02]  /*e8e0*/  ISETP.GT.AND P2, PT, R43, R18, PT ;  /* 0x000000122b00720c */ /* 0x000fe40003f44270 */
[----:B------:R-:W-:Y:S02]  /*e8f0*/  FSEL R99, R99, -INF , !P6 ;  /* 0xff80000063637808 */ /* 0x000fe40007000000 */
[----:B------:R-:W-:Y:S02]  /*e900*/  ISETP.GT.AND P6, PT, R43, R15, PT ;  /* 0x0000000f2b00720c */ /* 0x000fe40003fc4270 */
[----:B------:R-:W-:-:S02]  /*e910*/  FSEL R110, R106, -INF , !P3 ;  /* 0xff8000006a6e7808 */ /* 0x000fc40005800000 */
[----:B------:R-:W-:Y:S02]  /*e920*/  FSEL R96, R113, -INF , !P4 ;  /* 0xff80000071607808 */ /* 0x000fe40006000000 */
[----:B------:R-:W-:Y:S02]  /*e930*/  FSEL R103, R103, -INF , !P5 ;  /* 0xff80000067677808 */ /* 0x000fe40006800000 */
[----:B------:R-:W-:Y:S02]  /*e940*/  FSEL R107, R107, -INF , !P2 ;  /* 0xff8000006b6b7808 */ /* 0x000fe40005000000 */
[C---:B------:R-:W-:Y:S02]  /*e950*/  ISETP.GT.AND P3, PT, R43.reuse, R12, PT ;  /* 0x0000000c2b00720c */ /* 0x040fe40003f64270 */
[C---:B------:R-:W-:Y:S02]  /*e960*/  ISETP.GT.AND P4, PT, R43.reuse, R16, PT ;  /* 0x000000102b00720c */ /* 0x040fe40003f84270 */
[----:B------:R-:W-:-:S02]  /*e970*/  ISETP.GT.AND P5, PT, R43, R14, PT ;  /* 0x0000000e2b00720c */ /* 0x000fc40003fa4270 */
[C---:B------:R-:W-:Y:S02]  /*e980*/  ISETP.GT.AND P2, PT, R43.reuse, R13, PT ;  /* 0x0000000d2b00720c */ /* 0x040fe40003f44270 */
[----:B------:R-:W-:Y:S01]  /*e990*/  FSEL R117, R98, -INF , !P6 ;  /* 0xff80000062757808 */ /* 0x000fe20007000000 */
[----:B------:R-:W-:Y:S01]  /*e9a0*/  VIADD R28, R0, 0xffffff11 ;  /* 0xffffff11001c7836 */ /* 0x000fe20000000000 */
        /* <DEDUP_REMOVED lines=15> */
[C---:B------:R-:W-:Y:S01]  /*eaa0*/  ISETP.GT.AND P3, PT, R43.reuse, R28, PT ;  /* 0x0000001c2b00720c */ /* 0x040fe20003f64270 */
[----:B------:R-:W-:Y:S01]  /*eab0*/  IMAD.MOV.U32 R234, RZ, RZ, R181 ;  /* 0x000000ffffea7224 */ /* 0x000fe200078e00b5 */
[----:B------:R-:W-:-:S02]  /*eac0*/  ISETP.GT.AND P4, PT, R43, R6, PT ;  /* 0x000000062b00720c */ /* 0x000fc40003f84270 */
[C---:B------:R-:W-:Y:S01]  /*ead0*/  ISETP.GT.AND P5, PT, R43.reuse, R4, PT ;  /* 0x000000042b00720c */ /* 0x040fe20003fa4270 */
[----:B------:R-:W-:Y:S01]  /*eae0*/  BAR.SYNC.DEFER_BLOCKING 0x0 ;  /* 0x0000000000007b1d */ /* 0x000fe20000010000 */
[----:B------:R-:W-:Y:S01]  /*eaf0*/  ISETP.GT.AND P2, PT, R43, R3, PT ;  /* 0x000000032b00720c */ /* 0x000fe20003f44270 */
[----:B------:R-:W-:Y:S01]  /*eb00*/  IMAD.MOV.U32 R248, RZ, RZ, R186 ;  /* 0x000000fffff87224 */ /* 0x000fe200078e00ba */
[----:B------:R-:W-:Y:S02]  /*eb10*/  FSEL R181, R48, -INF , !P6 ;  /* 0xff80000030b57808 */ /* 0x000fe40007000000 */
[----:B------:R-:W-:Y:S02]  /*eb20*/  FSEL R48, R191, -INF , !P3 ;  /* 0xff800000bf307808 */ /* 0x000fe40005800000 */
[----:B------:R-:W-:Y:S02]  /*eb30*/  FSEL R178, R49, -INF , !P4 ;  /* 0xff80000031b27808 */ /* 0x000fe40006000000 */
[----:B------:R-:W-:-:S02]  /*eb40*/  FSEL R186, R47, -INF , !P5 ;  /* 0xff8000002fba7808 */ /* 0x000fc40006800000 */
[----:B------:R-:W-:Y:S02]  /*eb50*/  FSEL R191, R45, -INF , !P2 ;  /* 0xff8000002dbf7808 */ /* 0x000fe40005000000 */
[C---:B------:R-:W-:Y:S02]  /*eb60*/  ISETP.GT.AND P4, PT, R50.reuse, R33, PT ;  /* 0x000000213200720c */ /* 0x040fe40003f84270 */
[C---:B------:R-:W-:Y:S02]  /*eb70*/  ISETP.GT.AND P6, PT, R50.reuse, R32, PT ;  /* 0x000000203200720c */ /* 0x040fe40003fc4270 */
[C---:B------:R-:W-:Y:S02]  /*eb80*/  ISETP.GT.AND P5, PT, R50.reuse, R31, PT ;  /* 0x0000001f3200720c */ /* 0x040fe40003fa4270 */
[C---:B------:R-:W-:Y:S02]  /*eb90*/  ISETP.GT.AND P2, PT, R50.reuse, R29, PT ;  /* 0x0000001d3200720c */ /* 0x040fe40003f44270 */
[----:B------:R-:W-:-:S02]  /*eba0*/  ISETP.GT.AND P3, PT, R50, R30, PT ;  /* 0x0000001e3200720c */ /* 0x000fc40003f64270 */
[----:B------:R-:W-:Y:S02]  /*ebb0*/  FSEL R35, R105, -INF , !P4 ;  /* 0xff80000069237808 */ /* 0x000fe40006000000 */
[----:B------:R-:W-:Y:S02]  /*ebc0*/  FSEL R41, R218, -INF , !P6 ;  /* 0xff800000da297808 */ /* 0x000fe40007000000 */
[----:B------:R-:W-:Y:S02]  /*ebd0*/  FSEL R43, R216, -INF , !P5 ;  /* 0xff800000d82b7808 */ /* 0x000fe40006800000 */
[----:B------:R-:W-:Y:S02]  /*ebe0*/  FSEL R47, R214, -INF , !P2 ;  /* 0xff800000d62f7808 */ /* 0x000fe40005000000 */
[C---:B------:R-:W-:Y:S02]  /*ebf0*/  ISETP.GT.AND P4, PT, R50.reuse, R28, PT ;  /* 0x0000001c3200720c */ /* 0x040fe40003f84270 */
[----:B------:R-:W-:-:S02]  /*ec00*/  ISETP.GT.AND P6, PT, R50, R27, PT ;  /* 0x0000001b3200720c */ /* 0x000fc40003fc4270 */
[C---:B------:R-:W-:Y:S02]  /*ec10*/  ISETP.GT.AND P5, PT, R50.reuse, R26, PT ;  /* 0x0000001a3200720c */ /* 0x040fe40003fa4270 */
[C---:B------:R-:W-:Y:S02]  /*ec20*/  ISETP.GT.AND P2, PT, R50.reuse, R24, PT ;  /* 0x000000183200720c */ /* 0x040fe40003f44270 */
[----:B------:R-:W-:Y:S02]  /*ec30*/  FSEL R45, R215, -INF , !P3 ;  /* 0xff800000d72d7808 */ /* 0x000fe40005800000 */
[----:B------:R-:W-:Y:S02]  /*ec40*/  ISETP.GT.AND P3, PT, R50, R25, PT ;  /* 0x000000193200720c */ /* 0x000fe40003f64270 */
[----:B------:R-:W-:Y:S02]  /*ec50*/  FSEL R49, R208, -INF , !P4 ;  /* 0xff800000d0317808 */ /* 0x000fe40006000000 */
[----:B------:R-:W-:-:S02]  /*ec60*/  FSEL R52, R201, -INF , !P6 ;  /* 0xff800000c9347808 */ /* 0x000fc40007000000 */
[----:B------:R-:W-:Y:S02]  /*ec70*/  FSEL R54, R200, -INF , !P5 ;  /* 0xff800000c8367808 */ /* 0x000fe40006800000 */
[----:B------:R-:W-:Y:S02]  /*ec80*/  FSEL R58, R196, -INF , !P2 ;  /* 0xff800000c43a7808 */ /* 0x000fe40005000000 */
[C---:B------:R-:W-:Y:S02]  /*ec90*/  ISETP.GT.AND P4, PT, R50.reuse, R23, PT ;  /* 0x000000173200720c */ /* 0x040fe40003f84270 */
[C---:B------:R-:W-:Y:S02]  /*eca0*/  ISETP.GT.AND P6, PT, R50.reuse, R22, PT ;  /* 0x000000163200720c */ /* 0x040fe40003fc4270 */
[C---:B------:R-:W-:Y:S02]  /*ecb0*/  ISETP.GT.AND P5, PT, R50.reuse, R21, PT ;  /* 0x000000153200720c */ /* 0x040fe40003fa4270 */
[----:B------:R-:W-:-:S02]  /*ecc0*/  ISETP.GT.AND P2, PT, R50, R19, PT ;  /* 0x000000133200720c */ /* 0x000fc40003f44270 */
[----:B------:R-:W-:Y:S02]  /*ecd0*/  FSEL R55, R197, -INF , !P3 ;  /* 0xff800000c5377808 */ /* 0x000fe40005800000 */
[----:B------:R-:W-:Y:S02]  /*ece0*/  ISETP.GT.AND P3, PT, R50, R20, PT ;  /* 0x000000143200720c */ /* 0x000fe40003f64270 */
[----:B------:R-:W-:Y:S02]  /*ecf0*/  FSEL R78, R195, -INF , !P4 ;  /* 0xff800000c34e7808 */ /* 0x000fe40006000000 */
[----:B------:R-:W-:Y:S02]  /*ed00*/  FSEL R85, R193, -INF , !P6 ;  /* 0xff800000c1557808 */ /* 0x000fe40007000000 */
[----:B------:R-:W-:Y:S02]  /*ed10*/  FSEL R92, R190, -INF , !P5 ;  /* 0xff800000be5c7808 */ /* 0x000fe40006800000 */
[----:B------:R-:W-:-:S02]  /*ed20*/  FSEL R98, R187, -INF , !P2 ;  /* 0xff800000bb627808 */ /* 0x000fc40005000000 */
[C---:B------:R-:W-:Y:S02]  /*ed30*/  ISETP.GT.AND P4, PT, R50.reuse, R18, PT ;  /* 0x000000123200720c */ /* 0x040fe40003f84270 */
[C---:B------:R-:W-:Y:S02]  /*ed40*/  ISETP.GT.AND P6, PT, R50.reuse, R17, PT ;  /* 0x000000113200720c */ /* 0x040fe40003fc4270 */
[C---:B------:R-:W-:Y:S02]  /*ed50*/  ISETP.GT.AND P5, PT, R50.reuse, R16, PT ;  /* 0x000000103200720c */ /* 0x040fe40003fa4270 */
[C---:B------:R-:W-:Y:S02]  /*ed60*/  ISETP.GT.AND P2, PT, R50.reuse, R14, PT ;  /* 0x0000000e3200720c */ /* 0x040fe40003f44270 */
[----:B------:R-:W-:Y:S02]  /*ed70*/  FSEL R95, R189, -INF , !P3 ;  /* 0xff800000bd5f7808 */ /* 0x000fe40005800000 */
        /* <DEDUP_REMOVED lines=10> */
[----:B------:R-:W-:Y:S01]  /*ee20*/  ISETP.GT.AND P3, PT, R50, R10, PT ;  /* 0x0000000a3200720c */ /* 0x000fe20003f64270 */
[----:B------:R-:W-:Y:S01]  /*ee30*/  VIADD R2, R115, -UR28 ;  /* 0x8000001c73027c36 */ /* 0x000fe20008000000 */
        /* <DEDUP_REMOVED lines=14> */
[----:B------:R-:W-:Y:S02]  /*ef20*/  ISETP.GT.AND P4, PT, R50, R3, PT ;  /* 0x000000033200720c */ /* 0x000fe40003f84270 */
[C---:B------:R-:W-:Y:S02]  /*ef30*/  ISETP.GE.AND P6, PT, R33.reuse, R213, PT ;  /* 0x000000d52100720c */ /* 0x040fe40003fc6270 */
[----:B------:R-:W-:Y:S02]  /*ef40*/  ISETP.GE.AND P5, PT, R33, R210, PT ;  /* 0x000000d22100720c */ /* 0x000fe40003fa6270 */
[----:B------:R-:W-:Y:S02]  /*ef50*/  ISETP.GT.AND P2, PT, R2, R33, PT ;  /* 0x000000210200720c */ /* 0x000fe40003f44270 */
[----:B------:R-:W-:Y:S02]  /*ef60*/  FSEL R129, R129, -INF , !P3 ;  /* 0xff80000081817808 */ /* 0x000fe40005800000 */
[----:B------:R-:W-:-:S02]  /*ef70*/  ISETP.GE.AND P3, PT, R33, R212, PT ;  /* 0x000000d42100720c */ /* 0x000fc40003f66270 */
[----:B------:R-:W-:Y:S02]  /*ef80*/  FSEL R182, R127, -INF , !P4 ;  /* 0xff8000007fb67808 */ /* 0x000fe40006000000 */
[----:B------:R-:W-:Y:S02]  /*ef90*/  FSEL R34, R34, -INF , !P6 ;  /* 0xff80000022227808 */ /* 0x000fe40007000000 */
[----:B------:R-:W-:Y:S02]  /*efa0*/  FSEL R33, R179, -INF , !P2 ;  /* 0xff800000b3217808 */ /* 0x000fe40005000000 */
[----:B------:R-:W-:Y:S02]  /*efb0*/  FSEL R35, R35, -INF , !P5 ;  /* 0xff80000023237808 */ /* 0x000fe40006800000 */
[C---:B------:R-:W-:Y:S02]  /*efc0*/  ISETP.GE.AND P4, PT, R32.reuse, R213, PT ;  /* 0x000000d52000720c */ /* 0x040fe40003f86270 */
[----:B------:R-:W-:-:S02]  /*efd0*/  ISETP.GE.AND P6, PT, R32, R210, PT ;  /* 0x000000d22000720c */ /* 0x000fc40003fc6270 */
[----:B------:R-:W-:Y:S02]  /*efe0*/  ISETP.GE.AND P5, PT, R32, R212, PT ;  /* 0x000000d42000720c */ /* 0x000fe40003fa6270 */
[----:B------:R-:W-:Y:S01]  /*eff0*/  ISETP.GT.AND P2, PT, R2, R32, PT ;  /* 0x000000200200720c */ /* 0x000fe20003f44270 */
[----:B------:R-:W-:Y:S01]  /*f000*/  IMAD.IADD R32, R115, 0x1, -R101 ;  /* 0x0000000173207824 */ /* 0x000fe200078e0a65 */
[----:B------:R-:W-:-:S04]  /*f010*/  FSEL R50, R33, -INF , !P3 ;  /* 0xff80000021327808 */ /* 0x000fc80005800000 */
[----:B------:R-:W-:Y:S02]  /*f020*/  IABS R32, R32 ;  /* 0x0000002000207213 */ /* 0x000fe40000000000 */
[----:B------:R-:W-:Y:S02]  /*f030*/  FSEL R101, R36, -INF , !P4 ;  /* 0xff80000024657808 */ /* 0x000fe40006000000 */
[----:B------:R-:W-:Y:S02]  /*f040*/  FSEL R33, R220, -INF , !P2 ;  /* 0xff800000dc217808 */ /* 0x000fe40005000000 */
[----:B------:R-:W-:Y:S02]  /*f050*/  FSEL R41, R41, -INF , !P6 ;  /* 0xff80000029297808 */ /* 0x000fe40007000000 */
[C---:B------:R-:W-:Y:S02]  /*f060*/  ISETP.GE.AND P3, PT, R31.reuse, R213, PT ;  /* 0x000000d51f00720c */ /* 0x040fe40003f66270 */
[----:B------:R-:W-:-:S02]  /*f070*/  ISETP.GE.AND P4, PT, R31, R210, PT ;  /* 0x000000d21f00720c */ /* 0x000fc40003f86270 */
[----:B------:R-:W-:Y:S02]  /*f080*/  ISETP.GE.AND P6, PT, R31, R212, PT ;  /* 0x000000d41f00720c */ /* 0x000fe40003fc6270 */
[----:B------:R-:W-:Y:S01]  /*f090*/  ISETP.GT.AND P2, PT, R2, R31, PT ;  /* 0x0000001f0200720c */ /* 0x000fe20003f44270 */
[----:B------:R-:W-:Y:S01]  /*f0a0*/  IMAD.MOV.U32 R31, RZ, RZ, R32 ;  /* 0x000000ffff1f7224 */ /* 0x000fe200078e0020 */
[----:B------:R-:W-:Y:S02]  /*f0b0*/  FSEL R33, R33, -INF , !P5 ;  /* 0xff80000021217808 */ /* 0x000fe40006800000 */
[----:B------:R-:W-:Y:S02]  /*f0c0*/  FSEL R127, R42, -INF , !P3 ;  /* 0xff8000002a7f7808 */ /* 0x000fe40005800000 */
[----:B------:R-:W-:Y:S02]  /*f0d0*/  I2FP.F32.S32 R31, R31 ;  /* 0x0000001f001f7245 */ /* 0x000fe40000201400 */
[----:B------:R-:W-:-:S02]  /*f0e0*/  FSEL R43, R43, -INF , !P4 ;  /* 0xff8000002b2b7808 */ /* 0x000fc40006000000 */
[----:B------:R-:W-:Y:S02]  /*f0f0*/  FSEL R32, R219, -INF , !P2 ;  /* 0xff800000db207808 */ /* 0x000fe40005000000 */
[C---:B------:R-:W-:Y:S02]  /*f100*/  ISETP.GE.AND P5, PT, R30.reuse, R213, PT ;  /* 0x000000d51e00720c */ /* 0x040fe40003fa6270 */
[C---:B------:R-:W-:Y:S02]  /*f110*/  ISETP.GE.AND P3, PT, R30.reuse, R210, PT ;  /* 0x000000d21e00720c */ /* 0x040fe40003f66270 */
[----:B------:R-:W-:Y:S02]  /*f120*/  ISETP.GE.AND P4, PT, R30, R212, PT ;  /* 0x000000d41e00720c */ /* 0x000fe40003f86270 */
[----:B------:R-:W-:Y:S01]  /*f130*/  ISETP.GT.AND P2, PT, R2, R30, PT ;  /* 0x0000001e0200720c */ /* 0x000fe20003f44270 */
[----:B------:R-:W-:Y:S02]  /*f140*/  IMAD.IADD R30, R115, 0x1, -R93 ;  /* 0x00000001731e7824 */ /* 0x000fe400078e0a5d */
[----:B------:R-:W-:Y:S01]  /*f150*/  FFMA.FTZ R31, R31, -UR6, R239 ;  /* 0x800000061f1f7c23 */ /* 0x000fe200080100ef */
[----:B------:R-:W-:-:S02]  /*f160*/  FSEL R36, R32, -INF , !P6 ;  /* 0xff80000020247808 */ /* 0x000fc40007000000 */
        /* <DEDUP_REMOVED lines=8> */
[----:B------:R-:W-:Y:S02]  /*f1f0*/  IMAD.MOV.U32 R29, RZ, RZ, R30 ;  /* 0x000000ffff1d7224 */ /* 0x000fe400078e001e */
[----:B------:R-:W-:-:S03]  /*f200*/  IMAD.IADD R30, R115, 0x1, -R94 ;  /* 0x00000001731e7824 */ /* 0x000fc600078e0a5e */
[----:B------:R-:W-:Y:S02]  /*f210*/  I2FP.F32.S32 R31, R29 ;  /* 0x0000001d001f7245 */ /* 0x000fe40000201400 */
[----:B------:R-:W-:-:S03]  /*f220*/  IABS R29, R30 ;  /* 0x0000001e001d7213 */ /* 0x000fc60000000000 */
[----:B------:R-:W-:Y:S01]  /*f230*/  FFMA.FTZ R30, R31, -UR6, R249 ;  /* 0x800000061f1e7c23 */ /* 0x000fe200080100f9 */
[----:B------:R-:W-:Y:S02]  /*f240*/  I2FP.F32.S32 R29, R29 ;  /* 0x0000001d001d7245 */ /* 0x000fe40000201400 */
[----:B------:R-:W-:Y:S02]  /*f250*/  FSEL R32, R32, -INF , !P4 ;  /* 0xff80000020207808 */ /* 0x000fe40006000000 */
[----:B------:R-:W-:Y:S01]  /*f260*/  FSEL R190, R46, -INF , !P6 ;  /* 0xff8000002ebe7808 */ /* 0x000fe20007000000 */
[----:B------:R-:W-:Y:S01]  /*f270*/  FFMA.FTZ R29, R29, -UR6, R248 ;  /* 0x800000061d1d7c23 */ /* 0x000fe200080100f8 */
[----:B------:R-:W-:Y:S02]  /*f280*/  FSEL R30, R30, -INF , !P2 ;  /* 0xff8000001e1e7808 */ /* 0x000fe40005000000 */
[----:B------:R-:W-:Y:S02]  /*f290*/  FSEL R93, R47, -INF , !P5 ;  /* 0xff8000002f5d7808 */ /* 0x000fe40006800000 */
[----:B------:R-:W-:-:S02]  /*f2a0*/  ISETP.GE.AND P4, PT, R28, R213, PT ;  /* 0x000000d51c00720c */ /* 0x000fc40003f86270 */
[C---:B------:R-:W-:Y:S02]  /*f2b0*/  ISETP.GE.AND P6, PT, R28.reuse, R210, PT ;  /* 0x000000d21c00720c */ /* 0x040fe40003fc6270 */
[----:B------:R-:W-:Y:S02]  /*f2c0*/  ISETP.GE.AND P2, PT, R28, R212, PT ;  /* 0x000000d41c00720c */ /* 0x000fe40003f46270 */
[----:B------:R-:W-:Y:S01]  /*f2d0*/  ISETP.GT.AND P5, PT, R2, R28, PT ;  /* 0x0000001c0200720c */ /* 0x000fe20003fa4270 */
[----:B------:R-:W-:-:S03]  /*f2e0*/  IMAD.IADD R28, R115, 0x1, -R91 ;  /* 0x00000001731c7824 */ /* 0x000fc600078e0a5b */
[----:B------:R-:W-:Y:S02]  /*f2f0*/  FSEL R29, R29, -INF , !P5 ;  /* 0xff8000001d1d7808 */ /* 0x000fe40006800000 */
[----:B------:R-:W-:Y:S02]  /*f300*/  IABS R28, R28 ;  /* 0x0000001c001c7213 */ /* 0x000fe40000000000 */
[----:B------:R-:W-:Y:S02]  /*f310*/  FSEL R179, R30, -INF , !P3 ;  /* 0xff8000001eb37808 */ /* 0x000fe40005800000 */
[----:B------:R-:W-:Y:S02]  /*f320*/  FSEL R189, R48, -INF , !P4 ;  /* 0xff80000030bd7808 */ /* 0x000fe40006000000 */
[----:B------:R-:W-:Y:S02]  /*f330*/  FSEL R91, R49, -INF , !P6 ;  /* 0xff800000315b7808 */ /* 0x000fe40007000000 */
[----:B------:R-:W-:-:S02]  /*f340*/  FSEL R94, R29, -INF , !P2 ;  /* 0xff8000001d5e7808 */ /* 0x000fc40005000000 */
[C---:B------:R-:W-:Y:S02]  /*f350*/  ISETP.GE.AND P3, PT, R27.reuse, R211, PT ;  /* 0x000000d31b00720c */ /* 0x040fe40003f66270 */
[C---:B------:R-:W-:Y:S02]  /*f360*/  ISETP.GE.AND P4, PT, R27.reuse, R213, PT ;  /* 0x000000d51b00720c */ /* 0x040fe40003f86270 */
[C---:B------:R-:W-:Y:S02]  /*f370*/  ISETP.GE.AND P6, PT, R27.reuse, R210, PT ;  /* 0x000000d21b00720c */ /* 0x040fe40003fc6270 */
[----:B------:R-:W-:Y:S02]  /*f380*/  ISETP.GE.AND P5, PT, R27, R212, PT ;  /* 0x000000d41b00720c */ /* 0x000fe40003fa6270 */
[----:B------:R-:W-:Y:S01]  /*f390*/  ISETP.GT.AND P2, PT, R2, R27, PT ;  /* 0x0000001b0200720c */ /* 0x000fe20003f44270 */
[----:B------:R-:W-:Y:S02]  /*f3a0*/  IMAD.MOV.U32 R27, RZ, RZ, R28 ;  /* 0x000000ffff1b7224 */ /* 0x000fe400078e001c */
[----:B------:R-:W-:-:S03]  /*f3b0*/  IMAD.IADD R28, R115, 0x1, -R87 ;  /* 0x00000001731c7824 */ /* 0x000fc600078e0a57 */
[----:B------:R-:W-:Y:S02]  /*f3c0*/  I2FP.F32.S32 R29, R27 ;  /* 0x0000001b001d7245 */ /* 0x000fe40000201400 */
[----:B------:R-:W-:-:S03]  /*f3d0*/  IABS R27, R28 ;  /* 0x0000001c001b7213 */ /* 0x000fc60000000000 */
[----:B------:R-:W-:Y:S01]  /*f3e0*/  FFMA.FTZ R28, R29, -UR6, R245 ;  /* 0x800000061d1c7c23 */ /* 0x000fe200080100f5 */
[----:B------:R-:W-:-:S04]  /*f3f0*/  I2FP.F32.S32 R27, R27 ;  /* 0x0000001b001b7245 */ /* 0x000fc80000201400 */
[----:B------:R-:W-:Y:S02]  /*f400*/  FSEL R28, R28, -INF , !P2 ;  /* 0xff8000001c1c7808 */ /* 0x000fe40005000000 */
[----:B------:R-:W-:Y:S02]  /*f410*/  FSEL R183, R57, -INF , !P3 ;  /* 0xff80000039b77808 */ /* 0x000fe40005800000 */
[----:B------:R-:W-:Y:S02]  /*f420*/  FSEL R187, R51, -INF , !P4 ;  /* 0xff80000033bb7808 */ /* 0x000fe40006000000 */
[----:B------:R-:W-:Y:S02]  /*f430*/  FSEL R47, R52, -INF , !P6 ;  /* 0xff800000342f7808 */ /* 0x000fe40007000000 */
[----:B------:R-:W-:Y:S01]  /*f440*/  FSEL R87, R28, -INF , !P5 ;  /* 0xff8000001c577808 */ /* 0x000fe20006800000 */
[----:B------:R-:W-:Y:S01]  /*f450*/  FFMA.FTZ R27, R27, -UR6, R244 ;  /* 0x800000061b1b7c23 */ /* 0x000fe200080100f4 */
[----:B------:R-:W-:-:S02]  /*f460*/  ISETP.GE.AND P3, PT, R26, R211, PT ;  /* 0x000000d31a00720c */ /* 0x000fc40003f66270 */
[C---:B------:R-:W-:Y:S02]  /*f470*/  ISETP.GE.AND P4, PT, R26.reuse, R213, PT ;  /* 0x000000d51a00720c */ /* 0x040fe40003f86270 */
        /* <DEDUP_REMOVED lines=10> */
[----:B------:R-:W-:Y:S02]  /*f520*/  I2FP.F32.S32 R26, R26 ;  /* 0x0000001a001a7245 */ /* 0x000fe40000201400 */
[C---:B------:R-:W-:Y:S02]  /*f530*/  ISETP.GE.AND P3, PT, R25.reuse, R211, PT ;  /* 0x000000d31900720c */ /* 0x040fe40003f66270 */
[C---:B------:R-:W-:Y:S02]  /*f540*/  ISETP.GE.AND P4, PT, R25.reuse, R213, PT ;  /* 0x000000d51900720c */ /* 0x040fe40003f86270 */
[C---:B------:R-:W-:Y:S02]  /*f550*/  ISETP.GE.AND P6, PT, R25.reuse, R210, PT ;  /* 0x000000d21900720c */ /* 0x040fe40003fc6270 */
[----:B------:R-:W-:Y:S02]  /*f560*/  ISETP.GE.AND P5, PT, R25, R212, PT ;  /* 0x000000d41900720c */ /* 0x000fe40003fa6270 */
[----:B------:R-:W-:Y:S01]  /*f570*/  ISETP.GT.AND P2, PT, R2, R25, PT ;  /* 0x000000190200720c */ /* 0x000fe20003f44270 */
[----:B------:R-:W-:-:S02]  /*f580*/  IMAD.IADD R25, R115, 0x1, -R84 ;  /* 0x0000000173197824 */ /* 0x000fc400078e0a54 */
[----:B------:R-:W-:-:S03]  /*f590*/  FFMA.FTZ R26, R26, -UR6, R233 ;  /* 0x800000061a1a7c23 */ /* 0x000fc600080100e9 */
[----:B------:R-:W-:Y:S02]  /*f5a0*/  IABS R25, R25 ;  /* 0x0000001900197213 */ /* 0x000fe40000000000 */
[----:B------:R-:W-:Y:S02]  /*f5b0*/  FSEL R27, R26, -INF , !P2 ;  /* 0xff8000001a1b7808 */ /* 0x000fe40005000000 */
[----:B------:R-:W-:Y:S01]  /*f5c0*/  I2FP.F32.S32 R26, R25 ;  /* 0x00000019001a7245 */ /* 0x000fe20000201400 */
[----:B------:R-:W-:Y:S01]  /*f5d0*/  IMAD.IADD R25, R115, 0x1, -R86 ;  /* 0x0000000173197824 */ /* 0x000fe200078e0a56 */
[----:B------:R-:W-:Y:S02]  /*f5e0*/  FSEL R84, R83, -INF , !P3 ;  /* 0xff80000053547808 */ /* 0x000fe40005800000 */
[----:B------:R-:W-:Y:S01]  /*f5f0*/  FSEL R193, R56, -INF , !P4 ;  /* 0xff80000038c17808 */ /* 0x000fe20006000000 */
[----:B------:R-:W-:Y:S01]  /*f600*/  FFMA.FTZ R26, R26, -UR6, R232 ;  /* 0x800000061a1a7c23 */ /* 0x000fe200080100e8 */
[----:B------:R-:W-:-:S02]  /*f610*/  FSEL R71, R55, -INF , !P6 ;  /* 0xff80000037477808 */ /* 0x000fc40007000000 */
[----:B------:R-:W-:Y:S02]  /*f620*/  FSEL R83, R27, -INF , !P5 ;  /* 0xff8000001b537808 */ /* 0x000fe40006800000 */
[C---:B------:R-:W-:Y:S02]  /*f630*/  ISETP.GE.AND P3, PT, R24.reuse, R211, PT ;  /* 0x000000d31800720c */ /* 0x040fe40003f66270 */
[C---:B------:R-:W-:Y:S02]  /*f640*/  ISETP.GE.AND P4, PT, R24.reuse, R213, PT ;  /* 0x000000d51800720c */ /* 0x040fe40003f86270 */
[C---:B------:R-:W-:Y:S02]  /*f650*/  ISETP.GE.AND P6, PT, R24.reuse, R210, PT ;  /* 0x000000d21800720c */ /* 0x040fe40003fc6270 */
[----:B------:R-:W-:Y:S02]  /*f660*/  ISETP.GE.AND P2, PT, R24, R212, PT ;  /* 0x000000d41800720c */ /* 0x000fe40003f46270 */
[----:B------:R-:W-:-:S02]  /*f670*/  ISETP.GT.AND P5, PT, R2, R24, PT ;  /* 0x000000180200720c */ /* 0x000fc40003fa4270 */
        /* <DEDUP_REMOVED lines=238> */
[----:B------:R-:W-:Y:S01]  /*10560*/  IABS R7, R8 ;  /* 0x0000000800077213 */ /* 0x000fe20000000000 */
[----:B------:R-:W-:Y:S01]  /*10570*/  IMAD.IADD R8, R115, 0x1, -R67 ;  /* 0x0000000173087824 */ /* 0x000fe200078e0a43 */
[----:B------:R-:W-:Y:S02]  /*10580*/  FSEL R10, R9, -INF , !P2 ;  /* 0xff800000090a7808 */ /* 0x000fe40005000000 */
[----:B------:R-:W-:Y:S02]  /*10590*/  I2FP.F32.S32 R9, R7 ;  /* 0x0000000700097245 */ /* 0x000fe40000201400 */
[----:B------:R-:W-:Y:S02]  /*105a0*/  IABS R7, R8 ;  /* 0x0000000800077213 */ /* 0x000fe40000000000 */
[----:B------:R-:W-:Y:S01]  /*105b0*/  FSEL R188, R188, -INF , !P3 ;  /* 0xff800000bcbc7808 */ /* 0x000fe20005800000 */
[----:B------:R-:W-:Y:S01]  /*105c0*/  FFMA.FTZ R8, R9, -UR6, R226 ;  /* 0x8000000609087c23 */ /* 0x000fe200080100e2 */
[----:B------:R-:W-:-:S02]  /*105d0*/  FSEL R174, R174, -INF , !P4 ;  /* 0xff800000aeae7808 */ /* 0x000fc40006000000 */
[----:B------:R-:W-:Y:S02]  /*105e0*/  FSEL R170, R170, -INF , !P6 ;  /* 0xff800000aaaa7808 */ /* 0x000fe40007000000 */
[----:B------:R-:W-:Y:S02]  /*105f0*/  FSEL R73, R10, -INF , !P5 ;  /* 0xff8000000a497808 */ /* 0x000fe40006800000 */
[C---:B------:R-:W-:Y:S02]  /*10600*/  ISETP.GE.AND P3, PT, R6.reuse, R211, PT ;  /* 0x000000d30600720c */ /* 0x040fe40003f66270 */
[C---:B------:R-:W-:Y:S02]  /*10610*/  ISETP.GE.AND P4, PT, R6.reuse, R213, PT ;  /* 0x000000d50600720c */ /* 0x040fe40003f86270 */
[C---:B------:R-:W-:Y:S02]  /*10620*/  ISETP.GE.AND P6, PT, R6.reuse, R210, PT ;  /* 0x000000d20600720c */ /* 0x040fe40003fc6270 */
[----:B------:R-:W-:-:S02]  /*10630*/  ISETP.GE.AND P2, PT, R6, R212, PT ;  /* 0x000000d40600720c */ /* 0x000fc40003f46270 */
[----:B------:R-:W-:Y:S01]  /*10640*/  ISETP.GT.AND P5, PT, R2, R6, PT ;  /* 0x000000060200720c */ /* 0x000fe20003fa4270 */
[----:B------:R-:W-:-:S03]  /*10650*/  IMAD.MOV.U32 R6, RZ, RZ, R7 ;  /* 0x000000ffff067224 */ /* 0x000fc600078e0007 */
[----:B------:R-:W-:Y:S02]  /*10660*/  FSEL R7, R8, -INF , !P5 ;  /* 0xff80000008077808 */ /* 0x000fe40006800000 */
[----:B------:R-:W-:Y:S02]  /*10670*/  I2FP.F32.S32 R6, R6 ;  /* 0x0000000600067245 */ /* 0x000fe40000201400 */
        /* <DEDUP_REMOVED lines=9> */
[----:B------:R-:W-:Y:S01]  /*10710*/  FFMA.FTZ R5, R6, -UR6, R224 ;  /* 0x8000000606057c23 */ /* 0x000fe200080100e0 */
[----:B------:R-:W-:-:S04]  /*10720*/  FSEL R208, R181, -INF , !P4 ;  /* 0xff800000b5d07808 */ /* 0x000fc80006000000 */
[----:B------:R-:W-:-:S04]  /*10730*/  FSEL R5, R5, -INF , !P2 ;  /* 0xff80000005057808 */ /* 0x000fc80005000000 */
[----:B------:R-:W-:Y:S01]  /*10740*/  FSEL R181, R5, -INF , !P6 ;  /* 0xff80000005b57808 */ /* 0x000fe20007000000 */
[----:B------:R-:W-:Y:S01]  /*10750*/  IMAD.IADD R5, R115, 0x1, -R176 ;  /* 0x0000000173057824 */ /* 0x000fe200078e0ab0 */
[----:B------:R-:W-:Y:S01]  /*10760*/  FSEL R194, R194, -INF , !P3 ;  /* 0xff800000c2c27808 */ /* 0x000fe20005800000 */
[----:B------:R-:W-:Y:S01]  /*10770*/  VIADD R0, R0, 0xffffff78 ;  /* 0xffffff7800007836 */ /* 0x000fe20000000000 */
[C---:B------:R-:W-:Y:S02]  /*10780*/  ISETP.GE.AND P3, PT, R4.reuse, R211, PT ;  /* 0x000000d30400720c */ /* 0x040fe40003f66270 */
[C---:B------:R-:W-:Y:S02]  /*10790*/  ISETP.GE.AND P4, PT, R4.reuse, R213, PT ;  /* 0x000000d50400720c */ /* 0x040fe40003f86270 */
[----:B------:R-:W-:Y:S02]  /*107a0*/  FSEL R129, R129, -INF , !P5 ;  /* 0xff80000081817808 */ /* 0x000fe40006800000 */
[----:B------:R-:W-:-:S02]  /*107b0*/  ISETP.GE.AND P2, PT, R4, R210, PT ;  /* 0x000000d20400720c */ /* 0x000fc40003f46270 */
[----:B------:R-:W-:Y:S02]  /*107c0*/  ISETP.GE.AND P5, PT, R4, R212, PT ;  /* 0x000000d40400720c */ /* 0x000fe40003fa6270 */
[----:B------:R-:W-:Y:S01]  /*107d0*/  ISETP.GT.AND P6, PT, R2, R4, PT ;  /* 0x000000040200720c */ /* 0x000fe20003fc4270 */
[----:B------:R-:W-:Y:S01]  /*107e0*/  IMAD.IADD R4, R115, 0x1, -R72 ;  /* 0x0000000173047824 */ /* 0x000fe200078e0a48 */
[----:B------:R-:W-:Y:S02]  /*107f0*/  IABS R6, R5 ;  /* 0x0000000500067213 */ /* 0x000fe40000000000 */
[----:B------:R-:W-:Y:S02]  /*10800*/  FSEL R199, R199, -INF , !P3 ;  /* 0xff800000c7c77808 */ /* 0x000fe40005800000 */
[----:B------:R-:W-:Y:S02]  /*10810*/  FSEL R186, R186, -INF , !P4 ;  /* 0xff800000baba7808 */ /* 0x000fe40006000000 */
[----:B------:R-:W-:-:S02]  /*10820*/  ISETP.GE.AND P3, PT, R0, R212, PT ;  /* 0x000000d40000720c */ /* 0x000fc40003f66270 */
[----:B------:R-:W-:Y:S01]  /*10830*/  ISETP.GT.AND P4, PT, R2, R0, PT ;  /* 0x000000000200720c */ /* 0x000fe20003f84270 */
[----:B------:R-:W-:Y:S01]  /*10840*/  IMAD.MOV.U32 R0, RZ, RZ, R6 ;  /* 0x000000ffff007224 */ /* 0x000fe200078e0006 */
[----:B------:R-:W-:Y:S01]  /*10850*/  IABS R4, R4 ;  /* 0x0000000400047213 */ /* 0x000fe20000000000 */
[----:B------:R-:W-:Y:S01]  /*10860*/  IMAD.IADD R7, R115, 0x1, -R74 ;  /* 0x0000000173077824 */ /* 0x000fe200078e0a4a */
[----:B------:R-:W-:Y:S02]  /*10870*/  FSEL R128, R128, -INF , !P2 ;  /* 0xff80000080807808 */ /* 0x000fe40005000000 */
[----:B------:R-:W-:Y:S02]  /*10880*/  ISETP.GT.AND P2, PT, R2, R3, PT ;  /* 0x000000030200720c */ /* 0x000fe40003f44270 */
[----:B------:R-:W-:Y:S02]  /*10890*/  I2FP.F32.S32 R4, R4 ;  /* 0x0000000400047245 */ /* 0x000fe40000201400 */
[----:B------:R-:W-:-:S02]  /*108a0*/  I2FP.F32.S32 R2, R0 ;  /* 0x0000000000027245 */ /* 0x000fc40000201400 */
[----:B------:R-:W-:Y:S01]  /*108b0*/  IABS R5, R7 ;  /* 0x0000000700057213 */ /* 0x000fe20000000000 */
[----:B------:R-:W-:Y:S01]  /*108c0*/  UIADD3 UR11, UPT, UPT, UR22, -0x2, URZ ;  /* 0xfffffffe160b7890 */ /* 0x000fe2000fffe0ff */
[----:B------:R-:W-:Y:S01]  /*108d0*/  FFMA.FTZ R4, R4, -UR6, R237 ;  /* 0x8000000604047c23 */ /* 0x000fe200080100ed */
[----:B------:R-:W-:Y:S01]  /*108e0*/  FFMA.FTZ R2, R2, -UR6, R238 ;  /* 0x8000000602027c23 */ /* 0x000fe200080100ee */
[----:B------:R-:W-:Y:S01]  /*108f0*/  I2FP.F32.S32 R0, R5 ;  /* 0x0000000500007245 */ /* 0x000fe20000201400 */
[----:B------:R-:W-:Y:S02]  /*10900*/  UISETP.GT.U32.AND UP0, UPT, UR11, UR19, UPT ;  /* 0x000000130b00728c */ /* 0x000fe4000bf04070 */
[----:B------:R-:W-:Y:S02]  /*10910*/  FSEL R4, R4, -INF , !P6 ;  /* 0xff80000004047808 */ /* 0x000fe40007000000 */
        /* <DEDUP_REMOVED lines=8> */
[----:B------:R-:W-:Y:S02]  /*109a0*/  FSEL R0, R0, -INF , !P2 ;  /* 0xff80000000007808 */ /* 0x000fe40005000000 */
[----:B------:R-:W-:Y:S02]  /*109b0*/  FSEL R202, R202, -INF , !P6 ;  /* 0xff800000caca7808 */ /* 0x000fe40007000000 */
[----:B------:R-:W-:Y:S02]  /*109c0*/  FSEL R191, R191, -INF , !P5 ;  /* 0xff800000bfbf7808 */ /* 0x000fe40006800000 */
[----:B------:R-:W-:Y:S02]  /*109d0*/  FSEL R182, R182, -INF , !P4 ;  /* 0xff800000b6b67808 */ /* 0x000fe40006000000 */
[----:B------:R-:W-:Y:S01]  /*109e0*/  FSEL R74, R0, -INF , !P3 ;  /* 0xff800000004a7808 */ /* 0x000fe20005800000 */
[----:B------:R-:W-:Y:S06]  /*109f0*/  BRA.U !UP0, `(.L_x_340) ;  /* 0x00000005081c7547 */ /* 0x000fec000b800000 */
[----:B------:R-:W2:Y:S04]  /*10a00*/  LDL R238, [R1+0xc] ;  /* 0x00000c0001ee7983 */ /* 0x000ea80000100800 */
[----:B------:R-:W3:Y:S01]  /*10a10*/  LDL R236, [R1+0x8] ;  /* 0x0000080001ec7983 */ /* 0x000ee20000100800 */
[----:B------:R-:W-:Y:S01]  /*10a20*/  IMAD.U32 R0, RZ, RZ, UR22 ;  /* 0x00000016ff007e24 */ /* 0x000fe2000f8e00ff */
[----:B------:R-:W-:Y:S01]  /*10a30*/  BSSY.RECONVERGENT B0, `(.L_x_341) ;  /* 0x0000042000007945 */ /* 0x000fe20003800200 */
[----:B------:R-:W-:Y:S01]  /*10a40*/  IMAD.U32 R6, RZ, RZ, UR22 ;  /* 0x00000016ff067e24 */ /* 0x000fe2000f8e00ff */
[----:B------:R1:W-:Y:S01]  /*10a50*/  @P0 STS.128 [R217+0x2000], RZ ;  /* 0x002000ffd9000388 */ /* 0x0003e20000000c00 */
[----:B------:R-:W-:Y:S02]  /*10a60*/  @!P0 VIADD R0, R0, 0xfffffffd ;  /* 0xfffffffd00008836 */ /* 0x000fe40000000000 */
[----:B------:R-:W-:Y:S01]  /*10a70*/  IMAD.U32 R10, RZ, RZ, UR14 ;  /* 0x0000000eff0a7e24 */ /* 0x000fe2000f8e00ff */
[----:B------:R-:W-:Y:S01]  /*10a80*/  @!P0 IADD3 R6, PT, PT, R6, -0x3, RZ ;  /* 0xfffffffd06068810 */ /* 0x000fe20007ffe0ff */
[----:B------:R-:W-:-:S04]  /*10a90*/  @!P0 IMAD.WIDE.U32 R2, R0, UR14, RZ ;  /* 0x0000000e00028c25 */ /* 0x000fc8000f8e00ff */
[----:B------:R-:W-:-:S04]  /*10aa0*/  @!P0 IMAD.WIDE.U32 R4, R6, UR14, RZ ;  /* 0x0000000e06048c25 */ /* 0x000fc8000f8e00ff */
[----:B------:R-:W-:Y:S01]  /*10ab0*/  @!P0 IMAD R7, R0, UR15, R3 ;  /* 0x0000000f00078c24 */ /* 0x000fe2000f8e0203 */
[----:B------:R-:W-:Y:S01]  /*10ac0*/  @!P0 SHF.L.U32 R3, R2, 0x7, RZ ;  /* 0x0000000702038819 */ /* 0x000fe200000006ff */
[----:B------:R-:W-:Y:S02]  /*10ad0*/  IMAD.U32 R0, RZ, RZ, UR22 ;  /* 0x00000016ff007e24 */ /* 0x000fe4000f8e00ff */
[----:B------:R-:W-:Y:S01]  /*10ae0*/  @!P0 IMAD R6, R6, UR15, R5 ;  /* 0x0000000f06068c24 */ /* 0x000fe2000f8e0205 */
[----:B------:R-:W-:Y:S01]  /*10af0*/  MOV R5, UR14 ;  /* 0x0000000e00057c02 */ /* 0x000fe20008000f00 */
[----:B------:R-:W-:Y:S01]  /*10b00*/  @!P0 VIADD R0, R0, 0xfffffffd ;  /* 0xfffffffd00008836 */ /* 0x000fe20000000000 */
[----:B------:R-:W-:Y:S01]  /*10b10*/  @!P0 SHF.L.U64.HI R12, R2, 0x7, R7 ;  /* 0x00000007020c8819 */ /* 0x000fe20000010207 */
[----:B------:R-:W-:Y:S01]  /*10b20*/  @!P0 IMAD.SHL.U32 R8, R4, 0x80, RZ ;  /* 0x0000008004088824 */ /* 0x000fe200078e00ff */
[----:B------:R-:W-:Y:S01]  /*10b30*/  @!P0 LEA R10, P2, R10, R3, 0x6 ;  /* 0x000000030a0a8211 */ /* 0x000fe200078430ff */
[----:B------:R-:W-:Y:S01]  /*10b40*/  @!P0 IMAD.WIDE.U32 R2, R0, UR14, RZ ;  /* 0x0000000e00028c25 */ /* 0x000fe2000f8e00ff */
[----:B------:R-:W-:-:S02]  /*10b50*/  @!P0 SHF.L.U64.HI R11, R4, 0x7, R6 ;  /* 0x00000007040b8819 */ /* 0x000fc40000010206 */
[----:B------:R-:W-:Y:S01]  /*10b60*/  @!P0 LEA R5, P3, R5, R8, 0x5 ;  /* 0x0000000805058211 */ /* 0x000fe200078628ff */
[----:B------:R-:W-:Y:S01]  /*10b70*/  IMAD.U32 R6, RZ, RZ, UR14 ;  /* 0x0000000eff067e24 */ /* 0x000fe2000f8e00ff */
[----:B------:R-:W-:Y:S01]  /*10b80*/  MOV R4, UR15 ;  /* 0x0000000f00047c02 */ /* 0x000fe20008000f00 */
[----:B------:R-:W-:Y:S01]  /*10b90*/  IMAD.U32 R9, RZ, RZ, UR14 ;  /* 0x0000000eff097e24 */ /* 0x000fe2000f8e00ff */
[----:B------:R-:W-:Y:S01]  /*10ba0*/  MOV R7, UR15 ;  /* 0x0000000f00077c02 */ /* 0x000fe20008000f00 */
[----:B------:R-:W-:Y:S01]  /*10bb0*/  @!P0 IMAD R3, R0, UR15, R3 ;  /* 0x0000000f00038c24 */ /* 0x000fe2000f8e0203 */
[----:B------:R-:W-:Y:S02]  /*10bc0*/  @!P0 LEA.HI.X R11, R6, R11, R4, 0x5, P3 ;  /* 0x0000000b060b8211 */ /* 0x000fe400018f2c04 */
[----:B------:R-:W-:Y:S02]  /*10bd0*/  @!P0 LEA.HI.X R0, R9, R12, R7, 0x6, P2 ;  /* 0x0000000c09008211 */ /* 0x000fe400010f3407 */
[----:B--2---:R-:W-:-:S02]  /*10be0*/  @!P0 LEA R8, P4, R2, R238, 0x8 ;  /* 0x000000ee02088211 */ /* 0x004fc400078840ff */
[CC--:B------:R-:W-:Y:S02]  /*10bf0*/  @!P0 LEA R6, P3, R5.reuse, R238.reuse, 0x1 ;  /* 0x000000ee05068211 */ /* 0x0c0fe400078608ff */
[----:B------:R-:W-:Y:S02]  /*10c00*/  @!P0 LEA R4, P2, R10, R238, 0x1 ;  /* 0x000000ee0a048211 */ /* 0x000fe400078408ff */
[-C--:B---3--:R-:W-:Y:S02]  /*10c10*/  @!P0 LEA.HI.X R9, R2, R236.reuse, R3, 0x8, P4 ;  /* 0x000000ec02098211 */ /* 0x088fe400020f4403 */
[-C--:B------:R-:W-:Y:S02]  /*10c20*/  @!P0 LEA.HI.X R7, R5, R236.reuse, R11, 0x1, P3 ;  /* 0x000000ec05078211 */ /* 0x080fe400018f0c0b */
        /* <DEDUP_REMOVED lines=17> */
[----:B------:R-:W-:-:S04]  /*10d40*/  UIADD3 UR4, UPT, UPT, UR22, -0x3, URZ ;  /* 0xfffffffd16047890 */ /* 0x000fc8000fffe0ff */
[----:B------:R-:W-:-:S04]  /*10d50*/  UIMAD.WIDE.U32 UR8, UR4, UR14, URZ ;  /* 0x0000000e040872a5 */ /* 0x000fc8000f8e00ff */
[----:B------:R-:W-:Y:S02]  /*10d60*/  UIMAD UR4, UR4, UR15, UR9 ;  /* 0x0000000f040472a4 */ /* 0x000fe4000f8e0209 */
[----:B------:R-:W-:Y:S02]  /*10d70*/  USHF.L.U32 UR12, UR8, 0x7, URZ ;  /* 0x00000007080c7899 */ /* 0x000fe400080006ff */
[----:B------:R-:W-:Y:S02]  /*10d80*/  USHF.L.U64.HI UR13, UR8, 0x7, UR4 ;  /* 0x00000007080d7899 */ /* 0x000fe40008010204 */
[----:B------:R-:W-:Y:S02]  /*10d90*/  UIMAD UR4, UR15, 0x60, URZ ;  /* 0x000000600f0478a4 */ /* 0x000fe4000f8e02ff */
[----:B------:R-:W-:-:S04]  /*10da0*/  UIMAD.WIDE.U32 UR12, UR14, 0x60, UR12 ;  /* 0x000000600e0c78a5 */ /* 0x000fc8000f8e000c */
[----:B------:R-:W-:Y:S02]  /*10db0*/  UIADD3 UR4, UPT, UPT, UR4, UR13, URZ ;  /* 0x0000000d04047290 */ /* 0x000fe4000fffe0ff */
[----:B------:R-:W-:Y:S01]  /*10dc0*/  IMAD.U32 R2, RZ, RZ, UR12 ;  /* 0x0000000cff027e24 */ /* 0x000fe2000f8e00ff */
        /* <DEDUP_REMOVED lines=8> */
.L_x_342:
[----:B------:R-:W-:Y:S05]  /*10e50*/  BSYNC.RECONVERGENT B0 ;  /* 0x0000000000007941 */ /* 0x000fea0003800200 */
.L_x_341:
[----:B------:R-:W0:Y:S02]  /*10e60*/  LDGDEPBAR ;  /* 0x00000000000079af */ /* 0x000e240000000000 */
.L_x_340:
[----:B------:R-:W3:Y:S04]  /*10e70*/  LDL.LU R63, [R1] ;  /* 0x00000000013f7983 */ /* 0x000ee80000300800 */
[----:B------:R-:W4:Y:S04]  /*10e80*/  LDL.LU R53, [R1+0x4] ;  /* 0x0000040001357983 */ /* 0x000f280000300800 */
[----:B------:R-:W5:Y:S04]  /*10e90*/  LDL.LU R10, [R1+0x24] ;  /* 0x00002400010a7983 */ /* 0x000f680000300800 */
[----:B------:R-:W5:Y:S04]  /*10ea0*/  LDL.LU R11, [R1+0x1c] ;  /* 0x00001c00010b7983 */ /* 0x000f680000300800 */
[----:B------:R-:W5:Y:S04]  /*10eb0*/  LDL.LU R21, [R1+0x28] ;  /* 0x0000280001157983 */ /* 0x000f680000300800 */
[----:B------:R-:W5:Y:S01]  /*10ec0*/  LDL.LU R23, [R1+0x20] ;  /* 0x0000200001177983 */ /* 0x000f620000300800 */
[----:B------:R-:W-:Y:S01]  /*10ed0*/  FMNMX3.FTZ R0, R39, R222, R221, !PT ;  /* 0x000000de27007276 */ /* 0x000fe200078100dd */
[----:B------:R-:W-:Y:S01]  /*10ee0*/  UISETP.GT.U32.AND UP0, UPT, UR11, UR19, UPT ;  /* 0x000000130b00728c */ /* 0x000fe2000bf04070 */
[----:B-1----:R-:W-:Y:S01]  /*10ef0*/  FMNMX3.FTZ R4, R38, R34, R101, !PT ;  /* 0x0000002226047276 */ /* 0x002fe20007810065 */
[----:B------:R-:W-:Y:S01]  /*10f00*/  LDSM.16.MT88.4 R12, [R204+0x4000] ;  /* 0x00400000cc0c783b */ /* 0x000fe20000004200 */
[----:B------:R-:W-:-:S02]  /*10f10*/  FMNMX3.FTZ R0, R0, R223, R177, !PT ;  /* 0x000000df00007276 */ /* 0x000fc400078100b1 */
[----:B--2---:R-:W-:Y:S02]  /*10f20*/  FMNMX3.FTZ R3, R37, R50, R33, !PT ;  /* 0x0000003225037276 */ /* 0x004fe40007810021 */
[----:B------:R-:W-:Y:S02]  /*10f30*/  FMNMX3.FTZ R0, R0, R203, R206, !PT ;  /* 0x000000cb00007276 */ /* 0x000fe400078100ce */
[----:B------:R-:W-:Y:S02]  /*10f40*/  FMNMX3.FTZ R4, R4, R127, R44, !PT ;  /* 0x0000007f04047276 */ /* 0x000fe4000781002c */
[----:B------:R-:W-:Y:S01]  /*10f50*/  FMNMX3.FTZ R2, R0, R183, R88, !PT ;  /* 0x000000b700027276 */ /* 0x000fe20007810058 */
[----:B------:R-:W-:Y:S01]  /*10f60*/  @UP0 UIADD3 UR22, UPT, UPT, UR22, -0x3, URZ ;  /* 0xfffffffd16160890 */ /* 0x000fe2000fffe0ff */
        /* <DEDUP_REMOVED lines=52> */
[----:B------:R-:W-:Y:S02]  /*112b0*/  IADD3 R16, PT, PT, R204, 0x4000, RZ ;  /* 0x00004000cc107810 */ /* 0x000fe40007ffe0ff */
[----:B------:R-:W-:-:S05]  /*112c0*/  FMNMX3.FTZ R5, R5, R115, R74, !PT ;  /* 0x0000007305057276 */ /* 0x000fca000781004a */
[----:B------:R-:W-:Y:S01]  /*112d0*/  SHFL.BFLY PT, R8, R5, 0x2, 0x1f ;  /* 0x0c401f0005087f89 */ /* 0x000fe200000e0000 */
[----:B---3--:R-:W-:Y:S02]  /*112e0*/  FMNMX3.FTZ R3, R4, R63, R202, !PT ;  /* 0x0000003f04037276 */ /* 0x008fe400078100ca */
[----:B------:R-:W-:Y:S02]  /*112f0*/  FMNMX3.FTZ R4, R2, R129, R128, !PT ;  /* 0x0000008102047276 */ /* 0x000fe40007810080 */
[----:B----4-:R-:W-:Y:S01]  /*11300*/  FMNMX3.FTZ R2, R6, R53, R191, !PT ;  /* 0x0000003506027276 */ /* 0x010fe200078100bf */
[----:B------:R-:W1:Y:S01]  /*11310*/  SHFL.BFLY PT, R9, R3, 0x2, 0x1f ;  /* 0x0c401f0003097f89 */ /* 0x000e6200000e0000 */
[----:B------:R-:W-:-:S03]  /*11320*/  FMNMX3.FTZ R0, R4, R252, R182, !PT ;  /* 0x000000fc04007276 */ /* 0x000fc600078100b6 */
[----:B------:R-:W2:Y:S04]  /*11330*/  SHFL.BFLY PT, R6, R2, 0x2, 0x1f ;  /* 0x0c401f0002067f89 */ /* 0x000ea800000e0000 */
[----:B------:R-:W3:Y:S01]  /*11340*/  SHFL.BFLY PT, R7, R0, 0x2, 0x1f ;  /* 0x0c401f0000077f89 */ /* 0x000ee200000e0000 */
[----:B-----5:R-:W-:Y:S02]  /*11350*/  MOV R59, R21 ;  /* 0x00000015003b7202 */ /* 0x020fe40000000f00 */
[----:B------:R-:W-:Y:S02]  /*11360*/  MOV R21, R10 ;  /* 0x0000000a00157202 */ /* 0x000fe40000000f00 */
[----:B------:R-:W-:Y:S02]  /*11370*/  MOV R54, R23 ;  /* 0x0000001700367202 */ /* 0x000fe40000000f00 */
[----:B------:R-:W-:-:S02]  /*11380*/  MOV R23, R11 ;  /* 0x0000000b00177202 */ /* 0x000fc40000000f00 */
[----:B-1----:R-:W-:Y:S02]  /*11390*/  FMNMX.FTZ R4, R3, R9, !PT ;  /* 0x0000000903047209 */ /* 0x002fe40007810000 */
[----:B--2---:R-:W-:-:S03]  /*113a0*/  FMNMX.FTZ R3, R2, R6, !PT ;  /* 0x0000000602037209 */ /* 0x004fc60007810000 */
[----:B------:R-:W1:Y:S01]  /*113b0*/  SHFL.BFLY PT, R9, R4, 0x1, 0x1f ;  /* 0x0c201f0004097f89 */ /* 0x000e6200000e0000 */
[----:B---3--:R-:W-:-:S03]  /*113c0*/  FMNMX.FTZ R2, R0, R7, !PT ;  /* 0x0000000700027209 */ /* 0x008fc60007810000 */
[----:B------:R-:W2:Y:S01]  /*113d0*/  SHFL.BFLY PT, R6, R3, 0x1, 0x1f ;  /* 0x0c201f0003067f89 */ /* 0x000ea200000e0000 */
[----:B------:R-:W-:-:S03]  /*113e0*/  FMNMX.FTZ R0, R5, R8, !PT ;  /* 0x0000000805007209 */ /* 0x000fc60007810000 */
[----:B------:R-:W3:Y:S04]  /*113f0*/  SHFL.BFLY PT, R5, R2, 0x1, 0x1f ;  /* 0x0c201f0002057f89 */ /* 0x000ee800000e0000 */
[----:B------:R-:W4:Y:S01]  /*11400*/  SHFL.BFLY PT, R7, R0, 0x1, 0x1f ;  /* 0x0c201f0000077f89 */ /* 0x000f2200000e0000 */
[----:B-1----:R-:W-:-:S04]  /*11410*/  FMNMX.FTZ R67, R4, R9, !PT ;  /* 0x0000000904437209 */ /* 0x002fc80007810000 */
[C---:B------:R-:W-:Y:S01]  /*11420*/  FSETP.NEU.FTZ.AND P4, PT, R67.reuse, -INF , PT ;  /* 0xff8000004300780b */ /* 0x040fe20003f9d000 */
[----:B------:R-:W-:Y:S01]  /*11430*/  FMUL.FTZ R8, R67, UR5 ;  /* 0x0000000543087c20 */ /* 0x000fe20008410000 */
[----:B--2---:R-:W-:Y:S02]  /*11440*/  FMNMX.FTZ R66, R3, R6, !PT ;  /* 0x0000000603427209 */ /* 0x004fe40007810000 */
[----:B---3--:R-:W-:Y:S02]  /*11450*/  FMNMX.FTZ R65, R2, R5, !PT ;  /* 0x0000000502417209 */ /* 0x008fe40007810000 */
[----:B------:R-:W-:Y:S01]  /*11460*/  FSEL R8, R8, RZ, P4 ;  /* 0x000000ff08087208 */ /* 0x000fe20002000000 */
[----:B------:R-:W-:Y:S01]  /*11470*/  FMUL.FTZ R3, R66, UR5 ;  /* 0x0000000542037c20 */ /* 0x000fe20008410000 */
[----:B----4-:R-:W-:Y:S02]  /*11480*/  FMNMX.FTZ R64, R0, R7, !PT ;  /* 0x0000000700407209 */ /* 0x010fe40007810000 */
[----:B------:R-:W-:Y:S01]  /*11490*/  FSETP.NEU.FTZ.AND P3, PT, R66, -INF , PT ;  /* 0xff8000004200780b */ /* 0x000fe20003f7d000 */
[--C-:B------:R-:W-:Y:S01]  /*114a0*/  FFMA.FTZ R0, R221, UR5, -R8.reuse ;  /* 0x00000005dd007c23 */ /* 0x100fe20008010808 */
[----:B------:R-:W-:Y:S01]  /*114b0*/  FSETP.NEU.FTZ.AND P0, PT, R64, -INF , PT ;  /* 0xff8000004000780b */ /* 0x000fe20003f1d000 */
[--C-:B------:R-:W-:Y:S01]  /*114c0*/  FFMA.FTZ R2, R222, UR5, -R8.reuse ;  /* 0x00000005de027c23 */ /* 0x100fe20008010808 */
[----:B------:R-:W-:Y:S01]  /*114d0*/  FSEL R3, R3, RZ, P3 ;  /* 0x000000ff03037208 */ /* 0x000fe20001800000 */
[----:B------:R1:W-:Y:S01]  /*114e0*/  MUFU.EX2 R22, R0 ;  /* 0x0000000000167308 */ /* 0x0003e20000000800 */
[----:B------:R-:W-:Y:S01]  /*114f0*/  FSETP.NEU.FTZ.AND P2, PT, R65, -INF , PT ;  /* 0xff8000004100780b */ /* 0x000fe20003f5d000 */
[----:B------:R-:W-:-:S02]  /*11500*/  FFMA.FTZ R4, R223, UR5, -R8 ;  /* 0x00000005df047c23 */ /* 0x000fc40008010808 */
[----:B------:R2:W-:Y:S01]  /*11510*/  MUFU.EX2 R24, R2 ;  /* 0x0000000200187308 */ /* 0x0005e20000000800 */
[--C-:B------:R-:W-:Y:S01]  /*11520*/  FFMA.FTZ R5, R34, UR5, -R3.reuse ;  /* 0x0000000522057c23 */ /* 0x100fe20008010803 */
[----:B------:R-:W-:Y:S01]  /*11530*/  FSEL R6, R65, RZ, P2 ;  /* 0x000000ff41067208 */ /* 0x000fe20001000000 */
[----:B------:R-:W-:Y:S01]  /*11540*/  FFMA.FTZ R10, R44, UR5, -R3 ;  /* 0x000000052c0a7c23 */ /* 0x000fe20008010803 */
[----:B------:R-:W-:Y:S03]  /*11550*/  MUFU.EX2 R48, R4 ;  /* 0x0000000400307308 */ /* 0x000fe60000000800 */
[----:B------:R-:W-:Y:S01]  /*11560*/  FADD.FTZ R7, R40, -R6 ;  /* 0x8000000628077221 */ /* 0x000fe20000010000 */
[----:B------:R3:W-:Y:S01]  /*11570*/  MUFU.EX2 R176, R5 ;  /* 0x0000000500b07308 */ /* 0x0007e20000000800 */
[----:B------:R-:W-:Y:S01]  /*11580*/  IADD3 R40, PT, PT, R204, 0x4020, RZ ;  /* 0x00004020cc287810 */ /* 0x000fe20007ffe0ff */
[----:B-1----:R-:W-:Y:S01]  /*11590*/  FFMA.FTZ R0, R177, UR5, -R8 ;  /* 0x00000005b1007c23 */ /* 0x002fe20008010808 */
[----:B------:R-:W-:Y:S01]  /*115a0*/  @P1 IADD3 R40, PT, PT, R16, -0x20, RZ ;  /* 0xffffffe010281810 */ /* 0x000fe20007ffe0ff */
[----:B------:R1:W-:Y:S01]  /*115b0*/  MUFU.EX2 R49, R10 ;  /* 0x0000000a00317308 */ /* 0x0003e20000000800 */
[----:B------:R-:W-:Y:S01]  /*115c0*/  FMUL.FTZ R7, R7, UR5 ;  /* 0x0000000507077c20 */ /* 0x000fe20008410000 */
[----:B--2---:R-:W-:-:S02]  /*115d0*/  FMUL.FTZ R2, R65, UR5 ;  /* 0x0000000541027c20 */ /* 0x004fc40008410000 */
[----:B------:R2:W-:Y:S01]  /*115e0*/  MUFU.EX2 R51, R0 ;  /* 0x0000000000337308 */ /* 0x0005e20000000800 */
[----:B------:R-:W4:Y:S02]  /*115f0*/  LDSM.16.MT88.4 R16, [R40] ;  /* 0x000000002810783b */ /* 0x000f240000004200 */
[----:B------:R-:W-:Y:S01]  /*11600*/  FSEL R2, R2, RZ, P2 ;  /* 0x000000ff02027208 */ /* 0x000fe20001000000 */
[----:B------:R-:W5:Y:S04]  /*11610*/  MUFU.EX2 R42, R7 ;  /* 0x00000007002a7308 */ /* 0x000f680000000800 */
[--C-:B---3--:R-:W-:Y:S01]  /*11620*/  FFMA.FTZ R5, R41, UR5, -R2.reuse ;  /* 0x0000000529057c23 */ /* 0x108fe20008010802 */
[--C-:B------:R-:W-:Y:S01]  /*11630*/  FFMA.FTZ R4, R35, UR5, -R2.reuse ;  /* 0x0000000523047c23 */ /* 0x100fe20008010802 */
[----:B-1----:R-:W-:-:S02]  /*11640*/  FFMA.FTZ R10, R93, UR5, -R2 ;  /* 0x000000055d0a7c23 */ /* 0x002fc40008010802 */
[----:B------:R1:W-:Y:S01]  /*11650*/  MUFU.EX2 R27, R5 ;  /* 0x00000005001b7308 */ /* 0x0003e20000000800 */
[----:B--2---:R-:W-:-:S03]  /*11660*/  FMUL.FTZ R0, R64, UR5 ;  /* 0x0000000540007c20 */ /* 0x004fc60008410000 */
[----:B------:R2:W-:Y:S01]  /*11670*/  MUFU.EX2 R249, R10 ;  /* 0x0000000a00f97308 */ /* 0x0005e20000000800 */
[-C--:B-----5:R-:W-:Y:S01]  /*11680*/  FMUL.FTZ R144, R144, R42.reuse ;  /* 0x0000002a90907220 */ /* 0x0a0fe20000410000 */
[----:B------:R-:W-:Y:S02]  /*11690*/  FSEL R0, R0, RZ, P0 ;  /* 0x000000ff00007208 */ /* 0x000fe40000000000 */
[----:B------:R3:W-:Y:S01]  /*116a0*/  MUFU.EX2 R55, R4 ;  /* 0x0000000400377308 */ /* 0x0007e20000000800 */
[-C--:B------:R-:W-:Y:S01]  /*116b0*/  FMUL.FTZ R145, R145, R42.reuse ;  /* 0x0000002a91917220 */ /* 0x080fe20000410000 */
[-C--:B------:R-:W-:Y:S01]  /*116c0*/  FMUL.FTZ R156, R156, R42.reuse ;  /* 0x0000002a9c9c7220 */ /* 0x080fe20000410000 */
[-C--:B------:R-:W-:Y:S01]  /*116d0*/  FMUL.FTZ R157, R157, R42.reuse ;  /* 0x0000002a9d9d7220 */ /* 0x080fe20000410000 */
[--C-:B------:R-:W-:Y:S01]  /*116e0*/  FFMA.FTZ R9, R33, UR5, -R0.reuse ;  /* 0x0000000521097c23 */ /* 0x100fe20008010800 */
[----:B------:R-:W-:Y:S01]  /*116f0*/  FFMA.FTZ R6, R36, UR5, -R0 ;  /* 0x0000000524067c23 */ /* 0x000fe20008010800 */
[--C-:B-1----:R-:W-:Y:S01]  /*11700*/  FFMA.FTZ R5, R45, UR5, -R2.reuse ;  /* 0x000000052d057c23 */ /* 0x102fe20008010802 */
[-C--:B------:R-:W-:Y:S01]  /*11710*/  FMUL.FTZ R160, R160, R42.reuse ;  /* 0x0000002aa0a07220 */ /* 0x080fe20000410000 */
[----:B------:R1:W-:Y:S01]  /*11720*/  MUFU.EX2 R26, R9 ;  /* 0x00000009001a7308 */ /* 0x0003e20000000800 */
[-C--:B------:R-:W-:Y:S01]  /*11730*/  FMUL.FTZ R161, R161, R42.reuse ;  /* 0x0000002aa1a17220 */ /* 0x080fe20000410000 */
[--C-:B--2---:R-:W-:Y:S01]  /*11740*/  FFMA.FTZ R10, R46, UR5, -R2.reuse ;  /* 0x000000052e0a7c23 */ /* 0x104fe20008010802 */
[-C--:B------:R-:W-:Y:S01]  /*11750*/  FMUL.FTZ R140, R140, R42.reuse ;  /* 0x0000002a8c8c7220 */ /* 0x080fe20000410000 */
[----:B------:R2:W-:Y:S01]  /*11760*/  MUFU.EX2 R52, R5 ;  /* 0x0000000500347308 */ /* 0x0005e20000000800 */
[----:B------:R-:W-:Y:S01]  /*11770*/  FMUL.FTZ R141, R141, R42 ;  /* 0x0000002a8d8d7220 */ /* 0x000fe20000410000 */
[----:B---3--:R-:W-:-:S02]  /*11780*/  FFMA.FTZ R4, R43, UR5, -R2 ;  /* 0x000000052b047c23 */ /* 0x008fc40008010802 */
[----:B------:R3:W-:Y:S04]  /*11790*/  MUFU.EX2 R248, R10 ;  /* 0x0000000a00f87308 */ /* 0x0007e80000000800 */
[----:B------:R5:W-:Y:S01]  /*117a0*/  MUFU.EX2 R25, R4 ;  /* 0x0000000400197308 */ /* 0x000be20000000800 */
[----:B-1----:R-:W-:-:S03]  /*117b0*/  FSEL R9, R66, RZ, P3 ;  /* 0x000000ff42097208 */ /* 0x002fc60001800000 */
[----:B------:R1:W4:Y:S01]  /*117c0*/  MUFU.EX2 R28, R6 ;  /* 0x00000006001c7308 */ /* 0x0003220000000800 */
[----:B--2---:R-:W-:Y:S01]  /*117d0*/  FSEL R5, R64, RZ, P0 ;  /* 0x000000ff40057208 */ /* 0x004fe20000000000 */
[----:B------:R-:W-:Y:S01]  /*117e0*/  FADD.FTZ R9, R38, -R9 ;  /* 0x8000000926097221 */ /* 0x000fe20000010000 */
[----:B------:R-:W-:Y:S01]  /*117f0*/  PLOP3.LUT P0, PT, PT, PT, UP0, 0x80, 0x8 ;  /* 0x000000000008781c */ /* 0x000fe20003f0f008 */
[--C-:B---3--:R-:W-:Y:S02]  /*11800*/  FFMA.FTZ R10, R87, UR5, -R0.reuse ;  /* 0x00000005570a7c23 */ /* 0x108fe40008010800 */
[----:B------:R-:W-:Y:S01]  /*11810*/  FMUL.FTZ R9, R9, UR5 ;  /* 0x0000000509097c20 */ /* 0x000fe20008410000 */
[----:B------:R-:W-:Y:S01]  /*11820*/  FADD.FTZ R5, R37, -R5 ;  /* 0x8000000525057221 */ /* 0x000fe20000010000 */
[----:B------:R2:W-:Y:S01]  /*11830*/  MUFU.EX2 R245, R10 ;  /* 0x0000000a00f57308 */ /* 0x0005e20000000800 */
[----:B-----5:R-:W-:Y:S02]  /*11840*/  FFMA.FTZ R4, R50, UR5, -R0 ;  /* 0x0000000532047c23 */ /* 0x020fe40008010800 */
[----:B------:R-:W-:Y:S01]  /*11850*/  FMUL.FTZ R43, R5, UR5 ;  /* 0x00000005052b7c20 */ /* 0x000fe20008410000 */
[----:B------:R-:W-:Y:S01]  /*11860*/  FFMA.FTZ R5, R101, UR5, -R3 ;  /* 0x0000000565057c23 */ /* 0x000fe20008010803 */
[----:B------:R3:W5:Y:S01]  /*11870*/  MUFU.EX2 R41, R9 ;  /* 0x0000000900297308 */ /* 0x0007620000000800 */
[----:B-1----:R-:W-:-:S02]  /*11880*/  FSEL R6, R67, RZ, P4 ;  /* 0x000000ff43067208 */ /* 0x002fc40002000000 */
[----:B----4-:R-:W-:Y:S01]  /*11890*/  MOV R101, R28 ;  /* 0x0000001c00657202 */ /* 0x010fe20000000f00 */
[----:B------:R1:W-:Y:S01]  /*118a0*/  MUFU.EX2 R20, R4 ;  /* 0x0000000400147308 */ /* 0x0003e20000000800 */
[-C--:B------:R-:W-:Y:S01]  /*118b0*/  MOV R93, R25.reuse ;  /* 0x00000019005d7202 */ /* 0x080fe20000000f00 */
[----:B------:R-:W-:Y:S01]  /*118c0*/  FADD.FTZ R11, R39, -R6 ;  /* 0x80000006270b7221 */ /* 0x000fe20000010000 */
[----:B------:R-:W-:Y:S01]  /*118d0*/  F2FP.BF16.F32.PACK_AB R6, R52, R25 ;  /* 0x000000193406723e */ /* 0x000fe200000010ff */
[----:B------:R-:W4:Y:S01]  /*118e0*/  MUFU.EX2 R43, R43 ;  /* 0x0000002b002b7308 */ /* 0x000f220000000800 */
[----:B--2---:R-:W-:Y:S01]  /*118f0*/  FFMA.FTZ R10, R206, UR5, -R8 ;  /* 0x00000005ce0a7c23 */ /* 0x004fe20008010808 */
[----:B------:R-:W-:Y:S02]  /*11900*/  FMUL.FTZ R11, R11, UR5 ;  /* 0x000000050b0b7c20 */ /* 0x000fe40008410000 */
[----:B------:R2:W-:Y:S01]  /*11910*/  MUFU.EX2 R250, R5 ;  /* 0x0000000500fa7308 */ /* 0x0005e20000000800 */
[----:B---3--:R-:W-:Y:S01]  /*11920*/  FFMA.FTZ R9, R91, UR5, -R2 ;  /* 0x000000055b097c23 */ /* 0x008fe20008010802 */
[----:B-----5:R-:W-:-:S02]  /*11930*/  FMUL.FTZ R138, R138, R41 ;  /* 0x000000298a8a7220 */ /* 0x020fc40000410000 */
[----:B------:R3:W-:Y:S01]  /*11940*/  MUFU.EX2 R240, R10 ;  /* 0x0000000a00f07308 */ /* 0x0007e20000000800 */
[-C--:B------:R-:W-:Y:S01]  /*11950*/  FMUL.FTZ R139, R139, R41.reuse ;  /* 0x000000298b8b7220 */ /* 0x080fe20000410000 */
[----:B-1----:R-:W-:Y:S01]  /*11960*/  FFMA.FTZ R4, R32, UR5, -R0 ;  /* 0x0000000520047c23 */ /* 0x002fe20008010800 */
[----:B------:R-:W-:Y:S01]  /*11970*/  MOV R91, R24 ;  /* 0x00000018005b7202 */ /* 0x000fe20000000f00 */
[----:B------:R1:W-:Y:S01]  /*11980*/  MUFU.EX2 R246, R9 ;  /* 0x0000000900f67308 */ /* 0x0003e20000000800 */
[----:B------:R-:W-:Y:S01]  /*11990*/  FMUL.FTZ R154, R154, R41 ;  /* 0x000000299a9a7220 */ /* 0x000fe20000410000 */
[-C--:B----4-:R-:W-:Y:S01]  /*119a0*/  FMUL.FTZ R146, R146, R43.reuse ;  /* 0x0000002b92927220 */ /* 0x090fe20000410000 */
[-C--:B------:R-:W-:Y:S01]  /*119b0*/  FMUL.FTZ R147, R147, R43.reuse ;  /* 0x0000002b93937220 */ /* 0x080fe20000410000 */
[----:B------:R4:W5:Y:S01]  /*119c0*/  MUFU.EX2 R45, R4 ;  /* 0x00000004002d7308 */ /* 0x0009620000000800 */
[-C--:B------:R-:W-:Y:S01]  /*119d0*/  FMUL.FTZ R158, R158, R43.reuse ;  /* 0x0000002b9e9e7220 */ /* 0x080fe20000410000 */
[----:B--2---:R-:W-:Y:S01]  /*119e0*/  F2FP.BF16.F32.PACK_AB R5, R26, R20 ;  /* 0x000000141a05723e */ /* 0x004fe200000010ff */
[-C--:B------:R-:W-:Y:S01]  /*119f0*/  FMUL.FTZ R159, R159, R43.reuse ;  /* 0x0000002b9f9f7220 */ /* 0x080fe20000410000 */
[----:B------:R-:W2:Y:S01]  /*11a00*/  MUFU.EX2 R68, R11 ;  /* 0x0000000b00447308 */ /* 0x000ea20000000800 */
[-C--:B------:R-:W-:Y:S01]  /*11a10*/  FMUL.FTZ R162, R162, R43.reuse ;  /* 0x0000002ba2a27220 */ /* 0x080fe20000410000 */
[----:B---3--:R-:W-:Y:S01]  /*11a20*/  FFMA.FTZ R10, R88, UR5, -R8 ;  /* 0x00000005580a7c23 */ /* 0x008fe20008010808 */
[-C--:B------:R-:W-:Y:S01]  /*11a30*/  FMUL.FTZ R163, R163, R43.reuse ;  /* 0x0000002ba3a37220 */ /* 0x080fe20000410000 */
[-C--:B------:R-:W-:Y:S01]  /*11a40*/  FMUL.FTZ R142, R142, R43.reuse ;  /* 0x0000002b8e8e7220 */ /* 0x080fe20000410000 */
[----:B------:R-:W-:Y:S01]  /*11a50*/  FMUL.FTZ R143, R143, R43 ;  /* 0x0000002b8f8f7220 */ /* 0x000fe20000410000 */
[----:B-1----:R-:W-:Y:S01]  /*11a60*/  FFMA.FTZ R9, R179, UR5, -R0 ;  /* 0x00000005b3097c23 */ /* 0x002fe20008010800 */
[----:B------:R1:W-:Y:S01]  /*11a70*/  MUFU.EX2 R241, R10 ;  /* 0x0000000a00f17308 */ /* 0x0003e20000000800 */
[-C--:B------:R-:W-:Y:S01]  /*11a80*/  FMUL.FTZ R155, R155, R41.reuse ;  /* 0x000000299b9b7220 */ /* 0x080fe20000410000 */
[----:B------:R-:W-:Y:S01]  /*11a90*/  FMUL.FTZ R166, R166, R41 ;  /* 0x00000029a6a67220 */ /* 0x000fe20000410000 */
[--C-:B----4-:R-:W-:Y:S01]  /*11aa0*/  FFMA.FTZ R4, R127, UR5, -R3.reuse ;  /* 0x000000057f047c23 */ /* 0x110fe20008010803 */
[----:B------:R3:W-:Y:S01]  /*11ab0*/  MUFU.EX2 R243, R9 ;  /* 0x0000000900f37308 */ /* 0x0007e20000000800 */
[----:B-----5:R-:W-:Y:S01]  /*11ac0*/  F2FP.BF16.F32.PACK_AB R7, R45, R101 ;  /* 0x000000652d07723e */ /* 0x020fe200000010ff */
[-C--:B------:R-:W-:Y:S01]  /*11ad0*/  FMUL.FTZ R167, R167, R41.reuse ;  /* 0x00000029a7a77220 */ /* 0x080fe20000410000 */
[-C--:B--2---:R-:W-:Y:S01]  /*11ae0*/  FMUL.FTZ R136, R136, R68.reuse ;  /* 0x0000004488887220 */ /* 0x084fe20000410000 */
[----:B------:R2:W4:Y:S01]  /*11af0*/  MUFU.EX2 R251, R4 ;  /* 0x0000000400fb7308 */ /* 0x0005220000000800 */
[-C--:B------:R-:W-:Y:S01]  /*11b00*/  FMUL.FTZ R137, R137, R68.reuse ;  /* 0x0000004489897220 */ /* 0x080fe20000410000 */
[----:B------:R-:W-:Y:S01]  /*11b10*/  FFMA.FTZ R11, R47, UR5, -R2 ;  /* 0x000000052f0b7c23 */ /* 0x000fe20008010802 */
[-C--:B------:R-:W-:Y:S01]  /*11b20*/  FMUL.FTZ R152, R152, R68.reuse ;  /* 0x0000004498987220 */ /* 0x080fe20000410000 */
[-C--:B------:R-:W-:Y:S01]  /*11b30*/  FMUL.FTZ R153, R153, R68.reuse ;  /* 0x0000004499997220 */ /* 0x080fe20000410000 */
[-C--:B------:R-:W-:Y:S01]  /*11b40*/  FMUL.FTZ R164, R164, R68.reuse ;  /* 0x00000044a4a47220 */ /* 0x080fe20000410000 */
[----:B-1----:R-:W-:Y:S01]  /*11b50*/  FFMA.FTZ R10, R189, UR5, -R3 ;  /* 0x00000005bd0a7c23 */ /* 0x002fe20008010803 */
[----:B------:R1:W-:Y:S01]  /*11b60*/  MUFU.EX2 R247, R11 ;  /* 0x0000000b00f77308 */ /* 0x0003e20000000800 */
[-C--:B------:R-:W-:Y:S01]  /*11b70*/  FMUL.FTZ R165, R165, R68.reuse ;  /* 0x00000044a5a57220 */ /* 0x080fe20000410000 */
[-C--:B------:R-:W-:Y:S01]  /*11b80*/  FMUL.FTZ R148, R148, R68.reuse ;  /* 0x0000004494947220 */ /* 0x080fe20000410000 */
[----:B---3--:R-:W-:Y:S01]  /*11b90*/  FFMA.FTZ R9, R57, UR5, -R0 ;  /* 0x0000000539097c23 */ /* 0x008fe20008010800 */
[----:B------:R3:W-:Y:S01]  /*11ba0*/  MUFU.EX2 R231, R10 ;  /* 0x0000000a00e77308 */ /* 0x0007e20000000800 */
[----:B------:R-:W-:Y:S01]  /*11bb0*/  FMUL.FTZ R149, R149, R68 ;  /* 0x0000004495957220 */ /* 0x000fe20000410000 */
[----:B------:R-:W-:Y:S01]  /*11bc0*/  FMUL.FTZ R150, R150, R41 ;  /* 0x0000002996967220 */ /* 0x000fe20000410000 */
[----:B--2---:R-:W-:Y:S01]  /*11bd0*/  F2FP.BF16.F32.PACK_AB R4, R27, R55 ;  /* 0x000000371b04723e */ /* 0x004fe200000010ff */
[----:B------:R2:W-:Y:S01]  /*11be0*/  MUFU.EX2 R244, R9 ;  /* 0x0000000900f47308 */ /* 0x0005e20000000800 */
[----:B------:R-:W-:-:S05]  /*11bf0*/  FMUL.FTZ R151, R151, R41 ;  /* 0x0000002997977220 */ /* 0x000fca0000410000 */
[C---:B------:R-:W-:Y:S01]  /*11c00*/  HMMA.16816.F32.BF16 R28, R4.reuse, R14, R144 ;  /* 0x0000000e041c723c */ /* 0x040fe20000041890 */
[----:B------:R-:W-:Y:S01]  /*11c10*/  MOV R147, R51 ;  /* 0x0000003300937202 */ /* 0x000fe20000000f00 */
[----:B-1----:R-:W-:Y:S01]  /*11c20*/  FFMA.FTZ R11, R94, UR5, -R0 ;  /* 0x000000055e0b7c23 */ /* 0x002fe20008010800 */
[----:B------:R-:W-:Y:S01]  /*11c30*/  MOV R146, R53 ;  /* 0x0000003500927202 */ /* 0x000fe20000000f00 */
[----:B---3--:R-:W-:Y:S01]  /*11c40*/  FFMA.FTZ R10, R185, UR5, -R3 ;  /* 0x00000005b90a7c23 */ /* 0x008fe20008010803 */
[----:B------:R-:W-:Y:S01]  /*11c50*/  MOV R144, R52 ;  /* 0x0000003400907202 */ /* 0x000fe20000000f00 */
[----:B------:R1:W3:Y:S01]  /*11c60*/  MUFU.EX2 R242, R11 ;  /* 0x0000000b00f27308 */ /* 0x0002e20000000800 */
[----:B------:R-:W-:Y:S01]  /*11c70*/  MOV R145, R45 ;  /* 0x0000002d00917202 */ /* 0x000fe20000000f00 */
[----:B--2---:R-:W-:Y:S01]  /*11c80*/  FFMA.FTZ R9, R203, UR5, -R8 ;  /* 0x00000005cb097c23 */ /* 0x004fe20008010808 */
[----:B------:R-:W-:Y:S01]  /*11c90*/  HMMA.16816.F32.BF16 R36, R4, R16, R156 ;  /* 0x000000100424723c */ /* 0x000fe2000004189c */
[----:B------:R2:W-:Y:S01]  /*11ca0*/  MUFU.EX2 R232, R10 ;  /* 0x0000000a00e87308 */ /* 0x0005e20000000800 */
[----:B------:R-:W-:-:S02]  /*11cb0*/  MOV R156, R49 ;  /* 0x00000031009c7202 */ /* 0x000fc40000000f00 */
[----:B------:R-:W-:Y:S01]  /*11cc0*/  MOV R157, R48 ;  /* 0x00000030009d7202 */ /* 0x000fe20000000f00 */
[----:B------:R5:W3:Y:S01]  /*11cd0*/  MUFU.EX2 R236, R9 ;  /* 0x0000000900ec7308 */ /* 0x000ae20000000800 */
[----:B------:R-:W-:Y:S02]  /*11ce0*/  MOV R159, R27 ;  /* 0x0000001b009f7202 */ /* 0x000fe40000000f00 */
[----:B------:R-:W-:Y:S01]  /*11cf0*/  HMMA.16816.F32.BF16 R48, R4, R18, R160 ;  /* 0x000000120430723c */ /* 0x000fe200000418a0 */
[----:B------:R-:W-:Y:S02]  /*11d00*/  MOV R163, R176 ;  /* 0x000000b000a37202 */ /* 0x000fe40000000f00 */
[----:B------:R-:W-:Y:S01]  /*11d10*/  MOV R161, R55 ;  /* 0x0000003700a17202 */ /* 0x000fe20000000f00 */
[----:B-1----:R-:W-:Y:S01]  /*11d20*/  FFMA.FTZ R11, R82, UR5, -R0 ;  /* 0x00000005520b7c23 */ /* 0x002fe20008010800 */
[----:B------:R-:W-:Y:S01]  /*11d30*/  MOV R160, R54 ;  /* 0x0000003600a07202 */ /* 0x000fe20000000f00 */
[----:B--2---:R-:W-:-:S02]  /*11d40*/  FFMA.FTZ R10, R58, UR5, -R2 ;  /* 0x000000053a0a7c23 */ /* 0x004fc40008010802 */
[----:B------:R-:W-:Y:S01]  /*11d50*/  HMMA.16816.F32.BF16 R32, R4, R12, R140 ;  /* 0x0000000c0420723c */ /* 0x000fe2000004188c */
[----:B------:R-:W-:Y:S01]  /*11d60*/  F2FP.BF16.F32.PACK_AB R4, R22, R24 ;  /* 0x000000181604723e */ /* 0x000fe200000010ff */
[----:B------:R1:W-:Y:S01]  /*11d70*/  MUFU.EX2 R227, R11 ;  /* 0x0000000b00e37308 */ /* 0x0003e20000000800 */
[----:B-----5:R-:W-:Y:S01]  /*11d80*/  FFMA.FTZ R9, R183, UR5, -R8 ;  /* 0x00000005b7097c23 */ /* 0x020fe20008010808 */
[----:B------:R-:W-:Y:S02]  /*11d90*/  F2FP.BF16.F32.PACK_AB R5, R250, R163 ;  /* 0x000000a3fa05723e */ /* 0x000fe400000010ff */
[----:B------:R2:W-:Y:S01]  /*11da0*/  MUFU.EX2 R238, R10 ;  /* 0x0000000a00ee7308 */ /* 0x0005e20000000800 */
[----:B------:R-:W-:Y:S02]  /*11db0*/  F2FP.BF16.F32.PACK_AB R6, R147, R157 ;  /* 0x0000009d9306723e */ /* 0x000fe400000010ff */
[----:B----4-:R-:W-:Y:S01]  /*11dc0*/  F2FP.BF16.F32.PACK_AB R7, R156, R251 ;  /* 0x000000fb9c07723e */ /* 0x010fe200000010ff */
[----:B------:R4:W-:Y:S01]  /*11dd0*/  MUFU.EX2 R239, R9 ;  /* 0x0000000900ef7308 */ /* 0x0009e20000000800 */
[----:B------:R-:W-:-:S02]  /*11de0*/  MOV R158, R26 ;  /* 0x0000001a009e7202 */ /* 0x000fc40000000f00 */
[----:B------:R-:W5:Y:S01]  /*11df0*/  LDSM.16.MT88.4 R24, [R204+0x4400] ;  /* 0x00440000cc18783b */ /* 0x000f620000004200 */
[----:B------:R-:W-:Y:S02]  /*11e00*/  MOV R162, R59 ;  /* 0x0000003b00a27202 */ /* 0x000fe40000000f00 */
[C---:B------:R-:W-:Y:S01]  /*11e10*/  HMMA.16816.F32.BF16 R52, R4.reuse, R12, R136 ;  /* 0x0000000c0434723c */ /* 0x040fe20000041888 */
[----:B------:R-:W-:Y:S01]  /*11e20*/  MOV R139, R23 ;  /* 0x00000017008b7202 */ /* 0x000fe20000000f00 */
[----:B-1----:R-:W-:Y:S01]  /*11e30*/  FFMA.FTZ R11, R77, UR5, -R0 ;  /* 0x000000054d0b7c23 */ /* 0x002fe20008010800 */
[----:B------:R-:W-:Y:S01]  /*11e40*/  MOV R138, R22 ;  /* 0x00000016008a7202 */ /* 0x000fe20000000f00 */
[----:B--2---:R-:W-:Y:S01]  /*11e50*/  FFMA.FTZ R10, R85, UR5, -R2 ;  /* 0x00000005550a7c23 */ /* 0x004fe20008010802 */
[----:B------:R-:W-:Y:S02]  /*11e60*/  MOV R137, R21 ;  /* 0x0000001500897202 */ /* 0x000fe40000000f00 */
[----:B------:R-:W-:Y:S01]  /*11e70*/  MOV R136, R20 ;  /* 0x0000001400887202 */ /* 0x000fe20000000f00 */
[--C-:B----4-:R-:W-:Y:S01]  /*11e80*/  FFMA.FTZ R9, R190, UR5, -R3.reuse ;  /* 0x00000005be097c23 */ /* 0x110fe20008010803 */
[----:B------:R1:W-:Y:S01]  /*11e90*/  MUFU.EX2 R235, R10 ;  /* 0x0000000a00eb7308 */ /* 0x0003e20000000800 */
[----:B------:R-:W2:Y:S01]  /*11ea0*/  LDSM.16.MT88.4 R20, [R40+0x400] ;  /* 0x000400002814783b */ /* 0x000ea20000004200 */
[C---:B------:R-:W-:Y:S02]  /*11eb0*/  HMMA.16816.F32.BF16 R152, R4.reuse, R16, R152 ;  /* 0x000000100498723c */ /* 0x040fe40000041898 */
[----:B------:R4:W2:Y:S04]  /*11ec0*/  MUFU.EX2 R230, R9 ;  /* 0x0000000900e67308 */ /* 0x0008a80000000800 */
[----:B------:R3:W-:Y:S02]  /*11ed0*/  MUFU.EX2 R190, R11 ;  /* 0x0000000b00be7308 */ /* 0x0007e40000000800 */
[----:B------:R-:W-:Y:S01]  /*11ee0*/  HMMA.16816.F32.BF16 R164, R4, R18, R164 ;  /* 0x0000001204a4723c */ /* 0x000fe200000418a4 */
[----:B------:R-:W2:Y:S01]  /*11ef0*/  LDSM.16.MT88.4 R16, [R204+0x4800] ;  /* 0x00480000cc10783b */ /* 0x000ea20000004200 */
[----:B-1----:R-:W-:Y:S01]  /*11f00*/  FFMA.FTZ R10, R61, UR5, -R0 ;  /* 0x000000053d0a7c23 */ /* 0x002fe20008010800 */
[----:B----4-:R-:W-:-:S03]  /*11f10*/  FFMA.FTZ R9, R187, UR5, -R3 ;  /* 0x00000005bb097c23 */ /* 0x010fc60008010803 */
[----:B------:R1:W-:Y:S02]  /*11f20*/  MUFU.EX2 R228, R10 ;  /* 0x0000000a00e47308 */ /* 0x0003e40000000800 */
[----:B------:R-:W-:Y:S01]  /*11f30*/  HMMA.16816.F32.BF16 R148, R4, R14, R148 ;  /* 0x0000000e0494723c */ /* 0x000fe20000041894 */
[----:B------:R-:W4:Y:S01]  /*11f40*/  LDSM.16.MT88.4 R12, [R40+0x800] ;  /* 0x00080000280c783b */ /* 0x000f220000004200 */
[----:B------:R-:W-:Y:S01]  /*11f50*/  F2FP.BF16.F32.PACK_AB R4, R246, R249 ;  /* 0x000000f9f604723e */ /* 0x000fe200000010ff */
[----:B------:R5:W2:Y:S01]  /*11f60*/  MUFU.EX2 R233, R9 ;  /* 0x0000000900e97308 */ /* 0x000aa20000000800 */
[----:B---3--:R-:W-:Y:S01]  /*11f70*/  F2FP.BF16.F32.PACK_AB R5, R242, R243 ;  /* 0x000000f3f205723e */ /* 0x008fe200000010ff */
[----:B------:R-:W-:Y:S01]  /*11f80*/  FFMA.FTZ R11, R195, UR5, -R3 ;  /* 0x00000005c30b7c23 */ /* 0x000fe20008010803 */
[----:B------:R-:W-:Y:S02]  /*11f90*/  F2FP.BF16.F32.PACK_AB R6, R248, R247 ;  /* 0x000000f7f806723e */ /* 0x000fe400000010ff */
[----:B------:R-:W-:-:S02]  /*11fa0*/  F2FP.BF16.F32.PACK_AB R7, R244, R245 ;  /* 0x000000f5f407723e */ /* 0x000fc400000010ff */
[----:B------:R-:W-:Y:S01]  /*11fb0*/  MOV R195, R144 ;  /* 0x0000009000c37202 */ /* 0x000fe20000000f00 */
[----:B-1----:R-:W-:-:S04]  /*11fc0*/  FFMA.FTZ R10, R90, UR5, -R8 ;  /* 0x000000055a0a7c23 */ /* 0x002fc80008010808 */
[C---:B-----5:R-:W-:Y:S01]  /*11fd0*/  HMMA.16816.F32.BF16 R32, R4.reuse, R24, R32 ;  /* 0x000000180420723c */ /* 0x060fe20000041820 */
[----:B------:R-:W-:Y:S01]  /*11fe0*/  FFMA.FTZ R9, R71, UR5, -R2 ;  /* 0x0000000547097c23 */ /* 0x000fe20008010802 */
[----:B------:R1:W-:Y:S04]  /*11ff0*/  MUFU.EX2 R225, R10 ;  /* 0x0000000a00e17308 */ /* 0x0003e80000000800 */
[----:B------:R3:W5:Y:S02]  /*12000*/  MUFU.EX2 R237, R9 ;  /* 0x0000000900ed7308 */ /* 0x0007640000000800 */
[C---:B------:R-:W-:Y:S08]  /*12010*/  HMMA.16816.F32.BF16 R28, R4.reuse, R26, R28 ;  /* 0x0000001a041c723c */ /* 0x040ff0000004181c */
[----:B--2---:R-:W-:Y:S01]  /*12020*/  HMMA.16816.F32.BF16 R36, R4, R20, R36 ;  /* 0x000000140424723c */ /* 0x004fe20000041824 */
[----:B-1----:R-:W-:Y:S01]  /*12030*/  FFMA.FTZ R10, R100, UR5, -R8 ;  /* 0x00000005640a7c23 */ /* 0x002fe20008010808 */
[----:B---3--:R-:W-:-:S03]  /*12040*/  FFMA.FTZ R9, R78, UR5, -R2 ;  /* 0x000000054e097c23 */ /* 0x008fc60008010802 */
[----:B------:R1:W-:Y:S03]  /*12050*/  MUFU.EX2 R224, R10 ;  /* 0x0000000a00e07308 */ /* 0x0003e60000000800 */
[----:B------:R-:W-:Y:S01]  /*12060*/  HMMA.16816.F32.BF16 R48, R4, R22, R48 ;  /* 0x000000160430723c */ /* 0x000fe20000041830 */
[----:B------:R-:W-:Y:S01]  /*12070*/  F2FP.BF16.F32.PACK_AB R4, R240, R236 ;  /* 0x000000ecf004723e */ /* 0x000fe200000010ff */
[----:B------:R2:W-:Y:S01]  /*12080*/  MUFU.EX2 R234, R9 ;  /* 0x0000000900ea7308 */ /* 0x0005e20000000800 */
[----:B------:R-:W-:Y:S02]  /*12090*/  F2FP.BF16.F32.PACK_AB R5, R231, R230 ;  /* 0x000000e6e705723e */ /* 0x000fe400000010ff */
[----:B------:R-:W-:Y:S02]  /*120a0*/  F2FP.BF16.F32.PACK_AB R6, R241, R239 ;  /* 0x000000eff106723e */ /* 0x000fe400000010ff */
[----:B------:R-:W-:Y:S01]  /*120b0*/  F2FP.BF16.F32.PACK_AB R7, R232, R233 ;  /* 0x000000e9e807723e */ /* 0x000fe200000010ff */
[----:B-1----:R-:W-:-:S06]  /*120c0*/  FFMA.FTZ R10, R86, UR5, -R3 ;  /* 0x00000005560a7c23 */ /* 0x002fcc0008010803 */
[C---:B------:R-:W-:Y:S01]  /*120d0*/  HMMA.16816.F32.BF16 R52, R4.reuse, R24, R52 ;  /* 0x000000180434723c */ /* 0x040fe20000041834 */
[--C-:B--2---:R-:W-:Y:S01]  /*120e0*/  FFMA.FTZ R9, R83, UR5, -R0.reuse ;  /* 0x0000000553097c23 */ /* 0x104fe20008010800 */
[----:B------:R1:W-:Y:S04]  /*120f0*/  MUFU.EX2 R215, R10 ;  /* 0x0000000a00d77308 */ /* 0x0003e80000000800 */
[----:B------:R2:W3:Y:S02]  /*12100*/  MUFU.EX2 R229, R9 ;  /* 0x0000000900e57308 */ /* 0x0004e40000000800 */
[C---:B------:R-:W-:Y:S01]  /*12110*/  HMMA.16816.F32.BF16 R148, R4.reuse, R26, R148 ;  /* 0x0000001a0494723c */ /* 0x040fe20000041894 */
[----:B------:R-:W4:Y:S07]  /*12120*/  LDSM.16.MT88.4 R24, [R204+0x4c00] ;  /* 0x004c0000cc18783b */ /* 0x000f2e0000004200 */
[----:B------:R-:W-:Y:S01]  /*12130*/  HMMA.16816.F32.BF16 R152, R4, R20, R152 ;  /* 0x000000140498723c */ /* 0x000fe20000041898 */
[----:B-1----:R-:W-:Y:S01]  /*12140*/  FFMA.FTZ R10, R89, UR5, -R3 ;  /* 0x00000005590a7c23 */ /* 0x002fe20008010803 */
[----:B--2---:R-:W-:-:S03]  /*12150*/  FFMA.FTZ R9, R56, UR5, -R0 ;  /* 0x0000000538097c23 */ /* 0x004fc60008010800 */
[----:B------:R1:W-:Y:S03]  /*12160*/  MUFU.EX2 R214, R10 ;  /* 0x0000000a00d67308 */ /* 0x0003e60000000800 */
[----:B------:R-:W-:Y:S01]  /*12170*/  HMMA.16816.F32.BF16 R164, R4, R22, R164 ;  /* 0x0000001604a4723c */ /* 0x000fe200000418a4 */
[----:B------:R-:W2:Y:S01]  /*12180*/  LDSM.16.MT88.4 R20, [R40+0xc00] ;  /* 0x000c00002814783b */ /* 0x000ea20000004200 */
[----:B------:R1:W1:Y:S01]  /*12190*/  MUFU.EX2 R226, R9 ;  /* 0x0000000900e27308 */ /* 0x0002620000000800 */
[----:B-----5:R-:W-:Y:S02]  /*121a0*/  F2FP.BF16.F32.PACK_AB R4, R238, R237 ;  /* 0x000000edee04723e */ /* 0x020fe400000010ff */
[----:B---3--:R-:W-:Y:S02]  /*121b0*/  F2FP.BF16.F32.PACK_AB R5, R227, R229 ;  /* 0x000000e5e305723e */ /* 0x008fe400000010ff */
[----:B------:R-:W-:Y:S01]  /*121c0*/  F2FP.BF16.F32.PACK_AB R6, R235, R234 ;  /* 0x000000eaeb06723e */ /* 0x000fe200000010ff */
[----:B-1----:R-:W-:Y:S01]  /*121d0*/  FFMA.FTZ R10, R95, UR5, -R2 ;  /* 0x000000055f0a7c23 */ /* 0x002fe20008010802 */
[----:B------:R-:W-:-:S03]  /*121e0*/  FFMA.FTZ R9, R84, UR5, -R8 ;  /* 0x0000000554097c23 */ /* 0x000fc60008010808 */
[----:B------:R1:W-:Y:S01]  /*121f0*/  MUFU.EX2 R221, R10 ;  /* 0x0000000a00dd7308 */ /* 0x0003e20000000800 */
[----:B------:R-:W-:-:S03]  /*12200*/  F2FP.BF16.F32.PACK_AB R7, R226, R228 ;  /* 0x000000e4e207723e */ /* 0x000fc600000010ff */
[----:B------:R3:W5:Y:S04]  /*12210*/  MUFU.EX2 R223, R9 ;  /* 0x0000000900df7308 */ /* 0x0007680000000800 */
[----:B------:R-:W-:Y:S01]  /*12220*/  HMMA.16816.F32.BF16 R44, R4, R16, R32 ;  /* 0x00000010042c723c */ /* 0x000fe20000041820 */
[----:B-1----:R-:W-:-:S07]  /*12230*/  FFMA.FTZ R10, R102, UR5, -R2 ;  /* 0x00000005660a7c23 */ /* 0x002fce0008010802 */
[C---:B------:R-:W-:Y:S01]  /*12240*/  HMMA.16816.F32.BF16 R28, R4.reuse, R18, R28 ;  /* 0x00000012041c723c */ /* 0x040fe2000004181c */
[----:B---3--:R-:W-:Y:S01]  /*12250*/  FFMA.FTZ R9, R97, UR5, -R8 ;  /* 0x0000000561097c23 */ /* 0x008fe20008010808 */
[----:B------:R1:W-:Y:S04]  /*12260*/  MUFU.EX2 R216, R10 ;  /* 0x0000000a00d87308 */ /* 0x0003e80000000800 */
[----:B------:R3:W2:Y:S02]  /*12270*/  MUFU.EX2 R222, R9 ;  /* 0x0000000900de7308 */ /* 0x0006a40000000800 */
[C---:B----4-:R-:W-:Y:S08]  /*12280*/  HMMA.16816.F32.BF16 R36, R4.reuse, R12, R36 ;  /* 0x0000000c0424723c */ /* 0x050ff00000041824 */
[----:B------:R-:W-:Y:S01]  /*12290*/  HMMA.16816.F32.BF16 R32, R4, R14, R48 ;  /* 0x0000000e0420723c */ /* 0x000fe20000041830 */
[----:B-1----:R-:W-:Y:S01]  /*122a0*/  FFMA.FTZ R10, R76, UR5, -R0 ;  /* 0x000000054c0a7c23 */ /* 0x002fe20008010800 */
[----:B-----5:R-:W-:Y:S01]  /*122b0*/  F2FP.BF16.F32.PACK_AB R4, R225, R223 ;  /* 0x000000dfe104723e */ /* 0x020fe200000010ff */
[--C-:B---3--:R-:W-:Y:S01]  /*122c0*/  FFMA.FTZ R9, R193, UR5, -R3.reuse ;  /* 0x00000005c1097c23 */ /* 0x108fe20008010803 */
[----:B--2---:R-:W-:Y:S01]  /*122d0*/  F2FP.BF16.F32.PACK_AB R6, R224, R222 ;  /* 0x000000dee006723e */ /* 0x004fe200000010ff */
[----:B------:R1:W-:Y:S04]  /*122e0*/  MUFU.EX2 R193, R10 ;  /* 0x0000000a00c17308 */ /* 0x0003e80000000800 */
[----:B------:R2:W3:Y:S01]  /*122f0*/  MUFU.EX2 R219, R9 ;  /* 0x0000000900db7308 */ /* 0x0004e20000000800 */
[----:B-1----:R-:W-:Y:S01]  /*12300*/  FFMA.FTZ R10, R108, UR5, -R8 ;  /* 0x000000056c0a7c23 */ /* 0x002fe20008010808 */
[----:B--2---:R-:W-:-:S03]  /*12310*/  FFMA.FTZ R9, R81, UR5, -R3 ;  /* 0x0000000551097c23 */ /* 0x004fc60008010803 */
[----:B------:R1:W-:Y:S01]  /*12320*/  MUFU.EX2 R187, R10 ;  /* 0x0000000a00bb7308 */ /* 0x0003e20000000800 */
[----:B---3--:R-:W-:-:S03]  /*12330*/  F2FP.BF16.F32.PACK_AB R5, R215, R219 ;  /* 0x000000dbd705723e */ /* 0x008fc600000010ff */
[----:B------:R2:W3:Y:S01]  /*12340*/  MUFU.EX2 R218, R9 ;  /* 0x0000000900da7308 */ /* 0x0004e20000000800 */
[----:B-1----:R-:W-:-:S03]  /*12350*/  FFMA.FTZ R10, R114, UR5, -R8 ;  /* 0x00000005720a7c23 */ /* 0x002fc60008010808 */
[----:B------:R1:W-:Y:S01]  /*12360*/  MUFU.EX2 R114, R11 ;  /* 0x0000000b00727308 */ /* 0x0003e20000000800 */
[----:B--2---:R-:W-:Y:S01]  /*12370*/  FFMA.FTZ R9, R92, UR5, -R2 ;  /* 0x000000055c097c23 */ /* 0x004fe20008010802 */
[----:B---3--:R-:W-:Y:S02]  /*12380*/  F2FP.BF16.F32.PACK_AB R7, R214, R218 ;  /* 0x000000dad607723e */ /* 0x008fe400000010ff */
[----:B------:R2:W-:Y:S04]  /*12390*/  MUFU.EX2 R185, R10 ;  /* 0x0000000a00b97308 */ /* 0x0005e80000000800 */
[----:B------:R3:W4:Y:S01]  /*123a0*/  MUFU.EX2 R220, R9 ;  /* 0x0000000900dc7308 */ /* 0x0007220000000800 */
[----:B------:R-:W-:Y:S01]  /*123b0*/  HMMA.16816.F32.BF16 R48, R4, R16, R52 ;  /* 0x000000100430723c */ /* 0x000fe20000041834 */
[----:B-1----:R-:W-:Y:S01]  /*123c0*/  FFMA.FTZ R11, R113, UR5, -R0 ;  /* 0x00000005710b7c23 */ /* 0x002fe20008010800 */
[----:B--2---:R-:W-:-:S06]  /*123d0*/  FFMA.FTZ R10, R103, UR5, -R3 ;  /* 0x00000005670a7c23 */ /* 0x004fcc0008010803 */
[C---:B------:R-:W-:Y:S01]  /*123e0*/  HMMA.16816.F32.BF16 R148, R4.reuse, R18, R148 ;  /* 0x000000120494723c */ /* 0x040fe20000041894 */
[----:B------:R-:W-:Y:S01]  /*123f0*/  LDSM.16.MT88.4 R16, [R40+0x1000] ;  /* 0x001000002810783b */ /* 0x000fe20000004200 */
[----:B---3--:R-:W-:Y:S01]  /*12400*/  FFMA.FTZ R9, R98, UR5, -R2 ;  /* 0x0000000562097c23 */ /* 0x008fe20008010802 */
[----:B------:R1:W-:Y:S04]  /*12410*/  MUFU.EX2 R127, R10 ;  /* 0x0000000a007f7308 */ /* 0x0003e80000000800 */
[----:B------:R2:W3:Y:S01]  /*12420*/  MUFU.EX2 R206, R9 ;  /* 0x0000000900ce7308 */ /* 0x0004e20000000800 */
[C---:B------:R-:W-:Y:S08]  /*12430*/  HMMA.16816.F32.BF16 R152, R4.reuse, R12, R152 ;  /* 0x0000000c0498723c */ /* 0x040ff00000041898 */
[----:B------:R-:W-:Y:S01]  /*12440*/  HMMA.16816.F32.BF16 R164, R4, R14, R164 ;  /* 0x0000000e04a4723c */ /* 0x000fe200000418a4 */
[----:B-1----:R-:W-:Y:S01]  /*12450*/  FFMA.FTZ R10, R118, UR5, -R8 ;  /* 0x00000005760a7c23 */ /* 0x002fe20008010808 */
[----:B------:R-:W1:Y:S01]  /*12460*/  LDSM.16.MT88.4 R12, [R204+0x5000] ;  /* 0x00500000cc0c783b */ /* 0x000e620000004200 */
[----:B----4-:R-:W-:Y:S01]  /*12470*/  F2FP.BF16.F32.PACK_AB R4, R221, R220 ;  /* 0x000000dcdd04723e */ /* 0x010fe200000010ff */
[----:B--2---:R-:W-:Y:S01]  /*12480*/  FFMA.FTZ R9, R79, UR5, -R0 ;  /* 0x000000054f097c23 */ /* 0x004fe20008010800 */
[----:B------:R2:W-:Y:S01]  /*12490*/  MUFU.EX2 R118, R10 ;  /* 0x0000000a00767308 */ /* 0x0005e20000000800 */
[----:B---3--:R-:W-:-:S03]  /*124a0*/  F2FP.BF16.F32.PACK_AB R6, R216, R206 ;  /* 0x000000ced806723e */ /* 0x008fc600000010ff */
[----:B------:R3:W4:Y:S01]  /*124b0*/  MUFU.EX2 R203, R9 ;  /* 0x0000000900cb7308 */ /* 0x0007220000000800 */
[----:B--2---:R-:W-:Y:S01]  /*124c0*/  FFMA.FTZ R10, R124, UR5, -R8 ;  /* 0x000000057c0a7c23 */ /* 0x004fe20008010808 */
[----:B---3--:R-:W-:-:S03]  /*124d0*/  FFMA.FTZ R9, R75, UR5, -R0 ;  /* 0x000000054b097c23 */ /* 0x008fc60008010800 */
[----:B------:R2:W-:Y:S01]  /*124e0*/  MUFU.EX2 R124, R10 ;  /* 0x0000000a007c7308 */ /* 0x0005e20000000800 */
[----:B----4-:R-:W-:-:S03]  /*124f0*/  F2FP.BF16.F32.PACK_AB R5, R190, R203 ;  /* 0x000000cbbe05723e */ /* 0x010fc600000010ff */
[----:B------:R3:W4:Y:S01]  /*12500*/  MUFU.EX2 R189, R9 ;  /* 0x0000000900bd7308 */ /* 0x0007220000000800 */
[----:B--2---:R-:W-:Y:S01]  /*12510*/  FFMA.FTZ R10, R105, UR5, -R2 ;  /* 0x00000005690a7c23 */ /* 0x004fe20008010802 */
[----:B---3--:R-:W-:-:S03]  /*12520*/  FFMA.FTZ R9, R104, UR5, -R8 ;  /* 0x0000000568097c23 */ /* 0x008fc60008010808 */
[----:B------:R2:W-:Y:S01]  /*12530*/  MUFU.EX2 R108, R10 ;  /* 0x0000000a006c7308 */ /* 0x0005e20000000800 */
[----:B----4-:R-:W-:-:S03]  /*12540*/  F2FP.BF16.F32.PACK_AB R7, R189, R193 ;  /* 0x000000c1bd07723e */ /* 0x010fc600000010ff */
[----:B------:R3:W4:Y:S04]  /*12550*/  MUFU.EX2 R183, R9 ;  /* 0x0000000900b77308 */ /* 0x0007280000000800 */
[----:B------:R-:W-:Y:S01]  /*12560*/  HMMA.16816.F32.BF16 R140, R4, R24, R44 ;  /* 0x00000018048c723c */ /* 0x000fe2000004182c */
[----:B--2---:R-:W-:-:S07]  /*12570*/  FFMA.FTZ R10, R109, UR5, -R2 ;  /* 0x000000056d0a7c23 */ /* 0x004fce0008010802 */
[----:B------:R-:W-:Y:S01]  /*12580*/  HMMA.16816.F32.BF16 R56, R4, R26, R28 ;  /* 0x0000001a0438723c */ /* 0x000fe2000004181c */
[----:B---3--:R-:W-:-:S04]  /*12590*/  FFMA.FTZ R9, R111, UR5, -R8 ;  /* 0x000000056f097c23 */ /* 0x008fc80008010808 */
[----:B------:R2:W3:Y:S03]  /*125a0*/  MUFU.EX2 R179, R9 ;  /* 0x0000000900b37308 */ /* 0x0004e60000000800 */
[C---:B------:R-:W-:Y:S08]  /*125b0*/  HMMA.16816.F32.BF16 R52, R4.reuse, R20, R36 ;  /* 0x000000140434723c */ /* 0x040ff00000041824 */
[----:B------:R-:W-:Y:S01]  /*125c0*/  HMMA.16816.F32.BF16 R32, R4, R22, R32 ;  /* 0x000000160420723c */ /* 0x000fe20000041820 */
[----:B----4-:R-:W-:Y:S01]  /*125d0*/  F2FP.BF16.F32.PACK_AB R4, R187, R183 ;  /* 0x000000b7bb04723e */ /* 0x010fe200000010ff */
[----:B--2---:R-:W-:Y:S01]  /*125e0*/  FFMA.FTZ R9, R197, UR5, -R3 ;  /* 0x00000005c5097c23 */ /* 0x004fe20008010803 */
[----:B---3--:R-:W-:-:S02]  /*125f0*/  F2FP.BF16.F32.PACK_AB R6, R185, R179 ;  /* 0x000000b3b906723e */ /* 0x008fc400000010ff */
[----:B------:R-:W-:Y:S01]  /*12600*/  MOV R197, R145 ;  /* 0x0000009100c57202 */ /* 0x000fe20000000f00 */
[----:B------:R2:W3:Y:S02]  /*12610*/  MUFU.EX2 R176, R9 ;  /* 0x0000000900b07308 */ /* 0x0004e40000000800 */
[----:B--2---:R-:W-:Y:S01]  /*12620*/  FFMA.FTZ R9, R107, UR5, -R3 ;  /* 0x000000056b097c23 */ /* 0x004fe20008010803 */
[----:B---3--:R-:W-:-:S03]  /*12630*/  F2FP.BF16.F32.PACK_AB R5, R114, R176 ;  /* 0x000000b07205723e */ /* 0x008fc600000010ff */
[----:B------:R2:W3:Y:S02]  /*12640*/  MUFU.EX2 R177, R9 ;  /* 0x0000000900b17308 */ /* 0x0004e40000000800 */
[----:B--2---:R-:W-:Y:S01]  /*12650*/  FFMA.FTZ R9, R121, UR5, -R8 ;  /* 0x0000000579097c23 */ /* 0x004fe20008010808 */
[----:B---3--:R-:W-:-:S03]  /*12660*/  F2FP.BF16.F32.PACK_AB R7, R177, R127 ;  /* 0x0000007fb107723e */ /* 0x008fc600000010ff */
[----:B------:R2:W-:Y:S04]  /*12670*/  MUFU.EX2 R121, R9 ;  /* 0x0000000900797308 */ /* 0x0005e80000000800 */
[C---:B------:R-:W-:Y:S08]  /*12680*/  HMMA.16816.F32.BF16 R48, R4.reuse, R24, R48 ;  /* 0x000000180430723c */ /* 0x040ff00000041830 */
[----:B------:R-:W-:Y:S01]  /*12690*/  HMMA.16816.F32.BF16 R36, R4, R26, R148 ;  /* 0x0000001a0424723c */ /* 0x000fe20000041894 */
[----:B------:R-:W3:Y:S01]  /*126a0*/  LDSM.16.MT88.4 R24, [R204+0x5400] ;  /* 0x00540000cc18783b */ /* 0x000ee20000004200 */
[----:B--2---:R-:W-:Y:S01]  /*126b0*/  FFMA.FTZ R9, R130, UR5, -R8 ;  /* 0x0000000582097c23 */ /* 0x004fe20008010808 */
[----:B------:R-:W-:-:S02]  /*126c0*/  MOV R130, R156 ;  /* 0x0000009c00827202 */ /* 0x000fc40000000f00 */
[----:B------:R-:W-:Y:S01]  /*126d0*/  LDSM.16.MT88.4 R148, [R204+0x5c00] ;  /* 0x005c0000cc94783b */ /* 0x000fe20000004200 */
[----:B------:R2:W-:Y:S02]  /*126e0*/  MUFU.EX2 R111, R9 ;  /* 0x00000009006f7308 */ /* 0x0005e40000000800 */
[C---:B------:R-:W-:Y:S01]  /*126f0*/  HMMA.16816.F32.BF16 R44, R4.reuse, R20, R152 ;  /* 0x00000014042c723c */ /* 0x040fe20000041898 */
[----:B------:R-:W-:Y:S02]  /*12700*/  MOV R153, R139 ;  /* 0x0000008b00997202 */ /* 0x000fe40000000f00 */
[----:B------:R-:W-:Y:S02]  /*12710*/  MOV R139, R93 ;  /* 0x0000005d008b7202 */ /* 0x000fe40000000f00 */
[----:B------:R-:W-:Y:S02]  /*12720*/  MOV R152, R91 ;  /* 0x0000005b00987202 */ /* 0x000fe40000000f00 */
[----:B------:R4:W-:Y:S01]  /*12730*/  MUFU.EX2 R91, R11 ;  /* 0x0000000b005b7308 */ /* 0x0009e20000000800 */
[----:B------:R-:W-:Y:S01]  /*12740*/  HMMA.16816.F32.BF16 R28, R4, R22, R164 ;  /* 0x00000016041c723c */ /* 0x000fe200000418a4 */
[----:B------:R-:W5:Y:S01]  /*12750*/  LDSM.16.MT88.4 R20, [R40+0x1400] ;  /* 0x001400002814783b */ /* 0x000f620000004200 */
[----:B------:R-:W-:Y:S01]  /*12760*/  MOV R154, R136 ;  /* 0x00000088009a7202 */ /* 0x000fe20000000f00 */
[----:B--2---:R-:W-:Y:S01]  /*12770*/  FFMA.FTZ R9, R106, UR5, -R2 ;  /* 0x000000056a097c23 */ /* 0x004fe20008010802 */
[----:B------:R-:W-:Y:S01]  /*12780*/  MOV R155, R137 ;  /* 0x00000089009b7202 */ /* 0x000fe20000000f00 */
[----:B------:R2:W-:Y:S01]  /*12790*/  MUFU.EX2 R106, R10 ;  /* 0x0000000a006a7308 */ /* 0x0005e20000000800 */
[----:B------:R-:W-:-:S02]  /*127a0*/  MOV R137, R158 ;  /* 0x0000009e00897202 */ /* 0x000fc40000000f00 */
[----:B------:R-:W-:Y:S01]  /*127b0*/  MOV R136, R159 ;  /* 0x0000009f00887202 */ /* 0x000fe20000000f00 */
[----:B------:R1:W3:Y:S01]  /*127c0*/  MUFU.EX2 R109, R9 ;  /* 0x00000009006d7308 */ /* 0x0002e20000000800 */
[----:B----4-:R-:W-:-:S04]  /*127d0*/  FFMA.FTZ R11, R200, UR5, -R3 ;  /* 0x00000005c80b7c23 */ /* 0x010fc80008010803 */
[----:B------:R4:W-:Y:S01]  /*127e0*/  MUFU.EX2 R81, R11 ;  /* 0x0000000b00517308 */ /* 0x0009e20000000800 */
[----:B--2---:R-:W-:Y:S01]  /*127f0*/  FFMA.FTZ R10, R110, UR5, -R0 ;  /* 0x000000056e0a7c23 */ /* 0x004fe20008010800 */
[----:B------:R-:W-:Y:S01]  /*12800*/  MOV R110, R101 ;  /* 0x00000065006e7202 */ /* 0x000fe20000000f00 */
[----:B-1----:R-:W-:Y:S02]  /*12810*/  FFMA.FTZ R9, R112, UR5, -R2 ;  /* 0x0000000570097c23 */ /* 0x002fe40008010802 */
[----:B------:R1:W-:Y:S01]  /*12820*/  MUFU.EX2 R105, R10 ;  /* 0x0000000a00697308 */ /* 0x0003e20000000800 */
[----:B---3--:R-:W-:Y:S02]  /*12830*/  F2FP.BF16.F32.PACK_AB R4, R109, R108 ;  /* 0x0000006c6d04723e */ /* 0x008fe400000010ff */
[----:B------:R-:W-:Y:S01]  /*12840*/  MOV R112, R147 ;  /* 0x0000009300707202 */ /* 0x000fe20000000f00 */
[----:B------:R2:W3:Y:S01]  /*12850*/  MUFU.EX2 R107, R9 ;  /* 0x00000009006b7308 */ /* 0x0004e20000000800 */
[----:B----4-:R-:W-:Y:S01]  /*12860*/  FFMA.FTZ R11, R173, UR5, -R3 ;  /* 0x00000005ad0b7c23 */ /* 0x010fe20008010803 */
[--C-:B-1----:R-:W-:Y:S01]  /*12870*/  FFMA.FTZ R10, R80, UR5, -R0.reuse ;  /* 0x00000005500a7c23 */ /* 0x102fe20008010800 */
[----:B--2---:R-:W-:-:S03]  /*12880*/  FFMA.FTZ R9, R96, UR5, -R0 ;  /* 0x0000000560097c23 */ /* 0x004fc60008010800 */
[----:B------:R1:W-:Y:S01]  /*12890*/  MUFU.EX2 R103, R10 ;  /* 0x0000000a00677308 */ /* 0x0003e20000000800 */
[----:B---3--:R-:W-:-:S03]  /*128a0*/  F2FP.BF16.F32.PACK_AB R6, R107, R106 ;  /* 0x0000006a6b06723e */ /* 0x008fc600000010ff */
[----:B------:R2:W3:Y:S01]  /*128b0*/  MUFU.EX2 R102, R9 ;  /* 0x0000000900667308 */ /* 0x0004e20000000800 */
[----:B-1----:R-:W-:Y:S01]  /*128c0*/  FFMA.FTZ R10, R198, UR5, -R3 ;  /* 0x00000005c60a7c23 */ /* 0x002fe20008010803 */
[----:B------:R-:W-:Y:S02]  /*128d0*/  MOV R198, R138 ;  /* 0x0000008a00c67202 */ /* 0x000fe40000000f00 */
[----:B------:R-:W-:Y:S01]  /*128e0*/  MOV R138, R157 ;  /* 0x0000009d008a7202 */ /* 0x000fe20000000f00 */
[----:B--2---:R-:W-:Y:S01]  /*128f0*/  FFMA.FTZ R9, R62, UR5, -R0 ;  /* 0x000000053e097c23 */ /* 0x004fe20008010800 */
[----:B------:R1:W-:Y:S01]  /*12900*/  MUFU.EX2 R98, R10 ;  /* 0x0000000a00627308 */ /* 0x0003e20000000800 */
[----:B---3--:R-:W-:-:S03]  /*12910*/  F2FP.BF16.F32.PACK_AB R5, R102, R105 ;  /* 0x000000696605723e */ /* 0x008fc600000010ff */
[----:B------:R2:W3:Y:S01]  /*12920*/  MUFU.EX2 R104, R9 ;  /* 0x0000000900687308 */ /* 0x0004e20000000800 */
[--C-:B-1----:R-:W-:Y:S01]  /*12930*/  FFMA.FTZ R10, R117, UR5, -R3.reuse ;  /* 0x00000005750a7c23 */ /* 0x102fe20008010803 */
[----:B------:R-:W-:Y:S01]  /*12940*/  MOV R117, R63 ;  /* 0x0000003f00757202 */ /* 0x000fe20000000f00 */
[----:B--2---:R-:W-:Y:S02]  /*12950*/  FFMA.FTZ R9, R196, UR5, -R3 ;  /* 0x00000005c4097c23 */ /* 0x004fe40008010803 */
[----:B------:R1:W-:Y:S01]  /*12960*/  MUFU.EX2 R101, R10 ;  /* 0x0000000a00657308 */ /* 0x0003e20000000800 */
[----:B---3--:R-:W-:Y:S02]  /*12970*/  F2FP.BF16.F32.PACK_AB R7, R104, R103 ;  /* 0x000000676807723e */ /* 0x008fe400000010ff */
[----:B------:R-:W-:Y:S01]  /*12980*/  MOV R196, R146 ;  /* 0x0000009200c47202 */ /* 0x000fe20000000f00 */
[----:B------:R2:W3:Y:S04]  /*12990*/  MUFU.EX2 R100, R9 ;  /* 0x0000000900647308 */ /* 0x0004e80000000800 */
[----:B------:R-:W-:Y:S01]  /*129a0*/  HMMA.16816.F32.BF16 R140, R4, R12, R140 ;  /* 0x0000000c048c723c */ /* 0x000fe2000004188c */
[----:B-1----:R-:W-:-:S07]  /*129b0*/  FFMA.FTZ R10, R120, UR5, -R2 ;  /* 0x00000005780a7c23 */ /* 0x002fce0008010802 */
[C---:B------:R-:W-:Y:S01]  /*129c0*/  HMMA.16816.F32.BF16 R56, R4.reuse, R14, R56 ;  /* 0x0000000e0438723c */ /* 0x040fe20000041838 */
[----:B--2---:R-:W-:Y:S01]  /*129d0*/  FFMA.FTZ R9, R119, UR5, -R3 ;  /* 0x0000000577097c23 */ /* 0x004fe20008010803 */
[----:B------:R1:W-:Y:S01]  /*129e0*/  MUFU.EX2 R93, R10 ;  /* 0x0000000a005d7308 */ /* 0x0003e20000000800 */
[----:B------:R-:W-:Y:S02]  /*129f0*/  MOV R119, R196 ;  /* 0x000000c400777202 */ /* 0x000fe40000000f00 */
[----:B------:R-:W-:Y:S01]  /*12a00*/  MOV R196, R162 ;  /* 0x000000a200c47202 */ /* 0x000fe20000000f00 */
[----:B------:R2:W4:Y:S02]  /*12a10*/  MUFU.EX2 R97, R9 ;  /* 0x0000000900617308 */ /* 0x0005240000000800 */
[C---:B------:R-:W-:Y:S08]  /*12a20*/  HMMA.16816.F32.BF16 R52, R4.reuse, R16, R52 ;  /* 0x000000100434723c */ /* 0x040ff00000041834 */
[----:B------:R-:W-:Y:S01]  /*12a30*/  HMMA.16816.F32.BF16 R32, R4, R18, R32 ;  /* 0x000000120420723c */ /* 0x000fe20000041820 */
[----:B-1----:R-:W-:Y:S01]  /*12a40*/  FFMA.FTZ R10, R126, UR5, -R2 ;  /* 0x000000057e0a7c23 */ /* 0x002fe20008010802 */
[----:B------:R-:W-:-:S02]  /*12a50*/  F2FP.BF16.F32.PACK_AB R4, R121, R118 ;  /* 0x000000767904723e */ /* 0x000fc400000010ff */
[----:B---3--:R-:W-:Y:S01]  /*12a60*/  F2FP.BF16.F32.PACK_AB R5, R100, R98 ;  /* 0x000000626405723e */ /* 0x008fe200000010ff */
[----:B--2---:R-:W-:Y:S01]  /*12a70*/  FFMA.FTZ R9, R116, UR5, -R2 ;  /* 0x0000000574097c23 */ /* 0x004fe20008010802 */
[----:B------:R1:W-:Y:S01]  /*12a80*/  MUFU.EX2 R95, R10 ;  /* 0x0000000a005f7308 */ /* 0x0003e20000000800 */
[----:B------:R-:W-:Y:S02]  /*12a90*/  F2FP.BF16.F32.PACK_AB R6, R111, R124 ;  /* 0x0000007c6f06723e */ /* 0x000fe400000010ff */
[----:B----4-:R-:W-:Y:S01]  /*12aa0*/  F2FP.BF16.F32.PACK_AB R7, R97, R101 ;  /* 0x000000656107723e */ /* 0x010fe200000010ff */
[----:B------:R2:W3:Y:S06]  /*12ab0*/  MUFU.EX2 R96, R9 ;  /* 0x0000000900607308 */ /* 0x0004ec0000000800 */
[----:B------:R-:W-:Y:S01]  /*12ac0*/  HMMA.16816.F32.BF16 R48, R4, R12, R48 ;  /* 0x0000000c0430723c */ /* 0x000fe20000041830 */
[----:B-1----:R-:W-:Y:S01]  /*12ad0*/  FFMA.FTZ R10, R99, UR5, -R0 ;  /* 0x00000005630a7c23 */ /* 0x002fe20008010800 */
[----:B--2---:R-:W-:-:S03]  /*12ae0*/  FFMA.FTZ R9, R123, UR5, -R2 ;  /* 0x000000057b097c23 */ /* 0x004fc60008010802 */
[----:B------:R1:W-:Y:S03]  /*12af0*/  MUFU.EX2 R92, R10 ;  /* 0x0000000a005c7308 */ /* 0x0003e60000000800 */
[C---:B------:R-:W-:Y:S01]  /*12b00*/  HMMA.16816.F32.BF16 R44, R4.reuse, R16, R44 ;  /* 0x00000010042c723c */ /* 0x040fe2000004182c */
[----:B------:R2:W4:Y:S07]  /*12b10*/  MUFU.EX2 R94, R9 ;  /* 0x00000009005e7308 */ /* 0x00052e0000000800 */
[----:B------:R-:W-:Y:S01]  /*12b20*/  HMMA.16816.F32.BF16 R28, R4, R18, R28 ;  /* 0x00000012041c723c */ /* 0x000fe2000004181c */
[----:B------:R-:W-:Y:S01]  /*12b30*/  LDSM.16.MT88.4 R16, [R40+0x1800] ;  /* 0x001800002810783b */ /* 0x000fe20000004200 */
[----:B-1----:R-:W-:Y:S01]  /*12b40*/  FFMA.FTZ R10, R168, UR5, -R8 ;  /* 0x00000005a80a7c23 */ /* 0x002fe20008010808 */
[----:B--2---:R-:W-:-:S03]  /*12b50*/  FFMA.FTZ R9, R60, UR5, -R0 ;  /* 0x000000053c097c23 */ /* 0x004fc60008010800 */
[----:B------:R1:W-:Y:S02]  /*12b60*/  MUFU.EX2 R88, R10 ;  /* 0x0000000a00587308 */ /* 0x0003e40000000800 */
[----:B------:R-:W-:Y:S01]  /*12b70*/  HMMA.16816.F32.BF16 R60, R4, R14, R36 ;  /* 0x0000000e043c723c */ /* 0x000fe20000041824 */
[----:B---3--:R-:W-:Y:S01]  /*12b80*/  F2FP.BF16.F32.PACK_AB R4, R93, R96 ;  /* 0x000000605d04723e */ /* 0x008fe200000010ff */
[----:B------:R-:W2:Y:S01]  /*12b90*/  LDSM.16.MT88.4 R12, [R204+0x5800] ;  /* 0x00580000cc0c783b */ /* 0x000ea20000004200 */
[----:B------:R3:W5:Y:S01]  /*12ba0*/  MUFU.EX2 R89, R9 ;  /* 0x0000000900597308 */ /* 0x0007620000000800 */
[----:B----4-:R-:W-:Y:S01]  /*12bb0*/  F2FP.BF16.F32.PACK_AB R6, R95, R94 ;  /* 0x0000005e5f06723e */ /* 0x010fe200000010ff */
[----:B-1----:R-:W-:Y:S01]  /*12bc0*/  FFMA.FTZ R10, R175, UR5, -R8 ;  /* 0x00000005af0a7c23 */ /* 0x002fe20008010808 */
[----:B---3--:R-:W-:-:S03]  /*12bd0*/  FFMA.FTZ R9, R69, UR5, -R0 ;  /* 0x0000000545097c23 */ /* 0x008fc60008010800 */
[----:B------:R1:W-:Y:S01]  /*12be0*/  MUFU.EX2 R86, R10 ;  /* 0x0000000a00567308 */ /* 0x0003e20000000800 */
[----:B-----5:R-:W-:-:S03]  /*12bf0*/  F2FP.BF16.F32.PACK_AB R5, R91, R89 ;  /* 0x000000595b05723e */ /* 0x020fc600000010ff */
        /* <DEDUP_REMOVED lines=8> */
[----:B------:R-:W-:Y:S01]  /*12c80*/  HMMA.16816.F32.BF16 R144, R4, R26, R56 ;  /* 0x0000001a0490723c */ /* 0x000fe20000041838 */
[----:B------:R-:W-:Y:S01]  /*12c90*/  MUFU.EX2 R58, R11 ;  /* 0x0000000b003a7308 */ /* 0x000fe20000000800 */
[----:B---3--:R-:W-:-:S03]  /*12ca0*/  FFMA.FTZ R9, R172, UR5, -R8 ;  /* 0x00000005ac097c23 */ /* 0x008fc60008010808 */
[----:B------:R1:W-:Y:S03]  /*12cb0*/  MUFU.EX2 R78, R10 ;  /* 0x0000000a004e7308 */ /* 0x0003e60000000800 */
[C---:B------:R-:W-:Y:S01]  /*12cc0*/  HMMA.16816.F32.BF16 R36, R4.reuse, R20, R52 ;  /* 0x000000140424723c */ /* 0x040fe20000041834 */
[----:B------:R3:W5:Y:S07]  /*12cd0*/  MUFU.EX2 R85, R9 ;  /* 0x0000000900557308 */ /* 0x00076e0000000800 */
[----:B------:R-:W-:Y:S01]  /*12ce0*/  HMMA.16816.F32.BF16 R32, R4, R22, R32 ;  /* 0x000000160420723c */ /* 0x000fe20000041820 */
[----:B----4-:R-:W-:Y:S01]  /*12cf0*/  F2FP.BF16.F32.PACK_AB R4, R88, R87 ;  /* 0x000000575804723e */ /* 0x010fe200000010ff */
[----:B-1----:R-:W-:Y:S01]  /*12d00*/  FFMA.FTZ R10, R170, UR5, -R2 ;  /* 0x00000005aa0a7c23 */ /* 0x002fe20008010802 */
[----:B---3--:R-:W-:-:S03]  /*12d10*/  FFMA.FTZ R9, R201, UR5, -R3 ;  /* 0x00000005c9097c23 */ /* 0x008fc60008010803 */
[----:B------:R1:W-:Y:S01]  /*12d20*/  MUFU.EX2 R76, R10 ;  /* 0x0000000a004c7308 */ /* 0x0003e20000000800 */
[----:B-----5:R-:W-:-:S03]  /*12d30*/  F2FP.BF16.F32.PACK_AB R6, R86, R85 ;  /* 0x000000555606723e */ /* 0x020fc600000010ff */
[----:B------:R3:W4:Y:S01]  /*12d40*/  MUFU.EX2 R84, R9 ;  /* 0x0000000900547308 */ /* 0x0007220000000800 */
[--C-:B-1----:R-:W-:Y:S01]  /*12d50*/  FFMA.FTZ R10, R125, UR5, -R0.reuse ;  /* 0x000000057d0a7c23 */ /* 0x102fe20008010800 */
[----:B---3--:R-:W-:Y:S01]  /*12d60*/  FFMA.FTZ R9, R135, UR5, -R3 ;  /* 0x0000000587097c23 */ /* 0x008fe20008010803 */
[----:B----4-:R-:W-:Y:S02]  /*12d70*/  F2FP.BF16.F32.PACK_AB R5, R81, R84 ;  /* 0x000000545105723e */ /* 0x010fe400000010ff */
[----:B------:R1:W-:Y:S04]  /*12d80*/  MUFU.EX2 R75, R10 ;  /* 0x0000000a004b7308 */ /* 0x0003e80000000800 */
[----:B------:R3:W4:Y:S01]  /*12d90*/  MUFU.EX2 R82, R9 ;  /* 0x0000000900527308 */ /* 0x0007220000000800 */
[----:B-1----:R-:W-:Y:S01]  /*12da0*/  FFMA.FTZ R10, R73, UR5, -R0 ;  /* 0x00000005490a7c23 */ /* 0x002fe20008010800 */
[----:B---3--:R-:W-:Y:S01]  /*12db0*/  FFMA.FTZ R9, R180, UR5, -R8 ;  /* 0x00000005b4097c23 */ /* 0x008fe20008010808 */
[----:B----4-:R-:W-:-:S03]  /*12dc0*/  F2FP.BF16.F32.PACK_AB R7, R82, R83 ;  /* 0x000000535207723e */ /* 0x010fc600000010ff */
[----:B------:R1:W-:Y:S04]  /*12dd0*/  MUFU.EX2 R79, R9 ;  /* 0x00000009004f7308 */ /* 0x0003e80000000800 */
[C---:B------:R-:W-:Y:S08]  /*12de0*/  HMMA.16816.F32.BF16 R48, R4.reuse, R24, R48 ;  /* 0x000000180430723c */ /* 0x040ff00000041830 */
[----:B------:R-:W-:Y:S01]  /*12df0*/  HMMA.16816.F32.BF16 R24, R4, R26, R60 ;  /* 0x0000001a0418723c */ /* 0x000fe2000004183c */
[----:B-1----:R-:W-:-:S04]  /*12e00*/  FFMA.FTZ R9, R169, UR5, -R2 ;  /* 0x00000005a9097c23 */ /* 0x002fc80008010802 */
[----:B------:R1:W3:Y:S03]  /*12e10*/  MUFU.EX2 R80, R9 ;  /* 0x0000000900507308 */ /* 0x0002e60000000800 */
[C---:B------:R-:W-:Y:S08]  /*12e20*/  HMMA.16816.F32.BF16 R44, R4.reuse, R20, R44 ;  /* 0x00000014042c723c */ /* 0x040ff0000004182c */
[----:B------:R-:W-:Y:S01]  /*12e30*/  HMMA.16816.F32.BF16 R20, R4, R22, R28 ;  /* 0x000000160414723c */ /* 0x000fe2000004181c */
[----:B-1----:R-:W-:Y:S01]  /*12e40*/  FFMA.FTZ R9, R131, UR5, -R2 ;  /* 0x0000000583097c23 */ /* 0x002fe20008010802 */
[----:B---3--:R-:W-:-:S03]  /*12e50*/  F2FP.BF16.F32.PACK_AB R4, R80, R78 ;  /* 0x0000004e5004723e */ /* 0x008fc600000010ff */
[----:B------:R1:W3:Y:S02]  /*12e60*/  MUFU.EX2 R77, R9 ;  /* 0x00000009004d7308 */ /* 0x0002e40000000800 */
[----:B-1----:R-:W-:Y:S01]  /*12e70*/  FFMA.FTZ R9, R122, UR5, -R0 ;  /* 0x000000057a097c23 */ /* 0x002fe20008010800 */
[----:B---3--:R-:W-:-:S03]  /*12e80*/  F2FP.BF16.F32.PACK_AB R6, R77, R76 ;  /* 0x0000004c4d06723e */ /* 0x008fc600000010ff */
[----:B------:R1:W3:Y:S02]  /*12e90*/  MUFU.EX2 R69, R9 ;  /* 0x0000000900457308 */ /* 0x0002e40000000800 */
[----:B-1----:R-:W-:Y:S01]  /*12ea0*/  FFMA.FTZ R9, R70, UR5, -R0 ;  /* 0x0000000546097c23 */ /* 0x002fe20008010800 */
[----:B---3--:R-:W-:Y:S01]  /*12eb0*/  F2FP.BF16.F32.PACK_AB R5, R69, R75 ;  /* 0x0000004b4505723e */ /* 0x008fe200000010ff */
[----:B------:R1:W-:Y:S04]  /*12ec0*/  MUFU.EX2 R70, R10 ;  /* 0x0000000a00467308 */ /* 0x0003e80000000800 */
[----:B------:R3:W4:Y:S01]  /*12ed0*/  MUFU.EX2 R71, R9 ;  /* 0x0000000900477308 */ /* 0x0007220000000800 */
[--C-:B-1----:R-:W-:Y:S01]  /*12ee0*/  FFMA.FTZ R10, R184, UR5, -R8.reuse ;  /* 0x00000005b80a7c23 */ /* 0x102fe20008010808 */
[----:B---3--:R-:W-:-:S03]  /*12ef0*/  FFMA.FTZ R9, R188, UR5, -R8 ;  /* 0x00000005bc097c23 */ /* 0x008fc60008010808 */
[----:B------:R1:W3:Y:S01]  /*12f00*/  MUFU.EX2 R61, R10 ;  /* 0x0000000a003d7308 */ /* 0x0002e20000000800 */
[----:B----4-:R-:W-:-:S03]  /*12f10*/  F2FP.BF16.F32.PACK_AB R7, R71, R70 ;  /* 0x000000464707723e */ /* 0x010fc600000010ff */
[----:B------:R4:W-:Y:S04]  /*12f20*/  MUFU.EX2 R62, R9 ;  /* 0x00000009003e7308 */ /* 0x0009e80000000800 */
[----:B--2---:R-:W-:Y:S01]  /*12f30*/  HMMA.16816.F32.BF16 R140, R4, R12, R140 ;  /* 0x0000000c048c723c */ /* 0x004fe2000004188c */
[----:B-1----:R-:W-:-:S07]  /*12f40*/  FFMA.FTZ R10, R192, UR5, -R8 ;  /* 0x00000005c00a7c23 */ /* 0x002fce0008010808 */
[C---:B------:R-:W-:Y:S01]  /*12f50*/  HMMA.16816.F32.BF16 R144, R4.reuse, R14, R144 ;  /* 0x0000000e0490723c */ /* 0x040fe20000041890 */
[----:B----4-:R-:W-:Y:S01]  /*12f60*/  FFMA.FTZ R9, R171, UR5, -R3 ;  /* 0x00000005ab097c23 */ /* 0x010fe20008010803 */
[----:B------:R1:W2:Y:S04]  /*12f70*/  MUFU.EX2 R63, R10 ;  /* 0x0000000a003f7308 */ /* 0x0002a80000000800 */
[----:B------:R4:W5:Y:S02]  /*12f80*/  MUFU.EX2 R57, R9 ;  /* 0x0000000900397308 */ /* 0x0009640000000800 */
[----:B------:R-:W-:Y:S01]  /*12f90*/  HMMA.16816.F32.BF16 R156, R4, R16, R36 ;  /* 0x00000010049c723c */ /* 0x000fe20000041824 */
[----:B------:R-:W-:Y:S02]  /*12fa0*/  MOV R37, R64 ;  /* 0x0000004000257202 */ /* 0x000fe40000000f00 */
[----:B------:R-:W-:-:S02]  /*12fb0*/  MOV R38, R66 ;  /* 0x0000004200267202 */ /* 0x000fc40000000f00 */
[----:B------:R-:W-:Y:S02]  /*12fc0*/  MOV R39, R67 ;  /* 0x0000004300277202 */ /* 0x000fe40000000f00 */
[----:B------:R-:W-:Y:S01]  /*12fd0*/  @P0 MOV R37, R64 ;  /* 0x0000004000250202 */ /* 0x000fe20000000f00 */
[----:B------:R-:W-:Y:S01]  /*12fe0*/  HMMA.16816.F32.BF16 R32, R4, R18, R32 ;  /* 0x000000120420723c */ /* 0x000fe20000041820 */
[--C-:B-1----:R-:W-:Y:S01]  /*12ff0*/  FFMA.FTZ R10, R174, UR5, -R3.reuse ;  /* 0x00000005ae0a7c23 */ /* 0x102fe20008010803 */
[----:B---3--:R-:W-:Y:S02]  /*13000*/  F2FP.BF16.F32.PACK_AB R4, R61, R79 ;  /* 0x0000004f3d04723e */ /* 0x008fe400000010ff */
[----:B--2---:R-:W-:Y:S01]  /*13010*/  F2FP.BF16.F32.PACK_AB R6, R63, R62 ;  /* 0x0000003e3f06723e */ /* 0x004fe200000010ff */
[----:B----4-:R-:W-:Y:S01]  /*13020*/  FFMA.FTZ R9, R178, UR5, -R3 ;  /* 0x00000005b2097c23 */ /* 0x010fe20008010803 */
[----:B------:R1:W-:Y:S01]  /*13030*/  MUFU.EX2 R60, R10 ;  /* 0x0000000a003c7308 */ /* 0x0003e20000000800 */
[----:B-----5:R-:W-:-:S02]  /*13040*/  F2FP.BF16.F32.PACK_AB R5, R58, R57 ;  /* 0x000000393a05723e */ /* 0x020fc400000010ff */
[----:B------:R-:W-:Y:S01]  /*13050*/  @P0 MOV R38, R66 ;  /* 0x0000004200260202 */ /* 0x000fe20000000f00 */
[----:B------:R2:W3:Y:S01]  /*13060*/  MUFU.EX2 R59, R9 ;  /* 0x00000009003b7308 */ /* 0x0004e20000000800 */
[----:B------:R-:W-:Y:S01]  /*13070*/  @P0 MOV R39, R67 ;  /* 0x0000004300270202 */ /* 0x000fe20000000f00 */
[--C-:B-1----:R-:W-:Y:S01]  /*13080*/  FFMA.FTZ R10, R128, UR5, -R2.reuse ;  /* 0x00000005800a7c23 */ /* 0x102fe20008010802 */
[--C-:B--2---:R-:W-:Y:S01]  /*13090*/  FFMA.FTZ R9, R129, UR5, -R2.reuse ;  /* 0x0000000581097c23 */ /* 0x104fe20008010802 */
[----:B---3--:R-:W-:Y:S02]  /*130a0*/  F2FP.BF16.F32.PACK_AB R7, R59, R60 ;  /* 0x0000003c3b07723e */ /* 0x008fe400000010ff */
[----:B------:R-:W-:Y:S04]  /*130b0*/  MUFU.EX2 R56, R10 ;  /* 0x0000000a00387308 */ /* 0x000fe80000000800 */
[----:B------:R1:W-:Y:S01]  /*130c0*/  MUFU.EX2 R55, R9 ;  /* 0x0000000900377308 */ /* 0x0003e20000000800 */
[C---:B------:R-:W-:Y:S08]  /*130d0*/  HMMA.16816.F32.BF16 R44, R4.reuse, R16, R44 ;  /* 0x00000010042c723c */ /* 0x040ff0000004182c */
[----:B------:R-:W-:Y:S01]  /*130e0*/  HMMA.16816.F32.BF16 R20, R4, R18, R20 ;  /* 0x000000120414723c */ /* 0x000fe20000041814 */
[--C-:B-1----:R-:W-:Y:S01]  /*130f0*/  FFMA.FTZ R9, R252, UR5, -R2.reuse ;  /* 0x00000005fc097c23 */ /* 0x102fe20008010802 */
[----:B------:R-:W-:-:S03]  /*13100*/  FFMA.FTZ R2, R182, UR5, -R2 ;  /* 0x00000005b6027c23 */ /* 0x000fc60008010802 */
[----:B------:R1:W-:Y:S03]  /*13110*/  MUFU.EX2 R53, R9 ;  /* 0x0000000900357308 */ /* 0x0003e60000000800 */
[C---:B------:R-:W-:Y:S01]  /*13120*/  HMMA.16816.F32.BF16 R48, R4.reuse, R12, R48 ;  /* 0x0000000c0430723c */ /* 0x040fe20000041830 */
[----:B------:R2:W3:Y:S07]  /*13130*/  MUFU.EX2 R54, R2 ;  /* 0x0000000200367308 */ /* 0x0004ee0000000800 */
[----:B------:R-:W-:Y:S01]  /*13140*/  HMMA.16816.F32.BF16 R24, R4, R14, R24 ;  /* 0x0000000e0418723c */ /* 0x000fe20000041818 */
[----:B------:R4:W5:Y:S01]  /*13150*/  LDSM.16.MT88.4 R12, [R40+0x1c00] ;  /* 0x001c0000280c783b */ /* 0x0009620000004200 */
[----:B-1----:R-:W-:-:S04]  /*13160*/  FFMA.FTZ R9, R181, UR5, -R0 ;  /* 0x00000005b5097c23 */ /* 0x002fc80008010800 */
[----:B------:R1:W-:Y:S01]  /*13170*/  MUFU.EX2 R52, R9 ;  /* 0x0000000900347308 */ /* 0x0003e20000000800 */
[----:B--2---:R-:W-:Y:S01]  /*13180*/  FFMA.FTZ R2, R72, UR5, -R0 ;  /* 0x0000000548027c23 */ /* 0x004fe20008010800 */
[----:B---3--:R-:W-:-:S03]  /*13190*/  F2FP.BF16.F32.PACK_AB R162, R54, R53 ;  /* 0x0000003536a2723e */ /* 0x008fc600000010ff */
[----:B------:R2:W-:Y:S01]  /*131a0*/  MUFU.EX2 R30, R2 ;  /* 0x00000002001e7308 */ /* 0x0005e20000000800 */
[--C-:B-1----:R-:W-:Y:S01]  /*131b0*/  FFMA.FTZ R9, R115, UR5, -R0.reuse ;  /* 0x0000000573097c23 */ /* 0x102fe20008010800 */
[----:B------:R-:W-:Y:S01]  /*131c0*/  FFMA.FTZ R0, R74, UR5, -R0 ;  /* 0x000000054a007c23 */ /* 0x000fe20008010800 */
[-C--:B----4-:R-:W-:Y:S02]  /*131d0*/  MOV R40, R65.reuse ;  /* 0x0000004100287202 */ /* 0x090fe40000000f00 */
[----:B------:R1:W-:Y:S01]  /*131e0*/  MUFU.EX2 R36, R9 ;  /* 0x0000000900247308 */ /* 0x0003e20000000800 */
[--C-:B--2---:R-:W-:Y:S01]  /*131f0*/  FFMA.FTZ R2, R199, UR5, -R8.reuse ;  /* 0x00000005c7027c23 */ /* 0x104fe20008010808 */
[----:B------:R-:W-:Y:S02]  /*13200*/  @P0 MOV R40, R65 ;  /* 0x0000004100280202 */ /* 0x000fe40000000f00 */
[----:B------:R2:W3:Y:S04]  /*13210*/  MUFU.EX2 R31, R0 ;  /* 0x00000000001f7308 */ /* 0x0004e80000000800 */
[----:B------:R4:W-:Y:S01]  /*13220*/  MUFU.EX2 R29, R2 ;  /* 0x00000002001d7308 */ /* 0x0009e20000000800 */
[--C-:B-1----:R-:W-:Y:S01]  /*13230*/  FFMA.FTZ R9, R194, UR5, -R8.reuse ;  /* 0x00000005c2097c23 */ /* 0x102fe20008010808 */
[--C-:B--2---:R-:W-:Y:S01]  /*13240*/  FFMA.FTZ R0, R117, UR5, -R8.reuse ;  /* 0x0000000575007c23 */ /* 0x104fe20008010808 */
[----:B------:R-:W-:-:S02]  /*13250*/  FFMA.FTZ R8, R202, UR5, -R8 ;  /* 0x00000005ca087c23 */ /* 0x000fc40008010808 */
[----:B------:R1:W2:Y:S01]  /*13260*/  MUFU.EX2 R28, R9 ;  /* 0x00000009001c7308 */ /* 0x0002a20000000800 */
[----:B------:R-:W-:Y:S01]  /*13270*/  MOV R117, R163 ;  /* 0x000000a300757202 */ /* 0x000fe20000000f00 */
[----:B----4-:R-:W-:Y:S01]  /*13280*/  FFMA.FTZ R2, R186, UR5, -R3 ;  /* 0x00000005ba027c23 */ /* 0x010fe20008010803 */
[----:B---3--:R-:W-:Y:S01]  /*13290*/  F2FP.BF16.F32.PACK_AB R163, R31, R36 ;  /* 0x000000241fa3723e */ /* 0x008fe200000010ff */
[----:B------:R3:W-:Y:S04]  /*132a0*/  MUFU.EX2 R17, R0 ;  /* 0x0000000000117308 */ /* 0x0007e80000000800 */
[----:B------:R-:W4:Y:S04]  /*132b0*/  MUFU.EX2 R18, R8 ;  /* 0x0000000800127308 */ /* 0x000f280000000800 */
[----:B------:R5:W-:Y:S01]  /*132c0*/  MUFU.EX2 R10, R2 ;  /* 0x00000002000a7308 */ /* 0x000be20000000800 */
[----:B-1----:R-:W-:Y:S01]  /*132d0*/  FFMA.FTZ R9, R153, R68, R152 ;  /* 0x0000004499097223 */ /* 0x002fe20000010098 */
[----:B------:R-:W-:-:S02]  /*132e0*/  MOV R153, R160 ;  /* 0x000000a000997202 */ /* 0x000fc40000000f00 */
[----:B------:R-:W-:Y:S01]  /*132f0*/  MOV R152, R161 ;  /* 0x000000a100987202 */ /* 0x000fe20000000f00 */
[----:B---3--:R-:W-:Y:S01]  /*13300*/  FFMA.FTZ R0, R208, UR5, -R3 ;  /* 0x00000005d0007c23 */ /* 0x008fe20008010803 */
[----:B------:R-:W-:Y:S01]  /*13310*/  FADD.FTZ R4, R198, R9 ;  /* 0x00000009c6047221 */ /* 0x000fe20000010000 */
[----:B------:R-:W-:Y:S02]  /*13320*/  F2FP.BF16.F32.PACK_AB R160, R56, R55 ;  /* 0x0000003738a0723e */ /* 0x000fe400000010ff */
[----:B------:R1:W3:Y:S01]  /*13330*/  MUFU.EX2 R11, R0 ;  /* 0x00000000000b7308 */ /* 0x0002e20000000800 */
[----:B------:R-:W-:Y:S02]  /*13340*/  F2FP.BF16.F32.PACK_AB R161, R30, R52 ;  /* 0x000000341ea1723e */ /* 0x000fe400000010ff */
[----:B--2---:R-:W-:Y:S01]  /*13350*/  F2FP.BF16.F32.PACK_AB R164, R29, R28 ;  /* 0x0000001c1da4723e */ /* 0x004fe200000010ff */
[----:B-----5:R-:W-:Y:S01]  /*13360*/  FFMA.FTZ R2, R153, R42, R152 ;  /* 0x0000002a99027223 */ /* 0x020fe20000010098 */
[----:B----4-:R-:W-:-:S03]  /*13370*/  F2FP.BF16.F32.PACK_AB R166, R18, R17 ;  /* 0x0000001112a6723e */ /* 0x010fc600000010ff */
[----:B------:R-:W-:Y:S01]  /*13380*/  HMMA.16816.F32.BF16 R140, R160, R148, R140 ;  /* 0x00000094a08c723c */ /* 0x000fe2000004188c */
[--C-:B-1----:R-:W-:Y:S01]  /*13390*/  FFMA.FTZ R0, R119, UR5, -R3.reuse ;  /* 0x0000000577007c23 */ /* 0x102fe20008010803 */
[----:B------:R-:W-:Y:S01]  /*133a0*/  FFMA.FTZ R3, R191, UR5, -R3 ;  /* 0x00000005bf037c23 */ /* 0x000fe20008010803 */
[----:B---3--:R-:W-:-:S05]  /*133b0*/  F2FP.BF16.F32.PACK_AB R165, R10, R11 ;  /* 0x0000000b0aa5723e */ /* 0x008fca00000010ff */
[C---:B------:R-:W-:Y:S01]  /*133c0*/  HMMA.16816.F32.BF16 R144, R160.reuse, R150, R144 ;  /* 0x00000096a090723c */ /* 0x040fe20000041890 */
[----:B------:R1:W-:Y:S04]  /*133d0*/  MUFU.EX2 R16, R0 ;  /* 0x0000000000107308 */ /* 0x0003e80000000800 */
[----:B------:R2:W3:Y:S03]  /*133e0*/  MUFU.EX2 R8, R3 ;  /* 0x0000000300087308 */ /* 0x0004e60000000800 */
[----:B------:R-:W-:Y:S01]  /*133f0*/  HMMA.16816.F32.BF16 R156, R160, R12, R156 ;  /* 0x0000000ca09c723c */ /* 0x000fe2000004189c */
[----:B-1----:R-:W-:-:S07]  /*13400*/  FFMA.FTZ R0, R155, R43, R154 ;  /* 0x0000002b9b007223 */ /* 0x002fce000001009a */
[----:B------:R-:W-:Y:S01]  /*13410*/  HMMA.16816.F32.BF16 R160, R160, R14, R32 ;  /* 0x0000000ea0a0723c */ /* 0x000fe20000041820 */
[----:B--2---:R-:W-:Y:S01]  /*13420*/  FFMA.FTZ R3, R196, R41, R117 ;  /* 0x00000029c4037223 */ /* 0x004fe20000010075 */
[----:B------:R-:W-:Y:S01]  /*13430*/  FADD.FTZ R7, R137, R0 ;  /* 0x0000000089077221 */ /* 0x000fe20000010000 */
[----:B---3--:R-:W-:Y:S02]  /*13440*/  F2FP.BF16.F32.PACK_AB R167, R8, R16 ;  /* 0x0000001008a7723e */ /* 0x008fe400000010ff */
[----:B------:R-:W-:Y:S01]  /*13450*/  FADD.FTZ R5, R250, R3 ;  /* 0x00000003fa057221 */ /* 0x000fe20000010000 */
[----:B------:R-:W-:Y:S01]  /*13460*/  FADD.FTZ R3, R136, R2 ;  /* 0x0000000288037221 */ /* 0x000fe20000010000 */
[----:B------:R-:W-:Y:S02]  /*13470*/  FADD.FTZ R2, R138, R4 ;  /* 0x000000048a027221 */ /* 0x000fe40000010000 */
        /* <DEDUP_REMOVED lines=120> */
[----:B------:R2:W-:Y:S04]  /*13c00*/  STL [R1+0x1c], R4 ;  /* 0x00001c0401007387 */ /* 0x0005e80000100800 */
[----:B------:R2:W-:Y:S03]  /*13c10*/  STL [R1+0x28], R3 ;  /* 0x0000280301007387 */ /* 0x0005e60000100800 */
[C---:B------:R-:W-:Y:S01]  /*13c20*/  HMMA.16816.F32.BF16 R148, R164.reuse, R150, R24 ;  /* 0x00000096a494723c */ /* 0x040fe20000041818 */
[----:B------:R2:W-:Y:S04]  /*13c30*/  STL [R1+0x20], R2 ;  /* 0x0000200201007387 */ /* 0x0005e80000100800 */
[----:B------:R2:W-:Y:S03]  /*13c40*/  STL [R1+0x24], R0 ;  /* 0x0000240001007387 */ /* 0x0005e60000100800 */
[C---:B------:R-:W-:Y:S08]  /*13c50*/  HMMA.16816.F32.BF16 R152, R164.reuse, R12, R44 ;  /* 0x0000000ca498723c */ /* 0x040ff0000004182c */
[----:B------:R-:W-:Y:S01]  /*13c60*/  HMMA.16816.F32.BF16 R164, R164, R14, R20 ;  /* 0x0000000ea4a4723c */ /* 0x000fe20000041814 */
[----:B------:R-:W-:-:S04]  /*13c70*/  NOP ;  /* 0x0000000000007918 */ /* 0x000fc80000000000 */
[----:B------:R-:W-:-:S15]  /*13c80*/  BRA.U UP0, `(.L_x_343) ;  /* 0x0000000100047547 */ /* 0x000fde000b800000 */
.L_x_339:
[----:B------:R-:W-:-:S12]  /*13c90*/  UIADD3 UR22, UPT, UPT, UR11, -0x1, URZ ;  /* 0xffffffff0b167890 */ /* 0x000fd8000fffe0ff */
.L_x_343:
[----:B------:R-:W-:-:S09]  /*13ca0*/  UISETP.GE.AND UP0, UPT, UR22, UR19, UPT ;  /* 0x000000131600728c */ /* 0x000fd2000bf06270 */
[----:B------:R-:W-:Y:S05]  /*13cb0*/  BRA.U !UP0, `(.L_x_344) ;  /* 0x0000008108507547 */ /* 0x000fea000b800000 */
[----:B-12---:R-:W2:Y:S01]  /*13cc0*/  LDL R2, [R1+0x18] ;  /* 0x0000180001027983 */ /* 0x006ea20000100800 */
[----:B------:R-:W1:Y:S01]  /*13cd0*/  LDC.64 R4, c[0x0][0x3c0] ;  /* 0x0000f000ff047b82 */ /* 0x000e620000000a00 */
[----:B------:R-:W2:Y:S01]  /*13ce0*/  LDCU UR5, c[0x0][0x440] ;  /* 0x00008800ff0577ac */ /* 0x000ea20008000800 */
[----:B------:R-:W-:Y:S01]  /*13cf0*/  MOV R0, 0x20 ;  /* 0x0000002000007802 */ /* 0x000fe20000000f00 */
[----:B------:R-:W3:Y:S01]  /*13d00*/  S2R R3, SR_TID.X ;  /* 0x0000000000037919 */ /* 0x000ee20000002100 */
[----:B------:R-:W-:Y:S01]  /*13d10*/  IMAD.MOV.U32 R135, RZ, RZ, R37 ;  /* 0x000000ffff877224 */ /* 0x000fe200078e0025 */
[----:B------:R-:W-:Y:S01]  /*13d20*/  MOV R133, R38 ;  /* 0x0000002600857202 */ /* 0x000fe20000000f00 */
[----:B------:R-:W-:Y:S01]  /*13d30*/  IMAD.MOV.U32 R134, RZ, RZ, R40 ;  /* 0x000000ffff867224 */ /* 0x000fe200078e0028 */
[C---:B------:R-:W-:Y:S01]  /*13d40*/  IADD3 R214, PT, PT, R209.reuse, 0x40, RZ ;  /* 0x00000040d1d67810 */ /* 0x040fe20007ffe0ff */
[----:B------:R-:W-:Y:S01]  /*13d50*/  IMAD.MOV.U32 R132, RZ, RZ, R39 ;  /* 0x000000ffff847224 */ /* 0x000fe200078e0027 */
[----:B------:R-:W4:Y:S01]  /*13d60*/  LDCU UR8, c[0x0][0x440] ;  /* 0x00008800ff0877ac */ /* 0x000f220008000800 */
[----:B------:R-:W-:-:S02]  /*13d70*/  VIADD R216, R209, 0x8 ;  /* 0x00000008d1d87836 */ /* 0x000fc40000000000 */
[----:B------:R-:W-:Y:S01]  /*13d80*/  VIADD R215, R209, 0x48 ;  /* 0x00000048d1d77836 */ /* 0x000fe20000000000 */
[----:B------:R-:W1:Y:S01]  /*13d90*/  LDCU UR7, c[0x0][0x504] ;  /* 0x0000a080ff0777ac */ /* 0x000e620008000800 */
[----:B------:R-:W1:Y:S02]  /*13da0*/  LDCU UR4, c[0x0][0x45c] ;  /* 0x00008b80ff0477ac */ /* 0x000e640008000800 */
[----:B-1----:R1:W-:Y:S01]  /*13db0*/  STL.64 [R1], R4 ;  /* 0x0000000401007387 */ /* 0x0023e20000100a00 */
[----:B---3--:R-:W-:-:S04]  /*13dc0*/  LOP3.LUT P4, RZ, R3, 0x4, RZ, 0xc0, !PT ;  /* 0x0000000403ff7812 */ /* 0x008fc8000788c0ff */
[----:B------:R-:W-:-:S04]  /*13dd0*/  SEL R0, R0, 0xffffffe0, !P4 ;  /* 0xffffffe000007807 */ /* 0x000fc80006000000 */
[----:B------:R-:W-:Y:S01]  /*13de0*/  IADD3 R206, PT, PT, R205, R0, RZ ;  /* 0x00000000cdce7210 */ /* 0x000fe20007ffe0ff */
[----:B------:R-:W-:Y:S01]  /*13df0*/  IMAD.IADD R208, R207, 0x1, R0 ;  /* 0x00000001cfd07824 */ /* 0x000fe200078e0200 */
[----:B--2---:R-:W-:Y:S01]  /*13e00*/  ISETP.GE.AND P5, PT, R2, UR5, PT ;  /* 0x0000000502007c0c */ /* 0x004fe2000bfa6270 */
[----:B-1--4-:R-:W-:-:S12]  /*13e10*/  BRA `(.L_x_345) ;  /* 0x0000000400247947 */ /* 0x012fd80003800000 */
.L_x_347:
[----:B------:R-:W2:Y:S01]  /*13e20*/  LDL R192, [R1+0xc] ;  /* 0x00000c0001c07983 */ /* 0x000ea20000100800 */
[----:B------:R-:W-:Y:S01]  /*13e30*/  IMAD.U32 R176, RZ, RZ, UR22 ;  /* 0x00000016ffb07e24 */ /* 0x000fe2000f8e00ff */
[----:B------:R-:W1:Y:S01]  /*13e40*/  @!P0 LDC.64 R174, c[0x0][0x3b8] ;  /* 0x0000ee00ffae8b82 */ /* 0x000e620000000a00 */
[----:B------:R-:W-:Y:S01]  /*13e50*/  IMAD.U32 R182, RZ, RZ, UR22 ;  /* 0x00000016ffb67e24 */ /* 0x000fe2000f8e00ff */
[----:B------:R-:W3:Y:S01]  /*13e60*/  LDL R185, [R1+0x8] ;  /* 0x0000080001b97983 */ /* 0x000ee20000100800 */
[----:B------:R-:W-:Y:S01]  /*13e70*/  @!P0 VIADD R176, R176, 0xffffffff ;  /* 0xffffffffb0b08836 */ /* 0x000fe20000000000 */
[----:B------:R-:W-:Y:S01]  /*13e80*/  MOV R181, UR22 ;  /* 0x0000001600b57c02 */ /* 0x000fe20008000f00 */
[----:B------:R-:W-:Y:S01]  /*13e90*/  @!P0 VIADD R182, R182, 0xffffffff ;  /* 0xffffffffb6b68836 */ /* 0x000fe20000000000 */
[----:B------:R-:W4:Y:S02]  /*13ea0*/  S2R R186, SR_TID.X ;  /* 0x0000000000ba7919 */ /* 0x000f240000002100 */
[----:B------:R-:W-:Y:S01]  /*13eb0*/  @!P0 IADD3 R181, PT, PT, R181, -0x1, RZ ;  /* 0xffffffffb5b58810 */ /* 0x000fe20007ffe0ff */
[----:B------:R-:W5:Y:S08]  /*13ec0*/  @!P0 LDC.64 R178, c[0x0][0x3b8] ;  /* 0x0000ee00ffb28b82 */ /* 0x000f700000000a00 */
[----:B------:R-:W3:Y:S01]  /*13ed0*/  @!P0 LDC.64 R188, c[0x0][0x3b8] ;  /* 0x0000ee00ffbc8b82 */ /* 0x000ee20000000a00 */
[----:B----4-:R-:W-:Y:S05]  /*13ee0*/  IMAD.SHL.U32 R172, R186, 0x8, RZ ;  /* 0x00000008baac7824 */ /* 0x010fea00078e00ff */
[----:B------:R-:W-:Y:S04]  /*13ef0*/  LOP3.LUT R173, R172, 0x18, RZ, 0xc0, !PT ;  /* 0x00000018acad7812 */ /* 0x000fe800078ec0ff */
[----:B------:R-:W-:Y:S01]  /*13f00*/  ISETP.GE.AND P5, PT, R173, UR8, PT ;  /* 0x00000008ad007c0c */ /* 0x000fe2000bfa6270 */
[----:B------:R1:W-:Y:S11]  /*13f10*/  STL [R1+0x18], R173 ;  /* 0x000018ad01007387 */ /* 0x0003f60000100800 */
[----:B------:R-:W-:Y:S01]  /*13f20*/  @!UPT UIADD3 URZ, UPT, UPT, URZ, URZ, URZ ;  /* 0x000000fffffff290 */ /* 0x000fe2000fffe0ff */
[----:B------:R-:W4:Y:S01]  /*13f30*/  @!P5 LDC.64 R190, c[0x0][0x3b8] ;  /* 0x0000ee00ffbedb82 */ /* 0x000f220000000a00 */
[C---:B-1----:R-:W-:Y:S04]  /*13f40*/  @!P0 IMAD.WIDE.U32 R172, R176.reuse, R174, RZ ;  /* 0x000000aeb0ac8225 */ /* 0x042fe800078e00ff */
[----:B------:R-:W-:Y:S01]  /*13f50*/  @!P0 IMAD R173, R176, R175, R173 ;  /* 0x000000afb0ad8224 */ /* 0x000fe200078e02ad */
[C---:B------:R-:W-:Y:S04]  /*13f60*/  @!P0 SHF.L.U32 R176, R172.reuse, 0x7, RZ ;  /* 0x00000007acb08819 */ /* 0x040fe800000006ff */
[----:B------:R-:W-:Y:S01]  /*13f70*/  @!P0 SHF.L.U64.HI R177, R172, 0x7, R173 ;  /* 0x00000007acb18819 */ /* 0x000fe200000102ad */
[----:B------:R-:W-:Y:S01]  /*13f80*/  IMAD.U32 R173, RZ, RZ, UR22 ;  /* 0x00000016ffad7e24 */ /* 0x000fe2000f8e00ff */
[C---:B------:R-:W-:Y:S03]  /*13f90*/  @!P0 LEA R172, P1, R174.reuse, R176, 0x5 ;  /* 0x000000b0aeac8211 */ /* 0x040fe600078228ff */
[----:B------:R-:W-:Y:S01]  /*13fa0*/  @!P5 VIADD R173, R173, 0xffffffff ;  /* 0xffffffffadadd836 */ /* 0x000fe20000000000 */
[----:B------:R-:W-:Y:S01]  /*13fb0*/  @!P0 LEA.HI.X R183, R174, R177, R175, 0x5, P1 ;  /* 0x000000b1aeb78211 */ /* 0x000fe200008f2caf */
[C---:B-----5:R-:W-:Y:S04]  /*13fc0*/  @!P0 IMAD.WIDE.U32 R174, R182.reuse, R178, RZ ;  /* 0x000000b2b6ae8225 */ /* 0x060fe800078e00ff */
[C---:B----4-:R-:W-:Y:S04]  /*13fd0*/  @!P5 IMAD.WIDE.U32 R176, R173.reuse, R190, RZ ;  /* 0x000000beadb0d225 */ /* 0x050fe800078e00ff */
[----:B------:R-:W-:Y:S02]  /*13fe0*/  @!P5 IMAD R177, R173, R191, R177 ;  /* 0x000000bfadb1d224 */ /* 0x000fe400078e02b1 */
[----:B------:R-:W-:Y:S02]  /*13ff0*/  @!P0 IMAD R175, R182, R179, R175 ;  /* 0x000000b3b6af8224 */ /* 0x000fe400078e02af */
[----:B------:R-:W-:Y:S01]  /*14000*/  @!P0 IMAD.SHL.U32 R182, R174, 0x80, RZ ;  /* 0x00000080aeb68824 */ /* 0x000fe200078e00ff */
[C---:B--2---:R-:W-:Y:S04]  /*14010*/  @!P0 LEA R186, P1, R172.reuse, R192, 0x1 ;  /* 0x000000c0acba8211 */ /* 0x044fe800078208ff */
[----:B---3--:R-:W-:Y:S01]  /*14020*/  @!P0 LEA.HI.X R187, R172, R185, R183, 0x1, P1 ;  /* 0x000000b9acbb8211 */ /* 0x008fe200008f0cb7 */
[C---:B------:R-:W-:Y:S01]  /*14030*/  @!P0 IMAD.WIDE.U32 R172, R181.reuse, R188, RZ ;  /* 0x000000bcb5ac8225 */ /* 0x040fe200078e00ff */
[C---:B------:R-:W-:Y:S03]  /*14040*/  @!P5 LEA R183, P1, R176.reuse, R192, 0x8 ;  /* 0x000000c0b0b7d211 */ /* 0x040fe600078240ff */
[----:B------:R-:W-:Y:S01]  /*14050*/  @!P0 IMAD R173, R181, R189, R173 ;  /* 0x000000bdb5ad8224 */ /* 0x000fe200078e02ad */
[----:B------:R-:W-:Y:S01]  /*14060*/  @!P5 LEA.HI.X R181, R176, R185, R177, 0x8, P1 ;  /* 0x000000b9b0b5d211 */ /* 0x000fe200008f44b1 */
[----:B------:R-:W-:Y:S01]  /*14070*/  @!P0 IMAD R189, R189, 0x60, RZ ;  /* 0x00000060bdbd8824 */ /* 0x000fe200078e02ff */
[----:B------:R-:W-:Y:S01]  /*14080*/  @!P0 SHF.L.U64.HI R176, R174, 0x7, R175 ;  /* 0x00000007aeb08819 */ /* 0x000fe200000102af */
[----:B------:R-:W-:Y:S01]  /*14090*/  @!P0 IMAD.SHL.U32 R174, R172, 0x80, RZ ;  /* 0x00000080acae8824 */ /* 0x000fe200078e00ff */
[----:B------:R-:W-:Y:S02]  /*140a0*/  @!P0 LEA R177, P1, R178, R182, 0x6 ;  /* 0x000000b6b2b18211 */ /* 0x000fe400078230ff */
[----:B------:R-:W-:Y:S02]  /*140b0*/  @!P0 SHF.L.U64.HI R175, R172, 0x7, R173 ;  /* 0x00000007acaf8819 */ /* 0x000fe400000102ad */
[----:B------:R-:W-:Y:S02]  /*140c0*/  @!P0 LEA.HI.X R178, R178, R176, R179, 0x6, P1 ;  /* 0x000000b0b2b28211 */ /* 0x000fe400008f34b3 */
[CC--:B------:R-:W-:Y:S01]  /*140d0*/  @!P0 LEA R176, P1, R177.reuse, R192.reuse, 0x1 ;  /* 0x000000c0b1b08211 */ /* 0x0c0fe200078208ff */
[----:B------:R-:W-:Y:S01]  /*140e0*/  @!P0 IMAD.WIDE.U32 R172, R188, 0x60, R174 ;  /* 0x00000060bcac8825 */ /* 0x000fe200078e00ae */
[----:B------:R-:W-:Y:S02]  /*140f0*/  @!P5 MOV R179, R181 ;  /* 0x000000b500b3d202 */ /* 0x000fe40000000f00 */
[----:B------:R-:W-:Y:S01]  /*14100*/  @!P0 LEA.HI.X R177, R177, R185, R178, 0x1, P1 ;  /* 0x000000b9b1b18211 */ /* 0x000fe200008f0cb2 */
[----:B------:R-:W-:Y:S01]  /*14110*/  @!P5 IMAD.MOV.U32 R178, RZ, RZ, R183 ;  /* 0x000000ffffb2d224 */ /* 0x000fe200078e00b7 */
[C---:B------:R-:W-:Y:S02]  /*14120*/  @!P0 LEA R174, P1, R172.reuse, R192, 0x1 ;  /* 0x000000c0acae8211 */ /* 0x040fe400078208ff */
[----:B------:R-:W-:Y:S02]  /*14130*/  @!P0 IADD3 R189, PT, PT, R189, R173, RZ ;  /* 0x000000adbdbd8210 */ /* 0x000fe40007ffe0ff */
[----:B------:R-:W-:Y:S01]  /*14140*/  @!PT LDS RZ, [RZ] ;  /* 0x00000000fffff984 */ /* 0x000fe20000000800 */
[----:B------:R-:W-:Y:S01]  /*14150*/  @!PT LDS RZ, [RZ] ;  /* 0x00000000fffff984 */ /* 0x000fe20000000800 */
[----:B------:R-:W-:Y:S01]  /*14160*/  @!PT LDS RZ, [RZ] ;  /* 0x00000000fffff984 */ /* 0x000fe20000000800 */
[----:B------:R1:W-:Y:S02]  /*14170*/  @!P5 LDGSTS.E.BYPASS.LTC128B.128 [R217+0x2000], desc[UR26][R178.64] ;  /* 0x02000000b2d9dfae */ /* 0x0003e4000b981a1a */
[----:B------:R-:W-:Y:S02]  /*14180*/  @!P0 LEA.HI.X R175, R172, R185, R189, 0x1, P1 ;  /* 0x000000b9acaf8211 */ /* 0x000fe400008f0cbd */
        /* <DEDUP_REMOVED lines=16> */
[----:B------:R-:W0:Y:S01]  /*14290*/  LDGDEPBAR ;  /* 0x00000000000079af */ /* 0x000e220000000000 */
[----:B------:R-:W-:Y:S05]  /*142a0*/  BRA `(.L_x_346) ;  /* 0x0000000800ec7947 */ /* 0x000fea0003800000 */
.L_x_345:
[----:B---3--:R-:W2:Y:S01]  /*142b0*/  LDL R0, [R1+0x18] ;  /* 0x0000180001007983 */ /* 0x008ea20000100800 */
[----:B------:R-:W-:Y:S04]  /*142c0*/  DEPBAR.LE SB0, 0x0 ;  /* 0x000080000000791a */ /* 0x000fe80000000000 */
[----:B------:R-:W3:Y:S01]  /*142d0*/  LDL R14, [R1] ;  /* 0x00000000010e7983 */ /* 0x000ee20000100800 */
[----:B------:R-:W-:Y:S02]  /*142e0*/  UIADD3 UR5, UPT, UPT, UR21, UR7, URZ ;  /* 0x0000000715057290 */ /* 0x000fe4000fffe0ff */
[----:B------:R-:W-:Y:S01]  /*142f0*/  UISETP.GT.AND UP0, UPT, UR22, UR19, UPT ;  /* 0x000000131600728c */ /* 0x000fe2000bf04270 */
[----:B------:R-:W4:Y:S04]  /*14300*/  LDL R11, [R1+0x4] ;  /* 0x00000400010b7983 */ /* 0x000f280000100800 */
[----:B------:R-:W5:Y:S04]  /*14310*/  LDL R13, [R1+0x14] ;  /* 0x00001400010d7983 */ /* 0x000f680000100800 */
[----:B------:R-:W5:Y:S01]  /*14320*/  LDL R12, [R1+0x10] ;  /* 0x00001000010c7983 */ /* 0x000f620000100800 */
[----:B------:R-:W-:Y:S06]  /*14330*/  BAR.SYNC.DEFER_BLOCKING 0x0 ;  /* 0x0000000000007b1d */ /* 0x000fec0000010000 */
[----:B------:R-:W1:Y:S02]  /*14340*/  S2R R218, SR_TID.X ;  /* 0x0000000000da7919 */ /* 0x000e640000002100 */
[----:B-1----:R-:W-:Y:S05]  /*14350*/  IMAD.SHL.U32 R218, R218, 0x2, RZ ;  /* 0x00000002dada7824 */ /* 0x002fea00078e00ff */
[----:B------:R-:W-:Y:S05]  /*14360*/  LOP3.LUT R218, R218, 0x6, RZ, 0xc0, !PT ;  /* 0x00000006dada7812 */ /* 0x000fea00078ec0ff */
[----:B------:R-:W-:Y:S01]  /*14370*/  STL [R1+0x2c], R218 ;  /* 0x00002cda01007387 */ /* 0x000fe20000100800 */
[----:B--2---:R-:W-:Y:S01]  /*14380*/  ISETP.GE.AND P0, PT, R0, UR8, PT ;  /* 0x0000000800007c0c */ /* 0x004fe2000bf06270 */
[----:B---3--:R-:W-:Y:S04]  /*14390*/  IMAD.WIDE.U32 R4, R14, UR22, RZ ;  /* 0x000000160e047c25 */ /* 0x008fe8000f8e00ff */
[C---:B----4-:R-:W-:Y:S02]  /*143a0*/  IMAD R5, R11.reuse, UR22, R5 ;  /* 0x000000160b057c24 */ /* 0x050fe4000f8e0205 */
[C---:B------:R-:W-:Y:S03]  /*143b0*/  IMAD.SHL.U32 R2, R4.reuse, 0x80, RZ ;  /* 0x0000008004027824 */ /* 0x040fe600078e00ff */
[----:B------:R-:W-:Y:S03]  /*143c0*/  SHF.L.U64.HI R3, R4, 0x7, R5 ;  /* 0x0000000704037819 */ /* 0x000fe60000010205 */
[CC--:B------:R-:W-:Y:S02]  /*143d0*/  @!P0 LEA R0, P2, R14.reuse, R2.reuse, 0x5 ;  /* 0x000000020e008211 */ /* 0x0c0fe400078428ff */
[C---:B------:R-:W-:Y:S02]  /*143e0*/  @!P0 LEA R4, P1, R14.reuse, R2, 0x6 ;  /* 0x000000020e048211 */ /* 0x040fe400078230ff */
[----:B------:R-:W-:Y:S02]  /*143f0*/  @!P0 LEA.HI.X R5, R14, R3, R11, 0x5, P2 ;  /* 0x000000030e058211 */ /* 0x000fe400010f2c0b */
[-C--:B-----5:R-:W-:Y:S02]  /*14400*/  @!P0 LEA R8, P2, R0, R13.reuse, 0x1 ;  /* 0x0000000d00088211 */ /* 0x0a0fe400078408ff */
[----:B------:R-:W-:Y:S02]  /*14410*/  @!P5 LEA R10, P3, R2, R13, 0x1 ;  /* 0x0000000d020ad211 */ /* 0x000fe400078608ff */
[-C--:B------:R-:W-:Y:S01]  /*14420*/  @!P0 LEA.HI.X R9, R0, R12.reuse, R5, 0x1, P2 ;  /* 0x0000000c00098211 */ /* 0x080fe200010f0c05 */
[----:B------:R-:W-:Y:S01]  /*14430*/  @!P0 IMAD R0, R11, 0x60, RZ ;  /* 0x000000600b008824 */ /* 0x000fe200078e02ff */
[----:B------:R-:W-:Y:S02]  /*14440*/  @!P0 LEA.HI.X R7, R14, R3, R11, 0x6, P1 ;  /* 0x000000030e078211 */ /* 0x000fe400008f340b */
[-CC-:B------:R-:W-:Y:S01]  /*14450*/  @!P5 LEA.HI.X R11, R2, R12.reuse, R3.reuse, 0x1, P3 ;  /* 0x0000000c020bd211 */ /* 0x180fe200018f0c03 */
[----:B------:R-:W-:Y:S01]  /*14460*/  @!P0 IMAD.WIDE.U32 R2, R14, 0x60, R2 ;  /* 0x000000600e028825 */ /* 0x000fe200078e0002 */
[CC--:B------:R-:W-:Y:S03]  /*14470*/  @!P0 LEA R6, P1, R4.reuse, R13.reuse, 0x1 ;  /* 0x0000000d04068211 */ /* 0x0c0fe600078208ff */
[----:B------:R-:W-:Y:S01]  /*14480*/  @!PT LDS RZ, [RZ] ;  /* 0x00000000fffff984 */ /* 0x000fe20000000800 */
[----:B------:R-:W-:Y:S01]  /*14490*/  @!PT LDS RZ, [RZ] ;  /* 0x00000000fffff984 */ /* 0x000fe20000000800 */
[----:B------:R-:W-:Y:S01]  /*144a0*/  @!PT LDS RZ, [RZ] ;  /* 0x00000000fffff984 */ /* 0x000fe20000000800 */
[----:B------:R-:W-:Y:S01]  /*144b0*/  @!P5 LDGSTS.E.BYPASS.LTC128B.128 [R217+0x4000], desc[UR26][R10.64] ;  /* 0x040000000ad9dfae */ /* 0x000fe2000b981a1a */
[-C--:B------:R-:W-:Y:S01]  /*144c0*/  @!P0 LEA.HI.X R7, R4, R12.reuse, R7, 0x1, P1 ;  /* 0x0000000c04078211 */ /* 0x080fe200008f0c07 */
[----:B------:R-:W-:Y:S01]  /*144d0*/  @!P0 IMAD.IADD R0, R0, 0x1, R3 ;  /* 0x0000000100008824 */ /* 0x000fe200078e0203 */
[C---:B------:R-:W-:Y:S04]  /*144e0*/  @!P0 LEA R4, P1, R2.reuse, R13, 0x1 ;  /* 0x0000000d02048211 */ /* 0x040fe800078208ff */
[----:B------:R-:W-:Y:S01]  /*144f0*/  @!P0 LEA.HI.X R5, R2, R12, R0, 0x1, P1 ;  /* 0x0000000c02058211 */ /* 0x000fe200008f0c00 */
[----:B------:R-:W-:Y:S01]  /*14500*/  @P5 STS.128 [R217+0x4000], RZ ;  /* 0x004000ffd9005388 */ /* 0x000fe20000000c00 */
[----:B------:R-:W-:Y:S04]  /*14510*/  IMAD.U32 R0, RZ, RZ, UR22 ;  /* 0x00000016ff007e24 */ /* 0x000fe8000f8e00ff */
[----:B------:R-:W-:Y:S03]  /*14520*/  IMAD R0, R0, 0x80, R218 ;  /* 0x0000008000007824 */ /* 0x000fe600078e02da */
[----:B------:R-:W-:Y:S02]  /*14530*/  @P0 STS.128 [R217+0x4800], RZ ;  /* 0x004800ffd9000388 */ /* 0x000fe40000000c00 */
[C---:B------:R-:W-:Y:S05]  /*14540*/  IADD3 R3, PT, PT, R0.reuse, UR21, RZ ;  /* 0x0000001500037c10 */ /* 0x040fea000fffe0ff */
[----:B------:R-:W-:Y:S01]  /*14550*/  IMAD.IADD R3, R209, 0x1, -R3 ;  /* 0x00000001d1037824 */ /* 0x000fe200078e0a03 */
        /* <DEDUP_REMOVED lines=15> */
[----:B------:R-:W1:Y:S08]  /*14650*/  LDSM.16.M88.4 R16, [R205+0x2000] ;  /* 0x00200000cd10783b */ /* 0x000e700000000200 */
[----:B------:R-:W2:Y:S08]  /*14660*/  LDSM.16.M88.4 R124, [R207+0x1000] ;  /* 0x00100000cf7c783b */ /* 0x000eb00000000200 */
[----:B------:R-:W3:Y:S08]  /*14670*/  LDSM.16.M88.4 R32, [R205+0x2400] ;  /* 0x00240000cd20783b */ /* 0x000ef00000000200 */
[----:B------:R-:W0:Y:S08]  /*14680*/  LDGDEPBAR ;  /* 0x00000000000079af */ /* 0x000e300000000000 */
[----:B------:R-:W4:Y:S08]  /*14690*/  LDSM.16.M88.4 R48, [R205+0x2800] ;  /* 0x00280000cd30783b */ /* 0x000f300000000200 */
        /* <DEDUP_REMOVED lines=15> */
[C---:B------:R-:W-:Y:S07]  /*14790*/  HMMA.16816.F32.BF16 R32, R128.reuse, R34, RZ ;  /* 0x000000228020723c */ /* 0x040fee00000418ff */
[----:B------:R-:W3:Y:S01]  /*147a0*/  LDSM.16.M88.4 R184, [R206+0x2400] ;  /* 0x00240000ceb8783b */ /* 0x000ee20000000200 */
[-C--:B----4-:R-:W-:Y:S07]  /*147b0*/  HMMA.16816.F32.BF16 R36, R128, R48.reuse, RZ ;  /* 0x000000308024723c */ /* 0x090fee00000418ff */
[----:B------:R-:W4:Y:S01]  /*147c0*/  LDSM.16.M88.4 R188, [R206+0x2800] ;  /* 0x00280000cebc783b */ /* 0x000f220000000200 */
[C---:B------:R-:W-:Y:S07]  /*147d0*/  HMMA.16816.F32.BF16 R40, R124.reuse, R48, RZ ;  /* 0x000000307c28723c */ /* 0x040fee00000418ff */
[----:B------:R-:W4:Y:S01]  /*147e0*/  LDSM.16.M88.4 R192, [R206+0x2c00] ;  /* 0x002c0000cec0783b */ /* 0x000f220000000200 */
[-C--:B------:R-:W-:Y:S07]  /*147f0*/  HMMA.16816.F32.BF16 R44, R124, R50.reuse, RZ ;  /* 0x000000327c2c723c */ /* 0x080fee00000418ff */
[----:B------:R-:W4:Y:S01]  /*14800*/  LDSM.16.M88.4 R196, [R206+0x3000] ;  /* 0x00300000cec4783b */ /* 0x000f220000000200 */
[C---:B------:R-:W-:Y:S07]  /*14810*/  HMMA.16816.F32.BF16 R48, R128.reuse, R50, RZ ;  /* 0x000000328030723c */ /* 0x040fee00000418ff */
[----:B------:R-:W4:Y:S01]  /*14820*/  LDSM.16.M88.4 R200, [R206+0x3400] ;  /* 0x00340000cec8783b */ /* 0x000f220000000200 */
[-C--:B-----5:R-:W-:Y:S08]  /*14830*/  HMMA.16816.F32.BF16 R52, R128, R64.reuse, RZ ;  /* 0x000000408034723c */ /* 0x0a0ff000000418ff */
        /* <DEDUP_REMOVED lines=22> */
[-C--:B------:R-:W-:Y:S08]  /*149a0*/  HMMA.16816.F32.BF16 R12, R180, R178.reuse, R12 ;  /* 0x000000b2b40c723c */ /* 0x080ff0000004180c */
[C---:B------:R-:W-:Y:S01]  /*149b0*/  HMMA.16816.F32.BF16 R16, R172.reuse, R178, R16 ;  /* 0x000000b2ac10723c */ /* 0x040fe20000041810 */
[----:B------:R-:W2:Y:S01]  /*149c0*/  LDSM.16.M88.4 R176, [R206+0x3c00] ;  /* 0x003c0000ceb0783b */ /* 0x000ea20000000200 */
[----:B------:R-:W-:Y:S06]  /*149d0*/  DEPBAR.LE SB0, 0x0 ;  /* 0x000080000000791a */ /* 0x000fec0000000000 */
[-C--:B------:R-:W-:Y:S01]  /*149e0*/  HMMA.16816.F32.BF16 R20, R172, R184.reuse, R20 ;  /* 0x000000b8ac14723c */ /* 0x080fe20000041814 */
[----:B------:R-:W-:Y:S07]  /*149f0*/  BAR.SYNC.DEFER_BLOCKING 0x0 ;  /* 0x0000000000007b1d */ /* 0x000fee0000010000 */
[C---:B------:R-:W-:Y:S04]  /*14a00*/  HMMA.16816.F32.BF16 R24, R180.reuse, R184, R24 ;  /* 0x000000b8b418723c */ /* 0x040fe80000041818 */
[----:B------:R-:W-:Y:S04]  /*14a10*/  VIADD R184, R0, 0x78 ;  /* 0x0000007800b87836 */ /* 0x000fe80000000000 */
[-C--:B------:R-:W-:Y:S08]  /*14a20*/  HMMA.16816.F32.BF16 R28, R180, R186.reuse, R28 ;  /* 0x000000bab41c723c */ /* 0x080ff0000004181c */
[C---:B------:R-:W-:Y:S08]  /*14a30*/  HMMA.16816.F32.BF16 R32, R172.reuse, R186, R32 ;  /* 0x000000baac20723c */ /* 0x040ff00000041820 */
[-C--:B----4-:R-:W-:Y:S08]  /*14a40*/  HMMA.16816.F32.BF16 R36, R172, R188.reuse, R36 ;  /* 0x000000bcac24723c */ /* 0x090ff00000041824 */
[C---:B------:R-:W-:Y:S08]  /*14a50*/  HMMA.16816.F32.BF16 R40, R180.reuse, R188, R40 ;  /* 0x000000bcb428723c */ /* 0x040ff00000041828 */
[-C--:B------:R-:W-:Y:S08]  /*14a60*/  HMMA.16816.F32.BF16 R44, R180, R190.reuse, R44 ;  /* 0x000000beb42c723c */ /* 0x080ff0000004182c */
        /* <DEDUP_REMOVED lines=13> */
[-C--:B-1----:R-:W-:Y:S08]  /*14b40*/  HMMA.16816.F32.BF16 R100, R172, R168.reuse, R100 ;  /* 0x000000a8ac64723c */ /* 0x082ff00000041864 */
[C---:B------:R-:W-:Y:S04]  /*14b50*/  HMMA.16816.F32.BF16 R104, R180.reuse, R168, R104 ;  /* 0x000000a8b468723c */ /* 0x040fe80000041868 */
[----:B------:R-:W-:Y:S01]  /*14b60*/  VIADD R169, R184, UR21 ;  /* 0x00000015b8a97c36 */ /* 0x000fe20008000000 */
[----:B------:R-:W-:Y:S03]  /*14b70*/  IABS R168, R3 ;  /* 0x0000000300a87213 */ /* 0x000fe60000000000 */
[-C--:B------:R-:W-:Y:S03]  /*14b80*/  HMMA.16816.F32.BF16 R108, R180, R170.reuse, R108 ;  /* 0x000000aab46c723c */ /* 0x080fe6000004186c */
[----:B------:R-:W-:Y:S01]  /*14b90*/  VIADD R2, R169, 0xffffff89 ;  /* 0xffffff89a9027836 */ /* 0x000fe20000000000 */
[----:B------:R-:W-:Y:S03]  /*14ba0*/  I2FP.F32.S32 R168, R168 ;  /* 0x000000a800a87245 */ /* 0x000fe60000201400 */
[C---:B------:R-:W-:Y:S01]  /*14bb0*/  IMAD.IADD R2, R209.reuse, 0x1, -R2 ;  /* 0x00000001d1027824 */ /* 0x040fe200078e0a02 */
[C---:B------:R-:W-:Y:S04]  /*14bc0*/  HMMA.16816.F32.BF16 R112, R172.reuse, R170, R112 ;  /* 0x000000aaac70723c */ /* 0x040fe80000041870 */
[----:B------:R-:W-:Y:S01]  /*14bd0*/  IABS R2, R2 ;  /* 0x0000000200027213 */ /* 0x000fe20000000000 */
[----:B------:R-:W-:Y:S02]  /*14be0*/  VIADD R170, R209, -UR5 ;  /* 0x80000005d1aa7c36 */ /* 0x000fe40008000000 */
[----:B------:R-:W-:Y:S01]  /*14bf0*/  FFMA.FTZ R4, R168, -UR6, R4 ;  /* 0x80000006a8047c23 */ /* 0x000fe20008010004 */
[-C--:B--2---:R-:W-:Y:S03]  /*14c00*/  HMMA.16816.F32.BF16 R116, R172, R176.reuse, R116 ;  /* 0x000000b0ac74723c */ /* 0x084fe60000041874 */
[----:B------:R-:W-:Y:S01]  /*14c10*/  ISETP.GT.AND P6, PT, R170, R0, PT ;  /* 0x00000000aa00720c */ /* 0x000fe20003fc4270 */
[----:B------:R-:W-:Y:S02]  /*14c20*/  IMAD.MOV.U32 R3, RZ, RZ, R2 ;  /* 0x000000ffff037224 */ /* 0x000fe400078e0002 */
[----:B------:R-:W-:Y:S02]  /*14c30*/  VIADD R2, R0, 0x1 ;  /* 0x0000000100027836 */ /* 0x000fe40000000000 */
[C---:B------:R-:W-:Y:S04]  /*14c40*/  HMMA.16816.F32.BF16 R120, R180.reuse, R176, R120 ;  /* 0x000000b0b478723c */ /* 0x040fe80000041878 */
[----:B------:R-:W-:Y:S02]  /*14c50*/  I2FP.F32.S32 R3, R3 ;  /* 0x0000000300037245 */ /* 0x000fe40000201400 */
[----:B------:R-:W-:Y:S02]  /*14c60*/  ISETP.GT.AND P2, PT, R170, R2, PT ;  /* 0x00000002aa00720c */ /* 0x000fe40003f44270 */
[----:B------:R-:W-:Y:S01]  /*14c70*/  ISETP.GE.AND P3, PT, R2, R211, PT ;  /* 0x000000d30200720c */ /* 0x000fe20003f66270 */
[-C--:B------:R-:W-:Y:S03]  /*14c80*/  HMMA.16816.F32.BF16 R124, R180, R178.reuse, R124 ;  /* 0x000000b2b47c723c */ /* 0x080fe6000004187c */
[----:B------:R-:W-:Y:S01]  /*14c90*/  IADD3 R2, PT, PT, R0, UR21, RZ ;  /* 0x0000001500027c10 */ /* 0x000fe2000fffe0ff */
[----:B------:R-:W-:Y:S01]  /*14ca0*/  FFMA.FTZ R5, R3, -UR6, R5 ;  /* 0x8000000603057c23 */ /* 0x000fe20008010005 */
[----:B------:R-:W-:Y:S03]  /*14cb0*/  VIADD R180, R169, 0xffffff89 ;  /* 0xffffff89a9b47836 */ /* 0x000fe60000000000 */
[--C-:B------:R-:W-:Y:S01]  /*14cc0*/  IMAD.IADD R168, R216, 0x1, -R2.reuse ;  /* 0x00000001d8a87824 */ /* 0x100fe200078e0a02 */
[----:B------:R-:W-:Y:S04]  /*14cd0*/  HMMA.16816.F32.BF16 R128, R172, R178, R128 ;  /* 0x000000b2ac80723c */ /* 0x000fe80000041880 */
[----:B------:R-:W-:Y:S01]  /*14ce0*/  IABS R168, R168 ;  /* 0x000000a800a87213 */ /* 0x000fe20000000000 */
[--C-:B------:R-:W-:Y:S02]  /*14cf0*/  IMAD.IADD R3, R214, 0x1, -R2.reuse ;  /* 0x00000001d6037824 */ /* 0x100fe400078e0a02 */
[C---:B------:R-:W-:Y:S01]  /*14d00*/  IMAD.IADD R2, R215.reuse, 0x1, -R2 ;  /* 0x00000001d7027824 */ /* 0x040fe200078e0a02 */
[----:B------:R-:W-:Y:S02]  /*14d10*/  I2FP.F32.S32 R168, R168 ;  /* 0x000000a800a87245 */ /* 0x000fe40000201400 */
[----:B------:R-:W-:Y:S01]  /*14d20*/  IABS R171, R3 ;  /* 0x0000000300ab7213 */ /* 0x000fe20000000000 */
[----:B------:R-:W-:Y:S01]  /*14d30*/  IMAD.IADD R3, R216, 0x1, -R180 ;  /* 0x00000001d8037824 */ /* 0x000fe200078e0ab4 */
[----:B------:R-:W-:Y:S01]  /*14d40*/  IABS R176, R2 ;  /* 0x0000000200b07213 */ /* 0x000fe20000000000 */
[----:B------:R-:W-:Y:S01]  /*14d50*/  FFMA.FTZ R6, R168, -UR6, R6 ;  /* 0x80000006a8067c23 */ /* 0x000fe20008010006 */
[----:B------:R-:W-:Y:S01]  /*14d60*/  IADD3 R2, PT, PT, R214, -R180, RZ ;  /* 0x800000b4d6027210 */ /* 0x000fe20007ffe0ff */
[----:B------:R-:W-:Y:S01]  /*14d70*/  VIADD R168, R215, -UR5 ;  /* 0x80000005d7a87c36 */ /* 0x000fe20008000000 */
[----:B------:R-:W-:Y:S02]  /*14d80*/  IABS R3, R3 ;  /* 0x0000000300037213 */ /* 0x000fe40000000000 */
[----:B------:R-:W-:Y:S02]  /*14d90*/  IABS R2, R2 ;  /* 0x0000000200027213 */ /* 0x000fe40000000000 */
[----:B------:R-:W-:Y:S02]  /*14da0*/  I2FP.F32.S32 R3, R3 ;  /* 0x0000000300037245 */ /* 0x000fe40000201400 */
[----:B------:R-:W-:Y:S02]  /*14db0*/  I2FP.F32.S32 R171, R171 ;  /* 0x000000ab00ab7245 */ /* 0x000fe40000201400 */
[----:B------:R-:W-:Y:S01]  /*14dc0*/  I2FP.F32.S32 R2, R2 ;  /* 0x0000000200027245 */ /* 0x000fe20000201400 */
[----:B------:R-:W-:Y:S01]  /*14dd0*/  FFMA.FTZ R7, R3, -UR6, R7 ;  /* 0x8000000603077c23 */ /* 0x000fe20008010007 */
[----:B------:R-:W-:Y:S01]  /*14de0*/  VIADD R3, R216, -UR5 ;  /* 0x80000005d8037c36 */ /* 0x000fe20008000000 */
[----:B------:R-:W-:Y:S01]  /*14df0*/  I2FP.F32.S32 R176, R176 ;  /* 0x000000b000b07245 */ /* 0x000fe20000201400 */
[----:B------:R-:W-:Y:S01]  /*14e00*/  FFMA.FTZ R8, R171, -UR6, R8 ;  /* 0x80000006ab087c23 */ /* 0x000fe20008010008 */
[----:B------:R-:W-:Y:S02]  /*14e10*/  VIADD R171, R0, 0x1 ;  /* 0x0000000100ab7836 */ /* 0x000fe40000000000 */
[----:B------:R-:W-:Y:S01]  /*14e20*/  FFMA.FTZ R9, R2, -UR6, R9 ;  /* 0x8000000602097c23 */ /* 0x000fe20008010009 */
[----:B------:R-:W-:Y:S02]  /*14e30*/  VIADD R2, R214, -UR5 ;  /* 0x80000005d6027c36 */ /* 0x000fe40008000000 */
[----:B------:R-:W-:Y:S01]  /*14e40*/  FFMA.FTZ R10, R176, -UR6, R10 ;  /* 0x80000006b00a7c23 */ /* 0x000fe2000801000a */
[----:B------:R-:W-:Y:S06]  /*14e50*/  BRA.U.ANY UP0, `(.L_x_347) ;  /* 0xffffffed00f07547 */ /* 0x000fec000b93ffff */
.L_x_346:
[-C--:B------:R-:W-:Y:S01]  /*14e60*/  ISETP.GT.AND P0, PT, R2, R0.reuse, PT ;  /* 0x000000000200720c */ /* 0x080fe20003f04270 */
[----:B------:R-:W-:Y:S01]  /*14e70*/  IMAD.IADD R180, R215, 0x1, -R180 ;  /* 0x00000001d7b47824 */ /* 0x000fe200078e0ab4 */
[-C--:B------:R-:W-:Y:S01]  /*14e80*/  ISETP.GT.AND P1, PT, R3, R0.reuse, PT ;  /* 0x000000000300720c */ /* 0x080fe20003f24270 */
[----:B------:R-:W-:Y:S01]  /*14e90*/  UISETP.GT.AND UP0, UPT, UR22, UR19, UPT ;  /* 0x000000131600728c */ /* 0x000fe2000bf04270 */
[----:B-1----:R-:W-:Y:S01]  /*14ea0*/  FSEL R176, R8, -INF , !P0 ;  /* 0xff80000008b07808 */ /* 0x002fe20004000000 */
[C---:B------:R-:W-:Y:S01]  /*14eb0*/  VIADD R8, R169.reuse, 0xffffff90 ;  /* 0xffffff90a9087836 */ /* 0x040fe20000000000 */
[----:B------:R-:W-:Y:S01]  /*14ec0*/  FSEL R175, R4, -INF , !P6 ;  /* 0xff80000004af7808 */ /* 0x000fe20007000000 */
[----:B------:R-:W-:Y:S01]  /*14ed0*/  UIADD3 UR22, UPT, UPT, UR22, -0x1, URZ ;  /* 0xffffffff16167890 */ /* 0x000fe2000fffe0ff */
[----:B------:R-:W-:Y:S01]  /*14ee0*/  ISETP.GT.AND P6, PT, R168, R0, PT ;  /* 0x00000000a800720c */ /* 0x000fe20003fc4270 */
[--C-:B------:R-:W-:Y:S01]  /*14ef0*/  IMAD.IADD R4, R214, 0x1, -R8.reuse ;  /* 0x00000001d6047824 */ /* 0x100fe200078e0a08 */
[----:B------:R-:W-:Y:S01]  /*14f00*/  FSEL R174, R6, -INF , !P1 ;  /* 0xff80000006ae7808 */ /* 0x000fe20004800000 */
[----:B------:R-:W-:Y:S01]  /*14f10*/  VIADD R6, R169, 0xffffff91 ;  /* 0xffffff91a9067836 */ /* 0x000fe20000000000 */
[----:B------:R-:W-:Y:S01]  /*14f20*/  FSEL R172, R5, -INF , !P2 ;  /* 0xff80000005ac7808 */ /* 0x000fe20005000000 */
[C-C-:B------:R-:W-:Y:S01]  /*14f30*/  IMAD.IADD R5, R215.reuse, 0x1, -R8.reuse ;  /* 0x00000001d7057824 */ /* 0x140fe200078e0a08 */
[----:B------:R-:W-:Y:S01]  /*14f40*/  ISETP.GT.AND P1, PT, R2, R171, PT ;  /* 0x000000ab0200720c */ /* 0x000fe20003f24270 */
[----:B------:R-:W-:Y:S01]  /*14f50*/  IMAD.IADD R8, R216, 0x1, -R8 ;  /* 0x00000001d8087824 */ /* 0x000fe200078e0a08 */
[----:B------:R-:W-:Y:S01]  /*14f60*/  FSEL R178, R10, -INF , !P6 ;  /* 0xff8000000ab27808 */ /* 0x000fe20007000000 */
[----:B------:R-:W-:Y:S01]  /*14f70*/  IMAD.IADD R10, R215, 0x1, -R6 ;  /* 0x00000001d70a7824 */ /* 0x000fe200078e0a06 */
[----:B------:R-:W-:Y:S02]  /*14f80*/  IABS R180, R180 ;  /* 0x000000b400b47213 */ /* 0x000fe40000000000 */
[----:B------:R-:W-:Y:S02]  /*14f90*/  FSEL R177, R9, -INF , !P1 ;  /* 0xff80000009b17808 */ /* 0x000fe40004800000 */
[----:B------:R-:W-:Y:S02]  /*14fa0*/  IABS R9, R4 ;  /* 0x0000000400097213 */ /* 0x000fe40000000000 */
[----:B------:R-:W-:Y:S02]  /*14fb0*/  IABS R4, R5 ;  /* 0x0000000500047213 */ /* 0x000fe40000000000 */
[----:B------:R-:W-:Y:S01]  /*14fc0*/  IABS R5, R10 ;  /* 0x0000000a00057213 */ /* 0x000fe20000000000 */
[----:B------:R-:W-:Y:S01]  /*14fd0*/  IMAD.MOV.U32 R10, RZ, RZ, R180 ;  /* 0x000000ffff0a7224 */ /* 0x000fe200078e00b4 */
[----:B------:R-:W-:Y:S02]  /*14fe0*/  ISETP.GT.AND P2, PT, R3, R171, PT ;  /* 0x000000ab0300720c */ /* 0x000fe40003f44270 */
[----:B------:R-:W-:Y:S02]  /*14ff0*/  I2FP.F32.S32 R9, R9 ;  /* 0x0000000900097245 */ /* 0x000fe40000201400 */
[----:B------:R-:W-:Y:S01]  /*15000*/  FSEL R173, R7, -INF , !P2 ;  /* 0xff80000007ad7808 */ /* 0x000fe20005000000 */
[----:B------:R-:W-:Y:S01]  /*15010*/  IMAD.IADD R7, R214, 0x1, -R6 ;  /* 0x00000001d6077824 */ /* 0x000fe200078e0a06 */
[----:B------:R-:W-:Y:S01]  /*15020*/  I2FP.F32.S32 R10, R10 ;  /* 0x0000000a000a7245 */ /* 0x000fe20000201400 */
[----:B------:R-:W-:Y:S01]  /*15030*/  FFMA.FTZ R12, R9, -UR6, R12 ;  /* 0x80000006090c7c23 */ /* 0x000fe2000801000c */
[----:B------:R-:W-:Y:S01]  /*15040*/  I2FP.F32.S32 R5, R5 ;  /* 0x0000000500057245 */ /* 0x000fe20000201400 */
[C---:B------:R-:W-:Y:S01]  /*15050*/  VIADD R9, R169.reuse, 0xffffff91 ;  /* 0xffffff91a9097836 */ /* 0x040fe20000000000 */
[----:B------:R-:W-:Y:S01]  /*15060*/  ISETP.GT.AND P2, PT, R168, R171, PT ;  /* 0x000000aba800720c */ /* 0x000fe20003f44270 */
[----:B------:R-:W-:Y:S01]  /*15070*/  FFMA.FTZ R11, R10, -UR6, R11 ;  /* 0x800000060a0b7c23 */ /* 0x000fe2000801000b */
[----:B------:R-:W-:Y:S01]  /*15080*/  IABS R7, R7 ;  /* 0x0000000700077213 */ /* 0x000fe20000000000 */
[----:B------:R-:W-:Y:S01]  /*15090*/  VIADD R10, R169, 0xffffff90 ;  /* 0xffffff90a90a7836 */ /* 0x000fe20000000000 */
[----:B------:R-:W-:Y:S01]  /*150a0*/  ISETP.GE.AND P0, PT, R171, R213, PT ;  /* 0x000000d5ab00720c */ /* 0x000fe20003f06270 */
[----:B------:R-:W-:Y:S01]  /*150b0*/  FFMA.FTZ R15, R5, -UR6, R15 ;  /* 0x80000006050f7c23 */ /* 0x000fe2000801000f */
[----:B------:R-:W-:Y:S01]  /*150c0*/  I2FP.F32.S32 R7, R7 ;  /* 0x0000000700077245 */ /* 0x000fe20000201400 */
[C---:B------:R-:W-:Y:S01]  /*150d0*/  VIADD R5, R0.reuse, 0x8 ;  /* 0x0000000800057836 */ /* 0x040fe20000000000 */
[----:B------:R-:W-:Y:S01]  /*150e0*/  FSEL R11, R11, -INF , !P2 ;  /* 0xff8000000b0b7808 */ /* 0x000fe20005000000 */
[C---:B------:R-:W-:Y:S01]  /*150f0*/  IMAD.IADD R10, R209.reuse, 0x1, -R10 ;  /* 0x00000001d10a7824 */ /* 0x040fe200078e0a0a */
[C---:B------:R-:W-:Y:S01]  /*15100*/  ISETP.GE.AND P2, PT, R0.reuse, R211, PT ;  /* 0x000000d30000720c */ /* 0x040fe20003f46270 */
[----:B------:R-:W-:Y:S01]  /*15110*/  IMAD.IADD R9, R209, 0x1, -R9 ;  /* 0x00000001d1097824 */ /* 0x000fe200078e0a09 */
[----:B------:R-:W-:Y:S01]  /*15120*/  ISETP.GE.AND P1, PT, R171, R210, PT ;  /* 0x000000d2ab00720c */ /* 0x000fe20003f26270 */
[----:B------:R-:W-:Y:S01]  /*15130*/  FFMA.FTZ R13, R7, -UR6, R13 ;  /* 0x80000006070d7c23 */ /* 0x000fe2000801000d */
[----:B------:R-:W-:Y:S01]  /*15140*/  ISETP.GE.AND P6, PT, R171, R212, PT ;  /* 0x000000d4ab00720c */ /* 0x000fe20003fc6270 */
[----:B------:R-:W-:Y:S01]  /*15150*/  VIADD R7, R0, 0x9 ;  /* 0x0000000900077836 */ /* 0x000fe20000000000 */
[----:B------:R-:W-:Y:S01]  /*15160*/  I2FP.F32.S32 R4, R4 ;  /* 0x0000000400047245 */ /* 0x000fe20000201400 */
[----:B------:R-:W-:Y:S01]  /*15170*/  IMAD.IADD R6, R216, 0x1, -R6 ;  /* 0x00000001d8067824 */ /* 0x000fe200078e0a06 */
[----:B------:R-:W-:Y:S02]  /*15180*/  FSEL R179, R172, -INF , !P3 ;  /* 0xff800000acb37808 */ /* 0x000fe40005800000 */
[----:B------:R-:W-:Y:S01]  /*15190*/  FSEL R180, R175, -INF , !P2 ;  /* 0xff800000afb47808 */ /* 0x000fe20005000000 */
[----:B------:R-:W-:Y:S01]  /*151a0*/  FFMA.FTZ R14, R4, -UR6, R14 ;  /* 0x80000006040e7c23 */ /* 0x000fe2000801000e */
[----:B------:R-:W-:Y:S01]  /*151b0*/  ISETP.GT.AND P2, PT, R2, R5, PT ;  /* 0x000000050200720c */ /* 0x000fe20003f44270 */
[----:B------:R-:W-:Y:S01]  /*151c0*/  VIADD R4, R0, 0x8 ;  /* 0x0000000800047836 */ /* 0x000fe20000000000 */
[----:B------:R-:W-:Y:S02]  /*151d0*/  IABS R172, R10 ;  /* 0x0000000a00ac7213 */ /* 0x000fe40000000000 */
[----:B------:R-:W-:Y:S02]  /*151e0*/  IABS R171, R9 ;  /* 0x0000000900ab7213 */ /* 0x000fe40000000000 */
[----:B------:R-:W-:Y:S02]  /*151f0*/  FSEL R182, R173, -INF , !P0 ;  /* 0xff800000adb67808 */ /* 0x000fe40004000000 */
[----:B------:R-:W-:Y:S02]  /*15200*/  FSEL R12, R12, -INF , !P2 ;  /* 0xff8000000c0c7808 */ /* 0x000fe40005000000 */
[----:B------:R-:W-:Y:S01]  /*15210*/  IABS R9, R8 ;  /* 0x0000000800097213 */ /* 0x000fe20000000000 */
[----:B------:R-:W-:Y:S01]  /*15220*/  IMAD.MOV.U32 R8, RZ, RZ, R171 ;  /* 0x000000ffff087224 */ /* 0x000fe200078e00ab */
[----:B------:R-:W-:Y:S01]  /*15230*/  IABS R10, R6 ;  /* 0x00000006000a7213 */ /* 0x000fe20000000000 */
[----:B------:R-:W-:Y:S01]  /*15240*/  IMAD.MOV.U32 R6, RZ, RZ, R172 ;  /* 0x000000ffff067224 */ /* 0x000fe200078e00ac */
[C---:B------:R-:W-:Y:S02]  /*15250*/  ISETP.GT.AND P0, PT, R168.reuse, R5, PT ;  /* 0x00000005a800720c */ /* 0x040fe40003f04270 */
[----:B------:R-:W-:Y:S02]  /*15260*/  ISETP.GT.AND P2, PT, R168, R7, PT ;  /* 0x00000007a800720c */ /* 0x000fe40003f44270 */
[----:B------:R-:W-:Y:S02]  /*15270*/  FSEL R14, R14, -INF , !P0 ;  /* 0xff8000000e0e7808 */ /* 0x000fe40004000000 */
[----:B------:R-:W-:Y:S02]  /*15280*/  FSEL R15, R15, -INF , !P2 ;  /* 0xff8000000f0f7808 */ /* 0x000fe40005000000 */
[----:B------:R-:W-:Y:S02]  /*15290*/  ISETP.GE.AND P3, PT, R0, R213, PT ;  /* 0x000000d50000720c */ /* 0x000fe40003f66270 */
[----:B------:R-:W-:Y:S02]  /*152a0*/  ISETP.GT.AND P0, PT, R170, R4, PT ;  /* 0x00000004aa00720c */ /* 0x000fe40003f04270 */
[----:B------:R-:W-:Y:S01]  /*152b0*/  ISETP.GE.AND P2, PT, R4, R211, PT ;  /* 0x000000d30400720c */ /* 0x000fe20003f46270 */
[----:B------:R-:W-:Y:S01]  /*152c0*/  VIADD R4, R0, 0x9 ;  /* 0x0000000900047836 */ /* 0x000fe20000000000 */
[----:B------:R-:W-:Y:S02]  /*152d0*/  I2FP.F32.S32 R6, R6 ;  /* 0x0000000600067245 */ /* 0x000fe40000201400 */
[----:B------:R-:W-:Y:S02]  /*152e0*/  I2FP.F32.S32 R8, R8 ;  /* 0x0000000800087245 */ /* 0x000fe40000201400 */
[----:B------:R-:W-:Y:S01]  /*152f0*/  FSEL R181, R174, -INF , !P3 ;  /* 0xff800000aeb57808 */ /* 0x000fe20005800000 */
[----:B------:R-:W-:Y:S01]  /*15300*/  FFMA.FTZ R16, R6, -UR6, R16 ;  /* 0x8000000606107c23 */ /* 0x000fe20008010010 */
[----:B------:R-:W-:Y:S01]  /*15310*/  ISETP.GT.AND P3, PT, R2, R7, PT ;  /* 0x000000070200720c */ /* 0x000fe20003f64270 */
[----:B------:R-:W-:Y:S01]  /*15320*/  VIADD R6, R169, 0xffffff98 ;  /* 0xffffff98a9067836 */ /* 0x000fe20000000000 */
[----:B------:R-:W-:Y:S01]  /*15330*/  FSEL R177, R177, -INF , !P1 ;  /* 0xff800000b1b17808 */ /* 0x000fe20004800000 */
[----:B------:R-:W-:Y:S01]  /*15340*/  FFMA.FTZ R17, R8, -UR6, R17 ;  /* 0x8000000608117c23 */ /* 0x000fe20008010011 */
[----:B------:R-:W-:Y:S01]  /*15350*/  I2FP.F32.S32 R10, R10 ;  /* 0x0000000a000a7245 */ /* 0x000fe20000201400 */
[----:B------:R-:W-:Y:S01]  /*15360*/  IMAD.IADD R8, R216, 0x1, -R6 ;  /* 0x00000001d8087824 */ /* 0x000fe200078e0a06 */
[----:B------:R-:W-:Y:S02]  /*15370*/  ISETP.GT.AND P1, PT, R170, R4, PT ;  /* 0x00000004aa00720c */ /* 0x000fe40003f24270 */
[----:B------:R-:W-:Y:S01]  /*15380*/  FSEL R13, R13, -INF , !P3 ;  /* 0xff8000000d0d7808 */ /* 0x000fe20005800000 */
[----:B------:R-:W-:Y:S01]  /*15390*/  FFMA.FTZ R19, R10, -UR6, R19 ;  /* 0x800000060a137c23 */ /* 0x000fe20008010013 */
[----:B------:R-:W-:Y:S02]  /*153a0*/  I2FP.F32.S32 R9, R9 ;  /* 0x0000000900097245 */ /* 0x000fe40000201400 */
[-C--:B------:R-:W-:Y:S02]  /*153b0*/  ISETP.GE.AND P3, PT, R0, R210.reuse, PT ;  /* 0x000000d20000720c */ /* 0x080fe40003f66270 */
[----:B------:R-:W-:Y:S01]  /*153c0*/  FSEL R16, R16, -INF , !P0 ;  /* 0xff80000010107808 */ /* 0x000fe20004000000 */
[----:B------:R-:W-:Y:S01]  /*153d0*/  FFMA.FTZ R18, R9, -UR6, R18 ;  /* 0x8000000609127c23 */ /* 0x000fe20008010012 */
[----:B------:R-:W-:Y:S02]  /*153e0*/  FSEL R17, R17, -INF , !P1 ;  /* 0xff80000011117808 */ /* 0x000fe40004800000 */
[----:B------:R-:W-:Y:S02]  /*153f0*/  ISETP.GT.AND P0, PT, R3, R7, PT ;  /* 0x000000070300720c */ /* 0x000fe40003f04270 */
[----:B------:R-:W-:Y:S02]  /*15400*/  ISETP.GE.AND P1, PT, R5, R210, PT ;  /* 0x000000d20500720c */ /* 0x000fe40003f26270 */
[----:B------:R-:W-:Y:S02]  /*15410*/  FSEL R176, R176, -INF , !P3 ;  /* 0xff800000b0b07808 */ /* 0x000fe40005800000 */
[----:B------:R-:W-:Y:S02]  /*15420*/  FSEL R183, R11, -INF , !P6 ;  /* 0xff8000000bb77808 */ /* 0x000fe40007000000 */
[-C--:B------:R-:W-:Y:S02]  /*15430*/  ISETP.GE.AND P3, PT, R0, R212.reuse, PT ;  /* 0x000000d40000720c */ /* 0x080fe40003f66270 */
[----:B------:R-:W-:Y:S02]  /*15440*/  ISETP.GT.AND P6, PT, R3, R5, PT ;  /* 0x000000050300720c */ /* 0x000fe40003fc4270 */
[----:B------:R-:W-:Y:S02]  /*15450*/  FSEL R19, R19, -INF , !P0 ;  /* 0xff80000013137808 */ /* 0x000fe40004000000 */
[----:B------:R-:W-:Y:S01]  /*15460*/  FSEL R171, R12, -INF , !P1 ;  /* 0xff8000000cab7808 */ /* 0x000fe20004800000 */
[--C-:B------:R-:W-:Y:S01]  /*15470*/  IMAD.IADD R12, R214, 0x1, -R6.reuse ;  /* 0x00000001d60c7824 */ /* 0x100fe200078e0a06 */
[C---:B------:R-:W-:Y:S02]  /*15480*/  ISETP.GE.AND P0, PT, R5.reuse, R212, PT ;  /* 0x000000d40500720c */ /* 0x040fe40003f06270 */
[----:B------:R-:W-:Y:S01]  /*15490*/  ISETP.GE.AND P1, PT, R5, R213, PT ;  /* 0x000000d50500720c */ /* 0x000fe20003f26270 */
[----:B------:R-:W-:Y:S01]  /*154a0*/  VIADD R5, R169, 0xffffff99 ;  /* 0xffffff99a9057836 */ /* 0x000fe20000000000 */
[----:B------:R-:W-:Y:S02]  /*154b0*/  FSEL R178, R178, -INF , !P3 ;  /* 0xff800000b2b27808 */ /* 0x000fe40005800000 */
[----:B------:R-:W-:Y:S01]  /*154c0*/  FSEL R18, R18, -INF , !P6 ;  /* 0xff80000012127808 */ /* 0x000fe20007000000 */
[--C-:B------:R-:W-:Y:S01]  /*154d0*/  IMAD.IADD R10, R216, 0x1, -R5.reuse ;  /* 0x00000001d80a7824 */ /* 0x100fe200078e0a05 */
[----:B------:R-:W-:Y:S01]  /*154e0*/  ISETP.GE.AND P3, PT, R4, R211, PT ;  /* 0x000000d30400720c */ /* 0x000fe20003f66270 */
[----:B------:R-:W-:Y:S01]  /*154f0*/  IMAD.IADD R4, R209, 0x1, -R5 ;  /* 0x00000001d1047824 */ /* 0x000fe200078e0a05 */
[----:B------:R-:W-:Y:S02]  /*15500*/  ISETP.GE.AND P6, PT, R7, R210, PT ;  /* 0x000000d20700720c */ /* 0x000fe40003fc6270 */
[----:B------:R-:W-:Y:S01]  /*15510*/  FSEL R173, R14, -INF , !P0 ;  /* 0xff8000000ead7808 */ /* 0x000fe20004000000 */
[----:B------:R-:W-:Y:S01]  /*15520*/  VIADD R14, R209, -UR5 ;  /* 0x80000005d10e7c36 */ /* 0x000fe20008000000 */
[----:B------:R-:W-:Y:S01]  /*15530*/  FSEL R172, R13, -INF , !P6 ;  /* 0xff8000000dac7808 */ /* 0x000fe20007000000 */
[----:B------:R-:W-:Y:S01]  /*15540*/  VIADD R13, R0, 0x60 ;  /* 0x00000060000d7836 */ /* 0x000fe20000000000 */
[C---:B------:R-:W-:Y:S02]  /*15550*/  ISETP.GE.AND P6, PT, R7.reuse, R212, PT ;  /* 0x000000d40700720c */ /* 0x040fe40003fc6270 */
[----:B------:R-:W-:Y:S01]  /*15560*/  ISETP.GE.AND P0, PT, R7, R213, PT ;  /* 0x000000d50700720c */ /* 0x000fe20003f06270 */
[--C-:B------:R-:W-:Y:S01]  /*15570*/  IMAD.IADD R7, R209, 0x1, -R6.reuse ;  /* 0x00000001d1077824 */ /* 0x100fe200078e0a06 */
[----:B------:R-:W-:Y:S01]  /*15580*/  IABS R9, R4 ;  /* 0x0000000400097213 */ /* 0x000fe20000000000 */
[----:B------:R-:W-:Y:S01]  /*15590*/  IMAD.IADD R6, R215, 0x1, -R6 ;  /* 0x00000001d7067824 */ /* 0x000fe200078e0a06 */
[----:B------:R-:W-:Y:S02]  /*155a0*/  IABS R4, R10 ;  /* 0x0000000a00047213 */ /* 0x000fe40000000000 */
[----:B------:R-:W-:Y:S02]  /*155b0*/  IABS R11, R7 ;  /* 0x00000007000b7213 */ /* 0x000fe40000000000 */
[----:B------:R-:W-:Y:S02]  /*155c0*/  IABS R8, R8 ;  /* 0x0000000800087213 */ /* 0x000fe40000000000 */
[----:B------:R-:W-:Y:S02]  /*155d0*/  I2FP.F32.S32 R4, R4 ;  /* 0x0000000400047245 */ /* 0x000fe40000201400 */
[----:B------:R-:W-:Y:S02]  /*155e0*/  IABS R7, R12 ;  /* 0x0000000c00077213 */ /* 0x000fe40000000000 */
[----:B------:R-:W-:Y:S01]  /*155f0*/  I2FP.F32.S32 R8, R8 ;  /* 0x0000000800087245 */ /* 0x000fe20000201400 */
[----:B------:R-:W-:Y:S01]  /*15600*/  FFMA.FTZ R23, R4, -UR6, R23 ;  /* 0x8000000604177c23 */ /* 0x000fe20008010017 */
[----:B------:R-:W-:Y:S01]  /*15610*/  I2FP.F32.S32 R11, R11 ;  /* 0x0000000b000b7245 */ /* 0x000fe20000201400 */
[----:B------:R-:W-:Y:S01]  /*15620*/  VIADD R4, R0, 0x10 ;  /* 0x0000001000047836 */ /* 0x000fe20000000000 */
[----:B------:R-:W-:Y:S01]  /*15630*/  I2FP.F32.S32 R7, R7 ;  /* 0x0000000700077245 */ /* 0x000fe20000201400 */
[----:B------:R-:W-:Y:S01]  /*15640*/  FFMA.FTZ R22, R8, -UR6, R22 ;  /* 0x8000000608167c23 */ /* 0x000fe20008010016 */
[----:B------:R-:W-:Y:S01]  /*15650*/  I2FP.F32.S32 R9, R9 ;  /* 0x0000000900097245 */ /* 0x000fe20000201400 */
[----:B------:R-:W-:Y:S01]  /*15660*/  FFMA.FTZ R20, R11, -UR6, R20 ;  /* 0x800000060b147c23 */ /* 0x000fe20008010014 */
[----:B------:R-:W-:Y:S01]  /*15670*/  FSEL R15, R15, -INF , !P6 ;  /* 0xff8000000f0f7808 */ /* 0x000fe20007000000 */
[----:B------:R-:W-:Y:S01]  /*15680*/  FFMA.FTZ R24, R7, -UR6, R24 ;  /* 0x8000000607187c23 */ /* 0x000fe20008010018 */
[----:B------:R-:W-:Y:S01]  /*15690*/  ISETP.GT.AND P6, PT, R170, R4, PT ;  /* 0x00000004aa00720c */ /* 0x000fe20003fc4270 */
[----:B------:R-:W-:Y:S01]  /*156a0*/  IMAD.IADD R8, R214, 0x1, -R5 ;  /* 0x00000001d6087824 */ /* 0x000fe200078e0a05 */
[----:B------:R-:W-:Y:S01]  /*156b0*/  IABS R6, R6 ;  /* 0x0000000600067213 */ /* 0x000fe20000000000 */
[----:B------:R-:W-:Y:S01]  /*156c0*/  VIADD R7, R0, 0x11 ;  /* 0x0000001100077836 */ /* 0x000fe20000000000 */
[----:B------:R-:W-:Y:S01]  /*156d0*/  FSEL R20, R20, -INF , !P6 ;  /* 0xff80000014147808 */ /* 0x000fe20007000000 */
[----:B------:R-:W-:Y:S01]  /*156e0*/  FFMA.FTZ R21, R9, -UR6, R21 ;  /* 0x8000000609157c23 */ /* 0x000fe20008010015 */
[----:B------:R-:W-:Y:S01]  /*156f0*/  IABS R9, R8 ;  /* 0x0000000800097213 */ /* 0x000fe20000000000 */
[----:B------:R-:W-:Y:S01]  /*15700*/  IMAD.IADD R5, R215, 0x1, -R5 ;  /* 0x00000001d7057824 */ /* 0x000fe200078e0a05 */
[----:B------:R-:W-:Y:S02]  /*15710*/  ISETP.GT.AND P6, PT, R170, R7, PT ;  /* 0x00000007aa00720c */ /* 0x000fe40003fc4270 */
[----:B------:R-:W-:Y:S02]  /*15720*/  FSEL R16, R16, -INF , !P2 ;  /* 0xff80000010107808 */ /* 0x000fe40005000000 */
[----:B------:R-:W-:Y:S01]  /*15730*/  IABS R8, R5 ;  /* 0x0000000500087213 */ /* 0x000fe20000000000 */
[----:B------:R-:W-:Y:S01]  /*15740*/  IMAD.MOV.U32 R5, RZ, RZ, R9 ;  /* 0x000000ffff057224 */ /* 0x000fe200078e0009 */
[----:B------:R-:W-:Y:S02]  /*15750*/  FSEL R21, R21, -INF , !P6 ;  /* 0xff80000015157808 */ /* 0x000fe40007000000 */
[C---:B------:R-:W-:Y:S02]  /*15760*/  ISETP.GT.AND P6, PT, R3.reuse, R4, PT ;  /* 0x000000040300720c */ /* 0x040fe40003fc4270 */
[----:B------:R-:W-:Y:S02]  /*15770*/  I2FP.F32.S32 R5, R5 ;  /* 0x0000000500057245 */ /* 0x000fe40000201400 */
[----:B------:R-:W-:Y:S02]  /*15780*/  FSEL R22, R22, -INF , !P6 ;  /* 0xff80000016167808 */ /* 0x000fe40007000000 */
[-C--:B------:R-:W-:Y:S01]  /*15790*/  ISETP.GT.AND P6, PT, R3, R7.reuse, PT ;  /* 0x000000070300720c */ /* 0x080fe20003fc4270 */
[----:B------:R-:W-:Y:S01]  /*157a0*/  FFMA.FTZ R25, R5, -UR6, R25 ;  /* 0x8000000605197c23 */ /* 0x000fe20008010019 */
[----:B------:R-:W-:Y:S01]  /*157b0*/  I2FP.F32.S32 R6, R6 ;  /* 0x0000000600067245 */ /* 0x000fe20000201400 */
[----:B------:R-:W-:Y:S01]  /*157c0*/  VIADD R5, R169, 0xffffffa1 ;  /* 0xffffffa1a9057836 */ /* 0x000fe20000000000 */
[----:B------:R-:W-:Y:S02]  /*157d0*/  FSEL R23, R23, -INF , !P6 ;  /* 0xff80000017177808 */ /* 0x000fe40007000000 */
[----:B------:R-:W-:Y:S01]  /*157e0*/  I2FP.F32.S32 R8, R8 ;  /* 0x0000000800087245 */ /* 0x000fe20000201400 */
[----:B------:R-:W-:Y:S01]  /*157f0*/  FFMA.FTZ R26, R6, -UR6, R26 ;  /* 0x80000006061a7c23 */ /* 0x000fe2000801001a */
[CC--:B------:R-:W-:Y:S01]  /*15800*/  ISETP.GT.AND P6, PT, R2.reuse, R4.reuse, PT ;  /* 0x000000040200720c */ /* 0x0c0fe20003fc4270 */
[----:B------:R-:W-:Y:S01]  /*15810*/  VIADD R6, R169, 0xffffffa0 ;  /* 0xffffffa0a9067836 */ /* 0x000fe20000000000 */
[----:B------:R-:W-:Y:S01]  /*15820*/  ISETP.GT.AND P2, PT, R2, R7, PT ;  /* 0x000000070200720c */ /* 0x000fe20003f44270 */
[----:B------:R-:W-:Y:S01]  /*15830*/  FFMA.FTZ R27, R8, -UR6, R27 ;  /* 0x80000006081b7c23 */ /* 0x000fe2000801001b */
[----:B------:R-:W-:Y:S01]  /*15840*/  FSEL R19, R19, -INF , !P0 ;  /* 0xff80000013137808 */ /* 0x000fe20004000000 */
[C-C-:B------:R-:W-:Y:S01]  /*15850*/  IMAD.IADD R11, R215.reuse, 0x1, -R5.reuse ;  /* 0x00000001d70b7824 */ /* 0x140fe200078e0a05 */
[----:B------:R-:W-:Y:S01]  /*15860*/  FSEL R24, R24, -INF , !P6 ;  /* 0xff80000018187808 */ /* 0x000fe20007000000 */
[--C-:B------:R-:W-:Y:S01]  /*15870*/  IMAD.IADD R9, R215, 0x1, -R6.reuse ;  /* 0x00000001d7097824 */ /* 0x100fe200078e0a06 */
[----:B------:R-:W-:Y:S01]  /*15880*/  FSEL R25, R25, -INF , !P2 ;  /* 0xff80000019197808 */ /* 0x000fe20005000000 */
[--C-:B------:R-:W-:Y:S01]  /*15890*/  IMAD.IADD R12, R209, 0x1, -R6.reuse ;  /* 0x00000001d10c7824 */ /* 0x100fe200078e0a06 */
[----:B------:R-:W-:Y:S02]  /*158a0*/  FSEL R17, R17, -INF , !P3 ;  /* 0xff80000011117808 */ /* 0x000fe40005800000 */
[----:B------:R-:W-:Y:S02]  /*158b0*/  FSEL R18, R18, -INF , !P1 ;  /* 0xff80000012127808 */ /* 0x000fe40004800000 */
[CC--:B------:R-:W-:Y:S02]  /*158c0*/  ISETP.GE.AND P0, PT, R4.reuse, R211.reuse, PT ;  /* 0x000000d30400720c */ /* 0x0c0fe40003f06270 */
[----:B------:R-:W-:Y:S02]  /*158d0*/  ISETP.GE.AND P6, PT, R7, R211, PT ;  /* 0x000000d30700720c */ /* 0x000fe40003fc6270 */
[----:B------:R-:W-:Y:S02]  /*158e0*/  ISETP.GE.AND P2, PT, R4, R213, PT ;  /* 0x000000d50400720c */ /* 0x000fe40003f46270 */
[C---:B------:R-:W-:Y:S02]  /*158f0*/  ISETP.GT.AND P3, PT, R168.reuse, R4, PT ;  /* 0x00000004a800720c */ /* 0x040fe40003f64270 */
[----:B------:R-:W-:Y:S02]  /*15900*/  ISETP.GT.AND P1, PT, R168, R7, PT ;  /* 0x00000007a800720c */ /* 0x000fe40003f24270 */
[----:B------:R-:W-:Y:S02]  /*15910*/  FSEL R175, R20, -INF , !P0 ;  /* 0xff80000014af7808 */ /* 0x000fe40004000000 */
[----:B------:R-:W-:Y:S02]  /*15920*/  FSEL R185, R21, -INF , !P6 ;  /* 0xff80000015b97808 */ /* 0x000fe40007000000 */
[----:B------:R-:W-:Y:S02]  /*15930*/  FSEL R186, R22, -INF , !P2 ;  /* 0xff80000016ba7808 */ /* 0x000fe40005000000 */
[----:B------:R-:W-:Y:S02]  /*15940*/  FSEL R26, R26, -INF , !P3 ;  /* 0xff8000001a1a7808 */ /* 0x000fe40005800000 */
[----:B------:R-:W-:Y:S02]  /*15950*/  FSEL R27, R27, -INF , !P1 ;  /* 0xff8000001b1b7808 */ /* 0x000fe40004800000 */
[C---:B------:R-:W-:Y:S02]  /*15960*/  ISETP.GE.AND P0, PT, R7.reuse, R213, PT ;  /* 0x000000d50700720c */ /* 0x040fe40003f06270 */
[C---:B------:R-:W-:Y:S02]  /*15970*/  ISETP.GE.AND P6, PT, R7.reuse, R210, PT ;  /* 0x000000d20700720c */ /* 0x040fe40003fc6270 */
[----:B------:R-:W-:Y:S01]  /*15980*/  ISETP.GE.AND P2, PT, R7, R212, PT ;  /* 0x000000d40700720c */ /* 0x000fe20003f46270 */
[--C-:B------:R-:W-:Y:S01]  /*15990*/  IMAD.IADD R7, R214, 0x1, -R6.reuse ;  /* 0x00000001d6077824 */ /* 0x100fe200078e0a06 */
[----:B------:R-:W-:Y:S01]  /*159a0*/  ISETP.GE.AND P3, PT, R4, R210, PT ;  /* 0x000000d20400720c */ /* 0x000fe20003f66270 */
[----:B------:R-:W-:Y:S01]  /*159b0*/  IMAD.IADD R6, R216, 0x1, -R6 ;  /* 0x00000001d8067824 */ /* 0x000fe200078e0a06 */
[----:B------:R-:W-:Y:S01]  /*159c0*/  ISETP.GE.AND P1, PT, R4, R212, PT ;  /* 0x000000d40400720c */ /* 0x000fe20003f26270 */
[----:B------:R-:W-:Y:S01]  /*159d0*/  IMAD.IADD R4, R214, 0x1, -R5 ;  /* 0x00000001d6047824 */ /* 0x000fe200078e0a05 */
[----:B------:R-:W-:Y:S02]  /*159e0*/  IABS R10, R7 ;  /* 0x00000007000a7213 */ /* 0x000fe40000000000 */
[----:B------:R-:W-:Y:S02]  /*159f0*/  IABS R7, R11 ;  /* 0x0000000b00077213 */ /* 0x000fe40000000000 */
[----:B------:R-:W-:Y:S02]  /*15a00*/  IABS R8, R4 ;  /* 0x0000000400087213 */ /* 0x000fe40000000000 */
[----:B------:R-:W-:Y:S02]  /*15a10*/  IABS R4, R9 ;  /* 0x0000000900047213 */ /* 0x000fe40000000000 */
        /* <DEDUP_REMOVED lines=9> */
[----:B------:R-:W-:Y:S01]  /*15ab0*/  FSEL R187, R23, -INF , !P0 ;  /* 0xff80000017bb7808 */ /* 0x000fe20004000000 */
[----:B------:R-:W-:Y:S01]  /*15ac0*/  FFMA.FTZ R32, R4, -UR6, R32 ;  /* 0x8000000604207c23 */ /* 0x000fe20008010020 */
[----:B------:R-:W-:Y:S01]  /*15ad0*/  IABS R6, R6 ;  /* 0x0000000600067213 */ /* 0x000fe20000000000 */
[----:B------:R-:W-:Y:S01]  /*15ae0*/  VIADD R4, R0, 0x18 ;  /* 0x0000001800047836 */ /* 0x000fe20000000000 */
[----:B------:R-:W-:Y:S01]  /*15af0*/  FSEL R24, R24, -INF , !P3 ;  /* 0xff80000018187808 */ /* 0x000fe20005800000 */
[----:B------:R-:W-:Y:S01]  /*15b00*/  FFMA.FTZ R31, R7, -UR6, R31 ;  /* 0x80000006071f7c23 */ /* 0x000fe2000801001f */
[----:B------:R-:W-:Y:S01]  /*15b10*/  I2FP.F32.S32 R6, R6 ;  /* 0x0000000600067245 */ /* 0x000fe20000201400 */
[--C-:B------:R-:W-:Y:S01]  /*15b20*/  IMAD.IADD R8, R209, 0x1, -R5.reuse ;  /* 0x00000001d1087824 */ /* 0x100fe200078e0a05 */
[----:B------:R-:W-:Y:S01]  /*15b30*/  ISETP.GT.AND P0, PT, R2, R4, PT ;  /* 0x000000040200720c */ /* 0x000fe20003f04270 */
[----:B------:R-:W-:Y:S01]  /*15b40*/  VIADD R7, R0, 0x19 ;  /* 0x0000001900077836 */ /* 0x000fe20000000000 */
[----:B------:R-:W-:Y:S01]  /*15b50*/  FSEL R25, R25, -INF , !P6 ;  /* 0xff80000019197808 */ /* 0x000fe20007000000 */
[----:B------:R-:W-:Y:S01]  /*15b60*/  IMAD.IADD R5, R216, 0x1, -R5 ;  /* 0x00000001d8057824 */ /* 0x000fe200078e0a05 */
[----:B------:R-:W-:Y:S01]  /*15b70*/  IABS R9, R8 ;  /* 0x0000000800097213 */ /* 0x000fe20000000000 */
[----:B------:R-:W-:Y:S01]  /*15b80*/  FFMA.FTZ R34, R6, -UR6, R34 ;  /* 0x8000000606227c23 */ /* 0x000fe20008010022 */
[----:B------:R-:W-:Y:S01]  /*15b90*/  FSEL R28, R28, -INF , !P0 ;  /* 0xff8000001c1c7808 */ /* 0x000fe20004000000 */
[----:B------:R-:W-:Y:S01]  /*15ba0*/  VIADD R6, R169, 0xffffffa8 ;  /* 0xffffffa8a9067836 */ /* 0x000fe20000000000 */
[----:B------:R-:W-:Y:S02]  /*15bb0*/  ISETP.GT.AND P0, PT, R2, R7, PT ;  /* 0x000000070200720c */ /* 0x000fe40003f04270 */
[----:B------:R-:W-:Y:S01]  /*15bc0*/  IABS R8, R5 ;  /* 0x0000000500087213 */ /* 0x000fe20000000000 */
[----:B------:R-:W-:Y:S01]  /*15bd0*/  IMAD.MOV.U32 R5, RZ, RZ, R9 ;  /* 0x000000ffff057224 */ /* 0x000fe200078e0009 */
[----:B------:R-:W-:Y:S01]  /*15be0*/  FSEL R29, R29, -INF , !P0 ;  /* 0xff8000001d1d7808 */ /* 0x000fe20004000000 */
[--C-:B------:R-:W-:Y:S01]  /*15bf0*/  IMAD.IADD R12, R214, 0x1, -R6.reuse ;  /* 0x00000001d60c7824 */ /* 0x100fe200078e0a06 */
[----:B------:R-:W-:Y:S02]  /*15c00*/  ISETP.GT.AND P0, PT, R168, R4, PT ;  /* 0x00000004a800720c */ /* 0x000fe40003f04270 */
[----:B------:R-:W-:Y:S02]  /*15c10*/  I2FP.F32.S32 R5, R5 ;  /* 0x0000000500057245 */ /* 0x000fe40000201400 */
[----:B------:R-:W-:Y:S02]  /*15c20*/  I2FP.F32.S32 R8, R8 ;  /* 0x0000000800087245 */ /* 0x000fe40000201400 */
[----:B------:R-:W-:Y:S01]  /*15c30*/  FSEL R30, R30, -INF , !P0 ;  /* 0xff8000001e1e7808 */ /* 0x000fe20004000000 */
[----:B------:R-:W-:Y:S01]  /*15c40*/  FFMA.FTZ R33, R5, -UR6, R33 ;  /* 0x8000000605217c23 */ /* 0x000fe20008010021 */
[-C--:B------:R-:W-:Y:S01]  /*15c50*/  ISETP.GT.AND P0, PT, R168, R7.reuse, PT ;  /* 0x00000007a800720c */ /* 0x080fe20003f04270 */
[----:B------:R-:W-:Y:S01]  /*15c60*/  VIADD R5, R169, 0xffffffa9 ;  /* 0xffffffa9a9057836 */ /* 0x000fe20000000000 */
[----:B------:R-:W-:Y:S01]  /*15c70*/  FSEL R26, R26, -INF , !P1 ;  /* 0xff8000001a1a7808 */ /* 0x000fe20004800000 */
[----:B------:R-:W-:Y:S01]  /*15c80*/  FFMA.FTZ R35, R8, -UR6, R35 ;  /* 0x8000000608237c23 */ /* 0x000fe20008010023 */
[----:B------:R-:W-:Y:S01]  /*15c90*/  FSEL R31, R31, -INF , !P0 ;  /* 0xff8000001f1f7808 */ /* 0x000fe20004000000 */
[--C-:B------:R-:W-:Y:S01]  /*15ca0*/  IMAD.IADD R10, R216, 0x1, -R5.reuse ;  /* 0x00000001d80a7824 */ /* 0x100fe200078e0a05 */
[-C--:B------:R-:W-:Y:S01]  /*15cb0*/  ISETP.GT.AND P0, PT, R170, R4.reuse, PT ;  /* 0x00000004aa00720c */ /* 0x080fe20003f04270 */
[--C-:B------:R-:W-:Y:S01]  /*15cc0*/  IMAD.IADD R8, R216, 0x1, -R6.reuse ;  /* 0x00000001d8087824 */ /* 0x100fe200078e0a06 */
[-C--:B------:R-:W-:Y:S02]  /*15cd0*/  ISETP.GT.AND P3, PT, R170, R7.reuse, PT ;  /* 0x00000007aa00720c */ /* 0x080fe40003f64270 */
[C---:B------:R-:W-:Y:S02]  /*15ce0*/  ISETP.GT.AND P6, PT, R3.reuse, R4, PT ;  /* 0x000000040300720c */ /* 0x040fe40003fc4270 */
[----:B------:R-:W-:Y:S02]  /*15cf0*/  ISETP.GT.AND P1, PT, R3, R7, PT ;  /* 0x000000070300720c */ /* 0x000fe40003f24270 */
[----:B------:R-:W-:Y:S02]  /*15d00*/  FSEL R189, R27, -INF , !P2 ;  /* 0xff8000001bbd7808 */ /* 0x000fe40005000000 */
[----:B------:R-:W-:Y:S02]  /*15d10*/  FSEL R32, R32, -INF , !P0 ;  /* 0xff80000020207808 */ /* 0x000fe40004000000 */
[----:B------:R-:W-:Y:S02]  /*15d20*/  FSEL R33, R33, -INF , !P3 ;  /* 0xff80000021217808 */ /* 0x000fe40005800000 */
[----:B------:R-:W-:Y:S02]  /*15d30*/  FSEL R34, R34, -INF , !P6 ;  /* 0xff80000022227808 */ /* 0x000fe40007000000 */
[----:B------:R-:W-:Y:S02]  /*15d40*/  FSEL R35, R35, -INF , !P1 ;  /* 0xff80000023237808 */ /* 0x000fe40004800000 */
[CC--:B------:R-:W-:Y:S02]  /*15d50*/  ISETP.GE.AND P2, PT, R4.reuse, R210.reuse, PT ;  /* 0x000000d20400720c */ /* 0x0c0fe40003f46270 */
[----:B------:R-:W-:Y:S02]  /*15d60*/  ISETP.GE.AND P0, PT, R7, R210, PT ;  /* 0x000000d20700720c */ /* 0x000fe40003f06270 */
[CC--:B------:R-:W-:Y:S02]  /*15d70*/  ISETP.GE.AND P3, PT, R4.reuse, R212.reuse, PT ;  /* 0x000000d40400720c */ /* 0x0c0fe40003f66270 */
[C---:B------:R-:W-:Y:S02]  /*15d80*/  ISETP.GE.AND P6, PT, R4.reuse, R211, PT ;  /* 0x000000d30400720c */ /* 0x040fe40003fc6270 */
[----:B------:R-:W-:Y:S01]  /*15d90*/  ISETP.GE.AND P1, PT, R4, R213, PT ;  /* 0x000000d50400720c */ /* 0x000fe20003f26270 */
[----:B------:R-:W-:Y:S01]  /*15da0*/  IMAD.IADD R4, R209, 0x1, -R5 ;  /* 0x00000001d1047824 */ /* 0x000fe200078e0a05 */
[----:B------:R-:W-:Y:S02]  /*15db0*/  FSEL R28, R28, -INF , !P2 ;  /* 0xff8000001c1c7808 */ /* 0x000fe40005000000 */
[----:B------:R-:W-:Y:S02]  /*15dc0*/  FSEL R29, R29, -INF , !P0 ;  /* 0xff8000001d1d7808 */ /* 0x000fe40004000000 */
[----:B------:R-:W-:Y:S02]  /*15dd0*/  FSEL R190, R30, -INF , !P3 ;  /* 0xff8000001ebe7808 */ /* 0x000fe40005800000 */
[C---:B------:R-:W-:Y:S02]  /*15de0*/  ISETP.GE.AND P2, PT, R7.reuse, R212, PT ;  /* 0x000000d40700720c */ /* 0x040fe40003f46270 */
        /* <DEDUP_REMOVED lines=48> */
[--C-:B------:R-:W-:Y:S01]  /*160f0*/  IMAD.IADD R9, R215, 0x1, -R6.reuse ;  /* 0x00000001d7097824 */ /* 0x100fe200078e0a06 */
        /* <DEDUP_REMOVED lines=64> */
[----:B------:R-:W-:Y:S01]  /*16500*/  FFMA.FTZ R51, R8, -UR6, R51 ;  /* 0x8000000608337c23 */ /* 0x000fe20008010033 */
[----:B------:R-:W-:Y:S01]  /*16510*/  FSEL R250, R42, -INF , !P1 ;  /* 0xff8000002afa7808 */ /* 0x000fe20004800000 */
[----:B------:R-:W-:Y:S01]  /*16520*/  VIADD R5, R169, 0xffffffb9 ;  /* 0xffffffb9a9057836 */ /* 0x000fe20000000000 */
[----:B------:R-:W-:Y:S01]  /*16530*/  FSEL R47, R47, -INF , !P3 ;  /* 0xff8000002f2f7808 */ /* 0x000fe20005800000 */
[--C-:B------:R-:W-:Y:S01]  /*16540*/  IMAD.IADD R8, R216, 0x1, -R6.reuse ;  /* 0x00000001d8087824 */ /* 0x100fe200078e0a06 */
[-C--:B------:R-:W-:Y:S01]  /*16550*/  ISETP.GT.AND P3, PT, R170, R4.reuse, PT ;  /* 0x00000004aa00720c */ /* 0x080fe20003f64270 */
[--C-:B------:R-:W-:Y:S01]  /*16560*/  IMAD.IADD R10, R216, 0x1, -R5.reuse ;  /* 0x00000001d80a7824 */ /* 0x100fe200078e0a05 */
[-C--:B------:R-:W-:Y:S02]  /*16570*/  ISETP.GT.AND P0, PT, R170, R7.reuse, PT ;  /* 0x00000007aa00720c */ /* 0x080fe40003f04270 */
[C---:B------:R-:W-:Y:S02]  /*16580*/  ISETP.GT.AND P2, PT, R3.reuse, R4, PT ;  /* 0x000000040300720c */ /* 0x040fe40003f44270 */
[----:B------:R-:W-:Y:S02]  /*16590*/  ISETP.GT.AND P1, PT, R3, R7, PT ;  /* 0x000000070300720c */ /* 0x000fe40003f24270 */
[----:B------:R-:W-:Y:S01]  /*165a0*/  FSEL R23, R43, -INF , !P6 ;  /* 0xff8000002b177808 */ /* 0x000fe20007000000 */
[----:B------:R-:W-:Y:S01]  /*165b0*/  VIADD R43, R204, 0x4020 ;  /* 0x00004020cc2b7836 */ /* 0x000fe20000000000 */
        /* <DEDUP_REMOVED lines=66> */
[----:B------:R-:W-:Y:S01]  /*169e0*/  IMAD.IADD R11, R215, 0x1, -R5 ;  /* 0x00000001d70b7824 */ /* 0x000fe200078e0a05 */
[----:B------:R-:W-:Y:S02]  /*169f0*/  FSEL R237, R49, -INF , !P3 ;  /* 0xff80000031ed7808 */ /* 0x000fe40005800000 */
[----:B------:R-:W-:Y:S02]  /*16a00*/  FSEL R239, R50, -INF , !P1 ;  /* 0xff80000032ef7808 */ /* 0x000fe40004800000 */
[CC--:B------:R-:W-:Y:S02]  /*16a10*/  ISETP.GE.AND P0, PT, R4.reuse, R211.reuse, PT ;  /* 0x000000d30400720c */ /* 0x0c0fe40003f06270 */
[----:B------:R-:W-:Y:S02]  /*16a20*/  ISETP.GE.AND P6, PT, R7, R211, PT ;  /* 0x000000d30700720c */ /* 0x000fe40003fc6270 */
[----:B------:R-:W-:Y:S02]  /*16a30*/  ISETP.GE.AND P2, PT, R4, R213, PT ;  /* 0x000000d50400720c */ /* 0x000fe40003f46270 */
[C---:B------:R-:W-:Y:S02]  /*16a40*/  ISETP.GT.AND P3, PT, R168.reuse, R4, PT ;  /* 0x00000004a800720c */ /* 0x040fe40003f64270 */
[----:B------:R-:W-:Y:S02]  /*16a50*/  ISETP.GT.AND P1, PT, R168, R7, PT ;  /* 0x00000007a800720c */ /* 0x000fe40003f24270 */
[----:B------:R-:W-:Y:S01]  /*16a60*/  FSEL R32, R52, -INF , !P0 ;  /* 0xff80000034207808 */ /* 0x000fe20004000000 */
[----:B------:R-:W-:Y:S01]  /*16a70*/  IMAD.MOV.U32 R52, RZ, RZ, R187 ;  /* 0x000000ffff347224 */ /* 0x000fe200078e00bb */
[----:B------:R-:W-:Y:S01]  /*16a80*/  FSEL R33, R53, -INF , !P6 ;  /* 0xff80000035217808 */ /* 0x000fe20007000000 */
[----:B------:R-:W-:Y:S01]  /*16a90*/  IMAD.MOV.U32 R53, RZ, RZ, R185 ;  /* 0x000000ffff357224 */ /* 0x000fe200078e00b9 */
        /* <DEDUP_REMOVED lines=37> */
[----:B------:R-:W-:Y:S01]  /*16cf0*/  IMAD.MOV.U32 R57, RZ, RZ, R191 ;  /* 0x000000ffff397224 */ /* 0x000fe200078e00bf */
[----:B------:R-:W-:Y:S01]  /*16d00*/  FSEL R60, R60, -INF , !P0 ;  /* 0xff8000003c3c7808 */ /* 0x000fe20004000000 */
[----:B------:R-:W-:Y:S01]  /*16d10*/  IMAD.MOV.U32 R56, RZ, RZ, R188 ;  /* 0x000000ffff387224 */ /* 0x000fe200078e00bc */
[----:B------:R-:W-:Y:S01]  /*16d20*/  ISETP.GT.AND P0, PT, R2, R7, PT ;  /* 0x000000070200720c */ /* 0x000fe20003f04270 */
[----:B------:R-:W-:Y:S01]  /*16d30*/  FFMA.FTZ R66, R6, -UR6, R66 ;  /* 0x8000000606427c23 */ /* 0x000fe20008010042 */
[----:B------:R-:W-:Y:S01]  /*16d40*/  IABS R8, R5 ;  /* 0x0000000500087213 */ /* 0x000fe20000000000 */
[----:B------:R-:W-:Y:S01]  /*16d50*/  VIADD R6, R169, 0xffffffc8 ;  /* 0xffffffc8a9067836 */ /* 0x000fe20000000000 */
[----:B------:R-:W-:Y:S01]  /*16d60*/  FSEL R61, R61, -INF , !P0 ;  /* 0xff8000003d3d7808 */ /* 0x000fe20004000000 */
[----:B------:R-:W-:Y:S01]  /*16d70*/  IMAD.MOV.U32 R5, RZ, RZ, R9 ;  /* 0x000000ffff057224 */ /* 0x000fe200078e0009 */
[----:B------:R-:W-:Y:S01]  /*16d80*/  ISETP.GT.AND P0, PT, R168, R4, PT ;  /* 0x00000004a800720c */ /* 0x000fe20003f04270 */
[----:B------:R-:W-:Y:S01]  /*16d90*/  IMAD.IADD R12, R214, 0x1, -R6 ;  /* 0x00000001d60c7824 */ /* 0x000fe200078e0a06 */
[----:B------:R-:W-:Y:S02]  /*16da0*/  I2FP.F32.S32 R8, R8 ;  /* 0x0000000800087245 */ /* 0x000fe40000201400 */
[----:B------:R-:W-:Y:S02]  /*16db0*/  I2FP.F32.S32 R5, R5 ;  /* 0x0000000500057245 */ /* 0x000fe40000201400 */
[----:B------:R-:W-:Y:S01]  /*16dc0*/  FSEL R62, R62, -INF , !P0 ;  /* 0xff8000003e3e7808 */ /* 0x000fe20004000000 */
[----:B------:R-:W-:Y:S01]  /*16dd0*/  FFMA.FTZ R67, R8, -UR6, R67 ;  /* 0x8000000608437c23 */ /* 0x000fe20008010043 */
[-C--:B------:R-:W-:Y:S01]  /*16de0*/  ISETP.GT.AND P0, PT, R168, R7.reuse, PT ;  /* 0x00000007a800720c */ /* 0x080fe20003f04270 */
[----:B------:R-:W-:Y:S01]  /*16df0*/  FFMA.FTZ R65, R5, -UR6, R65 ;  /* 0x8000000605417c23 */ /* 0x000fe20008010041 */
[----:B------:R-:W-:Y:S01]  /*16e00*/  FSEL R234, R58, -INF , !P1 ;  /* 0xff8000003aea7808 */ /* 0x000fe20004800000 */
[----:B------:R-:W-:Y:S01]  /*16e10*/  IMAD.MOV.U32 R58, RZ, RZ, R190 ;  /* 0x000000ffff3a7224 */ /* 0x000fe200078e00be */
[----:B------:R-:W-:Y:S01]  /*16e20*/  FSEL R63, R63, -INF , !P0 ;  /* 0xff8000003f3f7808 */ /* 0x000fe20004000000 */
[----:B------:R-:W-:Y:S01]  /*16e30*/  VIADD R5, R169, 0xffffffc9 ;  /* 0xffffffc9a9057836 */ /* 0x000fe20000000000 */
[-C--:B------:R-:W-:Y:S01]  /*16e40*/  ISETP.GT.AND P0, PT, R170, R4.reuse, PT ;  /* 0x00000004aa00720c */ /* 0x080fe20003f04270 */
[--C-:B------:R-:W-:Y:S01]  /*16e50*/  IMAD.IADD R8, R216, 0x1, -R6.reuse ;  /* 0x00000001d8087824 */ /* 0x100fe200078e0a06 */
[-C--:B------:R-:W-:Y:S01]  /*16e60*/  ISETP.GT.AND P3, PT, R170, R7.reuse, PT ;  /* 0x00000007aa00720c */ /* 0x080fe20003f64270 */
[----:B------:R-:W-:Y:S01]  /*16e70*/  IMAD.IADD R10, R216, 0x1, -R5 ;  /* 0x00000001d80a7824 */ /* 0x000fe200078e0a05 */
[C---:B------:R-:W-:Y:S02]  /*16e80*/  ISETP.GT.AND P6, PT, R3.reuse, R4, PT ;  /* 0x000000040300720c */ /* 0x040fe40003fc4270 */
[----:B------:R-:W-:Y:S02]  /*16e90*/  ISETP.GT.AND P1, PT, R3, R7, PT ;  /* 0x000000070300720c */ /* 0x000fe40003f24270 */
[----:B------:R-:W-:Y:S01]  /*16ea0*/  FSEL R249, R59, -INF , !P2 ;  /* 0xff8000003bf97808 */ /* 0x000fe20005000000 */
[----:B------:R-:W-:Y:S01]  /*16eb0*/  IMAD.MOV.U32 R59, RZ, RZ, R189 ;  /* 0x000000ffff3b7224 */ /* 0x000fe200078e00bd */
        /* <DEDUP_REMOVED lines=43> */
[----:B------:R-:W-:Y:S02]  /*17170*/  I2FP.F32.S32 R6, R6 ;  /* 0x0000000600067245 */ /* 0x000fe40000201400 */
[----:B------:R-:W-:Y:S01]  /*17180*/  IABS R8, R5 ;  /* 0x0000000500087213 */ /* 0x000fe20000000000 */
[----:B------:R-:W-:Y:S01]  /*17190*/  IMAD.MOV.U32 R5, RZ, RZ, R9 ;  /* 0x000000ffff057224 */ /* 0x000fe200078e0009 */
[----:B------:R-:W-:Y:S01]  /*171a0*/  FSEL R69, R69, -INF , !P2 ;  /* 0xff80000045457808 */ /* 0x000fe20005000000 */
[----:B------:R-:W-:Y:S01]  /*171b0*/  FFMA.FTZ R74, R6, -UR6, R74 ;  /* 0x80000006064a7c23 */ /* 0x000fe2000801004a */
[-C--:B------:R-:W-:Y:S01]  /*171c0*/  ISETP.GT.AND P2, PT, R3, R4.reuse, PT ;  /* 0x000000040300720c */ /* 0x080fe20003f44270 */
[----:B------:R-:W-:Y:S01]  /*171d0*/  VIADD R6, R169, 0xffffffd0 ;  /* 0xffffffd0a9067836 */ /* 0x000fe20000000000 */
[----:B------:R-:W-:Y:S02]  /*171e0*/  I2FP.F32.S32 R5, R5 ;  /* 0x0000000500057245 */ /* 0x000fe40000201400 */
[----:B------:R-:W-:Y:S01]  /*171f0*/  FSEL R70, R70, -INF , !P2 ;  /* 0xff80000046467808 */ /* 0x000fe20005000000 */
[--C-:B------:R-:W-:Y:S01]  /*17200*/  IMAD.IADD R10, R215, 0x1, -R6.reuse ;  /* 0x00000001d70a7824 */ /* 0x100fe200078e0a06 */
[-C--:B------:R-:W-:Y:S01]  /*17210*/  ISETP.GT.AND P2, PT, R3, R7.reuse, PT ;  /* 0x000000070300720c */ /* 0x080fe20003f44270 */
[----:B------:R-:W-:Y:S01]  /*17220*/  FFMA.FTZ R73, R5, -UR6, R73 ;  /* 0x8000000605497c23 */ /* 0x000fe20008010049 */
[----:B------:R-:W-:Y:S01]  /*17230*/  FSEL R219, R64, -INF , !P6 ;  /* 0xff80000040db7808 */ /* 0x000fe20007000000 */
[----:B------:R-:W-:Y:S01]  /*17240*/  VIADD R5, R169, 0xffffffd1 ;  /* 0xffffffd1a9057836 */ /* 0x000fe20000000000 */
[----:B------:R-:W-:Y:S02]  /*17250*/  FSEL R71, R71, -INF , !P2 ;  /* 0xff80000047477808 */ /* 0x000fe40005000000 */
[----:B------:R-:W-:Y:S01]  /*17260*/  FSEL R220, R65, -INF , !P0 ;  /* 0xff80000041dc7808 */ /* 0x000fe20004000000 */
[----:B------:R-:W-:Y:S01]  /*17270*/  IMAD.MOV.U32 R65, RZ, RZ, R21 ;  /* 0x000000ffff417224 */ /* 0x000fe200078e0015 */
[CC--:B------:R-:W-:Y:S01]  /*17280*/  ISETP.GT.AND P2, PT, R2.reuse, R4.reuse, PT ;  /* 0x000000040200720c */ /* 0x0c0fe20003f44270 */
[--C-:B------:R-:W-:Y:S01]  /*17290*/  IMAD.IADD R12, R215, 0x1, -R5.reuse ;  /* 0x00000001d70c7824 */ /* 0x100fe200078e0a05 */
[----:B------:R-:W-:Y:S02]  /*172a0*/  ISETP.GT.AND P6, PT, R2, R7, PT ;  /* 0x000000070200720c */ /* 0x000fe40003fc4270 */
[----:B------:R-:W-:Y:S02]  /*172b0*/  ISETP.GT.AND P0, PT, R168, R4, PT ;  /* 0x00000004a800720c */ /* 0x000fe40003f04270 */
[----:B------:R-:W-:Y:S02]  /*172c0*/  FSEL R222, R67, -INF , !P3 ;  /* 0xff80000043de7808 */ /* 0x000fe40005800000 */
[----:B------:R-:W-:Y:S02]  /*172d0*/  FSEL R72, R72, -INF , !P2 ;  /* 0xff80000048487808 */ /* 0x000fe40005000000 */
[----:B------:R-:W-:Y:S02]  /*172e0*/  FSEL R73, R73, -INF , !P6 ;  /* 0xff80000049497808 */ /* 0x000fe40007000000 */
[----:B------:R-:W-:Y:S02]  /*172f0*/  FSEL R74, R74, -INF , !P0 ;  /* 0xff8000004a4a7808 */ /* 0x000fe40004000000 */
[C---:B------:R-:W-:Y:S02]  /*17300*/  ISETP.GE.AND P3, PT, R4.reuse, R211, PT ;  /* 0x000000d30400720c */ /* 0x040fe40003f66270 */
[C---:B------:R-:W-:Y:S02]  /*17310*/  ISETP.GE.AND P2, PT, R4.reuse, R213, PT ;  /* 0x000000d50400720c */ /* 0x040fe40003f46270 */
[C---:B------:R-:W-:Y:S02]  /*17320*/  ISETP.GE.AND P6, PT, R4.reuse, R210, PT ;  /* 0x000000d20400720c */ /* 0x040fe40003fc6270 */
[----:B------:R-:W-:Y:S01]  /*17330*/  ISETP.GE.AND P0, PT, R4, R212, PT ;  /* 0x000000d40400720c */ /* 0x000fe20003f06270 */
[----:B------:R-:W-:Y:S01]  /*17340*/  IMAD.IADD R4, R214, 0x1, -R5 ;  /* 0x00000001d6047824 */ /* 0x000fe200078e0a05 */
[----:B------:R-:W-:Y:S02]  /*17350*/  I2FP.F32.S32 R8, R8 ;  /* 0x0000000800087245 */ /* 0x000fe40000201400 */
[----:B------:R-:W-:Y:S02]  /*17360*/  FSEL R221, R66, -INF , !P1 ;  /* 0xff80000042dd7808 */ /* 0x000fe40004800000 */
[----:B------:R-:W-:Y:S01]  /*17370*/  IABS R9, R4 ;  /* 0x0000000400097213 */ /* 0x000fe20000000000 */
[----:B------:R-:W-:Y:S01]  /*17380*/  FFMA.FTZ R75, R8, -UR6, R75 ;  /* 0x80000006084b7c23 */ /* 0x000fe2000801004b */
[----:B------:R-:W-:Y:S01]  /*17390*/  IABS R4, R10 ;  /* 0x0000000a00047213 */ /* 0x000fe20000000000 */
[----:B------:R-:W-:Y:S01]  /*173a0*/  IMAD.IADD R8, R214, 0x1, -R6 ;  /* 0x00000001d6087824 */ /* 0x000fe200078e0a06 */
[----:B------:R-:W-:Y:S02]  /*173b0*/  ISETP.GT.AND P1, PT, R168, R7, PT ;  /* 0x00000007a800720c */ /* 0x000fe40003f24270 */
[----:B------:R-:W-:Y:S02]  /*173c0*/  I2FP.F32.S32 R4, R4 ;  /* 0x0000000400047245 */ /* 0x000fe40000201400 */
[----:B------:R-:W-:Y:S02]  /*173d0*/  IABS R11, R8 ;  /* 0x00000008000b7213 */ /* 0x000fe40000000000 */
[----:B------:R-:W-:Y:S01]  /*173e0*/  FSEL R75, R75, -INF , !P1 ;  /* 0xff8000004b4b7808 */ /* 0x000fe20004800000 */
[----:B------:R-:W-:Y:S01]  /*173f0*/  FFMA.FTZ R78, R4, -UR6, R78 ;  /* 0x80000006044e7c23 */ /* 0x000fe2000801004e */
[----:B------:R-:W-:Y:S01]  /*17400*/  IABS R8, R12 ;  /* 0x0000000c00087213 */ /* 0x000fe20000000000 */
[C---:B------:R-:W-:Y:S01]  /*17410*/  VIADD R4, R0.reuse, 0x48 ;  /* 0x0000004800047836 */ /* 0x040fe20000000000 */
[----:B------:R-:W-:Y:S01]  /*17420*/  I2FP.F32.S32 R9, R9 ;  /* 0x0000000900097245 */ /* 0x000fe20000201400 */
[----:B------:R-:W-:Y:S01]  /*17430*/  VIADD R12, R0, 0x51 ;  /* 0x00000051000c7836 */ /* 0x000fe20000000000 */
[----:B------:R-:W-:Y:S02]  /*17440*/  ISETP.GE.AND P1, PT, R7, R211, PT ;  /* 0x000000d30700720c */ /* 0x000fe40003f26270 */
[----:B------:R-:W-:Y:S01]  /*17450*/  FSEL R242, R68, -INF , !P3 ;  /* 0xff80000044f27808 */ /* 0x000fe20005800000 */
[----:B------:R-:W-:Y:S01]  /*17460*/  FFMA.FTZ R77, R9, -UR6, R77 ;  /* 0x80000006094d7c23 */ /* 0x000fe2000801004d */
[----:B------:R-:W-:Y:S01]  /*17470*/  I2FP.F32.S32 R11, R11 ;  /* 0x0000000b000b7245 */ /* 0x000fe20000201400 */
[----:B------:R-:W-:Y:S01]  /*17480*/  IMAD.IADD R9, R209, 0x1, -R6 ;  /* 0x00000001d1097824 */ /* 0x000fe200078e0a06 */
[----:B------:R-:W-:Y:S02]  /*17490*/  ISETP.GE.AND P3, PT, R7, R213, PT ;  /* 0x000000d50700720c */ /* 0x000fe40003f66270 */
[----:B------:R-:W-:Y:S01]  /*174a0*/  I2FP.F32.S32 R8, R8 ;  /* 0x0000000800087245 */ /* 0x000fe20000201400 */
[----:B------:R-:W-:Y:S01]  /*174b0*/  FFMA.FTZ R76, R11, -UR6, R76 ;  /* 0x800000060b4c7c23 */ /* 0x000fe2000801004c */
[----:B------:R-:W-:Y:S02]  /*174c0*/  FSEL R243, R69, -INF , !P1 ;  /* 0xff80000045f37808 */ /* 0x000fe40004800000 */
[----:B------:R-:W-:Y:S01]  /*174d0*/  FSEL R241, R70, -INF , !P2 ;  /* 0xff80000046f17808 */ /* 0x000fe20005000000 */
[----:B------:R-:W-:Y:S01]  /*174e0*/  FFMA.FTZ R79, R8, -UR6, R79 ;  /* 0x80000006084f7c23 */ /* 0x000fe2000801004f */
[C---:B------:R-:W-:Y:S01]  /*174f0*/  ISETP.GE.AND P1, PT, R7.reuse, R210, PT ;  /* 0x000000d20700720c */ /* 0x040fe20003f26270 */
[----:B------:R-:W-:Y:S01]  /*17500*/  IMAD.IADD R8, R216, 0x1, -R6 ;  /* 0x00000001d8087824 */ /* 0x000fe200078e0a06 */
[----:B------:R-:W-:Y:S01]  /*17510*/  ISETP.GE.AND P2, PT, R7, R212, PT ;  /* 0x000000d40700720c */ /* 0x000fe20003f46270 */
[----:B------:R-:W-:Y:S01]  /*17520*/  VIADD R7, R0, 0x49 ;  /* 0x0000004900077836 */ /* 0x000fe20000000000 */
[----:B------:R-:W-:Y:S01]  /*17530*/  FSEL R238, R71, -INF , !P3 ;  /* 0xff80000047ee7808 */ /* 0x000fe20005800000 */
[--C-:B------:R-:W-:Y:S01]  /*17540*/  IMAD.IADD R6, R209, 0x1, -R5.reuse ;  /* 0x00000001d1067824 */ /* 0x100fe200078e0a05 */
[----:B------:R-:W-:Y:S01]  /*17550*/  ISETP.GT.AND P3, PT, R2, R4, PT ;  /* 0x000000040200720c */ /* 0x000fe20003f64270 */
[----:B------:R-:W-:Y:S01]  /*17560*/  IMAD.IADD R5, R216, 0x1, -R5 ;  /* 0x00000001d8057824 */ /* 0x000fe200078e0a05 */
[----:B------:R-:W-:Y:S02]  /*17570*/  IABS R10, R9 ;  /* 0x00000009000a7213 */ /* 0x000fe40000000000 */
[----:B------:R-:W-:Y:S02]  /*17580*/  FSEL R76, R76, -INF , !P3 ;  /* 0xff8000004c4c7808 */ /* 0x000fe40005800000 */
[-C--:B------:R-:W-:Y:S02]  /*17590*/  ISETP.GT.AND P3, PT, R2, R7.reuse, PT ;  /* 0x000000070200720c */ /* 0x080fe40003f64270 */
[----:B------:R-:W-:Y:S01]  /*175a0*/  IABS R9, R8 ;  /* 0x0000000800097213 */ /* 0x000fe20000000000 */
[----:B------:R-:W-:Y:S01]  /*175b0*/  IMAD.MOV.U32 R8, RZ, RZ, R10 ;  /* 0x000000ffff087224 */ /* 0x000fe200078e000a */
[----:B------:R-:W-:Y:S02]  /*175c0*/  FSEL R77, R77, -INF , !P3 ;  /* 0xff8000004d4d7808 */ /* 0x000fe40005800000 */
[----:B------:R-:W-:Y:S02]  /*175d0*/  IABS R6, R6 ;  /* 0x0000000600067213 */ /* 0x000fe40000000000 */
[----:B------:R-:W-:Y:S02]  /*175e0*/  ISETP.GT.AND P3, PT, R168, R4, PT ;  /* 0x00000004a800720c */ /* 0x000fe40003f64270 */
[----:B------:R-:W-:Y:S02]  /*175f0*/  I2FP.F32.S32 R8, R8 ;  /* 0x0000000800087245 */ /* 0x000fe40000201400 */
[----:B------:R-:W-:Y:S02]  /*17600*/  I2FP.F32.S32 R6, R6 ;  /* 0x0000000600067245 */ /* 0x000fe40000201400 */
[----:B------:R-:W-:Y:S01]  /*17610*/  FSEL R78, R78, -INF , !P3 ;  /* 0xff8000004e4e7808 */ /* 0x000fe20005800000 */
[----:B------:R-:W-:Y:S01]  /*17620*/  FFMA.FTZ R80, R8, -UR6, R80 ;  /* 0x8000000608507c23 */ /* 0x000fe20008010050 */
[----:B------:R-:W-:Y:S01]  /*17630*/  ISETP.GT.AND P3, PT, R168, R7, PT ;  /* 0x00000007a800720c */ /* 0x000fe20003f64270 */
[----:B------:R-:W-:Y:S01]  /*17640*/  FFMA.FTZ R81, R6, -UR6, R81 ;  /* 0x8000000606517c23 */ /* 0x000fe20008010051 */
[----:B------:R-:W-:Y:S01]  /*17650*/  IABS R5, R5 ;  /* 0x0000000500057213 */ /* 0x000fe20000000000 */
[----:B------:R-:W-:Y:S01]  /*17660*/  VIADD R6, R169, 0xffffffd9 ;  /* 0xffffffd9a9067836 */ /* 0x000fe20000000000 */
[----:B------:R-:W-:Y:S02]  /*17670*/  FSEL R79, R79, -INF , !P3 ;  /* 0xff8000004f4f7808 */ /* 0x000fe40005800000 */
[----:B------:R-:W-:Y:S01]  /*17680*/  FSEL R203, R72, -INF , !P6 ;  /* 0xff80000048cb7808 */ /* 0x000fe20007000000 */
[----:B------:R-:W-:Y:S01]  /*17690*/  IMAD.IADD R10, R214, 0x1, -R6 ;  /* 0x00000001d60a7824 */ /* 0x000fe200078e0a06 */
[CC--:B------:R-:W-:Y:S02]  /*176a0*/  ISETP.GT.AND P3, PT, R170.reuse, R4.reuse, PT ;  /* 0x00000004aa00720c */ /* 0x0c0fe40003f64270 */
[----:B------:R-:W-:Y:S02]  /*176b0*/  ISETP.GT.AND P6, PT, R170, R7, PT ;  /* 0x00000007aa00720c */ /* 0x000fe40003fc4270 */
[----:B------:R-:W-:Y:S02]  /*176c0*/  I2FP.F32.S32 R5, R5 ;  /* 0x0000000500057245 */ /* 0x000fe40000201400 */
[----:B------:R-:W-:Y:S02]  /*176d0*/  FSEL R202, R73, -INF , !P1 ;  /* 0xff80000049ca7808 */ /* 0x000fe40004800000 */
[----:B------:R-:W-:Y:S01]  /*176e0*/  FSEL R218, R74, -INF , !P0 ;  /* 0xff8000004ada7808 */ /* 0x000fe20004000000 */
[----:B------:R-:W-:Y:S01]  /*176f0*/  FFMA.FTZ R83, R5, -UR6, R83 ;  /* 0x8000000605537c23 */ /* 0x000fe20008010053 */
[----:B------:R-:W-:Y:S01]  /*17700*/  FSEL R233, R75, -INF , !P2 ;  /* 0xff8000004be97808 */ /* 0x000fe20005000000 */
[----:B------:R-:W-:Y:S01]  /*17710*/  VIADD R5, R169, 0xffffffd8 ;  /* 0xffffffd8a9057836 */ /* 0x000fe20000000000 */
[----:B------:R-:W-:Y:S02]  /*17720*/  FSEL R80, R80, -INF , !P3 ;  /* 0xff80000050507808 */ /* 0x000fe40005800000 */
[----:B------:R-:W-:Y:S02]  /*17730*/  FSEL R81, R81, -INF , !P6 ;  /* 0xff80000051517808 */ /* 0x000fe40007000000 */
[----:B------:R-:W-:Y:S01]  /*17740*/  I2FP.F32.S32 R8, R9 ;  /* 0x0000000900087245 */ /* 0x000fe20000201400 */
[--C-:B------:R-:W-:Y:S01]  /*17750*/  IMAD.IADD R9, R209, 0x1, -R5.reuse ;  /* 0x00000001d1097824 */ /* 0x100fe200078e0a05 */
[----:B------:R-:W-:Y:S02]  /*17760*/  ISETP.GT.AND P1, PT, R3, R4, PT ;  /* 0x000000040300720c */ /* 0x000fe40003f24270 */
[----:B------:R-:W-:Y:S01]  /*17770*/  ISETP.GE.AND P0, PT, R4, R210, PT ;  /* 0x000000d20400720c */ /* 0x000fe20003f06270 */
[----:B------:R-:W-:Y:S01]  /*17780*/  FFMA.FTZ R82, R8, -UR6, R82 ;  /* 0x8000000608527c23 */ /* 0x000fe20008010052 */
[----:B------:R-:W-:Y:S01]  /*17790*/  ISETP.GE.AND P2, PT, R4, R212, PT ;  /* 0x000000d40400720c */ /* 0x000fe20003f46270 */
[----:B------:R-:W-:Y:S01]  /*177a0*/  IMAD.IADD R8, R216, 0x1, -R5 ;  /* 0x00000001d8087824 */ /* 0x000fe200078e0a05 */
[C---:B------:R-:W-:Y:S02]  /*177b0*/  ISETP.GE.AND P3, PT, R4.reuse, R211, PT ;  /* 0x000000d30400720c */ /* 0x040fe40003f66270 */
[----:B------:R-:W-:Y:S01]  /*177c0*/  ISETP.GE.AND P6, PT, R4, R213, PT ;  /* 0x000000d50400720c */ /* 0x000fe20003fc6270 */
[----:B------:R-:W-:Y:S01]  /*177d0*/  IMAD.IADD R4, R209, 0x1, -R6 ;  /* 0x00000001d1047824 */ /* 0x000fe200078e0a06 */
[----:B------:R-:W-:Y:S02]  /*177e0*/  FSEL R82, R82, -INF , !P1 ;  /* 0xff80000052527808 */ /* 0x000fe40004800000 */
[----:B------:R-:W-:Y:S02]  /*177f0*/  ISETP.GT.AND P1, PT, R3, R7, PT ;  /* 0x000000070300720c */ /* 0x000fe40003f24270 */
[----:B------:R-:W-:Y:S02]  /*17800*/  IABS R4, R4 ;  /* 0x0000000400047213 */ /* 0x000fe40000000000 */
[----:B------:R-:W-:Y:S02]  /*17810*/  IABS R9, R9 ;  /* 0x0000000900097213 */ /* 0x000fe40000000000 */
[----:B------:R-:W-:Y:S02]  /*17820*/  I2FP.F32.S32 R4, R4 ;  /* 0x0000000400047245 */ /* 0x000fe40000201400 */
[----:B------:R-:W-:Y:S02]  /*17830*/  IABS R8, R8 ;  /* 0x0000000800087213 */ /* 0x000fe40000000000 */
[----:B------:R-:W-:Y:S01]  /*17840*/  FSEL R83, R83, -INF , !P1 ;  /* 0xff80000053537808 */ /* 0x000fe20004800000 */
[----:B------:R-:W-:Y:S01]  /*17850*/  FFMA.FTZ R85, R4, -UR6, R85 ;  /* 0x8000000604557c23 */ /* 0x000fe20008010055 */
[----:B------:R-:W-:Y:S01]  /*17860*/  FSEL R199, R76, -INF , !P0 ;  /* 0xff8000004cc77808 */ /* 0x000fe20004000000 */
[----:B------:R-:W-:Y:S01]  /*17870*/  VIADD R4, R0, 0x50 ;  /* 0x0000005000047836 */ /* 0x000fe20000000000 */
[----:B------:R-:W-:Y:S02]  /*17880*/  I2FP.F32.S32 R9, R9 ;  /* 0x0000000900097245 */ /* 0x000fe40000201400 */
[----:B------:R-:W-:Y:S02]  /*17890*/  I2FP.F32.S32 R8, R8 ;  /* 0x0000000800087245 */ /* 0x000fe40000201400 */
[----:B------:R-:W-:Y:S01]  /*178a0*/  ISETP.GE.AND P1, PT, R7, R210, PT ;  /* 0x000000d20700720c */ /* 0x000fe20003f26270 */
[----:B------:R-:W-:Y:S01]  /*178b0*/  FFMA.FTZ R84, R9, -UR6, R84 ;  /* 0x8000000609547c23 */ /* 0x000fe20008010054 */
[----:B------:R-:W-:Y:S01]  /*178c0*/  ISETP.GE.AND P0, PT, R7, R212, PT ;  /* 0x000000d40700720c */ /* 0x000fe20003f06270 */
[----:B------:R-:W-:Y:S01]  /*178d0*/  FFMA.FTZ R86, R8, -UR6, R86 ;  /* 0x8000000608567c23 */ /* 0x000fe20008010056 */
[----:B------:R-:W-:Y:S01]  /*178e0*/  FSEL R200, R77, -INF , !P1 ;  /* 0xff8000004dc87808 */ /* 0x000fe20004800000 */
[--C-:B------:R-:W-:Y:S01]  /*178f0*/  IMAD.IADD R8, R216, 0x1, -R6.reuse ;  /* 0x00000001d8087824 */ /* 0x100fe200078e0a06 */
[----:B------:R-:W-:Y:S01]  /*17900*/  FSEL R225, R78, -INF , !P2 ;  /* 0xff8000004ee17808 */ /* 0x000fe20005000000 */
[----:B------:R-:W-:Y:S01]  /*17910*/  IMAD.IADD R6, R215, 0x1, -R6 ;  /* 0x00000001d7067824 */ /* 0x000fe200078e0a06 */
[----:B------:R-:W-:Y:S02]  /*17920*/  FSEL R223, R79, -INF , !P0 ;  /* 0xff8000004fdf7808 */ /* 0x000fe40004000000 */
[C---:B------:R-:W-:Y:S02]  /*17930*/  ISETP.GE.AND P1, PT, R7.reuse, R211, PT ;  /* 0x000000d30700720c */ /* 0x040fe40003f26270 */
[----:B------:R-:W-:Y:S01]  /*17940*/  ISETP.GE.AND P2, PT, R7, R213, PT ;  /* 0x000000d50700720c */ /* 0x000fe20003f46270 */
[--C-:B------:R-:W-:Y:S01]  /*17950*/  IMAD.IADD R7, R214, 0x1, -R5.reuse ;  /* 0x00000001d6077824 */ /* 0x100fe200078e0a05 */
[----:B------:R-:W-:Y:S01]  /*17960*/  ISETP.GT.AND P0, PT, R170, R4, PT ;  /* 0x00000004aa00720c */ /* 0x000fe20003f04270 */
[----:B------:R-:W-:Y:S01]  /*17970*/  IMAD.IADD R5, R215, 0x1, -R5 ;  /* 0x00000001d7057824 */ /* 0x000fe200078e0a05 */
[----:B------:R-:W-:Y:S02]  /*17980*/  IABS R9, R8 ;  /* 0x0000000800097213 */ /* 0x000fe40000000000 */
[----:B------:R-:W-:Y:S02]  /*17990*/  FSEL R84, R84, -INF , !P0 ;  /* 0xff80000054547808 */ /* 0x000fe40004000000 */
[----:B------:R-:W-:Y:S02]  /*179a0*/  ISETP.GT.AND P0, PT, R170, R12, PT ;  /* 0x0000000caa00720c */ /* 0x000fe40003f04270 */
[----:B------:R-:W-:Y:S02]  /*179b0*/  IABS R8, R7 ;  /* 0x0000000700087213 */ /* 0x000fe40000000000 */
[----:B------:R-:W-:Y:S02]  /*179c0*/  I2FP.F32.S32 R9, R9 ;  /* 0x0000000900097245 */ /* 0x000fe40000201400 */
[----:B------:R-:W-:Y:S02]  /*179d0*/  FSEL R85, R85, -INF , !P0 ;  /* 0xff80000055557808 */ /* 0x000fe40004000000 */
[----:B------:R-:W-:Y:S01]  /*179e0*/  IABS R7, R10 ;  /* 0x0000000a00077213 */ /* 0x000fe20000000000 */
[----:B------:R-:W-:Y:S01]  /*179f0*/  FFMA.FTZ R87, R9, -UR6, R87 ;  /* 0x8000000609577c23 */ /* 0x000fe20008010057 */
[C---:B------:R-:W-:Y:S02]  /*17a00*/  ISETP.GT.AND P0, PT, R3.reuse, R4, PT ;  /* 0x000000040300720c */ /* 0x040fe40003f04270 */
        /* <DEDUP_REMOVED lines=8> */
[----:B------:R-:W-:Y:S01]  /*17a90*/  FSEL R87, R87, -INF , !P0 ;  /* 0xff80000057577808 */ /* 0x000fe20004000000 */
[----:B------:R-:W-:Y:S01]  /*17aa0*/  VIADD R5, R169, 0xffffffe1 ;  /* 0xffffffe1a9057836 */ /* 0x000fe20000000000 */
[----:B------:R-:W-:Y:S01]  /*17ab0*/  FSEL R197, R80, -INF , !P3 ;  /* 0xff80000050c57808 */ /* 0x000fe20005800000 */
[C---:B------:R-:W-:Y:S01]  /*17ac0*/  IMAD.IADD R10, R215.reuse, 0x1, -R7 ;  /* 0x00000001d70a7824 */ /* 0x040fe200078e0a07 */
[C---:B------:R-:W-:Y:S01]  /*17ad0*/  ISETP.GT.AND P0, PT, R2.reuse, R4, PT ;  /* 0x000000040200720c */ /* 0x040fe20003f04270 */
[--C-:B------:R-:W-:Y:S01]  /*17ae0*/  IMAD.IADD R11, R215, 0x1, -R5.reuse ;  /* 0x00000001d70b7824 */ /* 0x100fe200078e0a05 */
[----:B------:R-:W-:Y:S02]  /*17af0*/  ISETP.GT.AND P3, PT, R2, R12, PT ;  /* 0x0000000c0200720c */ /* 0x000fe40003f64270 */
[----:B------:R-:W-:Y:S02]  /*17b00*/  I2FP.F32.S32 R8, R8 ;  /* 0x0000000800087245 */ /* 0x000fe40000201400 */
[----:B------:R-:W-:Y:S02]  /*17b10*/  FSEL R74, R81, -INF , !P1 ;  /* 0xff800000514a7808 */ /* 0x000fe40004800000 */
[----:B------:R-:W-:Y:S01]  /*17b20*/  FSEL R35, R82, -INF , !P6 ;  /* 0xff80000052237808 */ /* 0x000fe20007000000 */
[----:B------:R-:W-:Y:S01]  /*17b30*/  FFMA.FTZ R90, R8, -UR6, R90 ;  /* 0x80000006085a7c23 */ /* 0x000fe2000801005a */
[----:B------:R-:W-:Y:S01]  /*17b40*/  FSEL R198, R83, -INF , !P2 ;  /* 0xff80000053c67808 */ /* 0x000fe20005000000 */
[----:B------:R-:W-:Y:S01]  /*17b50*/  IMAD.IADD R8, R214, 0x1, -R5 ;  /* 0x00000001d6087824 */ /* 0x000fe200078e0a05 */
[----:B------:R-:W-:Y:S02]  /*17b60*/  FSEL R88, R88, -INF , !P0 ;  /* 0xff80000058587808 */ /* 0x000fe40004000000 */
[----:B------:R-:W-:Y:S02]  /*17b70*/  FSEL R89, R89, -INF , !P3 ;  /* 0xff80000059597808 */ /* 0x000fe40005800000 */
[----:B------:R-:W-:Y:S02]  /*17b80*/  ISETP.GT.AND P1, PT, R168, R4, PT ;  /* 0x00000004a800720c */ /* 0x000fe40003f24270 */
[C---:B------:R-:W-:Y:S02]  /*17b90*/  ISETP.GE.AND P6, PT, R4.reuse, R211, PT ;  /* 0x000000d30400720c */ /* 0x040fe40003fc6270 */
[C---:B------:R-:W-:Y:S02]  /*17ba0*/  ISETP.GE.AND P2, PT, R4.reuse, R213, PT ;  /* 0x000000d50400720c */ /* 0x040fe40003f46270 */
[C---:B------:R-:W-:Y:S02]  /*17bb0*/  ISETP.GE.AND P0, PT, R4.reuse, R210, PT ;  /* 0x000000d20400720c */ /* 0x040fe40003f06270 */
[----:B------:R-:W-:Y:S01]  /*17bc0*/  ISETP.GE.AND P3, PT, R4, R212, PT ;  /* 0x000000d40400720c */ /* 0x000fe20003f66270 */
[----:B------:R-:W-:Y:S01]  /*17bd0*/  IMAD.IADD R4, R214, 0x1, -R7 ;  /* 0x00000001d6047824 */ /* 0x000fe200078e0a07 */
[----:B------:R-:W-:Y:S02]  /*17be0*/  IABS R6, R6 ;  /* 0x0000000600067213 */ /* 0x000fe40000000000 */
[----:B------:R-:W-:Y:S02]  /*17bf0*/  IABS R9, R8 ;  /* 0x0000000800097213 */ /* 0x000fe40000000000 */
[----:B------:R-:W-:Y:S02]  /*17c00*/  IABS R4, R4 ;  /* 0x0000000400047213 */ /* 0x000fe40000000000 */
[----:B------:R-:W-:Y:S01]  /*17c10*/  IABS R8, R10 ;  /* 0x0000000a00087213 */ /* 0x000fe20000000000 */
[----:B------:R-:W-:Y:S01]  /*17c20*/  IMAD.MOV.U32 R10, RZ, RZ, R6 ;  /* 0x000000ffff0a7224 */ /* 0x000fe200078e0006 */
[----:B------:R-:W-:Y:S01]  /*17c30*/  I2FP.F32.S32 R9, R9 ;  /* 0x0000000900097245 */ /* 0x000fe20000201400 */
[----:B------:R-:W-:Y:S01]  /*17c40*/  IMAD.MOV.U32 R6, RZ, RZ, R4 ;  /* 0x000000ffff067224 */ /* 0x000fe200078e0004 */
[----:B------:R-:W-:Y:S02]  /*17c50*/  IABS R4, R11 ;  /* 0x0000000b00047213 */ /* 0x000fe40000000000 */
[----:B------:R-:W-:Y:S01]  /*17c60*/  I2FP.F32.S32 R11, R10 ;  /* 0x0000000a000b7245 */ /* 0x000fe20000201400 */
[----:B------:R-:W-:Y:S01]  /*17c70*/  FFMA.FTZ R93, R9, -UR6, R93 ;  /* 0x80000006095d7c23 */ /* 0x000fe2000801005d */
[----:B------:R-:W-:Y:S01]  /*17c80*/  I2FP.F32.S32 R10, R6 ;  /* 0x00000006000a7245 */ /* 0x000fe20000201400 */
[----:B------:R-:W-:Y:S01]  /*17c90*/  IMAD.MOV.U32 R6, RZ, RZ, R8 ;  /* 0x000000ffff067224 */ /* 0x000fe200078e0008 */
[----:B------:R-:W-:Y:S01]  /*17ca0*/  I2FP.F32.S32 R4, R4 ;  /* 0x0000000400047245 */ /* 0x000fe20000201400 */
[----:B------:R-:W-:Y:S01]  /*17cb0*/  FFMA.FTZ R91, R11, -UR6, R91 ;  /* 0x800000060b5b7c23 */ /* 0x000fe2000801005b */
[----:B------:R-:W-:Y:S01]  /*17cc0*/  FSEL R90, R90, -INF , !P1 ;  /* 0xff8000005a5a7808 */ /* 0x000fe20004800000 */
[C---:B------:R-:W-:Y:S01]  /*17cd0*/  IMAD.IADD R9, R209.reuse, 0x1, -R7 ;  /* 0x00000001d1097824 */ /* 0x040fe200078e0a07 */
[----:B------:R-:W-:Y:S01]  /*17ce0*/  ISETP.GT.AND P1, PT, R168, R12, PT ;  /* 0x0000000ca800720c */ /* 0x000fe20003f24270 */
[--C-:B------:R-:W-:Y:S01]  /*17cf0*/  IMAD.IADD R8, R209, 0x1, -R5.reuse ;  /* 0x00000001d1087824 */ /* 0x100fe200078e0a05 */
[----:B------:R-:W-:Y:S01]  /*17d00*/  I2FP.F32.S32 R6, R6 ;  /* 0x0000000600067245 */ /* 0x000fe20000201400 */
[----:B------:R-:W-:Y:S01]  /*17d10*/  IMAD.IADD R5, R216, 0x1, -R5 ;  /* 0x00000001d8057824 */ /* 0x000fe200078e0a05 */
[----:B------:R-:W-:Y:S01]  /*17d20*/  FSEL R91, R91, -INF , !P1 ;  /* 0xff8000005b5b7808 */ /* 0x000fe20004800000 */
[----:B------:R-:W-:Y:S01]  /*17d30*/  FFMA.FTZ R95, R4, -UR6, R95 ;  /* 0x80000006045f7c23 */ /* 0x000fe2000801005f */
[----:B------:R-:W-:Y:S01]  /*17d40*/  IABS R11, R9 ;  /* 0x00000009000b7213 */ /* 0x000fe20000000000 */
[----:B------:R-:W-:Y:S01]  /*17d50*/  VIADD R4, R0, 0x58 ;  /* 0x0000005800047836 */ /* 0x000fe20000000000 */
[----:B------:R-:W-:Y:S01]  /*17d60*/  ISETP.GE.AND P1, PT, R12, R211, PT ;  /* 0x000000d30c00720c */ /* 0x000fe20003f26270 */
[----:B------:R-:W-:Y:S01]  /*17d70*/  FFMA.FTZ R94, R6, -UR6, R94 ;  /* 0x80000006065e7c23 */ /* 0x000fe2000801005e */
[----:B------:R-:W-:Y:S01]  /*17d80*/  IABS R9, R5 ;  /* 0x0000000500097213 */ /* 0x000fe20000000000 */
[----:B------:R-:W-:Y:S01]  /*17d90*/  VIADD R6, R0, 0x59 ;  /* 0x0000005900067836 */ /* 0x000fe20000000000 */
[----:B------:R-:W-:Y:S01]  /*17da0*/  FSEL R224, R84, -INF , !P6 ;  /* 0xff80000054e07808 */ /* 0x000fe20007000000 */
[----:B------:R-:W-:Y:S01]  /*17db0*/  FFMA.FTZ R92, R10, -UR6, R92 ;  /* 0x800000060a5c7c23 */ /* 0x000fe2000801005c */
[----:B------:R-:W-:Y:S01]  /*17dc0*/  FSEL R226, R85, -INF , !P1 ;  /* 0xff80000055e27808 */ /* 0x000fe20004800000 */
[----:B------:R-:W-:Y:S01]  /*17dd0*/  IMAD.MOV.U32 R5, RZ, RZ, R11 ;  /* 0x000000ffff057224 */ /* 0x000fe200078e000b */
[----:B------:R-:W-:Y:S01]  /*17de0*/  ISETP.GE.AND P6, PT, R12, R213, PT ;  /* 0x000000d50c00720c */ /* 0x000fe20003fc6270 */
[----:B------:R-:W-:Y:S01]  /*17df0*/  IMAD.IADD R7, R216, 0x1, -R7 ;  /* 0x00000001d8077824 */ /* 0x000fe200078e0a07 */
[----:B------:R-:W-:Y:S02]  /*17e00*/  ISETP.GT.AND P1, PT, R2, R4, PT ;  /* 0x000000040200720c */ /* 0x000fe40003f24270 */
[----:B------:R-:W-:Y:S02]  /*17e10*/  FSEL R232, R87, -INF , !P6 ;  /* 0xff80000057e87808 */ /* 0x000fe40007000000 */
[----:B------:R-:W-:Y:S02]  /*17e20*/  FSEL R92, R92, -INF , !P1 ;  /* 0xff8000005c5c7808 */ /* 0x000fe40004800000 */
[----:B------:R-:W-:Y:S02]  /*17e30*/  IABS R10, R8 ;  /* 0x00000008000a7213 */ /* 0x000fe40000000000 */
[----:B------:R-:W-:Y:S02]  /*17e40*/  I2FP.F32.S32 R5, R5 ;  /* 0x0000000500057245 */ /* 0x000fe40000201400 */
[C---:B------:R-:W-:Y:S02]  /*17e50*/  ISETP.GT.AND P6, PT, R168.reuse, R4, PT ;  /* 0x00000004a800720c */ /* 0x040fe40003fc4270 */
[----:B------:R-:W-:Y:S01]  /*17e60*/  ISETP.GT.AND P1, PT, R168, R6, PT ;  /* 0x00000006a800720c */ /* 0x000fe20003f24270 */
[----:B------:R-:W-:Y:S01]  /*17e70*/  FFMA.FTZ R96, R5, -UR6, R96 ;  /* 0x8000000605607c23 */ /* 0x000fe20008010060 */
[----:B------:R-:W-:Y:S01]  /*17e80*/  IABS R8, R7 ;  /* 0x0000000700087213 */ /* 0x000fe20000000000 */
[----:B------:R-:W-:Y:S01]  /*17e90*/  VIADD R5, R169, 0xffffffe9 ;  /* 0xffffffe9a9057836 */ /* 0x000fe20000000000 */
[----:B------:R-:W-:Y:S01]  /*17ea0*/  FSEL R94, R94, -INF , !P6 ;  /* 0xff8000005e5e7808 */ /* 0x000fe20007000000 */
[----:B------:R-:W-:Y:S01]  /*17eb0*/  IMAD.MOV.U32 R7, RZ, RZ, R10 ;  /* 0x000000ffff077224 */ /* 0x000fe200078e000a */
[----:B------:R-:W-:Y:S02]  /*17ec0*/  FSEL R95, R95, -INF , !P1 ;  /* 0xff8000005f5f7808 */ /* 0x000fe40004800000 */
[----:B------:R-:W-:Y:S02]  /*17ed0*/  I2FP.F32.S32 R8, R8 ;  /* 0x0000000800087245 */ /* 0x000fe40000201400 */
[----:B------:R-:W-:Y:S02]  /*17ee0*/  I2FP.F32.S32 R9, R9 ;  /* 0x0000000900097245 */ /* 0x000fe40000201400 */
[----:B------:R-:W-:Y:S01]  /*17ef0*/  ISETP.GE.AND P6, PT, R12, R212, PT ;  /* 0x000000d40c00720c */ /* 0x000fe20003fc6270 */
[----:B------:R-:W-:Y:S01]  /*17f00*/  FFMA.FTZ R98, R8, -UR6, R98 ;  /* 0x8000000608627c23 */ /* 0x000fe20008010062 */
[-C--:B------:R-:W-:Y:S01]  /*17f10*/  ISETP.GT.AND P1, PT, R170, R4.reuse, PT ;  /* 0x00000004aa00720c */ /* 0x080fe20003f24270 */
[----:B------:R-:W-:Y:S01]  /*17f20*/  FFMA.FTZ R99, R9, -UR6, R99 ;  /* 0x8000000609637c23 */ /* 0x000fe20008010063 */
[----:B------:R-:W-:Y:S02]  /*17f30*/  FSEL R36, R90, -INF , !P3 ;  /* 0xff8000005a247808 */ /* 0x000fe40005800000 */
[----:B------:R-:W-:Y:S02]  /*17f40*/  FSEL R196, R91, -INF , !P6 ;  /* 0xff8000005bc47808 */ /* 0x000fe40007000000 */
[----:B------:R-:W-:Y:S02]  /*17f50*/  FSEL R96, R96, -INF , !P1 ;  /* 0xff80000060607808 */ /* 0x000fe40004800000 */
[C---:B------:R-:W-:Y:S02]  /*17f60*/  ISETP.GT.AND P3, PT, R3.reuse, R4, PT ;  /* 0x000000040300720c */ /* 0x040fe40003f64270 */
[----:B------:R-:W-:Y:S02]  /*17f70*/  ISETP.GT.AND P6, PT, R3, R6, PT ;  /* 0x000000060300720c */ /* 0x000fe40003fc4270 */
[----:B------:R-:W-:Y:S02]  /*17f80*/  ISETP.GE.AND P1, PT, R4, R210, PT ;  /* 0x000000d20400720c */ /* 0x000fe40003f26270 */
[----:B------:R-:W-:Y:S02]  /*17f90*/  I2FP.F32.S32 R7, R7 ;  /* 0x0000000700077245 */ /* 0x000fe40000201400 */
[----:B------:R-:W-:Y:S02]  /*17fa0*/  FSEL R229, R86, -INF , !P2 ;  /* 0xff80000056e57808 */ /* 0x000fe40005000000 */
[----:B------:R-:W-:Y:S01]  /*17fb0*/  FSEL R98, R98, -INF , !P3 ;  /* 0xff80000062627808 */ /* 0x000fe20005800000 */
[----:B------:R-:W-:Y:S01]  /*17fc0*/  FFMA.FTZ R97, R7, -UR6, R97 ;  /* 0x8000000607617c23 */ /* 0x000fe20008010061 */
[----:B------:R-:W-:Y:S01]  /*17fd0*/  FSEL R99, R99, -INF , !P6 ;  /* 0xff80000063637808 */ /* 0x000fe20007000000 */
[--C-:B------:R-:W-:Y:S01]  /*17fe0*/  IMAD.IADD R7, R209, 0x1, -R5.reuse ;  /* 0x00000001d1077824 */ /* 0x100fe200078e0a05 */
[----:B------:R-:W-:Y:S02]  /*17ff0*/  FSEL R92, R92, -INF , !P1 ;  /* 0xff8000005c5c7808 */ /* 0x000fe40004800000 */
[----:B------:R-:W-:Y:S02]  /*18000*/  ISETP.GT.AND P2, PT, R2, R6, PT ;  /* 0x000000060200720c */ /* 0x000fe40003f44270 */
[C---:B------:R-:W-:Y:S02]  /*18010*/  ISETP.GE.AND P3, PT, R4.reuse, R212, PT ;  /* 0x000000d40400720c */ /* 0x040fe40003f66270 */
[C---:B------:R-:W-:Y:S02]  /*18020*/  ISETP.GE.AND P6, PT, R4.reuse, R211, PT ;  /* 0x000000d30400720c */ /* 0x040fe40003fc6270 */
[----:B------:R-:W-:Y:S01]  /*18030*/  ISETP.GE.AND P1, PT, R4, R213, PT ;  /* 0x000000d50400720c */ /* 0x000fe20003f26270 */
[----:B------:R-:W-:Y:S01]  /*18040*/  VIADD R4, R169, 0xffffffe8 ;  /* 0xffffffe8a9047836 */ /* 0x000fe20000000000 */
[----:B------:R-:W-:Y:S02]  /*18050*/  FSEL R73, R88, -INF , !P0 ;  /* 0xff80000058497808 */ /* 0x000fe40004000000 */
[----:B------:R-:W-:Y:S01]  /*18060*/  ISETP.GT.AND P0, PT, R170, R6, PT ;  /* 0x00000006aa00720c */ /* 0x000fe20003f04270 */
[--C-:B------:R-:W-:Y:S01]  /*18070*/  IMAD.IADD R10, R216, 0x1, -R4.reuse ;  /* 0x00000001d80a7824 */ /* 0x100fe200078e0a04 */
[----:B------:R-:W-:Y:S01]  /*18080*/  FSEL R93, R93, -INF , !P2 ;  /* 0xff8000005d5d7808 */ /* 0x000fe20005000000 */
[----:B------:R-:W-:Y:S01]  /*18090*/  IMAD.IADD R8, R209, 0x1, -R4 ;  /* 0x00000001d1087824 */ /* 0x000fe200078e0a04 */
[-C--:B------:R-:W-:Y:S01]  /*180a0*/  ISETP.GE.AND P2, PT, R12, R210.reuse, PT ;  /* 0x000000d20c00720c */ /* 0x080fe20003f46270 */
[----:B------:R-:W-:Y:S01]  /*180b0*/  IMAD.IADD R12, R216, 0x1, -R5 ;  /* 0x00000001d80c7824 */ /* 0x000fe200078e0a05 */
[----:B------:R-:W-:Y:S02]  /*180c0*/  FSEL R97, R97, -INF , !P0 ;  /* 0xff80000061617808 */ /* 0x000fe40004000000 */
[----:B------:R-:W-:Y:S02]  /*180d0*/  ISETP.GE.AND P0, PT, R6, R210, PT ;  /* 0x000000d20600720c */ /* 0x000fe40003f06270 */
[----:B------:R-:W-:Y:S02]  /*180e0*/  IABS R11, R8 ;  /* 0x00000008000b7213 */ /* 0x000fe40000000000 */
[----:B------:R-:W-:Y:S02]  /*180f0*/  FSEL R67, R93, -INF , !P0 ;  /* 0xff8000005d437808 */ /* 0x000fe40004000000 */
[----:B------:R-:W-:Y:S02]  /*18100*/  IABS R9, R7 ;  /* 0x0000000700097213 */ /* 0x000fe40000000000 */
[----:B------:R-:W-:Y:S01]  /*18110*/  IABS R8, R12 ;  /* 0x0000000c00087213 */ /* 0x000fe20000000000 */
[----:B------:R-:W-:Y:S01]  /*18120*/  VIADD R12, R0, 0x69 ;  /* 0x00000069000c7836 */ /* 0x000fe20000000000 */
[----:B------:R-:W-:Y:S02]  /*18130*/  ISETP.GE.AND P0, PT, R6, R212, PT ;  /* 0x000000d40600720c */ /* 0x000fe40003f06270 */
[----:B------:R-:W-:Y:S01]  /*18140*/  IABS R7, R10 ;  /* 0x0000000a00077213 */ /* 0x000fe20000000000 */
[----:B------:R-:W-:Y:S01]  /*18150*/  VIADD R10, R169, 0xfffffff1 ;  /* 0xfffffff1a90a7836 */ /* 0x000fe20000000000 */
[----:B------:R-:W-:Y:S02]  /*18160*/  I2FP.F32.S32 R8, R8 ;  /* 0x0000000800087245 */ /* 0x000fe40000201400 */
[----:B------:R-:W-:Y:S02]  /*18170*/  FSEL R90, R94, -INF , !P3 ;  /* 0xff8000005e5a7808 */ /* 0x000fe40005800000 */
[----:B------:R-:W-:Y:S01]  /*18180*/  I2FP.F32.S32 R7, R7 ;  /* 0x0000000700077245 */ /* 0x000fe20000201400 */
[----:B------:R-:W-:Y:S01]  /*18190*/  FFMA.FTZ R103, R8, -UR6, R103 ;  /* 0x8000000608677c23 */ /* 0x000fe20008010067 */
[----:B------:R-:W-:Y:S01]  /*181a0*/  FSEL R95, R95, -INF , !P0 ;  /* 0xff8000005f5f7808 */ /* 0x000fe20004000000 */
[----:B------:R-:W-:Y:S01]  /*181b0*/  IMAD.IADD R8, R214, 0x1, -R5 ;  /* 0x00000001d6087824 */ /* 0x000fe200078e0a05 */
[C---:B------:R-:W-:Y:S01]  /*181c0*/  ISETP.GE.AND P3, PT, R6.reuse, R211, PT ;  /* 0x000000d30600720c */ /* 0x040fe20003f66270 */
[----:B------:R-:W-:Y:S01]  /*181d0*/  FFMA.FTZ R102, R7, -UR6, R102 ;  /* 0x8000000607667c23 */ /* 0x000fe20008010066 */
[----:B------:R-:W-:Y:S01]  /*181e0*/  I2FP.F32.S32 R9, R9 ;  /* 0x0000000900097245 */ /* 0x000fe20000201400 */
[--C-:B------:R-:W-:Y:S01]  /*181f0*/  IMAD.IADD R7, R215, 0x1, -R4.reuse ;  /* 0x00000001d7077824 */ /* 0x100fe200078e0a04 */
[----:B------:R-:W-:Y:S01]  /*18200*/  ISETP.GE.AND P0, PT, R6, R213, PT ;  /* 0x000000d50600720c */ /* 0x000fe20003f06270 */
[----:B------:R-:W-:Y:S01]  /*18210*/  IMAD.IADD R6, R214, 0x1, -R4 ;  /* 0x00000001d6067824 */ /* 0x000fe200078e0a04 */
[----:B------:R-:W-:Y:S01]  /*18220*/  I2FP.F32.S32 R11, R11 ;  /* 0x0000000b000b7245 */ /* 0x000fe20000201400 */
[----:B------:R-:W-:Y:S01]  /*18230*/  FFMA.FTZ R101, R9, -UR6, R101 ;  /* 0x8000000609657c23 */ /* 0x000fe20008010065 */
[----:B------:R-:W-:Y:S01]  /*18240*/  FSEL R70, R89, -INF , !P2 ;  /* 0xff80000059467808 */ /* 0x000fe20005000000 */
[----:B------:R-:W-:Y:S01]  /*18250*/  VIADD R4, R0, 0x61 ;  /* 0x0000006100047836 */ /* 0x000fe20000000000 */
[----:B------:R-:W-:Y:S01]  /*18260*/  IABS R9, R6 ;  /* 0x0000000600097213 */ /* 0x000fe20000000000 */
[----:B------:R-:W-:Y:S01]  /*18270*/  FFMA.FTZ R100, R11, -UR6, R100 ;  /* 0x800000060b647c23 */ /* 0x000fe20008010064 */
[----:B------:R-:W-:Y:S01]  /*18280*/  IABS R6, R8 ;  /* 0x0000000800067213 */ /* 0x000fe20000000000 */
[----:B------:R-:W-:Y:S01]  /*18290*/  IMAD.IADD R5, R215, 0x1, -R5 ;  /* 0x00000001d7057824 */ /* 0x000fe200078e0a05 */
[----:B------:R-:W-:Y:S01]  /*182a0*/  IABS R8, R7 ;  /* 0x0000000700087213 */ /* 0x000fe20000000000 */
[----:B------:R-:W-:Y:S01]  /*182b0*/  IMAD.MOV.U32 R7, RZ, RZ, R9 ;  /* 0x000000ffff077224 */ /* 0x000fe200078e0009 */
[----:B------:R-:W-:Y:S01]  /*182c0*/  ISETP.GT.AND P2, PT, R170, R13, PT ;  /* 0x0000000daa00720c */ /* 0x000fe20003f44270 */
[----:B------:R-:W-:Y:S01]  /*182d0*/  IMAD.IADD R9, R209, 0x1, -R10 ;  /* 0x00000001d1097824 */ /* 0x000fe200078e0a0a */
[----:B------:R-:W-:Y:S02]  /*182e0*/  IABS R5, R5 ;  /* 0x0000000500057213 */ /* 0x000fe40000000000 */
[----:B------:R-:W-:Y:S02]  /*182f0*/  I2FP.F32.S32 R7, R7 ;  /* 0x0000000700077245 */ /* 0x000fe40000201400 */
[----:B------:R-:W-:Y:S02]  /*18300*/  I2FP.F32.S32 R5, R5 ;  /* 0x0000000500057245 */ /* 0x000fe40000201400 */
[----:B------:R-:W-:Y:S01]  /*18310*/  FSEL R38, R97, -INF , !P3 ;  /* 0xff80000061267808 */ /* 0x000fe20005800000 */
[----:B------:R-:W-:Y:S01]  /*18320*/  FFMA.FTZ R104, R7, -UR6, R104 ;  /* 0x8000000607687c23 */ /* 0x000fe20008010068 */
[----:B------:R-:W-:Y:S01]  /*18330*/  I2FP.F32.S32 R7, R8 ;  /* 0x0000000800077245 */ /* 0x000fe20000201400 */
[----:B------:R-:W-:Y:S01]  /*18340*/  IMAD.MOV.U32 R97, RZ, RZ, R36 ;  /* 0x000000ffff617224 */ /* 0x000fe200078e0024 */
[----:B------:R-:W-:Y:S01]  /*18350*/  FSEL R100, R100, -INF , !P2 ;  /* 0xff80000064647808 */ /* 0x000fe20005000000 */
[----:B------:R-:W-:Y:S01]  /*18360*/  FFMA.FTZ R107, R5, -UR6, R107 ;  /* 0x80000006056b7c23 */ /* 0x000fe2000801006b */
[----:B------:R-:W-:Y:S01]  /*18370*/  I2FP.F32.S32 R6, R6 ;  /* 0x0000000600067245 */ /* 0x000fe20000201400 */
[----:B------:R-:W-:Y:S01]  /*18380*/  FFMA.FTZ R106, R7, -UR6, R106 ;  /* 0x80000006076a7c23 */ /* 0x000fe2000801006a */
[-C--:B------:R-:W-:Y:S01]  /*18390*/  ISETP.GT.AND P3, PT, R168, R13.reuse, PT ;  /* 0x0000000da800720c */ /* 0x080fe20003f64270 */
[----:B------:R-:W-:Y:S01]  /*183a0*/  VIADD R5, R169, 0xfffffff0 ;  /* 0xfffffff0a9057836 */ /* 0x000fe20000000000 */
[-C--:B------:R-:W-:Y:S01]  /*183b0*/  ISETP.GT.AND P2, PT, R14, R4.reuse, PT ;  /* 0x000000040e00720c */ /* 0x080fe20003f44270 */
[----:B------:R-:W-:Y:S01]  /*183c0*/  FFMA.FTZ R105, R6, -UR6, R105 ;  /* 0x8000000606697c23 */ /* 0x000fe20008010069 */
[----:B------:R-:W-:Y:S01]  /*183d0*/  FSEL R106, R106, -INF , !P3 ;  /* 0xff8000006a6a7808 */ /* 0x000fe20005800000 */
[--C-:B------:R-:W-:Y:S01]  /*183e0*/  IMAD.IADD R8, R214, 0x1, -R5.reuse ;  /* 0x00000001d6087824 */ /* 0x100fe200078e0a05 */
[----:B------:R-:W-:Y:S01]  /*183f0*/  FSEL R101, R101, -INF , !P2 ;  /* 0xff80000065657808 */ /* 0x000fe20005000000 */
[----:B------:R-:W-:Y:S01]  /*18400*/  IMAD.IADD R7, R215, 0x1, -R5 ;  /* 0x00000001d7077824 */ /* 0x000fe200078e0a05 */
[----:B------:R-:W-:Y:S01]  /*18410*/  ISETP.GT.AND P3, PT, R168, R4, PT ;  /* 0x00000004a800720c */ /* 0x000fe20003f64270 */
[----:B------:R-:W-:Y:S01]  /*18420*/  IMAD.IADD R6, R214, 0x1, -R10 ;  /* 0x00000001d6067824 */ /* 0x000fe200078e0a0a */
[----:B------:R-:W-:Y:S02]  /*18430*/  ISETP.GT.AND P2, PT, R3, R13, PT ;  /* 0x0000000d0300720c */ /* 0x000fe40003f44270 */
[----:B------:R-:W-:Y:S02]  /*18440*/  FSEL R98, R98, -INF , !P1 ;  /* 0xff80000062627808 */ /* 0x000fe40004800000 */
[----:B------:R-:W-:Y:S01]  /*18450*/  FSEL R195, R99, -INF , !P0 ;  /* 0xff80000063c37808 */ /* 0x000fe20004000000 */
[----:B------:R-:W-:Y:S01]  /*18460*/  IMAD.MOV.U32 R99, RZ, RZ, R35 ;  /* 0x000000ffff637224 */ /* 0x000fe200078e0023 */
[----:B------:R-:W-:Y:S02]  /*18470*/  FSEL R107, R107, -INF , !P3 ;  /* 0xff8000006b6b7808 */ /* 0x000fe40005800000 */
[----:B------:R-:W-:Y:S02]  /*18480*/  FSEL R102, R102, -INF , !P2 ;  /* 0xff80000066667808 */ /* 0x000fe40005000000 */
[C---:B------:R-:W-:Y:S02]  /*18490*/  ISETP.GE.AND P1, PT, R13.reuse, R211, PT ;  /* 0x000000d30d00720c */ /* 0x040fe40003f26270 */
[----:B------:R-:W-:Y:S02]  /*184a0*/  ISETP.GE.AND P0, PT, R13, R213, PT ;  /* 0x000000d50d00720c */ /* 0x000fe40003f06270 */
[----:B------:R-:W-:Y:S02]  /*184b0*/  ISETP.GE.AND P3, PT, R4, R211, PT ;  /* 0x000000d30400720c */ /* 0x000fe40003f66270 */
[----:B------:R-:W-:Y:S02]  /*184c0*/  IABS R8, R8 ;  /* 0x0000000800087213 */ /* 0x000fe40000000000 */
[----:B------:R-:W-:Y:S02]  /*184d0*/  IABS R6, R6 ;  /* 0x0000000600067213 */ /* 0x000fe40000000000 */
[-C--:B------:R-:W-:Y:S02]  /*184e0*/  ISETP.GT.AND P2, PT, R3, R4.reuse, PT ;  /* 0x000000040300720c */ /* 0x080fe40003f44270 */
[----:B------:R-:W-:Y:S02]  /*184f0*/  FSEL R37, R96, -INF , !P6 ;  /* 0xff80000060257808 */ /* 0x000fe40007000000 */
[----:B------:R-:W-:Y:S01]  /*18500*/  FSEL R94, R100, -INF , !P1 ;  /* 0xff800000645e7808 */ /* 0x000fe20004800000 */
[----:B------:R-:W-:Y:S01]  /*18510*/  IMAD.MOV.U32 R100, RZ, RZ, R34 ;  /* 0x000000ffff647224 */ /* 0x000fe200078e0022 */
[----:B------:R-:W-:Y:S01]  /*18520*/  FSEL R93, R101, -INF , !P3 ;  /* 0xff800000655d7808 */ /* 0x000fe20005800000 */
[----:B------:R-:W-:Y:S01]  /*18530*/  IMAD.MOV.U32 R101, RZ, RZ, R33 ;  /* 0x000000ffff657224 */ /* 0x000fe200078e0021 */
[----:B------:R-:W-:Y:S02]  /*18540*/  FSEL R194, R102, -INF , !P0 ;  /* 0xff80000066c27808 */ /* 0x000fe40004000000 */
[----:B------:R-:W-:Y:S02]  /*18550*/  ISETP.GT.AND P6, PT, R2, R4, PT ;  /* 0x000000040200720c */ /* 0x000fe40003fc4270 */
[C---:B------:R-:W-:Y:S02]  /*18560*/  ISETP.GE.AND P1, PT, R4.reuse, R213, PT ;  /* 0x000000d50400720c */ /* 0x040fe40003f26270 */
[C---:B------:R-:W-:Y:S02]  /*18570*/  ISETP.GE.AND P3, PT, R4.reuse, R210, PT ;  /* 0x000000d20400720c */ /* 0x040fe40003f66270 */
[----:B------:R-:W-:Y:S02]  /*18580*/  I2FP.F32.S32 R8, R8 ;  /* 0x0000000800087245 */ /* 0x000fe40000201400 */
[----:B------:R-:W-:Y:S02]  /*18590*/  I2FP.F32.S32 R6, R6 ;  /* 0x0000000600067245 */ /* 0x000fe40000201400 */
[----:B------:R-:W-:Y:S01]  /*185a0*/  ISETP.GE.AND P0, PT, R4, R212, PT ;  /* 0x000000d40400720c */ /* 0x000fe20003f06270 */
[----:B------:R-:W-:Y:S01]  /*185b0*/  VIADD R4, R0, 0x68 ;  /* 0x0000006800047836 */ /* 0x000fe20000000000 */
[----:B------:R-:W-:Y:S01]  /*185c0*/  FSEL R103, R103, -INF , !P2 ;  /* 0xff80000067677808 */ /* 0x000fe20005000000 */
[----:B------:R-:W-:Y:S01]  /*185d0*/  FFMA.FTZ R108, R8, -UR6, R108 ;  /* 0x80000006086c7c23 */ /* 0x000fe2000801006c */
[----:B------:R-:W-:Y:S01]  /*185e0*/  IABS R7, R7 ;  /* 0x0000000700077213 */ /* 0x000fe20000000000 */
[----:B------:R-:W-:Y:S01]  /*185f0*/  FFMA.FTZ R109, R6, -UR6, R109 ;  /* 0x80000006066d7c23 */ /* 0x000fe2000801006d */
[----:B------:R-:W-:Y:S01]  /*18600*/  FSEL R192, R103, -INF , !P1 ;  /* 0xff80000067c07808 */ /* 0x000fe20004800000 */
[----:B------:R-:W-:Y:S01]  /*18610*/  IMAD.MOV.U32 R103, RZ, RZ, R32 ;  /* 0x000000ffff677224 */ /* 0x000fe200078e0020 */
[----:B------:R-:W-:Y:S01]  /*18620*/  I2FP.F32.S32 R7, R7 ;  /* 0x0000000700077245 */ /* 0x000fe20000201400 */
[----:B------:R-:W-:Y:S01]  /*18630*/  IMAD.IADD R6, R215, 0x1, -R10 ;  /* 0x00000001d7067824 */ /* 0x000fe200078e0a0a */
[C---:B------:R-:W-:Y:S02]  /*18640*/  ISETP.GT.AND P1, PT, R2.reuse, R4, PT ;  /* 0x000000040200720c */ /* 0x040fe40003f24270 */
[----:B------:R-:W-:Y:S01]  /*18650*/  ISETP.GT.AND P2, PT, R2, R13, PT ;  /* 0x0000000d0200720c */ /* 0x000fe20003f44270 */
[----:B------:R-:W-:Y:S01]  /*18660*/  FFMA.FTZ R110, R7, -UR6, R110 ;  /* 0x80000006076e7c23 */ /* 0x000fe2000801006e */
[----:B------:R-:W-:Y:S01]  /*18670*/  FSEL R108, R108, -INF , !P1 ;  /* 0xff8000006c6c7808 */ /* 0x000fe20004800000 */
[--C-:B------:R-:W-:Y:S01]  /*18680*/  IMAD.IADD R7, R209, 0x1, -R5.reuse ;  /* 0x00000001d1077824 */ /* 0x100fe200078e0a05 */
[----:B------:R-:W-:Y:S01]  /*18690*/  IABS R8, R6 ;  /* 0x0000000600087213 */ /* 0x000fe20000000000 */
[----:B------:R-:W-:Y:S01]  /*186a0*/  IMAD.IADD R5, R216, 0x1, -R5 ;  /* 0x00000001d8057824 */ /* 0x000fe200078e0a05 */
[----:B------:R-:W-:Y:S02]  /*186b0*/  ISETP.GT.AND P1, PT, R2, R12, PT ;  /* 0x0000000c0200720c */ /* 0x000fe40003f24270 */
[----:B------:R-:W-:Y:S02]  /*186c0*/  IABS R6, R9 ;  /* 0x0000000900067213 */ /* 0x000fe40000000000 */
[----:B------:R-:W-:Y:S02]  /*186d0*/  I2FP.F32.S32 R8, R8 ;  /* 0x0000000800087245 */ /* 0x000fe40000201400 */
[----:B------:R-:W-:Y:S02]  /*186e0*/  FSEL R109, R109, -INF , !P1 ;  /* 0xff8000006d6d7808 */ /* 0x000fe40004800000 */
[----:B------:R-:W-:Y:S01]  /*186f0*/  IABS R7, R7 ;  /* 0x0000000700077213 */ /* 0x000fe20000000000 */
[----:B------:R-:W-:Y:S01]  /*18700*/  FFMA.FTZ R111, R8, -UR6, R111 ;  /* 0x80000006086f7c23 */ /* 0x000fe2000801006f */
[----:B------:R-:W-:Y:S02]  /*18710*/  ISETP.GT.AND P1, PT, R168, R4, PT ;  /* 0x00000004a800720c */ /* 0x000fe40003f24270 */
[----:B------:R-:W-:Y:S02]  /*18720*/  I2FP.F32.S32 R6, R6 ;  /* 0x0000000600067245 */ /* 0x000fe40000201400 */
[----:B------:R-:W-:Y:S02]  /*18730*/  FSEL R104, R104, -INF , !P2 ;  /* 0xff80000068687808 */ /* 0x000fe40005000000 */
[----:B------:R-:W-:Y:S01]  /*18740*/  I2FP.F32.S32 R7, R7 ;  /* 0x0000000700077245 */ /* 0x000fe20000201400 */
[----:B------:R-:W-:Y:S01]  /*18750*/  FFMA.FTZ R113, R6, -UR6, R113 ;  /* 0x8000000606717c23 */ /* 0x000fe20008010071 */
[----:B------:R-:W-:Y:S02]  /*18760*/  FSEL R110, R110, -INF , !P1 ;  /* 0xff8000006e6e7808 */ /* 0x000fe40004800000 */
[----:B------:R-:W-:Y:S01]  /*18770*/  ISETP.GE.AND P2, PT, R13, R210, PT ;  /* 0x000000d20d00720c */ /* 0x000fe20003f46270 */
[----:B------:R-:W-:Y:S01]  /*18780*/  FFMA.FTZ R112, R7, -UR6, R112 ;  /* 0x8000000607707c23 */ /* 0x000fe20008010070 */
[----:B------:R-:W-:Y:S02]  /*18790*/  ISETP.GT.AND P1, PT, R168, R12, PT ;  /* 0x0000000ca800720c */ /* 0x000fe40003f24270 */
[----:B------:R-:W-:Y:S01]  /*187a0*/  IABS R6, R5 ;  /* 0x0000000500067213 */ /* 0x000fe20000000000 */
[----:B------:R-:W-:Y:S01]  /*187b0*/  VIADD R5, R169, 0xfffffff8 ;  /* 0xfffffff8a9057836 */ /* 0x000fe20000000000 */
[----:B------:R-:W-:Y:S02]  /*187c0*/  FSEL R105, R105, -INF , !P6 ;  /* 0xff80000069697808 */ /* 0x000fe40007000000 */
[----:B------:R-:W-:Y:S01]  /*187d0*/  FSEL R111, R111, -INF , !P1 ;  /* 0xff8000006f6f7808 */ /* 0x000fe20004800000 */
[----:B------:R-:W-:Y:S01]  /*187e0*/  IMAD.IADD R7, R209, 0x1, -R5 ;  /* 0x00000001d1077824 */ /* 0x000fe200078e0a05 */
[----:B------:R-:W-:Y:S02]  /*187f0*/  FSEL R104, R104, -INF , !P2 ;  /* 0xff80000068687808 */ /* 0x000fe40005000000 */
[----:B------:R-:W-:Y:S02]  /*18800*/  ISETP.GE.AND P6, PT, R13, R212, PT ;  /* 0x000000d40d00720c */ /* 0x000fe40003fc6270 */
[C---:B------:R-:W-:Y:S02]  /*18810*/  ISETP.GT.AND P1, PT, R14.reuse, R4, PT ;  /* 0x000000040e00720c */ /* 0x040fe40003f24270 */
[----:B------:R-:W-:Y:S02]  /*18820*/  ISETP.GT.AND P2, PT, R14, R12, PT ;  /* 0x0000000c0e00720c */ /* 0x000fe40003f44270 */
[----:B------:R-:W-:Y:S02]  /*18830*/  I2FP.F32.S32 R6, R6 ;  /* 0x0000000600067245 */ /* 0x000fe40000201400 */
[----:B------:R-:W-:Y:S02]  /*18840*/  FSEL R105, R105, -INF , !P3 ;  /* 0xff80000069697808 */ /* 0x000fe40005800000 */
[----:B------:R-:W-:Y:S01]  /*18850*/  FSEL R96, R106, -INF , !P6 ;  /* 0xff8000006a607808 */ /* 0x000fe20007000000 */
[----:B------:R-:W-:Y:S01]  /*18860*/  IMAD.MOV.U32 R106, RZ, RZ, R27 ;  /* 0x000000ffff6a7224 */ /* 0x000fe200078e001b */
[----:B------:R-:W-:Y:S01]  /*18870*/  FSEL R72, R107, -INF , !P0 ;  /* 0xff8000006b487808 */ /* 0x000fe20004000000 */
[----:B------:R-:W-:Y:S01]  /*18880*/  IMAD.MOV.U32 R107, RZ, RZ, R23 ;  /* 0x000000ffff6b7224 */ /* 0x000fe200078e0017 */
[----:B------:R-:W-:Y:S01]  /*18890*/  FSEL R112, R112, -INF , !P1 ;  /* 0xff80000070707808 */ /* 0x000fe20004800000 */
[----:B------:R-:W-:Y:S01]  /*188a0*/  IMAD.MOV.U32 R27, RZ, RZ, R186 ;  /* 0x000000ffff1b7224 */ /* 0x000fe200078e00ba */
[----:B------:R-:W-:Y:S01]  /*188b0*/  FSEL R113, R113, -INF , !P2 ;  /* 0xff80000071717808 */ /* 0x000fe20005000000 */
[----:B------:R-:W-:Y:S01]  /*188c0*/  FFMA.FTZ R114, R6, -UR6, R114 ;  /* 0x8000000606727c23 */ /* 0x000fe20008010072 */
[----:B------:R-:W-:Y:S01]  /*188d0*/  ISETP.GT.AND P3, PT, R3, R4, PT ;  /* 0x000000040300720c */ /* 0x000fe20003f64270 */
[----:B------:R-:W-:Y:S01]  /*188e0*/  IMAD.IADD R6, R216, 0x1, -R10 ;  /* 0x00000001d8067824 */ /* 0x000fe200078e0a0a */
[----:B------:R-:W-:Y:S01]  /*188f0*/  ISETP.GE.AND P6, PT, R4, R210, PT ;  /* 0x000000d20400720c */ /* 0x000fe20003fc6270 */
[----:B------:R-:W-:Y:S01]  /*18900*/  IMAD.IADD R10, R216, 0x1, -R5 ;  /* 0x00000001d80a7824 */ /* 0x000fe200078e0a05 */
[C---:B------:R-:W-:Y:S02]  /*18910*/  ISETP.GE.AND P0, PT, R4.reuse, R212, PT ;  /* 0x000000d40400720c */ /* 0x040fe40003f06270 */
[C---:B------:R-:W-:Y:S02]  /*18920*/  ISETP.GE.AND P1, PT, R4.reuse, R211, PT ;  /* 0x000000d30400720c */ /* 0x040fe40003f26270 */
[----:B------:R-:W-:Y:S01]  /*18930*/  ISETP.GE.AND P2, PT, R4, R213, PT ;  /* 0x000000d50400720c */ /* 0x000fe20003f46270 */
[----:B------:R-:W-:Y:S01]  /*18940*/  VIADD R4, R169, 0xfffffff9 ;  /* 0xfffffff9a9047836 */ /* 0x000fe20000000000 */
[----:B------:R-:W-:Y:S02]  /*18950*/  IABS R13, R6 ;  /* 0x00000006000d7213 */ /* 0x000fe40000000000 */
[----:B------:R-:W-:Y:S01]  /*18960*/  IABS R6, R7 ;  /* 0x0000000700067213 */ /* 0x000fe20000000000 */
[--C-:B------:R-:W-:Y:S01]  /*18970*/  IMAD.IADD R8, R209, 0x1, -R4.reuse ;  /* 0x00000001d1087824 */ /* 0x100fe200078e0a04 */
[----:B------:R-:W-:Y:S01]  /*18980*/  FSEL R114, R114, -INF , !P3 ;  /* 0xff80000072727808 */ /* 0x000fe20005800000 */
[----:B------:R-:W-:Y:S01]  /*18990*/  IMAD.IADD R11, R216, 0x1, -R4 ;  /* 0x00000001d80b7824 */ /* 0x000fe200078e0a04 */
[----:B------:R-:W-:Y:S01]  /*189a0*/  ISETP.GT.AND P3, PT, R3, R12, PT ;  /* 0x0000000c0300720c */ /* 0x000fe20003f64270 */
[----:B------:R-:W-:Y:S01]  /*189b0*/  IMAD.MOV.U32 R7, RZ, RZ, R6 ;  /* 0x000000ffff077224 */ /* 0x000fe200078e0006 */
[----:B------:R-:W-:Y:S02]  /*189c0*/  IABS R9, R8 ;  /* 0x0000000800097213 */ /* 0x000fe40000000000 */
[----:B------:R-:W-:Y:S01]  /*189d0*/  IABS R8, R10 ;  /* 0x0000000a00087213 */ /* 0x000fe20000000000 */
[----:B------:R-:W-:Y:S01]  /*189e0*/  IMAD.MOV.U32 R10, RZ, RZ, R13 ;  /* 0x000000ffff0a7224 */ /* 0x000fe200078e000d */
[----:B------:R-:W-:Y:S02]  /*189f0*/  IABS R6, R11 ;  /* 0x0000000b00067213 */ /* 0x000fe40000000000 */
[----:B------:R-:W-:Y:S02]  /*18a00*/  I2FP.F32.S32 R9, R9 ;  /* 0x0000000900097245 */ /* 0x000fe40000201400 */
[----:B------:R-:W-:Y:S02]  /*18a10*/  I2FP.F32.S32 R11, R10 ;  /* 0x0000000a000b7245 */ /* 0x000fe40000201400 */
[----:B------:R-:W-:Y:S01]  /*18a20*/  I2FP.F32.S32 R10, R7 ;  /* 0x00000007000a7245 */ /* 0x000fe20000201400 */
[----:B------:R-:W-:Y:S01]  /*18a30*/  IMAD.MOV.U32 R7, RZ, RZ, R6 ;  /* 0x000000ffff077224 */ /* 0x000fe200078e0006 */
[----:B------:R-:W-:Y:S01]  /*18a40*/  I2FP.F32.S32 R6, R8 ;  /* 0x0000000800067245 */ /* 0x000fe20000201400 */
[----:B------:R-:W-:Y:S01]  /*18a50*/  FFMA.FTZ R115, R11, -UR6, R115 ;  /* 0x800000060b737c23 */ /* 0x000fe20008010073 */
[----:B------:R-:W-:Y:S01]  /*18a60*/  FFMA.FTZ R117, R9, -UR6, R117 ;  /* 0x8000000609757c23 */ /* 0x000fe20008010075 */
[C---:B------:R-:W-:Y:S01]  /*18a70*/  VIADD R8, R0.reuse, 0x71 ;  /* 0x0000007100087836 */ /* 0x040fe20000000000 */
[----:B------:R-:W-:Y:S01]  /*18a80*/  I2FP.F32.S32 R7, R7 ;  /* 0x0000000700077245 */ /* 0x000fe20000201400 */
[----:B------:R-:W-:Y:S01]  /*18a90*/  VIADD R9, R0, 0x79 ;  /* 0x0000007900097836 */ /* 0x000fe20000000000 */
[----:B------:R-:W-:Y:S01]  /*18aa0*/  FSEL R115, R115, -INF , !P3 ;  /* 0xff80000073737808 */ /* 0x000fe20005800000 */
[----:B------:R-:W-:Y:S01]  /*18ab0*/  FFMA.FTZ R116, R10, -UR6, R116 ;  /* 0x800000060a747c23 */ /* 0x000fe20008010074 */
[----:B------:R-:W-:Y:S01]  /*18ac0*/  ISETP.GE.AND P3, PT, R12, R210, PT ;  /* 0x000000d20c00720c */ /* 0x000fe20003f66270 */
[----:B------:R-:W-:Y:S01]  /*18ad0*/  FFMA.FTZ R119, R7, -UR6, R119 ;  /* 0x8000000607777c23 */ /* 0x000fe20008010077 */
[----:B------:R-:W-:Y:S01]  /*18ae0*/  VIADD R7, R0, 0x70 ;  /* 0x0000007000077836 */ /* 0x000fe20000000000 */
[----:B------:R-:W-:Y:S01]  /*18af0*/  FSEL R83, R110, -INF , !P0 ;  /* 0xff8000006e537808 */ /* 0x000fe20004000000 */
[--C-:B------:R-:W-:Y:S01]  /*18b00*/  IMAD.IADD R0, R214, 0x1, -R4.reuse ;  /* 0x00000001d6007824 */ /* 0x100fe200078e0a04 */
[----:B------:R-:W-:Y:S01]  /*18b10*/  FSEL R109, R109, -INF , !P3 ;  /* 0xff8000006d6d7808 */ /* 0x000fe20005800000 */
[----:B------:R-:W-:Y:S01]  /*18b20*/  IMAD.IADD R4, R215, 0x1, -R4 ;  /* 0x00000001d7047824 */ /* 0x000fe200078e0a04 */
[----:B------:R-:W-:Y:S01]  /*18b30*/  ISETP.GT.AND P0, PT, R14, R8, PT ;  /* 0x000000080e00720c */ /* 0x000fe20003f04270 */
[----:B------:R-:W-:Y:S01]  /*18b40*/  FFMA.FTZ R118, R6, -UR6, R118 ;  /* 0x8000000606767c23 */ /* 0x000fe20008010076 */
[----:B------:R-:W-:Y:S01]  /*18b50*/  ISETP.GT.AND P3, PT, R14, R7, PT ;  /* 0x000000070e00720c */ /* 0x000fe20003f64270 */
[----:B------:R-:W-:Y:S01]  /*18b60*/  IMAD.MOV.U32 R110, RZ, RZ, R22 ;  /* 0x000000ffff6e7224 */ /* 0x000fe200078e0016 */
[----:B------:R-:W-:Y:S01]  /*18b70*/  IABS R0, R0 ;  /* 0x0000000000007213 */ /* 0x000fe20000000000 */
[----:B------:R-:W-:Y:S01]  /*18b80*/  VIADD R10, R204, 0x4000 ;  /* 0x00004000cc0a7836 */ /* 0x000fe20000000000 */
[----:B------:R-:W-:Y:S02]  /*18b90*/  FSEL R116, R116, -INF , !P3 ;  /* 0xff80000074747808 */ /* 0x000fe40005800000 */
[----:B------:R-:W-:Y:S01]  /*18ba0*/  FSEL R117, R117, -INF , !P0 ;  /* 0xff80000075757808 */ /* 0x000fe20004000000 */
[----:B------:R-:W-:Y:S01]  /*18bb0*/  @P4 VIADD R43, R10, 0xffffffe0 ;  /* 0xffffffe00a2b4836 */ /* 0x000fe20000000000 */
[----:B------:R-:W-:Y:S02]  /*18bc0*/  ISETP.GT.AND P3, PT, R3, R8, PT ;  /* 0x000000080300720c */ /* 0x000fe40003f64270 */
[----:B------:R-:W-:Y:S02]  /*18bd0*/  ISETP.GE.AND P0, PT, R12, R211, PT ;  /* 0x000000d30c00720c */ /* 0x000fe40003f06270 */
[----:B------:R-:W-:Y:S01]  /*18be0*/  IABS R6, R4 ;  /* 0x0000000400067213 */ /* 0x000fe20000000000 */
[----:B------:R-:W-:Y:S01]  /*18bf0*/  IMAD.MOV.U32 R4, RZ, RZ, R0 ;  /* 0x000000ffff047224 */ /* 0x000fe200078e0000 */
[----:B------:R-:W-:Y:S01]  /*18c00*/  FSEL R78, R113, -INF , !P0 ;  /* 0xff800000714e7808 */ /* 0x000fe20004000000 */
[----:B------:R-:W-:Y:S01]  /*18c10*/  IMAD.IADD R0, R214, 0x1, -R169 ;  /* 0x00000001d6007824 */ /* 0x000fe200078e0aa9 */
[----:B------:R-:W-:Y:S01]  /*18c20*/  FSEL R77, R112, -INF , !P1 ;  /* 0xff800000704d7808 */ /* 0x000fe20004800000 */
[----:B------:R-:W-:Y:S01]  /*18c30*/  IMAD.MOV.U32 R113, RZ, RZ, R193 ;  /* 0x000000ffff717224 */ /* 0x000fe200078e00c1 */
[----:B------:R-:W-:Y:S01]  /*18c40*/  FSEL R201, R114, -INF , !P2 ;  /* 0xff80000072c97808 */ /* 0x000fe20005000000 */
[----:B------:R-:W-:Y:S01]  /*18c50*/  LDSM.16.MT88.4 R48, [R43] ;  /* 0x000000002b30783b */ /* 0x000fe20000004200 */
[----:B------:R-:W-:Y:S02]  /*18c60*/  FSEL R119, R119, -INF , !P3 ;  /* 0xff80000077777808 */ /* 0x000fe40005800000 */
[C---:B------:R-:W-:Y:S02]  /*18c70*/  ISETP.GT.AND P1, PT, R2.reuse, R8, PT ;  /* 0x000000080200720c */ /* 0x040fe40003f24270 */
[C---:B------:R-:W-:Y:S02]  /*18c80*/  ISETP.GT.AND P0, PT, R2.reuse, R184, PT ;  /* 0x000000b80200720c */ /* 0x040fe40003f04270 */
[C---:B------:R-:W-:Y:S02]  /*18c90*/  ISETP.GT.AND P3, PT, R2.reuse, R7, PT ;  /* 0x000000070200720c */ /* 0x040fe40003f64270 */
[----:B------:R-:W-:Y:S01]  /*18ca0*/  ISETP.GT.AND P2, PT, R2, R9, PT ;  /* 0x000000090200720c */ /* 0x000fe20003f44270 */
[--C-:B------:R-:W-:Y:S01]  /*18cb0*/  IMAD.IADD R2, R214, 0x1, -R5.reuse ;  /* 0x00000001d6027824 */ /* 0x100fe200078e0a05 */
[----:B------:R-:W-:Y:S01]  /*18cc0*/  I2FP.F32.S32 R6, R6 ;  /* 0x0000000600067245 */ /* 0x000fe20000201400 */
[----:B------:R-:W-:Y:S01]  /*18cd0*/  IMAD.IADD R5, R215, 0x1, -R5 ;  /* 0x00000001d7057824 */ /* 0x000fe200078e0a05 */
[----:B------:R-:W-:Y:S02]  /*18ce0*/  IABS R0, R0 ;  /* 0x0000000000007213 */ /* 0x000fe40000000000 */
[----:B------:R-:W-:Y:S01]  /*18cf0*/  IABS R2, R2 ;  /* 0x0000000200027213 */ /* 0x000fe20000000000 */
[----:B------:R-:W-:Y:S01]  /*18d00*/  FFMA.FTZ R123, R6, -UR6, R123 ;  /* 0x80000006067b7c23 */ /* 0x000fe2000801007b */
[----:B------:R-:W-:Y:S01]  /*18d10*/  I2FP.F32.S32 R0, R0 ;  /* 0x0000000000007245 */ /* 0x000fe20000201400 */
[----:B------:R-:W-:Y:S01]  /*18d20*/  VIADD R6, R169, 0x1 ;  /* 0x00000001a9067836 */ /* 0x000fe20000000000 */
[----:B------:R-:W-:Y:S02]  /*18d30*/  IABS R5, R5 ;  /* 0x0000000500057213 */ /* 0x000fe40000000000 */
[----:B------:R-:W-:Y:S01]  /*18d40*/  I2FP.F32.S32 R2, R2 ;  /* 0x0000000200027245 */ /* 0x000fe20000201400 */
[----:B------:R-:W-:Y:S01]  /*18d50*/  FFMA.FTZ R124, R0, -UR6, R124 ;  /* 0x80000006007c7c23 */ /* 0x000fe2000801007c */
[----:B------:R-:W-:Y:S01]  /*18d60*/  I2FP.F32.S32 R5, R5 ;  /* 0x0000000500057245 */ /* 0x000fe20000201400 */
[----:B------:R-:W-:Y:S01]  /*18d70*/  IMAD.IADD R0, R214, 0x1, -R6 ;  /* 0x00000001d6007824 */ /* 0x000fe200078e0a06 */
[----:B------:R-:W-:Y:S01]  /*18d80*/  I2FP.F32.S32 R4, R4 ;  /* 0x0000000400047245 */ /* 0x000fe20000201400 */
[----:B------:R-:W-:Y:S01]  /*18d90*/  FFMA.FTZ R120, R2, -UR6, R120 ;  /* 0x8000000602787c23 */ /* 0x000fe20008010078 */
[----:B------:R-:W-:Y:S02]  /*18da0*/  IMAD.IADD R2, R215, 0x1, -R169 ;  /* 0x00000001d7027824 */ /* 0x000fe400078e0aa9 */
[----:B------:R-:W-:Y:S01]  /*18db0*/  FFMA.FTZ R122, R5, -UR6, R122 ;  /* 0x80000006057a7c23 */ /* 0x000fe2000801007a */
[----:B------:R-:W-:Y:S01]  /*18dc0*/  IABS R0, R0 ;  /* 0x0000000000007213 */ /* 0x000fe20000000000 */
[----:B------:R-:W-:Y:S02]  /*18dd0*/  IMAD.IADD R5, R215, 0x1, -R6 ;  /* 0x00000001d7057824 */ /* 0x000fe400078e0a06 */
[----:B------:R-:W-:Y:S01]  /*18de0*/  FFMA.FTZ R121, R4, -UR6, R121 ;  /* 0x8000000604797c23 */ /* 0x000fe20008010079 */
[----:B------:R-:W-:Y:S01]  /*18df0*/  IABS R4, R2 ;  /* 0x0000000200047213 */ /* 0x000fe20000000000 */
[----:B------:R-:W-:Y:S01]  /*18e00*/  IMAD.MOV.U32 R2, RZ, RZ, R0 ;  /* 0x000000ffff027224 */ /* 0x000fe200078e0000 */
[----:B------:R-:W-:Y:S02]  /*18e10*/  IABS R0, R5 ;  /* 0x0000000500007213 */ /* 0x000fe40000000000 */
[----:B------:R-:W-:Y:S02]  /*18e20*/  FMNMX3.FTZ R40, R134, R176, R177, !PT ;  /* 0x000000b086287276 */ /* 0x000fe400078100b1 */
[----:B------:R-:W-:Y:S02]  /*18e30*/  I2FP.F32.S32 R0, R0 ;  /* 0x0000000000007245 */ /* 0x000fe40000201400 */
[----:B------:R-:W-:Y:S01]  /*18e40*/  I2FP.F32.S32 R5, R2 ;  /* 0x0000000200057245 */ /* 0x000fe20000201400 */
[----:B------:R-:W-:Y:S01]  /*18e50*/  IMAD.MOV.U32 R2, RZ, RZ, R4 ;  /* 0x000000ffff027224 */ /* 0x000fe200078e0004 */
[----:B------:R-:W-:Y:S01]  /*18e60*/  FSEL R121, R121, -INF , !P1 ;  /* 0xff80000079797808 */ /* 0x000fe20004800000 */
[----:B------:R-:W-:Y:S01]  /*18e70*/  FFMA.FTZ R127, R0, -UR6, R127 ;  /* 0x80000006007f7c23 */ /* 0x000fe2000801007f */
[----:B------:R-:W-:Y:S02]  /*18e80*/  IMAD.IADD R0, R209, 0x1, -R169 ;  /* 0x00000001d1007824 */ /* 0x000fe400078e0aa9 */
[----:B------:R-:W-:Y:S01]  /*18e90*/  FFMA.FTZ R125, R5, -UR6, R125 ;  /* 0x80000006057d7c23 */ /* 0x000fe2000801007d */
[----:B------:R-:W-:Y:S01]  /*18ea0*/  I2FP.F32.S32 R2, R2 ;  /* 0x0000000200027245 */ /* 0x000fe20000201400 */
[----:B------:R-:W-:Y:S01]  /*18eb0*/  IMAD.IADD R169, R216, 0x1, -R169 ;  /* 0x00000001d8a97824 */ /* 0x000fe200078e0aa9 */
[----:B------:R-:W-:Y:S02]  /*18ec0*/  FSEL R120, R120, -INF , !P3 ;  /* 0xff80000078787808 */ /* 0x000fe40005800000 */
[----:B------:R-:W-:Y:S01]  /*18ed0*/  IABS R0, R0 ;  /* 0x0000000000007213 */ /* 0x000fe20000000000 */
[----:B------:R-:W-:Y:S01]  /*18ee0*/  FFMA.FTZ R126, R2, -UR6, R126 ;  /* 0x80000006027e7c23 */ /* 0x000fe2000801007e */
[----:B------:R-:W-:Y:S02]  /*18ef0*/  FSEL R125, R125, -INF , !P2 ;  /* 0xff8000007d7d7808 */ /* 0x000fe40005000000 */
[----:B------:R-:W-:Y:S01]  /*18f00*/  I2FP.F32.S32 R2, R0 ;  /* 0x0000000000027245 */ /* 0x000fe20000201400 */
[----:B------:R-:W-:Y:S01]  /*18f10*/  IMAD.IADD R0, R209, 0x1, -R6 ;  /* 0x00000001d1007824 */ /* 0x000fe200078e0a06 */
[----:B------:R-:W-:Y:S02]  /*18f20*/  ISETP.GE.AND P2, PT, R8, R210, PT ;  /* 0x000000d20800720c */ /* 0x000fe40003f46270 */
[----:B------:R-:W-:Y:S01]  /*18f30*/  FMNMX3.FTZ R40, R40, R171, R172, !PT ;  /* 0x000000ab28287276 */ /* 0x000fe200078100ac */
[----:B------:R-:W-:Y:S01]  /*18f40*/  FFMA.FTZ R128, R2, -UR6, R128 ;  /* 0x8000000602807c23 */ /* 0x000fe20008010080 */
[----:B------:R-:W-:Y:S02]  /*18f50*/  IABS R0, R0 ;  /* 0x0000000000007213 */ /* 0x000fe40000000000 */
[C---:B------:R-:W-:Y:S02]  /*18f60*/  ISETP.GT.AND P1, PT, R168.reuse, R184, PT ;  /* 0x000000b8a800720c */ /* 0x040fe40003f24270 */
[----:B------:R-:W-:Y:S02]  /*18f70*/  ISETP.GT.AND P3, PT, R168, R8, PT ;  /* 0x00000008a800720c */ /* 0x000fe40003f64270 */
[----:B------:R-:W-:Y:S01]  /*18f80*/  I2FP.F32.S32 R2, R0 ;  /* 0x0000000000027245 */ /* 0x000fe20000201400 */
[----:B------:R-:W-:Y:S01]  /*18f90*/  IMAD.IADD R0, R216, 0x1, -R6 ;  /* 0x00000001d8007824 */ /* 0x000fe200078e0a06 */
[----:B------:R-:W-:Y:S02]  /*18fa0*/  FMNMX3.FTZ R40, R40, R24, R25, !PT ;  /* 0x0000001828287276 */ /* 0x000fe40007810019 */
[----:B------:R-:W-:Y:S01]  /*18fb0*/  FSEL R108, R108, -INF , !P6 ;  /* 0xff8000006c6c7808 */ /* 0x000fe20007000000 */
[----:B------:R-:W-:Y:S01]  /*18fc0*/  FFMA.FTZ R129, R2, -UR6, R129 ;  /* 0x8000000602817c23 */ /* 0x000fe20008010081 */
[----:B------:R-:W-:Y:S01]  /*18fd0*/  FSEL R42, R126, -INF , !P1 ;  /* 0xff8000007e2a7808 */ /* 0x000fe20004800000 */
[----:B------:R-:W-:Y:S01]  /*18fe0*/  IMAD.MOV.U32 R126, RZ, RZ, R37 ;  /* 0x000000ffff7e7224 */ /* 0x000fe200078e0025 */
[----:B------:R-:W-:Y:S02]  /*18ff0*/  FSEL R71, R121, -INF , !P2 ;  /* 0xff80000079477808 */ /* 0x000fe40005000000 */
[----:B------:R-:W-:Y:S02]  /*19000*/  FSEL R124, R124, -INF , !P0 ;  /* 0xff8000007c7c7808 */ /* 0x000fe40004000000 */
[-C--:B------:R-:W-:Y:S02]  /*19010*/  ISETP.GE.AND P6, PT, R12, R212.reuse, PT ;  /* 0x000000d40c00720c */ /* 0x080fe40003fc6270 */
[----:B------:R-:W-:Y:S02]  /*19020*/  FSEL R123, R123, -INF , !P3 ;  /* 0xff8000007b7b7808 */ /* 0x000fe40005800000 */
[----:B------:R-:W-:Y:S02]  /*19030*/  ISETP.GE.AND P1, PT, R8, R212, PT ;  /* 0x000000d40800720c */ /* 0x000fe40003f26270 */
[----:B------:R-:W-:Y:S02]  /*19040*/  ISETP.GE.AND P2, PT, R184, R210, PT ;  /* 0x000000d2b800720c */ /* 0x000fe40003f46270 */
[----:B------:R-:W-:Y:S02]  /*19050*/  FMNMX3.FTZ R40, R40, R28, R29, !PT ;  /* 0x0000001c28287276 */ /* 0x000fe4000781001d */
[----:B------:R-:W-:Y:S01]  /*19060*/  FSEL R84, R111, -INF , !P6 ;  /* 0xff8000006f547808 */ /* 0x000fe20007000000 */
[----:B------:R-:W-:Y:S01]  /*19070*/  IMAD.MOV.U32 R111, RZ, RZ, R20 ;  /* 0x000000ffff6f7224 */ /* 0x000fe200078e0014 */
[----:B------:R-:W-:Y:S01]  /*19080*/  FSEL R89, R123, -INF , !P1 ;  /* 0xff8000007b597808 */ /* 0x000fe20004800000 */
[----:B------:R-:W-:Y:S01]  /*19090*/  LDSM.16.MT88.4 R20, [R204+0x4000] ;  /* 0x00400000cc14783b */ /* 0x000fe20000004200 */
[----:B------:R-:W-:Y:S02]  /*190a0*/  FSEL R69, R124, -INF , !P2 ;  /* 0xff8000007c457808 */ /* 0x000fe40005000000 */
[----:B------:R-:W-:Y:S02]  /*190b0*/  IABS R2, R0 ;  /* 0x0000000000027213 */ /* 0x000fe40000000000 */
[C---:B------:R-:W-:Y:S02]  /*190c0*/  ISETP.GT.AND P6, PT, R3.reuse, R7, PT ;  /* 0x000000070300720c */ /* 0x040fe40003fc4270 */
[C---:B------:R-:W-:Y:S01]  /*190d0*/  ISETP.GT.AND P1, PT, R3.reuse, R184, PT ;  /* 0x000000b80300720c */ /* 0x040fe20003f24270 */
[----:B------:R-:W-:Y:S01]  /*190e0*/  IMAD.MOV.U32 R6, RZ, RZ, R2 ;  /* 0x000000ffff067224 */ /* 0x000fe200078e0002 */
[----:B------:R-:W-:Y:S02]  /*190f0*/  ISETP.GT.AND P2, PT, R3, R9, PT ;  /* 0x000000090300720c */ /* 0x000fe40003f44270 */
[----:B------:R-:W-:Y:S02]  /*19100*/  FMNMX3.FTZ R0, R135, R178, R183, !PT ;  /* 0x000000b287007276 */ /* 0x000fe400078100b7 */
[----:B------:R-:W-:Y:S02]  /*19110*/  IABS R3, R169 ;  /* 0x000000a900037213 */ /* 0x000fe40000000000 */
[----:B------:R-:W-:Y:S02]  /*19120*/  FMNMX3.FTZ R40, R40, R248, R247, !PT ;  /* 0x000000f828287276 */ /* 0x000fe400078100f7 */
[----:B------:R-:W-:Y:S02]  /*19130*/  FMNMX3.FTZ R0, R0, R173, R15, !PT ;  /* 0x000000ad00007276 */ /* 0x000fe4000781000f */
[----:B------:R-:W-:Y:S02]  /*19140*/  I2FP.F32.S32 R3, R3 ;  /* 0x0000000300037245 */ /* 0x000fe40000201400 */
[----:B------:R-:W-:Y:S02]  /*19150*/  FMNMX3.FTZ R40, R40, R244, R245, !PT ;  /* 0x000000f428287276 */ /* 0x000fe400078100f5 */
[----:B------:R-:W-:Y:S01]  /*19160*/  FMNMX3.FTZ R0, R0, R26, R59, !PT ;  /* 0x0000001a00007276 */ /* 0x000fe2000781003b */
[----:B------:R-:W-:Y:S01]  /*19170*/  FFMA.FTZ R130, R3, -UR6, R130 ;  /* 0x8000000603827c23 */ /* 0x000fe20008010082 */
        /* <DEDUP_REMOVED lines=18> */
[----:B------:R-:W-:Y:S02]  /*192a0*/  FSEL R86, R117, -INF , !P3 ;  /* 0xff80000075567808 */ /* 0x000fe40005800000 */
[-C--:B------:R-:W-:Y:S02]  /*192b0*/  ISETP.GE.AND P6, PT, R12, R213.reuse, PT ;  /* 0x000000d50c00720c */ /* 0x080fe40003fc6270 */
[----:B------:R-:W-:Y:S02]  /*192c0*/  ISETP.GE.AND P3, PT, R7, R213, PT ;  /* 0x000000d50700720c */ /* 0x000fe40003f66270 */
[----:B------:R-:W-:Y:S02]  /*192d0*/  FMNMX3.FTZ R0, R0, R234, R249, !PT ;  /* 0x000000ea00007276 */ /* 0x000fe400078100f9 */
[----:B------:R-:W-:Y:S02]  /*192e0*/  FMNMX3.FTZ R2, R2, R174, R56, !PT ;  /* 0x000000ae02027276 */ /* 0x000fe40007810038 */
[----:B------:R-:W-:Y:S02]  /*192f0*/  FMNMX3.FTZ R40, R40, R73, R70, !PT ;  /* 0x0000004928287276 */ /* 0x000fe40007810046 */
[----:B------:R-:W-:Y:S02]  /*19300*/  FMNMX3.FTZ R4, R4, R113, R111, !PT ;  /* 0x0000007104047276 */ /* 0x000fe4000781006f */
[----:B------:R-:W-:Y:S02]  /*19310*/  FSEL R88, R115, -INF , !P6 ;  /* 0xff80000073587808 */ /* 0x000fe40007000000 */
[----:B------:R-:W-:Y:S02]  /*19320*/  FSEL R112, R118, -INF , !P3 ;  /* 0xff80000076707808 */ /* 0x000fe40005800000 */
[----:B------:R-:W-:Y:S02]  /*19330*/  FMNMX3.FTZ R0, R0, R246, R235, !PT ;  /* 0x000000f600007276 */ /* 0x000fe400078100eb */
[----:B------:R-:W-:Y:S02]  /*19340*/  ISETP.GE.AND P3, PT, R8, R213, PT ;  /* 0x000000d50800720c */ /* 0x000fe40003f66270 */
[----:B------:R-:W-:Y:S02]  /*19350*/  ISETP.GT.AND P6, PT, R168, R7, PT ;  /* 0x00000007a800720c */ /* 0x000fe40003fc4270 */
[----:B------:R-:W-:Y:S02]  /*19360*/  FMNMX3.FTZ R2, R2, R65, R110, !PT ;  /* 0x0000004102027276 */ /* 0x000fe4000781006e */
[----:B------:R-:W-:Y:S02]  /*19370*/  FMNMX3.FTZ R40, R40, R92, R67, !PT ;  /* 0x0000005c28287276 */ /* 0x000fe40007810043 */
[----:B------:R-:W-:Y:S02]  /*19380*/  FMNMX3.FTZ R4, R4, R236, R237, !PT ;  /* 0x000000ec04047276 */ /* 0x000fe400078100ed */
[----:B------:R-:W-:Y:S02]  /*19390*/  FMNMX3.FTZ R0, R0, R218, R233, !PT ;  /* 0x000000da00007276 */ /* 0x000fe400078100e9 */
[----:B------:R-:W-:Y:S02]  /*193a0*/  FSEL R122, R122, -INF , !P6 ;  /* 0xff8000007a7a7808 */ /* 0x000fe40007000000 */
[----:B------:R-:W-:Y:S01]  /*193b0*/  FSEL R87, R119, -INF , !P3 ;  /* 0xff80000077577808 */ /* 0x000fe20005800000 */
[----:B------:R-:W-:Y:S01]  /*193c0*/  IMAD.MOV.U32 R119, RZ, RZ, R38 ;  /* 0x000000ffff777224 */ /* 0x000fe200078e0026 */
[C---:B------:R-:W-:Y:S02]  /*193d0*/  ISETP.GE.AND P0, PT, R7.reuse, R212, PT ;  /* 0x000000d40700720c */ /* 0x040fe40003f06270 */
        /* <DEDUP_REMOVED lines=18> */
[----:B------:R-:W-:Y:S02]  /*19500*/  FMNMX3.FTZ R40, R40, R69, R66, !PT ;  /* 0x0000004528287276 */ /* 0x000fe40007810042 */
[----:B------:R-:W-:Y:S02]  /*19510*/  FMNMX3.FTZ R4, R4, R197, R74, !PT ;  /* 0x000000c504047276 */ /* 0x000fe4000781004a */
[----:B------:R-:W-:Y:S01]  /*19520*/  ISETP.GE.AND P0, PT, R184, R212, PT ;  /* 0x000000d4b800720c */ /* 0x000fe20003f06270 */
[----:B------:R-:W1:Y:S01]  /*19530*/  SHFL.BFLY PT, R5, R40, 0x2, 0x1f ;  /* 0x0c401f0028057f89 */ /* 0x000e6200000e0000 */
[----:B------:R-:W-:Y:S02]  /*19540*/  FMNMX3.FTZ R0, R0, R96, R72, !PT ;  /* 0x0000006000007276 */ /* 0x000fe40007810048 */
[----:B------:R-:W-:Y:S02]  /*19550*/  ISETP.GT.AND P6, PT, R168, R9, PT ;  /* 0x00000009a800720c */ /* 0x000fe40003fc4270 */
[----:B------:R-:W-:Y:S02]  /*19560*/  FMNMX3.FTZ R2, R2, R99, R198, !PT ;  /* 0x0000006302027276 */ /* 0x000fe400078100c6 */
[----:B------:R-:W-:Y:S02]  /*19570*/  FSEL R42, R42, -INF , !P0 ;  /* 0xff8000002a2a7808 */ /* 0x000fe40004000000 */
[----:B------:R-:W-:Y:S02]  /*19580*/  FMNMX3.FTZ R4, R4, R224, R226, !PT ;  /* 0x000000e004047276 */ /* 0x000fe400078100e2 */
[----:B------:R-:W-:Y:S02]  /*19590*/  FSEL R41, R127, -INF , !P6 ;  /* 0xff8000007f297808 */ /* 0x000fe40007000000 */
[----:B------:R-:W-:Y:S02]  /*195a0*/  FMNMX3.FTZ R0, R0, R83, R84, !PT ;  /* 0x0000005300007276 */ /* 0x000fe40007810054 */
[----:B------:R-:W-:Y:S02]  /*195b0*/  ISETP.GE.AND P0, PT, R9, R212, PT ;  /* 0x000000d40900720c */ /* 0x000fe40003f06270 */
[----:B------:R-:W-:Y:S02]  /*195c0*/  FMNMX3.FTZ R3, R2, R229, R232, !PT ;  /* 0x000000e502037276 */ /* 0x000fe400078100e8 */
[----:B------:R-:W-:Y:S02]  /*195d0*/  FMNMX3.FTZ R2, R4, R126, R119, !PT ;  /* 0x0000007e04027276 */ /* 0x000fe40007810077 */
[----:B------:R-:W-:Y:S02]  /*195e0*/  FMNMX3.FTZ R0, R0, R76, R89, !PT ;  /* 0x0000004c00007276 */ /* 0x000fe40007810059 */
[----:B------:R-:W-:Y:S02]  /*195f0*/  FSEL R41, R41, -INF , !P0 ;  /* 0xff80000029297808 */ /* 0x000fe40004000000 */
[----:B------:R-:W-:Y:S02]  /*19600*/  FMNMX3.FTZ R2, R2, R94, R93, !PT ;  /* 0x0000005e02027276 */ /* 0x000fe4000781005d */
[----:B------:R-:W-:Y:S02]  /*19610*/  FMNMX3.FTZ R0, R0, R42, R41, !PT ;  /* 0x0000002a00007276 */ /* 0x000fe40007810029 */
[----:B------:R-:W-:Y:S02]  /*19620*/  FMNMX3.FTZ R4, R2, R77, R78, !PT ;  /* 0x0000004d02047276 */ /* 0x000fe4000781004e */
[----:B-1----:R-:W-:Y:S01]  /*19630*/  FMNMX.FTZ R40, R40, R5, !PT ;  /* 0x0000000528287209 */ /* 0x002fe20007810000 */
[----:B------:R-:W1:Y:S01]  /*19640*/  SHFL.BFLY PT, R2, R0, 0x2, 0x1f ;  /* 0x0c401f0000027f89 */ /* 0x000e6200000e0000 */
[C---:B------:R-:W-:Y:S02]  /*19650*/  ISETP.GT.AND P3, PT, R14.reuse, R9, PT ;  /* 0x000000090e00720c */ /* 0x040fe40003f64270 */
[----:B------:R-:W-:Y:S05]  /*19660*/  ISETP.GT.AND P6, PT, R14, R184, PT ;  /* 0x000000b80e00720c */ /* 0x000fea0003fc4270 */
[----:B------:R-:W2:Y:S01]  /*19670*/  SHFL.BFLY PT, R7, R40, 0x1, 0x1f ;  /* 0x0c201f0028077f89 */ /* 0x000ea200000e0000 */
[----:B------:R-:W-:Y:S02]  /*19680*/  FSEL R129, R129, -INF , !P3 ;  /* 0xff80000081817808 */ /* 0x000fe40005800000 */
[-C--:B------:R-:W-:Y:S02]  /*19690*/  ISETP.GE.AND P0, PT, R184, R211.reuse, PT ;  /* 0x000000d3b800720c */ /* 0x080fe40003f06270 */
[----:B------:R-:W-:Y:S02]  /*196a0*/  FSEL R128, R128, -INF , !P6 ;  /* 0xff80000080807808 */ /* 0x000fe40007000000 */
[----:B------:R-:W-:Y:S02]  /*196b0*/  ISETP.GE.AND P3, PT, R9, R211, PT ;  /* 0x000000d30900720c */ /* 0x000fe40003f66270 */
[----:B------:R-:W-:Y:S02]  /*196c0*/  I2FP.F32.S32 R6, R6 ;  /* 0x0000000600067245 */ /* 0x000fe40000201400 */
[----:B------:R-:W-:Y:S02]  /*196d0*/  FSEL R75, R129, -INF , !P3 ;  /* 0xff800000814b7808 */ /* 0x000fe40005800000 */
[----:B------:R-:W-:Y:S01]  /*196e0*/  FSEL R68, R128, -INF , !P0 ;  /* 0xff80000080447808 */ /* 0x000fe20004000000 */
[----:B------:R-:W-:Y:S01]  /*196f0*/  FFMA.FTZ R131, R6, -UR6, R131 ;  /* 0x8000000606837c23 */ /* 0x000fe20008010083 */
[----:B------:R-:W-:Y:S02]  /*19700*/  FMNMX3.FTZ R4, R4, R116, R86, !PT ;  /* 0x0000007404047276 */ /* 0x000fe40007810056 */
[----:B------:R-:W-:Y:S02]  /*19710*/  FSEL R130, R130, -INF , !P1 ;  /* 0xff80000082827808 */ /* 0x000fe40004800000 */
[----:B------:R-:W-:Y:S02]  /*19720*/  FMNMX3.FTZ R4, R4, R68, R75, !PT ;  /* 0x0000004404047276 */ /* 0x000fe4000781004b */
[----:B-1----:R-:W-:Y:S02]  /*19730*/  FMNMX.FTZ R0, R0, R2, !PT ;  /* 0x0000000200007209 */ /* 0x002fe40007810000 */
[----:B------:R-:W-:Y:S01]  /*19740*/  FMNMX3.FTZ R3, R3, R98, R195, !PT ;  /* 0x0000006203037276 */ /* 0x000fe200078100c3 */
[----:B------:R-:W1:Y:S01]  /*19750*/  SHFL.BFLY PT, R5, R4, 0x2, 0x1f ;  /* 0x0c401f0004057f89 */ /* 0x000e6200000e0000 */
[----:B--2---:R-:W-:Y:S02]  /*19760*/  FMNMX.FTZ R40, R40, R7, !PT ;  /* 0x0000000728287209 */ /* 0x004fe40007810000 */
[----:B------:R-:W-:Y:S05]  /*19770*/  FSEL R131, R131, -INF , !P2 ;  /* 0xff80000083837808 */ /* 0x000fea0005000000 */
[----:B------:R-:W2:Y:S01]  /*19780*/  SHFL.BFLY PT, R2, R0, 0x1, 0x1f ;  /* 0x0c201f0000027f89 */ /* 0x000ea200000e0000 */
[-C--:B------:R-:W-:Y:S01]  /*19790*/  ISETP.GE.AND P1, PT, R9, R213.reuse, PT ;  /* 0x000000d50900720c */ /* 0x080fe20003f26270 */
[C---:B------:R-:W-:Y:S01]  /*197a0*/  FMUL.FTZ R60, R40.reuse, UR4 ;  /* 0x00000004283c7c20 */ /* 0x040fe20008410000 */
[----:B------:R-:W-:Y:S02]  /*197b0*/  FMNMX3.FTZ R3, R3, R194, R192, !PT ;  /* 0x000000c203037276 */ /* 0x000fe400078100c0 */
[----:B------:R-:W-:Y:S02]  /*197c0*/  FSEL R85, R131, -INF , !P1 ;  /* 0xff80000083557808 */ /* 0x000fe40004800000 */
[----:B------:R-:W-:Y:S02]  /*197d0*/  FSETP.NEU.FTZ.AND P1, PT, R40, -INF , PT ;  /* 0xff8000002800780b */ /* 0x000fe40003f3d000 */
[----:B------:R-:W-:Y:S02]  /*197e0*/  ISETP.GE.AND P6, PT, R184, R213, PT ;  /* 0x000000d5b800720c */ /* 0x000fe40003fc6270 */
[----:B------:R-:W-:Y:S02]  /*197f0*/  FMNMX3.FTZ R3, R3, R201, R88, !PT ;  /* 0x000000c903037276 */ /* 0x000fe40007810058 */
[----:B------:R-:W-:Y:S02]  /*19800*/  FSEL R60, R60, RZ, P1 ;  /* 0x000000ff3c3c7208 */ /* 0x000fe40000800000 */
[----:B------:R-:W-:Y:S02]  /*19810*/  FSEL R193, R130, -INF , !P6 ;  /* 0xff80000082c17808 */ /* 0x000fe40007000000 */
[----:B------:R-:W-:Y:S01]  /*19820*/  FMNMX3.FTZ R3, R3, R112, R87, !PT ;  /* 0x0000007003037276 */ /* 0x000fe20007810057 */
[--C-:B------:R-:W-:Y:S01]  /*19830*/  FFMA.FTZ R12, R24, UR4, -R60.reuse ;  /* 0x00000004180c7c23 */ /* 0x100fe2000801083c */
[--C-:B------:R-:W-:Y:S01]  /*19840*/  FFMA.FTZ R13, R25, UR4, -R60.reuse ;  /* 0x00000004190d7c23 */ /* 0x100fe2000801083c */
[----:B-1----:R-:W-:Y:S01]  /*19850*/  FMNMX.FTZ R4, R4, R5, !PT ;  /* 0x0000000504047209 */ /* 0x002fe20007810000 */
[--C-:B------:R-:W-:Y:S01]  /*19860*/  FFMA.FTZ R5, R172, UR4, -R60.reuse ;  /* 0x00000004ac057c23 */ /* 0x100fe2000801083c */
[----:B------:R-:W-:Y:S01]  /*19870*/  FMNMX3.FTZ R3, R3, R193, R85, !PT ;  /* 0x000000c103037276 */ /* 0x000fe20007810055 */
[--C-:B------:R-:W-:Y:S01]  /*19880*/  FFMA.FTZ R64, R244, UR4, -R60.reuse ;  /* 0x00000004f4407c23 */ /* 0x100fe2000801083c */
[----:B--2---:R-:W-:Y:S01]  /*19890*/  FMNMX.FTZ R37, R0, R2, !PT ;  /* 0x0000000200257209 */ /* 0x004fe20007810000 */
[----:B------:R1:W-:Y:S01]  /*198a0*/  MUFU.EX2 R191, R5 ;  /* 0x0000000500bf7308 */ /* 0x0003e20000000800 */
[--C-:B------:R-:W-:Y:S01]  /*198b0*/  FFMA.FTZ R0, R176, UR4, -R60.reuse ;  /* 0x00000004b0007c23 */ /* 0x100fe2000801083c */
[--C-:B------:R-:W-:Y:S01]  /*198c0*/  FFMA.FTZ R2, R177, UR4, -R60.reuse ;  /* 0x00000004b1027c23 */ /* 0x100fe2000801083c */
[C---:B------:R-:W-:Y:S07]  /*198d0*/  FSETP.NEU.FTZ.AND P0, PT, R37.reuse, -INF , PT ;  /* 0xff8000002500780b */ /* 0x040fee0003f1d000 */
[----:B------:R-:W-:Y:S01]  /*198e0*/  MUFU.EX2 R177, R12 ;  /* 0x0000000c00b17308 */ /* 0x000fe20000000800 */
[----:B------:R-:W-:Y:S01]  /*198f0*/  FMUL.FTZ R61, R37, UR4 ;  /* 0x00000004253d7c20 */ /* 0x000fe20008410000 */
[----:B------:R-:W2:Y:S01]  /*19900*/  SHFL.BFLY PT, R6, R3, 0x2, 0x1f ;  /* 0x0c401f0003067f89 */ /* 0x000ea200000e0000 */
[--C-:B------:R-:W-:Y:S07]  /*19910*/  FFMA.FTZ R102, R102, UR4, -R60.reuse ;  /* 0x0000000466667c23 */ /* 0x100fee000801083c */
[----:B------:R3:W-:Y:S01]  /*19920*/  MUFU.EX2 R79, R0 ;  /* 0x00000000004f7308 */ /* 0x0007e20000000800 */
[----:B------:R-:W-:Y:S01]  /*19930*/  FSEL R61, R61, RZ, P0 ;  /* 0x000000ff3d3d7208 */ /* 0x000fe20000000000 */
[----:B------:R-:W4:Y:S08]  /*19940*/  SHFL.BFLY PT, R39, R4, 0x1, 0x1f ;  /* 0x0c201f0004277f89 */ /* 0x000f3000000e0000 */
[----:B------:R5:W2:Y:S01]  /*19950*/  MUFU.EX2 R187, R2 ;  /* 0x0000000200bb7308 */ /* 0x000aa20000000800 */
[----:B-1----:R-:W-:Y:S01]  /*19960*/  FSEL R5, R37, RZ, P0 ;  /* 0x000000ff25057208 */ /* 0x002fe20000000000 */
[--C-:B------:R-:W-:Y:S01]  /*19970*/  FFMA.FTZ R129, R89, UR4, -R61.reuse ;  /* 0x0000000459817c23 */ /* 0x100fe2000801083d */
[--C-:B------:R-:W-:Y:S01]  /*19980*/  FFMA.FTZ R72, R72, UR4, -R61.reuse ;  /* 0x0000000448487c23 */ /* 0x100fe2000801083d */
[--C-:B------:R-:W-:Y:S01]  /*19990*/  FFMA.FTZ R83, R83, UR4, -R61.reuse ;  /* 0x0000000453537c23 */ /* 0x100fe2000801083d */
[--C-:B------:R-:W-:Y:S01]  /*199a0*/  FFMA.FTZ R84, R84, UR4, -R61.reuse ;  /* 0x0000000454547c23 */ /* 0x100fe2000801083d */
[----:B---3--:R-:W-:Y:S04]  /*199b0*/  FFMA.FTZ R0, R171, UR4, -R60 ;  /* 0x00000004ab007c23 */ /* 0x008fe8000801083c */
[----:B------:R1:W3:Y:S01]  /*199c0*/  MUFU.EX2 R190, R0 ;  /* 0x0000000000be7308 */ /* 0x0002e20000000800 */
[--C-:B-----5:R-:W-:Y:S01]  /*199d0*/  FFMA.FTZ R2, R178, UR4, -R61.reuse ;  /* 0x00000004b2027c23 */ /* 0x120fe2000801083d */
[----:B--2---:R-:W-:Y:S02]  /*199e0*/  F2FP.BF16.F32.PACK_AB R32, R187, R79 ;  /* 0x0000004fbb20723e */ /* 0x004fe400000010ff */
[----:B------:R-:W-:Y:S06]  /*199f0*/  FMNMX.FTZ R3, R3, R6, !PT ;  /* 0x0000000603037209 */ /* 0x000fec0007810000 */
[----:B------:R2:W-:Y:S01]  /*19a00*/  MUFU.EX2 R81, R2 ;  /* 0x0000000200517308 */ /* 0x0005e20000000800 */
[----:B------:R-:W5:Y:S01]  /*19a10*/  SHFL.BFLY PT, R38, R3, 0x1, 0x1f ;  /* 0x0c201f0003267f89 */ /* 0x000f6200000e0000 */
[----:B----4-:R-:W-:Y:S08]  /*19a20*/  FMNMX.FTZ R39, R4, R39, !PT ;  /* 0x0000002704277209 */ /* 0x010ff00007810000 */
[----:B------:R-:W-:Y:S01]  /*19a30*/  MUFU.EX2 R178, R13 ;  /* 0x0000000d00b27308 */ /* 0x000fe20000000800 */
[--C-:B-1----:R-:W-:Y:S01]  /*19a40*/  FFMA.FTZ R0, R183, UR4, -R61.reuse ;  /* 0x00000004b7007c23 */ /* 0x102fe2000801083d */
[C---:B------:R-:W-:Y:S01]  /*19a50*/  FMUL.FTZ R62, R39.reuse, UR4 ;  /* 0x00000004273e7c20 */ /* 0x040fe20008410000 */
[----:B------:R-:W-:Y:S07]  /*19a60*/  FSETP.NEU.FTZ.AND P3, PT, R39, -INF , PT ;  /* 0xff8000002700780b */ /* 0x000fee0003f7d000 */
[----:B------:R1:W4:Y:S01]  /*19a70*/  MUFU.EX2 R91, R0 ;  /* 0x00000000005b7308 */ /* 0x0003220000000800 */
[--C-:B--2---:R-:W-:Y:S01]  /*19a80*/  FFMA.FTZ R2, R173, UR4, -R61.reuse ;  /* 0x00000004ad027c23 */ /* 0x104fe2000801083d */
[----:B------:R-:W-:Y:S02]  /*19a90*/  FSEL R62, R62, RZ, P3 ;  /* 0x000000ff3e3e7208 */ /* 0x000fe40001800000 */
[----:B---3--:R-:W-:Y:S06]  /*19aa0*/  F2FP.BF16.F32.PACK_AB R34, R191, R190 ;  /* 0x000000bebf22723e */ /* 0x008fec00000010ff */
[----:B------:R2:W-:Y:S01]  /*19ab0*/  MUFU.EX2 R186, R2 ;  /* 0x0000000200ba7308 */ /* 0x0005e20000000800 */
[--C-:B------:R-:W-:Y:S01]  /*19ac0*/  FFMA.FTZ R24, R53, UR4, -R62.reuse ;  /* 0x0000000435187c23 */ /* 0x100fe2000801083e */
[--C-:B------:R-:W-:Y:S01]  /*19ad0*/  FFMA.FTZ R77, R77, UR4, -R62.reuse ;  /* 0x000000044d4d7c23 */ /* 0x100fe2000801083e */
[--C-:B------:R-:W-:Y:S01]  /*19ae0*/  FFMA.FTZ R78, R78, UR4, -R62.reuse ;  /* 0x000000044e4e7c23 */ /* 0x100fe2000801083e */
[--C-:B------:R-:W-:Y:S06]  /*19af0*/  FFMA.FTZ R116, R116, UR4, -R62.reuse ;  /* 0x0000000474747c23 */ /* 0x100fec000801083e */
[----:B------:R-:W-:Y:S01]  /*19b00*/  MUFU.EX2 R176, R24 ;  /* 0x0000001800b07308 */ /* 0x000fe20000000800 */
[----:B-1----:R-:W-:Y:S01]  /*19b10*/  FFMA.FTZ R0, R15, UR4, -R61 ;  /* 0x000000040f007c23 */ /* 0x002fe2000801083d */
[----:B-----5:R-:W-:Y:S01]  /*19b20*/  FMNMX.FTZ R38, R3, R38, !PT ;  /* 0x0000002603267209 */ /* 0x020fe20007810000 */
[--C-:B------:R-:W-:Y:S01]  /*19b30*/  FFMA.FTZ R3, R16, UR4, -R62.reuse ;  /* 0x0000000410037c23 */ /* 0x100fe2000801083e */
[----:B----4-:R-:W-:Y:S06]  /*19b40*/  F2FP.BF16.F32.PACK_AB R33, R91, R81 ;  /* 0x000000515b21723e */ /* 0x010fec00000010ff */
[----:B------:R1:W3:Y:S01]  /*19b50*/  MUFU.EX2 R189, R0 ;  /* 0x0000000000bd7308 */ /* 0x0002e20000000800 */
[----:B--2---:R-:W-:Y:S01]  /*19b60*/  FFMA.FTZ R2, R180, UR4, -R62 ;  /* 0x00000004b4027c23 */ /* 0x004fe2000801083e */
[C---:B------:R-:W-:Y:S01]  /*19b70*/  FMUL.FTZ R63, R38.reuse, UR4 ;  /* 0x00000004263f7c20 */ /* 0x040fe20008410000 */
[----:B------:R-:W-:Y:S07]  /*19b80*/  FSETP.NEU.FTZ.AND P2, PT, R38, -INF , PT ;  /* 0xff8000002600780b */ /* 0x000fee0003f5d000 */
[----:B------:R2:W-:Y:S01]  /*19b90*/  MUFU.EX2 R184, R3 ;  /* 0x0000000300b87308 */ /* 0x0005e20000000800 */
[----:B------:R-:W-:Y:S01]  /*19ba0*/  FFMA.FTZ R16, R28, UR4, -R60 ;  /* 0x000000041c107c23 */ /* 0x000fe2000801083c */
[----:B------:R-:W-:Y:S08]  /*19bb0*/  FSEL R63, R63, RZ, P2 ;  /* 0x000000ff3f3f7208 */ /* 0x000ff00001000000 */
[----:B------:R4:W-:Y:S01]  /*19bc0*/  MUFU.EX2 R80, R2 ;  /* 0x0000000200507308 */ /* 0x0009e20000000800 */
[--C-:B------:R-:W-:Y:S01]  /*19bd0*/  FFMA.FTZ R4, R18, UR4, -R63.reuse ;  /* 0x0000000412047c23 */ /* 0x100fe2000801083f */
[--C-:B------:R-:W-:Y:S01]  /*19be0*/  FFMA.FTZ R6, R19, UR4, -R63.reuse ;  /* 0x0000000413067c23 */ /* 0x100fe2000801083f */
[----:B-1----:R-:W-:Y:S01]  /*19bf0*/  FFMA.FTZ R0, R179, UR4, -R62 ;  /* 0x00000004b3007c23 */ /* 0x002fe2000801083e */
[----:B---3--:R-:W-:Y:S06]  /*19c00*/  F2FP.BF16.F32.PACK_AB R35, R189, R186 ;  /* 0x000000babd23723e */ /* 0x008fec00000010ff */
[----:B------:R-:W-:Y:S01]  /*19c10*/  MUFU.EX2 R183, R4 ;  /* 0x0000000400b77308 */ /* 0x000fe20000000800 */
[--C-:B------:R-:W-:Y:S01]  /*19c20*/  FFMA.FTZ R28, R52, UR4, -R63.reuse ;  /* 0x00000004341c7c23 */ /* 0x100fe2000801083f */
[----:B--2---:R-:W-:Y:S01]  /*19c30*/  FSEL R3, R38, RZ, P2 ;  /* 0x000000ff26037208 */ /* 0x004fe20001000000 */
[----:B------:R-:W1:Y:S07]  /*19c40*/  LDSM.16.MT88.4 R52, [R204+0x4400] ;  /* 0x00440000cc34783b */ /* 0x000e6e0000004200 */
[----:B------:R-:W2:Y:S01]  /*19c50*/  MUFU.EX2 R185, R6 ;  /* 0x0000000600b97308 */ /* 0x000ea20000000800 */
[--C-:B------:R-:W-:Y:S01]  /*19c60*/  FFMA.FTZ R56, R56, UR4, -R63.reuse ;  /* 0x0000000438387c23 */ /* 0x100fe2000801083f */
[----:B----4-:R-:W-:Y:S01]  /*19c70*/  FFMA.FTZ R2, R181, UR4, -R63 ;  /* 0x00000004b5027c23 */ /* 0x010fe2000801083f */
[----:B------:R-:W-:Y:S07]  /*19c80*/  FADD.FTZ R3, -R3, R133 ;  /* 0x0000008503037221 */ /* 0x000fee0000010100 */
[----:B------:R3:W4:Y:S01]  /*19c90*/  MUFU.EX2 R181, R0 ;  /* 0x0000000000b57308 */ /* 0x0007220000000800 */
[--C-:B------:R-:W-:Y:S01]  /*19ca0*/  FFMA.FTZ R65, R65, UR4, -R63.reuse ;  /* 0x0000000441417c23 */ /* 0x100fe2000801083f */
[----:B------:R-:W-:Y:S01]  /*19cb0*/  FFMA.FTZ R133, R69, UR4, -R60 ;  /* 0x0000000445857c23 */ /* 0x000fe2000801083c */
[----:B------:R-:W-:Y:S07]  /*19cc0*/  FMUL.FTZ R3, R3, UR4 ;  /* 0x0000000403037c20 */ /* 0x000fee0008410000 */
[----:B------:R5:W-:Y:S01]  /*19cd0*/  MUFU.EX2 R82, R2 ;  /* 0x0000000200527308 */ /* 0x000be20000000800 */
[--C-:B------:R-:W-:Y:S01]  /*19ce0*/  FFMA.FTZ R69, R93, UR4, -R62.reuse ;  /* 0x000000045d457c23 */ /* 0x100fe2000801083e */
[--C-:B------:R-:W-:Y:S08]  /*19cf0*/  FFMA.FTZ R112, R112, UR4, -R63.reuse ;  /* 0x0000000470707c23 */ /* 0x100ff0000801083f */
[----:B------:R-:W-:Y:S01]  /*19d00*/  MUFU.EX2 R179, R16 ;  /* 0x0000001000b37308 */ /* 0x000fe20000000800 */
[----:B--2---:R-:W-:Y:S09]  /*19d10*/  F2FP.BF16.F32.PACK_AB R47, R185, R183 ;  /* 0x000000b7b92f723e */ /* 0x004ff200000010ff */
[----:B------:R-:W2:Y:S01]  /*19d20*/  MUFU.EX2 R3, R3 ;  /* 0x0000000300037308 */ /* 0x000ea20000000800 */
[----:B---3--:R-:W-:Y:S01]  /*19d30*/  FFMA.FTZ R0, R182, UR4, -R63 ;  /* 0x00000004b6007c23 */ /* 0x008fe2000801083f */
[----:B----4-:R-:W-:Y:S08]  /*19d40*/  F2FP.BF16.F32.PACK_AB R44, R181, R80 ;  /* 0x00000050b52c723e */ /* 0x010ff000000010ff */
[----:B------:R-:W-:Y:S01]  /*19d50*/  MUFU.EX2 R171, R28 ;  /* 0x0000001c00ab7308 */ /* 0x000fe20000000800 */
[----:B-----5:R-:W-:Y:S09]  /*19d60*/  FFMA.FTZ R2, R17, UR4, -R62 ;  /* 0x0000000411027c23 */ /* 0x020ff2000801083e */
[----:B------:R3:W4:Y:S10]  /*19d70*/  MUFU.EX2 R182, R0 ;  /* 0x0000000000b67308 */ /* 0x0007340000000800 */
[----:B------:R-:W5:Y:S01]  /*19d80*/  MUFU.EX2 R188, R2 ;  /* 0x0000000200bc7308 */ /* 0x000f620000000800 */
[C---:B--2---:R-:W-:Y:S01]  /*19d90*/  FMUL.FTZ R6, R3.reuse, R138 ;  /* 0x0000008a03067220 */ /* 0x044fe20000410000 */
[C---:B------:R-:W-:Y:S01]  /*19da0*/  FMUL.FTZ R7, R3.reuse, R139 ;  /* 0x0000008b03077220 */ /* 0x040fe20000410000 */
[C---:B------:R-:W-:Y:S01]  /*19db0*/  FMUL.FTZ R18, R3.reuse, R150 ;  /* 0x0000009603127220 */ /* 0x040fe20000410000 */
[----:B------:R-:W-:Y:S06]  /*19dc0*/  FMUL.FTZ R19, R3, R151 ;  /* 0x0000009703137220 */ /* 0x000fec0000410000 */
[----:B------:R-:W-:Y:S01]  /*19dd0*/  MUFU.EX2 R169, R56 ;  /* 0x0000003800a97308 */ /* 0x000fe20000000800 */
[----:B---3--:R-:W-:Y:S09]  /*19de0*/  FSEL R0, R39, RZ, P3 ;  /* 0x000000ff27007208 */ /* 0x008ff20001800000 */
[----:B------:R-:W-:Y:S01]  /*19df0*/  MUFU.EX2 R77, R77 ;  /* 0x0000004d004d7308 */ /* 0x000fe20000000800 */
[----:B----4-:R-:W-:Y:S02]  /*19e00*/  F2FP.BF16.F32.PACK_AB R45, R182, R82 ;  /* 0x00000052b62d723e */ /* 0x010fe400000010ff */
[----:B-----5:R-:W-:Y:S01]  /*19e10*/  F2FP.BF16.F32.PACK_AB R46, R188, R184 ;  /* 0x000000b8bc2e723e */ /* 0x020fe200000010ff */
[----:B------:R-:W-:Y:S01]  /*19e20*/  FADD.FTZ R2, -R0, R132 ;  /* 0x0000008400027221 */ /* 0x000fe20000010100 */
[----:B------:R-:W-:Y:S05]  /*19e30*/  FSEL R0, R40, RZ, P1 ;  /* 0x000000ff28007208 */ /* 0x000fea0000800000 */
[----:B------:R-:W-:Y:S01]  /*19e40*/  MUFU.EX2 R78, R78 ;  /* 0x0000004e004e7308 */ /* 0x000fe20000000800 */
[----:B------:R-:W-:Y:S01]  /*19e50*/  FFMA.FTZ R132, R76, UR4, -R61 ;  /* 0x000000044c847c23 */ /* 0x000fe2000801083d */
[----:B------:R-:W-:Y:S01]  /*19e60*/  FMUL.FTZ R4, R2, UR4 ;  /* 0x0000000402047c20 */ /* 0x000fe20008410000 */
[----:B------:R-:W-:Y:S01]  /*19e70*/  FFMA.FTZ R76, R88, UR4, -R63 ;  /* 0x00000004584c7c23 */ /* 0x000fe2000801083f */
[----:B------:R-:W-:Y:S01]  /*19e80*/  FADD.FTZ R2, -R0, R134 ;  /* 0x0000008600027221 */ /* 0x000fe20000010100 */
[----:B------:R-:W-:Y:S05]  /*19e90*/  FADD.FTZ R0, -R5, R135 ;  /* 0x0000008705007221 */ /* 0x000fea0000010100 */
[----:B------:R-:W2:Y:S01]  /*19ea0*/  MUFU.EX2 R36, R4 ;  /* 0x0000000400247308 */ /* 0x000ea20000000800 */
[----:B------:R-:W-:Y:S01]  /*19eb0*/  FMUL.FTZ R2, R2, UR4 ;  /* 0x0000000402027c20 */ /* 0x000fe20008410000 */
[----:B------:R-:W-:Y:S08]  /*19ec0*/  FMUL.FTZ R0, R0, UR4 ;  /* 0x0000000400007c20 */ /* 0x000ff00008410000 */
[----:B------:R-:W-:Y:S10]  /*19ed0*/  MUFU.EX2 R76, R76 ;  /* 0x0000004c004c7308 */ /* 0x000ff40000000800 */
[----:B------:R-:W3:Y:S10]  /*19ee0*/  MUFU.EX2 R2, R2 ;  /* 0x0000000200027308 */ /* 0x000ef40000000800 */
[----:B------:R-:W4:Y:S01]  /*19ef0*/  MUFU.EX2 R0, R0 ;  /* 0x0000000000007308 */ /* 0x000f220000000800 */
[C---:B--2---:R-:W-:Y:S01]  /*19f00*/  FMUL.FTZ R4, R36.reuse, R136 ;  /* 0x0000008824047220 */ /* 0x044fe20000410000 */
[C---:B------:R-:W-:Y:S01]  /*19f10*/  FMUL.FTZ R5, R36.reuse, R137 ;  /* 0x0000008924057220 */ /* 0x040fe20000410000 */
[C---:B------:R-:W-:Y:S01]  /*19f20*/  FMUL.FTZ R16, R36.reuse, R148 ;  /* 0x0000009424107220 */ /* 0x040fe20000410000 */
[----:B------:R-:W-:Y:S06]  /*19f30*/  FMUL.FTZ R17, R36, R149 ;  /* 0x0000009524117220 */ /* 0x000fec0000410000 */
[----:B------:R2:W-:Y:S01]  /*19f40*/  MUFU.EX2 R137, R65 ;  /* 0x0000004100897308 */ /* 0x0005e20000000800 */
[-C--:B------:R-:W-:Y:S05]  /*19f50*/  HMMA.16816.F32.BF16 R4, R44, R20.reuse, R4 ;  /* 0x000000142c04723c */ /* 0x080fea0000041804 */
[----:B---3--:R-:W-:Y:S01]  /*19f60*/  FMUL.FTZ R8, R2, R140 ;  /* 0x0000008c02087220 */ /* 0x008fe20000410000 */
[----:B----4-:R-:W-:Y:S01]  /*19f70*/  FMUL.FTZ R10, R0, R142 ;  /* 0x0000008e000a7220 */ /* 0x010fe20000410000 */
[----:B------:R-:W-:Y:S01]  /*19f80*/  FMUL.FTZ R9, R2, R141 ;  /* 0x0000008d02097220 */ /* 0x000fe20000410000 */
[----:B------:R-:W-:Y:S01]  /*19f90*/  FMUL.FTZ R11, R0, R143 ;  /* 0x0000008f000b7220 */ /* 0x000fe20000410000 */
[C---:B------:R-:W-:Y:S01]  /*19fa0*/  FMUL.FTZ R12, R2.reuse, R144 ;  /* 0x00000090020c7220 */ /* 0x040fe20000410000 */
[----:B------:R-:W-:Y:S01]  /*19fb0*/  FMUL.FTZ R13, R2, R145 ;  /* 0x00000091020d7220 */ /* 0x000fe20000410000 */
[C---:B------:R-:W-:Y:S01]  /*19fc0*/  FMUL.FTZ R14, R0.reuse, R146 ;  /* 0x00000092000e7220 */ /* 0x040fe20000410000 */
[----:B------:R-:W-:Y:S01]  /*19fd0*/  FMUL.FTZ R15, R0, R147 ;  /* 0x00000093000f7220 */ /* 0x000fe20000410000 */
[C---:B------:R-:W-:Y:S01]  /*19fe0*/  FMUL.FTZ R28, R2.reuse, R160 ;  /* 0x000000a0021c7220 */ /* 0x040fe20000410000 */
[----:B------:R-:W-:Y:S01]  /*19ff0*/  FMUL.FTZ R24, R2, R156 ;  /* 0x0000009c02187220 */ /* 0x000fe20000410000 */
[C---:B------:R-:W-:Y:S04]  /*1a000*/  HMMA.16816.F32.BF16 R8, R32.reuse, R20, R8 ;  /* 0x000000142008723c */ /* 0x040fe80000041808 */
[----:B------:R-:W-:Y:S01]  /*1a010*/  FFMA.FTZ R21, R29, UR4, -R60 ;  /* 0x000000041d157c23 */ /* 0x000fe2000801083c */
[----:B------:R-:W-:Y:S01]  /*1a020*/  FFMA.FTZ R20, R26, UR4, -R61 ;  /* 0x000000041a147c23 */ /* 0x000fe2000801083d */
[--C-:B------:R-:W-:Y:S01]  /*1a030*/  FFMA.FTZ R29, R27, UR4, -R63.reuse ;  /* 0x000000041b1d7c23 */ /* 0x100fe2000801083f */
[----:B------:R-:W-:Y:S01]  /*1a040*/  FMUL.FTZ R25, R2, R157 ;  /* 0x0000009d02197220 */ /* 0x000fe20000410000 */
[-C--:B------:R-:W-:Y:S01]  /*1a050*/  HMMA.16816.F32.BF16 R12, R32, R22.reuse, R12 ;  /* 0x00000016200c723c */ /* 0x080fe2000004180c */
[----:B------:R3:W-:Y:S02]  /*1a060*/  MUFU.EX2 R180, R21 ;  /* 0x0000001500b47308 */ /* 0x0007e40000000800 */
[C---:B------:R-:W-:Y:S01]  /*1a070*/  FMUL.FTZ R26, R0.reuse, R158 ;  /* 0x0000009e001a7220 */ /* 0x040fe20000410000 */
[----:B------:R-:W-:Y:S07]  /*1a080*/  FMUL.FTZ R27, R0, R159 ;  /* 0x0000009f001b7220 */ /* 0x000fee0000410000 */
[----:B------:R4:W-:Y:S01]  /*1a090*/  MUFU.EX2 R168, R29 ;  /* 0x0000001d00a87308 */ /* 0x0009e20000000800 */
[--C-:B--2---:R-:W-:Y:S01]  /*1a0a0*/  FFMA.FTZ R65, R236, UR4, -R62.reuse ;  /* 0x00000004ec417c23 */ /* 0x104fe2000801083e */
[C---:B------:R-:W-:Y:S08]  /*1a0b0*/  HMMA.16816.F32.BF16 R16, R44.reuse, R22, R16 ;  /* 0x000000162c10723c */ /* 0x040ff00000041810 */
[----:B------:R2:W-:Y:S01]  /*1a0c0*/  MUFU.EX2 R160, R65 ;  /* 0x0000004100a07308 */ /* 0x0005e20000000800 */
[C---:B------:R-:W-:Y:S01]  /*1a0d0*/  FMUL.FTZ R22, R3.reuse, R154 ;  /* 0x0000009a03167220 */ /* 0x040fe20000410000 */
[----:B------:R-:W-:Y:S01]  /*1a0e0*/  FMUL.FTZ R23, R3, R155 ;  /* 0x0000009b03177220 */ /* 0x000fe20000410000 */
[--C-:B---3--:R-:W-:Y:S07]  /*1a0f0*/  FFMA.FTZ R21, R175, UR4, -R62.reuse ;  /* 0x00000004af157c23 */ /* 0x108fee000801083e */
[----:B------:R3:W-:Y:S01]  /*1a100*/  MUFU.EX2 R175, R20 ;  /* 0x0000001400af7308 */ /* 0x0007e20000000800 */
[--C-:B----4-:R-:W-:Y:S01]  /*1a110*/  FFMA.FTZ R29, R30, UR4, -R62.reuse ;  /* 0x000000041e1d7c23 */ /* 0x110fe2000801083e */
[----:B------:R-:W-:Y:S08]  /*1a120*/  FMUL.FTZ R30, R0, R162 ;  /* 0x000000a2001e7220 */ /* 0x000ff00000410000 */
[----:B------:R4:W5:Y:S01]  /*1a130*/  MUFU.EX2 R172, R21 ;  /* 0x0000001500ac7308 */ /* 0x0009620000000800 */
[--C-:B--2---:R-:W-:Y:S09]  /*1a140*/  FFMA.FTZ R65, R100, UR4, -R63.reuse ;  /* 0x0000000464417c23 */ /* 0x104ff2000801083f */
[----:B------:R2:W-:Y:S10]  /*1a150*/  MUFU.EX2 R173, R29 ;  /* 0x0000001d00ad7308 */ /* 0x0005f40000000800 */
[----:B------:R1:W-:Y:S01]  /*1a160*/  MUFU.EX2 R122, R65 ;  /* 0x00000041007a7308 */ /* 0x0003e20000000800 */
[C---:B---3--:R-:W-:Y:S01]  /*1a170*/  FMUL.FTZ R20, R36.reuse, R152 ;  /* 0x0000009824147220 */ /* 0x048fe20000410000 */
[----:B----4-:R-:W-:Y:S01]  /*1a180*/  FMUL.FTZ R21, R36, R153 ;  /* 0x0000009924157220 */ /* 0x010fe20000410000 */
[----:B--2---:R-:W-:Y:S06]  /*1a190*/  FMUL.FTZ R29, R2, R161 ;  /* 0x000000a1021d7220 */ /* 0x004fec0000410000 */
[-C--:B------:R-:W-:Y:S03]  /*1a1a0*/  HMMA.16816.F32.BF16 R20, R44, R48.reuse, R20 ;  /* 0x000000302c14723c */ /* 0x080fe60000041814 */
[--C-:B-1----:R-:W-:Y:S04]  /*1a1b0*/  FFMA.FTZ R65, R219, UR4, -R62.reuse ;  /* 0x00000004db417c23 */ /* 0x102fe8000801083e */
[----:B------:R1:W-:Y:S01]  /*1a1c0*/  MUFU.EX2 R143, R65 ;  /* 0x00000041008f7308 */ /* 0x0003e20000000800 */
[C---:B------:R-:W-:Y:S04]  /*1a1d0*/  HMMA.16816.F32.BF16 R24, R32.reuse, R48, R24 ;  /* 0x000000302018723c */ /* 0x040fe80000041818 */
[--C-:B------:R-:W-:Y:S01]  /*1a1e0*/  FFMA.FTZ R48, R174, UR4, -R63.reuse ;  /* 0x00000004ae307c23 */ /* 0x100fe2000801083f */
[--C-:B------:R-:W-:Y:S01]  /*1a1f0*/  FFMA.FTZ R49, R31, UR4, -R62.reuse ;  /* 0x000000041f317c23 */ /* 0x100fe2000801083e */
[----:B------:R-:W-:Y:S01]  /*1a200*/  FMUL.FTZ R31, R0, R163 ;  /* 0x000000a3001f7220 */ /* 0x000fe20000410000 */
[--C-:B------:R-:W-:Y:S02]  /*1a210*/  FFMA.FTZ R163, R193, UR4, -R63.reuse ;  /* 0x00000004c1a37c23 */ /* 0x100fe4000801083f */
[----:B------:R2:W-:Y:S10]  /*1a220*/  MUFU.EX2 R170, R48 ;  /* 0x0000003000aa7308 */ /* 0x0005f40000000800 */
[----:B------:R3:W4:Y:S01]  /*1a230*/  MUFU.EX2 R174, R49 ;  /* 0x0000003100ae7308 */ /* 0x0007220000000800 */
[-C--:B------:R-:W-:Y:S03]  /*1a240*/  HMMA.16816.F32.BF16 R28, R32, R50.reuse, R28 ;  /* 0x00000032201c723c */ /* 0x080fe6000004181c */
[C---:B------:R-:W-:Y:S01]  /*1a250*/  FMUL.FTZ R32, R36.reuse, R164 ;  /* 0x000000a424207220 */ /* 0x040fe20000410000 */
[----:B------:R-:W-:Y:S01]  /*1a260*/  FMUL.FTZ R33, R36, R165 ;  /* 0x000000a524217220 */ /* 0x000fe20000410000 */
[C---:B------:R-:W-:Y:S01]  /*1a270*/  FMUL.FTZ R34, R3.reuse, R166 ;  /* 0x000000a603227220 */ /* 0x040fe20000410000 */
[----:B------:R-:W-:Y:S01]  /*1a280*/  FMUL.FTZ R35, R3, R167 ;  /* 0x000000a703237220 */ /* 0x000fe20000410000 */
[----:B-1----:R-:W-:Y:S02]  /*1a290*/  FFMA.FTZ R65, R241, UR4, -R63 ;  /* 0x00000004f1417c23 */ /* 0x002fe4000801083f */
[----:B------:R1:W-:Y:S01]  /*1a2a0*/  MUFU.EX2 R165, R64 ;  /* 0x0000004000a57308 */ /* 0x0003e20000000800 */
[--C-:B--2---:R-:W-:Y:S01]  /*1a2b0*/  FFMA.FTZ R48, R59, UR4, -R61.reuse ;  /* 0x000000043b307c23 */ /* 0x104fe2000801083d */
[--C-:B------:R-:W-:Y:S01]  /*1a2c0*/  FFMA.FTZ R167, R42, UR4, -R61.reuse ;  /* 0x000000042aa77c23 */ /* 0x100fe2000801083d */
[--C-:B------:R-:W-:Y:S01]  /*1a2d0*/  FFMA.FTZ R42, R226, UR4, -R62.reuse ;  /* 0x00000004e22a7c23 */ /* 0x100fe2000801083e */
[--C-:B------:R-:W-:Y:S01]  /*1a2e0*/  FFMA.FTZ R164, R68, UR4, -R62.reuse ;  /* 0x0000000444a47c23 */ /* 0x100fe2000801083e */
[----:B------:R-:W-:Y:S05]  /*1a2f0*/  HMMA.16816.F32.BF16 R32, R44, R50, R32 ;  /* 0x000000322c20723c */ /* 0x000fea0000041820 */
[----:B------:R2:W2:Y:S01]  /*1a300*/  MUFU.EX2 R149, R48 ;  /* 0x0000003000957308 */ /* 0x0004a20000000800 */
[----:B---3--:R-:W-:Y:S01]  /*1a310*/  FFMA.FTZ R49, R58, UR4, -R61 ;  /* 0x000000043a317c23 */ /* 0x008fe2000801083d */
[----:B-----5:R-:W-:Y:S01]  /*1a320*/  F2FP.BF16.F32.PACK_AB R44, R176, R172 ;  /* 0x000000acb02c723e */ /* 0x020fe200000010ff */
[----:B------:R-:W-:Y:S01]  /*1a330*/  FFMA.FTZ R68, R192, UR4, -R63 ;  /* 0x00000004c0447c23 */ /* 0x000fe2000801083f */
[----:B------:R-:W-:Y:S06]  /*1a340*/  F2FP.BF16.F32.PACK_AB R45, R171, R168 ;  /* 0x000000a8ab2d723e */ /* 0x000fec00000010ff */
[----:B------:R3:W-:Y:S01]  /*1a350*/  MUFU.EX2 R152, R49 ;  /* 0x0000003100987308 */ /* 0x0007e20000000800 */
[----:B----4-:R-:W-:Y:S01]  /*1a360*/  F2FP.BF16.F32.PACK_AB R46, R174, R173 ;  /* 0x000000adae2e723e */ /* 0x010fe200000010ff */
[----:B-1----:R-:W-:Y:S01]  /*1a370*/  FFMA.FTZ R64, R111, UR4, -R62 ;  /* 0x000000046f407c23 */ /* 0x002fe2000801083e */
[----:B------:R-:W-:Y:S02]  /*1a380*/  F2FP.BF16.F32.PACK_AB R47, R169, R170 ;  /* 0x000000aaa92f723e */ /* 0x000fe400000010ff */
[----:B------:R-:W-:Y:S05]  /*1a390*/  F2FP.BF16.F32.PACK_AB R50, R180, R179 ;  /* 0x000000b3b432723e */ /* 0x000fea00000010ff */
[----:B------:R1:W-:Y:S01]  /*1a3a0*/  MUFU.EX2 R158, R64 ;  /* 0x00000040009e7308 */ /* 0x0003e20000000800 */
[----:B--2---:R-:W-:Y:S02]  /*1a3b0*/  FFMA.FTZ R48, R57, UR4, -R61 ;  /* 0x0000000439307c23 */ /* 0x004fe4000801083d */
[----:B------:R-:W2:Y:S01]  /*1a3c0*/  LDSM.16.MT88.4 R56, [R43+0x400] ;  /* 0x000400002b38783b */ /* 0x000ea20000004200 */
[-C--:B------:R-:W-:Y:S06]  /*1a3d0*/  HMMA.16816.F32.BF16 R4, R44, R52.reuse, R4 ;  /* 0x000000342c04723c */ /* 0x080fec0000041804 */
[----:B------:R4:W5:Y:S01]  /*1a3e0*/  MUFU.EX2 R157, R48 ;  /* 0x00000030009d7308 */ /* 0x0009620000000800 */
[----:B---3--:R-:W-:Y:S01]  /*1a3f0*/  F2FP.BF16.F32.PACK_AB R49, R149, R175 ;  /* 0x000000af9531723e */ /* 0x008fe200000010ff */
[----:B-1----:R-:W-:Y:S08]  /*1a400*/  FFMA.FTZ R64, R110, UR4, -R63 ;  /* 0x000000046e407c23 */ /* 0x002ff0000801083f */
[----:B------:R1:W-:Y:S01]  /*1a410*/  MUFU.EX2 R156, R64 ;  /* 0x00000040009c7308 */ /* 0x0003e20000000800 */
[----:B----4-:R-:W-:Y:S02]  /*1a420*/  F2FP.BF16.F32.PACK_AB R48, R178, R177 ;  /* 0x000000b1b230723e */ /* 0x010fe400000010ff */
[----:B-----5:R-:W-:Y:S07]  /*1a430*/  F2FP.BF16.F32.PACK_AB R51, R157, R152 ;  /* 0x000000989d33723e */ /* 0x020fee00000010ff */
[C---:B------:R-:W-:Y:S04]  /*1a440*/  HMMA.16816.F32.BF16 R8, R48.reuse, R52, R8 ;  /* 0x000000343008723c */ /* 0x040fe80000041808 */
[--C-:B------:R-:W-:Y:S01]  /*1a450*/  FFMA.FTZ R53, R248, UR4, -R60.reuse ;  /* 0x00000004f8357c23 */ /* 0x100fe2000801083c */
[----:B------:R-:W-:Y:S01]  /*1a460*/  FFMA.FTZ R52, R247, UR4, -R60 ;  /* 0x00000004f7347c23 */ /* 0x000fe2000801083c */
[----:B-1----:R-:W-:Y:S02]  /*1a470*/  FFMA.FTZ R64, R237, UR4, -R62 ;  /* 0x00000004ed407c23 */ /* 0x002fe4000801083e */
[-C--:B------:R-:W-:Y:S01]  /*1a480*/  HMMA.16816.F32.BF16 R12, R48, R54.reuse, R12 ;  /* 0x00000036300c723c */ /* 0x080fe2000004180c */
[----:B------:R1:W-:Y:S10]  /*1a490*/  MUFU.EX2 R151, R53 ;  /* 0x0000003500977308 */ /* 0x0003f40000000800 */
[----:B------:R3:W-:Y:S01]  /*1a4a0*/  MUFU.EX2 R161, R52 ;  /* 0x0000003400a17308 */ /* 0x0007e20000000800 */
[C---:B------:R-:W-:Y:S09]  /*1a4b0*/  HMMA.16816.F32.BF16 R16, R44.reuse, R54, R16 ;  /* 0x000000362c10723c */ /* 0x040ff20000041810 */
[----:B------:R4:W-:Y:S01]  /*1a4c0*/  MUFU.EX2 R159, R64 ;  /* 0x00000040009f7308 */ /* 0x0009e20000000800 */
[--C-:B-1----:R-:W-:Y:S01]  /*1a4d0*/  FFMA.FTZ R53, R245, UR4, -R60.reuse ;  /* 0x00000004f5357c23 */ /* 0x102fe2000801083c */
[-C--:B--2---:R-:W-:Y:S08]  /*1a4e0*/  HMMA.16816.F32.BF16 R20, R44, R56.reuse, R20 ;  /* 0x000000382c14723c */ /* 0x084ff00000041814 */
[----:B------:R1:W2:Y:S01]  /*1a4f0*/  MUFU.EX2 R166, R53 ;  /* 0x0000003500a67308 */ /* 0x0002a20000000800 */
[----:B---3--:R-:W-:Y:S01]  /*1a500*/  FFMA.FTZ R52, R250, UR4, -R61 ;  /* 0x00000004fa347c23 */ /* 0x008fe2000801083d */
[----:B----4-:R-:W-:Y:S01]  /*1a510*/  FFMA.FTZ R64, R227, UR4, -R60 ;  /* 0x00000004e3407c23 */ /* 0x010fe2000801083c */
[C---:B------:R-:W-:Y:S07]  /*1a520*/  HMMA.16816.F32.BF16 R24, R48.reuse, R56, R24 ;  /* 0x000000383018723c */ /* 0x040fee0000041818 */
[----:B------:R-:W-:Y:S01]  /*1a530*/  MUFU.EX2 R144, R52 ;  /* 0x0000003400907308 */ /* 0x000fe20000000800 */
[--C-:B------:R-:W-:Y:S01]  /*1a540*/  FFMA.FTZ R57, R239, UR4, -R63.reuse ;  /* 0x00000004ef397c23 */ /* 0x100fe2000801083f */
[----:B------:R-:W-:Y:S08]  /*1a550*/  FFMA.FTZ R56, R240, UR4, -R63 ;  /* 0x00000004f0387c23 */ /* 0x000ff0000801083f */
[----:B------:R3:W-:Y:S01]  /*1a560*/  MUFU.EX2 R153, R64 ;  /* 0x0000004000997308 */ /* 0x0007e20000000800 */
[-C--:B------:R-:W-:Y:S09]  /*1a570*/  HMMA.16816.F32.BF16 R28, R48, R58.reuse, R28 ;  /* 0x0000003a301c723c */ /* 0x080ff2000004181c */
[----:B------:R4:W-:Y:S01]  /*1a580*/  MUFU.EX2 R155, R57 ;  /* 0x00000039009b7308 */ /* 0x0009e20000000800 */
[--C-:B-1----:R-:W-:Y:S01]  /*1a590*/  FFMA.FTZ R53, R113, UR4, -R62.reuse ;  /* 0x0000000471357c23 */ /* 0x102fe2000801083e */
[--C-:B------:R-:W-:Y:S01]  /*1a5a0*/  FFMA.FTZ R48, R252, UR4, -R61.reuse ;  /* 0x00000004fc307c23 */ /* 0x100fe2000801083d */
[--C-:B------:R-:W-:Y:S07]  /*1a5b0*/  FFMA.FTZ R49, R106, UR4, -R61.reuse ;  /* 0x000000046a317c23 */ /* 0x100fee000801083d */
[----:B------:R-:W1:Y:S01]  /*1a5c0*/  MUFU.EX2 R162, R56 ;  /* 0x0000003800a27308 */ /* 0x000e620000000800 */
[----:B--2---:R-:W-:Y:S01]  /*1a5d0*/  F2FP.BF16.F32.PACK_AB R50, R166, R165 ;  /* 0x000000a5a632723e */ /* 0x004fe200000010ff */
[----:B------:R-:W-:Y:S08]  /*1a5e0*/  HMMA.16816.F32.BF16 R32, R44, R58, R32 ;  /* 0x0000003a2c20723c */ /* 0x000ff00000041820 */
[----:B------:R2:W5:Y:S01]  /*1a5f0*/  MUFU.EX2 R140, R53 ;  /* 0x00000035008c7308 */ /* 0x0005620000000800 */
[----:B------:R-:W-:Y:S01]  /*1a600*/  F2FP.BF16.F32.PACK_AB R45, R156, R137 ;  /* 0x000000899c2d723e */ /* 0x000fe200000010ff */
[--C-:B---3--:R-:W-:Y:S08]  /*1a610*/  FFMA.FTZ R64, R101, UR4, -R62.reuse ;  /* 0x0000000465407c23 */ /* 0x108ff0000801083e */
[----:B------:R3:W-:Y:S01]  /*1a620*/  MUFU.EX2 R150, R48 ;  /* 0x0000003000967308 */ /* 0x0007e20000000800 */
[----:B------:R-:W-:Y:S01]  /*1a630*/  F2FP.BF16.F32.PACK_AB R46, R159, R160 ;  /* 0x000000a09f2e723e */ /* 0x000fe200000010ff */
[----:B----4-:R-:W-:Y:S08]  /*1a640*/  FFMA.FTZ R57, R107, UR4, -R61 ;  /* 0x000000046b397c23 */ /* 0x010ff0000801083d */
[----:B------:R-:W4:Y:S01]  /*1a650*/  MUFU.EX2 R142, R49 ;  /* 0x00000031008e7308 */ /* 0x000f220000000800 */
[----:B-1----:R-:W-:Y:S09]  /*1a660*/  F2FP.BF16.F32.PACK_AB R47, R162, R155 ;  /* 0x0000009ba22f723e */ /* 0x002ff200000010ff */
[----:B------:R1:W1:Y:S01]  /*1a670*/  MUFU.EX2 R130, R57 ;  /* 0x0000003900827308 */ /* 0x0002620000000800 */
[----:B--2---:R-:W2:Y:S01]  /*1a680*/  LDSM.16.MT88.4 R52, [R204+0x4800] ;  /* 0x00480000cc34783b */ /* 0x004ea20000004200 */
[----:B-----5:R-:W-:Y:S08]  /*1a690*/  F2FP.BF16.F32.PACK_AB R44, R158, R140 ;  /* 0x0000008c9e2c723e */ /* 0x020ff000000010ff */
[----:B------:R5:W-:Y:S01]  /*1a6a0*/  MUFU.EX2 R107, R65 ;  /* 0x00000041006b7308 */ /* 0x000be20000000800 */
[----:B---3--:R-:W-:Y:S09]  /*1a6b0*/  F2FP.BF16.F32.PACK_AB R48, R161, R151 ;  /* 0x00000097a130723e */ /* 0x008ff200000010ff */
[----:B------:R3:W-:Y:S01]  /*1a6c0*/  MUFU.EX2 R141, R64 ;  /* 0x00000040008d7308 */ /* 0x0007e20000000800 */
[----:B----4-:R-:W-:Y:S01]  /*1a6d0*/  F2FP.BF16.F32.PACK_AB R51, R150, R142 ;  /* 0x0000008e9633723e */ /* 0x010fe200000010ff */
[----:B-1----:R-:W1:Y:S01]  /*1a6e0*/  LDSM.16.MT88.4 R56, [R43+0x800] ;  /* 0x000800002b38783b */ /* 0x002e620000004200 */
[----:B------:R-:W-:Y:S01]  /*1a6f0*/  F2FP.BF16.F32.PACK_AB R49, R130, R144 ;  /* 0x000000908231723e */ /* 0x000fe200000010ff */
[----:B-----5:R-:W-:Y:S01]  /*1a700*/  FFMA.FTZ R65, R197, UR4, -R62 ;  /* 0x00000004c5417c23 */ /* 0x020fe2000801083e */
[----:B---3--:R-:W-:Y:S05]  /*1a710*/  FFMA.FTZ R64, R251, UR4, -R63 ;  /* 0x00000004fb407c23 */ /* 0x008fea000801083f */
[----:B------:R3:W-:Y:S10]  /*1a720*/  MUFU.EX2 R128, R65 ;  /* 0x0000004100807308 */ /* 0x0007f40000000800 */
[----:B------:R4:W-:Y:S01]  /*1a730*/  MUFU.EX2 R136, R64 ;  /* 0x0000004000887308 */ /* 0x0009e20000000800 */
[--C-:B---3--:R-:W-:Y:S01]  /*1a740*/  FFMA.FTZ R65, R67, UR4, -R60.reuse ;  /* 0x0000000443417c23 */ /* 0x108fe2000801083c */
[----:B------:R-:W-:Y:S01]  /*1a750*/  FFMA.FTZ R67, R104, UR4, -R60 ;  /* 0x0000000468437c23 */ /* 0x000fe2000801083c */
[----:B----4-:R-:W-:Y:S01]  /*1a760*/  FFMA.FTZ R64, R220, UR4, -R62 ;  /* 0x00000004dc407c23 */ /* 0x010fe2000801083e */
[-C--:B--2---:R-:W-:Y:S06]  /*1a770*/  HMMA.16816.F32.BF16 R4, R44, R52.reuse, R4 ;  /* 0x000000342c04723c */ /* 0x084fec0000041804 */
[----:B------:R2:W-:Y:S02]  /*1a780*/  MUFU.EX2 R146, R64 ;  /* 0x0000004000927308 */ /* 0x0005e40000000800 */
[C---:B------:R-:W-:Y:S04]  /*1a790*/  HMMA.16816.F32.BF16 R8, R48.reuse, R52, R8 ;  /* 0x000000343008723c */ /* 0x040fe80000041808 */
[--C-:B------:R-:W-:Y:S01]  /*1a7a0*/  FFMA.FTZ R53, R231, UR4, -R60.reuse ;  /* 0x00000004e7357c23 */ /* 0x100fe2000801083c */
[--C-:B------:R-:W-:Y:S03]  /*1a7b0*/  FFMA.FTZ R52, R230, UR4, -R60.reuse ;  /* 0x00000004e6347c23 */ /* 0x100fe6000801083c */
[-C--:B------:R-:W-:Y:S01]  /*1a7c0*/  HMMA.16816.F32.BF16 R12, R48, R54.reuse, R12 ;  /* 0x00000036300c723c */ /* 0x080fe2000004180c */
[----:B------:R3:W-:Y:S02]  /*1a7d0*/  MUFU.EX2 R139, R53 ;  /* 0x00000035008b7308 */ /* 0x0007e40000000800 */
[--C-:B--2---:R-:W-:Y:S08]  /*1a7e0*/  FFMA.FTZ R64, R199, UR4, -R60.reuse ;  /* 0x00000004c7407c23 */ /* 0x104ff0000801083c */
[----:B------:R2:W-:Y:S01]  /*1a7f0*/  MUFU.EX2 R148, R52 ;  /* 0x0000003400947308 */ /* 0x0005e20000000800 */
[----:B------:R-:W4:Y:S01]  /*1a800*/  LDL.LU R199, [R1+0x20] ;  /* 0x0000200001c77983 */ /* 0x000f220000300800 */
[C---:B------:R-:W-:Y:S08]  /*1a810*/  HMMA.16816.F32.BF16 R16, R44.reuse, R54, R16 ;  /* 0x000000362c10723c */ /* 0x040ff00000041810 */
[----:B------:R5:W-:Y:S01]  /*1a820*/  MUFU.EX2 R135, R64 ;  /* 0x0000004000877308 */ /* 0x000be20000000800 */
[----:B---3--:R-:W-:Y:S01]  /*1a830*/  FFMA.FTZ R53, R228, UR4, -R60 ;  /* 0x00000004e4357c23 */ /* 0x008fe2000801083c */
[-C--:B-1----:R-:W-:Y:S08]  /*1a840*/  HMMA.16816.F32.BF16 R20, R44, R56.reuse, R20 ;  /* 0x000000382c14723c */ /* 0x082ff00000041814 */
[----:B------:R1:W3:Y:S01]  /*1a850*/  MUFU.EX2 R154, R53 ;  /* 0x00000035009a7308 */ /* 0x0002e20000000800 */
[----:B--2---:R-:W-:Y:S01]  /*1a860*/  FFMA.FTZ R52, R234, UR4, -R61 ;  /* 0x00000004ea347c23 */ /* 0x004fe2000801083d */
[--C-:B-----5:R-:W-:Y:S01]  /*1a870*/  FFMA.FTZ R64, R243, UR4, -R62.reuse ;  /* 0x00000004f3407c23 */ /* 0x120fe2000801083e */
        /* <DEDUP_REMOVED lines=9> */
[----:B------:R-:W-:Y:S07]  /*1a910*/  FFMA.FTZ R49, R246, UR4, -R61 ;  /* 0x00000004f6317c23 */ /* 0x000fee000801083d */
[----:B------:R-:W1:Y:S01]  /*1a920*/  MUFU.EX2 R145, R56 ;  /* 0x0000003800917308 */ /* 0x000e620000000800 */
[----:B---3--:R-:W-:Y:S01]  /*1a930*/  F2FP.BF16.F32.PACK_AB R50, R154, R153 ;  /* 0x000000999a32723e */ /* 0x008fe200000010ff */
[----:B------:R-:W-:Y:S08]  /*1a940*/  HMMA.16816.F32.BF16 R32, R44, R58, R32 ;  /* 0x0000003a2c20723c */ /* 0x000ff00000041820 */
[----:B------:R3:W3:Y:S01]  /*1a950*/  MUFU.EX2 R127, R53 ;  /* 0x00000035007f7308 */ /* 0x0006e20000000800 */
[----:B------:R-:W-:Y:S01]  /*1a960*/  F2FP.BF16.F32.PACK_AB R45, R136, R122 ;  /* 0x0000007a882d723e */ /* 0x000fe200000010ff */
[----:B--2---:R-:W-:Y:S08]  /*1a970*/  FFMA.FTZ R64, R238, UR4, -R63 ;  /* 0x00000004ee407c23 */ /* 0x004ff0000801083f */
[----:B------:R2:W-:Y:S01]  /*1a980*/  MUFU.EX2 R131, R48 ;  /* 0x0000003000837308 */ /* 0x0005e20000000800 */
[----:B------:R-:W-:Y:S01]  /*1a990*/  F2FP.BF16.F32.PACK_AB R46, R146, R143 ;  /* 0x0000008f922e723e */ /* 0x000fe200000010ff */
[--C-:B-----5:R-:W-:Y:S08]  /*1a9a0*/  FFMA.FTZ R57, R249, UR4, -R61.reuse ;  /* 0x00000004f9397c23 */ /* 0x120ff0000801083d */
[----:B------:R-:W5:Y:S01]  /*1a9b0*/  MUFU.EX2 R121, R49 ;  /* 0x0000003100797308 */ /* 0x000f620000000800 */
[----:B-1----:R-:W-:Y:S09]  /*1a9c0*/  F2FP.BF16.F32.PACK_AB R47, R145, R138 ;  /* 0x0000008a912f723e */ /* 0x002ff200000010ff */
[----:B------:R1:W1:Y:S01]  /*1a9d0*/  MUFU.EX2 R113, R57 ;  /* 0x0000003900717308 */ /* 0x0002620000000800 */
[----:B---3--:R-:W3:Y:S01]  /*1a9e0*/  LDSM.16.MT88.4 R52, [R204+0x4c00] ;  /* 0x004c0000cc34783b */ /* 0x008ee20000004200 */
[----:B------:R-:W-:Y:S08]  /*1a9f0*/  F2FP.BF16.F32.PACK_AB R44, R141, R127 ;  /* 0x0000007f8d2c723e */ /* 0x000ff000000010ff */
[----:B------:R1:W3:Y:S01]  /*1aa00*/  MUFU.EX2 R118, R64 ;  /* 0x0000004000767308 */ /* 0x0002e20000000800 */
[----:B--2---:R-:W-:Y:S02]  /*1aa10*/  F2FP.BF16.F32.PACK_AB R48, R148, R139 ;  /* 0x0000008b9430723e */ /* 0x004fe400000010ff */
[----:B-----5:R-:W-:Y:S01]  /*1aa20*/  F2FP.BF16.F32.PACK_AB R51, R131, R121 ;  /* 0x000000798333723e */ /* 0x020fe200000010ff */
[----:B-1----:R-:W1:Y:S01]  /*1aa30*/  LDSM.16.MT88.4 R56, [R43+0xc00] ;  /* 0x000c00002b38783b */ /* 0x002e620000004200 */
[----:B------:R-:W-:Y:S01]  /*1aa40*/  F2FP.BF16.F32.PACK_AB R49, R113, R134 ;  /* 0x000000867131723e */ /* 0x000fe200000010ff */
[----:B------:R-:W-:Y:S01]  /*1aa50*/  FFMA.FTZ R64, R74, UR4, -R62 ;  /* 0x000000044a407c23 */ /* 0x000fe2000801083e */
[--C-:B------:R-:W-:Y:S03]  /*1aa60*/  FFMA.FTZ R74, R108, UR4, -R60.reuse ;  /* 0x000000046c4a7c23 */ /* 0x100fe6000801083c */
[----:B------:R2:W5:Y:S02]  /*1aa70*/  MUFU.EX2 R125, R64 ;  /* 0x00000040007d7308 */ /* 0x0005640000000800 */
[--C-:B--2---:R-:W-:Y:S01]  /*1aa80*/  FFMA.FTZ R64, R73, UR4, -R60.reuse ;  /* 0x0000000449407c23 */ /* 0x104fe2000801083c */
[--C-:B------:R-:W-:Y:S01]  /*1aa90*/  FFMA.FTZ R73, R109, UR4, -R60.reuse ;  /* 0x000000046d497c23 */ /* 0x100fe2000801083c */
[--C-:B------:R-:W-:Y:S01]  /*1aaa0*/  FFMA.FTZ R109, R71, UR4, -R60.reuse ;  /* 0x00000004476d7c23 */ /* 0x100fe2000801083c */
[--C-:B------:R-:W-:Y:S05]  /*1aab0*/  FFMA.FTZ R71, R96, UR4, -R61.reuse ;  /* 0x0000000460477c23 */ /* 0x100fea000801083d */
[----:B------:R2:W-:Y:S01]  /*1aac0*/  MUFU.EX2 R104, R64 ;  /* 0x0000004000687308 */ /* 0x0005e20000000800 */
[-C--:B---3--:R-:W-:Y:S08]  /*1aad0*/  HMMA.16816.F32.BF16 R4, R44, R52.reuse, R4 ;  /* 0x000000342c04723c */ /* 0x088ff00000041804 */
[C---:B------:R-:W-:Y:S04]  /*1aae0*/  HMMA.16816.F32.BF16 R8, R48.reuse, R52, R8 ;  /* 0x000000343008723c */ /* 0x040fe80000041808 */
[--C-:B------:R-:W-:Y:S01]  /*1aaf0*/  FFMA.FTZ R53, R203, UR4, -R60.reuse ;  /* 0x00000004cb357c23 */ /* 0x100fe2000801083c */
[--C-:B------:R-:W-:Y:S01]  /*1ab00*/  FFMA.FTZ R52, R202, UR4, -R60.reuse ;  /* 0x00000004ca347c23 */ /* 0x100fe2000801083c */
[--C-:B--2---:R-:W-:Y:S02]  /*1ab10*/  FFMA.FTZ R64, R95, UR4, -R61.reuse ;  /* 0x000000045f407c23 */ /* 0x104fe4000801083d */
[-C--:B------:R-:W-:Y:S01]  /*1ab20*/  HMMA.16816.F32.BF16 R12, R48, R54.reuse, R12 ;  /* 0x00000036300c723c */ /* 0x080fe2000004180c */
[----:B------:R2:W-:Y:S10]  /*1ab30*/  MUFU.EX2 R117, R53 ;  /* 0x0000003500757308 */ /* 0x0005f40000000800 */
[----:B------:R3:W-:Y:S01]  /*1ab40*/  MUFU.EX2 R123, R52 ;  /* 0x00000034007b7308 */ /* 0x0007e20000000800 */
[C---:B------:R-:W-:Y:S09]  /*1ab50*/  HMMA.16816.F32.BF16 R16, R44.reuse, R54, R16 ;  /* 0x000000362c10723c */ /* 0x040ff20000041810 */
[----:B------:R-:W-:Y:S01]  /*1ab60*/  MUFU.EX2 R88, R64 ;  /* 0x0000004000587308 */ /* 0x000fe20000000800 */
[----:B--2---:R-:W-:Y:S01]  /*1ab70*/  FFMA.FTZ R53, R200, UR4, -R60 ;  /* 0x00000004c8357c23 */ /* 0x004fe2000801083c */
[-C--:B-1----:R-:W-:Y:S08]  /*1ab80*/  HMMA.16816.F32.BF16 R20, R44, R56.reuse, R20 ;  /* 0x000000382c14723c */ /* 0x082ff00000041814 */
[----:B------:R1:W2:Y:S01]  /*1ab90*/  MUFU.EX2 R147, R53 ;  /* 0x0000003500937308 */ /* 0x0002a20000000800 */
[----:B---3--:R-:W-:Y:S01]  /*1aba0*/  FFMA.FTZ R52, R218, UR4, -R61 ;  /* 0x00000004da347c23 */ /* 0x008fe2000801083d */
[C---:B------:R-:W-:Y:S08]  /*1abb0*/  HMMA.16816.F32.BF16 R24, R48.reuse, R56, R24 ;  /* 0x000000383018723c */ /* 0x040ff00000041818 */
[----:B------:R-:W-:Y:S01]  /*1abc0*/  MUFU.EX2 R111, R52 ;  /* 0x00000034006f7308 */ /* 0x000fe20000000800 */
[--C-:B------:R-:W-:Y:S01]  /*1abd0*/  FFMA.FTZ R57, R99, UR4, -R63.reuse ;  /* 0x0000000463397c23 */ /* 0x100fe2000801083f */
[----:B------:R-:W-:Y:S02]  /*1abe0*/  FFMA.FTZ R56, R198, UR4, -R63 ;  /* 0x00000004c6387c23 */ /* 0x000fe4000801083f */
[----:B------:R-:W3:Y:S01]  /*1abf0*/  LDL.LU R198, [R1+0x24] ;  /* 0x0000240001c67983 */ /* 0x000ee20000300800 */
[-C--:B------:R-:W-:Y:S05]  /*1ac00*/  HMMA.16816.F32.BF16 R28, R48, R58.reuse, R28 ;  /* 0x0000003a301c723c */ /* 0x080fea000004181c */
[----:B------:R2:W-:Y:S01]  /*1ac10*/  MUFU.EX2 R120, R57 ;  /* 0x0000003900787308 */ /* 0x0005e20000000800 */
[----:B-1----:R-:W-:Y:S01]  /*1ac20*/  FFMA.FTZ R53, R242, UR4, -R62 ;  /* 0x00000004f2357c23 */ /* 0x002fe2000801083e */
[--C-:B------:R-:W-:Y:S08]  /*1ac30*/  FFMA.FTZ R49, R225, UR4, -R61.reuse ;  /* 0x00000004e1317c23 */ /* 0x100ff0000801083d */
[----:B------:R-:W1:Y:S01]  /*1ac40*/  MUFU.EX2 R124, R56 ;  /* 0x00000038007c7308 */ /* 0x000e620000000800 */
[--C-:B------:R-:W-:Y:S01]  /*1ac50*/  FFMA.FTZ R48, R223, UR4, -R61.reuse ;  /* 0x00000004df307c23 */ /* 0x100fe2000801083d */
[----:B------:R-:W3:Y:S01]  /*1ac60*/  LDL.LU R197, [R1+0x1c] ;  /* 0x00001c0001c57983 */ /* 0x000ee20000300800 */
[----:B------:R-:W-:Y:S07]  /*1ac70*/  HMMA.16816.F32.BF16 R32, R44, R58, R32 ;  /* 0x0000003a2c20723c */ /* 0x000fee0000041820 */
[----:B------:R1:W1:Y:S01]  /*1ac80*/  MUFU.EX2 R110, R53 ;  /* 0x00000035006e7308 */ /* 0x0002620000000800 */
[----:B------:R-:W-:Y:S09]  /*1ac90*/  F2FP.BF16.F32.PACK_AB R45, R118, R107 ;  /* 0x0000006b762d723e */ /* 0x000ff200000010ff */
[----:B------:R-:W-:Y:S01]  /*1aca0*/  MUFU.EX2 R106, R49 ;  /* 0x00000031006a7308 */ /* 0x000fe20000000800 */
[----:B-----5:R-:W-:Y:S01]  /*1acb0*/  F2FP.BF16.F32.PACK_AB R46, R125, R128 ;  /* 0x000000807d2e723e */ /* 0x020fe200000010ff */
[--C-:B--2---:R-:W-:Y:S01]  /*1acc0*/  FFMA.FTZ R57, R233, UR4, -R61.reuse ;  /* 0x00000004e9397c23 */ /* 0x104fe2000801083d */
[----:B------:R-:W-:Y:S07]  /*1acd0*/  F2FP.BF16.F32.PACK_AB R50, R147, R135 ;  /* 0x000000879332723e */ /* 0x000fee00000010ff */
[----:B------:R2:W5:Y:S01]  /*1ace0*/  MUFU.EX2 R115, R48 ;  /* 0x0000003000737308 */ /* 0x0005620000000800 */
[----:B-1----:R-:W-:Y:S09]  /*1acf0*/  F2FP.BF16.F32.PACK_AB R47, R124, R120 ;  /* 0x000000787c2f723e */ /* 0x002ff200000010ff */
[----:B------:R1:W1:Y:S01]  /*1ad00*/  MUFU.EX2 R99, R57 ;  /* 0x0000003900637308 */ /* 0x0002620000000800 */
[----:B------:R-:W4:Y:S01]  /*1ad10*/  LDSM.16.MT88.4 R52, [R204+0x5000] ;  /* 0x00500000cc34783b */ /* 0x000f220000004200 */
[----:B------:R-:W-:Y:S02]  /*1ad20*/  F2FP.BF16.F32.PACK_AB R44, R114, R110 ;  /* 0x0000006e722c723e */ /* 0x000fe400000010ff */
[----:B--2---:R-:W-:Y:S02]  /*1ad30*/  F2FP.BF16.F32.PACK_AB R48, R123, R117 ;  /* 0x000000757b30723e */ /* 0x004fe400000010ff */
[----:B-----5:R-:W-:Y:S03]  /*1ad40*/  F2FP.BF16.F32.PACK_AB R51, R115, R106 ;  /* 0x0000006a7333723e */ /* 0x020fe600000010ff */
[----:B-1----:R-:W1:Y:S01]  /*1ad50*/  LDSM.16.MT88.4 R56, [R43+0x1000] ;  /* 0x001000002b38783b */ /* 0x002e620000004200 */
[----:B------:R-:W-:Y:S01]  /*1ad60*/  F2FP.BF16.F32.PACK_AB R49, R99, R111 ;  /* 0x0000006f6331723e */ /* 0x000fe200000010ff */
[-C--:B----4-:R-:W-:Y:S08]  /*1ad70*/  HMMA.16816.F32.BF16 R4, R44, R52.reuse, R4 ;  /* 0x000000342c04723c */ /* 0x090ff00000041804 */
[C---:B------:R-:W-:Y:S04]  /*1ad80*/  HMMA.16816.F32.BF16 R8, R48.reuse, R52, R8 ;  /* 0x000000343008723c */ /* 0x040fe80000041808 */
[--C-:B------:R-:W-:Y:S01]  /*1ad90*/  FFMA.FTZ R52, R92, UR4, -R60.reuse ;  /* 0x000000045c347c23 */ /* 0x100fe2000801083c */
[--C-:B------:R-:W-:Y:S01]  /*1ada0*/  FFMA.FTZ R53, R70, UR4, -R60.reuse ;  /* 0x0000000446357c23 */ /* 0x100fe2000801083c */
[----:B------:R2:W-:Y:S01]  /*1adb0*/  MUFU.EX2 R92, R42 ;  /* 0x0000002a005c7308 */ /* 0x0005e20000000800 */
[--C-:B------:R-:W-:Y:S01]  /*1adc0*/  FFMA.FTZ R70, R105, UR4, -R60.reuse ;  /* 0x0000000469467c23 */ /* 0x100fe2000801083c */
[-C--:B------:R-:W-:Y:S08]  /*1add0*/  HMMA.16816.F32.BF16 R12, R48, R54.reuse, R12 ;  /* 0x00000036300c723c */ /* 0x080ff0000004180c */
[----:B------:R4:W-:Y:S01]  /*1ade0*/  MUFU.EX2 R108, R52 ;  /* 0x00000034006c7308 */ /* 0x0009e20000000800 */
[----:B------:R-:W-:Y:S01]  /*1adf0*/  FFMA.FTZ R60, R66, UR4, -R60 ;  /* 0x00000004423c7c23 */ /* 0x000fe2000801083c */
[--C-:B------:R-:W-:Y:S08]  /*1ae00*/  FFMA.FTZ R66, R94, UR4, -R62.reuse ;  /* 0x000000045e427c23 */ /* 0x100ff0000801083e */
[----:B------:R5:W5:Y:S01]  /*1ae10*/  MUFU.EX2 R103, R53 ;  /* 0x0000003500677308 */ /* 0x000b620000000800 */
[C---:B------:R-:W-:Y:S09]  /*1ae20*/  HMMA.16816.F32.BF16 R16, R44.reuse, R54, R16 ;  /* 0x000000362c10723c */ /* 0x040ff20000041810 */
[----:B------:R-:W5:Y:S01]  /*1ae30*/  MUFU.EX2 R105, R65 ;  /* 0x0000004100697308 */ /* 0x000f620000000800 */
[----:B------:R-:W-:Y:S01]  /*1ae40*/  FFMA.FTZ R54, R90, UR4, -R61 ;  /* 0x000000045a367c23 */ /* 0x000fe2000801083d */
[----:B--2---:R-:W-:Y:S01]  /*1ae50*/  FFMA.FTZ R42, R232, UR4, -R63 ;  /* 0x00000004e82a7c23 */ /* 0x004fe2000801083f */
[-C--:B-1----:R-:W-:Y:S07]  /*1ae60*/  HMMA.16816.F32.BF16 R20, R44, R56.reuse, R20 ;  /* 0x000000382c14723c */ /* 0x082fee0000041814 */
[----:B------:R-:W-:Y:S01]  /*1ae70*/  MUFU.EX2 R101, R54 ;  /* 0x0000003600657308 */ /* 0x000fe20000000800 */
[--C-:B----4-:R-:W-:Y:S01]  /*1ae80*/  FFMA.FTZ R52, R196, UR4, -R61.reuse ;  /* 0x00000004c4347c23 */ /* 0x110fe2000801083d */
[--C-:B-----5:R-:W-:Y:S01]  /*1ae90*/  FFMA.FTZ R53, R97, UR4, -R61.reuse ;  /* 0x0000000461357c23 */ /* 0x120fe2000801083d */
[----:B------:R-:W2:Y:S01]  /*1aea0*/  LDL.LU R196, [R1+0x28] ;  /* 0x0000280001c47983 */ /* 0x000ea20000300800 */
[----:B------:R-:W-:Y:S06]  /*1aeb0*/  FFMA.FTZ R61, R41, UR4, -R61 ;  /* 0x00000004293d7c23 */ /* 0x000fec000801083d */
[----:B------:R1:W-:Y:S01]  /*1aec0*/  MUFU.EX2 R100, R52 ;  /* 0x0000003400647308 */ /* 0x0003e20000000800 */
[C---:B------:R-:W-:Y:S09]  /*1aed0*/  HMMA.16816.F32.BF16 R24, R48.reuse, R56, R24 ;  /* 0x000000383018723c */ /* 0x040ff20000041818 */
[----:B------:R-:W4:Y:S01]  /*1aee0*/  MUFU.EX2 R97, R53 ;  /* 0x0000003500617308 */ /* 0x000f220000000800 */
[--C-:B------:R-:W-:Y:S01]  /*1aef0*/  FFMA.FTZ R41, R229, UR4, -R63.reuse ;  /* 0x00000004e5297c23 */ /* 0x100fe2000801083f */
[--C-:B------:R-:W-:Y:S01]  /*1af00*/  FFMA.FTZ R57, R98, UR4, -R63.reuse ;  /* 0x0000000462397c23 */ /* 0x100fe2000801083f */
[--C-:B------:R-:W-:Y:S07]  /*1af10*/  FFMA.FTZ R56, R126, UR4, -R62.reuse ;  /* 0x000000047e387c23 */ /* 0x100fee000801083e */
[----:B------:R-:W-:Y:S01]  /*1af20*/  MUFU.EX2 R94, R42 ;  /* 0x0000002a005e7308 */ /* 0x000fe20000000800 */
[-C--:B------:R-:W-:Y:S09]  /*1af30*/  HMMA.16816.F32.BF16 R28, R48, R58.reuse, R28 ;  /* 0x0000003a301c723c */ /* 0x080ff2000004181c */
[----:B------:R5:W5:Y:S01]  /*1af40*/  MUFU.EX2 R90, R41 ;  /* 0x00000029005a7308 */ /* 0x000b620000000800 */
[----:B------:R-:W-:Y:S01]  /*1af50*/  F2FP.BF16.F32.PACK_AB R48, R103, R104 ;  /* 0x000000686730723e */ /* 0x000fe200000010ff */
[--C-:B-1----:R-:W-:Y:S01]  /*1af60*/  FFMA.FTZ R52, R224, UR4, -R62.reuse ;  /* 0x00000004e0347c23 */ /* 0x102fe2000801083e */
[----:B------:R-:W-:Y:S07]  /*1af70*/  F2FP.BF16.F32.PACK_AB R50, R105, R108 ;  /* 0x0000006c6932723e */ /* 0x000fee00000010ff */
[----:B------:R-:W-:Y:S01]  /*1af80*/  MUFU.EX2 R95, R56 ;  /* 0x00000038005f7308 */ /* 0x000fe20000000800 */
[----:B------:R-:W-:Y:S09]  /*1af90*/  HMMA.16816.F32.BF16 R32, R44, R58, R32 ;  /* 0x0000003a2c20723c */ /* 0x000ff20000041820 */
[----:B------:R1:W1:Y:S01]  /*1afa0*/  MUFU.EX2 R96, R52 ;  /* 0x0000003400607308 */ /* 0x0002620000000800 */
[----:B----4-:R-:W-:Y:S01]  /*1afb0*/  F2FP.BF16.F32.PACK_AB R49, R100, R97 ;  /* 0x000000616431723e */ /* 0x010fe200000010ff */
[--C-:B------:R-:W-:Y:S01]  /*1afc0*/  FFMA.FTZ R65, R194, UR4, -R63.reuse ;  /* 0x00000004c2417c23 */ /* 0x100fe2000801083f */
[----:B------:R-:W-:Y:S07]  /*1afd0*/  F2FP.BF16.F32.PACK_AB R51, R88, R101 ;  /* 0x000000655833723e */ /* 0x000fee00000010ff */
[----:B------:R4:W-:Y:S01]  /*1afe0*/  MUFU.EX2 R89, R57 ;  /* 0x0000003900597308 */ /* 0x0009e20000000800 */
[--C-:B------:R-:W-:Y:S01]  /*1aff0*/  FFMA.FTZ R126, R87, UR4, -R63.reuse ;  /* 0x00000004577e7c23 */ /* 0x100fe2000801083f */
[--C-:B-----5:R-:W-:Y:S01]  /*1b000*/  FFMA.FTZ R41, R119, UR4, -R62.reuse ;  /* 0x0000000477297c23 */ /* 0x120fe2000801083e */
[----:B------:R-:W-:Y:S07]  /*1b010*/  F2FP.BF16.F32.PACK_AB R45, R94, R90 ;  /* 0x0000005a5e2d723e */ /* 0x000fee00000010ff */
[----:B------:R-:W-:Y:S01]  /*1b020*/  MUFU.EX2 R61, R61 ;  /* 0x0000003d003d7308 */ /* 0x000fe20000000800 */
[--C-:B------:R-:W-:Y:S01]  /*1b030*/  FFMA.FTZ R119, R86, UR4, -R62.reuse ;  /* 0x0000000456777c23 */ /* 0x100fe2000801083e */
[----:B------:R-:W-:Y:S01]  /*1b040*/  FFMA.FTZ R62, R75, UR4, -R62 ;  /* 0x000000044b3e7c23 */ /* 0x000fe2000801083e */
[--C-:B------:R-:W-:Y:S07]  /*1b050*/  FFMA.FTZ R75, R201, UR4, -R63.reuse ;  /* 0x00000004c94b7c23 */ /* 0x100fee000801083f */
[----:B------:R5:W5:Y:S01]  /*1b060*/  MUFU.EX2 R98, R41 ;  /* 0x0000002900627308 */ /* 0x000b620000000800 */
[----:B-1----:R-:W1:Y:S01]  /*1b070*/  LDSM.16.MT88.4 R52, [R204+0x5400] ;  /* 0x00540000cc34783b */ /* 0x002e620000004200 */
[----:B------:R-:W-:Y:S08]  /*1b080*/  F2FP.BF16.F32.PACK_AB R44, R92, R96 ;  /* 0x000000605c2c723e */ /* 0x000ff000000010ff */
[----:B------:R-:W-:Y:S10]  /*1b090*/  MUFU.EX2 R62, R62 ;  /* 0x0000003e003e7308 */ /* 0x000ff40000000800 */
[----:B------:R-:W-:Y:S01]  /*1b0a0*/  MUFU.EX2 R75, R75 ;  /* 0x0000004b004b7308 */ /* 0x000fe20000000800 */
[----:B----4-:R-:W4:Y:S09]  /*1b0b0*/  LDSM.16.MT88.4 R56, [R43+0x1400] ;  /* 0x001400002b38783b */ /* 0x010f320000004200 */
[----:B------:R-:W-:Y:S01]  /*1b0c0*/  MUFU.EX2 R87, R74 ;  /* 0x0000004a00577308 */ /* 0x000fe20000000800 */
[--C-:B-----5:R-:W-:Y:S01]  /*1b0d0*/  FFMA.FTZ R41, R195, UR4, -R63.reuse ;  /* 0x00000004c3297c23 */ /* 0x120fe2000801083f */
[----:B------:R-:W-:Y:S08]  /*1b0e0*/  F2FP.BF16.F32.PACK_AB R46, R98, R95 ;  /* 0x0000005f622e723e */ /* 0x000ff000000010ff */
[----:B------:R-:W-:Y:S01]  /*1b0f0*/  MUFU.EX2 R74, R68 ;  /* 0x00000044004a7308 */ /* 0x000fe20000000800 */
[----:B------:R-:W-:Y:S09]  /*1b100*/  FFMA.FTZ R63, R85, UR4, -R63 ;  /* 0x00000004553f7c23 */ /* 0x000ff2000801083f */
[----:B------:R-:W5:Y:S10]  /*1b110*/  MUFU.EX2 R93, R41 ;  /* 0x00000029005d7308 */ /* 0x000f740000000800 */
[----:B------:R-:W-:Y:S01]  /*1b120*/  MUFU.EX2 R63, R63 ;  /* 0x0000003f003f7308 */ /* 0x000fe20000000800 */
[----:B------:R-:W-:Y:S09]  /*1b130*/  FFMA.FTZ R42, R2, R199, R79 ;  /* 0x000000c7022a7223 */ /* 0x000ff2000001004f */
[----:B------:R-:W-:Y:S10]  /*1b140*/  MUFU.EX2 R85, R67 ;  /* 0x0000004300557308 */ /* 0x000ff40000000800 */
[----:B------:R-:W-:Y:S01]  /*1b150*/  MUFU.EX2 R79, R66 ;  /* 0x00000042004f7308 */ /* 0x000fe20000000800 */
[----:B-----5:R-:W-:Y:S09]  /*1b160*/  F2FP.BF16.F32.PACK_AB R47, R93, R89 ;  /* 0x000000595d2f723e */ /* 0x020ff200000010ff */
[----:B------:R-:W5:Y:S10]  /*1b170*/  MUFU.EX2 R86, R70 ;  /* 0x0000004600567308 */ /* 0x000f740000000800 */
[----:B------:R-:W-:Y:S01]  /*1b180*/  MUFU.EX2 R68, R83 ;  /* 0x0000005300447308 */ /* 0x000fe20000000800 */
[-C--:B-1----:R-:W-:Y:S09]  /*1b190*/  HMMA.16816.F32.BF16 R4, R44, R52.reuse, R4 ;  /* 0x000000342c04723c */ /* 0x082ff20000041804 */
[----:B------:R-:W-:Y:S10]  /*1b1a0*/  MUFU.EX2 R64, R119 ;  /* 0x0000007700407308 */ /* 0x000ff40000000800 */
[----:B------:R-:W-:Y:S01]  /*1b1b0*/  MUFU.EX2 R70, R109 ;  /* 0x0000006d00467308 */ /* 0x000fe20000000800 */
[C---:B------:R-:W-:Y:S09]  /*1b1c0*/  HMMA.16816.F32.BF16 R8, R48.reuse, R52, R8 ;  /* 0x000000343008723c */ /* 0x040ff20000041808 */
[----:B------:R-:W-:Y:S10]  /*1b1d0*/  MUFU.EX2 R66, R129 ;  /* 0x0000008100427308 */ /* 0x000ff40000000800 */
[----:B------:R-:W-:Y:S01]  /*1b1e0*/  MUFU.EX2 R67, R102 ;  /* 0x0000006600437308 */ /* 0x000fe20000000800 */
[-C--:B------:R-:W-:Y:S08]  /*1b1f0*/  HMMA.16816.F32.BF16 R12, R48, R54.reuse, R12 ;  /* 0x00000036300c723c */ /* 0x080ff0000004180c */
[C---:B------:R-:W-:Y:S01]  /*1b200*/  HMMA.16816.F32.BF16 R16, R44.reuse, R54, R16 ;  /* 0x000000362c10723c */ /* 0x040fe20000041810 */
[----:B------:R-:W1:Y:S07]  /*1b210*/  LDSM.16.MT88.4 R52, [R204+0x5800] ;  /* 0x00580000cc34783b */ /* 0x000e6e0000004200 */
[-C--:B----4-:R-:W-:Y:S08]  /*1b220*/  HMMA.16816.F32.BF16 R20, R44, R56.reuse, R20 ;  /* 0x000000382c14723c */ /* 0x090ff00000041814 */
[C---:B------:R-:W-:Y:S08]  /*1b230*/  HMMA.16816.F32.BF16 R24, R48.reuse, R56, R24 ;  /* 0x000000383018723c */ /* 0x040ff00000041818 */
[-C--:B------:R-:W-:Y:S03]  /*1b240*/  HMMA.16816.F32.BF16 R28, R48, R58.reuse, R28 ;  /* 0x0000003a301c723c */ /* 0x080fe6000004181c */
[----:B-----5:R-:W-:Y:S05]  /*1b250*/  F2FP.BF16.F32.PACK_AB R48, R86, R85 ;  /* 0x000000555630723e */ /* 0x020fea00000010ff */
[----:B------:R-:W-:Y:S01]  /*1b260*/  HMMA.16816.F32.BF16 R32, R44, R58, R32 ;  /* 0x0000003a2c20723c */ /* 0x000fe20000041820 */
[----:B------:R-:W4:Y:S03]  /*1b270*/  LDSM.16.MT88.4 R56, [R43+0x1800] ;  /* 0x001800002b38783b */ /* 0x000f260000004200 */
[----:B------:R-:W-:Y:S02]  /*1b280*/  F2FP.BF16.F32.PACK_AB R46, R78, R77 ;  /* 0x0000004d4e2e723e */ /* 0x000fe400000010ff */
[----:B------:R-:W-:Y:S01]  /*1b290*/  F2FP.BF16.F32.PACK_AB R47, R76, R75 ;  /* 0x0000004b4c2f723e */ /* 0x000fe200000010ff */
[----:B---3--:R-:W-:Y:S02]  /*1b2a0*/  FFMA.FTZ R2, R0, R198, R81 ;  /* 0x000000c600027223 */ /* 0x008fe40000010051 */
[----:B------:R-:W-:Y:S10]  /*1b2b0*/  MUFU.EX2 R81, R71 ;  /* 0x0000004700517308 */ /* 0x000ff40000000800 */
[----:B------:R-:W3:Y:S01]  /*1b2c0*/  MUFU.EX2 R71, R84 ;  /* 0x0000005400477308 */ /* 0x000ee20000000800 */
[----:B------:R-:W-:Y:S01]  /*1b2d0*/  FFMA.FTZ R41, R36, R197, R80 ;  /* 0x000000c524297223 */ /* 0x000fe20000010050 */
[----:B------:R-:W-:Y:S08]  /*1b2e0*/  FADD.FTZ R36, R187, R42 ;  /* 0x0000002abb247221 */ /* 0x000ff00000010000 */
[----:B------:R-:W5:Y:S01]  /*1b2f0*/  MUFU.EX2 R80, R69 ;  /* 0x0000004500507308 */ /* 0x000f620000000800 */
[----:B------:R-:W-:Y:S09]  /*1b300*/  FADD.FTZ R41, R181, R41 ;  /* 0x00000029b5297221 */ /* 0x000ff20000010000 */
[----:B------:R1:W-:Y:S01]  /*1b310*/  MUFU.EX2 R69, R133 ;  /* 0x0000008500457308 */ /* 0x0003e20000000800 */
[----:B---3--:R-:W-:Y:S02]  /*1b320*/  F2FP.BF16.F32.PACK_AB R51, R71, R68 ;  /* 0x000000444733723e */ /* 0x008fe400000010ff */
[----:B-----5:R-:W-:Y:S01]  /*1b330*/  F2FP.BF16.F32.PACK_AB R44, R80, R79 ;  /* 0x0000004f502c723e */ /* 0x020fe200000010ff */
[----:B-1----:R-:W-:Y:S02]  /*1b340*/  IMAD.MOV.U32 R133, RZ, RZ, R38 ;  /* 0x000000ffff857224 */ /* 0x002fe400078e0026 */
[----:B--2---:R-:W-:Y:S01]  /*1b350*/  FFMA.FTZ R0, R3, R196, R82 ;  /* 0x000000c403007223 */ /* 0x004fe20000010052 */
[----:B------:R-:W-:Y:S01]  /*1b360*/  FADD.FTZ R3, R91, R2 ;  /* 0x000000025b037221 */ /* 0x000fe20000010000 */
[----:B------:R-:W-:Y:S02]  /*1b370*/  FADD.FTZ R2, R190, R36 ;  /* 0x00000024be027221 */ /* 0x000fe40000010000 */
[----:B------:R-:W-:Y:S01]  /*1b380*/  MUFU.EX2 R91, R73 ;  /* 0x00000049005b7308 */ /* 0x000fe20000000800 */
[----:B------:R-:W-:Y:S01]  /*1b390*/  FADD.FTZ R0, R182, R0 ;  /* 0x00000000b6007221 */ /* 0x000fe20000010000 */
[----:B------:R-:W-:Y:S01]  /*1b3a0*/  FADD.FTZ R3, R186, R3 ;  /* 0x00000003ba037221 */ /* 0x000fe20000010000 */
[----:B------:R-:W-:Y:S07]  /*1b3b0*/  FADD.FTZ R36, R184, R41 ;  /* 0x00000029b8247221 */ /* 0x000fee0000010000 */
[----:B------:R-:W1:Y:S01]  /*1b3c0*/  MUFU.EX2 R73, R65 ;  /* 0x0000004100497308 */ /* 0x000e620000000800 */
[----:B------:R-:W-:Y:S01]  /*1b3d0*/  FADD.FTZ R41, R183, R0 ;  /* 0x00000000b7297221 */ /* 0x000fe20000010000 */
[----:B------:R-:W-:Y:S01]  /*1b3e0*/  FADD.FTZ R0, R191, R2 ;  /* 0x00000002bf007221 */ /* 0x000fe20000010000 */
[----:B------:R-:W-:Y:S07]  /*1b3f0*/  FADD.FTZ R2, R189, R3 ;  /* 0x00000003bd027221 */ /* 0x000fee0000010000 */
[----:B------:R-:W2:Y:S01]  /*1b400*/  MUFU.EX2 R82, R72 ;  /* 0x0000004800527308 */ /* 0x000ea20000000800 */
        /* <DEDUP_REMOVED lines=9> */
[----:B-1----:R-:W-:Y:S01]  /*1b4a0*/  F2FP.BF16.F32.PACK_AB R45, R74, R73 ;  /* 0x000000494a2d723e */ /* 0x002fe200000010ff */
[----:B------:R-:W-:Y:S01]  /*1b4b0*/  FADD.FTZ R41, R171, R3 ;  /* 0x00000003ab297221 */ /* 0x000fe20000010000 */
[----:B------:R-:W-:Y:S01]  /*1b4c0*/  MUFU.EX2 R72, R60 ;  /* 0x0000003c00487308 */ /* 0x000fe20000000800 */
[----:B------:R-:W-:Y:S01]  /*1b4d0*/  FADD.FTZ R2, R179, R2 ;  /* 0x00000002b3027221 */ /* 0x000fe20000010000 */
[----:B------:R-:W-:Y:S01]  /*1b4e0*/  F2FP.BF16.F32.PACK_AB R50, R91, R87 ;  /* 0x000000575b32723e */ /* 0x000fe200000010ff */
[----:B------:R-:W-:Y:S01]  /*1b4f0*/  FADD.FTZ R3, R152, R0 ;  /* 0x0000000098037221 */ /* 0x000fe20000010000 */
[----:B--2---:R-:W-:Y:S01]  /*1b500*/  F2FP.BF16.F32.PACK_AB R49, R82, R81 ;  /* 0x000000515231723e */ /* 0x004fe200000010ff */
[-C--:B------:R-:W-:Y:S05]  /*1b510*/  HMMA.16816.F32.BF16 R4, R44, R52.reuse, R4 ;  /* 0x000000342c04723c */ /* 0x080fea0000041804 */
[----:B------:R-:W1:Y:S01]  /*1b520*/  MUFU.EX2 R60, R116 ;  /* 0x00000074003c7308 */ /* 0x000e620000000800 */
[----:B------:R-:W-:Y:S01]  /*1b530*/  FADD.FTZ R0, R173, R36 ;  /* 0x00000024ad007221 */ /* 0x000fe20000010000 */
[----:B------:R-:W-:Y:S01]  /*1b540*/  FADD.FTZ R41, R170, R41 ;  /* 0x00000029aa297221 */ /* 0x000fe20000010000 */
[----:B------:R-:W-:Y:S01]  /*1b550*/  FADD.FTZ R36, R180, R2 ;  /* 0x00000002b4247221 */ /* 0x000fe20000010000 */
[----:B------:R-:W-:Y:S01]  /*1b560*/  FADD.FTZ R3, R157, R3 ;  /* 0x000000039d037221 */ /* 0x000fe20000010000 */
[----:B------:R-:W-:Y:S01]  /*1b570*/  FADD.FTZ R2, R174, R0 ;  /* 0x00000000ae027221 */ /* 0x000fe20000010000 */
[C---:B------:R-:W-:Y:S04]  /*1b580*/  HMMA.16816.F32.BF16 R8, R48.reuse, R52, R8 ;  /* 0x000000343008723c */ /* 0x040fe80000041808 */
[----:B------:R-:W-:Y:S01]  /*1b590*/  MUFU.EX2 R52, R163 ;  /* 0x000000a300347308 */ /* 0x000fe20000000800 */
[----:B------:R-:W-:Y:S01]  /*1b5a0*/  FADD.FTZ R0, R169, R41 ;  /* 0x00000029a9007221 */ /* 0x000fe20000010000 */
[----:B------:R-:W-:Y:S01]  /*1b5b0*/  FADD.FTZ R36, R151, R36 ;  /* 0x0000002497247221 */ /* 0x000fe20000010000 */
[----:B------:R-:W-:Y:S01]  /*1b5c0*/  FADD.FTZ R3, R144, R3 ;  /* 0x0000000390037221 */ /* 0x000fe20000010000 */
[----:B------:R-:W-:Y:S01]  /*1b5d0*/  FADD.FTZ R41, R140, R2 ;  /* 0x000000028c297221 */ /* 0x000fe20000010000 */
[-C--:B------:R-:W-:Y:S05]  /*1b5e0*/  HMMA.16816.F32.BF16 R12, R48, R54.reuse, R12 ;  /* 0x00000036300c723c */ /* 0x080fea000004180c */
[----:B------:R-:W-:Y:S01]  /*1b5f0*/  MUFU.EX2 R53, R112 ;  /* 0x0000007000357308 */ /* 0x000fe20000000800 */
[----:B------:R-:W-:Y:S01]  /*1b600*/  FADD.FTZ R42, R137, R0 ;  /* 0x00000000892a7221 */ /* 0x000fe20000010000 */
[----:B------:R-:W-:Y:S01]  /*1b610*/  FADD.FTZ R2, R161, R36 ;  /* 0x00000024a1027221 */ /* 0x000fe20000010000 */
[----:B------:R-:W-:Y:S01]  /*1b620*/  FADD.FTZ R0, R130, R3 ;  /* 0x0000000382007221 */ /* 0x000fe20000010000 */
[----:B------:R-:W-:Y:S01]  /*1b630*/  FADD.FTZ R3, R158, R41 ;  /* 0x000000299e037221 */ /* 0x000fe20000010000 */
[----:B------:R-:W-:Y:S01]  /*1b640*/  FADD.FTZ R42, R156, R42 ;  /* 0x0000002a9c2a7221 */ /* 0x000fe20000010000 */
[C---:B------:R-:W-:Y:S04]  /*1b650*/  HMMA.16816.F32.BF16 R16, R44.reuse, R54, R16 ;  /* 0x000000362c10723c */ /* 0x040fe80000041810 */
[----:B------:R1:W-:Y:S01]  /*1b660*/  MUFU.EX2 R55, R164 ;  /* 0x000000a400377308 */ /* 0x0003e20000000800 */
[----:B------:R-:W-:Y:S01]  /*1b670*/  FADD.FTZ R41, R165, R2 ;  /* 0x00000002a5297221 */ /* 0x000fe20000010000 */
[----:B------:R-:W-:Y:S01]  /*1b680*/  FADD.FTZ R36, R142, R0 ;  /* 0x000000008e247221 */ /* 0x000fe20000010000 */
[----:B------:R-:W-:Y:S01]  /*1b690*/  FADD.FTZ R0, R160, R3 ;  /* 0x00000003a0007221 */ /* 0x000fe20000010000 */
[----:B------:R-:W-:Y:S01]  /*1b6a0*/  FADD.FTZ R2, R155, R42 ;  /* 0x0000002a9b027221 */ /* 0x000fe20000010000 */
[-C--:B----4-:R-:W-:Y:S05]  /*1b6b0*/  HMMA.16816.F32.BF16 R20, R44, R56.reuse, R20 ;  /* 0x000000382c14723c */ /* 0x090fea0000041814 */
[----:B------:R-:W2:Y:S01]  /*1b6c0*/  MUFU.EX2 R54, R126 ;  /* 0x0000007e00367308 */ /* 0x000ea20000000800 */
[----:B------:R-:W-:Y:S01]  /*1b6d0*/  FADD.FTZ R3, R166, R41 ;  /* 0x00000029a6037221 */ /* 0x000fe20000010000 */
[----:B------:R-:W-:Y:S01]  /*1b6e0*/  FADD.FTZ R36, R150, R36 ;  /* 0x0000002496247221 */ /* 0x000fe20000010000 */
[----:B------:R-:W-:Y:S01]  /*1b6f0*/  FADD.FTZ R41, R159, R0 ;  /* 0x000000009f297221 */ /* 0x000fe20000010000 */
[----:B------:R-:W-:Y:S01]  /*1b700*/  FADD.FTZ R0, R162, R2 ;  /* 0x00000002a2007221 */ /* 0x000fe20000010000 */
[----:B------:R-:W-:Y:S01]  /*1b710*/  FADD.FTZ R3, R139, R3 ;  /* 0x000000038b037221 */ /* 0x000fe20000010000 */
[C---:B------:R-:W-:Y:S04]  /*1b720*/  HMMA.16816.F32.BF16 R24, R48.reuse, R56, R24 ;  /* 0x000000383018723c */ /* 0x040fe80000041818 */
[----:B------:R-:W3:Y:S01]  /*1b730*/  MUFU.EX2 R65, R132 ;  /* 0x0000008400417308 */ /* 0x000ee20000000800 */
[----:B------:R-:W-:Y:S01]  /*1b740*/  FADD.FTZ R2, R134, R36 ;  /* 0x0000002486027221 */ /* 0x000fe20000010000 */
[----:B------:R-:W-:Y:S01]  /*1b750*/  FADD.FTZ R36, R127, R41 ;  /* 0x000000297f247221 */ /* 0x000fe20000010000 */
[----:B------:R-:W-:Y:S01]  /*1b760*/  FADD.FTZ R41, R122, R0 ;  /* 0x000000007a297221 */ /* 0x000fe20000010000 */
[----:B------:R-:W-:Y:S01]  /*1b770*/  FADD.FTZ R0, R148, R3 ;  /* 0x0000000394007221 */ /* 0x000fe20000010000 */
[-C--:B------:R-:W-:Y:S01]  /*1b780*/  HMMA.16816.F32.BF16 R28, R48, R58.reuse, R28 ;  /* 0x0000003a301c723c */ /* 0x080fe2000004181c */
[----:B------:R-:W4:Y:S04]  /*1b790*/  LDSM.16.MT88.4 R148, [R204+0x5c00] ;  /* 0x005c0000cc94783b */ /* 0x000f280000004200 */
[----:B------:R5:W3:Y:S01]  /*1b7a0*/  MUFU.EX2 R48, R167 ;  /* 0x000000a700307308 */ /* 0x000ae20000000800 */
[----:B------:R-:W-:Y:S01]  /*1b7b0*/  FADD.FTZ R3, R136, R41 ;  /* 0x0000002988037221 */ /* 0x000fe20000010000 */
[----:B-1----:R-:W-:Y:S01]  /*1b7c0*/  F2FP.BF16.F32.PACK_AB R164, R64, R60 ;  /* 0x0000003c40a4723e */ /* 0x002fe200000010ff */
[----:B------:R-:W-:Y:S01]  /*1b7d0*/  FADD.FTZ R36, R141, R36 ;  /* 0x000000248d247221 */ /* 0x000fe20000010000 */
[----:B--2---:R-:W-:Y:S01]  /*1b7e0*/  F2FP.BF16.F32.PACK_AB R165, R54, R53 ;  /* 0x0000003536a5723e */ /* 0x004fe200000010ff */
[----:B------:R-:W-:Y:S01]  /*1b7f0*/  FADD.FTZ R41, R138, R3 ;  /* 0x000000038a297221 */ /* 0x000fe20000010000 */
[----:B------:R-:W-:Y:S01]  /*1b800*/  HMMA.16816.F32.BF16 R32, R44, R58, R32 ;  /* 0x0000003a2c20723c */ /* 0x000fe20000041820 */
[----:B------:R-:W1:Y:S03]  /*1b810*/  LDSM.16.MT88.4 R44, [R43+0x1c00] ;  /* 0x001c00002b2c783b */ /* 0x000e660000004200 */
[----:B------:R-:W-:Y:S01]  /*1b820*/  F2FP.BF16.F32.PACK_AB R166, R62, R55 ;  /* 0x000000373ea6723e */ /* 0x000fe200000010ff */
[----:B------:R-:W-:Y:S01]  /*1b830*/  FADD.FTZ R42, R143, R36 ;  /* 0x000000248f2a7221 */ /* 0x000fe20000010000 */
[----:B------:R-:W-:Y:S01]  /*1b840*/  FADD.FTZ R2, R113, R2 ;  /* 0x0000000271027221 */ /* 0x000fe20000010000 */
[----:B------:R-:W-:Y:S01]  /*1b850*/  FADD.FTZ R0, R153, R0 ;  /* 0x0000000099007221 */ /* 0x000fe20000010000 */
[----:B-----5:R-:W-:Y:S01]  /*1b860*/  F2FP.BF16.F32.PACK_AB R167, R63, R52 ;  /* 0x000000343fa7723e */ /* 0x020fe200000010ff */
        /* <DEDUP_REMOVED lines=8> */
[----:B------:R-:W-:Y:S01]  /*1b8f0*/  F2FP.BF16.F32.PACK_AB R162, R72, R69 ;  /* 0x0000004548a2723e */ /* 0x000fe200000010ff */
[----:B------:R-:W-:Y:S01]  /*1b900*/  FADD.FTZ R2, R111, R0 ;  /* 0x000000006f027221 */ /* 0x000fe20000010000 */
[----:B------:R-:W-:Y:S01]  /*1b910*/  FADD.FTZ R0, R110, R3 ;  /* 0x000000036e007221 */ /* 0x000fe20000010000 */
[----:B------:R-:W-:Y:S01]  /*1b920*/  FADD.FTZ R3, R123, R36 ;  /* 0x000000247b037221 */ /* 0x000fe20000010000 */
[----:B---3--:R-:W-:Y:S01]  /*1b930*/  F2FP.BF16.F32.PACK_AB R161, R66, R65 ;  /* 0x0000004142a1723e */ /* 0x008fe200000010ff */
        /* <DEDUP_REMOVED lines=9> */
[----:B------:R-:W-:Y:S01]  /*1b9d0*/  IMAD.MOV.U32 R135, RZ, RZ, R37 ;  /* 0x000000ffff877224 */ /* 0x000fe200078e0025 */
[-C--:B----4-:R-:W-:Y:S05]  /*1b9e0*/  HMMA.16816.F32.BF16 R136, R164, R148.reuse, R4 ;  /* 0x00000094a488723c */ /* 0x090fea0000041804 */
        /* <DEDUP_REMOVED lines=42> */
[----:B------:R-:W-:Y:S02]  /*1bc90*/  IMAD.MOV.U32 R134, RZ, RZ, R40 ;  /* 0x000000ffff867224 */ /* 0x000fe400078e0028 */
        /* <DEDUP_REMOVED lines=13> */
[----:B------:R-:W-:Y:S01]  /*1bd70*/  IMAD.MOV.U32 R132, RZ, RZ, R39 ;  /* 0x000000ffff847224 */ /* 0x000fe200078e0027 */
[----:B------:R3:W-:Y:S01]  /*1bd80*/  STL [R1+0x20], R4 ;  /* 0x0000200401007387 */ /* 0x0007e20000100800 */
[----:B------:R-:W-:Y:S01]  /*1bd90*/  FADD.FTZ R3, R61, R3 ;  /* 0x000000033d037221 */ /* 0x000fe20000010000 */
[----:B------:R-:W-:Y:S01]  /*1bda0*/  FADD.FTZ R2, R62, R2 ;  /* 0x000000023e027221 */ /* 0x000fe20000010000 */
[----:B------:R-:W-:Y:S03]  /*1bdb0*/  FADD.FTZ R0, R63, R0 ;  /* 0x000000003f007221 */ /* 0x000fe60000010000 */
[----:B------:R3:W-:Y:S04]  /*1bdc0*/  STL [R1+0x24], R3 ;  /* 0x0000240301007387 */ /* 0x0007e80000100800 */
[----:B------:R3:W-:Y:S04]  /*1bdd0*/  STL [R1+0x1c], R2 ;  /* 0x00001c0201007387 */ /* 0x0007e80000100800 */
[----:B------:R3:W-:Y:S01]  /*1bde0*/  STL [R1+0x28], R0 ;  /* 0x0000280001007387 */ /* 0x0007e20000100800 */
[----:B------:R-:W-:Y:S05]  /*1bdf0*/  BRA.U UP0, `(.L_x_345) ;  /* 0xffffff85002c7547 */ /* 0x000fea000b83ffff */
.L_x_344:
[----:B------:R-:W2:Y:S04]  /*1be00*/  LDL.LU R9, [R1+0x1c] ;  /* 0x00001c0001097983 */ /* 0x000ea80000300800 */
[----:B------:R-:W4:Y:S04]  /*1be10*/  LDL.LU R8, [R1+0x28] ;  /* 0x0000280001087983 */ /* 0x000f280000300800 */
[----:B------:R-:W5:Y:S04]  /*1be20*/  LDL.LU R7, [R1+0x20] ;  /* 0x0000200001077983 */ /* 0x000f680000300800 */
[----:B------:R-:W5:Y:S04]  /*1be30*/  LDL.LU R5, [R1+0x24] ;  /* 0x0000240001057983 */ /* 0x000f680000300800 */
[----:B-1----:R-:W5:Y:S01]  /*1be40*/  LDL.LU R6, [R1+0x2c] ;  /* 0x00002c0001067983 */ /* 0x002f620000300800 */
[----:B------:R-:W1:Y:S01]  /*1be50*/  S2UR UR8, SR_CgaCtaId ;  /* 0x00000000000879c3 */ /* 0x000e620000008800 */
[----:B------:R-:W-:Y:S01]  /*1be60*/  UISETP.NE.AND UP3, UPT, UR20, -0x1, UPT ;  /* 0xffffffff1400788c */ /* 0x000fe2000bf65270 */
[----:B------:R-:W3:Y:S01]  /*1be70*/  S2R R27, SR_TID.X ;  /* 0x00000000001b7919 */ /* 0x000ee20000002100 */
[----:B------:R-:W-:Y:S01]  /*1be80*/  UMOV UR10, 0x400 ;  /* 0x00000400000a7882 */ /* 0x000fe20000000000 */
[----:B------:R-:W1:Y:S04]  /*1be90*/  LDCU.U8 UR12, c[0x0][0x549] ;  /* 0x0000a920ff0c77ac */ /* 0x000e680008000000 */
[----:B------:R-:W3:Y:S01]  /*1bea0*/  S2UR UR9, SR_CTAID.Y ;  /* 0x00000000000979c3 */ /* 0x000ee20000002600 */
[----:B------:R-:W-:Y:S01]  /*1beb0*/  UISETP.NE.AND UP2, UPT, UR20, -0x1, UPT ;  /* 0xffffffff1400788c */ /* 0x000fe2000bf45270 */
[----:B------:R-:W3:Y:S02]  /*1bec0*/  LDCU UR15, c[0x0][0x434] ;  /* 0x00008680ff0f77ac */ /* 0x000ee40008000800 */
[----:B------:R-:W3:Y:S01]  /*1bed0*/  @!UP3 LDCU.64 UR6, c[0x0][0x400] ;  /* 0x00008000ff06b7ac */ /* 0x000ee20008000a00 */
[----:B------:R-:W3:Y:S01]  /*1bee0*/  @UP3 LDCU.64 UR4, c[0x0][0x408] ;  /* 0x00008100ff0437ac */ /* 0x000ee20008000a00 */
[----:B-1----:R-:W-:-:S02]  /*1bef0*/  UISETP.NE.AND UP1, UPT, UR12, URZ, UPT ;  /* 0x000000ff0c00728c */ /* 0x002fc4000bf25270 */
[----:B------:R-:W1:Y:S01]  /*1bf00*/  S2UR UR12, SR_CTAID.Z ;  /* 0x00000000000c79c3 */ /* 0x000e620000002700 */
[----:B------:R-:W-:Y:S02]  /*1bf10*/  ULEA UR8, UR8, UR10, 0x18 ;  /* 0x0000000a08087291 */ /* 0x000fe4000f8ec0ff */
[----:B---3--:R-:W-:Y:S01]  /*1bf20*/  @!UP3 UIMAD.WIDE.U32 UR10, UR9, UR6, URZ ;  /* 0x00000006090ab2a5 */ /* 0x008fe2000f8e00ff */
[C---:B------:R-:W-:Y:S01]  /*1bf30*/  SHF.L.U32 R26, R27.reuse, 0x3, RZ ;  /* 0x000000031b1a7819 */ /* 0x040fe200000006ff */
[----:B------:R-:W3:Y:S01]  /*1bf40*/  LDCU UR6, c[0x0][0x434] ;  /* 0x00008680ff0677ac */ /* 0x000ee20008000800 */
[----:B------:R-:W-:Y:S01]  /*1bf50*/  SHF.L.U32 R25, R27, 0x2, RZ ;  /* 0x000000021b197819 */ /* 0x000fe200000006ff */
[----:B------:R-:W-:-:S03]  /*1bf60*/  @UP3 UIMAD.WIDE.U32 UR16, UR20, UR4, URZ ;  /* 0x00000004141032a5 */ /* 0x000fc6000f8e00ff */
[----:B------:R-:W-:Y:S01]  /*1bf70*/  LOP3.LUT R24, R25, 0x20, RZ, 0xc0, !PT ;  /* 0x0000002019187812 */ /* 0x000fe200078ec0ff */
[----:B------:R-:W1:Y:S01]  /*1bf80*/  S2UR UR4, SR_CTAID.X ;  /* 0x00000000000479c3 */ /* 0x000e620000002500 */
[----:B------:R-:W-:Y:S02]  /*1bf90*/  @!UP3 UIMAD UR7, UR9, UR7, UR11 ;  /* 0x000000070907b2a4 */ /* 0x000fe4000f8e020b */
[----:B------:R-:W-:Y:S01]  /*1bfa0*/  @UP3 UIMAD UR7, UR20, UR5, UR17 ;  /* 0x00000005140732a4 */ /* 0x000fe2000f8e0211 */
[----:B------:R-:W1:Y:S01]  /*1bfb0*/  @UP1 LDCU UR5, c[0x0][0x430] ;  /* 0x00008600ff0517ac */ /* 0x000e620008000800 */
[----:B------:R-:W1:Y:S01]  /*1bfc0*/  LDCU.U8 UR11, c[0x0][0x548] ;  /* 0x0000a900ff0b77ac */ /* 0x000e620008000000 */
[----:B---3--:R-:W-:Y:S01]  /*1bfd0*/  @!UP2 UIMAD UR20, UR9, UR6, URZ ;  /* 0x000000060914a2a4 */ /* 0x008fe2000f8e02ff */
[----:B------:R-:W3:Y:S01]  /*1bfe0*/  @UP1 LDCU UR14, c[0x0][0x430] ;  /* 0x00008600ff0e17ac */ /* 0x000ee20008000800 */
[----:B------:R-:W-:Y:S01]  /*1bff0*/  @UP1 UMOV UR13, 0x1 ;  /* 0x00000001000d1882 */ /* 0x000fe20000000000 */
[----:B------:R-:W-:Y:S01]  /*1c000*/  @UP3 UMOV UR10, UR16 ;  /* 0x00000010000a3c82 */ /* 0x000fe20008000000 */
[----:B-1----:R-:W-:-:S02]  /*1c010*/  @UP1 UIMAD UR15, UR5, UR6, URZ ;  /* 0x00000006050f12a4 */ /* 0x002fc4000f8e02ff */
[----:B------:R-:W-:Y:S02]  /*1c020*/  USHF.R.S32.HI UR5, URZ, 0x1f, UR20 ;  /* 0x0000001fff057899 */ /* 0x000fe40008011414 */
[----:B------:R-:W-:Y:S01]  /*1c030*/  UISETP.NE.AND UP0, UPT, UR11, URZ, !UP1 ;  /* 0x000000ff0b00728c */ /* 0x000fe2000cf05270 */
[----:B--2---:R-:W1:Y:S04]  /*1c040*/  SHFL.BFLY PT, R4, R9, 0x2, 0x1f ;  /* 0x0c401f0009047f89 */ /* 0x004e6800000e0000 */
[----:B----4-:R-:W2:Y:S04]  /*1c050*/  SHFL.BFLY PT, R3, R8, 0x2, 0x1f ;  /* 0x0c401f0008037f89 */ /* 0x010ea800000e0000 */
[----:B-----5:R-:W4:Y:S04]  /*1c060*/  SHFL.BFLY PT, R2, R7, 0x2, 0x1f ;  /* 0x0c401f0007027f89 */ /* 0x020f2800000e0000 */
[----:B------:R-:W5:Y:S01]  /*1c070*/  SHFL.BFLY PT, R0, R5, 0x2, 0x1f ;  /* 0x0c401f0005007f89 */ /* 0x000f6200000e0000 */
[----:B-1----:R-:W-:Y:S01]  /*1c080*/  FADD.FTZ R4, R4, R9 ;  /* 0x0000000904047221 */ /* 0x002fe20000010000 */
[----:B--2---:R-:W-:-:S04]  /*1c090*/  FADD.FTZ R3, R3, R8 ;  /* 0x0000000803037221 */ /* 0x004fc80000010000 */
[----:B------:R-:W1:Y:S01]  /*1c0a0*/  SHFL.BFLY PT, R19, R4, 0x1, 0x1f ;  /* 0x0c201f0004137f89 */ /* 0x000e6200000e0000 */
[----:B----4-:R-:W-:-:S03]  /*1c0b0*/  FADD.FTZ R2, R2, R7 ;  /* 0x0000000702027221 */ /* 0x010fc60000010000 */
[----:B------:R-:W2:Y:S01]  /*1c0c0*/  SHFL.BFLY PT, R21, R3, 0x1, 0x1f ;  /* 0x0c201f0003157f89 */ /* 0x000ea200000e0000 */
[----:B-----5:R-:W-:-:S03]  /*1c0d0*/  FADD.FTZ R0, R0, R5 ;  /* 0x0000000500007221 */ /* 0x020fc60000010000 */
[----:B------:R-:W4:Y:S01]  /*1c0e0*/  SHFL.BFLY PT, R20, R2, 0x1, 0x1f ;  /* 0x0c201f0002147f89 */ /* 0x000f2200000e0000 */
[----:B------:R-:W-:-:S03]  /*1c0f0*/  SHF.L.U32 R5, R27, 0x4, RZ ;  /* 0x000000041b057819 */ /* 0x000fc600000006ff */
[----:B------:R-:W5:Y:S01]  /*1c100*/  SHFL.BFLY PT, R23, R0, 0x1, 0x1f ;  /* 0x0c201f0000177f89 */ /* 0x000f6200000e0000 */
[----:B-1----:R-:W-:-:S04]  /*1c110*/  FADD.FTZ R19, R4, R19 ;  /* 0x0000001304137221 */ /* 0x002fc80000010000 */
[----:B------:R-:W1:Y:S01]  /*1c120*/  MUFU.RCP R4, R19 ;  /* 0x0000001300047308 */ /* 0x000e620000001000 */
[----:B--2---:R-:W-:Y:S01]  /*1c130*/  FADD.FTZ R21, R3, R21 ;  /* 0x0000001503157221 */ /* 0x004fe20000010000 */
[----:B------:R-:W-:Y:S01]  /*1c140*/  FSETP.NE.FTZ.AND P3, PT, R19, RZ, PT ;  /* 0x000000ff1300720b */ /* 0x000fe20003f75000 */
[----:B----4-:R-:W-:Y:S01]  /*1c150*/  FADD.FTZ R20, R2, R20 ;  /* 0x0000001402147221 */ /* 0x010fe20000010000 */
[----:B------:R-:W-:Y:S02]  /*1c160*/  LOP3.LUT R2, R6, 0x3e00, R5, 0xf8, !PT ;  /* 0x00003e0006027812 */ /* 0x000fe400078ef805 */
[----:B------:R-:W-:Y:S01]  /*1c170*/  FSETP.NE.FTZ.AND P2, PT, R21, RZ, PT ;  /* 0x000000ff1500720b */ /* 0x000fe20003f55000 */
[----:B-----5:R-:W-:Y:S01]  /*1c180*/  FADD.FTZ R23, R0, R23 ;  /* 0x0000001700177221 */ /* 0x020fe20000010000 */
[----:B------:R-:W-:Y:S01]  /*1c190*/  LOP3.LUT R0, R26, 0xc0, RZ, 0xc0, !PT ;  /* 0x000000c01a007812 */ /* 0x000fe200078ec0ff */
[----:B------:R-:W2:Y:S01]  /*1c1a0*/  MUFU.RCP R3, R21 ;  /* 0x0000001500037308 */ /* 0x000ea20000001000 */
[----:B------:R-:W-:-:S02]  /*1c1b0*/  LOP3.LUT R6, R2, 0x20, R26, 0xf8, !PT ;  /* 0x0000002002067812 */ /* 0x000fc400078ef81a */
[----:B------:R-:W-:Y:S02]  /*1c1c0*/  LOP3.LUT R2, R0, 0x18, R27, 0xf8, !PT ;  /* 0x0000001800027812 */ /* 0x000fe400078ef81b */
[----:B------:R-:W-:Y:S02]  /*1c1d0*/  FSETP.NE.FTZ.AND P0, PT, R23, RZ, PT ;  /* 0x000000ff1700720b */ /* 0x000fe40003f15000 */
[----:B------:R-:W-:Y:S01]  /*1c1e0*/  FSETP.NE.FTZ.AND P1, PT, R20, RZ, PT ;  /* 0x000000ff1400720b */ /* 0x000fe20003f35000 */
[----:B------:R-:W4:Y:S01]  /*1c1f0*/  MUFU.RCP R5, R20 ;  /* 0x0000001400057308 */ /* 0x000f220000001000 */
[----:B-1----:R-:W-:Y:S02]  /*1c200*/  FSEL R0, R4, 1, P3 ;  /* 0x3f80000004007808 */ /* 0x002fe40001800000 */
[----:B------:R-:W-:-:S03]  /*1c210*/  LOP3.LUT R22, R6, R2, RZ, 0xfc, !PT ;  /* 0x0000000206167212 */ /* 0x000fc600078efcff */
[C---:B------:R-:W-:Y:S01]  /*1c220*/  FMUL.FTZ R136, R0.reuse, R136 ;  /* 0x0000008800887220 */ /* 0x040fe20000410000 */
[C---:B------:R-:W-:Y:S01]  /*1c230*/  FMUL.FTZ R7, R0.reuse, R137 ;  /* 0x0000008900077220 */ /* 0x040fe20000410000 */
[----:B------:R-:W1:Y:S01]  /*1c240*/  MUFU.RCP R4, R23 ;  /* 0x0000001700047308 */ /* 0x000e620000001000 */
[C---:B------:R-:W-:Y:S01]  /*1c250*/  FMUL.FTZ R148, R0.reuse, R148 ;  /* 0x0000009400947220 */ /* 0x040fe20000410000 */
[----:B--2---:R-:W-:Y:S01]  /*1c260*/  FSEL R3, R3, 1, P2 ;  /* 0x3f80000003037808 */ /* 0x004fe20001000000 */
[C---:B------:R-:W-:Y:S01]  /*1c270*/  FMUL.FTZ R149, R0.reuse, R149 ;  /* 0x0000009500957220 */ /* 0x040fe20000410000 */
        /* <DEDUP_REMOVED lines=11> */
[C---:B------:R-:W-:Y:S01]  /*1c330*/  FMUL.FTZ R166, R3.reuse, R166 ;  /* 0x000000a603a67220 */ /* 0x040fe20000410000 */
[----:B------:R-:W-:Y:S01]  /*1c340*/  FMUL.FTZ R12, R3, R167 ;  /* 0x000000a7030c7220 */ /* 0x000fe20000410000 */
[----:B------:R-:W-:Y:S01]  /*1c350*/  FMUL.FTZ R140, R2, R140 ;  /* 0x0000008c028c7220 */ /* 0x000fe20000410000 */
[----:B-1----:R-:W-:Y:S01]  /*1c360*/  FSEL R0, R4, 1, P0 ;  /* 0x3f80000004007808 */ /* 0x002fe20000000000 */
[C---:B------:R-:W-:Y:S01]  /*1c370*/  FMUL.FTZ R5, R2.reuse, R141 ;  /* 0x0000008d02057220 */ /* 0x040fe20000410000 */
[----:B------:R-:W-:Y:S01]  /*1c380*/  F2FP.BF16.F32.PACK_AB R7, R7, R136 ;  /* 0x000000880707723e */ /* 0x000fe200000010ff */
[----:B------:R-:W-:Y:S01]  /*1c390*/  FMUL.FTZ R144, R2, R144 ;  /* 0x0000009002907220 */ /* 0x000fe20000410000 */
[----:B------:R-:W-:Y:S01]  /*1c3a0*/  F2FP.BF16.F32.PACK_AB R6, R6, R138 ;  /* 0x0000008a0606723e */ /* 0x000fe200000010ff */
        /* <DEDUP_REMOVED lines=8> */
[----:B------:R-:W-:Y:S01]  /*1c430*/  LEA R0, R22, UR8, 0x1 ;  /* 0x0000000816007c11 */ /* 0x000fe2000f8e08ff */
[C---:B------:R-:W-:Y:S01]  /*1c440*/  FMUL.FTZ R10, R2.reuse, R145 ;  /* 0x00000091020a7220 */ /* 0x040fe20000410000 */
[----:B------:R-:W-:Y:S01]  /*1c450*/  F2FP.BF16.F32.PACK_AB R4, R149, R148 ;  /* 0x000000949504723e */ /* 0x000fe200000010ff */
[----:B------:R-:W-:Y:S01]  /*1c460*/  FMUL.FTZ R156, R2, R156 ;  /* 0x0000009c029c7220 */ /* 0x000fe20000410000 */
[----:B------:R-:W-:Y:S01]  /*1c470*/  IADD3 R3, PT, PT, R0, -R24, RZ ;  /* 0x8000001800037210 */ /* 0x000fe20007ffe0ff */
[C---:B------:R-:W-:Y:S01]  /*1c480*/  FMUL.FTZ R14, R2.reuse, R157 ;  /* 0x0000009d020e7220 */ /* 0x040fe20000410000 */
[C---:B------:R-:W-:Y:S01]  /*1c490*/  FMUL.FTZ R160, R2.reuse, R160 ;  /* 0x000000a002a07220 */ /* 0x040fe20000410000 */
[----:B------:R-:W-:Y:S01]  /*1c4a0*/  FMUL.FTZ R17, R2, R161 ;  /* 0x000000a102117220 */ /* 0x000fe20000410000 */
[----:B------:R-:W-:Y:S01]  /*1c4b0*/  F2FP.BF16.F32.PACK_AB R2, R151, R150 ;  /* 0x000000969702723e */ /* 0x000fe200000010ff */
[----:B------:R1:W-:Y:S01]  /*1c4c0*/  STS [R0], R7 ;  /* 0x0000000700007388 */ /* 0x0003e20000000800 */
[----:B------:R-:W-:-:S02]  /*1c4d0*/  F2FP.BF16.F32.PACK_AB R5, R5, R140 ;  /* 0x0000008c0505723e */ /* 0x000fc400000010ff */
[----:B------:R-:W-:Y:S01]  /*1c4e0*/  F2FP.BF16.F32.PACK_AB R11, R11, R142 ;  /* 0x0000008e0b0b723e */ /* 0x000fe200000010ff */
[----:B------:R-:W-:Y:S01]  /*1c4f0*/  STS [R0+0x200], R6 ;  /* 0x0002000600007388 */ /* 0x000fe20000000800 */
[----:B------:R-:W-:Y:S02]  /*1c500*/  F2FP.BF16.F32.PACK_AB R9, R9, R146 ;  /* 0x000000920909723e */ /* 0x000fe400000010ff */
[----:B------:R-:W-:Y:S01]  /*1c510*/  F2FP.BF16.F32.PACK_AB R10, R10, R144 ;  /* 0x000000900a0a723e */ /* 0x000fe200000010ff */
[----:B------:R2:W-:Y:S01]  /*1c520*/  STS [R3+0x10], R4 ;  /* 0x0000100403007388 */ /* 0x0005e20000000800 */
[----:B------:R-:W-:Y:S02]  /*1c530*/  F2FP.BF16.F32.PACK_AB R8, R8, R152 ;  /* 0x000000980808723e */ /* 0x000fe400000010ff */
[----:B------:R-:W-:Y:S01]  /*1c540*/  F2FP.BF16.F32.PACK_AB R15, R15, R154 ;  /* 0x0000009a0f0f723e */ /* 0x000fe200000010ff */
[----:B------:R4:W-:Y:S01]  /*1c550*/  STS [R3+0x210], R2 ;  /* 0x0002100203007388 */ /* 0x0009e20000000800 */
        /* <DEDUP_REMOVED lines=8> */
[----:B------:R-:W-:Y:S01]  /*1c5e0*/  STS [R3+0x1210], R9 ;  /* 0x0012100903007388 */ /* 0x000fe20000000800 */
[----:B-1----:R-:W-:Y:S01]  /*1c5f0*/  @P3 MUFU.LG2 R7, R19 ;  /* 0x0000001300073308 */ /* 0x002fe20000000c00 */
[----:B------:R-:W-:-:S02]  /*1c600*/  MOV R22, 0x7f800000 ;  /* 0x7f80000000167802 */ /* 0x000fc40000000f00 */
[----:B------:R1:W-:Y:S01]  /*1c610*/  STS [R3+0x1010], R10 ;  /* 0x0010100a03007388 */ /* 0x0003e20000000800 */
[----:B--2---:R-:W-:-:S04]  /*1c620*/  LOP3.LUT R4, R25, 0x40, RZ, 0xc0, !PT ;  /* 0x0000004019047812 */ /* 0x004fc800078ec0ff */
[----:B------:R-:W2:Y:S01]  /*1c630*/  @P2 MUFU.LG2 R6, R21 ;  /* 0x0000001500062308 */ /* 0x000ea20000000c00 */
[----:B----4-:R-:W-:Y:S02]  /*1c640*/  IADD3 R2, PT, PT, R0, -R4, RZ ;  /* 0x8000000400027210 */ /* 0x010fe40007ffe0ff */
[----:B------:R-:W4:Y:S03]  /*1c650*/  @P1 LDC R4, c[0x0][0x458] ;  /* 0x00011600ff041b82 */ /* 0x000f260000000800 */
[----:B------:R3:W-:Y:S01]  /*1c660*/  STS [R2+0x20], R8 ;  /* 0x0000200802007388 */ /* 0x0007e20000000800 */
[----:B-----5:R-:W-:-:S03]  /*1c670*/  IADD3 R0, PT, PT, -R24, R2, RZ ;  /* 0x0000000218007210 */ /* 0x020fc60007ffe1ff */
[----:B------:R5:W-:Y:S01]  /*1c680*/  STS [R2+0x220], R15 ;  /* 0x0002200f02007388 */ /* 0x000be20000000800 */
[----:B------:R-:W4:Y:S01]  /*1c690*/  @P2 LDC R5, c[0x0][0x458] ;  /* 0x00011600ff052b82 */ /* 0x000f220000000800 */
[----:B------:R-:W2:Y:S01]  /*1c6a0*/  S2R R24, SR_CTAID.X ;  /* 0x0000000000187919 */ /* 0x000ea20000002500 */
[----:B-1----:R-:W1:Y:S01]  /*1c6b0*/  @P1 MUFU.LG2 R3, R20 ;  /* 0x0000001400031308 */ /* 0x002e620000000c00 */
[----:B------:R-:W-:Y:S05]  /*1c6c0*/  STS [R0+0x30], R13 ;  /* 0x0000300d00007388 */ /* 0x000fea0000000800 */
[----:B------:R-:W1:Y:S01]  /*1c6d0*/  @P3 LDC R9, c[0x0][0x458] ;  /* 0x00011600ff093b82 */ /* 0x000e620000000800 */
[----:B------:R-:W-:Y:S04]  /*1c6e0*/  STS [R0+0x230], R12 ;  /* 0x0002300c00007388 */ /* 0x000fe80000000800 */
[----:B------:R-:W-:Y:S04]  /*1c6f0*/  STS [R2+0x1020], R14 ;  /* 0x0010200e02007388 */ /* 0x000fe80000000800 */
[----:B------:R2:W-:Y:S01]  /*1c700*/  STS [R2+0x1220], R18 ;  /* 0x0012201202007388 */ /* 0x0005e20000000800 */
[----:B---3--:R-:W3:Y:S03]  /*1c710*/  @P0 LDC R8, c[0x0][0x458] ;  /* 0x00011600ff080b82 */ /* 0x008ee60000000800 */
[----:B------:R4:W-:Y:S01]  /*1c720*/  STS [R0+0x1030], R17 ;  /* 0x0010301100007388 */ /* 0x0009e20000000800 */
[----:B-----5:R-:W-:-:S03]  /*1c730*/  MOV R15, 0x7f800000 ;  /* 0x7f800000000f7802 */ /* 0x020fc60000000f00 */
[----:B------:R5:W-:Y:S01]  /*1c740*/  STS [R0+0x1230], R16 ;  /* 0x0012301000007388 */ /* 0x000be20000000800 */
[----:B--2---:R-:W-:Y:S01]  /*1c750*/  @P2 FMUL.FTZ R2, R6, 0.69314718246459960938 ;  /* 0x3f31721806022820 */ /* 0x004fe20000410000 */
[----:B----4-:R-:W-:Y:S01]  /*1c760*/  MOV R17, 0x7f800000 ;  /* 0x7f80000000117802 */ /* 0x010fe20000000f00 */
[----:B-----5:R-:W-:Y:S02]  /*1c770*/  @P3 FMUL.FTZ R0, R7, 0.69314718246459960938 ;  /* 0x3f31721807003820 */ /* 0x020fe40000410000 */
[----:B------:R2:W4:Y:S02]  /*1c780*/  @P0 MUFU.LG2 R7, R23 ;  /* 0x0000001700070308 */ /* 0x0005240000000c00 */
[----:B-1----:R-:W-:Y:S01]  /*1c790*/  @P3 FFMA.FTZ R22, R39, R9, R0 ;  /* 0x0000000927163223 */ /* 0x002fe20000010000 */
[----:B------:R-:W-:Y:S01]  /*1c7a0*/  @P1 FMUL.FTZ R0, R3, 0.69314718246459960938 ;  /* 0x3f31721803001820 */ /* 0x000fe20000410000 */
[----:B------:R-:W-:Y:S06]  /*1c7b0*/  BRA.U UP1, `(.L_x_348) ;  /* 0x0000000101207547 */ /* 0x000fec000b800000 */
[----:B------:R-:W-:Y:S01]  /*1c7c0*/  UISETP.NE.AND UP1, UPT, UR11, URZ, UPT ;  /* 0x000000ff0b00728c */ /* 0x000fe2000bf25270 */
[----:B------:R-:W1:Y:S10]  /*1c7d0*/  LDCU UR11, c[0x0][0x3e0] ;  /* 0x00007c00ff0b77ac */ /* 0x000e740008000800 */
[----:B------:R-:W1:Y:S01]  /*1c7e0*/  @UP1 LDCU UR13, c[0x0][0x454] ;  /* 0x00008a80ff0d17ac */ /* 0x000e620008000800 */
[----:B------:R-:W-:Y:S01]  /*1c7f0*/  @UP1 UMOV UR14, 0x1 ;  /* 0x00000001000e1882 */ /* 0x000fe20000000000 */
[----:B------:R-:W2:Y:S01]  /*1c800*/  @UP1 LDCU UR15, c[0x0][0x454] ;  /* 0x00008a80ff0f17ac */ /* 0x000ea20008000800 */
[----:B------:R-:W-:Y:S01]  /*1c810*/  @!UP1 UMOV UR14, 0x1 ;  /* 0x00000001000e9882 */ /* 0x000fe20000000000 */
[----:B-1----:R-:W-:-:S02]  /*1c820*/  @UP1 UIMAD UR13, UR13, UR11, URZ ;  /* 0x0000000b0d0d12a4 */ /* 0x002fc4000f8e02ff */
[----:B--2---:R-:W-:-:S12]  /*1c830*/  @!UP1 UIMAD UR13, UR6, UR11, URZ ;  /* 0x0000000b060d92a4 */ /* 0x004fd8000f8e02ff */
.L_x_348:
[----:B------:R-:W-:Y:S01]  /*1c840*/  @P2 FFMA.FTZ R17, R38, R5, R2 ;  /* 0x0000000526112223 */ /* 0x000fe20000010002 */
[----:B------:R-:W-:Y:S01]  /*1c850*/  @P1 FFMA.FTZ R15, R40, R4, R0 ;  /* 0x00000004280f1223 */ /* 0x000fe20000010000 */
[----:B------:R-:W-:Y:S01]  /*1c860*/  UIMAD UR15, UR12, UR15, URZ ;  /* 0x0000000f0c0f72a4 */ /* 0x000fe2000f8e02ff */
[C---:B------:R-:W-:Y:S01]  /*1c870*/  LOP3.LUT P1, RZ, R27.reuse, 0x3, RZ, 0xc0, !PT ;  /* 0x000000031bff7812 */ /* 0x040fe2000782c0ff */
[----:B------:R-:W-:Y:S01]  /*1c880*/  UIMAD UR11, UR4, UR14, URZ ;  /* 0x0000000e040b72a4 */ /* 0x000fe2000f8e02ff */
[----:B------:R-:W-:Y:S01]  /*1c890*/  LOP3.LUT R2, R27, 0x18, RZ, 0xc0, !PT ;  /* 0x000000181b027812 */ /* 0x000fe200078ec0ff */
[----:B------:R-:W-:Y:S01]  /*1c8a0*/  USEL UR20, UR20, URZ, UP0 ;  /* 0x000000ff14147287 */ /* 0x000fe20008000000 */
[----:B----4-:R-:W-:Y:S01]  /*1c8b0*/  @P0 FMUL.FTZ R0, R7, 0.69314718246459960938 ;  /* 0x3f31721807000820 */ /* 0x010fe20000410000 */
[----:B------:R-:W-:Y:S01]  /*1c8c0*/  @!UP0 UIMAD UR15, UR9, UR13, UR15 ;  /* 0x0000000d090f82a4 */ /* 0x000fe2000f8e020f */
[--C-:B------:R-:W-:Y:S01]  /*1c8d0*/  LOP3.LUT R2, R2, 0xd8, R26.reuse, 0x78, !PT ;  /* 0x000000d802027812 */ /* 0x100fe200078e781a */
[----:B------:R-:W-:Y:S01]  /*1c8e0*/  USHF.L.U32 UR11, UR11, 0x7, URZ ;  /* 0x000000070b0b7899 */ /* 0x000fe200080006ff */
[----:B------:R-:W-:Y:S01]  /*1c8f0*/  BAR.SYNC.DEFER_BLOCKING 0x0 ;  /* 0x0000000000007b1d */ /* 0x000fe20000010000 */
[----:B------:R-:W-:Y:S01]  /*1c900*/  USEL UR5, UR5, URZ, UP0 ;  /* 0x000000ff05057287 */ /* 0x000fe20008000000 */
[----:B------:R-:W-:Y:S01]  /*1c910*/  LOP3.LUT R3, R2, 0x1f20, R26, 0xf8, !PT ;  /* 0x00001f2002037812 */ /* 0x000fe200078ef81a */
[----:B------:R-:W-:Y:S01]  /*1c920*/  USHF.R.S32.HI UR9, URZ, 0x1f, UR15 ;  /* 0x0000001fff097899 */ /* 0x000fe2000801140f */
[----:B------:R-:W-:Y:S01]  /*1c930*/  IMAD.MOV.U32 R14, RZ, RZ, 0x7f800000 ;  /* 0x7f800000ff0e7424 */ /* 0x000fe200078e00ff */
[----:B------:R-:W-:Y:S01]  /*1c940*/  USHF.R.S32.HI UR6, URZ, 0x1f, UR11 ;  /* 0x0000001fff067899 */ /* 0x000fe2000801140b */
[----:B------:R-:W-:Y:S01]  /*1c950*/  LEA R16, R3, UR8, 0x1 ;  /* 0x0000000803107c11 */ /* 0x000fe2000f8e08ff */
[----:B------:R-:W-:Y:S01]  /*1c960*/  UIADD3 UR20, UP1, UP0, UR11, UR20, UR15 ;  /* 0x000000140b147290 */ /* 0x000fe2000f83e00f */
[----:B------:R-:W-:Y:S01]  /*1c970*/  BSSY.RECONVERGENT B0, `(.L_x_349) ;  /* 0x000002b000007945 */ /* 0x000fe20003800200 */
[----:B---3--:R-:W-:Y:S01]  /*1c980*/  @P0 FFMA.FTZ R14, R37, R8, R0 ;  /* 0x00000008250e0223 */ /* 0x008fe20000010000 */
[----:B------:R-:W-:Y:S01]  /*1c990*/  SHF.R.U32.HI R2, RZ, 0x2, R27 ;  /* 0x00000002ff027819 */ /* 0x000fe2000001161b */
[----:B------:R-:W-:Y:S01]  /*1c9a0*/  UIADD3.X UR5, UPT, UPT, UR6, UR5, UR9, UP1, UP0 ;  /* 0x0000000506057290 */ /* 0x000fe20008fe0409 */
[----:B------:R-:W-:Y:S11]  /*1c9b0*/  @P1 BRA `(.L_x_350) ;  /* 0x0000000000981947 */ /* 0x000ff60003800000 */
        /* <DEDUP_REMOVED lines=11> */
[----:B------:R-:W-:-:S05]  /*1ca70*/  @!P6 IMAD R0, R0, UR14, RZ ;  /* 0x0000000e0000ec24 */ /* 0x000fca000f8e02ff */
[C---:B------:R-:W-:Y:S01]  /*1ca80*/  @!P6 IADD3 R4, P0, PT, R0.reuse, UR20, RZ ;  /* 0x000000140004ec10 */ /* 0x040fe2000ff1e0ff */
[----:B------:R-:W-:Y:S01]  /*1ca90*/  @!P5 IMAD R5, R5, UR14, RZ ;  /* 0x0000000e0505dc24 */ /* 0x000fe2000f8e02ff */
[----:B------:R-:W3:Y:S01]  /*1caa0*/  @!P5 LDC.64 R12, c[0x0][0x420] ;  /* 0x00010800ff0cdb82 */ /* 0x000ee20000000a00 */
[----:B------:R-:W-:Y:S01]  /*1cab0*/  @!P4 IMAD R7, R7, UR14, RZ ;  /* 0x0000000e0707cc24 */ /* 0x000fe2000f8e02ff */
[----:B------:R-:W-:Y:S01]  /*1cac0*/  @!P6 LEA.HI.X.SX32 R8, R0, UR5, 0x1, P0 ;  /* 0x000000050008ec11 */ /* 0x000fe200080f0eff */
[----:B------:R-:W-:Y:S01]  /*1cad0*/  @!P3 IMAD R6, R6, UR14, RZ ;  /* 0x0000000e0606bc24 */ /* 0x000fe2000f8e02ff */
[----:B------:R-:W-:-:S04]  /*1cae0*/  @!P5 IADD3 R0, P0, PT, R5, UR20, RZ ;  /* 0x000000140500dc10 */ /* 0x000fc8000ff1e0ff */
[----:B------:R-:W4:Y:S08]  /*1caf0*/  @!P4 LDC.64 R18, c[0x0][0x420] ;  /* 0x00010800ff12cb82 */ /* 0x000f300000000a00 */
[----:B------:R-:W5:Y:S01]  /*1cb00*/  @!P3 LDC.64 R20, c[0x0][0x420] ;  /* 0x00010800ff14bb82 */ /* 0x000f620000000a00 */
[----:B-1----:R-:W-:-:S04]  /*1cb10*/  @!P6 LEA R10, P1, R4, R10, 0x2 ;  /* 0x0000000a040ae211 */ /* 0x002fc800078210ff */
[----:B------:R-:W-:Y:S02]  /*1cb20*/  @!P6 LEA.HI.X R11, R4, R11, R8, 0x2, P1 ;  /* 0x0000000b040be211 */ /* 0x000fe400008f1408 */
[----:B------:R-:W-:Y:S02]  /*1cb30*/  @!P5 LEA.HI.X.SX32 R4, R5, UR5, 0x1, P0 ;  /* 0x000000050504dc11 */ /* 0x000fe400080f0eff */
[----:B---3--:R-:W-:Y:S01]  /*1cb40*/  @!P5 LEA R8, P2, R0, R12, 0x2 ;  /* 0x0000000c0008d211 */ /* 0x008fe200078410ff */
[----:B------:R1:W-:Y:S01]  /*1cb50*/  @!P6 STG.E desc[UR26][R10.64], R22 ;  /* 0x000000160a00e986 */ /* 0x0003e2000c10191a */
[----:B------:R-:W-:Y:S02]  /*1cb60*/  @!P4 IADD3 R5, P1, PT, R7, UR20, RZ ;  /* 0x000000140705cc10 */ /* 0x000fe4000ff3e0ff */
[----:B------:R-:W-:Y:S02]  /*1cb70*/  @!P3 IADD3 R12, P0, PT, R6, UR20, RZ ;  /* 0x00000014060cbc10 */ /* 0x000fe4000ff1e0ff */
[----:B------:R-:W-:-:S02]  /*1cb80*/  @!P5 LEA.HI.X R9, R0, R13, R4, 0x2, P2 ;  /* 0x0000000d0009d211 */ /* 0x000fc400010f1404 */
[----:B------:R-:W-:Y:S02]  /*1cb90*/  @!P4 LEA.HI.X.SX32 R7, R7, UR5, 0x1, P1 ;  /* 0x000000050707cc11 */ /* 0x000fe400088f0eff */
[----:B------:R-:W-:Y:S01]  /*1cba0*/  @!P3 LEA.HI.X.SX32 R0, R6, UR5, 0x1, P0 ;  /* 0x000000050600bc11 */ /* 0x000fe200080f0eff */
[----:B------:R1:W-:Y:S01]  /*1cbb0*/  @!P5 STG.E desc[UR26][R8.64], R17 ;  /* 0x000000110800d986 */ /* 0x0003e2000c10191a */
[C---:B----4-:R-:W-:Y:S02]  /*1cbc0*/  @!P4 LEA R6, P1, R5.reuse, R18, 0x2 ;  /* 0x000000120506c211 */ /* 0x050fe400078210ff */
[C---:B-----5:R-:W-:Y:S02]  /*1cbd0*/  @!P3 LEA R4, P0, R12.reuse, R20, 0x2 ;  /* 0x000000140c04b211 */ /* 0x060fe400078010ff */
[----:B------:R-:W-:Y:S02]  /*1cbe0*/  @!P4 LEA.HI.X R7, R5, R19, R7, 0x2, P1 ;  /* 0x000000130507c211 */ /* 0x000fe400008f1407 */
[----:B------:R-:W-:-:S03]  /*1cbf0*/  @!P3 LEA.HI.X R5, R12, R21, R0, 0x2, P0 ;  /* 0x000000150c05b211 */ /* 0x000fc600000f1400 */
[----:B------:R1:W-:Y:S04]  /*1cc00*/  @!P4 STG.E desc[UR26][R6.64], R15 ;  /* 0x0000000f0600c986 */ /* 0x0003e8000c10191a */
[----:B------:R1:W-:Y:S02]  /*1cc10*/  @!P3 STG.E desc[UR26][R4.64], R14 ;  /* 0x0000000e0400b986 */ /* 0x0003e4000c10191a */
.L_x_350:
[----:B------:R-:W-:Y:S05]  /*1cc20*/  BSYNC.RECONVERGENT B0 ;  /* 0x0000000000007941 */ /* 0x000fea0003800200 */
.L_x_349:
[----:B------:R-:W3:Y:S01]  /*1cc30*/  LDCU UR6, c[0x0][0x440] ;  /* 0x00008800ff0677ac */ /* 0x000ee20008000800 */
[----:B-12---:R1:W2:Y:S01]  /*1cc40*/  LDS.128 R20, [R16+0x1800] ;  /* 0x0018000010147984 */ /* 0x0062a20000000c00 */
[----:B------:R-:W-:Y:S01]  /*1cc50*/  LOP3.LUT R4, R26, 0x18, RZ, 0xc0, !PT ;  /* 0x000000181a047812 */ /* 0x000fe200078ec0ff */
[C---:B------:R-:W-:Y:S01]  /*1cc60*/  VIADD R3, R2.reuse, 0x20 ;  /* 0x0000002002037836 */ /* 0x040fe20000000000 */
[----:B------:R-:W4:Y:S01]  /*1cc70*/  LDCU.64 UR4, c[0x0][0x410] ;  /* 0x00008200ff0477ac */ /* 0x000f220008000a00 */
[----:B------:R1:W1:Y:S01]  /*1cc80*/  LDS.128 R12, [R16] ;  /* 0x00000000100c7984 */ /* 0x0002620000000c00 */
[----:B------:R-:W-:Y:S01]  /*1cc90*/  VIADD R0, R2, 0x40 ;  /* 0x0000004002007836 */ /* 0x000fe20000000000 */
[----:B------:R-:W-:Y:S01]  /*1cca0*/  BSSY.RECONVERGENT B0, `(.L_x_351) ;  /* 0x000001a000007945 */ /* 0x000fe20003800200 */
[C---:B---3--:R-:W-:Y:S02]  /*1ccb0*/  ISETP.GE.AND P0, PT, R4.reuse, UR6, PT ;  /* 0x0000000604007c0c */ /* 0x048fe4000bf06270 */
[----:B------:R-:W-:-:S02]  /*1ccc0*/  IADD3 R4, P3, PT, R4, UR10, RZ ;  /* 0x0000000a04047c10 */ /* 0x000fc4000ff7e0ff */
[----:B------:R-:W-:Y:S01]  /*1ccd0*/  ISETP.GE.OR P2, PT, R3, UR18, P0 ;  /* 0x0000001203007c0c */ /* 0x000fe20008746670 */
[----:B----4-:R-:W-:Y:S01]  /*1cce0*/  IMAD.U32 R6, RZ, RZ, UR5 ;  /* 0x00000005ff067e24 */ /* 0x010fe2000f8e00ff */
[----:B------:R-:W-:Y:S01]  /*1ccf0*/  ISETP.GE.OR P1, PT, R0, UR18, P0 ;  /* 0x0000001200007c0c */ /* 0x000fe20008726670 */
[----:B------:R-:W-:Y:S01]  /*1cd00*/  IMAD.X R5, RZ, RZ, UR7, P3 ;  /* 0x00000007ff057e24 */ /* 0x000fe200098e06ff */
[C---:B------:R-:W-:Y:S02]  /*1cd10*/  ISETP.GE.OR P3, PT, R2.reuse, UR18, P0 ;  /* 0x0000001202007c0c */ /* 0x040fe40008766670 */
[----:B------:R-:W-:Y:S02]  /*1cd20*/  IADD3 R3, PT, PT, R2, 0x60, RZ ;  /* 0x0000006002037810 */ /* 0x000fe40007ffe0ff */
[----:B------:R-:W-:Y:S02]  /*1cd30*/  MOV R0, UR4 ;  /* 0x0000000400007c02 */ /* 0x000fe40008000f00 */
[----:B------:R-:W-:-:S02]  /*1cd40*/  ISETP.GE.OR P0, PT, R3, UR18, P0 ;  /* 0x0000001203007c0c */ /* 0x000fc40008706670 */
[----:B------:R-:W-:Y:S01]  /*1cd50*/  MOV R3, RZ ;  /* 0x000000ff00037202 */ /* 0x000fe20000000f00 */
[----:B------:R-:W-:-:S04]  /*1cd60*/  IMAD.WIDE.U32 R8, R0, UR12, R4 ;  /* 0x0000000c00087c25 */ /* 0x000fc8000f8e0004 */
[----:B------:R-:W-:-:S04]  /*1cd70*/  IMAD.WIDE.U32 R2, R24, 0x80, R2 ;  /* 0x0000008018027825 */ /* 0x000fc800078e0002 */
[----:B------:R-:W-:Y:S01]  /*1cd80*/  IMAD R5, R6, UR12, R9 ;  /* 0x0000000c06057c24 */ /* 0x000fe2000f8e0209 */
[----:B--2---:R-:W-:Y:S06]  /*1cd90*/  @P3 BRA `(.L_x_352) ;  /* 0x0000000000283947 */ /* 0x004fec0003800000 */
        /* <DEDUP_REMOVED lines=9> */
[----:B-1----:R2:W-:Y:S02]  /*1ce30*/  STG.E.128 desc[UR26][R10.64], R12 ;  /* 0x0000000c0a007986 */ /* 0x0025e4000c101d1a */
.L_x_352:
[----:B------:R-:W-:Y:S05]  /*1ce40*/  BSYNC.RECONVERGENT B0 ;  /* 0x0000000000007941 */ /* 0x000fea0003800200 */
.L_x_351:
[----:B-12---:R1:W2:Y:S01]  /*1ce50*/  LDS.128 R12, [R16+0x800] ;  /* 0x00080000100c7984 */ /* 0x0062a20000000c00 */
[----:B------:R-:W-:Y:S04]  /*1ce60*/  BSSY.RECONVERGENT B0, `(.L_x_353) ;  /* 0x000000f000007945 */ /* 0x000fe80003800200 */
[----:B------:R-:W-:Y:S05]  /*1ce70*/  @P2 BRA `(.L_x_354) ;  /* 0x0000000000342947 */ /* 0x000fea0003800000 */
[----:B------:R-:W3:Y:S01]  /*1ce80*/  LDCU.64 UR6, c[0x0][0x408] ;  /* 0x00008100ff0677ac */ /* 0x000ee20008000a00 */
[----:B------:R-:W-:Y:S02]  /*1ce90*/  IADD3 R0, P2, PT, R2, 0x20, RZ ;  /* 0x0000002002007810 */ /* 0x000fe40007f5e0ff */
[----:B------:R-:W-:Y:S01]  /*1cea0*/  MOV R7, R5 ;  /* 0x0000000500077202 */ /* 0x000fe20000000f00 */
[----:B------:R-:W4:Y:S02]  /*1ceb0*/  LDCU.64 UR4, c[0x0][0x3f0] ;  /* 0x00007e00ff0477ac */ /* 0x000f240008000a00 */
[----:B------:R-:W-:-:S04]  /*1cec0*/  IMAD.X R6, RZ, RZ, R3, P2 ;  /* 0x000000ffff067224 */ /* 0x000fc800010e0603 */
[----:B---3--:R-:W-:Y:S02]  /*1ced0*/  IMAD R10, R6, UR6, RZ ;  /* 0x00000006060a7c24 */ /* 0x008fe4000f8e02ff */
[----:B------:R-:W-:-:S04]  /*1cee0*/  IMAD.MOV.U32 R6, RZ, RZ, R8 ;  /* 0x000000ffff067224 */ /* 0x000fc800078e0008 */
[----:B------:R-:W-:-:S04]  /*1cef0*/  IMAD.WIDE.U32 R6, R0, UR6, R6 ;  /* 0x0000000600067c25 */ /* 0x000fc8000f8e0006 */
[----:B------:R-:W-:Y:S01]  /*1cf00*/  IMAD R0, R0, UR7, R10 ;  /* 0x0000000700007c24 */ /* 0x000fe2000f8e020a */
[----:B----4-:R-:W-:-:S04]  /*1cf10*/  LEA R10, P2, R6, UR4, 0x1 ;  /* 0x00000004060a7c11 */ /* 0x010fc8000f8408ff */
[----:B------:R-:W-:-:S04]  /*1cf20*/  IADD3 R0, PT, PT, R0, R7, RZ ;  /* 0x0000000700007210 */ /* 0x000fc80007ffe0ff */
[----:B------:R-:W-:-:S05]  /*1cf30*/  LEA.HI.X R11, R6, UR5, R0, 0x1, P2 ;  /* 0x00000005060b7c11 */ /* 0x000fca00090f0c00 */
[----:B--2---:R3:W-:Y:S02]  /*1cf40*/  STG.E.128 desc[UR26][R10.64], R12 ;  /* 0x0000000c0a007986 */ /* 0x0047e4000c101d1a */
.L_x_354:
[----:B------:R-:W-:Y:S05]  /*1cf50*/  BSYNC.RECONVERGENT B0 ;  /* 0x0000000000007941 */ /* 0x000fea0003800200 */
.L_x_353:
[----:B--23--:R2:W3:Y:S01]  /*1cf60*/  LDS.128 R12, [R16+0x1000] ;  /* 0x00100000100c7984 */ /* 0x00c4e20000000c00 */
[----:B------:R-:W-:Y:S04]  /*1cf70*/  BSSY.RECONVERGENT B0, `(.L_x_355) ;  /* 0x000000f000007945 */ /* 0x000fe80003800200 */
[----:B------:R-:W-:Y:S05]  /*1cf80*/  @P1 BRA `(.L_x_356) ;  /* 0x0000000000341947 */ /* 0x000fea0003800000 */
[----:B------:R-:W4:Y:S01]  /*1cf90*/  LDCU.64 UR6, c[0x0][0x408] ;  /* 0x00008100ff0677ac */ /* 0x000f220008000a00 */
[----:B------:R-:W-:Y:S02]  /*1cfa0*/  IADD3 R0, P1, PT, R2, 0x40, RZ ;  /* 0x0000004002007810 */ /* 0x000fe40007f3e0ff */
[----:B------:R-:W-:Y:S01]  /*1cfb0*/  MOV R7, R5 ;  /* 0x0000000500077202 */ /* 0x000fe20000000f00 */
[----:B------:R-:W5:Y:S02]  /*1cfc0*/  LDCU.64 UR4, c[0x0][0x3f0] ;  /* 0x00007e00ff0477ac */ /* 0x000f640008000a00 */
[----:B------:R-:W-:-:S04]  /*1cfd0*/  IMAD.X R6, RZ, RZ, R3, P1 ;  /* 0x000000ffff067224 */ /* 0x000fc800008e0603 */
[----:B----4-:R-:W-:Y:S02]  /*1cfe0*/  IMAD R10, R6, UR6, RZ ;  /* 0x00000006060a7c24 */ /* 0x010fe4000f8e02ff */
[----:B------:R-:W-:-:S04]  /*1cff0*/  IMAD.MOV.U32 R6, RZ, RZ, R8 ;  /* 0x000000ffff067224 */ /* 0x000fc800078e0008 */
[----:B------:R-:W-:-:S04]  /*1d000*/  IMAD.WIDE.U32 R6, R0, UR6, R6 ;  /* 0x0000000600067c25 */ /* 0x000fc8000f8e0006 */
[----:B------:R-:W-:Y:S01]  /*1d010*/  IMAD R0, R0, UR7, R10 ;  /* 0x0000000700007c24 */ /* 0x000fe2000f8e020a */
[----:B-----5:R-:W-:-:S04]  /*1d020*/  LEA R10, P1, R6, UR4, 0x1 ;  /* 0x00000004060a7c11 */ /* 0x020fc8000f8208ff */
[----:B------:R-:W-:-:S04]  /*1d030*/  IADD3 R0, PT, PT, R0, R7, RZ ;  /* 0x0000000700007210 */ /* 0x000fc80007ffe0ff */
[----:B------:R-:W-:-:S05]  /*1d040*/  LEA.HI.X R11, R6, UR5, R0, 0x1, P1 ;  /* 0x00000005060b7c11 */ /* 0x000fca00088f0c00 */
[----:B---3--:R4:W-:Y:S02]  /*1d050*/  STG.E.128 desc[UR26][R10.64], R12 ;  /* 0x0000000c0a007986 */ /* 0x0089e4000c101d1a */
.L_x_356:
[----:B------:R-:W-:Y:S05]  /*1d060*/  BSYNC.RECONVERGENT B0 ;  /* 0x0000000000007941 */ /* 0x000fea0003800200 */
.L_x_355:
[----:B------:R-:W-:Y:S05]  /*1d070*/  @P0 EXIT ;  /* 0x000000000000094d */ /* 0x000fea0003800000 */
[----:B------:R-:W5:Y:S01]  /*1d080*/  LDCU.64 UR6, c[0x0][0x408] ;  /* 0x00008100ff0677ac */ /* 0x000f620008000a00 */
[----:B------:R-:W-:Y:S01]  /*1d090*/  IADD3 R0, P0, PT, R2, 0x60, RZ ;  /* 0x0000006002007810 */ /* 0x000fe20007f1e0ff */
[----:B------:R-:W1:Y:S04]  /*1d0a0*/  LDCU.64 UR4, c[0x0][0x3f0] ;  /* 0x00007e00ff0477ac */ /* 0x000e680008000a00 */
[----:B------:R-:W-:Y:S01]  /*1d0b0*/  IMAD.X R2, RZ, RZ, R3, P0 ;  /* 0x000000ffff027224 */ /* 0x000fe200000e0603 */
[----:B------:R-:W-:-:S03]  /*1d0c0*/  MOV R3, R5 ;  /* 0x0000000500037202 */ /* 0x000fc60000000f00 */
[----:B-----5:R-:W-:Y:S02]  /*1d0d0*/  IMAD R6, R2, UR6, RZ ;  /* 0x0000000602067c24 */ /* 0x020fe4000f8e02ff */
[----:B------:R-:W-:-:S04]  /*1d0e0*/  IMAD.MOV.U32 R2, RZ, RZ, R8 ;  /* 0x000000ffff027224 */ /* 0x000fc800078e0008 */
[----:B------:R-:W-:-:S04]  /*1d0f0*/  IMAD.WIDE.U32 R4, R0, UR6, R2 ;  /* 0x0000000600047c25 */ /* 0x000fc8000f8e0002 */
[----:B------:R-:W-:Y:S01]  /*1d100*/  IMAD R0, R0, UR7, R6 ;  /* 0x0000000700007c24 */ /* 0x000fe2000f8e0206 */
[----:B-1----:R-:W-:-:S04]  /*1d110*/  LEA R2, P0, R4, UR4, 0x1 ;  /* 0x0000000404027c11 */ /* 0x002fc8000f8008ff */
[----:B------:R-:W-:-:S04]  /*1d120*/  IADD3 R0, PT, PT, R0, R5, RZ ;  /* 0x0000000500007210 */ /* 0x000fc80007ffe0ff */
[----:B------:R-:W-:-:S05]  /*1d130*/  LEA.HI.X R3, R4, UR5, R0, 0x1, P0 ;  /* 0x0000000504037c11 */ /* 0x000fca00080f0c00 */
[----:B------:R-:W-:Y:S01]  /*1d140*/  STG.E.128 desc[UR26][R2.64], R20 ;  /* 0x0000001402007986 */ /* 0x000fe2000c101d1a */
[----:B------:R-:W-:Y:S05]  /*1d150*/  EXIT ;  /* 0x000000000000794d */ /* 0x000fea0003800000 */
.L_x_357:
        /* <DEDUP_REMOVED lines=10> */
.L_x_1354:


//--------------------- .text._ZN5flash16flash_fwd_kernelI23Flash_fwd_kernel_traitsILi32ELi128ELi128ELi4ELb0ELb0EN7cutlass10bfloat16_tE19Flash_kernel_traitsILi32ELi128ELi128ELi4ES3_EELb1ELb0ELb0ELb0ELb0ELb1ELb0ELb0EEEvNS_16Flash_fwd_paramsE --------------------------
	.section	.text._ZN5flash16flash_fwd_kernelI23Flash_fwd_kernel_traitsILi32ELi128ELi128ELi4ELb0ELb0EN7cutlass10bfloat16_tE19Flash_kernel_traitsILi32ELi128ELi128ELi4ES3_EELb1ELb0ELb0ELb0ELb0ELb1ELb0ELb0EEEvNS_16Flash_fwd_paramsE,"ax",@progbits
	.align	128
        .global         _ZN5flash16flash_fwd_kernelI23Flash_fwd_kernel_traitsILi32ELi128ELi128ELi4ELb0ELb0EN7cutlass10bfloat16_tE19Flash_kernel_traitsILi32ELi128ELi128ELi4ES3_EELb1ELb0ELb0ELb0ELb0ELb1ELb0ELb0EEEvNS_16Flash_fwd_paramsE
        .type           _ZN5flash16flash_fwd_kernelI23Flash_fwd_kernel_traitsILi32ELi128ELi128ELi4ELb0ELb0EN7cutlass10bfloat16_tE19Flash_kernel_traitsILi32ELi128ELi128ELi4ES3_EELb1ELb0ELb0ELb0ELb0ELb1ELb0ELb0EEEvNS_16Flash_fwd_paramsE,@function
        .size           _ZN5flash16flash_fwd_kernelI23Flash_fwd_kernel_traitsILi32ELi128ELi128ELi4ELb0ELb0EN7cutlass10bfloat16_tE19Flash_kernel_traitsILi32ELi128ELi128ELi4ES3_EELb1ELb0ELb0ELb0ELb0ELb1ELb0ELb0EEEvNS_16Flash_fwd_paramsE,(.L_x_1355 - _ZN5flash16flash_fwd_kernelI23Flash_fwd_kernel_traitsILi32ELi128ELi128ELi4ELb0ELb0EN7cutlass10bfloat16_tE19Flash_kernel_traitsILi32ELi128ELi128ELi4ES3_EELb1ELb0ELb0ELb0ELb0ELb1ELb0ELb0EEEvNS_16Flash_fwd_paramsE)
        .other          _ZN5flash16flash_fwd_kernelI23Flash_fwd_kernel_traitsILi32ELi128ELi128ELi4ELb0ELb0EN7cutlass10bfloat16_tE19Flash_kernel_traitsILi32ELi128ELi128ELi4ES3_EELb1ELb0ELb0ELb0ELb0ELb1ELb0ELb0EEEvNS_16Flash_fwd_paramsE,@"STO_CUDA_ENTRY STV_DEFAULT"
_ZN5flash16flash_fwd_kernelI23Flash_fwd_kernel_traitsILi32ELi128ELi128ELi4ELb0ELb0EN7cutlass10bfloat16_tE19Flash_kernel_traitsILi32ELi128ELi128ELi4ES3_EELb1ELb0ELb0ELb0ELb0ELb1ELb0ELb0EEEvNS_16Flash_fwd_paramsE:
.text._ZN5flash16flash_fwd_kernelI23Flash_fwd_kernel_traitsILi32ELi128ELi128ELi4ELb0ELb0EN7cutlass10bfloat16_tE19Flash_kernel_traitsILi32ELi128ELi128ELi4ES3_EELb1ELb0ELb0ELb0ELb0ELb1ELb0ELb0EEEvNS_16Flash_fwd_paramsE:
[----:B------:R-:W1:Y:S01]  /*0000*/  LDC R1, c[0x0][0x37c] ;  /* 0x0000df00ff017b82 */ /* 0x000e620000000800 */
[----:B------:R-:W2:Y:S07]  /*0010*/  LDCU.U8 UR4, c[0x0][0x524] ;  /* 0x0000a480ff0477ac */ /* 0x000eae0008000000 */
[----:B------:R-:W3:Y:S01]  /*0020*/  LDC R160, c[0x0][0x518] ;  /* 0x00014600ffa07b82 */ /* 0x000ee20000000800 */
[----:B-1----:R-:W-:Y:S01]  /*0030*/  VIADD R1, R1, 0xffffff10 ;  /* 0xffffff1001017836 */ /* 0x002fe20000000000 */
[----:B------:R-:W1:Y:S06]  /*0040*/  LDCU.64 UR10, c[0x0][0x358] ;  /* 0x00006b00ff0a77ac */ /* 0x000e6c0008000a00 */
[----:B------:R-:W4:Y:S01]  /*0050*/  LDC R161, c[0x0][0x51c] ;  /* 0x00014700ffa17b82 */ /* 0x000f220000000800 */
[----:B------:R-:W1:Y:S01]  /*0060*/  S2R R163, SR_CTAID.X ;  /* 0x0000000000a37919 */ /* 0x000e620000002500 */
[----:B------:R-:W1:Y:S01]  /*0070*/  LDCU.64 UR8, c[0x0][0x460] ;  /* 0x00008c00ff0877ac */ /* 0x000e620008000a00 */
[----:B------:R-:W1:Y:S01]  /*0080*/  S2R R196, SR_CTAID.Y ;  /* 0x0000000000c47919 */ /* 0x000e620000002600 */
[----:B------:R-:W1:Y:S04]  /*0090*/  LDCU.64 UR6, c[0x0][0x470] ;  /* 0x00008e00ff0677ac */ /* 0x000e680008000a00 */
[----:B------:R-:W1:Y:S01]  /*00a0*/  LDC.64 R8, c[0x0][0x460] ;  /* 0x00011800ff087b82 */ /* 0x000e620000000a00 */
[----:B--2---:R-:W-:Y:S01]  /*00b0*/  ISETP.NE.AND P5, PT, RZ, UR4, PT ;  /* 0x00000004ff007c0c */ /* 0x004fe2000bfa5270 */
[----:B------:R-:W2:-:S12]  /*00c0*/  LDCU.64 UR4, c[0x0][0x510] ;  /* 0x0000a200ff0477ac */ /* 0x000e980008000a00 */
[----:B---3--:R-:W-:Y:S01]  /*00d0*/  @P5 IMAD.MOV.U32 R2, RZ, RZ, R160 ;  /* 0x000000ffff025224 */ /* 0x008fe200078e00a0 */
[----:B------:R-:W3:Y:S01]  /*00e0*/  S2R R162, SR_CTAID.Z ;  /* 0x0000000000a27919 */ /* 0x000ee20000002700 */
[----:B----4-:R-:W-:Y:S01]  /*00f0*/  @P5 IMAD.MOV.U32 R3, RZ, RZ, R161 ;  /* 0x000000ffff035224 */ /* 0x010fe200078e00a1 */
[----:B------:R-:W4:Y:S05]  /*0100*/  @P5 LDC R4, c[0x0][0x520] ;  /* 0x00014800ff045b82 */ /* 0x000f2a0000000800 */
[----:B-1----:R-:W4:Y:S01]  /*0110*/  @P5 LDG.E.64 R2, desc[UR10][R2.64] ;  /* 0x0000000a02025981 */ /* 0x002f22000c1e1b00 */
[----:B--2---:R-:W-:Y:S02]  /*0120*/  IMAD.U32 R220, RZ, RZ, UR4 ;  /* 0x00000004ffdc7e24 */ /* 0x004fe4000f8e00ff */
[----:B------:R-:W-:Y:S01]  /*0130*/  IMAD.U32 R221, RZ, RZ, UR5 ;  /* 0x00000005ffdd7e24 */ /* 0x000fe2000f8e00ff */
[----:B------:R-:W1:Y:S01]  /*0140*/  S2R R195, SR_TID.X ;  /* 0x0000000000c37919 */ /* 0x000e620000002100 */
[----:B------:R-:W2:Y:S04]  /*0150*/  LDCU.64 UR4, c[0x0][0x478] ;  /* 0x00008f00ff0477ac */ /* 0x000ea80008000a00 */
[----:B------:R-:W4:Y:S01]  /*0160*/  @P5 LDG.E.64 R220, desc[UR10][R220.64] ;  /* 0x0000000adcdc5981 */ /* 0x000f22000c1e1b00 */
[----:B------:R-:W-:Y:S01]  /*0170*/  ISETP.NE.U32.AND P3, PT, RZ, UR8, PT ;  /* 0x00000008ff007c0c */ /* 0x000fe2000bf65070 */
[----:B------:R-:W-:Y:S01]  /*0180*/  IMAD.MOV.U32 R23, RZ, RZ, -0x1 ;  /* 0xffffffffff177424 */ /* 0x000fe200078e00ff */
[----:B------:R-:W-:Y:S01]  /*0190*/  ISETP.NE.U32.AND P2, PT, RZ, UR8, PT ;  /* 0x00000008ff007c0c */ /* 0x000fe2000bf45070 */
[----:B------:R-:W-:Y:S01]  /*01a0*/  IMAD.SHL.U32 R10, R196, 0x4, RZ ;  /* 0x00000004c40a7824 */ /* 0x000fe200078e00ff */
[----:B------:R-:W-:-:S02]  /*01b0*/  ISETP.NE.U32.AND P1, PT, RZ, UR6, PT ;  /* 0x00000006ff007c0c */ /* 0x000fc4000bf25070 */
[----:B------:R-:W-:Y:S02]  /*01c0*/  ISETP.NE.AND.EX P3, PT, RZ, UR9, PT, P3 ;  /* 0x00000009ff007c0c */ /* 0x000fe4000bf65330 */
[----:B------:R-:W-:Y:S02]  /*01d0*/  ISETP.NE.AND.EX P2, PT, RZ, UR9, PT, P2 ;  /* 0x00000009ff007c0c */ /* 0x000fe4000bf45320 */
[----:B------:R-:W-:Y:S02]  /*01e0*/  ISETP.NE.AND.EX P1, PT, RZ, UR7, PT, P1 ;  /* 0x00000007ff007c0c */ /* 0x000fe4000bf25310 */
[----:B--2---:R-:W-:Y:S02]  /*01f0*/  ISETP.NE.U32.AND P0, PT, RZ, UR4, PT ;  /* 0x00000004ff007c0c */ /* 0x004fe4000bf05070 */
[----:B---3--:R-:W-:Y:S02]  /*0200*/  LOP3.LUT R0, R162, R163, R196, 0xfe, !PT ;  /* 0x000000a3a2007212 */ /* 0x008fe400078efec4 */
[----:B------:R-:W-:-:S02]  /*0210*/  ISETP.NE.AND.EX P0, PT, RZ, UR5, PT, P0 ;  /* 0x00000005ff007c0c */ /* 0x000fc4000bf05300 */
[----:B-1----:R-:W-:-:S13]  /*0220*/  LOP3.LUT P6, RZ, R0, R195, RZ, 0xfc, !PT ;  /* 0x000000c300ff7212 */ /* 0x002fda00078cfcff */
[----:B------:R-:W1:Y:S01]  /*0230*/  @!P6 LDC.64 R6, c[0x0][0x528] ;  /* 0x00014a00ff06eb82 */ /* 0x000e620000000a00 */
[----:B------:R-:W-:Y:S01]  /*0240*/  IMAD.MOV.U32 R11, RZ, RZ, RZ ;  /* 0x000000ffff0b7224 */ /* 0x000fe200078e00ff */
[----:B----4-:R-:W-:Y:S01]  /*0250*/  @P5 IADD3 R160, P4, PT, R2, R4, RZ ;  /* 0x0000000402a05210 */ /* 0x010fe20007f9e0ff */
[----:B------:R-:W-:-:S04]  /*0260*/  IMAD.WIDE.U32 R4, R196, 0x4, R8 ;  /* 0x00000004c4047825 */ /* 0x000fc800078e0008 */
[----:B------:R-:W-:Y:S02]  /*0270*/  @P5 IMAD.X R161, RZ, RZ, R3, P4 ;  /* 0x000000ffffa15224 */ /* 0x000fe400020e0603 */
[----:B------:R-:W-:Y:S02]  /*0280*/  @!P6 IMAD.MOV.U32 R2, RZ, RZ, R160 ;  /* 0x000000ffff02e224 */ /* 0x000fe400078e00a0 */
[----:B------:R-:W-:Y:S01]  /*0290*/  @!P6 IMAD.MOV.U32 R3, RZ, RZ, R161 ;  /* 0x000000ffff03e224 */ /* 0x000fe200078e00a1 */
[----:B-1----:R-:W-:Y:S01]  /*02a0*/  @!P6 STG.E.64 desc[UR10][R6.64], R220 ;  /* 0x000000dc0600e986 */ /* 0x002fe2000c101b0a */
[----:B------:R-:W-:-:S03]  /*02b0*/  SHF.R.U32.HI R9, RZ, 0x1e, R196 ;  /* 0x0000001eff097819 */ /* 0x000fc600000116c4 */
[----:B------:R1:W-:Y:S04]  /*02c0*/  @!P6 STG.E.64 desc[UR10][R6.64+0x8], R2 ;  /* 0x000008020600e986 */ /* 0x0003e8000c101b0a */
[----:B------:R-:W2:Y:S04]  /*02d0*/  @P3 LDG.E R23, desc[UR10][R4.64] ;  /* 0x0000000a04173981 */ /* 0x000ea8000c1e1900 */
[----:B------:R3:W4:Y:S01]  /*02e0*/  @P2 LDG.E R8, desc[UR10][R4.64+0x4] ;  /* 0x0000040a04082981 */ /* 0x000722000c1e1900 */
[C---:B-1----:R-:W-:Y:S01]  /*02f0*/  @P0 IADD3 R2, P3, PT, R10.reuse, UR4, RZ ;  /* 0x000000040a020c10 */ /* 0x042fe2000ff7e0ff */
[----:B------:R-:W1:Y:S01]  /*0300*/  LDC.64 R6, c[0x0][0x468] ;  /* 0x00011a00ff067b82 */ /* 0x000e620000000a00 */
[----:B------:R-:W1:Y:S01]  /*0310*/  LDCU.U8 UR4, c[0x0][0x532] ;  /* 0x0000a640ff0477ac */ /* 0x000e620008000000 */
[----:B---3--:R-:W-:-:S02]  /*0320*/  @P1 IADD3 R4, P4, PT, R10, UR6, RZ ;  /* 0x000000060a041c10 */ /* 0x008fc4000ff9e0ff */
[C---:B------:R-:W-:Y:S02]  /*0330*/  @P0 IADD3.X R3, PT, PT, R9.reuse, UR5, RZ, P3, !PT ;  /* 0x0000000509030c10 */ /* 0x040fe40009ffe4ff */
[----:B------:R-:W-:-:S03]  /*0340*/  @P1 IADD3.X R5, PT, PT, R9, UR7, RZ, P4, !PT ;  /* 0x0000000709051c10 */ /* 0x000fc6000a7fe4ff */
[----:B------:R1:W3:Y:S04]  /*0350*/  @P0 LDG.E R0, desc[UR10][R2.64] ;  /* 0x0000000a02000981 */ /* 0x0002e8000c1e1900 */
[----:B------:R1:W3:Y:S01]  /*0360*/  @P1 LDG.E R11, desc[UR10][R4.64] ;  /* 0x0000000a040b1981 */ /* 0x0002e2000c1e1900 */
[----:B------:R-:W4:Y:S01]  /*0370*/  @!P2 LDC R13, c[0x0][0x434] ;  /* 0x00010d00ff0dab82 */ /* 0x000f220000000800 */
[----:B-1----:R-:W-:-:S07]  /*0380*/  IADD3 R2, P1, PT, R10, R6, RZ ;  /* 0x000000060a027210 */ /* 0x002fce0007f3e0ff */
[----:B------:R-:W1:Y:S01]  /*0390*/  @!P0 LDC.64 R4, c[0x0][0x488] ;  /* 0x00012200ff048b82 */ /* 0x000e620000000a00 */
[----:B------:R-:W-:Y:S01]  /*03a0*/  IMAD.X R3, R9, 0x1, R7, P1 ;  /* 0x0000000109037824 */ /* 0x000fe200008e0607 */
[----:B------:R-:W-:-:S04]  /*03b0*/  ISETP.NE.U32.AND P1, PT, R6, RZ, PT ;  /* 0x000000ff0600720c */ /* 0x000fc80003f25070 */
[----:B------:R-:W-:Y:S02]  /*03c0*/  ISETP.NE.AND.EX P1, PT, R7, RZ, PT, P1 ;  /* 0x000000ff0700720c */ /* 0x000fe40003f25310 */
[----:B------:R-:W1:Y:S01]  /*03d0*/  @!P0 LDC R9, c[0x0][0x43c] ;  /* 0x00010f00ff098b82 */ /* 0x000e620000000800 */
[----:B------:R-:W-:Y:S02]  /*03e0*/  ISETP.NE.AND P3, PT, RZ, UR4, PT ;  /* 0x00000004ff007c0c */ /* 0x000fe4000bf65270 */
[----:B------:R-:W-:-:S04]  /*03f0*/  ISETP.EQ.U32.AND P4, PT, R6, RZ, PT ;  /* 0x000000ff0600720c */ /* 0x000fc80003f82070 */
[----:B------:R-:W-:Y:S01]  /*0400*/  ISETP.EQ.OR.EX P4, PT, R7, RZ, !P3, P4 ;  /* 0x000000ff0700720c */ /* 0x000fe20005f82740 */
[----:B------:R-:W-:Y:S02]  /*0410*/  IMAD.MOV.U32 R12, RZ, RZ, -0x1 ;  /* 0xffffffffff0c7424 */ /* 0x000fe400078e00ff */
[----:B------:R-:W-:-:S10]  /*0420*/  IMAD.SHL.U32 R22, R163, 0x80, RZ ;  /* 0x00000080a3167824 */ /* 0x000fd400078e00ff */
[----:B------:R1:W5:Y:S04]  /*0430*/  @!P4 LDG.E R12, desc[UR10][R2.64] ;  /* 0x0000000a020cc981 */ /* 0x000368000c1e1900 */
[----:B--2---:R2:W-:Y:S01]  /*0440*/  STL [R1+0x8c], R23 ;  /* 0x00008c1701007387 */ /* 0x0045e20000100800 */
[----:B----4-:R-:W-:Y:S01]  /*0450*/  @P2 IMAD.IADD R13, R8, 0x1, -R23 ;  /* 0x00000001080d2824 */ /* 0x010fe200078e0a17 */
[----:B-1----:R-:W-:-:S04]  /*0460*/  @!P0 ISETP.NE.U32.AND P2, PT, R4, RZ, PT ;  /* 0x000000ff0400820c */ /* 0x002fc80003f45070 */
[----:B------:R-:W-:Y:S02]  /*0470*/  @!P0 ISETP.NE.AND.EX P2, PT, R5, RZ, PT, P2 ;  /* 0x000000ff0500820c */ /* 0x000fe40003f45320 */
[----:B------:R-:W-:Y:S02]  /*0480*/  ISETP.GT.AND P4, PT, R13, R22, PT ;  /* 0x000000160d00720c */ /* 0x000fe40003f84270 */
[----:B------:R-:W-:Y:S01]  /*0490*/  @!P0 SEL R4, R9, RZ, P2 ;  /* 0x000000ff09048207 */ /* 0x000fe20001000000 */
[----:B---3--:R-:W-:Y:S02]  /*04a0*/  @P0 IMAD.IADD R20, R0, 0x1, -R11 ;  /* 0x0000000100140824 */ /* 0x008fe400078e0a0b */
[----:B------:R-:W1:Y:S01]  /*04b0*/  @!P1 LDC R0, c[0x0][0x438] ;  /* 0x00010e00ff009b82 */ /* 0x000e620000000800 */
[----:B--2---:R-:W-:Y:S07]  /*04c0*/  @!P1 BRA `(.L_x_358) ;  /* 0x00000000000c9947 */ /* 0x004fee0003800000 */
[----:B-1----:R-:W2:Y:S02]  /*04d0*/  @P3 LDG.E R0, desc[UR10][R2.64+0x4] ;  /* 0x0000040a02003981 */ /* 0x002ea4000c1e1900 */
[----:B--2--5:R-:W-:-:S06]  /*04e0*/  @P3 IADD3 R0, PT, PT, R0, -R12, RZ ;  /* 0x8000000c00003210 */ /* 0x024fcc0007ffe0ff */
[----:B------:R2:W5:Y:S02]  /*04f0*/  @!P3 LDG.E R0, desc[UR10][R2.64] ;  /* 0x0000000a0200b981 */ /* 0x000564000c1e1900 */
.L_x_358:
[----:B-1---5:R-:W-:Y:S01]  /*0500*/  @!P0 IADD3 R20, PT, PT, R4, R0, -R11 ;  /* 0x0000000004148210 */ /* 0x022fe20007ffe80b */
[----:B------:R-:W-:Y:S06]  /*0510*/  @!P4 EXIT ;  /* 0x000000000000c94d */ /* 0x000fec0003800000 */
[C---:B------:R-:W-:Y:S01]  /*0520*/  VIADD R0, R20.reuse, 0x7f ;  /* 0x0000007f14007836 */ /* 0x040fe20000000000 */
[----:B------:R-:W-:-:S04]  /*0530*/  ISETP.GT.AND P0, PT, R20, RZ, PT ;  /* 0x000000ff1400720c */ /* 0x000fc80003f04270 */
[----:B--2---:R-:W-:-:S04]  /*0540*/  SHF.R.S32.HI R2, RZ, 0x1f, R0 ;  /* 0x0000001fff027819 */ /* 0x004fc80000011400 */
[----:B------:R-:W-:-:S05]  /*0550*/  LEA.HI R194, R2, R0, RZ, 0x7 ;  /* 0x0000000002c27211 */ /* 0x000fca00078f38ff */
[----:B------:R1:W-:Y:S01]  /*0560*/  STL [R1+0x48], R194 ;  /* 0x000048c201007387 */ /* 0x0003e20000100800 */
[----:B------:R-:W-:Y:S05]  /*0570*/  @P0 BRA `(.L_x_359) ;  /* 0x0000000800a00947 */ /* 0x000fea0003800000 */
[----:B------:R-:W2:Y:S01]  /*0580*/  LDC.U8 R0, c[0x0][0x549] ;  /* 0x00015240ff007b82 */ /* 0x000ea20000000000 */
[----:B------:R-:W-:-:S07]  /*0590*/  ISETP.NE.AND P1, PT, R23, -0x1, PT ;  /* 0xffffffff1700780c */ /* 0x000fce0003f25270 */
[----:B------:R-:W3:Y:S08]  /*05a0*/  LDC.U8 R14, c[0x0][0x548] ;  /* 0x00015200ff0e7b82 */ /* 0x000ef00000000000 */
[----:B------:R-:W4:Y:S01]  /*05b0*/  @!P1 LDC.64 R4, c[0x0][0x400] ;  /* 0x00010000ff049b82 */ /* 0x000f220000000a00 */
[----:B--2---:R-:W-:-:S07]  /*05c0*/  ISETP.NE.AND P0, PT, R0, RZ, PT ;  /* 0x000000ff0000720c */ /* 0x004fce0003f05270 */
[----:B------:R-:W2:Y:S01]  /*05d0*/  @P1 LDC.64 R6, c[0x0][0x408] ;  /* 0x00010200ff061b82 */ /* 0x000ea20000000a00 */
[----:B---3--:R-:W-:-:S07]  /*05e0*/  ISETP.NE.AND P5, PT, R14, RZ, !P0 ;  /* 0x000000ff0e00720c */ /* 0x008fce00047a5270 */
[----:B------:R-:W3:Y:S01]  /*05f0*/  LDC R12, c[0x0][0x434] ;  /* 0x00010d00ff0c7b82 */ /* 0x000ee20000000800 */
[----:B----4-:R-:W-:-:S07]  /*0600*/  @!P1 IMAD.WIDE.U32 R2, R196, R4, RZ ;  /* 0x00000004c4029225 */ /* 0x010fce00078e00ff */
[----:B------:R-:W4:Y:S01]  /*0610*/  @P0 LDC.64 R10, c[0x0][0x430] ;  /* 0x00010c00ff0a0b82 */ /* 0x000f220000000a00 */
[----:B------:R-:W-:Y:S01]  /*0620*/  @!P1 IMAD R9, R196, R5, R3 ;  /* 0x00000005c4099224 */ /* 0x000fe200078e0203 */
[----:B------:R-:W-:-:S06]  /*0630*/  @!P1 MOV R8, R2 ;  /* 0x0000000200089202 */ /* 0x000fcc0000000f00 */
[----:B------:R-:W1:Y:S01]  /*0640*/  @P0 LDC R16, c[0x0][0x430] ;  /* 0x00010c00ff100b82 */ /* 0x000e620000000800 */
[----:B--2---:R-:W-:-:S04]  /*0650*/  @P1 IMAD.WIDE.U32 R2, R23, R6, RZ ;  /* 0x0000000617021225 */ /* 0x004fc800078e00ff */
[----:B------:R-:W-:Y:S01]  /*0660*/  @P1 IMAD R9, R23, R7, R3 ;  /* 0x0000000717091224 */ /* 0x000fe200078e0203 */
[----:B------:R-:W-:Y:S02]  /*0670*/  @P1 MOV R8, R2 ;  /* 0x0000000200081202 */ /* 0x000fe40000000f00 */
[----:B------:R-:W-:Y:S01]  /*0680*/  @P0 MOV R3, 0x1 ;  /* 0x0000000100030802 */ /* 0x000fe20000000f00 */
[----:B----4-:R-:W-:Y:S01]  /*0690*/  @P0 IMAD R0, R10, R11, RZ ;  /* 0x0000000b0a000224 */ /* 0x010fe200078e02ff */
[----:B---3--:R-:W-:Y:S06]  /*06a0*/  @P0 BRA `(.L_x_360) ;  /* 0x0000000000280947 */ /* 0x008fec0003800000 */
        /* <DEDUP_REMOVED lines=10> */
.L_x_360:
[----:B------:R-:W-:Y:S01]  /*0750*/  IMAD.SHL.U32 R6, R195, 0x8, RZ ;  /* 0x00000008c3067824 */ /* 0x000fe200078e00ff */
[----:B------:R-:W2:Y:S01]  /*0760*/  LDCU.64 UR4, c[0x0][0x410] ;  /* 0x00008200ff0477ac */ /* 0x000ea20008000a00 */
[----:B------:R-:W-:Y:S01]  /*0770*/  IMAD.IADD R2, R13, 0x1, -R22 ;  /* 0x000000010d027824 */ /* 0x000fe200078e0a16 */
[----:B------:R-:W-:Y:S01]  /*0780*/  SHF.R.U32.HI R4, RZ, 0x2, R195 ;  /* 0x00000002ff047819 */ /* 0x000fe200000116c3 */
[----:B------:R-:W-:Y:S01]  /*0790*/  IMAD R5, R196, R12, RZ ;  /* 0x0000000cc4057224 */ /* 0x000fe200078e02ff */
[----:B------:R-:W-:Y:S01]  /*07a0*/  LOP3.LUT R6, R6, 0x18, RZ, 0xc0, !PT ;  /* 0x0000001806067812 */ /* 0x000fe200078ec0ff */
[----:B----4-:R-:W-:Y:S01]  /*07b0*/  IMAD R15, R162, R0, RZ ;  /* 0x00000000a20f7224 */ /* 0x010fe200078e02ff */
[C---:B------:R-:W-:Y:S01]  /*07c0*/  ISETP.GE.AND P3, PT, R4.reuse, R2, PT ;  /* 0x000000020400720c */ /* 0x040fe20003f66270 */
[----:B------:R-:W-:Y:S01]  /*07d0*/  VIADD R18, R4, 0x20 ;  /* 0x0000002004127836 */ /* 0x000fe20000000000 */
[----:B------:R-:W-:Y:S01]  /*07e0*/  IADD3 R8, P4, PT, R6, R8, RZ ;  /* 0x0000000806087210 */ /* 0x000fe20007f9e0ff */
[C---:B------:R-:W-:Y:S01]  /*07f0*/  VIADD R19, R4.reuse, 0x40 ;  /* 0x0000004004137836 */ /* 0x040fe20000000000 */
[----:B------:R-:W-:Y:S01]  /*0800*/  ISETP.NE.AND P0, PT, R23, -0x1, PT ;  /* 0xffffffff1700780c */ /* 0x000fe20003f05270 */
[----:B------:R-:W-:Y:S01]  /*0810*/  VIADD R20, R4, 0x60 ;  /* 0x0000006004147836 */ /* 0x000fe20000000000 */
[----:B------:R-:W-:Y:S01]  /*0820*/  LOP3.LUT P6, R14, R195, 0x3, RZ, 0xc0, !PT ;  /* 0x00000003c30e7812 */ /* 0x000fe200078cc0ff */
[----:B------:R-:W-:Y:S01]  /*0830*/  IMAD.X R9, RZ, RZ, R9, P4 ;  /* 0x000000ffff097224 */ /* 0x000fe200020e0609 */
[----:B------:R-:W-:Y:S01]  /*0840*/  SEL R5, R5, R23, !P0 ;  /* 0x0000001705057207 */ /* 0x000fe20004000000 */
[----:B------:R-:W-:Y:S01]  /*0850*/  BSSY.RECONVERGENT B0, `(.L_x_361) ;  /* 0x000001a000007945 */ /* 0x000fe20003800200 */
[----:B------:R-:W-:Y:S01]  /*0860*/  ISETP.GE.AND P1, PT, R18, R2, PT ;  /* 0x000000021200720c */ /* 0x000fe20003f26270 */
[----:B------:R-:W-:Y:S01]  /*0870*/  @!P5 IMAD R15, R196, R3, R15 ;  /* 0x00000003c40fd224 */ /* 0x000fe200078e020f */
[----:B------:R-:W-:Y:S01]  /*0880*/  SHF.R.S32.HI R0, RZ, 0x1f, R5 ;  /* 0x0000001fff007819 */ /* 0x000fe20000011405 */
[----:B--2---:R-:W-:Y:S01]  /*0890*/  IMAD.WIDE.U32 R8, R162, UR4, R8 ;  /* 0x00000004a2087c25 */ /* 0x004fe2000f8e0008 */
[----:B------:R-:W-:-:S02]  /*08a0*/  SEL R17, R5, RZ, P5 ;  /* 0x000000ff05117207 */ /* 0x000fc40002800000 */
[-C--:B------:R-:W-:Y:S01]  /*08b0*/  ISETP.GE.AND P2, PT, R19, R2.reuse, PT ;  /* 0x000000021300720c */ /* 0x080fe20003f46270 */
[----:B------:R-:W-:Y:S01]  /*08c0*/  IMAD.MOV.U32 R5, RZ, RZ, RZ ;  /* 0x000000ffff057224 */ /* 0x000fe200078e00ff */
[-C--:B------:R-:W-:Y:S01]  /*08d0*/  ISETP.GE.OR P6, PT, R4, R2.reuse, P6 ;  /* 0x000000020400720c */ /* 0x080fe200037c6670 */
[----:B------:R-:W-:Y:S01]  /*08e0*/  IMAD R7, R162, UR5, R9 ;  /* 0x00000005a2077c24 */ /* 0x000fe2000f8e0209 */
[----:B------:R-:W-:Y:S01]  /*08f0*/  ISETP.GE.AND P0, PT, R20, R2, PT ;  /* 0x000000021400720c */ /* 0x000fe20003f06270 */
[----:B------:R-:W-:Y:S01]  /*0900*/  IMAD.WIDE.U32 R2, R163, 0x80, R4 ;  /* 0x00000080a3027825 */ /* 0x000fe200078e0004 */
[----:B------:R-:W-:Y:S02]  /*0910*/  SEL R21, R0, RZ, P5 ;  /* 0x000000ff00157207 */ /* 0x000fe40002800000 */
[C---:B------:R-:W-:Y:S02]  /*0920*/  ISETP.NE.OR P5, PT, R14.reuse, RZ, P1 ;  /* 0x000000ff0e00720c */ /* 0x040fe40000fa5670 */
[----:B------:R-:W-:Y:S01]  /*0930*/  ISETP.NE.OR P4, PT, R14, RZ, P2 ;  /* 0x000000ff0e00720c */ /* 0x000fe20001785670 */
[----:B------:R-:W-:-:S12]  /*0940*/  @P3 BRA `(.L_x_362) ;  /* 0x0000000000283947 */ /* 0x000fd80003800000 */
        /* <DEDUP_REMOVED lines=9> */
[----:B------:R2:W-:Y:S02]  /*09e0*/  STG.E.128 desc[UR10][R12.64], RZ ;  /* 0x000000ff0c007986 */ /* 0x0005e4000c101d0a */
.L_x_362:
[----:B------:R-:W-:Y:S05]  /*09f0*/  BSYNC.RECONVERGENT B0 ;  /* 0x0000000000007941 */ /* 0x000fea0003800200 */
.L_x_361:
[----:B------:R-:W-:Y:S01]  /*0a00*/  BSSY.RECONVERGENT B0, `(.L_x_363) ;  /* 0x0000011000007945 */ /* 0x000fe20003800200 */
[----:B------:R-:W-:Y:S01]  /*0a10*/  ISETP.NE.OR P3, PT, R14, RZ, P0 ;  /* 0x000000ff0e00720c */ /* 0x000fe20000765670 */
[----:B-1----:R-:W-:Y:S02]  /*0a20*/  IMAD R14, R22, R16, RZ ;  /* 0x00000010160e7224 */ /* 0x002fe400078e02ff */
[----:B------:R-:W-:Y:S10]  /*0a30*/  @P1 BRA `(.L_x_364) ;  /* 0x0000000000341947 */ /* 0x000ff40003800000 */
[----:B------:R-:W2:Y:S01]  /*0a40*/  LDCU.64 UR6, c[0x0][0x408] ;  /* 0x00008100ff0677ac */ /* 0x000ea20008000a00 */
[----:B------:R-:W-:Y:S02]  /*0a50*/  IADD3 R0, P1, PT, R2, 0x20, RZ ;  /* 0x0000002002007810 */ /* 0x000fe40007f3e0ff */
[----:B------:R-:W-:Y:S01]  /*0a60*/  MOV R11, R7 ;  /* 0x00000007000b7202 */ /* 0x000fe20000000f00 */
[----:B------:R-:W1:Y:S02]  /*0a70*/  LDCU.64 UR4, c[0x0][0x3f0] ;  /* 0x00007e00ff0477ac */ /* 0x000e640008000a00 */
[----:B------:R-:W-:-:S04]  /*0a80*/  IMAD.X R10, RZ, RZ, R3, P1 ;  /* 0x000000ffff0a7224 */ /* 0x000fc800008e0603 */
[----:B--2---:R-:W-:Y:S02]  /*0a90*/  IMAD R12, R10, UR6, RZ ;  /* 0x000000060a0c7c24 */ /* 0x004fe4000f8e02ff */
[----:B------:R-:W-:-:S04]  /*0aa0*/  IMAD.MOV.U32 R10, RZ, RZ, R8 ;  /* 0x000000ffff0a7224 */ /* 0x000fc800078e0008 */
[----:B------:R-:W-:-:S04]  /*0ab0*/  IMAD.WIDE.U32 R10, R0, UR6, R10 ;  /* 0x00000006000a7c25 */ /* 0x000fc8000f8e000a */
[----:B------:R-:W-:Y:S01]  /*0ac0*/  IMAD R0, R0, UR7, R12 ;  /* 0x0000000700007c24 */ /* 0x000fe2000f8e020c */
[----:B-1----:R-:W-:-:S04]  /*0ad0*/  LEA R12, P1, R10, UR4, 0x1 ;  /* 0x000000040a0c7c11 */ /* 0x002fc8000f8208ff */
[----:B------:R-:W-:-:S04]  /*0ae0*/  IADD3 R0, PT, PT, R11, R0, RZ ;  /* 0x000000000b007210 */ /* 0x000fc80007ffe0ff */
[----:B------:R-:W-:-:S05]  /*0af0*/  LEA.HI.X R13, R10, UR5, R0, 0x1, P1 ;  /* 0x000000050a0d7c11 */ /* 0x000fca00088f0c00 */
[----:B------:R1:W-:Y:S02]  /*0b00*/  STG.E.128 desc[UR10][R12.64], RZ ;  /* 0x000000ff0c007986 */ /* 0x0003e4000c101d0a */
.L_x_364:
[----:B------:R-:W-:Y:S05]  /*0b10*/  BSYNC.RECONVERGENT B0 ;  /* 0x0000000000007941 */ /* 0x000fea0003800200 */
.L_x_363:
        /* <DEDUP_REMOVED lines=15> */
.L_x_366:
[----:B------:R-:W-:Y:S05]  /*0c10*/  BSYNC.RECONVERGENT B0 ;  /* 0x0000000000007941 */ /* 0x000fea0003800200 */
.L_x_365:
        /* <DEDUP_REMOVED lines=17> */
.L_x_368:
[----:B------:R-:W-:Y:S05]  /*0d30*/  BSYNC.RECONVERGENT B0 ;  /* 0x0000000000007941 */ /* 0x000fea0003800200 */
.L_x_367:
        /* <DEDUP_REMOVED lines=11> */
.L_x_370:
[----:B------:R-:W-:Y:S05]  /*0df0*/  BSYNC.RECONVERGENT B0 ;  /* 0x0000000000007941 */ /* 0x000fea0003800200 */
.L_x_369:
        /* <DEDUP_REMOVED lines=10> */
.L_x_372:
[----:B------:R-:W-:Y:S05]  /*0ea0*/  BSYNC.RECONVERGENT B0 ;  /* 0x0000000000007941 */ /* 0x000fea0003800200 */
.L_x_371:
        /* <DEDUP_REMOVED lines=10> */
.L_x_374:
[----:B------:R-:W-:Y:S05]  /*0f50*/  BSYNC.RECONVERGENT B0 ;  /* 0x0000000000007941 */ /* 0x000fea0003800200 */
.L_x_373:
        /* <DEDUP_REMOVED lines=10> */
.L_x_359:
[----:B------:R-:W-:Y:S02]  /*1000*/  ISETP.NE.AND P0, PT, R23, -0x1, PT ;  /* 0xffffffff1700780c */ /* 0x000fe40003f05270 */
[----:B------:R-:W-:-:S11]  /*1010*/  ISETP.NE.AND P2, PT, R12, -0x1, PT ;  /* 0xffffffff0c00780c */ /* 0x000fd60003f45270 */
[----:B------:R-:W2:Y:S08]  /*1020*/  @!P0 LDC.64 R6, c[0x0][0x398] ;  /* 0x0000e600ff068b82 */ /* 0x000eb00000000a00 */
[----:B------:R-:W3:Y:S01]  /*1030*/  @P0 LDC.64 R8, c[0x0][0x3b0] ;  /* 0x0000ec00ff080b82 */ /* 0x000ee20000000a00 */
[----:B--2---:R-:W-:-:S04]  /*1040*/  @!P0 IMAD.WIDE.U32 R4, R196, R6, RZ ;  /* 0x00000006c4048225 */ /* 0x004fc800078e00ff */
[----:B------:R-:W-:Y:S02]  /*1050*/  @!P0 IMAD R14, R196, R7, R5 ;  /* 0x00000007c40e8224 */ /* 0x000fe400078e0205 */
[----:B---3--:R-:W-:Y:S01]  /*1060*/  @P0 IMAD.WIDE.U32 R2, R23, R8, RZ ;  /* 0x0000000817020225 */ /* 0x008fe200078e00ff */
[----:B------:R-:W-:-:S03]  /*1070*/  @!P0 MOV R8, R4 ;  /* 0x0000000400088202 */ /* 0x000fc60000000f00 */
[----:B------:R-:W-:Y:S01]  /*1080*/  @P0 IMAD R14, R23, R9, R3 ;  /* 0x00000009170e0224 */ /* 0x000fe200078e0203 */
        /* <DEDUP_REMOVED lines=15> */
.L_x_375:
[----:B------:R-:W2:Y:S01]  /*1180*/  LDC.64 R48, c[0x0][0x3b8] ;  /* 0x0000ee00ff307b82 */ /* 0x000ea20000000a00 */
[----:B------:R-:W-:-:S05]  /*1190*/  IADD3 R2, PT, PT, R11, R12, RZ ;  /* 0x0000000c0b027210 */ /* 0x000fca0007ffe0ff */
[C---:B--2---:R-:W-:Y:S02]  /*11a0*/  IMAD R0, R2.reuse, R49, RZ ;  /* 0x0000003102007224 */ /* 0x044fe400078e02ff */
[----:B------:R-:W-:-:S05]  /*11b0*/  IMAD.WIDE.U32 R2, R2, R48, RZ ;  /* 0x0000003002027225 */ /* 0x000fca00078e00ff */
[----:B------:R-:W-:Y:S02]  /*11c0*/  IADD3 R6, PT, PT, R3, R0, RZ ;  /* 0x0000000003067210 */ /* 0x000fe40007ffe0ff */
[----:B------:R-:W-:-:S07]  /*11d0*/  MOV R5, R2 ;  /* 0x0000000200057202 */ /* 0x000fce0000000f00 */
.L_x_376:
        /* <DEDUP_REMOVED lines=40> */
.L_x_377:
[----:B------:R-:W2:Y:S01]  /*1460*/  LDC.64 R18, c[0x0][0x3c0] ;  /* 0x0000f000ff127b82 */ /* 0x000ea20000000a00 */
[----:B------:R-:W-:-:S05]  /*1470*/  IADD3 R0, PT, PT, R11, R12, RZ ;  /* 0x0000000c0b007210 */ /* 0x000fca0007ffe0ff */
[C---:B--2---:R-:W-:Y:S02]  /*1480*/  IMAD R4, R0.reuse, R19, RZ ;  /* 0x0000001300047224 */ /* 0x044fe400078e02ff */
[----:B------:R-:W-:-:S05]  /*1490*/  IMAD.WIDE.U32 R2, R0, R18, RZ ;  /* 0x0000001200027225 */ /* 0x000fca00078e00ff */
[----:B------:R-:W-:Y:S02]  /*14a0*/  IADD3 R0, PT, PT, R3, R4, RZ ;  /* 0x0000000403007210 */ /* 0x000fe40007ffe0ff */
[----:B------:R-:W-:-:S07]  /*14b0*/  MOV R3, R2 ;  /* 0x0000000200037202 */ /* 0x000fce0000000f00 */
.L_x_378:
[--C-:B------:R-:W-:Y:S01]  /*14c0*/  SHF.R.U32.HI R38, RZ, 0x2, R195.reuse ;  /* 0x00000002ff267819 */ /* 0x100fe200000116c3 */
[----:B------:R-:W-:Y:S01]  /*14d0*/  IMAD.IADD R11, R13, 0x1, -R22 ;  /* 0x000000010d0b7824 */ /* 0x000fe200078e0a16 */
[----:B------:R-:W2:Y:S01]  /*14e0*/  LDCU.64 UR8, c[0x0][0x3c8] ;  /* 0x00007900ff0877ac */ /* 0x000ea20008000a00 */
[----:B------:R-:W-:Y:S01]  /*14f0*/  IMAD.SHL.U32 R226, R195, 0x8, RZ ;  /* 0x00000008c3e27824 */ /* 0x000fe200078e00ff */
[----:B------:R-:W3:Y:S01]  /*1500*/  S2UR UR12, SR_CgaCtaId ;  /* 0x00000000000c79c3 */ /* 0x000ee20000008800 */
[C---:B------:R-:W-:Y:S01]  /*1510*/  VIADD R36, R38.reuse, 0x20 ;  /* 0x0000002026247836 */ /* 0x040fe20000000000 */
[-C--:B------:R-:W-:Y:S01]  /*1520*/  ISETP.GE.AND P3, PT, R38, R11.reuse, PT ;  /* 0x0000000b2600720c */ /* 0x080fe20003f66270 */
[----:B------:R-:W4:Y:S01]  /*1530*/  LDCU.128 UR4, c[0x0][0x3d0] ;  /* 0x00007a00ff0477ac */ /* 0x000f220008000c00 */
[----:B------:R-:W-:Y:S01]  /*1540*/  LOP3.LUT R7, R226, 0x18, RZ, 0xc0, !PT ;  /* 0x00000018e2077812 */ /* 0x000fe200078ec0ff */
[----:B------:R-:W-:Y:S01]  /*1550*/  VIADD R37, R38, 0x40 ;  /* 0x0000004026257836 */ /* 0x000fe20000000000 */
[----:B------:R-:W-:Y:S01]  /*1560*/  ISETP.GE.AND P2, PT, R36, R11, PT ;  /* 0x0000000b2400720c */ /* 0x000fe20003f46270 */
[----:B------:R-:W-:Y:S01]  /*1570*/  VIADD R35, R38, 0x60 ;  /* 0x0000006026237836 */ /* 0x000fe20000000000 */
[C---:B------:R-:W-:Y:S01]  /*1580*/  IADD3 R2, P1, PT, R7.reuse, R5, RZ ;  /* 0x0000000507027210 */ /* 0x040fe20007f3e0ff */
[----:B------:R-:W-:Y:S01]  /*1590*/  IMAD.MOV.U32 R39, RZ, RZ, RZ ;  /* 0x000000ffff277224 */ /* 0x000fe200078e00ff */
[----:B------:R-:W-:Y:S01]  /*15a0*/  LOP3.LUT R5, R226, 0xd8, RZ, 0xc0, !PT ;  /* 0x000000d8e2057812 */ /* 0x000fe200078ec0ff */
[----:B------:R5:W-:Y:S01]  /*15b0*/  STL [R1+0xa0], R11 ;  /* 0x0000a00b01007387 */ /* 0x000be20000100800 */
[----:B------:R-:W-:Y:S01]  /*15c0*/  IADD3 R4, P0, PT, R7, R3, RZ ;  /* 0x0000000307047210 */ /* 0x000fe20007f1e0ff */
[----:B------:R-:W-:Y:S01]  /*15d0*/  IMAD.X R3, RZ, RZ, R6, P1 ;  /* 0x000000ffff037224 */ /* 0x000fe200008e0606 */
[----:B------:R-:W-:Y:S01]  /*15e0*/  LOP3.LUT R6, R5, 0x18, R195, 0x78, !PT ;  /* 0x0000001805067812 */ /* 0x000fe200078e78c3 */
[----:B------:R-:W1:Y:S01]  /*15f0*/  @!P3 LDC.64 R16, c[0x0][0x3b0] ;  /* 0x0000ec00ff10bb82 */ /* 0x000e620000000a00 */
[----:B------:R-:W-:Y:S01]  /*1600*/  IMAD.WIDE.U32 R40, R163, 0x80, R38 ;  /* 0x00000080a3287825 */ /* 0x000fe200078e0026 */
[-C--:B------:R-:W-:Y:S01]  /*1610*/  ISETP.GE.AND P5, PT, R37, R11.reuse, PT ;  /* 0x0000000b2500720c */ /* 0x080fe20003fa6270 */
[----:B------:R-:W-:Y:S01]  /*1620*/  STL [R1+0xa4], R36 ;  /* 0x0000a42401007387 */ /* 0x000fe20000100800 */
[----:B------:R-:W-:Y:S01]  /*1630*/  LOP3.LUT R226, R6, 0x1f20, R226, 0xf8, !PT ;  /* 0x00001f2006e27812 */ /* 0x000fe200078ef8e2 */
[----:B------:R-:W-:Y:S01]  /*1640*/  IMAD.X R5, RZ, RZ, R0, P0 ;  /* 0x000000ffff057224 */ /* 0x000fe200000e0600 */
[----:B------:R-:W-:Y:S01]  /*1650*/  IADD3 R8, P0, PT, R7, R8, RZ ;  /* 0x0000000807087210 */ /* 0x000fe20007f1e0ff */
[C---:B------:R-:W-:Y:S01]  /*1660*/  IMAD.WIDE.U32 R2, R38.reuse, R48, R2 ;  /* 0x0000003026027225 */ /* 0x040fe200078e0002 */
[----:B------:R-:W3:Y:S01]  /*1670*/  @!P2 LDC.64 R22, c[0x0][0x3b0] ;  /* 0x0000ec00ff16ab82 */ /* 0x000ee20000000a00 */
[----:B------:R-:W-:Y:S01]  /*1680*/  ISETP.GE.AND P4, PT, R35, R11, PT ;  /* 0x0000000b2300720c */ /* 0x000fe20003f86270 */
[----:B------:R-:W-:Y:S01]  /*1690*/  STL.64 [R1+0x98], R38 ;  /* 0x0000982601007387 */ /* 0x000fe20000100a00 */
[----:B------:R-:W-:Y:S01]  /*16a0*/  IMAD.X R9, RZ, RZ, R14, P0 ;  /* 0x000000ffff097224 */ /* 0x000fe200000e060e */
[----:B------:R-:W-:Y:S01]  /*16b0*/  SHF.R.S32.HI R0, RZ, 0x1f, R10 ;  /* 0x0000001fff007819 */ /* 0x000fe2000001140a */
[----:B------:R-:W-:Y:S01]  /*16c0*/  IMAD R7, R38, R49, R3 ;  /* 0x0000003126077224 */ /* 0x000fe200078e0203 */
[----:B------:R-:W-:Y:S01]  /*16d0*/  LEA.HI.SX32 R50, R194, 0xffffffff, 0x19 ;  /* 0xffffffffc2327811 */ /* 0x000fe200078fcaff */
[----:B------:R-:W-:Y:S01]  /*16e0*/  IMAD.MOV.U32 R6, RZ, RZ, R2 ;  /* 0x000000ffff067224 */ /* 0x000fe200078e0002 */
[----:B------:R-:W3:Y:S01]  /*16f0*/  @!P3 LDC.64 R24, c[0x0][0x380] ;  /* 0x0000e000ff18bb82 */ /* 0x000ee20000000a00 */
[C---:B--2---:R-:W-:Y:S01]  /*1700*/  IMAD.WIDE.U32 R2, R162.reuse, UR8, R8 ;  /* 0x00000008a2027c25 */ /* 0x044fe2000f8e0008 */
[----:B------:R-:W-:Y:S01]  /*1710*/  SHF.R.U32.HI R51, RZ, 0x1, R195 ;  /* 0x00000001ff337819 */ /* 0x000fe200000116c3 */
[----:B------:R-:W-:Y:S02]  /*1720*/  STL [R1+0xac], R37 ;  /* 0x0000ac2501007387 */ /* 0x000fe40000100800 */
[----:B------:R-:W-:Y:S01]  /*1730*/  IMAD R3, R162, UR9, R3 ;  /* 0x00000009a2037c24 */ /* 0x000fe2000f8e0203 */
[----:B------:R-:W2:Y:S01]  /*1740*/  LDCU.64 UR8, c[0x0][0x390] ;  /* 0x00007200ff0877ac */ /* 0x000ea20008000a00 */
[----:B-----5:R-:W-:Y:S01]  /*1750*/  @!P2 IADD3 R11, P0, PT, R40, 0x20, RZ ;  /* 0x00000020280ba810 */ /* 0x020fe20007f1e0ff */
[----:B------:R-:W5:Y:S01]  /*1760*/  @!P2 LDC.64 R26, c[0x0][0x380] ;  /* 0x0000e000ff1aab82 */ /* 0x000f620000000a00 */
[----:B------:R-:W-:Y:S01]  /*1770*/  IMAD.WIDE.U32 R4, R38, R18, R4 ;  /* 0x0000001226047225 */ /* 0x000fe200078e0004 */
[----:B------:R-:W-:Y:S03]  /*1780*/  STL [R1+0xa8], R35 ;  /* 0x0000a82301007387 */ /* 0x000fe60000100800 */
[C---:B----4-:R-:W-:Y:S01]  /*1790*/  IMAD R13, R0.reuse, UR4, RZ ;  /* 0x00000004000d7c24 */ /* 0x050fe2000f8e02ff */
[----:B------:R-:W-:Y:S01]  /*17a0*/  STL.64 [R1+0x90], R40 ;  /* 0x0000902801007387 */ /* 0x000fe20000100a00 */
[----:B------:R-:W-:-:S02]  /*17b0*/  IMAD R12, R0, UR6, RZ ;  /* 0x00000006000c7c24 */ /* 0x000fc4000f8e02ff */
[----:B------:R-:W-:Y:S02]  /*17c0*/  @!P2 IMAD.X R0, RZ, RZ, R41, P0 ;  /* 0x000000ffff00a224 */ /* 0x000fe400000e0629 */
[----:B-1----:R-:W-:Y:S02]  /*17d0*/  @!P3 IMAD R14, R41, R16, RZ ;  /* 0x00000010290eb224 */ /* 0x002fe400078e02ff */
[----:B------:R-:W-:Y:S02]  /*17e0*/  IMAD R5, R38, R19, R5 ;  /* 0x0000001326057224 */ /* 0x000fe400078e0205 */
[--C-:B------:R-:W-:Y:S02]  /*17f0*/  @!P2 IMAD.MOV.U32 R8, RZ, RZ, R2.reuse ;  /* 0x000000ffff08a224 */ /* 0x100fe400078e0002 */
[----:B------:R-:W-:Y:S02]  /*1800*/  @!P2 IMAD.MOV.U32 R9, RZ, RZ, R3 ;  /* 0x000000ffff09a224 */ /* 0x000fe400078e0003 */
[----:B------:R-:W-:-:S02]  /*1810*/  @!P5 IMAD.MOV.U32 R28, RZ, RZ, R2 ;  /* 0x000000ffff1cd224 */ /* 0x000fc400078e0002 */
[--C-:B------:R-:W-:Y:S02]  /*1820*/  @!P5 IMAD.MOV.U32 R29, RZ, RZ, R3.reuse ;  /* 0x000000ffff1dd224 */ /* 0x100fe400078e0003 */
[----:B------:R-:W-:Y:S02]  /*1830*/  @!P4 IMAD.MOV.U32 R30, RZ, RZ, R2 ;  /* 0x000000ffff1ec224 */ /* 0x000fe400078e0002 */
[--C-:B------:R-:W-:Y:S02]  /*1840*/  @!P4 IMAD.MOV.U32 R31, RZ, RZ, R3.reuse ;  /* 0x000000ffff1fc224 */ /* 0x100fe400078e0003 */
[----:B---3--:R-:W-:Y:S02]  /*1850*/  @!P2 IMAD R21, R0, R22, RZ ;  /* 0x000000160015a224 */ /* 0x008fe400078e02ff */
[C---:B------:R-:W-:Y:S02]  /*1860*/  @!P3 IMAD R0, R40.reuse, R17, R14 ;  /* 0x000000112800b224 */ /* 0x040fe400078e020e */
[----:B------:R-:W-:-:S02]  /*1870*/  @!P3 IMAD.WIDE.U32 R2, R40, R16, R2 ;  /* 0x000000102802b225 */ /* 0x000fc400078e0002 */
[----:B------:R-:W1:Y:S02]  /*1880*/  @!P5 LDC.64 R16, c[0x0][0x3b0] ;  /* 0x0000ec00ff10db82 */ /* 0x000e640000000a00 */
[C---:B------:R-:W-:Y:S02]  /*1890*/  IMAD R15, R10.reuse, UR7, R12 ;  /* 0x000000070a0f7c24 */ /* 0x040fe4000f8e020c */
[C---:B------:R-:W-:Y:S01]  /*18a0*/  IMAD.WIDE.U32 R4, R10.reuse, UR6, R4 ;  /* 0x000000060a047c25 */ /* 0x040fe2000f8e0004 */
[----:B------:R-:W3:Y:S03]  /*18b0*/  LDCU.64 UR6, c[0x0][0x388] ;  /* 0x00007100ff0677ac */ /* 0x000ee60008000a00 */
[----:B------:R-:W-:Y:S01]  /*18c0*/  IMAD R32, R10, UR5, R13 ;  /* 0x000000050a207c24 */ /* 0x000fe2000f8e020d */
[----:B--2---:R-:W-:Y:S01]  /*18d0*/  LEA R34, P1, R4, UR8, 0x1 ;  /* 0x0000000804227c11 */ /* 0x004fe2000f8208ff */
[----:B------:R-:W-:Y:S01]  /*18e0*/  @!P3 IMAD.IADD R3, R3, 0x1, R0 ;  /* 0x000000010303b824 */ /* 0x000fe200078e0200 */
[----:B------:R-:W2:Y:S01]  /*18f0*/  LDCU UR5, c[0x0][0x3e0] ;  /* 0x00007c00ff0577ac */ /* 0x000ea20008000800 */
[----:B------:R-:W-:-:S02]  /*1900*/  IMAD.WIDE.U32 R12, R10, UR4, R6 ;  /* 0x000000040a0c7c25 */ /* 0x000fc4000f8e0006 */
[----:B------:R-:W-:Y:S01]  /*1910*/  STL [R1+0x88], R34 ;  /* 0x0000882201007387 */ /* 0x000fe20000100800 */
[----:B------:R-:W-:Y:S01]  /*1920*/  UMOV UR4, 0x400 ;  /* 0x0000040000047882 */ /* 0x000fe20000000000 */
[----:B------:R-:W-:Y:S01]  /*1930*/  IMAD.IADD R0, R5, 0x1, R15 ;  /* 0x0000000105007824 */ /* 0x000fe200078e020f */
[----:B------:R-:W-:Y:S01]  /*1940*/  ULEA UR4, UR12, UR4, 0x18 ;  /* 0x000000040c047291 */ /* 0x000fe2000f8ec0ff */
[C---:B------:R-:W-:Y:S01]  /*1950*/  @!P2 IMAD.WIDE.U32 R6, R11.reuse, R22, R8 ;  /* 0x000000160b06a225 */ /* 0x040fe200078e0008 */
[----:B------:R-:W-:Y:S01]  /*1960*/  @!P3 LEA R8, P0, R2, R24, 0x1 ;  /* 0x000000180208b211 */ /* 0x000fe200078008ff */
[----:B------:R-:W4:Y:S01]  /*1970*/  @!P4 LDC.64 R14, c[0x0][0x3b0] ;  /* 0x0000ec00ff0ecb82 */ /* 0x000f220000000a00 */
[----:B------:R-:W-:Y:S01]  /*1980*/  LEA.HI.X R33, R4, UR9, R0, 0x1, P1 ;  /* 0x0000000904217c11 */ /* 0x000fe200088f0c00 */
[----:B------:R-:W-:Y:S01]  /*1990*/  @!P2 IMAD R10, R11, R23, R21 ;  /* 0x000000170b0aa224 */ /* 0x000fe200078e0215 */
[----:B------:R-:W-:Y:S01]  /*19a0*/  @!P3 LEA.HI.X R9, R2, R25, R3, 0x1, P0 ;  /* 0x000000190209b211 */ /* 0x000fe200000f0c03 */
[----:B------:R-:W-:Y:S01]  /*19b0*/  IMAD R24, R50, -0x80, R20 ;  /* 0xffffff8032187824 */ /* 0x000fe200078e0214 */
[----:B-----5:R-:W-:Y:S01]  /*19c0*/  @!P2 LEA R2, P0, R6, R26, 0x1 ;  /* 0x0000001a0602a211 */ /* 0x020fe200078008ff */
[----:B------:R-:W-:Y:S01]  /*19d0*/  @!P2 IMAD.IADD R0, R7, 0x1, R10 ;  /* 0x000000010700a824 */ /* 0x000fe200078e020a */
[----:B------:R-:W-:Y:S01]  /*19e0*/  @!P5 IADD3 R7, P1, PT, R40, 0x40, RZ ;  /* 0x000000402807d810 */ /* 0x000fe20007f3e0ff */
[----:B------:R-:W5:Y:S01]  /*19f0*/  @!P5 LDC.64 R22, c[0x0][0x380] ;  /* 0x0000e000ff16db82 */ /* 0x000f620000000a00 */
[----:B------:R-:W-:Y:S01]  /*1a00*/  LEA R226, R226, UR4, 0x1 ;  /* 0x00000004e2e27c11 */ /* 0x000fe2000f8e08ff */
[----:B------:R-:W-:Y:S01]  /*1a10*/  IMAD.IADD R10, R13, 0x1, R32 ;  /* 0x000000010d0a7824 */ /* 0x000fe200078e0220 */
[----:B------:R-:W-:Y:S01]  /*1a20*/  @!P2 LEA.HI.X R3, R6, R27, R0, 0x1, P0 ;  /* 0x0000001b0603a211 */ /* 0x000fe200000f0c00 */
[----:B------:R-:W-:Y:S01]  /*1a30*/  @!P5 IMAD.X R0, RZ, RZ, R41, P1 ;  /* 0x000000ffff00d224 */ /* 0x000fe200008e0629 */
[----:B------:R-:W-:Y:S01]  /*1a40*/  @!P4 IADD3 R4, P0, PT, R40, 0x60, RZ ;  /* 0x000000602804c810 */ /* 0x000fe20007f1e0ff */
[----:B------:R-:W-:Y:S01]  /*1a50*/  @!PT LDS RZ, [RZ] ;  /* 0x00000000fffff984 */ /* 0x000fe20000000800 */
[----:B------:R-:W-:Y:S01]  /*1a60*/  @!PT LDS RZ, [RZ] ;  /* 0x00000000fffff984 */ /* 0x000fe20000000800 */
[----:B------:R-:W-:Y:S01]  /*1a70*/  @!PT LDS RZ, [RZ] ;  /* 0x00000000fffff984 */ /* 0x000fe20000000800 */
[----:B------:R2:W-:Y:S01]  /*1a80*/  @!P3 LDGSTS.E.BYPASS.LTC128B.128 [R226], desc[UR10][R8.64] ;  /* 0x0000000008e2bfae */ /* 0x0005e2000b981a0a */
[----:B------:R-:W-:Y:S01]  /*1a90*/  SHF.L.U64.HI R5, R48, 0x7, R49 ;  /* 0x0000000730057819 */ /* 0x000fe20000010231 */
[----:B------:R-:W5:Y:S01]  /*1aa0*/  @!P4 LDC.64 R26, c[0x0][0x380] ;  /* 0x0000e000ff1acb82 */ /* 0x000f620000000a00 */
[----:B-1----:R-:W-:Y:S01]  /*1ab0*/  @!P5 IMAD R6, R0, R16, RZ ;  /* 0x000000100006d224 */ /* 0x002fe200078e02ff */
[----:B------:R-:W-:Y:S01]  /*1ac0*/  ISETP.GE.AND P6, PT, R38, R24, PT ;  /* 0x000000182600720c */ /* 0x000fe20003fc6270 */
[----:B------:R-:W-:Y:S01]  /*1ad0*/  @!P4 IMAD.X R0, RZ, RZ, R41, P0 ;  /* 0x000000ffff00c224 */ /* 0x000fe200000e0629 */
[----:B------:R1:W-:Y:S01]  /*1ae0*/  @!P2 LDGSTS.E.BYPASS.LTC128B.128 [R226+0x800], desc[UR10][R2.64] ;  /* 0x0080000002e2afae */ /* 0x0003e2000b981a0a */
[----:B------:R-:W-:-:S02]  /*1af0*/  SHF.R.S32.HI R21, RZ, 0x1f, R50 ;  /* 0x0000001fff157819 */ /* 0x000fc40000011432 */
[----:B------:R-:W-:Y:S01]  /*1b00*/  ISETP.GE.AND P0, PT, R36, R24, PT ;  /* 0x000000182400720c */ /* 0x000fe20003f06270 */
[----:B----4-:R-:W-:Y:S01]  /*1b10*/  @!P4 IMAD R0, R0, R14, RZ ;  /* 0x0000000e0000c224 */ /* 0x010fe200078e02ff */
[----:B---3--:R-:W-:Y:S01]  /*1b20*/  LEA R193, P3, R12, UR6, 0x1 ;  /* 0x000000060cc17c11 */ /* 0x008fe2000f8608ff */
[----:B------:R-:W-:Y:S02]  /*1b30*/  STL [R1+0x84], R33 ;  /* 0x0000842101007387 */ /* 0x000fe40000100800 */
[----:B------:R-:W-:Y:S01]  /*1b40*/  @!P4 IMAD R0, R4, R15, R0 ;  /* 0x0000000f0400c224 */ /* 0x000fe200078e0200 */
[----:B------:R-:W-:Y:S01]  /*1b50*/  LEA.HI.X R192, R12, UR7, R10, 0x1, P3 ;  /* 0x000000070cc07c11 */ /* 0x000fe200098f0c0a */
[----:B------:R-:W-:Y:S04]  /*1b60*/  STL [R1+0x78], R193 ;  /* 0x000078c101007387 */ /* 0x000fe80000100800 */
[----:B------:R-:W-:Y:S01]  /*1b70*/  STL [R1+0x58], R192 ;  /* 0x000058c001007387 */ /* 0x000fe20000100800 */
[----:B--2---:R-:W-:-:S02]  /*1b80*/  @!P5 IMAD R8, R7, R17, R6 ;  /* 0x000000110708d224 */ /* 0x004fc400078e0206 */
[----:B------:R-:W-:-:S04]  /*1b90*/  @!P5 IMAD.WIDE.U32 R6, R7, R16, R28 ;  /* 0x000000100706d225 */ /* 0x000fc800078e001c */
[----:B-1----:R-:W-:Y:S01]  /*1ba0*/  IMAD R2, R5, R50, RZ ;  /* 0x0000003205027224 */ /* 0x002fe200078e02ff */
[----:B-----5:R-:W-:Y:S01]  /*1bb0*/  @!P5 LEA R16, P2, R6, R22, 0x1 ;  /* 0x000000160610d211 */ /* 0x020fe200078408ff */
[----:B------:R-:W-:Y:S02]  /*1bc0*/  IMAD.SHL.U32 R3, R48, 0x80, RZ ;  /* 0x0000008030037824 */ /* 0x000fe400078e00ff */
[----:B------:R-:W-:-:S04]  /*1bd0*/  @!P4 IMAD.WIDE.U32 R4, R4, R14, R30 ;  /* 0x0000000e0404c225 */ /* 0x000fc800078e001e */
[----:B------:R-:W-:Y:S01]  /*1be0*/  IMAD R9, R21, R3, R2 ;  /* 0x0000000315097224 */ /* 0x000fe200078e0202 */
[----:B------:R-:W-:Y:S01]  /*1bf0*/  @!P4 IADD3 R0, PT, PT, R5, R0, RZ ;  /* 0x000000000500c210 */ /* 0x000fe20007ffe0ff */
[----:B------:R-:W-:Y:S01]  /*1c00*/  @!P5 IMAD.IADD R7, R7, 0x1, R8 ;  /* 0x000000010707d824 */ /* 0x000fe200078e0208 */
[----:B------:R-:W-:Y:S01]  /*1c10*/  @!P4 LEA R14, P1, R4, R26, 0x1 ;  /* 0x0000001a040ec211 */ /* 0x000fe200078208ff */
[----:B------:R-:W-:-:S03]  /*1c20*/  IMAD.WIDE.U32 R2, R3, R50, RZ ;  /* 0x0000003203027225 */ /* 0x000fc600078e00ff */
[----:B------:R-:W-:Y:S01]  /*1c30*/  @!P5 LEA.HI.X R17, R6, R23, R7, 0x1, P2 ;  /* 0x000000170611d211 */ /* 0x000fe200010f0c07 */
[----:B------:R-:W-:Y:S01]  /*1c40*/  IMAD.IADD R3, R3, 0x1, R9 ;  /* 0x0000000103037824 */ /* 0x000fe200078e0209 */
[----:B------:R-:W-:Y:S01]  /*1c50*/  @!P4 LEA.HI.X R15, R4, R27, R0, 0x1, P1 ;  /* 0x0000001b040fc211 */ /* 0x000fe200008f0c00 */
[----:B------:R-:W-:Y:S01]  /*1c60*/  IMAD.WIDE.U32 R4, R48, 0x40, RZ ;  /* 0x0000004030047825 */ /* 0x000fe200078e00ff */
[----:B------:R-:W-:Y:S01]  /*1c70*/  ISETP.GE.AND P2, PT, R37, R24, PT ;  /* 0x000000182500720c */ /* 0x000fe20003f46270 */
[----:B------:R1:W-:Y:S01]  /*1c80*/  @!P5 LDGSTS.E.BYPASS.LTC128B.128 [R226+0x1000], desc[UR10][R16.64] ;  /* 0x0100000010e2dfae */ /* 0x0003e2000b981a0a */
[----:B------:R-:W-:Y:S02]  /*1c90*/  @!P6 LEA R10, P1, R2, R193, 0x1 ;  /* 0x000000c1020ae211 */ /* 0x000fe400078208ff */
[----:B------:R-:W-:Y:S01]  /*1ca0*/  @!P0 LEA R0, P3, R48, R2, 0x5 ;  /* 0x0000000230008211 */ /* 0x000fe200078628ff */
[----:B------:R2:W-:Y:S01]  /*1cb0*/  @!P4 LDGSTS.E.BYPASS.LTC128B.128 [R226+0x1800], desc[UR10][R14.64] ;  /* 0x018000000ee2cfae */ /* 0x0005e2000b981a0a */
[----:B------:R-:W-:-:S02]  /*1cc0*/  @!P6 LEA.HI.X R11, R2, R192, R3, 0x1, P1 ;  /* 0x000000c0020be211 */ /* 0x000fc400008f0c03 */
[-C--:B------:R-:W-:Y:S02]  /*1cd0*/  ISETP.GE.AND P1, PT, R35, R24.reuse, PT ;  /* 0x000000182300720c */ /* 0x080fe40003f26270 */
[----:B------:R-:W-:Y:S01]  /*1ce0*/  @!P0 LEA.HI.X R6, R48, R3, R49, 0x5, P3 ;  /* 0x0000000330068211 */ /* 0x000fe200018f2c31 */
[----:B------:R-:W-:Y:S01]  /*1cf0*/  @!P6 LDGSTS.E.BYPASS.LTC128B.128 [R226+0x2000], desc[UR10][R10.64] ;  /* 0x020000000ae2efae */ /* 0x000fe2000b981a0a */
[C---:B------:R-:W-:Y:S02]  /*1d00*/  @!P0 LEA R8, P3, R0.reuse, R193, 0x1 ;  /* 0x000000c100088211 */ /* 0x040fe400078608ff */
        /* <DEDUP_REMOVED lines=10> */
[----:B------:R-:W-:Y:S02]  /*1db0*/  ISETP.GE.AND P5, PT, R36, R24, PT ;  /* 0x000000182400720c */ /* 0x000fe40003fa6270 */
[-C--:B------:R-:W-:Y:S01]  /*1dc0*/  @!P2 LEA.HI.X R13, R0, R192.reuse, R6, 0x1, P3 ;  /* 0x000000c0000da211 */ /* 0x080fe200018f0c06 */
[----:B------:R-:W-:Y:S01]  /*1dd0*/  @!P1 IMAD.IADD R3, R3, 0x1, R5 ;  /* 0x0000000103039824 */ /* 0x000fe200078e0205 */
[----:B------:R-:W-:Y:S01]  /*1de0*/  @!P1 LEA R6, P3, R2, R193, 0x1 ;  /* 0x000000c102069211 */ /* 0x000fe200078608ff */
[----:B------:R-:W-:Y:S01]  /*1df0*/  IMAD.SHL.U32 R0, R18, 0x80, RZ ;  /* 0x0000008012007824 */ /* 0x000fe200078e00ff */
[----:B------:R-:W-:Y:S01]  /*1e00*/  LOP3.LUT R23, R195, 0x1f, RZ, 0xc0, !PT ;  /* 0x0000001fc3177812 */ /* 0x000fe200078ec0ff */
[----:B------:R4:W-:Y:S01]  /*1e10*/  @!P2 LDGSTS.E.BYPASS.LTC128B.128 [R226+0x3000], desc[UR10][R12.64] ;  /* 0x030000000ce2afae */ /* 0x0009e2000b981a0a */
[----:B------:R-:W-:Y:S01]  /*1e20*/  @!P1 LEA.HI.X R7, R2, R192, R3, 0x1, P3 ;  /* 0x000000c002079211 */ /* 0x000fe200018f0c03 */
[----:B------:R-:W-:Y:S01]  /*1e30*/  IMAD R4, R4, R50, RZ ;  /* 0x0000003204047224 */ /* 0x000fe200078e02ff */
[----:B------:R-:W-:Y:S01]  /*1e40*/  ISETP.GE.AND P3, PT, R35, R24, PT ;  /* 0x000000182300720c */ /* 0x000fe20003f66270 */
[----:B------:R-:W-:-:S02]  /*1e50*/  IMAD.WIDE.U32 R2, R0, R50, RZ ;  /* 0x0000003200027225 */ /* 0x000fc400078e00ff */
[----:B------:R5:W-:Y:S02]  /*1e60*/  @!P1 LDGSTS.E.BYPASS.LTC128B.128 [R226+0x3800], desc[UR10][R6.64] ;  /* 0x0380000006e29fae */ /* 0x000be4000b981a0a */
[----:B------:R-:W-:Y:S02]  /*1e70*/  IMAD R21, R21, R0, R4 ;  /* 0x0000000015157224 */ /* 0x000fe400078e0204 */
[----:B------:R-:W0:Y:S01]  /*1e80*/  LDGDEPBAR ;  /* 0x00000000000079af */ /* 0x000e220000000000 */
[----:B------:R-:W-:-:S04]  /*1e90*/  IMAD.WIDE.U32 R4, R18, 0x40, RZ ;  /* 0x0000004012047825 */ /* 0x000fc800078e00ff */
[----:B-1----:R-:W-:Y:S01]  /*1ea0*/  IMAD.SHL.U32 R16, R195, 0x20, RZ ;  /* 0x00000020c3107824 */ /* 0x002fe200078e00ff */
[----:B--2---:R-:W-:Y:S01]  /*1eb0*/  @!P4 IADD3 R14, P0, PT, R2, R4, RZ ;  /* 0x00000004020ec210 */ /* 0x004fe20007f1e0ff */
[----:B---3--:R-:W-:Y:S02]  /*1ec0*/  IMAD.SHL.U32 R8, R19, 0x40, RZ ;  /* 0x0000004013087824 */ /* 0x008fe400078e00ff */
[----:B------:R-:W-:Y:S01]  /*1ed0*/  IMAD.IADD R3, R3, 0x1, R21 ;  /* 0x0000000103037824 */ /* 0x000fe200078e0215 */
[C---:B------:R-:W-:Y:S01]  /*1ee0*/  LOP3.LUT R10, R16.reuse, 0xc0, RZ, 0xc0, !PT ;  /* 0x000000c0100a7812 */ /* 0x040fe200078ec0ff */
[----:B------:R-:W-:Y:S01]  /*1ef0*/  IMAD.SHL.U32 R0, R195, 0x4, RZ ;  /* 0x00000004c3007824 */ /* 0x000fe200078e00ff */
[----:B------:R-:W-:Y:S02]  /*1f00*/  LOP3.LUT R200, R16, 0x120, RZ, 0xc0, !PT ;  /* 0x0000012010c87812 */ /* 0x000fe400078ec0ff */
[----:B------:R-:W-:Y:S01]  /*1f10*/  @!P4 IADD3.X R15, PT, PT, R3, R5, R8, P0, !PT ;  /* 0x00000005030fc210 */ /* 0x000fe200007fe408 */
[----:B------:R-:W-:Y:S01]  /*1f20*/  @!P3 IMAD.WIDE.U32 R4, R18, 0x60, R2 ;  /* 0x000000601204b825 */ /* 0x000fe200078e0002 */
[----:B------:R-:W-:-:S02]  /*1f30*/  LOP3.LUT R10, R10, 0x18, R0, 0xf8, !PT ;  /* 0x000000180a0a7812 */ /* 0x000fc400078ef800 */
[----:B------:R-:W-:Y:S01]  /*1f40*/  @!P6 LEA R8, P1, R2, R34, 0x1 ;  /* 0x000000220208e211 */ /* 0x000fe200078208ff */
[----:B----4-:R-:W-:Y:S01]  /*1f50*/  IMAD.SHL.U32 R13, R195, 0x10, RZ ;  /* 0x00000010c30d7824 */ /* 0x010fe200078e00ff */
[----:B------:R-:W-:Y:S01]  /*1f60*/  LOP3.LUT R11, R10, 0x8, R195, 0x78, !PT ;  /* 0x000000080a0b7812 */ /* 0x000fe200078e78c3 */
[----:B------:R-:W-:Y:S01]  /*1f70*/  @!P3 IMAD R0, R19, 0x60, RZ ;  /* 0x000000601300b824 */ /* 0x000fe200078e02ff */
[----:B------:R-:W-:Y:S01]  /*1f80*/  @!P6 LEA.HI.X R9, R2, R33, R3, 0x1, P1 ;  /* 0x000000210209e211 */ /* 0x000fe200008f0c03 */
[----:B------:R-:W-:-:S04]  /*1f90*/  DEPBAR.LE SB0, 0x0 ;  /* 0x000080000000791a */ /* 0x000fc80000000000 */
[----:B------:R-:W-:Y:S01]  /*1fa0*/  BAR.SYNC.DEFER_BLOCKING 0x0 ;  /* 0x0000000000007b1d */ /* 0x000fe20000010000 */
[----:B------:R-:W-:Y:S02]  /*1fb0*/  LOP3.LUT R12, R13, 0x100, RZ, 0xc0, !PT ;  /* 0x000001000d0c7812 */ /* 0x000fe400078ec0ff */
[----:B-----5:R-:W-:Y:S02]  /*1fc0*/  @!P5 LEA R7, P0, R18, R2, 0x5 ;  /* 0x000000021207d211 */ /* 0x020fe400078028ff */
[----:B------:R-:W-:Y:S02]  /*1fd0*/  LOP3.LUT R12, R12, 0x20, R16, 0xf8, !PT ;  /* 0x000000200c0c7812 */ /* 0x000fe400078ef810 */
[----:B------:R-:W-:Y:S01]  /*1fe0*/  @!P5 LEA.HI.X R18, R18, R3, R19, 0x5, P0 ;  /* 0x000000031212d211 */ /* 0x000fe200000f2c13 */
[----:B------:R-:W-:Y:S01]  /*1ff0*/  @!P3 IMAD.IADD R3, R5, 0x1, R0 ;  /* 0x000000010503b824 */ /* 0x000fe200078e0200 */
[----:B------:R-:W-:Y:S01]  /*2000*/  LOP3.LUT R51, R10, 0x8, R51, 0x78, !PT ;  /* 0x000000080a337812 */ /* 0x000fe200078e7833 */
[----:B------:R-:W-:Y:S01]  /*2010*/  IMAD.IADD R0, R11, 0x1, R12 ;  /* 0x000000010b007824 */ /* 0x000fe200078e020c */
[----:B------:R-:W-:-:S02]  /*2020*/  @!P3 LEA R10, P0, R4, R34, 0x1 ;  /* 0x00000022040ab211 */ /* 0x000fc400078008ff */
[CC--:B------:R-:W-:Y:S02]  /*2030*/  @!P5 LEA R2, P2, R7.reuse, R34.reuse, 0x1 ;  /* 0x000000220702d211 */ /* 0x0c0fe400078408ff */
[-C--:B------:R-:W-:Y:S02]  /*2040*/  @!P3 LEA.HI.X R11, R4, R33.reuse, R3, 0x1, P0 ;  /* 0x00000021040bb211 */ /* 0x080fe400000f0c03 */
[-C--:B------:R-:W-:Y:S02]  /*2050*/  @!P5 LEA.HI.X R3, R7, R33.reuse, R18, 0x1, P2 ;  /* 0x000000210703d211 */ /* 0x080fe400010f0c12 */
[----:B------:R-:W-:Y:S02]  /*2060*/  LOP3.LUT R4, R200, 0x3e00, R13, 0xf8, !PT ;  /* 0x00003e00c8047812 */ /* 0x000fe400078ef80d */
[----:B------:R-:W-:Y:S02]  /*2070*/  @!P4 LEA R6, P1, R14, R34, 0x1 ;  /* 0x000000220e06c211 */ /* 0x000fe400078208ff */
[----:B------:R-:W-:Y:S01]  /*2080*/  LEA R204, R0, UR4, 0x1 ;  /* 0x0000000400cc7c11 */ /* 0x000fe2000f8e08ff */
[----:B------:R-:W-:Y:S01]  /*2090*/  @!PT LDS RZ, [RZ] ;  /* 0x00000000fffff984 */ /* 0x000fe20000000800 */
[----:B------:R-:W-:Y:S01]  /*20a0*/  @!PT LDS RZ, [RZ] ;  /* 0x00000000fffff984 */ /* 0x000fe20000000800 */
[----:B------:R-:W-:Y:S01]  /*20b0*/  @!PT LDS RZ, [RZ] ;  /* 0x00000000fffff984 */ /* 0x000fe20000000800 */
[----:B------:R-:W-:Y:S01]  /*20c0*/  @!P6 LDGSTS.E.BYPASS.LTC128B.128 [R226+0x4000], desc[UR10][R8.64] ;  /* 0x0400000008e2efae */ /* 0x000fe2000b981a0a */
[----:B------:R-:W-:-:S02]  /*20d0*/  @!P4 LEA.HI.X R7, R14, R33, R15, 0x1, P1 ;  /* 0x000000210e07c211 */ /* 0x000fc400008f0c0f */
[----:B------:R-:W-:Y:S01]  /*20e0*/  LOP3.LUT P0, RZ, R195, 0x4, RZ, 0xc0, !PT ;  /* 0x00000004c3ff7812 */ /* 0x000fe2000780c0ff */
[----:B------:R-:W-:Y:S01]  /*20f0*/  @P6 STS.128 [R226+0x4000], RZ ;  /* 0x004000ffe2006388 */ /* 0x000fe20000000c00 */
[----:B------:R-:W-:Y:S02]  /*2100*/  MOV R0, 0x20 ;  /* 0x0000002000007802 */ /* 0x000fe40000000f00 */
[----:B------:R-:W-:Y:S01]  /*2110*/  SHF.R.U32.HI R21, RZ, 0x5, R195 ;  /* 0x00000005ff157819 */ /* 0x000fe200000116c3 */
[----:B------:R-:W-:Y:S01]  /*2120*/  @P5 STS.128 [R226+0x4800], RZ ;  /* 0x004800ffe2005388 */ /* 0x000fe20000000c00 */
[----:B------:R-:W-:-:S03]  /*2130*/  SEL R0, R0, 0xffffffe0, !P0 ;  /* 0xffffffe000007807 */ /* 0x000fc60004000000 */
[----:B------:R-:W-:Y:S01]  /*2140*/  @!PT LDS RZ, [RZ] ;  /* 0x00000000fffff984 */ /* 0x000fe20000000800 */
[----:B------:R-:W-:Y:S01]  /*2150*/  @!PT LDS RZ, [RZ] ;  /* 0x00000000fffff984 */ /* 0x000fe20000000800 */
[----:B------:R-:W-:Y:S01]  /*2160*/  @!PT LDS RZ, [RZ] ;  /* 0x00000000fffff984 */ /* 0x000fe20000000800 */
[----:B------:R1:W-:Y:S01]  /*2170*/  @!P5 LDGSTS.E.BYPASS.LTC128B.128 [R226+0x4800], desc[UR10][R2.64] ;  /* 0x0480000002e2dfae */ /* 0x0003e2000b981a0a */
[----:B------:R-:W-:Y:S02]  /*2180*/  IMAD R21, R163, 0x8, R21 ;  /* 0x00000008a3157824 */ /* 0x000fe400078e0215 */
        /* <DEDUP_REMOVED lines=10> */
[----:B------:R3:W-:Y:S01]  /*2230*/  @!P3 LDGSTS.E.BYPASS.LTC128B.128 [R226+0x5800], desc[UR10][R10.64] ;  /* 0x058000000ae2bfae */ /* 0x0007e2000b981a0a */
[----:B------:R-:W-:-:S03]  /*2240*/  ISETP.GE.U32.AND P3, PT, R20, 0x81, PT ;  /* 0x000000811400780c */ /* 0x000fc60003f66070 */
[----:B------:R-:W-:Y:S04]  /*2250*/  LDSM.16.M88.4 R80, [R204+0x3c00] ;  /* 0x003c0000cc50783b */ /* 0x000fe80000000200 */
[----:B------:R-:W-:Y:S01]  /*2260*/  LDSM.16.M88.4 R52, [R204+0x3800] ;  /* 0x00380000cc34783b */ /* 0x000fe20000000200 */
[----:B-1----:R-:W-:-:S03]  /*2270*/  IMAD.IADD R2, R51, 0x1, R4 ;  /* 0x0000000133027824 */ /* 0x002fc600078e0204 */
[----:B------:R-:W-:Y:S01]  /*2280*/  LDSM.16.M88.4 R72, [R204+0x2400] ;  /* 0x00240000cc48783b */ /* 0x000fe20000000200 */
[----:B------:R-:W-:Y:S01]  /*2290*/  IMAD R3, R196, UR5, R162 ;  /* 0x00000005c4037c24 */ /* 0x000fe2000f8e02a2 */
[----:B------:R-:W-:Y:S02]  /*22a0*/  LEA R207, R2, UR4, 0x1 ;  /* 0x0000000402cf7c11 */ /* 0x000fe4000f8e08ff */
[----:B------:R-:W-:Y:S01]  /*22b0*/  LDSM.16.M88.4 R68, [R204+0x2800] ;  /* 0x00280000cc44783b */ /* 0x000fe20000000200 */
[----:B------:R-:W-:Y:S02]  /*22c0*/  IMAD.SHL.U32 R2, R195, 0x2, RZ ;  /* 0x00000002c3027824 */ /* 0x000fe400078e00ff */
[----:B------:R-:W-:Y:S01]  /*22d0*/  IMAD.SHL.U32 R3, R3, 0x20, RZ ;  /* 0x0000002003037824 */ /* 0x000fe200078e00ff */
[----:B------:R-:W1:Y:S01]  /*22e0*/  LDSM.16.M88.4 R12, [R207] ;  /* 0x00000000cf0c783b */ /* 0x000e620000000200 */
[----:B------:R-:W-:Y:S01]  /*22f0*/  IMAD.IADD R208, R207, 0x1, R0 ;  /* 0x00000001cfd07824 */ /* 0x000fe200078e0200 */
[----:B------:R-:W-:-:S02]  /*2300*/  LOP3.LUT R2, R2, 0x6, RZ, 0xc0, !PT ;  /* 0x0000000602027812 */ /* 0x000fc400078ec0ff */
[----:B--2---:R-:W2:Y:S01]  /*2310*/  LDSM.16.M88.4 R4, [R204+0x2000] ;  /* 0x00200000cc04783b */ /* 0x004ea20000000200 */
[----:B------:R-:W-:Y:S02]  /*2320*/  IADD3 R23, P1, P0, R3, R160, R23 ;  /* 0x000000a003177210 */ /* 0x000fe4000783e017 */
[----:B------:R-:W-:Y:S01]  /*2330*/  IMAD R2, R50, 0x80, R2 ;  /* 0x0000008032027824 */ /* 0x000fe200078e0202 */
[----:B---3--:R-:W3:Y:S01]  /*2340*/  LDSM.16.M88.4 R8, [R207+0x1000] ;  /* 0x00100000cf08783b */ /* 0x008ee20000000200 */
[----:B------:R-:W-:-:S03]  /*2350*/  SHF.R.S32.HI R3, RZ, 0x1f, R3 ;  /* 0x0000001fff037819 */ /* 0x000fc60000011403 */
[----:B------:R-:W4:Y:S01]  /*2360*/  LDSM.16.M88.4 R64, [R204+0x2c00] ;  /* 0x002c0000cc40783b */ /* 0x000f220000000200 */
[----:B------:R-:W-:-:S03]  /*2370*/  IADD3.X R22, PT, PT, R3, R161, RZ, P1, P0 ;  /* 0x000000a103167210 */ /* 0x000fc60000fe04ff */
[----:B------:R-:W5:Y:S04]  /*2380*/  LDSM.16.M88.4 R60, [R204+0x3000] ;  /* 0x00300000cc3c783b */ /* 0x000f680000000200 */
[----:B------:R-:W5:Y:S04]  /*2390*/  LDSM.16.M88.4 R56, [R204+0x3400] ;  /* 0x00340000cc38783b */ /* 0x000f680000000200 */
[----:B------:R-:W-:Y:S04]  /*23a0*/  LDSM.16.M88.4 R84, [R206+0x3c00] ;  /* 0x003c0000ce54783b */ /* 0x000fe80000000200 */
[----:B------:R-:W-:Y:S04]  /*23b0*/  LDSM.16.M88.4 R76, [R206+0x3800] ;  /* 0x00380000ce4c783b */ /* 0x000fe80000000200 */
[----:B------:R-:W-:Y:S04]  /*23c0*/  LDSM.16.M88.4 R44, [R206+0x2000] ;  /* 0x00200000ce2c783b */ /* 0x000fe80000000200 */
[----:B------:R-:W-:Y:S04]  /*23d0*/  LDSM.16.M88.4 R40, [R206+0x2400] ;  /* 0x00240000ce28783b */ /* 0x000fe80000000200 */
[----:B------:R-:W-:Y:S01]  /*23e0*/  LDSM.16.M88.4 R36, [R206+0x2800] ;  /* 0x00280000ce24783b */ /* 0x000fe20000000200 */
[C---:B-1----:R-:W-:Y:S03]  /*23f0*/  HMMA.16816.F32.BF16 R88, R12.reuse, R72, RZ ;  /* 0x000000480c58723c */ /* 0x042fe600000418ff */
[----:B------:R-:W-:Y:S04]  /*2400*/  LDSM.16.M88.4 R32, [R206+0x2c00] ;  /* 0x002c0000ce20783b */ /* 0x000fe80000000200 */
[----:B------:R-:W-:Y:S01]  /*2410*/  LDSM.16.M88.4 R28, [R206+0x3000] ;  /* 0x00300000ce1c783b */ /* 0x000fe20000000200 */
[-C--:B--2---:R-:W-:Y:S03]  /*2420*/  HMMA.16816.F32.BF16 R156, R12, R4.reuse, RZ ;  /* 0x000000040c9c723c */ /* 0x084fe600000418ff */
[----:B------:R-:W-:Y:S04]  /*2430*/  LDSM.16.M88.4 R24, [R206+0x3400] ;  /* 0x00340000ce18783b */ /* 0x000fe80000000200 */
[----:B------:R-:W-:Y:S01]  /*2440*/  LDSM.16.M88.4 R16, [R208] ;  /* 0x00000000d010783b */ /* 0x000fe20000000200 */
[C---:B---3--:R-:W-:Y:S03]  /*2450*/  HMMA.16816.F32.BF16 R152, R8.reuse, R4, RZ ;  /* 0x000000040898723c */ /* 0x048fe600000418ff */
[----:B------:R-:W0:Y:S05]  /*2460*/  LDGDEPBAR ;  /* 0x00000000000079af */ /* 0x000e2a0000000000 */
[-C--:B------:R-:W-:Y:S08]  /*2470*/  HMMA.16816.F32.BF16 R148, R8, R6.reuse, RZ ;  /* 0x000000060894723c */ /* 0x080ff000000418ff */
[----:B------:R-:W-:Y:S01]  /*2480*/  HMMA.16816.F32.BF16 R184, R12, R6, RZ ;  /* 0x000000060cb8723c */ /* 0x000fe200000418ff */
[----:B------:R-:W1:Y:S07]  /*2490*/  LDSM.16.M88.4 R4, [R208+0x1000] ;  /* 0x00100000d004783b */ /* 0x000e6e0000000200 */
[----:B------:R-:W-:Y:S01]  /*24a0*/  HMMA.16816.F32.BF16 R96, R8, R80, RZ ;  /* 0x000000500860723c */ /* 0x000fe200000418ff */
[----:B------:R-:W-:-:S07]  /*24b0*/  DEPBAR.LE SB0, 0x0 ;  /* 0x000080000000791a */ /* 0x000fce0000000000 */
[C---:B------:R-:W-:Y:S08]  /*24c0*/  HMMA.16816.F32.BF16 R100, R8.reuse, R54, RZ ;  /* 0x000000360864723c */ /* 0x040ff000000418ff */
[C---:B------:R-:W-:Y:S08]  /*24d0*/  HMMA.16816.F32.BF16 R144, R8.reuse, R72, RZ ;  /* 0x000000480890723c */ /* 0x040ff000000418ff */
[C---:B------:R-:W-:Y:S08]  /*24e0*/  HMMA.16816.F32.BF16 R136, R8.reuse, R68, RZ ;  /* 0x000000440888723c */ /* 0x040ff000000418ff */
[C---:B----4-:R-:W-:Y:S08]  /*24f0*/  HMMA.16816.F32.BF16 R128, R8.reuse, R64, RZ ;  /* 0x000000400880723c */ /* 0x050ff000000418ff */
[C---:B-----5:R-:W-:Y:S08]  /*2500*/  HMMA.16816.F32.BF16 R120, R8.reuse, R60, RZ ;  /* 0x0000003c0878723c */ /* 0x060ff000000418ff */
        /* <DEDUP_REMOVED lines=20> */
[----:B-1----:R-:W-:Y:S08]  /*2650*/  HMMA.16816.F32.BF16 R52, R4, R84, R96 ;  /* 0x000000540434723c */ /* 0x002ff00000041860 */
[----:B------:R-:W-:Y:S08]  /*2660*/  HMMA.16816.F32.BF16 R12, R12, R82, RZ ;  /* 0x000000520c0c723c */ /* 0x000ff000000418ff */
[C---:B------:R-:W-:Y:S03]  /*2670*/  HMMA.16816.F32.BF16 R80, R4.reuse, R78, R100 ;  /* 0x0000004e0450723c */ /* 0x040fe60000041864 */
[----:B------:R-:W-:Y:S04]  /*2680*/  STL.64 [R1+0x20], R52 ;  /* 0x0000203401007387 */ /* 0x000fe80000100a00 */
[----:B------:R1:W-:Y:S01]  /*2690*/  STL.64 [R1+0x28], R54 ;  /* 0x0000283601007387 */ /* 0x0003e20000100a00 */
[C---:B------:R-:W-:Y:S08]  /*26a0*/  HMMA.16816.F32.BF16 R152, R4.reuse, R44, R152 ;  /* 0x0000002c0498723c */ /* 0x040ff00000041898 */
[C---:B------:R-:W-:Y:S03]  /*26b0*/  HMMA.16816.F32.BF16 R144, R4.reuse, R40, R144 ;  /* 0x000000280490723c */ /* 0x040fe60000041890 */
[----:B------:R-:W-:Y:S04]  /*26c0*/  STL.64 [R1+0x10], R80 ;  /* 0x0000105001007387 */ /* 0x000fe80000100a00 */
[----:B------:R-:W-:Y:S01]  /*26d0*/  STL.64 [R1+0x18], R82 ;  /* 0x0000185201007387 */ /* 0x000fe20000100a00 */
        /* <DEDUP_REMOVED lines=12> */
[C---:B-1----:R-:W-:Y:S08]  /*27a0*/  HMMA.16816.F32.BF16 R52, R16.reuse, R44, R156 ;  /* 0x0000002c1034723c */ /* 0x042ff0000004189c */
[C---:B------:R-:W-:Y:S03]  /*27b0*/  HMMA.16816.F32.BF16 R88, R16.reuse, R40, R88 ;  /* 0x000000281058723c */ /* 0x040fe60000041858 */
[----:B------:R1:W-:Y:S04]  /*27c0*/  STL.64 [R1], R4 ;  /* 0x0000000401007387 */ /* 0x0003e80000100a00 */
[----:B------:R2:W-:Y:S01]  /*27d0*/  STL.64 [R1+0x8], R6 ;  /* 0x0000080601007387 */ /* 0x0005e20000100a00 */
[C---:B------:R-:W-:Y:S08]  /*27e0*/  HMMA.16816.F32.BF16 R72, R16.reuse, R36, R72 ;  /* 0x000000241048723c */ /* 0x040ff00000041848 */
[C---:B------:R-:W-:Y:S08]  /*27f0*/  HMMA.16816.F32.BF16 R68, R16.reuse, R32, R68 ;  /* 0x000000201044723c */ /* 0x040ff00000041844 */
[----:B------:R-:W-:Y:S01]  /*2800*/  HMMA.16816.F32.BF16 R64, R16, R28, R64 ;  /* 0x0000001c1040723c */ /* 0x000fe20000041840 */
[----:B-1----:R-:W-:-:S02]  /*2810*/  VIADD R5, R2, 0x8 ;  /* 0x0000000802057836 */ /* 0x002fc40000000000 */
[----:B------:R-:W-:-:S05]  /*2820*/  VIADD R4, R2, 0x9 ;  /* 0x0000000902047836 */ /* 0x000fca0000000000 */
[C---:B------:R-:W-:Y:S01]  /*2830*/  HMMA.16816.F32.BF16 R60, R16.reuse, R24, R60 ;  /* 0x00000018103c723c */ /* 0x040fe2000004183c */
[----:B--2---:R-:W-:Y:S01]  /*2840*/  VIADD R6, R2, 0x1 ;  /* 0x0000000102067836 */ /* 0x004fe20000000000 */
[-C--:B------:R-:W-:Y:S02]  /*2850*/  ISETP.GE.AND P5, PT, R5, R20.reuse, PT ;  /* 0x000000140500720c */ /* 0x080fe40003fa6270 */
[-C--:B------:R-:W-:Y:S02]  /*2860*/  ISETP.GE.AND P4, PT, R4, R20.reuse, PT ;  /* 0x000000140400720c */ /* 0x080fe40003f86270 */
[----:B------:R-:W-:Y:S02]  /*2870*/  ISETP.GE.AND P6, PT, R6, R20, PT ;  /* 0x000000140600720c */ /* 0x000fe40003fc6270 */
        /* <DEDUP_REMOVED lines=10> */
[----:B------:R-:W-:-:S02]  /*2920*/  VIADD R16, R2, 0x10 ;  /* 0x0000001002107836 */ /* 0x000fc40000000000 */
[----:B------:R-:W-:Y:S01]  /*2930*/  VIADD R15, R2, 0x11 ;  /* 0x00000011020f7836 */ /* 0x000fe20000000000 */
[----:B------:R-:W-:Y:S06]  /*2940*/  BAR.SYNC.DEFER_BLOCKING 0x0 ;  /* 0x0000000000007b1d */ /* 0x000fec0000010000 */
[----:B------:R-:W-:Y:S10]  /*2950*/  @!P3 BRA `(.L_x_379) ;  /* 0x00000000006cb947 */ /* 0x000ff40003800000 */
[----:B------:R-:W-:Y:S01]  /*2960*/  LEA.HI.SX32 R3, R194, 0xfffffffe, 0x19 ;  /* 0xfffffffec2037811 */ /* 0x000fe200078fcaff */
[C---:B------:R-:W-:Y:S01]  /*2970*/  IMAD.SHL.U32 R6, R48.reuse, 0x20, RZ ;  /* 0x0000002030067824 */ /* 0x040fe200078e00ff */
[----:B------:R-:W-:-:S03]  /*2980*/  SHF.L.U64.HI R9, R48, 0x5, R49 ;  /* 0x0000000530097819 */ /* 0x000fc60000010231 */
[----:B------:R-:W-:-:S04]  /*2990*/  IMAD.WIDE.U32 R4, R3, R48, RZ ;  /* 0x0000003003047225 */ /* 0x000fc800078e00ff */
[----:B------:R-:W-:Y:S01]  /*29a0*/  IMAD R3, R3, R49, R5 ;  /* 0x0000003103037224 */ /* 0x000fe200078e0205 */
[C---:B------:R-:W-:Y:S02]  /*29b0*/  LEA R10, P1, R4.reuse, R193, 0x8 ;  /* 0x000000c1040a7211 */ /* 0x040fe400078240ff */
[C---:B------:R-:W-:Y:S02]  /*29c0*/  LEA R5, P0, R4.reuse, R6, 0x7 ;  /* 0x0000000604057211 */ /* 0x040fe400078038ff */
[C-C-:B------:R-:W-:Y:S02]  /*29d0*/  LEA.HI.X R11, R4.reuse, R192, R3.reuse, 0x8, P1 ;  /* 0x000000c0040b7211 */ /* 0x140fe400008f4403 */
[----:B------:R-:W-:Y:S02]  /*29e0*/  LEA.HI.X R3, R4, R9, R3, 0x7, P0 ;  /* 0x0000000904037211 */ /* 0x000fe400000f3c03 */
[----:B------:R-:W-:Y:S01]  /*29f0*/  IADD3 R7, P1, PT, R5, R6, RZ ;  /* 0x0000000605077210 */ /* 0x000fe20007f3e0ff */
[----:B------:R-:W-:Y:S01]  /*2a00*/  @!PT LDS RZ, [RZ] ;  /* 0x00000000fffff984 */ /* 0x000fe20000000800 */
[----:B------:R-:W-:Y:S01]  /*2a10*/  @!PT LDS RZ, [RZ] ;  /* 0x00000000fffff984 */ /* 0x000fe20000000800 */
[----:B------:R-:W-:Y:S01]  /*2a20*/  @!PT LDS RZ, [RZ] ;  /* 0x00000000fffff984 */ /* 0x000fe20000000800 */
[----:B------:R1:W-:Y:S01]  /*2a30*/  LDGSTS.E.BYPASS.LTC128B.128 [R226+0x2000], desc[UR10][R10.64] ;  /* 0x020000000ae27fae */ /* 0x0003e2000b981a0a */
[----:B------:R-:W-:-:S02]  /*2a40*/  LEA R12, P0, R48, R5, 0x6 ;  /* 0x00000005300c7211 */ /* 0x000fc400078030ff */
[----:B------:R-:W-:Y:S01]  /*2a50*/  LEA R8, P2, R5, R193, 0x1 ;  /* 0x000000c105087211 */ /* 0x000fe200078408ff */
[----:B------:R-:W-:Y:S01]  /*2a60*/  IMAD.X R13, R3, 0x1, R9, P1 ;  /* 0x00000001030d7824 */ /* 0x000fe200008e0609 */
[----:B------:R-:W-:Y:S02]  /*2a70*/  LEA.HI.X R14, R48, R3, R49, 0x6, P0 ;  /* 0x00000003300e7211 */ /* 0x000fe400000f3431 */
[-C--:B------:R-:W-:Y:S02]  /*2a80*/  LEA R6, P1, R7, R193.reuse, 0x1 ;  /* 0x000000c107067211 */ /* 0x080fe400078208ff */
[----:B------:R-:W-:Y:S02]  /*2a90*/  LEA R4, P0, R12, R193, 0x1 ;  /* 0x000000c10c047211 */ /* 0x000fe400078008ff */
[-C--:B------:R-:W-:Y:S02]  /*2aa0*/  LEA.HI.X R9, R5, R192.reuse, R3, 0x1, P2 ;  /* 0x000000c005097211 */ /* 0x080fe400010f0c03 */
[----:B------:R-:W-:-:S02]  /*2ab0*/  LEA.HI.X R7, R7, R192, R13, 0x1, P1 ;  /* 0x000000c007077211 */ /* 0x000fc400008f0c0d */
[----:B------:R-:W-:Y:S01]  /*2ac0*/  LEA.HI.X R5, R12, R192, R14, 0x1, P0 ;  /* 0x000000c00c057211 */ /* 0x000fe200000f0c0e */
[----:B------:R1:W-:Y:S04]  /*2ad0*/  LDGSTS.E.BYPASS.LTC128B.128 [R226+0x2800], desc[UR10][R8.64] ;  /* 0x0280000008e27fae */ /* 0x0003e8000b981a0a */
[----:B------:R1:W-:Y:S04]  /*2ae0*/  LDGSTS.E.BYPASS.LTC128B.128 [R226+0x3000], desc[UR10][R6.64] ;  /* 0x0300000006e27fae */ /* 0x0003e8000b981a0a */
[----:B------:R1:W-:Y:S04]  /*2af0*/  LDGSTS.E.BYPASS.LTC128B.128 [R226+0x3800], desc[UR10][R4.64] ;  /* 0x0380000004e27fae */ /* 0x0003e8000b981a0a */
[----:B------:R-:W0:Y:S02]  /*2b00*/  LDGDEPBAR ;  /* 0x00000000000079af */ /* 0x000e240000000000 */
.L_x_379:
[----:B------:R-:W2:Y:S01]  /*2b10*/  LDL.LU R84, [R1] ;  /* 0x0000000001547983 */ /* 0x000ea20000300800 */
[C---:B------:R-:W-:Y:S01]  /*2b20*/  ISETP.GE.AND P0, PT, R2.reuse, R20, PT ;  /* 0x000000140200720c */ /* 0x040fe20003f06270 */
[----:B------:R-:W-:Y:S01]  /*2b30*/  VIADD R3, R2, 0x18 ;  /* 0x0000001802037836 */ /* 0x000fe20000000000 */
[----:B------:R-:W-:Y:S01]  /*2b40*/  FSEL R209, R155, -INF , !P6 ;  /* 0xff8000009bd17808 */ /* 0x000fe20007000000 */
[----:B------:R-:W3:Y:S01]  /*2b50*/  LDL.LU R83, [R1+0x24] ;  /* 0x0000240001537983 */ /* 0x000ee20000300800 */
[----:B------:R-:W-:Y:S02]  /*2b60*/  FSEL R196, R153, -INF , !P6 ;  /* 0xff80000099c47808 */ /* 0x000fe40007000000 */
[----:B------:R-:W-:Y:S01]  /*2b70*/  FSEL R184, R55, -INF , !P6 ;  /* 0xff80000037b87808 */ /* 0x000fe20007000000 */
[----:B------:R-:W4:Y:S01]  /*2b80*/  LDL.LU R76, [R1+0x4] ;  /* 0x00000400014c7983 */ /* 0x000f220000300800 */
[----:B------:R-:W-:Y:S02]  /*2b90*/  FSEL R163, R53, -INF , !P6 ;  /* 0xff80000035a37808 */ /* 0x000fe40007000000 */
[----:B------:R-:W-:Y:S01]  /*2ba0*/  FSEL R205, R150, -INF , !P5 ;  /* 0xff80000096cd7808 */ /* 0x000fe20006800000 */
[----:B------:R-:W5:Y:S01]  /*2bb0*/  LDL.LU R210, [R1+0x8] ;  /* 0x0000080001d27983 */ /* 0x000f620000300800 */
[----:B------:R-:W-:-:S02]  /*2bc0*/  FSEL R194, R148, -INF , !P5 ;  /* 0xff80000094c27808 */ /* 0x000fc40006800000 */
[----:B------:R-:W-:Y:S01]  /*2bd0*/  FSEL R181, R46, -INF , !P5 ;  /* 0xff8000002eb57808 */ /* 0x000fe20006800000 */
[----:B------:R-:W5:Y:S01]  /*2be0*/  LDL.LU R203, [R1+0xc] ;  /* 0x00000c0001cb7983 */ /* 0x000f620000300800 */
[----:B------:R-:W-:Y:S02]  /*2bf0*/  FSEL R159, R44, -INF , !P5 ;  /* 0xff8000002c9f7808 */ /* 0x000fe40006800000 */
[----:B------:R-:W-:Y:S01]  /*2c00*/  FSEL R202, R151, -INF , !P4 ;  /* 0xff80000097ca7808 */ /* 0x000fe20006000000 */
[----:B------:R-:W5:Y:S01]  /*2c10*/  LDL.LU R79, [R1+0x28] ;  /* 0x00002800014f7983 */ /* 0x000f620000300800 */
[----:B------:R-:W-:Y:S02]  /*2c20*/  FSEL R193, R149, -INF , !P4 ;  /* 0xff80000095c17808 */ /* 0x000fe40006000000 */
[----:B------:R-:W-:Y:S01]  /*2c30*/  FSEL R178, R47, -INF , !P4 ;  /* 0xff8000002fb27808 */ /* 0x000fe20006000000 */
[----:B------:R-:W5:Y:S01]  /*2c40*/  LDL.LU R78, [R1+0x1c] ;  /* 0x00001c00014e7983 */ /* 0x000f620000300800 */
[----:B------:R-:W-:-:S02]  /*2c50*/  FSEL R156, R45, -INF , !P4 ;  /* 0xff8000002d9c7808 */ /* 0x000fc40006000000 */
[-C--:B------:R-:W-:Y:S01]  /*2c60*/  ISETP.GE.AND P2, PT, R16, R20.reuse, PT ;  /* 0x000000141000720c */ /* 0x080fe20003f46270 */
[----:B------:R-:W5:Y:S01]  /*2c70*/  LDL.LU R77, [R1+0x18] ;  /* 0x00001800014d7983 */ /* 0x000f620000300800 */
[----:B------:R-:W-:Y:S01]  /*2c80*/  ISETP.GE.AND P1, PT, R15, R20, PT ;  /* 0x000000140f00720c */ /* 0x000fe20003f26270 */
[----:B------:R-:W-:Y:S01]  /*2c90*/  IMAD.WIDE.U32 R224, R21, -0x326172a9, RZ ;  /* 0xcd9e8d5715e07825 */ /* 0x000fe200078e00ff */
[----:B------:R-:W5:Y:S01]  /*2ca0*/  LDCU UR5, c[0x0][0x45c] ;  /* 0x00008b80ff0577ac */ /* 0x000f620008000800 */
[----:B------:R-:W5:Y:S04]  /*2cb0*/  LDL.LU R82, [R1+0x14] ;  /* 0x0000140001527983 */ /* 0x000f680000300800 */
[----:B------:R-:W5:Y:S04]  /*2cc0*/  LDL.LU R212, [R1+0x2c] ;  /* 0x00002c0001d47983 */ /* 0x000f680000300800 */
[----:B------:R-:W5:Y:S04]  /*2cd0*/  LDL.LU R80, [R1+0x20] ;  /* 0x0000200001507983 */ /* 0x000f680000300800 */
[----:B------:R-:W5:Y:S01]  /*2ce0*/  LDL.LU R81, [R1+0x10] ;  /* 0x0000100001517983 */ /* 0x000f620000300800 */
[----:B------:R-:W-:Y:S01]  /*2cf0*/  FSEL R187, R54, -INF , !P0 ;  /* 0xff80000036bb7808 */ /* 0x000fe20004000000 */
[----:B-1----:R-:W-:Y:S01]  /*2d00*/  IMAD.SHL.U32 R4, R50, 0x4, RZ ;  /* 0x0000000432047824 */ /* 0x002fe200078e00ff */
[----:B------:R-:W-:Y:S01]  /*2d10*/  FSEL R211, R154, -INF , !P0 ;  /* 0xff8000009ad37808 */ /* 0x000fe20004000000 */
[----:B------:R-:W-:Y:S01]  /*2d20*/  IMAD.WIDE.U32 R18, R23, -0x2daee0ad, RZ ;  /* 0xd2511f5317127825 */ /* 0x000fe200078e00ff */
[----:B------:R-:W-:-:S02]  /*2d30*/  FSEL R198, R152, -INF , !P0 ;  /* 0xff80000098c67808 */ /* 0x000fc40004000000 */
[----:B------:R-:W-:Y:S01]  /*2d40*/  FSEL R167, R52, -INF , !P0 ;  /* 0xff80000034a77808 */ /* 0x000fe20004000000 */
[----:B------:R-:W-:Y:S01]  /*2d50*/  VIADD R7, R4, 0x1 ;  /* 0x0000000104077836 */ /* 0x000fe20000000000 */
[-C--:B------:R-:W-:Y:S01]  /*2d60*/  ISETP.GE.AND P0, PT, R3, R20.reuse, PT ;  /* 0x000000140300720c */ /* 0x080fe20003f06270 */
[----:B------:R-:W-:Y:S01]  /*2d70*/  VIADD R3, R2, 0x19 ;  /* 0x0000001902037836 */ /* 0x000fe20000000000 */
[----:B------:R-:W-:Y:S01]  /*2d80*/  FSEL R175, R90, -INF , !P2 ;  /* 0xff8000005aaf7808 */ /* 0x000fe20005000000 */
[----:B------:R-:W-:Y:S01]  /*2d90*/  VIADD R10, R4, 0x2 ;  /* 0x00000002040a7836 */ /* 0x000fe20000000000 */
        /* <DEDUP_REMOVED lines=9> */
[C---:B------:R-:W-:Y:S01]  /*2e30*/  VIADD R3, R2.reuse, 0x21 ;  /* 0x0000002102037836 */ /* 0x040fe20000000000 */
[----:B------:R-:W-:Y:S01]  /*2e40*/  FSEL R199, R147, -INF , !P1 ;  /* 0xff80000093c77808 */ /* 0x000fe20004800000 */
[----:B------:R1:W-:Y:S01]  /*2e50*/  STL.64 [R1+0x50], R18 ;  /* 0x0000501201007387 */ /* 0x0003e20000100a00 */
[----:B------:R-:W-:Y:S01]  /*2e60*/  FSEL R188, R145, -INF , !P1 ;  /* 0xff80000091bc7808 */ /* 0x000fe20004800000 */
[----:B------:R-:W-:Y:S01]  /*2e70*/  VIADD R15, R221, 0x32370b8f ;  /* 0x32370b8fdd0f7836 */ /* 0x000fe20000000000 */
[----:B------:R-:W-:Y:S01]  /*2e80*/  ISETP.GE.AND P4, PT, R3, R20, PT ;  /* 0x000000140300720c */ /* 0x000fe20003f86270 */
[----:B------:R-:W-:Y:S01]  /*2e90*/  VIADD R3, R2, 0x28 ;  /* 0x0000002802037836 */ /* 0x000fe20000000000 */
[----:B------:R-:W-:Y:S01]  /*2ea0*/  FSEL R170, R91, -INF , !P1 ;  /* 0xff8000005baa7808 */ /* 0x000fe20004800000 */
[----:B------:R-:W-:Y:S01]  /*2eb0*/  VIADD R223, R220, 0xb54cda56 ;  /* 0xb54cda56dcdf7836 */ /* 0x000fe20000000000 */
[----:B------:R-:W-:-:S02]  /*2ec0*/  FSEL R149, R89, -INF , !P1 ;  /* 0xff80000059957808 */ /* 0x000fc40004800000 */
[-C--:B------:R-:W-:Y:S01]  /*2ed0*/  ISETP.GE.AND P2, PT, R3, R20.reuse, PT ;  /* 0x000000140300720c */ /* 0x080fe20003f46270 */
[----:B------:R-:W-:Y:S01]  /*2ee0*/  VIADD R3, R2, 0x29 ;  /* 0x0000002902037836 */ /* 0x000fe20000000000 */
[----:B------:R-:W-:Y:S02]  /*2ef0*/  FSEL R197, R142, -INF , !P0 ;  /* 0xff8000008ec57808 */ /* 0x000fe40004000000 */
[----:B------:R-:W-:Y:S02]  /*2f00*/  FSEL R185, R140, -INF , !P0 ;  /* 0xff8000008cb97808 */ /* 0x000fe40004000000 */
[----:B------:R-:W-:Y:S01]  /*2f10*/  ISETP.GE.AND P1, PT, R3, R20, PT ;  /* 0x000000140300720c */ /* 0x000fe20003f26270 */
[----:B------:R-:W-:Y:S01]  /*2f20*/  VIADD R3, R2, 0x30 ;  /* 0x0000003002037836 */ /* 0x000fe20000000000 */
[----:B------:R-:W-:Y:S02]  /*2f30*/  FSEL R166, R42, -INF , !P0 ;  /* 0xff8000002aa67808 */ /* 0x000fe40004000000 */
[----:B------:R-:W-:-:S02]  /*2f40*/  FSEL R144, R40, -INF , !P0 ;  /* 0xff80000028907808 */ /* 0x000fc40004000000 */
[-C--:B------:R-:W-:Y:S01]  /*2f50*/  ISETP.GE.AND P0, PT, R3, R20.reuse, PT ;  /* 0x000000140300720c */ /* 0x080fe20003f06270 */
[C---:B------:R-:W-:Y:S01]  /*2f60*/  VIADD R3, R2.reuse, 0x31 ;  /* 0x0000003102037836 */ /* 0x040fe20000000000 */
[----:B------:R-:W-:Y:S02]  /*2f70*/  FSEL R183, R141, -INF , !P6 ;  /* 0xff8000008db77808 */ /* 0x000fe40007000000 */
[----:B------:R-:W-:Y:S02]  /*2f80*/  FSEL R195, R143, -INF , !P6 ;  /* 0xff8000008fc37808 */ /* 0x000fe40007000000 */
[----:B------:R-:W-:Y:S02]  /*2f90*/  FSEL R162, R43, -INF , !P6 ;  /* 0xff8000002ba27808 */ /* 0x000fe40007000000 */
[----:B------:R-:W-:Y:S02]  /*2fa0*/  FSEL R141, R41, -INF , !P6 ;  /* 0xff800000298d7808 */ /* 0x000fe40007000000 */
[----:B------:R-:W-:Y:S01]  /*2fb0*/  ISETP.GE.AND P6, PT, R3, R20, PT ;  /* 0x000000140300720c */ /* 0x000fe20003fc6270 */
[----:B------:R-:W-:Y:S01]  /*2fc0*/  VIADD R3, R2, 0x38 ;  /* 0x0000003802037836 */ /* 0x000fe20000000000 */
[----:B------:R-:W-:-:S02]  /*2fd0*/  FSEL R160, R74, -INF , !P5 ;  /* 0xff8000004aa07808 */ /* 0x000fc40006800000 */
[----:B------:R-:W-:Y:S02]  /*2fe0*/  FSEL R192, R138, -INF , !P5 ;  /* 0xff8000008ac07808 */ /* 0x000fe40006800000 */
[----:B------:R-:W-:Y:S02]  /*2ff0*/  FSEL R179, R136, -INF , !P5 ;  /* 0xff80000088b37808 */ /* 0x000fe40006800000 */
[----:B------:R-:W-:Y:S02]  /*3000*/  FSEL R140, R72, -INF , !P5 ;  /* 0xff800000488c7808 */ /* 0x000fe40006800000 */
[----:B------:R-:W-:Y:S01]  /*3010*/  ISETP.GE.AND P5, PT, R3, R20, PT ;  /* 0x000000140300720c */ /* 0x000fe20003fa6270 */
[----:B------:R-:W-:Y:S01]  /*3020*/  VIADD R3, R2, 0x39 ;  /* 0x0000003902037836 */ /* 0x000fe20000000000 */
[----:B------:R-:W-:Y:S02]  /*3030*/  FSEL R191, R139, -INF , !P4 ;  /* 0xff8000008bbf7808 */ /* 0x000fe40006000000 */
[----:B------:R-:W-:-:S02]  /*3040*/  FSEL R176, R137, -INF , !P4 ;  /* 0xff80000089b07808 */ /* 0x000fc40006000000 */
[----:B------:R-:W-:Y:S02]  /*3050*/  FSEL R155, R75, -INF , !P4 ;  /* 0xff8000004b9b7808 */ /* 0x000fe40006000000 */
[----:B------:R-:W-:Y:S02]  /*3060*/  FSEL R138, R73, -INF , !P4 ;  /* 0xff800000498a7808 */ /* 0x000fe40006000000 */
[----:B------:R-:W-:Y:S01]  /*3070*/  ISETP.GE.AND P4, PT, R3, R20, PT ;  /* 0x000000140300720c */ /* 0x000fe20003f86270 */
[----:B------:R-:W-:Y:S01]  /*3080*/  VIADD R3, R2, 0x40 ;  /* 0x0000004002037836 */ /* 0x000fe20000000000 */
[----:B------:R-:W-:Y:S02]  /*3090*/  FSEL R189, R134, -INF , !P2 ;  /* 0xff80000086bd7808 */ /* 0x000fe40005000000 */
[----:B------:R-:W-:Y:S02]  /*30a0*/  FSEL R171, R132, -INF , !P2 ;  /* 0xff80000084ab7808 */ /* 0x000fe40005000000 */
[----:B------:R-:W-:-:S02]  /*30b0*/  FSEL R152, R38, -INF , !P2 ;  /* 0xff80000026987808 */ /* 0x000fc40005000000 */
[----:B------:R-:W-:Y:S02]  /*30c0*/  FSEL R137, R36, -INF , !P2 ;  /* 0xff80000024897808 */ /* 0x000fe40005000000 */
[----:B------:R-:W-:Y:S01]  /*30d0*/  ISETP.GE.AND P2, PT, R3, R20, PT ;  /* 0x000000140300720c */ /* 0x000fe20003f46270 */
[----:B------:R-:W-:Y:S01]  /*30e0*/  VIADD R3, R2, 0x41 ;  /* 0x0000004102037836 */ /* 0x000fe20000000000 */
[----:B------:R-:W-:Y:S02]  /*30f0*/  FSEL R186, R135, -INF , !P1 ;  /* 0xff80000087ba7808 */ /* 0x000fe40004800000 */
[----:B------:R-:W-:Y:S02]  /*3100*/  FSEL R169, R133, -INF , !P1 ;  /* 0xff80000085a97808 */ /* 0x000fe40004800000 */
[----:B------:R-:W-:Y:S02]  /*3110*/  FSEL R148, R39, -INF , !P1 ;  /* 0xff80000027947808 */ /* 0x000fe40004800000 */
[----:B------:R-:W-:-:S02]  /*3120*/  FSEL R132, R37, -INF , !P1 ;  /* 0xff80000025847808 */ /* 0x000fc40004800000 */
[-C--:B------:R-:W-:Y:S01]  /*3130*/  ISETP.GE.AND P1, PT, R3, R20.reuse, PT ;  /* 0x000000140300720c */ /* 0x080fe20003f26270 */
[----:B------:R-:W-:Y:S01]  /*3140*/  VIADD R3, R2, 0x48 ;  /* 0x0000004802037836 */ /* 0x000fe20000000000 */
        /* <DEDUP_REMOVED lines=72> */
[----:B------:R-:W-:Y:S01]  /*35d0*/  FSEL R93, R58, -INF , !P0 ;  /* 0xff8000003a5d7808 */ /* 0x000fe20004000000 */
[----:B------:R-:W-:Y:S01]  /*35e0*/  VIADD R2, R2, 0x79 ;  /* 0x0000007902027836 */ /* 0x000fe20000000000 */
[----:B------:R-:W-:-:S02]  /*35f0*/  FSEL R110, R106, -INF , !P0 ;  /* 0xff8000006a6e7808 */ /* 0x000fc40004000000 */
[----:B------:R-:W-:Y:S02]  /*3600*/  FSEL R102, R104, -INF , !P0 ;  /* 0xff80000068667808 */ /* 0x000fe40004000000 */
[----:B------:R-:W-:Y:S02]  /*3610*/  FSEL R86, R56, -INF , !P0 ;  /* 0xff80000038567808 */ /* 0x000fe40004000000 */
[----:B------:R-:W-:Y:S01]  /*3620*/  ISETP.GE.AND P0, PT, R3, R20, PT ;  /* 0x000000140300720c */ /* 0x000fe20003f06270 */
[----:B------:R-:W-:Y:S01]  /*3630*/  VIADD R3, R21, 0x4 ;  /* 0x0000000415037836 */ /* 0x000fe20000000000 */
[C---:B------:R-:W-:Y:S01]  /*3640*/  LOP3.LUT R6, R220.reuse, R22, R225, 0x96, !PT ;  /* 0x00000016dc067212 */ /* 0x040fe200078e96e1 */
[----:B------:R-:W-:Y:S01]  /*3650*/  VIADD R225, R220, 0x78dde6e4 ;  /* 0x78dde6e4dce17836 */ /* 0x000fe20000000000 */
[----:B------:R-:W-:Y:S01]  /*3660*/  FSEL R107, R107, -INF , !P6 ;  /* 0xff8000006b6b7808 */ /* 0x000fe20007000000 */
[----:B------:R-:W-:Y:S01]  /*3670*/  IMAD.WIDE.U32 R172, R3, -0x326172a9, RZ ;  /* 0xcd9e8d5703ac7825 */ /* 0x000fe200078e00ff */
[----:B------:R-:W-:-:S02]  /*3680*/  FSEL R100, R105, -INF , !P6 ;  /* 0xff80000069647808 */ /* 0x000fc40007000000 */
[----:B------:R-:W-:Y:S01]  /*3690*/  FSEL R89, R59, -INF , !P6 ;  /* 0xff8000003b597808 */ /* 0x000fe20007000000 */
[----:B------:R-:W-:Y:S01]  /*36a0*/  VIADD R3, R221, 0xbb67ae85 ;  /* 0xbb67ae85dd037836 */ /* 0x000fe20000000000 */
[----:B------:R-:W-:Y:S01]  /*36b0*/  LOP3.LUT R5, R220, R22, R173, 0x96, !PT ;  /* 0x00000016dc057212 */ /* 0x000fe200078e96ad */
[----:B------:R-:W-:Y:S01]  /*36c0*/  IMAD.WIDE.U32 R48, R6, -0x2daee0ad, RZ ;  /* 0xd2511f5306307825 */ /* 0x000fe200078e00ff */
[----:B------:R-:W-:Y:S02]  /*36d0*/  FSEL R85, R57, -INF , !P6 ;  /* 0xff80000039557808 */ /* 0x000fe40007000000 */
[----:B------:R-:W-:Y:S01]  /*36e0*/  ISETP.GE.AND P6, PT, R2, R20, PT ;  /* 0x000000140200720c */ /* 0x000fe20003fc6270 */
[----:B------:R-:W-:Y:S01]  /*36f0*/  IMAD.WIDE.U32 R218, R5, -0x2daee0ad, RZ ;  /* 0xd2511f5305da7825 */ /* 0x000fe200078e00ff */
[----:B------:R-:W-:Y:S01]  /*3700*/  LOP3.LUT R5, R221, R4, R19, 0x96, !PT ;  /* 0x00000004dd057212 */ /* 0x000fe200078e9613 */
[----:B------:R2:W-:Y:S01]  /*3710*/  STL.64 [R1+0x68], R48 ;  /* 0x0000683001007387 */ /* 0x0005e20000100a00 */
[-C--:B------:R-:W-:Y:S01]  /*3720*/  LOP3.LUT R6, R3, R18.reuse, R49, 0x96, !PT ;  /* 0x0000001203067212 */ /* 0x080fe200078e9631 */
[----:B------:R-:W-:Y:S01]  /*3730*/  IMAD.IADD R2, R200, 0x1, R51 ;  /* 0x00000001c8027824 */ /* 0x000fe200078e0233 */
[----:B------:R-:W-:Y:S01]  /*3740*/  LOP3.LUT R4, R221, R7, R19, 0x96, !PT ;  /* 0x00000007dd047212 */ /* 0x000fe200078e9613 */
[----:B------:R-:W-:Y:S01]  /*3750*/  IMAD.WIDE.U32 R8, R5, -0x326172a9, RZ ;  /* 0xcd9e8d5705087825 */ /* 0x000fe200078e00ff */
[----:B------:R-:W-:Y:S01]  /*3760*/  LOP3.LUT R3, R3, R18, R219, 0x96, !PT ;  /* 0x0000001203037212 */ /* 0x000fe200078e96db */
[----:B------:R3:W-:Y:S01]  /*3770*/  STL.64 [R1+0x60], R218 ;  /* 0x000060da01007387 */ /* 0x0007e20000100a00 */
[----:B------:R-:W-:Y:S01]  /*3780*/  LOP3.LUT R5, R221, R10, R19, 0x96, !PT ;  /* 0x0000000add057212 */ /* 0x000fe200078e9613 */
[----:B------:R-:W-:Y:S01]  /*3790*/  IMAD.WIDE.U32 R216, R6, -0x326172a9, RZ ;  /* 0xcd9e8d5706d87825 */ /* 0x000fe200078e00ff */
[----:B------:R-:W-:-:S02]  /*37a0*/  LOP3.LUT R12, R222, R224, R9, 0x96, !PT ;  /* 0x000000e0de0c7212 */ /* 0x000fc400078e9609 */
[----:B------:R-:W-:Y:S01]  /*37b0*/  LOP3.LUT R14, R222, R172, R9, 0x96, !PT ;  /* 0x000000acde0e7212 */ /* 0x000fe200078e9609 */
[----:B------:R-:W-:Y:S01]  /*37c0*/  IMAD.WIDE.U32 R6, R4, -0x326172a9, RZ ;  /* 0xcd9e8d5704067825 */ /* 0x000fe200078e00ff */
[----:B------:R-:W-:Y:S01]  /*37d0*/  LOP3.LUT R9, R213, R8, R217, 0x96, !PT ;  /* 0x00000008d5097212 */ /* 0x000fe200078e96d9 */
[----:B------:R5:W-:Y:S02]  /*37e0*/  STL.64 [R1+0x38], R216 ;  /* 0x000038d801007387 */ /* 0x000be40000100a00 */
[----:B------:R-:W-:Y:S01]  /*37f0*/  IMAD.WIDE.U32 R214, R3, -0x326172a9, RZ ;  /* 0xcd9e8d5703d67825 */ /* 0x000fe200078e00ff */
[----:B------:R-:W-:Y:S02]  /*3800*/  LOP3.LUT R3, R221, R11, R19, 0x96, !PT ;  /* 0x0000000bdd037212 */ /* 0x000fe400078e9613 */
[C---:B------:R-:W-:Y:S01]  /*3810*/  LOP3.LUT R13, R222.reuse, R172, R7, 0x96, !PT ;  /* 0x000000acde0d7212 */ /* 0x040fe200078e9607 */
[----:B------:R-:W-:Y:S01]  /*3820*/  IMAD.WIDE.U32 R4, R5, -0x326172a9, RZ ;  /* 0xcd9e8d5705047825 */ /* 0x000fe200078e00ff */
[----:B------:R-:W-:Y:S01]  /*3830*/  LOP3.LUT R11, R213, R6, R215, 0x96, !PT ;  /* 0x00000006d50b7212 */ /* 0x000fe200078e96d7 */
[----:B------:R5:W-:Y:S01]  /*3840*/  STL.64 [R1+0x40], R214 ;  /* 0x000040d601007387 */ /* 0x000be20000100a00 */
[CC--:B------:R-:W-:Y:S01]  /*3850*/  LOP3.LUT R20, R222.reuse, R224.reuse, R7, 0x96, !PT ;  /* 0x000000e0de147212 */ /* 0x0c0fe200078e9607 */
[----:B------:R-:W-:Y:S01]  /*3860*/  VIADD R10, R221, 0x76cf5d0a ;  /* 0x76cf5d0add0a7836 */ /* 0x000fe20000000000 */
[C-C-:B------:R-:W-:Y:S01]  /*3870*/  LOP3.LUT R22, R222.reuse, R224, R5.reuse, 0x96, !PT ;  /* 0x000000e0de167212 */ /* 0x140fe200078e9605 */
[----:B------:R-:W-:Y:S01]  /*3880*/  IMAD.WIDE.U32 R32, R9, -0x2daee0ad, RZ ;  /* 0xd2511f5309207825 */ /* 0x000fe200078e00ff */
[----:B------:R-:W-:-:S02]  /*3890*/  LOP3.LUT R23, R222, R172, R5, 0x96, !PT ;  /* 0x000000acde177212 */ /* 0x000fc400078e9605 */
[CC--:B-1----:R-:W-:Y:S01]  /*38a0*/  LOP3.LUT R19, R213.reuse, R4.reuse, R217, 0x96, !PT ;  /* 0x00000004d5137212 */ /* 0x0c2fe200078e96d9 */
[----:B----4-:R-:W-:Y:S01]  /*38b0*/  IMAD.MOV.U32 R244, RZ, RZ, R76 ;  /* 0x000000fffff47224 */ /* 0x010fe200078e004c */
[C---:B------:R-:W-:Y:S01]  /*38c0*/  LOP3.LUT R18, R213.reuse, R4, R215, 0x96, !PT ;  /* 0x00000004d5127212 */ /* 0x040fe200078e96d7 */
[----:B------:R-:W-:Y:S01]  /*38d0*/  IMAD.WIDE.U32 R4, R12, -0x2daee0ad, RZ ;  /* 0xd2511f530c047825 */ /* 0x000fe200078e00ff */
[C---:B------:R-:W-:Y:S02]  /*38e0*/  LOP3.LUT R17, R213.reuse, R6, R217, 0x96, !PT ;  /* 0x00000006d5117212 */ /* 0x040fe400078e96d9 */
[----:B------:R-:W-:Y:S01]  /*38f0*/  LOP3.LUT R8, R213, R8, R215, 0x96, !PT ;  /* 0x00000008d5087212 */ /* 0x000fe200078e96d7 */
[----:B------:R-:W-:Y:S01]  /*3900*/  IMAD.WIDE.U32 R6, R3, -0x326172a9, RZ ;  /* 0xcd9e8d5703067825 */ /* 0x000fe200078e00ff */
[----:B------:R-:W-:Y:S02]  /*3910*/  LOP3.LUT R21, R10, R48, R5, 0x96, !PT ;  /* 0x000000300a157212 */ /* 0x000fe400078e9605 */
[----:B------:R-:W-:Y:S01]  /*3920*/  LOP3.LUT R55, R15, R4, R33, 0x96, !PT ;  /* 0x000000040f377212 */ /* 0x000fe200078e9621 */
[----:B------:R-:W-:Y:S01]  /*3930*/  IMAD.WIDE.U32 R4, R13, -0x2daee0ad, RZ ;  /* 0xd2511f530d047825 */ /* 0x000fe200078e00ff */
[----:B------:R-:W-:-:S02]  /*3940*/  LOP3.LUT R28, R222, R224, R7, 0x96, !PT ;  /* 0x000000e0de1c7212 */ /* 0x000fc400078e9607 */
[----:B------:R-:W-:Y:S01]  /*3950*/  LOP3.LUT R29, R222, R172, R7, 0x96, !PT ;  /* 0x000000acde1d7212 */ /* 0x000fe200078e9607 */
[----:B------:R-:W-:Y:S01]  /*3960*/  IMAD.WIDE.U32 R12, R11, -0x2daee0ad, RZ ;  /* 0xd2511f530b0c7825 */ /* 0x000fe200078e00ff */
[CC--:B------:R-:W-:Y:S02]  /*3970*/  LOP3.LUT R16, R213.reuse, R6.reuse, R217, 0x96, !PT ;  /* 0x00000006d5107212 */ /* 0x0c0fe400078e96d9 */
[----:B------:R-:W-:Y:S01]  /*3980*/  LOP3.LUT R34, R213, R6, R215, 0x96, !PT ;  /* 0x00000006d5227212 */ /* 0x000fe200078e96d7 */
[----:B------:R-:W-:Y:S01]  /*3990*/  IMAD.WIDE.U32 R24, R8, -0x2daee0ad, RZ ;  /* 0xd2511f5308187825 */ /* 0x000fe200078e00ff */
[----:B------:R-:W-:Y:S02]  /*39a0*/  LOP3.LUT R3, R10, R218, R5, 0x96, !PT ;  /* 0x000000da0a037212 */ /* 0x000fe400078e9605 */
[----:B------:R-:W-:Y:S01]  /*39b0*/  LOP3.LUT R51, R15, R4, R13, 0x96, !PT ;  /* 0x000000040f337212 */ /* 0x000fe200078e960d */
[----:B------:R-:W-:-:S04]  /*39c0*/  IMAD.WIDE.U32 R6, R14, -0x2daee0ad, RZ ;  /* 0xd2511f530e067825 */ /* 0x000fc800078e00ff */
[----:B------:R-:W-:Y:S01]  /*39d0*/  IMAD.WIDE.U32 R8, R20, -0x2daee0ad, RZ ;  /* 0xd2511f5314087825 */ /* 0x000fe200078e00ff */
[----:B------:R-:W-:Y:S02]  /*39e0*/  LOP3.LUT R52, R15, R6, R25, 0x96, !PT ;  /* 0x000000060f347212 */ /* 0x000fe400078e9619 */
[C---:B------:R-:W-:Y:S01]  /*39f0*/  LOP3.LUT R11, R10.reuse, R218, R7, 0x96, !PT ;  /* 0x000000da0a0b7212 */ /* 0x040fe200078e9607 */
[----:B------:R-:W-:Y:S01]  /*3a00*/  IMAD.WIDE.U32 R44, R17, -0x2daee0ad, RZ ;  /* 0xd2511f53112c7825 */ /* 0x000fe200078e00ff */
[----:B------:R-:W-:-:S03]  /*3a10*/  LOP3.LUT R25, R10, R48, R9, 0x96, !PT ;  /* 0x000000300a197212 */ /* 0x000fc600078e9609 */
        /* <DEDUP_REMOVED lines=10> */
[----:B------:R-:W-:Y:S01]  /*3ac0*/  VIADD R222, R220, 0xdaa66d2b ;  /* 0xdaa66d2bdcde7836 */ /* 0x000fe20000000000 */
[----:B------:R-:W-:Y:S01]  /*3ad0*/  LOP3.LUT R7, R10, R218, R5, 0x96, !PT ;  /* 0x000000da0a077212 */ /* 0x000fe200078e9605 */
[----:B------:R-:W-:-:S04]  /*3ae0*/  IMAD.WIDE.U32 R28, R21, -0x326172a9, RZ ;  /* 0xcd9e8d57151c7825 */ /* 0x000fc800078e00ff */
[----:B------:R-:W-:Y:S01]  /*3af0*/  IMAD.WIDE.U32 R46, R3, -0x326172a9, RZ ;  /* 0xcd9e8d57032e7825 */ /* 0x000fe200078e00ff */
[----:B------:R-:W-:-:S03]  /*3b00*/  LOP3.LUT R3, R222, R216, R29, 0x96, !PT ;  /* 0x000000d8de037212 */ /* 0x000fc600078e961d */
[----:B------:R-:W-:-:S04]  /*3b10*/  IMAD.WIDE.U32 R30, R16, -0x2daee0ad, RZ ;  /* 0xd2511f53101e7825 */ /* 0x000fc800078e00ff */
[----:B------:R-:W-:Y:S01]  /*3b20*/  IMAD.WIDE.U32 R22, R34, -0x2daee0ad, RZ ;  /* 0xd2511f5322167825 */ /* 0x000fe200078e00ff */
[----:B------:R-:W-:Y:S02]  /*3b30*/  LOP3.LUT R53, R15, R6, R31, 0x96, !PT ;  /* 0x000000060f357212 */ /* 0x000fe400078e961f */
[----:B------:R-:W-:Y:S01]  /*3b40*/  LOP3.LUT R6, R222, R214, R47, 0x96, !PT ;  /* 0x000000d6de067212 */ /* 0x000fe200078e962f */
[----:B------:R-:W-:Y:S01]  /*3b50*/  IMAD.WIDE.U32 R26, R19, -0x2daee0ad, RZ ;  /* 0xd2511f53131a7825 */ /* 0x000fe200078e00ff */
[----:B------:R-:W-:-:S03]  /*3b60*/  LOP3.LUT R43, R15, R4, R23, 0x96, !PT ;  /* 0x000000040f2b7212 */ /* 0x000fc600078e9617 */
[----:B--2---:R-:W-:Y:S01]  /*3b70*/  IMAD.WIDE.U32 R48, R11, -0x326172a9, RZ ;  /* 0xcd9e8d570b307825 */ /* 0x004fe200078e00ff */
        /* <DEDUP_REMOVED lines=8> */
[----:B------:R-:W-:Y:S01]  /*3c00*/  IMAD.WIDE.U32 R38, R13, -0x326172a9, RZ ;  /* 0xcd9e8d570d267825 */ /* 0x000fe200078e00ff */
[----:B------:R-:W-:-:S03]  /*3c10*/  LOP3.LUT R3, R222, R216, R41, 0x96, !PT ;  /* 0x000000d8de037212 */ /* 0x000fc600078e9629 */
[----:B------:R-:W-:-:S04]  /*3c20*/  IMAD.WIDE.U32 R32, R14, -0x326172a9, RZ ;  /* 0xcd9e8d570e207825 */ /* 0x000fc800078e00ff */
[----:B------:R-:W-:-:S04]  /*3c30*/  IMAD.WIDE.U32 R36, R7, -0x326172a9, RZ ;  /* 0xcd9e8d5707247825 */ /* 0x000fc800078e00ff */
[----:B------:R-:W-:-:S04]  /*3c40*/  IMAD.WIDE.U32 R8, R6, -0x2daee0ad, RZ ;  /* 0xd2511f5306087825 */ /* 0x000fc800078e00ff */
[----:B------:R-:W-:Y:S01]  /*3c50*/  IMAD.WIDE.U32 R14, R4, -0x2daee0ad, RZ ;  /* 0xd2511f53040e7825 */ /* 0x000fe200078e00ff */
[----:B------:R-:W-:Y:S02]  /*3c60*/  LOP3.LUT R4, R222, R216, R39, 0x96, !PT ;  /* 0x000000d8de047212 */ /* 0x000fe400078e9627 */
[----:B------:R-:W-:Y:S01]  /*3c70*/  LOP3.LUT R19, R20, R12, R9, 0x96, !PT ;  /* 0x0000000c14137212 */ /* 0x000fe200078e9609 */
[----:B------:R-:W-:Y:S01]  /*3c80*/  IMAD.WIDE.U32 R10, R5, -0x2daee0ad, RZ ;  /* 0xd2511f53050a7825 */ /* 0x000fe200078e00ff */
[----:B------:R-:W-:Y:S02]  /*3c90*/  LOP3.LUT R5, R222, R214, R37, 0x96, !PT ;  /* 0x000000d6de057212 */ /* 0x000fe400078e9625 */
[----:B------:R-:W-:Y:S01]  /*3ca0*/  LOP3.LUT R39, R20, R26, R15, 0x96, !PT ;  /* 0x0000001a14277212 */ /* 0x000fe200078e960f */
[----:B------:R-:W-:Y:S01]  /*3cb0*/  IMAD.WIDE.U32 R16, R3, -0x2daee0ad, RZ ;  /* 0xd2511f5303107825 */ /* 0x000fe200078e00ff */
[----:B------:R-:W-:Y:S02]  /*3cc0*/  LOP3.LUT R3, R222, R214, R33, 0x96, !PT ;  /* 0x000000d6de037212 */ /* 0x000fe400078e9621 */
[----:B------:R-:W-:Y:S01]  /*3cd0*/  LOP3.LUT R47, R20, R24, R11, 0x96, !PT ;  /* 0x00000018142f7212 */ /* 0x000fe200078e960b */
        /* <DEDUP_REMOVED lines=20> */
[----:B------:R-:W-:-:S04]  /*3e20*/  IMAD.WIDE.U32 R34, R53, -0x326172a9, RZ ;  /* 0xcd9e8d5735227825 */ /* 0x000fc800078e00ff */
[----:B------:R-:W-:Y:S01]  /*3e30*/  IMAD.WIDE.U32 R50, R5, -0x2daee0ad, RZ ;  /* 0xd2511f5305327825 */ /* 0x000fe200078e00ff */
[----:B------:R-:W-:-:S03]  /*3e40*/  LOP3.LUT R5, R225, R36, R33, 0x96, !PT ;  /* 0x00000024e1057212 */ /* 0x000fc600078e9621 */
[----:B------:R-:W-:Y:S01]  /*3e50*/  IMAD.WIDE.U32 R42, R7, -0x2daee0ad, RZ ;  /* 0xd2511f53072a7825 */ /* 0x000fe200078e00ff */
[----:B------:R-:W-:-:S03]  /*3e60*/  LOP3.LUT R7, R225, R38, R35, 0x96, !PT ;  /* 0x00000026e1077212 */ /* 0x000fc600078e9623 */
[----:B------:R-:W-:Y:S02]  /*3e70*/  VIADD R3, R221, 0xa9066899 ;  /* 0xa9066899dd037836 */ /* 0x000fe40000000000 */
[----:B------:R-:W-:-:S03]  /*3e80*/  IMAD.WIDE.U32 R40, R13, -0x2daee0ad, RZ ;  /* 0xd2511f530d287825 */ /* 0x000fc600078e00ff */
[----:B------:R-:W-:Y:S01]  /*3e90*/  LOP3.LUT R17, R3, R10, R43, 0x96, !PT ;  /* 0x0000000a03117212 */ /* 0x000fe200078e962b */
[----:B------:R-:W-:Y:S01]  /*3ea0*/  IMAD.WIDE.U32 R62, R9, -0x2daee0ad, RZ ;  /* 0xd2511f53093e7825 */ /* 0x000fe200078e00ff */
[C---:B------:R-:W-:Y:S02]  /*3eb0*/  LOP3.LUT R13, R3.reuse, R18, R41, 0x96, !PT ;  /* 0x00000012030d7212 */ /* 0x040fe400078e9629 */
        /* <DEDUP_REMOVED lines=15> */
[----:B------:R-:W-:Y:S02]  /*3fb0*/  LOP3.LUT R13, R223, R6, R5, 0x96, !PT ;  /* 0x00000006df0d7212 */ /* 0x000fe400078e9605 */
[----:B------:R-:W-:Y:S01]  /*3fc0*/  PRMT R58, R4, 0x7771, RZ ;  /* 0x00007771043a7816 */ /* 0x000fe200000000ff */
[----:B------:R-:W-:Y:S01]  /*3fd0*/  VIADD R33, R221, 0x646e171e ;  /* 0x646e171edd217836 */ /* 0x000fe20000000000 */
[----:B------:R-:W-:Y:S01]  /*3fe0*/  LOP3.LUT R9, R224, R22, R9, 0x96, !PT ;  /* 0x00000016e0097212 */ /* 0x000fe200078e9609 */
[----:B------:R-:W-:Y:S01]  /*3ff0*/  IMAD.WIDE.U32 R6, R3, -0x2daee0ad, RZ ;  /* 0xd2511f5303067825 */ /* 0x000fe200078e00ff */
[C---:B------:R-:W-:Y:S02]  /*4000*/  PRMT R49, R4.reuse, 0x7773, RZ ;  /* 0x0000777304317816 */ /* 0x040fe400000000ff */
[----:B------:R-:W-:Y:S01]  /*4010*/  PRMT R12, R4, 0x7772, RZ ;  /* 0x00007772040c7816 */ /* 0x000fe200000000ff */
[----:B------:R-:W-:Y:S01]  /*4020*/  IMAD.WIDE.U32 R10, R19, -0x326172a9, RZ ;  /* 0xcd9e8d57130a7825 */ /* 0x000fe200078e00ff */
[----:B------:R-:W-:-:S02]  /*4030*/  LOP3.LUT R31, R33, R40, R7, 0x96, !PT ;  /* 0x00000028211f7212 */ /* 0x000fc400078e9607 */
[C---:B------:R-:W-:Y:S01]  /*4040*/  PRMT R76, R6.reuse, 0x7773, RZ ;  /* 0x00007773064c7816 */ /* 0x040fe200000000ff */
[----:B---3--:R-:W-:Y:S01]  /*4050*/  IMAD.MOV.U32 R219, RZ, RZ, R84 ;  /* 0x000000ffffdb7224 */ /* 0x008fe200078e0054 */
[C---:B------:R-:W-:Y:S01]  /*4060*/  PRMT R84, R6.reuse, 0x7771, RZ ;  /* 0x0000777106547816 */ /* 0x040fe200000000ff */
[----:B------:R-:W-:Y:S01]  /*4070*/  IMAD.MOV.U32 R218, RZ, RZ, R83 ;  /* 0x000000ffffda7224 */ /* 0x000fe200078e0053 */
[----:B------:R-:W-:Y:S01]  /*4080*/  PRMT R74, R6, 0x7772, RZ ;  /* 0x00007772064a7816 */ /* 0x000fe200000000ff */
[----:B------:R-:W-:Y:S01]  /*4090*/  IMAD.MOV.U32 R83, RZ, RZ, R6 ;  /* 0x000000ffff537224 */ /* 0x000fe200078e0006 */
[----:B------:R-:W-:Y:S01]  /*40a0*/  LOP3.LUT R11, R224, R20, R11, 0x96, !PT ;  /* 0x00000014e00b7212 */ /* 0x000fe200078e960b */
[----:B------:R-:W-:Y:S01]  /*40b0*/  IMAD.WIDE.U32 R6, R9, -0x2daee0ad, RZ ;  /* 0xd2511f5309067825 */ /* 0x000fe200078e00ff */
[----:B------:R-:W-:Y:S02]  /*40c0*/  PRMT R119, R12, 0x5410, R49 ;  /* 0x000054100c777816 */ /* 0x000fe40000000031 */
[----:B------:R-:W-:Y:S01]  /*40d0*/  PRMT R74, R74, 0x5410, R76 ;  /* 0x000054104a4a7816 */ /* 0x000fe2000000004c */
[----:B-----5:R-:W-:Y:S01]  /*40e0*/  IMAD.MOV.U32 R216, RZ, RZ, R203 ;  /* 0x000000ffffd87224 */ /* 0x020fe200078e00cb */
[----:B------:R-:W-:Y:S01]  /*40f0*/  LOP3.LUT R36, R33, R42, R7, 0x96, !PT ;  /* 0x0000002a21247212 */ /* 0x000fe200078e9607 */
[----:B------:R-:W-:-:S02]  /*4100*/  IMAD.MOV.U32 R56, RZ, RZ, R4 ;  /* 0x000000ffff387224 */ /* 0x000fc400078e0004 */
[----:B------:R-:W-:Y:S01]  /*4110*/  IMAD.MOV.U32 R217, RZ, RZ, R82 ;  /* 0x000000ffffd97224 */ /* 0x000fe200078e0052 */
[C---:B------:R-:W-:Y:S01]  /*4120*/  PRMT R82, R6.reuse, 0x7771, RZ ;  /* 0x0000777106527816 */ /* 0x040fe200000000ff */
[----:B------:R-:W-:Y:S02]  /*4130*/  IMAD.MOV.U32 R215, RZ, RZ, R81 ;  /* 0x000000ffffd77224 */ /* 0x000fe400078e0051 */
[----:B------:R-:W-:Y:S01]  /*4140*/  IMAD.MOV.U32 R203, RZ, RZ, R80 ;  /* 0x000000ffffcb7224 */ /* 0x000fe200078e0050 */
[C---:B------:R-:W-:Y:S01]  /*4150*/  PRMT R80, R6.reuse, 0x7773, RZ ;  /* 0x0000777306507816 */ /* 0x040fe200000000ff */
[----:B------:R-:W-:Y:S01]  /*4160*/  IMAD.MOV.U32 R234, RZ, RZ, R78 ;  /* 0x000000ffffea7224 */ /* 0x000fe200078e004e */
[----:B------:R-:W-:Y:S01]  /*4170*/  PRMT R78, R6, 0x7772, RZ ;  /* 0x00007772064e7816 */ /* 0x000fe200000000ff */
[----:B------:R-:W-:-:S03]  /*4180*/  IMAD.WIDE.U32 R4, R17, -0x326172a9, RZ ;  /* 0xcd9e8d5711047825 */ /* 0x000fc600078e00ff */
[----:B------:R-:W-:Y:S01]  /*4190*/  PRMT R247, R78, 0x5410, R80 ;  /* 0x000054104ef77816 */ /* 0x000fe20000000050 */
[----:B------:R-:W-:Y:S01]  /*41a0*/  IMAD.MOV.U32 R81, RZ, RZ, R6 ;  /* 0x000000ffff517224 */ /* 0x000fe200078e0006 */
[----:B------:R-:W-:Y:S01]  /*41b0*/  LOP3.LUT R14, R223, R8, R5, 0x96, !PT ;  /* 0x00000008df0e7212 */ /* 0x000fe200078e9605 */
[----:B------:R-:W-:Y:S01]  /*41c0*/  IMAD.WIDE.U32 R6, R11, -0x2daee0ad, RZ ;  /* 0xd2511f530b067825 */ /* 0x000fe200078e00ff */
[C---:B------:R-:W-:Y:S02]  /*41d0*/  PRMT R55, R4.reuse, 0x7771, RZ ;  /* 0x0000777104377816 */ /* 0x040fe400000000ff */
[C---:B------:R-:W-:Y:S01]  /*41e0*/  PRMT R48, R4.reuse, 0x7773, RZ ;  /* 0x0000777304307816 */ /* 0x040fe200000000ff */
[----:B------:R-:W-:Y:S01]  /*41f0*/  IMAD.MOV.U32 R53, RZ, RZ, R4 ;  /* 0x000000ffff357224 */ /* 0x000fe200078e0004 */
[----:B------:R-:W-:Y:S01]  /*4200*/  PRMT R46, R4, 0x7772, RZ ;  /* 0x00007772042e7816 */ /* 0x000fe200000000ff */
[----:B------:R-:W-:Y:S01]  /*4210*/  IMAD.MOV.U32 R233, RZ, RZ, R79 ;  /* 0x000000ffffe97224 */ /* 0x000fe200078e004f */
[----:B------:R-:W-:Y:S01]  /*4220*/  LOP3.LUT R38, R33, R50, R7, 0x96, !PT ;  /* 0x0000003221267212 */ /* 0x000fe200078e9607 */
[----:B------:R-:W-:Y:S01]  /*4230*/  IMAD.MOV.U32 R235, RZ, RZ, R77 ;  /* 0x000000ffffeb7224 */ /* 0x000fe200078e004d */
[----:B------:R-:W-:Y:S01]  /*4240*/  PRMT R79, R6, 0x7771, RZ ;  /* 0x00007771064f7816 */ /* 0x000fe200000000ff */
[----:B------:R-:W-:Y:S01]  /*4250*/  IMAD.WIDE.U32 R4, R18, -0x326172a9, RZ ;  /* 0xcd9e8d5712047825 */ /* 0x000fe200078e00ff */
[----:B------:R-:W-:-:S02]  /*4260*/  PRMT R75, R6, 0x7773, RZ ;  /* 0x00007773064b7816 */ /* 0x000fc400000000ff */
[----:B------:R-:W-:Y:S01]  /*4270*/  PRMT R73, R6, 0x7772, RZ ;  /* 0x0000777206497816 */ /* 0x000fe200000000ff */
[----:B------:R-:W-:Y:S01]  /*4280*/  IMAD.MOV.U32 R77, RZ, RZ, R6 ;  /* 0x000000ffff4d7224 */ /* 0x000fe200078e0006 */
[----:B------:R-:W-:Y:S01]  /*4290*/  LOP3.LUT R17, R223, R10, R5, 0x96, !PT ;  /* 0x0000000adf117212 */ /* 0x000fe200078e9605 */
[----:B------:R-:W-:Y:S01]  /*42a0*/  IMAD.WIDE.U32 R6, R37, -0x326172a9, RZ ;  /* 0xcd9e8d5725067825 */ /* 0x000fe200078e00ff */
[C---:B------:R-:W-:Y:S02]  /*42b0*/  PRMT R51, R4.reuse, 0x7771, RZ ;  /* 0x0000777104337816 */ /* 0x040fe400000000ff */
[C---:B------:R-:W-:Y:S01]  /*42c0*/  PRMT R44, R4.reuse, 0x7773, RZ ;  /* 0x00007773042c7816 */ /* 0x040fe200000000ff */
[----:B------:R-:W-:Y:S01]  /*42d0*/  IMAD.MOV.U32 R47, RZ, RZ, R4 ;  /* 0x000000ffff2f7224 */ /* 0x000fe200078e0004 */
[----:B------:R-:W-:Y:S01]  /*42e0*/  PRMT R43, R4, 0x7772, RZ ;  /* 0x00007772042b7816 */ /* 0x000fe200000000ff */
[----:B------:R-:W-:Y:S01]  /*42f0*/  IMAD.WIDE.U32 R4, R15, -0x326172a9, RZ ;  /* 0xcd9e8d570f047825 */ /* 0x000fe200078e00ff */
[----:B------:R-:W-:-:S02]  /*4300*/  LOP3.LUT R3, R224, R26, R7, 0x96, !PT ;  /* 0x0000001ae0037212 */ /* 0x000fc400078e9607 */
        /* <DEDUP_REMOVED lines=13> */
[----:B------:R-:W-:Y:S01]  /*43e0*/  IMAD.MOV.U32 R114, RZ, RZ, R232 ;  /* 0x000000ffff727224 */ /* 0x000fe200078e00e8 */
[C---:B------:R-:W-:Y:S01]  /*43f0*/  PRMT R72, R4.reuse, 0x7771, RZ ;  /* 0x0000777104487816 */ /* 0x040fe200000000ff */
[----:B------:R-:W-:Y:S01]  /*4400*/  IMAD.MOV.U32 R227, RZ, RZ, R210 ;  /* 0x000000ffffe37224 */ /* 0x000fe200078e00d2 */
[C---:B------:R-:W-:Y:S01]  /*4410*/  PRMT R69, R4.reuse, 0x7773, RZ ;  /* 0x0000777304457816 */ /* 0x040fe200000000ff */
[----:B------:R-:W-:Y:S01]  /*4420*/  IMAD.MOV.U32 R135, RZ, RZ, R218 ;  /* 0x000000ffff877224 */ /* 0x000fe200078e00da */
[----:B------:R-:W-:Y:S01]  /*4430*/  PRMT R66, R4, 0x7772, RZ ;  /* 0x0000777204427816 */ /* 0x000fe200000000ff */
[----:B------:R-:W-:Y:S01]  /*4440*/  IMAD.WIDE.U32 R4, R16, -0x326172a9, RZ ;  /* 0xcd9e8d5710047825 */ /* 0x000fe200078e00ff */
[----:B------:R-:W-:-:S02]  /*4450*/  PRMT R210, R46, 0x5410, R48 ;  /* 0x000054102ed27816 */ /* 0x000fc40000000030 */
        /* <DEDUP_REMOVED lines=20> */
[----:B------:R-:W-:-:S02]  /*45a0*/  FSEL R29, R241, -INF , !P1 ;  /* 0xff800000f11d7808 */ /* 0x000fc40004800000 */
[----:B------:R-:W-:Y:S01]  /*45b0*/  PRMT R116, R60, 0x5410, R61 ;  /* 0x000054103c747816 */ /* 0x000fe2000000003d */
[----:B------:R-:W-:Y:S01]  /*45c0*/  IMAD.MOV.U32 R26, RZ, RZ, R4 ;  /* 0x000000ffff1a7224 */ /* 0x000fe200078e0004 */
[----:B------:R-:W-:Y:S01]  /*45d0*/  LOP3.LUT R23, R223, R6, R5, 0x96, !PT ;  /* 0x00000006df177212 */ /* 0x000fe200078e9605 */
[----:B------:R-:W-:Y:S01]  /*45e0*/  IMAD.WIDE.U32 R6, R64, -0x326172a9, RZ ;  /* 0xcd9e8d5740067825 */ /* 0x000fe200078e00ff */
[C---:B------:R-:W-:Y:S02]  /*45f0*/  PRMT R27, R4.reuse, 0x7771, RZ ;  /* 0x00007771041b7816 */ /* 0x040fe400000000ff */
[C---:B------:R-:W-:Y:S02]  /*4600*/  PRMT R16, R4.reuse, 0x7773, RZ ;  /* 0x0000777304107816 */ /* 0x040fe400000000ff */
[----:B------:R-:W-:Y:S01]  /*4610*/  PRMT R11, R4, 0x7772, RZ ;  /* 0x00007772040b7816 */ /* 0x000fe200000000ff */
[----:B------:R-:W-:Y:S01]  /*4620*/  IMAD.WIDE.U32 R4, R3, -0x2daee0ad, RZ ;  /* 0xd2511f5303047825 */ /* 0x000fe200078e00ff */
[----:B------:R-:W-:-:S02]  /*4630*/  LOP3.LUT R10, R224, R32, R7, 0x96, !PT ;  /* 0x00000020e00a7212 */ /* 0x000fc400078e9607 */
[----:B------:R-:W-:Y:S01]  /*4640*/  PRMT R250, R11, 0x5410, R16 ;  /* 0x000054100bfa7816 */ /* 0x000fe20000000010 */
[----:B------:R-:W-:Y:S01]  /*4650*/  IMAD.MOV.U32 R59, RZ, RZ, R4 ;  /* 0x000000ffff3b7224 */ /* 0x000fe200078e0004 */
[C---:B------:R-:W-:Y:S01]  /*4660*/  LOP3.LUT R30, R33.reuse, R62, R5, 0x96, !PT ;  /* 0x0000003e211e7212 */ /* 0x040fe200078e9605 */
[----:B------:R-:W-:Y:S01]  /*4670*/  IMAD.WIDE.U32 R104, R10, -0x2daee0ad, RZ ;  /* 0xd2511f530a687825 */ /* 0x000fe200078e00ff */
[C---:B------:R-:W-:Y:S02]  /*4680*/  PRMT R62, R4.reuse, 0x7771, RZ ;  /* 0x00007771043e7816 */ /* 0x040fe400000000ff */
[C---:B------:R-:W-:Y:S01]  /*4690*/  PRMT R54, R4.reuse, 0x7773, RZ ;  /* 0x0000777304367816 */ /* 0x040fe200000000ff */
[--C-:B------:R-:W-:Y:S01]  /*46a0*/  IMAD.MOV.U32 R61, RZ, RZ, R105.reuse ;  /* 0x000000ffff3d7224 */ /* 0x100fe200078e0069 */
        /* <DEDUP_REMOVED lines=23> */
[----:B------:R-:W-:-:S02]  /*4820*/  LOP3.LUT R3, R56, 0xff, RZ, 0xc0, !PT ;  /* 0x000000ff38037812 */ /* 0x000fc400078ec0ff */
        /* <DEDUP_REMOVED lines=8> */
[----:B------:R-:W-:Y:S02]  /*48b0*/  PRMT R4, R4, 0x7772, RZ ;  /* 0x0000777204047816 */ /* 0x000fe400000000ff */
[----:B------:R-:W-:-:S02]  /*48c0*/  PRMT R43, R3, 0x5410, R58 ;  /* 0x00005410032b7816 */ /* 0x000fc4000000003a */
[----:B------:R-:W-:Y:S02]  /*48d0*/  LOP3.LUT R3, R53, 0xff, RZ, 0xc0, !PT ;  /* 0x000000ff35037812 */ /* 0x000fe400078ec0ff */
[----:B------:R-:W-:Y:S02]  /*48e0*/  PRMT R122, R4, 0x5410, R5 ;  /* 0x00005410047a7816 */ /* 0x000fe40000000005 */
[----:B------:R-:W-:Y:S02]  /*48f0*/  LOP3.LUT R4, R81, 0xff, RZ, 0xc0, !PT ;  /* 0x000000ff51047812 */ /* 0x000fe400078ec0ff */
[----:B------:R-:W-:Y:S02]  /*4900*/  PRMT R105, R3, 0x5410, R55 ;  /* 0x0000541003697816 */ /* 0x000fe40000000037 */
[----:B------:R-:W-:Y:S02]  /*4910*/  LOP3.LUT R3, R47, 0xff, RZ, 0xc0, !PT ;  /* 0x000000ff2f037812 */ /* 0x000fe400078ec0ff */
[----:B------:R-:W-:-:S02]  /*4920*/  LOP3.LUT R5, R83, 0xff, RZ, 0xc0, !PT ;  /* 0x000000ff53057812 */ /* 0x000fc400078ec0ff */
[----:B------:R-:W-:Y:S02]  /*4930*/  PRMT R232, R4, 0x5410, R82 ;  /* 0x0000541004e87816 */ /* 0x000fe40000000052 */
[----:B------:R-:W-:Y:S02]  /*4940*/  LOP3.LUT R4, R42, 0xff, RZ, 0xc0, !PT ;  /* 0x000000ff2a047812 */ /* 0x000fe400078ec0ff */
[----:B------:R-:W-:Y:S01]  /*4950*/  PRMT R200, R3, 0x5410, R51 ;  /* 0x0000541003c87816 */ /* 0x000fe20000000033 */
[----:B------:R-:W-:Y:S01]  /*4960*/  IMAD.MOV.U32 R51, RZ, RZ, R116 ;  /* 0x000000ffff337224 */ /* 0x000fe200078e0074 */
[----:B------:R-:W-:Y:S02]  /*4970*/  LOP3.LUT R3, R35, 0xff, RZ, 0xc0, !PT ;  /* 0x000000ff23037812 */ /* 0x000fe400078ec0ff */
[----:B------:R-:W-:Y:S02]  /*4980*/  PRMT R69, R5, 0x5410, R84 ;  /* 0x0000541005457816 */ /* 0x000fe40000000054 */
[----:B------:R-:W-:-:S02]  /*4990*/  LOP3.LUT R5, R77, 0xff, RZ, 0xc0, !PT ;  /* 0x000000ff4d057812 */ /* 0x000fc400078ec0ff */
[----:B------:R-:W-:Y:S02]  /*49a0*/  PRMT R203, R4, 0x5410, R45 ;  /* 0x0000541004cb7816 */ /* 0x000fe4000000002d */
[----:B------:R-:W-:Y:S01]  /*49b0*/  LOP3.LUT R6, R71, 0xff, RZ, 0xc0, !PT ;  /* 0x000000ff47067812 */ /* 0x000fe200078ec0ff */
[----:B------:R-:W-:Y:S01]  /*49c0*/  IMAD.MOV.U32 R71, RZ, RZ, R112 ;  /* 0x000000ffff477224 */ /* 0x000fe200078e0070 */
[----:B------:R-:W-:Y:S02]  /*49d0*/  LOP3.LUT R4, R26, 0xff, RZ, 0xc0, !PT ;  /* 0x000000ff1a047812 */ /* 0x000fe400078ec0ff */
[----:B------:R-:W-:Y:S02]  /*49e0*/  PRMT R251, R3, 0x5410, R39 ;  /* 0x0000541003fb7816 */ /* 0x000fe40000000027 */
[----:B------:R-:W-:Y:S02]  /*49f0*/  LOP3.LUT R3, R21, 0xff, RZ, 0xc0, !PT ;  /* 0x000000ff15037812 */ /* 0x000fe400078ec0ff */
[----:B------:R-:W-:-:S02]  /*4a00*/  PRMT R121, R5, 0x5410, R79 ;  /* 0x0000541005797816 */ /* 0x000fc4000000004f */
[----:B------:R-:W-:Y:S02]  /*4a10*/  PRMT R79, R6, 0x5410, R72 ;  /* 0x00005410064f7816 */ /* 0x000fe40000000048 */
[----:B------:R-:W-:Y:S02]  /*4a20*/  PRMT R246, R4, 0x5410, R27 ;  /* 0x0000541004f67816 */ /* 0x000fe4000000001b */
[----:B------:R-:W-:Y:S02]  /*4a30*/  LOP3.LUT R6, R63, 0xff, RZ, 0xc0, !PT ;  /* 0x000000ff3f067812 */ /* 0x000fe400078ec0ff */
[----:B------:R-:W-:Y:S02]  /*4a40*/  LOP3.LUT R5, R59, 0xff, RZ, 0xc0, !PT ;  /* 0x000000ff3b057812 */ /* 0x000fe400078ec0ff */
[----:B------:R-:W-:Y:S02]  /*4a50*/  LOP3.LUT R4, R12, 0xff, RZ, 0xc0, !PT ;  /* 0x000000ff0c047812 */ /* 0x000fe400078ec0ff */
[----:B------:R-:W-:-:S02]  /*4a60*/  PRMT R104, R3, 0x5410, R22 ;  /* 0x0000541003687816 */ /* 0x000fc40000000016 */
[----:B------:R-:W-:Y:S02]  /*4a70*/  LOP3.LUT R3, R13, 0xffff, RZ, 0xc0, !PT ;  /* 0x0000ffff0d037812 */ /* 0x000fe400078ec0ff */
[----:B------:R-:W-:Y:S02]  /*4a80*/  PRMT R44, R6, 0x5410, R67 ;  /* 0x00005410062c7816 */ /* 0x000fe40000000043 */
[----:B------:R-:W-:Y:S02]  /*4a90*/  PRMT R84, R5, 0x5410, R62 ;  /* 0x0000541005547816 */ /* 0x000fe4000000003e */
[----:B------:R-:W-:Y:S02]  /*4aa0*/  LOP3.LUT R7, R32, 0xff, RZ, 0xc0, !PT ;  /* 0x000000ff20077812 */ /* 0x000fe400078ec0ff */
[----:B------:R-:W-:Y:S02]  /*4ab0*/  PRMT R48, R4, 0x5410, R18 ;  /* 0x0000541004307816 */ /* 0x000fe40000000012 */
[----:B------:R-:W-:-:S02]  /*4ac0*/  LOP3.LUT R6, R13, 0xff, RZ, 0xc0, !PT ;  /* 0x000000ff0d067812 */ /* 0x000fc400078ec0ff */
[----:B------:R-:W-:Y:S02]  /*4ad0*/  PRMT R4, R13, 0x7632, R4 ;  /* 0x000076320d047816 */ /* 0x000fe40000000004 */
[----:B------:R-:W-:Y:S02]  /*4ae0*/  SHF.R.U32.HI R5, RZ, 0x8, R3 ;  /* 0x00000008ff057819 */ /* 0x000fe40000011603 */
[----:B------:R-:W-:Y:S02]  /*4af0*/  PRMT R227, R7, 0x5410, R34 ;  /* 0x0000541007e37816 */ /* 0x000fe40000000022 */
[----:B------:R-:W-:Y:S02]  /*4b00*/  SHF.R.U32.HI R3, RZ, 0x18, R13 ;  /* 0x00000018ff037819 */ /* 0x000fe4000001160d */
[----:B------:R-:W-:Y:S02]  /*4b10*/  LOP3.LUT R7, R31, 0xffff, RZ, 0xc0, !PT ;  /* 0x0000ffff1f077812 */ /* 0x000fe400078ec0ff */
[----:B------:R-:W-:-:S02]  /*4b20*/  LOP3.LUT R4, R4, 0xff, RZ, 0xc0, !PT ;  /* 0x000000ff04047812 */ /* 0x000fc400078ec0ff */
[--C-:B------:R-:W-:Y:S02]  /*4b30*/  PRMT R42, R6, 0x5410, R5.reuse ;  /* 0x00005410062a7816 */ /* 0x100fe40000000005 */
[C---:B------:R-:W-:Y:S02]  /*4b40*/  PRMT R5, R31.reuse, 0x7632, R5 ;  /* 0x000076321f057816 */ /* 0x040fe40000000005 */
[----:B------:R-:W-:Y:S02]  /*4b50*/  LOP3.LUT R9, R31, 0xff, RZ, 0xc0, !PT ;  /* 0x000000ff1f097812 */ /* 0x000fe400078ec0ff */
[----:B------:R-:W-:Y:S02]  /*4b60*/  SHF.R.U32.HI R6, RZ, 0x8, R7 ;  /* 0x00000008ff067819 */ /* 0x000fe40000011607 */
[----:B------:R-:W-:Y:S02]  /*4b70*/  PRMT R64, R4, 0x5410, R3 ;  /* 0x0000541004407816 */ /* 0x000fe40000000003 */
[----:B------:R-:W-:-:S02]  /*4b80*/  SHF.R.U32.HI R8, RZ, 0x18, R31 ;  /* 0x00000018ff087819 */ /* 0x000fc4000001161f */
[C---:B------:R-:W-:Y:S02]  /*4b90*/  LOP3.LUT R3, R14.reuse, 0xffff, RZ, 0xc0, !PT ;  /* 0x0000ffff0e037812 */ /* 0x040fe400078ec0ff */
[----:B------:R-:W-:Y:S02]  /*4ba0*/  LOP3.LUT R7, R5, 0xff, RZ, 0xc0, !PT ;  /* 0x000000ff05077812 */ /* 0x000fe400078ec0ff */
[C---:B------:R-:W-:Y:S02]  /*4bb0*/  PRMT R4, R14.reuse, 0x7632, R4 ;  /* 0x000076320e047816 */ /* 0x040fe40000000004 */
[----:B------:R-:W-:Y:S02]  /*4bc0*/  PRMT R65, R9, 0x5410, R6 ;  /* 0x0000541009417816 */ /* 0x000fe40000000006 */
[----:B------:R-:W-:Y:S02]  /*4bd0*/  LOP3.LUT R6, R14, 0xff, RZ, 0xc0, !PT ;  /* 0x000000ff0e067812 */ /* 0x000fe400078ec0ff */
[----:B------:R-:W-:-:S02]  /*4be0*/  SHF.R.U32.HI R5, RZ, 0x8, R3 ;  /* 0x00000008ff057819 */ /* 0x000fc40000011603 */
[----:B------:R-:W-:Y:S02]  /*4bf0*/  PRMT R66, R7, 0x5410, R8 ;  /* 0x0000541007427816 */ /* 0x000fe40000000008 */
[----:B------:R-:W-:Y:S02]  /*4c00*/  SHF.R.U32.HI R3, RZ, 0x18, R14 ;  /* 0x00000018ff037819 */ /* 0x000fe4000001160e */
[----:B------:R-:W-:Y:S02]  /*4c10*/  LOP3.LUT R7, R36, 0xffff, RZ, 0xc0, !PT ;  /* 0x0000ffff24077812 */ /* 0x000fe400078ec0ff */
[----:B------:R-:W-:Y:S02]  /*4c20*/  LOP3.LUT R4, R4, 0xff, RZ, 0xc0, !PT ;  /* 0x000000ff04047812 */ /* 0x000fe400078ec0ff */
[----:B------:R-:W-:Y:S02]  /*4c30*/  PRMT R67, R6, 0x5410, R5 ;  /* 0x0000541006437816 */ /* 0x000fe40000000005 */
[----:B------:R-:W-:-:S02]  /*4c40*/  LOP3.LUT R9, R36, 0xff, RZ, 0xc0, !PT ;  /* 0x000000ff24097812 */ /* 0x000fc400078ec0ff */
[----:B------:R-:W-:Y:S02]  /*4c50*/  PRMT R5, R36, 0x7632, R5 ;  /* 0x0000763224057816 */ /* 0x000fe40000000005 */
[----:B------:R-:W-:Y:S02]  /*4c60*/  SHF.R.U32.HI R6, RZ, 0x8, R7 ;  /* 0x00000008ff067819 */ /* 0x000fe40000011607 */
[----:B------:R-:W-:Y:S02]  /*4c70*/  PRMT R68, R4, 0x5410, R3 ;  /* 0x0000541004447816 */ /* 0x000fe40000000003 */
[----:B------:R-:W-:Y:S02]  /*4c80*/  LOP3.LUT R3, R17, 0xffff, RZ, 0xc0, !PT ;  /* 0x0000ffff11037812 */ /* 0x000fe400078ec0ff */
[----:B------:R-:W-:Y:S02]  /*4c90*/  SHF.R.U32.HI R8, RZ, 0x18, R36 ;  /* 0x00000018ff087819 */ /* 0x000fe40000011624 */
[----:B------:R-:W-:-:S02]  /*4ca0*/  LOP3.LUT R7, R5, 0xff, RZ, 0xc0, !PT ;  /* 0x000000ff05077812 */ /* 0x000fc400078ec0ff */
[----:B------:R-:W-:Y:S02]  /*4cb0*/  PRMT R72, R9, 0x5410, R6 ;  /* 0x0000541009487816 */ /* 0x000fe40000000006 */
[C---:B------:R-:W-:Y:S02]  /*4cc0*/  LOP3.LUT R6, R17.reuse, 0xff, RZ, 0xc0, !PT ;  /* 0x000000ff11067812 */ /* 0x040fe400078ec0ff */
[----:B------:R-:W-:Y:S02]  /*4cd0*/  PRMT R4, R17, 0x7632, R4 ;  /* 0x0000763211047816 */ /* 0x000fe40000000004 */
[----:B------:R-:W-:Y:S02]  /*4ce0*/  SHF.R.U32.HI R5, RZ, 0x8, R3 ;  /* 0x00000008ff057819 */ /* 0x000fe40000011603 */
[----:B------:R-:W-:Y:S02]  /*4cf0*/  PRMT R77, R7, 0x5410, R8 ;  /* 0x00005410074d7816 */ /* 0x000fe40000000008 */
[----:B------:R-:W-:-:S02]  /*4d00*/  SHF.R.U32.HI R3, RZ, 0x18, R17 ;  /* 0x00000018ff037819 */ /* 0x000fc40000011611 */
[----:B------:R-:W-:Y:S02]  /*4d10*/  LOP3.LUT R7, R38, 0xffff, RZ, 0xc0, !PT ;  /* 0x0000ffff26077812 */ /* 0x000fe400078ec0ff */
[----:B------:R-:W-:Y:S02]  /*4d20*/  LOP3.LUT R4, R4, 0xff, RZ, 0xc0, !PT ;  /* 0x000000ff04047812 */ /* 0x000fe400078ec0ff */
[--C-:B------:R-:W-:Y:S02]  /*4d30*/  PRMT R80, R6, 0x5410, R5.reuse ;  /* 0x0000541006507816 */ /* 0x100fe40000000005 */
[C---:B------:R-:W-:Y:S02]  /*4d40*/  PRMT R5, R38.reuse, 0x7632, R5 ;  /* 0x0000763226057816 */ /* 0x040fe40000000005 */
[----:B------:R-:W-:Y:S02]  /*4d50*/  LOP3.LUT R9, R38, 0xff, RZ, 0xc0, !PT ;  /* 0x000000ff26097812 */ /* 0x000fe400078ec0ff */
[----:B------:R-:W-:-:S02]  /*4d60*/  SHF.R.U32.HI R6, RZ, 0x8, R7 ;  /* 0x00000008ff067819 */ /* 0x000fc40000011607 */
[----:B------:R-:W-:Y:S02]  /*4d70*/  PRMT R81, R4, 0x5410, R3 ;  /* 0x0000541004517816 */ /* 0x000fe40000000003 */
[----:B------:R-:W-:Y:S02]  /*4d80*/  SHF.R.U32.HI R8, RZ, 0x18, R38 ;  /* 0x00000018ff087819 */ /* 0x000fe40000011626 */
[----:B------:R-:W-:Y:S02]  /*4d90*/  LOP3.LUT R3, R19, 0xffff, RZ, 0xc0, !PT ;  /* 0x0000ffff13037812 */ /* 0x000fe400078ec0ff */
[----:B------:R-:W-:Y:S02]  /*4da0*/  LOP3.LUT R7, R5, 0xff, RZ, 0xc0, !PT ;  /* 0x000000ff05077812 */ /* 0x000fe400078ec0ff */
[----:B------:R-:W-:Y:S02]  /*4db0*/  PRMT R4, R19, 0x7632, R4 ;  /* 0x0000763213047816 */ /* 0x000fe40000000004 */
[----:B------:R-:W-:-:S02]  /*4dc0*/  PRMT R215, R9, 0x5410, R6 ;  /* 0x0000541009d77816 */ /* 0x000fc40000000006 */
[----:B------:R-:W-:Y:S02]  /*4dd0*/  LOP3.LUT R6, R19, 0xff, RZ, 0xc0, !PT ;  /* 0x000000ff13067812 */ /* 0x000fe400078ec0ff */
[----:B------:R-:W-:Y:S02]  /*4de0*/  SHF.R.U32.HI R5, RZ, 0x8, R3 ;  /* 0x00000008ff057819 */ /* 0x000fe40000011603 */
[----:B------:R-:W-:Y:S02]  /*4df0*/  PRMT R217, R7, 0x5410, R8 ;  /* 0x0000541007d97816 */ /* 0x000fe40000000008 */
[----:B------:R-:W-:Y:S02]  /*4e00*/  SHF.R.U32.HI R3, RZ, 0x18, R19 ;  /* 0x00000018ff037819 */ /* 0x000fe40000011613 */
[----:B------:R-:W-:Y:S02]  /*4e10*/  LOP3.LUT R7, R40, 0xffff, RZ, 0xc0, !PT ;  /* 0x0000ffff28077812 */ /* 0x000fe400078ec0ff */
[----:B------:R-:W-:-:S02]  /*4e20*/  LOP3.LUT R4, R4, 0xff, RZ, 0xc0, !PT ;  /* 0x000000ff04047812 */ /* 0x000fc400078ec0ff */
[----:B------:R-:W-:Y:S02]  /*4e30*/  PRMT R8, R40, 0x7632, R8 ;  /* 0x0000763228087816 */ /* 0x000fe40000000008 */
[----:B------:R-:W-:Y:S02]  /*4e40*/  PRMT R83, R6, 0x5410, R5 ;  /* 0x0000541006537816 */ /* 0x000fe40000000005 */
[----:B------:R-:W-:Y:S02]  /*4e50*/  LOP3.LUT R9, R40, 0xff, RZ, 0xc0, !PT ;  /* 0x000000ff28097812 */ /* 0x000fe400078ec0ff */
[----:B------:R-:W-:Y:S02]  /*4e60*/  SHF.R.U32.HI R5, RZ, 0x8, R7 ;  /* 0x00000008ff057819 */ /* 0x000fe40000011607 */
[----:B------:R-:W-:Y:S02]  /*4e70*/  PRMT R82, R4, 0x5410, R3 ;  /* 0x0000541004527816 */ /* 0x000fe40000000003 */
[----:B------:R-:W-:-:S02]  /*4e80*/  SHF.R.U32.HI R6, RZ, 0x18, R40 ;  /* 0x00000018ff067819 */ /* 0x000fc40000011628 */
[----:B------:R-:W-:Y:S02]  /*4e90*/  LOP3.LUT R3, R20, 0xffff, RZ, 0xc0, !PT ;  /* 0x0000ffff14037812 */ /* 0x000fe400078ec0ff */
[----:B------:R-:W-:Y:S02]  /*4ea0*/  LOP3.LUT R4, R8, 0xff, RZ, 0xc0, !PT ;  /* 0x000000ff08047812 */ /* 0x000fe400078ec0ff */
[----:B------:R-:W-:Y:S02]  /*4eb0*/  PRMT R218, R9, 0x5410, R5 ;  /* 0x0000541009da7816 */ /* 0x000fe40000000005 */
[----:B------:R-:W-:Y:S02]  /*4ec0*/  LOP3.LUT R5, R20, 0xff, RZ, 0xc0, !PT ;  /* 0x000000ff14057812 */ /* 0x000fe400078ec0ff */
[----:B------:R-:W-:Y:S02]  /*4ed0*/  SHF.R.U32.HI R3, RZ, 0x8, R3 ;  /* 0x00000008ff037819 */ /* 0x000fe40000011603 */
[----:B------:R-:W-:-:S02]  /*4ee0*/  PRMT R219, R4, 0x5410, R6 ;  /* 0x0000541004db7816 */ /* 0x000fc40000000006 */
[----:B------:R-:W-:Y:S02]  /*4ef0*/  PRMT R4, R20, 0x7632, R4 ;  /* 0x0000763214047816 */ /* 0x000fe40000000004 */
[----:B------:R-:W-:Y:S02]  /*4f00*/  LOP3.LUT R6, R41, 0xffff, RZ, 0xc0, !PT ;  /* 0x0000ffff29067812 */ /* 0x000fe400078ec0ff */
[----:B------:R-:W-:Y:S02]  /*4f10*/  PRMT R245, R5, 0x5410, R3 ;  /* 0x0000541005f57816 */ /* 0x000fe40000000003 */
[----:B------:R-:W-:Y:S02]  /*4f20*/  SHF.R.U32.HI R3, RZ, 0x18, R20 ;  /* 0x00000018ff037819 */ /* 0x000fe40000011614 */
[----:B------:R-:W-:Y:S02]  /*4f30*/  LOP3.LUT R4, R4, 0xff, RZ, 0xc0, !PT ;  /* 0x000000ff04047812 */ /* 0x000fe400078ec0ff */
[----:B------:R-:W-:-:S02]  /*4f40*/  SHF.R.U32.HI R5, RZ, 0x8, R6 ;  /* 0x00000008ff057819 */ /* 0x000fc40000011606 */
[C---:B------:R-:W-:Y:S02]  /*4f50*/  LOP3.LUT R6, R41.reuse, 0xff, RZ, 0xc0, !PT ;  /* 0x000000ff29067812 */ /* 0x040fe400078ec0ff */
[----:B------:R-:W-:Y:S02]  /*4f60*/  PRMT R244, R4, 0x5410, R3 ;  /* 0x0000541004f47816 */ /* 0x000fe40000000003 */
[----:B------:R-:W-:Y:S02]  /*4f70*/  PRMT R4, R41, 0x7632, R4 ;  /* 0x0000763229047816 */ /* 0x000fe40000000004 */
[----:B------:R-:W-:Y:S02]  /*4f80*/  LOP3.LUT R3, R15, 0xffff, RZ, 0xc0, !PT ;  /* 0x0000ffff0f037812 */ /* 0x000fe400078ec0ff */
[----:B------:R-:W-:Y:S02]  /*4f90*/  PRMT R53, R6, 0x5410, R5 ;  /* 0x0000541006357816 */ /* 0x000fe40000000005 */
[----:B------:R-:W-:-:S02]  /*4fa0*/  LOP3.LUT R5, R4, 0xff, RZ, 0xc0, !PT ;  /* 0x000000ff04057812 */ /* 0x000fc400078ec0ff */
[----:B------:R-:W-:Y:S02]  /*4fb0*/  SHF.R.U32.HI R3, RZ, 0x8, R3 ;  /* 0x00000008ff037819 */ /* 0x000fe40000011603 */
[C---:B------:R-:W-:Y:S02]  /*4fc0*/  LOP3.LUT R4, R15.reuse, 0xff, RZ, 0xc0, !PT ;  /* 0x000000ff0f047812 */ /* 0x040fe400078ec0ff */
[----:B------:R-:W-:Y:S01]  /*4fd0*/  SHF.R.U32.HI R6, RZ, 0x18, R41 ;  /* 0x00000018ff067819 */ /* 0x000fe20000011629 */
[----:B------:R-:W-:Y:S01]  /*4fe0*/  IMAD.MOV.U32 R41, RZ, RZ, R121 ;  /* 0x000000ffff297224 */ /* 0x000fe200078e0079 */
[--C-:B------:R-:W-:Y:S02]  /*4ff0*/  PRMT R76, R4, 0x5410, R3.reuse ;  /* 0x00005410044c7816 */ /* 0x100fe40000000003 */
[----:B------:R-:W-:Y:S02]  /*5000*/  PRMT R3, R15, 0x7632, R3 ;  /* 0x000076320f037816 */ /* 0x000fe40000000003 */
[----:B------:R-:W-:-:S02]  /*5010*/  SHF.R.U32.HI R4, RZ, 0x18, R15 ;  /* 0x00000018ff047819 */ /* 0x000fc4000001160f */
[----:B------:R-:W-:Y:S02]  /*5020*/  LOP3.LUT R3, R3, 0xff, RZ, 0xc0, !PT ;  /* 0x000000ff03037812 */ /* 0x000fe400078ec0ff */
[----:B------:R-:W-:Y:S02]  /*5030*/  PRMT R70, R5, 0x5410, R6 ;  /* 0x0000541005467816 */ /* 0x000fe40000000006 */
[----:B------:R-:W-:Y:S02]  /*5040*/  PRMT R115, R3, 0x5410, R4 ;  /* 0x0000541003737816 */ /* 0x000fe40000000004 */
[C---:B------:R-:W-:Y:S02]  /*5050*/  LOP3.LUT R3, R23.reuse, 0xffff, RZ, 0xc0, !PT ;  /* 0x0000ffff17037812 */ /* 0x040fe400078ec0ff */
[----:B------:R-:W-:Y:S02]  /*5060*/  LOP3.LUT R4, R23, 0xff, RZ, 0xc0, !PT ;  /* 0x000000ff17047812 */ /* 0x000fe400078ec0ff */
[----:B------:R-:W-:-:S02]  /*5070*/  SHF.R.U32.HI R3, RZ, 0x8, R3 ;  /* 0x00000008ff037819 */ /* 0x000fc40000011603 */
[----:B------:R-:W-:Y:S02]  /*5080*/  PRMT R5, R28, 0x7632, R5 ;  /* 0x000076321c057816 */ /* 0x000fe40000000005 */
[--C-:B------:R-:W-:Y:S02]  /*5090*/  PRMT R234, R4, 0x5410, R3.reuse ;  /* 0x0000541004ea7816 */ /* 0x100fe40000000003 */
[----:B------:R-:W-:Y:S02]  /*50a0*/  PRMT R3, R23, 0x7632, R3 ;  /* 0x0000763217037816 */ /* 0x000fe40000000003 */
[----:B------:R-:W-:Y:S02]  /*50b0*/  SHF.R.U32.HI R4, RZ, 0x18, R23 ;  /* 0x00000018ff047819 */ /* 0x000fe40000011617 */
[----:B------:R-:W-:Y:S02]  /*50c0*/  LOP3.LUT R3, R3, 0xff, RZ, 0xc0, !PT ;  /* 0x000000ff03037812 */ /* 0x000fe400078ec0ff */
[----:B------:R-:W-:-:S02]  /*50d0*/  SHF.R.U32.HI R7, RZ, 0x18, R28 ;  /* 0x00000018ff077819 */ /* 0x000fc4000001161c */
[----:B------:R-:W-:Y:S02]  /*50e0*/  LOP3.LUT R5, R5, 0xff, RZ, 0xc0, !PT ;  /* 0x000000ff05057812 */ /* 0x000fe400078ec0ff */
[----:B------:R-:W-:Y:S02]  /*50f0*/  PRMT R233, R3, 0x5410, R4 ;  /* 0x0000541003e97816 */ /* 0x000fe40000000004 */
[----:B------:R-:W-:Y:S02]  /*5100*/  PRMT R235, R5, 0x5410, R7 ;  /* 0x0000541005eb7816 */ /* 0x000fe40000000007 */
[----:B------:R-:W-:Y:S02]  /*5110*/  FMNMX3.FTZ R3, R167, R163, R159, !PT ;  /* 0x000000a3a7037276 */ /* 0x000fe4000781009f */
[----:B------:R-:W-:Y:S02]  /*5120*/  PRMT R5, R30, 0x7632, R5 ;  /* 0x000076321e057816 */ /* 0x000fe40000000005 */
[----:B------:R-:W-:-:S02]  /*5130*/  FMNMX3.FTZ R3, R3, R156, R153, !PT ;  /* 0x0000009c03037276 */ /* 0x000fc40007810099 */
[----:B------:R-:W-:Y:S02]  /*5140*/  SHF.R.U32.HI R7, RZ, 0x18, R30 ;  /* 0x00000018ff077819 */ /* 0x000fe4000001161e */
[----:B------:R-:W-:Y:S02]  /*5150*/  LOP3.LUT R5, R5, 0xff, RZ, 0xc0, !PT ;  /* 0x000000ff05057812 */ /* 0x000fe400078ec0ff */
[----:B------:R-:W-:Y:S02]  /*5160*/  LOP3.LUT R4, R10, 0xffff, RZ, 0xc0, !PT ;  /* 0x0000ffff0a047812 */ /* 0x000fe400078ec0ff */
[----:B------:R-:W-:Y:S02]  /*5170*/  FMNMX3.FTZ R3, R3, R149, R144, !PT ;  /* 0x0000009503037276 */ /* 0x000fe40007810090 */
[----:B------:R-:W-:Y:S02]  /*5180*/  PRMT R249, R5, 0x5410, R7 ;  /* 0x0000541005f97816 */ /* 0x000fe40000000007 */
[----:B------:R-:W-:-:S02]  /*5190*/  SHF.R.U32.HI R4, RZ, 0x8, R4 ;  /* 0x00000008ff047819 */ /* 0x000fc40000011604 */
[C---:B------:R-:W-:Y:S02]  /*51a0*/  LOP3.LUT R5, R10.reuse, 0xff, RZ, 0xc0, !PT ;  /* 0x000000ff0a057812 */ /* 0x040fe400078ec0ff */
[----:B------:R-:W-:Y:S02]  /*51b0*/  FMNMX3.FTZ R3, R3, R141, R140, !PT ;  /* 0x0000008d03037276 */ /* 0x000fe4000781008c */
[--C-:B------:R-:W-:Y:S02]  /*51c0*/  PRMT R252, R5, 0x5410, R4.reuse ;  /* 0x0000541005fc7816 */ /* 0x100fe40000000004 */
[----:B------:R-:W-:Y:S02]  /*51d0*/  PRMT R4, R10, 0x7632, R4 ;  /* 0x000076320a047816 */ /* 0x000fe40000000004 */
[----:B------:R-:W-:Y:S02]  /*51e0*/  FMNMX3.FTZ R3, R3, R138, R137, !PT ;  /* 0x0000008a03037276 */ /* 0x000fe40007810089 */
[----:B------:R-:W-:-:S02]  /*51f0*/  SHF.R.U32.HI R5, RZ, 0x18, R10 ;  /* 0x00000018ff057819 */ /* 0x000fc4000001160a */
[----:B------:R-:W-:Y:S02]  /*5200*/  LOP3.LUT R4, R4, 0xff, RZ, 0xc0, !PT ;  /* 0x000000ff04047812 */ /* 0x000fe400078ec0ff */
[----:B------:R-:W-:Y:S02]  /*5210*/  FMNMX3.FTZ R3, R3, R132, R130, !PT ;  /* 0x0000008403037276 */ /* 0x000fe40007810082 */
[----:B------:R-:W-:Y:S02]  /*5220*/  PRMT R78, R4, 0x5410, R5 ;  /* 0x00005410044e7816 */ /* 0x000fe40000000005 */
        /* <DEDUP_REMOVED lines=8> */
[----:B------:R-:W-:-:S02]  /*52b0*/  LOP3.LUT R6, R28, 0xffff, RZ, 0xc0, !PT ;  /* 0x0000ffff1c067812 */ /* 0x000fc400078ec0ff */
[----:B------:R-:W-:Y:S02]  /*52c0*/  FMNMX3.FTZ R4, R4, R90, R88, !PT ;  /* 0x0000005a04047276 */ /* 0x000fe40007810058 */
[----:B------:R-:W-:Y:S02]  /*52d0*/  FMNMX3.FTZ R3, R3, R155, R152, !PT ;  /* 0x0000009b03037276 */ /* 0x000fe40007810098 */
[----:B------:R-:W-:Y:S02]  /*52e0*/  LOP3.LUT R8, R28, 0xff, RZ, 0xc0, !PT ;  /* 0x000000ff1c087812 */ /* 0x000fe400078ec0ff */
[----:B------:R-:W-:Y:S02]  /*52f0*/  SHF.R.U32.HI R6, RZ, 0x8, R6 ;  /* 0x00000008ff067819 */ /* 0x000fe40000011606 */
[----:B------:R-:W-:Y:S02]  /*5300*/  FSEL R32, R236, -INF , !P5 ;  /* 0xff800000ec207808 */ /* 0x000fe40006800000 */
[----:B------:R-:W-:-:S02]  /*5310*/  FMNMX3.FTZ R4, R4, R87, R86, !PT ;  /* 0x0000005704047276 */ /* 0x000fc40007810056 */
[----:B------:R-:W-:Y:S02]  /*5320*/  FMNMX3.FTZ R3, R3, R148, R147, !PT ;  /* 0x0000009403037276 */ /* 0x000fe40007810093 */
[----:B------:R-:W-:Y:S02]  /*5330*/  PRMT R52, R8, 0x5410, R6 ;  /* 0x0000541008347816 */ /* 0x000fe40000000006 */
[C---:B------:R-:W-:Y:S02]  /*5340*/  LOP3.LUT R6, R30.reuse, 0xffff, RZ, 0xc0, !PT ;  /* 0x0000ffff1e067812 */ /* 0x040fe400078ec0ff */
[----:B------:R-:W-:Y:S02]  /*5350*/  LOP3.LUT R8, R30, 0xff, RZ, 0xc0, !PT ;  /* 0x000000ff1e087812 */ /* 0x000fe400078ec0ff */
[----:B------:R-:W-:Y:S02]  /*5360*/  FSEL R31, R240, -INF , !P2 ;  /* 0xff800000f01f7808 */ /* 0x000fe40005000000 */
[----:B------:R-:W-:-:S02]  /*5370*/  FSEL R30, R237, -INF , !P4 ;  /* 0xff800000ed1e7808 */ /* 0x000fc40006000000 */
[----:B------:R-:W-:Y:S02]  /*5380*/  FMNMX3.FTZ R4, R4, R85, R32, !PT ;  /* 0x0000005504047276 */ /* 0x000fe40007810020 */
[----:B------:R-:W-:Y:S02]  /*5390*/  FMNMX3.FTZ R3, R3, R142, R129, !PT ;  /* 0x0000008e03037276 */ /* 0x000fe40007810081 */
[----:B------:R-:W-:Y:S02]  /*53a0*/  SHF.R.U32.HI R6, RZ, 0x8, R6 ;  /* 0x00000008ff067819 */ /* 0x000fe40000011606 */
[----:B------:R-:W-:Y:S02]  /*53b0*/  FMNMX3.FTZ R5, R4, R30, R31, !PT ;  /* 0x0000001e04057276 */ /* 0x000fe4000781001f */
[----:B------:R-:W-:Y:S02]  /*53c0*/  FSEL R28, R228, -INF , !P0 ;  /* 0xff800000e41c7808 */ /* 0x000fe40004000000 */
[----:B------:R-:W-:-:S02]  /*53d0*/  FMNMX3.FTZ R4, R3, R126, R125, !PT ;  /* 0x0000007e03047276 */ /* 0x000fc4000781007d */
[----:B------:R-:W-:Y:S02]  /*53e0*/  FMNMX3.FTZ R3, R198, R196, R194, !PT ;  /* 0x000000c4c6037276 */ /* 0x000fe400078100c2 */
[----:B------:R-:W-:Y:S02]  /*53f0*/  PRMT R248, R8, 0x5410, R6 ;  /* 0x0000541008f87816 */ /* 0x000fe40000000006 */
        /* <DEDUP_REMOVED lines=9> */
[----:B------:R-:W-:-:S02]  /*5490*/  FSEL R21, R229, -INF , !P6 ;  /* 0xff800000e5157808 */ /* 0x000fc40007000000 */
[----:B------:R-:W-:Y:S02]  /*54a0*/  FMNMX3.FTZ R3, R3, R176, R171, !PT ;  /* 0x000000b003037276 */ /* 0x000fe400078100ab */
[----:B------:R-:W-:Y:S02]  /*54b0*/  PRMT R214, R24, 0x5410, R25 ;  /* 0x0000541018d67816 */ /* 0x000fe40000000019 */
[----:B------:R-:W-:Y:S02]  /*54c0*/  FSEL R26, R242, -INF , !P2 ;  /* 0xff800000f21a7808 */ /* 0x000fe40005000000 */
[----:B------:R-:W-:Y:S02]  /*54d0*/  FSEL R25, R239, -INF , !P4 ;  /* 0xff800000ef197808 */ /* 0x000fe40006000000 */
[----:B------:R-:W-:Y:S02]  /*54e0*/  FMNMX3.FTZ R4, R4, R89, R27, !PT ;  /* 0x0000005904047276 */ /* 0x000fe4000781001b */
[----:B------:R-:W-:-:S02]  /*54f0*/  FMNMX.FTZ R7, R21, R6, !PT ;  /* 0x0000000615077209 */ /* 0x000fc40007810000 */
[----:B------:R-:W-:Y:S02]  /*5500*/  FMNMX3.FTZ R3, R3, R169, R164, !PT ;  /* 0x000000a903037276 */ /* 0x000fe400078100a4 */
[----:B------:R-:W-:Y:S01]  /*5510*/  FMNMX3.FTZ R5, R4, R25, R26, !PT ;  /* 0x0000001904057276 */ /* 0x000fe2000781001a */
[----:B------:R-:W1:Y:S01]  /*5520*/  SHFL.BFLY PT, R8, R7, 0x2, 0x1f ;  /* 0x0c401f0007087f89 */ /* 0x000e6200000e0000 */
[----:B------:R-:W-:Y:S02]  /*5530*/  FSEL R24, R243, -INF , !P1 ;  /* 0xff800000f3187808 */ /* 0x000fe40004800000 */
[----:B------:R-:W-:Y:S02]  /*5540*/  FSEL R23, R230, -INF , !P0 ;  /* 0xff800000e6177808 */ /* 0x000fe40004000000 */
[----:B------:R-:W-:Y:S02]  /*5550*/  FMNMX3.FTZ R4, R3, R161, R157, !PT ;  /* 0x000000a103047276 */ /* 0x000fe4000781009d */
[----:B------:R-:W-:-:S02]  /*5560*/  FMNMX3.FTZ R3, R211, R209, R205, !PT ;  /* 0x000000d1d3037276 */ /* 0x000fc400078100cd */
[----:B------:R-:W-:Y:S02]  /*5570*/  FMNMX3.FTZ R6, R5, R24, R23, !PT ;  /* 0x0000001805067276 */ /* 0x000fe40007810017 */
[----:B------:R-:W-:Y:S02]  /*5580*/  FMNMX3.FTZ R5, R3, R202, R201, !PT ;  /* 0x000000ca03057276 */ /* 0x000fe400078100c9 */
[----:B------:R-:W-:Y:S02]  /*5590*/  FMNMX3.FTZ R3, R4, R154, R150, !PT ;  /* 0x0000009a04037276 */ /* 0x000fe40007810096 */
[----:B------:R-:W-:Y:S02]  /*55a0*/  FSEL R22, R231, -INF , !P6 ;  /* 0xff800000e7167808 */ /* 0x000fe40007000000 */
[----:B------:R-:W-:Y:S02]  /*55b0*/  FMNMX3.FTZ R4, R3, R145, R139, !PT ;  /* 0x0000009103047276 */ /* 0x000fe4000781008b */
[----:B------:R-:W-:-:S02]  /*55c0*/  FMNMX3.FTZ R3, R5, R199, R197, !PT ;  /* 0x000000c705037276 */ /* 0x000fc400078100c5 */
[----:B------:R-:W-:Y:S02]  /*55d0*/  FMNMX.FTZ R6, R22, R6, !PT ;  /* 0x0000000616067209 */ /* 0x000fe40007810000 */
[----:B------:R-:W-:Y:S02]  /*55e0*/  FMNMX3.FTZ R3, R3, R195, R192, !PT ;  /* 0x000000c303037276 */ /* 0x000fe400078100c0 */
[----:B-1----:R-:W-:Y:S02]  /*55f0*/  FMNMX.FTZ R7, R7, R8, !PT ;  /* 0x0000000807077209 */ /* 0x002fe40007810000 */
[----:B------:R-:W-:Y:S01]  /*5600*/  FMNMX3.FTZ R3, R3, R191, R189, !PT ;  /* 0x000000bf03037276 */ /* 0x000fe200078100bd */
[----:B------:R-:W1:Y:S01]  /*5610*/  SHFL.BFLY PT, R8, R6, 0x2, 0x1f ;  /* 0x0c401f0006087f89 */ /* 0x000e6200000e0000 */
[----:B------:R-:W-:Y:S02]  /*5620*/  FMNMX3.FTZ R4, R4, R127, R123, !PT ;  /* 0x0000007f04047276 */ /* 0x000fe4000781007b */
[----:B------:R-:W-:Y:S01]  /*5630*/  FMNMX3.FTZ R3, R3, R186, R182, !PT ;  /* 0x000000ba03037276 */ /* 0x000fe200078100b6 */
[----:B------:R-:W2:Y:S01]  /*5640*/  SHFL.BFLY PT, R5, R7, 0x1, 0x1f ;  /* 0x0c201f0007057f89 */ /* 0x000ea200000e0000 */
[----:B------:R-:W-:-:S02]  /*5650*/  FMNMX3.FTZ R4, R4, R113, R108, !PT ;  /* 0x0000007104047276 */ /* 0x000fc4000781006c */
[----:B------:R-:W-:Y:S02]  /*5660*/  FMNMX3.FTZ R3, R3, R180, R177, !PT ;  /* 0x000000b403037276 */ /* 0x000fe400078100b1 */
[----:B------:R-:W-:Y:S02]  /*5670*/  FSEL R19, R11, -INF , !P5 ;  /* 0xff8000000b137808 */ /* 0x000fe40006800000 */
[----:B------:R-:W-:Y:S02]  /*5680*/  FMNMX3.FTZ R3, R3, R174, R168, !PT ;  /* 0x000000ae03037276 */ /* 0x000fe400078100a8 */
[----:B------:R-:W-:Y:S02]  /*5690*/  FMNMX3.FTZ R4, R4, R109, R102, !PT ;  /* 0x0000006d04047276 */ /* 0x000fe40007810066 */
[----:B------:R-:W-:Y:S02]  /*56a0*/  FMNMX3.FTZ R3, R3, R165, R158, !PT ;  /* 0x000000a503037276 */ /* 0x000fe4000781009e */
[----:B------:R-:W-:-:S02]  /*56b0*/  FSEL R20, R54, -INF , !P2 ;  /* 0xff80000036147808 */ /* 0x000fc40005000000 */
[----:B------:R-:W-:Y:S02]  /*56c0*/  FMNMX3.FTZ R3, R3, R151, R146, !PT ;  /* 0x0000009703037276 */ /* 0x000fe40007810092 */
[----:B------:R-:W-:Y:S02]  /*56d0*/  FSEL R18, R16, -INF , !P4 ;  /* 0xff80000010127808 */ /* 0x000fe40006000000 */
[----:B------:R-:W-:Y:S02]  /*56e0*/  FMNMX3.FTZ R4, R4, R100, R19, !PT ;  /* 0x0000006404047276 */ /* 0x000fe40007810013 */
        /* <DEDUP_REMOVED lines=8> */
[----:B------:R-:W-:-:S02]  /*5770*/  FSEL R10, R33, -INF , !P4 ;  /* 0xff800000210a7808 */ /* 0x000fc40006000000 */
[----:B------:R-:W-:Y:S01]  /*5780*/  FSEL R9, R57, -INF , !P2 ;  /* 0xff80000039097808 */ /* 0x000fe20005000000 */
[----:B------:R-:W-:Y:S01]  /*5790*/  IMAD.MOV.U32 R57, RZ, RZ, R61 ;  /* 0x000000ffff397224 */ /* 0x000fe200078e003d */
[----:B------:R-:W-:Y:S02]  /*57a0*/  FMNMX3.FTZ R3, R3, R107, R11, !PT ;  /* 0x0000006b03037276 */ /* 0x000fe4000781000b */
[----:B-1----:R-:W-:Y:S02]  /*57b0*/  FMNMX.FTZ R135, R6, R8, !PT ;  /* 0x0000000806877209 */ /* 0x002fe40007810000 */
[----:B------:R-:W-:Y:S02]  /*57c0*/  FMNMX.FTZ R134, R15, R4, !PT ;  /* 0x000000040f867209 */ /* 0x000fe40007810000 */
[----:B--2---:R-:W-:Y:S01]  /*57d0*/  FMNMX.FTZ R136, R7, R5, !PT ;  /* 0x0000000507887209 */ /* 0x004fe20007810000 */
[----:B------:R-:W1:Y:S01]  /*57e0*/  SHFL.BFLY PT, R13, R135, 0x1, 0x1f ;  /* 0x0c201f00870d7f89 */ /* 0x000e6200000e0000 */
[----:B------:R-:W-:-:S02]  /*57f0*/  FSEL R8, R114, -INF , !P1 ;  /* 0xff80000072087808 */ /* 0x000fc40004800000 */
[----:B------:R-:W-:Y:S01]  /*5800*/  FSEL R7, R133, -INF , !P0 ;  /* 0xff80000085077808 */ /* 0x000fe20004000000 */
[----:B------:R-:W2:Y:S01]  /*5810*/  SHFL.BFLY PT, R12, R134, 0x2, 0x1f ;  /* 0x0c401f00860c7f89 */ /* 0x000ea200000e0000 */
[----:B------:R-:W-:Y:S01]  /*5820*/  FMNMX3.FTZ R4, R3, R10, R9, !PT ;  /* 0x0000000a03047276 */ /* 0x000fe20007810009 */
[----:B------:R-:W-:Y:S01]  /*5830*/  FMUL.FTZ R3, R136, UR5 ;  /* 0x0000000588037c20 */ /* 0x000fe20008410000 */
[----:B------:R-:W-:Y:S02]  /*5840*/  FSEL R6, R216, -INF , !P6 ;  /* 0xff800000d8067808 */ /* 0x000fe40007000000 */
[----:B------:R-:W-:Y:S02]  /*5850*/  FMNMX3.FTZ R4, R4, R8, R7, !PT ;  /* 0x0000000804047276 */ /* 0x000fe40007810007 */
[----:B------:R-:W-:Y:S02]  /*5860*/  FSETP.NEU.FTZ.AND P0, PT, R136, -INF , PT ;  /* 0xff8000008800780b */ /* 0x000fe40003f1d000 */
[----:B------:R-:W-:-:S02]  /*5870*/  FMNMX.FTZ R133, R6, R4, !PT ;  /* 0x0000000406857209 */ /* 0x000fc40007810000 */
[----:B------:R-:W-:-:S03]  /*5880*/  FSEL R3, R3, RZ, P0 ;  /* 0x000000ff03037208 */ /* 0x000fc60000000000 */
[----:B------:R-:W3:Y:S02]  /*5890*/  SHFL.BFLY PT, R4, R133, 0x2, 0x1f ;  /* 0x0c401f0085047f89 */ /* 0x000ee400000e0000 */
[--C-:B------:R-:W-:Y:S01]  /*58a0*/  FFMA.FTZ R62, R140, UR5, -R3.reuse ;  /* 0x000000058c3e7c23 */ /* 0x100fe20008010803 */
[--C-:B------:R-:W-:Y:S01]  /*58b0*/  FFMA.FTZ R36, R144, UR5, -R3.reuse ;  /* 0x0000000590247c23 */ /* 0x100fe20008010803 */
[--C-:B------:R-:W-:Y:S01]  /*58c0*/  FFMA.FTZ R140, R128, UR5, -R3.reuse ;  /* 0x00000005808c7c23 */ /* 0x100fe20008010803 */
[--C-:B------:R-:W-:Y:S01]  /*58d0*/  FFMA.FTZ R14, R167, UR5, -R3.reuse ;  /* 0x00000005a70e7c23 */ /* 0x100fe20008010803 */
[----:B-1----:R-:W-:Y:S01]  /*58e0*/  FMNMX.FTZ R135, R135, R13, !PT ;  /* 0x0000000d87877209 */ /* 0x002fe20007810000 */
[--C-:B------:R-:W-:Y:S01]  /*58f0*/  FFMA.FTZ R33, R163, UR5, -R3.reuse ;  /* 0x00000005a3217c23 */ /* 0x100fe20008010803 */
[--C-:B------:R-:W-:Y:S01]  /*5900*/  FFMA.FTZ R37, R141, UR5, -R3.reuse ;  /* 0x000000058d257c23 */ /* 0x100fe20008010803 */
[----:B------:R-:W-:Y:S01]  /*5910*/  FFMA.FTZ R58, R137, UR5, -R3 ;  /* 0x00000005893a7c23 */ /* 0x000fe20008010803 */
[----:B--2---:R-:W-:Y:S01]  /*5920*/  FMNMX.FTZ R134, R134, R12, !PT ;  /* 0x0000000c86867209 */ /* 0x004fe20007810000 */
[----:B------:R-:W-:-:S02]  /*5930*/  IMAD.MOV.U32 R128, RZ, RZ, R227 ;  /* 0x000000ffff807224 */ /* 0x000fc400078e00e3 */
[--C-:B------:R-:W-:Y:S01]  /*5940*/  FFMA.FTZ R230, R90, UR5, -R3.reuse ;  /* 0x000000055ae67c23 */ /* 0x100fe20008010803 */
[----:B------:R-:W-:Y:S02]  /*5950*/  IMAD.MOV.U32 R144, RZ, RZ, R214 ;  /* 0x000000ffff907224 */ /* 0x000fe400078e00d6 */
[--C-:B------:R-:W-:Y:S01]  /*5960*/  FFMA.FTZ R228, R88, UR5, -R3.reuse ;  /* 0x0000000558e47c23 */ /* 0x100fe20008010803 */
[----:B------:R-:W1:Y:S01]  /*5970*/  SHFL.BFLY PT, R5, R134, 0x1, 0x1f ;  /* 0x0c201f0086057f89 */ /* 0x000e6200000e0000 */
[--C-:B------:R-:W-:Y:S01]  /*5980*/  FFMA.FTZ R34, R159, UR5, -R3.reuse ;  /* 0x000000059f227c23 */ /* 0x100fe20008010803 */
[--C-:B------:R-:W-:Y:S01]  /*5990*/  FFMA.FTZ R35, R156, UR5, -R3.reuse ;  /* 0x000000059c237c23 */ /* 0x100fe20008010803 */
[--C-:B------:R-:W-:Y:S01]  /*59a0*/  FFMA.FTZ R38, R153, UR5, -R3.reuse ;  /* 0x0000000599267c23 */ /* 0x100fe20008010803 */
[--C-:B------:R-:W-:Y:S01]  /*59b0*/  FFMA.FTZ R39, R149, UR5, -R3.reuse ;  /* 0x0000000595277c23 */ /* 0x100fe20008010803 */
[--C-:B------:R-:W-:Y:S01]  /*59c0*/  FFMA.FTZ R63, R138, UR5, -R3.reuse ;  /* 0x000000058a3f7c23 */ /* 0x100fe20008010803 */
[--C-:B------:R-:W-:Y:S01]  /*59d0*/  FFMA.FTZ R60, R132, UR5, -R3.reuse ;  /* 0x00000005843c7c23 */ /* 0x100fe20008010803 */
[--C-:B------:R-:W-:Y:S01]  /*59e0*/  FFMA.FTZ R141, R130, UR5, -R3.reuse ;  /* 0x00000005828d7c23 */ /* 0x100fe20008010803 */
[--C-:B------:R-:W-:Y:S01]  /*59f0*/  FFMA.FTZ R114, R124, UR5, -R3.reuse ;  /* 0x000000057c727c23 */ /* 0x100fe20008010803 */
[----:B---3--:R-:W-:Y:S01]  /*5a00*/  FMNMX.FTZ R133, R133, R4, !PT ;  /* 0x0000000485857209 */ /* 0x008fe20007810000 */
[--C-:B------:R-:W-:Y:S01]  /*5a10*/  FFMA.FTZ R137, R101, UR5, -R3.reuse ;  /* 0x0000000565897c23 */ /* 0x100fe20008010803 */
[--C-:B------:R-:W-:Y:S01]  /*5a20*/  FFMA.FTZ R163, R99, UR5, -R3.reuse ;  /* 0x0000000563a37c23 */ /* 0x100fe20008010803 */
[--C-:B------:R-:W-:Y:S01]  /*5a30*/  FFMA.FTZ R216, R97, UR5, -R3.reuse ;  /* 0x0000000561d87c23 */ /* 0x100fe20008010803 */
[--C-:B------:R-:W-:Y:S01]  /*5a40*/  FFMA.FTZ R167, R95, UR5, -R3.reuse ;  /* 0x000000055fa77c23 */ /* 0x100fe20008010803 */
[----:B------:R-:W2:Y:S01]  /*5a50*/  SHFL.BFLY PT, R4, R133, 0x1, 0x1f ;  /* 0x0c201f0085047f89 */ /* 0x000ea200000e0000 */
        /* <DEDUP_REMOVED lines=9> */
[----:B-1----:R-:W-:Y:S01]  /*5af0*/  FMNMX.FTZ R134, R134, R5, !PT ;  /* 0x0000000586867209 */ /* 0x002fe20007810000 */
[--C-:B------:R-:W-:Y:S01]  /*5b00*/  FFMA.FTZ R88, R28, UR5, -R3.reuse ;  /* 0x000000051c587c23 */ /* 0x100fe20008010803 */
[----:B------:R-:W-:Y:S01]  /*5b10*/  FFMA.FTZ R40, R21, UR5, -R3 ;  /* 0x0000000515287c23 */ /* 0x000fe20008010803 */
[C---:B------:R-:W-:Y:S01]  /*5b20*/  FMUL.FTZ R3, R135.reuse, UR5 ;  /* 0x0000000587037c20 */ /* 0x040fe20008410000 */
[----:B------:R-:W-:Y:S01]  /*5b30*/  FSETP.NEU.FTZ.AND P0, PT, R135, -INF , PT ;  /* 0xff8000008700780b */ /* 0x000fe20003f1d000 */
[----:B------:R-:W-:Y:S01]  /*5b40*/  IMAD.MOV.U32 R87, RZ, RZ, R57 ;  /* 0x000000ffff577224 */ /* 0x000fe200078e0039 */
[----:B------:R-:W-:Y:S01]  /*5b50*/  FSETP.NEU.FTZ.AND P1, PT, R134, -INF , PT ;  /* 0xff8000008600780b */ /* 0x000fe20003f3d000 */
[----:B------:R-:W-:Y:S01]  /*5b60*/  IMAD.MOV.U32 R130, RZ, RZ, R252 ;  /* 0x000000ffff827224 */ /* 0x000fe200078e00fc */
[----:B------:R-:W-:Y:S01]  /*5b70*/  FSEL R3, R3, RZ, P0 ;  /* 0x000000ff03037208 */ /* 0x000fe20000000000 */
[----:B------:R-:W-:Y:S01]  /*5b80*/  IMAD.MOV.U32 R138, RZ, RZ, R235 ;  /* 0x000000ffff8a7224 */ /* 0x000fe200078e00eb */
[----:B------:R-:W-:Y:S01]  /*5b90*/  MUFU.EX2 R5, R14 ;  /* 0x0000000e00057308 */ /* 0x000fe20000000800 */
[----:B------:R-:W-:-:S02]  /*5ba0*/  IMAD.MOV.U32 R86, RZ, RZ, R56 ;  /* 0x000000ffff567224 */ /* 0x000fc400078e0038 */
[--C-:B------:R-:W-:Y:S01]  /*5bb0*/  FFMA.FTZ R57, R148, UR5, -R3.reuse ;  /* 0x0000000594397c23 */ /* 0x100fe20008010803 */
[----:B--2---:R-:W-:Y:S01]  /*5bc0*/  FMNMX.FTZ R133, R133, R4, !PT ;  /* 0x0000000485857209 */ /* 0x004fe20007810000 */
[----:B------:R-:W-:Y:S01]  /*5bd0*/  FMUL.FTZ R4, R134, UR5 ;  /* 0x0000000586047c20 */ /* 0x000fe20008410000 */
[--C-:B------:R-:W-:Y:S01]  /*5be0*/  FFMA.FTZ R29, R187, UR5, -R3.reuse ;  /* 0x00000005bb1d7c23 */ /* 0x100fe20008010803 */
[--C-:B------:R-:W-:Y:S01]  /*5bf0*/  FFMA.FTZ R30, R184, UR5, -R3.reuse ;  /* 0x00000005b81e7c23 */ /* 0x100fe20008010803 */
[--C-:B------:R-:W-:Y:S01]  /*5c00*/  FFMA.FTZ R12, R181, UR5, -R3.reuse ;  /* 0x00000005b50c7c23 */ /* 0x100fe20008010803 */
[--C-:B------:R-:W-:Y:S01]  /*5c10*/  FFMA.FTZ R13, R178, UR5, -R3.reuse ;  /* 0x00000005b20d7c23 */ /* 0x100fe20008010803 */
[----:B------:R-:W-:Y:S01]  /*5c20*/  FSEL R4, R4, RZ, P1 ;  /* 0x000000ff04047208 */ /* 0x000fe20000800000 */
[--C-:B------:R-:W-:Y:S01]  /*5c30*/  FFMA.FTZ R21, R166, UR5, -R3.reuse ;  /* 0x00000005a6157c23 */ /* 0x100fe20008010803 */
[--C-:B------:R-:W-:Y:S01]  /*5c40*/  FFMA.FTZ R28, R162, UR5, -R3.reuse ;  /* 0x00000005a21c7c23 */ /* 0x100fe20008010803 */
[--C-:B------:R-:W-:Y:S01]  /*5c50*/  FFMA.FTZ R59, R160, UR5, -R3.reuse ;  /* 0x00000005a03b7c23 */ /* 0x100fe20008010803 */
[----:B------:R-:W-:Y:S01]  /*5c60*/  FFMA.FTZ R31, R175, UR5, -R3 ;  /* 0x00000005af1f7c23 */ /* 0x000fe20008010803 */
[----:B------:R-:W-:Y:S01]  /*5c70*/  FFMA.FTZ R148, R127, UR5, -R4 ;  /* 0x000000057f947c23 */ /* 0x000fe20008010804 */
[----:B------:R-:W-:-:S02]  /*5c80*/  IMAD.MOV.U32 R127, RZ, RZ, R40 ;  /* 0x000000ffff7f7224 */ /* 0x000fc400078e0028 */
[--C-:B------:R-:W-:Y:S01]  /*5c90*/  FFMA.FTZ R32, R170, UR5, -R3.reuse ;  /* 0x00000005aa207c23 */ /* 0x100fe20008010803 */
[----:B------:R-:W1:Y:S01]  /*5ca0*/  LDC.U8 R40, c[0x0][0x4f8] ;  /* 0x00013e00ff287b82 */ /* 0x000e620000000000 */
        /* <DEDUP_REMOVED lines=21> */
[----:B------:R-:W-:Y:S01]  /*5e00*/  FFMA.FTZ R243, R22, UR5, -R3 ;  /* 0x0000000516f37c23 */ /* 0x000fe20008010803 */
[C---:B------:R-:W-:Y:S01]  /*5e10*/  FMUL.FTZ R3, R133.reuse, UR5 ;  /* 0x0000000585037c20 */ /* 0x040fe20008410000 */
[----:B------:R-:W-:Y:S01]  /*5e20*/  IMAD.MOV.U32 R153, RZ, RZ, R78 ;  /* 0x000000ffff997224 */ /* 0x000fe200078e004e */
[----:B------:R-:W-:Y:S01]  /*5e30*/  FSETP.NEU.FTZ.AND P0, PT, R133, -INF , PT ;  /* 0xff8000008500780b */ /* 0x000fe20003f1d000 */
[----:B------:R-:W-:-:S02]  /*5e40*/  IMAD.MOV.U32 R149, RZ, RZ, R46 ;  /* 0x000000ffff957224 */ /* 0x000fc400078e002e */
[----:B------:R-:W-:Y:S01]  /*5e50*/  FFMA.FTZ R26, R190, UR5, -R4 ;  /* 0x00000005be1a7c23 */ /* 0x000fe20008010804 */
[----:B------:R-:W-:Y:S01]  /*5e60*/  IMAD.MOV.U32 R91, RZ, RZ, R128 ;  /* 0x000000ffff5b7224 */ /* 0x000fe200078e0080 */
[----:B------:R-:W-:Y:S01]  /*5e70*/  FSEL R3, R3, RZ, P0 ;  /* 0x000000ff03037208 */ /* 0x000fe20000000000 */
[----:B------:R-:W-:Y:S02]  /*5e80*/  IMAD.MOV.U32 R95, RZ, RZ, R44 ;  /* 0x000000ffff5f7224 */ /* 0x000fe400078e002c */
[----:B------:R-:W-:Y:S01]  /*5e90*/  FFMA.FTZ R44, R188, UR5, -R4 ;  /* 0x00000005bc2c7c23 */ /* 0x000fe20008010804 */
[----:B------:R-:W-:Y:S02]  /*5ea0*/  IMAD.MOV.U32 R132, RZ, RZ, R52 ;  /* 0x000000ffff847224 */ /* 0x000fe400078e0034 */
[----:B------:R-:W-:Y:S01]  /*5eb0*/  FFMA.FTZ R46, R185, UR5, -R4 ;  /* 0x00000005b92e7c23 */ /* 0x000fe20008010804 */
[----:B------:R-:W-:Y:S02]  /*5ec0*/  IMAD.MOV.U32 R97, RZ, RZ, R130 ;  /* 0x000000ffff617224 */ /* 0x000fe400078e0082 */
[----:B------:R-:W-:Y:S01]  /*5ed0*/  FFMA.FTZ R47, R183, UR5, -R4 ;  /* 0x00000005b72f7c23 */ /* 0x000fe20008010804 */
[----:B------:R-:W-:-:S02]  /*5ee0*/  IMAD.MOV.U32 R128, RZ, RZ, R122 ;  /* 0x000000ffff807224 */ /* 0x000fc400078e007a */
[--C-:B------:R-:W-:Y:S01]  /*5ef0*/  FFMA.FTZ R52, R176, UR5, -R4.reuse ;  /* 0x00000005b0347c23 */ /* 0x100fe20008010804 */
[--C-:B------:R-:W-:Y:S01]  /*5f00*/  FFMA.FTZ R54, R171, UR5, -R4.reuse ;  /* 0x00000005ab367c23 */ /* 0x100fe20008010804 */
[----:B------:R-:W-:Y:S02]  /*5f10*/  IMAD.MOV.U32 R130, RZ, RZ, R149 ;  /* 0x000000ffff827224 */ /* 0x000fe400078e0095 */
[--C-:B------:R-:W-:Y:S01]  /*5f20*/  FFMA.FTZ R103, R157, UR5, -R4.reuse ;  /* 0x000000059d677c23 */ /* 0x100fe20008010804 */
[----:B------:R-:W-:Y:S02]  /*5f30*/  IMAD.MOV.U32 R99, RZ, RZ, R153 ;  /* 0x000000ffff637224 */ /* 0x000fe400078e0099 */
        /* <DEDUP_REMOVED lines=24> */
[----:B------:R-:W-:Y:S01]  /*60c0*/  FFMA.FTZ R16, R209, UR5, -R3 ;  /* 0x00000005d1107c23 */ /* 0x000fe20008010803 */
[----:B------:R-:W2:Y:S01]  /*60d0*/  MUFU.EX2 R4, R33 ;  /* 0x0000002100047308 */ /* 0x000ea20000000800 */
[----:B-1----:R-:W-:-:S02]  /*60e0*/  IMAD.U32 R209, R40, 0x10000, RZ ;  /* 0x0001000028d17824 */ /* 0x002fc400078e00ff */
[----:B------:R-:W-:Y:S01]  /*60f0*/  FFMA.FTZ R18, R202, UR5, -R3 ;  /* 0x00000005ca127c23 */ /* 0x000fe20008010803 */
[----:B------:R-:W-:Y:S01]  /*6100*/  IMAD.MOV.U32 R123, RZ, RZ, R104 ;  /* 0x000000ffff7b7224 */ /* 0x000fe200078e0068 */
[----:B------:R-:W-:Y:S01]  /*6110*/  MUFU.EX2 R102, R34 ;  /* 0x0000002200667308 */ /* 0x000fe20000000800 */
[----:B------:R-:W-:Y:S01]  /*6120*/  IMAD.MOV.U32 R125, RZ, RZ, R87 ;  /* 0x000000ffff7d7224 */ /* 0x000fe200078e0057 */
[----:B------:R-:W-:Y:S01]  /*6130*/  LOP3.LUT R209, R40, 0xff0000, R209, 0xf8, !PT ;  /* 0x00ff000028d17812 */ /* 0x000fe200078ef8d1 */
[----:B------:R-:W-:Y:S01]  /*6140*/  IMAD.MOV.U32 R193, RZ, RZ, R128 ;  /* 0x000000ffffc17224 */ /* 0x000fe200078e0080 */
[----:B------:R-:W1:Y:S01]  /*6150*/  MUFU.EX2 R104, R35 ;  /* 0x0000002300687308 */ /* 0x000e620000000800 */
[----:B------:R-:W-:Y:S02]  /*6160*/  IMAD.MOV.U32 R202, RZ, RZ, R90 ;  /* 0x000000ffffca7224 */ /* 0x000fe400078e005a */
[--C-:B------:R-:W-:Y:S01]  /*6170*/  FFMA.FTZ R19, R201, UR5, -R3.reuse ;  /* 0x00000005c9137c23 */ /* 0x100fe20008010803 */
[--C-:B------:R-:W-:Y:S01]  /*6180*/  FFMA.FTZ R20, R199, UR5, -R3.reuse ;  /* 0x00000005c7147c23 */ /* 0x100fe20008010803 */
[----:B------:R-:W-:Y:S01]  /*6190*/  FFMA.FTZ R27, R197, UR5, -R3 ;  /* 0x00000005c51b7c23 */ /* 0x000fe20008010803 */
[----:B------:R-:W-:-:S02]  /*61a0*/  IMAD.MOV.U32 R128, RZ, RZ, R79 ;  /* 0x000000ffff807224 */ /* 0x000fc400078e004f */
[----:B------:R-:W-:Y:S01]  /*61b0*/  FFMA.FTZ R79, R182, UR5, -R3 ;  /* 0x00000005b64f7c23 */ /* 0x000fe20008010803 */
[----:B------:R-:W-:Y:S02]  /*61c0*/  IMAD.MOV.U32 R109, RZ, RZ, R125 ;  /* 0x000000ffff6d7224 */ /* 0x000fe400078e007d */
[----:B------:R-:W-:Y:S01]  /*61d0*/  FFMA.FTZ R100, R180, UR5, -R3 ;  /* 0x00000005b4647c23 */ /* 0x000fe20008010803 */
[----:B------:R-:W-:Y:S02]  /*61e0*/  IMAD.MOV.U32 R139, RZ, RZ, R115 ;  /* 0x000000ffff8b7224 */ /* 0x000fe400078e0073 */
[----:B------:R-:W-:Y:S01]  /*61f0*/  FFMA.FTZ R115, R177, UR5, -R3 ;  /* 0x00000005b1737c23 */ /* 0x000fe20008010803 */
[----:B------:R-:W-:Y:S02]  /*6200*/  IMAD.MOV.U32 R201, RZ, RZ, R97 ;  /* 0x000000ffffc97224 */ /* 0x000fe400078e0061 */
[----:B------:R-:W-:Y:S01]  /*6210*/  FFMA.FTZ R120, R174, UR5, -R3 ;  /* 0x00000005ae787c23 */ /* 0x000fe20008010803 */
[----:B------:R-:W-:-:S02]  /*6220*/  IMAD.MOV.U32 R197, RZ, RZ, R99 ;  /* 0x000000ffffc57224 */ /* 0x000fc400078e0063 */
[----:B------:R-:W-:Y:S01]  /*6230*/  FFMA.FTZ R142, R168, UR5, -R3 ;  /* 0x00000005a88e7c23 */ /* 0x000fe20008010803 */
[----:B------:R-:W-:Y:S02]  /*6240*/  IMAD.MOV.U32 R199, RZ, RZ, R45 ;  /* 0x000000ffffc77224 */ /* 0x000fe400078e002d */
[--C-:B------:R-:W-:Y:S01]  /*6250*/  FFMA.FTZ R152, R146, UR5, -R3.reuse ;  /* 0x0000000592987c23 */ /* 0x100fe20008010803 */
[----:B------:R-:W-:Y:S02]  /*6260*/  IMAD.MOV.U32 R90, RZ, RZ, R144 ;  /* 0x000000ffff5a7224 */ /* 0x000fe400078e0090 */
[----:B------:R-:W-:Y:S01]  /*6270*/  FFMA.FTZ R155, R143, UR5, -R3 ;  /* 0x000000058f9b7c23 */ /* 0x000fe20008010803 */
[----:B------:R-:W-:Y:S02]  /*6280*/  IMAD.MOV.U32 R87, RZ, RZ, R51 ;  /* 0x000000ffff577224 */ /* 0x000fe400078e0033 */
[----:B------:R-:W-:Y:S01]  /*6290*/  FFMA.FTZ R15, R211, UR5, -R3 ;  /* 0x00000005d30f7c23 */ /* 0x000fe20008010803 */
[----:B------:R-:W-:-:S02]  /*62a0*/  IMAD.MOV.U32 R125, RZ, RZ, R53 ;  /* 0x000000ffff7d7224 */ /* 0x000fc400078e0035 */
[--C-:B------:R-:W-:Y:S01]  /*62b0*/  FFMA.FTZ R17, R205, UR5, -R3.reuse ;  /* 0x00000005cd117c23 */ /* 0x100fe20008010803 */
[----:B------:R-:W-:Y:S02]  /*62c0*/  IMAD.MOV.U32 R98, RZ, RZ, R48 ;  /* 0x000000ffff627224 */ /* 0x000fe400078e0030 */
[----:B------:R-:W-:Y:S01]  /*62d0*/  FFMA.FTZ R45, R195, UR5, -R3 ;  /* 0x00000005c32d7c23 */ /* 0x000fe20008010803 */
        /* <DEDUP_REMOVED lines=19> */
[----:B------:R-:W-:Y:S01]  /*6410*/  MUFU.EX2 R97, R12 ;  /* 0x0000000c00617308 */ /* 0x000fe20000000800 */
[----:B--2---:R-:W-:Y:S01]  /*6420*/  FADD.FTZ R138, R5, R4 ;  /* 0x00000004058a7221 */ /* 0x004fe20000010000 */
[--C-:B------:R-:W-:Y:S01]  /*6430*/  HSET2.LE.AND R3, R42, R209.reuse, PT ;  /* 0x000000d12a037233 */ /* 0x100fe20003803000 */
[----:B------:R-:W-:Y:S01]  /*6440*/  IMAD.MOV.U32 R124, RZ, RZ, R86 ;  /* 0x000000ffff7c7224 */ /* 0x000fe200078e0056 */
[----:B------:R-:W2:Y:S01]  /*6450*/  MUFU.EX2 R99, R13 ;  /* 0x0000000d00637308 */ /* 0x000ea20000000800 */
[----:B------:R-:W-:Y:S01]  /*6460*/  F2FP.BF16.F32.PACK_AB R4, R4, R5 ;  /* 0x000000050404723e */ /* 0x000fe200000010ff */
[----:B------:R-:W-:Y:S01]  /*6470*/  IMAD.MOV.U32 R129, RZ, RZ, R84 ;  /* 0x000000ffff817224 */ /* 0x000fe200078e0054 */
[----:B------:R-:W-:Y:S01]  /*6480*/  LOP3.LUT R5, R119, 0xff00ff, RZ, 0xc0, !PT ;  /* 0x00ff00ff77057812 */ /* 0x000fe200078ec0ff */
[----:B------:R-:W-:Y:S01]  /*6490*/  MUFU.EX2 R111, R36 ;  /* 0x00000024006f7308 */ /* 0x000fe20000000800 */
[----:B------:R-:W-:Y:S01]  /*64a0*/  LOP3.LUT R40, R4, R3, RZ, 0xc0, !PT ;  /* 0x0000000304287212 */ /* 0x000fe200078ec0ff */
[----:B------:R-:W-:Y:S01]  /*64b0*/  IMAD.MOV.U32 R108, RZ, RZ, R124 ;  /* 0x000000ffff6c7224 */ /* 0x000fe200078e007c */
[----:B------:R-:W-:Y:S01]  /*64c0*/  HSET2.LE.AND R3, R43, R209, PT ;  /* 0x000000d12b037233 */ /* 0x000fe20003803000 */
[----:B------:R-:W3:Y:S01]  /*64d0*/  MUFU.EX2 R126, R37 ;  /* 0x00000025007e7308 */ /* 0x000ee20000000800 */
[----:B-1----:R-:W-:Y:S01]  /*64e0*/  F2FP.BF16.F32.PACK_AB R4, R104, R102 ;  /* 0x000000666804723e */ /* 0x002fe200000010ff */
[----:B------:R-:W-:-:S02]  /*64f0*/  IMAD.MOV.U32 R93, RZ, RZ, R76 ;  /* 0x000000ffff5d7224 */ /* 0x000fc400078e004c */
[----:B------:R-:W-:Y:S01]  /*6500*/  MUFU.EX2 R113, R21 ;  /* 0x0000001500717308 */ /* 0x000fe20000000800 */
[----:B------:R-:W-:Y:S01]  /*6510*/  LOP3.LUT R42, R4, R3, RZ, 0xc0, !PT ;  /* 0x00000003042a7212 */ /* 0x000fe200078ec0ff */
[----:B------:R-:W-:Y:S01]  /*6520*/  IMAD.MOV.U32 R164, RZ, RZ, R88 ;  /* 0x000000ffffa47224 */ /* 0x000fe200078e0058 */
[--C-:B------:R-:W-:Y:S01]  /*6530*/  HSET2.LE.AND R3, R5, R209.reuse, PT ;  /* 0x000000d105037233 */ /* 0x100fe20003803000 */
[----:B------:R-:W1:Y:S01]  /*6540*/  MUFU.EX2 R124, R28 ;  /* 0x0000001c007c7308 */ /* 0x000e620000000800 */
[----:B--2---:R-:W-:Y:S01]  /*6550*/  F2FP.BF16.F32.PACK_AB R4, R99, R97 ;  /* 0x000000616304723e */ /* 0x004fe200000010ff */
[----:B------:R-:W-:Y:S01]  /*6560*/  IMAD.MOV.U32 R194, RZ, RZ, R91 ;  /* 0x000000ffffc27224 */ /* 0x000fe200078e005b */
[----:B------:R-:W-:Y:S01]  /*6570*/  LOP3.LUT R5, R74, 0xff00ff, RZ, 0xc0, !PT ;  /* 0x00ff00ff4a057812 */ /* 0x000fe200078ec0ff */
[----:B------:R-:W-:Y:S01]  /*6580*/  MUFU.EX2 R84, R29 ;  /* 0x0000001d00547308 */ /* 0x000fe20000000800 */
[----:B------:R-:W-:Y:S01]  /*6590*/  LOP3.LUT R43, R4, R3, RZ, 0xc0, !PT ;  /* 0x00000003042b7212 */ /* 0x000fe200078ec0ff */
[----:B------:R-:W-:Y:S01]  /*65a0*/  IMAD.MOV.U32 R195, RZ, RZ, R130 ;  /* 0x000000ffffc37224 */ /* 0x000fe200078e0082 */
[----:B------:R-:W-:Y:S01]  /*65b0*/  HSET2.LE.AND R3, R69, R209, PT ;  /* 0x000000d145037233 */ /* 0x000fe20003803000 */
[----:B------:R-:W2:Y:S01]  /*65c0*/  MUFU.EX2 R76, R30 ;  /* 0x0000001e004c7308 */ /* 0x000ea20000000800 */
[----:B---3--:R-:W-:Y:S01]  /*65d0*/  F2FP.BF16.F32.PACK_AB R4, R126, R111 ;  /* 0x0000006f7e04723e */ /* 0x008fe200000010ff */
[----:B------:R-:W-:-:S02]  /*65e0*/  IMAD.MOV.U32 R196, RZ, RZ, R132 ;  /* 0x000000ffffc47224 */ /* 0x000fc400078e0084 */
[----:B------:R3:W-:Y:S01]  /*65f0*/  MUFU.EX2 R94, R38 ;  /* 0x00000026005e7308 */ /* 0x0007e20000000800 */
[----:B------:R-:W-:Y:S02]  /*6600*/  IMAD.MOV.U32 R130, RZ, RZ, R41 ;  /* 0x000000ffff827224 */ /* 0x000fe400078e0029 */
[----:B------:R-:W-:Y:S01]  /*6610*/  IMAD.MOV.U32 R132, RZ, RZ, R75 ;  /* 0x000000ffff847224 */ /* 0x000fe200078e004b */
[----:B------:R4:W5:Y:S01]  /*6620*/  MUFU.EX2 R96, R39 ;  /* 0x0000002700607308 */ /* 0x0009620000000800 */
[----:B------:R-:W-:Y:S02]  /*6630*/  IMAD.MOV.U32 R118, RZ, RZ, R73 ;  /* 0x000000ffff767224 */ /* 0x000fe400078e0049 */
[----:B------:R-:W-:Y:S01]  /*6640*/  IMAD.MOV.U32 R86, RZ, RZ, R71 ;  /* 0x000000ffff567224 */ /* 0x000fe200078e0047 */
[----:B------:R-:W-:Y:S01]  /*6650*/  MUFU.EX2 R88, R31 ;  /* 0x0000001f00587308 */ /* 0x000fe20000000800 */
[----:B------:R-:W-:Y:S02]  /*6660*/  IMAD.MOV.U32 R117, RZ, RZ, R70 ;  /* 0x000000ffff757224 */ /* 0x000fe400078e0046 */
[----:B------:R-:W-:Y:S01]  /*6670*/  IMAD.MOV.U32 R192, RZ, RZ, R139 ;  /* 0x000000ffffc07224 */ /* 0x000fe200078e008b */
[----:B------:R-:W5:Y:S01]  /*6680*/  MUFU.EX2 R91, R32 ;  /* 0x00000020005b7308 */ /* 0x000f620000000800 */
[----:B------:R-:W-:Y:S01]  /*6690*/  IMAD.MOV.U32 R139, RZ, RZ, R117 ;  /* 0x000000ffff8b7224 */ /* 0x000fe200078e0075 */
[----:B---3--:R-:W-:Y:S01]  /*66a0*/  LOP3.LUT R38, R4, R3, RZ, 0xc0, !PT ;  /* 0x0000000304267212 */ /* 0x008fe200078ec0ff */
[----:B------:R-:W-:Y:S01]  /*66b0*/  IMAD.MOV.U32 R117, RZ, RZ, R125 ;  /* 0x000000ffff757224 */ /* 0x000fe200078e007d */
[--C-:B------:R-:W-:Y:S01]  /*66c0*/  HSET2.LE.AND R3, R5, R209.reuse, PT ;  /* 0x000000d105037233 */ /* 0x100fe20003803000 */
[----:B------:R-:W-:Y:S01]  /*66d0*/  MUFU.EX2 R85, R22 ;  /* 0x0000001600557308 */ /* 0x000fe20000000800 */
[----:B-1----:R-:W-:Y:S01]  /*66e0*/  F2FP.BF16.F32.PACK_AB R4, R124, R113 ;  /* 0x000000717c04723e */ /* 0x002fe200000010ff */
[----:B------:R-:W-:Y:S01]  /*66f0*/  IMAD.MOV.U32 R125, RZ, RZ, R87 ;  /* 0x000000ffff7d7224 */ /* 0x000fe200078e0057 */
[----:B------:R-:W-:Y:S01]  /*6700*/  LOP3.LUT R5, R210, 0xff00ff, RZ, 0xc0, !PT ;  /* 0x00ff00ffd2057812 */ /* 0x000fe200078ec0ff */
[----:B------:R-:W1:Y:S01]  /*6710*/  MUFU.EX2 R75, R23 ;  /* 0x00000017004b7308 */ /* 0x000e620000000800 */
[----:B----4-:R-:W-:Y:S01]  /*6720*/  LOP3.LUT R39, R4, R3, RZ, 0xc0, !PT ;  /* 0x0000000304277212 */ /* 0x010fe200078ec0ff */
[----:B------:R-:W-:Y:S01]  /*6730*/  IMAD.MOV.U32 R186, RZ, RZ, R89 ;  /* 0x000000ffffba7224 */ /* 0x000fe200078e0059 */
[----:B------:R-:W-:Y:S01]  /*6740*/  HSET2.LE.AND R3, R64, R209, PT ;  /* 0x000000d140037233 */ /* 0x000fe20003803000 */
[----:B------:R-:W-:Y:S01]  /*6750*/  MUFU.EX2 R73, R15 ;  /* 0x0000000f00497308 */ /* 0x000fe20000000800 */
[----:B--2---:R-:W-:Y:S01]  /*6760*/  F2FP.BF16.F32.PACK_AB R4, R76, R84 ;  /* 0x000000544c04723e */ /* 0x004fe200000010ff */
[----:B------:R-:W-:-:S02]  /*6770*/  IMAD.MOV.U32 R89, RZ, RZ, R118 ;  /* 0x000000ffff597224 */ /* 0x000fc400078e0076 */
[----:B------:R-:W2:Y:S01]  /*6780*/  MUFU.EX2 R69, R16 ;  /* 0x0000001000457308 */ /* 0x000ea20000000800 */
[----:B------:R-:W-:Y:S01]  /*6790*/  LOP3.LUT R41, R4, R3, RZ, 0xc0, !PT ;  /* 0x0000000304297212 */ /* 0x000fe200078ec0ff */
[----:B------:R-:W-:Y:S01]  /*67a0*/  IMAD.MOV.U32 R118, RZ, RZ, R129 ;  /* 0x000000ffff767224 */ /* 0x000fe200078e0081 */
[--C-:B------:R-:W-:Y:S01]  /*67b0*/  HSET2.LE.AND R3, R65, R209.reuse, PT ;  /* 0x000000d141037233 */ /* 0x100fe20003803000 */
[----:B------:R-:W-:Y:S01]  /*67c0*/  MUFU.EX2 R71, R24 ;  /* 0x0000001800477308 */ /* 0x000fe20000000800 */
[----:B-----5:R-:W-:Y:S01]  /*67d0*/  F2FP.BF16.F32.PACK_AB R4, R96, R94 ;  /* 0x0000005e6004723e */ /* 0x020fe200000010ff */
[----:B------:R-:W-:Y:S02]  /*67e0*/  IMAD.MOV.U32 R129, RZ, RZ, R86 ;  /* 0x000000ffff817224 */ /* 0x000fe400078e0056 */
[----:B------:R-:W3:Y:S01]  /*67f0*/  MUFU.EX2 R74, R25 ;  /* 0x00000019004a7308 */ /* 0x000ee20000000800 */
[----:B------:R-:W-:Y:S01]  /*6800*/  LOP3.LUT R36, R4, R3, RZ, 0xc0, !PT ;  /* 0x0000000304247212 */ /* 0x000fe200078ec0ff */
[----:B------:R-:W-:Y:S01]  /*6810*/  IMAD.MOV.U32 R191, RZ, RZ, R93 ;  /* 0x000000ffffbf7224 */ /* 0x000fe200078e005d */
[----:B------:R-:W-:Y:S01]  /*6820*/  HSET2.LE.AND R3, R66, R209, PT ;  /* 0x000000d142037233 */ /* 0x000fe20003803000 */
[----:B------:R-:W-:Y:S01]  /*6830*/  MUFU.EX2 R70, R26 ;  /* 0x0000001a00467308 */ /* 0x000fe20000000800 */
[----:B------:R-:W-:Y:S01]  /*6840*/  F2FP.BF16.F32.PACK_AB R4, R91, R88 ;  /* 0x000000585b04723e */ /* 0x000fe200000010ff */
[----:B------:R-:W-:-:S02]  /*6850*/  IMAD.MOV.U32 R189, RZ, RZ, R98 ;  /* 0x000000ffffbd7224 */ /* 0x000fc400078e0062 */
[----:B------:R-:W-:Y:S01]  /*6860*/  MUFU.EX2 R87, R44 ;  /* 0x0000002c00577308 */ /* 0x000fe20000000800 */
[----:B------:R-:W-:Y:S01]  /*6870*/  LOP3.LUT R37, R4, R3, RZ, 0xc0, !PT ;  /* 0x0000000304257212 */ /* 0x000fe200078ec0ff */
[----:B------:R-:W-:Y:S01]  /*6880*/  IMAD.MOV.U32 R10, RZ, RZ, R108 ;  /* 0x000000ffff0a7224 */ /* 0x000fe200078e006c */
[--C-:B------:R-:W-:Y:S01]  /*6890*/  HSET2.LE.AND R3, R67, R209.reuse, PT ;  /* 0x000000d143037233 */ /* 0x100fe20003803000 */
[----:B------:R-:W-:Y:S01]  /*68a0*/  MUFU.EX2 R66, R19 ;  /* 0x0000001300427308 */ /* 0x000fe20000000800 */
[----:B-1----:R-:W-:Y:S01]  /*68b0*/  F2FP.BF16.F32.PACK_AB R4, R75, R85 ;  /* 0x000000554b04723e */ /* 0x002fe200000010ff */
[----:B------:R-:W-:Y:S02]  /*68c0*/  IMAD.MOV.U32 R158, RZ, RZ, R125 ;  /* 0x000000ffff9e7224 */ /* 0x000fe400078e007d */
[----:B------:R-:W-:Y:S01]  /*68d0*/  MUFU.EX2 R67, R17 ;  /* 0x0000001100437308 */ /* 0x000fe20000000800 */
[----:B------:R-:W-:Y:S01]  /*68e0*/  LOP3.LUT R32, R4, R3, RZ, 0xc0, !PT ;  /* 0x0000000304207212 */ /* 0x000fe200078ec0ff */
[----:B------:R-:W-:Y:S01]  /*68f0*/  IMAD.MOV.U32 R210, RZ, RZ, R123 ;  /* 0x000000ffffd27224 */ /* 0x000fe200078e007b */
[----:B------:R-:W-:Y:S01]  /*6900*/  HSET2.LE.AND R3, R68, R209, PT ;  /* 0x000000d144037233 */ /* 0x000fe20003803000 */
[----:B------:R-:W-:Y:S01]  /*6910*/  MUFU.EX2 R86, R20 ;  /* 0x0000001400567308 */ /* 0x000fe20000000800 */
[----:B--2---:R-:W-:Y:S01]  /*6920*/  F2FP.BF16.F32.PACK_AB R4, R69, R73 ;  /* 0x000000494504723e */ /* 0x004fe200000010ff */
[----:B------:R-:W-:-:S02]  /*6930*/  IMAD.MOV.U32 R211, RZ, RZ, R127 ;  /* 0x000000ffffd37224 */ /* 0x000fc400078e007f */
[----:B------:R-:W1:Y:S01]  /*6940*/  MUFU.EX2 R68, R18 ;  /* 0x0000001200447308 */ /* 0x000e620000000800 */
[----:B------:R-:W-:Y:S01]  /*6950*/  LOP3.LUT R33, R4, R3, RZ, 0xc0, !PT ;  /* 0x0000000304217212 */ /* 0x000fe200078ec0ff */
[----:B------:R-:W-:Y:S01]  /*6960*/  IMAD.MOV.U32 R11, RZ, RZ, R109 ;  /* 0x000000ffff0b7224 */ /* 0x000fe200078e006d */
[--C-:B------:R-:W-:Y:S01]  /*6970*/  HSET2.LE.AND R3, R105, R209.reuse, PT ;  /* 0x000000d169037233 */ /* 0x100fe20003803000 */
[----:B------:R-:W-:Y:S01]  /*6980*/  MUFU.EX2 R93, R46 ;  /* 0x0000002e005d7308 */ /* 0x000fe20000000800 */
[----:B---3--:R-:W-:Y:S01]  /*6990*/  F2FP.BF16.F32.PACK_AB R4, R74, R71 ;  /* 0x000000474a04723e */ /* 0x008fe200000010ff */
[----:B------:R-:W-:Y:S02]  /*69a0*/  IMAD.MOV.U32 R109, RZ, RZ, R89 ;  /* 0x000000ffff6d7224 */ /* 0x000fe400078e0059 */
[----:B------:R-:W2:Y:S01]  /*69b0*/  MUFU.EX2 R105, R47 ;  /* 0x0000002f00697308 */ /* 0x000ea20000000800 */
[----:B------:R-:W-:Y:S01]  /*69c0*/  LOP3.LUT R34, R4, R3, RZ, 0xc0, !PT ;  /* 0x0000000304227212 */ /* 0x000fe200078ec0ff */
[----:B------:R-:W-:Y:S01]  /*69d0*/  IMAD.MOV.U32 R89, RZ, RZ, R132 ;  /* 0x000000ffff597224 */ /* 0x000fe200078e0084 */
[----:B------:R-:W-:Y:S01]  /*69e0*/  HSET2.LE.AND R3, R5, R209, PT ;  /* 0x000000d105037233 */ /* 0x000fe20003803000 */
[----:B------:R-:W-:Y:S01]  /*69f0*/  MUFU.EX2 R98, R27 ;  /* 0x0000001b00627308 */ /* 0x000fe20000000800 */
[----:B------:R-:W-:Y:S01]  /*6a00*/  LOP3.LUT R5, R247, 0xff00ff, RZ, 0xc0, !PT ;  /* 0x00ff00fff7057812 */ /* 0x000fe200078ec0ff */
[----:B------:R-:W-:Y:S01]  /*6a10*/  IMAD.MOV.U32 R247, RZ, RZ, R139 ;  /* 0x000000fffff77224 */ /* 0x000fe200078e008b */
[----:B-1----:R-:W-:Y:S01]  /*6a20*/  F2FP.BF16.F32.PACK_AB R4, R68, R67 ;  /* 0x000000434404723e */ /* 0x002fe200000010ff */
[----:B------:R-:W1:Y:S01]  /*6a30*/  MUFU.EX2 R108, R45 ;  /* 0x0000002d006c7308 */ /* 0x000e620000000800 */
[----:B------:R-:W-:-:S02]  /*6a40*/  IMAD.MOV.U32 R139, RZ, RZ, R117 ;  /* 0x000000ffff8b7224 */ /* 0x000fc400078e0075 */
[----:B------:R-:W-:Y:S01]  /*6a50*/  LOP3.LUT R35, R4, R3, RZ, 0xc0, !PT ;  /* 0x0000000304237212 */ /* 0x000fe200078ec0ff */
[----:B------:R-:W-:Y:S01]  /*6a60*/  MUFU.EX2 R110, R50 ;  /* 0x00000032006e7308 */ /* 0x000fe20000000800 */
[--C-:B------:R-:W-:Y:S01]  /*6a70*/  HSET2.LE.AND R3, R72, R209.reuse, PT ;  /* 0x000000d148037233 */ /* 0x100fe20003803000 */
[----:B------:R-:W-:Y:S01]  /*6a80*/  IMAD.MOV.U32 R117, RZ, RZ, R118 ;  /* 0x000000ffff757224 */ /* 0x000fe200078e0076 */
[----:B------:R-:W-:Y:S01]  /*6a90*/  F2FP.BF16.F32.PACK_AB R4, R87, R70 ;  /* 0x000000465704723e */ /* 0x000fe200000010ff */
[----:B------:R-:W3:Y:S01]  /*6aa0*/  MUFU.EX2 R125, R52 ;  /* 0x00000034007d7308 */ /* 0x000ee20000000800 */
[----:B------:R-:W-:Y:S02]  /*6ab0*/  IMAD.MOV.U32 R64, RZ, RZ, R10 ;  /* 0x000000ffff407224 */ /* 0x000fe400078e000a */
[----:B------:R-:W-:Y:S01]  /*6ac0*/  LOP3.LUT R24, R4, R3, RZ, 0xc0, !PT ;  /* 0x0000000304187212 */ /* 0x000fe200078ec0ff */
[----:B------:R-:W-:Y:S01]  /*6ad0*/  MUFU.EX2 R118, R48 ;  /* 0x0000003000767308 */ /* 0x000fe20000000800 */
[----:B------:R-:W-:Y:S01]  /*6ae0*/  HSET2.LE.AND R3, R77, R209, PT ;  /* 0x000000d14d037233 */ /* 0x000fe20003803000 */
[----:B------:R-:W-:Y:S01]  /*6af0*/  IMAD.MOV.U32 R65, RZ, RZ, R11 ;  /* 0x000000ffff417224 */ /* 0x000fe200078e000b */
[----:B------:R-:W-:Y:S01]  /*6b00*/  F2FP.BF16.F32.PACK_AB R4, R86, R66 ;  /* 0x000000425604723e */ /* 0x000fe200000010ff */
[----:B------:R-:W4:Y:S01]  /*6b10*/  MUFU.EX2 R123, R49 ;  /* 0x00000031007b7308 */ /* 0x000f220000000800 */
[----:B------:R-:W-:-:S02]  /*6b20*/  IMAD.MOV.U32 R77, RZ, RZ, R129 ;  /* 0x000000ffff4d7224 */ /* 0x000fc400078e0081 */
[----:B------:R-:W-:Y:S01]  /*6b30*/  LOP3.LUT R25, R4, R3, RZ, 0xc0, !PT ;  /* 0x0000000304197212 */ /* 0x000fe200078ec0ff */
[----:B------:R-:W-:Y:S01]  /*6b40*/  MUFU.EX2 R127, R54 ;  /* 0x00000036007f7308 */ /* 0x000fe20000000800 */
[--C-:B------:R-:W-:Y:S01]  /*6b50*/  HSET2.LE.AND R3, R232, R209.reuse, PT ;  /* 0x000000d1e8037233 */ /* 0x100fe20003803000 */
[----:B------:R-:W-:Y:S01]  /*6b60*/  IMAD.MOV.U32 R232, RZ, RZ, R90 ;  /* 0x000000ffffe87224 */ /* 0x000fe200078e005a */
[----:B--2---:R-:W-:Y:S01]  /*6b70*/  F2FP.BF16.F32.PACK_AB R4, R105, R93 ;  /* 0x0000005d6904723e */ /* 0x004fe200000010ff */
[----:B------:R-:W2:Y:S01]  /*6b80*/  MUFU.EX2 R131, R55 ;  /* 0x0000003700837308 */ /* 0x000ea20000000800 */
[----:B------:R-:W-:Y:S02]  /*6b90*/  IMAD.MOV.U32 R90, RZ, RZ, R130 ;  /* 0x000000ffff5a7224 */ /* 0x000fe400078e0082 */
[----:B------:R-:W-:Y:S01]  /*6ba0*/  LOP3.LUT R26, R4, R3, RZ, 0xc0, !PT ;  /* 0x00000003041a7212 */ /* 0x000fe200078ec0ff */
[----:B------:R-:W-:Y:S01]  /*6bb0*/  MUFU.EX2 R130, R51 ;  /* 0x0000003300827308 */ /* 0x000fe20000000800 */
[----:B------:R-:W-:-:S02]  /*6bc0*/  HSET2.LE.AND R3, R5, R209, PT ;  /* 0x000000d105037233 */ /* 0x000fc40003803000 */
[----:B-1----:R-:W-:Y:S01]  /*6bd0*/  F2FP.BF16.F32.PACK_AB R4, R108, R98 ;  /* 0x000000626c04723e */ /* 0x002fe200000010ff */
[----:B------:R-:W1:Y:S01]  /*6be0*/  MUFU.EX2 R132, R53 ;  /* 0x0000003500847308 */ /* 0x000e620000000800 */
[----:B------:R-:W-:Y:S01]  /*6bf0*/  LOP3.LUT R5, R212, 0xff00ff, RZ, 0xc0, !PT ;  /* 0x00ff00ffd4057812 */ /* 0x000fe200078ec0ff */
[----:B------:R-:W-:Y:S01]  /*6c00*/  IMAD.MOV.U32 R212, RZ, RZ, R109 ;  /* 0x000000ffffd47224 */ /* 0x000fe200078e006d */
[----:B------:R-:W-:Y:S01]  /*6c10*/  LOP3.LUT R27, R4, R3, RZ, 0xc0, !PT ;  /* 0x00000003041b7212 */ /* 0x000fe200078ec0ff */
[----:B------:R-:W-:Y:S01]  /*6c20*/  MUFU.EX2 R119, R58 ;  /* 0x0000003a00777308 */ /* 0x000fe20000000800 */
[--C-:B------:R-:W-:Y:S01]  /*6c30*/  HSET2.LE.AND R3, R80, R209.reuse, PT ;  /* 0x000000d150037233 */ /* 0x100fe20003803000 */
[----:B------:R-:W-:Y:S01]  /*6c40*/  IMAD.MOV.U32 R80, RZ, RZ, R117 ;  /* 0x000000ffff507224 */ /* 0x000fe200078e0075 */
[----:B---3--:R-:W-:Y:S01]  /*6c50*/  F2FP.BF16.F32.PACK_AB R4, R125, R110 ;  /* 0x0000006e7d04723e */ /* 0x008fe200000010ff */
[----:B------:R-:W3:Y:S03]  /*6c60*/  MUFU.EX2 R129, R60 ;  /* 0x0000003c00817308 */ /* 0x000ee60000000800 */
[----:B------:R-:W-:Y:S01]  /*6c70*/  LOP3.LUT R20, R4, R3, RZ, 0xc0, !PT ;  /* 0x0000000304147212 */ /* 0x000fe200078ec0ff */
[----:B------:R-:W-:Y:S01]  /*6c80*/  MUFU.EX2 R117, R56 ;  /* 0x0000003800757308 */ /* 0x000fe20000000800 */
[----:B------:R-:W-:Y:S01]  /*6c90*/  HSET2.LE.AND R3, R81, R209, PT ;  /* 0x000000d151037233 */ /* 0x000fe20003803000 */
[----:B------:R-:W-:Y:S01]  /*6ca0*/  IMAD.MOV.U32 R81, RZ, RZ, R139 ;  /* 0x000000ffff517224 */ /* 0x000fe200078e008b */
[----:B------:R-:W-:Y:S01]  /*6cb0*/  LEA R139, R2, UR4, 0x1 ;  /* 0x00000004028b7c11 */ /* 0x000fe2000f8e08ff */
[----:B------:R-:W-:Y:S01]  /*6cc0*/  MUFU.EX2 R109, R63 ;  /* 0x0000003f006d7308 */ /* 0x000fe20000000800 */
[----:B----4-:R-:W-:-:S03]  /*6cd0*/  F2FP.BF16.F32.PACK_AB R4, R123, R118 ;  /* 0x000000767b04723e */ /* 0x010fc600000010ff */
[----:B------:R-:W4:Y:S01]  /*6ce0*/  LDSM.16.MT88.4 R28, [R139+0x4000] ;  /* 0x004000008b1c783b */ /* 0x000f220000004200 */
[----:B------:R-:W-:Y:S01]  /*6cf0*/  LOP3.LUT R21, R4, R3, RZ, 0xc0, !PT ;  /* 0x0000000304157212 */ /* 0x000fe200078ec0ff */
[----:B------:R-:W-:Y:S01]  /*6d00*/  IMAD.IADD R205, R0, 0x1, R139 ;  /* 0x0000000100cd7824 */ /* 0x000fe200078e028b */
[--C-:B------:R-:W-:Y:S01]  /*6d10*/  HSET2.LE.AND R3, R200, R209.reuse, PT ;  /* 0x000000d1c8037233 */ /* 0x100fe20003803000 */
[----:B------:R-:W-:Y:S01]  /*6d20*/  LDSM.16.MT88.4 R8, [R139+0x4400] ;  /* 0x004400008b08783b */ /* 0x000fe20000004200 */
[----:B--2---:R-:W-:Y:S01]  /*6d30*/  F2FP.BF16.F32.PACK_AB R4, R131, R127 ;  /* 0x0000007f8304723e */ /* 0x004fe200000010ff */
[----:B------:R-:W-:Y:S01]  /*6d40*/  IMAD.MOV.U32 R200, RZ, RZ, R128 ;  /* 0x000000ffffc87224 */ /* 0x000fe200078e0080 */
[----:B------:R-:W-:Y:S01]  /*6d50*/  MUFU.EX2 R107, R61 ;  /* 0x0000003d006b7308 */ /* 0x000fe20000000800 */
[----:B------:R-:W2:Y:S01]  /*6d60*/  LDSM.16.MT88.4 R16, [R205+0x4000] ;  /* 0x00400000cd10783b */ /* 0x000ea20000004200 */
[----:B------:R-:W-:Y:S02]  /*6d70*/  LOP3.LUT R22, R4, R3, RZ, 0xc0, !PT ;  /* 0x0000000304167212 */ /* 0x000fe400078ec0ff */
[----:B------:R-:W-:Y:S01]  /*6d80*/  HSET2.LE.AND R3, R5, R209, PT ;  /* 0x000000d105037233 */ /* 0x000fe20003803000 */
[----:B------:R-:W5:Y:S01]  /*6d90*/  MUFU.EX2 R128, R57 ;  /* 0x0000003900807308 */ /* 0x000f620000000800 */
[----:B-1----:R-:W-:-:S02]  /*6da0*/  F2FP.BF16.F32.PACK_AB R4, R132, R130 ;  /* 0x000000828404723e */ /* 0x002fc400000010ff */
[----:B------:R-:W-:Y:S01]  /*6db0*/  LOP3.LUT R5, R213, 0xff00ff, RZ, 0xc0, !PT ;  /* 0x00ff00ffd5057812 */ /* 0x000fe200078ec0ff */
[----:B------:R-:W-:Y:S01]  /*6dc0*/  IMAD.MOV.U32 R213, RZ, RZ, R90 ;  /* 0x000000ffffd57224 */ /* 0x000fe200078e005a */
[----:B------:R-:W-:Y:S01]  /*6dd0*/  LOP3.LUT R23, R4, R3, RZ, 0xc0, !PT ;  /* 0x0000000304177212 */ /* 0x000fe200078ec0ff */
[----:B------:R-:W-:Y:S01]  /*6de0*/  MUFU.EX2 R90, R59 ;  /* 0x0000003b005a7308 */ /* 0x000fe20000000800 */
[--C-:B------:R-:W-:Y:S01]  /*6df0*/  HSET2.LE.AND R3, R203, R209.reuse, PT ;  /* 0x000000d1cb037233 */ /* 0x100fe20003803000 */
[----:B------:R-:W-:Y:S01]  /*6e00*/  IMAD.MOV.U32 R203, RZ, RZ, R89 ;  /* 0x000000ffffcb7224 */ /* 0x000fe200078e0059 */
[----:B---3--:R-:W-:Y:S01]  /*6e10*/  F2FP.BF16.F32.PACK_AB R4, R129, R119 ;  /* 0x000000778104723e */ /* 0x008fe200000010ff */
[----:B------:R-:W1:Y:S01]  /*6e20*/  MUFU.EX2 R89, R62 ;  /* 0x0000003e00597308 */ /* 0x000e620000000800 */
[----:B------:R-:W-:Y:S02]  /*6e30*/  HSET2.LE.AND R2, R5, R209, PT ;  /* 0x000000d105027233 */ /* 0x000fe40003803000 */
[----:B------:R-:W-:Y:S01]  /*6e40*/  LOP3.LUT R14, R4, R3, RZ, 0xc0, !PT ;  /* 0x00000003040e7212 */ /* 0x000fe200078ec0ff */
[----:B------:R-:W-:Y:S01]  /*6e50*/  MUFU.EX2 R72, R78 ;  /* 0x0000004e00487308 */ /* 0x000fe20000000800 */
[----:B-----5:R-:W-:-:S02]  /*6e60*/  F2FP.BF16.F32.PACK_AB R3, R128, R117 ;  /* 0x000000758003723e */ /* 0x020fc400000010ff */
[--C-:B------:R-:W-:Y:S01]  /*6e70*/  HSET2.LE.AND R0, R215, R209.reuse, PT ;  /* 0x000000d1d7007233 */ /* 0x100fe20003803000 */
[----:B------:R-:W3:Y:S01]  /*6e80*/  MUFU.EX2 R101, R101 ;  /* 0x0000006500657308 */ /* 0x000ee20000000800 */
[----:B------:R-:W-:Y:S02]  /*6e90*/  LOP3.LUT R15, R3, R2, RZ, 0xc0, !PT ;  /* 0x00000002030f7212 */ /* 0x000fe400078ec0ff */
[----:B------:R-:W-:Y:S01]  /*6ea0*/  HSET2.LE.AND R2, R83, R209, PT ;  /* 0x000000d153027233 */ /* 0x000fe20003803000 */
[----:B------:R-:W-:Y:S01]  /*6eb0*/  MUFU.EX2 R79, R79 ;  /* 0x0000004f004f7308 */ /* 0x000fe20000000800 */
[----:B-1----:R-:W-:-:S03]  /*6ec0*/  F2FP.BF16.F32.PACK_AB R3, R109, R89 ;  /* 0x000000596d03723e */ /* 0x002fc600000010ff */
[----:B------:R-:W1:Y:S01]  /*6ed0*/  MUFU.EX2 R100, R100 ;  /* 0x0000006400647308 */ /* 0x000e620000000800 */
[C---:B----4-:R-:W-:Y:S01]  /*6ee0*/  HMMA.16816.F32.BF16 R4, R40.reuse, R28, RZ ;  /* 0x0000001c2804723c */ /* 0x050fe200000418ff */
[----:B------:R-:W-:Y:S02]  /*6ef0*/  LOP3.LUT R12, R3, R2, RZ, 0xc0, !PT ;  /* 0x00000002030c7212 */ /* 0x000fe400078ec0ff */
[----:B------:R-:W-:Y:S01]  /*6f00*/  MUFU.EX2 R103, R103 ;  /* 0x0000006700677308 */ /* 0x000fe20000000800 */
[----:B------:R-:W-:Y:S02]  /*6f10*/  HSET2.LE.AND R2, R82, R209, PT ;  /* 0x000000d152027233 */ /* 0x000fe40003803000 */
[----:B------:R-:W-:Y:S01]  /*6f20*/  F2FP.BF16.F32.PACK_AB R3, R107, R90 ;  /* 0x0000005a6b03723e */ /* 0x000fe200000010ff */
[----:B------:R-:W4:Y:S01]  /*6f30*/  MUFU.EX2 R122, R122 ;  /* 0x0000007a007a7308 */ /* 0x000f220000000800 */
[----:B--2---:R-:W-:Y:S02]  /*6f40*/  HMMA.16816.F32.BF16 R44, R40, R16, RZ ;  /* 0x00000010282c723c */ /* 0x004fe400000418ff */
[----:B------:R-:W-:Y:S01]  /*6f50*/  LOP3.LUT R13, R3, R2, RZ, 0xc0, !PT ;  /* 0x00000002030d7212 */ /* 0x000fe200078ec0ff */
[----:B------:R-:W-:Y:S01]  /*6f60*/  MUFU.EX2 R115, R115 ;  /* 0x0000007300737308 */ /* 0x000fe20000000800 */
[----:B---3--:R-:W-:Y:S01]  /*6f70*/  F2FP.BF16.F32.PACK_AB R2, R101, R72 ;  /* 0x000000486502723e */ /* 0x008fe200000010ff */
[----:B------:R-:W-:-:S02]  /*6f80*/  FADD.FTZ R3, R84, R76 ;  /* 0x0000004c54037221 */ /* 0x000fc40000010000 */
[----:B------:R-:W2:Y:S02]  /*6f90*/  MUFU.EX2 R120, R120 ;  /* 0x0000007800787308 */ /* 0x000ea40000000800 */
[----:B------:R-:W-:Y:S02]  /*6fa0*/  FADD.FTZ R3, R97, R3 ;  /* 0x0000000361037221 */ /* 0x000fe40000010000 */
[----:B------:R-:W-:Y:S01]  /*6fb0*/  MUFU.EX2 R92, R92 ;  /* 0x0000005c005c7308 */ /* 0x000fe20000000800 */
[----:B------:R-:W-:Y:S01]  /*6fc0*/  HMMA.16816.F32.BF16 R56, R36, R8, R4 ;  /* 0x000000082438723c */ /* 0x000fe20000041804 */
[----:B------:R-:W-:Y:S02]  /*6fd0*/  FADD.FTZ R3, R99, R3 ;  /* 0x0000000363037221 */ /* 0x000fe40000010000 */
[----:B------:R-:W-:Y:S04]  /*6fe0*/  MUFU.EX2 R112, R112 ;  /* 0x0000007000707308 */ /* 0x000fe80000000800 */
[----:B------:R-:W-:Y:S01]  /*6ff0*/  MUFU.EX2 R78, R121 ;  /* 0x00000079004e7308 */ /* 0x000fe20000000800 */
[----:B------:R-:W-:Y:S03]  /*7000*/  HMMA.16816.F32.BF16 R4, R32, R28, RZ ;  /* 0x0000001c2004723c */ /* 0x000fe600000418ff */
[----:B------:R-:W-:Y:S04]  /*7010*/  MUFU.EX2 R121, R148 ;  /* 0x0000009400797308 */ /* 0x000fe80000000800 */
[----:B------:R-:W-:Y:S04]  /*7020*/  MUFU.EX2 R84, R150 ;  /* 0x0000009600547308 */ /* 0x000fe80000000800 */
[----:B------:R-:W-:Y:S04]  /*7030*/  MUFU.EX2 R76, R216 ;  /* 0x000000d8004c7308 */ /* 0x000fe80000000800 */
[----:B------:R-:W-:Y:S04]  /*7040*/  MUFU.EX2 R97, R157 ;  /* 0x0000009d00617308 */ /* 0x000fe80000000800 */
[----:B------:R-:W-:Y:S01]  /*7050*/  MUFU.EX2 R99, R229 ;  /* 0x000000e500637308 */ /* 0x000fe20000000800 */
[----:B------:R-:W-:Y:S01]  /*7060*/  HMMA.16816.F32.BF16 R48, R24, R8, R4 ;  /* 0x000000081830723c */ /* 0x000fe20000041804 */
[----:B------:R-:W3:Y:S07]  /*7070*/  LDSM.16.MT88.4 R4, [R205+0x4400] ;  /* 0x00440000cd04783b */ /* 0x000eee0000004200 */
[----:B---3--:R-:W-:Y:S08]  /*7080*/  HMMA.16816.F32.BF16 R60, R36, R4, R44 ;  /* 0x00000004243c723c */ /* 0x008ff0000004182c */
[----:B------:R-:W-:-:S15]  /*7090*/  HMMA.16816.F32.BF16 R44, R32, R16, RZ ;  /* 0x00000010202c723c */ /* 0x000fde00000418ff */
[----:B------:R-:W-:-:S05]  /*70a0*/  NOP ;  /* 0x0000000000007918 */ /* 0x000fca0000000000 */
[----:B------:R-:W-:Y:S08]  /*70b0*/  HMMA.16816.F32.BF16 R52, R24, R4, R44 ;  /* 0x000000041834723c */ /* 0x000ff0000004182c */
[C---:B------:R-:W-:Y:S08]  /*70c0*/  HMMA.16816.F32.BF16 R44, R32.reuse, R30, RZ ;  /* 0x0000001e202c723c */ /* 0x040ff000000418ff */
[-C--:B------:R-:W-:Y:S08]  /*70d0*/  HMMA.16816.F32.BF16 R32, R32, R18.reuse, RZ ;  /* 0x000000122020723c */ /* 0x080ff000000418ff */
[C---:B------:R-:W-:Y:S08]  /*70e0*/  HMMA.16816.F32.BF16 R16, R40.reuse, R18, RZ ;  /* 0x000000122810723c */ /* 0x040ff000000418ff */
[----:B------:R-:W-:Y:S08]  /*70f0*/  HMMA.16816.F32.BF16 R28, R40, R30, RZ ;  /* 0x0000001e281c723c */ /* 0x000ff000000418ff */
[-C--:B------:R-:W-:Y:S08]  /*7100*/  HMMA.16816.F32.BF16 R32, R24, R6.reuse, R32 ;  /* 0x000000061820723c */ /* 0x080ff00000041820 */
[----:B------:R-:W-:Y:S01]  /*7110*/  HMMA.16816.F32.BF16 R16, R36, R6, R16 ;  /* 0x000000062410723c */ /* 0x000fe20000041810 */
[----:B------:R-:W3:Y:S07]  /*7120*/  LDSM.16.MT88.4 R4, [R139+0x4800] ;  /* 0x004800008b04783b */ /* 0x000eee0000004200 */
[-C--:B------:R-:W-:Y:S08]  /*7130*/  HMMA.16816.F32.BF16 R44, R24, R10.reuse, R44 ;  /* 0x0000000a182c723c */ /* 0x080ff0000004182c */
[----:B------:R-:W-:Y:S08]  /*7140*/  HMMA.16816.F32.BF16 R8, R36, R10, R28 ;  /* 0x0000000a2408723c */ /* 0x000ff0000004181c */
[-C--:B---3--:R-:W-:Y:S08]  /*7150*/  HMMA.16816.F32.BF16 R40, R12, R4.reuse, R56 ;  /* 0x000000040c28723c */ /* 0x088ff00000041838 */
[C---:B------:R-:W-:Y:S08]  /*7160*/  HMMA.16816.F32.BF16 R36, R20.reuse, R4, R48 ;  /* 0x000000041424723c */ /* 0x040ff00000041830 */
[-C--:B------:R-:W-:Y:S08]  /*7170*/  HMMA.16816.F32.BF16 R44, R20, R6.reuse, R44 ;  /* 0x00000006142c723c */ /* 0x080ff0000004182c */
[C---:B------:R-:W-:Y:S01]  /*7180*/  HMMA.16816.F32.BF16 R24, R12.reuse, R6, R8 ;  /* 0x000000060c18723c */ /* 0x040fe20000041808 */
[----:B------:R-:W3:Y:S07]  /*7190*/  LDSM.16.MT88.4 R4, [R205+0x4800] ;  /* 0x00480000cd04783b */ /* 0x000eee0000004200 */
[-C--:B---3--:R-:W-:Y:S08]  /*71a0*/  HMMA.16816.F32.BF16 R60, R12, R4.reuse, R60 ;  /* 0x000000040c3c723c */ /* 0x088ff0000004183c */
[----:B------:R-:W-:Y:S01]  /*71b0*/  HMMA.16816.F32.BF16 R28, R20, R4, R52 ;  /* 0x00000004141c723c */ /* 0x000fe20000041834 */
[----:B------:R-:W-:Y:S01]  /*71c0*/  LOP3.LUT R4, R2, R0, RZ, 0xc0, !PT ;  /* 0x0000000002047212 */ /* 0x000fe200078ec0ff */
[----:B------:R-:W-:Y:S01]  /*71d0*/  IMAD.MOV.U32 R54, RZ, RZ, R64 ;  /* 0x000000ffff367224 */ /* 0x000fe200078e0040 */
[----:B------:R-:W-:Y:S01]  /*71e0*/  HSET2.LE.AND R0, R217, R209, PT ;  /* 0x000000d1d9007233 */ /* 0x000fe20003803000 */
[----:B------:R-:W-:Y:S01]  /*71f0*/  MUFU.EX2 R64, R141 ;  /* 0x0000008d00407308 */ /* 0x000fe20000000800 */
[----:B-1----:R-:W-:Y:S01]  /*7200*/  F2FP.BF16.F32.PACK_AB R2, R100, R79 ;  /* 0x0000004f6402723e */ /* 0x002fe200000010ff */
[----:B------:R-:W-:-:S02]  /*7210*/  IMAD.MOV.U32 R55, RZ, RZ, R65 ;  /* 0x000000ffff377224 */ /* 0x000fc400078e0041 */
[-C--:B------:R-:W-:Y:S01]  /*7220*/  HMMA.16816.F32.BF16 R20, R20, R6.reuse, R32 ;  /* 0x000000061414723c */ /* 0x080fe20000041820 */
[----:B------:R-:W-:Y:S01]  /*7230*/  LOP3.LUT R5, R2, R0, RZ, 0xc0, !PT ;  /* 0x0000000002057212 */ /* 0x000fe200078ec0ff */
[----:B------:R-:W-:Y:S01]  /*7240*/  MUFU.EX2 R65, R116 ;  /* 0x0000007400417308 */ /* 0x000fe20000000800 */
[--C-:B------:R-:W-:Y:S02]  /*7250*/  HSET2.LE.AND R0, R213, R209.reuse, PT ;  /* 0x000000d1d5007233 */ /* 0x100fe40003803000 */
[----:B----4-:R-:W-:Y:S01]  /*7260*/  F2FP.BF16.F32.PACK_AB R2, R122, R103 ;  /* 0x000000677a02723e */ /* 0x010fe200000010ff */
[----:B------:R-:W-:Y:S02]  /*7270*/  MUFU.EX2 R116, R151 ;  /* 0x0000009700747308 */ /* 0x000fe40000000800 */
[----:B------:R-:W-:Y:S01]  /*7280*/  HMMA.16816.F32.BF16 R48, R12, R6, R16 ;  /* 0x000000060c30723c */ /* 0x000fe20000041810 */
[----:B------:R-:W-:Y:S01]  /*7290*/  LOP3.LUT R6, R2, R0, RZ, 0xc0, !PT ;  /* 0x0000000002067212 */ /* 0x000fe200078ec0ff */
[----:B------:R-:W1:Y:S01]  /*72a0*/  LDSM.16.MT88.4 R12, [R139+0x4c00] ;  /* 0x004c00008b0c783b */ /* 0x000e620000004200 */
[----:B------:R-:W-:Y:S01]  /*72b0*/  LOP3.LUT R0, R203, 0xff00ff, RZ, 0xc0, !PT ;  /* 0x00ff00ffcb007812 */ /* 0x000fe200078ec0ff */
[----:B------:R-:W-:Y:S01]  /*72c0*/  IMAD.MOV.U32 R203, RZ, RZ, R200 ;  /* 0x000000ffffcb7224 */ /* 0x000fe200078e00c8 */
[----:B--2---:R-:W-:Y:S01]  /*72d0*/  F2FP.BF16.F32.PACK_AB R2, R120, R115 ;  /* 0x000000737802723e */ /* 0x004fe200000010ff */
[----:B------:R-:W-:Y:S01]  /*72e0*/  IMAD.MOV.U32 R200, RZ, RZ, R212 ;  /* 0x000000ffffc87224 */ /* 0x000fe200078e00d4 */
[----:B------:R-:W-:Y:S01]  /*72f0*/  LDSM.16.MT88.4 R16, [R139+0x5000] ;  /* 0x005000008b10783b */ /* 0x000fe20000004200 */
[----:B------:R-:W-:Y:S01]  /*7300*/  IMAD.MOV.U32 R212, RZ, RZ, R232 ;  /* 0x000000ffffd47224 */ /* 0x000fe200078e00e8 */
[----:B------:R-:W-:Y:S01]  /*7310*/  HSET2.LE.AND R0, R0, R209, PT ;  /* 0x000000d100007233 */ /* 0x000fe20003803000 */
[----:B------:R-:W-:-:S02]  /*7320*/  IMAD.MOV.U32 R232, RZ, RZ, R247 ;  /* 0x000000ffffe87224 */ /* 0x000fc400078e00f7 */
[----:B------:R-:W-:Y:S02]  /*7330*/  IMAD.MOV.U32 R247, RZ, RZ, R210 ;  /* 0x000000fffff77224 */ /* 0x000fe400078e00d2 */
[----:B------:R-:W-:Y:S01]  /*7340*/  IMAD.MOV.U32 R210, RZ, RZ, R195 ;  /* 0x000000ffffd27224 */ /* 0x000fe200078e00c3 */
[----:B------:R-:W-:Y:S01]  /*7350*/  LOP3.LUT R7, R2, R0, RZ, 0xc0, !PT ;  /* 0x0000000002077212 */ /* 0x000fe200078ec0ff */
[----:B------:R-:W-:Y:S01]  /*7360*/  IMAD.MOV.U32 R195, RZ, RZ, R201 ;  /* 0x000000ffffc37224 */ /* 0x000fe200078e00c9 */
[----:B------:R-:W-:Y:S01]  /*7370*/  HSET2.LE.AND R0, R203, R209, PT ;  /* 0x000000d1cb007233 */ /* 0x000fe20003803000 */
[----:B------:R-:W-:Y:S02]  /*7380*/  IMAD.MOV.U32 R201, RZ, RZ, R202 ;  /* 0x000000ffffc97224 */ /* 0x000fe400078e00ca */
[----:B------:R-:W-:Y:S02]  /*7390*/  IMAD.MOV.U32 R202, RZ, RZ, R164 ;  /* 0x000000ffffca7224 */ /* 0x000fe400078e00a4 */
[----:B------:R-:W-:-:S02]  /*73a0*/  IMAD.MOV.U32 R164, RZ, RZ, R95 ;  /* 0x000000ffffa47224 */ /* 0x000fc400078e005f */
[----:B------:R-:W-:Y:S01]  /*73b0*/  MUFU.EX2 R95, R114 ;  /* 0x00000072005f7308 */ /* 0x000fe20000000800 */
[----:B------:R-:W-:Y:S02]  /*73c0*/  IMAD.MOV.U32 R203, RZ, RZ, R77 ;  /* 0x000000ffffcb7224 */ /* 0x000fe400078e004d */
[----:B------:R-:W-:Y:S01]  /*73d0*/  IMAD.MOV.U32 R213, RZ, RZ, R212 ;  /* 0x000000ffffd57224 */ /* 0x000fe200078e00d4 */
[----:B------:R-:W2:Y:S01]  /*73e0*/  MUFU.EX2 R114, R137 ;  /* 0x0000008900727308 */ /* 0x000ea20000000800 */
[----:B------:R-:W-:-:S03]  /*73f0*/  IMAD.MOV.U32 R212, RZ, RZ, R81 ;  /* 0x000000ffffd47224 */ /* 0x000fc600078e0051 */
[----:B------:R-:W3:Y:S01]  /*7400*/  MUFU.EX2 R77, R140 ;  /* 0x0000008c004d7308 */ /* 0x000ee20000000800 */
[----:B--2---:R-:W-:Y:S01]  /*7410*/  F2FP.BF16.F32.PACK_AB R2, R114, R95 ;  /* 0x0000005f7202723e */ /* 0x004fe200000010ff */
[C---:B-1----:R-:W-:Y:S03]  /*7420*/  HMMA.16816.F32.BF16 R32, R4.reuse, R12, R36 ;  /* 0x0000000c0420723c */ /* 0x042fe60000041824 */
[----:B------:R-:W-:Y:S02]  /*7430*/  LOP3.LUT R10, R2, R0, RZ, 0xc0, !PT ;  /* 0x00000000020a7212 */ /* 0x000fe400078ec0ff */
[----:B------:R-:W-:Y:S01]  /*7440*/  LOP3.LUT R0, R200, 0xff00ff, RZ, 0xc0, !PT ;  /* 0x00ff00ffc8007812 */ /* 0x000fe200078ec0ff */
[----:B------:R-:W-:Y:S01]  /*7450*/  IMAD.MOV.U32 R200, RZ, RZ, R80 ;  /* 0x000000ffffc87224 */ /* 0x000fe200078e0050 */
[----:B------:R-:W-:Y:S01]  /*7460*/  F2FP.BF16.F32.PACK_AB R2, R112, R92 ;  /* 0x0000005c7002723e */ /* 0x000fe200000010ff */
[----:B------:R-:W-:Y:S02]  /*7470*/  HMMA.16816.F32.BF16 R44, R4, R14, R44 ;  /* 0x0000000e042c723c */ /* 0x000fe4000004182c */
[----:B------:R-:W-:-:S05]  /*7480*/  HSET2.LE.AND R0, R0, R209, PT ;  /* 0x000000d100007233 */ /* 0x000fca0003803000 */
[----:B------:R-:W-:Y:S02]  /*7490*/  LOP3.LUT R11, R2, R0, RZ, 0xc0, !PT ;  /* 0x00000000020b7212 */ /* 0x000fe400078ec0ff */
[----:B------:R-:W-:Y:S02]  /*74a0*/  HSET2.LE.AND R0, R218, R209, PT ;  /* 0x000000d1da007233 */ /* 0x000fe40003803000 */
[----:B---3--:R-:W-:-:S04]  /*74b0*/  F2FP.BF16.F32.PACK_AB R2, R77, R64 ;  /* 0x000000404d02723e */ /* 0x008fc800000010ff */
[----:B------:R-:W-:Y:S02]  /*74c0*/  LOP3.LUT R8, R2, R0, RZ, 0xc0, !PT ;  /* 0x0000000002087212 */ /* 0x000fe400078ec0ff */
[----:B------:R-:W-:Y:S02]  /*74d0*/  HSET2.LE.AND R0, R219, R209, PT ;  /* 0x000000d1db007233 */ /* 0x000fe40003803000 */
[----:B------:R-:W-:-:S04]  /*74e0*/  F2FP.BF16.F32.PACK_AB R2, R78, R65 ;  /* 0x000000414e02723e */ /* 0x000fc800000010ff */
[----:B------:R-:W-:Y:S02]  /*74f0*/  LOP3.LUT R9, R2, R0, RZ, 0xc0, !PT ;  /* 0x0000000002097212 */ /* 0x000fe400078ec0ff */
[C---:B------:R-:W-:Y:S02]  /*7500*/  LOP3.LUT R0, R106.reuse, 0xffff, RZ, 0xc0, !PT ;  /* 0x0000ffff6a007812 */ /* 0x040fe400078ec0ff */
[----:B------:R-:W-:Y:S02]  /*7510*/  LOP3.LUT R2, R106, 0xff, RZ, 0xc0, !PT ;  /* 0x000000ff6a027812 */ /* 0x000fe400078ec0ff */
[----:B------:R-:W-:Y:S01]  /*7520*/  SHF.R.U32.HI R0, RZ, 0x8, R0 ;  /* 0x00000008ff007819 */ /* 0x000fe20000011600 */
[----:B------:R-:W-:Y:S01]  /*7530*/  HMMA.16816.F32.BF16 R56, R8, R12, R40 ;  /* 0x0000000c0838723c */ /* 0x000fe20000041828 */
[----:B------:R-:W-:Y:S02]  /*7540*/  MUFU.EX2 R43, R142 ;  /* 0x0000008e002b7308 */ /* 0x000fe40000000800 */
[----:B------:R-:W-:-:S02]  /*7550*/  PRMT R137, R2, 0x5410, R0 ;  /* 0x0000541002897816 */ /* 0x000fc40000000000 */
[----:B------:R-:W-:Y:S01]  /*7560*/  PRMT R0, R106, 0x7632, R0 ;  /* 0x000076326a007816 */ /* 0x000fe20000000000 */
[----:B------:R-:W-:Y:S01]  /*7570*/  MUFU.EX2 R41, R163 ;  /* 0x000000a300297308 */ /* 0x000fe20000000800 */
[----:B------:R-:W-:Y:S01]  /*7580*/  SHF.R.U32.HI R2, RZ, 0x18, R106 ;  /* 0x00000018ff027819 */ /* 0x000fe2000001166a */
[----:B------:R-:W-:Y:S01]  /*7590*/  HMMA.16816.F32.BF16 R80, R8, R14, R24 ;  /* 0x0000000e0850723c */ /* 0x000fe20000041818 */
[----:B------:R-:W1:Y:S01]  /*75a0*/  LDSM.16.MT88.4 R12, [R205+0x4c00] ;  /* 0x004c0000cd0c783b */ /* 0x000e620000004200 */
[----:B------:R-:W-:Y:S01]  /*75b0*/  LOP3.LUT R0, R0, 0xff, RZ, 0xc0, !PT ;  /* 0x000000ff00007812 */ /* 0x000fe200078ec0ff */
[----:B------:R-:W2:Y:S02]  /*75c0*/  MUFU.EX2 R106, R147 ;  /* 0x00000093006a7308 */ /* 0x000ea40000000800 */
[----:B------:R-:W-:Y:S01]  /*75d0*/  LDSM.16.MT88.4 R24, [R139+0x5400] ;  /* 0x005400008b18783b */ /* 0x000fe20000004200 */
[----:B------:R-:W-:Y:S01]  /*75e0*/  PRMT R42, R0, 0x5410, R2 ;  /* 0x00005410002a7816 */ /* 0x000fe20000000002 */
[----:B------:R-:W-:Y:S01]  /*75f0*/  IMAD.MOV.U32 R0, RZ, RZ, R54 ;  /* 0x000000ffff007224 */ /* 0x000fe200078e0036 */
[----:B------:R-:W-:Y:S01]  /*7600*/  PRMT R2, R54, 0x7771, RZ ;  /* 0x0000777136027816 */ /* 0x000fe200000000ff */
[----:B------:R-:W-:Y:S03]  /*7610*/  MUFU.EX2 R40, R160 ;  /* 0x000000a000287308 */ /* 0x000fe60000000800 */
[----:B------:R-:W-:-:S04]  /*7620*/  LOP3.LUT R0, R0, 0xff, RZ, 0xc0, !PT ;  /* 0x000000ff00007812 */ /* 0x000fc800078ec0ff */
[----:B------:R-:W-:Y:S02]  /*7630*/  PRMT R140, R0, 0x5410, R2 ;  /* 0x00005410008c7816 */ /* 0x000fe40000000002 */
[C---:B------:R-:W-:Y:S02]  /*7640*/  PRMT R2, R54.reuse, 0x7773, RZ ;  /* 0x0000777336027816 */ /* 0x040fe400000000ff */
[----:B------:R-:W-:-:S04]  /*7650*/  PRMT R0, R54, 0x7772, RZ ;  /* 0x0000777236007816 */ /* 0x000fc800000000ff */
[----:B------:R-:W-:Y:S01]  /*7660*/  PRMT R141, R0, 0x5410, R2 ;  /* 0x00005410008d7816 */ /* 0x000fe20000000002 */
[----:B------:R-:W-:Y:S01]  /*7670*/  FADD.FTZ R2, R85, R75 ;  /* 0x0000004b55027221 */ /* 0x000fe20000010000 */
[----:B------:R-:W-:Y:S01]  /*7680*/  FADD.FTZ R0, R73, R69 ;  /* 0x0000004549007221 */ /* 0x000fe20000010000 */
[----:B------:R-:W-:Y:S02]  /*7690*/  MUFU.EX2 R85, R165 ;  /* 0x000000a500557308 */ /* 0x000fe40000000800 */
[----:B------:R-:W-:Y:S01]  /*76a0*/  FADD.FTZ R2, R71, R2 ;  /* 0x0000000247027221 */ /* 0x000fe20000010000 */
[----:B------:R-:W-:Y:S02]  /*76b0*/  FADD.FTZ R0, R67, R0 ;  /* 0x0000000043007221 */ /* 0x000fe40000010000 */
[----:B------:R-:W-:Y:S01]  /*76c0*/  MUFU.EX2 R67, R162 ;  /* 0x000000a200437308 */ /* 0x000fe20000000800 */
[----:B------:R-:W-:Y:S01]  /*76d0*/  FADD.FTZ R2, R74, R2 ;  /* 0x000000024a027221 */ /* 0x000fe20000010000 */
[----:B------:R-:W-:-:S04]  /*76e0*/  FADD.FTZ R0, R68, R0 ;  /* 0x0000000044007221 */ /* 0x000fc80000010000 */
[----:B------:R-:W-:Y:S02]  /*76f0*/  FADD.FTZ R0, R66, R0 ;  /* 0x0000000042007221 */ /* 0x000fe40000010000 */
[----:B------:R-:W-:Y:S01]  /*7700*/  MUFU.EX2 R66, R230 ;  /* 0x000000e600427308 */ /* 0x000fe20000000800 */
[C---:B-1----:R-:W-:Y:S08]  /*7710*/  HMMA.16816.F32.BF16 R28, R4.reuse, R12, R28 ;  /* 0x0000000c041c723c */ /* 0x042ff0000004181c */
[----:B------:R-:W-:Y:S01]  /*7720*/  HMMA.16816.F32.BF16 R36, R4, R14, R20 ;  /* 0x0000000e0424723c */ /* 0x000fe20000041814 */
[----:B------:R-:W-:Y:S01]  /*7730*/  FADD.FTZ R4, R102, R138 ;  /* 0x0000008a66047221 */ /* 0x000fe20000010000 */
[----:B------:R-:W1:Y:S01]  /*7740*/  LDSM.16.MT88.4 R20, [R205+0x5000] ;  /* 0x00500000cd14783b */ /* 0x000e620000004200 */
[----:B------:R-:W3:Y:S02]  /*7750*/  MUFU.EX2 R102, R145 ;  /* 0x0000009100667308 */ /* 0x000ee40000000800 */
[----:B------:R-:W-:-:S02]  /*7760*/  FADD.FTZ R4, R104, R4 ;  /* 0x0000000468047221 */ /* 0x000fc40000010000 */
[----:B------:R-:W4:Y:S01]  /*7770*/  MUFU.EX2 R104, R144 ;  /* 0x0000009000687308 */ /* 0x000f220000000800 */
        /* <DEDUP_REMOVED lines=8> */
[--C-:B------:R-:W-:Y:S01]  /*7800*/  HSET2.LE.AND R0, R246, R209.reuse, PT ;  /* 0x000000d1f6007233 */ /* 0x100fe20003803000 */
[----:B------:R-:W-:Y:S01]  /*7810*/  FADD.FTZ R13, R111, R2 ;  /* 0x000000026f0d7221 */ /* 0x000fe20000010000 */
[----:B------:R-:W-:Y:S01]  /*7820*/  LOP3.LUT R3, R250, 0xff00ff, RZ, 0xc0, !PT ;  /* 0x00ff00fffa037812 */ /* 0x000fe200078ec0ff */
[----:B------:R-:W-:Y:S01]  /*7830*/  HMMA.16816.F32.BF16 R68, R8, R14, R48 ;  /* 0x0000000e0844723c */ /* 0x000fe20000041830 */
[----:B--2---:R-:W-:Y:S01]  /*7840*/  F2FP.BF16.F32.PACK_AB R2, R121, R106 ;  /* 0x0000006a7902723e */ /* 0x004fe200000010ff */
[----:B------:R-:W-:Y:S01]  /*7850*/  FADD.FTZ R10, R93, R4 ;  /* 0x000000045d0a7221 */ /* 0x000fe20000010000 */
[----:B------:R-:W-:Y:S01]  /*7860*/  MUFU.EX2 R88, R167 ;  /* 0x000000a700587308 */ /* 0x000fe20000000800 */
[----:B---3--:R-:W-:Y:S01]  /*7870*/  F2FP.BF16.F32.PACK_AB R4, R102, R84 ;  /* 0x000000546604723e */ /* 0x008fe200000010ff */
[----:B------:R-:W-:Y:S01]  /*7880*/  FADD.FTZ R9, R113, R5 ;  /* 0x0000000571097221 */ /* 0x000fe20000010000 */
[----:B------:R-:W-:Y:S01]  /*7890*/  LOP3.LUT R6, R2, R0, RZ, 0xc0, !PT ;  /* 0x0000000002067212 */ /* 0x000fe200078ec0ff */
[----:B------:R-:W2:Y:S01]  /*78a0*/  MUFU.EX2 R93, R214 ;  /* 0x000000d6005d7308 */ /* 0x000ea20000000800 */
[--C-:B------:R-:W-:Y:S01]  /*78b0*/  HSET2.LE.AND R0, R3, R209.reuse, PT ;  /* 0x000000d103007233 */ /* 0x100fe20003803000 */
[----:B------:R-:W-:Y:S01]  /*78c0*/  FADD.FTZ R9, R124, R9 ;  /* 0x000000097c097221 */ /* 0x000fe20000010000 */
[----:B----4-:R-:W-:Y:S01]  /*78d0*/  F2FP.BF16.F32.PACK_AB R2, R116, R104 ;  /* 0x000000687402723e */ /* 0x010fe200000010ff */
[----:B------:R-:W-:Y:S01]  /*78e0*/  MUFU.EX2 R87, R156 ;  /* 0x0000009c00577308 */ /* 0x000fe20000000800 */
[----:B------:R-:W-:-:S02]  /*78f0*/  HSET2.LE.AND R3, R234, R209, PT ;  /* 0x000000d1ea037233 */ /* 0x000fc40003803000 */
[----:B------:R-:W-:Y:S01]  /*7900*/  LOP3.LUT R7, R2, R0, RZ, 0xc0, !PT ;  /* 0x0000000002077212 */ /* 0x000fe200078ec0ff */
[----:B------:R-:W-:Y:S01]  /*7910*/  FADD.FTZ R0, R98, R12 ;  /* 0x0000000c62007221 */ /* 0x000fe20000010000 */
[----:B------:R-:W-:Y:S01]  /*7920*/  FADD.FTZ R2, R126, R13 ;  /* 0x0000000d7e027221 */ /* 0x000fe20000010000 */
[----:B------:R-:W3:Y:S01]  /*7930*/  MUFU.EX2 R98, R159 ;  /* 0x0000009f00627308 */ /* 0x000ee20000000800 */
[--C-:B------:R-:W-:Y:S01]  /*7940*/  HSET2.LE.AND R5, R233, R209.reuse, PT ;  /* 0x000000d1e9057233 */ /* 0x100fe20003803000 */
[----:B------:R-:W-:Y:S01]  /*7950*/  FADD.FTZ R14, R108, R0 ;  /* 0x000000006c0e7221 */ /* 0x000fe20000010000 */
[----:B------:R-:W-:Y:S01]  /*7960*/  LOP3.LUT R4, R4, R3, RZ, 0xc0, !PT ;  /* 0x0000000304047212 */ /* 0x000fe200078ec0ff */
[----:B------:R-:W-:Y:S01]  /*7970*/  FADD.FTZ R15, R89, R2 ;  /* 0x00000002590f7221 */ /* 0x000fe20000010000 */
[----:B------:R-:W-:Y:S01]  /*7980*/  F2FP.BF16.F32.PACK_AB R8, R85, R43 ;  /* 0x0000002b5508723e */ /* 0x000fe200000010ff */
[----:B------:R-:W-:Y:S01]  /*7990*/  FADD.FTZ R13, R90, R9 ;  /* 0x000000095a0d7221 */ /* 0x000fe20000010000 */
[----:B------:R-:W-:Y:S01]  /*79a0*/  LOP3.LUT R3, R213, 0xff00ff, RZ, 0xc0, !PT ;  /* 0x00ff00ffd5037812 */ /* 0x000fe200078ec0ff */
[----:B------:R-:W-:Y:S01]  /*79b0*/  MUFU.EX2 R111, R154 ;  /* 0x0000009a006f7308 */ /* 0x000fe20000000800 */
[----:B------:R-:W-:-:S02]  /*79c0*/  HSET2.LE.AND R0, R251, R209, PT ;  /* 0x000000d1fb007233 */ /* 0x000fc40003803000 */
[----:B--2---:R-:W-:Y:S01]  /*79d0*/  F2FP.BF16.F32.PACK_AB R2, R93, R88 ;  /* 0x000000585d02723e */ /* 0x004fe200000010ff */
[----:B------:R-:W-:Y:S01]  /*79e0*/  MUFU.EX2 R108, R143 ;  /* 0x0000008f006c7308 */ /* 0x000fe20000000800 */
[----:B------:R-:W-:Y:S01]  /*79f0*/  LOP3.LUT R5, R8, R5, RZ, 0xc0, !PT ;  /* 0x0000000508057212 */ /* 0x000fe200078ec0ff */
[----:B------:R-:W-:Y:S01]  /*7a00*/  FADD.FTZ R8, R105, R10 ;  /* 0x0000000a69087221 */ /* 0x000fe20000010000 */
[--C-:B------:R-:W-:Y:S01]  /*7a10*/  HSET2.LE.AND R3, R3, R209.reuse, PT ;  /* 0x000000d103037233 */ /* 0x100fe20003803000 */
[----:B------:R-:W-:Y:S01]  /*7a20*/  MUFU.EX2 R105, R149 ;  /* 0x0000009500697308 */ /* 0x000fe20000000800 */
[----:B---3--:R-:W-:Y:S01]  /*7a30*/  F2FP.BF16.F32.PACK_AB R11, R98, R87 ;  /* 0x00000057620b723e */ /* 0x008fe200000010ff */
[----:B------:R-:W-:Y:S01]  /*7a40*/  FADD.FTZ R12, R110, R8 ;  /* 0x000000086e0c7221 */ /* 0x000fe20000010000 */
[----:B------:R-:W-:Y:S01]  /*7a50*/  LOP3.LUT R10, R2, R0, RZ, 0xc0, !PT ;  /* 0x00000000020a7212 */ /* 0x000fe200078ec0ff */
[----:B------:R-:W2:Y:S01]  /*7a60*/  MUFU.EX2 R110, R153 ;  /* 0x00000099006e7308 */ /* 0x000ea20000000800 */
[--C-:B------:R-:W-:Y:S01]  /*7a70*/  HSET2.LE.AND R0, R245, R209.reuse, PT ;  /* 0x000000d1f5007233 */ /* 0x100fe20003803000 */
[C---:B-1----:R-:W-:Y:S01]  /*7a80*/  HMMA.16816.F32.BF16 R48, R4.reuse, R20, R28 ;  /* 0x000000140430723c */ /* 0x042fe2000004181c */
[----:B------:R-:W-:Y:S01]  /*7a90*/  F2FP.BF16.F32.PACK_AB R2, R76, R41 ;  /* 0x000000294c02723e */ /* 0x000fe200000010ff */
[----:B------:R-:W-:Y:S01]  /*7aa0*/  MUFU.EX2 R89, R152 ;  /* 0x0000009800597308 */ /* 0x000fe20000000800 */
[----:B------:R-:W-:Y:S01]  /*7ab0*/  LOP3.LUT R11, R11, R3, RZ, 0xc0, !PT ;  /* 0x000000030b0b7212 */ /* 0x000fe200078ec0ff */
[----:B------:R-:W1:Y:S01]  /*7ac0*/  LDSM.16.MT88.4 R28, [R205+0x5400] ;  /* 0x00540000cd1c783b */ /* 0x000e620000004200 */
[--C-:B------:R-:W-:Y:S01]  /*7ad0*/  HSET2.LE.AND R3, R244, R209.reuse, PT ;  /* 0x000000d1f4037233 */ /* 0x100fe20003803000 */
[----:B------:R-:W-:Y:S01]  /*7ae0*/  MUFU.EX2 R94, R155 ;  /* 0x0000009b005e7308 */ /* 0x000fe20000000800 */
[----:B------:R-:W-:Y:S01]  /*7af0*/  F2FP.BF16.F32.PACK_AB R9, R67, R40 ;  /* 0x000000284309723e */ /* 0x000fe200000010ff */
[C---:B------:R-:W-:Y:S01]  /*7b00*/  HMMA.16816.F32.BF16 R32, R4.reuse, R16, R32 ;  /* 0x000000100420723c */ /* 0x040fe20000041820 */
[----:B------:R-:W-:Y:S01]  /*7b10*/  LOP3.LUT R8, R2, R0, RZ, 0xc0, !PT ;  /* 0x0000000002087212 */ /* 0x000fe200078ec0ff */
[----:B------:R-:W-:Y:S01]  /*7b20*/  FADD.FTZ R2, R107, R13 ;  /* 0x0000000d6b027221 */ /* 0x000fe20000010000 */
[----:B------:R-:W-:Y:S01]  /*7b30*/  LOP3.LUT R9, R9, R3, RZ, 0xc0, !PT ;  /* 0x0000000309097212 */ /* 0x000fe200078ec0ff */
[----:B------:R-:W3:Y:S01]  /*7b40*/  MUFU.EX2 R107, R146 ;  /* 0x00000092006b7308 */ /* 0x000ee20000000800 */
[----:B------:R-:W-:Y:S01]  /*7b50*/  FADD.FTZ R3, R109, R15 ;  /* 0x0000000f6d037221 */ /* 0x000fe20000010000 */
[----:B------:R-:W-:Y:S01]  /*7b60*/  FADD.FTZ R0, R118, R14 ;  /* 0x0000000e76007221 */ /* 0x000fe20000010000 */
[----:B------:R-:W-:Y:S01]  /*7b70*/  FADD.FTZ R14, R117, R2 ;  /* 0x00000002750e7221 */ /* 0x000fe20000010000 */
[C---:B------:R-:W-:Y:S01]  /*7b80*/  HMMA.16816.F32.BF16 R52, R4.reuse, R18, R44 ;  /* 0x000000120434723c */ /* 0x040fe2000004182c */
[----:B------:R-:W-:Y:S01]  /*7b90*/  FADD.FTZ R15, R119, R3 ;  /* 0x00000003770f7221 */ /* 0x000fe20000010000 */
[----:B------:R-:W-:Y:S01]  /*7ba0*/  LOP3.LUT R3, R203, 0xff00ff, RZ, 0xc0, !PT ;  /* 0x00ff00ffcb037812 */ /* 0x000fe200078ec0ff */
[----:B------:R-:W-:Y:S01]  /*7bb0*/  FADD.FTZ R13, R123, R0 ;  /* 0x000000007b0d7221 */ /* 0x000fe20000010000 */
[--C-:B------:R-:W-:Y:S01]  /*7bc0*/  HSET2.LE.AND R0, R200, R209.reuse, PT ;  /* 0x000000d1c8007233 */ /* 0x100fe20003803000 */
[----:B------:R-:W4:Y:S01]  /*7bd0*/  MUFU.EX2 R90, R228 ;  /* 0x000000e4005a7308 */ /* 0x000f220000000800 */
[----:B--2---:R-:W-:Y:S01]  /*7be0*/  F2FP.BF16.F32.PACK_AB R2, R111, R110 ;  /* 0x0000006e6f02723e */ /* 0x004fe200000010ff */
[----:B------:R-:W-:Y:S01]  /*7bf0*/  IMAD.MOV.U32 R200, RZ, RZ, R158 ;  /* 0x000000ffffc87224 */ /* 0x000fe200078e009e */
[----:B------:R-:W-:Y:S01]  /*7c00*/  HMMA.16816.F32.BF16 R36, R4, R22, R36 ;  /* 0x000000160424723c */ /* 0x000fe20000041824 */
[--C-:B------:R-:W-:Y:S01]  /*7c10*/  HSET2.LE.AND R3, R3, R209.reuse, PT ;  /* 0x000000d103037233 */ /* 0x100fe20003803000 */
[----:B------:R-:W-:Y:S01]  /*7c20*/  FADD.FTZ R4, R125, R12 ;  /* 0x0000000c7d047221 */ /* 0x000fe20000010000 */
[----:B---3--:R-:W-:Y:S01]  /*7c30*/  F2FP.BF16.F32.PACK_AB R7, R107, R108 ;  /* 0x0000006c6b07723e */ /* 0x008fe200000010ff */
[----:B------:R-:W-:Y:S01]  /*7c40*/  MUFU.EX2 R96, R166 ;  /* 0x000000a600607308 */ /* 0x000fe20000000800 */
[----:B------:R-:W-:Y:S01]  /*7c50*/  LOP3.LUT R6, R2, R0, RZ, 0xc0, !PT ;  /* 0x0000000002067212 */ /* 0x000fe200078ec0ff */
[----:B------:R-:W-:Y:S01]  /*7c60*/  FADD.FTZ R12, R127, R4 ;  /* 0x000000047f0c7221 */ /* 0x000fe20000010000 */
[----:B------:R-:W-:Y:S01]  /*7c70*/  LOP3.LUT R7, R7, R3, RZ, 0xc0, !PT ;  /* 0x0000000307077212 */ /* 0x000fe200078ec0ff */
[----:B------:R-:W2:Y:S01]  /*7c80*/  MUFU.EX2 R91, R178 ;  /* 0x000000b2005b7308 */ /* 0x000ea20000000800 */
[--C-:B------:R-:W-:Y:S01]  /*7c90*/  HSET2.LE.AND R0, R248, R209.reuse, PT ;  /* 0x000000d1f8007233 */ /* 0x100fe20003803000 */
[C---:B------:R-:W-:Y:S01]  /*7ca0*/  HMMA.16816.F32.BF16 R44, R8.reuse, R18, R80 ;  /* 0x00000012082c723c */ /* 0x040fe20000041850 */
[--C-:B------:R-:W-:Y:S01]  /*7cb0*/  HSET2.LE.AND R3, R249, R209.reuse, PT ;  /* 0x000000d1f9037233 */ /* 0x100fe20003803000 */
[----:B------:R-:W3:Y:S01]  /*7cc0*/  MUFU.EX2 R80, R227 ;  /* 0x000000e300507308 */ /* 0x000ee20000000800 */
[----:B------:R-:W-:Y:S01]  /*7cd0*/  F2FP.BF16.F32.PACK_AB R2, R97, R105 ;  /* 0x000000696102723e */ /* 0x000fe200000010ff */
[----:B------:R-:W-:Y:S01]  /*7ce0*/  LDSM.16.MT88.4 R148, [R139+0x5c00] ;  /* 0x005c00008b94783b */ /* 0x000fe20000004200 */
[----:B------:R-:W-:Y:S01]  /*7cf0*/  F2FP.BF16.F32.PACK_AB R5, R94, R89 ;  /* 0x000000595e05723e */ /* 0x000fe200000010ff */
[----:B------:R-:W-:Y:S01]  /*7d00*/  MUFU.EX2 R86, R175 ;  /* 0x000000af00567308 */ /* 0x000fe20000000800 */
[----:B------:R-:W-:Y:S01]  /*7d10*/  LOP3.LUT R4, R2, R0, RZ, 0xc0, !PT ;  /* 0x0000000002047212 */ /* 0x000fe200078ec0ff */
[----:B------:R-:W-:Y:S01]  /*7d20*/  FADD.FTZ R2, R128, R14 ;  /* 0x0000000e80027221 */ /* 0x000fe20000010000 */
[----:B------:R-:W-:Y:S01]  /*7d30*/  LOP3.LUT R5, R5, R3, RZ, 0xc0, !PT ;  /* 0x0000000305057212 */ /* 0x000fe200078ec0ff */
[----:B------:R-:W-:Y:S01]  /*7d40*/  FADD.FTZ R3, R129, R15 ;  /* 0x0000000f81037221 */ /* 0x000fe20000010000 */
[----:B------:R-:W-:Y:S01]  /*7d50*/  FADD.FTZ R0, R130, R13 ;  /* 0x0000000d82007221 */ /* 0x000fe20000010000 */
[----:B------:R-:W-:Y:S01]  /*7d60*/  FADD.FTZ R14, R65, R2 ;  /* 0x00000002410e7221 */ /* 0x000fe20000010000 */
[C---:B------:R-:W-:Y:S01]  /*7d70*/  HMMA.16816.F32.BF16 R56, R8.reuse, R16, R56 ;  /* 0x000000100838723c */ /* 0x040fe20000041838 */
[----:B------:R-:W-:Y:S01]  /*7d80*/  FADD.FTZ R15, R64, R3 ;  /* 0x00000003400f7221 */ /* 0x000fe20000010000 */
[----:B------:R-:W-:Y:S01]  /*7d90*/  MUFU.EX2 R65, R184 ;  /* 0x000000b800417308 */ /* 0x000fe20000000800 */
[----:B------:R-:W-:Y:S01]  /*7da0*/  LOP3.LUT R3, R200, 0xff00ff, RZ, 0xc0, !PT ;  /* 0x00ff00ffc8037812 */ /* 0x000fe200078ec0ff */
[----:B------:R-:W-:Y:S01]  /*7db0*/  FADD.FTZ R13, R132, R0 ;  /* 0x00000000840d7221 */ /* 0x000fe20000010000 */
[--C-:B------:R-:W-:Y:S01]  /*7dc0*/  HSET2.LE.AND R0, R164, R209.reuse, PT ;  /* 0x000000d1a4007233 */ /* 0x100fe20003803000 */
[----:B------:R-:W5:Y:S01]  /*7dd0*/  MUFU.EX2 R64, R181 ;  /* 0x000000b500407308 */ /* 0x000f620000000800 */
[----:B----4-:R-:W-:Y:S01]  /*7de0*/  F2FP.BF16.F32.PACK_AB R2, R99, R90 ;  /* 0x0000005a6302723e */ /* 0x010fe200000010ff */
[C---:B------:R-:W-:Y:S01]  /*7df0*/  HMMA.16816.F32.BF16 R60, R8.reuse, R20, R60 ;  /* 0x00000014083c723c */ /* 0x040fe2000004183c */
[--C-:B------:R-:W-:Y:S01]  /*7e00*/  HSET2.LE.AND R3, R3, R209.reuse, PT ;  /* 0x000000d103037233 */ /* 0x100fe20003803000 */
[----:B------:R-:W4:Y:S04]  /*7e10*/  MUFU.EX2 R82, R176 ;  /* 0x000000b000527308 */ /* 0x000f280000000800 */
[----:B------:R-:W-:Y:S02]  /*7e20*/  MUFU.EX2 R81, R170 ;  /* 0x000000aa00517308 */ /* 0x000fe40000000800 */
[----:B------:R-:W-:Y:S01]  /*7e30*/  HMMA.16816.F32.BF16 R68, R8, R22, R68 ;  /* 0x000000160844723c */ /* 0x000fe20000041844 */
[----:B--2---:R-:W-:Y:S01]  /*7e40*/  F2FP.BF16.F32.PACK_AB R11, R91, R96 ;  /* 0x000000605b0b723e */ /* 0x004fe200000010ff */
[----:B------:R-:W-:Y:S01]  /*7e50*/  FADD.FTZ R8, R131, R12 ;  /* 0x0000000c83087221 */ /* 0x000fe20000010000 */
[----:B------:R-:W-:Y:S01]  /*7e60*/  LOP3.LUT R10, R2, R0, RZ, 0xc0, !PT ;  /* 0x00000000020a7212 */ /* 0x000fe200078ec0ff */
[----:B------:R-:W2:Y:S01]  /*7e70*/  MUFU.EX2 R83, R171 ;  /* 0x000000ab00537308 */ /* 0x000ea20000000800 */
[----:B------:R-:W-:Y:S01]  /*7e80*/  LOP3.LUT R11, R11, R3, RZ, 0xc0, !PT ;  /* 0x000000030b0b7212 */ /* 0x000fe200078ec0ff */
[----:B------:R-:W-:Y:S01]  /*7e90*/  FADD.FTZ R12, R72, R8 ;  /* 0x00000008480c7221 */ /* 0x000fe20000010000 */
[--C-:B------:R-:W-:Y:S01]  /*7ea0*/  HSET2.LE.AND R0, R212, R209.reuse, PT ;  /* 0x000000d1d4007233 */ /* 0x100fe20003803000 */
[----:B------:R-:W-:Y:S01]  /*7eb0*/  HMMA.16816.F32.BF16 R164, R4, R26, R52 ;  /* 0x0000001a04a4723c */ /* 0x000fe20000041834 */
[----:B------:R-:W-:Y:S01]  /*7ec0*/  HSET2.LE.AND R3, R232, R209, PT ;  /* 0x000000d1e8037233 */ /* 0x000fe20003803000 */
[----:B------:R-:W2:Y:S01]  /*7ed0*/  LDSM.16.MT88.4 R20, [R139+0x5800] ;  /* 0x005800008b14783b */ /* 0x000ea20000004200 */
[----:B---3--:R-:W-:-:S02]  /*7ee0*/  F2FP.BF16.F32.PACK_AB R2, R66, R80 ;  /* 0x000000504202723e */ /* 0x008fc400000010ff */
[----:B-----5:R-:W-:Y:S02]  /*7ef0*/  F2FP.BF16.F32.PACK_AB R9, R65, R64 ;  /* 0x000000404109723e */ /* 0x020fe400000010ff */
[----:B------:R-:W-:Y:S01]  /*7f00*/  LOP3.LUT R8, R2, R0, RZ, 0xc0, !PT ;  /* 0x0000000002087212 */ /* 0x000fe200078ec0ff */
[----:B------:R-:W-:Y:S01]  /*7f10*/  FADD.FTZ R0, R79, R13 ;  /* 0x0000000d4f007221 */ /* 0x000fe20000010000 */
[----:B------:R-:W-:Y:S01]  /*7f20*/  LOP3.LUT R9, R9, R3, RZ, 0xc0, !PT ;  /* 0x0000000309097212 */ /* 0x000fe200078ec0ff */
[----:B------:R-:W-:Y:S01]  /*7f30*/  FADD.FTZ R3, R78, R14 ;  /* 0x0000000e4e037221 */ /* 0x000fe20000010000 */
[----:B------:R-:W-:Y:S01]  /*7f40*/  MUFU.EX2 R79, R169 ;  /* 0x000000a9004f7308 */ /* 0x000fe20000000800 */
[----:B------:R-:W-:Y:S01]  /*7f50*/  HMMA.16816.F32.BF16 R156, R4, R24, R32 ;  /* 0x00000018049c723c */ /* 0x000fe20000041820 */
[----:B------:R-:W-:Y:S01]  /*7f60*/  FADD.FTZ R2, R101, R12 ;  /* 0x0000000c65027221 */ /* 0x000fe20000010000 */
[----:B------:R-:W-:Y:S01]  /*7f70*/  FADD.FTZ R17, R92, R3 ;  /* 0x000000035c117221 */ /* 0x000fe20000010000 */
[----:B------:R-:W3:Y:S01]  /*7f80*/  MUFU.EX2 R78, R168 ;  /* 0x000000a8004e7308 */ /* 0x000ee20000000800 */
[----:B------:R-:W-:Y:S01]  /*7f90*/  LOP3.LUT R3, R210, 0xff00ff, RZ, 0xc0, !PT ;  /* 0x00ff00ffd2037812 */ /* 0x000fe200078ec0ff */
[----:B------:R-:W-:Y:S01]  /*7fa0*/  FADD.FTZ R16, R103, R2 ;  /* 0x0000000267107221 */ /* 0x000fe20000010000 */
[----:B----4-:R-:W-:-:S02]  /*7fb0*/  F2FP.BF16.F32.PACK_AB R2, R82, R86 ;  /* 0x000000565202723e */ /* 0x010fc400000010ff */
[C---:B-1----:R-:W-:Y:S01]  /*7fc0*/  HMMA.16816.F32.BF16 R72, R4.reuse, R28, R48 ;  /* 0x0000001c0448723c */ /* 0x042fe20000041830 */
[----:B------:R-:W-:Y:S04]  /*7fd0*/  MUFU.EX2 R51, R174 ;  /* 0x000000ae00337308 */ /* 0x000fe80000000800 */
[----:B------:R-:W-:Y:S03]  /*7fe0*/  MUFU.EX2 R49, R239 ;  /* 0x000000ef00317308 */ /* 0x000fe60000000800 */
[----:B------:R-:W-:Y:S01]  /*7ff0*/  HMMA.16816.F32.BF16 R52, R4, R30, R36 ;  /* 0x0000001e0434723c */ /* 0x000fe20000041824 */
[----:B------:R-:W-:Y:S01]  /*8000*/  FADD.FTZ R4, R77, R15 ;  /* 0x0000000f4d047221 */ /* 0x000fe20000010000 */
[----:B------:R-:W-:Y:S01]  /*8010*/  FADD.FTZ R7, R100, R0 ;  /* 0x0000000064077221 */ /* 0x000fe20000010000 */
[----:B------:R-:W1:Y:S01]  /*8020*/  MUFU.EX2 R77, R161 ;  /* 0x000000a1004d7308 */ /* 0x000e620000000800 */
[----:B------:R-:W-:Y:S01]  /*8030*/  HSET2.LE.AND R0, R247, R209, PT ;  /* 0x000000d1f7007233 */ /* 0x000fe20003803000 */
[----:B------:R-:W-:Y:S01]  /*8040*/  FADD.FTZ R18, R95, R4 ;  /* 0x000000045f127221 */ /* 0x000fe20000010000 */
[----:B--2---:R-:W-:Y:S01]  /*8050*/  F2FP.BF16.F32.PACK_AB R4, R83, R81 ;  /* 0x000000515304723e */ /* 0x004fe200000010ff */
[----:B------:R-:W2:Y:S01]  /*8060*/  MUFU.EX2 R50, R240 ;  /* 0x000000f000327308 */ /* 0x000ea20000000800 */
[----:B------:R-:W-:Y:S01]  /*8070*/  HMMA.16816.F32.BF16 R56, R8, R24, R56 ;  /* 0x000000180838723c */ /* 0x000fe20000041838 */
[----:B------:R-:W-:-:S02]  /*8080*/  LOP3.LUT R14, R2, R0, RZ, 0xc0, !PT ;  /* 0x00000000020e7212 */ /* 0x000fc400078ec0ff */
[--C-:B------:R-:W-:Y:S01]  /*8090*/  HSET2.LE.AND R0, R3, R209.reuse, PT ;  /* 0x000000d103007233 */ /* 0x100fe20003803000 */
[----:B------:R-:W-:Y:S01]  /*80a0*/  MUFU.EX2 R48, R237 ;  /* 0x000000ed00307308 */ /* 0x000fe20000000800 */
[--C-:B------:R-:W-:Y:S02]  /*80b0*/  HSET2.LE.AND R3, R137, R209.reuse, PT ;  /* 0x000000d189037233 */ /* 0x100fe40003803000 */
[----:B---3--:R-:W-:Y:S01]  /*80c0*/  F2FP.BF16.F32.PACK_AB R2, R79, R78 ;  /* 0x0000004e4f02723e */ /* 0x008fe200000010ff */
[C---:B------:R-:W-:Y:S01]  /*80d0*/  HMMA.16816.F32.BF16 R32, R8.reuse, R26, R44 ;  /* 0x0000001a0820723c */ /* 0x040fe2000004182c */
[----:B------:R-:W3:Y:S01]  /*80e0*/  LDSM.16.MT88.4 R24, [R205+0x5800] ;  /* 0x00580000cd18783b */ /* 0x000ee20000004200 */
[--C-:B------:R-:W-:Y:S01]  /*80f0*/  HSET2.LE.AND R5, R42, R209.reuse, PT ;  /* 0x000000d12a057233 */ /* 0x100fe20003803000 */
[----:B------:R-:W-:Y:S01]  /*8100*/  MUFU.EX2 R46, R238 ;  /* 0x000000ee002e7308 */ /* 0x000fe20000000800 */
[----:B-1----:R-:W-:Y:S02]  /*8110*/  F2FP.BF16.F32.PACK_AB R6, R51, R77 ;  /* 0x0000004d3306723e */ /* 0x002fe400000010ff */
[----:B------:R-:W-:Y:S01]  /*8120*/  LOP3.LUT R15, R2, R0, RZ, 0xc0, !PT ;  /* 0x00000000020f7212 */ /* 0x000fe200078ec0ff */
[----:B------:R-:W-:Y:S01]  /*8130*/  MUFU.EX2 R42, R231 ;  /* 0x000000e7002a7308 */ /* 0x000fe20000000800 */
[C---:B------:R-:W-:Y:S01]  /*8140*/  HMMA.16816.F32.BF16 R60, R8.reuse, R28, R60 ;  /* 0x0000001c083c723c */ /* 0x040fe2000004183c */
[----:B------:R-:W-:Y:S01]  /*8150*/  LOP3.LUT R12, R4, R3, RZ, 0xc0, !PT ;  /* 0x00000003040c7212 */ /* 0x000fe200078ec0ff */
[----:B------:R-:W-:Y:S01]  /*8160*/  FADD.FTZ R0, R115, R7 ;  /* 0x0000000773007221 */ /* 0x000fe20000010000 */
[----:B------:R-:W1:Y:S01]  /*8170*/  MUFU.EX2 R45, R235 ;  /* 0x000000eb002d7308 */ /* 0x000e620000000800 */
[----:B------:R-:W-:Y:S01]  /*8180*/  FADD.FTZ R3, R114, R18 ;  /* 0x0000001272037221 */ /* 0x000fe20000010000 */
[----:B------:R-:W-:Y:S01]  /*8190*/  FADD.FTZ R2, R112, R17 ;  /* 0x0000001170027221 */ /* 0x000fe20000010000 */
[----:B------:R-:W-:Y:S01]  /*81a0*/  LOP3.LUT R13, R6, R5, RZ, 0xc0, !PT ;  /* 0x00000005060d7212 */ /* 0x000fe200078ec0ff */
[----:B------:R-:W-:Y:S01]  /*81b0*/  MUFU.EX2 R28, R236 ;  /* 0x000000ec001c7308 */ /* 0x000fe20000000800 */
[----:B------:R-:W-:Y:S01]  /*81c0*/  HMMA.16816.F32.BF16 R36, R8, R30, R68 ;  /* 0x0000001e0824723c */ /* 0x000fe20000041844 */
[----:B------:R-:W-:Y:S01]  /*81d0*/  FADD.FTZ R5, R122, R16 ;  /* 0x000000107a057221 */ /* 0x000fe20000010000 */
[----:B------:R-:W-:Y:S01]  /*81e0*/  FADD.FTZ R4, R120, R0 ;  /* 0x0000000078047221 */ /* 0x000fe20000010000 */
[----:B------:R-:W4:Y:S01]  /*81f0*/  MUFU.EX2 R30, R187 ;  /* 0x000000bb001e7308 */ /* 0x000f220000000800 */
[----:B------:R-:W-:Y:S01]  /*8200*/  FADD.FTZ R16, R41, R3 ;  /* 0x0000000329107221 */ /* 0x000fe20000010000 */
[----:B------:R-:W-:Y:S01]  /*8210*/  FADD.FTZ R11, R40, R2 ;  /* 0x00000002280b7221 */ /* 0x000fe20000010000 */
[--C-:B------:R-:W-:Y:S01]  /*8220*/  HSET2.LE.AND R0, R189, R209.reuse, PT ;  /* 0x000000d1bd007233 */ /* 0x100fe20003803000 */
[----:B------:R-:W-:Y:S01]  /*8230*/  FADD.FTZ R10, R84, R5 ;  /* 0x00000005540a7221 */ /* 0x000fe20000010000 */
[----:B------:R-:W-:Y:S01]  /*8240*/  LOP3.LUT R3, R186, 0xff00ff, RZ, 0xc0, !PT ;  /* 0x00ff00ffba037812 */ /* 0x000fe200078ec0ff */
[----:B------:R-:W-:Y:S01]  /*8250*/  FADD.FTZ R9, R43, R4 ;  /* 0x000000042b097221 */ /* 0x000fe20000010000 */
[----:B--2---:R-:W-:Y:S01]  /*8260*/  F2FP.BF16.F32.PACK_AB R2, R50, R49 ;  /* 0x000000313202723e */ /* 0x004fe200000010ff */
[----:B------:R-:W-:Y:S01]  /*8270*/  MUFU.EX2 R43, R183 ;  /* 0x000000b7002b7308 */ /* 0x000fe20000000800 */
[--C-:B------:R-:W-:Y:S01]  /*8280*/  HSET2.LE.AND R5, R192, R209.reuse, PT ;  /* 0x000000d1c0057233 */ /* 0x100fe20003803000 */
[----:B------:R-:W-:Y:S01]  /*8290*/  HMMA.16816.F32.BF16 R164, R12, R22, R164 ;  /* 0x000000160ca4723c */ /* 0x000fe200000418a4 */
[----:B------:R-:W-:Y:S01]  /*82a0*/  LOP3.LUT R6, R2, R0, RZ, 0xc0, !PT ;  /* 0x0000000002067212 */ /* 0x000fe200078ec0ff */
[----:B------:R-:W2:Y:S01]  /*82b0*/  MUFU.EX2 R47, R185 ;  /* 0x000000b9002f7308 */ /* 0x000ea20000000800 */
[----:B------:R-:W-:-:S02]  /*82c0*/  HSET2.LE.AND R0, R3, R209, PT ;  /* 0x000000d103007233 */ /* 0x000fc40003803000 */
[--C-:B------:R-:W-:Y:S01]  /*82d0*/  HSET2.LE.AND R3, R191, R209.reuse, PT ;  /* 0x000000d1bf037233 */ /* 0x100fe20003803000 */
[----:B------:R-:W-:Y:S01]  /*82e0*/  MUFU.EX2 R29, R177 ;  /* 0x000000b1001d7308 */ /* 0x000fe20000000800 */
[----:B-1----:R-:W-:Y:S01]  /*82f0*/  F2FP.BF16.F32.PACK_AB R2, R45, R42 ;  /* 0x0000002a2d02723e */ /* 0x002fe200000010ff */
[----:B------:R-:W-:Y:S01]  /*8300*/  HMMA.16816.F32.BF16 R156, R12, R20, R156 ;  /* 0x000000140c9c723c */ /* 0x000fe2000004189c */
[----:B------:R-:W-:Y:S01]  /*8310*/  F2FP.BF16.F32.PACK_AB R4, R46, R48 ;  /* 0x000000302e04723e */ /* 0x000fe200000010ff */
[----:B------:R-:W1:Y:S01]  /*8320*/  MUFU.EX2 R40, R179 ;  /* 0x000000b300287308 */ /* 0x000e620000000800 */
[----:B----4-:R-:W-:Y:S02]  /*8330*/  F2FP.BF16.F32.PACK_AB R8, R28, R30 ;  /* 0x0000001e1c08723e */ /* 0x010fe400000010ff */
[----:B------:R-:W-:Y:S01]  /*8340*/  LOP3.LUT R7, R2, R0, RZ, 0xc0, !PT ;  /* 0x0000000002077212 */ /* 0x000fe200078ec0ff */
[----:B------:R-:W-:Y:S01]  /*8350*/  FADD.FTZ R0, R76, R16 ;  /* 0x000000104c007221 */ /* 0x000fe20000010000 */
[----:B------:R-:W-:Y:S01]  /*8360*/  LOP3.LUT R4, R4, R3, RZ, 0xc0, !PT ;  /* 0x0000000304047212 */ /* 0x000fe200078ec0ff */
[----:B------:R-:W-:Y:S01]  /*8370*/  FADD.FTZ R2, R85, R9 ;  /* 0x0000000955027221 */ /* 0x000fe20000010000 */
[----:B------:R-:W-:Y:S01]  /*8380*/  LOP3.LUT R5, R8, R5, RZ, 0xc0, !PT ;  /* 0x0000000508057212 */ /* 0x000fe200078ec0ff */
[----:B------:R-:W-:Y:S01]  /*8390*/  FADD.FTZ R3, R102, R10 ;  /* 0x0000000a66037221 */ /* 0x000fe20000010000 */
[----:B------:R-:W-:Y:S01]  /*83a0*/  MUFU.EX2 R44, R188 ;  /* 0x000000bc002c7308 */ /* 0x000fe20000000800 */
[----:B------:R-:W-:Y:S01]  /*83b0*/  FADD.FTZ R8, R67, R11 ;  /* 0x0000000b43087221 */ /* 0x000fe20000010000 */
[----:B------:R-:W-:Y:S01]  /*83c0*/  FADD.FTZ R0, R88, R0 ;  /* 0x0000000058007221 */ /* 0x000fe20000010000 */
[----:B------:R-:W-:Y:S01]  /*83d0*/  FADD.FTZ R10, R104, R2 ;  /* 0x00000002680a7221 */ /* 0x000fe20000010000 */
[----:B------:R-:W4:Y:S01]  /*83e0*/  MUFU.EX2 R41, R190 ;  /* 0x000000be00297308 */ /* 0x000f220000000800 */
[----:B------:R-:W-:Y:S01]  /*83f0*/  HMMA.16816.F32.BF16 R32, R4, R22, R32 ;  /* 0x000000160420723c */ /* 0x000fe20000041820 */
[----:B------:R-:W-:Y:S01]  /*8400*/  FADD.FTZ R11, R106, R3 ;  /* 0x000000036a0b7221 */ /* 0x000fe20000010000 */
[--C-:B------:R-:W-:Y:S01]  /*8410*/  HSET2.LE.AND R2, R195, R209.reuse, PT ;  /* 0x000000d1c3027233 */ /* 0x100fe20003803000 */
[----:B------:R-:W-:Y:S01]  /*8420*/  MUFU.EX2 R23, R180 ;  /* 0x000000b400177308 */ /* 0x000fe20000000800 */
[----:B--2---:R-:W-:Y:S01]  /*8430*/  F2FP.BF16.F32.PACK_AB R3, R47, R43 ;  /* 0x0000002b2f03723e */ /* 0x004fe200000010ff */
[----:B------:R-:W-:Y:S01]  /*8440*/  FADD.FTZ R9, R87, R8 ;  /* 0x0000000857097221 */ /* 0x000fe20000010000 */
[----:B-1----:R-:W-:Y:S01]  /*8450*/  F2FP.BF16.F32.PACK_AB R8, R40, R29 ;  /* 0x0000001d2808723e */ /* 0x002fe200000010ff */
[----:B------:R-:W1:Y:S01]  /*8460*/  MUFU.EX2 R31, R182 ;  /* 0x000000b6001f7308 */ /* 0x000e620000000800 */
[C---:B---3--:R-:W-:Y:S01]  /*8470*/  HMMA.16816.F32.BF16 R72, R12.reuse, R24, R72 ;  /* 0x000000180c48723c */ /* 0x048fe20000041848 */
[----:B------:R-:W-:Y:S01]  /*8480*/  LOP3.LUT R168, R3, R2, RZ, 0xc0, !PT ;  /* 0x0000000203a87212 */ /* 0x000fe200078ec0ff */
[----:B------:R-:W-:Y:S01]  /*8490*/  FADD.FTZ R9, R98, R9 ;  /* 0x0000000962097221 */ /* 0x000fe20000010000 */
[----:B------:R-:W-:Y:S01]  /*84a0*/  LOP3.LUT R3, R141, 0xff00ff, RZ, 0xc0, !PT ;  /* 0x00ff00ff8d037812 */ /* 0x000fe200078ec0ff */
[----:B------:R2:W-:Y:S01]  /*84b0*/  MUFU.EX2 R22, R211 ;  /* 0x000000d300167308 */ /* 0x0005e20000000800 */
[----:B----4-:R-:W-:Y:S01]  /*84c0*/  F2FP.BF16.F32.PACK_AB R2, R41, R44 ;  /* 0x0000002c2902723e */ /* 0x010fe200000010ff */
[----:B------:R-:W3:Y:S02]  /*84d0*/  LDSM.16.MT88.4 R16, [R205+0x5c00] ;  /* 0x005c0000cd10783b */ /* 0x000ee40000004200 */
[----:B------:R-:W-:Y:S01]  /*84e0*/  HMMA.16816.F32.BF16 R52, R12, R26, R52 ;  /* 0x0000001a0c34723c */ /* 0x000fe20000041834 */
[----:B------:R-:W-:Y:S01]  /*84f0*/  FADD.FTZ R12, R93, R0 ;  /* 0x000000005d0c7221 */ /* 0x000fe20000010000 */
[--C-:B------:R-:W-:Y:S01]  /*8500*/  HSET2.LE.AND R0, R197, R209.reuse, PT ;  /* 0x000000d1c5007233 */ /* 0x100fe20003803000 */
[----:B------:R-:W-:Y:S01]  /*8510*/  MUFU.EX2 R13, R242 ;  /* 0x000000f2000d7308 */ /* 0x000fe20000000800 */
[----:B------:R-:W-:-:S03]  /*8520*/  HSET2.LE.AND R3, R3, R209, PT ;  /* 0x000000d103037233 */ /* 0x000fc60003803000 */
[----:B------:R-:W-:Y:S01]  /*8530*/  LOP3.LUT R169, R8, R0, RZ, 0xc0, !PT ;  /* 0x0000000008a97212 */ /* 0x000fe200078ec0ff */
[C---:B------:R-:W-:Y:S01]  /*8540*/  HMMA.16816.F32.BF16 R56, R4.reuse, R20, R56 ;  /* 0x000000140438723c */ /* 0x040fe20000041838 */
[----:B------:R-:W4:Y:S01]  /*8550*/  MUFU.EX2 R21, R202 ;  /* 0x000000ca00157308 */ /* 0x000f220000000800 */
[----:B------:R-:W-:Y:S01]  /*8560*/  HSET2.LE.AND R0, R140, R209, PT ;  /* 0x000000d18c007233 */ /* 0x000fe20003803000 */
[----:B--2---:R-:W2:Y:S01]  /*8570*/  S2R R211, SR_TID.X ;  /* 0x0000000000d37919 */ /* 0x004ea20000002100 */
[----:B-1----:R-:W-:Y:S01]  /*8580*/  F2FP.BF16.F32.PACK_AB R8, R31, R23 ;  /* 0x000000171f08723e */ /* 0x002fe200000010ff */
[----:B------:R-:W-:Y:S02]  /*8590*/  MUFU.EX2 R14, R243 ;  /* 0x000000f3000e7308 */ /* 0x000fe40000000800 */
[----:B------:R-:W-:Y:S01]  /*85a0*/  LOP3.LUT R170, R2, R0, RZ, 0xc0, !PT ;  /* 0x0000000002aa7212 */ /* 0x000fe200078ec0ff */
[----:B------:R-:W-:Y:S01]  /*85b0*/  FADD.FTZ R0, R116, R10 ;  /* 0x0000000a74007221 */ /* 0x000fe20000010000 */
[----:B------:R-:W-:Y:S01]  /*85c0*/  MUFU.EX2 R15, R199 ;  /* 0x000000c7000f7308 */ /* 0x000fe20000000800 */
[----:B------:R-:W-:Y:S01]  /*85d0*/  LOP3.LUT R171, R8, R3, RZ, 0xc0, !PT ;  /* 0x0000000308ab7212 */ /* 0x000fe200078ec0ff */
[----:B------:R-:W-:Y:S01]  /*85e0*/  HMMA.16816.F32.BF16 R144, R4, R24, R60 ;  /* 0x000000180490723c */ /* 0x000fe2000004183c */
[----:B------:R-:W-:Y:S01]  /*85f0*/  FADD.FTZ R2, R121, R11 ;  /* 0x0000000b79027221 */ /* 0x000fe20000010000 */
[----:B------:R-:W1:Y:S01]  /*8600*/  MUFU.EX2 R20, R201 ;  /* 0x000000c900147308 */ /* 0x000e620000000800 */
[----:B------:R-:W-:-:S03]  /*8610*/  FADD.FTZ R3, R64, R9 ;  /* 0x0000000940037221 */ /* 0x000fc60000010000 */
[----:B------:R-:W-:Y:S01]  /*8620*/  MUFU.EX2 R11, R241 ;  /* 0x000000f1000b7308 */ /* 0x000fe20000000800 */
[----:B------:R-:W-:Y:S01]  /*8630*/  FADD.FTZ R9, R65, R3 ;  /* 0x0000000341097221 */ /* 0x000fe20000010000 */
[----:B------:R-:W-:Y:S01]  /*8640*/  HMMA.16816.F32.BF16 R36, R4, R26, R36 ;  /* 0x0000001a0424723c */ /* 0x000fe20000041824 */
[----:B------:R-:W-:Y:S01]  /*8650*/  FADD.FTZ R4, R80, R12 ;  /* 0x0000000c50047221 */ /* 0x000fe20000010000 */
[----:B------:R-:W-:Y:S01]  /*8660*/  FADD.FTZ R5, R89, R0 ;  /* 0x0000000059057221 */ /* 0x000fe20000010000 */
[----:B------:R-:W5:Y:S01]  /*8670*/  MUFU.EX2 R12, R252 ;  /* 0x000000fc000c7308 */ /* 0x000f620000000800 */
[----:B------:R-:W-:Y:S01]  /*8680*/  FADD.FTZ R6, R105, R2 ;  /* 0x0000000269067221 */ /* 0x000fe20000010000 */
[--C-:B------:R-:W-:Y:S01]  /*8690*/  HSET2.LE.AND R0, R194, R209.reuse, PT ;  /* 0x000000d1c2007233 */ /* 0x100fe20003803000 */
[----:B------:R-:W-:Y:S01]  /*86a0*/  FADD.FTZ R4, R66, R4 ;  /* 0x0000000442047221 */ /* 0x000fe20000010000 */
[----:B------:R-:W-:Y:S01]  /*86b0*/  LOP3.LUT R3, R193, 0xff00ff, RZ, 0xc0, !PT ;  /* 0x00ff00ffc1037812 */ /* 0x000fe200078ec0ff */
[----:B------:R-:W-:Y:S01]  /*86c0*/  FADD.FTZ R8, R97, R6 ;  /* 0x0000000661087221 */ /* 0x000fe20000010000 */
[----:B----4-:R-:W-:Y:S01]  /*86d0*/  F2FP.BF16.F32.PACK_AB R2, R22, R21 ;  /* 0x000000151602723e */ /* 0x010fe200000010ff */
[----:B------:R-:W-:Y:S01]  /*86e0*/  FADD.FTZ R10, R90, R4 ;  /* 0x000000045a0a7221 */ /* 0x000fe20000010000 */
[----:B-1----:R-:W-:Y:S01]  /*86f0*/  F2FP.BF16.F32.PACK_AB R4, R20, R15 ;  /* 0x0000000f1404723e */ /* 0x002fe200000010ff */
[----:B------:R-:W-:Y:S01]  /*8700*/  FADD.FTZ R7, R94, R5 ;  /* 0x000000055e077221 */ /* 0x000fe20000010000 */
[----:B------:R-:W-:Y:S01]  /*8710*/  LOP3.LUT R142, R2, R0, RZ, 0xc0, !PT ;  /* 0x00000000028e7212 */ /* 0x000fe200078ec0ff */
[----:B------:R-:W-:Y:S01]  /*8720*/  HMMA.16816.F32.BF16 R156, R168, R148, R156 ;  /* 0x00000094a89c723c */ /* 0x000fe2000004189c */
[----:B------:R-:W-:-:S02]  /*8730*/  HSET2.LE.AND R0, R3, R209, PT ;  /* 0x000000d103007233 */ /* 0x000fc40003803000 */
[--C-:B------:R-:W-:Y:S02]  /*8740*/  HSET2.LE.AND R3, R196, R209.reuse, PT ;  /* 0x000000d1c4037233 */ /* 0x100fe40003803000 */
[----:B------:R-:W-:Y:S02]  /*8750*/  F2FP.BF16.F32.PACK_AB R2, R14, R13 ;  /* 0x0000000d0e02723e */ /* 0x000fe400000010ff */
[----:B------:R-:W-:Y:S01]  /*8760*/  HSET2.LE.AND R5, R198, R209, PT ;  /* 0x000000d1c6057233 */ /* 0x000fe20003803000 */
[----:B------:R-:W-:Y:S01]  /*8770*/  HMMA.16816.F32.BF16 R164, R168, R150, R164 ;  /* 0x00000096a8a4723c */ /* 0x000fe200000418a4 */
[----:B------:R-:W-:Y:S01]  /*8780*/  LOP3.LUT R143, R2, R0, RZ, 0xc0, !PT ;  /* 0x00000000028f7212 */ /* 0x000fe200078ec0ff */
[----:B------:R-:W-:Y:S01]  /*8790*/  FADD.FTZ R0, R110, R8 ;  /* 0x000000086e007221 */ /* 0x000fe20000010000 */
[----:B-----5:R-:W-:Y:S01]  /*87a0*/  F2FP.BF16.F32.PACK_AB R6, R12, R11 ;  /* 0x0000000b0c06723e */ /* 0x020fe200000010ff */
[----:B------:R-:W-:Y:S01]  /*87b0*/  FADD.FTZ R2, R96, R9 ;  /* 0x0000000960027221 */ /* 0x000fe20000010000 */
[----:B------:R-:W-:Y:S01]  /*87c0*/  LOP3.LUT R140, R4, R3, RZ, 0xc0, !PT ;  /* 0x00000003048c7212 */ /* 0x000fe200078ec0ff */
[----:B------:R-:W-:Y:S01]  /*87d0*/  FADD.FTZ R3, R108, R7 ;  /* 0x000000076c037221 */ /* 0x000fe20000010000 */
[----:B------:R-:W-:Y:S01]  /*87e0*/  LOP3.LUT R141, R6, R5, RZ, 0xc0, !PT ;  /* 0x00000005068d7212 */ /* 0x000fe200078ec0ff */
        /* <DEDUP_REMOVED lines=29> */
[----:B---3--:R-:W-:Y:S01]  /*89c0*/  HMMA.16816.F32.BF16 R160, R168, R16, R72 ;  /* 0x00000010a8a0723c */ /* 0x008fe20000041848 */
        /* <DEDUP_REMOVED lines=9> */
[----:B------:R1:W-:Y:S04]  /*8a60*/  STL [R1+0x80], R0 ;  /* 0x0000800001007387 */ /* 0x0003e80000100800 */
[----:B------:R1:W-:Y:S02]  /*8a70*/  STL [R1+0x7c], R2 ;  /* 0x00007c0201007387 */ /* 0x0003e40000100800 */
[----:B------:R-:W-:Y:S08]  /*8a80*/  HMMA.16816.F32.BF16 R144, R140, R16, R144 ;  /* 0x000000108c90723c */ /* 0x000ff00000041890 */
[-C--:B------:R-:W-:Y:S08]  /*8a90*/  HMMA.16816.F32.BF16 R168, R168, R18.reuse, R52 ;  /* 0x00000012a8a8723c */ /* 0x080ff00000041834 */
[----:B------:R-:W-:Y:S01]  /*8aa0*/  HMMA.16816.F32.BF16 R140, R140, R18, R36 ;  /* 0x000000128c8c723c */ /* 0x000fe20000041824 */
[----:B------:R-:W-:-:S04]  /*8ab0*/  NOP ;  /* 0x0000000000007918 */ /* 0x000fc80000000000 */
[----:B--2---:R-:W-:-:S15]  /*8ac0*/  @!P3 BRA `(.L_x_380) ;  /* 0x000000640018b947 */ /* 0x004fde0003800000 */
[----:B------:R-:W2:Y:S01]  /*8ad0*/  LDL.LU R196, [R1+0x48] ;  /* 0x0000480001c47983 */ /* 0x000ea20000300800 */
[----:B------:R-:W1:Y:S01]  /*8ae0*/  LDC.64 R4, c[0x0][0x3c0] ;  /* 0x0000f000ff047b82 */ /* 0x000e620000000a00 */
[----:B------:R-:W-:Y:S01]  /*8af0*/  SHF.R.U32.HI R186, RZ, 0x5, R211 ;  /* 0x00000005ffba7819 */ /* 0x000fe200000116d3 */
[----:B------:R-:W-:Y:S01]  /*8b00*/  VIADD R193, R220, 0x9e3779b9 ;  /* 0x9e3779b9dcc17836 */ /* 0x000fe20000000000 */
[----:B------:R-:W3:Y:S01]  /*8b10*/  LDL.64 R194, [R1+0x38] ;  /* 0x0000380001c27983 */ /* 0x000ee20000100a00 */
[----:B------:R-:W4:Y:S03]  /*8b20*/  LDCU UR4, c[0x0][0x45c] ;  /* 0x00008b80ff0477ac */ /* 0x000f260008000800 */
[----:B------:R-:W5:Y:S01]  /*8b30*/  LDL.64 R198, [R1+0x40] ;  /* 0x0000400001c67983 */ /* 0x000f620000100a00 */
[----:B------:R-:W-:Y:S01]  /*8b40*/  LOP3.LUT R246, R172, R193, RZ, 0x3c, !PT ;  /* 0x000000c1acf67212 */ /* 0x000fe200078e3cff */
[----:B------:R-:W-:Y:S01]  /*8b50*/  IMAD.MOV.U32 R138, RZ, RZ, R133 ;  /* 0x000000ffff8a7224 */ /* 0x000fe200078e0085 */
[----:B------:R-:W-:Y:S01]  /*8b60*/  MOV R137, R134 ;  /* 0x0000008600897202 */ /* 0x000fe20000000f00 */
[----:B------:R-:W4:Y:S01]  /*8b70*/  S2R R210, SR_CTAID.X ;  /* 0x0000000000d27919 */ /* 0x000f220000002500 */
[----:B------:R-:W-:-:S02]  /*8b80*/  IMAD.MOV.U32 R132, RZ, RZ, R135 ;  /* 0x000000ffff847224 */ /* 0x000fc400078e0087 */
[----:B------:R-:W-:Y:S02]  /*8b90*/  IMAD.MOV.U32 R3, RZ, RZ, R136 ;  /* 0x000000ffff037224 */ /* 0x000fe400078e0088 */
[----:B-1----:R-:W-:Y:S01]  /*8ba0*/  IMAD.MOV.U32 R2, RZ, RZ, R5 ;  /* 0x000000ffff027224 */ /* 0x002fe200078e0005 */
[----:B------:R-:W-:Y:S01]  /*8bb0*/  MOV R0, R4 ;  /* 0x0000000400007202 */ /* 0x000fe20000000f00 */
[----:B------:R1:W-:Y:S03]  /*8bc0*/  STL.64 [R1+0x70], R4 ;  /* 0x0000700401007387 */ /* 0x0003e60000100a00 */
[C---:B------:R-:W-:Y:S02]  /*8bd0*/  SHF.L.U64.HI R2, R0.reuse, 0x5, R2 ;  /* 0x0000000500027819 */ /* 0x040fe40000010202 */
[----:B------:R-:W-:-:S05]  /*8be0*/  SHF.L.U32 R0, R0, 0x5, RZ ;  /* 0x0000000500007819 */ /* 0x000fca00000006ff */
[----:B------:R1:W-:Y:S04]  /*8bf0*/  STL [R1+0xb4], R0 ;  /* 0x0000b40001007387 */ /* 0x0003e80000100800 */
[----:B------:R1:W-:Y:S01]  /*8c00*/  STL [R1+0xb0], R2 ;  /* 0x0000b00201007387 */ /* 0x0003e20000100800 */
[----:B----4-:R-:W-:-:S04]  /*8c10*/  IMAD R210, R210, 0x8, R186 ;  /* 0x00000008d2d27824 */ /* 0x010fc800078e02ba */
[----:B------:R-:W-:-:S03]  /*8c20*/  IMAD.WIDE.U32 R210, R210, -0x326172a9, RZ ;  /* 0xcd9e8d57d2d27825 */ /* 0x000fc600078e00ff */
[----:B------:R-:W-:Y:S02]  /*8c30*/  LOP3.LUT R242, R210, R193, RZ, 0x3c, !PT ;  /* 0x000000c1d2f27212 */ /* 0x000fe400078e3cff */
[----:B--2---:R-:W-:Y:S01]  /*8c40*/  LEA.HI.SX32 R214, R196, 0xfffffffe, 0x19 ;  /* 0xfffffffec4d67811 */ /* 0x004fe200078fcaff */
[----:B------:R-:W-:-:S05]  /*8c50*/  VIADD R196, R220, 0x3c6ef372 ;  /* 0x3c6ef372dcc47836 */ /* 0x000fca0000000000 */
[-C--:B---3--:R-:W-:Y:S02]  /*8c60*/  LOP3.LUT R241, R195, R196.reuse, RZ, 0x3c, !PT ;  /* 0x000000c4c3f17212 */ /* 0x088fe400078e3cff */
[----:B-----5:R-:W-:Y:S01]  /*8c70*/  LOP3.LUT R245, R199, R196, RZ, 0x3c, !PT ;  /* 0x000000c4c7f57212 */ /* 0x020fe200078e3cff */
[----:B-1----:R-:W-:Y:S06]  /*8c80*/  BRA `(.L_x_381) ;  /* 0x00000000007c7947 */ /* 0x002fec0003800000 */
.L_x_383:
[----:B------:R-:W2:Y:S01]  /*8c90*/  LDL R230, [R1+0x78] ;  /* 0x0000780001e67983 */ /* 0x000ea20000100800 */
[----:B------:R-:W1:Y:S01]  /*8ca0*/  LDC.64 R174, c[0x0][0x3b8] ;  /* 0x0000ee00ffae7b82 */ /* 0x000e620000000a00 */
[----:B------:R-:W-:Y:S02]  /*8cb0*/  VIADD R0, R214, 0xffffffff ;  /* 0xffffffffd6007836 */ /* 0x000fe40000000000 */
[----:B------:R-:W3:Y:S01]  /*8cc0*/  LDL R227, [R1+0x58] ;  /* 0x0000580001e37983 */ /* 0x000ee20000100800 */
[----:B-1----:R-:W-:Y:S01]  /*8cd0*/  SHF.L.U64.HI R185, R174, 0x5, R175 ;  /* 0x00000005aeb97819 */ /* 0x002fe200000102af */
[C---:B------:R-:W-:Y:S04]  /*8ce0*/  IMAD.WIDE.U32 R134, R0.reuse, R174, RZ ;  /* 0x000000ae00867225 */ /* 0x040fe800078e00ff */
[----:B------:R-:W-:Y:S02]  /*8cf0*/  IMAD R135, R0, R175, R135 ;  /* 0x000000af00877224 */ /* 0x000fe400078e0287 */
[----:B------:R-:W-:Y:S01]  /*8d00*/  IMAD.SHL.U32 R179, R174, 0x20, RZ ;  /* 0x00000020aeb37824 */ /* 0x000fe200078e00ff */
[CC--:B--2---:R-:W-:Y:S04]  /*8d10*/  LEA R176, P0, R134.reuse, R230.reuse, 0x8 ;  /* 0x000000e686b07211 */ /* 0x0c4fe800078040ff */
[C-C-:B---3--:R-:W-:Y:S02]  /*8d20*/  LEA.HI.X R177, R134.reuse, R227, R135.reuse, 0x8, P0 ;  /* 0x000000e386b17211 */ /* 0x148fe400000f4487 */
[C---:B------:R-:W-:Y:S03]  /*8d30*/  LEA R0, P0, R134.reuse, R179, 0x7 ;  /* 0x000000b386007211 */ /* 0x040fe600078038ff */
[----:B------:R-:W-:Y:S01]  /*8d40*/  @!PT LDS RZ, [RZ] ;  /* 0x00000000fffff984 */ /* 0x000fe20000000800 */
[----:B------:R-:W-:Y:S01]  /*8d50*/  @!PT LDS RZ, [RZ] ;  /* 0x00000000fffff984 */ /* 0x000fe20000000800 */
[----:B------:R-:W-:Y:S01]  /*8d60*/  @!PT LDS RZ, [RZ] ;  /* 0x00000000fffff984 */ /* 0x000fe20000000800 */
[----:B------:R1:W-:Y:S01]  /*8d70*/  LDGSTS.E.BYPASS.LTC128B.128 [R226+0x2000], desc[UR10][R176.64] ;  /* 0x02000000b0e27fae */ /* 0x0003e2000b981a0a */
[----:B------:R-:W-:Y:S02]  /*8d80*/  LEA.HI.X R135, R134, R185, R135, 0x7, P0 ;  /* 0x000000b986877211 */ /* 0x000fe400000f3c87 */
[C---:B------:R-:W-:Y:S02]  /*8d90*/  IADD3 R134, P1, PT, R0.reuse, R179, RZ ;  /* 0x000000b300867210 */ /* 0x040fe40007f3e0ff */
[C---:B-1----:R-:W-:Y:S04]  /*8da0*/  LEA R176, P0, R0.reuse, R230, 0x1 ;  /* 0x000000e600b07211 */ /* 0x042fe800078008ff */
[----:B------:R-:W-:Y:S02]  /*8db0*/  LEA.HI.X R177, R0, R227, R135, 0x1, P0 ;  /* 0x000000e300b17211 */ /* 0x000fe400000f0c87 */
[C---:B------:R-:W-:Y:S03]  /*8dc0*/  LEA R0, P0, R174.reuse, R0, 0x6 ;  /* 0x00000000ae007211 */ /* 0x040fe600078030ff */
[----:B------:R1:W-:Y:S02]  /*8dd0*/  LDGSTS.E.BYPASS.LTC128B.128 [R226+0x2800], desc[UR10][R176.64] ;  /* 0x02800000b0e27fae */ /* 0x0003e4000b981a0a */
[----:B-1----:R-:W-:Y:S01]  /*8de0*/  IMAD.X R176, R135, 0x1, R185, P1 ;  /* 0x0000000187b07824 */ /* 0x002fe200008e06b9 */
[----:B------:R-:W-:Y:S02]  /*8df0*/  LEA.HI.X R135, R174, R135, R175, 0x6, P0 ;  /* 0x00000087ae877211 */ /* 0x000fe400000f34af */
[CC--:B------:R-:W-:Y:S04]  /*8e00*/  LEA R174, P0, R134.reuse, R230.reuse, 0x1 ;  /* 0x000000e686ae7211 */ /* 0x0c0fe800078008ff */
[-C--:B------:R-:W-:Y:S02]  /*8e10*/  LEA.HI.X R175, R134, R227.reuse, R176, 0x1, P0 ;  /* 0x000000e386af7211 */ /* 0x080fe400000f0cb0 */
[C---:B------:R-:W-:Y:S03]  /*8e20*/  LEA R134, P0, R0.reuse, R230, 0x1 ;  /* 0x000000e600867211 */ /* 0x040fe600078008ff */
[----:B------:R1:W-:Y:S01]  /*8e30*/  LDGSTS.E.BYPASS.LTC128B.128 [R226+0x3000], desc[UR10][R174.64] ;  /* 0x03000000aee27fae */ /* 0x0003e2000b981a0a */
[----:B------:R-:W-:Y:S05]  /*8e40*/  LEA.HI.X R135, R0, R227, R135, 0x1, P0 ;  /* 0x000000e300877211 */ /* 0x000fea00000f0c87 */
[----:B------:R1:W-:Y:S04]  /*8e50*/  LDGSTS.E.BYPASS.LTC128B.128 [R226+0x3800], desc[UR10][R134.64] ;  /* 0x0380000086e27fae */ /* 0x0003e8000b981a0a */
[----:B------:R-:W0:Y:S01]  /*8e60*/  LDGDEPBAR ;  /* 0x00000000000079af */ /* 0x000e220000000000 */
[----:B------:R-:W-:Y:S05]  /*8e70*/  BRA `(.L_x_382) ;  /* 0x0000000c00bc7947 */ /* 0x000fea0003800000 */
.L_x_381:
[----:B------:R-:W2:Y:S01]  /*8e80*/  LDL R17, [R1+0x70] ;  /* 0x0000700001117983 */ /* 0x000ea20000100800 */
[----:B------:R-:W-:Y:S04]  /*8e90*/  DEPBAR.LE SB0, 0x0 ;  /* 0x000080000000791a */ /* 0x000fe80000000000 */
[----:B---3--:R-:W3:Y:S04]  /*8ea0*/  LDL R18, [R1+0x74] ;  /* 0x0000740001127983 */ /* 0x008ee80000100800 */
[----:B------:R-:W4:Y:S04]  /*8eb0*/  LDL R4, [R1+0x88] ;  /* 0x0000880001047983 */ /* 0x000f280000100800 */
[----:B-----5:R-:W5:Y:S04]  /*8ec0*/  LDL R16, [R1+0x84] ;  /* 0x0000840001107983 */ /* 0x020f680000100800 */
[----:B------:R-:W5:Y:S04]  /*8ed0*/  LDL R7, [R1+0xb4] ;  /* 0x0000b40001077983 */ /* 0x000f680000100800 */
[----:B------:R-:W5:Y:S01]  /*8ee0*/  LDL R6, [R1+0xb0] ;  /* 0x0000b00001067983 */ /* 0x000f620000100800 */
[----:B------:R-:W-:Y:S06]  /*8ef0*/  BAR.SYNC.DEFER_BLOCKING 0x0 ;  /* 0x0000000000007b1d */ /* 0x000fec0000010000 */
[----:B------:R-:W5:Y:S06]  /*8f00*/  LDL.64 R250, [R1+0x50] ;  /* 0x0000500001fa7983 */ /* 0x000f6c0000100a00 */
[----:B------:R-:W5:Y:S06]  /*8f10*/  LDL.64 R248, [R1+0x38] ;  /* 0x0000380001f87983 */ /* 0x000f6c0000100a00 */
[----:B------:R-:W5:Y:S06]  /*8f20*/  LDL.64 R234, [R1+0x60] ;  /* 0x0000600001ea7983 */ /* 0x000f6c0000100a00 */
[----:B------:R-:W5:Y:S06]  /*8f30*/  LDL.64 R228, [R1+0x68] ;  /* 0x0000680001e47983 */ /* 0x000f6c0000100a00 */
[----:B------:R-:W5:Y:S01]  /*8f40*/  LDL.64 R236, [R1+0x40] ;  /* 0x0000400001ec7983 */ /* 0x000f620000100a00 */
[C---:B--2---:R-:W-:Y:S04]  /*8f50*/  IMAD.WIDE.U32 R14, R214.reuse, R17, RZ ;  /* 0x00000011d60e7225 */ /* 0x044fe800078e00ff */
[----:B---3--:R-:W-:Y:S01]  /*8f60*/  IMAD R5, R214, R18, R15 ;  /* 0x00000012d6057224 */ /* 0x008fe200078e020f */
[C---:B----4-:R-:W-:Y:S04]  /*8f70*/  LEA R10, P3, R14.reuse, R4, 0x8 ;  /* 0x000000040e0a7211 */ /* 0x050fe800078640ff */
[C-C-:B-----5:R-:W-:Y:S02]  /*8f80*/  LEA.HI.X R11, R14.reuse, R16, R5.reuse, 0x8, P3 ;  /* 0x000000100e0b7211 */ /* 0x160fe400018f4405 */
[-C--:B------:R-:W-:Y:S03]  /*8f90*/  LEA R0, P0, R14, R7.reuse, 0x7 ;  /* 0x000000070e007211 */ /* 0x080fe600078038ff */
[----:B------:R-:W-:Y:S01]  /*8fa0*/  @!PT LDS RZ, [RZ] ;  /* 0x00000000fffff984 */ /* 0x000fe20000000800 */
[----:B------:R-:W-:Y:S01]  /*8fb0*/  @!PT LDS RZ, [RZ] ;  /* 0x00000000fffff984 */ /* 0x000fe20000000800 */
[----:B------:R-:W-:Y:S01]  /*8fc0*/  @!PT LDS RZ, [RZ] ;  /* 0x00000000fffff984 */ /* 0x000fe20000000800 */
[----:B------:R-:W-:Y:S01]  /*8fd0*/  LDGSTS.E.BYPASS.LTC128B.128 [R226+0x4000], desc[UR10][R10.64] ;  /* 0x040000000ae27fae */ /* 0x000fe2000b981a0a */
[----:B------:R-:W-:Y:S02]  /*8fe0*/  LEA R8, P2, R0, R4, 0x1 ;  /* 0x0000000400087211 */ /* 0x000fe400078408ff */
[----:B------:R-:W-:Y:S02]  /*8ff0*/  LEA.HI.X R2, R14, R6, R5, 0x7, P0 ;  /* 0x000000060e027211 */ /* 0x000fe400000f3c05 */
[C---:B------:R-:W-:Y:S02]  /*9000*/  IADD3 R7, P1, PT, R0.reuse, R7, RZ ;  /* 0x0000000700077210 */ /* 0x040fe40007f3e0ff */
[----:B------:R-:W-:Y:S02]  /*9010*/  LEA.HI.X R9, R0, R16, R2, 0x1, P2 ;  /* 0x0000001000097211 */ /* 0x000fe400010f0c02 */
[----:B------:R-:W-:Y:S01]  /*9020*/  LEA R12, P0, R17, R0, 0x6 ;  /* 0x00000000110c7211 */ /* 0x000fe200078030ff */
[----:B------:R-:W-:Y:S01]  /*9030*/  IMAD.X R13, R2, 0x1, R6, P1 ;  /* 0x00000001020d7824 */ /* 0x000fe200008e0606 */
[----:B------:R-:W-:Y:S01]  /*9040*/  LEA R6, P1, R7, R4, 0x1 ;  /* 0x0000000407067211 */ /* 0x000fe200078208ff */
[----:B------:R-:W-:Y:S01]  /*9050*/  LDGSTS.E.BYPASS.LTC128B.128 [R226+0x4800], desc[UR10][R8.64] ;  /* 0x0480000008e27fae */ /* 0x000fe2000b981a0a */
[----:B------:R-:W-:Y:S02]  /*9060*/  LEA.HI.X R15, R17, R2, R18, 0x6, P0 ;  /* 0x00000002110f7211 */ /* 0x000fe400000f3412 */
[----:B------:R-:W-:Y:S02]  /*9070*/  LEA.HI.X R7, R7, R16, R13, 0x1, P1 ;  /* 0x0000001007077211 */ /* 0x000fe400008f0c0d */
[C---:B------:R-:W-:Y:S03]  /*9080*/  LEA R4, P0, R12.reuse, R4, 0x1 ;  /* 0x000000040c047211 */ /* 0x040fe600078008ff */
[----:B------:R-:W-:Y:S01]  /*9090*/  LDGSTS.E.BYPASS.LTC128B.128 [R226+0x5000], desc[UR10][R6.64] ;  /* 0x0500000006e27fae */ /* 0x000fe2000b981a0a */
[----:B------:R-:W-:Y:S02]  /*90a0*/  LEA.HI.X R5, R12, R16, R15, 0x1, P0 ;  /* 0x000000100c057211 */ /* 0x000fe400000f0c0f */
[C---:B------:R-:W-:Y:S05]  /*90b0*/  ISETP.NE.AND P0, PT, R214.reuse, RZ, PT ;  /* 0x000000ffd600720c */ /* 0x040fea0003f05270 */
[----:B------:R1:W-:Y:S08]  /*90c0*/  LDGSTS.E.BYPASS.LTC128B.128 [R226+0x5800], desc[UR10][R4.64] ;  /* 0x0580000004e27fae */ /* 0x0003f0000b981a0a */
        /* <DEDUP_REMOVED lines=29> */
[C---:B------:R-:W-:Y:S08]  /*92a0*/  HMMA.16816.F32.BF16 R48, R128.reuse, R50, RZ ;  /* 0x000000328030723c */ /* 0x040ff000000418ff */
        /* <DEDUP_REMOVED lines=25> */
[----:B------:R-:W2:Y:S07]  /*9440*/  LDSM.16.M88.4 R180, [R206+0x3800] ;  /* 0x00380000ceb4783b */ /* 0x000eae0000000200 */
[-C--:B------:R-:W-:Y:S08]  /*9450*/  HMMA.16816.F32.BF16 R20, R176, R188.reuse, R20 ;  /* 0x000000bcb014723c */ /* 0x080ff00000041814 */
[C---:B------:R-:W-:Y:S08]  /*9460*/  HMMA.16816.F32.BF16 R24, R184.reuse, R188, R24 ;  /* 0x000000bcb818723c */ /* 0x040ff00000041818 */
[-C--:B------:R-:W-:Y:S08]  /*9470*/  HMMA.16816.F32.BF16 R28, R184, R190.reuse, R28 ;  /* 0x000000beb81c723c */ /* 0x080ff0000004181c */
[C---:B------:R-:W-:Y:S04]  /*9480*/  HMMA.16816.F32.BF16 R32, R176.reuse, R190, R32 ;  /* 0x000000beb020723c */ /* 0x040fe80000041820 */
[C---:B------:R-:W-:Y:S02]  /*9490*/  VIADD R190, R221.reuse, 0x32370b8f ;  /* 0x32370b8fddbe7836 */ /* 0x040fe40000000000 */
[----:B------:R-:W-:Y:S02]  /*94a0*/  VIADD R191, R221, 0x76cf5d0a ;  /* 0x76cf5d0addbf7836 */ /* 0x000fe40000000000 */
[-C--:B----4-:R-:W-:Y:S08]  /*94b0*/  HMMA.16816.F32.BF16 R36, R176, R192.reuse, R36 ;  /* 0x000000c0b024723c */ /* 0x090ff00000041824 */
[C---:B------:R-:W-:Y:S08]  /*94c0*/  HMMA.16816.F32.BF16 R40, R184.reuse, R192, R40 ;  /* 0x000000c0b828723c */ /* 0x040ff00000041828 */
[-C--:B------:R-:W-:Y:S08]  /*94d0*/  HMMA.16816.F32.BF16 R44, R184, R194.reuse, R44 ;  /* 0x000000c2b82c723c */ /* 0x080ff0000004182c */
[C---:B------:R-:W-:Y:S08]  /*94e0*/  HMMA.16816.F32.BF16 R48, R176.reuse, R194, R48 ;  /* 0x000000c2b030723c */ /* 0x040ff00000041830 */
[-C--:B------:R-:W-:Y:S08]  /*94f0*/  HMMA.16816.F32.BF16 R52, R176, R196.reuse, R52 ;  /* 0x000000c4b034723c */ /* 0x080ff00000041834 */
[C---:B------:R-:W-:Y:S08]  /*9500*/  HMMA.16816.F32.BF16 R56, R184.reuse, R196, R56 ;  /* 0x000000c4b838723c */ /* 0x040ff00000041838 */
[-C--:B------:R-:W-:Y:S08]  /*9510*/  HMMA.16816.F32.BF16 R60, R184, R198.reuse, R60 ;  /* 0x000000c6b83c723c */ /* 0x080ff0000004183c */
[C---:B------:R-:W-:Y:S04]  /*9520*/  HMMA.16816.F32.BF16 R64, R176.reuse, R198, R64 ;  /* 0x000000c6b040723c */ /* 0x040fe80000041840 */
[----:B------:R-:W-:Y:S04]  /*9530*/  IMAD.SHL.U32 R198, R214, 0x4, RZ ;  /* 0x00000004d6c67824 */ /* 0x000fe800078e00ff */
[-C--:B------:R-:W-:Y:S03]  /*9540*/  HMMA.16816.F32.BF16 R68, R176, R200.reuse, R68 ;  /* 0x000000c8b044723c */ /* 0x080fe60000041844 */
[----:B------:R-:W-:Y:S05]  /*9550*/  LOP3.LUT R134, R198, R251, R221, 0x96, !PT ;  /* 0x000000fbc6867212 */ /* 0x000fea00078e96dd */
[----:B------:R-:W-:Y:S01]  /*9560*/  IMAD.WIDE.U32 R134, R134, -0x326172a9, RZ ;  /* 0xcd9e8d5786867825 */ /* 0x000fe200078e00ff */
[C---:B------:R-:W-:Y:S04]  /*9570*/  HMMA.16816.F32.BF16 R72, R184.reuse, R200, R72 ;  /* 0x000000c8b848723c */ /* 0x040fe80000041848 */
[C---:B------:R-:W-:Y:S02]  /*9580*/  LOP3.LUT R0, R135.reuse, R242, RZ, 0x3c, !PT ;  /* 0x000000f287007212 */ /* 0x040fe400078e3cff */
[C---:B------:R-:W-:Y:S02]  /*9590*/  LOP3.LUT R194, R134.reuse, R241, RZ, 0x3c, !PT ;  /* 0x000000f186c27212 */ /* 0x040fe400078e3cff */
[----:B------:R-:W-:Y:S01]  /*95a0*/  LOP3.LUT R135, R135, R246, RZ, 0x3c, !PT ;  /* 0x000000f687877212 */ /* 0x000fe200078e3cff */
[-C--:B------:R-:W-:Y:S03]  /*95b0*/  HMMA.16816.F32.BF16 R76, R184, R202.reuse, R76 ;  /* 0x000000cab84c723c */ /* 0x080fe6000004184c */
[----:B------:R-:W-:Y:S01]  /*95c0*/  LOP3.LUT R192, R134, R245, RZ, 0x3c, !PT ;  /* 0x000000f586c07212 */ /* 0x000fe200078e3cff */
[----:B------:R-:W-:Y:S04]  /*95d0*/  IMAD.WIDE.U32 R194, R194, -0x2daee0ad, RZ ;  /* 0xd2511f53c2c27825 */ /* 0x000fe800078e00ff */
[----:B------:R-:W-:Y:S01]  /*95e0*/  IMAD.WIDE.U32 R134, R135, -0x2daee0ad, RZ ;  /* 0xd2511f5387867825 */ /* 0x000fe200078e00ff */
[C---:B------:R-:W-:Y:S04]  /*95f0*/  HMMA.16816.F32.BF16 R80, R176.reuse, R202, R80 ;  /* 0x000000cab050723c */ /* 0x040fe80000041850 */
[----:B------:R-:W-:Y:S04]  /*9600*/  IMAD.WIDE.U32 R192, R192, -0x2daee0ad, RZ ;  /* 0xd2511f53c0c07825 */ /* 0x000fe800078e00ff */
[-C--:B-1----:R-:W-:Y:S03]  /*9610*/  HMMA.16816.F32.BF16 R84, R176, R172.reuse, R84 ;  /* 0x000000acb054723c */ /* 0x082fe60000041854 */
[----:B------:R-:W-:Y:S05]  /*9620*/  LOP3.LUT R134, R190, R134, R193, 0x96, !PT ;  /* 0x00000086be867212 */ /* 0x000fea00078e96c1 */
[C---:B------:R-:W-:Y:S04]  /*9630*/  HMMA.16816.F32.BF16 R88, R184.reuse, R172, R88 ;  /* 0x000000acb858723c */ /* 0x040fe80000041858 */
[----:B------:R-:W-:Y:S01]  /*9640*/  IMAD.WIDE.U32 R172, R0, -0x2daee0ad, RZ ;  /* 0xd2511f5300ac7825 */ /* 0x000fe200078e00ff */
[-C--:B------:R-:W-:Y:S03]  /*9650*/  LOP3.LUT R0, R234, R191.reuse, R135, 0x96, !PT ;  /* 0x000000bfea007212 */ /* 0x080fe600078e9687 */
[-C--:B------:R-:W-:Y:S03]  /*9660*/  HMMA.16816.F32.BF16 R92, R184, R174.reuse, R92 ;  /* 0x000000aeb85c723c */ /* 0x080fe6000004185c */
[----:B------:R-:W-:Y:S01]  /*9670*/  LOP3.LUT R172, R190, R172, R195, 0x96, !PT ;  /* 0x000000acbeac7212 */ /* 0x000fe200078e96c3 */
[----:B------:R-:W-:Y:S01]  /*9680*/  IMAD.WIDE.U32 R210, R134, -0x326172a9, RZ ;  /* 0xcd9e8d5786d27825 */ /* 0x000fe200078e00ff */
[----:B------:R-:W-:Y:S03]  /*9690*/  LOP3.LUT R2, R228, R191, R173, 0x96, !PT ;  /* 0x000000bfe4027212 */ /* 0x000fe600078e96ad */
[C---:B------:R-:W-:Y:S04]  /*96a0*/  HMMA.16816.F32.BF16 R96, R176.reuse, R174, R96 ;  /* 0x000000aeb060723c */ /* 0x040fe80000041860 */
[----:B------:R-:W-:Y:S04]  /*96b0*/  IMAD.WIDE.U32 R212, R172, -0x326172a9, RZ ;  /* 0xcd9e8d57acd47825 */ /* 0x000fe800078e00ff */
[----:B------:R-:W-:Y:S01]  /*96c0*/  IMAD.WIDE.U32 R172, R0, -0x326172a9, RZ ;  /* 0xcd9e8d5700ac7825 */ /* 0x000fe200078e00ff */
[-C--:B--2---:R-:W-:Y:S03]  /*96d0*/  HMMA.16816.F32.BF16 R100, R176, R180.reuse, R100 ;  /* 0x000000b4b064723c */ /* 0x084fe60000041864 */
[----:B------:R-:W-:Y:S01]  /*96e0*/  IMAD.WIDE.U32 R188, R2, -0x326172a9, RZ ;  /* 0xcd9e8d5702bc7825 */ /* 0x000fe200078e00ff */
[----:B------:R-:W-:Y:S02]  /*96f0*/  LOP3.LUT R0, R236, R222, R173, 0x96, !PT ;  /* 0x000000deec007212 */ /* 0x000fe400078e96ad */
[C---:B------:R-:W-:Y:S01]  /*9700*/  LOP3.LUT R136, R225.reuse, R172, R211, 0x96, !PT ;  /* 0x000000ace1887212 */ /* 0x040fe200078e96d3 */
[----:B------:R-:W-:Y:S01]  /*9710*/  VIADD R2, R198, 0x1 ;  /* 0x00000001c6027836 */ /* 0x000fe20000000000 */
[----:B------:R-:W-:Y:S01]  /*9720*/  LOP3.LUT R133, R248, R222, R189, 0x96, !PT ;  /* 0x000000def8857212 */ /* 0x000fe200078e96bd */
[----:B------:R-:W1:Y:S01]  /*9730*/  LDSM.16.M88.4 R172, [R206+0x3c00] ;  /* 0x003c0000ceac783b */ /* 0x000e620000000200 */
[----:B------:R-:W-:Y:S01]  /*9740*/  LOP3.LUT R134, R225, R188, R213, 0x96, !PT ;  /* 0x000000bce1867212 */ /* 0x000fe200078e96d5 */
[----:B------:R-:W-:Y:S04]  /*9750*/  DEPBAR.LE SB0, 0x0 ;  /* 0x000080000000791a */ /* 0x000fe80000000000 */
[----:B------:R-:W-:Y:S01]  /*9760*/  LOP3.LUT R2, R251, R221, R2, 0x96, !PT ;  /* 0x000000ddfb027212 */ /* 0x000fe200078e9602 */
[C---:B------:R-:W-:Y:S01]  /*9770*/  HMMA.16816.F32.BF16 R104, R184.reuse, R180, R104 ;  /* 0x000000b4b868723c */ /* 0x040fe20000041868 */
[----:B------:R-:W-:Y:S04]  /*9780*/  BAR.SYNC.DEFER_BLOCKING 0x0 ;  /* 0x0000000000007b1d */ /* 0x000fe80000010000 */
[----:B------:R-:W-:Y:S02]  /*9790*/  VIADD R189, R221, 0xed9eba14 ;  /* 0xed9eba14ddbd7836 */ /* 0x000fe40000000000 */
[----:B------:R-:W-:Y:S01]  /*97a0*/  IMAD.WIDE.U32 R200, R133, -0x2daee0ad, RZ ;  /* 0xd2511f5385c87825 */ /* 0x000fe200078e00ff */
[-C--:B------:R-:W-:Y:S03]  /*97b0*/  HMMA.16816.F32.BF16 R108, R184, R182.reuse, R108 ;  /* 0x000000b6b86c723c */ /* 0x080fe6000004186c */
[----:B------:R-:W-:Y:S01]  /*97c0*/  IMAD.WIDE.U32 R202, R0, -0x2daee0ad, RZ ;  /* 0xd2511f5300ca7825 */ /* 0x000fe200078e00ff */
[C---:B------:R-:W-:Y:S03]  /*97d0*/  LOP3.LUT R194, R189.reuse, R194, R201, 0x96, !PT ;  /* 0x000000c2bdc27212 */ /* 0x040fe600078e96c9 */
[----:B------:R-:W-:Y:S01]  /*97e0*/  IMAD.WIDE.U32 R218, R134, -0x2daee0ad, RZ ;  /* 0xd2511f5386da7825 */ /* 0x000fe200078e00ff */
[----:B------:R-:W-:Y:S01]  /*97f0*/  LOP3.LUT R192, R189, R192, R203, 0x96, !PT ;  /* 0x000000c0bdc07212 */ /* 0x000fe200078e96cb */
[C---:B------:R-:W-:Y:S04]  /*9800*/  HMMA.16816.F32.BF16 R112, R176.reuse, R182, R112 ;  /* 0x000000b6b070723c */ /* 0x040fe80000041870 */
[----:B------:R-:W-:Y:S02]  /*9810*/  VIADD R188, R221, 0xa9066899 ;  /* 0xa9066899ddbc7836 */ /* 0x000fe40000000000 */
[----:B------:R-:W-:Y:S03]  /*9820*/  IMAD.WIDE.U32 R196, R2, -0x326172a9, RZ ;  /* 0xcd9e8d5702c47825 */ /* 0x000fe600078e00ff */
[----:B------:R-:W-:Y:S01]  /*9830*/  LOP3.LUT R0, R188, R200, R219, 0x96, !PT ;  /* 0x000000c8bc007212 */ /* 0x000fe200078e96db */
[----:B------:R-:W-:Y:S01]  /*9840*/  IMAD.WIDE.U32 R216, R136, -0x2daee0ad, RZ ;  /* 0xd2511f5388d87825 */ /* 0x000fe200078e00ff */
[C---:B------:R-:W-:Y:S02]  /*9850*/  LOP3.LUT R135, R197.reuse, R246, RZ, 0x3c, !PT ;  /* 0x000000f6c5877212 */ /* 0x040fe400078e3cff */
[----:B------:R-:W-:Y:S01]  /*9860*/  LOP3.LUT R134, R196, R245, RZ, 0x3c, !PT ;  /* 0x000000f5c4867212 */ /* 0x000fe200078e3cff */
[----:B------:R-:W-:Y:S01]  /*9870*/  IMAD.WIDE.U32 R180, R194, -0x326172a9, RZ ;  /* 0xcd9e8d57c2b47825 */ /* 0x000fe200078e00ff */
[----:B------:R-:W-:Y:S01]  /*9880*/  LOP3.LUT R2, R188, R202, R217, 0x96, !PT ;  /* 0x000000cabc027212 */ /* 0x000fe200078e96d9 */
[-C--:B-1----:R-:W-:Y:S03]  /*9890*/  HMMA.16816.F32.BF16 R116, R176, R172.reuse, R116 ;  /* 0x000000acb074723c */ /* 0x082fe60000041874 */
[----:B------:R-:W-:Y:S01]  /*98a0*/  LOP3.LUT R136, R224, R212, R181, 0x96, !PT ;  /* 0x000000d4e0887212 */ /* 0x000fe200078e96b5 */
[----:B------:R-:W-:Y:S01]  /*98b0*/  IMAD.WIDE.U32 R200, R192, -0x326172a9, RZ ;  /* 0xcd9e8d57c0c87825 */ /* 0x000fe200078e00ff */
[----:B------:R-:W-:Y:S02]  /*98c0*/  LOP3.LUT R213, R197, R242, RZ, 0x3c, !PT ;  /* 0x000000f2c5d57212 */ /* 0x000fe400078e3cff */
[----:B------:R-:W-:Y:S01]  /*98d0*/  LOP3.LUT R211, R196, R241, RZ, 0x3c, !PT ;  /* 0x000000f1c4d37212 */ /* 0x000fe200078e3cff */
[----:B------:R-:W-:Y:S01]  /*98e0*/  IMAD.WIDE.U32 R194, R0, -0x326172a9, RZ ;  /* 0xcd9e8d5700c27825 */ /* 0x000fe200078e00ff */
[----:B------:R-:W-:Y:S01]  /*98f0*/  LOP3.LUT R181, R224, R210, R201, 0x96, !PT ;  /* 0x000000d2e0b57212 */ /* 0x000fe200078e96c9 */
[C---:B------:R-:W-:Y:S04]  /*9900*/  HMMA.16816.F32.BF16 R120, R184.reuse, R172, R120 ;  /* 0x000000acb878723c */ /* 0x040fe80000041878 */
[----:B------:R-:W-:Y:S01]  /*9910*/  LOP3.LUT R0, R223, R180, R195, 0x96, !PT ;  /* 0x000000b4df007212 */ /* 0x000fe200078e96c3 */
[----:B------:R-:W-:Y:S01]  /*9920*/  IMAD.WIDE.U32 R182, R135, -0x2daee0ad, RZ ;  /* 0xd2511f5387b67825 */ /* 0x000fe200078e00ff */
[C---:B------:R-:W-:Y:S02]  /*9930*/  PRMT R197, R194.reuse, 0x7773, RZ ;  /* 0x00007773c2c57816 */ /* 0x040fe400000000ff */
[C---:B------:R-:W-:Y:S01]  /*9940*/  PRMT R196, R194.reuse, 0x7772, RZ ;  /* 0x00007772c2c47816 */ /* 0x040fe200000000ff */
[----:B------:R-:W-:Y:S01]  /*9950*/  IMAD.MOV.U32 R203, RZ, RZ, R194 ;  /* 0x000000ffffcb7224 */ /* 0x000fe200078e00c2 */
[----:B------:R-:W-:Y:S01]  /*9960*/  PRMT R210, R194, 0x7771, RZ ;  /* 0x00007771c2d27816 */ /* 0x000fe200000000ff */
[----:B------:R-:W-:Y:S01]  /*9970*/  IMAD.WIDE.U32 R192, R2, -0x326172a9, RZ ;  /* 0xcd9e8d5702c07825 */ /* 0x000fe200078e00ff */
[----:B------:R-:W-:Y:S01]  /*9980*/  LOP3.LUT R2, R234, R191, R183, 0x96, !PT ;  /* 0x000000bfea027212 */ /* 0x000fe200078e96b7 */
[-C--:B------:R-:W-:Y:S03]  /*9990*/  HMMA.16816.F32.BF16 R124, R184, R174.reuse, R124 ;  /* 0x000000aeb87c723c */ /* 0x080fe6000004187c */
[----:B------:R-:W-:Y:S01]  /*99a0*/  PRMT R180, R192, 0x7773, RZ ;  /* 0x00007773c0b47816 */ /* 0x000fe200000000ff */
[----:B------:R-:W-:Y:S01]  /*99b0*/  IMAD.WIDE.U32 R194, R134, -0x2daee0ad, RZ ;  /* 0xd2511f5386c27825 */ /* 0x000fe200078e00ff */
[----:B------:R-:W-:Y:S02]  /*99c0*/  PRMT R135, R192, 0x7772, RZ ;  /* 0x00007772c0877816 */ /* 0x000fe400000000ff */
[----:B------:R-:W-:Y:S01]  /*99d0*/  LOP3.LUT R133, R223, R200, R193, 0x96, !PT ;  /* 0x000000c8df857212 */ /* 0x000fe200078e96c1 */
[----:B------:R-:W-:Y:S01]  /*99e0*/  IMAD.MOV.U32 R199, RZ, RZ, R192 ;  /* 0x000000ffffc77224 */ /* 0x000fe200078e00c0 */
[----:B------:R-:W-:Y:S01]  /*99f0*/  LOP3.LUT R134, R190, R182, R195, 0x96, !PT ;  /* 0x000000b6be867212 */ /* 0x000fe200078e96c3 */
[----:B------:R-:W-:Y:S01]  /*9a00*/  IMAD.WIDE.U32 R182, R2, -0x326172a9, RZ ;  /* 0xcd9e8d5702b67825 */ /* 0x000fe200078e00ff */
[----:B------:R-:W-:Y:S01]  /*9a10*/  PRMT R202, R192, 0x7771, RZ ;  /* 0x00007771c0ca7816 */ /* 0x000fe200000000ff */
[----:B------:R-:W-:Y:S04]  /*9a20*/  HMMA.16816.F32.BF16 R128, R176, R174, R128 ;  /* 0x000000aeb080723c */ /* 0x000fe80000041880 */
[----:B------:R-:W-:Y:S01]  /*9a30*/  LOP3.LUT R2, R236, R222, R183, 0x96, !PT ;  /* 0x000000deec027212 */ /* 0x000fe200078e96b7 */
[----:B------:R-:W-:Y:S01]  /*9a40*/  IMAD.WIDE.U32 R192, R136, -0x2daee0ad, RZ ;  /* 0xd2511f5388c07825 */ /* 0x000fe200078e00ff */
[----:B------:R-:W-:Y:S02]  /*9a50*/  PRMT R217, R196, 0x5410, R197 ;  /* 0x00005410c4d97816 */ /* 0x000fe400000000c5 */
[----:B------:R-:W-:Y:S01]  /*9a60*/  PRMT R219, R135, 0x5410, R180 ;  /* 0x0000541087db7816 */ /* 0x000fe200000000b4 */
[----:B------:R-:W-:Y:S01]  /*9a70*/  IMAD.WIDE.U32 R196, R2, -0x2daee0ad, RZ ;  /* 0xd2511f5302c47825 */ /* 0x000fe200078e00ff */
[----:B------:R-:W-:Y:S02]  /*9a80*/  PRMT R195, R192, 0x7772, RZ ;  /* 0x00007772c0c37816 */ /* 0x000fe400000000ff */
[----:B------:R-:W-:Y:S01]  /*9a90*/  LOP3.LUT R135, R199, 0xff, RZ, 0xc0, !PT ;  /* 0x000000ffc7877812 */ /* 0x000fe200078ec0ff */
[----:B------:R-:W-:Y:S02]  /*9aa0*/  VIADD R180, R221, 0x646e171e ;  /* 0x646e171eddb47836 */ /* 0x000fe40000000000 */
[----:B------:R-:W-:Y:S03]  /*9ab0*/  IMAD.WIDE.U32 R172, R181, -0x2daee0ad, RZ ;  /* 0xd2511f53b5ac7825 */ /* 0x000fe600078e00ff */
[----:B------:R-:W-:Y:S01]  /*9ac0*/  LOP3.LUT R136, R180, R218, R193, 0x96, !PT ;  /* 0x000000dab4887212 */ /* 0x000fe200078e96c1 */
[----:B------:R-:W-:Y:S01]  /*9ad0*/  IMAD.WIDE.U32 R200, R134, -0x326172a9, RZ ;  /* 0xcd9e8d5786c87825 */ /* 0x000fe200078e00ff */
[----:B------:R-:W-:Y:S02]  /*9ae0*/  LOP3.LUT R134, R189, R194, R197, 0x96, !PT ;  /* 0x000000c2bd867212 */ /* 0x000fe400078e96c5 */
[----:B------:R-:W-:Y:S01]  /*9af0*/  LOP3.LUT R2, R180, R216, R173, 0x96, !PT ;  /* 0x000000d8b4027212 */ /* 0x000fe200078e96ad */
[----:B------:R-:W-:Y:S01]  /*9b00*/  IMAD.MOV.U32 R194, RZ, RZ, R192 ;  /* 0x000000ffffc27224 */ /* 0x000fe200078e00c0 */
[C---:B------:R-:W-:Y:S01]  /*9b10*/  PRMT R197, R192.reuse, 0x7773, RZ ;  /* 0x00007773c0c57816 */ /* 0x040fe200000000ff */
[--C-:B------:R-:W-:Y:S01]  /*9b20*/  IMAD.MOV.U32 R199, RZ, RZ, R172.reuse ;  /* 0x000000ffffc77224 */ /* 0x100fe200078e00ac */
[----:B------:R-:W-:Y:S01]  /*9b30*/  PRMT R193, R192, 0x7771, RZ ;  /* 0x00007771c0c17816 */ /* 0x000fe200000000ff */
[----:B------:R-:W-:Y:S01]  /*9b40*/  IMAD.WIDE.U32 R186, R134, -0x326172a9, RZ ;  /* 0xcd9e8d5786ba7825 */ /* 0x000fe200078e00ff */
[----:B------:R-:W-:Y:S02]  /*9b50*/  LOP3.LUT R173, R203, 0xff, RZ, 0xc0, !PT ;  /* 0x000000ffcbad7812 */ /* 0x000fe400078ec0ff */
[C---:B------:R-:W-:Y:S02]  /*9b60*/  PRMT R192, R172.reuse, 0x7773, RZ ;  /* 0x00007773acc07816 */ /* 0x040fe400000000ff */
[C---:B------:R-:W-:Y:S02]  /*9b70*/  PRMT R185, R172.reuse, 0x7772, RZ ;  /* 0x00007772acb97816 */ /* 0x040fe400000000ff */
[----:B------:R-:W-:Y:S02]  /*9b80*/  PRMT R181, R172, 0x7771, RZ ;  /* 0x00007771acb57816 */ /* 0x000fe400000000ff */
[C---:B------:R-:W-:Y:S02]  /*9b90*/  PRMT R172, R0.reuse, 0x7632, R172 ;  /* 0x0000763200ac7816 */ /* 0x040fe400000000ac */
[----:B------:R-:W-:Y:S02]  /*9ba0*/  PRMT R210, R173, 0x5410, R210 ;  /* 0x00005410add27816 */ /* 0x000fe400000000d2 */
[----:B------:R-:W-:Y:S02]  /*9bb0*/  PRMT R218, R135, 0x5410, R202 ;  /* 0x0000541087da7816 */ /* 0x000fe400000000ca */
[C---:B------:R-:W-:Y:S02]  /*9bc0*/  LOP3.LUT R134, R0.reuse, 0xffff, RZ, 0xc0, !PT ;  /* 0x0000ffff00867812 */ /* 0x040fe400078ec0ff */
[----:B------:R-:W-:Y:S02]  /*9bd0*/  LOP3.LUT R173, R0, 0xff, RZ, 0xc0, !PT ;  /* 0x000000ff00ad7812 */ /* 0x000fe400078ec0ff */
[----:B------:R-:W-:Y:S02]  /*9be0*/  SHF.R.U32.HI R135, RZ, 0x18, R0 ;  /* 0x00000018ff877819 */ /* 0x000fe40000011600 */
[----:B------:R-:W-:Y:S02]  /*9bf0*/  LOP3.LUT R0, R172, 0xff, RZ, 0xc0, !PT ;  /* 0x000000ffac007812 */ /* 0x000fe400078ec0ff */
[----:B------:R-:W-:Y:S02]  /*9c00*/  LOP3.LUT R182, R225, R182, R201, 0x96, !PT ;  /* 0x000000b6e1b67212 */ /* 0x000fe400078e96c9 */
[----:B------:R-:W-:Y:S02]  /*9c10*/  SHF.R.U32.HI R134, RZ, 0x8, R134 ;  /* 0x00000008ff867819 */ /* 0x000fe40000011686 */
[----:B------:R-:W-:Y:S01]  /*9c20*/  PRMT R201, R0, 0x5410, R135 ;  /* 0x0000541000c97816 */ /* 0x000fe20000000087 */
[----:B------:R-:W-:Y:S01]  /*9c30*/  IMAD.WIDE.U32 R182, R182, -0x2daee0ad, RZ ;  /* 0xd2511f53b6b67825 */ /* 0x000fe200078e00ff */
[----:B------:R-:W-:Y:S02]  /*9c40*/  LOP3.LUT R0, R133, 0xffff, RZ, 0xc0, !PT ;  /* 0x0000ffff85007812 */ /* 0x000fe400078ec0ff */
[----:B------:R-:W-:Y:S02]  /*9c50*/  PRMT R212, R173, 0x5410, R134 ;  /* 0x00005410add47816 */ /* 0x000fe40000000086 */
[C---:B------:R-:W-:Y:S02]  /*9c60*/  LOP3.LUT R134, R133.reuse, 0xff, RZ, 0xc0, !PT ;  /* 0x000000ff85867812 */ /* 0x040fe400078ec0ff */
[----:B------:R-:W-:Y:S02]  /*9c70*/  SHF.R.U32.HI R0, RZ, 0x8, R0 ;  /* 0x00000008ff007819 */ /* 0x000fe40000011600 */
[----:B------:R-:W-:Y:S02]  /*9c80*/  LOP3.LUT R172, R188, R196, R183, 0x96, !PT ;  /* 0x000000c4bcac7212 */ /* 0x000fe400078e96b7 */
[--C-:B------:R-:W-:Y:S02]  /*9c90*/  PRMT R202, R134, 0x5410, R0.reuse ;  /* 0x0000541086ca7816 */ /* 0x100fe40000000000 */
[----:B------:R-:W-:Y:S01]  /*9ca0*/  PRMT R0, R133, 0x7632, R0 ;  /* 0x0000763285007816 */ /* 0x000fe20000000000 */
[----:B------:R-:W-:Y:S01]  /*9cb0*/  IMAD.WIDE.U32 R172, R172, -0x326172a9, RZ ;  /* 0xcd9e8d57acac7825 */ /* 0x000fe200078e00ff */
[----:B------:R-:W-:Y:S02]  /*9cc0*/  SHF.R.U32.HI R134, RZ, 0x18, R133 ;  /* 0x00000018ff867819 */ /* 0x000fe40000011685 */
[----:B------:R-:W-:Y:S02]  /*9cd0*/  LOP3.LUT R0, R0, 0xff, RZ, 0xc0, !PT ;  /* 0x000000ff00007812 */ /* 0x000fe400078ec0ff */
[----:B------:R-:W-:Y:S02]  /*9ce0*/  LOP3.LUT R135, R194, 0xff, RZ, 0xc0, !PT ;  /* 0x000000ffc2877812 */ /* 0x000fe400078ec0ff */
[----:B------:R-:W-:Y:S02]  /*9cf0*/  LOP3.LUT R184, R224, R200, R187, 0x96, !PT ;  /* 0x000000c8e0b87212 */ /* 0x000fe400078e96bb */
[----:B------:R-:W-:Y:S02]  /*9d00*/  LOP3.LUT R133, R223, R186, R173, 0x96, !PT ;  /* 0x000000badf857212 */ /* 0x000fe400078e96ad */
[----:B------:R-:W-:Y:S02]  /*9d10*/  PRMT R200, R0, 0x5410, R134 ;  /* 0x0000541000c87816 */ /* 0x000fe40000000086 */
[----:B------:R-:W-:Y:S02]  /*9d20*/  PRMT R215, R195, 0x5410, R197 ;  /* 0x00005410c3d77816 */ /* 0x000fe400000000c5 */
[----:B------:R-:W-:Y:S02]  /*9d30*/  PRMT R216, R185, 0x5410, R192 ;  /* 0x00005410b9d87816 */ /* 0x000fe400000000c0 */
[----:B------:R-:W-:Y:S02]  /*9d40*/  PRMT R203, R135, 0x5410, R193 ;  /* 0x0000541087cb7816 */ /* 0x000fe400000000c1 */
[----:B------:R-:W-:Y:S01]  /*9d50*/  LOP3.LUT R178, R199, 0xff, RZ, 0xc0, !PT ;  /* 0x000000ffc7b27812 */ /* 0x000fe200078ec0ff */
[----:B------:R-:W-:Y:S06]  /*9d60*/  @P0 BRA `(.L_x_383) ;  /* 0xffffffec00c80947 */ /* 0x000fec000383ffff */
.L_x_382:
[----:B-1----:R-:W-:Y:S01]  /*9d70*/  LOP3.LUT R134, R136, 0xffff, RZ, 0xc0, !PT ;  /* 0x0000ffff88867812 */ /* 0x002fe200078ec0ff */
[----:B------:R1:W-:Y:S01]  /*9d80*/  STL.64 [R1+0xe8], R170 ;  /* 0x0000e8aa01007387 */ /* 0x0003e20000100a00 */
[----:B------:R-:W-:Y:S02]  /*9d90*/  LOP3.LUT R0, R2, 0xffff, RZ, 0xc0, !PT ;  /* 0x0000ffff02007812 */ /* 0x000fe400078ec0ff */
[C---:B------:R-:W-:Y:S02]  /*9da0*/  PRMT R135, R136.reuse, 0x7632, R135 ;  /* 0x0000763288877816 */ /* 0x040fe40000000087 */
[----:B------:R-:W-:Y:S01]  /*9db0*/  LOP3.LUT R174, R136, 0xff, RZ, 0xc0, !PT ;  /* 0x000000ff88ae7812 */ /* 0x000fe200078ec0ff */
[----:B------:R-:W-:Y:S01]  /*9dc0*/  STL [R1+0xcc], R214 ;  /* 0x0000ccd601007387 */ /* 0x000fe20000100800 */
[----:B------:R-:W-:Y:S02]  /*9dd0*/  SHF.R.U32.HI R173, RZ, 0x18, R136 ;  /* 0x00000018ffad7819 */ /* 0x000fe40000011688 */
[----:B------:R-:W-:Y:S01]  /*9de0*/  LOP3.LUT R136, R2, 0xff, RZ, 0xc0, !PT ;  /* 0x000000ff02887812 */ /* 0x000fe200078ec0ff */
[----:B------:R-:W-:Y:S01]  /*9df0*/  STL [R1+0xc8], R226 ;  /* 0x0000c8e201007387 */ /* 0x000fe20000100800 */
[----:B------:R-:W-:Y:S02]  /*9e00*/  SHF.R.U32.HI R175, RZ, 0x8, R134 ;  /* 0x00000008ffaf7819 */ /* 0x000fe40000011686 */
[----:B------:R-:W-:Y:S01]  /*9e10*/  SHF.R.U32.HI R0, RZ, 0x8, R0 ;  /* 0x00000008ff007819 */ /* 0x000fe20000011600 */
[----:B------:R-:W-:Y:S01]  /*9e20*/  STL [R1+0xc4], R208 ;  /* 0x0000c4d001007387 */ /* 0x000fe20000100800 */
[----:B------:R-:W-:Y:S02]  /*9e30*/  FMNMX3.FTZ R134, R3, R4, R5, !PT ;  /* 0x0000000403867276 */ /* 0x000fe40007810005 */
[----:B------:R-:W-:Y:S01]  /*9e40*/  LOP3.LUT R135, R135, 0xff, RZ, 0xc0, !PT ;  /* 0x000000ff87877812 */ /* 0x000fe200078ec0ff */
[----:B------:R-:W-:Y:S01]  /*9e50*/  STL [R1+0xc0], R207 ;  /* 0x0000c0cf01007387 */ /* 0x000fe20000100800 */
[----:B------:R-:W-:Y:S02]  /*9e60*/  PRMT R197, R136, 0x5410, R0 ;  /* 0x0000541088c57816 */ /* 0x000fe40000000000 */
[----:B------:R-:W-:Y:S01]  /*9e70*/  FMNMX3.FTZ R0, R134, R16, R17, !PT ;  /* 0x0000001086007276 */ /* 0x000fe20007810011 */
[----:B------:R-:W-:Y:S01]  /*9e80*/  STL [R1+0xbc], R206 ;  /* 0x0000bcce01007387 */ /* 0x000fe20000100800 */
[----:B------:R-:W-:Y:S02]  /*9e90*/  PRMT R236, R174, 0x5410, R175 ;  /* 0x00005410aeec7816 */ /* 0x000fe400000000af */
[----:B------:R-:W-:Y:S01]  /*9ea0*/  SHF.R.U32.HI R174, RZ, 0x18, R2 ;  /* 0x00000018ffae7819 */ /* 0x000fe20000011602 */
[----:B------:R-:W-:Y:S01]  /*9eb0*/  STL [R1+0xb8], R204 ;  /* 0x0000b8cc01007387 */ /* 0x000fe20000100800 */
[----:B------:R-:W-:Y:S01]  /*9ec0*/  FMNMX3.FTZ R134, R138, R10, R11, !PT ;  /* 0x0000000a8a867276 */ /* 0x000fe2000781000b */
[----:B-1----:R-:W-:Y:S01]  /*9ed0*/  IMAD.MOV.U32 R171, RZ, RZ, R235 ;  /* 0x000000ffffab7224 */ /* 0x002fe200078e00eb */
[--C-:B------:R-:W-:Y:S01]  /*9ee0*/  PRMT R235, R135, 0x5410, R173.reuse ;  /* 0x0000541087eb7816 */ /* 0x100fe200000000ad */
[----:B------:R1:W-:Y:S01]  /*9ef0*/  STL [R1+0xd8], R122 ;  /* 0x0000d87a01007387 */ /* 0x0003e20000100800 */
[----:B------:R-:W-:Y:S01]  /*9f00*/  PRMT R173, R2, 0x7632, R173 ;  /* 0x0000763202ad7816 */ /* 0x000fe200000000ad */
[----:B------:R-:W-:Y:S01]  /*9f10*/  IMAD.MOV.U32 R170, RZ, RZ, R234 ;  /* 0x000000ffffaa7224 */ /* 0x000fe200078e00ea */
[----:B------:R-:W-:Y:S01]  /*9f20*/  FMNMX3.FTZ R2, R0, R20, R21, !PT ;  /* 0x0000001400027276 */ /* 0x000fe20007810015 */
[----:B------:R2:W-:Y:S01]  /*9f30*/  STL [R1+0xd4], R123 ;  /* 0x0000d47b01007387 */ /* 0x0005e20000100800 */
[----:B------:R-:W-:Y:S02]  /*9f40*/  FMNMX3.FTZ R0, R137, R8, R9, !PT ;  /* 0x0000000889007276 */ /* 0x000fe40007810009 */
[----:B------:R-:W-:Y:S01]  /*9f50*/  FMNMX3.FTZ R135, R132, R6, R7, !PT ;  /* 0x0000000684877276 */ /* 0x000fe20007810007 */
[----:B------:R-:W-:Y:S01]  /*9f60*/  STL [R1+0xe0], R126 ;  /* 0x0000e07e01007387 */ /* 0x000fe20000100800 */
[----:B------:R-:W-:Y:S02]  /*9f70*/  FMNMX3.FTZ R136, R2, R32, R33, !PT ;  /* 0x0000002002887276 */ /* 0x000fe40007810021 */
[----:B------:R-:W-:Y:S01]  /*9f80*/  FMNMX3.FTZ R2, R0, R12, R13, !PT ;  /* 0x0000000c00027276 */ /* 0x000fe2000781000d */
[----:B------:R-:W-:Y:S01]  /*9f90*/  STL [R1+0xdc], R127 ;  /* 0x0000dc7f01007387 */ /* 0x000fe20000100800 */
        /* <DEDUP_REMOVED lines=49> */
[----:B------:R-:W-:Y:S01]  /*a2b0*/  LOP3.LUT R135, R173, 0xff, RZ, 0xc0, !PT ;  /* 0x000000ffad877812 */ /* 0x000fe200078ec0ff */
[----:B------:R-:W3:Y:S01]  /*a2c0*/  SHFL.BFLY PT, R177, R136, 0x2, 0x1f ;  /* 0x0c401f0088b17f89 */ /* 0x000ee200000e0000 */
[----:B------:R-:W-:Y:S02]  /*a2d0*/  FMNMX3.FTZ R0, R0, R110, R111, !PT ;  /* 0x0000006e00007276 */ /* 0x000fe4000781006f */
[----:B------:R-:W-:Y:S02]  /*a2e0*/  FMNMX3.FTZ R2, R2, R120, R121, !PT ;  /* 0x0000007802027276 */ /* 0x000fe40007810079 */
[----:B------:R-:W-:Y:S02]  /*a2f0*/  FMNMX3.FTZ R173, R134, R118, R119, !PT ;  /* 0x0000007686ad7276 */ /* 0x000fe40007810077 */
[----:B------:R-:W-:Y:S02]  /*a300*/  PRMT R230, R135, 0x5410, R174 ;  /* 0x0000541087e67816 */ /* 0x000fe400000000ae */
[----:B------:R-:W-:Y:S01]  /*a310*/  FMNMX3.FTZ R0, R0, R122, R123, !PT ;  /* 0x0000007a00007276 */ /* 0x000fe2000781007b */
[----:B-1----:R-:W-:Y:S01]  /*a320*/  IMAD.MOV.U32 R122, RZ, RZ, R228 ;  /* 0x000000ffff7a7224 */ /* 0x002fe200078e00e4 */
[----:B------:R-:W-:Y:S01]  /*a330*/  FMNMX3.FTZ R174, R2, R124, R125, !PT ;  /* 0x0000007c02ae7276 */ /* 0x000fe2000781007d */
[----:B--2---:R-:W-:Y:S01]  /*a340*/  IMAD.MOV.U32 R123, RZ, RZ, R229 ;  /* 0x000000ffff7b7224 */ /* 0x004fe200078e00e5 */
[----:B------:R-:W-:Y:S02]  /*a350*/  FMNMX3.FTZ R173, R173, R130, R131, !PT ;  /* 0x00000082adad7276 */ /* 0x000fe40007810083 */
[----:B------:R-:W-:Y:S01]  /*a360*/  FMNMX3.FTZ R0, R0, R126, R127, !PT ;  /* 0x0000007e00007276 */ /* 0x000fe2000781007f */
[----:B------:R-:W1:Y:S01]  /*a370*/  SHFL.BFLY PT, R176, R174, 0x2, 0x1f ;  /* 0x0c401f00aeb07f89 */ /* 0x000e6200000e0000 */
[C---:B------:R-:W-:Y:S02]  /*a380*/  PRMT R135, R172.reuse, 0x7773, RZ ;  /* 0x00007773ac877816 */ /* 0x040fe400000000ff */
[----:B------:R-:W-:Y:S05]  /*a390*/  PRMT R134, R172, 0x7772, RZ ;  /* 0x00007772ac867816 */ /* 0x000fea00000000ff */
[----:B------:R-:W2:Y:S01]  /*a3a0*/  SHFL.BFLY PT, R175, R173, 0x2, 0x1f ;  /* 0x0c401f00adaf7f89 */ /* 0x000ea200000e0000 */
[----:B------:R-:W-:Y:S01]  /*a3b0*/  PRMT R199, R178, 0x5410, R181 ;  /* 0x00005410b2c77816 */ /* 0x000fe200000000b5 */
[----:B------:R-:W-:Y:S01]  /*a3c0*/  IMAD.MOV.U32 R178, RZ, RZ, R172 ;  /* 0x000000ffffb27224 */ /* 0x000fe200078e00ac */
[----:B------:R-:W-:Y:S05]  /*a3d0*/  PRMT R234, R134, 0x5410, R135 ;  /* 0x0000541086ea7816 */ /* 0x000fea0000000087 */
[----:B------:R-:W4:Y:S01]  /*a3e0*/  SHFL.BFLY PT, R2, R0, 0x2, 0x1f ;  /* 0x0c401f0000027f89 */ /* 0x000f2200000e0000 */
[----:B------:R-:W-:Y:S01]  /*a3f0*/  PRMT R179, R172, 0x7771, RZ ;  /* 0x00007771acb37816 */ /* 0x000fe200000000ff */
[----:B------:R-:W-:Y:S01]  /*a400*/  IMAD.WIDE.U32 R134, R184, -0x2daee0ad, RZ ;  /* 0xd2511f53b8867825 */ /* 0x000fe200078e00ff */
[----:B---3--:R-:W-:Y:S02]  /*a410*/  FMNMX.FTZ R136, R136, R177, !PT ;  /* 0x000000b188887209 */ /* 0x008fe40007810000 */
[----:B------:R-:W-:Y:S01]  /*a420*/  LOP3.LUT R178, R178, 0xff, RZ, 0xc0, !PT ;  /* 0x000000ffb2b27812 */ /* 0x000fe200078ec0ff */
[----:B------:R-:W-:Y:S01]  /*a430*/  IMAD.MOV.U32 R177, RZ, RZ, R134 ;  /* 0x000000ffffb17224 */ /* 0x000fe200078e0086 */
[----:B------:R-:W-:Y:S02]  /*a440*/  LOP3.LUT R172, R180, R182, R135, 0x96, !PT ;  /* 0x000000b6b4ac7212 */ /* 0x000fe400078e9687 */
[C---:B------:R-:W-:Y:S02]  /*a450*/  PRMT R135, R134.reuse, 0x7773, RZ ;  /* 0x0000777386877816 */ /* 0x040fe400000000ff */
[C---:B------:R-:W-:Y:S02]  /*a460*/  PRMT R181, R134.reuse, 0x7771, RZ ;  /* 0x0000777186b57816 */ /* 0x040fe400000000ff */
[----:B------:R-:W-:Y:S02]  /*a470*/  PRMT R134, R134, 0x7772, RZ ;  /* 0x0000777286867816 */ /* 0x000fe400000000ff */
[----:B------:R-:W-:Y:S02]  /*a480*/  PRMT R229, R178, 0x5410, R179 ;  /* 0x00005410b2e57816 */ /* 0x000fe400000000b3 */
[----:B------:R-:W-:Y:S02]  /*a490*/  PRMT R232, R134, 0x5410, R135 ;  /* 0x0000541086e87816 */ /* 0x000fe40000000087 */
[----:B-1----:R-:W-:Y:S02]  /*a4a0*/  FMNMX.FTZ R134, R174, R176, !PT ;  /* 0x000000b0ae867209 */ /* 0x002fe40007810000 */
[----:B------:R-:W-:Y:S02]  /*a4b0*/  LOP3.LUT R174, R133, 0xffff, RZ, 0xc0, !PT ;  /* 0x0000ffff85ae7812 */ /* 0x000fe400078ec0ff */
[----:B--2---:R-:W-:Y:S02]  /*a4c0*/  FMNMX.FTZ R135, R173, R175, !PT ;  /* 0x000000afad877209 */ /* 0x004fe40007810000 */
[----:B----4-:R-:W-:Y:S01]  /*a4d0*/  FMNMX.FTZ R0, R0, R2, !PT ;  /* 0x0000000200007209 */ /* 0x010fe20007810000 */
[----:B------:R-:W1:Y:S01]  /*a4e0*/  SHFL.BFLY PT, R175, R136, 0x1, 0x1f ;  /* 0x0c201f0088af7f89 */ /* 0x000e6200000e0000 */
[----:B------:R-:W-:Y:S02]  /*a4f0*/  SHF.R.U32.HI R2, RZ, 0x8, R174 ;  /* 0x00000008ff027819 */ /* 0x000fe400000116ae */
[----:B------:R-:W-:Y:S05]  /*a500*/  LOP3.LUT R173, R133, 0xff, RZ, 0xc0, !PT ;  /* 0x000000ff85ad7812 */ /* 0x000fea00078ec0ff */
[----:B------:R-:W2:Y:S01]  /*a510*/  SHFL.BFLY PT, R174, R135, 0x1, 0x1f ;  /* 0x0c201f0087ae7f89 */ /* 0x000ea200000e0000 */
[--C-:B------:R-:W-:Y:S02]  /*a520*/  PRMT R192, R173, 0x5410, R2.reuse ;  /* 0x00005410adc07816 */ /* 0x100fe40000000002 */
[----:B------:R-:W-:Y:S02]  /*a530*/  PRMT R2, R133, 0x7632, R2 ;  /* 0x0000763285027816 */ /* 0x000fe40000000002 */
[----:B------:R-:W-:Y:S02]  /*a540*/  SHF.R.U32.HI R133, RZ, 0x18, R133 ;  /* 0x00000018ff857819 */ /* 0x000fe40000011685 */
[----:B------:R-:W-:Y:S02]  /*a550*/  LOP3.LUT R2, R2, 0xff, RZ, 0xc0, !PT ;  /* 0x000000ff02027812 */ /* 0x000fe400078ec0ff */
[----:B------:R-:W-:Y:S02]  /*a560*/  LOP3.LUT R173, R172, 0xffff, RZ, 0xc0, !PT ;  /* 0x0000ffffacad7812 */ /* 0x000fe400078ec0ff */
[----:B------:R-:W-:Y:S02]  /*a570*/  PRMT R228, R2, 0x5410, R133 ;  /* 0x0000541002e47816 */ /* 0x000fe40000000085 */
[----:B------:R-:W-:Y:S01]  /*a580*/  SHF.R.U32.HI R173, RZ, 0x8, R173 ;  /* 0x00000008ffad7819 */ /* 0x000fe200000116ad */
[----:B------:R-:W3:Y:S01]  /*a590*/  SHFL.BFLY PT, R133, R134, 0x1, 0x1f ;  /* 0x0c201f0086857f89 */ /* 0x000ee200000e0000 */
[----:B-1----:R-:W-:Y:S07]  /*a5a0*/  FMNMX.FTZ R136, R136, R175, !PT ;  /* 0x000000af88887209 */ /* 0x002fee0007810000 */
[----:B------:R-:W1:Y:S01]  /*a5b0*/  SHFL.BFLY PT, R2, R0, 0x1, 0x1f ;  /* 0x0c201f0000027f89 */ /* 0x000e6200000e0000 */
[----:B--2---:R-:W-:Y:S02]  /*a5c0*/  FMNMX.FTZ R135, R135, R174, !PT ;  /* 0x000000ae87877209 */ /* 0x004fe40007810000 */
[----:B------:R-:W-:Y:S02]  /*a5d0*/  LOP3.LUT R174, R172, 0xff, RZ, 0xc0, !PT ;  /* 0x000000ffacae7812 */ /* 0x000fe400078ec0ff */
[----:B------:R-:W-:Y:S02]  /*a5e0*/  FSETP.NEU.FTZ.AND P1, PT, R136, -INF , PT ;  /* 0xff8000008800780b */ /* 0x000fe40003f3d000 */
[----:B------:R-:W-:Y:S02]  /*a5f0*/  PRMT R195, R174, 0x5410, R173 ;  /* 0x00005410aec37816 */ /* 0x000fe400000000ad */
[----:B------:R-:W-:Y:S02]  /*a600*/  PRMT R174, R172, 0x7632, R174 ;  /* 0x00007632acae7816 */ /* 0x000fe400000000ae */
[----:B------:R-:W-:Y:S02]  /*a610*/  SHF.R.U32.HI R173, RZ, 0x18, R172 ;  /* 0x00000018ffad7819 */ /* 0x000fe400000116ac */
[----:B------:R-:W-:Y:S02]  /*a620*/  LOP3.LUT R172, R174, 0xff, RZ, 0xc0, !PT ;  /* 0x000000ffaeac7812 */ /* 0x000fe400078ec0ff */
[C---:B------:R-:W-:Y:S02]  /*a630*/  FSETP.NEU.FTZ.AND P0, PT, R135.reuse, -INF , PT ;  /* 0xff8000008700780b */ /* 0x040fe40003f1d000 */
[----:B------:R-:W-:Y:S01]  /*a640*/  PRMT R196, R172, 0x5410, R173 ;  /* 0x00005410acc47816 */ /* 0x000fe200000000ad */
[----:B------:R-:W-:Y:S01]  /*a650*/  FMUL.FTZ R172, R136, UR4 ;  /* 0x0000000488ac7c20 */ /* 0x000fe20008410000 */
[----:B---3--:R-:W-:Y:S01]  /*a660*/  FMNMX.FTZ R134, R134, R133, !PT ;  /* 0x0000008586867209 */ /* 0x008fe20007810000 */
[----:B------:R-:W-:Y:S01]  /*a670*/  FMUL.FTZ R173, R135, UR4 ;  /* 0x0000000487ad7c20 */ /* 0x000fe20008410000 */
[----:B------:R-:W-:Y:S02]  /*a680*/  LOP3.LUT R133, R177, 0xff, RZ, 0xc0, !PT ;  /* 0x000000ffb1857812 */ /* 0x000fe400078ec0ff */
[----:B------:R-:W-:Y:S02]  /*a690*/  FSEL R172, R172, RZ, P1 ;  /* 0x000000ffacac7208 */ /* 0x000fe40000800000 */
[----:B------:R-:W-:Y:S02]  /*a6a0*/  PRMT R227, R133, 0x5410, R181 ;  /* 0x0000541085e37816 */ /* 0x000fe400000000b5 */
[----:B-1----:R-:W-:Y:S01]  /*a6b0*/  FMNMX.FTZ R133, R0, R2, !PT ;  /* 0x0000000200857209 */ /* 0x002fe20007810000 */
[--C-:B------:R-:W-:Y:S01]  /*a6c0*/  FFMA.FTZ R2, R113, UR4, -R172.reuse ;  /* 0x0000000471027c23 */ /* 0x100fe200080108ac */
[----:B------:R-:W-:Y:S01]  /*a6d0*/  FSEL R0, R173, RZ, P0 ;  /* 0x000000ffad007208 */ /* 0x000fe20000000000 */
[--C-:B------:R-:W-:Y:S01]  /*a6e0*/  FFMA.FTZ R173, R4, UR4, -R172.reuse ;  /* 0x0000000404ad7c23 */ /* 0x100fe200080108ac */
[----:B------:R-:W-:Y:S01]  /*a6f0*/  FSETP.NEU.FTZ.AND P0, PT, R134, -INF , PT ;  /* 0xff8000008600780b */ /* 0x000fe20003f1d000 */
[--C-:B------:R-:W-:Y:S01]  /*a700*/  FFMA.FTZ R4, R112, UR4, -R172.reuse ;  /* 0x0000000470047c23 */ /* 0x100fe200080108ac */
[--C-:B------:R-:W-:Y:S01]  /*a710*/  FFMA.FTZ R174, R16, UR4, -R172.reuse ;  /* 0x0000000410ae7c23 */ /* 0x100fe200080108ac */
[--C-:B------:R-:W-:Y:S01]  /*a720*/  FFMA.FTZ R175, R17, UR4, -R172.reuse ;  /* 0x0000000411af7c23 */ /* 0x100fe200080108ac */
[--C-:B------:R-:W-:Y:S01]  /*a730*/  FFMA.FTZ R176, R5, UR4, -R172.reuse ;  /* 0x0000000405b07c23 */ /* 0x100fe200080108ac */
[--C-:B------:R-:W-:Y:S01]  /*a740*/  FFMA.FTZ R178, R32, UR4, -R172.reuse ;  /* 0x0000000420b27c23 */ /* 0x100fe200080108ac */
[----:B------:R-:W-:Y:S01]  /*a750*/  STL [R1+0x28], R4 ;  /* 0x0000280401007387 */ /* 0x000fe20000100800 */
[--C-:B------:R-:W-:Y:S01]  /*a760*/  FFMA.FTZ R177, R33, UR4, -R172.reuse ;  /* 0x0000000421b17c23 */ /* 0x100fe200080108ac */
[--C-:B------:R-:W-:Y:S01]  /*a770*/  FFMA.FTZ R181, R20, UR4, -R172.reuse ;  /* 0x0000000414b57c23 */ /* 0x100fe200080108ac */
[--C-:B------:R-:W-:Y:S01]  /*a780*/  FFMA.FTZ R179, R21, UR4, -R172.reuse ;  /* 0x0000000415b37c23 */ /* 0x100fe200080108ac */
[----:B------:R1:W-:Y:S01]  /*a790*/  STL [R1+0x30], R2 ;  /* 0x0000300201007387 */ /* 0x0003e20000100800 */
        /* <DEDUP_REMOVED lines=22> */
[--C-:B------:R-:W-:Y:S01]  /*a900*/  FFMA.FTZ R117, R82, UR4, -R0.reuse ;  /* 0x0000000452757c23 */ /* 0x100fe20008010800 */
[----:B------:R-:W-:Y:S01]  /*a910*/  FFMA.FTZ R128, R83, UR4, -R0 ;  /* 0x0000000453807c23 */ /* 0x000fe20008010800 */
[----:B-1----:R-:W-:Y:S01]  /*a920*/  FADD.FTZ R2, -R136, R3 ;  /* 0x0000000388027221 */ /* 0x002fe20000010100 */
[----:B------:R-:W-:Y:S01]  /*a930*/  FMUL.FTZ R3, R134, UR4 ;  /* 0x0000000486037c20 */ /* 0x000fe20008410000 */
[----:B------:R-:W-:Y:S01]  /*a940*/  IMAD.MOV.U32 R82, RZ, RZ, R122 ;  /* 0x000000ffff527224 */ /* 0x000fe200078e007a */
[----:B------:R1:W-:Y:S01]  /*a950*/  STL [R1+0xd0], R172 ;  /* 0x0000d0ac01007387 */ /* 0x0003e20000100800 */
[----:B------:R-:W-:Y:S01]  /*a960*/  FMUL.FTZ R2, R2, UR4 ;  /* 0x0000000402027c20 */ /* 0x000fe20008410000 */
[----:B------:R-:W-:Y:S01]  /*a970*/  IMAD.MOV.U32 R83, RZ, RZ, R123 ;  /* 0x000000ffff537224 */ /* 0x000fe200078e007b */
[----:B------:R-:W-:Y:S01]  /*a980*/  FSEL R3, R3, RZ, P0 ;  /* 0x000000ff03037208 */ /* 0x000fe20000000000 */
[----:B------:R-:W-:Y:S01]  /*a990*/  IMAD.MOV.U32 R122, RZ, RZ, R170 ;  /* 0x000000ffff7a7224 */ /* 0x000fe200078e00aa */
[----:B------:R-:W-:Y:S01]  /*a9a0*/  FSETP.NEU.FTZ.AND P0, PT, R133, -INF , PT ;  /* 0xff8000008500780b */ /* 0x000fe20003f1d000 */
[----:B------:R-:W-:Y:S01]  /*a9b0*/  IMAD.MOV.U32 R123, RZ, RZ, R171 ;  /* 0x000000ffff7b7224 */ /* 0x000fe200078e00ab */
[----:B------:R-:W2:Y:S01]  /*a9c0*/  MUFU.EX2 R2, R2 ;  /* 0x0000000200027308 */ /* 0x000ea20000000800 */
[--C-:B------:R-:W-:Y:S01]  /*a9d0*/  FFMA.FTZ R97, R54, UR4, -R0.reuse ;  /* 0x0000000436617c23 */ /* 0x100fe20008010800 */
[----:B------:R-:W-:Y:S01]  /*a9e0*/  FFMA.FTZ R100, R55, UR4, -R0 ;  /* 0x0000000437647c23 */ /* 0x000fe20008010800 */
[----:B------:R-:W-:Y:S02]  /*a9f0*/  IMAD.MOV.U32 R54, RZ, RZ, R122 ;  /* 0x000000ffff367224 */ /* 0x000fe400078e007a */
[--C-:B------:R-:W-:Y:S01]  /*aa00*/  FFMA.FTZ R126, R103, UR4, -R0.reuse ;  /* 0x00000004677e7c23 */ /* 0x100fe20008010800 */
[----:B------:R-:W-:Y:S02]  /*aa10*/  IMAD.MOV.U32 R55, RZ, RZ, R123 ;  /* 0x000000ffff377224 */ /* 0x000fe400078e007b */
        /* <DEDUP_REMOVED lines=8> */
[--C-:B------:R-:W-:Y:S01]  /*aaa0*/  FFMA.FTZ R108, R109, UR4, -R3.reuse ;  /* 0x000000046d6c7c23 */ /* 0x100fe20008010803 */
[----:B------:R-:W-:Y:S04]  /*aab0*/  IMAD.WIDE.U32 R4, R213, -0x2daee0ad, RZ ;  /* 0xd2511f53d5047825 */ /* 0x000fe800078e00ff */
[----:B------:R-:W-:Y:S01]  /*aac0*/  FFMA.FTZ R247, R98, UR4, -R0 ;  /* 0x0000000462f77c23 */ /* 0x000fe20008010800 */
[----:B------:R-:W-:Y:S01]  /*aad0*/  MUFU.EX2 R186, R186 ;  /* 0x000000ba00ba7308 */ /* 0x000fe20000000800 */
[----:B------:R-:W-:Y:S01]  /*aae0*/  FFMA.FTZ R98, R120, UR4, -R3 ;  /* 0x0000000478627c23 */ /* 0x000fe20008010803 */
[----:B------:R-:W-:Y:S01]  /*aaf0*/  IMAD.MOV.U32 R89, RZ, RZ, R55 ;  /* 0x000000ffff597224 */ /* 0x000fe200078e0037 */
[----:B------:R-:W-:Y:S01]  /*ab00*/  LOP3.LUT R5, R82, R191, R5, 0x96, !PT ;  /* 0x000000bf52057212 */ /* 0x000fe200078e9605 */
[----:B------:R-:W-:Y:S01]  /*ab10*/  FFMA.FTZ R109, R121, UR4, -R3 ;  /* 0x00000004796d7c23 */ /* 0x000fe20008010803 */
[----:B------:R-:W-:Y:S05]  /*ab20*/  IMAD.MOV.U32 R171, RZ, RZ, R251 ;  /* 0x000000ffffab7224 */ /* 0x000fea00078e00fb */
[----:B------:R-:W3:Y:S01]  /*ab30*/  MUFU.EX2 R173, R173 ;  /* 0x000000ad00ad7308 */ /* 0x000ee20000000800 */
[----:B------:R-:W-:Y:S02]  /*ab40*/  IMAD.MOV.U32 R120, RZ, RZ, R32 ;  /* 0x000000ffff787224 */ /* 0x000fe400078e0020 */
[C---:B--2---:R-:W-:Y:S01]  /*ab50*/  FMUL.FTZ R32, R2.reuse, R140 ;  /* 0x0000008c02207220 */ /* 0x044fe20000410000 */
[----:B------:R-:W-:Y:S02]  /*ab60*/  IMAD.MOV.U32 R121, RZ, RZ, R33 ;  /* 0x000000ffff797224 */ /* 0x000fe400078e0021 */
[----:B------:R-:W-:Y:S01]  /*ab70*/  FMUL.FTZ R33, R2, R141 ;  /* 0x0000008d02217220 */ /* 0x000fe20000410000 */
        /* <DEDUP_REMOVED lines=12> */
[----:B------:R-:W2:Y:S01]  /*ac40*/  LDL.64 R170, [R1+0x40] ;  /* 0x0000400001aa7983 */ /* 0x000ea20000100a00 */
[----:B-1----:R-:W-:Y:S02]  /*ac50*/  IMAD.MOV.U32 R172, RZ, RZ, R214 ;  /* 0x000000ffffac7224 */ /* 0x002fe400078e00d6 */
[--C-:B------:R-:W-:Y:S01]  /*ac60*/  FFMA.FTZ R85, R38, UR4, -R0.reuse ;  /* 0x0000000426557c23 */ /* 0x100fe20008010800 */
[----:B------:R1:W-:Y:S01]  /*ac70*/  MUFU.EX2 R214, R37 ;  /* 0x0000002500d67308 */ /* 0x0003e20000000800 */
[----:B------:R-:W-:Y:S04]  /*ac80*/  IMAD.WIDE.U32 R6, R211, -0x2daee0ad, RZ ;  /* 0xd2511f53d3067825 */ /* 0x000fe800078e00ff */
[--C-:B------:R-:W-:Y:S01]  /*ac90*/  FFMA.FTZ R87, R130, UR4, -R0.reuse ;  /* 0x0000000482577c23 */ /* 0x100fe20008010800 */
[--C-:B------:R-:W-:Y:S01]  /*aca0*/  FFMA.FTZ R50, R24, UR4, -R3.reuse ;  /* 0x0000000418327c23 */ /* 0x100fe20008010803 */
[----:B------:R-:W-:Y:S01]  /*acb0*/  FFMA.FTZ R51, R25, UR4, -R3 ;  /* 0x0000000419337c23 */ /* 0x000fe20008010803 */
[----:B------:R-:W-:Y:S01]  /*acc0*/  LOP3.LUT R36, R190, R4, R7, 0x96, !PT ;  /* 0x00000004be247212 */ /* 0x000fe200078e9607 */
        /* <DEDUP_REMOVED lines=10> */
[----:B------:R-:W-:Y:S01]  /*ad70*/  LOP3.LUT R39, R217, 0xff00ff, RZ, 0xc0, !PT ;  /* 0x00ff00ffd9277812 */ /* 0x000fe200078ec0ff */
[--C-:B------:R-:W-:Y:S01]  /*ad80*/  FFMA.FTZ R251, R86, UR4, -R0.reuse ;  /* 0x0000000456fb7c23 */ /* 0x100fe20008010800 */
[--C-:B------:R-:W-:Y:S01]  /*ad90*/  FFMA.FTZ R99, R115, UR4, -R0.reuse ;  /* 0x0000000473637c23 */ /* 0x100fe20008010800 */
[--C-:B------:R-:W-:Y:S01]  /*ada0*/  FFMA.FTZ R38, R102, UR4, -R0.reuse ;  /* 0x0000000466267c23 */ /* 0x100fe20008010800 */
[--C-:B------:R-:W-:Y:S01]  /*adb0*/  FFMA.FTZ R130, R118, UR4, -R0.reuse ;  /* 0x0000000476827c23 */ /* 0x100fe20008010800 */
[--C-:B------:R-:W-:Y:S01]  /*adc0*/  HSET2.LE.AND R39, R39, R209.reuse, PT ;  /* 0x000000d127277233 */ /* 0x100fe20003803000 */
[----:B------:R-:W-:Y:S04]  /*add0*/  IMAD.WIDE.U32 R24, R5, -0x326172a9, RZ ;  /* 0xcd9e8d5705187825 */ /* 0x000fe800078e00ff */
[--C-:B------:R-:W-:Y:S01]  /*ade0*/  FFMA.FTZ R237, R70, UR4, -R0.reuse ;  /* 0x0000000446ed7c23 */ /* 0x100fe20008010800 */
[----:B------:R-:W-:Y:S01]  /*adf0*/  MUFU.EX2 R122, R19 ;  /* 0x00000013007a7308 */ /* 0x000fe20000000800 */
[--C-:B------:R-:W-:Y:S01]  /*ae00*/  FFMA.FTZ R238, R71, UR4, -R0.reuse ;  /* 0x0000000447ee7c23 */ /* 0x100fe20008010800 */
[----:B------:R-:W-:Y:S01]  /*ae10*/  FFMA.FTZ R114, R114, UR4, -R0 ;  /* 0x0000000472727c23 */ /* 0x000fe20008010800 */
[----:B------:R-:W-:Y:S01]  /*ae20*/  FADD.FTZ R0, -R135, R132 ;  /* 0x0000008487007221 */ /* 0x000fe20000010100 */
[----:B------:R-:W-:Y:S02]  /*ae30*/  IMAD.MOV.U32 R129, RZ, RZ, R16 ;  /* 0x000000ffff817224 */ /* 0x000fe400078e0010 */
[C---:B------:R-:W-:Y:S01]  /*ae40*/  FMUL.FTZ R4, R2.reuse, R152 ;  /* 0x0000009802047220 */ /* 0x040fe20000410000 */
[C---:B------:R-:W-:Y:S01]  /*ae50*/  FMUL.FTZ R5, R2.reuse, R153 ;  /* 0x0000009902057220 */ /* 0x040fe20000410000 */
[C---:B------:R-:W-:Y:S01]  /*ae60*/  FMUL.FTZ R16, R2.reuse, R148 ;  /* 0x0000009402107220 */ /* 0x040fe20000410000 */
[C---:B------:R-:W-:Y:S01]  /*ae70*/  FMUL.FTZ R17, R2.reuse, R149 ;  /* 0x0000009502117220 */ /* 0x040fe20000410000 */
[C---:B------:R-:W-:Y:S01]  /*ae80*/  FMUL.FTZ R20, R2.reuse, R144 ;  /* 0x0000009002147220 */ /* 0x040fe20000410000 */
[C---:B------:R-:W-:Y:S01]  /*ae90*/  FMUL.FTZ R21, R2.reuse, R145 ;  /* 0x0000009102157220 */ /* 0x040fe20000410000 */
[----:B---3--:R-:W-:Y:S01]  /*aea0*/  FFMA.FTZ R231, R2, R231, R173 ;  /* 0x000000e702e77223 */ /* 0x008fe200000100ad */
[----:B------:R-:W-:Y:S01]  /*aeb0*/  LOP3.LUT R2, R120, R222, R25, 0x96, !PT ;  /* 0x000000de78027212 */ /* 0x000fe200078e9619 */
[----:B------:R-:W-:Y:S01]  /*aec0*/  FMUL.FTZ R0, R0, UR4 ;  /* 0x0000000400007c20 */ /* 0x000fe20008410000 */
        /* <DEDUP_REMOVED lines=24> */
[----:B------:R-:W-:Y:S01]  /*b050*/  IMAD.WIDE.U32 R2, R2, -0x2daee0ad, RZ ;  /* 0xd2511f5302027825 */ /* 0x000fe200078e00ff */
[----:B------:R-:W3:Y:S03]  /*b060*/  MUFU.EX2 R0, R0 ;  /* 0x0000000000007308 */ /* 0x000ee60000000800 */
[----:B------:R-:W-:Y:S01]  /*b070*/  FMUL.FTZ R72, R133, UR4 ;  /* 0x0000000485487c20 */ /* 0x000fe20008410000 */
[----:B-1----:R-:W-:Y:S01]  /*b080*/  IMAD.WIDE.U32 R36, R36, -0x326172a9, RZ ;  /* 0xcd9e8d5724247825 */ /* 0x002fe200078e00ff */
[----:B------:R-:W-:Y:S05]  /*b090*/  LOP3.LUT R8, R189, R6, R3, 0x96, !PT ;  /* 0x00000006bd087212 */ /* 0x000fea00078e9603 */
[----:B------:R-:W1:Y:S01]  /*b0a0*/  MUFU.EX2 R9, R174 ;  /* 0x000000ae00097308 */ /* 0x000e620000000800 */
[----:B------:R-:W-:Y:S01]  /*b0b0*/  FSEL R72, R72, RZ, P0 ;  /* 0x000000ff48487208 */ /* 0x000fe20000000000 */
[----:B------:R-:W-:Y:S01]  /*b0c0*/  IMAD.MOV.U32 R118, RZ, RZ, R172 ;  /* 0x000000ffff767224 */ /* 0x000fe200078e00ac */
[----:B------:R-:W-:Y:S07]  /*b0d0*/  LOP3.LUT R3, R225, R24, R37, 0x96, !PT ;  /* 0x00000018e1037212 */ /* 0x000fee00078e9625 */
[----:B------:R4:W4:Y:S01]  /*b0e0*/  MUFU.EX2 R44, R18 ;  /* 0x00000012002c7308 */ /* 0x0009220000000800 */
[----:B------:R-:W-:Y:S01]  /*b0f0*/  IMAD.MOV.U32 R45, RZ, RZ, R38 ;  /* 0x000000ffff2d7224 */ /* 0x000fe200078e0026 */
[--C-:B------:R-:W-:Y:S01]  /*b100*/  HSET2.LE.AND R38, R210, R209.reuse, PT ;  /* 0x000000d1d2267233 */ /* 0x100fe20003803000 */
[----:B------:R-:W-:Y:S07]  /*b110*/  FFMA.FTZ R11, R11, UR4, -R72 ;  /* 0x000000040b0b7c23 */ /* 0x000fee0008010848 */
[----:B------:R-:W4:Y:S01]  /*b120*/  MUFU.EX2 R77, R175 ;  /* 0x000000af004d7308 */ /* 0x000f220000000800 */
[----:B------:R-:W-:Y:S04]  /*b130*/  IMAD.WIDE.U32 R24, R3, -0x2daee0ad, RZ ;  /* 0xd2511f5303187825 */ /* 0x000fe800078e00ff */
[C---:B---3--:R-:W-:Y:S05]  /*b140*/  FMUL.FTZ R35, R0.reuse, R143 ;  /* 0x0000008f00237220 */ /* 0x048fea0000410000 */
[----:B------:R3:W-:Y:S01]  /*b150*/  MUFU.EX2 R148, R49 ;  /* 0x0000003100947308 */ /* 0x0007e20000000800 */
[----:B------:R-:W-:Y:S01]  /*b160*/  FMUL.FTZ R6, R0, R154 ;  /* 0x0000009a00067220 */ /* 0x000fe20000410000 */
[----:B------:R-:W-:Y:S01]  /*b170*/  LOP3.LUT R2, R188, R2, R25, 0x96, !PT ;  /* 0x00000002bc027212 */ /* 0x000fe200078e9619 */
[----:B-1----:R-:W-:Y:S02]  /*b180*/  IMAD.MOV.U32 R143, RZ, RZ, R9 ;  /* 0x000000ffff8f7224 */ /* 0x002fe400078e0009 */
[C---:B------:R-:W-:Y:S01]  /*b190*/  FMUL.FTZ R7, R0.reuse, R155 ;  /* 0x0000009b00077220 */ /* 0x040fe20000410000 */
[C---:B------:R-:W-:Y:S01]  /*b1a0*/  FMUL.FTZ R19, R0.reuse, R151 ;  /* 0x0000009700137220 */ /* 0x040fe20000410000 */
[C---:B----4-:R-:W-:Y:S01]  /*b1b0*/  FMUL.FTZ R18, R0.reuse, R150 ;  /* 0x0000009600127220 */ /* 0x050fe20000410000 */
[C---:B------:R-:W-:Y:S01]  /*b1c0*/  FMUL.FTZ R22, R0.reuse, R146 ;  /* 0x0000009200167220 */ /* 0x040fe20000410000 */
[C---:B------:R-:W-:Y:S01]  /*b1d0*/  FMUL.FTZ R23, R0.reuse, R147 ;  /* 0x0000009300177220 */ /* 0x040fe20000410000 */
[C---:B------:R-:W-:Y:S01]  /*b1e0*/  FMUL.FTZ R34, R0.reuse, R142 ;  /* 0x0000008e00227220 */ /* 0x040fe20000410000 */
[----:B------:R-:W-:Y:S01]  /*b1f0*/  FFMA.FTZ R233, R0, R233, R44 ;  /* 0x000000e900e97223 */ /* 0x000fe2000001002c */
[----:B------:R-:W-:Y:S01]  /*b200*/  F2FP.BF16.F32.PACK_AB R0, R77, R143 ;  /* 0x0000008f4d00723e */ /* 0x000fe200000010ff */
[----:B------:R-:W-:Y:S01]  /*b210*/  IMAD.WIDE.U32 R8, R8, -0x326172a9, RZ ;  /* 0xcd9e8d5708087825 */ /* 0x000fe200078e00ff */
[----:B------:R1:W-:Y:S02]  /*b220*/  MUFU.EX2 R151, R12 ;  /* 0x0000000c00977308 */ /* 0x0003e40000000800 */
[----:B------:R-:W-:Y:S01]  /*b230*/  LOP3.LUT R38, R0, R38, RZ, 0xc0, !PT ;  /* 0x0000002600267212 */ /* 0x000fe200078ec0ff */
[----:B------:R-:W-:Y:S01]  /*b240*/  IMAD.WIDE.U32 R2, R2, -0x326172a9, RZ ;  /* 0xcd9e8d5702027825 */ /* 0x000fe200078e00ff */
[----:B------:R-:W-:Y:S06]  /*b250*/  F2FP.BF16.F32.PACK_AB R0, R122, R214 ;  /* 0x000000d67a00723e */ /* 0x000fec00000010ff */
[----:B------:R-:W-:Y:S01]  /*b260*/  MUFU.EX2 R172, R29 ;  /* 0x0000001d00ac7308 */ /* 0x000fe20000000800 */
[--C-:B---3--:R-:W-:Y:S01]  /*b270*/  HSET2.LE.AND R49, R200, R209.reuse, PT ;  /* 0x000000d1c8317233 */ /* 0x108fe20003803000 */
[----:B------:R-:W-:Y:S01]  /*b280*/  FFMA.FTZ R14, R14, UR4, -R72 ;  /* 0x000000040e0e7c23 */ /* 0x000fe20008010848 */
[----:B------:R-:W-:Y:S01]  /*b290*/  LOP3.LUT R8, R223, R8, R3, 0x96, !PT ;  /* 0x00000008df087212 */ /* 0x000fe200078e9603 */
[----:B------:R-:W-:Y:S01]  /*b2a0*/  IMAD.MOV.U32 R3, RZ, RZ, R2 ;  /* 0x000000ffff037224 */ /* 0x000fe200078e0002 */
[----:B------:R-:W-:Y:S05]  /*b2b0*/  LOP3.LUT R39, R0, R39, RZ, 0xc0, !PT ;  /* 0x0000002700277212 */ /* 0x000fea00078ec0ff */
[----:B------:R3:W-:Y:S01]  /*b2c0*/  MUFU.EX2 R147, R11 ;  /* 0x0000000b00937308 */ /* 0x0007e20000000800 */
[----:B------:R-:W-:Y:S01]  /*b2d0*/  LOP3.LUT R0, R224, R36, R9, 0x96, !PT ;  /* 0x00000024e0007212 */ /* 0x000fe200078e9609 */
[--C-:B------:R-:W-:Y:S01]  /*b2e0*/  FFMA.FTZ R26, R26, UR4, -R72.reuse ;  /* 0x000000041a1a7c23 */ /* 0x100fe20008010848 */
[C---:B------:R-:W-:Y:S07]  /*b2f0*/  PRMT R9, R2.reuse, 0x7771, RZ ;  /* 0x0000777102097816 */ /* 0x040fee00000000ff */
[----:B------:R-:W-:Y:S01]  /*b300*/  MUFU.EX2 R150, R14 ;  /* 0x0000000e00967308 */ /* 0x000fe20000000800 */
[----:B------:R-:W-:Y:S01]  /*b310*/  LOP3.LUT R3, R3, 0xff, RZ, 0xc0, !PT ;  /* 0x000000ff03037812 */ /* 0x000fe200078ec0ff */
[----:B------:R-:W-:Y:S01]  /*b320*/  FFMA.FTZ R27, R27, UR4, -R72 ;  /* 0x000000041b1b7c23 */ /* 0x000fe20008010848 */
[----:B------:R-:W-:Y:S07]  /*b330*/  IMAD.MOV.U32 R92, RZ, RZ, R226 ;  /* 0x000000ffff5c7224 */ /* 0x000fee00078e00e2 */
[----:B------:R-:W-:Y:S01]  /*b340*/  MUFU.EX2 R149, R85 ;  /* 0x0000005500957308 */ /* 0x000fe20000000800 */
[----:B-1----:R-:W-:Y:S01]  /*b350*/  PRMT R12, R3, 0x5410, R9 ;  /* 0x00005410030c7816 */ /* 0x002fe20000000009 */
[----:B------:R-:W-:Y:S01]  /*b360*/  IMAD.MOV.U32 R73, RZ, RZ, R208 ;  /* 0x000000ffff497224 */ /* 0x000fe200078e00d0 */
[C---:B------:R-:W-:Y:S07]  /*b370*/  PRMT R3, R2.reuse, 0x7773, RZ ;  /* 0x0000777302037816 */ /* 0x040fee00000000ff */
[----:B------:R-:W-:Y:S01]  /*b380*/  MUFU.EX2 R226, R183 ;  /* 0x000000b700e27308 */ /* 0x000fe20000000800 */
[----:B------:R-:W-:Y:S01]  /*b390*/  PRMT R2, R2, 0x7772, RZ ;  /* 0x0000777202027816 */ /* 0x000fe200000000ff */
[--C-:B------:R-:W-:Y:S01]  /*b3a0*/  FFMA.FTZ R15, R15, UR4, -R72.reuse ;  /* 0x000000040f0f7c23 */ /* 0x100fe20008010848 */
[----:B------:R-:W-:Y:S07]  /*b3b0*/  IMAD.MOV.U32 R102, RZ, RZ, R129 ;  /* 0x000000ffff667224 */ /* 0x000fee00078e0081 */
[----:B------:R1:W-:Y:S01]  /*b3c0*/  MUFU.EX2 R208, R80 ;  /* 0x0000005000d07308 */ /* 0x0003e20000000800 */
[----:B---3--:R-:W-:Y:S01]  /*b3d0*/  PRMT R11, R2, 0x5410, R3 ;  /* 0x00005410020b7816 */ /* 0x008fe20000000003 */
[----:B------:R-:W-:Y:S04]  /*b3e0*/  IMAD.WIDE.U32 R2, R0, -0x2daee0ad, RZ ;  /* 0xd2511f5300027825 */ /* 0x000fe800078e00ff */
[--C-:B------:R-:W-:Y:S04]  /*b3f0*/  FFMA.FTZ R31, R31, UR4, -R72.reuse ;  /* 0x000000041f1f7c23 */ /* 0x100fe80008010848 */
[----:B------:R-:W3:Y:S01]  /*b400*/  MUFU.EX2 R146, R52 ;  /* 0x0000003400927308 */ /* 0x000ee20000000800 */
[----:B------:R-:W-:Y:S01]  /*b410*/  FFMA.FTZ R43, R43, UR4, -R72 ;  /* 0x000000042b2b7c23 */ /* 0x000fe20008010848 */
[----:B------:R-:W-:Y:S01]  /*b420*/  IMAD.MOV.U32 R0, RZ, RZ, R2 ;  /* 0x000000ffff007224 */ /* 0x000fe200078e0002 */
[----:B------:R-:W-:Y:S01]  /*b430*/  LOP3.LUT R9, R180, R24, R3, 0x96, !PT ;  /* 0x00000018b4097212 */ /* 0x000fe200078e9603 */
[--C-:B------:R-:W-:Y:S01]  /*b440*/  FFMA.FTZ R10, R10, UR4, -R72.reuse ;  /* 0x000000040a0a7c23 */ /* 0x100fe20008010848 */
[----:B------:R-:W-:Y:S05]  /*b450*/  PRMT R3, R2, 0x7771, RZ ;  /* 0x0000777102037816 */ /* 0x000fea00000000ff */
[----:B------:R-:W-:Y:S01]  /*b460*/  MUFU.EX2 R210, R51 ;  /* 0x0000003300d27308 */ /* 0x000fe20000000800 */
[----:B------:R-:W-:Y:S01]  /*b470*/  LOP3.LUT R0, R0, 0xff, RZ, 0xc0, !PT ;  /* 0x000000ff00007812 */ /* 0x000fe200078ec0ff */
[----:B------:R-:W-:Y:S02]  /*b480*/  IMAD.MOV.U32 R129, RZ, RZ, R127 ;  /* 0x000000ffff817224 */ /* 0x000fe400078e007f */
[----:B------:R-:W-:Y:S06]  /*b490*/  FFMA.FTZ R42, R42, UR4, -R72 ;  /* 0x000000042a2a7c23 */ /* 0x000fec0008010848 */
[----:B------:R-:W4:Y:S01]  /*b4a0*/  MUFU.EX2 R176, R176 ;  /* 0x000000b000b07308 */ /* 0x000f220000000800 */
[----:B------:R-:W-:Y:S01]  /*b4b0*/  PRMT R70, R0, 0x5410, R3 ;  /* 0x0000541000467816 */ /* 0x000fe20000000003 */
[----:B-1----:R-:W-:Y:S01]  /*b4c0*/  IMAD.MOV.U32 R80, RZ, RZ, R131 ;  /* 0x000000ffff507224 */ /* 0x002fe200078e0083 */
[C---:B------:R-:W-:Y:S07]  /*b4d0*/  PRMT R0, R2.reuse, 0x7773, RZ ;  /* 0x0000777302007816 */ /* 0x040fee00000000ff */
[----:B------:R-:W1:Y:S01]  /*b4e0*/  MUFU.EX2 R145, R10 ;  /* 0x0000000a00917308 */ /* 0x000e620000000800 */
[----:B------:R-:W-:Y:S01]  /*b4f0*/  PRMT R2, R2, 0x7772, RZ ;  /* 0x0000777202027816 */ /* 0x000fe200000000ff */
[----:B------:R-:W-:Y:S01]  /*b500*/  IMAD.MOV.U32 R144, RZ, RZ, R92 ;  /* 0x000000ffff907224 */ /* 0x000fe200078e005c */
[----:B---3--:R-:W-:Y:S07]  /*b510*/  F2FP.BF16.F32.PACK_AB R37, R146, R44 ;  /* 0x0000002c9225723e */ /* 0x008fee00000010ff */
[----:B------:R3:W3:Y:S01]  /*b520*/  MUFU.EX2 R104, R48 ;  /* 0x0000003000687308 */ /* 0x0006e20000000800 */
[----:B------:R-:W-:Y:S01]  /*b530*/  PRMT R71, R2, 0x5410, R0 ;  /* 0x0000541002477816 */ /* 0x000fe20000000000 */
[--C-:B------:R-:W-:Y:S01]  /*b540*/  FFMA.FTZ R74, R74, UR4, -R72.reuse ;  /* 0x000000044a4a7c23 */ /* 0x100fe20008010848 */
[--C-:B------:R-:W-:Y:S07]  /*b550*/  HSET2.LE.AND R2, R201, R209.reuse, PT ;  /* 0x000000d1c9027233 */ /* 0x100fee0003803000 */
[----:B------:R-:W3:Y:S01]  /*b560*/  MUFU.EX2 R174, R15 ;  /* 0x0000000f00ae7308 */ /* 0x000ee20000000800 */
[--C-:B------:R-:W-:Y:S01]  /*b570*/  HSET2.LE.AND R0, R212, R209.reuse, PT ;  /* 0x000000d1d4007233 */ /* 0x100fe20003803000 */
[--C-:B------:R-:W-:Y:S01]  /*b580*/  FFMA.FTZ R75, R75, UR4, -R72.reuse ;  /* 0x000000044b4b7c23 */ /* 0x100fe20008010848 */
[----:B----4-:R-:W-:Y:S07]  /*b590*/  F2FP.BF16.F32.PACK_AB R36, R176, R173 ;  /* 0x000000adb024723e */ /* 0x010fee00000010ff */
[----:B------:R-:W-:Y:S01]  /*b5a0*/  MUFU.EX2 R86, R177 ;  /* 0x000000b100567308 */ /* 0x000fe20000000800 */
[----:B------:R-:W-:Y:S01]  /*b5b0*/  LOP3.LUT R37, R37, R2, RZ, 0xc0, !PT ;  /* 0x0000000225257212 */ /* 0x000fe200078ec0ff */
[--C-:B------:R-:W-:Y:S01]  /*b5c0*/  FFMA.FTZ R78, R78, UR4, -R72.reuse ;  /* 0x000000044e4e7c23 */ /* 0x100fe20008010848 */
[----:B------:R-:W-:Y:S07]  /*b5d0*/  LOP3.LUT R51, R219, 0xff00ff, RZ, 0xc0, !PT ;  /* 0x00ff00ffdb337812 */ /* 0x000fee00078ec0ff */
[----:B------:R4:W-:Y:S01]  /*b5e0*/  MUFU.EX2 R177, R50 ;  /* 0x0000003200b17308 */ /* 0x0009e20000000800 */
[----:B-1----:R-:W-:Y:S01]  /*b5f0*/  F2FP.BF16.F32.PACK_AB R2, R147, R145 ;  /* 0x000000919302723e */ /* 0x002fe200000010ff */
[--C-:B------:R-:W-:Y:S01]  /*b600*/  FFMA.FTZ R79, R79, UR4, -R72.reuse ;  /* 0x000000044f4f7c23 */ /* 0x100fe20008010848 */
[----:B------:R-:W-:Y:S07]  /*b610*/  LOP3.LUT R36, R36, R0, RZ, 0xc0, !PT ;  /* 0x0000000024247212 */ /* 0x000fee00078ec0ff */
[----:B------:R-:W1:Y:S01]  /*b620*/  MUFU.EX2 R175, R13 ;  /* 0x0000000d00af7308 */ /* 0x000e620000000800 */
[--C-:B---3--:R-:W-:Y:S01]  /*b630*/  HSET2.LE.AND R48, R202, R209.reuse, PT ;  /* 0x000000d1ca307233 */ /* 0x108fe20003803000 */
[--C-:B------:R-:W-:Y:S01]  /*b640*/  FFMA.FTZ R10, R46, UR4, -R72.reuse ;  /* 0x000000042e0a7c23 */ /* 0x100fe20008010848 */
[----:B------:R-:W-:Y:S07]  /*b650*/  F2FP.BF16.F32.PACK_AB R0, R148, R104 ;  /* 0x000000689400723e */ /* 0x000fee00000010ff */
[----:B------:R-:W3:Y:S01]  /*b660*/  MUFU.EX2 R127, R178 ;  /* 0x000000b2007f7308 */ /* 0x000ee20000000800 */
[----:B------:R-:W-:Y:S01]  /*b670*/  LOP3.LUT R49, R2, R49, RZ, 0xc0, !PT ;  /* 0x0000003102317212 */ /* 0x000fe200078ec0ff */
[----:B------:R-:W-:Y:S01]  /*b680*/  FFMA.FTZ R30, R30, UR4, -R72 ;  /* 0x000000041e1e7c23 */ /* 0x000fe20008010848 */
[--C-:B------:R-:W-:Y:S07]  /*b690*/  HSET2.LE.AND R51, R51, R209.reuse, PT ;  /* 0x000000d133337233 */ /* 0x100fee0003803000 */
[----:B------:R-:W2:Y:S01]  /*b6a0*/  MUFU.EX2 R64, R64 ;  /* 0x0000004000407308 */ /* 0x000ea20000000800 */
[----:B------:R-:W-:Y:S01]  /*b6b0*/  F2FP.BF16.F32.PACK_AB R2, R174, R150 ;  /* 0x00000096ae02723e */ /* 0x000fe200000010ff */
[----:B------:R-:W-:Y:S01]  /*b6c0*/  IMAD.MOV.U32 R93, RZ, RZ, R114 ;  /* 0x000000ffff5d7224 */ /* 0x000fe200078e0072 */
[----:B------:R-:W-:Y:S07]  /*b6d0*/  LOP3.LUT R3, R215, 0xff00ff, RZ, 0xc0, !PT ;  /* 0x00ff00ffd7037812 */ /* 0x000fee00078ec0ff */
[----:B------:R2:W-:Y:S01]  /*b6e0*/  MUFU.EX2 R219, R31 ;  /* 0x0000001f00db7308 */ /* 0x0005e20000000800 */
[----:B------:R-:W-:Y:S01]  /*b6f0*/  LOP3.LUT R48, R0, R48, RZ, 0xc0, !PT ;  /* 0x0000003000307212 */ /* 0x000fe200078ec0ff */
[----:B------:R-:W-:Y:S01]  /*b700*/  IMAD.MOV.U32 R114, RZ, RZ, R129 ;  /* 0x000000ffff727224 */ /* 0x000fe200078e0081 */
[--C-:B----4-:R-:W-:Y:S07]  /*b710*/  HSET2.LE.AND R50, R218, R209.reuse, PT ;  /* 0x000000d1da327233 */ /* 0x110fee0003803000 */
[----:B------:R-:W4:Y:S01]  /*b720*/  MUFU.EX2 R105, R53 ;  /* 0x0000003500697308 */ /* 0x000f220000000800 */
[----:B-1----:R-:W-:Y:S01]  /*b730*/  F2FP.BF16.F32.PACK_AB R0, R175, R151 ;  /* 0x00000097af00723e */ /* 0x002fe200000010ff */
[----:B------:R-:W-:Y:S01]  /*b740*/  IMAD.MOV.U32 R129, RZ, RZ, R101 ;  /* 0x000000ffff817224 */ /* 0x000fe200078e0065 */
[----:B------:R-:W-:Y:S07]  /*b750*/  LOP3.LUT R51, R2, R51, RZ, 0xc0, !PT ;  /* 0x0000003302337212 */ /* 0x000fee00078ec0ff */
[----:B------:R-:W-:Y:S01]  /*b760*/  MUFU.EX2 R181, R181 ;  /* 0x000000b500b57308 */ /* 0x000fe20000000800 */
[--C-:B------:R-:W-:Y:S01]  /*b770*/  HSET2.LE.AND R2, R3, R209.reuse, PT ;  /* 0x000000d103027233 */ /* 0x100fe20003803000 */
[----:B------:R-:W-:Y:S01]  /*b780*/  IMAD.MOV.U32 R101, RZ, RZ, R206 ;  /* 0x000000ffff657224 */ /* 0x000fe200078e00ce */
[----:B------:R-:W-:Y:S07]  /*b790*/  LOP3.LUT R50, R0, R50, RZ, 0xc0, !PT ;  /* 0x0000003200327212 */ /* 0x000fee00078ec0ff */
[----:B------:R-:W1:Y:S01]  /*b7a0*/  MUFU.EX2 R179, R179 ;  /* 0x000000b300b37308 */ /* 0x000e620000000800 */
[--C-:B------:R-:W-:Y:S01]  /*b7b0*/  HSET2.LE.AND R0, R203, R209.reuse, PT ;  /* 0x000000d1cb007233 */ /* 0x100fe20003803000 */
[----:B------:R-:W-:Y:S01]  /*b7c0*/  FFMA.FTZ R3, R47, UR4, -R72 ;  /* 0x000000042f037c23 */ /* 0x000fe20008010848 */
[----:B------:R-:W-:Y:S07]  /*b7d0*/  LOP3.LUT R47, R216, 0xff00ff, RZ, 0xc0, !PT ;  /* 0x00ff00ffd82f7812 */ /* 0x000fee00078ec0ff */
[----:B------:R-:W-:Y:S01]  /*b7e0*/  MUFU.EX2 R178, R68 ;  /* 0x0000004400b27308 */ /* 0x000fe20000000800 */
[----:B---3--:R-:W-:Y:S01]  /*b7f0*/  F2FP.BF16.F32.PACK_AB R54, R86, R127 ;  /* 0x0000007f5636723e */ /* 0x008fe200000010ff */
[----:B--2---:R-:W-:Y:S01]  /*b800*/  IMAD.MOV.U32 R29, RZ, RZ, R64 ;  /* 0x000000ffff1d7224 */ /* 0x004fe200078e0040 */
[--C-:B------:R-:W-:Y:S07]  /*b810*/  HSET2.LE.AND R44, R197, R209.reuse, PT ;  /* 0x000000d1c52c7233 */ /* 0x100fee0003803000 */
[----:B------:R-:W2:Y:S01]  /*b820*/  MUFU.EX2 R217, R65 ;  /* 0x0000004100d97308 */ /* 0x000ea20000000800 */
[----:B------:R-:W-:Y:S01]  /*b830*/  LOP3.LUT R54, R54, R0, RZ, 0xc0, !PT ;  /* 0x0000000036367212 */ /* 0x000fe200078ec0ff */
[----:B------:R-:W-:Y:S01]  /*b840*/  IMAD.MOV.U32 R31, RZ, RZ, R45 ;  /* 0x000000ffff1f7224 */ /* 0x000fe200078e002d */
[--C-:B------:R-:W-:Y:S07]  /*b850*/  HSET2.LE.AND R45, R230, R209.reuse, PT ;  /* 0x000000d1e62d7233 */ /* 0x100fee0003803000 */
[----:B------:R3:W-:Y:S01]  /*b860*/  MUFU.EX2 R154, R26 ;  /* 0x0000001a009a7308 */ /* 0x0007e20000000800 */
[----:B----4-:R-:W-:Y:S01]  /*b870*/  F2FP.BF16.F32.PACK_AB R55, R29, R105 ;  /* 0x000000691d37723e */ /* 0x010fe200000010ff */
[--C-:B------:R-:W-:Y:S01]  /*b880*/  FFMA.FTZ R62, R62, UR4, -R72.reuse ;  /* 0x000000043e3e7c23 */ /* 0x100fe20008010848 */
[--C-:B------:R-:W-:Y:S07]  /*b890*/  HSET2.LE.AND R0, R236, R209.reuse, PT ;  /* 0x000000d1ec007233 */ /* 0x100fee0003803000 */
[----:B------:R-:W-:Y:S01]  /*b8a0*/  MUFU.EX2 R216, R10 ;  /* 0x0000000a00d87308 */ /* 0x000fe20000000800 */
[----:B-1----:R-:W-:Y:S01]  /*b8b0*/  F2FP.BF16.F32.PACK_AB R52, R179, R181 ;  /* 0x000000b5b334723e */ /* 0x002fe200000010ff */
[--C-:B------:R-:W-:Y:S01]  /*b8c0*/  FFMA.FTZ R63, R63, UR4, -R72.reuse ;  /* 0x000000043f3f7c23 */ /* 0x100fe20008010848 */
[----:B------:R-:W-:Y:S07]  /*b8d0*/  LOP3.LUT R55, R55, R2, RZ, 0xc0, !PT ;  /* 0x0000000237377212 */ /* 0x000fee00078ec0ff */
[----:B------:R1:W4:Y:S01]  /*b8e0*/  MUFU.EX2 R201, R27 ;  /* 0x0000001b00c97308 */ /* 0x0003220000000800 */
[--C-:B------:R-:W-:Y:S01]  /*b8f0*/  HSET2.LE.AND R2, R235, R209.reuse, PT ;  /* 0x000000d1eb027233 */ /* 0x100fe20003803000 */
[--C-:B------:R-:W-:Y:S01]  /*b900*/  FFMA.FTZ R94, R94, UR4, -R72.reuse ;  /* 0x000000045e5e7c23 */ /* 0x100fe20008010848 */
[----:B------:R-:W-:Y:S07]  /*b910*/  LOP3.LUT R52, R52, R0, RZ, 0xc0, !PT ;  /* 0x0000000034347212 */ /* 0x000fee00078ec0ff */
[----:B------:R-:W4:Y:S01]  /*b920*/  MUFU.EX2 R212, R28 ;  /* 0x0000001c00d47308 */ /* 0x000f220000000800 */
[----:B--2---:R-:W-:Y:S01]  /*b930*/  F2FP.BF16.F32.PACK_AB R53, R217, R178 ;  /* 0x000000b2d935723e */ /* 0x004fe200000010ff */
[----:B---3--:R-:W-:Y:S01]  /*b940*/  IMAD.MOV.U32 R26, RZ, RZ, R87 ;  /* 0x000000ffff1a7224 */ /* 0x008fe200078e0057 */
[----:B------:R-:W-:Y:S07]  /*b950*/  F2FP.BF16.F32.PACK_AB R0, R210, R177 ;  /* 0x000000b1d200723e */ /* 0x000fee00000010ff */
[----:B------:R2:W3:Y:S01]  /*b960*/  MUFU.EX2 R173, R30 ;  /* 0x0000001e00ad7308 */ /* 0x0004e20000000800 */
[----:B------:R-:W-:Y:S01]  /*b970*/  LOP3.LUT R53, R53, R2, RZ, 0xc0, !PT ;  /* 0x0000000235357212 */ /* 0x000fe200078ec0ff */
[----:B------:R-:W-:Y:S01]  /*b980*/  IMAD.MOV.U32 R87, RZ, RZ, R207 ;  /* 0x000000ffff577224 */ /* 0x000fe200078e00cf */
[----:B------:R-:W-:Y:S07]  /*b990*/  LOP3.LUT R44, R0, R44, RZ, 0xc0, !PT ;  /* 0x0000002c002c7212 */ /* 0x000fee00078ec0ff */
[----:B------:R3:W-:Y:S01]  /*b9a0*/  MUFU.EX2 R230, R3 ;  /* 0x0000000300e67308 */ /* 0x0007e20000000800 */
[--C-:B------:R-:W-:Y:S01]  /*b9b0*/  HSET2.LE.AND R46, R199, R209.reuse, PT ;  /* 0x000000d1c72e7233 */ /* 0x100fe20003803000 */
[----:B-1----:R-:W-:Y:S01]  /*b9c0*/  IMAD.MOV.U32 R27, RZ, RZ, R119 ;  /* 0x000000ffff1b7224 */ /* 0x002fe200078e0077 */
[----:B------:R-:W-:Y:S07]  /*b9d0*/  LOP3.LUT R10, R11, 0xff00ff, RZ, 0xc0, !PT ;  /* 0x00ff00ff0b0a7812 */ /* 0x000fee00078ec0ff */
[----:B------:R-:W1:Y:S01]  /*b9e0*/  MUFU.EX2 R13, R69 ;  /* 0x00000045000d7308 */ /* 0x000e620000000800 */
[----:B----4-:R-:W-:Y:S01]  /*b9f0*/  F2FP.BF16.F32.PACK_AB R2, R201, R154 ;  /* 0x0000009ac902723e */ /* 0x010fe200000010ff */
[----:B------:R-:W-:Y:S01]  /*ba00*/  FFMA.FTZ R11, R59, UR4, -R72 ;  /* 0x000000043b0b7c23 */ /* 0x000fe20008010848 */
[----:B------:R-:W-:Y:S07]  /*ba10*/  F2FP.BF16.F32.PACK_AB R0, R172, R212 ;  /* 0x000000d4ac00723e */ /* 0x000fee00000010ff */
[----:B------:R1:W-:Y:S01]  /*ba20*/  MUFU.EX2 R203, R43 ;  /* 0x0000002b00cb7308 */ /* 0x0003e20000000800 */
[----:B------:R-:W-:Y:S01]  /*ba30*/  LOP3.LUT R45, R2, R45, RZ, 0xc0, !PT ;  /* 0x0000002d022d7212 */ /* 0x000fe200078ec0ff */
[----:B--2---:R-:W-:Y:S01]  /*ba40*/  IMAD.MOV.U32 R30, RZ, RZ, R77 ;  /* 0x000000ffff1e7224 */ /* 0x004fe200078e004d */
[--C-:B------:R-:W-:Y:S07]  /*ba50*/  HSET2.LE.AND R47, R47, R209.reuse, PT ;  /* 0x000000d12f2f7233 */ /* 0x100fee0003803000 */
[----:B------:R-:W2:Y:S01]  /*ba60*/  MUFU.EX2 R124, R182 ;  /* 0x000000b6007c7308 */ /* 0x000ea20000000800 */
[----:B------:R-:W-:Y:S01]  /*ba70*/  LOP3.LUT R46, R0, R46, RZ, 0xc0, !PT ;  /* 0x0000002e002e7212 */ /* 0x000fe200078ec0ff */
[----:B------:R-:W-:Y:S01]  /*ba80*/  IMAD.MOV.U32 R77, RZ, RZ, R99 ;  /* 0x000000ffff4d7224 */ /* 0x000fe200078e0063 */
[--C-:B---3--:R-:W-:Y:S07]  /*ba90*/  HSET2.LE.AND R3, R10, R209.reuse, PT ;  /* 0x000000d10a037233 */ /* 0x108fee0003803000 */
[----:B------:R3:W-:Y:S01]  /*baa0*/  MUFU.EX2 R202, R40 ;  /* 0x0000002800ca7308 */ /* 0x0007e20000000800 */
[----:B------:R-:W-:Y:S01]  /*bab0*/  F2FP.BF16.F32.PACK_AB R2, R219, R173 ;  /* 0x000000addb02723e */ /* 0x000fe200000010ff */
[----:B------:R-:W-:Y:S01]  /*bac0*/  IMAD.MOV.U32 R99, RZ, RZ, R204 ;  /* 0x000000ffff637224 */ /* 0x000fe200078e00cc */
[--C-:B------:R-:W-:Y:S07]  /*bad0*/  HSET2.LE.AND R0, R12, R209.reuse, PT ;  /* 0x000000d10c007233 */ /* 0x100fee0003803000 */
[----:B------:R4:W4:Y:S01]  /*bae0*/  MUFU.EX2 R218, R41 ;  /* 0x0000002900da7308 */ /* 0x0009220000000800 */
[----:B------:R-:W-:Y:S01]  /*baf0*/  LOP3.LUT R47, R2, R47, RZ, 0xc0, !PT ;  /* 0x0000002f022f7212 */ /* 0x000fe200078ec0ff */
[----:B-1----:R-:W-:Y:S01]  /*bb00*/  IMAD.MOV.U32 R43, RZ, RZ, R13 ;  /* 0x000000ffff2b7224 */ /* 0x002fe200078e000d */
[--C-:B------:R-:W-:Y:S07]  /*bb10*/  HSET2.LE.AND R64, R192, R209.reuse, PT ;  /* 0x000000d1c0407233 */ /* 0x100fee0003803000 */
[----:B------:R1:W-:Y:S01]  /*bb20*/  MUFU.EX2 R207, R67 ;  /* 0x0000004300cf7308 */ /* 0x0003e20000000800 */
[--C-:B------:R-:W-:Y:S01]  /*bb30*/  HSET2.LE.AND R65, R228, R209.reuse, PT ;  /* 0x000000d1e4417233 */ /* 0x100fe20003803000 */
[----:B------:R-:W-:Y:S01]  /*bb40*/  FFMA.FTZ R10, R58, UR4, -R72 ;  /* 0x000000043a0a7c23 */ /* 0x000fe20008010848 */
[----:B--2---:R-:W-:Y:S07]  /*bb50*/  F2FP.BF16.F32.PACK_AB R58, R226, R124 ;  /* 0x0000007ce23a723e */ /* 0x004fee00000010ff */
[----:B------:R2:W2:Y:S01]  /*bb60*/  MUFU.EX2 R215, R66 ;  /* 0x0000004200d77308 */ /* 0x0004a20000000800 */
[----:B------:R-:W-:Y:S01]  /*bb70*/  F2FP.BF16.F32.PACK_AB R2, R208, R43 ;  /* 0x0000002bd002723e */ /* 0x000fe200000010ff */
[----:B---3--:R-:W-:Y:S01]  /*bb80*/  IMAD.MOV.U32 R40, RZ, RZ, R132 ;  /* 0x000000ffff287224 */ /* 0x008fe200078e0084 */
[----:B------:R-:W-:Y:S07]  /*bb90*/  LOP3.LUT R58, R58, R0, RZ, 0xc0, !PT ;  /* 0x000000003a3a7212 */ /* 0x000fee00078ec0ff */
[----:B------:R3:W3:Y:S01]  /*bba0*/  MUFU.EX2 R200, R42 ;  /* 0x0000002a00c87308 */ /* 0x0006e20000000800 */
[----:B------:R-:W-:Y:S01]  /*bbb0*/  LOP3.LUT R59, R2, R3, RZ, 0xc0, !PT ;  /* 0x00000003023b7212 */ /* 0x000fe200078ec0ff */
[----:B----4-:R-:W-:Y:S01]  /*bbc0*/  IMAD.MOV.U32 R41, RZ, RZ, R40 ;  /* 0x000000ffff297224 */ /* 0x010fe200078e0028 */
[----:B------:R-:W-:Y:S07]  /*bbd0*/  F2FP.BF16.F32.PACK_AB R0, R218, R202 ;  /* 0x000000cada00723e */ /* 0x000fee00000010ff */
[----:B------:R-:W-:Y:S01]  /*bbe0*/  MUFU.EX2 R206, R184 ;  /* 0x000000b800ce7308 */ /* 0x000fe20000000800 */
[----:B------:R-:W-:Y:S01]  /*bbf0*/  LOP3.LUT R71, R71, 0xff00ff, RZ, 0xc0, !PT ;  /* 0x00ff00ff47477812 */ /* 0x000fe200078ec0ff */
[----:B------:R-:W-:Y:S01]  /*bc00*/  IMAD.MOV.U32 R40, RZ, RZ, R31 ;  /* 0x000000ffff287224 */ /* 0x000fe200078e001f */
[----:B-1----:R-:W-:Y:S07]  /*bc10*/  LOP3.LUT R67, R234, 0xff00ff, RZ, 0xc0, !PT ;  /* 0x00ff00ffea437812 */ /* 0x002fee00078ec0ff */
[----:B------:R-:W1:Y:S01]  /*bc20*/  MUFU.EX2 R204, R185 ;  /* 0x000000b900cc7308 */ /* 0x000e620000000800 */
[----:B------:R-:W-:Y:S01]  /*bc30*/  LOP3.LUT R64, R0, R64, RZ, 0xc0, !PT ;  /* 0x0000004000407212 */ /* 0x000fe200078ec0ff */
[----:B------:R-:W-:Y:S01]  /*bc40*/  IMAD.MOV.U32 R28, RZ, RZ, R73 ;  /* 0x000000ffff1c7224 */ /* 0x000fe200078e0049 */
[--C-:B--2---:R-:W-:Y:S07]  /*bc50*/  HSET2.LE.AND R66, R229, R209.reuse, PT ;  /* 0x000000d1e5427233 */ /* 0x104fee0003803000 */
[----:B------:R-:W-:Y:S01]  /*bc60*/  MUFU.EX2 R235, R81 ;  /* 0x0000005100eb7308 */ /* 0x000fe20000000800 */
[----:B------:R-:W-:Y:S01]  /*bc70*/  F2FP.BF16.F32.PACK_AB R0, R207, R215 ;  /* 0x000000d7cf00723e */ /* 0x000fe200000010ff */
[----:B---3--:R-:W-:Y:S01]  /*bc80*/  IMAD.MOV.U32 R42, RZ, RZ, R30 ;  /* 0x000000ffff2a7224 */ /* 0x008fe200078e001e */
[----:B------:R-:W-:Y:S07]  /*bc90*/  F2FP.BF16.F32.PACK_AB R2, R203, R200 ;  /* 0x000000c8cb02723e */ /* 0x000fee00000010ff */
[----:B------:R-:W2:Y:S01]  /*bca0*/  MUFU.EX2 R236, R84 ;  /* 0x0000005400ec7308 */ /* 0x000ea20000000800 */
[--C-:B------:R-:W-:Y:S01]  /*bcb0*/  HSET2.LE.AND R67, R67, R209.reuse, PT ;  /* 0x000000d143437233 */ /* 0x100fe20003803000 */
[----:B------:R-:W-:Y:S01]  /*bcc0*/  IMAD.MOV.U32 R30, RZ, RZ, R125 ;  /* 0x000000ffff1e7224 */ /* 0x000fe200078e007d */
[----:B------:R-:W-:Y:S07]  /*bcd0*/  LOP3.LUT R65, R2, R65, RZ, 0xc0, !PT ;  /* 0x0000004102417212 */ /* 0x000fee00078ec0ff */
[----:B------:R3:W-:Y:S01]  /*bce0*/  MUFU.EX2 R185, R60 ;  /* 0x0000003c00b97308 */ /* 0x0007e20000000800 */
[----:B------:R-:W-:Y:S01]  /*bcf0*/  F2FP.BF16.F32.PACK_AB R2, R230, R216 ;  /* 0x000000d8e602723e */ /* 0x000fe200000010ff */
[----:B------:R-:W-:Y:S01]  /*bd00*/  IMAD.MOV.U32 R31, RZ, RZ, R144 ;  /* 0x000000ffff1f7224 */ /* 0x000fe200078e0090 */
[----:B------:R-:W-:Y:S07]  /*bd10*/  LOP3.LUT R66, R0, R66, RZ, 0xc0, !PT ;  /* 0x0000004200427212 */ /* 0x000fee00078ec0ff */
[----:B------:R-:W-:Y:S01]  /*bd20*/  MUFU.EX2 R152, R96 ;  /* 0x0000006000987308 */ /* 0x000fe20000000800 */
[--C-:B------:R-:W-:Y:S01]  /*bd30*/  HSET2.LE.AND R70, R70, R209.reuse, PT ;  /* 0x000000d146467233 */ /* 0x100fe20003803000 */
[----:B------:R-:W-:Y:S01]  /*bd40*/  IMAD.MOV.U32 R131, RZ, RZ, R87 ;  /* 0x000000ffff837224 */ /* 0x000fe200078e0057 */
[----:B-1----:R-:W-:Y:S07]  /*bd50*/  F2FP.BF16.F32.PACK_AB R0, R204, R206 ;  /* 0x000000cecc00723e */ /* 0x002fee00000010ff */
[----:B------:R-:W-:Y:S01]  /*bd60*/  MUFU.EX2 R199, R57 ;  /* 0x0000003900c77308 */ /* 0x000fe20000000800 */
[----:B------:R-:W-:Y:S01]  /*bd70*/  LOP3.LUT R67, R2, R67, RZ, 0xc0, !PT ;  /* 0x0000004302437212 */ /* 0x000fe200078ec0ff */
[----:B------:R-:W-:Y:S01]  /*bd80*/  IMAD.MOV.U32 R228, RZ, RZ, R120 ;  /* 0x000000ffffe47224 */ /* 0x000fe200078e0078 */
[--C-:B------:R-:W-:Y:S07]  /*bd90*/  HSET2.LE.AND R71, R71, R209.reuse, PT ;  /* 0x000000d147477233 */ /* 0x100fee0003803000 */
[----:B------:R-:W1:Y:S01]  /*bda0*/  MUFU.EX2 R197, R56 ;  /* 0x0000003800c57308 */ /* 0x000e620000000800 */
[----:B--2---:R-:W-:Y:S01]  /*bdb0*/  F2FP.BF16.F32.PACK_AB R2, R236, R235 ;  /* 0x000000ebec02723e */ /* 0x004fe200000010ff */
[----:B------:R-:W-:Y:S01]  /*bdc0*/  IMAD.MOV.U32 R229, RZ, RZ, R121 ;  /* 0x000000ffffe57224 */ /* 0x000fe200078e0079 */
[----:B------:R-:W-:Y:S07]  /*bdd0*/  LOP3.LUT R70, R0, R70, RZ, 0xc0, !PT ;  /* 0x0000004600467212 */ /* 0x000fee00078ec0ff */
[----:B------:R-:W-:Y:S01]  /*bde0*/  MUFU.EX2 R182, R62 ;  /* 0x0000003e00b67308 */ /* 0x000fe20000000800 */
[----:B------:R-:W-:Y:S01]  /*bdf0*/  LOP3.LUT R0, R8, 0xffff, RZ, 0xc0, !PT ;  /* 0x0000ffff08007812 */ /* 0x000fe200078ec0ff */
[----:B------:R-:W-:Y:S01]  /*be00*/  IMAD.MOV.U32 R121, RZ, RZ, R98 ;  /* 0x000000ffff797224 */ /* 0x000fe200078e0062 */
[----:B------:R-:W-:Y:S07]  /*be10*/  LOP3.LUT R71, R2, R71, RZ, 0xc0, !PT ;  /* 0x0000004702477212 */ /* 0x000fee00078ec0ff */
[----:B------:R-:W2:Y:S01]  /*be20*/  MUFU.EX2 R187, R187 ;  /* 0x000000bb00bb7308 */ /* 0x000ea20000000800 */
[--C-:B---3--:R-:W-:Y:S01]  /*be30*/  HSET2.LE.AND R60, R195, R209.reuse, PT ;  /* 0x000000d1c33c7233 */ /* 0x108fe20003803000 */
[----:B------:R-:W-:Y:S01]  /*be40*/  IMAD.MOV.U32 R229, RZ, RZ, R29 ;  /* 0x000000ffffe57224 */ /* 0x000fe200078e001d */
[C---:B------:R-:W-:Y:S07]  /*be50*/  LOP3.LUT R3, R8.reuse, 0xff, RZ, 0xc0, !PT ;  /* 0x000000ff08037812 */ /* 0x040fee00078ec0ff */
[----:B------:R-:W3:Y:S01]  /*be60*/  MUFU.EX2 R195, R61 ;  /* 0x0000003d00c37308 */ /* 0x000ee20000000800 */
[----:B------:R-:W-:Y:S01]  /*be70*/  SHF.R.U32.HI R2, RZ, 0x8, R0 ;  /* 0x00000008ff027819 */ /* 0x000fe20000011600 */
[----:B------:R-:W-:Y:S01]  /*be80*/  IMAD.MOV.U32 R29, RZ, RZ, R121 ;  /* 0x000000ffff1d7224 */ /* 0x000fe200078e0079 */
[----:B-1----:R-:W-:Y:S07]  /*be90*/  F2FP.BF16.F32.PACK_AB R0, R199, R197 ;  /* 0x000000c5c700723e */ /* 0x002fee00000010ff */
[----:B------:R-:W-:Y:S01]  /*bea0*/  MUFU.EX2 R194, R194 ;  /* 0x000000c200c27308 */ /* 0x000fe20000000800 */
[----:B------:R-:W-:Y:S01]  /*beb0*/  PRMT R2, R3, 0x5410, R2 ;  /* 0x0000541003027816 */ /* 0x000fe20000000002 */
[----:B------:R-:W-:Y:S01]  /*bec0*/  IMAD.MOV.U32 R120, RZ, RZ, R99 ;  /* 0x000000ffff787224 */ /* 0x000fe200078e0063 */
[----:B------:R-:W-:Y:S07]  /*bed0*/  PRMT R57, R8, 0x7632, R57 ;  /* 0x0000763208397816 */ /* 0x000fee0000000039 */
[----:B------:R-:W-:Y:S01]  /*bee0*/  MUFU.EX2 R155, R100 ;  /* 0x00000064009b7308 */ /* 0x000fe20000000800 */
[----:B------:R-:W-:Y:S01]  /*bef0*/  LOP3.LUT R60, R0, R60, RZ, 0xc0, !PT ;  /* 0x0000003c003c7212 */ /* 0x000fe200078ec0ff */
[----:B------:R-:W-:Y:S01]  /*bf00*/  IMAD.MOV.U32 R121, RZ, RZ, R120 ;  /* 0x000000ffff797224 */ /* 0x000fe200078e0078 */
[--C-:B------:R-:W-:Y:S07]  /*bf10*/  HSET2.LE.AND R0, R2, R209.reuse, PT ;  /* 0x000000d102007233 */ /* 0x100fee0003803000 */
[----:B------:R-:W-:Y:S01]  /*bf20*/  MUFU.EX2 R192, R11 ;  /* 0x0000000b00c07308 */ /* 0x000fe20000000800 */
[----:B--2---:R-:W-:Y:S01]  /*bf30*/  F2FP.BF16.F32.PACK_AB R56, R187, R186 ;  /* 0x000000babb38723e */ /* 0x004fe200000010ff */
[----:B------:R-:W-:Y:S01]  /*bf40*/  IMAD.MOV.U32 R120, RZ, RZ, R108 ;  /* 0x000000ffff787224 */ /* 0x000fe200078e006c */
[----:B------:R-:W-:Y:S01]  /*bf50*/  SHF.R.U32.HI R8, RZ, 0x18, R8 ;  /* 0x00000018ff087819 */ /* 0x000fe20000011608 */
[----:B------:R-:W-:Y:S01]  /*bf60*/  IMAD.MOV.U32 R108, RZ, RZ, R101 ;  /* 0x000000ffff6c7224 */ /* 0x000fe200078e0065 */
[----:B------:R-:W-:Y:S05]  /*bf70*/  LOP3.LUT R57, R57, 0xff, RZ, 0xc0, !PT ;  /* 0x000000ff39397812 */ /* 0x000fea00078ec0ff */
[----:B------:R-:W1:Y:S01]  /*bf80*/  MUFU.EX2 R193, R193 ;  /* 0x000000c100c17308 */ /* 0x000e620000000800 */
[----:B------:R-:W-:Y:S01]  /*bf90*/  LOP3.LUT R56, R56, R0, RZ, 0xc0, !PT ;  /* 0x0000000038387212 */ /* 0x000fe200078ec0ff */
[----:B------:R-:W-:Y:S01]  /*bfa0*/  IMAD.MOV.U32 R234, RZ, RZ, R86 ;  /* 0x000000ffffea7224 */ /* 0x000fe200078e0056 */
[--C-:B------:R-:W-:Y:S01]  /*bfb0*/  HSET2.LE.AND R62, R227, R209.reuse, PT ;  /* 0x000000d1e33e7233 */ /* 0x100fe20003803000 */
[----:B------:R-:W-:Y:S01]  /*bfc0*/  IMAD.MOV.U32 R227, RZ, RZ, R229 ;  /* 0x000000ffffe37224 */ /* 0x000fe200078e00e5 */
[----:B------:R-:W-:Y:S01]  /*bfd0*/  PRMT R57, R57, 0x5410, R8 ;  /* 0x0000541039397816 */ /* 0x000fe20000000008 */
[----:B------:R-:W-:Y:S01]  /*bfe0*/  IMAD.MOV.U32 R229, RZ, RZ, R42 ;  /* 0x000000ffffe57224 */ /* 0x000fe200078e002a */
[----:B---3--:R-:W-:Y:S01]  /*bff0*/  F2FP.BF16.F32.PACK_AB R0, R195, R185 ;  /* 0x000000b9c300723e */ /* 0x008fe200000010ff */
[----:B------:R-:W-:Y:S01]  /*c000*/  IMAD.MOV.U32 R42, RZ, RZ, R80 ;  /* 0x000000ffff2a7224 */ /* 0x000fe200078e0050 */
[----:B------:R-:W-:Y:S01]  /*c010*/  LOP3.LUT R68, R9, 0xffff, RZ, 0xc0, !PT ;  /* 0x0000ffff09447812 */ /* 0x000fe200078ec0ff */
[----:B------:R-:W2:Y:S01]  /*c020*/  MUFU.EX2 R153, R97 ;  /* 0x0000006100997308 */ /* 0x000ea20000000800 */
[----:B------:R-:W-:Y:S01]  /*c030*/  LOP3.LUT R62, R0, R62, RZ, 0xc0, !PT ;  /* 0x0000003e003e7212 */ /* 0x000fe200078ec0ff */
[--C-:B------:R-:W-:Y:S01]  /*c040*/  FFMA.FTZ R95, R95, UR4, -R72.reuse ;  /* 0x000000045f5f7c23 */ /* 0x100fe20008010848 */
[--C-:B------:R-:W-:Y:S07]  /*c050*/  HSET2.LE.AND R57, R57, R209.reuse, PT ;  /* 0x000000d139397233 */ /* 0x100fee0003803000 */
[----:B------:R3:W-:Y:S01]  /*c060*/  MUFU.EX2 R183, R63 ;  /* 0x0000003f00b77308 */ /* 0x0007e20000000800 */
[----:B------:R-:W-:Y:S01]  /*c070*/  F2FP.BF16.F32.PACK_AB R0, R152, R149 ;  /* 0x000000959800723e */ /* 0x000fe200000010ff */
[----:B------:R-:W-:Y:S01]  /*c080*/  FFMA.FTZ R90, R90, UR4, -R72 ;  /* 0x000000045a5a7c23 */ /* 0x000fe20008010848 */
[----:B------:R-:W-:Y:S07]  /*c090*/  SHF.R.U32.HI R68, RZ, 0x8, R68 ;  /* 0x00000008ff447819 */ /* 0x000fee0000011644 */
[----:B------:R-:W4:Y:S01]  /*c0a0*/  MUFU.EX2 R184, R10 ;  /* 0x0000000a00b87308 */ /* 0x000f220000000800 */
[----:B------:R-:W-:Y:S01]  /*c0b0*/  LOP3.LUT R57, R0, R57, RZ, 0xc0, !PT ;  /* 0x0000003900397212 */ /* 0x000fe200078ec0ff */
[--C-:B------:R-:W-:Y:S01]  /*c0c0*/  FFMA.FTZ R91, R91, UR4, -R72.reuse ;  /* 0x000000045b5b7c23 */ /* 0x100fe20008010848 */
[C---:B------:R-:W-:Y:S07]  /*c0d0*/  LOP3.LUT R0, R9.reuse, 0xff, RZ, 0xc0, !PT ;  /* 0x000000ff09007812 */ /* 0x040fee00078ec0ff */
[----:B------:R-:W-:Y:S01]  /*c0e0*/  MUFU.EX2 R118, R118 ;  /* 0x0000007600767308 */ /* 0x000fe20000000800 */
[----:B------:R-:W-:Y:S01]  /*c0f0*/  PRMT R69, R9, 0x7632, R69 ;  /* 0x0000763209457816 */ /* 0x000fe20000000045 */
[----:B------:R-:W-:Y:S01]  /*c100*/  FFMA.FTZ R106, R106, UR4, -R72 ;  /* 0x000000046a6a7c23 */ /* 0x000fe20008010848 */
[----:B------:R-:W-:Y:S07]  /*c110*/  PRMT R68, R0, 0x5410, R68 ;  /* 0x0000541000447816 */ /* 0x000fee0000000044 */
[----:B------:R-:W-:Y:S01]  /*c120*/  MUFU.EX2 R113, R113 ;  /* 0x0000007100717308 */ /* 0x000fe20000000800 */
[----:B------:R-:W-:Y:S01]  /*c130*/  SHF.R.U32.HI R9, RZ, 0x18, R9 ;  /* 0x00000018ff097819 */ /* 0x000fe20000011609 */
[--C-:B------:R-:W-:Y:S01]  /*c140*/  FFMA.FTZ R107, R107, UR4, -R72.reuse ;  /* 0x000000046b6b7c23 */ /* 0x100fe20008010848 */
[----:B------:R-:W-:Y:S07]  /*c150*/  LOP3.LUT R69, R69, 0xff, RZ, 0xc0, !PT ;  /* 0x000000ff45457812 */ /* 0x000fee00078ec0ff */
[----:B------:R-:W-:Y:S01]  /*c160*/  MUFU.EX2 R94, R94 ;  /* 0x0000005e005e7308 */ /* 0x000fe20000000800 */
[--C-:B------:R-:W-:Y:S01]  /*c170*/  HSET2.LE.AND R68, R68, R209.reuse, PT ;  /* 0x000000d144447233 */ /* 0x100fe20003803000 */
[--C-:B------:R-:W-:Y:S01]  /*c180*/  FFMA.FTZ R110, R110, UR4, -R72.reuse ;  /* 0x000000046e6e7c23 */ /* 0x100fe20008010848 */
[----:B------:R-:W-:Y:S07]  /*c190*/  PRMT R69, R69, 0x5410, R9 ;  /* 0x0000541045457816 */ /* 0x000fee0000000009 */
[----:B------:R-:W-:Y:S01]  /*c1a0*/  MUFU.EX2 R95, R95 ;  /* 0x0000005f005f7308 */ /* 0x000fe20000000800 */
[----:B-1----:R-:W-:Y:S01]  /*c1b0*/  F2FP.BF16.F32.PACK_AB R0, R194, R193 ;  /* 0x000000c1c200723e */ /* 0x002fe200000010ff */
[----:B------:R-:W-:Y:S01]  /*c1c0*/  FFMA.FTZ R111, R111, UR4, -R72 ;  /* 0x000000046f6f7c23 */ /* 0x000fe20008010848 */
[--C-:B------:R-:W-:Y:S01]  /*c1d0*/  HSET2.LE.AND R2, R196, R209.reuse, PT ;  /* 0x000000d1c4027233 */ /* 0x100fe20003803000 */
[----:B------:R-:W-:Y:S01]  /*c1e0*/  IMAD.MOV.U32 R196, RZ, RZ, R26 ;  /* 0x000000ffffc47224 */ /* 0x000fe200078e001a */
[----:B------:R-:W-:Y:S05]  /*c1f0*/  LOP3.LUT R68, R0, R68, RZ, 0xc0, !PT ;  /* 0x0000004400447212 */ /* 0x000fea00078ec0ff */
[----:B------:R-:W-:Y:S01]  /*c200*/  MUFU.EX2 R90, R90 ;  /* 0x0000005a005a7308 */ /* 0x000fe20000000800 */
[--C-:B------:R-:W-:Y:S01]  /*c210*/  HSET2.LE.AND R69, R69, R209.reuse, PT ;  /* 0x000000d145457233 */ /* 0x100fe20003803000 */
[----:B------:R-:W-:Y:S01]  /*c220*/  IMAD.MOV.U32 R119, RZ, RZ, R102 ;  /* 0x000000ffff777224 */ /* 0x000fe200078e0066 */
[----:B--2---:R-:W-:Y:S07]  /*c230*/  F2FP.BF16.F32.PACK_AB R0, R155, R153 ;  /* 0x000000999b00723e */ /* 0x004fee00000010ff */
[----:B------:R-:W-:Y:S01]  /*c240*/  MUFU.EX2 R91, R91 ;  /* 0x0000005b005b7308 */ /* 0x000fe20000000800 */
[----:B---3--:R-:W-:Y:S01]  /*c250*/  LOP3.LUT R63, R232, 0xff00ff, RZ, 0xc0, !PT ;  /* 0x00ff00ffe83f7812 */ /* 0x008fe200078ec0ff */
[----:B------:R-:W-:Y:S01]  /*c260*/  IMAD.MOV.U32 R232, RZ, RZ, R93 ;  /* 0x000000ffffe87224 */ /* 0x000fe200078e005d */
[----:B------:R-:W-:Y:S01]  /*c270*/  LOP3.LUT R69, R0, R69, RZ, 0xc0, !PT ;  /* 0x0000004500457212 */ /* 0x000fe200078ec0ff */
[----:B------:R-:W-:Y:S01]  /*c280*/  VIADD R0, R198, 0x2 ;  /* 0x00000002c6007836 */ /* 0x000fe20000000000 */
[----:B----4-:R-:W-:Y:S05]  /*c290*/  F2FP.BF16.F32.PACK_AB R61, R192, R184 ;  /* 0x000000b8c03d723e */ /* 0x010fea00000010ff */
[----:B------:R-:W-:Y:S01]  /*c2a0*/  MUFU.EX2 R119, R119 ;  /* 0x0000007700777308 */ /* 0x000fe20000000800 */
[--C-:B------:R-:W-:Y:S01]  /*c2b0*/  HSET2.LE.AND R63, R63, R209.reuse, PT ;  /* 0x000000d13f3f7233 */ /* 0x100fe20003803000 */
[----:B------:R-:W-:Y:S01]  /*c2c0*/  IMAD.MOV.U32 R132, RZ, RZ, R129 ;  /* 0x000000ffff847224 */ /* 0x000fe200078e0081 */
[----:B------:R-:W-:Y:S07]  /*c2d0*/  LOP3.LUT R0, R83, R221, R0, 0x96, !PT ;  /* 0x000000dd53007212 */ /* 0x000fee00078e9600 */
[----:B------:R-:W-:Y:S01]  /*c2e0*/  MUFU.EX2 R106, R106 ;  /* 0x0000006a006a7308 */ /* 0x000fe20000000800 */
[----:B------:R-:W-:Y:S01]  /*c2f0*/  LOP3.LUT R61, R61, R2, RZ, 0xc0, !PT ;  /* 0x000000023d3d7212 */ /* 0x000fe200078ec0ff */
[----:B------:R-:W-:Y:S01]  /*c300*/  IMAD.MOV.U32 R81, RZ, RZ, R143 ;  /* 0x000000ffff517224 */ /* 0x000fe200078e008f */
[----:B------:R-:W-:Y:S01]  /*c310*/  F2FP.BF16.F32.PACK_AB R2, R183, R182 ;  /* 0x000000b6b702723e */ /* 0x000fe200000010ff */
[----:B------:R-:W-:Y:S06]  /*c320*/  IMAD.WIDE.U32 R10, R0, -0x326172a9, RZ ;  /* 0xcd9e8d57000a7825 */ /* 0x000fec00078e00ff */
[----:B------:R-:W-:Y:S01]  /*c330*/  MUFU.EX2 R107, R107 ;  /* 0x0000006b006b7308 */ /* 0x000fe20000000800 */
[----:B------:R-:W-:Y:S02]  /*c340*/  LOP3.LUT R63, R2, R63, RZ, 0xc0, !PT ;  /* 0x0000003f023f7212 */ /* 0x000fe400078ec0ff */
[C---:B------:R-:W-:Y:S07]  /*c350*/  LOP3.LUT R2, R11.reuse, R246, RZ, 0x3c, !PT ;  /* 0x000000f60b027212 */ /* 0x040fee00078e3cff */
[----:B------:R-:W-:Y:S01]  /*c360*/  MUFU.EX2 R110, R110 ;  /* 0x0000006e006e7308 */ /* 0x000fe20000000800 */
[----:B------:R-:W-:Y:S02]  /*c370*/  LOP3.LUT R9, R11, R242, RZ, 0x3c, !PT ;  /* 0x000000f20b097212 */ /* 0x000fe400078e3cff */
[C---:B------:R-:W-:Y:S07]  /*c380*/  LOP3.LUT R8, R10.reuse, R241, RZ, 0x3c, !PT ;  /* 0x000000f10a087212 */ /* 0x040fee00078e3cff */
[----:B------:R-:W-:Y:S01]  /*c390*/  MUFU.EX2 R111, R111 ;  /* 0x0000006f006f7308 */ /* 0x000fe20000000800 */
[----:B------:R-:W-:Y:S01]  /*c3a0*/  LOP3.LUT R0, R10, R245, RZ, 0x3c, !PT ;  /* 0x000000f50a007212 */ /* 0x000fe200078e3cff */
[----:B------:R-:W-:Y:S04]  /*c3b0*/  IMAD.WIDE.U32 R10, R2, -0x2daee0ad, RZ ;  /* 0xd2511f53020a7825 */ /* 0x000fe800078e00ff */
[----:B------:R-:W-:Y:S01]  /*c3c0*/  IMAD.WIDE.U32 R12, R0, -0x2daee0ad, RZ ;  /* 0xd2511f53000c7825 */ /* 0x000fe200078e00ff */
[-C--:B------:R-:W-:Y:S04]  /*c3d0*/  LOP3.LUT R2, R140, R191.reuse, R11, 0x96, !PT ;  /* 0x000000bf8c027212 */ /* 0x080fe800078e960b */
[----:B------:R-:W-:Y:S01]  /*c3e0*/  LOP3.LUT R0, R190, R10, R13, 0x96, !PT ;  /* 0x0000000abe007212 */ /* 0x000fe200078e960d */
[----:B------:R-:W-:Y:S04]  /*c3f0*/  IMAD.WIDE.U32 R2, R2, -0x326172a9, RZ ;  /* 0xcd9e8d5702027825 */ /* 0x000fe800078e00ff */
[----:B------:R-:W-:Y:S01]  /*c400*/  IMAD.WIDE.U32 R10, R0, -0x326172a9, RZ ;  /* 0xcd9e8d57000a7825 */ /* 0x000fe200078e00ff */
[----:B------:R-:W-:Y:S04]  /*c410*/  LOP3.LUT R0, R170, R222, R3, 0x96, !PT ;  /* 0x000000deaa007212 */ /* 0x000fe800078e9603 */
[----:B------:R-:W-:Y:S01]  /*c420*/  LOP3.LUT R3, R225, R2, R11, 0x96, !PT ;  /* 0x00000002e1037212 */ /* 0x000fe200078e960b */
[----:B------:R-:W-:Y:S04]  /*c430*/  IMAD.WIDE.U32 R24, R0, -0x2daee0ad, RZ ;  /* 0xd2511f5300187825 */ /* 0x000fe800078e00ff */
[----:B------:R-:W-:Y:S01]  /*c440*/  IMAD.WIDE.U32 R14, R3, -0x2daee0ad, RZ ;  /* 0xd2511f53030e7825 */ /* 0x000fe200078e00ff */
[----:B------:R-:W-:Y:S03]  /*c450*/  LOP3.LUT R0, R189, R12, R25, 0x96, !PT ;  /* 0x0000000cbd007212 */ /* 0x000fe600078e9619 */
[----:B------:R-:W-:Y:S02]  /*c460*/  IMAD.MOV.U32 R25, RZ, RZ, R83 ;  /* 0x000000ffff197224 */ /* 0x000fe400078e0053 */
[----:B------:R-:W-:Y:S01]  /*c470*/  IMAD.WIDE.U32 R12, R0, -0x326172a9, RZ ;  /* 0xcd9e8d57000c7825 */ /* 0x000fe200078e00ff */
[----:B------:R-:W-:Y:S03]  /*c480*/  LOP3.LUT R0, R188, R24, R15, 0x96, !PT ;  /* 0x00000018bc007212 */ /* 0x000fe600078e960f */
[----:B------:R-:W-:Y:S01]  /*c490*/  IMAD.MOV.U32 R24, RZ, RZ, R82 ;  /* 0x000000ffff187224 */ /* 0x000fe200078e0052 */
[----:B------:R-:W-:Y:S01]  /*c4a0*/  LOP3.LUT R2, R224, R10, R13, 0x96, !PT ;  /* 0x0000000ae0027212 */ /* 0x000fe200078e960d */
[----:B------:R-:W-:Y:S04]  /*c4b0*/  IMAD.WIDE.U32 R10, R0, -0x326172a9, RZ ;  /* 0xcd9e8d57000a7825 */ /* 0x000fe800078e00ff */
[----:B------:R-:W-:Y:S01]  /*c4c0*/  IMAD.MOV.U32 R13, RZ, RZ, R10 ;  /* 0x000000ffff0d7224 */ /* 0x000fe200078e000a */
[----:B------:R-:W-:Y:S02]  /*c4d0*/  LOP3.LUT R0, R223, R12, R11, 0x96, !PT ;  /* 0x0000000cdf007212 */ /* 0x000fe400078e960b */
[C---:B------:R-:W-:Y:S02]  /*c4e0*/  PRMT R11, R10.reuse, 0x7773, RZ ;  /* 0x000077730a0b7816 */ /* 0x040fe400000000ff */
[C---:B------:R-:W-:Y:S02]  /*c4f0*/  PRMT R3, R10.reuse, 0x7772, RZ ;  /* 0x000077720a037816 */ /* 0x040fe400000000ff */
[----:B------:R-:W-:Y:S02]  /*c500*/  PRMT R15, R10, 0x7771, RZ ;  /* 0x000077710a0f7816 */ /* 0x000fe400000000ff */
[----:B------:R-:W-:Y:S01]  /*c510*/  PRMT R102, R3, 0x5410, R11 ;  /* 0x0000541003667816 */ /* 0x000fe2000000000b */
[----:B------:R-:W-:Y:S04]  /*c520*/  IMAD.WIDE.U32 R2, R2, -0x2daee0ad, RZ ;  /* 0xd2511f5302027825 */ /* 0x000fe800078e00ff */
[----:B------:R-:W-:Y:S01]  /*c530*/  IMAD.MOV.U32 R11, RZ, RZ, R2 ;  /* 0x000000ffff0b7224 */ /* 0x000fe200078e0002 */
[C---:B------:R-:W-:Y:S02]  /*c540*/  PRMT R10, R2.reuse, 0x7773, RZ ;  /* 0x00007773020a7816 */ /* 0x040fe400000000ff */
[C---:B------:R-:W-:Y:S02]  /*c550*/  PRMT R12, R2.reuse, 0x7771, RZ ;  /* 0x00007771020c7816 */ /* 0x040fe400000000ff */
[----:B------:R-:W-:Y:S02]  /*c560*/  PRMT R2, R2, 0x7772, RZ ;  /* 0x0000777202027816 */ /* 0x000fe400000000ff */
[----:B------:R-:W-:Y:S02]  /*c570*/  LOP3.LUT R3, R180, R14, R3, 0x96, !PT ;  /* 0x0000000eb4037212 */ /* 0x000fe400078e9603 */
[----:B------:R-:W-:Y:S02]  /*c580*/  PRMT R142, R2, 0x5410, R10 ;  /* 0x00005410028e7816 */ /* 0x000fe4000000000a */
[C---:B------:R-:W-:Y:S02]  /*c590*/  LOP3.LUT R2, R0.reuse, 0xffff, RZ, 0xc0, !PT ;  /* 0x0000ffff00027812 */ /* 0x040fe400078ec0ff */
[----:B------:R-:W-:Y:S02]  /*c5a0*/  LOP3.LUT R10, R0, 0xff, RZ, 0xc0, !PT ;  /* 0x000000ff000a7812 */ /* 0x000fe400078ec0ff */
[----:B------:R-:W-:Y:S04]  /*c5b0*/  SHF.R.U32.HI R2, RZ, 0x8, R2 ;  /* 0x00000008ff027819 */ /* 0x000fe80000011602 */
[--C-:B------:R-:W-:Y:S02]  /*c5c0*/  PRMT R85, R10, 0x5410, R2.reuse ;  /* 0x000054100a557816 */ /* 0x100fe40000000002 */
[----:B------:R-:W-:Y:S02]  /*c5d0*/  PRMT R2, R0, 0x7632, R2 ;  /* 0x0000763200027816 */ /* 0x000fe40000000002 */
[----:B------:R-:W-:Y:S02]  /*c5e0*/  SHF.R.U32.HI R0, RZ, 0x18, R0 ;  /* 0x00000018ff007819 */ /* 0x000fe40000011600 */
[----:B------:R-:W-:Y:S04]  /*c5f0*/  LOP3.LUT R2, R2, 0xff, RZ, 0xc0, !PT ;  /* 0x000000ff02027812 */ /* 0x000fe800078ec0ff */
[----:B------:R-:W-:Y:S02]  /*c600*/  PRMT R87, R2, 0x5410, R0 ;  /* 0x0000541002577816 */ /* 0x000fe40000000000 */
[----:B------:R-:W-:Y:S04]  /*c610*/  LOP3.LUT R0, R13, 0xff, RZ, 0xc0, !PT ;  /* 0x000000ff0d007812 */ /* 0x000fe800078ec0ff */
[----:B------:R-:W-:Y:S02]  /*c620*/  PRMT R100, R0, 0x5410, R15 ;  /* 0x0000541000647816 */ /* 0x000fe4000000000f */
[----:B------:R-:W-:Y:S01]  /*c630*/  LOP3.LUT R0, R11, 0xff, RZ, 0xc0, !PT ;  /* 0x000000ff0b007812 */ /* 0x000fe200078ec0ff */
[----:B------:R-:W-:Y:S03]  /*c640*/  IMAD.WIDE.U32 R10, R9, -0x2daee0ad, RZ ;  /* 0xd2511f53090a7825 */ /* 0x000fe600078e00ff */
[----:B------:R-:W-:Y:S01]  /*c650*/  PRMT R129, R0, 0x5410, R12 ;  /* 0x0000541000817816 */ /* 0x000fe2000000000c */
[----:B------:R-:W-:Y:S01]  /*c660*/  IMAD.WIDE.U32 R12, R8, -0x2daee0ad, RZ ;  /* 0xd2511f53080c7825 */ /* 0x000fe200078e00ff */
[----:B------:R-:W-:Y:S04]  /*c670*/  LOP3.LUT R0, R88, R191, R11, 0x96, !PT ;  /* 0x000000bf58007212 */ /* 0x000fe800078e960b */
[----:B------:R-:W-:Y:S01]  /*c680*/  LOP3.LUT R10, R190, R10, R13, 0x96, !PT ;  /* 0x0000000abe0a7212 */ /* 0x000fe200078e960d */
[----:B------:R-:W-:Y:S05]  /*c690*/  IMAD.WIDE.U32 R14, R0, -0x326172a9, RZ ;  /* 0xcd9e8d57000e7825 */ /* 0x000fea00078e00ff */
[----:B------:R-:W-:Y:S05]  /*c6a0*/  LOP3.LUT R8, R228, R222, R15, 0x96, !PT ;  /* 0x000000dee4087212 */ /* 0x000fea00078e960f */
[----:B------:R-:W-:Y:S05]  /*c6b0*/  IMAD.WIDE.U32 R8, R8, -0x2daee0ad, RZ ;  /* 0xd2511f5308087825 */ /* 0x000fea00078e00ff */
        /* <DEDUP_REMOVED lines=9> */
[----:B------:R-:W-:Y:S02]  /*c750*/  IMAD.MOV.U32 R88, RZ, RZ, R132 ;  /* 0x000000ffff587224 */ /* 0x000fe400078e0084 */
[----:B------:R-:W-:Y:S02]  /*c760*/  IMAD.MOV.U32 R132, RZ, RZ, R103 ;  /* 0x000000ffff847224 */ /* 0x000fe400078e0067 */
[----:B------:R-:W-:Y:S05]  /*c770*/  IMAD.WIDE.U32 R8, R8, -0x326172a9, RZ ;  /* 0xcd9e8d5708087825 */ /* 0x000fea00078e00ff */
[----:B------:R-:W-:Y:S01]  /*c780*/  LOP3.LUT R2, R223, R10, R9, 0x96, !PT ;  /* 0x0000000adf027212 */ /* 0x000fe200078e9609 */
[----:B------:R-:W-:Y:S01]  /*c790*/  IMAD.MOV.U32 R9, RZ, RZ, R8 ;  /* 0x000000ffff097224 */ /* 0x000fe200078e0008 */
[C---:B------:R-:W-:Y:S04]  /*c7a0*/  PRMT R10, R8.reuse, 0x7771, RZ ;  /* 0x00007771080a7816 */ /* 0x040fe800000000ff */
[----:B------:R-:W-:Y:S04]  /*c7b0*/  LOP3.LUT R9, R9, 0xff, RZ, 0xc0, !PT ;  /* 0x000000ff09097812 */ /* 0x000fe800078ec0ff */
[----:B------:R-:W-:Y:S02]  /*c7c0*/  PRMT R97, R9, 0x5410, R10 ;  /* 0x0000541009617816 */ /* 0x000fe4000000000a */
[C---:B------:R-:W-:Y:S02]  /*c7d0*/  PRMT R9, R8.reuse, 0x7773, RZ ;  /* 0x0000777308097816 */ /* 0x040fe400000000ff */
[----:B------:R-:W-:Y:S04]  /*c7e0*/  PRMT R8, R8, 0x7772, RZ ;  /* 0x0000777208087816 */ /* 0x000fe800000000ff */
[----:B------:R-:W-:Y:S01]  /*c7f0*/  PRMT R98, R8, 0x5410, R9 ;  /* 0x0000541008627816 */ /* 0x000fe20000000009 */
        /* <DEDUP_REMOVED lines=8> */
[----:B------:R-:W-:Y:S02]  /*c880*/  PRMT R103, R8, 0x5410, R9 ;  /* 0x0000541008677816 */ /* 0x000fe40000000009 */
[C---:B------:R-:W-:Y:S02]  /*c890*/  LOP3.LUT R8, R2.reuse, 0xffff, RZ, 0xc0, !PT ;  /* 0x0000ffff02087812 */ /* 0x040fe400078ec0ff */
[C---:B------:R-:W-:Y:S02]  /*c8a0*/  LOP3.LUT R9, R2.reuse, 0xff, RZ, 0xc0, !PT ;  /* 0x000000ff02097812 */ /* 0x040fe400078ec0ff */
[----:B------:R-:W-:Y:S04]  /*c8b0*/  SHF.R.U32.HI R8, RZ, 0x8, R8 ;  /* 0x00000008ff087819 */ /* 0x000fe80000011608 */
[--C-:B------:R-:W-:Y:S02]  /*c8c0*/  PRMT R73, R9, 0x5410, R8.reuse ;  /* 0x0000541009497816 */ /* 0x100fe40000000008 */
[----:B------:R-:W-:Y:S02]  /*c8d0*/  PRMT R8, R2, 0x7632, R8 ;  /* 0x0000763202087816 */ /* 0x000fe40000000008 */
[----:B------:R-:W-:Y:S02]  /*c8e0*/  SHF.R.U32.HI R2, RZ, 0x18, R2 ;  /* 0x00000018ff027819 */ /* 0x000fe40000011602 */
[----:B------:R-:W-:Y:S04]  /*c8f0*/  LOP3.LUT R8, R8, 0xff, RZ, 0xc0, !PT ;  /* 0x000000ff08087812 */ /* 0x000fe800078ec0ff */
        /* <DEDUP_REMOVED lines=16> */
[----:B------:R-:W-:Y:S01]  /*ca00*/  PRMT R89, R0, 0x5410, R3 ;  /* 0x0000541000597816 */ /* 0x000fe20000000003 */
[----:B------:R-:W-:Y:S02]  /*ca10*/  VIADD R0, R198, 0x3 ;  /* 0x00000003c6007836 */ /* 0x000fe40000000000 */
[----:B------:R-:W-:Y:S03]  /*ca20*/  IMAD.MOV.U32 R198, RZ, RZ, R77 ;  /* 0x000000ffffc67224 */ /* 0x000fe600078e004d */
[----:B------:R-:W-:Y:S05]  /*ca30*/  LOP3.LUT R0, R25, R221, R0, 0x96, !PT ;  /* 0x000000dd19007212 */ /* 0x000fea00078e9600 */
[----:B------:R-:W-:Y:S05]  /*ca40*/  IMAD.WIDE.U32 R24, R0, -0x326172a9, RZ ;  /* 0xcd9e8d5700187825 */ /* 0x000fea00078e00ff */
[----:B------:R-:W-:Y:S02]  /*ca50*/  LOP3.LUT R2, R25, R242, RZ, 0x3c, !PT ;  /* 0x000000f219027212 */ /* 0x000fe400078e3cff */
[----:B------:R-:W-:Y:S03]  /*ca60*/  LOP3.LUT R8, R24, R241, RZ, 0x3c, !PT ;  /* 0x000000f118087212 */ /* 0x000fe600078e3cff */
[----:B------:R-:W-:Y:S04]  /*ca70*/  IMAD.WIDE.U32 R2, R2, -0x2daee0ad, RZ ;  /* 0xd2511f5302027825 */ /* 0x000fe800078e00ff */
[----:B------:R-:W-:Y:S01]  /*ca80*/  IMAD.WIDE.U32 R8, R8, -0x2daee0ad, RZ ;  /* 0xd2511f5308087825 */ /* 0x000fe200078e00ff */
[----:B------:R-:W-:Y:S04]  /*ca90*/  LOP3.LUT R0, R12, R191, R3, 0x96, !PT ;  /* 0x000000bf0c007212 */ /* 0x000fe800078e9603 */
[----:B------:R-:W-:Y:S01]  /*caa0*/  LOP3.LUT R9, R190, R2, R9, 0x96, !PT ;  /* 0x00000002be097212 */ /* 0x000fe200078e9609 */
[----:B------:R-:W-:Y:S04]  /*cab0*/  IMAD.WIDE.U32 R10, R0, -0x326172a9, RZ ;  /* 0xcd9e8d57000a7825 */ /* 0x000fe800078e00ff */
[----:B------:R-:W-:Y:S01]  /*cac0*/  IMAD.WIDE.U32 R12, R9, -0x326172a9, RZ ;  /* 0xcd9e8d57090c7825 */ /* 0x000fe200078e00ff */
[----:B------:R-:W-:Y:S03]  /*cad0*/  LOP3.LUT R2, R228, R222, R11, 0x96, !PT ;  /* 0x000000dee4027212 */ /* 0x000fe600078e960b */
[----:B------:R-:W-:Y:S01]  /*cae0*/  IMAD.MOV.U32 R9, RZ, RZ, R171 ;  /* 0x000000ffff097224 */ /* 0x000fe200078e00ab */
[----:B------:R-:W-:Y:S01]  /*caf0*/  LOP3.LUT R0, R225, R10, R13, 0x96, !PT ;  /* 0x0000000ae1007212 */ /* 0x000fe200078e960d */
[----:B------:R-:W-:Y:S04]  /*cb00*/  IMAD.WIDE.U32 R2, R2, -0x2daee0ad, RZ ;  /* 0xd2511f5302027825 */ /* 0x000fe800078e00ff */
[----:B------:R-:W-:Y:S01]  /*cb10*/  IMAD.WIDE.U32 R14, R0, -0x2daee0ad, RZ ;  /* 0xd2511f53000e7825 */ /* 0x000fe200078e00ff */
[----:B------:R-:W-:Y:S03]  /*cb20*/  LOP3.LUT R8, R189, R8, R3, 0x96, !PT ;  /* 0x00000008bd087212 */ /* 0x000fe600078e9603 */
[----:B------:R-:W-:Y:S01]  /*cb30*/  IMAD.MOV.U32 R13, RZ, RZ, R9 ;  /* 0x000000ffff0d7224 */ /* 0x000fe200078e0009 */
[----:B------:R-:W-:Y:S01]  /*cb40*/  LOP3.LUT R2, R188, R2, R15, 0x96, !PT ;  /* 0x00000002bc027212 */ /* 0x000fe200078e960f */
[----:B------:R-:W-:Y:S04]  /*cb50*/  IMAD.WIDE.U32 R10, R8, -0x326172a9, RZ ;  /* 0xcd9e8d57080a7825 */ /* 0x000fe800078e00ff */
[----:B------:R-:W-:Y:S01]  /*cb60*/  IMAD.MOV.U32 R8, RZ, RZ, R170 ;  /* 0x000000ffff087224 */ /* 0x000fe200078e00aa */
[----:B------:R-:W-:Y:S01]  /*cb70*/  LOP3.LUT R0, R224, R12, R11, 0x96, !PT ;  /* 0x0000000ce0007212 */ /* 0x000fe200078e960b */
[----:B------:R-:W2:Y:S01]  /*cb80*/  LDL.LU.64 R170, [R1+0xe8] ;  /* 0x0000e80001aa7983 */ /* 0x000ea20000300a00 */
[----:B------:R-:W-:Y:S02]  /*cb90*/  IMAD.MOV.U32 R228, RZ, RZ, R88 ;  /* 0x000000ffffe47224 */ /* 0x000fe400078e0058 */
[----:B------:R-:W-:Y:S02]  /*cba0*/  IMAD.MOV.U32 R12, RZ, RZ, R8 ;  /* 0x000000ffff0c7224 */ /* 0x000fe400078e0008 */
[----:B------:R-:W-:Y:S04]  /*cbb0*/  IMAD.WIDE.U32 R8, R2, -0x326172a9, RZ ;  /* 0xcd9e8d5702087825 */ /* 0x000fe800078e00ff */
[----:B------:R-:W-:Y:S01]  /*cbc0*/  IMAD.MOV.U32 R3, RZ, RZ, R8 ;  /* 0x000000ffff037224 */ /* 0x000fe200078e0008 */
[----:B------:R-:W-:Y:S01]  /*cbd0*/  LOP3.LUT R2, R223, R10, R9, 0x96, !PT ;  /* 0x0000000adf027212 */ /* 0x000fe200078e9609 */
[----:B------:R-:W-:Y:S01]  /*cbe0*/  IMAD.MOV.U32 R10, RZ, RZ, R140 ;  /* 0x000000ffff0a7224 */ /* 0x000fe200078e008c */
[C---:B------:R-:W-:Y:S01]  /*cbf0*/  PRMT R9, R8.reuse, 0x7771, RZ ;  /* 0x0000777108097816 */ /* 0x040fe200000000ff */
[----:B------:R-:W-:Y:S01]  /*cc00*/  IMAD.MOV.U32 R11, RZ, RZ, R141 ;  /* 0x000000ffff0b7224 */ /* 0x000fe200078e008d */
[----:B------:R-:W-:Y:S04]  /*cc10*/  LOP3.LUT R3, R3, 0xff, RZ, 0xc0, !PT ;  /* 0x000000ff03037812 */ /* 0x000fe800078ec0ff */
[----:B------:R-:W-:Y:S02]  /*cc20*/  PRMT R101, R3, 0x5410, R9 ;  /* 0x0000541003657816 */ /* 0x000fe40000000009 */
[C---:B------:R-:W-:Y:S02]  /*cc30*/  PRMT R3, R8.reuse, 0x7773, RZ ;  /* 0x0000777308037816 */ /* 0x040fe400000000ff */
[----:B------:R-:W-:Y:S04]  /*cc40*/  PRMT R8, R8, 0x7772, RZ ;  /* 0x0000777208087816 */ /* 0x000fe800000000ff */
[----:B------:R-:W-:Y:S01]  /*cc50*/  PRMT R125, R8, 0x5410, R3 ;  /* 0x00005410087d7816 */ /* 0x000fe20000000003 */
[----:B------:R-:W-:Y:S04]  /*cc60*/  IMAD.WIDE.U32 R8, R0, -0x2daee0ad, RZ ;  /* 0xd2511f5300087825 */ /* 0x000fe800078e00ff */
[----:B------:R-:W-:Y:S01]  /*cc70*/  IMAD.MOV.U32 R3, RZ, RZ, R8 ;  /* 0x000000ffff037224 */ /* 0x000fe200078e0008 */
[----:B------:R-:W-:Y:S02]  /*cc80*/  LOP3.LUT R0, R180, R14, R9, 0x96, !PT ;  /* 0x0000000eb4007212 */ /* 0x000fe400078e9609 */
[C---:B------:R-:W-:Y:S02]  /*cc90*/  PRMT R9, R8.reuse, 0x7771, RZ ;  /* 0x0000777108097816 */ /* 0x040fe400000000ff */
[----:B------:R-:W-:Y:S04]  /*cca0*/  LOP3.LUT R3, R3, 0xff, RZ, 0xc0, !PT ;  /* 0x000000ff03037812 */ /* 0x000fe800078ec0ff */
[----:B------:R-:W-:Y:S02]  /*ccb0*/  PRMT R144, R3, 0x5410, R9 ;  /* 0x0000541003907816 */ /* 0x000fe40000000009 */
[C---:B------:R-:W-:Y:S02]  /*ccc0*/  PRMT R3, R8.reuse, 0x7773, RZ ;  /* 0x0000777308037816 */ /* 0x040fe400000000ff */
[----:B------:R-:W-:Y:S04]  /*ccd0*/  PRMT R8, R8, 0x7772, RZ ;  /* 0x0000777208087816 */ /* 0x000fe800000000ff */
[----:B------:R-:W-:Y:S02]  /*cce0*/  PRMT R143, R8, 0x5410, R3 ;  /* 0x00005410088f7816 */ /* 0x000fe40000000003 */
[C---:B------:R-:W-:Y:S02]  /*ccf0*/  LOP3.LUT R3, R2.reuse, 0xffff, RZ, 0xc0, !PT ;  /* 0x0000ffff02037812 */ /* 0x040fe400078ec0ff */
[----:B------:R-:W-:Y:S02]  /*cd00*/  LOP3.LUT R8, R2, 0xff, RZ, 0xc0, !PT ;  /* 0x000000ff02087812 */ /* 0x000fe400078ec0ff */
[----:B------:R-:W-:Y:S02]  /*cd10*/  SHF.R.U32.HI R3, RZ, 0x8, R3 ;  /* 0x00000008ff037819 */ /* 0x000fe40000011603 */
[----:B------:R-:W-:Y:S02]  /*cd20*/  LOP3.LUT R143, R143, 0xff00ff, RZ, 0xc0, !PT ;  /* 0x00ff00ff8f8f7812 */ /* 0x000fe400078ec0ff */
[--C-:B------:R-:W-:Y:S02]  /*cd30*/  PRMT R86, R8, 0x5410, R3.reuse ;  /* 0x0000541008567816 */ /* 0x100fe40000000003 */
[----:B------:R-:W-:Y:S02]  /*cd40*/  PRMT R3, R2, 0x7632, R3 ;  /* 0x0000763202037816 */ /* 0x000fe40000000003 */
[----:B------:R-:W-:Y:S02]  /*cd50*/  SHF.R.U32.HI R2, RZ, 0x18, R2 ;  /* 0x00000018ff027819 */ /* 0x000fe40000011602 */
[----:B------:R-:W-:Y:S02]  /*cd60*/  LOP3.LUT R3, R3, 0xff, RZ, 0xc0, !PT ;  /* 0x000000ff03037812 */ /* 0x000fe400078ec0ff */
[--C-:B------:R-:W-:Y:S02]  /*cd70*/  HSET2.LE.AND R143, R143, R209.reuse, PT ;  /* 0x000000d18f8f7233 */ /* 0x100fe40003803000 */
[----:B------:R-:W-:Y:S02]  /*cd80*/  PRMT R88, R3, 0x5410, R2 ;  /* 0x0000541003587816 */ /* 0x000fe40000000002 */
[C---:B------:R-:W-:Y:S02]  /*cd90*/  LOP3.LUT R2, R0.reuse, 0xffff, RZ, 0xc0, !PT ;  /* 0x0000ffff00027812 */ /* 0x040fe400078ec0ff */
[C---:B------:R-:W-:Y:S02]  /*cda0*/  LOP3.LUT R3, R0.reuse, 0xff, RZ, 0xc0, !PT ;  /* 0x000000ff00037812 */ /* 0x040fe400078ec0ff */
[----:B------:R-:W-:Y:S04]  /*cdb0*/  SHF.R.U32.HI R2, RZ, 0x8, R2 ;  /* 0x00000008ff027819 */ /* 0x000fe80000011602 */
[--C-:B------:R-:W-:Y:S02]  /*cdc0*/  PRMT R140, R3, 0x5410, R2.reuse ;  /* 0x00005410038c7816 */ /* 0x100fe40000000002 */
[----:B------:R-:W-:Y:S02]  /*cdd0*/  PRMT R2, R0, 0x7632, R2 ;  /* 0x0000763200027816 */ /* 0x000fe40000000002 */
[----:B------:R-:W-:Y:S02]  /*cde0*/  SHF.R.U32.HI R0, RZ, 0x18, R0 ;  /* 0x00000018ff007819 */ /* 0x000fe40000011600 */
[----:B------:R-:W-:Y:S02]  /*cdf0*/  LOP3.LUT R2, R2, 0xff, RZ, 0xc0, !PT ;  /* 0x000000ff02027812 */ /* 0x000fe400078ec0ff */
[--C-:B------:R-:W-:Y:S02]  /*ce00*/  HSET2.LE.AND R140, R140, R209.reuse, PT ;  /* 0x000000d18c8c7233 */ /* 0x100fe40003803000 */
[----:B------:R-:W-:Y:S02]  /*ce10*/  PRMT R141, R2, 0x5410, R0 ;  /* 0x00005410028d7816 */ /* 0x000fe40000000000 */
[----:B------:R-:W-:Y:S02]  /*ce20*/  LOP3.LUT R0, R25, R246, RZ, 0x3c, !PT ;  /* 0x000000f619007212 */ /* 0x000fe400078e3cff */
[----:B------:R-:W-:Y:S02]  /*ce30*/  LOP3.LUT R2, R24, R245, RZ, 0x3c, !PT ;  /* 0x000000f518027212 */ /* 0x000fe400078e3cff */
[--C-:B------:R-:W-:Y:S01]  /*ce40*/  HSET2.LE.AND R141, R141, R209.reuse, PT ;  /* 0x000000d18d8d7233 */ /* 0x100fe20003803000 */
[----:B------:R-:W-:Y:S05]  /*ce50*/  IMAD.WIDE.U32 R8, R0, -0x2daee0ad, RZ ;  /* 0xd2511f5300087825 */ /* 0x000fea00078e00ff */
[----:B------:R-:W-:Y:S01]  /*ce60*/  LOP3.LUT R191, R10, R191, R9, 0x96, !PT ;  /* 0x000000bf0abf7212 */ /* 0x000fe200078e9609 */
[----:B------:R-:W-:Y:S05]  /*ce70*/  IMAD.WIDE.U32 R10, R2, -0x2daee0ad, RZ ;  /* 0xd2511f53020a7825 */ /* 0x000fea00078e00ff */
[----:B------:R-:W-:Y:S01]  /*ce80*/  LOP3.LUT R190, R190, R8, R11, 0x96, !PT ;  /* 0x00000008bebe7212 */ /* 0x000fe200078e960b */
[----:B------:R-:W-:Y:S04]  /*ce90*/  IMAD.WIDE.U32 R8, R191, -0x326172a9, RZ ;  /* 0xcd9e8d57bf087825 */ /* 0x000fe800078e00ff */
[----:B------:R-:W-:Y:S01]  /*cea0*/  IMAD.WIDE.U32 R190, R190, -0x326172a9, RZ ;  /* 0xcd9e8d57bebe7825 */ /* 0x000fe200078e00ff */
[----:B------:R-:W-:Y:S04]  /*ceb0*/  LOP3.LUT R2, R12, R222, R9, 0x96, !PT ;  /* 0x000000de0c027212 */ /* 0x000fe800078e9609 */
[----:B------:R-:W-:Y:S01]  /*cec0*/  LOP3.LUT R0, R225, R8, R191, 0x96, !PT ;  /* 0x00000008e1007212 */ /* 0x000fe200078e96bf */
[----:B------:R-:W-:Y:S04]  /*ced0*/  IMAD.WIDE.U32 R2, R2, -0x2daee0ad, RZ ;  /* 0xd2511f5302027825 */ /* 0x000fe800078e00ff */
        /* <DEDUP_REMOVED lines=10> */
[----:B------:R-:W-:Y:S03]  /*cf80*/  IMAD.WIDE.U32 R80, R0, -0x2daee0ad, RZ ;  /* 0xd2511f5300507825 */ /* 0x000fe600078e00ff */
[C---:B------:R-:W-:Y:S01]  /*cf90*/  LOP3.LUT R3, R2.reuse, 0xffff, RZ, 0xc0, !PT ;  /* 0x0000ffff02037812 */ /* 0x040fe200078ec0ff */
[----:B------:R-:W-:Y:S01]  /*cfa0*/  IMAD.MOV.U32 R190, RZ, RZ, R228 ;  /* 0x000000ffffbe7224 */ /* 0x000fe200078e00e4 */
[----:B------:R-:W-:Y:S01]  /*cfb0*/  LOP3.LUT R8, R2, 0xff, RZ, 0xc0, !PT ;  /* 0x000000ff02087812 */ /* 0x000fe200078ec0ff */
[----:B------:R-:W-:Y:S01]  /*cfc0*/  IMAD.MOV.U32 R228, RZ, RZ, R43 ;  /* 0x000000ffffe47224 */ /* 0x000fe200078e002b */
[----:B------:R-:W-:Y:S01]  /*cfd0*/  SHF.R.U32.HI R3, RZ, 0x8, R3 ;  /* 0x00000008ff037819 */ /* 0x000fe20000011603 */
[----:B------:R-:W-:Y:S01]  /*cfe0*/  IMAD.MOV.U32 R43, RZ, RZ, R27 ;  /* 0x000000ffff2b7224 */ /* 0x000fe200078e001b */
[----:B------:R-:W-:Y:S01]  /*cff0*/  LOP3.LUT R0, R180, R10, R81, 0x96, !PT ;  /* 0x0000000ab4007212 */ /* 0x000fe200078e9651 */
[----:B------:R-:W1:Y:S01]  /*d000*/  LDSM.16.MT88.4 R24, [R139+0x4000] ;  /* 0x004000008b18783b */ /* 0x000e620000004200 */
[----:B------:R-:W-:Y:S01]  /*d010*/  PRMT R77, R8, 0x5410, R3 ;  /* 0x00005410084d7816 */ /* 0x000fe20000000003 */
[----:B------:R-:W-:Y:S01]  /*d020*/  IMAD.MOV.U32 R189, RZ, RZ, R121 ;  /* 0x000000ffffbd7224 */ /* 0x000fe200078e0079 */
[----:B------:R-:W-:Y:S01]  /*d030*/  PRMT R3, R2, 0x7632, R3 ;  /* 0x0000763202037816 */ /* 0x000fe20000000003 */
[----:B------:R-:W-:Y:S01]  /*d040*/  IMAD.MOV.U32 R180, RZ, RZ, R131 ;  /* 0x000000ffffb47224 */ /* 0x000fe200078e0083 */
[----:B------:R-:W-:Y:S01]  /*d050*/  SHF.R.U32.HI R2, RZ, 0x18, R2 ;  /* 0x00000018ff027819 */ /* 0x000fe20000011602 */
[----:B------:R-:W-:Y:S01]  /*d060*/  MUFU.EX2 R131, R239 ;  /* 0x000000ef00837308 */ /* 0x000fe20000000800 */
[----:B------:R-:W-:Y:S09]  /*d070*/  LOP3.LUT R3, R3, 0xff, RZ, 0xc0, !PT ;  /* 0x000000ff03037812 */ /* 0x000ff200078ec0ff */
[----:B------:R-:W-:Y:S01]  /*d080*/  MUFU.EX2 R121, R112 ;  /* 0x0000007000797308 */ /* 0x000fe20000000800 */
[----:B------:R-:W-:Y:S02]  /*d090*/  PRMT R81, R3, 0x5410, R2 ;  /* 0x0000541003517816 */ /* 0x000fe40000000002 */
[C---:B------:R-:W-:Y:S07]  /*d0a0*/  LOP3.LUT R2, R0.reuse, 0xffff, RZ, 0xc0, !PT ;  /* 0x0000ffff00027812 */ /* 0x040fee00078ec0ff */
[----:B------:R-:W-:Y:S01]  /*d0b0*/  MUFU.EX2 R112, R116 ;  /* 0x0000007400707308 */ /* 0x000fe20000000800 */
[C---:B------:R-:W-:Y:S02]  /*d0c0*/  LOP3.LUT R3, R0.reuse, 0xff, RZ, 0xc0, !PT ;  /* 0x000000ff00037812 */ /* 0x040fe400078ec0ff */
[----:B------:R-:W-:Y:S07]  /*d0d0*/  SHF.R.U32.HI R2, RZ, 0x8, R2 ;  /* 0x00000008ff027819 */ /* 0x000fee0000011602 */
[----:B------:R-:W-:Y:S01]  /*d0e0*/  MUFU.EX2 R116, R248 ;  /* 0x000000f800747308 */ /* 0x000fe20000000800 */
[----:B------:R-:W-:Y:S01]  /*d0f0*/  PRMT R93, R3, 0x5410, R2 ;  /* 0x00005410035d7816 */ /* 0x000fe20000000002 */
[----:B------:R-:W-:Y:S01]  /*d100*/  IMAD.MOV.U32 R3, RZ, RZ, R76 ;  /* 0x000000ffff037224 */ /* 0x000fe200078e004c */
[----:B------:R-:W-:Y:S02]  /*d110*/  PRMT R2, R0, 0x7632, R2 ;  /* 0x0000763200027816 */ /* 0x000fe40000000002 */
[----:B------:R-:W-:Y:S02]  /*d120*/  SHF.R.U32.HI R0, RZ, 0x18, R0 ;  /* 0x00000018ff007819 */ /* 0x000fe40000011600 */
[----:B------:R-:W-:Y:S02]  /*d130*/  LOP3.LUT R2, R2, 0xff, RZ, 0xc0, !PT ;  /* 0x000000ff02027812 */ /* 0x000fe400078ec0ff */
[----:B------:R-:W-:Y:S02]  /*d140*/  LOP3.LUT R3, R3, 0xff, RZ, 0xc0, !PT ;  /* 0x000000ff03037812 */ /* 0x000fe400078ec0ff */
[----:B------:R-:W-:Y:S01]  /*d150*/  PRMT R96, R2, 0x5410, R0 ;  /* 0x0000541002607816 */ /* 0x000fe20000000000 */
[----:B------:R-:W-:Y:S01]  /*d160*/  FADD.FTZ R2, -R134, R137 ;  /* 0x0000008986027221 */ /* 0x000fe20000010100 */
[----:B------:R-:W-:Y:S01]  /*d170*/  FADD.FTZ R0, -R133, R138 ;  /* 0x0000008a85007221 */ /* 0x000fe20000010100 */
[----:B------:R-:W-:Y:S01]  /*d180*/  MUFU.EX2 R137, R240 ;  /* 0x000000f000897308 */ /* 0x000fe20000000800 */
[----:B------:R-:W-:Y:S02]  /*d190*/  IMAD.MOV.U32 R138, RZ, RZ, R132 ;  /* 0x000000ffff8a7224 */ /* 0x000fe400078e0084 */
[----:B------:R-:W-:Y:S01]  /*d1a0*/  FMUL.FTZ R2, R2, UR4 ;  /* 0x0000000402027c20 */ /* 0x000fe20008410000 */
[----:B------:R-:W-:Y:S06]  /*d1b0*/  FMUL.FTZ R0, R0, UR4 ;  /* 0x0000000400007c20 */ /* 0x000fec0008410000 */
[----:B------:R-:W-:Y:S01]  /*d1c0*/  MUFU.EX2 R132, R128 ;  /* 0x0000008000847308 */ /* 0x000fe20000000800 */
[-C--:B-1----:R-:W-:Y:S09]  /*d1d0*/  HMMA.16816.F32.BF16 R4, R36, R24.reuse, R4 ;  /* 0x000000182404723c */ /* 0x082ff20000041804 */
[----:B------:R-:W1:Y:S10]  /*d1e0*/  MUFU.EX2 R2, R2 ;  /* 0x0000000200027308 */ /* 0x000e740000000800 */
[----:B------:R-:W3:Y:S10]  /*d1f0*/  MUFU.EX2 R0, R0 ;  /* 0x0000000000007308 */ /* 0x000ef40000000800 */
[----:B------:R-:W-:Y:S01]  /*d200*/  MUFU.EX2 R128, R244 ;  /* 0x000000f400807308 */ /* 0x000fe20000000800 */
[C---:B-1----:R-:W-:Y:S01]  /*d210*/  FMUL.FTZ R8, R2.reuse, R156 ;  /* 0x0000009c02087220 */ /* 0x042fe20000410000 */
[C---:B------:R-:W-:Y:S01]  /*d220*/  FMUL.FTZ R9, R2.reuse, R157 ;  /* 0x0000009d02097220 */ /* 0x040fe20000410000 */
[C---:B------:R-:W-:Y:S01]  /*d230*/  FMUL.FTZ R13, R2.reuse, R165 ;  /* 0x000000a5020d7220 */ /* 0x040fe20000410000 */
[----:B------:R-:W-:Y:S01]  /*d240*/  FMUL.FTZ R12, R2, R164 ;  /* 0x000000a4020c7220 */ /* 0x000fe20000410000 */
[C---:B---3--:R-:W-:Y:S01]  /*d250*/  FMUL.FTZ R10, R0.reuse, R158 ;  /* 0x0000009e000a7220 */ /* 0x048fe20000410000 */
[C---:B------:R-:W-:Y:S01]  /*d260*/  FMUL.FTZ R11, R0.reuse, R159 ;  /* 0x0000009f000b7220 */ /* 0x040fe20000410000 */
[----:B------:R-:W-:Y:S02]  /*d270*/  IMAD.MOV.U32 R165, RZ, RZ, R42 ;  /* 0x000000ffffa57224 */ /* 0x000fe400078e002a */
[C---:B------:R-:W-:Y:S01]  /*d280*/  FMUL.FTZ R14, R0.reuse, R166 ;  /* 0x000000a6000e7220 */ /* 0x040fe20000410000 */
[----:B------:R-:W-:Y:S02]  /*d290*/  IMAD.MOV.U32 R166, RZ, RZ, R41 ;  /* 0x000000ffffa67224 */ /* 0x000fe400078e0029 */
[----:B------:R-:W-:Y:S01]  /*d2a0*/  FMUL.FTZ R15, R0, R167 ;  /* 0x000000a7000f7220 */ /* 0x000fe20000410000 */
[----:B------:R-:W-:Y:S01]  /*d2b0*/  IMAD.MOV.U32 R159, RZ, RZ, R114 ;  /* 0x000000ffff9f7224 */ /* 0x000fe200078e0072 */
[C---:B------:R-:W-:Y:S01]  /*d2c0*/  HMMA.16816.F32.BF16 R8, R48.reuse, R24, R8 ;  /* 0x000000183008723c */ /* 0x040fe20000041808 */
[----:B------:R-:W-:Y:S03]  /*d2d0*/  MUFU.EX2 R114, R74 ;  /* 0x0000004a00727308 */ /* 0x000fe60000000800 */
[C---:B------:R-:W-:Y:S01]  /*d2e0*/  FMUL.FTZ R25, R2.reuse, R161 ;  /* 0x000000a102197220 */ /* 0x040fe20000410000 */
[----:B------:R-:W-:Y:S02]  /*d2f0*/  IMAD.MOV.U32 R161, RZ, RZ, R198 ;  /* 0x000000ffffa17224 */ /* 0x000fe400078e00c6 */
[C---:B------:R-:W-:Y:S01]  /*d300*/  FMUL.FTZ R24, R2.reuse, R160 ;  /* 0x000000a002187220 */ /* 0x040fe20000410000 */
[----:B------:R-:W-:Y:S01]  /*d310*/  IMAD.MOV.U32 R198, RZ, RZ, R43 ;  /* 0x000000ffffc67224 */ /* 0x000fe200078e002b */
[-C--:B------:R-:W-:Y:S03]  /*d320*/  HMMA.16816.F32.BF16 R12, R48, R26.reuse, R12 ;  /* 0x0000001a300c723c */ /* 0x080fe6000004180c */
[----:B------:R-:W-:Y:S02]  /*d330*/  IMAD.MOV.U32 R157, RZ, RZ, R232 ;  /* 0x000000ffff9d7224 */ /* 0x000fe400078e00e8 */
[----:B------:R-:W-:Y:S02]  /*d340*/  IMAD.MOV.U32 R232, RZ, RZ, R29 ;  /* 0x000000ffffe87224 */ /* 0x000fe400078e001d */
[----:B------:R-:W-:Y:S01]  /*d350*/  FMUL.FTZ R29, R2, R169 ;  /* 0x000000a9021d7220 */ /* 0x000fe20000410000 */
[----:B------:R-:W-:Y:S01]  /*d360*/  IMAD.MOV.U32 R164, RZ, RZ, R31 ;  /* 0x000000ffffa47224 */ /* 0x000fe200078e001f */
[C---:B------:R-:W-:Y:S01]  /*d370*/  HMMA.16816.F32.BF16 R16, R36.reuse, R26, R16 ;  /* 0x0000001a2410723c */ /* 0x040fe20000041810 */
[----:B------:R-:W3:Y:S03]  /*d380*/  LDL.LU R169, [R1+0x7c] ;  /* 0x00007c0001a97983 */ /* 0x000ee60000300800 */
[C---:B------:R-:W-:Y:S01]  /*d390*/  FMUL.FTZ R26, R0.reuse, R162 ;  /* 0x000000a2001a7220 */ /* 0x040fe20000410000 */
[----:B------:R-:W-:Y:S02]  /*d3a0*/  IMAD.MOV.U32 R162, RZ, RZ, R40 ;  /* 0x000000ffffa27224 */ /* 0x000fe400078e0028 */
[----:B------:R-:W-:Y:S01]  /*d3b0*/  FMUL.FTZ R27, R0, R163 ;  /* 0x000000a3001b7220 */ /* 0x000fe20000410000 */
[----:B------:R-:W1:Y:S01]  /*d3c0*/  LDSM.16.MT88.4 R40, [R205+0x4000] ;  /* 0x00400000cd28783b */ /* 0x000e620000004200 */
[----:B------:R-:W-:Y:S02]  /*d3d0*/  IMAD.MOV.U32 R163, RZ, RZ, R28 ;  /* 0x000000ffffa37224 */ /* 0x000fe400078e001c */
[----:B------:R-:W-:Y:S01]  /*d3e0*/  FMUL.FTZ R28, R2, R168 ;  /* 0x000000a8021c7220 */ /* 0x000fe20000410000 */
[----:B------:R-:W-:Y:S02]  /*d3f0*/  IMAD.MOV.U32 R158, RZ, RZ, R120 ;  /* 0x000000ffff9e7224 */ /* 0x000fe400078e0078 */
[----:B------:R-:W-:Y:S01]  /*d400*/  MUFU.EX2 R120, R243 ;  /* 0x000000f300787308 */ /* 0x000fe20000000800 */
[----:B------:R-:W-:Y:S02]  /*d410*/  IMAD.MOV.U32 R167, RZ, RZ, R234 ;  /* 0x000000ffffa77224 */ /* 0x000fe400078e00ea */
[----:B------:R-:W-:Y:S07]  /*d420*/  IMAD.MOV.U32 R234, RZ, RZ, R124 ;  /* 0x000000ffffea7224 */ /* 0x000fee00078e007c */
[----:B------:R-:W-:Y:S01]  /*d430*/  MUFU.EX2 R124, R238 ;  /* 0x000000ee007c7308 */ /* 0x000fe20000000800 */
[----:B------:R-:W-:Y:S02]  /*d440*/  IMAD.MOV.U32 R156, RZ, RZ, R105 ;  /* 0x000000ffff9c7224 */ /* 0x000fe400078e0069 */
[----:B------:R-:W-:Y:S07]  /*d450*/  IMAD.MOV.U32 R168, RZ, RZ, R229 ;  /* 0x000000ffffa87224 */ /* 0x000fee00078e00e5 */
[----:B------:R-:W-:Y:S01]  /*d460*/  MUFU.EX2 R105, R75 ;  /* 0x0000004b00697308 */ /* 0x000fe20000000800 */
[----:B------:R-:W-:Y:S02]  /*d470*/  IMAD.MOV.U32 R229, RZ, RZ, R30 ;  /* 0x000000ffffe57224 */ /* 0x000fe400078e001e */
[----:B------:R-:W-:Y:S02]  /*d480*/  IMAD.MOV.U32 R160, RZ, RZ, R188 ;  /* 0x000000ffffa07224 */ /* 0x000fe400078e00bc */
[----:B------:R-:W-:Y:S05]  /*d490*/  IMAD.MOV.U32 R188, RZ, RZ, R130 ;  /* 0x000000ffffbc7224 */ /* 0x000fea00078e0082 */
[----:B------:R-:W-:Y:S10]  /*d4a0*/  MUFU.EX2 R130, R117 ;  /* 0x0000007500827308 */ /* 0x000ff40000000800 */
[----:B------:R-:W-:Y:S01]  /*d4b0*/  MUFU.EX2 R117, R237 ;  /* 0x000000ed00757308 */ /* 0x000fe20000000800 */
[-C--:B-1----:R-:W-:Y:S08]  /*d4c0*/  HMMA.16816.F32.BF16 R20, R36, R40.reuse, R20 ;  /* 0x000000282414723c */ /* 0x082ff00000041814 */
[C---:B------:R-:W-:Y:S04]  /*d4d0*/  HMMA.16816.F32.BF16 R24, R48.reuse, R40, R24 ;  /* 0x000000283018723c */ /* 0x040fe80000041818 */
[C---:B--2---:R-:W-:Y:S01]  /*d4e0*/  FMUL.FTZ R30, R0.reuse, R170 ;  /* 0x000000aa001e7220 */ /* 0x044fe20000410000 */
[----:B------:R-:W-:Y:S07]  /*d4f0*/  FMUL.FTZ R31, R0, R171 ;  /* 0x000000ab001f7220 */ /* 0x000fee0000410000 */
[-C--:B------:R-:W-:Y:S03]  /*d500*/  HMMA.16816.F32.BF16 R28, R48, R42.reuse, R28 ;  /* 0x0000002a301c723c */ /* 0x080fe6000004181c */
[----:B------:R-:W-:Y:S02]  /*d510*/  IMAD.MOV.U32 R50, RZ, RZ, R163 ;  /* 0x000000ffff327224 */ /* 0x000fe400078e00a3 */
[----:B------:R-:W-:Y:S02]  /*d520*/  IMAD.MOV.U32 R51, RZ, RZ, R168 ;  /* 0x000000ffff337224 */ /* 0x000fe400078e00a8 */
[----:B------:R-:W-:Y:S01]  /*d530*/  IMAD.MOV.U32 R49, RZ, RZ, R50 ;  /* 0x000000ffff317224 */ /* 0x000fe200078e0032 */
[----:B------:R-:W-:Y:S01]  /*d540*/  HMMA.16816.F32.BF16 R32, R36, R42, R32 ;  /* 0x0000002a2420723c */ /* 0x000fe20000041820 */
[----:B------:R-:W1:Y:S03]  /*d550*/  LDSM.16.MT88.4 R36, [R139+0x4400] ;  /* 0x004400008b24783b */ /* 0x000e660000004200 */
[----:B------:R-:W-:Y:S02]  /*d560*/  IMAD.MOV.U32 R50, RZ, RZ, R51 ;  /* 0x000000ffff327224 */ /* 0x000fe400078e0033 */
[----:B------:R-:W-:Y:S02]  /*d570*/  IMAD.MOV.U32 R51, RZ, RZ, R167 ;  /* 0x000000ffff337224 */ /* 0x000fe400078e00a7 */
[----:B------:R-:W-:Y:S01]  /*d580*/  IMAD.MOV.U32 R167, RZ, RZ, R164 ;  /* 0x000000ffffa77224 */ /* 0x000fe200078e00a4 */
[----:B------:R-:W-:Y:S01]  /*d590*/  LDSM.16.MT88.4 R40, [R139+0x5000] ;  /* 0x005000008b28783b */ /* 0x000fe20000004200 */
[----:B------:R-:W-:Y:S02]  /*d5a0*/  IMAD.MOV.U32 R164, RZ, RZ, R159 ;  /* 0x000000ffffa47224 */ /* 0x000fe400078e009f */
[----:B------:R-:W-:Y:S02]  /*d5b0*/  IMAD.MOV.U32 R159, RZ, RZ, R127 ;  /* 0x000000ffff9f7224 */ /* 0x000fe400078e007f */
[----:B------:R-:W-:Y:S02]  /*d5c0*/  IMAD.MOV.U32 R163, RZ, RZ, R108 ;  /* 0x000000ffffa37224 */ /* 0x000fe400078e006c */
[----:B------:R-:W-:Y:S01]  /*d5d0*/  MUFU.EX2 R108, R78 ;  /* 0x0000004e006c7308 */ /* 0x000fe20000000800 */
[----:B------:R-:W-:Y:S02]  /*d5e0*/  IMAD.MOV.U32 R168, RZ, RZ, R190 ;  /* 0x000000ffffa87224 */ /* 0x000fe400078e00be */
[----:B------:R-:W-:Y:S02]  /*d5f0*/  IMAD.MOV.U32 R190, RZ, RZ, R191 ;  /* 0x000000ffffbe7224 */ /* 0x000fe400078e00bf */
[----:B------:R-:W-:Y:S02]  /*d600*/  IMAD.MOV.U32 R191, RZ, RZ, R227 ;  /* 0x000000ffffbf7224 */ /* 0x000fe400078e00e3 */
[----:B------:R-:W-:Y:S03]  /*d610*/  IMAD.MOV.U32 R227, RZ, RZ, R109 ;  /* 0x000000ffffe37224 */ /* 0x000fe600078e006d */
[----:B------:R-:W-:Y:S10]  /*d620*/  MUFU.EX2 R109, R115 ;  /* 0x00000073006d7308 */ /* 0x000ff40000000800 */
[----:B------:R-:W-:Y:S01]  /*d630*/  MUFU.EX2 R115, R247 ;  /* 0x000000f700737308 */ /* 0x000fe20000000800 */
[-C--:B-1----:R-:W-:Y:S08]  /*d640*/  HMMA.16816.F32.BF16 R4, R52, R36.reuse, R4 ;  /* 0x000000243404723c */ /* 0x082ff00000041804 */
[C---:B------:R-:W-:Y:S08]  /*d650*/  HMMA.16816.F32.BF16 R8, R44.reuse, R36, R8 ;  /* 0x000000242c08723c */ /* 0x040ff00000041808 */
[-C--:B------:R-:W-:Y:S08]  /*d660*/  HMMA.16816.F32.BF16 R12, R44, R38.reuse, R12 ;  /* 0x000000262c0c723c */ /* 0x080ff0000004180c */
[C---:B------:R-:W-:Y:S01]  /*d670*/  HMMA.16816.F32.BF16 R16, R52.reuse, R38, R16 ;  /* 0x000000263410723c */ /* 0x040fe20000041810 */
[----:B------:R-:W1:Y:S07]  /*d680*/  LDSM.16.MT88.4 R36, [R205+0x4400] ;  /* 0x00440000cd24783b */ /* 0x000e6e0000004200 */
[-C--:B-1----:R-:W-:Y:S08]  /*d690*/  HMMA.16816.F32.BF16 R20, R52, R36.reuse, R20 ;  /* 0x000000243414723c */ /* 0x082ff00000041814 */
[C---:B------:R-:W-:Y:S08]  /*d6a0*/  HMMA.16816.F32.BF16 R24, R44.reuse, R36, R24 ;  /* 0x000000242c18723c */ /* 0x040ff00000041818 */
[-C--:B------:R-:W-:Y:S03]  /*d6b0*/  HMMA.16816.F32.BF16 R28, R44, R38.reuse, R28 ;  /* 0x000000262c1c723c */ /* 0x080fe6000004181c */
[--C-:B------:R-:W-:Y:S02]  /*d6c0*/  HSET2.LE.AND R45, R87, R209.reuse, PT ;  /* 0x000000d1572d7233 */ /* 0x100fe40003803000 */
[--C-:B------:R-:W-:Y:S01]  /*d6d0*/  HSET2.LE.AND R46, R100, R209.reuse, PT ;  /* 0x000000d1642e7233 */ /* 0x100fe20003803000 */
[----:B------:R-:W-:Y:S01]  /*d6e0*/  MUFU.EX2 R87, R251 ;  /* 0x000000fb00577308 */ /* 0x000fe20000000800 */
[----:B------:R-:W-:Y:S01]  /*d6f0*/  LOP3.LUT R47, R102, 0xff00ff, RZ, 0xc0, !PT ;  /* 0x00ff00ff662f7812 */ /* 0x000fe200078ec0ff */
[----:B------:R-:W-:Y:S01]  /*d700*/  HMMA.16816.F32.BF16 R32, R52, R38, R32 ;  /* 0x000000263420723c */ /* 0x000fe20000041820 */
[----:B------:R-:W1:Y:S03]  /*d710*/  LDSM.16.MT88.4 R36, [R139+0x4800] ;  /* 0x004800008b24783b */ /* 0x000e660000004200 */
[----:B------:R-:W-:Y:S01]  /*d720*/  IMAD.MOV.U32 R55, RZ, RZ, R49 ;  /* 0x000000ffff377224 */ /* 0x000fe200078e0031 */
[--C-:B------:R-:W-:Y:S01]  /*d730*/  HSET2.LE.AND R47, R47, R209.reuse, PT ;  /* 0x000000d12f2f7233 */ /* 0x100fe20003803000 */
[----:B------:R-:W-:Y:S01]  /*d740*/  IMAD.MOV.U32 R49, RZ, RZ, R50 ;  /* 0x000000ffff317224 */ /* 0x000fe200078e0032 */
[--C-:B------:R-:W-:Y:S01]  /*d750*/  HSET2.LE.AND R44, R85, R209.reuse, PT ;  /* 0x000000d1552c7233 */ /* 0x100fe20003803000 */
[----:B------:R-:W-:Y:S01]  /*d760*/  IMAD.MOV.U32 R50, RZ, RZ, R51 ;  /* 0x000000ffff327224 */ /* 0x000fe200078e0033 */
[----:B------:R2:W-:Y:S01]  /*d770*/  MUFU.EX2 R100, R55 ;  /* 0x0000003700647308 */ /* 0x0005e20000000800 */
[----:B------:R-:W-:Y:S02]  /*d780*/  IMAD.MOV.U32 R51, RZ, RZ, R167 ;  /* 0x000000ffff337224 */ /* 0x000fe400078e00a7 */
[----:B------:R-:W-:Y:S02]  /*d790*/  IMAD.MOV.U32 R167, RZ, RZ, R122 ;  /* 0x000000ffffa77224 */ /* 0x000fe400078e007a */
[----:B------:R-:W-:Y:S02]  /*d7a0*/  IMAD.MOV.U32 R54, RZ, RZ, R49 ;  /* 0x000000ffff367224 */ /* 0x000fe400078e0031 */
[----:B------:R-:W-:Y:S02]  /*d7b0*/  IMAD.MOV.U32 R53, RZ, RZ, R157 ;  /* 0x000000ffff357224 */ /* 0x000fe400078e009d */
[----:B------:R-:W-:Y:S02]  /*d7c0*/  IMAD.MOV.U32 R157, RZ, RZ, R196 ;  /* 0x000000ffff9d7224 */ /* 0x000fe400078e00c4 */
[----:B------:R-:W-:Y:S02]  /*d7d0*/  IMAD.MOV.U32 R196, RZ, RZ, R123 ;  /* 0x000000ffffc47224 */ /* 0x000fe400078e007b */
[----:B--2---:R-:W-:Y:S01]  /*d7e0*/  IMAD.MOV.U32 R55, RZ, RZ, R50 ;  /* 0x000000ffff377224 */ /* 0x004fe200078e0032 */
[-C--:B-1----:R-:W-:Y:S08]  /*d7f0*/  HMMA.16816.F32.BF16 R4, R56, R36.reuse, R4 ;  /* 0x000000243804723c */ /* 0x082ff00000041804 */
[C---:B------:R-:W-:Y:S08]  /*d800*/  HMMA.16816.F32.BF16 R8, R64.reuse, R36, R8 ;  /* 0x000000244008723c */ /* 0x040ff00000041808 */
[-C--:B------:R-:W-:Y:S08]  /*d810*/  HMMA.16816.F32.BF16 R12, R64, R38.reuse, R12 ;  /* 0x00000026400c723c */ /* 0x080ff0000004180c */
[C---:B------:R-:W-:Y:S01]  /*d820*/  HMMA.16816.F32.BF16 R16, R56.reuse, R38, R16 ;  /* 0x000000263810723c */ /* 0x040fe20000041810 */
[----:B------:R-:W1:Y:S03]  /*d830*/  LDSM.16.MT88.4 R36, [R205+0x4800] ;  /* 0x00480000cd24783b */ /* 0x000e660000004200 */
[----:B---3--:R-:W-:Y:S01]  /*d840*/  FFMA.FTZ R52, R2, R169, R104 ;  /* 0x000000a902347223 */ /* 0x008fe20000010068 */
[----:B------:R-:W-:Y:S01]  /*d850*/  IMAD.MOV.U32 R169, RZ, RZ, R161 ;  /* 0x000000ffffa97224 */ /* 0x000fe200078e00a1 */
[----:B------:R-:W-:Y:S01]  /*d860*/  F2FP.BF16.F32.PACK_AB R2, R137, R131 ;  /* 0x000000838902723e */ /* 0x000fe200000010ff */
[----:B------:R-:W-:Y:S01]  /*d870*/  IMAD.MOV.U32 R161, RZ, RZ, R126 ;  /* 0x000000ffffa17224 */ /* 0x000fe200078e007e */
[----:B------:R-:W2:Y:S01]  /*d880*/  MUFU.EX2 R104, R79 ;  /* 0x0000004f00687308 */ /* 0x000ea20000000800 */
[----:B------:R-:W3:Y:S09]  /*d890*/  LDL.LU R126, [R1+0xe0] ;  /* 0x0000e000017e7983 */ /* 0x000ef20000300800 */
[----:B------:R-:W-:Y:S01]  /*d8a0*/  MUFU.EX2 R79, R250 ;  /* 0x000000fa004f7308 */ /* 0x000fe20000000800 */
[----:B------:R-:W4:Y:S09]  /*d8b0*/  LDL.LU R127, [R1+0xdc] ;  /* 0x0000dc00017f7983 */ /* 0x000f320000300800 */
[----:B------:R-:W-:Y:S01]  /*d8c0*/  MUFU.EX2 R75, R161 ;  /* 0x000000a1004b7308 */ /* 0x000fe20000000800 */
[----:B------:R-:W4:Y:S04]  /*d8d0*/  LDL.LU R122, [R1+0xd8] ;  /* 0x0000d800017a7983 */ /* 0x000f280000300800 */
[----:B------:R-:W4:Y:S01]  /*d8e0*/  LDL.LU R123, [R1+0xd4] ;  /* 0x0000d400017b7983 */ /* 0x000f220000300800 */
[-C--:B-1----:R-:W-:Y:S03]  /*d8f0*/  HMMA.16816.F32.BF16 R20, R56, R36.reuse, R20 ;  /* 0x000000243814723c */ /* 0x082fe60000041814 */
[----:B--2---:R-:W-:Y:S04]  /*d900*/  F2FP.BF16.F32.PACK_AB R48, R104, R108 ;  /* 0x0000006c6830723e */ /* 0x004fe800000010ff */
[----:B------:R-:W-:Y:S01]  /*d910*/  LOP3.LUT R47, R48, R47, RZ, 0xc0, !PT ;  /* 0x0000002f302f7212 */ /* 0x000fe200078ec0ff */
[C---:B------:R-:W-:Y:S08]  /*d920*/  HMMA.16816.F32.BF16 R24, R64.reuse, R36, R24 ;  /* 0x000000244018723c */ /* 0x040ff00000041818 */
[-C--:B------:R-:W-:Y:S03]  /*d930*/  HMMA.16816.F32.BF16 R28, R64, R38.reuse, R28 ;  /* 0x00000026401c723c */ /* 0x080fe6000004181c */
[----:B------:R-:W-:Y:S02]  /*d940*/  IMAD.MOV.U32 R67, RZ, RZ, R51 ;  /* 0x000000ffff437224 */ /* 0x000fe400078e0033 */
[----:B------:R-:W-:Y:S01]  /*d950*/  LDSM.16.MT88.4 R48, [R205+0x5000] ;  /* 0x00500000cd30783b */ /* 0x000fe20000004200 */
[----:B------:R-:W-:Y:S01]  /*d960*/  IMAD.MOV.U32 R65, RZ, RZ, R55 ;  /* 0x000000ffff417224 */ /* 0x000fe200078e0037 */
[----:B------:R1:W-:Y:S01]  /*d970*/  MUFU.EX2 R102, R67 ;  /* 0x0000004300667308 */ /* 0x0003e20000000800 */
[----:B------:R-:W-:Y:S04]  /*d980*/  HMMA.16816.F32.BF16 R32, R56, R38, R32 ;  /* 0x000000263820723c */ /* 0x000fe80000041820 */
[----:B------:R-:W-:Y:S01]  /*d990*/  IMAD.MOV.U32 R66, RZ, RZ, R54 ;  /* 0x000000ffff427224 */ /* 0x000fe200078e0036 */
[----:B------:R-:W2:Y:S01]  /*d9a0*/  LDSM.16.MT88.4 R36, [R139+0x4c00] ;  /* 0x004c00008b24783b */ /* 0x000ea20000004200 */
[----:B------:R-:W-:Y:S01]  /*d9b0*/  FADD.FTZ R57, R176, R231 ;  /* 0x000000e7b0397221 */ /* 0x000fe20000010000 */
[--C-:B------:R-:W-:Y:S02]  /*d9c0*/  HSET2.LE.AND R54, R99, R209.reuse, PT ;  /* 0x000000d163367233 */ /* 0x100fe40003803000 */
[----:B------:R-:W-:Y:S01]  /*d9d0*/  F2FP.BF16.F32.PACK_AB R59, R95, R94 ;  /* 0x0000005e5f3b723e */ /* 0x000fe200000010ff */
[----:B------:R-:W-:Y:S01]  /*d9e0*/  MUFU.EX2 R99, R213 ;  /* 0x000000d500637308 */ /* 0x000fe20000000800 */
[----:B------:R-:W-:Y:S01]  /*d9f0*/  LOP3.LUT R55, R103, 0xff00ff, RZ, 0xc0, !PT ;  /* 0x00ff00ff67377812 */ /* 0x000fe200078ec0ff */
[----:B-1----:R-:W-:Y:S01]  /*da00*/  IMAD.MOV.U32 R67, RZ, RZ, R53 ;  /* 0x000000ffff437224 */ /* 0x002fe200078e0035 */
[--C-:B------:R-:W-:Y:S03]  /*da10*/  HSET2.LE.AND R53, R84, R209.reuse, PT ;  /* 0x000000d154357233 */ /* 0x100fe60003803000 */
[--C-:B------:R-:W-:Y:S01]  /*da20*/  HSET2.LE.AND R55, R55, R209.reuse, PT ;  /* 0x000000d137377233 */ /* 0x100fe20003803000 */
[-C--:B--2---:R-:W-:Y:S08]  /*da30*/  HMMA.16816.F32.BF16 R4, R68, R36.reuse, R4 ;  /* 0x000000244404723c */ /* 0x084ff00000041804 */
[C---:B------:R-:W-:Y:S08]  /*da40*/  HMMA.16816.F32.BF16 R8, R60.reuse, R36, R8 ;  /* 0x000000243c08723c */ /* 0x040ff00000041808 */
[-C--:B------:R-:W-:Y:S08]  /*da50*/  HMMA.16816.F32.BF16 R12, R60, R38.reuse, R12 ;  /* 0x000000263c0c723c */ /* 0x080ff0000004180c */
[C---:B------:R-:W-:Y:S01]  /*da60*/  HMMA.16816.F32.BF16 R16, R68.reuse, R38, R16 ;  /* 0x000000264410723c */ /* 0x040fe20000041810 */
[----:B------:R-:W1:Y:S07]  /*da70*/  LDSM.16.MT88.4 R36, [R205+0x4c00] ;  /* 0x004c0000cd24783b */ /* 0x000e6e0000004200 */
[-C--:B-1----:R-:W-:Y:S08]  /*da80*/  HMMA.16816.F32.BF16 R20, R68, R36.reuse, R20 ;  /* 0x000000244414723c */ /* 0x082ff00000041814 */
[C---:B------:R-:W-:Y:S04]  /*da90*/  HMMA.16816.F32.BF16 R24, R60.reuse, R36, R24 ;  /* 0x000000243c18723c */ /* 0x040fe80000041818 */
[----:B------:R-:W-:Y:S02]  /*daa0*/  PRMT R36, R76, 0x7771, RZ ;  /* 0x000077714c247816 */ /* 0x000fe400000000ff */
[----:B------:R-:W-:Y:S02]  /*dab0*/  F2FP.BF16.F32.PACK_AB R37, R128, R120 ;  /* 0x000000788025723e */ /* 0x000fe400000010ff */
[-C--:B------:R-:W-:Y:S03]  /*dac0*/  HMMA.16816.F32.BF16 R28, R60, R38.reuse, R28 ;  /* 0x000000263c1c723c */ /* 0x080fe6000004181c */
[----:B------:R-:W-:Y:S01]  /*dad0*/  PRMT R62, R3, 0x5410, R36 ;  /* 0x00005410033e7816 */ /* 0x000fe20000000024 */
[----:B------:R-:W-:Y:S01]  /*dae0*/  FADD.FTZ R61, R148, R52 ;  /* 0x00000034943d7221 */ /* 0x000fe20000010000 */
[----:B------:R-:W-:Y:S01]  /*daf0*/  PRMT R36, R76, 0x7773, RZ ;  /* 0x000077734c247816 */ /* 0x000fe200000000ff */
[----:B------:R-:W-:Y:S01]  /*db00*/  FADD.FTZ R60, R146, R233 ;  /* 0x000000e9923c7221 */ /* 0x000fe20000010000 */
[----:B------:R-:W-:Y:S01]  /*db10*/  PRMT R3, R76, 0x7772, RZ ;  /* 0x000077724c037816 */ /* 0x000fe200000000ff */
[----:B------:R-:W-:Y:S01]  /*db20*/  HMMA.16816.F32.BF16 R32, R68, R38, R32 ;  /* 0x000000264420723c */ /* 0x000fe20000041820 */
[----:B------:R-:W-:Y:S03]  /*db30*/  MUFU.EX2 R76, R168 ;  /* 0x000000a8004c7308 */ /* 0x000fe60000000800 */
[----:B------:R-:W-:Y:S01]  /*db40*/  PRMT R63, R3, 0x5410, R36 ;  /* 0x00005410033f7816 */ /* 0x000fe20000000024 */
[----:B------:R-:W-:Y:S01]  /*db50*/  IMAD.MOV.U32 R3, RZ, RZ, R80 ;  /* 0x000000ffff037224 */ /* 0x000fe200078e0050 */
[C---:B------:R-:W-:Y:S01]  /*db60*/  PRMT R36, R80.reuse, 0x7771, RZ ;  /* 0x0000777150247816 */ /* 0x040fe200000000ff */
[----:B------:R-:W-:Y:S01]  /*db70*/  FADD.FTZ R61, R151, R61 ;  /* 0x0000003d973d7221 */ /* 0x000fe20000010000 */
[--C-:B------:R-:W-:Y:S03]  /*db80*/  HSET2.LE.AND R38, R97, R209.reuse, PT ;  /* 0x000000d161267233 */ /* 0x100fe60003803000 */
[----:B------:R-:W-:Y:S01]  /*db90*/  MUFU.EX2 R71, R160 ;  /* 0x000000a000477308 */ /* 0x000fe20000000800 */
[----:B------:R-:W-:Y:S02]  /*dba0*/  LOP3.LUT R3, R3, 0xff, RZ, 0xc0, !PT ;  /* 0x000000ff03037812 */ /* 0x000fe400078ec0ff */
[--C-:B------:R-:W-:Y:S07]  /*dbb0*/  HSET2.LE.AND R52, R83, R209.reuse, PT ;  /* 0x000000d153347233 */ /* 0x100fee0003803000 */
[----:B------:R-:W-:Y:S01]  /*dbc0*/  MUFU.EX2 R97, R252 ;  /* 0x000000fc00617308 */ /* 0x000fe20000000800 */
[----:B------:R-:W-:Y:S02]  /*dbd0*/  PRMT R170, R3, 0x5410, R36 ;  /* 0x0000541003aa7816 */ /* 0x000fe40000000024 */
[C---:B------:R-:W-:Y:S07]  /*dbe0*/  PRMT R36, R80.reuse, 0x7773, RZ ;  /* 0x0000777350247816 */ /* 0x040fee00000000ff */
[----:B------:R-:W-:Y:S01]  /*dbf0*/  MUFU.EX2 R68, R164 ;  /* 0x000000a400447308 */ /* 0x000fe20000000800 */
[----:B------:R-:W-:Y:S02]  /*dc00*/  PRMT R3, R80, 0x7772, RZ ;  /* 0x0000777250037816 */ /* 0x000fe400000000ff */
[----:B------:R-:W-:Y:S07]  /*dc10*/  LOP3.LUT R38, R2, R38, RZ, 0xc0, !PT ;  /* 0x0000002602267212 */ /* 0x000fee00078ec0ff */
[----:B------:R-:W-:Y:S01]  /*dc20*/  MUFU.EX2 R80, R249 ;  /* 0x000000f900507308 */ /* 0x000fe20000000800 */
[----:B------:R-:W-:Y:S02]  /*dc30*/  PRMT R171, R3, 0x5410, R36 ;  /* 0x0000541003ab7816 */ /* 0x000fe40000000024 */
[--C-:B------:R-:W-:Y:S02]  /*dc40*/  HSET2.LE.AND R36, R73, R209.reuse, PT ;  /* 0x000000d149247233 */ /* 0x100fe40003803000 */
[----:B------:R-:W-:Y:S02]  /*dc50*/  F2FP.BF16.F32.PACK_AB R2, R124, R117 ;  /* 0x000000757c02723e */ /* 0x000fe400000010ff */
[----:B------:R-:W-:Y:S02]  /*dc60*/  LOP3.LUT R39, R98, 0xff00ff, RZ, 0xc0, !PT ;  /* 0x00ff00ff62277812 */ /* 0x000fe400078ec0ff */
[----:B------:R-:W-:Y:S01]  /*dc70*/  LOP3.LUT R36, R37, R36, RZ, 0xc0, !PT ;  /* 0x0000002425247212 */ /* 0x000fe200078ec0ff */
[----:B------:R-:W1:Y:S01]  /*dc80*/  MUFU.EX2 R98, R211 ;  /* 0x000000d300627308 */ /* 0x000e620000000800 */
[--C-:B------:R-:W-:Y:S02]  /*dc90*/  HSET2.LE.AND R37, R82, R209.reuse, PT ;  /* 0x000000d152257233 */ /* 0x100fe40003803000 */
[--C-:B------:R-:W-:Y:S02]  /*dca0*/  HSET2.LE.AND R39, R39, R209.reuse, PT ;  /* 0x000000d127277233 */ /* 0x100fe40003803000 */
[----:B------:R-:W-:Y:S02]  /*dcb0*/  F2FP.BF16.F32.PACK_AB R3, R132, R130 ;  /* 0x000000828403723e */ /* 0x000fe400000010ff */
[----:B------:R-:W-:Y:S02]  /*dcc0*/  LOP3.LUT R37, R2, R37, RZ, 0xc0, !PT ;  /* 0x0000002502257212 */ /* 0x000fe400078ec0ff */
[----:B------:R-:W-:Y:S02]  /*dcd0*/  F2FP.BF16.F32.PACK_AB R2, R105, R114 ;  /* 0x000000726902723e */ /* 0x000fe400000010ff */
[----:B------:R-:W-:Y:S02]  /*dce0*/  LOP3.LUT R39, R3, R39, RZ, 0xc0, !PT ;  /* 0x0000002703277212 */ /* 0x000fe400078ec0ff */
[----:B------:R-:W-:Y:S02]  /*dcf0*/  LOP3.LUT R45, R2, R45, RZ, 0xc0, !PT ;  /* 0x0000002d022d7212 */ /* 0x000fe400078ec0ff */
[----:B------:R-:W2:Y:S01]  /*dd00*/  LDL.LU R2, [R1+0x80] ;  /* 0x0000800001027983 */ /* 0x000ea20000300800 */
[----:B------:R-:W-:Y:S02]  /*dd10*/  F2FP.BF16.F32.PACK_AB R3, R121, R113 ;  /* 0x000000717903723e */ /* 0x000fe400000010ff */
[-C--:B------:R-:W-:Y:S01]  /*dd20*/  HMMA.16816.F32.BF16 R4, R36, R40.reuse, R4 ;  /* 0x000000282404723c */ /* 0x080fe20000041804 */
[----:B------:R-:W2:Y:S04]  /*dd30*/  LDL.LU R64, [R1+0x28] ;  /* 0x0000280001407983 */ /* 0x000ea80000300800 */
[----:B------:R-:W-:Y:S02]  /*dd40*/  LOP3.LUT R44, R3, R44, RZ, 0xc0, !PT ;  /* 0x0000002c032c7212 */ /* 0x000fe400078ec0ff */
[----:B------:R-:W-:Y:S02]  /*dd50*/  F2FP.BF16.F32.PACK_AB R3, R112, R109 ;  /* 0x0000006d7003723e */ /* 0x000fe400000010ff */
[----:B-1----:R-:W-:Y:S02]  /*dd60*/  F2FP.BF16.F32.PACK_AB R58, R99, R98 ;  /* 0x00000062633a723e */ /* 0x002fe400000010ff */
[----:B------:R-:W-:Y:S02]  /*dd70*/  LOP3.LUT R46, R3, R46, RZ, 0xc0, !PT ;  /* 0x0000002e032e7212 */ /* 0x000fe400078ec0ff */
[--C-:B------:R-:W-:Y:S02]  /*dd80*/  HSET2.LE.AND R170, R170, R209.reuse, PT ;  /* 0x000000d1aaaa7233 */ /* 0x100fe40003803000 */
[----:B------:R-:W-:Y:S02]  /*dd90*/  LOP3.LUT R3, R142, 0xff00ff, RZ, 0xc0, !PT ;  /* 0x00ff00ff8e037812 */ /* 0x000fe400078ec0ff */
[--C-:B------:R-:W-:Y:S01]  /*dda0*/  HSET2.LE.AND R142, R144, R209.reuse, PT ;  /* 0x000000d1908e7233 */ /* 0x100fe20003803000 */
[C---:B------:R-:W-:Y:S04]  /*ddb0*/  HMMA.16816.F32.BF16 R8, R44.reuse, R40, R8 ;  /* 0x000000282c08723c */ /* 0x040fe80000041808 */
[--C-:B------:R-:W-:Y:S02]  /*ddc0*/  HSET2.LE.AND R3, R3, R209.reuse, PT ;  /* 0x000000d103037233 */ /* 0x100fe40003803000 */
[--C-:B------:R-:W-:Y:S02]  /*ddd0*/  HSET2.LE.AND R168, R93, R209.reuse, PT ;  /* 0x000000d15da87233 */ /* 0x100fe40003803000 */
[-C--:B------:R-:W-:Y:S03]  /*dde0*/  HMMA.16816.F32.BF16 R12, R44, R42.reuse, R12 ;  /* 0x0000002a2c0c723c */ /* 0x080fe6000004180c */
[----:B------:R-:W-:Y:S02]  /*ddf0*/  LOP3.LUT R59, R59, R3, RZ, 0xc0, !PT ;  /* 0x000000033b3b7212 */ /* 0x000fe400078ec0ff */
[----:B------:R-:W-:Y:S03]  /*de00*/  LOP3.LUT R171, R171, 0xff00ff, RZ, 0xc0, !PT ;  /* 0x00ff00ffabab7812 */ /* 0x000fe600078ec0ff */
[C---:B------:R-:W-:Y:S01]  /*de10*/  HMMA.16816.F32.BF16 R16, R36.reuse, R42, R16 ;  /* 0x0000002a2410723c */ /* 0x040fe20000041810 */
[----:B------:R-:W1:Y:S03]  /*de20*/  LDSM.16.MT88.4 R40, [R139+0x5400] ;  /* 0x005400008b28783b */ /* 0x000e660000004200 */
[--C-:B------:R-:W-:Y:S04]  /*de30*/  HSET2.LE.AND R171, R171, R209.reuse, PT ;  /* 0x000000d1abab7233 */ /* 0x100fe80003803000 */
[-C--:B------:R-:W-:Y:S08]  /*de40*/  HMMA.16816.F32.BF16 R20, R36, R48.reuse, R20 ;  /* 0x000000302414723c */ /* 0x080ff00000041814 */
[C---:B------:R-:W-:Y:S04]  /*de50*/  HMMA.16816.F32.BF16 R24, R44.reuse, R48, R24 ;  /* 0x000000302c18723c */ /* 0x040fe80000041818 */
[----:B------:R-:W-:Y:S04]  /*de60*/  FADD.FTZ R49, R214, R60 ;  /* 0x0000003cd6317221 */ /* 0x000fe80000010000 */
[-C--:B------:R-:W-:Y:S03]  /*de70*/  HMMA.16816.F32.BF16 R28, R44, R50.reuse, R28 ;  /* 0x000000322c1c723c */ /* 0x080fe6000004181c */
[--C-:B------:R-:W-:Y:S02]  /*de80*/  HSET2.LE.AND R46, R101, R209.reuse, PT ;  /* 0x000000d1652e7233 */ /* 0x100fe40003803000 */
[--C-:B------:R-:W-:Y:S02]  /*de90*/  HSET2.LE.AND R44, R86, R209.reuse, PT ;  /* 0x000000d1562c7233 */ /* 0x100fe40003803000 */
[----:B------:R-:W-:Y:S01]  /*dea0*/  LOP3.LUT R47, R125, 0xff00ff, RZ, 0xc0, !PT ;  /* 0x00ff00ff7d2f7812 */ /* 0x000fe200078ec0ff */
[----:B------:R-:W-:Y:S01]  /*deb0*/  HMMA.16816.F32.BF16 R32, R36, R50, R32 ;  /* 0x000000322420723c */ /* 0x000fe20000041820 */
[----:B------:R-:W1:Y:S03]  /*dec0*/  LDSM.16.MT88.4 R36, [R205+0x5400] ;  /* 0x00540000cd24783b */ /* 0x000e660000004200 */
[--C-:B------:R-:W-:Y:S02]  /*ded0*/  HSET2.LE.AND R47, R47, R209.reuse, PT ;  /* 0x000000d12f2f7233 */ /* 0x100fe40003803000 */
[--C-:B------:R-:W-:Y:S02]  /*dee0*/  HSET2.LE.AND R50, R62, R209.reuse, PT ;  /* 0x000000d13e327233 */ /* 0x100fe40003803000 */
[----:B------:R-:W-:Y:S01]  /*def0*/  MUFU.EX2 R62, R198 ;  /* 0x000000c6003e7308 */ /* 0x000fe20000000800 */
[--C-:B---3--:R-:W-:Y:S09]  /*df00*/  FFMA.FTZ R126, R126, UR4, -R72.reuse ;  /* 0x000000047e7e7c23 */ /* 0x108ff20008010848 */
[----:B------:R-:W-:Y:S01]  /*df10*/  MUFU.EX2 R126, R126 ;  /* 0x0000007e007e7308 */ /* 0x000fe20000000800 */
[--C-:B----4-:R-:W-:Y:S01]  /*df20*/  FFMA.FTZ R122, R122, UR4, -R72.reuse ;  /* 0x000000047a7a7c23 */ /* 0x110fe20008010848 */
[--C-:B------:R-:W-:Y:S01]  /*df30*/  FFMA.FTZ R123, R123, UR4, -R72.reuse ;  /* 0x000000047b7b7c23 */ /* 0x100fe20008010848 */
[----:B------:R-:W-:Y:S07]  /*df40*/  FFMA.FTZ R72, R127, UR4, -R72 ;  /* 0x000000047f487c23 */ /* 0x000fee0008010848 */
[----:B------:R-:W-:Y:S10]  /*df50*/  MUFU.EX2 R122, R122 ;  /* 0x0000007a007a7308 */ /* 0x000ff40000000800 */
[----:B------:R-:W-:Y:S10]  /*df60*/  MUFU.EX2 R123, R123 ;  /* 0x0000007b007b7308 */ /* 0x000ff40000000800 */
[----:B------:R-:W-:Y:S01]  /*df70*/  MUFU.EX2 R72, R72 ;  /* 0x0000004800487308 */ /* 0x000fe20000000800 */
[----:B--2---:R-:W-:Y:S01]  /*df80*/  FFMA.FTZ R2, R0, R2, R145 ;  /* 0x0000000200027223 */ /* 0x004fe20000010091 */
[----:B------:R-:W-:Y:S08]  /*df90*/  F2FP.BF16.F32.PACK_AB R0, R119, R118 ;  /* 0x000000767700723e */ /* 0x000ff000000010ff */
[----:B------:R2:W-:Y:S01]  /*dfa0*/  MUFU.EX2 R85, R64 ;  /* 0x0000004000557308 */ /* 0x0005e20000000800 */
[----:B------:R-:W-:Y:S01]  /*dfb0*/  LOP3.LUT R54, R0, R54, RZ, 0xc0, !PT ;  /* 0x0000003600367212 */ /* 0x000fe200078ec0ff */
[----:B------:R-:W-:Y:S01]  /*dfc0*/  FADD.FTZ R56, R147, R2 ;  /* 0x0000000293387221 */ /* 0x000fe20000010000 */
[----:B------:R-:W-:Y:S02]  /*dfd0*/  F2FP.BF16.F32.PACK_AB R0, R102, R100 ;  /* 0x000000646600723e */ /* 0x000fe400000010ff */
[----:B------:R-:W-:Y:S01]  /*dfe0*/  F2FP.BF16.F32.PACK_AB R2, R116, R115 ;  /* 0x000000737402723e */ /* 0x000fe200000010ff */
[----:B------:R-:W-:Y:S01]  /*dff0*/  FADD.FTZ R48, R150, R56 ;  /* 0x0000003896307221 */ /* 0x000fe20000010000 */
[----:B------:R-:W-:Y:S02]  /*e000*/  LOP3.LUT R52, R0, R52, RZ, 0xc0, !PT ;  /* 0x0000003400347212 */ /* 0x000fe400078ec0ff */
[----:B------:R-:W-:Y:S02]  /*e010*/  F2FP.BF16.F32.PACK_AB R0, R97, R87 ;  /* 0x000000576100723e */ /* 0x000fe400000010ff */
[----:B------:R-:W-:Y:S02]  /*e020*/  LOP3.LUT R55, R2, R55, RZ, 0xc0, !PT ;  /* 0x0000003702377212 */ /* 0x000fe400078ec0ff */
[----:B------:R-:W-:Y:S01]  /*e030*/  LOP3.LUT R53, R0, R53, RZ, 0xc0, !PT ;  /* 0x0000003500357212 */ /* 0x000fe200078ec0ff */
[----:B--2---:R-:W-:Y:S01]  /*e040*/  IMAD.MOV.U32 R64, RZ, RZ, R65 ;  /* 0x000000ffff407224 */ /* 0x004fe200078e0041 */
[--C-:B------:R-:W-:Y:S01]  /*e050*/  HSET2.LE.AND R2, R129, R209.reuse, PT ;  /* 0x000000d181027233 */ /* 0x100fe20003803000 */
[----:B------:R-:W-:Y:S01]  /*e060*/  IMAD.MOV.U32 R65, RZ, RZ, R66 ;  /* 0x000000ffff417224 */ /* 0x000fe200078e0042 */
[--C-:B------:R-:W-:Y:S01]  /*e070*/  HSET2.LE.AND R56, R92, R209.reuse, PT ;  /* 0x000000d15c387233 */ /* 0x100fe20003803000 */
[----:B------:R-:W-:Y:S02]  /*e080*/  IMAD.MOV.U32 R66, RZ, RZ, R67 ;  /* 0x000000ffff427224 */ /* 0x000fe400078e0043 */
[----:B------:R-:W-:Y:S01]  /*e090*/  FADD.FTZ R0, R64, R57 ;  /* 0x0000003940007221 */ /* 0x000fe20000010000 */
[-C--:B-1----:R-:W-:Y:S01]  /*e0a0*/  HMMA.16816.F32.BF16 R4, R52, R40.reuse, R4 ;  /* 0x000000283404723c */ /* 0x082fe20000041804 */
[----:B------:R-:W-:Y:S04]  /*e0b0*/  MUFU.EX2 R83, R66 ;  /* 0x0000004200537308 */ /* 0x000fe80000000800 */
[----:B------:R-:W-:Y:S01]  /*e0c0*/  IMAD.MOV.U32 R67, RZ, RZ, R169 ;  /* 0x000000ffff437224 */ /* 0x000fe200078e00a9 */
[----:B------:R-:W-:Y:S01]  /*e0d0*/  LOP3.LUT R58, R58, R2, RZ, 0xc0, !PT ;  /* 0x000000023a3a7212 */ /* 0x000fe200078ec0ff */
[----:B------:R-:W-:Y:S02]  /*e0e0*/  IMAD.MOV.U32 R169, RZ, RZ, R163 ;  /* 0x000000ffffa97224 */ /* 0x000fe400078e00a3 */
[----:B------:R-:W-:Y:S01]  /*e0f0*/  FADD.FTZ R60, R65, R0 ;  /* 0x00000000413c7221 */ /* 0x000fe20000010000 */
[----:B------:R-:W-:Y:S01]  /*e100*/  IMAD.MOV.U32 R163, RZ, RZ, R162 ;  /* 0x000000ffffa37224 */ /* 0x000fe200078e00a2 */
[--C-:B------:R-:W-:Y:S01]  /*e110*/  HSET2.LE.AND R57, R89, R209.reuse, PT ;  /* 0x000000d159397233 */ /* 0x100fe20003803000 */
[----:B------:R-:W-:Y:S01]  /*e120*/  IMAD.MOV.U32 R162, RZ, RZ, R167 ;  /* 0x000000ffffa27224 */ /* 0x000fe200078e00a7 */
[----:B------:R-:W-:Y:S01]  /*e130*/  F2FP.BF16.F32.PACK_AB R0, R79, R80 ;  /* 0x000000504f00723e */ /* 0x000fe200000010ff */
[----:B------:R-:W-:Y:S01]  /*e140*/  IMAD.MOV.U32 R167, RZ, RZ, R166 ;  /* 0x000000ffffa77224 */ /* 0x000fe200078e00a6 */
[----:B------:R-:W-:Y:S01]  /*e150*/  F2FP.BF16.F32.PACK_AB R2, R91, R90 ;  /* 0x0000005a5b02723e */ /* 0x000fe200000010ff */
[----:B------:R-:W-:Y:S01]  /*e160*/  IMAD.MOV.U32 R166, RZ, RZ, R165 ;  /* 0x000000ffffa67224 */ /* 0x000fe200078e00a5 */
[----:B------:R-:W-:Y:S01]  /*e170*/  LOP3.LUT R56, R0, R56, RZ, 0xc0, !PT ;  /* 0x0000003800387212 */ /* 0x000fe200078ec0ff */
[----:B------:R-:W-:Y:S01]  /*e180*/  IMAD.MOV.U32 R165, RZ, RZ, R158 ;  /* 0x000000ffffa57224 */ /* 0x000fe200078e009e */
[----:B------:R-:W-:Y:S01]  /*e190*/  LOP3.LUT R57, R2, R57, RZ, 0xc0, !PT ;  /* 0x0000003902397212 */ /* 0x000fe200078ec0ff */
[----:B------:R-:W-:Y:S02]  /*e1a0*/  IMAD.MOV.U32 R158, RZ, RZ, R189 ;  /* 0x000000ffff9e7224 */ /* 0x000fe400078e00bd */
[----:B------:R-:W-:Y:S01]  /*e1b0*/  FADD.FTZ R45, R162, R49 ;  /* 0x00000031a22d7221 */ /* 0x000fe20000010000 */
[----:B------:R-:W-:Y:S02]  /*e1c0*/  IMAD.MOV.U32 R189, RZ, RZ, R172 ;  /* 0x000000ffffbd7224 */ /* 0x000fe400078e00ac */
[----:B------:R-:W-:Y:S01]  /*e1d0*/  FADD.FTZ R49, R175, R61 ;  /* 0x0000003daf317221 */ /* 0x000fe20000010000 */
[----:B------:R-:W2:Y:S01]  /*e1e0*/  LDL.LU R172, [R1+0xd0] ;  /* 0x0000d00001ac7983 */ /* 0x000ea20000300800 */
[----:B------:R-:W-:Y:S01]  /*e1f0*/  MUFU.EX2 R70, R158 ;  /* 0x0000009e00467308 */ /* 0x000fe20000000800 */
[C---:B------:R-:W-:Y:S02]  /*e200*/  HMMA.16816.F32.BF16 R8, R56.reuse, R40, R8 ;  /* 0x000000283808723c */ /* 0x040fe40000041808 */
[----:B------:R-:W3:Y:S07]  /*e210*/  LDL.LU R64, [R1+0x30] ;  /* 0x0000300001407983 */ /* 0x000eee0000300800 */
[----:B------:R-:W1:Y:S01]  /*e220*/  MUFU.EX2 R78, R169 ;  /* 0x000000a9004e7308 */ /* 0x000e620000000800 */
[----:B------:R-:W-:Y:S01]  /*e230*/  FADD.FTZ R41, R178, R45 ;  /* 0x0000002db2297221 */ /* 0x000fe20000010000 */
[----:B------:R-:W-:Y:S01]  /*e240*/  FADD.FTZ R40, R177, R49 ;  /* 0x00000031b1287221 */ /* 0x000fe20000010000 */
[----:B------:R-:W4:Y:S01]  /*e250*/  LDL.LU R214, [R1+0xcc] ;  /* 0x0000cc0001d67983 */ /* 0x000f220000300800 */
[--C-:B------:R-:W-:Y:S01]  /*e260*/  HSET2.LE.AND R45, R88, R209.reuse, PT ;  /* 0x000000d1582d7233 */ /* 0x100fe20003803000 */
[-C--:B------:R-:W-:Y:S05]  /*e270*/  HMMA.16816.F32.BF16 R12, R56, R42.reuse, R12 ;  /* 0x0000002a380c723c */ /* 0x080fea000004180c */
[----:B------:R-:W1:Y:S01]  /*e280*/  MUFU.EX2 R82, R67 ;  /* 0x0000004300527308 */ /* 0x000e620000000800 */
[----:B------:R-:W-:Y:S01]  /*e290*/  FADD.FTZ R51, R210, R40 ;  /* 0x00000028d2337221 */ /* 0x000fe20000010000 */
[--C-:B------:R-:W-:Y:S08]  /*e2a0*/  HSET2.LE.AND R49, R81, R209.reuse, PT ;  /* 0x000000d151317233 */ /* 0x100ff00003803000 */
[----:B------:R-:W1:Y:S01]  /*e2b0*/  MUFU.EX2 R73, R167 ;  /* 0x000000a700497308 */ /* 0x000e620000000800 */
[C---:B------:R-:W-:Y:S09]  /*e2c0*/  HMMA.16816.F32.BF16 R16, R52.reuse, R42, R16 ;  /* 0x0000002a3410723c */ /* 0x040ff20000041810 */
[----:B------:R-:W1:Y:S02]  /*e2d0*/  MUFU.EX2 R74, R163 ;  /* 0x000000a3004a7308 */ /* 0x000e640000000800 */
[----:B-1----:R-:W-:Y:S08]  /*e2e0*/  F2FP.BF16.F32.PACK_AB R2, R76, R78 ;  /* 0x0000004e4c02723e */ /* 0x002ff000000010ff */
[----:B------:R-:W-:Y:S01]  /*e2f0*/  MUFU.EX2 R67, R166 ;  /* 0x000000a600437308 */ /* 0x000fe20000000800 */
[--C-:B------:R-:W-:Y:S01]  /*e300*/  HSET2.LE.AND R169, R96, R209.reuse, PT ;  /* 0x000000d160a97233 */ /* 0x100fe20003803000 */
[-C--:B------:R-:W-:Y:S08]  /*e310*/  HMMA.16816.F32.BF16 R20, R52, R36.reuse, R20 ;  /* 0x000000243414723c */ /* 0x080ff00000041814 */
[----:B------:R-:W-:Y:S01]  /*e320*/  MUFU.EX2 R69, R165 ;  /* 0x000000a500457308 */ /* 0x000fe20000000800 */
[----:B------:R-:W-:Y:S02]  /*e330*/  F2FP.BF16.F32.PACK_AB R0, R82, R83 ;  /* 0x000000535200723e */ /* 0x000fe400000010ff */
[----:B------:R-:W-:Y:S07]  /*e340*/  LOP3.LUT R44, R2, R44, RZ, 0xc0, !PT ;  /* 0x0000002c022c7212 */ /* 0x000fee00078ec0ff */
[----:B------:R-:W-:Y:S01]  /*e350*/  MUFU.EX2 R65, R157 ;  /* 0x0000009d00417308 */ /* 0x000fe20000000800 */
[----:B------:R-:W-:Y:S01]  /*e360*/  F2FP.BF16.F32.PACK_AB R2, R73, R71 ;  /* 0x000000474902723e */ /* 0x000fe200000010ff */
[C---:B------:R-:W-:Y:S08]  /*e370*/  HMMA.16816.F32.BF16 R24, R56.reuse, R36, R24 ;  /* 0x000000243818723c */ /* 0x040ff00000041818 */
[----:B------:R1:W-:Y:S01]  /*e380*/  MUFU.EX2 R66, R138 ;  /* 0x0000008a00427308 */ /* 0x0003e20000000800 */
[----:B------:R-:W-:Y:S02]  /*e390*/  LOP3.LUT R47, R0, R47, RZ, 0xc0, !PT ;  /* 0x0000002f002f7212 */ /* 0x000fe400078ec0ff */
[----:B------:R-:W-:Y:S01]  /*e3a0*/  F2FP.BF16.F32.PACK_AB R0, R75, R74 ;  /* 0x0000004a4b00723e */ /* 0x000fe200000010ff */
[-C--:B------:R-:W-:Y:S06]  /*e3b0*/  HMMA.16816.F32.BF16 R28, R56, R38.reuse, R28 ;  /* 0x00000026381c723c */ /* 0x080fec000004181c */
[----:B------:R-:W-:Y:S01]  /*e3c0*/  MUFU.EX2 R57, R229 ;  /* 0x000000e500397308 */ /* 0x000fe20000000800 */
[----:B------:R-:W-:Y:S02]  /*e3d0*/  LOP3.LUT R45, R0, R45, RZ, 0xc0, !PT ;  /* 0x0000002d002d7212 */ /* 0x000fe400078ec0ff */
[----:B------:R-:W-:Y:S07]  /*e3e0*/  F2FP.BF16.F32.PACK_AB R0, R107, R106 ;  /* 0x0000006a6b00723e */ /* 0x000fee00000010ff */
[----:B------:R-:W-:Y:S01]  /*e3f0*/  MUFU.EX2 R58, R232 ;  /* 0x000000e8003a7308 */ /* 0x000fe20000000800 */
[----:B------:R-:W-:Y:S09]  /*e400*/  HMMA.16816.F32.BF16 R32, R52, R38, R32 ;  /* 0x000000263420723c */ /* 0x000ff20000041820 */
[----:B------:R-:W-:Y:S01]  /*e410*/  MUFU.EX2 R59, R188 ;  /* 0x000000bc003b7308 */ /* 0x000fe20000000800 */
[----:B------:R-:W-:Y:S01]  /*e420*/  LOP3.LUT R49, R0, R49, RZ, 0xc0, !PT ;  /* 0x0000003100317212 */ /* 0x000fe200078ec0ff */
[----:B------:R-:W-:Y:S01]  /*e430*/  FADD.FTZ R0, R212, R51 ;  /* 0x00000033d4007221 */ /* 0x000fe20000010000 */
[----:B------:R-:W-:Y:S07]  /*e440*/  LOP3.LUT R51, R63, 0xff00ff, RZ, 0xc0, !PT ;  /* 0x00ff00ff3f337812 */ /* 0x000fee00078ec0ff */
[----:B------:R-:W-:Y:S01]  /*e450*/  MUFU.EX2 R55, R196 ;  /* 0x000000c400377308 */ /* 0x000fe20000000800 */
[----:B-1----:R-:W-:Y:S02]  /*e460*/  IMAD.MOV.U32 R138, RZ, RZ, R133 ;  /* 0x000000ffff8a7224 */ /* 0x002fe400078e0085 */
[----:B------:R-:W-:Y:S01]  /*e470*/  FADD.FTZ R37, R189, R0 ;  /* 0x00000000bd257221 */ /* 0x000fe20000010000 */
[----:B------:R-:W-:Y:S02]  /*e480*/  F2FP.BF16.F32.PACK_AB R0, R111, R110 ;  /* 0x0000006e6f00723e */ /* 0x000fe400000010ff */
[--C-:B------:R-:W-:Y:S01]  /*e490*/  HSET2.LE.AND R51, R51, R209.reuse, PT ;  /* 0x000000d133337233 */ /* 0x100fe20003803000 */
[----:B------:R-:W-:Y:S04]  /*e4a0*/  FADD.FTZ R53, R202, R37 ;  /* 0x00000025ca357221 */ /* 0x000fe80000010000 */
[----:B------:R-:W-:Y:S01]  /*e4b0*/  LOP3.LUT R51, R0, R51, RZ, 0xc0, !PT ;  /* 0x0000003300337212 */ /* 0x000fe200078ec0ff */
[----:B--2---:R-:W-:Y:S10]  /*e4c0*/  MUFU.EX2 R172, R172 ;  /* 0x000000ac00ac7308 */ /* 0x004ff40000000800 */
[----:B---3--:R-:W1:Y:S10]  /*e4d0*/  MUFU.EX2 R84, R64 ;  /* 0x0000004000547308 */ /* 0x008e740000000800 */
[----:B------:R-:W-:Y:S01]  /*e4e0*/  MUFU.EX2 R64, R180 ;  /* 0x000000b400407308 */ /* 0x000fe20000000800 */
[----:B----4-:R-:W-:Y:S02]  /*e4f0*/  ISETP.GT.AND P0, PT, R214, RZ, PT ;  /* 0x000000ffd600720c */ /* 0x010fe40003f04270 */
[----:B-1----:R-:W-:Y:S04]  /*e500*/  F2FP.BF16.F32.PACK_AB R3, R84, R85 ;  /* 0x000000555403723e */ /* 0x002fe800000010ff */
[----:B------:R-:W-:Y:S01]  /*e510*/  LOP3.LUT R46, R3, R46, RZ, 0xc0, !PT ;  /* 0x0000002e032e7212 */ /* 0x000fe200078ec0ff */
[----:B------:R-:W-:Y:S01]  /*e520*/  FADD.FTZ R3, R174, R48 ;  /* 0x00000030ae037221 */ /* 0x000fe20000010000 */
[----:B------:R-:W-:Y:S01]  /*e530*/  FADD.FTZ R48, R181, R60 ;  /* 0x0000003cb5307221 */ /* 0x000fe20000010000 */
[----:B------:R-:W-:Y:S02]  /*e540*/  FADD.FTZ R60, R217, R41 ;  /* 0x00000029d93c7221 */ /* 0x000fe40000010000 */
[----:B------:R-:W1:Y:S01]  /*e550*/  LDSM.16.MT88.4 R40, [R139+0x5800] ;  /* 0x005800008b28783b */ /* 0x000e620000004200 */
[----:B------:R-:W-:Y:S01]  /*e560*/  FADD.FTZ R61, R179, R48 ;  /* 0x00000030b33d7221 */ /* 0x000fe20000010000 */
[----:B------:R-:W-:Y:S01]  /*e570*/  HSET2.LE.AND R48, R77, R209, PT ;  /* 0x000000d14d307233 */ /* 0x000fe20003803000 */
[----:B------:R-:W-:Y:S02]  /*e580*/  FADD.FTZ R3, R154, R3 ;  /* 0x000000039a037221 */ /* 0x000fe40000010000 */
[----:B------:R-:W-:Y:S02]  /*e590*/  FADD.FTZ R61, R159, R61 ;  /* 0x0000003d9f3d7221 */ /* 0x000fe40000010000 */
[----:B------:R-:W-:Y:S01]  /*e5a0*/  LOP3.LUT R48, R2, R48, RZ, 0xc0, !PT ;  /* 0x0000003002307212 */ /* 0x000fe200078ec0ff */
[----:B------:R-:W-:Y:S01]  /*e5b0*/  FADD.FTZ R3, R201, R3 ;  /* 0x00000003c9037221 */ /* 0x000fe20000010000 */
[----:B------:R-:W-:Y:S01]  /*e5c0*/  F2FP.BF16.F32.PACK_AB R2, R69, R67 ;  /* 0x000000434502723e */ /* 0x000fe200000010ff */
[----:B------:R-:W-:Y:S02]  /*e5d0*/  FADD.FTZ R36, R190, R61 ;  /* 0x0000003dbe247221 */ /* 0x000fe40000010000 */
[----:B------:R-:W2:Y:S01]  /*e5e0*/  MUFU.EX2 R61, R227 ;  /* 0x000000e3003d7308 */ /* 0x000ea20000000800 */
[----:B------:R-:W-:Y:S01]  /*e5f0*/  LOP3.LUT R50, R2, R50, RZ, 0xc0, !PT ;  /* 0x0000003202327212 */ /* 0x000fe200078ec0ff */
[----:B------:R-:W-:Y:S01]  /*e600*/  FADD.FTZ R2, R156, R60 ;  /* 0x0000003c9c027221 */ /* 0x000fe20000010000 */
[----:B------:R-:W-:Y:S01]  /*e610*/  FADD.FTZ R60, R173, R3 ;  /* 0x00000003ad3c7221 */ /* 0x000fe20000010000 */
[----:B------:R-:W-:Y:S02]  /*e620*/  F2FP.BF16.F32.PACK_AB R3, R66, R65 ;  /* 0x000000414203723e */ /* 0x000fe400000010ff */
[----:B------:R-:W-:Y:S01]  /*e630*/  FADD.FTZ R56, R191, R2 ;  /* 0x00000002bf387221 */ /* 0x000fe20000010000 */
[----:B------:R-:W-:Y:S01]  /*e640*/  F2FP.BF16.F32.PACK_AB R2, R70, R68 ;  /* 0x000000444602723e */ /* 0x000fe200000010ff */
[----:B------:R-:W-:Y:S01]  /*e650*/  FADD.FTZ R0, R219, R60 ;  /* 0x0000003cdb007221 */ /* 0x000fe20000010000 */
[----:B------:R-:W-:Y:S01]  /*e660*/  LOP3.LUT R143, R3, R143, RZ, 0xc0, !PT ;  /* 0x0000008f038f7212 */ /* 0x000fe200078ec0ff */
[----:B------:R-:W-:Y:S01]  /*e670*/  FADD.FTZ R56, R149, R56 ;  /* 0x0000003895387221 */ /* 0x000fe20000010000 */
[----:B------:R-:W-:Y:S01]  /*e680*/  LOP3.LUT R142, R2, R142, RZ, 0xc0, !PT ;  /* 0x0000008e028e7212 */ /* 0x000fe200078ec0ff */
[----:B------:R-:W-:Y:S01]  /*e690*/  FADD.FTZ R2, R186, R36 ;  /* 0x00000024ba027221 */ /* 0x000fe20000010000 */
[----:B------:R-:W-:Y:S01]  /*e6a0*/  LDSM.16.MT88.4 R148, [R139+0x5c00] ;  /* 0x005c00008b94783b */ /* 0x000fe20000004200 */
[----:B------:R-:W-:Y:S01]  /*e6b0*/  FADD.FTZ R52, R200, R0 ;  /* 0x00000000c8347221 */ /* 0x000fe20000010000 */
[----:B--2---:R-:W-:Y:S01]  /*e6c0*/  F2FP.BF16.F32.PACK_AB R3, R61, R58 ;  /* 0x0000003a3d03723e */ /* 0x004fe200000010ff */
[----:B------:R-:W-:Y:S01]  /*e6d0*/  FADD.FTZ R54, R187, R2 ;  /* 0x00000002bb367221 */ /* 0x000fe20000010000 */
[----:B------:R-:W-:Y:S02]  /*e6e0*/  F2FP.BF16.F32.PACK_AB R0, R172, R64 ;  /* 0x00000040ac00723e */ /* 0x000fe400000010ff */
[----:B------:R-:W-:Y:S02]  /*e6f0*/  LOP3.LUT R168, R3, R168, RZ, 0xc0, !PT ;  /* 0x000000a803a87212 */ /* 0x000fe400078ec0ff */
[----:B------:R-:W2:Y:S01]  /*e700*/  LDSM.16.MT88.4 R36, [R205+0x5800] ;  /* 0x00580000cd24783b */ /* 0x000ea20000004200 */
[----:B------:R-:W-:Y:S02]  /*e710*/  F2FP.BF16.F32.PACK_AB R3, R72, R126 ;  /* 0x0000007e4803723e */ /* 0x000fe400000010ff */
[----:B------:R-:W-:Y:S02]  /*e720*/  F2FP.BF16.F32.PACK_AB R2, R62, R59 ;  /* 0x0000003b3e02723e */ /* 0x000fe400000010ff */
[----:B------:R-:W-:Y:S01]  /*e730*/  LOP3.LUT R171, R3, R171, RZ, 0xc0, !PT ;  /* 0x000000ab03ab7212 */ /* 0x000fe200078ec0ff */
[-C--:B-1----:R-:W-:Y:S05]  /*e740*/  HMMA.16816.F32.BF16 R4, R44, R40.reuse, R4 ;  /* 0x000000282c04723c */ /* 0x082fea0000041804 */
[----:B------:R-:W-:Y:S01]  /*e750*/  LOP3.LUT R140, R0, R140, RZ, 0xc0, !PT ;  /* 0x0000008c008c7212 */ /* 0x000fe200078ec0ff */
[----:B------:R-:W-:Y:S01]  /*e760*/  FADD.FTZ R0, R218, R53 ;  /* 0x00000035da007221 */ /* 0x000fe20000010000 */
[----:B------:R-:W-:Y:S01]  /*e770*/  LOP3.LUT R141, R2, R141, RZ, 0xc0, !PT ;  /* 0x0000008d028d7212 */ /* 0x000fe200078ec0ff */
[C---:B------:R-:W-:Y:S04]  /*e780*/  HMMA.16816.F32.BF16 R8, R48.reuse, R40, R8 ;  /* 0x000000283008723c */ /* 0x040fe80000041808 */
[----:B------:R-:W-:Y:S01]  /*e790*/  FADD.FTZ R40, R203, R52 ;  /* 0x00000034cb287221 */ /* 0x000fe20000010000 */
[----:B------:R-:W-:Y:S01]  /*e7a0*/  FADD.FTZ R52, R234, R54 ;  /* 0x00000036ea347221 */ /* 0x000fe20000010000 */
[----:B------:R-:W-:Y:S01]  /*e7b0*/  FADD.FTZ R53, R215, R0 ;  /* 0x00000000d7357221 */ /* 0x000fe20000010000 */
[----:B------:R-:W-:Y:S01]  /*e7c0*/  FADD.FTZ R2, R152, R56 ;  /* 0x0000003898027221 */ /* 0x000fe20000010000 */
[-C--:B------:R-:W-:Y:S03]  /*e7d0*/  HMMA.16816.F32.BF16 R12, R48, R42.reuse, R12 ;  /* 0x0000002a300c723c */ /* 0x080fe6000004180c */
[----:B------:R-:W-:Y:S01]  /*e7e0*/  F2FP.BF16.F32.PACK_AB R0, R123, R122 ;  /* 0x0000007a7b00723e */ /* 0x000fe200000010ff */
[----:B------:R-:W-:Y:S01]  /*e7f0*/  FADD.FTZ R3, R226, R52 ;  /* 0x00000034e2037221 */ /* 0x000fe20000010000 */
[----:B------:R-:W-:Y:S01]  /*e800*/  FADD.FTZ R41, R228, R2 ;  /* 0x00000002e4297221 */ /* 0x000fe20000010000 */
[----:B------:R3:W5:Y:S01]  /*e810*/  LDL.LU R226, [R1+0xc8] ;  /* 0x0000c80001e27983 */ /* 0x0007620000300800 */
[----:B------:R-:W-:Y:S01]  /*e820*/  F2FP.BF16.F32.PACK_AB R2, R57, R55 ;  /* 0x000000373902723e */ /* 0x000fe200000010ff */
[C---:B------:R-:W-:Y:S04]  /*e830*/  HMMA.16816.F32.BF16 R16, R44.reuse, R42, R16 ;  /* 0x0000002a2c10723c */ /* 0x040fe80000041810 */
[----:B------:R-:W-:Y:S01]  /*e840*/  LOP3.LUT R169, R0, R169, RZ, 0xc0, !PT ;  /* 0x000000a900a97212 */ /* 0x000fe200078ec0ff */
[----:B------:R-:W-:Y:S01]  /*e850*/  FADD.FTZ R0, R216, R40 ;  /* 0x00000028d8007221 */ /* 0x000fe20000010000 */
[----:B------:R-:W-:Y:S01]  /*e860*/  FADD.FTZ R40, R208, R41 ;  /* 0x00000029d0287221 */ /* 0x000fe20000010000 */
[----:B------:R-:W-:Y:S01]  /*e870*/  FADD.FTZ R3, R193, R3 ;  /* 0x00000003c1037221 */ /* 0x000fe20000010000 */
[----:B------:R3:W5:Y:S01]  /*e880*/  LDL.LU R208, [R1+0xc4] ;  /* 0x0000c40001d07983 */ /* 0x0007620000300800 */
[-C--:B--2---:R-:W-:Y:S03]  /*e890*/  HMMA.16816.F32.BF16 R20, R44, R36.reuse, R20 ;  /* 0x000000242c14723c */ /* 0x084fe60000041814 */
[----:B------:R-:W-:Y:S01]  /*e8a0*/  LOP3.LUT R170, R2, R170, RZ, 0xc0, !PT ;  /* 0x000000aa02aa7212 */ /* 0x000fe200078ec0ff */
[----:B------:R-:W-:Y:S01]  /*e8b0*/  FADD.FTZ R40, R153, R40 ;  /* 0x0000002899287221 */ /* 0x000fe20000010000 */
[----:B------:R-:W-:Y:S01]  /*e8c0*/  FADD.FTZ R2, R207, R53 ;  /* 0x00000035cf027221 */ /* 0x000fe20000010000 */
[----:B------:R-:W-:Y:S01]  /*e8d0*/  FADD.FTZ R41, R194, R3 ;  /* 0x00000003c2297221 */ /* 0x000fe20000010000 */
[----:B------:R3:W5:Y:S01]  /*e8e0*/  LDL.LU R207, [R1+0xc0] ;  /* 0x0000c00001cf7983 */ /* 0x0007620000300800 */
[C---:B------:R-:W-:Y:S04]  /*e8f0*/  HMMA.16816.F32.BF16 R24, R48.reuse, R36, R24 ;  /* 0x000000243018723c */ /* 0x040fe80000041818 */
[----:B------:R-:W-:Y:S01]  /*e900*/  FADD.FTZ R3, R155, R40 ;  /* 0x000000289b037221 */ /* 0x000fe20000010000 */
[----:B------:R-:W-:Y:S01]  /*e910*/  FADD.FTZ R41, R206, R41 ;  /* 0x00000029ce297221 */ /* 0x000fe20000010000 */
[----:B------:R-:W-:Y:S01]  /*e920*/  FADD.FTZ R0, R230, R0 ;  /* 0x00000000e6007221 */ /* 0x000fe20000010000 */
[----:B------:R3:W5:Y:S01]  /*e930*/  LDL.LU R206, [R1+0xbc] ;  /* 0x0000bc0001ce7983 */ /* 0x0007620000300800 */
[-C--:B------:R-:W-:Y:S03]  /*e940*/  HMMA.16816.F32.BF16 R28, R48, R38.reuse, R28 ;  /* 0x00000026301c723c */ /* 0x080fe6000004181c */
[----:B------:R-:W-:Y:S01]  /*e950*/  FADD.FTZ R37, R235, R3 ;  /* 0x00000003eb257221 */ /* 0x000fe20000010000 */
[----:B------:R-:W-:Y:S01]  /*e960*/  FADD.FTZ R3, R204, R41 ;  /* 0x00000029cc037221 */ /* 0x000fe20000010000 */
[----:B------:R-:W-:Y:S01]  /*e970*/  FADD.FTZ R2, R197, R2 ;  /* 0x00000002c5027221 */ /* 0x000fe20000010000 */
[----:B------:R3:W5:Y:S01]  /*e980*/  LDL.LU R204, [R1+0xb8] ;  /* 0x0000b80001cc7983 */ /* 0x0007620000300800 */
[----:B------:R-:W-:Y:S01]  /*e990*/  FADD.FTZ R0, R184, R0 ;  /* 0x00000000b8007221 */ /* 0x000fe20000010000 */
[----:B------:R-:W-:Y:S04]  /*e9a0*/  HMMA.16816.F32.BF16 R32, R44, R38, R32 ;  /* 0x000000262c20723c */ /* 0x000fe80000041820 */
[----:B------:R-:W-:Y:S01]  /*e9b0*/  FADD.FTZ R2, R199, R2 ;  /* 0x00000002c7027221 */ /* 0x000fe20000010000 */
[----:B------:R-:W-:Y:S01]  /*e9c0*/  FADD.FTZ R0, R192, R0 ;  /* 0x00000000c0007221 */ /* 0x000fe20000010000 */
[----:B------:R-:W-:Y:S02]  /*e9d0*/  FADD.FTZ R3, R120, R3 ;  /* 0x0000000378037221 */ /* 0x000fe40000010000 */
[----:B------:R-:W-:Y:S01]  /*e9e0*/  FADD.FTZ R36, R185, R2 ;  /* 0x00000002b9247221 */ /* 0x000fe20000010000 */
[----:B------:R-:W-:Y:S01]  /*e9f0*/  FADD.FTZ R2, R236, R37 ;  /* 0x00000025ec027221 */ /* 0x000fe20000010000 */
[----:B------:R-:W-:Y:S01]  /*ea00*/  FADD.FTZ R40, R182, R0 ;  /* 0x00000000b6287221 */ /* 0x000fe20000010000 */
[-C--:B------:R-:W-:Y:S05]  /*ea10*/  HMMA.16816.F32.BF16 R152, R140, R148.reuse, R4 ;  /* 0x000000948c98723c */ /* 0x080fea0000041804 */
[----:B------:R-:W-:Y:S01]  /*ea20*/  FADD.FTZ R0, R195, R36 ;  /* 0x00000024c3007221 */ /* 0x000fe20000010000 */
[----:B------:R-:W-:Y:S01]  /*ea30*/  FADD.FTZ R3, R128, R3 ;  /* 0x0000000380037221 */ /* 0x000fe20000010000 */
[----:B------:R-:W1:Y:S01]  /*ea40*/  LDSM.16.MT88.4 R36, [R205+0x5c00] ;  /* 0x005c0000cd24783b */ /* 0x000e620000004200 */
        /* <DEDUP_REMOVED lines=66> */
[----:B------:R-:W-:Y:S02]  /*ee70*/  VIADD R0, R214, 0xffffffff ;  /* 0xffffffffd6007836 */ /* 0x000fe40000000000 */
[----:B------:R-:W-:Y:S01]  /*ee80*/  FADD.FTZ R231, R70, R6 ;  /* 0x0000000646e77221 */ /* 0x000fe20000010000 */
[----:B------:R-:W-:Y:S01]  /*ee90*/  FADD.FTZ R3, R57, R3 ;  /* 0x0000000339037221 */ /* 0x000fe20000010000 */
[----:B------:R-:W-:Y:S01]  /*eea0*/  FADD.FTZ R2, R126, R4 ;  /* 0x000000047e027221 */ /* 0x000fe20000010000 */
[----:B------:R-:W-:Y:S01]  /*eeb0*/  FADD.FTZ R233, R66, R5 ;  /* 0x0000000542e97221 */ /* 0x000fe20000010000 */
[----:B------:R-:W-:Y:S02]  /*eec0*/  IMAD.MOV.U32 R214, RZ, RZ, R0 ;  /* 0x000000ffffd67224 */ /* 0x000fe400078e0000 */
[----:B------:R1:W-:Y:S01]  /*eed0*/  STL [R1+0x7c], R3 ;  /* 0x00007c0301007387 */ /* 0x0003e20000100800 */
[----:B------:R-:W-:Y:S01]  /*eee0*/  FADD.FTZ R2, R72, R2 ;  /* 0x0000000248027221 */ /* 0x000fe20000010000 */
[----:B------:R-:W-:Y:S04]  /*eef0*/  IMAD.MOV.U32 R132, RZ, RZ, R135 ;  /* 0x000000ffff847224 */ /* 0x000fe800078e0087 */
[----:B------:R3:W-:Y:S01]  /*ef00*/  STL [R1+0x80], R2 ;  /* 0x0000800201007387 */ /* 0x0007e20000100800 */
[----:B-1----:R-:W-:Y:S01]  /*ef10*/  IMAD.MOV.U32 R3, RZ, RZ, R136 ;  /* 0x000000ffff037224 */ /* 0x002fe200078e0088 */
[----:B------:R-:W-:Y:S06]  /*ef20*/  @P0 BRA `(.L_x_381) ;  /* 0xffffff9c00d40947 */ /* 0x000fec000383ffff */
.L_x_380:
[----:B------:R-:W1:Y:S01]  /*ef30*/  LDL.LU R7, [R1+0x7c] ;  /* 0x00007c0001077983 */ /* 0x000e620000300800 */
[----:B------:R-:W2:Y:S03]  /*ef40*/  LDCU UR5, c[0x0][0x4fc] ;  /* 0x00009f80ff0577ac */ /* 0x000ea60008000800 */
[----:B------:R-:W4:Y:S04]  /*ef50*/  LDL.LU R5, [R1+0x80] ;  /* 0x0000800001057983 */ /* 0x000f280000300800 */
[----:B------:R-:W2:Y:S04]  /*ef60*/  LDL.64 R34, [R1+0x98] ;  /* 0x0000980001227983 */ /* 0x000ea80000100a00 */
[----:B------:R-:W2:Y:S04]  /*ef70*/  LDL R36, [R1+0x8c] ;  /* 0x00008c0001247983 */ /* 0x000ea80000100800 */
[----:B------:R-:W3:Y:S04]  /*ef80*/  SHFL.BFLY PT, R4, R231, 0x2, 0x1f ;  /* 0x0c401f00e7047f89 */ /* 0x000ee800000e0000 */
[----:B------:R-:W3:Y:S01]  /*ef90*/  SHFL.BFLY PT, R3, R233, 0x2, 0x1f ;  /* 0x0c401f00e9037f89 */ /* 0x000ee200000e0000 */
[----:B------:R-:W3:Y:S02]  /*efa0*/  S2R R32, SR_TID.X ;  /* 0x0000000000207919 */ /* 0x000ee40000002100 */
[----:B---3--:R-:W-:Y:S01]  /*efb0*/  FADD.FTZ R4, R4, R231 ;  /* 0x000000e704047221 */ /* 0x008fe20000010000 */
[----:B------:R-:W3:Y:S01]  /*efc0*/  S2R R9, SR_TID.X ;  /* 0x0000000000097919 */ /* 0x000ee20000002100 */
[----:B------:R-:W-:-:S03]  /*efd0*/  FADD.FTZ R3, R3, R233 ;  /* 0x000000e903037221 */ /* 0x000fc60000010000 */
[----:B------:R-:W3:Y:S04]  /*efe0*/  SHFL.BFLY PT, R6, R4, 0x1, 0x1f ;  /* 0x0c201f0004067f89 */ /* 0x000ee800000e0000 */
[----:B------:R-:W3:Y:S02]  /*eff0*/  SHFL.BFLY PT, R8, R3, 0x1, 0x1f ;  /* 0x0c201f0003087f89 */ /* 0x000ee400000e0000 */
[----:B---3--:R-:W-:-:S04]  /*f000*/  FADD.FTZ R19, R4, R6 ;  /* 0x0000000604137221 */ /* 0x008fc80000010000 */
[----:B------:R-:W3:Y:S01]  /*f010*/  MUFU.RCP R4, R19 ;  /* 0x0000001300047308 */ /* 0x000ee20000001000 */
[----:B------:R-:W-:Y:S01]  /*f020*/  FADD.FTZ R20, R3, R8 ;  /* 0x0000000803147221 */ /* 0x000fe20000010000 */
[----:B------:R-:W-:Y:S02]  /*f030*/  SHF.L.U32 R3, R32, 0x3, RZ ;  /* 0x0000000320037819 */ /* 0x000fe400000006ff */
[----:B------:R-:W-:Y:S02]  /*f040*/  FSETP.NE.FTZ.AND P6, PT, R19, RZ, PT ;  /* 0x000000ff1300720b */ /* 0x000fe40003fd5000 */
[----:B------:R-:W-:Y:S02]  /*f050*/  LOP3.LUT R3, R3, 0xc0, RZ, 0xc0, !PT ;  /* 0x000000c003037812 */ /* 0x000fe400078ec0ff */
[----:B------:R-:W-:Y:S01]  /*f060*/  LOP3.LUT R33, R9, 0x3, RZ, 0xc0, !PT ;  /* 0x0000000309217812 */ /* 0x000fe200078ec0ff */
[----:B------:R-:W3:Y:S01]  /*f070*/  MUFU.RCP R8, R20 ;  /* 0x0000001400087308 */ /* 0x000ee20000001000 */
[----:B------:R-:W3:Y:S01]  /*f080*/  S2UR UR4, SR_CgaCtaId ;  /* 0x00000000000479c3 */ /* 0x000ee20000008800 */
[----:B------:R-:W-:-:S07]  /*f090*/  FSETP.NE.FTZ.AND P5, PT, R20, RZ, PT ;  /* 0x000000ff1400720b */ /* 0x000fce0003fb5000 */
[----:B------:R-:W3:Y:S01]  /*f0a0*/  LDC.U8 R26, c[0x0][0x549] ;  /* 0x00015240ff1a7b82 */ /* 0x000ee20000000000 */
[----:B------:R-:W-:-:S04]  /*f0b0*/  SHF.L.U32 R25, R32, 0x2, RZ ;  /* 0x0000000220197819 */ /* 0x000fc800000006ff */
[----:B------:R-:W-:Y:S02]  /*f0c0*/  LOP3.LUT R24, R25, 0x20, RZ, 0xc0, !PT ;  /* 0x0000002019187812 */ /* 0x000fe400078ec0ff */
[----:B---3--:R-:W-:Y:S01]  /*f0d0*/  ISETP.NE.AND P1, PT, R26, RZ, PT ;  /* 0x000000ff1a00720c */ /* 0x008fe20003f25270 */
[----:B------:R-:W3:Y:S01]  /*f0e0*/  S2R R27, SR_CTAID.Z ;  /* 0x00000000001b7919 */ /* 0x000ee20000002700 */
[----:B-1----:R-:W1:Y:S04]  /*f0f0*/  SHFL.BFLY PT, R2, R7, 0x2, 0x1f ;  /* 0x0c401f0007027f89 */ /* 0x002e6800000e0000 */
[----:B----4-:R-:W4:Y:S01]  /*f100*/  SHFL.BFLY PT, R0, R5, 0x2, 0x1f ;  /* 0x0c401f0005007f89 */ /* 0x010f2200000e0000 */
[----:B-1----:R-:W-:Y:S01]  /*f110*/  FADD.FTZ R2, R2, R7 ;  /* 0x0000000702027221 */ /* 0x002fe20000010000 */
[----:B----4-:R-:W-:-:S04]  /*f120*/  FADD.FTZ R0, R0, R5 ;  /* 0x0000000500007221 */ /* 0x010fc80000010000 */
[----:B------:R-:W1:Y:S04]  /*f130*/  SHFL.BFLY PT, R5, R2, 0x1, 0x1f ;  /* 0x0c201f0002057f89 */ /* 0x000e6800000e0000 */
[----:B------:R-:W4:Y:S01]  /*f140*/  SHFL.BFLY PT, R7, R0, 0x1, 0x1f ;  /* 0x0c201f0000077f89 */ /* 0x000f2200000e0000 */
[----:B-1----:R-:W-:Y:S01]  /*f150*/  FADD.FTZ R21, R2, R5 ;  /* 0x0000000502157221 */ /* 0x002fe20000010000 */
[----:B------:R-:W-:Y:S02]  /*f160*/  SHF.L.U32 R5, R32, 0x4, RZ ;  /* 0x0000000420057819 */ /* 0x000fe400000006ff */
[----:B--2---:R-:W-:Y:S01]  /*f170*/  SHF.L.U32 R2, R34, 0x5, RZ ;  /* 0x0000000522027819 */ /* 0x004fe200000006ff */
[----:B----4-:R-:W-:Y:S01]  /*f180*/  FADD.FTZ R22, R0, R7 ;  /* 0x0000000700167221 */ /* 0x010fe20000010000 */
[----:B------:R-:W-:-:S02]  /*f190*/  LOP3.LUT R5, R5, 0x3e00, RZ, 0xc0, !PT ;  /* 0x00003e0005057812 */ /* 0x000fc400078ec0ff */
[----:B------:R-:W-:Y:S02]  /*f1a0*/  FSEL R0, R4, 1, P6 ;  /* 0x3f80000004007808 */ /* 0x000fe40003000000 */
[----:B------:R-:W-:Y:S02]  /*f1b0*/  LOP3.LUT R2, R2, 0x20, RZ, 0xc0, !PT ;  /* 0x0000002002027812 */ /* 0x000fe400078ec0ff */
[----:B------:R-:W-:Y:S02]  /*f1c0*/  LOP3.LUT R4, R3, 0x18, R32, 0xf8, !PT ;  /* 0x0000001803047812 */ /* 0x000fe400078ef820 */
[----:B------:R-:W-:Y:S01]  /*f1d0*/  LEA R3, R33, R5, 0x1 ;  /* 0x0000000521037211 */ /* 0x000fe200078e08ff */
[----:B------:R-:W1:Y:S03]  /*f1e0*/  MUFU.RCP R6, R21 ;  /* 0x0000001500067308 */ /* 0x000e660000001000 */
[----:B------:R-:W-:-:S05]  /*f1f0*/  IADD3 R23, PT, PT, R4, R3, R2 ;  /* 0x0000000304177210 */ /* 0x000fca0007ffe002 */
[----:B------:R-:W2:Y:S01]  /*f200*/  MUFU.RCP R2, R22 ;  /* 0x0000001600027308 */ /* 0x000ea20000001000 */
[----:B------:R-:W-:Y:S01]  /*f210*/  FMUL.FTZ R0, R0, UR5 ;  /* 0x0000000500007c20 */ /* 0x000fe20008410000 */
[----:B------:R-:W-:Y:S02]  /*f220*/  FSETP.NE.FTZ.AND P4, PT, R21, RZ, PT ;  /* 0x000000ff1500720b */ /* 0x000fe40003f95000 */
[----:B------:R-:W-:Y:S01]  /*f230*/  FSETP.NE.FTZ.AND P3, PT, R22, RZ, PT ;  /* 0x000000ff1600720b */ /* 0x000fe20003f75000 */
        /* <DEDUP_REMOVED lines=8> */
[----:B------:R-:W-:-:S02]  /*f2c0*/  FSEL R5, R8, 1, P5 ;  /* 0x3f80000008057808 */ /* 0x000fc40002800000 */
[----:B-1----:R-:W-:Y:S02]  /*f2d0*/  FSEL R0, R6, 1, P4 ;  /* 0x3f80000006007808 */ /* 0x002fe40002000000 */
[----:B--2---:R-:W-:Y:S01]  /*f2e0*/  FSEL R2, R2, 1, P3 ;  /* 0x3f80000002027808 */ /* 0x004fe20001800000 */
[----:B------:R-:W-:Y:S02]  /*f2f0*/  FMUL.FTZ R3, R5, UR5 ;  /* 0x0000000505037c20 */ /* 0x000fe40008410000 */
[----:B------:R-:W-:Y:S02]  /*f300*/  FMUL.FTZ R0, R0, UR5 ;  /* 0x0000000500007c20 */ /* 0x000fe40008410000 */
[----:B------:R-:W-:Y:S01]  /*f310*/  FMUL.FTZ R2, R2, UR5 ;  /* 0x0000000502027c20 */ /* 0x000fe20008410000 */
[----:B------:R-:W-:Y:S02]  /*f320*/  UMOV UR5, 0x400 ;  /* 0x0000040000057882 */ /* 0x000fe40000000000 */
[----:B------:R-:W-:Y:S01]  /*f330*/  ULEA UR4, UR4, UR5, 0x18 ;  /* 0x0000000504047291 */ /* 0x000fe2000f8ec0ff */
[C---:B------:R-:W-:Y:S01]  /*f340*/  FMUL.FTZ R154, R3.reuse, R154 ;  /* 0x0000009a039a7220 */ /* 0x040fe20000410000 */
[C---:B------:R-:W-:Y:S01]  /*f350*/  FMUL.FTZ R155, R3.reuse, R155 ;  /* 0x0000009b039b7220 */ /* 0x040fe20000410000 */
[C---:B------:R-:W-:Y:S01]  /*f360*/  FMUL.FTZ R150, R3.reuse, R150 ;  /* 0x0000009603967220 */ /* 0x040fe20000410000 */
[----:B------:R-:W-:Y:S01]  /*f370*/  FMUL.FTZ R151, R3, R151 ;  /* 0x0000009703977220 */ /* 0x000fe20000410000 */
        /* <DEDUP_REMOVED lines=8> */
[C---:B------:R-:W-:Y:S01]  /*f400*/  FMUL.FTZ R158, R2.reuse, R158 ;  /* 0x0000009e029e7220 */ /* 0x040fe20000410000 */
[C---:B------:R-:W-:Y:S01]  /*f410*/  FMUL.FTZ R9, R2.reuse, R159 ;  /* 0x0000009f02097220 */ /* 0x040fe20000410000 */
[----:B------:R-:W-:Y:S01]  /*f420*/  LEA R0, R23, UR4, 0x1 ;  /* 0x0000000417007c11 */ /* 0x000fe2000f8e08ff */
        /* <DEDUP_REMOVED lines=8> */
[C---:B------:R-:W-:Y:S01]  /*f4b0*/  FMUL.FTZ R170, R2.reuse, R170 ;  /* 0x000000aa02aa7220 */ /* 0x040fe20000410000 */
[----:B------:R-:W-:Y:S01]  /*f4c0*/  FMUL.FTZ R16, R2, R171 ;  /* 0x000000ab02107220 */ /* 0x000fe20000410000 */
[----:B------:R-:W-:Y:S01]  /*f4d0*/  F2FP.BF16.F32.PACK_AB R7, R7, R152 ;  /* 0x000000980707723e */ /* 0x000fe200000010ff */
[----:B------:R-:W1:Y:S01]  /*f4e0*/  LDC R23, c[0x0][0x434] ;  /* 0x00010d00ff177b82 */ /* 0x000e620000000800 */
[----:B------:R-:W-:-:S02]  /*f4f0*/  F2FP.BF16.F32.PACK_AB R6, R155, R154 ;  /* 0x0000009a9b06723e */ /* 0x000fc400000010ff */
[----:B------:R-:W-:Y:S02]  /*f500*/  F2FP.BF16.F32.PACK_AB R4, R4, R148 ;  /* 0x000000940404723e */ /* 0x000fe400000010ff */
[----:B------:R-:W-:Y:S02]  /*f510*/  F2FP.BF16.F32.PACK_AB R2, R151, R150 ;  /* 0x000000969702723e */ /* 0x000fe400000010ff */
[----:B------:R-:W-:Y:S02]  /*f520*/  IADD3 R3, PT, PT, R0, -R24, RZ ;  /* 0x8000001800037210 */ /* 0x000fe40007ffe0ff */
[----:B------:R-:W-:Y:S02]  /*f530*/  F2FP.BF16.F32.PACK_AB R5, R5, R156 ;  /* 0x0000009c0505723e */ /* 0x000fe400000010ff */
[----:B------:R-:W-:Y:S02]  /*f540*/  F2FP.BF16.F32.PACK_AB R9, R9, R158 ;  /* 0x0000009e0909723e */ /* 0x000fe400000010ff */
[----:B------:R-:W-:-:S02]  /*f550*/  F2FP.BF16.F32.PACK_AB R8, R8, R164 ;  /* 0x000000a40808723e */ /* 0x000fc400000010ff */
[----:B------:R-:W-:Y:S01]  /*f560*/  F2FP.BF16.F32.PACK_AB R15, R15, R166 ;  /* 0x000000a60f0f723e */ /* 0x000fe200000010ff */
[----:B------:R-:W-:Y:S04]  /*f570*/  STS [R0], R7 ;  /* 0x0000000700007388 */ /* 0x000fe80000000800 */
[----:B------:R-:W-:Y:S04]  /*f580*/  STS [R0+0x200], R6 ;  /* 0x0002000600007388 */ /* 0x000fe80000000800 */
[----:B------:R2:W-:Y:S04]  /*f590*/  STS [R3+0x10], R4 ;  /* 0x0000100403007388 */ /* 0x0005e80000000800 */
[----:B------:R4:W-:Y:S04]  /*f5a0*/  STS [R3+0x210], R2 ;  /* 0x0002100203007388 */ /* 0x0009e80000000800 */
[----:B------:R3:W-:Y:S04]  /*f5b0*/  STS [R0+0x1000], R5 ;  /* 0x0010000500007388 */ /* 0x0007e80000000800 */
[----:B------:R-:W-:Y:S04]  /*f5c0*/  STS [R0+0x1200], R9 ;  /* 0x0012000900007388 */ /* 0x000fe80000000800 */
[----:B------:R-:W-:Y:S04]  /*f5d0*/  STS [R3+0x1010], R8 ;  /* 0x0010100803007388 */ /* 0x000fe80000000800 */
[----:B------:R1:W-:Y:S01]  /*f5e0*/  STS [R3+0x1210], R15 ;  /* 0x0012100f03007388 */ /* 0x0003e20000000800 */
[----:B--2---:R-:W2:Y:S01]  /*f5f0*/  @P1 LDC R4, c[0x0][0x430] ;  /* 0x00010c00ff041b82 */ /* 0x004ea20000000800 */
[----:B------:R-:W-:-:S02]  /*f600*/  LOP3.LUT R6, R25, 0x40, RZ, 0xc0, !PT ;  /* 0x0000004019067812 */ /* 0x000fc400078ec0ff */
[----:B------:R-:W-:Y:S02]  /*f610*/  ISETP.NE.AND P2, PT, R36, -0x1, PT ;  /* 0xffffffff2400780c */ /* 0x000fe40003f45270 */
[----:B----4-:R-:W-:Y:S02]  /*f620*/  IADD3 R2, PT, PT, R0, -R6, RZ ;  /* 0x8000000600027210 */ /* 0x010fe40007ffe0ff */
[----:B------:R-:W-:Y:S01]  /*f630*/  F2FP.BF16.F32.PACK_AB R14, R14, R144 ;  /* 0x000000900e0e723e */ /* 0x000fe200000010ff */
[----:B---3--:R-:W3:Y:S01]  /*f640*/  @P6 LDC R5, c[0x0][0x458] ;  /* 0x00011600ff056b82 */ /* 0x008ee20000000800 */
[----:B------:R-:W-:Y:S02]  /*f650*/  F2FP.BF16.F32.PACK_AB R13, R13, R146 ;  /* 0x000000920d0d723e */ /* 0x000fe400000010ff */
[----:B------:R-:W-:Y:S02]  /*f660*/  F2FP.BF16.F32.PACK_AB R11, R11, R140 ;  /* 0x0000008c0b0b723e */ /* 0x000fe400000010ff */
[----:B------:R-:W-:-:S02]  /*f670*/  F2FP.BF16.F32.PACK_AB R10, R10, R142 ;  /* 0x0000008e0a0a723e */ /* 0x000fc400000010ff */
[----:B------:R-:W-:Y:S01]  /*f680*/  F2FP.BF16.F32.PACK_AB R12, R12, R160 ;  /* 0x000000a00c0c723e */ /* 0x000fe200000010ff */
[----:B------:R-:W4:Y:S08]  /*f690*/  @!P2 LDC.64 R6, c[0x0][0x400] ;  /* 0x00010000ff06ab82 */ /* 0x000f300000000a00 */
[----:B-1----:R-:W2:Y:S01]  /*f6a0*/  LDC R3, c[0x0][0x434] ;  /* 0x00010d00ff037b82 */ /* 0x002ea20000000800 */
[----:B------:R-:W-:-:S02]  /*f6b0*/  IADD3 R0, PT, PT, -R24, R2, RZ ;  /* 0x0000000218007210 */ /* 0x000fc40007ffe1ff */
[----:B------:R-:W-:Y:S02]  /*f6c0*/  F2FP.BF16.F32.PACK_AB R18, R18, R162 ;  /* 0x000000a21212723e */ /* 0x000fe400000010ff */
[----:B------:R-:W-:Y:S02]  /*f6d0*/  F2FP.BF16.F32.PACK_AB R17, R17, R168 ;  /* 0x000000a81111723e */ /* 0x000fe400000010ff */
[----:B------:R-:W-:Y:S01]  /*f6e0*/  F2FP.BF16.F32.PACK_AB R16, R16, R170 ;  /* 0x000000aa1010723e */ /* 0x000fe200000010ff */
[----:B------:R1:W-:Y:S01]  /*f6f0*/  STS [R2+0x20], R14 ;  /* 0x0000200e02007388 */ /* 0x0003e20000000800 */
[----:B------:R-:W1:Y:S03]  /*f700*/  @P5 LDC R9, c[0x0][0x458] ;  /* 0x00011600ff095b82 */ /* 0x000e660000000800 */
[----:B------:R-:W-:Y:S04]  /*f710*/  STS [R2+0x220], R13 ;  /* 0x0002200d02007388 */ /* 0x000fe80000000800 */
[----:B------:R-:W-:Y:S04]  /*f720*/  STS [R0+0x30], R11 ;  /* 0x0000300b00007388 */ /* 0x000fe80000000800 */
[----:B------:R-:W-:Y:S04]  /*f730*/  STS [R0+0x230], R10 ;  /* 0x0002300a00007388 */ /* 0x000fe80000000800 */
[----:B------:R3:W-:Y:S01]  /*f740*/  STS [R2+0x1020], R12 ;  /* 0x0010200c02007388 */ /* 0x0007e20000000800 */
[----:B--2---:R-:W-:-:S03]  /*f750*/  @P1 IMAD R3, R4, R23, RZ ;  /* 0x0000001704031224 */ /* 0x004fc600078e02ff */
[----:B------:R-:W-:Y:S01]  /*f760*/  STS [R2+0x1220], R18 ;  /* 0x0012201202007388 */ /* 0x000fe20000000800 */
[----:B------:R-:W2:Y:S03]  /*f770*/  @P1 LDC R4, c[0x0][0x430] ;  /* 0x00010c00ff041b82 */ /* 0x000ea60000000800 */
[----:B------:R4:W-:Y:S04]  /*f780*/  STS [R0+0x1030], R17 ;  /* 0x0010301100007388 */ /* 0x0009e80000000800 */
[----:B------:R4:W-:Y:S01]  /*f790*/  STS [R0+0x1230], R16 ;  /* 0x0012301000007388 */ /* 0x0009e20000000800 */
[----:B-1----:R1:W1:Y:S01]  /*f7a0*/  @P6 MUFU.LG2 R14, R19 ;  /* 0x00000013000e6308 */ /* 0x0022620000000c00 */
[----:B---3--:R-:W3:Y:S01]  /*f7b0*/  @P2 LDC.64 R12, c[0x0][0x408] ;  /* 0x00010200ff0c2b82 */ /* 0x008ee20000000a00 */
[----:B----4-:R-:W4:Y:S07]  /*f7c0*/  S2R R17, SR_CTAID.Y ;  /* 0x0000000000117919 */ /* 0x010f2e0000002600 */
[----:B------:R-:W1:Y:S01]  /*f7d0*/  LDC.U8 R0, c[0x0][0x548] ;  /* 0x00015200ff007b82 */ /* 0x000e620000000000 */
[----:B------:R1:W1:Y:S08]  /*f7e0*/  @P5 MUFU.LG2 R8, R20 ;  /* 0x0000001400085308 */ /* 0x0002700000000c00 */
[----:B------:R1:W1:Y:S01]  /*f7f0*/  @P4 MUFU.LG2 R15, R21 ;  /* 0x00000015000f4308 */ /* 0x0002620000000c00 */
[----:B------:R-:W-:Y:S01]  /*f800*/  @P1 MOV R2, 0x1 ;  /* 0x0000000100021802 */ /* 0x000fe20000000f00 */
[----:B------:R-:W-:Y:S06]  /*f810*/  @P1 BRA `(.L_x_384) ;  /* 0x0000000000201947 */ /* 0x000fec0003800000 */
[----:B-1----:R-:W-:Y:S01]  /*f820*/  ISETP.NE.AND P0, PT, R0, RZ, PT ;  /* 0x000000ff0000720c */ /* 0x002fe20003f05270 */
[----:B------:R-:W1:-:S12]  /*f830*/  LDC R10, c[0x0][0x3e0] ;  /* 0x0000f800ff0a7b82 */ /* 0x000e580000000800 */
[----:B------:R-:W1:Y:S01]  /*f840*/  @P0 LDC R2, c[0x0][0x454] ;  /* 0x00011500ff020b82 */ /* 0x000e620000000800 */
[----:B--2---:R-:W-:Y:S02]  /*f850*/  @P0 MOV R4, 0x1 ;  /* 0x0000000100040802 */ /* 0x004fe40000000f00 */
[----:B------:R-:W-:-:S05]  /*f860*/  @!P0 MOV R4, 0x1 ;  /* 0x0000000100048802 */ /* 0x000fca0000000f00 */
[----:B------:R-:W2:Y:S01]  /*f870*/  @P0 LDC R3, c[0x0][0x454] ;  /* 0x00011500ff030b82 */ /* 0x000ea20000000800 */
[-C--:B-1----:R-:W-:Y:S02]  /*f880*/  @P0 IMAD R2, R2, R10.reuse, RZ ;  /* 0x0000000a02020224 */ /* 0x082fe400078e02ff */
[----:B------:R-:W-:-:S07]  /*f890*/  @!P0 IMAD R2, R23, R10, RZ ;  /* 0x0000000a17028224 */ /* 0x000fce00078e02ff */
.L_x_384:
[----:B------:R-:W-:Y:S01]  /*f8a0*/  BAR.SYNC.DEFER_BLOCKING 0x0 ;  /* 0x0000000000007b1d */ /* 0x000fe20000010000 */
[----:B------:R-:W-:Y:S02]  /*f8b0*/  ISETP.NE.AND P0, PT, R36, -0x1, PT ;  /* 0xffffffff2400780c */ /* 0x000fe40003f05270 */
[----:B-1----:R-:W-:Y:S01]  /*f8c0*/  ISETP.NE.AND P1, PT, R0, RZ, !P1 ;  /* 0x000000ff0000720c */ /* 0x002fe20004f25270 */
[----:B------:R-:W-:Y:S01]  /*f8d0*/  @P6 FMUL.FTZ R0, R14, 0.69314718246459960938 ;  /* 0x3f3172180e006820 */ /* 0x000fe20000410000 */
[----:B------:R-:W-:-:S03]  /*f8e0*/  MOV R26, 0x7f800000 ;  /* 0x7f800000001a7802 */ /* 0x000fc60000000f00 */
[----:B------:R-:W1:Y:S01]  /*f8f0*/  @P4 LDC R16, c[0x0][0x458] ;  /* 0x00011600ff104b82 */ /* 0x000e620000000800 */
[----:B------:R-:W4:Y:S01]  /*f900*/  S2R R18, SR_CTAID.Y ;  /* 0x0000000000127919 */ /* 0x000f220000002600 */
[----:B---3--:R-:W-:-:S04]  /*f910*/  @P2 IMAD.WIDE.U32 R20, R36, R12, RZ ;  /* 0x0000000c24142225 */ /* 0x008fc800078e00ff */
[----:B------:R-:W-:Y:S01]  /*f920*/  @P6 FFMA.FTZ R26, R136, R5, R0 ;  /* 0x00000005881a6223 */ /* 0x000fe20000010000 */
[----:B------:R-:W-:Y:S01]  /*f930*/  ISETP.NE.AND P6, PT, R33, RZ, PT ;  /* 0x000000ff2100720c */ /* 0x000fe20003fc5270 */
[----:B------:R-:W3:Y:S01]  /*f940*/  S2R R37, SR_CTAID.X ;  /* 0x0000000000257919 */ /* 0x000ee20000002500 */
[----:B------:R-:W1:Y:S01]  /*f950*/  @P3 LDC R14, c[0x0][0x458] ;  /* 0x00011600ff0e3b82 */ /* 0x000e620000000800 */
[----:B-----5:R1:W1:Y:S01]  /*f960*/  LDS.128 R28, [R226+0x1800] ;  /* 0x00180000e21c7984 */ /* 0x0202620000000c00 */
[----:B--2---:R-:W-:Y:S02]  /*f970*/  IMAD R0, R27, R3, RZ ;  /* 0x000000031b007224 */ /* 0x004fe400078e02ff */
[----:B------:R-:W-:Y:S01]  /*f980*/  @P5 FMUL.FTZ R5, R8, 0.69314718246459960938 ;  /* 0x3f31721808055820 */ /* 0x000fe20000410000 */
[----:B------:R-:W-:Y:S01]  /*f990*/  MOV R24, 0x7f800000 ;  /* 0x7f80000000187802 */ /* 0x000fe20000000f00 */
[----:B------:R2:W5:Y:S01]  /*f9a0*/  LDL R33, [R1+0xa0] ;  /* 0x0000a00001217983 */ /* 0x0005620000100800 */
[----:B----4-:R-:W-:-:S02]  /*f9b0*/  @!P2 IMAD.WIDE.U32 R10, R18, R6, RZ ;  /* 0x00000006120aa225 */ /* 0x010fc400078e00ff */
[----:B------:R-:W4:Y:S02]  /*f9c0*/  @P3 MUFU.LG2 R6, R22 ;  /* 0x0000001600063308 */ /* 0x000f240000000c00 */
[----:B------:R-:W-:Y:S01]  /*f9d0*/  @!P2 IMAD R25, R18, R7, R11 ;  /* 0x000000071219a224 */ /* 0x000fe200078e020b */
[----:B---3--:R-:W-:Y:S01]  /*f9e0*/  SHF.L.U32 R37, R37, 0x7, RZ ;  /* 0x0000000725257819 */ /* 0x008fe200000006ff */
[----:B------:R-:W-:Y:S02]  /*f9f0*/  @P2 IMAD R25, R36, R13, R21 ;  /* 0x0000000d24192224 */ /* 0x000fe400078e0215 */
[----:B------:R-:W-:Y:S02]  /*fa00*/  @!P0 IMAD R36, R17, R23, RZ ;  /* 0x0000001711248224 */ /* 0x000fe400078e02ff */
[----:B------:R-:W-:Y:S01]  /*fa10*/  @P5 FFMA.FTZ R24, R135, R9, R5 ;  /* 0x0000000987185223 */ /* 0x000fe20000010005 */
[----:B------:R-:W-:Y:S02]  /*fa20*/  @!P1 IMAD R0, R17, R2, R0 ;  /* 0x0000000211009224 */ /* 0x000fe400078e0200 */
[----:B------:R-:W-:Y:S01]  /*fa30*/  IMAD R2, R37, R4, RZ ;  /* 0x0000000425027224 */ /* 0x000fe200078e02ff */
[----:B------:R-:W-:-:S02]  /*fa40*/  SHF.R.S32.HI R3, RZ, 0x1f, R36 ;  /* 0x0000001fff037819 */ /* 0x000fc40000011424 */
[----:B------:R-:W-:Y:S01]  /*fa50*/  SEL R5, R36, RZ, P1 ;  /* 0x000000ff24057207 */ /* 0x000fe20000800000 */
[----:B------:R2:W-:Y:S01]  /*fa60*/  @!P0 STL [R1+0x8c], R36 ;  /* 0x00008c2401008387 */ /* 0x0005e20000100800 */
[----:B------:R-:W-:Y:S01]  /*fa70*/  SEL R3, R3, RZ, P1 ;  /* 0x000000ff03037207 */ /* 0x000fe20000800000 */
[----:B------:R-:W-:Y:S01]  /*fa80*/  @P4 FMUL.FTZ R7, R15, 0.69314718246459960938 ;  /* 0x3f3172180f074820 */ /* 0x000fe20000410000 */
[----:B------:R-:W-:Y:S01]  /*fa90*/  IADD3 R8, P1, P0, R2, R5, R0 ;  /* 0x0000000502087210 */ /* 0x000fe2000783e000 */
[----:B----4-:R-:W-:Y:S01]  /*faa0*/  @P3 FMUL.FTZ R6, R6, 0.69314718246459960938 ;  /* 0x3f31721806063820 */ /* 0x010fe20000410000 */
[----:B------:R-:W-:Y:S01]  /*fab0*/  SHF.R.S32.HI R2, RZ, 0x1f, R2 ;  /* 0x0000001fff027819 */ /* 0x000fe20000011402 */
[----:B------:R-:W-:Y:S01]  /*fac0*/  BSSY.RECONVERGENT B0, `(.L_x_385) ;  /* 0x000002f000007945 */ /* 0x000fe20003800200 */
[----:B------:R-:W-:Y:S02]  /*fad0*/  SHF.R.S32.HI R0, RZ, 0x1f, R0 ;  /* 0x0000001fff007819 */ /* 0x000fe40000011400 */
[----:B------:R-:W-:Y:S01]  /*fae0*/  MOV R19, 0x7f800000 ;  /* 0x7f80000000137802 */ /* 0x000fe20000000f00 */
[----:B-1----:R-:W-:Y:S01]  /*faf0*/  @P4 FFMA.FTZ R19, R134, R16, R7 ;  /* 0x0000001086134223 */ /* 0x002fe20000010007 */
[----:B------:R-:W-:Y:S01]  /*fb00*/  MOV R18, 0x7f800000 ;  /* 0x7f80000000127802 */ /* 0x000fe20000000f00 */
[----:B------:R-:W-:Y:S01]  /*fb10*/  @P3 FFMA.FTZ R18, R133, R14, R6 ;  /* 0x0000000e85123223 */ /* 0x000fe20000010006 */
[----:B------:R-:W-:-:S02]  /*fb20*/  @!P2 MOV R13, R10 ;  /* 0x0000000a000da202 */ /* 0x000fc40000000f00 */
[----:B------:R-:W-:Y:S01]  /*fb30*/  IADD3.X R5, PT, PT, R2, R3, R0, P1, P0 ;  /* 0x0000000302057210 */ /* 0x000fe20000fe0400 */
[----:B------:R-:W-:Y:S06]  /*fb40*/  @P6 BRA `(.L_x_386) ;  /* 0x0000000000986947 */ /* 0x000fec0003800000 */
[----:B------:R-:W-:-:S04]  /*fb50*/  SHF.R.U32.HI R0, RZ, 0x1, R32 ;  /* 0x00000001ff007819 */ /* 0x000fc80000011620 */
[----:B------:R-:W-:-:S04]  /*fb60*/  LOP3.LUT R0, R0, 0x30, RZ, 0xc0, !PT ;  /* 0x0000003000007812 */ /* 0x000fc800078ec0ff */
[----:B------:R-:W-:-:S04]  /*fb70*/  LOP3.LUT R0, R0, 0x7, R34, 0xf8, !PT ;  /* 0x0000000700007812 */ /* 0x000fc800078ef822 */
[C---:B-----5:R-:W-:Y:S01]  /*fb80*/  ISETP.GE.AND P6, PT, R0.reuse, R33, PT ;  /* 0x000000210000720c */ /* 0x060fe20003fc6270 */
        /* <DEDUP_REMOVED lines=8> */
[C---:B------:R-:W-:Y:S01]  /*fc10*/  @!P6 IADD3 R0, P0, PT, R3.reuse, R8, RZ ;  /* 0x000000080300e210 */ /* 0x040fe20007f1e0ff */
[-C--:B------:R-:W-:Y:S01]  /*fc20*/  @!P5 IMAD R2, R2, R4.reuse, RZ ;  /* 0x000000040202d224 */ /* 0x080fe200078e02ff */
[----:B------:R-:W3:Y:S01]  /*fc30*/  @!P5 LDC.64 R14, c[0x0][0x420] ;  /* 0x00010800ff0edb82 */ /* 0x000ee20000000a00 */
[-C--:B------:R-:W-:Y:S01]  /*fc40*/  @!P4 IMAD R9, R6, R4.reuse, RZ ;  /* 0x000000040609c224 */ /* 0x080fe200078e02ff */
[----:B------:R-:W-:Y:S01]  /*fc50*/  @!P6 LEA.HI.X.SX32 R3, R3, R5, 0x1, P0 ;  /* 0x000000050303e211 */ /* 0x000fe200000f0eff */
[----:B------:R-:W-:Y:S01]  /*fc60*/  @!P3 IMAD R12, R12, R4, RZ ;  /* 0x000000040c0cb224 */ /* 0x000fe200078e02ff */
[----:B------:R-:W-:-:S04]  /*fc70*/  @!P5 IADD3 R7, P0, PT, R2, R8, RZ ;  /* 0x000000080207d210 */ /* 0x000fc80007f1e0ff */
[----:B------:R-:W4:Y:S01]  /*fc80*/  @!P4 LDC.64 R16, c[0x0][0x420] ;  /* 0x00010800ff10cb82 */ /* 0x000f220000000a00 */
[----:B------:R-:W-:-:S07]  /*fc90*/  @!P5 LEA.HI.X.SX32 R2, R2, R5, 0x1, P0 ;  /* 0x000000050202d211 */ /* 0x000fce00000f0eff */
[----:B------:R-:W2:Y:S01]  /*fca0*/  @!P3 LDC.64 R22, c[0x0][0x420] ;  /* 0x00010800ff16bb82 */ /* 0x000ea20000000a00 */
[----:B-1----:R-:W-:-:S04]  /*fcb0*/  @!P6 LEA R10, P1, R0, R10, 0x2 ;  /* 0x0000000a000ae211 */ /* 0x002fc800078210ff */
[----:B------:R-:W-:Y:S02]  /*fcc0*/  @!P6 LEA.HI.X R11, R0, R11, R3, 0x2, P1 ;  /* 0x0000000b000be211 */ /* 0x000fe400008f1403 */
[----:B------:R-:W-:Y:S02]  /*fcd0*/  @!P4 IADD3 R0, P1, PT, R9, R8, RZ ;  /* 0x000000080900c210 */ /* 0x000fe40007f3e0ff */
[C---:B---3--:R-:W-:Y:S01]  /*fce0*/  @!P5 LEA R6, P0, R7.reuse, R14, 0x2 ;  /* 0x0000000e0706d211 */ /* 0x048fe200078010ff */
[----:B------:R1:W-:Y:S03]  /*fcf0*/  @!P6 STG.E desc[UR10][R10.64], R26 ;  /* 0x0000001a0a00e986 */ /* 0x0003e6000c10190a */
[----:B------:R-:W-:Y:S02]  /*fd00*/  @!P5 LEA.HI.X R7, R7, R15, R2, 0x2, P0 ;  /* 0x0000000f0707d211 */ /* 0x000fe400000f1402 */
[----:B------:R-:W-:-:S02]  /*fd10*/  @!P3 IADD3 R3, P0, PT, R12, R8, RZ ;  /* 0x000000080c03b210 */ /* 0x000fc40007f1e0ff */
[-C--:B------:R-:W-:Y:S01]  /*fd20*/  @!P4 LEA.HI.X.SX32 R2, R9, R5.reuse, 0x1, P1 ;  /* 0x000000050902c211 */ /* 0x080fe200008f0eff */
[----:B------:R1:W-:Y:S01]  /*fd30*/  @!P5 STG.E desc[UR10][R6.64], R24 ;  /* 0x000000180600d986 */ /* 0x0003e2000c10190a */
[----:B----4-:R-:W-:Y:S02]  /*fd40*/  @!P4 LEA R4, P1, R0, R16, 0x2 ;  /* 0x000000100004c211 */ /* 0x010fe400078210ff */
[----:B------:R-:W-:Y:S02]  /*fd50*/  @!P3 LEA.HI.X.SX32 R8, R12, R5, 0x1, P0 ;  /* 0x000000050c08b211 */ /* 0x000fe400000f0eff */
[----:B------:R-:W-:Y:S02]  /*fd60*/  @!P4 LEA.HI.X R5, R0, R17, R2, 0x2, P1 ;  /* 0x000000110005c211 */ /* 0x000fe400008f1402 */
[----:B--2---:R-:W-:-:S03]  /*fd70*/  @!P3 LEA R2, P0, R3, R22, 0x2 ;  /* 0x000000160302b211 */ /* 0x004fc600078010ff */
[----:B------:R1:W-:Y:S01]  /*fd80*/  @!P4 STG.E desc[UR10][R4.64], R19 ;  /* 0x000000130400c986 */ /* 0x0003e2000c10190a */
[----:B------:R-:W-:-:S05]  /*fd90*/  @!P3 LEA.HI.X R3, R3, R23, R8, 0x2, P0 ;  /* 0x000000170303b211 */ /* 0x000fca00000f1408 */
[----:B------:R1:W-:Y:S04]  /*fda0*/  @!P3 STG.E desc[UR10][R2.64], R18 ;  /* 0x000000120200b986 */ /* 0x0003e8000c10190a */
.L_x_386:
[----:B------:R-:W-:Y:S05]  /*fdb0*/  BSYNC.RECONVERGENT B0 ;  /* 0x0000000000007941 */ /* 0x000fea0003800200 */
.L_x_385:
[----:B-1----:R-:W3:Y:S01]  /*fdc0*/  LDL.LU R5, [R1+0xa4] ;  /* 0x0000a40001057983 */ /* 0x002ee20000300800 */
[----:B------:R-:W1:Y:S03]  /*fdd0*/  LDCU.64 UR4, c[0x0][0x410] ;  /* 0x00008200ff0477ac */ /* 0x000e660008000a00 */
[----:B------:R-:W4:Y:S04]  /*fde0*/  LDL.LU R4, [R1+0xac] ;  /* 0x0000ac0001047983 */ /* 0x000f280000300800 */
[----:B------:R-:W2:Y:S04]  /*fdf0*/  LDL.LU R0, [R1+0xa8] ;  /* 0x0000a80001007983 */ /* 0x000ea80000300800 */
[----:B------:R1:W5:Y:S01]  /*fe00*/  LDL.64 R10, [R1+0x90] ;  /* 0x00009000010a7983 */ /* 0x0003620000100a00 */
[----:B------:R-:W1:Y:S01]  /*fe10*/  S2R R2, SR_TID.X ;  /* 0x0000000000027919 */ /* 0x000e620000002100 */
[----:B------:R-:W-:-:S02]  /*fe20*/  @P2 IMAD.MOV.U32 R13, RZ, RZ, R20 ;  /* 0x000000ffff0d2224 */ /* 0x000fc400078e0014 */
[----:B-1----:R-:W-:-:S05]  /*fe30*/  IMAD.SHL.U32 R2, R2, 0x8, RZ ;  /* 0x0000000802027824 */ /* 0x002fca00078e00ff */
[----:B------:R-:W-:-:S04]  /*fe40*/  LOP3.LUT R2, R2, 0x18, RZ, 0xc0, !PT ;  /* 0x0000001802027812 */ /* 0x000fc800078ec0ff */
[----:B------:R-:W-:Y:S02]  /*fe50*/  IADD3 R2, P0, PT, R2, R13, RZ ;  /* 0x0000000d02027210 */ /* 0x000fe40007f1e0ff */
[----:B------:R1:W1:Y:S01]  /*fe60*/  LDS.128 R12, [R226] ;  /* 0x00000000e20c7984 */ /* 0x0002620000000c00 */
[-C--:B-----5:R-:W-:Y:S02]  /*fe70*/  ISETP.GE.AND P3, PT, R34, R33.reuse, PT ;  /* 0x000000212200720c */ /* 0x0a0fe40003f66270 */
[----:B------:R-:W-:Y:S02]  /*fe80*/  IMAD.X R3, RZ, RZ, R25, P0 ;  /* 0x000000ffff037224 */ /* 0x000fe400000e0619 */
[C---:B------:R-:W-:Y:S01]  /*fe90*/  IMAD.WIDE.U32 R8, R27.reuse, UR4, R2 ;  /* 0x000000041b087c25 */ /* 0x040fe2000f8e0002 */
[----:B------:R-:W-:Y:S03]  /*fea0*/  BSSY.RECONVERGENT B0, `(.L_x_387) ;  /* 0x0000010000007945 */ /* 0x000fe60003800200 */
[----:B------:R-:W-:Y:S01]  /*feb0*/  IMAD R7, R27, UR5, R9 ;  /* 0x000000051b077c24 */ /* 0x000fe2000f8e0209 */
[----:B---3--:R-:W-:-:S02]  /*fec0*/  ISETP.GE.AND P2, PT, R5, R33, PT ;  /* 0x000000210500720c */ /* 0x008fc40003f46270 */
[-C--:B----4-:R-:W-:Y:S02]  /*fed0*/  ISETP.GE.AND P1, PT, R4, R33.reuse, PT ;  /* 0x000000210400720c */ /* 0x090fe40003f26270 */
[----:B--2---:R-:W-:Y:S01]  /*fee0*/  ISETP.GE.AND P0, PT, R0, R33, PT ;  /* 0x000000210000720c */ /* 0x004fe20003f06270 */
[----:B-1----:R-:W-:-:S12]  /*fef0*/  @P3 BRA `(.L_x_388) ;  /* 0x0000000000283947 */ /* 0x002fd80003800000 */
        /* <DEDUP_REMOVED lines=9> */
[----:B------:R1:W-:Y:S02]  /*ff90*/  STG.E.128 desc[UR10][R4.64], R12 ;  /* 0x0000000c04007986 */ /* 0x0003e4000c101d0a */
.L_x_388:
[----:B------:R-:W-:Y:S05]  /*ffa0*/  BSYNC.RECONVERGENT B0 ;  /* 0x0000000000007941 */ /* 0x000fea0003800200 */
.L_x_387:
[----:B-1----:R1:W2:Y:S01]  /*ffb0*/  LDS.128 R12, [R226+0x800] ;  /* 0x00080000e20c7984 */ /* 0x0022a20000000c00 */
        /* <DEDUP_REMOVED lines=15> */
.L_x_390:
[----:B------:R-:W-:Y:S05]  /*100b0*/  BSYNC.RECONVERGENT B0 ;  /* 0x0000000000007941 */ /* 0x000fea0003800200 */
.L_x_389:
        /* <DEDUP_REMOVED lines=16> */
.L_x_392:
[----:B------:R-:W-:Y:S05]  /*101c0*/  BSYNC.RECONVERGENT B0 ;  /* 0x0000000000007941 */ /* 0x000fea0003800200 */
.L_x_391:
[----:B------:R-:W-:Y:S05]  /*101d0*/  @P0 EXIT ;  /* 0x000000000000094d */ /* 0x000fea0003800000 */
[----:B------:R-:W5:Y:S01]  /*101e0*/  LDCU.64 UR6, c[0x0][0x408] ;  /* 0x00008100ff0677ac */ /* 0x000f620008000a00 */
[----:B------:R-:W-:Y:S01]  /*101f0*/  IADD3 R6, P0, PT, R10, 0x60, RZ ;  /* 0x000000600a067810 */ /* 0x000fe20007f1e0ff */
[----:B------:R-:W-:Y:S01]  /*10200*/  IMAD.MOV.U32 R2, RZ, RZ, R8 ;  /* 0x000000ffff027224 */ /* 0x000fe200078e0008 */
[----:B------:R-:W-:Y:S01]  /*10210*/  MOV R3, R7 ;  /* 0x0000000700037202 */ /* 0x000fe20000000f00 */
[----:B------:R-:W1:Y:S02]  /*10220*/  LDCU.64 UR4, c[0x0][0x3f0] ;  /* 0x00007e00ff0477ac */ /* 0x000e640008000a00 */
[----:B------:R-:W-:-:S04]  /*10230*/  IMAD.X R0, RZ, RZ, R11, P0 ;  /* 0x000000ffff007224 */ /* 0x000fc800000e060b */
[----:B-----5:R-:W-:Y:S02]  /*10240*/  IMAD R0, R0, UR6, RZ ;  /* 0x0000000600007c24 */ /* 0x020fe4000f8e02ff */
[----:B----4-:R-:W-:-:S04]  /*10250*/  IMAD.WIDE.U32 R4, R6, UR6, R2 ;  /* 0x0000000606047c25 */ /* 0x010fc8000f8e0002 */
[----:B------:R-:W-:Y:S01]  /*10260*/  IMAD R0, R6, UR7, R0 ;  /* 0x0000000706007c24 */ /* 0x000fe2000f8e0200 */
[----:B-1----:R-:W-:-:S04]  /*10270*/  LEA R2, P0, R4, UR4, 0x1 ;  /* 0x0000000404027c11 */ /* 0x002fc8000f8008ff */
[----:B------:R-:W-:-:S04]  /*10280*/  IADD3 R0, PT, PT, R0, R5, RZ ;  /* 0x0000000500007210 */ /* 0x000fc80007ffe0ff */
[----:B------:R-:W-:-:S05]  /*10290*/  LEA.HI.X R3, R4, UR5, R0, 0x1, P0 ;  /* 0x0000000504037c11 */ /* 0x000fca00080f0c00 */
[----:B------:R-:W-:Y:S01]  /*102a0*/  STG.E.128 desc[UR10][R2.64], R28 ;  /* 0x0000001c02007986 */ /* 0x000fe2000c101d0a */
[----:B------:R-:W-:Y:S05]  /*102b0*/  EXIT ;  /* 0x000000000000794d */ /* 0x000fea0003800000 */
.L_x_393:
        /* <DEDUP_REMOVED lines=12> */
.L_x_1355:


//--------------------- .text._ZN5flash16flash_fwd_kernelI23Flash_fwd_kernel_traitsILi32ELi128ELi128ELi4ELb0ELb0EN7cutlass10bfloat16_tE19Flash_kernel_traitsILi32ELi128ELi128ELi4ES3_EELb0ELb0ELb0ELb0ELb0ELb1ELb1ELb0EEEvNS_16Flash_fwd_paramsE --------------------------
	.section	.text._ZN5flash16flash_fwd_kernelI23Flash_fwd_kernel_traitsILi32ELi128ELi128ELi4ELb0ELb0EN7cutlass10bfloat16_tE19Flash_kernel_traitsILi32ELi128ELi128ELi4ES3_EELb0ELb0ELb0ELb0ELb0ELb1ELb1ELb0EEEvNS_16Flash_fwd_paramsE,"ax",@progbits
	.align	128
        .global         _ZN5flash16flash_fwd_kernelI23Flash_fwd_kernel_traitsILi32ELi128ELi128ELi4ELb0ELb0EN7cutlass10bfloat16_tE19Flash_kernel_traitsILi32ELi128ELi128ELi4ES3_EELb0ELb0ELb0ELb0ELb0ELb1ELb1ELb0EEEvNS_16Flash_fwd_paramsE
        .type           _ZN5flash16flash_fwd_kernelI23Flash_fwd_kernel_traitsILi32ELi128ELi128ELi4ELb0ELb0EN7cutlass10bfloat16_tE19Flash_kernel_traitsILi32ELi128ELi128ELi4ES3_EELb0ELb0ELb0ELb0ELb0ELb1ELb1ELb0EEEvNS_16Flash_fwd_paramsE,@function
        .size           _ZN5flash16flash_fwd_kernelI23Flash_fwd_kernel_traitsILi32ELi128ELi128ELi4ELb0ELb0EN7cutlass10bfloat16_tE19Flash_kernel_traitsILi32ELi128ELi128ELi4ES3_EELb0ELb0ELb0ELb0ELb0ELb1ELb1ELb0EEEvNS_16Flash_fwd_paramsE,(.L_x_1356 - _ZN5flash16flash_fwd_kernelI23Flash_fwd_kernel_traitsILi32ELi128ELi128ELi4ELb0ELb0EN7cutlass10bfloat16_tE19Flash_kernel_traitsILi32ELi128ELi128ELi4ES3_EELb0ELb0ELb0ELb0ELb0ELb1ELb1ELb0EEEvNS_16Flash_fwd_paramsE)
        .other          _ZN5flash16flash_fwd_kernelI23Flash_fwd_kernel_traitsILi32ELi128ELi128ELi4ELb0ELb0EN7cutlass10bfloat16_tE19Flash_kernel_traitsILi32ELi128ELi128ELi4ES3_EELb0ELb0ELb0ELb0ELb0ELb1ELb1ELb0EEEvNS_16Flash_fwd_paramsE,@"STO_CUDA_ENTRY STV_DEFAULT"
_ZN5flash16flash_fwd_kernelI23Flash_fwd_kernel_traitsILi32ELi128ELi128ELi4ELb0ELb0EN7cutlass10bfloat16_tE19Flash_kernel_traitsILi32ELi128ELi128ELi4ES3_EELb0ELb0ELb0ELb0ELb0ELb1ELb1ELb0EEEvNS_16Flash_fwd_paramsE:
.text._ZN5flash16flash_fwd_kernelI23Flash_fwd_kernel_traitsILi32ELi128ELi128ELi4ELb0ELb0EN7cutlass10bfloat16_tE19Flash_kernel_traitsILi32ELi128ELi128ELi4ES3_EELb0ELb0ELb0ELb0ELb0ELb1ELb1ELb0EEEvNS_16Flash_fwd_paramsE:
[----:B------:R-:W1:Y:S01]  /*0000*/  LDC R1, c[0x0][0x37c] ;  /* 0x0000df00ff017b82 */ /* 0x000e620000000800 */
[----:B------:R-:W2:Y:S01]  /*0010*/  S2R R25, SR_CTAID.Y ;  /* 0x0000000000197919 */ /* 0x000ea20000002600 */
[----:B------:R-:W3:Y:S06]  /*0020*/  LDCU.64 UR8, c[0x0][0x460] ;  /* 0x00008c00ff0877ac */ /* 0x000eec0008000a00 */
[----:B------:R-:W2:Y:S01]  /*0030*/  LDC.64 R2, c[0x0][0x460] ;  /* 0x00011800ff027b82 */ /* 0x000ea20000000a00 */
[----:B------:R-:W-:Y:S01]  /*0040*/  IMAD.MOV.U32 R26, RZ, RZ, -0x1 ;  /* 0xffffffffff1a7424 */ /* 0x000fe200078e00ff */
[----:B------:R-:W4:Y:S01]  /*0050*/  LDCU.64 UR6, c[0x0][0x470] ;  /* 0x00008e00ff0677ac */ /* 0x000f220008000a00 */
[----:B-1----:R-:W-:Y:S01]  /*0060*/  VIADD R1, R1, 0xffffffc0 ;  /* 0xffffffc001017836 */ /* 0x002fe20000000000 */
[----:B------:R-:W1:Y:S04]  /*0070*/  LDCU.64 UR4, c[0x0][0x478] ;  /* 0x00008f00ff0477ac */ /* 0x000e680008000a00 */
[----:B------:R-:W2:Y:S01]  /*0080*/  LDC.64 R6, c[0x0][0x468] ;  /* 0x00011a00ff067b82 */ /* 0x000ea20000000a00 */
[----:B------:R-:W2:Y:S01]  /*0090*/  LDCU.64 UR12, c[0x0][0x358] ;  /* 0x00006b00ff0c77ac */ /* 0x000ea20008000a00 */
[----:B---3--:R-:W-:-:S02]  /*00a0*/  ISETP.NE.U32.AND P1, PT, RZ, UR8, PT ;  /* 0x00000008ff007c0c */ /* 0x008fc4000bf25070 */
[----:B------:R-:W-:Y:S02]  /*00b0*/  ISETP.NE.U32.AND P0, PT, RZ, UR8, PT ;  /* 0x00000008ff007c0c */ /* 0x000fe4000bf05070 */
[----:B----4-:R-:W-:Y:S02]  /*00c0*/  ISETP.NE.U32.AND P4, PT, RZ, UR6, PT ;  /* 0x00000006ff007c0c */ /* 0x010fe4000bf85070 */
[----:B------:R-:W-:Y:S02]  /*00d0*/  ISETP.NE.AND.EX P1, PT, RZ, UR9, PT, P1 ;  /* 0x00000009ff007c0c */ /* 0x000fe4000bf25310 */
[----:B-1----:R-:W-:Y:S02]  /*00e0*/  ISETP.NE.U32.AND P2, PT, RZ, UR4, PT ;  /* 0x00000004ff007c0c */ /* 0x002fe4000bf45070 */
[----:B------:R-:W-:Y:S02]  /*00f0*/  ISETP.NE.AND.EX P0, PT, RZ, UR9, PT, P0 ;  /* 0x00000009ff007c0c */ /* 0x000fe4000bf05300 */
[----:B------:R-:W-:Y:S01]  /*0100*/  ISETP.NE.AND.EX P4, PT, RZ, UR7, PT, P4 ;  /* 0x00000007ff007c0c */ /* 0x000fe2000bf85340 */
[----:B--2---:R-:W-:Y:S01]  /*0110*/  IMAD.WIDE.U32 R2, R25, 0x4, R2 ;  /* 0x0000000419027825 */ /* 0x004fe200078e0002 */
[----:B------:R-:W-:-:S03]  /*0120*/  ISETP.NE.AND.EX P2, PT, RZ, UR5, PT, P2 ;  /* 0x00000005ff007c0c */ /* 0x000fc6000bf45320 */
[----:B------:R-:W-:Y:S01]  /*0130*/  IMAD.SHL.U32 R10, R25, 0x4, RZ ;  /* 0x00000004190a7824 */ /* 0x000fe200078e00ff */
[----:B------:R-:W-:Y:S01]  /*0140*/  SHF.R.U32.HI R9, RZ, 0x1e, R25 ;  /* 0x0000001eff097819 */ /* 0x000fe20000011619 */
[----:B------:R-:W2:Y:S04]  /*0150*/  @P1 LDG.E R26, desc[UR12][R2.64] ;  /* 0x0000000c021a1981 */ /* 0x000ea8000c1e1900 */
[----:B------:R1:W3:Y:S01]  /*0160*/  @P0 LDG.E R8, desc[UR12][R2.64+0x4] ;  /* 0x0000040c02080981 */ /* 0x0002e2000c1e1900 */
[----:B------:R-:W-:Y:S01]  /*0170*/  IMAD.MOV.U32 R11, RZ, RZ, RZ ;  /* 0x000000ffff0b7224 */ /* 0x000fe200078e00ff */
[----:B------:R-:W-:-:S04]  /*0180*/  @P4 IADD3 R4, P3, PT, R10, UR6, RZ ;  /* 0x000000060a044c10 */ /* 0x000fc8000ff7e0ff */
[----:B------:R-:W-:-:S05]  /*0190*/  @P4 IADD3.X R5, PT, PT, R9, UR7, RZ, P3, !PT ;  /* 0x0000000709054c10 */ /* 0x000fca0009ffe4ff */
[----:B------:R4:W3:Y:S01]  /*01a0*/  @P4 LDG.E R11, desc[UR12][R4.64] ;  /* 0x0000000c040b4981 */ /* 0x0008e2000c1e1900 */
[----:B-1----:R-:W-:Y:S01]  /*01b0*/  @P2 IADD3 R2, P1, PT, R10, UR4, RZ ;  /* 0x000000040a022c10 */ /* 0x002fe2000ff3e0ff */
[----:B------:R-:W1:Y:S03]  /*01c0*/  LDCU.U8 UR4, c[0x0][0x532] ;  /* 0x0000a640ff0477ac */ /* 0x000e660008000000 */
[----:B------:R-:W-:-:S05]  /*01d0*/  @P2 IADD3.X R3, PT, PT, R9, UR5, RZ, P1, !PT ;  /* 0x0000000509032c10 */ /* 0x000fca0008ffe4ff */
[----:B------:R4:W3:Y:S01]  /*01e0*/  @P2 LDG.E R0, desc[UR12][R2.64] ;  /* 0x0000000c02002981 */ /* 0x0008e2000c1e1900 */
[----:B------:R-:W-:Y:S01]  /*01f0*/  ISETP.EQ.U32.AND P3, PT, R6, RZ, PT ;  /* 0x000000ff0600720c */ /* 0x000fe20003f62070 */
[----:B------:R-:W-:Y:S01]  /*0200*/  IMAD.MOV.U32 R12, RZ, RZ, -0x1 ;  /* 0xffffffffff0c7424 */ /* 0x000fe200078e00ff */
[----:B------:R-:W4:Y:S01]  /*0210*/  S2R R23, SR_CTAID.X ;  /* 0x0000000000177919 */ /* 0x000f220000002500 */
[----:B------:R-:W3:Y:S01]  /*0220*/  @!P0 LDC R13, c[0x0][0x434] ;  /* 0x00010d00ff0d8b82 */ /* 0x000ee20000000800 */
[----:B-1----:R-:W-:-:S07]  /*0230*/  ISETP.NE.AND P4, PT, RZ, UR4, PT ;  /* 0x00000004ff007c0c */ /* 0x002fce000bf85270 */
[----:B----4-:R-:W1:Y:S01]  /*0240*/  @!P2 LDC.64 R4, c[0x0][0x488] ;  /* 0x00012200ff04ab82 */ /* 0x010e620000000a00 */
[----:B------:R-:W-:Y:S02]  /*0250*/  ISETP.EQ.OR.EX P3, PT, R7, RZ, !P4, P3 ;  /* 0x000000ff0700720c */ /* 0x000fe40006762730 */
[----:B------:R-:W-:-:S05]  /*0260*/  IADD3 R2, P1, PT, R10, R6, RZ ;  /* 0x000000060a027210 */ /* 0x000fca0007f3e0ff */
[----:B------:R-:W-:Y:S02]  /*0270*/  IMAD.X R3, R9, 0x1, R7, P1 ;  /* 0x0000000109037824 */ /* 0x000fe400008e0607 */
[----:B------:R-:W4:Y:S04]  /*0280*/  @!P2 LDC R9, c[0x0][0x43c] ;  /* 0x00010f00ff09ab82 */ /* 0x000f280000000800 */
[----:B------:R1:W5:Y:S01]  /*0290*/  @!P3 LDG.E R12, desc[UR12][R2.64] ;  /* 0x0000000c020cb981 */ /* 0x000362000c1e1900 */
[----:B------:R-:W-:-:S04]  /*02a0*/  ISETP.NE.U32.AND P3, PT, R6, RZ, PT ;  /* 0x000000ff0600720c */ /* 0x000fc80003f65070 */
[----:B------:R-:W-:Y:S01]  /*02b0*/  ISETP.NE.AND.EX P3, PT, R7, RZ, PT, P3 ;  /* 0x000000ff0700720c */ /* 0x000fe20003f65330 */
[----:B------:R-:W1:Y:S01]  /*02c0*/  S2R R22, SR_CTAID.Z ;  /* 0x0000000000167919 */ /* 0x000e620000002700 */
[----:B------:R-:W1:Y:S01]  /*02d0*/  S2R R191, SR_TID.X ;  /* 0x0000000000bf7919 */ /* 0x000e620000002100 */
[----:B------:R-:W-:Y:S01]  /*02e0*/  IMAD.SHL.U32 R24, R23, 0x80, RZ ;  /* 0x0000008017187824 */ /* 0x000fe200078e00ff */
[----:B--2---:R2:W-:Y:S01]  /*02f0*/  STL [R1+0x30], R26 ;  /* 0x0000301a01007387 */ /* 0x0045e20000100800 */
[----:B---3--:R-:W-:Y:S01]  /*0300*/  @P0 IMAD.IADD R13, R8, 0x1, -R26 ;  /* 0x00000001080d0824 */ /* 0x008fe200078e0a1a */
[----:B-1----:R-:W-:-:S04]  /*0310*/  @!P2 ISETP.NE.U32.AND P0, PT, R4, RZ, PT ;  /* 0x000000ff0400a20c */ /* 0x002fc80003f05070 */
[----:B------:R-:W-:Y:S02]  /*0320*/  @!P2 ISETP.NE.AND.EX P0, PT, R5, RZ, PT, P0 ;  /* 0x000000ff0500a20c */ /* 0x000fe40003f05300 */
[----:B------:R-:W-:Y:S02]  /*0330*/  ISETP.GT.AND P1, PT, R13, R24, PT ;  /* 0x000000180d00720c */ /* 0x000fe40003f24270 */
[----:B----4-:R-:W-:Y:S01]  /*0340*/  @!P2 SEL R4, R9, RZ, P0 ;  /* 0x000000ff0904a207 */ /* 0x010fe20000000000 */
[----:B------:R-:W-:Y:S02]  /*0350*/  @P2 IMAD.IADD R20, R0, 0x1, -R11 ;  /* 0x0000000100142824 */ /* 0x000fe400078e0a0b */
[----:B------:R-:W1:Y:S01]  /*0360*/  @!P3 LDC R0, c[0x0][0x438] ;  /* 0x00010e00ff00bb82 */ /* 0x000e620000000800 */
[----:B--2---:R-:W-:Y:S07]  /*0370*/  @!P3 BRA `(.L_x_394) ;  /* 0x00000000000cb947 */ /* 0x004fee0003800000 */
[----:B-1----:R-:W2:Y:S02]  /*0380*/  @P4 LDG.E R0, desc[UR12][R2.64+0x4] ;  /* 0x0000040c02004981 */ /* 0x002ea4000c1e1900 */
[----:B--2--5:R-:W-:-:S06]  /*0390*/  @P4 IADD3 R0, PT, PT, R0, -R12, RZ ;  /* 0x8000000c00004210 */ /* 0x024fcc0007ffe0ff */
[----:B------:R2:W5:Y:S02]  /*03a0*/  @!P4 LDG.E R0, desc[UR12][R2.64] ;  /* 0x0000000c0200c981 */ /* 0x000564000c1e1900 */
.L_x_394:
[----:B-1---5:R-:W-:Y:S01]  /*03b0*/  @!P2 IADD3 R20, PT, PT, R4, R0, -R11 ;  /* 0x000000000414a210 */ /* 0x022fe20007ffe80b */
[----:B------:R-:W-:Y:S06]  /*03c0*/  @!P1 EXIT ;  /* 0x000000000000994d */ /* 0x000fec0003800000 */
[C---:B------:R-:W-:Y:S01]  /*03d0*/  ISETP.GT.AND P0, PT, R20.reuse, RZ, PT ;  /* 0x000000ff1400720c */ /* 0x040fe20003f04270 */
[----:B------:R-:W-:-:S05]  /*03e0*/  VIADD R0, R20, 0x7f ;  /* 0x0000007f14007836 */ /* 0x000fca0000000000 */
[----:B--2---:R-:W-:-:S04]  /*03f0*/  SHF.R.S32.HI R2, RZ, 0x1f, R0 ;  /* 0x0000001fff027819 */ /* 0x004fc80000011400 */
[----:B------:R-:W-:-:S03]  /*0400*/  LEA.HI R189, R2, R0, RZ, 0x7 ;  /* 0x0000000002bd7211 */ /* 0x000fc600078f38ff */
[----:B------:R-:W-:Y:S05]  /*0410*/  @P0 BRA `(.L_x_395) ;  /* 0x0000000800a00947 */ /* 0x000fea0003800000 */
[----:B------:R-:W1:Y:S01]  /*0420*/  LDC.U8 R0, c[0x0][0x549] ;  /* 0x00015240ff007b82 */ /* 0x000e620000000000 */
[----:B------:R-:W-:-:S07]  /*0430*/  ISETP.NE.AND P1, PT, R26, -0x1, PT ;  /* 0xffffffff1a00780c */ /* 0x000fce0003f25270 */
[----:B------:R-:W2:Y:S08]  /*0440*/  LDC.U8 R14, c[0x0][0x548] ;  /* 0x00015200ff0e7b82 */ /* 0x000eb00000000000 */
[----:B------:R-:W3:Y:S01]  /*0450*/  @!P1 LDC.64 R4, c[0x0][0x400] ;  /* 0x00010000ff049b82 */ /* 0x000ee20000000a00 */
[----:B-1----:R-:W-:-:S07]  /*0460*/  ISETP.NE.AND P0, PT, R0, RZ, PT ;  /* 0x000000ff0000720c */ /* 0x002fce0003f05270 */
[----:B------:R-:W1:Y:S01]  /*0470*/  @P1 LDC.64 R6, c[0x0][0x408] ;  /* 0x00010200ff061b82 */ /* 0x000e620000000a00 */
[----:B--2---:R-:W-:-:S07]  /*0480*/  ISETP.NE.AND P5, PT, R14, RZ, !P0 ;  /* 0x000000ff0e00720c */ /* 0x004fce00047a5270 */
[----:B------:R-:W2:Y:S01]  /*0490*/  LDC R12, c[0x0][0x434] ;  /* 0x00010d00ff0c7b82 */ /* 0x000ea20000000800 */
[----:B---3--:R-:W-:-:S07]  /*04a0*/  @!P1 IMAD.WIDE.U32 R2, R25, R4, RZ ;  /* 0x0000000419029225 */ /* 0x008fce00078e00ff */
[----:B------:R-:W3:Y:S01]  /*04b0*/  @P0 LDC.64 R10, c[0x0][0x430] ;  /* 0x00010c00ff0a0b82 */ /* 0x000ee20000000a00 */
[----:B------:R-:W-:Y:S01]  /*04c0*/  @!P1 IMAD R9, R25, R5, R3 ;  /* 0x0000000519099224 */ /* 0x000fe200078e0203 */
[----:B------:R-:W-:-:S06]  /*04d0*/  @!P1 MOV R8, R2 ;  /* 0x0000000200089202 */ /* 0x000fcc0000000f00 */
[----:B------:R-:W4:Y:S01]  /*04e0*/  @P0 LDC R16, c[0x0][0x430] ;  /* 0x00010c00ff100b82 */ /* 0x000f220000000800 */
[----:B-1----:R-:W-:-:S04]  /*04f0*/  @P1 IMAD.WIDE.U32 R2, R26, R6, RZ ;  /* 0x000000061a021225 */ /* 0x002fc800078e00ff */
[----:B------:R-:W-:Y:S01]  /*0500*/  @P1 IMAD R9, R26, R7, R3 ;  /* 0x000000071a091224 */ /* 0x000fe200078e0203 */
[----:B------:R-:W-:Y:S02]  /*0510*/  @P1 MOV R8, R2 ;  /* 0x0000000200081202 */ /* 0x000fe40000000f00 */
[----:B------:R-:W-:Y:S01]  /*0520*/  @P0 MOV R3, 0x1 ;  /* 0x0000000100030802 */ /* 0x000fe20000000f00 */
[----:B---3--:R-:W-:Y:S01]  /*0530*/  @P0 IMAD R0, R10, R11, RZ ;  /* 0x0000000b0a000224 */ /* 0x008fe200078e02ff */
[----:B--2---:R-:W-:Y:S06]  /*0540*/  @P0 BRA `(.L_x_396) ;  /* 0x0000000000280947 */ /* 0x004fec0003800000 */
[----:B------:R-:W-:Y:S01]  /*0550*/  ISETP.NE.AND P0, PT, R14, RZ, PT ;  /* 0x000000ff0e00720c */ /* 0x000fe20003f05270 */
[----:B------:R-:W1:-:S12]  /*0560*/  LDC R4, c[0x0][0x3e0] ;  /* 0x0000f800ff047b82 */ /* 0x000e580000000800 */
[----:B------:R-:W2:Y:S01]  /*0570*/  @P0 LDC R0, c[0x0][0x454] ;  /* 0x00011500ff000b82 */ /* 0x000ea20000000800 */
[----:B----4-:R-:W-:Y:S02]  /*0580*/  @P0 MOV R16, 0x1 ;  /* 0x0000000100100802 */ /* 0x010fe40000000f00 */
[----:B------:R-:W-:-:S05]  /*0590*/  @!P0 MOV R16, 0x1 ;  /* 0x0000000100108802 */ /* 0x000fca0000000f00 */
[----:B------:R-:W1:Y:S08]  /*05a0*/  @P0 LDC R3, c[0x0][0x454] ;  /* 0x00011500ff030b82 */ /* 0x000e700000000800 */
[----:B------:R-:W3:Y:S08]  /*05b0*/  @!P0 LDC R2, c[0x0][0x434] ;  /* 0x00010d00ff028b82 */ /* 0x000ef00000000800 */
[----:B------:R-:W4:Y:S01]  /*05c0*/  @!P0 LDC R0, c[0x0][0x434] ;  /* 0x00010d00ff008b82 */ /* 0x000f220000000800 */
[----:B-1----:R-:W-:-:S02]  /*05d0*/  @P0 IMAD R3, R3, R4, RZ ;  /* 0x0000000403030224 */ /* 0x002fc400078e02ff */
[----:B--23--:R-:W-:-:S07]  /*05e0*/  @!P0 IMAD R3, R2, R4, RZ ;  /* 0x0000000402038224 */ /* 0x00cfce00078e02ff */
.L_x_396:
        /* <DEDUP_REMOVED lines=10> */
[----:B------:R-:W-:Y:S01]  /*0690*/  VIADD R19, R4, 0x40 ;  /* 0x0000004004137836 */ /* 0x000fe20000000000 */
        /* <DEDUP_REMOVED lines=9> */
[----:B-1----:R-:W-:Y:S01]  /*0730*/  IMAD.WIDE.U32 R8, R22, UR4, R8 ;  /* 0x0000000416087c25 */ /* 0x002fe2000f8e0008 */
        /* <DEDUP_REMOVED lines=21> */
.L_x_398:
[----:B------:R-:W-:Y:S05]  /*0890*/  BSYNC.RECONVERGENT B0 ;  /* 0x0000000000007941 */ /* 0x000fea0003800200 */
.L_x_397:
[----:B------:R-:W-:Y:S01]  /*08a0*/  BSSY.RECONVERGENT B0, `(.L_x_399) ;  /* 0x0000011000007945 */ /* 0x000fe20003800200 */
[----:B------:R-:W-:Y:S01]  /*08b0*/  ISETP.NE.OR P3, PT, R14, RZ, P0 ;  /* 0x000000ff0e00720c */ /* 0x000fe20000765670 */
[----:B------:R-:W-:Y:S02]  /*08c0*/  IMAD R14, R24, R16, RZ ;  /* 0x00000010180e7224 */ /* 0x000fe400078e02ff */
[----:B------:R-:W-:Y:S10]  /*08d0*/  @P1 BRA `(.L_x_400) ;  /* 0x0000000000341947 */ /* 0x000ff40003800000 */
        /* <DEDUP_REMOVED lines=13> */
.L_x_400:
[----:B------:R-:W-:Y:S05]  /*09b0*/  BSYNC.RECONVERGENT B0 ;  /* 0x0000000000007941 */ /* 0x000fea0003800200 */
.L_x_399:
        /* <DEDUP_REMOVED lines=15> */
.L_x_402:
[----:B------:R-:W-:Y:S05]  /*0ab0*/  BSYNC.RECONVERGENT B0 ;  /* 0x0000000000007941 */ /* 0x000fea0003800200 */
.L_x_401:
        /* <DEDUP_REMOVED lines=17> */
.L_x_404:
[----:B------:R-:W-:Y:S05]  /*0bd0*/  BSYNC.RECONVERGENT B0 ;  /* 0x0000000000007941 */ /* 0x000fea0003800200 */
.L_x_403:
        /* <DEDUP_REMOVED lines=11> */
.L_x_406:
[----:B------:R-:W-:Y:S05]  /*0c90*/  BSYNC.RECONVERGENT B0 ;  /* 0x0000000000007941 */ /* 0x000fea0003800200 */
.L_x_405:
        /* <DEDUP_REMOVED lines=10> */
.L_x_408:
[----:B------:R-:W-:Y:S05]  /*0d40*/  BSYNC.RECONVERGENT B0 ;  /* 0x0000000000007941 */ /* 0x000fea0003800200 */
.L_x_407:
        /* <DEDUP_REMOVED lines=10> */
.L_x_410:
[----:B------:R-:W-:Y:S05]  /*0df0*/  BSYNC.RECONVERGENT B0 ;  /* 0x0000000000007941 */ /* 0x000fea0003800200 */
.L_x_409:
        /* <DEDUP_REMOVED lines=10> */
.L_x_395:
[----:B------:R-:W-:Y:S02]  /*0ea0*/  ISETP.NE.AND P0, PT, R26, -0x1, PT ;  /* 0xffffffff1a00780c */ /* 0x000fe40003f05270 */
[----:B------:R-:W-:-:S11]  /*0eb0*/  ISETP.NE.AND P2, PT, R12, -0x1, PT ;  /* 0xffffffff0c00780c */ /* 0x000fd60003f45270 */
[----:B------:R-:W1:Y:S08]  /*0ec0*/  @!P0 LDC.64 R6, c[0x0][0x398] ;  /* 0x0000e600ff068b82 */ /* 0x000e700000000a00 */
[----:B------:R-:W2:Y:S01]  /*0ed0*/  @P0 LDC.64 R8, c[0x0][0x3b0] ;  /* 0x0000ec00ff080b82 */ /* 0x000ea20000000a00 */
[----:B-1----:R-:W-:-:S04]  /*0ee0*/  @!P0 IMAD.WIDE.U32 R4, R25, R6, RZ ;  /* 0x0000000619048225 */ /* 0x002fc800078e00ff */
[----:B------:R-:W-:Y:S01]  /*0ef0*/  @!P0 IMAD R14, R25, R7, R5 ;  /* 0x00000007190e8224 */ /* 0x000fe200078e0205 */
[----:B------:R-:W-:Y:S01]  /*0f00*/  @!P0 MOV R7, R4 ;  /* 0x0000000400078202 */ /* 0x000fe20000000f00 */
        /* <DEDUP_REMOVED lines=15> */
[----:B------:R-:W-:Y:S01]  /*1000*/  MOV R5, R2 ;  /* 0x0000000200057202 */ /* 0x000fe20000000f00 */
[----:B------:R-:W-:Y:S06]  /*1010*/  BRA `(.L_x_412) ;  /* 0x0000000000187947 */ /* 0x000fec0003800000 */
.L_x_411:
[----:B------:R-:W1:Y:S01]  /*1020*/  LDC.64 R40, c[0x0][0x3b8] ;  /* 0x0000ee00ff287b82 */ /* 0x000e620000000a00 */
[----:B------:R-:W-:-:S05]  /*1030*/  IADD3 R2, PT, PT, R11, R12, RZ ;  /* 0x0000000c0b027210 */ /* 0x000fca0007ffe0ff */
[C---:B-1----:R-:W-:Y:S02]  /*1040*/  IMAD R0, R2.reuse, R41, RZ ;  /* 0x0000002902007224 */ /* 0x042fe400078e02ff */
[----:B------:R-:W-:-:S05]  /*1050*/  IMAD.WIDE.U32 R2, R2, R40, RZ ;  /* 0x0000002802027225 */ /* 0x000fca00078e00ff */
[----:B------:R-:W-:Y:S02]  /*1060*/  IADD3 R6, PT, PT, R3, R0, RZ ;  /* 0x0000000003067210 */ /* 0x000fe40007ffe0ff */
[----:B------:R-:W-:-:S07]  /*1070*/  MOV R5, R2 ;  /* 0x0000000200057202 */ /* 0x000fce0000000f00 */
.L_x_412:
[----:B------:R-:W1:Y:S01]  /*1080*/  LDC R8, c[0x0][0x3e8] ;  /* 0x0000fa00ff087b82 */ /* 0x000e620000000800 */
[----:B------:R-:W-:Y:S02]  /*1090*/  IABS R9, R22 ;  /* 0x0000001600097213 */ /* 0x000fe40000000000 */
[----:B-1----:R-:W-:-:S04]  /*10a0*/  IABS R4, R8 ;  /* 0x0000000800047213 */ /* 0x002fc80000000000 */
[----:B------:R-:W1:Y:S08]  /*10b0*/  I2F.RP R2, R4 ;  /* 0x0000000400027306 */ /* 0x000e700000209400 */
[----:B-1----:R-:W1:Y:S02]  /*10c0*/  MUFU.RCP R2, R2 ;  /* 0x0000000200027308 */ /* 0x002e640000001000 */
[----:B-1----:R-:W-:-:S06]  /*10d0*/  VIADD R2, R2, 0xffffffe ;  /* 0x0ffffffe02027836 */ /* 0x002fcc0000000000 */
[----:B------:R-:W1:Y:S02]  /*10e0*/  F2I.FTZ.U32.TRUNC.NTZ R3, R2 ;  /* 0x0000000200037305 */ /* 0x000e64000021f000 */
[----:B-1----:R-:W-:Y:S01]  /*10f0*/  IMAD.MOV R0, RZ, RZ, -R3 ;  /* 0x000000ffff007224 */ /* 0x002fe200078e0a03 */
        /* <DEDUP_REMOVED lines=32> */
.L_x_413:
[----:B------:R-:W1:Y:S01]  /*1300*/  LDC.64 R108, c[0x0][0x3c0] ;  /* 0x0000f000ff6c7b82 */ /* 0x000e620000000a00 */
[----:B------:R-:W-:-:S05]  /*1310*/  IADD3 R0, PT, PT, R11, R12, RZ ;  /* 0x0000000c0b007210 */ /* 0x000fca0007ffe0ff */
[C---:B-1----:R-:W-:Y:S02]  /*1320*/  IMAD R4, R0.reuse, R109, RZ ;  /* 0x0000006d00047224 */ /* 0x042fe400078e02ff */
[----:B------:R-:W-:-:S05]  /*1330*/  IMAD.WIDE.U32 R2, R0, R108, RZ ;  /* 0x0000006c00027225 */ /* 0x000fca00078e00ff */
[----:B------:R-:W-:Y:S02]  /*1340*/  IADD3 R0, PT, PT, R3, R4, RZ ;  /* 0x0000000403007210 */ /* 0x000fe40007ffe0ff */
[----:B------:R-:W-:-:S07]  /*1350*/  MOV R8, R2 ;  /* 0x0000000200087202 */ /* 0x000fce0000000f00 */
.L_x_414:
[----:B------:R-:W-:Y:S01]  /*1360*/  IMAD.SHL.U32 R193, R191, 0x8, RZ ;  /* 0x00000008bfc17824 */ /* 0x000fe200078e00ff */
[----:B------:R-:W1:Y:S01]  /*1370*/  LDCU.64 UR4, c[0x0][0x3c8] ;  /* 0x00007900ff0477ac */ /* 0x000e620008000a00 */
[----:B------:R-:W-:Y:S01]  /*1380*/  SHF.R.U32.HI R35, RZ, 0x2, R191 ;  /* 0x00000002ff237819 */ /* 0x000fe200000116bf */
[----:B------:R-:W-:Y:S01]  /*1390*/  IMAD.IADD R11, R13, 0x1, -R24 ;  /* 0x000000010d0b7824 */ /* 0x000fe200078e0a18 */
[----:B------:R-:W2:Y:S01]  /*13a0*/  S2UR UR14, SR_CgaCtaId ;  /* 0x00000000000e79c3 */ /* 0x000ea20000008800 */
[----:B------:R-:W-:Y:S01]  /*13b0*/  LOP3.LUT R9, R193, 0x18, RZ, 0xc0, !PT ;  /* 0x00000018c1097812 */ /* 0x000fe200078ec0ff */
[----:B------:R-:W3:Y:S01]  /*13c0*/  LDCU.64 UR8, c[0x0][0x390] ;  /* 0x00007200ff0877ac */ /* 0x000ee20008000a00 */
[C---:B------:R-:W-:Y:S01]  /*13d0*/  VIADD R33, R35.reuse, 0x20 ;  /* 0x0000002023217836 */ /* 0x040fe20000000000 */
[C---:B------:R-:W-:Y:S01]  /*13e0*/  ISETP.GE.AND P4, PT, R35.reuse, R11, PT ;  /* 0x0000000b2300720c */ /* 0x040fe20003f86270 */
[----:B------:R-:W-:Y:S01]  /*13f0*/  VIADD R34, R35, 0x40 ;  /* 0x0000004023227836 */ /* 0x000fe20000000000 */
[----:B------:R-:W-:Y:S01]  /*1400*/  IADD3 R2, P0, PT, R9, R7, RZ ;  /* 0x0000000709027210 */ /* 0x000fe20007f1e0ff */
[----:B------:R-:W-:Y:S01]  /*1410*/  VIADD R32, R35, 0x60 ;  /* 0x0000006023207836 */ /* 0x000fe20000000000 */
[----:B------:R-:W-:Y:S01]  /*1420*/  ISETP.GE.AND P2, PT, R33, R11, PT ;  /* 0x0000000b2100720c */ /* 0x000fe20003f46270 */
[----:B------:R-:W4:Y:S01]  /*1430*/  LDCU.64 UR10, c[0x0][0x388] ;  /* 0x00007100ff0a77ac */ /* 0x000f220008000a00 */
[----:B------:R-:W-:Y:S01]  /*1440*/  LOP3.LUT R7, R193, 0xd8, RZ, 0xc0, !PT ;  /* 0x000000d8c1077812 */ /* 0x000fe200078ec0ff */
[----:B------:R-:W-:Y:S01]  /*1450*/  IMAD.X R3, RZ, RZ, R14, P0 ;  /* 0x000000ffff037224 */ /* 0x000fe200000e060e */
[C---:B------:R-:W-:Y:S01]  /*1460*/  IADD3 R4, P0, PT, R9.reuse, R5, RZ ;  /* 0x0000000509047210 */ /* 0x040fe20007f1e0ff */
[----:B------:R5:W-:Y:S01]  /*1470*/  STL [R1+0x34], R11 ;  /* 0x0000340b01007387 */ /* 0x000be20000100800 */
[-C--:B------:R-:W-:Y:S01]  /*1480*/  ISETP.GE.AND P5, PT, R34, R11.reuse, PT ;  /* 0x0000000b2200720c */ /* 0x080fe20003fa6270 */
[C---:B-1----:R-:W-:Y:S01]  /*1490*/  IMAD.WIDE.U32 R2, R22.reuse, UR4, R2 ;  /* 0x0000000416027c25 */ /* 0x042fe2000f8e0002 */
[----:B------:R-:W-:Y:S01]  /*14a0*/  IADD3.X R5, PT, PT, RZ, R6, RZ, P0, !PT ;  /* 0x00000006ff057210 */ /* 0x000fe200007fe4ff */
[----:B------:R-:W1:Y:S01]  /*14b0*/  @!P4 LDC.64 R14, c[0x0][0x3b0] ;  /* 0x0000ec00ff0ecb82 */ /* 0x000e620000000a00 */
[----:B------:R-:W-:Y:S01]  /*14c0*/  IADD3 R8, P0, PT, R9, R8, RZ ;  /* 0x0000000809087210 */ /* 0x000fe20007f1e0ff */
[----:B------:R-:W-:Y:S01]  /*14d0*/  IMAD R3, R22, UR5, R3 ;  /* 0x0000000516037c24 */ /* 0x000fe2000f8e0203 */
[----:B------:R-:W3:Y:S01]  /*14e0*/  LDCU.128 UR4, c[0x0][0x3d0] ;  /* 0x00007a00ff0477ac */ /* 0x000ee20008000c00 */
[----:B------:R-:W-:Y:S01]  /*14f0*/  LOP3.LUT R6, R7, 0x18, R191, 0x78, !PT ;  /* 0x0000001807067812 */ /* 0x000fe200078e78bf */
[----:B------:R-:W-:Y:S01]  /*1500*/  IMAD.WIDE.U32 R4, R35, R40, R4 ;  /* 0x0000002823047225 */ /* 0x000fe200078e0004 */
[----:B------:R-:W-:-:S02]  /*1510*/  ISETP.GE.AND P3, PT, R32, R11, PT ;  /* 0x0000000b2000720c */ /* 0x000fc40003f66270 */
[----:B------:R-:W4:Y:S01]  /*1520*/  @!P2 LDC.64 R16, c[0x0][0x3b0] ;  /* 0x0000ec00ff10ab82 */ /* 0x000f220000000a00 */
[----:B------:R-:W-:Y:S01]  /*1530*/  IMAD.X R9, RZ, RZ, R0, P0 ;  /* 0x000000ffff097224 */ /* 0x000fe200000e0600 */
[----:B------:R-:W-:Y:S01]  /*1540*/  LEA R36, P0, R23, R35, 0x7 ;  /* 0x0000002317247211 */ /* 0x000fe200078038ff */
[----:B------:R-:W-:Y:S01]  /*1550*/  IMAD R7, R35, R41, R5 ;  /* 0x0000002923077224 */ /* 0x000fe200078e0205 */
[----:B------:R-:W-:Y:S01]  /*1560*/  SHF.R.S32.HI R0, RZ, 0x1f, R10 ;  /* 0x0000001fff007819 */ /* 0x000fe2000001140a */
[----:B------:R-:W-:Y:S01]  /*1570*/  @!P2 IMAD.MOV.U32 R18, RZ, RZ, R2 ;  /* 0x000000ffff12a224 */ /* 0x000fe200078e0002 */
[----:B------:R-:W-:Y:S01]  /*1580*/  LEA.HI.X R21, R23, RZ, RZ, 0x7, P0 ;  /* 0x000000ff17157211 */ /* 0x000fe200000f3cff */
[----:B------:R-:W-:Y:S01]  /*1590*/  @!P2 IMAD.MOV.U32 R19, RZ, RZ, R3 ;  /* 0x000000ffff13a224 */ /* 0x000fe200078e0003 */
[----:B------:R-:W4:Y:S01]  /*15a0*/  @!P4 LDC.64 R22, c[0x0][0x380] ;  /* 0x0000e000ff16cb82 */ /* 0x000f220000000a00 */
[----:B------:R-:W-:Y:S01]  /*15b0*/  LOP3.LUT R193, R6, 0x1f20, R193, 0xf8, !PT ;  /* 0x00001f2006c17812 */ /* 0x000fe200078ef8c1 */
[----:B------:R-:W-:Y:S01]  /*15c0*/  IMAD.MOV.U32 R6, RZ, RZ, R4 ;  /* 0x000000ffff067224 */ /* 0x000fe200078e0004 */
[----:B------:R-:W-:Y:S01]  /*15d0*/  @!P3 MOV R29, R3 ;  /* 0x00000003001db202 */ /* 0x000fe20000000f00 */
[----:B------:R-:W-:Y:S01]  /*15e0*/  IMAD.WIDE.U32 R4, R35, R108, R8 ;  /* 0x0000006c23047225 */ /* 0x000fe200078e0008 */
[----:B------:R-:W-:Y:S01]  /*15f0*/  STL [R1+0x38], R36 ;  /* 0x0000382401007387 */ /* 0x000fe20000100800 */
[----:B------:R-:W-:-:S02]  /*1600*/  SHF.L.U64.HI R140, R40, 0x7, R41 ;  /* 0x00000007288c7819 */ /* 0x000fc40000010229 */
[C---:B---3--:R-:W-:Y:S01]  /*1610*/  IMAD R8, R0.reuse, UR4, RZ ;  /* 0x0000000400087c24 */ /* 0x048fe2000f8e02ff */
[----:B------:R-:W3:Y:S01]  /*1620*/  @!P2 LDC.64 R24, c[0x0][0x380] ;  /* 0x0000e000ff18ab82 */ /* 0x000ee20000000a00 */
[----:B------:R-:W-:Y:S01]  /*1630*/  IMAD R5, R35, R109, R5 ;  /* 0x0000006d23057224 */ /* 0x000fe200078e0205 */
[----:B------:R3:W-:Y:S01]  /*1640*/  STL [R1+0x3c], R21 ;  /* 0x00003c1501007387 */ /* 0x0007e20000100800 */
[----:B------:R-:W-:Y:S01]  /*1650*/  IMAD R0, R0, UR6, RZ ;  /* 0x0000000600007c24 */ /* 0x000fe2000f8e02ff */
[----:B------:R-:W-:Y:S01]  /*1660*/  SHF.L.U64.HI R121, R40, 0x5, R41 ;  /* 0x0000000528797819 */ /* 0x000fe20000010229 */
[----:B------:R-:W-:Y:S01]  /*1670*/  IMAD R12, R10, UR5, R8 ;  /* 0x000000050a0c7c24 */ /* 0x000fe2000f8e0208 */
[----:B------:R-:W-:Y:S01]  /*1680*/  @!P2 IADD3 R8, P0, PT, R36, 0x20, RZ ;  /* 0x000000202408a810 */ /* 0x000fe20007f1e0ff */
[C---:B-----5:R-:W-:Y:S01]  /*1690*/  IMAD R11, R10.reuse, UR7, R0 ;  /* 0x000000070a0b7c24 */ /* 0x060fe2000f8e0200 */
[----:B------:R-:W-:Y:S01]  /*16a0*/  SHF.R.U32.HI R147, RZ, 0x1, R191 ;  /* 0x00000001ff937819 */ /* 0x000fe200000116bf */
[C---:B------:R-:W-:Y:S01]  /*16b0*/  IMAD.WIDE.U32 R4, R10.reuse, UR6, R4 ;  /* 0x000000060a047c25 */ /* 0x040fe2000f8e0004 */
[----:B------:R-:W5:Y:S03]  /*16c0*/  LDCU UR5, c[0x0][0x50c] ;  /* 0x0000a180ff0577ac */ /* 0x000f660008000800 */
[----:B------:R-:W-:Y:S01]  /*16d0*/  IMAD.WIDE.U32 R6, R10, UR4, R6 ;  /* 0x000000040a067c25 */ /* 0x000fe2000f8e0006 */
[----:B------:R-:W-:-:S02]  /*16e0*/  UMOV UR4, 0x400 ;  /* 0x0000040000047882 */ /* 0x000fc40000000000 */
[----:B--2---:R-:W-:Y:S01]  /*16f0*/  ULEA UR4, UR14, UR4, 0x18 ;  /* 0x000000040e047291 */ /* 0x004fe2000f8ec0ff */
[----:B-1----:R-:W-:Y:S01]  /*1700*/  @!P4 IMAD R9, R21, R14, RZ ;  /* 0x0000000e1509c224 */ /* 0x002fe200078e02ff */
[----:B----4-:R-:W-:Y:S01]  /*1710*/  LEA R194, P1, R6, UR10, 0x1 ;  /* 0x0000000a06c27c11 */ /* 0x010fe2000f8208ff */
[----:B------:R-:W-:Y:S01]  /*1720*/  @!P2 IMAD.X R0, RZ, RZ, R21, P0 ;  /* 0x000000ffff00a224 */ /* 0x000fe200000e0615 */
[C---:B------:R-:W-:Y:S01]  /*1730*/  LEA R31, P0, R4.reuse, UR8, 0x1 ;  /* 0x00000008041f7c11 */ /* 0x040fe2000f8008ff */
[----:B------:R-:W-:Y:S01]  /*1740*/  IMAD.IADD R5, R5, 0x1, R11 ;  /* 0x0000000105057824 */ /* 0x000fe200078e020b */
[----:B------:R-:W-:Y:S01]  /*1750*/  LEA R193, R193, UR4, 0x1 ;  /* 0x00000004c1c17c11 */ /* 0x000fe2000f8e08ff */
[--C-:B------:R-:W-:Y:S01]  /*1760*/  @!P5 IMAD.MOV.U32 R26, RZ, RZ, R2.reuse ;  /* 0x000000ffff1ad224 */ /* 0x100fe200078e0002 */
[----:B------:R-:W-:Y:S01]  /*1770*/  STL [R1+0x4], R194 ;  /* 0x000004c201007387 */ /* 0x000fe20000100800 */
[----:B------:R-:W-:Y:S01]  /*1780*/  @!P5 IMAD.MOV.U32 R27, RZ, RZ, R3 ;  /* 0x000000ffff1bd224 */ /* 0x000fe200078e0003 */
[----:B------:R-:W-:Y:S01]  /*1790*/  LEA.HI.X R30, R4, UR9, R5, 0x1, P0 ;  /* 0x00000009041e7c11 */ /* 0x000fe200080f0c05 */
[----:B------:R-:W-:Y:S01]  /*17a0*/  @!P3 IMAD.MOV.U32 R28, RZ, RZ, R2 ;  /* 0x000000ffff1cb224 */ /* 0x000fe200078e0002 */
[----:B------:R-:W-:Y:S01]  /*17b0*/  STL [R1+0x1c], R31 ;  /* 0x00001c1f01007387 */ /* 0x000fe20000100800 */
[----:B------:R-:W-:-:S02]  /*17c0*/  IMAD.IADD R7, R7, 0x1, R12 ;  /* 0x0000000107077824 */ /* 0x000fc400078e020c */
[C---:B------:R-:W-:Y:S01]  /*17d0*/  @!P4 IMAD R9, R36.reuse, R15, R9 ;  /* 0x0000000f2409c224 */ /* 0x040fe200078e0209 */
[----:B------:R-:W1:Y:S01]  /*17e0*/  @!P3 LDC.64 R12, c[0x0][0x3b0] ;  /* 0x0000ec00ff0cbb82 */ /* 0x000e620000000a00 */
[----:B------:R-:W-:Y:S01]  /*17f0*/  @!P4 IMAD.WIDE.U32 R2, R36, R14, R2 ;  /* 0x0000000e2402c225 */ /* 0x000fe200078e0002 */
[----:B------:R-:W-:-:S03]  /*1800*/  LEA.HI.X R192, R6, UR11, R7, 0x1, P1 ;  /* 0x0000000b06c07c11 */ /* 0x000fc600088f0c07 */
[----:B------:R-:W-:Y:S01]  /*1810*/  @!P2 IMAD R0, R0, R16, RZ ;  /* 0x000000100000a224 */ /* 0x000fe200078e02ff */
[----:B------:R-:W-:Y:S01]  /*1820*/  @!P4 LEA R6, P0, R2, R22, 0x1 ;  /* 0x000000160206c211 */ /* 0x000fe200078008ff */
[C---:B------:R-:W-:Y:S01]  /*1830*/  @!P2 IMAD.WIDE.U32 R4, R8.reuse, R16, R18 ;  /* 0x000000100804a225 */ /* 0x040fe200078e0012 */
[----:B------:R-:W2:Y:S01]  /*1840*/  @!P5 LDC.64 R14, c[0x0][0x3b0] ;  /* 0x0000ec00ff0edb82 */ /* 0x000ea20000000a00 */
[----:B------:R-:W-:Y:S02]  /*1850*/  STL [R1], R192 ;  /* 0x000000c001007387 */ /* 0x000fe40000100800 */
[----:B------:R-:W-:Y:S01]  /*1860*/  @!P2 IMAD R0, R8, R17, R0 ;  /* 0x000000110800a224 */ /* 0x000fe200078e0200 */
[----:B------:R-:W-:Y:S01]  /*1870*/  @!P5 IADD3 R8, P1, PT, R36, 0x40, RZ ;  /* 0x000000402408d810 */ /* 0x000fe20007f3e0ff */
[----:B------:R-:W-:Y:S01]  /*1880*/  @!P4 IMAD.IADD R3, R3, 0x1, R9 ;  /* 0x000000010303c824 */ /* 0x000fe200078e0209 */
[----:B------:R-:W-:Y:S01]  /*1890*/  STL [R1+0x18], R30 ;  /* 0x0000181e01007387 */ /* 0x000fe20000100800 */
[----:B------:R-:W-:Y:S01]  /*18a0*/  IMAD.SHL.U32 R153, R40, 0x80, RZ ;  /* 0x0000008028997824 */ /* 0x000fe200078e00ff */
[----:B------:R-:W-:Y:S01]  /*18b0*/  @!P2 IADD3 R0, PT, PT, R5, R0, RZ ;  /* 0x000000000500a210 */ /* 0x000fe20007ffe0ff */
[----:B------:R-:W-:Y:S01]  /*18c0*/  @!P5 IMAD.X R10, RZ, RZ, R21, P1 ;  /* 0x000000ffff0ad224 */ /* 0x000fe200008e0615 */
[----:B------:R-:W-:Y:S01]  /*18d0*/  @!P4 LEA.HI.X R7, R2, R23, R3, 0x1, P0 ;  /* 0x000000170207c211 */ /* 0x000fe200000f0c03 */
[----:B------:R-:W4:Y:S01]  /*18e0*/  @!P5 LDC.64 R16, c[0x0][0x380] ;  /* 0x0000e000ff10db82 */ /* 0x000f220000000a00 */
[----:B------:R-:W-:Y:S01]  /*18f0*/  @!P3 IADD3 R9, P0, PT, R36, 0x60, RZ ;  /* 0x000000602409b810 */ /* 0x000fe20007f1e0ff */
[----:B------:R-:W-:Y:S01]  /*1900*/  IMAD.SHL.U32 R148, R40, 0x20, RZ ;  /* 0x0000002028947824 */ /* 0x000fe200078e00ff */
[C---:B---3--:R-:W-:Y:S01]  /*1910*/  @!P2 LEA R2, P1, R4.reuse, R24, 0x1 ;  /* 0x000000180402a211 */ /* 0x048fe200078208ff */
[----:B------:R-:W-:Y:S01]  /*1920*/  @!PT LDS RZ, [RZ] ;  /* 0x00000000fffff984 */ /* 0x000fe20000000800 */
[----:B------:R-:W-:Y:S01]  /*1930*/  @!PT LDS RZ, [RZ] ;  /* 0x00000000fffff984 */ /* 0x000fe20000000800 */
[----:B------:R-:W-:Y:S01]  /*1940*/  @!PT LDS RZ, [RZ] ;  /* 0x00000000fffff984 */ /* 0x000fe20000000800 */
[----:B------:R3:W-:Y:S03]  /*1950*/  @!P4 LDGSTS.E.BYPASS.LTC128B.128 [R193], desc[UR12][R6.64] ;  /* 0x0000000006c1cfae */ /* 0x0007e6000b981a0c */
[----:B------:R-:W-:Y:S01]  /*1960*/  @!P2 LEA.HI.X R3, R4, R25, R0, 0x1, P1 ;  /* 0x000000190403a211 */ /* 0x000fe200008f0c00 */
[----:B------:R-:W5:Y:S01]  /*1970*/  @!P3 LDC.64 R22, c[0x0][0x380] ;  /* 0x0000e000ff16bb82 */ /* 0x000f620000000a00 */
[----:B------:R-:W-:Y:S01]  /*1980*/  @!P3 IMAD.X R0, RZ, RZ, R21, P0 ;  /* 0x000000ffff00b224 */ /* 0x000fe200000e0615 */
[----:B------:R-:W-:-:S02]  /*1990*/  LEA.HI.SX32 R21, R189, 0xffffffff, 0x19 ;  /* 0xffffffffbd157811 */ /* 0x000fc400078fcaff */
[----:B------:R4:W-:Y:S01]  /*19a0*/  @!P2 LDGSTS.E.BYPASS.LTC128B.128 [R193+0x800], desc[UR12][R2.64] ;  /* 0x0080000002c1afae */ /* 0x0009e2000b981a0c */
[----:B--2---:R-:W-:Y:S01]  /*19b0*/  @!P5 IMAD R4, R10, R14, RZ ;  /* 0x0000000e0a04d224 */ /* 0x004fe200078e02ff */
[----:B------:R-:W-:Y:S01]  /*19c0*/  SHF.R.S32.HI R18, RZ, 0x1f, R21 ;  /* 0x0000001fff127819 */ /* 0x000fe20000011415 */
[----:B------:R-:W-:Y:S02]  /*19d0*/  IMAD R19, R21, -0x80, R20 ;  /* 0xffffff8015137824 */ /* 0x000fe400078e0214 */
[----:B-1----:R-:W-:-:S03]  /*19e0*/  @!P3 IMAD R0, R0, R12, RZ ;  /* 0x0000000c0000b224 */ /* 0x002fc600078e02ff */
[----:B------:R-:W-:Y:S01]  /*19f0*/  ISETP.GE.AND P6, PT, R35, R19, PT ;  /* 0x000000132300720c */ /* 0x000fe20003fc6270 */
[----:B------:R-:W-:Y:S01]  /*1a00*/  @!P3 IMAD R0, R9, R13, R0 ;  /* 0x0000000d0900b224 */ /* 0x000fe200078e0200 */
[----:B------:R-:W-:Y:S01]  /*1a10*/  ISETP.GE.AND P0, PT, R33, R19, PT ;  /* 0x000000132100720c */ /* 0x000fe20003f06270 */
[----:B---3--:R-:W-:-:S03]  /*1a20*/  @!P5 IMAD.WIDE.U32 R6, R8, R14, R26 ;  /* 0x0000000e0806d225 */ /* 0x008fc600078e001a */
[----:B----4-:R-:W-:Y:S01]  /*1a30*/  @!P5 LEA R16, P2, R6, R16, 0x1 ;  /* 0x000000100610d211 */ /* 0x010fe200078408ff */
[----:B------:R-:W-:Y:S02]  /*1a40*/  @!P5 IMAD R2, R8, R15, R4 ;  /* 0x0000000f0802d224 */ /* 0x000fe400078e0204 */
[----:B------:R-:W-:-:S04]  /*1a50*/  @!P3 IMAD.WIDE.U32 R4, R9, R12, R28 ;  /* 0x0000000c0904b225 */ /* 0x000fc800078e001c */
[-C--:B------:R-:W-:Y:S01]  /*1a60*/  IMAD R8, R140, R21.reuse, RZ ;  /* 0x000000158c087224 */ /* 0x080fe200078e02ff */
[----:B-----5:R-:W-:Y:S01]  /*1a70*/  @!P3 LEA R14, P1, R4, R22, 0x1 ;  /* 0x00000016040eb211 */ /* 0x020fe200078208ff */
[----:B------:R-:W-:Y:S02]  /*1a80*/  @!P5 IMAD.IADD R7, R7, 0x1, R2 ;  /* 0x000000010707d824 */ /* 0x000fe400078e0202 */
[----:B------:R-:W-:Y:S02]  /*1a90*/  @!P3 IMAD.IADD R5, R5, 0x1, R0 ;  /* 0x000000010505b824 */ /* 0x000fe400078e0200 */
[----:B------:R-:W-:Y:S01]  /*1aa0*/  IMAD.WIDE.U32 R2, R153, R21, RZ ;  /* 0x0000001599027225 */ /* 0x000fe200078e00ff */
[----:B------:R-:W-:Y:S02]  /*1ab0*/  @!P5 LEA.HI.X R17, R6, R17, R7, 0x1, P2 ;  /* 0x000000110611d211 */ /* 0x000fe400010f0c07 */
[----:B------:R-:W-:Y:S01]  /*1ac0*/  @!P3 LEA.HI.X R15, R4, R23, R5, 0x1, P1 ;  /* 0x00000017040fb211 */ /* 0x000fe200008f0c05 */
[----:B------:R-:W-:Y:S01]  /*1ad0*/  IMAD R0, R18, R153, R8 ;  /* 0x0000009912007224 */ /* 0x000fe200078e0208 */
[-C--:B------:R-:W-:Y:S01]  /*1ae0*/  ISETP.GE.AND P2, PT, R34, R19.reuse, PT ;  /* 0x000000132200720c */ /* 0x080fe20003f46270 */
[----:B------:R-:W-:Y:S01]  /*1af0*/  IMAD.WIDE.U32 R4, R40, 0x40, RZ ;  /* 0x0000004028047825 */ /* 0x000fe200078e00ff */
[----:B------:R-:W-:Y:S01]  /*1b00*/  @!P6 LEA R10, P1, R2, R194, 0x1 ;  /* 0x000000c2020ae211 */ /* 0x000fe200078208ff */
[----:B------:R1:W-:Y:S01]  /*1b10*/  @!P5 LDGSTS.E.BYPASS.LTC128B.128 [R193+0x1000], desc[UR12][R16.64] ;  /* 0x0100000010c1dfae */ /* 0x0003e2000b981a0c */
[-C--:B------:R-:W-:Y:S01]  /*1b20*/  ISETP.GE.AND P5, PT, R33, R19.reuse, PT ;  /* 0x000000132100720c */ /* 0x080fe20003fa6270 */
[----:B------:R-:W-:Y:S01]  /*1b30*/  IMAD.IADD R3, R3, 0x1, R0 ;  /* 0x0000000103037824 */ /* 0x000fe200078e0200 */
[----:B------:R-:W-:Y:S01]  /*1b40*/  @!P0 IADD3 R0, P4, PT, R148, R2, RZ ;  /* 0x0000000294008210 */ /* 0x000fe20007f9e0ff */
[----:B------:R-:W-:Y:S01]  /*1b50*/  @!P3 LDGSTS.E.BYPASS.LTC128B.128 [R193+0x1800], desc[UR12][R14.64] ;  /* 0x018000000ec1bfae */ /* 0x000fe2000b981a0c */
[----:B------:R-:W-:-:S02]  /*1b60*/  ISETP.GE.AND P3, PT, R32, R19, PT ;  /* 0x000000132000720c */ /* 0x000fc40003f66270 */
[----:B------:R-:W-:Y:S02]  /*1b70*/  @!P6 LEA.HI.X R11, R2, R192, R3, 0x1, P1 ;  /* 0x000000c0020be211 */ /* 0x000fe400008f0c03 */
[----:B------:R-:W-:Y:S02]  /*1b80*/  ISETP.GE.AND P1, PT, R32, R19, PT ;  /* 0x000000132000720c */ /* 0x000fe40003f26270 */
[----:B------:R-:W-:Y:S01]  /*1b90*/  @!P0 IADD3.X R6, PT, PT, R121, R3, RZ, P4, !PT ;  /* 0x0000000379068210 */ /* 0x000fe200027fe4ff */
[----:B------:R2:W-:Y:S01]  /*1ba0*/  @!P6 LDGSTS.E.BYPASS.LTC128B.128 [R193+0x2000], desc[UR12][R10.64] ;  /* 0x020000000ac1efae */ /* 0x0005e2000b981a0c */
[----:B------:R-:W-:-:S04]  /*1bb0*/  @!P0 LEA R8, P4, R0, R194, 0x1 ;  /* 0x000000c200088211 */ /* 0x000fc800078808ff */
[----:B------:R-:W-:Y:S01]  /*1bc0*/  @!P0 LEA.HI.X R9, R0, R192, R6, 0x1, P4 ;  /* 0x000000c000098211 */ /* 0x000fe200020f0c06 */
[----:B------:R-:W-:Y:S01]  /*1bd0*/  IMAD.SHL.U32 R6, R41, 0x40, RZ ;  /* 0x0000004029067824 */ /* 0x000fe200078e00ff */
[----:B------:R-:W-:Y:S02]  /*1be0*/  @!P2 IADD3 R0, P4, PT, R2, R4, RZ ;  /* 0x000000040200a210 */ /* 0x000fe40007f9e0ff */
[----:B------:R-:W-:Y:S01]  /*1bf0*/  SHF.L.U64.HI R4, R108, 0x7, R109 ;  /* 0x000000076c047819 */ /* 0x000fe2000001026d */
[----:B------:R3:W-:Y:S01]  /*1c00*/  @!P0 LDGSTS.E.BYPASS.LTC128B.128 [R193+0x2800], desc[UR12][R8.64] ;  /* 0x0280000008c18fae */ /* 0x0007e2000b981a0c */
[----:B------:R-:W-:Y:S01]  /*1c10*/  @!P2 IADD3.X R6, PT, PT, R3, R5, R6, P4, !PT ;  /* 0x000000050306a210 */ /* 0x000fe200027fe406 */
[----:B------:R-:W-:Y:S01]  /*1c20*/  @!P1 IMAD R5, R41, 0x60, RZ ;  /* 0x0000006029059824 */ /* 0x000fe200078e02ff */
[----:B------:R-:W-:Y:S01]  /*1c30*/  @!P2 LEA R12, P4, R0, R194, 0x1 ;  /* 0x000000c2000ca211 */ /* 0x000fe200078808ff */
[----:B------:R-:W-:-:S03]  /*1c40*/  @!P1 IMAD.WIDE.U32 R2, R40, 0x60, R2 ;  /* 0x0000006028029825 */ /* 0x000fc600078e0002 */
[----:B------:R-:W-:Y:S01]  /*1c50*/  @!P2 LEA.HI.X R13, R0, R192, R6, 0x1, P4 ;  /* 0x000000c0000da211 */ /* 0x000fe200020f0c06 */
[----:B------:R-:W-:Y:S01]  /*1c60*/  @!P1 IMAD.IADD R3, R3, 0x1, R5 ;  /* 0x0000000103039824 */ /* 0x000fe200078e0205 */
[----:B------:R-:W-:Y:S01]  /*1c70*/  @!P1 LEA R6, P4, R2, R194, 0x1 ;  /* 0x000000c202069211 */ /* 0x000fe200078808ff */
[----:B------:R-:W-:Y:S02]  /*1c80*/  IMAD.SHL.U32 R0, R108, 0x80, RZ ;  /* 0x000000806c007824 */ /* 0x000fe400078e00ff */
[----:B------:R4:W-:Y:S01]  /*1c90*/  @!P2 LDGSTS.E.BYPASS.LTC128B.128 [R193+0x3000], desc[UR12][R12.64] ;  /* 0x030000000cc1afae */ /* 0x0009e2000b981a0c */
[----:B------:R-:W-:Y:S01]  /*1ca0*/  @!P1 LEA.HI.X R7, R2, R192, R3, 0x1, P4 ;  /* 0x000000c002079211 */ /* 0x000fe200020f0c03 */
[----:B------:R-:W-:Y:S01]  /*1cb0*/  IMAD R4, R4, R21, RZ ;  /* 0x0000001504047224 */ /* 0x000fe200078e02ff */
[----:B------:R-:W-:Y:S01]  /*1cc0*/  ISETP.GE.AND P4, PT, R34, R19, PT ;  /* 0x000000132200720c */ /* 0x000fe20003f86270 */
[----:B-1----:R-:W-:Y:S02]  /*1cd0*/  IMAD.SHL.U32 R16, R191, 0x20, RZ ;  /* 0x00000020bf107824 */ /* 0x002fe400078e00ff */
[----:B------:R1:W-:Y:S01]  /*1ce0*/  @!P1 LDGSTS.E.BYPASS.LTC128B.128 [R193+0x3800], desc[UR12][R6.64] ;  /* 0x0380000006c19fae */ /* 0x0003e2000b981a0c */
[----:B------:R-:W-:-:S02]  /*1cf0*/  IMAD R18, R18, R0, R4 ;  /* 0x0000000012127224 */ /* 0x000fc400078e0204 */
[----:B------:R-:W-:Y:S01]  /*1d00*/  IMAD.WIDE.U32 R2, R0, R21, RZ ;  /* 0x0000001500027225 */ /* 0x000fe200078e00ff */
[----:B------:R-:W0:Y:S01]  /*1d10*/  LDGDEPBAR ;  /* 0x00000000000079af */ /* 0x000e220000000000 */
[----:B--2---:R-:W-:Y:S02]  /*1d20*/  LOP3.LUT R10, R16, 0xc0, RZ, 0xc0, !PT ;  /* 0x000000c0100a7812 */ /* 0x004fe400078ec0ff */
[----:B------:R-:W-:Y:S01]  /*1d30*/  IMAD.WIDE.U32 R4, R108, 0x40, RZ ;  /* 0x000000406c047825 */ /* 0x000fe200078e00ff */
[----:B------:R-:W-:Y:S02]  /*1d40*/  LOP3.LUT R190, R16, 0x120, RZ, 0xc0, !PT ;  /* 0x0000012010be7812 */ /* 0x000fe400078ec0ff */
[----:B---3--:R-:W-:Y:S01]  /*1d50*/  SHF.L.U32 R8, R191, 0x2, RZ ;  /* 0x00000002bf087819 */ /* 0x008fe200000006ff */
[----:B------:R-:W-:Y:S01]  /*1d60*/  IMAD.SHL.U32 R0, R109, 0x40, RZ ;  /* 0x000000406d007824 */ /* 0x000fe200078e00ff */
[----:B------:R-:W-:Y:S01]  /*1d70*/  @!P4 IADD3 R14, P0, PT, R2, R4, RZ ;  /* 0x00000004020ec210 */ /* 0x000fe20007f1e0ff */
[----:B------:R-:W-:Y:S01]  /*1d80*/  IMAD.IADD R3, R3, 0x1, R18 ;  /* 0x0000000103037824 */ /* 0x000fe200078e0212 */
[----:B------:R-:W-:Y:S01]  /*1d90*/  LOP3.LUT R10, R10, 0x18, R8, 0xf8, !PT ;  /* 0x000000180a0a7812 */ /* 0x000fe200078ef808 */
[----:B------:R-:W-:Y:S01]  /*1da0*/  IMAD.SHL.U32 R17, R191, 0x10, RZ ;  /* 0x00000010bf117824 */ /* 0x000fe200078e00ff */
[----:B------:R-:W-:-:S02]  /*1db0*/  @!P6 LEA R8, P1, R2, R31, 0x1 ;  /* 0x0000001f0208e211 */ /* 0x000fc400078208ff */
[----:B------:R-:W-:Y:S01]  /*1dc0*/  @!P4 IADD3.X R15, PT, PT, R3, R5, R0, P0, !PT ;  /* 0x00000005030fc210 */ /* 0x000fe200007fe400 */
[----:B------:R-:W-:Y:S01]  /*1dd0*/  @!P3 IMAD R0, R109, 0x60, RZ ;  /* 0x000000606d00b824 */ /* 0x000fe200078e02ff */
[--C-:B------:R-:W-:Y:S01]  /*1de0*/  @!P6 LEA.HI.X R9, R2, R30, R3.reuse, 0x1, P1 ;  /* 0x0000001e0209e211 */ /* 0x100fe200008f0c03 */
[----:B------:R-:W-:Y:S01]  /*1df0*/  @!P3 IMAD.WIDE.U32 R4, R108, 0x60, R2 ;  /* 0x000000606c04b825 */ /* 0x000fe200078e0002 */
[----:B----4-:R-:W-:Y:S02]  /*1e00*/  LOP3.LUT R13, R17, 0x100, RZ, 0xc0, !PT ;  /* 0x00000100110d7812 */ /* 0x010fe400078ec0ff */
[----:B------:R-:W-:Y:S02]  /*1e10*/  LOP3.LUT R11, R10, 0x8, R191, 0x78, !PT ;  /* 0x000000080a0b7812 */ /* 0x000fe400078e78bf */
[----:B------:R-:W-:Y:S01]  /*1e20*/  LOP3.LUT R13, R13, 0x20, R16, 0xf8, !PT ;  /* 0x000000200d0d7812 */ /* 0x000fe200078ef810 */
[----:B------:R-:W-:-:S04]  /*1e30*/  DEPBAR.LE SB0, 0x0 ;  /* 0x000080000000791a */ /* 0x000fc80000000000 */
[----:B------:R-:W-:Y:S01]  /*1e40*/  BAR.SYNC.DEFER_BLOCKING 0x0 ;  /* 0x0000000000007b1d */ /* 0x000fe20000010000 */
[----:B-1----:R-:W-:Y:S02]  /*1e50*/  @!P5 LEA R7, P0, R108, R2, 0x5 ;  /* 0x000000026c07d211 */ /* 0x002fe400078028ff */
[----:B------:R-:W-:Y:S02]  /*1e60*/  LOP3.LUT R147, R10, 0x8, R147, 0x78, !PT ;  /* 0x000000080a937812 */ /* 0x000fe400078e7893 */
[----:B------:R-:W-:Y:S01]  /*1e70*/  @!P5 LEA.HI.X R12, R108, R3, R109, 0x5, P0 ;  /* 0x000000036c0cd211 */ /* 0x000fe200000f2c6d */
[----:B------:R-:W-:Y:S01]  /*1e80*/  @!P3 IMAD.IADD R3, R5, 0x1, R0 ;  /* 0x000000010503b824 */ /* 0x000fe200078e0200 */
[CC--:B------:R-:W-:Y:S01]  /*1e90*/  @!P3 LEA R10, P0, R4.reuse, R31.reuse, 0x1 ;  /* 0x0000001f040ab211 */ /* 0x0c0fe200078008ff */
[----:B------:R-:W-:Y:S01]  /*1ea0*/  IMAD.IADD R0, R11, 0x1, R13 ;  /* 0x000000010b007824 */ /* 0x000fe200078e020d */
[----:B------:R-:W-:Y:S02]  /*1eb0*/  @!P5 LEA R2, P2, R7, R31, 0x1 ;  /* 0x0000001f0702d211 */ /* 0x000fe400078408ff */
[----:B------:R-:W-:-:S02]  /*1ec0*/  @!P3 LEA.HI.X R11, R4, R30, R3, 0x1, P0 ;  /* 0x0000001e040bb211 */ /* 0x000fc400000f0c03 */
[-C--:B------:R-:W-:Y:S02]  /*1ed0*/  @!P5 LEA.HI.X R3, R7, R30.reuse, R12, 0x1, P2 ;  /* 0x0000001e0703d211 */ /* 0x080fe400010f0c0c */
[----:B------:R-:W-:Y:S02]  /*1ee0*/  LOP3.LUT R4, R17, 0x3e00, RZ, 0xc0, !PT ;  /* 0x00003e0011047812 */ /* 0x000fe400078ec0ff */
[----:B------:R-:W-:Y:S02]  /*1ef0*/  @!P4 LEA R6, P1, R14, R31, 0x1 ;  /* 0x0000001f0e06c211 */ /* 0x000fe400078208ff */
[----:B------:R-:W-:Y:S01]  /*1f00*/  LEA R184, R0, UR4, 0x1 ;  /* 0x0000000400b87c11 */ /* 0x000fe2000f8e08ff */
[----:B------:R-:W-:Y:S01]  /*1f10*/  IMAD.MOV.U32 R0, RZ, RZ, 0x20 ;  /* 0x00000020ff007424 */ /* 0x000fe200078e00ff */
[----:B------:R-:W-:Y:S02]  /*1f20*/  @!P4 LEA.HI.X R7, R14, R30, R15, 0x1, P1 ;  /* 0x0000001e0e07c211 */ /* 0x000fe400008f0c0f */
[----:B------:R-:W-:Y:S01]  /*1f30*/  LOP3.LUT P0, RZ, R191, 0x4, RZ, 0xc0, !PT ;  /* 0x00000004bfff7812 */ /* 0x000fe2000780c0ff */
[----:B------:R-:W-:Y:S01]  /*1f40*/  @!PT LDS RZ, [RZ] ;  /* 0x00000000fffff984 */ /* 0x000fe20000000800 */
[----:B------:R-:W-:Y:S01]  /*1f50*/  @!PT LDS RZ, [RZ] ;  /* 0x00000000fffff984 */ /* 0x000fe20000000800 */
[----:B------:R-:W-:Y:S01]  /*1f60*/  @!PT LDS RZ, [RZ] ;  /* 0x00000000fffff984 */ /* 0x000fe20000000800 */
[----:B------:R-:W-:Y:S03]  /*1f70*/  @!P6 LDGSTS.E.BYPASS.LTC128B.128 [R193+0x4000], desc[UR12][R8.64] ;  /* 0x0400000008c1efae */ /* 0x000fe6000b981a0c */
[----:B------:R-:W-:Y:S01]  /*1f80*/  SEL R0, R0, 0xffffffe0, !P0 ;  /* 0xffffffe000007807 */ /* 0x000fe20004000000 */
[----:B------:R-:W-:Y:S04]  /*1f90*/  @P6 STS.128 [R193+0x4000], RZ ;  /* 0x004000ffc1006388 */ /* 0x000fe80000000c00 */
[----:B------:R-:W-:Y:S01]  /*1fa0*/  @P5 STS.128 [R193+0x4800], RZ ;  /* 0x004800ffc1005388 */ /* 0x000fe20000000c00 */
[----:B------:R-:W-:-:S03]  /*1fb0*/  IMAD.IADD R186, R184, 0x1, R0 ;  /* 0x00000001b8ba7824 */ /* 0x000fc600078e0200 */
        /* <DEDUP_REMOVED lines=16> */
[----:B-1----:R-:W-:-:S03]  /*20c0*/  IADD3 R2, PT, PT, R147, R190, R4 ;  /* 0x000000be93027210 */ /* 0x002fc60007ffe004 */
[----:B------:R-:W-:Y:S01]  /*20d0*/  LDSM.16.M88.4 R72, [R184+0x2400] ;  /* 0x00240000b848783b */ /* 0x000fe20000000200 */
[----:B------:R-:W-:-:S03]  /*20e0*/  LEA R187, R2, UR4, 0x1 ;  /* 0x0000000402bb7c11 */ /* 0x000fc6000f8e08ff */
[----:B------:R-:W-:Y:S01]  /*20f0*/  LDSM.16.M88.4 R84, [R186+0x2400] ;  /* 0x00240000ba54783b */ /* 0x000fe20000000200 */
[----:B------:R-:W-:-:S03]  /*2100*/  IADD3 R188, PT, PT, R187, R0, RZ ;  /* 0x00000000bbbc7210 */ /* 0x000fc60007ffe0ff */
[----:B------:R-:W1:Y:S04]  /*2110*/  LDSM.16.M88.4 R16, [R187] ;  /* 0x00000000bb10783b */ /* 0x000e680000000200 */
[----:B------:R-:W-:Y:S04]  /*2120*/  LDSM.16.M88.4 R12, [R188] ;  /* 0x00000000bc0c783b */ /* 0x000fe80000000200 */
[----:B--2---:R-:W2:Y:S04]  /*2130*/  LDSM.16.M88.4 R8, [R187+0x1000] ;  /* 0x00100000bb08783b */ /* 0x004ea80000000200 */
[----:B------:R-:W3:Y:S04]  /*2140*/  LDSM.16.M88.4 R4, [R188+0x1000] ;  /* 0x00100000bc04783b */ /* 0x000ee80000000200 */
[----:B------:R-:W4:Y:S04]  /*2150*/  LDSM.16.M88.4 R96, [R184+0x2800] ;  /* 0x00280000b860783b */ /* 0x000f280000000200 */
[----:B------:R-:W5:Y:S04]  /*2160*/  LDSM.16.M88.4 R104, [R186+0x2800] ;  /* 0x00280000ba68783b */ /* 0x000f680000000200 */
[----:B------:R-:W5:Y:S04]  /*2170*/  LDSM.16.M88.4 R76, [R184+0x2c00] ;  /* 0x002c0000b84c783b */ /* 0x000f680000000200 */
[----:B------:R-:W5:Y:S04]  /*2180*/  LDSM.16.M88.4 R64, [R186+0x2c00] ;  /* 0x002c0000ba40783b */ /* 0x000f680000000200 */
[----:B------:R-:W5:Y:S04]  /*2190*/  LDSM.16.M88.4 R100, [R184+0x3000] ;  /* 0x00300000b864783b */ /* 0x000f680000000200 */
[----:B------:R-:W5:Y:S01]  /*21a0*/  LDSM.16.M88.4 R92, [R186+0x3000] ;  /* 0x00300000ba5c783b */ /* 0x000f620000000200 */
[-C--:B-1----:R-:W-:Y:S03]  /*21b0*/  HMMA.16816.F32.BF16 R28, R16, R44.reuse, RZ ;  /* 0x0000002c101c723c */ /* 0x082fe600000418ff */
[----:B------:R-:W1:Y:S04]  /*21c0*/  LDSM.16.M88.4 R88, [R184+0x3400] ;  /* 0x00340000b858783b */ /* 0x000e680000000200 */
[----:B------:R-:W1:Y:S01]  /*21d0*/  LDSM.16.M88.4 R80, [R186+0x3400] ;  /* 0x00340000ba50783b */ /* 0x000e620000000200 */
[----:B--2---:R-:W-:Y:S03]  /*21e0*/  HMMA.16816.F32.BF16 R24, R8, R44, RZ ;  /* 0x0000002c0818723c */ /* 0x004fe600000418ff */
[----:B------:R-:W2:Y:S04]  /*21f0*/  LDSM.16.M88.4 R60, [R184+0x3800] ;  /* 0x00380000b83c783b */ /* 0x000ea80000000200 */
[----:B------:R-:W2:Y:S04]  /*2200*/  LDSM.16.M88.4 R68, [R186+0x3800] ;  /* 0x00380000ba44783b */ /* 0x000ea80000000200 */
[----:B------:R-:W2:Y:S01]  /*2210*/  LDSM.16.M88.4 R52, [R184+0x3c00] ;  /* 0x003c0000b834783b */ /* 0x000ea20000000200 */
[----:B------:R-:W-:Y:S03]  /*2220*/  HMMA.16816.F32.BF16 R32, R12, R48, R28 ;  /* 0x000000300c20723c */ /* 0x000fe6000004181c */
[----:B------:R-:W2:Y:S04]  /*2230*/  LDSM.16.M88.4 R56, [R186+0x3c00] ;  /* 0x003c0000ba38783b */ /* 0x000ea80000000200 */
[----:B------:R-:W0:Y:S01]  /*2240*/  LDGDEPBAR ;  /* 0x00000000000079af */ /* 0x000e220000000000 */
[----:B------:R-:W-:Y:S08]  /*2250*/  HMMA.16816.F32.BF16 R28, R16, R72, RZ ;  /* 0x00000048101c723c */ /* 0x000ff000000418ff */
[----:B---3--:R-:W-:Y:S03]  /*2260*/  HMMA.16816.F32.BF16 R24, R4, R48, R24 ;  /* 0x000000300418723c */ /* 0x008fe60000041818 */
[----:B------:R-:W-:-:S04]  /*2270*/  FMUL.FTZ R2, R32, UR5 ;  /* 0x0000000520027c20 */ /* 0x000fc80008410000 */
[----:B------:R3:W-:Y:S05]  /*2280*/  MUFU.TANH R116, R2 ;  /* 0x0000000200747308 */ /* 0x0007ea0000002400 */
[----:B------:R-:W-:Y:S01]  /*2290*/  HMMA.16816.F32.BF16 R36, R12, R84, R28 ;  /* 0x000000540c24723c */ /* 0x000fe2000004181c */
[----:B------:R-:W-:-:S07]  /*22a0*/  DEPBAR.LE SB0, 0x0 ;  /* 0x000080000000791a */ /* 0x000fce0000000000 */
[----:B------:R-:W-:Y:S01]  /*22b0*/  HMMA.16816.F32.BF16 R28, R8, R72, RZ ;  /* 0x00000048081c723c */ /* 0x000fe200000418ff */
[----:B---3--:R-:W-:-:S04]  /*22c0*/  FMUL.FTZ R2, R33, UR5 ;  /* 0x0000000521027c20 */ /* 0x008fc80008410000 */
[----:B------:R3:W-:Y:S02]  /*22d0*/  MUFU.TANH R130, R2 ;  /* 0x0000000200827308 */ /* 0x0007e40000002400 */
[----:B---3--:R-:W-:-:S06]  /*22e0*/  FMUL.FTZ R2, R34, UR5 ;  /* 0x0000000522027c20 */ /* 0x008fcc0008410000 */
[----:B------:R3:W2:Y:S02]  /*22f0*/  MUFU.TANH R112, R2 ;  /* 0x0000000200707308 */ /* 0x0006a40000002400 */
[----:B---3--:R-:W-:-:S05]  /*2300*/  FMUL.FTZ R2, R35, UR5 ;  /* 0x0000000523027c20 */ /* 0x008fca0008410000 */
[----:B------:R-:W-:Y:S01]  /*2310*/  HMMA.16816.F32.BF16 R32, R4, R84, R28 ;  /* 0x000000540420723c */ /* 0x000fe2000004181c */
[----:B------:R3:W-:Y:S07]  /*2320*/  MUFU.TANH R127, R2 ;  /* 0x00000002007f7308 */ /* 0x0007ee0000002400 */
[----:B----4-:R-:W-:Y:S01]  /*2330*/  HMMA.16816.F32.BF16 R28, R8, R96, RZ ;  /* 0x00000060081c723c */ /* 0x010fe200000418ff */
[----:B---3--:R-:W-:-:S04]  /*2340*/  FMUL.FTZ R2, R24, UR5 ;  /* 0x0000000518027c20 */ /* 0x008fc80008410000 */
[----:B------:R3:W-:Y:S02]  /*2350*/  MUFU.TANH R42, R2 ;  /* 0x00000002002a7308 */ /* 0x0007e40000002400 */
[----:B---3--:R-:W-:-:S06]  /*2360*/  FMUL.FTZ R2, R25, UR5 ;  /* 0x0000000519027c20 */ /* 0x008fcc0008410000 */
[----:B------:R3:W-:Y:S02]  /*2370*/  MUFU.TANH R111, R2 ;  /* 0x00000002006f7308 */ /* 0x0007e40000002400 */
[----:B---3--:R-:W-:-:S06]  /*2380*/  FMUL.FTZ R2, R26, UR5 ;  /* 0x000000051a027c20 */ /* 0x008fcc0008410000 */
[----:B------:R3:W-:Y:S02]  /*2390*/  MUFU.TANH R23, R2 ;  /* 0x0000000200177308 */ /* 0x0007e40000002400 */
[----:B---3--:R-:W-:Y:S02]  /*23a0*/  FMUL.FTZ R2, R27, UR5 ;  /* 0x000000051b027c20 */ /* 0x008fe40008410000 */
[----:B------:R-:W-:Y:S04]  /*23b0*/  HMMA.16816.F32.BF16 R24, R16, R96, RZ ;  /* 0x000000601018723c */ /* 0x000fe800000418ff */
[----:B------:R3:W-:Y:S02]  /*23c0*/  MUFU.TANH R49, R2 ;  /* 0x0000000200317308 */ /* 0x0007e40000002400 */
[----:B---3--:R-:W-:-:S14]  /*23d0*/  FMUL.FTZ R2, R36, UR5 ;  /* 0x0000000524027c20 */ /* 0x008fdc0008410000 */
[----:B-----5:R-:W-:Y:S01]  /*23e0*/  HMMA.16816.F32.BF16 R24, R12, R104, R24 ;  /* 0x000000680c18723c */ /* 0x020fe20000041818 */
[----:B------:R3:W-:Y:S02]  /*23f0*/  MUFU.TANH R138, R2 ;  /* 0x00000002008a7308 */ /* 0x0007e40000002400 */
[----:B---3--:R-:W-:-:S06]  /*2400*/  FMUL.FTZ R2, R37, UR5 ;  /* 0x0000000525027c20 */ /* 0x008fcc0008410000 */
[----:B------:R3:W-:Y:S02]  /*2410*/  MUFU.TANH R144, R2 ;  /* 0x0000000200907308 */ /* 0x0007e40000002400 */
[----:B---3--:R-:W-:-:S06]  /*2420*/  FMUL.FTZ R2, R38, UR5 ;  /* 0x0000000526027c20 */ /* 0x008fcc0008410000 */
[----:B------:R3:W-:Y:S02]  /*2430*/  MUFU.TANH R124, R2 ;  /* 0x00000002007c7308 */ /* 0x0007e40000002400 */
[----:B---3--:R-:W-:Y:S02]  /*2440*/  FMUL.FTZ R2, R39, UR5 ;  /* 0x0000000527027c20 */ /* 0x008fe40008410000 */
[----:B------:R-:W-:Y:S04]  /*2450*/  HMMA.16816.F32.BF16 R36, R4, R104, R28 ;  /* 0x000000680424723c */ /* 0x000fe8000004181c */
[----:B------:R3:W-:Y:S04]  /*2460*/  MUFU.TANH R137, R2 ;  /* 0x0000000200897308 */ /* 0x0007e80000002400 */
[----:B------:R-:W-:Y:S01]  /*2470*/  HMMA.16816.F32.BF16 R28, R16, R76, RZ ;  /* 0x0000004c101c723c */ /* 0x000fe200000418ff */
[----:B---3--:R-:W-:-:S04]  /*2480*/  FMUL.FTZ R2, R32, UR5 ;  /* 0x0000000520027c20 */ /* 0x008fc80008410000 */
[----:B------:R3:W-:Y:S02]  /*2490*/  MUFU.TANH R85, R2 ;  /* 0x0000000200557308 */ /* 0x0007e40000002400 */
[----:B---3--:R-:W-:-:S06]  /*24a0*/  FMUL.FTZ R2, R33, UR5 ;  /* 0x0000000521027c20 */ /* 0x008fcc0008410000 */
[----:B------:R3:W-:Y:S02]  /*24b0*/  MUFU.TANH R119, R2 ;  /* 0x0000000200777308 */ /* 0x0007e40000002400 */
[----:B---3--:R-:W-:-:S06]  /*24c0*/  FMUL.FTZ R2, R34, UR5 ;  /* 0x0000000522027c20 */ /* 0x008fcc0008410000 */
[----:B------:R3:W4:Y:S02]  /*24d0*/  MUFU.TANH R84, R2 ;  /* 0x0000000200547308 */ /* 0x0007240000002400 */
        /* <DEDUP_REMOVED lines=14> */
[----:B------:R-:W-:Y:S01]  /*25c0*/  HMMA.16816.F32.BF16 R24, R4, R64, R24 ;  /* 0x000000400418723c */ /* 0x000fe20000041818 */
        /* <DEDUP_REMOVED lines=16> */
[----:B------:R-:W-:Y:S04]  /*26d0*/  HMMA.16816.F32.BF16 R32, R4, R92, R28 ;  /* 0x0000005c0420723c */ /* 0x000fe8000004181c */
[----:B------:R3:W-:Y:S02]  /*26e0*/  MUFU.TANH R166, R2 ;  /* 0x0000000200a67308 */ /* 0x0007e40000002400 */
[----:B---3--:R-:W-:-:S06]  /*26f0*/  FMUL.FTZ R2, R24, UR5 ;  /* 0x0000000518027c20 */ /* 0x008fcc0008410000 */
[----:B------:R3:W-:Y:S02]  /*2700*/  MUFU.TANH R128, R2 ;  /* 0x0000000200807308 */ /* 0x0007e40000002400 */
[----:B---3--:R-:W-:-:S06]  /*2710*/  FMUL.FTZ R2, R25, UR5 ;  /* 0x0000000519027c20 */ /* 0x008fcc0008410000 */
[----:B------:R3:W-:Y:S02]  /*2720*/  MUFU.TANH R143, R2 ;  /* 0x00000002008f7308 */ /* 0x0007e40000002400 */
[----:B---3--:R-:W-:-:S06]  /*2730*/  FMUL.FTZ R2, R26, UR5 ;  /* 0x000000051a027c20 */ /* 0x008fcc0008410000 */
[----:B------:R3:W-:Y:S02]  /*2740*/  MUFU.TANH R120, R2 ;  /* 0x0000000200787308 */ /* 0x0007e40000002400 */
[----:B---3--:R-:W-:Y:S02]  /*2750*/  FMUL.FTZ R2, R27, UR5 ;  /* 0x000000051b027c20 */ /* 0x008fe40008410000 */
[----:B-1----:R-:W-:Y:S04]  /*2760*/  HMMA.16816.F32.BF16 R24, R16, R88, RZ ;  /* 0x000000581018723c */ /* 0x002fe800000418ff */
[----:B------:R1:W-:Y:S02]  /*2770*/  MUFU.TANH R134, R2 ;  /* 0x0000000200867308 */ /* 0x0003e40000002400 */
[----:B-1----:R-:W-:-:S14]  /*2780*/  FMUL.FTZ R2, R36, UR5 ;  /* 0x0000000524027c20 */ /* 0x002fdc0008410000 */
[----:B------:R-:W-:Y:S01]  /*2790*/  HMMA.16816.F32.BF16 R28, R12, R80, R24 ;  /* 0x000000500c1c723c */ /* 0x000fe20000041818 */
[----:B------:R1:W-:Y:S07]  /*27a0*/  MUFU.TANH R177, R2 ;  /* 0x0000000200b17308 */ /* 0x0003ee0000002400 */
[----:B------:R-:W-:Y:S01]  /*27b0*/  HMMA.16816.F32.BF16 R24, R8, R88, RZ ;  /* 0x000000580818723c */ /* 0x000fe200000418ff */
[----:B-1----:R-:W-:-:S04]  /*27c0*/  FMUL.FTZ R2, R37, UR5 ;  /* 0x0000000525027c20 */ /* 0x002fc80008410000 */
[----:B------:R1:W-:Y:S02]  /*27d0*/  MUFU.TANH R181, R2 ;  /* 0x0000000200b57308 */ /* 0x0003e40000002400 */
[----:B-1----:R-:W-:-:S06]  /*27e0*/  FMUL.FTZ R2, R38, UR5 ;  /* 0x0000000526027c20 */ /* 0x002fcc0008410000 */
        /* <DEDUP_REMOVED lines=9> */
[----:B-1----:R-:W-:Y:S02]  /*2880*/  FMUL.FTZ R2, R35, UR5 ;  /* 0x0000000523027c20 */ /* 0x002fe40008410000 */
[----:B------:R-:W-:Y:S04]  /*2890*/  HMMA.16816.F32.BF16 R32, R4, R80, R24 ;  /* 0x000000500420723c */ /* 0x000fe80000041818 */
[----:B------:R1:W-:Y:S04]  /*28a0*/  MUFU.TANH R149, R2 ;  /* 0x0000000200957308 */ /* 0x0003e80000002400 */
[----:B--2---:R-:W-:Y:S01]  /*28b0*/  HMMA.16816.F32.BF16 R24, R16, R60, RZ ;  /* 0x0000003c1018723c */ /* 0x004fe200000418ff */
[----:B-1----:R-:W-:-:S04]  /*28c0*/  FMUL.FTZ R2, R28, UR5 ;  /* 0x000000051c027c20 */ /* 0x002fc80008410000 */
[----:B------:R1:W-:-:S15]  /*28d0*/  MUFU.TANH R185, R2 ;  /* 0x0000000200b97308 */ /* 0x0003de0000002400 */
[----:B------:R-:W-:Y:S01]  /*28e0*/  HMMA.16816.F32.BF16 R24, R12, R68, R24 ;  /* 0x000000440c18723c */ /* 0x000fe20000041818 */
[----:B-1----:R-:W-:-:S04]  /*28f0*/  FMUL.FTZ R2, R29, UR5 ;  /* 0x000000051d027c20 */ /* 0x002fc80008410000 */
[----:B------:R1:W-:Y:S02]  /*2900*/  MUFU.TANH R183, R2 ;  /* 0x0000000200b77308 */ /* 0x0003e40000002400 */
[----:B-1----:R-:W-:-:S06]  /*2910*/  FMUL.FTZ R2, R30, UR5 ;  /* 0x000000051e027c20 */ /* 0x002fcc0008410000 */
[----:B------:R1:W-:Y:S02]  /*2920*/  MUFU.TANH R173, R2 ;  /* 0x0000000200ad7308 */ /* 0x0003e40000002400 */
[----:B-1----:R-:W-:Y:S02]  /*2930*/  FMUL.FTZ R2, R31, UR5 ;  /* 0x000000051f027c20 */ /* 0x002fe40008410000 */
[----:B------:R-:W-:Y:S04]  /*2940*/  HMMA.16816.F32.BF16 R28, R8, R60, RZ ;  /* 0x0000003c081c723c */ /* 0x000fe800000418ff */
        /* <DEDUP_REMOVED lines=9> */
[----:B-1----:R-:W-:Y:S02]  /*29e0*/  FMUL.FTZ R2, R35, UR5 ;  /* 0x0000000523027c20 */ /* 0x002fe40008410000 */
[----:B------:R-:W-:Y:S04]  /*29f0*/  HMMA.16816.F32.BF16 R32, R8, R52, RZ ;  /* 0x000000340820723c */ /* 0x000fe800000418ff */
        /* <DEDUP_REMOVED lines=10> */
[----:B------:R-:W-:Y:S11]  /*2aa0*/  HMMA.16816.F32.BF16 R28, R8, R46, RZ ;  /* 0x0000002e081c723c */ /* 0x000ff600000418ff */
[----:B------:R-:W-:Y:S01]  /*2ab0*/  FMUL.FTZ R24, R24, UR5 ;  /* 0x0000000518187c20 */ /* 0x000fe20008410000 */
[----:B-1----:R-:W-:Y:S01]  /*2ac0*/  FMUL.FTZ R2, R36, UR5 ;  /* 0x0000000524027c20 */ /* 0x002fe20008410000 */
[----:B------:R-:W-:Y:S01]  /*2ad0*/  FMUL.FTZ R25, R25, UR5 ;  /* 0x0000000519197c20 */ /* 0x000fe20008410000 */
[----:B------:R-:W-:Y:S01]  /*2ae0*/  FMUL.FTZ R26, R26, UR5 ;  /* 0x000000051a1a7c20 */ /* 0x000fe20008410000 */
[----:B------:R-:W-:Y:S01]  /*2af0*/  FMUL.FTZ R27, R27, UR5 ;  /* 0x000000051b1b7c20 */ /* 0x000fe20008410000 */
[----:B------:R1:W-:Y:S08]  /*2b00*/  MUFU.TANH R163, R2 ;  /* 0x0000000200a37308 */ /* 0x0003f00000002400 */
[----:B------:R-:W-:Y:S08]  /*2b10*/  MUFU.TANH R176, R24 ;  /* 0x0000001800b07308 */ /* 0x000ff00000002400 */
[----:B------:R-:W-:Y:S01]  /*2b20*/  MUFU.TANH R175, R25 ;  /* 0x0000001900af7308 */ /* 0x000fe20000002400 */
[----:B-1----:R-:W-:-:S07]  /*2b30*/  FMUL.FTZ R2, R37, UR5 ;  /* 0x0000000525027c20 */ /* 0x002fce0008410000 */
[----:B------:R1:W-:Y:S08]  /*2b40*/  MUFU.TANH R160, R2 ;  /* 0x0000000200a07308 */ /* 0x0003f00000002400 */
[----:B------:R-:W-:Y:S08]  /*2b50*/  MUFU.TANH R164, R26 ;  /* 0x0000001a00a47308 */ /* 0x000ff00000002400 */
[----:B------:R2:W-:Y:S01]  /*2b60*/  MUFU.TANH R165, R27 ;  /* 0x0000001b00a57308 */ /* 0x0005e20000002400 */
[----:B-1----:R-:W-:-:S07]  /*2b70*/  FMUL.FTZ R2, R38, UR5 ;  /* 0x0000000526027c20 */ /* 0x002fce0008410000 */
[----:B------:R1:W-:Y:S01]  /*2b80*/  MUFU.TANH R162, R2 ;  /* 0x0000000200a27308 */ /* 0x0003e20000002400 */
[----:B--2---:R-:W-:Y:S01]  /*2b90*/  HMMA.16816.F32.BF16 R24, R4, R50, R28 ;  /* 0x000000320418723c */ /* 0x004fe2000004181c */
[----:B-1----:R-:W-:-:S07]  /*2ba0*/  FMUL.FTZ R2, R39, UR5 ;  /* 0x0000000527027c20 */ /* 0x002fce0008410000 */
[----:B------:R-:W-:Y:S01]  /*2bb0*/  HMMA.16816.F32.BF16 R28, R8, R98, RZ ;  /* 0x00000062081c723c */ /* 0x000fe200000418ff */
[----:B------:R1:W-:Y:S07]  /*2bc0*/  MUFU.TANH R161, R2 ;  /* 0x0000000200a17308 */ /* 0x0003ee0000002400 */
[----:B------:R-:W-:Y:S03]  /*2bd0*/  HMMA.16816.F32.BF16 R36, R4, R56, R32 ;  /* 0x000000380424723c */ /* 0x000fe60000041820 */
[----:B------:R-:W-:Y:S01]  /*2be0*/  FMUL.FTZ R24, R24, UR5 ;  /* 0x0000000518187c20 */ /* 0x000fe20008410000 */
[----:B------:R-:W-:Y:S01]  /*2bf0*/  FMUL.FTZ R25, R25, UR5 ;  /* 0x0000000519197c20 */ /* 0x000fe20008410000 */
[----:B------:R-:W-:Y:S01]  /*2c00*/  FMUL.FTZ R26, R26, UR5 ;  /* 0x000000051a1a7c20 */ /* 0x000fe20008410000 */
[----:B------:R-:W-:Y:S01]  /*2c10*/  FMUL.FTZ R27, R27, UR5 ;  /* 0x000000051b1b7c20 */ /* 0x000fe20008410000 */
[----:B------:R-:W-:Y:S01]  /*2c20*/  MUFU.TANH R44, R24 ;  /* 0x00000018002c7308 */ /* 0x000fe20000002400 */
[----:B------:R-:W-:Y:S01]  /*2c30*/  HMMA.16816.F32.BF16 R32, R8, R74, RZ ;  /* 0x0000004a0820723c */ /* 0x000fe200000418ff */
[----:B-1----:R-:W-:-:S06]  /*2c40*/  IMAD.SHL.U32 R2, R191, 0x2, RZ ;  /* 0x00000002bf027824 */ /* 0x002fcc00078e00ff */
[----:B------:R-:W-:Y:S01]  /*2c50*/  MUFU.TANH R48, R25 ;  /* 0x0000001900307308 */ /* 0x000fe20000002400 */
[----:B------:R-:W-:-:S03]  /*2c60*/  LOP3.LUT R2, R2, 0x6, RZ, 0xc0, !PT ;  /* 0x0000000602027812 */ /* 0x000fc600078ec0ff */
[----:B------:R-:W-:Y:S01]  /*2c70*/  FMUL.FTZ R36, R36, UR5 ;  /* 0x0000000524247c20 */ /* 0x000fe20008410000 */
[----:B------:R-:W-:Y:S01]  /*2c80*/  FMUL.FTZ R37, R37, UR5 ;  /* 0x0000000525257c20 */ /* 0x000fe20008410000 */
[----:B------:R-:W-:Y:S01]  /*2c90*/  FMUL.FTZ R38, R38, UR5 ;  /* 0x0000000526267c20 */ /* 0x000fe20008410000 */
[----:B------:R-:W-:Y:S01]  /*2ca0*/  FMUL.FTZ R39, R39, UR5 ;  /* 0x0000000527277c20 */ /* 0x000fe20008410000 */
[----:B------:R-:W-:Y:S01]  /*2cb0*/  MUFU.TANH R170, R36 ;  /* 0x0000002400aa7308 */ /* 0x000fe20000002400 */
[----:B------:R-:W-:-:S04]  /*2cc0*/  IMAD R2, R21, 0x80, R2 ;  /* 0x0000008015027824 */ /* 0x000fc800078e0202 */
[C---:B------:R-:W-:Y:S01]  /*2cd0*/  VIADD R22, R2.reuse, 0x1 ;  /* 0x0000000102167836 */ /* 0x040fe20000000000 */
[C---:B------:R-:W-:Y:S01]  /*2ce0*/  IADD3 R3, PT, PT, R2.reuse, 0x9, RZ ;  /* 0x0000000902037810 */ /* 0x040fe20007ffe0ff */
[C---:B------:R-:W-:Y:S01]  /*2cf0*/  VIADD R21, R2.reuse, 0x8 ;  /* 0x0000000802157836 */ /* 0x040fe20000000000 */
[----:B------:R-:W-:Y:S01]  /*2d00*/  MUFU.TANH R169, R37 ;  /* 0x0000002500a97308 */ /* 0x000fe20000002400 */
[CC--:B------:R-:W-:Y:S02]  /*2d10*/  ISETP.GE.AND P4, PT, R2.reuse, R20.reuse, PT ;  /* 0x000000140200720c */ /* 0x0c0fe40003f86270 */
[-C--:B------:R-:W-:Y:S01]  /*2d20*/  ISETP.GE.AND P1, PT, R3, R20.reuse, PT ;  /* 0x000000140300720c */ /* 0x080fe20003f26270 */
[----:B------:R-:W-:Y:S01]  /*2d30*/  VIADD R3, R2, 0x18 ;  /* 0x0000001802037836 */ /* 0x000fe20000000000 */
[-C--:B------:R-:W-:Y:S01]  /*2d40*/  ISETP.GE.AND P3, PT, R22, R20.reuse, PT ;  /* 0x000000141600720c */ /* 0x080fe20003f66270 */
[----:B------:R-:W-:Y:S01]  /*2d50*/  BAR.SYNC.DEFER_BLOCKING 0x0 ;  /* 0x0000000000007b1d */ /* 0x000fe20000010000 */
[-C--:B------:R-:W-:Y:S01]  /*2d60*/  ISETP.GE.AND P2, PT, R21, R20.reuse, PT ;  /* 0x000000141500720c */ /* 0x080fe20003f46270 */
[C---:B------:R-:W-:Y:S01]  /*2d70*/  VIADD R21, R2.reuse, 0x10 ;  /* 0x0000001002157836 */ /* 0x040fe20000000000 */
[-C--:B------:R-:W-:Y:S01]  /*2d80*/  ISETP.GE.AND P5, PT, R3, R20.reuse, PT ;  /* 0x000000140300720c */ /* 0x080fe20003fa6270 */
[----:B------:R-:W-:Y:S01]  /*2d90*/  VIADD R3, R2, 0x19 ;  /* 0x0000001902037836 */ /* 0x000fe20000000000 */
[----:B------:R-:W-:Y:S01]  /*2da0*/  FSEL R57, R112, -INF , !P4 ;  /* 0xff80000070397808 */ /* 0x000fe20006000000 */
[----:B------:R-:W-:Y:S01]  /*2db0*/  MUFU.TANH R156, R38 ;  /* 0x00000026009c7308 */ /* 0x000fe20000002400 */
[----:B------:R-:W-:-:S04]  /*2dc0*/  ISETP.GE.AND P0, PT, R21, R20, PT ;  /* 0x000000141500720c */ /* 0x000fc80003f06270 */
[----:B----4-:R-:W-:Y:S02]  /*2dd0*/  FSEL R60, R84, -INF , !P0 ;  /* 0xff800000543c7808 */ /* 0x010fe40004000000 */
[----:B------:R-:W-:Y:S01]  /*2de0*/  FSEL R53, R85, -INF , !P0 ;  /* 0xff80000055357808 */ /* 0x000fe20004000000 */
[----:B------:R1:W-:Y:S01]  /*2df0*/  MUFU.TANH R157, R39 ;  /* 0x00000027009d7308 */ /* 0x0003e20000002400 */
[----:B------:R-:W-:-:S07]  /*2e00*/  FSEL R69, R138, -INF , !P0 ;  /* 0xff8000008a457808 */ /* 0x000fce0004000000 */
[----:B------:R-:W2:Y:S08]  /*2e10*/  MUFU.TANH R43, R26 ;  /* 0x0000001a002b7308 */ /* 0x000eb00000002400 */
[----:B------:R3:W-:Y:S01]  /*2e20*/  MUFU.TANH R45, R27 ;  /* 0x0000001b002d7308 */ /* 0x0007e20000002400 */
[----:B-1----:R-:W-:Y:S08]  /*2e30*/  HMMA.16816.F32.BF16 R36, R4, R86, R32 ;  /* 0x000000560424723c */ /* 0x002ff00000041820 */
[----:B------:R-:W-:Y:S01]  /*2e40*/  HMMA.16816.F32.BF16 R32, R8, R78, RZ ;  /* 0x0000004e0820723c */ /* 0x000fe200000418ff */
[----:B--2---:R-:W-:-:S07]  /*2e50*/  FSEL R43, R43, -INF , !P2 ;  /* 0xff8000002b2b7808 */ /* 0x004fce0005000000 */
[----:B---3--:R-:W-:Y:S03]  /*2e60*/  HMMA.16816.F32.BF16 R24, R4, R106, R28 ;  /* 0x0000006a0418723c */ /* 0x008fe6000004181c */
[----:B------:R-:W-:Y:S01]  /*2e70*/  FMUL.FTZ R36, R36, UR5 ;  /* 0x0000000524247c20 */ /* 0x000fe20008410000 */
[----:B------:R-:W-:Y:S01]  /*2e80*/  FMUL.FTZ R37, R37, UR5 ;  /* 0x0000000525257c20 */ /* 0x000fe20008410000 */
[----:B------:R-:W-:Y:S01]  /*2e90*/  FMUL.FTZ R38, R38, UR5 ;  /* 0x0000000526267c20 */ /* 0x000fe20008410000 */
[----:B------:R-:W-:Y:S01]  /*2ea0*/  FMUL.FTZ R39, R39, UR5 ;  /* 0x0000000527277c20 */ /* 0x000fe20008410000 */
[----:B------:R-:W-:Y:S01]  /*2eb0*/  MUFU.TANH R72, R36 ;  /* 0x0000002400487308 */ /* 0x000fe20000002400 */
[----:B------:R-:W-:Y:S07]  /*2ec0*/  HMMA.16816.F32.BF16 R28, R8, R102, RZ ;  /* 0x00000066081c723c */ /* 0x000fee00000418ff */
[----:B------:R-:W-:Y:S04]  /*2ed0*/  MUFU.TANH R73, R37 ;  /* 0x0000002500497308 */ /* 0x000fe80000002400 */
[----:B------:R-:W-:Y:S01]  /*2ee0*/  FMUL.FTZ R24, R24, UR5 ;  /* 0x0000000518187c20 */ /* 0x000fe20008410000 */
[----:B------:R-:W-:Y:S01]  /*2ef0*/  FMUL.FTZ R25, R25, UR5 ;  /* 0x0000000519197c20 */ /* 0x000fe20008410000 */
[----:B------:R-:W-:Y:S01]  /*2f00*/  FMUL.FTZ R26, R26, UR5 ;  /* 0x000000051a1a7c20 */ /* 0x000fe20008410000 */
[----:B------:R-:W-:Y:S01]  /*2f10*/  FMUL.FTZ R27, R27, UR5 ;  /* 0x000000051b1b7c20 */ /* 0x000fe20008410000 */
[----:B------:R-:W1:Y:S08]  /*2f20*/  MUFU.TANH R65, R38 ;  /* 0x0000002600417308 */ /* 0x000e700000002400 */
[----:B------:R2:W-:Y:S08]  /*2f30*/  MUFU.TANH R64, R39 ;  /* 0x0000002700407308 */ /* 0x0005f00000002400 */
[----:B------:R-:W-:Y:S01]  /*2f40*/  MUFU.TANH R88, R24 ;  /* 0x0000001800587308 */ /* 0x000fe20000002400 */
[----:B-1----:R-:W-:-:S07]  /*2f50*/  FSEL R65, R65, -INF , !P5 ;  /* 0xff80000041417808 */ /* 0x002fce0006800000 */
[----:B------:R-:W-:Y:S01]  /*2f60*/  MUFU.TANH R89, R25 ;  /* 0x0000001900597308 */ /* 0x000fe20000002400 */
[----:B--2---:R-:W-:Y:S07]  /*2f70*/  HMMA.16816.F32.BF16 R36, R4, R66, R32 ;  /* 0x000000420424723c */ /* 0x004fee0000041820 */
[----:B------:R-:W-:Y:S01]  /*2f80*/  MUFU.TANH R81, R26 ;  /* 0x0000001a00517308 */ /* 0x000fe20000002400 */
[----:B------:R-:W-:Y:S07]  /*2f90*/  HMMA.16816.F32.BF16 R32, R8, R90, RZ ;  /* 0x0000005a0820723c */ /* 0x000fee00000418ff */
[----:B------:R1:W-:Y:S04]  /*2fa0*/  MUFU.TANH R80, R27 ;  /* 0x0000001b00507308 */ /* 0x0003e80000002400 */
[----:B------:R-:W-:Y:S01]  /*2fb0*/  FMUL.FTZ R39, R39, UR5 ;  /* 0x0000000527277c20 */ /* 0x000fe20008410000 */
[----:B------:R-:W-:Y:S01]  /*2fc0*/  FMUL.FTZ R38, R38, UR5 ;  /* 0x0000000526267c20 */ /* 0x000fe20008410000 */
[----:B------:R-:W-:Y:S01]  /*2fd0*/  FMUL.FTZ R37, R37, UR5 ;  /* 0x0000000525257c20 */ /* 0x000fe20008410000 */
[----:B------:R-:W-:Y:S01]  /*2fe0*/  FMUL.FTZ R36, R36, UR5 ;  /* 0x0000000524247c20 */ /* 0x000fe20008410000 */
[----:B------:R-:W-:Y:S05]  /*2ff0*/  MUFU.TANH R105, R39 ;  /* 0x0000002700697308 */ /* 0x000fea0000002400 */
[C---:B------:R-:W-:Y:S03]  /*3000*/  HMMA.16816.F32.BF16 R32, R4.reuse, R82, R32 ;  /* 0x000000520420723c */ /* 0x040fe60000041820 */
[----:B------:R2:W-:Y:S05]  /*3010*/  MUFU.TANH R97, R38 ;  /* 0x0000002600617308 */ /* 0x0005ea0000002400 */
[----:B-1----:R-:W-:Y:S03]  /*3020*/  HMMA.16816.F32.BF16 R24, R4, R94, R28 ;  /* 0x0000005e0418723c */ /* 0x002fe6000004181c */
[----:B------:R-:W-:Y:S05]  /*3030*/  MUFU.TANH R113, R37 ;  /* 0x0000002500717308 */ /* 0x000fea0000002400 */
[C---:B------:R-:W-:Y:S03]  /*3040*/  HMMA.16816.F32.BF16 R28, R8.reuse, R62, RZ ;  /* 0x0000003e081c723c */ /* 0x040fe600000418ff */
[----:B------:R-:W-:Y:S01]  /*3050*/  FMUL.FTZ R33, R33, UR5 ;  /* 0x0000000521217c20 */ /* 0x000fe20008410000 */
[----:B------:R-:W-:Y:S01]  /*3060*/  FMUL.FTZ R34, R34, UR5 ;  /* 0x0000000522227c20 */ /* 0x000fe20008410000 */
[----:B--2---:R-:W-:Y:S01]  /*3070*/  FSEL R38, R23, -INF , !P4 ;  /* 0xff80000017267808 */ /* 0x004fe20006000000 */
[----:B------:R-:W-:Y:S01]  /*3080*/  FMUL.FTZ R32, R32, UR5 ;  /* 0x0000000520207c20 */ /* 0x000fe20008410000 */
[----:B------:R1:W-:Y:S01]  /*3090*/  MUFU.TANH R141, R33 ;  /* 0x00000021008d7308 */ /* 0x0003e20000002400 */
[----:B------:R-:W-:Y:S01]  /*30a0*/  HMMA.16816.F32.BF16 R8, R8, R54, RZ ;  /* 0x000000360808723c */ /* 0x000fe200000418ff */
[----:B------:R-:W-:-:S02]  /*30b0*/  FMUL.FTZ R35, R35, UR5 ;  /* 0x0000000523237c20 */ /* 0x000fc40008410000 */
[----:B------:R-:W-:Y:S01]  /*30c0*/  FMUL.FTZ R24, R24, UR5 ;  /* 0x0000000518187c20 */ /* 0x000fe20008410000 */
[----:B------:R-:W-:Y:S01]  /*30d0*/  FMUL.FTZ R25, R25, UR5 ;  /* 0x0000000519197c20 */ /* 0x000fe20008410000 */
[----:B------:R-:W-:Y:S01]  /*30e0*/  FMUL.FTZ R26, R26, UR5 ;  /* 0x000000051a1a7c20 */ /* 0x000fe20008410000 */
[----:B------:R-:W-:Y:S01]  /*30f0*/  FMUL.FTZ R27, R27, UR5 ;  /* 0x000000051b1b7c20 */ /* 0x000fe20008410000 */
[----:B------:R-:W-:Y:S05]  /*3100*/  MUFU.TANH R122, R24 ;  /* 0x00000018007a7308 */ /* 0x000fea0000002400 */
[----:B------:R-:W-:Y:S03]  /*3110*/  HMMA.16816.F32.BF16 R28, R4, R70, R28 ;  /* 0x00000046041c723c */ /* 0x000fe6000004181c */
[----:B------:R-:W-:Y:S01]  /*3120*/  MUFU.TANH R123, R25 ;  /* 0x00000019007b7308 */ /* 0x000fe20000002400 */
[----:B-1----:R-:W-:-:S04]  /*3130*/  FSEL R33, R116, -INF , !P4 ;  /* 0xff80000074217808 */ /* 0x002fc80006000000 */
[----:B------:R-:W-:Y:S03]  /*3140*/  HMMA.16816.F32.BF16 R8, R4, R58, R8 ;  /* 0x0000003a0408723c */ /* 0x000fe60000041808 */
[----:B------:R-:W-:Y:S05]  /*3150*/  MUFU.TANH R118, R26 ;  /* 0x0000001a00767308 */ /* 0x000fea0000002400 */
[----:B------:R-:W-:Y:S01]  /*3160*/  HMMA.16816.F32.BF16 R4, R16, R46, RZ ;  /* 0x0000002e1004723c */ /* 0x000fe200000418ff */
[----:B------:R-:W-:Y:S02]  /*3170*/  FSEL R47, R45, -INF , !P1 ;  /* 0xff8000002d2f7808 */ /* 0x000fe40004800000 */
[----:B------:R1:W-:Y:S01]  /*3180*/  MUFU.TANH R117, R27 ;  /* 0x0000001b00757308 */ /* 0x0003e20000002400 */
[----:B------:R-:W-:Y:S01]  /*3190*/  FMUL.FTZ R29, R29, UR5 ;  /* 0x000000051d1d7c20 */ /* 0x000fe20008410000 */
[----:B------:R-:W-:Y:S01]  /*31a0*/  FMUL.FTZ R30, R30, UR5 ;  /* 0x000000051e1e7c20 */ /* 0x000fe20008410000 */
[----:B------:R-:W-:Y:S01]  /*31b0*/  FMUL.FTZ R28, R28, UR5 ;  /* 0x000000051c1c7c20 */ /* 0x000fe20008410000 */
[----:B------:R-:W-:Y:S01]  /*31c0*/  FMUL.FTZ R31, R31, UR5 ;  /* 0x000000051f1f7c20 */ /* 0x000fe20008410000 */
[----:B------:R-:W-:-:S03]  /*31d0*/  FSEL R46, R72, -INF , !P5 ;  /* 0xff800000482e7808 */ /* 0x000fc60006800000 */
[----:B------:R-:W-:Y:S01]  /*31e0*/  FMUL.FTZ R8, R8, UR5 ;  /* 0x0000000508087c20 */ /* 0x000fe20008410000 */
[----:B------:R-:W-:Y:S01]  /*31f0*/  FMUL.FTZ R9, R9, UR5 ;  /* 0x0000000509097c20 */ /* 0x000fe20008410000 */
[----:B------:R-:W-:Y:S01]  /*3200*/  FMUL.FTZ R10, R10, UR5 ;  /* 0x000000050a0a7c20 */ /* 0x000fe20008410000 */
[----:B------:R-:W-:Y:S01]  /*3210*/  FMUL.FTZ R11, R11, UR5 ;  /* 0x000000050b0b7c20 */ /* 0x000fe20008410000 */
[----:B------:R-:W-:Y:S05]  /*3220*/  MUFU.TANH R39, R29 ;  /* 0x0000001d00277308 */ /* 0x000fea0000002400 */
[----:B-1----:R-:W-:Y:S01]  /*3230*/  HMMA.16816.F32.BF16 R24, R12, R50, R4 ;  /* 0x000000320c18723c */ /* 0x002fe20000041804 */
[----:B------:R-:W-:-:S02]  /*3240*/  FSEL R50, R127, -INF , !P3 ;  /* 0xff8000007f327808 */ /* 0x000fc40005800000 */
[----:B------:R-:W-:Y:S05]  /*3250*/  MUFU.TANH R101, R8 ;  /* 0x0000000800657308 */ /* 0x000fea0000002400 */
[----:B------:R-:W-:Y:S03]  /*3260*/  HMMA.16816.F32.BF16 R4, R16, R74, RZ ;  /* 0x0000004a1004723c */ /* 0x000fe600000418ff */
[----:B------:R-:W-:Y:S08]  /*3270*/  MUFU.TANH R100, R9 ;  /* 0x0000000900647308 */ /* 0x000ff00000002400 */
[----:B------:R-:W-:Y:S01]  /*3280*/  MUFU.TANH R135, R10 ;  /* 0x0000000a00877308 */ /* 0x000fe20000002400 */
[----:B------:R-:W-:Y:S01]  /*3290*/  FMUL.FTZ R26, R26, UR5 ;  /* 0x000000051a1a7c20 */ /* 0x000fe20008410000 */
[----:B------:R-:W-:Y:S01]  /*32a0*/  FMUL.FTZ R24, R24, UR5 ;  /* 0x0000000518187c20 */ /* 0x000fe20008410000 */
[----:B------:R-:W-:Y:S01]  /*32b0*/  FMUL.FTZ R25, R25, UR5 ;  /* 0x0000000519197c20 */ /* 0x000fe20008410000 */
[----:B------:R-:W-:-:S04]  /*32c0*/  FMUL.FTZ R27, R27, UR5 ;  /* 0x000000051b1b7c20 */ /* 0x000fc80008410000 */
[----:B------:R1:W-:Y:S01]  /*32d0*/  MUFU.TANH R139, R11 ;  /* 0x0000000b008b7308 */ /* 0x0003e20000002400 */
[----:B------:R-:W-:Y:S07]  /*32e0*/  HMMA.16816.F32.BF16 R4, R12, R86, R4 ;  /* 0x000000560c04723c */ /* 0x000fee0000041804 */
[----:B------:R-:W-:Y:S08]  /*32f0*/  MUFU.TANH R29, R24 ;  /* 0x00000018001d7308 */ /* 0x000ff00000002400 */
[----:B------:R-:W2:Y:S01]  /*3300*/  MUFU.TANH R26, R26 ;  /* 0x0000001a001a7308 */ /* 0x000ea20000002400 */
[----:B-1----:R-:W-:Y:S03]  /*3310*/  HMMA.16816.F32.BF16 R8, R16, R98, RZ ;  /* 0x000000621008723c */ /* 0x002fe600000418ff */
[----:B------:R-:W-:Y:S01]  /*3320*/  FMUL.FTZ R22, R4, UR5 ;  /* 0x0000000504167c20 */ /* 0x000fe20008410000 */
[----:B------:R-:W-:-:S02]  /*3330*/  VIADD R4, R2, 0x11 ;  /* 0x0000001102047836 */ /* 0x000fc40000000000 */
[----:B------:R-:W-:Y:S01]  /*3340*/  FMUL.FTZ R5, R5, UR5 ;  /* 0x0000000505057c20 */ /* 0x000fe20008410000 */
[----:B------:R1:W-:Y:S01]  /*3350*/  MUFU.TANH R136, R34 ;  /* 0x0000002200887308 */ /* 0x0003e20000002400 */
[----:B------:R-:W-:Y:S01]  /*3360*/  FMUL.FTZ R21, R6, UR5 ;  /* 0x0000000506157c20 */ /* 0x000fe20008410000 */
[----:B------:R-:W-:-:S04]  /*3370*/  ISETP.GE.AND P6, PT, R4, R20, PT ;  /* 0x000000140400720c */ /* 0x000fc80003fc6270 */
[----:B------:R-:W-:Y:S02]  /*3380*/  FSEL R61, R114, -INF , !P6 ;  /* 0xff800000723d7808 */ /* 0x000fe40007000000 */
[----:B------:R-:W-:Y:S01]  /*3390*/  MUFU.TANH R25, R25 ;  /* 0x0000001900197308 */ /* 0x000fe20000002400 */
[----:B------:R-:W-:Y:S02]  /*33a0*/  FSEL R52, R119, -INF , !P6 ;  /* 0xff80000077347808 */ /* 0x000fe40007000000 */
[----:B--2---:R-:W-:Y:S02]  /*33b0*/  FSEL R51, R26, -INF , !P2 ;  /* 0xff8000001a337808 */ /* 0x004fe40005000000 */
[----:B------:R-:W-:Y:S01]  /*33c0*/  FSEL R77, R137, -INF , !P6 ;  /* 0xff800000894d7808 */ /* 0x000fe20007000000 */
[----:B------:R-:W-:Y:S01]  /*33d0*/  HMMA.16816.F32.BF16 R8, R12, R106, R8 ;  /* 0x0000006a0c08723c */ /* 0x000fe20000041808 */
[----:B------:R-:W-:Y:S01]  /*33e0*/  FSEL R68, R144, -INF , !P6 ;  /* 0xff80000090447808 */ /* 0x000fe20007000000 */
[----:B------:R-:W2:Y:S01]  /*33f0*/  MUFU.TANH R27, R27 ;  /* 0x0000001b001b7308 */ /* 0x000ea20000002400 */
[----:B-1----:R-:W-:-:S02]  /*3400*/  FSEL R34, R42, -INF , !P4 ;  /* 0xff8000002a227808 */ /* 0x002fc40006000000 */
[----:B------:R-:W-:Y:S01]  /*3410*/  ISETP.GE.AND P4, PT, R3, R20, PT ;  /* 0x000000140300720c */ /* 0x000fe20003f86270 */
[----:B------:R-:W-:Y:S01]  /*3420*/  VIADD R3, R2, 0x20 ;  /* 0x0000002002037836 */ /* 0x000fe20000000000 */
[----:B------:R-:W-:-:S03]  /*3430*/  FSEL R42, R49, -INF , !P3 ;  /* 0xff800000312a7808 */ /* 0x000fc60005800000 */
[----:B------:R-:W-:Y:S01]  /*3440*/  MUFU.TANH R37, R30 ;  /* 0x0000001e00257308 */ /* 0x000fe20000002400 */
[----:B------:R-:W-:Y:S02]  /*3450*/  FSEL R49, R130, -INF , !P3 ;  /* 0xff80000082317808 */ /* 0x000fe40005800000 */
[----:B------:R-:W-:Y:S02]  /*3460*/  FSEL R64, R64, -INF , !P4 ;  /* 0xff80000040407808 */ /* 0x000fe40006000000 */
[----:B------:R-:W-:-:S03]  /*3470*/  FSEL R45, R73, -INF , !P4 ;  /* 0xff800000492d7808 */ /* 0x000fc60006000000 */
[----:B------:R1:W-:Y:S01]  /*3480*/  MUFU.TANH R125, R32 ;  /* 0x00000020007d7308 */ /* 0x0003e20000002400 */
[----:B------:R-:W-:Y:S01]  /*3490*/  FMUL.FTZ R8, R8, UR5 ;  /* 0x0000000508087c20 */ /* 0x000fe20008410000 */
[----:B--2---:R-:W-:Y:S01]  /*34a0*/  FSEL R56, R27, -INF , !P1 ;  /* 0xff8000001b387808 */ /* 0x004fe20004800000 */
[----:B------:R-:W-:-:S05]  /*34b0*/  FMUL.FTZ R9, R9, UR5 ;  /* 0x0000000509097c20 */ /* 0x000fca0008410000 */
[----:B------:R-:W-:Y:S08]  /*34c0*/  MUFU.TANH R104, R28 ;  /* 0x0000001c00687308 */ /* 0x000ff00000002400 */
[----:B------:R2:W3:Y:S01]  /*34d0*/  MUFU.TANH R30, R22 ;  /* 0x00000016001e7308 */ /* 0x0004e20000002400 */
[----:B-1----:R-:W-:Y:S02]  /*34e0*/  FSEL R32, R111, -INF , !P3 ;  /* 0xff8000006f207808 */ /* 0x002fe40005800000 */
[----:B------:R-:W-:-:S02]  /*34f0*/  ISETP.GE.AND P3, PT, R3, R20, PT ;  /* 0x000000140300720c */ /* 0x000fc40003f66270 */
[----:B------:R-:W-:-:S03]  /*3500*/  IADD3 R3, PT, PT, R2, 0x21, RZ ;  /* 0x0000002102037810 */ /* 0x000fc60007ffe0ff */
[----:B------:R1:W-:Y:S01]  /*3510*/  MUFU.TANH R28, R5 ;  /* 0x00000005001c7308 */ /* 0x0003e20000002400 */
[----:B------:R-:W-:Y:S02]  /*3520*/  FSEL R85, R96, -INF , !P3 ;  /* 0xff80000060557808 */ /* 0x000fe40005800000 */
[----:B------:R-:W-:Y:S02]  /*3530*/  FSEL R73, R126, -INF , !P3 ;  /* 0xff8000007e497808 */ /* 0x000fe40005800000 */
[----:B------:R-:W-:Y:S02]  /*3540*/  FSEL R96, R133, -INF , !P3 ;  /* 0xff80000085607808 */ /* 0x000fe40005800000 */
[----:B------:R-:W-:Y:S01]  /*3550*/  FSEL R92, R151, -INF , !P3 ;  /* 0xff800000975c7808 */ /* 0x000fe20005800000 */
[----:B------:R-:W-:Y:S01]  /*3560*/  MUFU.TANH R110, R36 ;  /* 0x00000024006e7308 */ /* 0x000fe20000002400 */
[----:B--2---:R-:W-:-:S07]  /*3570*/  FMUL.FTZ R22, R7, UR5 ;  /* 0x0000000507167c20 */ /* 0x004fce0008410000 */
[----:B------:R2:W-:Y:S01]  /*3580*/  MUFU.TANH R36, R31 ;  /* 0x0000001f00247308 */ /* 0x0005e20000002400 */
[----:B-1----:R-:W-:Y:S01]  /*3590*/  HMMA.16816.F32.BF16 R4, R16, R78, RZ ;  /* 0x0000004e1004723c */ /* 0x002fe200000418ff */
[----:B------:R-:W-:-:S06]  /*35a0*/  FSEL R79, R124, -INF , !P0 ;  /* 0xff8000007c4f7808 */ /* 0x000fcc0004000000 */
[----:B------:R1:W-:Y:S08]  /*35b0*/  MUFU.TANH R131, R35 ;  /* 0x0000002300837308 */ /* 0x0003f00000002400 */
[----:B------:R-:W4:Y:S01]  /*35c0*/  MUFU.TANH R24, R21 ;  /* 0x0000001500187308 */ /* 0x000f220000002400 */
[----:B--2---:R-:W-:Y:S02]  /*35d0*/  FSEL R31, R44, -INF , !P2 ;  /* 0xff8000002c1f7808 */ /* 0x004fe40005000000 */
[----:B------:R-:W-:-:S02]  /*35e0*/  FSEL R44, R29, -INF , !P2 ;  /* 0xff8000001d2c7808 */ /* 0x000fc40005000000 */
[-C--:B------:R-:W-:Y:S01]  /*35f0*/  ISETP.GE.AND P2, PT, R3, R20.reuse, PT ;  /* 0x000000140300720c */ /* 0x080fe20003f46270 */
[----:B------:R-:W-:Y:S02]  /*3600*/  VIADD R3, R2, 0x28 ;  /* 0x0000002802037836 */ /* 0x000fe40000000000 */
[----:B------:R2:W5:Y:S01]  /*3610*/  MUFU.TANH R23, R22 ;  /* 0x0000001600177308 */ /* 0x0005620000002400 */
[----:B------:R-:W-:Y:S01]  /*3620*/  HMMA.16816.F32.BF16 R4, R12, R66, R4 ;  /* 0x000000420c04723c */ /* 0x000fe20000041804 */
[----:B-1----:R-:W-:Y:S02]  /*3630*/  FSEL R35, R48, -INF , !P1 ;  /* 0xff80000030237808 */ /* 0x002fe40004800000 */
[----:B------:R-:W-:Y:S02]  /*3640*/  FSEL R48, R25, -INF , !P1 ;  /* 0xff80000019307808 */ /* 0x000fe40004800000 */
[-C--:B------:R-:W-:Y:S01]  /*3650*/  ISETP.GE.AND P1, PT, R3, R20.reuse, PT ;  /* 0x000000140300720c */ /* 0x080fe20003f26270 */
[----:B------:R-:W-:Y:S01]  /*3660*/  VIADD R3, R2, 0x29 ;  /* 0x0000002902037836 */ /* 0x000fe20000000000 */
[----:B---3--:R-:W-:Y:S01]  /*3670*/  FSEL R67, R30, -INF , !P5 ;  /* 0xff8000001e437808 */ /* 0x008fe20006800000 */
[----:B------:R-:W1:Y:S01]  /*3680*/  MUFU.TANH R29, R8 ;  /* 0x00000008001d7308 */ /* 0x000e620000002400 */
[----:B----4-:R-:W-:Y:S01]  /*3690*/  FSEL R78, R24, -INF , !P5 ;  /* 0xff800000184e7808 */ /* 0x010fe20006800000 */
[----:B------:R-:W-:Y:S01]  /*36a0*/  FMUL.FTZ R21, R10, UR5 ;  /* 0x000000050a157c20 */ /* 0x000fe20008410000 */
[----:B------:R-:W-:Y:S01]  /*36b0*/  ISETP.GE.AND P0, PT, R3, R20, PT ;  /* 0x000000140300720c */ /* 0x000fe20003f06270 */
[----:B------:R-:W-:Y:S01]  /*36c0*/  VIADD R3, R2, 0x30 ;  /* 0x0000003002037836 */ /* 0x000fe20000000000 */
[----:B------:R-:W-:-:S02]  /*36d0*/  FSEL R66, R28, -INF , !P4 ;  /* 0xff8000001c427808 */ /* 0x000fc40006000000 */
[----:B------:R-:W-:Y:S01]  /*36e0*/  FSEL R84, R115, -INF , !P2 ;  /* 0xff80000073547808 */ /* 0x000fe20005000000 */
[----:B------:R3:W4:Y:S01]  /*36f0*/  MUFU.TANH R27, R9 ;  /* 0x00000009001b7308 */ /* 0x0007220000002400 */
[-C--:B------:R-:W-:Y:S01]  /*3700*/  ISETP.GE.AND P6, PT, R3, R20.reuse, PT ;  /* 0x000000140300720c */ /* 0x080fe20003fc6270 */
[----:B------:R-:W-:Y:S02]  /*3710*/  VIADD R3, R2, 0x31 ;  /* 0x0000003102037836 */ /* 0x000fe40000000000 */
[----:B--2---:R-:W-:Y:S01]  /*3720*/  FMUL.FTZ R22, R11, UR5 ;  /* 0x000000050b167c20 */ /* 0x004fe20008410000 */
[----:B-----5:R-:W-:Y:S01]  /*3730*/  FSEL R76, R23, -INF , !P4 ;  /* 0xff800000174c7808 */ /* 0x020fe20006000000 */
[----:B------:R-:W-:Y:S01]  /*3740*/  FMUL.FTZ R4, R4, UR5 ;  /* 0x0000000504047c20 */ /* 0x000fe20008410000 */
[----:B------:R-:W-:Y:S01]  /*3750*/  FMUL.FTZ R5, R5, UR5 ;  /* 0x0000000505057c20 */ /* 0x000fe20008410000 */
[----:B------:R-:W-:Y:S01]  /*3760*/  ISETP.GE.AND P5, PT, R3, R20, PT ;  /* 0x000000140300720c */ /* 0x000fe20003fa6270 */
[----:B------:R-:W-:Y:S01]  /*3770*/  VIADD R3, R2, 0x38 ;  /* 0x0000003802037836 */ /* 0x000fe20000000000 */
[----:B------:R2:W5:Y:S01]  /*3780*/  MUFU.TANH R26, R21 ;  /* 0x00000015001a7308 */ /* 0x0005620000002400 */
[----:B------:R-:W-:-:S02]  /*3790*/  FSEL R72, R129, -INF , !P2 ;  /* 0xff80000081487808 */ /* 0x000fc40005000000 */
[----:B------:R-:W-:Y:S02]  /*37a0*/  FSEL R93, R150, -INF , !P2 ;  /* 0xff800000965d7808 */ /* 0x000fe40005000000 */
[-C--:B------:R-:W-:Y:S02]  /*37b0*/  ISETP.GE.AND P4, PT, R3, R20.reuse, PT ;  /* 0x000000140300720c */ /* 0x080fe40003f86270 */
[C---:B------:R-:W-:Y:S01]  /*37c0*/  IADD3 R3, PT, PT, R2.reuse, 0x39, RZ ;  /* 0x0000003902037810 */ /* 0x040fe20007ffe0ff */
[----:B------:R5:W5:Y:S01]  /*37d0*/  MUFU.TANH R25, R22 ;  /* 0x0000001600197308 */ /* 0x000b620000002400 */
[----:B---3--:R-:W-:Y:S01]  /*37e0*/  HMMA.16816.F32.BF16 R8, R16, R102, RZ ;  /* 0x000000661008723c */ /* 0x008fe200000418ff */
[----:B------:R-:W-:Y:S02]  /*37f0*/  FSEL R81, R81, -INF , !P1 ;  /* 0xff80000051517808 */ /* 0x000fe40004800000 */
[----:B------:R-:W-:Y:S01]  /*3800*/  ISETP.GE.AND P3, PT, R3, R20, PT ;  /* 0x000000140300720c */ /* 0x000fe20003f66270 */
[----:B------:R-:W-:Y:S01]  /*3810*/  VIADD R3, R2, 0x40 ;  /* 0x0000004002037836 */ /* 0x000fe20000000000 */
[----:B------:R-:W-:-:S02]  /*3820*/  FSEL R75, R88, -INF , !P1 ;  /* 0xff800000584b7808 */ /* 0x000fc40004800000 */
[----:B------:R-:W-:Y:S01]  /*3830*/  MUFU.TANH R30, R4 ;  /* 0x00000004001e7308 */ /* 0x000fe20000002400 */
[----:B-1----:R-:W-:Y:S01]  /*3840*/  FSEL R87, R29, -INF , !P1 ;  /* 0xff8000001d577808 */ /* 0x002fe20004800000 */
[----:B--2---:R-:W-:Y:S01]  /*3850*/  FMUL.FTZ R21, R6, UR5 ;  /* 0x0000000506157c20 */ /* 0x004fe20008410000 */
[----:B------:R-:W-:Y:S02]  /*3860*/  FSEL R80, R80, -INF , !P0 ;  /* 0xff80000050507808 */ /* 0x000fe40004000000 */
[----:B------:R-:W-:Y:S02]  /*3870*/  FSEL R74, R89, -INF , !P0 ;  /* 0xff800000594a7808 */ /* 0x000fe40004000000 */
[----:B----4-:R-:W-:Y:S01]  /*3880*/  FSEL R86, R27, -INF , !P0 ;  /* 0xff8000001b567808 */ /* 0x010fe20004000000 */
[----:B------:R1:W-:Y:S01]  /*3890*/  MUFU.TANH R23, R5 ;  /* 0x0000000500177308 */ /* 0x0003e20000002400 */
[----:B------:R-:W-:Y:S01]  /*38a0*/  FSEL R99, R120, -INF , !P6 ;  /* 0xff80000078637808 */ /* 0x000fe20007000000 */
[----:B-----5:R-:W-:Y:S01]  /*38b0*/  FMUL.FTZ R22, R7, UR5 ;  /* 0x0000000507167c20 */ /* 0x020fe20008410000 */
[----:B------:R-:W-:-:S02]  /*38c0*/  FSEL R88, R128, -INF , !P6 ;  /* 0xff80000080587808 */ /* 0x000fc40007000000 */
[----:B------:R-:W-:Y:S01]  /*38d0*/  HMMA.16816.F32.BF16 R8, R12, R94, R8 ;  /* 0x0000005e0c08723c */ /* 0x000fe20000041808 */
[----:B------:R-:W-:Y:S02]  /*38e0*/  FSEL R94, R26, -INF , !P1 ;  /* 0xff8000001a5e7808 */ /* 0x000fe40004800000 */
[----:B------:R-:W2:Y:S01]  /*38f0*/  MUFU.TANH R21, R21 ;  /* 0x0000001500157308 */ /* 0x000ea20000002400 */
[----:B------:R-:W-:Y:S02]  /*3900*/  FSEL R119, R145, -INF , !P6 ;  /* 0xff80000091777808 */ /* 0x000fe40007000000 */
[----:B------:R-:W-:Y:S02]  /*3910*/  FSEL R112, R152, -INF , !P6 ;  /* 0xff80000098707808 */ /* 0x000fe40007000000 */
[----:B------:R-:W-:Y:S02]  /*3920*/  FSEL R95, R134, -INF , !P5 ;  /* 0xff800000865f7808 */ /* 0x000fe40006800000 */
[----:B------:R-:W-:Y:S01]  /*3930*/  FSEL R115, R166, -INF , !P5 ;  /* 0xff800000a6737808 */ /* 0x000fe20006800000 */
[----:B------:R-:W3:Y:S01]  /*3940*/  MUFU.TANH R22, R22 ;  /* 0x0000001600167308 */ /* 0x000ee20000002400 */
[----:B------:R-:W-:Y:S01]  /*3950*/  FSEL R111, R171, -INF , !P5 ;  /* 0xff800000ab6f7808 */ /* 0x000fe20006800000 */
[----:B-1----:R-:W-:Y:S01]  /*3960*/  HMMA.16816.F32.BF16 R4, R16, R90, RZ ;  /* 0x0000005a1004723c */ /* 0x002fe200000418ff */
[----:B------:R-:W-:-:S02]  /*3970*/  FSEL R90, R158, -INF , !P2 ;  /* 0xff8000009e5a7808 */ /* 0x000fc40005000000 */
[-C--:B------:R-:W-:Y:S01]  /*3980*/  ISETP.GE.AND P2, PT, R3, R20.reuse, PT ;  /* 0x000000140300720c */ /* 0x080fe20003f46270 */
[----:B------:R-:W-:Y:S01]  /*3990*/  VIADD R3, R2, 0x41 ;  /* 0x0000004102037836 */ /* 0x000fe20000000000 */
[----:B------:R-:W-:Y:S01]  /*39a0*/  FSEL R91, R25, -INF , !P0 ;  /* 0xff800000195b7808 */ /* 0x000fe20004000000 */
[----:B------:R-:W-:Y:S01]  /*39b0*/  FMUL.FTZ R8, R8, UR5 ;  /* 0x0000000508087c20 */ /* 0x000fe20008410000 */
[----:B------:R-:W-:Y:S01]  /*39c0*/  FMUL.FTZ R10, R10, UR5 ;  /* 0x000000050a0a7c20 */ /* 0x000fe20008410000 */
[----:B------:R-:W-:Y:S01]  /*39d0*/  FSEL R98, R97, -INF , !P4 ;  /* 0xff80000061627808 */ /* 0x000fe20006000000 */
[----:B------:R-:W-:Y:S01]  /*39e0*/  FMUL.FTZ R9, R9, UR5 ;  /* 0x0000000509097c20 */ /* 0x000fe20008410000 */
[-C--:B------:R-:W-:Y:S01]  /*39f0*/  ISETP.GE.AND P1, PT, R3, R20.reuse, PT ;  /* 0x000000140300720c */ /* 0x080fe20003f26270 */
[----:B------:R-:W-:Y:S01]  /*3a00*/  VIADD R3, R2, 0x48 ;  /* 0x0000004802037836 */ /* 0x000fe20000000000 */
[----:B--2---:R-:W-:Y:S01]  /*3a10*/  FSEL R116, R21, -INF , !P4 ;  /* 0xff80000015747808 */ /* 0x004fe20006000000 */
[----:B------:R-:W-:Y:S01]  /*3a20*/  MUFU.TANH R8, R8 ;  /* 0x0000000800087308 */ /* 0x000fe20000002400 */
[----:B------:R-:W-:Y:S01]  /*3a30*/  FSEL R107, R30, -INF , !P4 ;  /* 0xff8000001e6b7808 */ /* 0x000fe20006000000 */
[----:B------:R-:W-:Y:S01]  /*3a40*/  FMUL.FTZ R11, R11, UR5 ;  /* 0x000000050b0b7c20 */ /* 0x000fe20008410000 */
[----:B------:R-:W-:Y:S01]  /*3a50*/  ISETP.GE.AND P0, PT, R3, R20, PT ;  /* 0x000000140300720c */ /* 0x000fe20003f06270 */
[----:B------:R-:W-:Y:S01]  /*3a60*/  VIADD R3, R2, 0x49 ;  /* 0x0000004902037836 */ /* 0x000fe20000000000 */
[----:B------:R-:W-:-:S02]  /*3a70*/  FSEL R89, R113, -INF , !P3 ;  /* 0xff80000071597808 */ /* 0x000fc40005800000 */
[----:B------:R-:W-:Y:S01]  /*3a80*/  HMMA.16816.F32.BF16 R24, R12, R82, R4 ;  /* 0x000000520c18723c */ /* 0x000fe20000041804 */
[----:B------:R-:W-:Y:S01]  /*3a90*/  FSEL R83, R143, -INF , !P5 ;  /* 0xff8000008f537808 */ /* 0x000fe20006800000 */
[----:B------:R-:W1:Y:S01]  /*3aa0*/  MUFU.TANH R10, R10 ;  /* 0x0000000a000a7308 */ /* 0x000e620000002400 */
[-C--:B------:R-:W-:Y:S01]  /*3ab0*/  ISETP.GE.AND P6, PT, R3, R20.reuse, PT ;  /* 0x000000140300720c */ /* 0x080fe20003fc6270 */
[----:B------:R-:W-:Y:S01]  /*3ac0*/  VIADD R3, R2, 0x50 ;  /* 0x0000005002037836 */ /* 0x000fe20000000000 */
[----:B------:R-:W-:Y:S02]  /*3ad0*/  FSEL R82, R110, -INF , !P4 ;  /* 0xff8000006e527808 */ /* 0x000fe40006000000 */
[----:B------:R-:W-:Y:S01]  /*3ae0*/  FSEL R97, R105, -INF , !P3 ;  /* 0xff80000069617808 */ /* 0x000fe20005800000 */
[----:B------:R-:W-:Y:S01]  /*3af0*/  HMMA.16816.F32.BF16 R4, R16, R62, RZ ;  /* 0x0000003e1004723c */ /* 0x000fe200000418ff */
[----:B------:R-:W-:Y:S01]  /*3b00*/  ISETP.GE.AND P5, PT, R3, R20, PT ;  /* 0x000000140300720c */ /* 0x000fe20003fa6270 */
[----:B------:R-:W-:Y:S01]  /*3b10*/  MUFU.TANH R9, R9 ;  /* 0x0000000900097308 */ /* 0x000fe20000002400 */
[----:B------:R-:W-:-:S02]  /*3b20*/  IADD3 R3, PT, PT, R2, 0x51, RZ ;  /* 0x0000005102037810 */ /* 0x000fc40007ffe0ff */
[----:B---3--:R-:W-:Y:S02]  /*3b30*/  FSEL R113, R22, -INF , !P3 ;  /* 0xff80000016717808 */ /* 0x008fe40005800000 */
[-C--:B------:R-:W-:Y:S01]  /*3b40*/  ISETP.GE.AND P4, PT, R3, R20.reuse, PT ;  /* 0x000000140300720c */ /* 0x080fe20003f86270 */
[----:B------:R-:W-:Y:S01]  /*3b50*/  HMMA.16816.F32.BF16 R16, R16, R54, RZ ;  /* 0x000000361010723c */ /* 0x000fe200000418ff */
[----:B------:R-:W-:Y:S01]  /*3b60*/  VIADD R3, R2, 0x58 ;  /* 0x0000005802037836 */ /* 0x000fe20000000000 */
[----:B------:R-:W-:Y:S01]  /*3b70*/  FSEL R106, R23, -INF , !P3 ;  /* 0xff800000176a7808 */ /* 0x000fe20005800000 */
[----:B------:R-:W2:Y:S01]  /*3b80*/  MUFU.TANH R11, R11 ;  /* 0x0000000b000b7308 */ /* 0x000ea20000002400 */
[----:B------:R-:W-:Y:S01]  /*3b90*/  FSEL R120, R132, -INF , !P2 ;  /* 0xff80000084787808 */ /* 0x000fe20005000000 */
[----:B------:R-:W-:Y:S01]  /*3ba0*/  FMUL.FTZ R24, R24, UR5 ;  /* 0x0000000518187c20 */ /* 0x000fe20008410000 */
[-C--:B------:R-:W-:Y:S01]  /*3bb0*/  ISETP.GE.AND P3, PT, R3, R20.reuse, PT ;  /* 0x000000140300720c */ /* 0x080fe20003f66270 */
[----:B------:R-:W-:Y:S01]  /*3bc0*/  VIADD R3, R2, 0x59 ;  /* 0x0000005902037836 */ /* 0x000fe20000000000 */
[----:B------:R-:W-:Y:S01]  /*3bd0*/  FSEL R110, R142, -INF , !P2 ;  /* 0xff8000008e6e7808 */ /* 0x000fe20005000000 */
[----:B------:R-:W-:Y:S01]  /*3be0*/  FMUL.FTZ R25, R25, UR5 ;  /* 0x0000000519197c20 */ /* 0x000fe20008410000 */
[----:B------:R-:W-:Y:S01]  /*3bf0*/  FSEL R138, R159, -INF , !P2 ;  /* 0xff8000009f8a7808 */ /* 0x000fe20005000000 */
[----:B------:R-:W-:Y:S01]  /*3c00*/  FMUL.FTZ R26, R26, UR5 ;  /* 0x000000051a1a7c20 */ /* 0x000fe20008410000 */
[----:B------:R-:W-:Y:S01]  /*3c10*/  FSEL R130, R177, -INF , !P2 ;  /* 0xff800000b1827808 */ /* 0x000fe20005000000 */
[C---:B------:R-:W-:Y:S01]  /*3c20*/  HMMA.16816.F32.BF16 R4, R12.reuse, R70, R4 ;  /* 0x000000460c04723c */ /* 0x040fe20000041804 */
[----:B------:R-:W-:Y:S01]  /*3c30*/  ISETP.GE.AND P2, PT, R3, R20, PT ;  /* 0x000000140300720c */ /* 0x000fe20003f46270 */
[----:B------:R-:W-:Y:S01]  /*3c40*/  VIADD R3, R2, 0x60 ;  /* 0x0000006002037836 */ /* 0x000fe20000000000 */
[----:B------:R-:W-:Y:S01]  /*3c50*/  FSEL R114, R149, -INF , !P1 ;  /* 0xff80000095727808 */ /* 0x000fe20004800000 */
[----:B------:R-:W-:Y:S01]  /*3c60*/  FMUL.FTZ R27, R27, UR5 ;  /* 0x000000051b1b7c20 */ /* 0x000fe20008410000 */
[----:B------:R-:W-:Y:S01]  /*3c70*/  FSEL R103, R155, -INF , !P1 ;  /* 0xff8000009b677808 */ /* 0x000fe20004800000 */
[----:B------:R-:W-:Y:S01]  /*3c80*/  MUFU.TANH R24, R24 ;  /* 0x0000001800187308 */ /* 0x000fe20000002400 */
[----:B------:R-:W-:Y:S01]  /*3c90*/  FSEL R132, R174, -INF , !P1 ;  /* 0xff800000ae847808 */ /* 0x000fe20004800000 */
[----:B------:R-:W-:Y:S01]  /*3ca0*/  HMMA.16816.F32.BF16 R12, R12, R58, R16 ;  /* 0x0000003a0c0c723c */ /* 0x000fe20000041810 */
[----:B------:R-:W-:-:S02]  /*3cb0*/  FSEL R128, R181, -INF , !P1 ;  /* 0xff800000b5807808 */ /* 0x000fc40004800000 */
[-C--:B------:R-:W-:Y:S01]  /*3cc0*/  ISETP.GE.AND P1, PT, R3, R20.reuse, PT ;  /* 0x000000140300720c */ /* 0x080fe20003f26270 */
[----:B------:R-:W-:Y:S01]  /*3cd0*/  VIADD R3, R2, 0x61 ;  /* 0x0000006102037836 */ /* 0x000fe20000000000 */
[----:B------:R-:W-:Y:S01]  /*3ce0*/  FSEL R118, R118, -INF , !P0 ;  /* 0xff80000076767808 */ /* 0x000fe20004000000 */
[----:B------:R-:W-:Y:S01]  /*3cf0*/  MUFU.TANH R25, R25 ;  /* 0x0000001900197308 */ /* 0x000fe20000002400 */
[----:B------:R-:W-:Y:S02]  /*3d00*/  FSEL R102, R122, -INF , !P0 ;  /* 0xff8000007a667808 */ /* 0x000fe40004000000 */
[----:B-1----:R-:W-:Y:S02]  /*3d10*/  FSEL R133, R10, -INF , !P0 ;  /* 0xff8000000a857808 */ /* 0x002fe40004000000 */
[----:B------:R-:W-:Y:S01]  /*3d20*/  FSEL R127, R8, -INF , !P0 ;  /* 0xff800000087f7808 */ /* 0x000fe20004000000 */
[----:B------:R-:W-:Y:S01]  /*3d30*/  FMUL.FTZ R4, R4, UR5 ;  /* 0x0000000504047c20 */ /* 0x000fe20008410000 */
[-C--:B------:R-:W-:Y:S01]  /*3d40*/  ISETP.GE.AND P0, PT, R3, R20.reuse, PT ;  /* 0x000000140300720c */ /* 0x080fe20003f06270 */
[----:B------:R-:W-:Y:S01]  /*3d50*/  VIADD R3, R2, 0x68 ;  /* 0x0000006802037836 */ /* 0x000fe20000000000 */
[----:B------:R-:W-:Y:S01]  /*3d60*/  FSEL R117, R117, -INF , !P6 ;  /* 0xff80000075757808 */ /* 0x000fe20007000000 */
[----:B------:R-:W-:Y:S01]  /*3d70*/  FMUL.FTZ R5, R5, UR5 ;  /* 0x0000000505057c20 */ /* 0x000fe20008410000 */
[----:B------:R-:W-:Y:S01]  /*3d80*/  FSEL R105, R123, -INF , !P6 ;  /* 0xff8000007b697808 */ /* 0x000fe20007000000 */
[----:B------:R-:W1:Y:S01]  /*3d90*/  MUFU.TANH R26, R26 ;  /* 0x0000001a001a7308 */ /* 0x000e620000002400 */
[----:B--2---:R-:W-:Y:S01]  /*3da0*/  FSEL R129, R11, -INF , !P6 ;  /* 0xff8000000b817808 */ /* 0x004fe20007000000 */
[----:B------:R-:W-:Y:S01]  /*3db0*/  FMUL.FTZ R13, R13, UR5 ;  /* 0x000000050d0d7c20 */ /* 0x000fe20008410000 */
[----:B------:R-:W-:Y:S01]  /*3dc0*/  FSEL R126, R9, -INF , !P6 ;  /* 0xff800000097e7808 */ /* 0x000fe20007000000 */
[----:B------:R-:W-:Y:S01]  /*3dd0*/  FMUL.FTZ R14, R14, UR5 ;  /* 0x000000050e0e7c20 */ /* 0x000fe20008410000 */
[-C--:B------:R-:W-:Y:S01]  /*3de0*/  ISETP.GE.AND P6, PT, R3, R20.reuse, PT ;  /* 0x000000140300720c */ /* 0x080fe20003fc6270 */
[----:B------:R-:W-:Y:S01]  /*3df0*/  FMUL.FTZ R12, R12, UR5 ;  /* 0x000000050c0c7c20 */ /* 0x000fe20008410000 */
[C---:B------:R-:W-:Y:S01]  /*3e00*/  IADD3 R3, PT, PT, R2.reuse, 0x69, RZ ;  /* 0x0000006902037810 */ /* 0x040fe20007ffe0ff */
[----:B------:R-:W2:Y:S01]  /*3e10*/  MUFU.TANH R27, R27 ;  /* 0x0000001b001b7308 */ /* 0x000ea20000002400 */
[----:B------:R-:W-:Y:S01]  /*3e20*/  P2R R16, PR, RZ, 0x40 ;  /* 0x00000040ff107803 */ /* 0x000fe20000000000 */
[----:B------:R-:W-:Y:S01]  /*3e30*/  FMUL.FTZ R15, R15, UR5 ;  /* 0x000000050f0f7c20 */ /* 0x000fe20008410000 */
[----:B------:R-:W-:Y:S01]  /*3e40*/  ISETP.GE.AND P6, PT, R3, R20, PT ;  /* 0x000000140300720c */ /* 0x000fe20003fc6270 */
[----:B------:R-:W-:Y:S01]  /*3e50*/  VIADD R3, R2, 0x70 ;  /* 0x0000007002037836 */ /* 0x000fe20000000000 */
[----:B------:R-:W-:-:S02]  /*3e60*/  FSEL R155, R163, -INF , !P1 ;  /* 0xff800000a39b7808 */ /* 0x000fc40004800000 */
[----:B------:R-:W-:Y:S01]  /*3e70*/  FSEL R162, R162, -INF , !P1 ;  /* 0xff800000a2a27808 */ /* 0x000fe20004800000 */
[----:B------:R3:W4:Y:S01]  /*3e80*/  MUFU.TANH R21, R4 ;  /* 0x0000000400157308 */ /* 0x0007220000002400 */
[----:B------:R-:W-:Y:S02]  /*3e90*/  FSEL R163, R172, -INF , !P1 ;  /* 0xff800000aca37808 */ /* 0x000fe40004800000 */
[----:B------:R-:W-:Y:S02]  /*3ea0*/  FSEL R149, R179, -INF , !P1 ;  /* 0xff800000b3957808 */ /* 0x000fe40004800000 */
[----:B------:R-:W-:Y:S02]  /*3eb0*/  FSEL R137, R146, -INF , !P5 ;  /* 0xff80000092897808 */ /* 0x000fe40006800000 */
[----:B------:R-:W-:Y:S01]  /*3ec0*/  ISETP.GE.U32.AND P1, PT, R20, 0x81, PT ;  /* 0x000000811400780c */ /* 0x000fe20003f26070 */
[----:B------:R5:W1:Y:S01]  /*3ed0*/  MUFU.TANH R17, R5 ;  /* 0x0000000500117308 */ /* 0x000a620000002400 */
[----:B------:R-:W-:-:S02]  /*3ee0*/  FSEL R123, R167, -INF , !P5 ;  /* 0xff800000a77b7808 */ /* 0x000fc40006800000 */
[----:B------:R-:W-:Y:S02]  /*3ef0*/  FSEL R146, R173, -INF , !P5 ;  /* 0xff800000ad927808 */ /* 0x000fe40006800000 */
[----:B------:R-:W-:Y:S02]  /*3f00*/  FSEL R143, R185, -INF , !P5 ;  /* 0xff800000b98f7808 */ /* 0x000fe40006800000 */
[----:B------:R-:W-:Y:S01]  /*3f10*/  ISETP.GE.AND P5, PT, R3, R20, PT ;  /* 0x000000140300720c */ /* 0x000fe20003fa6270 */
[----:B------:R-:W-:Y:S01]  /*3f20*/  VIADD R3, R2, 0x71 ;  /* 0x0000007102037836 */ /* 0x000fe20000000000 */
[----:B------:R1:W1:Y:S01]  /*3f30*/  MUFU.TANH R18, R12 ;  /* 0x0000000c00127308 */ /* 0x0002620000002400 */
[----:B---3--:R-:W-:Y:S01]  /*3f40*/  FMUL.FTZ R4, R6, UR5 ;  /* 0x0000000506047c20 */ /* 0x008fe20008410000 */
[----:B------:R-:W-:Y:S02]  /*3f50*/  FSEL R134, R154, -INF , !P4 ;  /* 0xff8000009a867808 */ /* 0x000fe40006000000 */
[----:B------:R-:W-:-:S02]  /*3f60*/  FSEL R124, R168, -INF , !P4 ;  /* 0xff800000a87c7808 */ /* 0x000fc40006000000 */
[----:B------:R-:W-:Y:S02]  /*3f70*/  FSEL R145, R180, -INF , !P4 ;  /* 0xff800000b4917808 */ /* 0x000fe40006000000 */
[----:B------:R3:W2:Y:S01]  /*3f80*/  MUFU.TANH R22, R4 ;  /* 0x0000000400167308 */ /* 0x0006a20000002400 */
[----:B-----5:R-:W-:Y:S01]  /*3f90*/  FMUL.FTZ R5, R7, UR5 ;  /* 0x0000000507057c20 */ /* 0x020fe20008410000 */
[----:B------:R-:W-:Y:S02]  /*3fa0*/  FSEL R144, R183, -INF , !P4 ;  /* 0xff800000b7907808 */ /* 0x000fe40006000000 */
[----:B------:R-:W-:Y:S01]  /*3fb0*/  ISETP.GE.AND P4, PT, R3, R20, PT ;  /* 0x000000140300720c */ /* 0x000fe20003f86270 */
[C---:B------:R-:W-:Y:S01]  /*3fc0*/  VIADD R3, R2.reuse, 0x78 ;  /* 0x0000007802037836 */ /* 0x040fe20000000000 */
[----:B------:R-:W-:Y:S01]  /*3fd0*/  FSEL R122, R125, -INF , !P3 ;  /* 0xff8000007d7a7808 */ /* 0x000fe20005800000 */
[----:B------:R-:W-:Y:S01]  /*3fe0*/  VIADD R2, R2, 0x79 ;  /* 0x0000007902027836 */ /* 0x000fe20000000000 */
[----:B------:R3:W3:Y:S01]  /*3ff0*/  MUFU.TANH R19, R5 ;  /* 0x0000000500137308 */ /* 0x0006e20000002400 */
[----:B------:R-:W-:-:S02]  /*4000*/  FSEL R125, R141, -INF , !P2 ;  /* 0xff8000008d7d7808 */ /* 0x000fc40005000000 */
[----:B------:R-:W-:Y:S02]  /*4010*/  FSEL R136, R136, -INF , !P3 ;  /* 0xff80000088887808 */ /* 0x000fe40005800000 */
[----:B-1----:R-:W-:Y:S02]  /*4020*/  FSEL R152, R26, -INF , !P3 ;  /* 0xff8000001a987808 */ /* 0x002fe40005800000 */
[----:B------:R-:W-:Y:S01]  /*4030*/  FSEL R142, R24, -INF , !P3 ;  /* 0xff800000188e7808 */ /* 0x000fe20005800000 */
[----:B------:R-:W1:Y:S01]  /*4040*/  MUFU.TANH R13, R13 ;  /* 0x0000000d000d7308 */ /* 0x000e620000002400 */
[----:B------:R-:W-:Y:S02]  /*4050*/  FSEL R131, R131, -INF , !P2 ;  /* 0xff80000083837808 */ /* 0x000fe40005000000 */
[----:B--2---:R-:W-:Y:S02]  /*4060*/  FSEL R151, R27, -INF , !P2 ;  /* 0xff8000001b977808 */ /* 0x004fe40005000000 */
[----:B------:R-:W-:-:S02]  /*4070*/  FSEL R141, R25, -INF , !P2 ;  /* 0xff800000198d7808 */ /* 0x000fc40005000000 */
[-C--:B------:R-:W-:Y:S01]  /*4080*/  ISETP.GE.AND P3, PT, R3, R20.reuse, PT ;  /* 0x000000140300720c */ /* 0x080fe20003f66270 */
[----:B------:R-:W2:Y:S01]  /*4090*/  MUFU.TANH R14, R14 ;  /* 0x0000000e000e7308 */ /* 0x000ea20000002400 */
[----:B------:R-:W-:Y:S02]  /*40a0*/  FSEL R161, R161, -INF , !P0 ;  /* 0xff800000a1a17808 */ /* 0x000fe40004000000 */
[----:B------:R-:W-:Y:S02]  /*40b0*/  FSEL R158, R160, -INF , !P0 ;  /* 0xff800000a09e7808 */ /* 0x000fe40004000000 */
[----:B------:R-:W-:Y:S02]  /*40c0*/  FSEL R171, R178, -INF , !P0 ;  /* 0xff800000b2ab7808 */ /* 0x000fe40004000000 */
[----:B------:R-:W-:Y:S02]  /*40d0*/  FSEL R150, R182, -INF , !P0 ;  /* 0xff800000b6967808 */ /* 0x000fe40004000000 */
[----:B------:R-:W-:Y:S01]  /*40e0*/  ISETP.GE.AND P2, PT, R2, R20, PT ;  /* 0x000000140200720c */ /* 0x000fe20003f46270 */
[----:B-1-34-:R-:W-:-:S12]  /*40f0*/  @!P1 BRA `(.L_x_415) ;  /* 0x0000000000689947 */ /* 0x01afd80003800000 */
        /* <DEDUP_REMOVED lines=26> */
.L_x_415:
[----:B-1----:R-:W-:Y:S01]  /*42a0*/  FMNMX3.FTZ R3, R33, R49, R44, !PT ;  /* 0x0000003121037276 */ /* 0x002fe2000781002c */
[----:B------:R-:W1:Y:S01]  /*42b0*/  MUFU.TANH R15, R15 ;  /* 0x0000000f000f7308 */ /* 0x000e620000002400 */
[----:B------:R-:W-:Y:S01]  /*42c0*/  FMNMX3.FTZ R2, R34, R32, R31, !PT ;  /* 0x0000002022027276 */ /* 0x000fe2000781001f */
[----:B------:R-:W3:Y:S01]  /*42d0*/  LDCU UR5, c[0x0][0x45c] ;  /* 0x00008b80ff0577ac */ /* 0x000ee20008000800 */
        /* <DEDUP_REMOVED lines=28> */
[----:B------:R-:W-:Y:S02]  /*44a0*/  ISETP.NE.AND P0, PT, R16, RZ, PT ;  /* 0x000000ff1000720c */ /* 0x000fe40003f05270 */
[----:B------:R-:W-:Y:S02]  /*44b0*/  FMNMX3.FTZ R5, R5, R144, R142, !PT ;  /* 0x0000009005057276 */ /* 0x000fe4000781008e */
        /* <DEDUP_REMOVED lines=8> */
[----:B------:R-:W-:Y:S02]  /*4540*/  FMNMX3.FTZ R4, R4, R93, R94, !PT ;  /* 0x0000005d04047276 */ /* 0x000fe4000781005e */
[----:B------:R-:W-:-:S02]  /*4550*/  FSEL R104, R17, -INF , !P6 ;  /* 0xff80000011687808 */ /* 0x000fc40007000000 */
[----:B------:R-:W-:Y:S02]  /*4560*/  FSEL R176, R176, -INF , !P5 ;  /* 0xff800000b0b07808 */ /* 0x000fe40006800000 */
[----:B------:R-:W-:Y:S02]  /*4570*/  FMNMX3.FTZ R5, R5, R150, R121, !PT ;  /* 0x0000009605057276 */ /* 0x000fe40007810079 */
[----:B------:R-:W-:Y:S02]  /*4580*/  FSEL R148, R39, -INF , !P6 ;  /* 0xff80000027947808 */ /* 0x000fe40007000000 */
[----:B------:R-:W-:Y:S02]  /*4590*/  FSEL R170, R170, -INF , !P5 ;  /* 0xff800000aaaa7808 */ /* 0x000fe40006800000 */
[----:B------:R-:W-:Y:S02]  /*45a0*/  FMNMX3.FTZ R2, R2, R117, R137, !PT ;  /* 0x0000007502027276 */ /* 0x000fe40007810089 */
[----:B------:R-:W-:-:S02]  /*45b0*/  FMNMX3.FTZ R3, R3, R158, R140, !PT ;  /* 0x0000009e03037276 */ /* 0x000fc4000781008c */
[----:B------:R-:W-:Y:S02]  /*45c0*/  FMNMX3.FTZ R4, R4, R91, R119, !PT ;  /* 0x0000005b04047276 */ /* 0x000fe40007810077 */
[----:B------:R-:W-:Y:S02]  /*45d0*/  FSEL R175, R175, -INF , !P4 ;  /* 0xff800000afaf7808 */ /* 0x000fe40006000000 */
[----:B------:R-:W-:Y:S02]  /*45e0*/  FSEL R174, R18, -INF , !P3 ;  /* 0xff80000012ae7808 */ /* 0x000fe40005800000 */
[----:B------:R-:W-:Y:S02]  /*45f0*/  FMNMX3.FTZ R5, R5, R104, R176, !PT ;  /* 0x0000006805057276 */ /* 0x000fe400078100b0 */
[----:B------:R-:W-:Y:S02]  /*4600*/  FSEL R169, R169, -INF , !P4 ;  /* 0xff800000a9a97808 */ /* 0x000fe40006000000 */
[----:B------:R-:W-:-:S02]  /*4610*/  FSEL R172, R101, -INF , !P3 ;  /* 0xff80000065ac7808 */ /* 0x000fc40005800000 */
[----:B------:R-:W-:Y:S02]  /*4620*/  FMNMX3.FTZ R2, R2, R134, R136, !PT ;  /* 0x0000008602027276 */ /* 0x000fe40007810088 */
[----:B------:R-:W-:Y:S02]  /*4630*/  FMNMX3.FTZ R3, R3, R148, R170, !PT ;  /* 0x0000009403037276 */ /* 0x000fe400078100aa */
[----:B------:R-:W-:Y:S02]  /*4640*/  FMNMX3.FTZ R4, R4, R115, R116, !PT ;  /* 0x0000007304047276 */ /* 0x000fe40007810074 */
[----:B------:R-:W-:Y:S02]  /*4650*/  FSEL R173, R13, -INF , !P2 ;  /* 0xff8000000dad7808 */ /* 0x000fe40005000000 */
[----:B------:R-:W-:Y:S02]  /*4660*/  FMNMX3.FTZ R5, R5, R175, R174, !PT ;  /* 0x000000af05057276 */ /* 0x000fe400078100ae */
[----:B------:R-:W-:-:S02]  /*4670*/  FSEL R154, R37, -INF , !P0 ;  /* 0xff800000259a7808 */ /* 0x000fc40004000000 */
[----:B------:R-:W-:Y:S02]  /*4680*/  FSEL R168, R100, -INF , !P2 ;  /* 0xff80000064a87808 */ /* 0x000fe40005000000 */
[----:B------:R-:W-:Y:S02]  /*4690*/  FMNMX3.FTZ R2, R2, R131, R162, !PT ;  /* 0x0000008302027276 */ /* 0x000fe400078100a2 */
[----:B------:R-:W-:Y:S02]  /*46a0*/  FMNMX3.FTZ R3, R3, R169, R172, !PT ;  /* 0x000000a903037276 */ /* 0x000fe400078100ac */
[----:B------:R-:W-:Y:S02]  /*46b0*/  FMNMX3.FTZ R4, R4, R113, R138, !PT ;  /* 0x0000007104047276 */ /* 0x000fe4000781008a */
[----:B------:R-:W-:Y:S02]  /*46c0*/  FMNMX.FTZ R5, R173, R5, !PT ;  /* 0x00000005ad057209 */ /* 0x000fe40007810000 */
[----:B------:R-:W-:-:S02]  /*46d0*/  FSEL R153, R36, -INF , !P6 ;  /* 0xff80000024997808 */ /* 0x000fc40007000000 */
[----:B------:R-:W-:Y:S01]  /*46e0*/  FSEL R156, R156, -INF , !P5 ;  /* 0xff8000009c9c7808 */ /* 0x000fe20006800000 */
[----:B------:R-:W4:Y:S01]  /*46f0*/  SHFL.BFLY PT, R39, R5, 0x2, 0x1f ;  /* 0x0c401f0005277f89 */ /* 0x000f2200000e0000 */
[----:B------:R-:W-:Y:S02]  /*4700*/  FMNMX3.FTZ R2, R2, R161, R154, !PT ;  /* 0x000000a102027276 */ /* 0x000fe4000781009a */
[----:B------:R-:W-:Y:S02]  /*4710*/  FMNMX.FTZ R37, R168, R3, !PT ;  /* 0x00000003a8257209 */ /* 0x000fe40007810000 */
[----:B------:R-:W-:Y:S02]  /*4720*/  FMNMX3.FTZ R3, R4, R132, R133, !PT ;  /* 0x0000008404037276 */ /* 0x000fe40007810085 */
[----:B------:R-:W-:Y:S01]  /*4730*/  FSEL R157, R157, -INF , !P4 ;  /* 0xff8000009d9d7808 */ /* 0x000fe20006000000 */
[----:B------:R-:W5:Y:S01]  /*4740*/  SHFL.BFLY PT, R6, R37, 0x2, 0x1f ;  /* 0x0c401f0025067f89 */ /* 0x000f6200000e0000 */
[----:B------:R-:W-:-:S02]  /*4750*/  FSEL R160, R135, -INF , !P3 ;  /* 0xff80000087a07808 */ /* 0x000fc40005800000 */
[----:B------:R-:W-:Y:S02]  /*4760*/  FMNMX3.FTZ R2, R2, R153, R156, !PT ;  /* 0x0000009902027276 */ /* 0x000fe4000781009c */
[----:B------:R-:W-:Y:S02]  /*4770*/  FMNMX3.FTZ R3, R3, R129, R146, !PT ;  /* 0x0000008103037276 */ /* 0x000fe40007810092 */
[----:B------:R-:W-:Y:S02]  /*4780*/  FSEL R159, R139, -INF , !P2 ;  /* 0xff8000008b9f7808 */ /* 0x000fe40005000000 */
[----:B------:R-:W-:Y:S02]  /*4790*/  FMNMX3.FTZ R2, R2, R157, R160, !PT ;  /* 0x0000009d02027276 */ /* 0x000fe400078100a0 */
[----:B------:R-:W-:Y:S02]  /*47a0*/  FMNMX3.FTZ R3, R3, R145, R152, !PT ;  /* 0x0000009103037276 */ /* 0x000fe40007810098 */
[----:B------:R-:W-:-:S02]  /*47b0*/  FMNMX.FTZ R4, R159, R2, !PT ;  /* 0x000000029f047209 */ /* 0x000fc40007810000 */
[----:B------:R-:W-:Y:S02]  /*47c0*/  FSEL R101, R22, -INF , !P0 ;  /* 0xff80000016657808 */ /* 0x000fe40004000000 */
[----:B------:R-:W-:Y:S01]  /*47d0*/  FMNMX3.FTZ R2, R3, R151, R163, !PT ;  /* 0x0000009703027276 */ /* 0x000fe200078100a3 */
[----:B------:R-:W3:Y:S01]  /*47e0*/  SHFL.BFLY PT, R36, R4, 0x2, 0x1f ;  /* 0x0c401f0004247f89 */ /* 0x000ee200000e0000 */
[----:B------:R-:W-:Y:S02]  /*47f0*/  FSEL R100, R19, -INF , !P6 ;  /* 0xff80000013647808 */ /* 0x000fe40007000000 */
[----:B------:R-:W-:Y:S02]  /*4800*/  FSEL R164, R164, -INF , !P5 ;  /* 0xff800000a4a47808 */ /* 0x000fe40006800000 */
[----:B------:R-:W-:Y:S02]  /*4810*/  FMNMX3.FTZ R2, R2, R171, R101, !PT ;  /* 0x000000ab02027276 */ /* 0x000fe40007810065 */
[----:B------:R-:W-:-:S02]  /*4820*/  FSEL R165, R165, -INF , !P4 ;  /* 0xff800000a5a57808 */ /* 0x000fc40006000000 */
[----:B--2---:R-:W-:Y:S02]  /*4830*/  FSEL R167, R14, -INF , !P3 ;  /* 0xff8000000ea77808 */ /* 0x004fe40005800000 */
[----:B------:R-:W-:Y:S02]  /*4840*/  FMNMX3.FTZ R2, R2, R100, R164, !PT ;  /* 0x0000006402027276 */ /* 0x000fe400078100a4 */
[----:B-1----:R-:W-:Y:S02]  /*4850*/  FSEL R166, R15, -INF , !P2 ;  /* 0xff8000000fa67808 */ /* 0x002fe40005000000 */
[----:B------:R-:W-:Y:S02]  /*4860*/  FMNMX3.FTZ R2, R2, R165, R167, !PT ;  /* 0x000000a502027276 */ /* 0x000fe400078100a7 */
[----:B----4-:R-:W-:Y:S02]  /*4870*/  FMNMX.FTZ R39, R5, R39, !PT ;  /* 0x0000002705277209 */ /* 0x010fe40007810000 */
[----:B------:R-:W-:-:S02]  /*4880*/  FMNMX.FTZ R2, R166, R2, !PT ;  /* 0x00000002a6027209 */ /* 0x000fc40007810000 */
[----:B-----5:R-:W-:Y:S01]  /*4890*/  FMNMX.FTZ R37, R37, R6, !PT ;  /* 0x0000000625257209 */ /* 0x020fe20007810000 */
[----:B------:R-:W1:Y:S01]  /*48a0*/  SHFL.BFLY PT, R3, R39, 0x1, 0x1f ;  /* 0x0c201f0027037f89 */ /* 0x000e6200000e0000 */
[----:B------:R-:W-:Y:S02]  /*48b0*/  IADD3 R135, PT, PT, R190, R147, RZ ;  /* 0x00000093be877210 */ /* 0x000fe40007ffe0ff */
[----:B---3--:R-:W-:Y:S01]  /*48c0*/  FMNMX.FTZ R36, R4, R36, !PT ;  /* 0x0000002404247209 */ /* 0x008fe20007810000 */
[----:B------:R-:W2:Y:S01]  /*48d0*/  SHFL.BFLY PT, R6, R2, 0x2, 0x1f ;  /* 0x0c401f0002067f89 */ /* 0x000ea200000e0000 */
[----:B------:R-:W-:-:S03]  /*48e0*/  LEA R135, R135, UR4, 0x1 ;  /* 0x0000000487877c11 */ /* 0x000fc6000f8e08ff */
[----:B------:R-:W3:Y:S01]  /*48f0*/  SHFL.BFLY PT, R5, R37, 0x1, 0x1f ;  /* 0x0c201f0025057f89 */ /* 0x000ee200000e0000 */
[----:B------:R-:W-:-:S03]  /*4900*/  IADD3 R185, PT, PT, R0, R135, RZ ;  /* 0x0000008700b97210 */ /* 0x000fc60007ffe0ff */
[----:B------:R-:W4:Y:S04]  /*4910*/  SHFL.BFLY PT, R8, R36, 0x1, 0x1f ;  /* 0x0c201f0024087f89 */ /* 0x000f2800000e0000 */
[----:B------:R-:W-:Y:S04]  /*4920*/  LDSM.16.MT88.4 R20, [R135+0x4000] ;  /* 0x004000008714783b */ /* 0x000fe80000004200 */
[----:B------:R-:W-:Y:S01]  /*4930*/  LDSM.16.MT88.4 R16, [R185+0x4000] ;  /* 0x00400000b910783b */ /* 0x000fe20000004200 */
[----:B-1----:R-:W-:-:S03]  /*4940*/  FMNMX.FTZ R39, R39, R3, !PT ;  /* 0x0000000327277209 */ /* 0x002fc60007810000 */
[----:B------:R-:W-:Y:S01]  /*4950*/  LDSM.16.MT88.4 R24, [R135+0x4400] ;  /* 0x004400008718783b */ /* 0x000fe20000004200 */
[----:B--2---:R-:W-:Y:S01]  /*4960*/  FMNMX.FTZ R7, R2, R6, !PT ;  /* 0x0000000602077209 */ /* 0x004fe20007810000 */
[C---:B------:R-:W-:Y:S01]  /*4970*/  FMUL.FTZ R4, R39.reuse, UR5 ;  /* 0x0000000527047c20 */ /* 0x040fe20008410000 */
[----:B------:R-:W-:Y:S02]  /*4980*/  FSETP.NEU.FTZ.AND P2, PT, R39, -INF , PT ;  /* 0xff8000002700780b */ /* 0x000fe40003f5d000 */
[----:B---3--:R-:W-:Y:S01]  /*4990*/  FMNMX.FTZ R37, R37, R5, !PT ;  /* 0x0000000525257209 */ /* 0x008fe20007810000 */
[----:B------:R-:W1:Y:S01]  /*49a0*/  SHFL.BFLY PT, R9, R7, 0x1, 0x1f ;  /* 0x0c201f0007097f89 */ /* 0x000e6200000e0000 */
[----:B------:R-:W-:Y:S02]  /*49b0*/  FSEL R4, R4, RZ, P2 ;  /* 0x000000ff04047208 */ /* 0x000fe40001000000 */
[C---:B------:R-:W-:Y:S01]  /*49c0*/  FSETP.NEU.FTZ.AND P0, PT, R37.reuse, -INF , PT ;  /* 0xff8000002500780b */ /* 0x040fe20003f1d000 */
[----:B------:R-:W-:Y:S01]  /*49d0*/  FMUL.FTZ R3, R37, UR5 ;  /* 0x0000000525037c20 */ /* 0x000fe20008410000 */
[----:B----4-:R-:W-:Y:S01]  /*49e0*/  FMNMX.FTZ R36, R36, R8, !PT ;  /* 0x0000000824247209 */ /* 0x010fe20007810000 */
[----:B------:R-:W-:-:S03]  /*49f0*/  FFMA.FTZ R2, R33, UR5, -R4 ;  /* 0x0000000521027c23 */ /* 0x000fc60008010804 */
[----:B------:R-:W-:Y:S01]  /*4a00*/  FSEL R3, R3, RZ, P0 ;  /* 0x000000ff03037208 */ /* 0x000fe20000000000 */
[----:B------:R2:W-:Y:S01]  /*4a10*/  MUFU.EX2 R238, R2 ;  /* 0x0000000200ee7308 */ /* 0x0005e20000000800 */
[----:B------:R-:W-:-:S03]  /*4a20*/  FSETP.NEU.FTZ.AND P0, PT, R36, -INF , PT ;  /* 0xff8000002400780b */ /* 0x000fc60003f1d000 */
[--C-:B------:R-:W-:Y:S01]  /*4a30*/  FFMA.FTZ R6, R34, UR5, -R3.reuse ;  /* 0x0000000522067c23 */ /* 0x100fe20008010803 */
[----:B------:R-:W-:-:S03]  /*4a40*/  FFMA.FTZ R5, R32, UR5, -R3 ;  /* 0x0000000520057c23 */ /* 0x000fc60008010803 */
[----:B------:R3:W-:Y:S04]  /*4a50*/  MUFU.EX2 R237, R6 ;  /* 0x0000000600ed7308 */ /* 0x0007e80000000800 */
[----:B------:R4:W5:Y:S01]  /*4a60*/  MUFU.EX2 R236, R5 ;  /* 0x0000000500ec7308 */ /* 0x0009620000000800 */
[----:B--2---:R-:W-:-:S05]  /*4a70*/  FMUL.FTZ R2, R36, UR5 ;  /* 0x0000000524027c20 */ /* 0x004fca0008410000 */
[----:B------:R-:W-:Y:S01]  /*4a80*/  FSEL R2, R2, RZ, P0 ;  /* 0x000000ff02027208 */ /* 0x000fe20000000000 */
[----:B---3--:R-:W-:-:S04]  /*4a90*/  FFMA.FTZ R6, R31, UR5, -R3 ;  /* 0x000000051f067c23 */ /* 0x008fc80008010803 */
[--C-:B------:R-:W-:Y:S01]  /*4aa0*/  FFMA.FTZ R0, R42, UR5, -R2.reuse ;  /* 0x000000052a007c23 */ /* 0x100fe20008010802 */
[----:B------:R-:W2:Y:S01]  /*4ab0*/  LDSM.16.MT88.4 R28, [R185+0x4400] ;  /* 0x00440000b91c783b */ /* 0x000ea20000004200 */
[----:B------:R3:W-:Y:S01]  /*4ac0*/  MUFU.EX2 R241, R6 ;  /* 0x0000000600f17308 */ /* 0x0007e20000000800 */
[----:B----4-:R-:W-:Y:S01]  /*4ad0*/  FFMA.FTZ R5, R35, UR5, -R3 ;  /* 0x0000000523057c23 */ /* 0x010fe20008010803 */
[----:B-----5:R-:W-:Y:S02]  /*4ae0*/  F2FP.BF16.F32.PACK_AB R8, R236, R237 ;  /* 0x000000edec08723e */ /* 0x020fe400000010ff */
[----:B------:R4:W-:Y:S04]  /*4af0*/  MUFU.EX2 R228, R0 ;  /* 0x0000000000e47308 */ /* 0x0009e80000000800 */
[----:B------:R5:W5:Y:S01]  /*4b00*/  MUFU.EX2 R242, R5 ;  /* 0x0000000500f27308 */ /* 0x000b620000000800 */
[--C-:B---3--:R-:W-:Y:S01]  /*4b10*/  FFMA.FTZ R6, R38, UR5, -R2.reuse ;  /* 0x0000000526067c23 */ /* 0x108fe20008010802 */
[----:B-1----:R-:W-:Y:S01]  /*4b20*/  FMNMX.FTZ R38, R7, R9, !PT ;  /* 0x0000000907267209 */ /* 0x002fe20007810000 */
[--C-:B------:R-:W-:Y:S01]  /*4b30*/  FFMA.FTZ R7, R61, UR5, -R2.reuse ;  /* 0x000000053d077c23 */ /* 0x100fe20008010802 */
[----:B----4-:R-:W-:-:S02]  /*4b40*/  FFMA.FTZ R0, R47, UR5, -R2 ;  /* 0x000000052f007c23 */ /* 0x010fc40008010802 */
[C---:B------:R-:W-:Y:S01]  /*4b50*/  FSETP.NEU.FTZ.AND P0, PT, R38.reuse, -INF , PT ;  /* 0xff8000002600780b */ /* 0x040fe20003f1d000 */
[----:B------:R1:W3:Y:S01]  /*4b60*/  MUFU.EX2 R229, R6 ;  /* 0x0000000600e57308 */ /* 0x0002e20000000800 */
[----:B-----5:R-:W-:Y:S01]  /*4b70*/  FMUL.FTZ R5, R38, UR5 ;  /* 0x0000000526057c20 */ /* 0x020fe20008410000 */
[----:B------:R-:W-:Y:S02]  /*4b80*/  F2FP.BF16.F32.PACK_AB R10, R242, R241 ;  /* 0x000000f1f20a723e */ /* 0x000fe400000010ff */
[----:B------:R4:W-:Y:S04]  /*4b90*/  MUFU.EX2 R239, R0 ;  /* 0x0000000000ef7308 */ /* 0x0009e80000000800 */
[----:B------:R5:W-:Y:S01]  /*4ba0*/  MUFU.EX2 R226, R7 ;  /* 0x0000000700e27308 */ /* 0x000be20000000800 */
[----:B-1----:R-:W-:Y:S01]  /*4bb0*/  FFMA.FTZ R6, R43, UR5, -R2 ;  /* 0x000000052b067c23 */ /* 0x002fe20008010802 */
[----:B---3--:R-:W-:-:S02]  /*4bc0*/  F2FP.BF16.F32.PACK_AB R9, R228, R229 ;  /* 0x000000e5e409723e */ /* 0x008fc400000010ff */
[----:B----4-:R-:W-:Y:S01]  /*4bd0*/  FSEL R0, R5, RZ, P0 ;  /* 0x000000ff05007208 */ /* 0x010fe20000000000 */
[----:B------:R-:W-:Y:S01]  /*4be0*/  FFMA.FTZ R5, R44, UR5, -R4 ;  /* 0x000000052c057c23 */ /* 0x000fe20008010804 */
[----:B------:R1:W3:Y:S03]  /*4bf0*/  MUFU.EX2 R234, R6 ;  /* 0x0000000600ea7308 */ /* 0x0002e60000000800 */
[----:B-----5:R-:W-:Y:S01]  /*4c00*/  FFMA.FTZ R7, R77, UR5, -R0 ;  /* 0x000000054d077c23 */ /* 0x020fe20008010800 */
[----:B------:R4:W-:Y:S04]  /*4c10*/  MUFU.EX2 R222, R5 ;  /* 0x0000000500de7308 */ /* 0x0009e80000000800 */
[----:B------:R5:W-:Y:S01]  /*4c20*/  MUFU.EX2 R207, R7 ;  /* 0x0000000700cf7308 */ /* 0x000be20000000800 */
[----:B-1----:R-:W-:Y:S01]  /*4c30*/  FFMA.FTZ R6, R49, UR5, -R4 ;  /* 0x0000000531067c23 */ /* 0x002fe20008010804 */
[----:B---3--:R-:W-:Y:S01]  /*4c40*/  F2FP.BF16.F32.PACK_AB R11, R239, R234 ;  /* 0x000000eaef0b723e */ /* 0x008fe200000010ff */
[----:B----4-:R-:W-:-:S02]  /*4c50*/  FFMA.FTZ R5, R57, UR5, -R0 ;  /* 0x0000000539057c23 */ /* 0x010fc40008010800 */
[----:B------:R1:W3:Y:S04]  /*4c60*/  MUFU.EX2 R221, R6 ;  /* 0x0000000600dd7308 */ /* 0x0002e80000000800 */
[----:B------:R-:W-:Y:S01]  /*4c70*/  HMMA.16816.F32.BF16 R40, R8, R16, RZ ;  /* 0x000000100828723c */ /* 0x000fe200000418ff */
[----:B------:R4:W-:Y:S01]  /*4c80*/  MUFU.EX2 R220, R5 ;  /* 0x0000000500dc7308 */ /* 0x0009e20000000800 */
[----:B-----5:R-:W-:-:S04]  /*4c90*/  FFMA.FTZ R7, R84, UR5, -R2 ;  /* 0x0000000554077c23 */ /* 0x020fc80008010802 */
[----:B------:R5:W-:Y:S02]  /*4ca0*/  MUFU.EX2 R205, R7 ;  /* 0x0000000700cd7308 */ /* 0x000be40000000800 */
[----:B------:R-:W-:Y:S01]  /*4cb0*/  HMMA.16816.F32.BF16 R32, R8, R18, RZ ;  /* 0x000000120820723c */ /* 0x000fe200000418ff */
[----:B-1----:R-:W-:Y:S01]  /*4cc0*/  FFMA.FTZ R6, R48, UR5, -R4 ;  /* 0x0000000530067c23 */ /* 0x002fe20008010804 */
[----:B---3--:R-:W-:Y:S01]  /*4cd0*/  F2FP.BF16.F32.PACK_AB R12, R221, R238 ;  /* 0x000000eedd0c723e */ /* 0x008fe200000010ff */
[----:B----4-:R-:W-:Y:S02]  /*4ce0*/  FFMA.FTZ R5, R51, UR5, -R0 ;  /* 0x0000000533057c23 */ /* 0x010fe40008010800 */
[----:B------:R1:W3:Y:S04]  /*4cf0*/  MUFU.EX2 R231, R6 ;  /* 0x0000000600e77308 */ /* 0x0002e80000000800 */
[----:B------:R4:W-:Y:S01]  /*4d00*/  MUFU.EX2 R223, R5 ;  /* 0x0000000500df7308 */ /* 0x0009e20000000800 */
[----:B-----5:R-:W-:-:S04]  /*4d10*/  FFMA.FTZ R7, R95, UR5, -R2 ;  /* 0x000000055f077c23 */ /* 0x020fc80008010802 */
[----:B------:R5:W-:Y:S01]  /*4d20*/  MUFU.EX2 R181, R7 ;  /* 0x0000000700b57308 */ /* 0x000be20000000800 */
[----:B-1----:R-:W-:Y:S01]  /*4d30*/  FFMA.FTZ R6, R50, UR5, -R0 ;  /* 0x0000000532067c23 */ /* 0x002fe20008010800 */
[----:B---3--:R-:W-:Y:S01]  /*4d40*/  F2FP.BF16.F32.PACK_AB R14, R231, R222 ;  /* 0x000000dee70e723e */ /* 0x008fe200000010ff */
[----:B------:R-:W-:Y:S01]  /*4d50*/  HMMA.16816.F32.BF16 R48, R8, R20, RZ ;  /* 0x000000140830723c */ /* 0x000fe200000418ff */
[--C-:B----4-:R-:W-:Y:S01]  /*4d60*/  FFMA.FTZ R5, R53, UR5, -R3.reuse ;  /* 0x0000000535057c23 */ /* 0x110fe20008010803 */
[----:B------:R1:W3:Y:S04]  /*4d70*/  MUFU.EX2 R219, R6 ;  /* 0x0000000600db7308 */ /* 0x0002e80000000800 */
[----:B------:R4:W-:Y:S01]  /*4d80*/  MUFU.EX2 R230, R5 ;  /* 0x0000000500e67308 */ /* 0x0009e20000000800 */
[----:B-----5:R-:W-:Y:S01]  /*4d90*/  FFMA.FTZ R7, R114, UR5, -R2 ;  /* 0x0000000572077c23 */ /* 0x020fe20008010802 */
[----:B-1----:R-:W-:Y:S01]  /*4da0*/  FFMA.FTZ R6, R56, UR5, -R0 ;  /* 0x0000000538067c23 */ /* 0x002fe20008010800 */
[----:B---3--:R-:W-:Y:S01]  /*4db0*/  F2FP.BF16.F32.PACK_AB R13, R219, R220 ;  /* 0x000000dcdb0d723e */ /* 0x008fe200000010ff */
[----:B----4-:R-:W-:-:S02]  /*4dc0*/  FFMA.FTZ R5, R46, UR5, -R3 ;  /* 0x000000052e057c23 */ /* 0x010fc40008010803 */
[----:B------:R1:W3:Y:S04]  /*4dd0*/  MUFU.EX2 R225, R6 ;  /* 0x0000000600e17308 */ /* 0x0002e80000000800 */
[----:B------:R4:W-:Y:S01]  /*4de0*/  MUFU.EX2 R235, R5 ;  /* 0x0000000500eb7308 */ /* 0x0009e20000000800 */
[--C-:B-1----:R-:W-:Y:S01]  /*4df0*/  FFMA.FTZ R6, R52, UR5, -R3.reuse ;  /* 0x0000000534067c23 */ /* 0x102fe20008010803 */
[----:B---3--:R-:W-:Y:S01]  /*4e00*/  F2FP.BF16.F32.PACK_AB R15, R225, R223 ;  /* 0x000000dfe10f723e */ /* 0x008fe200000010ff */
[--C-:B----4-:R-:W-:Y:S02]  /*4e10*/  FFMA.FTZ R5, R60, UR5, -R2.reuse ;  /* 0x000000053c057c23 */ /* 0x110fe40008010802 */
[----:B------:R1:W3:Y:S04]  /*4e20*/  MUFU.EX2 R233, R6 ;  /* 0x0000000600e97308 */ /* 0x0002e80000000800 */
[C---:B------:R-:W-:Y:S01]  /*4e30*/  HMMA.16816.F32.BF16 R52, R12.reuse, R20, RZ ;  /* 0x000000140c34723c */ /* 0x040fe200000418ff */
[----:B------:R4:W5:Y:S07]  /*4e40*/  MUFU.EX2 R224, R5 ;  /* 0x0000000500e07308 */ /* 0x00096e0000000800 */
[----:B------:R-:W-:Y:S01]  /*4e50*/  HMMA.16816.F32.BF16 R60, R12, R22, RZ ;  /* 0x000000160c3c723c */ /* 0x000fe200000418ff */
[----:B-1----:R-:W-:Y:S01]  /*4e60*/  FFMA.FTZ R6, R45, UR5, -R3 ;  /* 0x000000052d067c23 */ /* 0x002fe20008010803 */
[----:B----4-:R-:W-:-:S03]  /*4e70*/  FFMA.FTZ R5, R64, UR5, -R2 ;  /* 0x0000000540057c23 */ /* 0x010fc60008010802 */
[----:B------:R1:W4:Y:S03]  /*4e80*/  MUFU.EX2 R240, R6 ;  /* 0x0000000600f07308 */ /* 0x0003260000000800 */
[----:B------:R-:W-:Y:S01]  /*4e90*/  HMMA.16816.F32.BF16 R44, R8, R22, RZ ;  /* 0x00000016082c723c */ /* 0x000fe200000418ff */
[----:B---3--:R-:W-:Y:S01]  /*4ea0*/  F2FP.BF16.F32.PACK_AB R8, R233, R230 ;  /* 0x000000e6e908723e */ /* 0x008fe200000010ff */
[----:B------:R3:W-:Y:S01]  /*4eb0*/  MUFU.EX2 R232, R5 ;  /* 0x0000000500e87308 */ /* 0x0007e20000000800 */
[----:B-----5:R-:W-:-:S05]  /*4ec0*/  F2FP.BF16.F32.PACK_AB R9, R226, R224 ;  /* 0x000000e0e209723e */ /* 0x020fca00000010ff */
[----:B------:R-:W-:Y:S01]  /*4ed0*/  HMMA.16816.F32.BF16 R56, R12, R16, RZ ;  /* 0x000000100c38723c */ /* 0x000fe200000418ff */
[----:B-1----:R-:W-:Y:S01]  /*4ee0*/  FFMA.FTZ R6, R65, UR5, -R2 ;  /* 0x0000000541067c23 */ /* 0x002fe20008010802 */
[----:B----4-:R-:W-:-:S06]  /*4ef0*/  F2FP.BF16.F32.PACK_AB R10, R240, R235 ;  /* 0x000000ebf00a723e */ /* 0x010fcc00000010ff */
[----:B------:R-:W-:Y:S01]  /*4f00*/  HMMA.16816.F32.BF16 R20, R12, R18, RZ ;  /* 0x000000120c14723c */ /* 0x000fe200000418ff */
[--C-:B---3--:R-:W-:Y:S01]  /*4f10*/  FFMA.FTZ R5, R69, UR5, -R4.reuse ;  /* 0x0000000545057c23 */ /* 0x108fe20008010804 */
[----:B------:R1:W3:Y:S01]  /*4f20*/  MUFU.EX2 R227, R6 ;  /* 0x0000000600e37308 */ /* 0x0002e20000000800 */
[----:B------:R-:W4:Y:S03]  /*4f30*/  LDSM.16.MT88.4 R16, [R135+0x4800] ;  /* 0x004800008710783b */ /* 0x000f260000004200 */
[----:B------:R5:W-:Y:S01]  /*4f40*/  MUFU.EX2 R215, R5 ;  /* 0x0000000500d77308 */ /* 0x000be20000000800 */
[----:B------:R-:W4:Y:S01]  /*4f50*/  LDSM.16.MT88.4 R12, [R185+0x4800] ;  /* 0x00480000b90c783b */ /* 0x000f220000004200 */
[--C-:B-1----:R-:W-:Y:S01]  /*4f60*/  FFMA.FTZ R6, R68, UR5, -R4.reuse ;  /* 0x0000000544067c23 */ /* 0x102fe20008010804 */
[----:B---3--:R-:W-:Y:S01]  /*4f70*/  F2FP.BF16.F32.PACK_AB R11, R232, R227 ;  /* 0x000000e3e80b723e */ /* 0x008fe200000010ff */
[----:B-----5:R-:W-:-:S02]  /*4f80*/  FFMA.FTZ R5, R67, UR5, -R4 ;  /* 0x0000000543057c23 */ /* 0x020fc40008010804 */
[----:B------:R1:W3:Y:S04]  /*4f90*/  MUFU.EX2 R216, R6 ;  /* 0x0000000600d87308 */ /* 0x0002e80000000800 */
[C---:B------:R-:W-:Y:S01]  /*4fa0*/  HMMA.16816.F32.BF16 R68, R8.reuse, R24, R48 ;  /* 0x000000180844723c */ /* 0x040fe20000041830 */
[----:B------:R5:W-:Y:S07]  /*4fb0*/  MUFU.EX2 R217, R5 ;  /* 0x0000000500d97308 */ /* 0x000bee0000000800 */
[----:B------:R-:W-:Y:S01]  /*4fc0*/  HMMA.16816.F32.BF16 R44, R8, R26, R44 ;  /* 0x0000001a082c723c */ /* 0x000fe2000004182c */
[----:B-1----:R-:W-:Y:S01]  /*4fd0*/  FFMA.FTZ R6, R66, UR5, -R4 ;  /* 0x0000000542067c23 */ /* 0x002fe20008010804 */
[----:B-----5:R-:W-:-:S03]  /*4fe0*/  FFMA.FTZ R5, R79, UR5, -R0 ;  /* 0x000000054f057c23 */ /* 0x020fc60008010800 */
[----:B------:R1:W5:Y:S03]  /*4ff0*/  MUFU.EX2 R218, R6 ;  /* 0x0000000600da7308 */ /* 0x0003660000000800 */
[C---:B--2---:R-:W-:Y:S01]  /*5000*/  HMMA.16816.F32.BF16 R64, R8.reuse, R28, R40 ;  /* 0x0000001c0840723c */ /* 0x044fe20000041828 */
[----:B------:R2:W4:Y:S07]  /*5010*/  MUFU.EX2 R208, R5 ;  /* 0x0000000500d07308 */ /* 0x00052e0000000800 */
[----:B------:R-:W-:Y:S01]  /*5020*/  HMMA.16816.F32.BF16 R32, R8, R30, R32 ;  /* 0x0000001e0820723c */ /* 0x000fe20000041820 */
[----:B---3--:R-:W-:Y:S01]  /*5030*/  F2FP.BF16.F32.PACK_AB R8, R216, R215 ;  /* 0x000000d7d808723e */ /* 0x008fe200000010ff */
[--C-:B-1----:R-:W-:Y:S01]  /*5040*/  FFMA.FTZ R6, R78, UR5, -R0.reuse ;  /* 0x000000054e067c23 */ /* 0x102fe20008010800 */
[----:B-----5:R-:W-:Y:S01]  /*5050*/  F2FP.BF16.F32.PACK_AB R10, R218, R217 ;  /* 0x000000d9da0a723e */ /* 0x020fe200000010ff */
[----:B--2---:R-:W-:-:S02]  /*5060*/  FFMA.FTZ R5, R76, UR5, -R0 ;  /* 0x000000054c057c23 */ /* 0x004fc40008010800 */
[----:B------:R1:W-:Y:S01]  /*5070*/  MUFU.EX2 R209, R6 ;  /* 0x0000000600d17308 */ /* 0x0003e20000000800 */
[----:B----4-:R-:W-:-:S03]  /*5080*/  F2FP.BF16.F32.PACK_AB R9, R207, R208 ;  /* 0x000000d0cf09723e */ /* 0x010fc600000010ff */
[----:B------:R2:W3:Y:S01]  /*5090*/  MUFU.EX2 R211, R5 ;  /* 0x0000000500d37308 */ /* 0x0004e20000000800 */
[--C-:B-1----:R-:W-:Y:S01]  /*50a0*/  FFMA.FTZ R6, R72, UR5, -R3.reuse ;  /* 0x0000000548067c23 */ /* 0x102fe20008010803 */
[----:B--2---:R-:W-:-:S03]  /*50b0*/  FFMA.FTZ R5, R73, UR5, -R3 ;  /* 0x0000000549057c23 */ /* 0x004fc60008010803 */
[----:B------:R1:W-:Y:S01]  /*50c0*/  MUFU.EX2 R210, R6 ;  /* 0x0000000600d27308 */ /* 0x0003e20000000800 */
[----:B---3--:R-:W-:-:S03]  /*50d0*/  F2FP.BF16.F32.PACK_AB R11, R211, R209 ;  /* 0x000000d1d30b723e */ /* 0x008fc600000010ff */
[----:B------:R2:W3:Y:S04]  /*50e0*/  MUFU.EX2 R213, R5 ;  /* 0x0000000500d57308 */ /* 0x0004e80000000800 */
[----:B------:R-:W-:Y:S01]  /*50f0*/  HMMA.16816.F32.BF16 R48, R8, R24, R52 ;  /* 0x000000180830723c */ /* 0x000fe20000041834 */
[----:B-1----:R-:W-:-:S07]  /*5100*/  FFMA.FTZ R6, R74, UR5, -R3 ;  /* 0x000000054a067c23 */ /* 0x002fce0008010803 */
[C---:B------:R-:W-:Y:S01]  /*5110*/  HMMA.16816.F32.BF16 R52, R8.reuse, R28, R56 ;  /* 0x0000001c0834723c */ /* 0x040fe20000041838 */
[----:B--2---:R-:W-:Y:S01]  /*5120*/  FFMA.FTZ R5, R75, UR5, -R3 ;  /* 0x000000054b057c23 */ /* 0x004fe20008010803 */
[----:B------:R1:W-:Y:S04]  /*5130*/  MUFU.EX2 R214, R6 ;  /* 0x0000000600d67308 */ /* 0x0003e80000000800 */
[----:B------:R2:W4:Y:S02]  /*5140*/  MUFU.EX2 R212, R5 ;  /* 0x0000000500d47308 */ /* 0x0005240000000800 */
[C---:B------:R-:W-:Y:S01]  /*5150*/  HMMA.16816.F32.BF16 R40, R8.reuse, R26, R60 ;  /* 0x0000001a0828723c */ /* 0x040fe2000004183c */
[----:B------:R-:W5:Y:S07]  /*5160*/  LDSM.16.MT88.4 R24, [R135+0x4c00] ;  /* 0x004c00008718783b */ /* 0x000f6e0000004200 */
[----:B------:R-:W-:Y:S01]  /*5170*/  HMMA.16816.F32.BF16 R28, R8, R30, R20 ;  /* 0x0000001e081c723c */ /* 0x000fe20000041814 */
[--C-:B-1----:R-:W-:Y:S01]  /*5180*/  FFMA.FTZ R6, R81, UR5, -R2.reuse ;  /* 0x0000000551067c23 */ /* 0x102fe20008010802 */
[----:B------:R-:W1:Y:S01]  /*5190*/  LDSM.16.MT88.4 R20, [R185+0x4c00] ;  /* 0x004c0000b914783b */ /* 0x000e620000004200 */
[----:B---3--:R-:W-:Y:S01]  /*51a0*/  F2FP.BF16.F32.PACK_AB R8, R210, R213 ;  /* 0x000000d5d208723e */ /* 0x008fe200000010ff */
[----:B--2---:R-:W-:Y:S01]  /*51b0*/  FFMA.FTZ R5, R85, UR5, -R2 ;  /* 0x0000000555057c23 */ /* 0x004fe20008010802 */
[----:B------:R2:W-:Y:S01]  /*51c0*/  MUFU.EX2 R206, R6 ;  /* 0x0000000600ce7308 */ /* 0x0005e20000000800 */
[----:B----4-:R-:W-:-:S03]  /*51d0*/  F2FP.BF16.F32.PACK_AB R10, R214, R212 ;  /* 0x000000d4d60a723e */ /* 0x010fc600000010ff */
[----:B------:R3:W4:Y:S01]  /*51e0*/  MUFU.EX2 R203, R5 ;  /* 0x0000000500cb7308 */ /* 0x0007220000000800 */
[----:B--2---:R-:W-:Y:S01]  /*51f0*/  FFMA.FTZ R6, R90, UR5, -R4 ;  /* 0x000000055a067c23 */ /* 0x004fe20008010804 */
[----:B---3--:R-:W-:-:S03]  /*5200*/  FFMA.FTZ R5, R80, UR5, -R2 ;  /* 0x0000000550057c23 */ /* 0x008fc60008010802 */
[----:B------:R2:W-:Y:S01]  /*5210*/  MUFU.EX2 R202, R6 ;  /* 0x0000000600ca7308 */ /* 0x0005e20000000800 */
[----:B----4-:R-:W-:-:S03]  /*5220*/  F2FP.BF16.F32.PACK_AB R9, R205, R203 ;  /* 0x000000cbcd09723e */ /* 0x010fc600000010ff */
[----:B------:R3:W4:Y:S01]  /*5230*/  MUFU.EX2 R204, R5 ;  /* 0x0000000500cc7308 */ /* 0x0007220000000800 */
[--C-:B--2---:R-:W-:Y:S01]  /*5240*/  FFMA.FTZ R6, R86, UR5, -R4.reuse ;  /* 0x0000000556067c23 */ /* 0x104fe20008010804 */
[----:B---3--:R-:W-:-:S03]  /*5250*/  FFMA.FTZ R5, R92, UR5, -R4 ;  /* 0x000000055c057c23 */ /* 0x008fc60008010804 */
        /* <DEDUP_REMOVED lines=9> */
[C---:B------:R-:W-:Y:S08]  /*52f0*/  HMMA.16816.F32.BF16 R68, R8.reuse, R12, R64 ;  /* 0x0000000c0844723c */ /* 0x040ff00000041840 */
[----:B------:R-:W-:Y:S01]  /*5300*/  HMMA.16816.F32.BF16 R32, R8, R14, R32 ;  /* 0x0000000e0820723c */ /* 0x000fe20000041820 */
[--C-:B--2---:R-:W-:Y:S01]  /*5310*/  FFMA.FTZ R6, R91, UR5, -R0.reuse ;  /* 0x000000055b067c23 */ /* 0x104fe20008010800 */
[----:B----4-:R-:W-:Y:S01]  /*5320*/  F2FP.BF16.F32.PACK_AB R8, R202, R199 ;  /* 0x000000c7ca08723e */ /* 0x010fe200000010ff */
[----:B---3--:R-:W-:-:S02]  /*5330*/  FFMA.FTZ R5, R96, UR5, -R0 ;  /* 0x0000000560057c23 */ /* 0x008fc40008010800 */
[----:B------:R2:W-:Y:S01]  /*5340*/  MUFU.EX2 R192, R6 ;  /* 0x0000000600c07308 */ /* 0x0005e20000000800 */
[----:B-----5:R-:W-:-:S03]  /*5350*/  F2FP.BF16.F32.PACK_AB R10, R201, R200 ;  /* 0x000000c8c90a723e */ /* 0x020fc600000010ff */
        /* <DEDUP_REMOVED lines=14> */
[----:B------:R-:W2:Y:S01]  /*5440*/  LDSM.16.MT88.4 R16, [R135+0x5000] ;  /* 0x005000008710783b */ /* 0x000ea20000004200 */
[----:B---3--:R-:W-:Y:S01]  /*5450*/  FFMA.FTZ R5, R82, UR5, -R3 ;  /* 0x0000000552057c23 */ /* 0x008fe20008010803 */
[----:B------:R3:W-:Y:S04]  /*5460*/  MUFU.EX2 R182, R6 ;  /* 0x0000000600b67308 */ /* 0x0007e80000000800 */
[----:B------:R5:W1:Y:S01]  /*5470*/  MUFU.EX2 R191, R5 ;  /* 0x0000000500bf7308 */ /* 0x000a620000000800 */
[C---:B------:R-:W-:Y:S08]  /*5480*/  HMMA.16816.F32.BF16 R52, R8.reuse, R12, R52 ;  /* 0x0000000c0834723c */ /* 0x040ff00000041834 */
[----:B------:R-:W-:Y:S01]  /*5490*/  HMMA.16816.F32.BF16 R28, R8, R14, R28 ;  /* 0x0000000e081c723c */ /* 0x000fe2000004181c */
[----:B---3--:R-:W-:Y:S01]  /*54a0*/  FFMA.FTZ R6, R111, UR5, -R4 ;  /* 0x000000056f067c23 */ /* 0x008fe20008010804 */
[----:B------:R-:W3:Y:S01]  /*54b0*/  LDSM.16.MT88.4 R12, [R185+0x5000] ;  /* 0x00500000b90c783b */ /* 0x000ee20000004200 */
[----:B----4-:R-:W-:Y:S01]  /*54c0*/  F2FP.BF16.F32.PACK_AB R8, R198, R197 ;  /* 0x000000c5c608723e */ /* 0x010fe200000010ff */
[----:B-----5:R-:W-:Y:S01]  /*54d0*/  FFMA.FTZ R5, R99, UR5, -R2 ;  /* 0x0000000563057c23 */ /* 0x020fe20008010802 */
[----:B------:R4:W-:Y:S01]  /*54e0*/  MUFU.EX2 R179, R6 ;  /* 0x0000000600b37308 */ /* 0x0009e20000000800 */
[----:B-1----:R-:W-:-:S03]  /*54f0*/  F2FP.BF16.F32.PACK_AB R10, R195, R191 ;  /* 0x000000bfc30a723e */ /* 0x002fc600000010ff */
[----:B------:R1:W5:Y:S04]  /*5500*/  MUFU.EX2 R183, R5 ;  /* 0x0000000500b77308 */ /* 0x0003680000000800 */
[----:B------:R2:W-:Y:S01]  /*5510*/  MUFU.EX2 R99, R7 ;  /* 0x0000000700637308 */ /* 0x0005e20000000800 */
[----:B----4-:R-:W-:Y:S01]  /*5520*/  FFMA.FTZ R6, R106, UR5, -R4 ;  /* 0x000000056a067c23 */ /* 0x010fe20008010804 */
[----:B-1----:R-:W-:Y:S01]  /*5530*/  FFMA.FTZ R5, R97, UR5, -R2 ;  /* 0x0000000561057c23 */ /* 0x002fe20008010802 */
[----:B-----5:R-:W-:-:S03]  /*5540*/  F2FP.BF16.F32.PACK_AB R9, R181, R183 ;  /* 0x000000b7b509723e */ /* 0x020fc600000010ff */
[----:B------:R1:W4:Y:S01]  /*5550*/  MUFU.EX2 R180, R5 ;  /* 0x0000000500b47308 */ /* 0x0003220000000800 */
[----:B--2---:R-:W-:-:S04]  /*5560*/  FFMA.FTZ R7, R134, UR5, -R2 ;  /* 0x0000000586077c23 */ /* 0x004fc80008010802 */
[----:B------:R2:W-:Y:S01]  /*5570*/  MUFU.EX2 R83, R7 ;  /* 0x0000000700537308 */ /* 0x0005e20000000800 */
[----:B-1----:R-:W-:Y:S01]  /*5580*/  FFMA.FTZ R5, R112, UR5, -R4 ;  /* 0x0000000570057c23 */ /* 0x002fe20008010804 */
[----:B----4-:R-:W-:-:S03]  /*5590*/  F2FP.BF16.F32.PACK_AB R11, R180, R182 ;  /* 0x000000b6b40b723e */ /* 0x010fc600000010ff */
[----:B------:R1:W4:Y:S01]  /*55a0*/  MUFU.EX2 R178, R5 ;  /* 0x0000000500b27308 */ /* 0x0003220000000800 */
[----:B--2---:R-:W-:-:S03]  /*55b0*/  FFMA.FTZ R7, R145, UR5, -R0 ;  /* 0x0000000591077c23 */ /* 0x004fc60008010800 */
[C---:B------:R-:W-:Y:S01]  /*55c0*/  HMMA.16816.F32.BF16 R40, R8.reuse, R26, R44 ;  /* 0x0000001a0828723c */ /* 0x040fe2000004182c */
[----:B------:R-:W-:Y:S07]  /*55d0*/  MUFU.EX2 R72, R7 ;  /* 0x0000000700487308 */ /* 0x000fee0000000800 */
[----:B------:R-:W-:Y:S01]  /*55e0*/  HMMA.16816.F32.BF16 R48, R8, R24, R60 ;  /* 0x000000180830723c */ /* 0x000fe2000004183c */
[----:B-1----:R-:W-:-:S04]  /*55f0*/  FFMA.FTZ R5, R107, UR5, -R4 ;  /* 0x000000056b057c23 */ /* 0x002fc80008010804 */
[----:B------:R1:W-:Y:S03]  /*5600*/  MUFU.EX2 R177, R5 ;  /* 0x0000000500b17308 */ /* 0x0003e60000000800 */
[C---:B------:R-:W-:Y:S08]  /*5610*/  HMMA.16816.F32.BF16 R44, R8.reuse, R20, R68 ;  /* 0x00000014082c723c */ /* 0x040ff00000041844 */
[----:B------:R-:W-:Y:S01]  /*5620*/  HMMA.16816.F32.BF16 R32, R8, R22, R32 ;  /* 0x000000160820723c */ /* 0x000fe20000041820 */
[----:B----4-:R-:W-:Y:S01]  /*5630*/  F2FP.BF16.F32.PACK_AB R8, R179, R178 ;  /* 0x000000b2b308723e */ /* 0x010fe200000010ff */
[----:B-1----:R-:W-:-:S02]  /*5640*/  FFMA.FTZ R5, R119, UR5, -R0 ;  /* 0x0000000577057c23 */ /* 0x002fc40008010800 */
[----:B------:R1:W2:Y:S04]  /*5650*/  MUFU.EX2 R119, R6 ;  /* 0x0000000600777308 */ /* 0x0002a80000000800 */
[----:B------:R4:W-:Y:S01]  /*5660*/  MUFU.EX2 R112, R5 ;  /* 0x0000000500707308 */ /* 0x0009e20000000800 */
[--C-:B-1----:R-:W-:Y:S01]  /*5670*/  FFMA.FTZ R6, R115, UR5, -R0.reuse ;  /* 0x0000000573067c23 */ /* 0x102fe20008010800 */
[----:B--2---:R-:W-:Y:S01]  /*5680*/  F2FP.BF16.F32.PACK_AB R10, R119, R177 ;  /* 0x000000b1770a723e */ /* 0x004fe200000010ff */
[--C-:B----4-:R-:W-:Y:S02]  /*5690*/  FFMA.FTZ R5, R116, UR5, -R0.reuse ;  /* 0x0000000574057c23 */ /* 0x110fe40008010800 */
[----:B------:R1:W2:Y:S04]  /*56a0*/  MUFU.EX2 R107, R6 ;  /* 0x00000006006b7308 */ /* 0x0002a80000000800 */
[----:B------:R4:W-:Y:S01]  /*56b0*/  MUFU.EX2 R111, R5 ;  /* 0x00000005006f7308 */ /* 0x0009e20000000800 */
[----:B-1----:R-:W-:Y:S01]  /*56c0*/  FFMA.FTZ R6, R113, UR5, -R0 ;  /* 0x0000000571067c23 */ /* 0x002fe20008010800 */
[----:B--2---:R-:W-:Y:S01]  /*56d0*/  F2FP.BF16.F32.PACK_AB R9, R107, R112 ;  /* 0x000000706b09723e */ /* 0x004fe200000010ff */
[----:B----4-:R-:W-:-:S02]  /*56e0*/  FFMA.FTZ R5, R110, UR5, -R3 ;  /* 0x000000056e057c23 */ /* 0x010fc40008010803 */
[----:B------:R1:W2:Y:S04]  /*56f0*/  MUFU.EX2 R106, R6 ;  /* 0x00000006006a7308 */ /* 0x0002a80000000800 */
[----:B------:R4:W-:Y:S01]  /*5700*/  MUFU.EX2 R113, R5 ;  /* 0x0000000500717308 */ /* 0x0009e20000000800 */
[--C-:B-1----:R-:W-:Y:S01]  /*5710*/  FFMA.FTZ R6, R103, UR5, -R3.reuse ;  /* 0x0000000567067c23 */ /* 0x102fe20008010803 */
[----:B--2---:R-:W-:Y:S01]  /*5720*/  F2FP.BF16.F32.PACK_AB R11, R106, R111 ;  /* 0x0000006f6a0b723e */ /* 0x004fe200000010ff */
[--C-:B----4-:R-:W-:Y:S02]  /*5730*/  FFMA.FTZ R5, R102, UR5, -R3.reuse ;  /* 0x0000000566057c23 */ /* 0x110fe40008010803 */
[----:B------:R1:W2:Y:S04]  /*5740*/  MUFU.EX2 R115, R6 ;  /* 0x0000000600737308 */ /* 0x0002a80000000800 */
[C---:B------:R-:W-:Y:S08]  /*5750*/  HMMA.16816.F32.BF16 R64, R8.reuse, R24, R64 ;  /* 0x000000180840723c */ /* 0x040ff00000041840 */
[----:B------:R-:W-:Y:S01]  /*5760*/  HMMA.16816.F32.BF16 R56, R8, R26, R56 ;  /* 0x0000001a0838723c */ /* 0x000fe20000041838 */
[----:B------:R-:W4:Y:S01]  /*5770*/  LDSM.16.MT88.4 R24, [R135+0x5400] ;  /* 0x005400008718783b */ /* 0x000f220000004200 */
[----:B-1----:R-:W-:-:S02]  /*5780*/  FFMA.FTZ R6, R105, UR5, -R3 ;  /* 0x0000000569067c23 */ /* 0x002fc40008010803 */
[----:B------:R1:W-:Y:S04]  /*5790*/  MUFU.EX2 R105, R5 ;  /* 0x0000000500697308 */ /* 0x0003e80000000800 */
[C---:B------:R-:W-:Y:S01]  /*57a0*/  HMMA.16816.F32.BF16 R52, R8.reuse, R20, R52 ;  /* 0x000000140834723c */ /* 0x040fe20000041834 */
[----:B------:R5:W3:Y:S07]  /*57b0*/  MUFU.EX2 R110, R6 ;  /* 0x00000006006e7308 */ /* 0x000aee0000000800 */
[----:B------:R-:W-:Y:S01]  /*57c0*/  HMMA.16816.F32.BF16 R28, R8, R22, R28 ;  /* 0x00000016081c723c */ /* 0x000fe2000004181c */
[----:B------:R-:W4:Y:S01]  /*57d0*/  LDSM.16.MT88.4 R20, [R185+0x5400] ;  /* 0x00540000b914783b */ /* 0x000f220000004200 */
[----:B--2---:R-:W-:Y:S01]  /*57e0*/  F2FP.BF16.F32.PACK_AB R8, R115, R113 ;  /* 0x000000717308723e */ /* 0x004fe200000010ff */
[----:B-1----:R-:W-:-:S04]  /*57f0*/  FFMA.FTZ R5, R120, UR5, -R2 ;  /* 0x0000000578057c23 */ /* 0x002fc80008010802 */
[----:B------:R1:W2:Y:S01]  /*5800*/  MUFU.EX2 R103, R5 ;  /* 0x0000000500677308 */ /* 0x0002a20000000800 */
[----:B-----5:R-:W-:Y:S01]  /*5810*/  FFMA.FTZ R6, R118, UR5, -R2 ;  /* 0x0000000576067c23 */ /* 0x020fe20008010802 */
[----:B---3--:R-:W-:-:S03]  /*5820*/  F2FP.BF16.F32.PACK_AB R10, R110, R105 ;  /* 0x000000696e0a723e */ /* 0x008fc600000010ff */
[----:B------:R3:W-:Y:S01]  /*5830*/  MUFU.EX2 R102, R6 ;  /* 0x0000000600667308 */ /* 0x0007e20000000800 */
[----:B-1----:R-:W-:Y:S01]  /*5840*/  FFMA.FTZ R5, R117, UR5, -R2 ;  /* 0x0000000575057c23 */ /* 0x002fe20008010802 */
[----:B--2---:R-:W-:-:S03]  /*5850*/  F2FP.BF16.F32.PACK_AB R9, R99, R103 ;  /* 0x000000676309723e */ /* 0x004fc600000010ff */
[----:B------:R1:W2:Y:S01]  /*5860*/  MUFU.EX2 R98, R5 ;  /* 0x0000000500627308 */ /* 0x0002a20000000800 */
[----:B---3--:R-:W-:-:S04]  /*5870*/  FFMA.FTZ R6, R128, UR5, -R4 ;  /* 0x0000000580067c23 */ /* 0x008fc80008010804 */
[----:B------:R3:W-:Y:S01]  /*5880*/  MUFU.EX2 R97, R6 ;  /* 0x0000000600617308 */ /* 0x0007e20000000800 */
[----:B-1----:R-:W-:Y:S01]  /*5890*/  FFMA.FTZ R5, R130, UR5, -R4 ;  /* 0x0000000582057c23 */ /* 0x002fe20008010804 */
[----:B--2---:R-:W-:-:S03]  /*58a0*/  F2FP.BF16.F32.PACK_AB R11, R98, R102 ;  /* 0x00000066620b723e */ /* 0x004fc600000010ff */
[----:B------:R1:W2:Y:S01]  /*58b0*/  MUFU.EX2 R95, R5 ;  /* 0x00000005005f7308 */ /* 0x0002a20000000800 */
[----:B---3--:R-:W-:-:S03]  /*58c0*/  FFMA.FTZ R6, R126, UR5, -R4 ;  /* 0x000000057e067c23 */ /* 0x008fc60008010804 */
[C---:B------:R-:W-:Y:S01]  /*58d0*/  HMMA.16816.F32.BF16 R48, R8.reuse, R16, R48 ;  /* 0x000000100830723c */ /* 0x040fe20000041830 */
[----:B------:R3:W-:Y:S07]  /*58e0*/  MUFU.EX2 R96, R6 ;  /* 0x0000000600607308 */ /* 0x0007ee0000000800 */
[----:B------:R-:W-:Y:S01]  /*58f0*/  HMMA.16816.F32.BF16 R40, R8, R18, R40 ;  /* 0x000000120828723c */ /* 0x000fe20000041828 */
[----:B-1----:R-:W-:-:S04]  /*5900*/  FFMA.FTZ R5, R127, UR5, -R4 ;  /* 0x000000057f057c23 */ /* 0x002fc80008010804 */
[----:B------:R1:W5:Y:S01]  /*5910*/  MUFU.EX2 R94, R5 ;  /* 0x00000005005e7308 */ /* 0x0003620000000800 */
[--C-:B---3--:R-:W-:Y:S02]  /*5920*/  FFMA.FTZ R6, R132, UR5, -R0.reuse ;  /* 0x0000000584067c23 */ /* 0x108fe40008010800 */
[C---:B------:R-:W-:Y:S02]  /*5930*/  HMMA.16816.F32.BF16 R44, R8.reuse, R12, R44 ;  /* 0x0000000c082c723c */ /* 0x040fe4000004182c */
[----:B------:R3:W-:Y:S06]  /*5940*/  MUFU.EX2 R88, R6 ;  /* 0x0000000600587308 */ /* 0x0007ec0000000800 */
[----:B------:R-:W-:Y:S01]  /*5950*/  HMMA.16816.F32.BF16 R32, R8, R14, R32 ;  /* 0x0000000e0820723c */ /* 0x000fe20000041820 */
[----:B--2---:R-:W-:Y:S01]  /*5960*/  F2FP.BF16.F32.PACK_AB R8, R97, R95 ;  /* 0x0000005f6108723e */ /* 0x004fe200000010ff */
[----:B-1----:R-:W-:Y:S01]  /*5970*/  FFMA.FTZ R5, R138, UR5, -R0 ;  /* 0x000000058a057c23 */ /* 0x002fe20008010800 */
[----:B-----5:R-:W-:-:S03]  /*5980*/  F2FP.BF16.F32.PACK_AB R10, R96, R94 ;  /* 0x0000005e600a723e */ /* 0x020fc600000010ff */
[----:B------:R1:W2:Y:S01]  /*5990*/  MUFU.EX2 R91, R5 ;  /* 0x00000005005b7308 */ /* 0x0002a20000000800 */
[----:B---3--:R-:W-:-:S04]  /*59a0*/  FFMA.FTZ R6, R129, UR5, -R0 ;  /* 0x0000000581067c23 */ /* 0x008fc80008010800 */
        /* <DEDUP_REMOVED lines=13> */
[----:B------:R-:W-:Y:S01]  /*5a80*/  LDSM.16.MT88.4 R16, [R185+0x5800] ;  /* 0x00580000b910783b */ /* 0x000fe20000004200 */
[----:B-1----:R-:W-:-:S04]  /*5a90*/  FFMA.FTZ R5, R122, UR5, -R3 ;  /* 0x000000057a057c23 */ /* 0x002fc80008010803 */
[----:B------:R1:W5:Y:S01]  /*5aa0*/  MUFU.EX2 R86, R5 ;  /* 0x0000000500567308 */ /* 0x0003620000000800 */
[--C-:B---3--:R-:W-:Y:S01]  /*5ab0*/  FFMA.FTZ R6, R136, UR5, -R2.reuse ;  /* 0x0000000588067c23 */ /* 0x108fe20008010802 */
[C---:B------:R-:W-:Y:S03]  /*5ac0*/  HMMA.16816.F32.BF16 R56, R8.reuse, R12, R52 ;  /* 0x0000000c0838723c */ /* 0x040fe60000041834 */
[----:B------:R3:W-:Y:S05]  /*5ad0*/  MUFU.EX2 R84, R6 ;  /* 0x0000000600547308 */ /* 0x0007ea0000000800 */
[----:B------:R-:W-:Y:S01]  /*5ae0*/  HMMA.16816.F32.BF16 R52, R8, R14, R28 ;  /* 0x0000000e0834723c */ /* 0x000fe2000004181c */
[----:B--2---:R-:W-:Y:S01]  /*5af0*/  F2FP.BF16.F32.PACK_AB R8, R93, R92 ;  /* 0x0000005c5d08723e */ /* 0x004fe200000010ff */
[----:B------:R-:W2:Y:S01]  /*5b00*/  LDSM.16.MT88.4 R12, [R135+0x5800] ;  /* 0x00580000870c783b */ /* 0x000ea20000004200 */
[----:B-1----:R-:W-:Y:S01]  /*5b10*/  FFMA.FTZ R5, R137, UR5, -R2 ;  /* 0x0000000589057c23 */ /* 0x002fe20008010802 */
[----:B-----5:R-:W-:-:S03]  /*5b20*/  F2FP.BF16.F32.PACK_AB R10, R89, R86 ;  /* 0x00000056590a723e */ /* 0x020fc600000010ff */
[----:B------:R1:W5:Y:S01]  /*5b30*/  MUFU.EX2 R85, R5 ;  /* 0x0000000500557308 */ /* 0x0003620000000800 */
[----:B---3--:R-:W-:-:S04]  /*5b40*/  FFMA.FTZ R6, R144, UR5, -R4 ;  /* 0x0000000590067c23 */ /* 0x008fc80008010804 */
[----:B------:R3:W-:Y:S01]  /*5b50*/  MUFU.EX2 R81, R6 ;  /* 0x0000000600517308 */ /* 0x0007e20000000800 */
        /* <DEDUP_REMOVED lines=8> */
[----:B---3--:R-:W-:-:S03]  /*5be0*/  FFMA.FTZ R6, R152, UR5, -R0 ;  /* 0x0000000598067c23 */ /* 0x008fc60008010800 */
[C---:B----4-:R-:W-:Y:S01]  /*5bf0*/  HMMA.16816.F32.BF16 R48, R8.reuse, R24, R48 ;  /* 0x000000180830723c */ /* 0x050fe20000041830 */
[----:B------:R3:W-:Y:S07]  /*5c00*/  MUFU.EX2 R74, R6 ;  /* 0x00000006004a7308 */ /* 0x0007ee0000000800 */
[----:B------:R-:W-:Y:S01]  /*5c10*/  HMMA.16816.F32.BF16 R44, R8, R20, R44 ;  /* 0x00000014082c723c */ /* 0x000fe2000004182c */
[----:B-1----:R-:W-:-:S04]  /*5c20*/  FFMA.FTZ R5, R142, UR5, -R4 ;  /* 0x000000058e057c23 */ /* 0x002fc80008010804 */
[----:B------:R1:W4:Y:S01]  /*5c30*/  MUFU.EX2 R78, R5 ;  /* 0x00000005004e7308 */ /* 0x0003220000000800 */
[----:B---3--:R-:W-:Y:S02]  /*5c40*/  FFMA.FTZ R6, R149, UR5, -R4 ;  /* 0x0000000595067c23 */ /* 0x008fe40008010804 */
[----:B------:R-:W-:Y:S02]  /*5c50*/  HMMA.16816.F32.BF16 R28, R8, R22, R32 ;  /* 0x00000016081c723c */ /* 0x000fe40000041820 */
[----:B------:R3:W-:Y:S01]  /*5c60*/  MUFU.EX2 R73, R6 ;  /* 0x0000000600497308 */ /* 0x0007e20000000800 */
[----:B-1----:R-:W-:-:S05]  /*5c70*/  FFMA.FTZ R5, R146, UR5, -R0 ;  /* 0x0000000592057c23 */ /* 0x002fca0008010800 */
[----:B------:R-:W-:Y:S01]  /*5c80*/  HMMA.16816.F32.BF16 R144, R8, R26, R40 ;  /* 0x0000001a0890723c */ /* 0x000fe20000041828 */
[----:B-----5:R-:W-:Y:S01]  /*5c90*/  F2FP.BF16.F32.PACK_AB R8, R81, R79 ;  /* 0x0000004f5108723e */ /* 0x020fe200000010ff */
[----:B------:R1:W5:Y:S01]  /*5ca0*/  MUFU.EX2 R75, R5 ;  /* 0x00000005004b7308 */ /* 0x0003620000000800 */
[----:B---3--:R-:W-:Y:S01]  /*5cb0*/  FFMA.FTZ R6, R121, UR5, -R4 ;  /* 0x0000000579067c23 */ /* 0x008fe20008010804 */
[----:B----4-:R-:W-:-:S03]  /*5cc0*/  F2FP.BF16.F32.PACK_AB R10, R80, R78 ;  /* 0x0000004e500a723e */ /* 0x010fc600000010ff */
[----:B------:R3:W-:Y:S01]  /*5cd0*/  MUFU.EX2 R69, R6 ;  /* 0x0000000600457308 */ /* 0x0007e20000000800 */
[----:B-1----:R-:W-:Y:S01]  /*5ce0*/  FFMA.FTZ R5, R151, UR5, -R0 ;  /* 0x0000000597057c23 */ /* 0x002fe20008010800 */
[----:B-----5:R-:W-:-:S03]  /*5cf0*/  F2FP.BF16.F32.PACK_AB R9, R72, R75 ;  /* 0x0000004b4809723e */ /* 0x020fc600000010ff */
[----:B------:R1:W4:Y:S01]  /*5d00*/  MUFU.EX2 R77, R5 ;  /* 0x00000005004d7308 */ /* 0x0003220000000800 */
[----:B---3--:R-:W-:-:S04]  /*5d10*/  FFMA.FTZ R6, R155, UR5, -R3 ;  /* 0x000000059b067c23 */ /* 0x008fc80008010803 */
[----:B------:R3:W-:Y:S01]  /*5d20*/  MUFU.EX2 R70, R6 ;  /* 0x0000000600467308 */ /* 0x0007e20000000800 */
[----:B-1----:R-:W-:Y:S01]  /*5d30*/  FFMA.FTZ R5, R150, UR5, -R4 ;  /* 0x0000000596057c23 */ /* 0x002fe20008010804 */
[----:B----4-:R-:W-:-:S03]  /*5d40*/  F2FP.BF16.F32.PACK_AB R11, R77, R74 ;  /* 0x0000004a4d0b723e */ /* 0x010fc600000010ff */
[----:B------:R1:W-:Y:S01]  /*5d50*/  MUFU.EX2 R76, R5 ;  /* 0x00000005004c7308 */ /* 0x0003e20000000800 */
[----:B---3--:R-:W-:-:S03]  /*5d60*/  FFMA.FTZ R6, R140, UR5, -R3 ;  /* 0x000000058c067c23 */ /* 0x008fc60008010803 */
[C---:B------:R-:W-:Y:S01]  /*5d70*/  HMMA.16816.F32.BF16 R32, R8.reuse, R24, R64 ;  /* 0x000000180820723c */ /* 0x040fe20000041840 */
[----:B------:R3:W-:Y:S07]  /*5d80*/  MUFU.EX2 R64, R6 ;  /* 0x0000000600407308 */ /* 0x0007ee0000000800 */
[----:B------:R-:W-:Y:S01]  /*5d90*/  HMMA.16816.F32.BF16 R24, R8, R26, R60 ;  /* 0x0000001a0818723c */ /* 0x000fe2000004183c */
[----:B-1----:R-:W-:-:S04]  /*5da0*/  FFMA.FTZ R5, R104, UR5, -R4 ;  /* 0x0000000568057c23 */ /* 0x002fc80008010804 */
[----:B------:R1:W-:Y:S01]  /*5db0*/  MUFU.EX2 R68, R5 ;  /* 0x0000000500447308 */ /* 0x0003e20000000800 */
[----:B---3--:R-:W-:Y:S02]  /*5dc0*/  FFMA.FTZ R6, R162, UR5, -R2 ;  /* 0x00000005a2067c23 */ /* 0x008fe40008010802 */
[C---:B------:R-:W-:Y:S02]  /*5dd0*/  HMMA.16816.F32.BF16 R40, R8.reuse, R20, R56 ;  /* 0x000000140828723c */ /* 0x040fe40000041838 */
[----:B------:R3:W-:Y:S06]  /*5de0*/  MUFU.EX2 R67, R6 ;  /* 0x0000000600437308 */ /* 0x0007ec0000000800 */
[----:B------:R-:W-:Y:S01]  /*5df0*/  HMMA.16816.F32.BF16 R20, R8, R22, R52 ;  /* 0x000000160814723c */ /* 0x000fe20000041834 */
[----:B-1----:R-:W-:-:S04]  /*5e00*/  FFMA.FTZ R5, R158, UR5, -R3 ;  /* 0x000000059e057c23 */ /* 0x002fc80008010803 */
[----:B------:R1:W4:Y:S01]  /*5e10*/  MUFU.EX2 R71, R5 ;  /* 0x0000000500477308 */ /* 0x0003220000000800 */
[----:B---3--:R-:W-:-:S04]  /*5e20*/  FFMA.FTZ R6, R154, UR5, -R2 ;  /* 0x000000059a067c23 */ /* 0x008fc80008010802 */
[----:B------:R3:W-:Y:S01]  /*5e30*/  MUFU.EX2 R60, R6 ;  /* 0x00000006003c7308 */ /* 0x0007e20000000800 */
[----:B-1----:R-:W-:Y:S01]  /*5e40*/  FFMA.FTZ R5, R148, UR5, -R3 ;  /* 0x0000000594057c23 */ /* 0x002fe20008010803 */
[----:B----4-:R-:W-:Y:S01]  /*5e50*/  F2FP.BF16.F32.PACK_AB R8, R71, R70 ;  /* 0x000000464708723e */ /* 0x010fe200000010ff */
[----:B------:R-:W1:Y:S02]  /*5e60*/  LDSM.16.MT88.4 R148, [R135+0x5c00] ;  /* 0x005c00008794783b */ /* 0x000e640000004200 */
[----:B------:R4:W5:Y:S01]  /*5e70*/  MUFU.EX2 R65, R5 ;  /* 0x0000000500417308 */ /* 0x0009620000000800 */
[----:B---3--:R-:W-:-:S04]  /*5e80*/  FFMA.FTZ R6, R163, UR5, -R0 ;  /* 0x00000005a3067c23 */ /* 0x008fc80008010800 */
[----:B------:R3:W-:Y:S01]  /*5e90*/  MUFU.EX2 R62, R6 ;  /* 0x00000006003e7308 */ /* 0x0007e20000000800 */
[----:B----4-:R-:W-:Y:S01]  /*5ea0*/  FFMA.FTZ R5, R161, UR5, -R2 ;  /* 0x00000005a1057c23 */ /* 0x010fe20008010802 */
[----:B-----5:R-:W-:-:S03]  /*5eb0*/  F2FP.BF16.F32.PACK_AB R10, R65, R64 ;  /* 0x00000040410a723e */ /* 0x020fc600000010ff */
        /* <DEDUP_REMOVED lines=11> */
[----:B---3--:R-:W-:-:S03]  /*5f70*/  FADD.FTZ R6, R229, R228 ;  /* 0x000000e4e5067221 */ /* 0x008fc60000010000 */
[----:B--2---:R-:W-:Y:S01]  /*5f80*/  HMMA.16816.F32.BF16 R136, R8, R12, R48 ;  /* 0x0000000c0888723c */ /* 0x004fe20000041830 */
[----:B------:R-:W-:-:S04]  /*5f90*/  FADD.FTZ R6, R234, R6 ;  /* 0x00000006ea067221 */ /* 0x000fc80000010000 */
[----:B------:R-:W-:-:S03]  /*5fa0*/  FADD.FTZ R6, R239, R6 ;  /* 0x00000006ef067221 */ /* 0x000fc60000010000 */
[----:B------:R-:W-:Y:S01]  /*5fb0*/  HMMA.16816.F32.BF16 R144, R8, R14, R144 ;  /* 0x0000000e0890723c */ /* 0x000fe20000041890 */
[----:B------:R-:W-:Y:S01]  /*5fc0*/  FADD.FTZ R6, R224, R6 ;  /* 0x00000006e0067221 */ /* 0x000fe20000010000 */
[----:B----4-:R-:W-:-:S04]  /*5fd0*/  FFMA.FTZ R5, R100, UR5, -R0 ;  /* 0x0000000564057c23 */ /* 0x010fc80008010800 */
[----:B------:R2:W3:Y:S02]  /*5fe0*/  MUFU.EX2 R58, R5 ;  /* 0x00000005003a7308 */ /* 0x0004e40000000800 */
[C---:B------:R-:W-:Y:S08]  /*5ff0*/  HMMA.16816.F32.BF16 R44, R8.reuse, R16, R44 ;  /* 0x00000010082c723c */ /* 0x040ff0000004182c */
[----:B------:R-:W-:Y:S01]  /*6000*/  HMMA.16816.F32.BF16 R28, R8, R18, R28 ;  /* 0x00000012081c723c */ /* 0x000fe2000004181c */
[----:B------:R-:W-:-:S02]  /*6010*/  F2FP.BF16.F32.PACK_AB R8, R76, R73 ;  /* 0x000000494c08723e */ /* 0x000fc400000010ff */
[----:B-----5:R-:W-:Y:S01]  /*6020*/  F2FP.BF16.F32.PACK_AB R9, R63, R62 ;  /* 0x0000003e3f09723e */ /* 0x020fe200000010ff */
[--C-:B--2---:R-:W-:Y:S01]  /*6030*/  FFMA.FTZ R5, R170, UR5, -R3.reuse ;  /* 0x00000005aa057c23 */ /* 0x104fe20008010803 */
[----:B------:R-:W-:Y:S02]  /*6040*/  F2FP.BF16.F32.PACK_AB R10, R68, R69 ;  /* 0x00000045440a723e */ /* 0x000fe400000010ff */
[----:B---3--:R-:W-:Y:S01]  /*6050*/  F2FP.BF16.F32.PACK_AB R11, R58, R59 ;  /* 0x0000003b3a0b723e */ /* 0x008fe200000010ff */
[----:B------:R2:W-:Y:S06]  /*6060*/  MUFU.EX2 R56, R5 ;  /* 0x0000000500387308 */ /* 0x0005ec0000000800 */
[----:B------:R-:W-:Y:S01]  /*6070*/  HMMA.16816.F32.BF16 R40, R8, R16, R40 ;  /* 0x000000100828723c */ /* 0x000fe20000041828 */
[--C-:B--2---:R-:W-:Y:S01]  /*6080*/  FFMA.FTZ R5, R172, UR5, -R3.reuse ;  /* 0x00000005ac057c23 */ /* 0x104fe20008010803 */
[----:B------:R-:W-:-:S06]  /*6090*/  FFMA.FTZ R3, R168, UR5, -R3 ;  /* 0x00000005a8037c23 */ /* 0x000fcc0008010803 */
[C---:B------:R-:W-:Y:S01]  /*60a0*/  HMMA.16816.F32.BF16 R32, R8.reuse, R12, R32 ;  /* 0x0000000c0820723c */ /* 0x040fe20000041820 */
[----:B------:R2:W-:Y:S04]  /*60b0*/  MUFU.EX2 R55, R5 ;  /* 0x0000000500377308 */ /* 0x0005e80000000800 */
[----:B------:R3:W4:Y:S03]  /*60c0*/  MUFU.EX2 R57, R3 ;  /* 0x0000000300397308 */ /* 0x0007260000000800 */
[----:B------:R-:W-:Y:S01]  /*60d0*/  HMMA.16816.F32.BF16 R24, R8, R14, R24 ;  /* 0x0000000e0818723c */ /* 0x000fe20000041818 */
[----:B------:R-:W5:Y:S01]  /*60e0*/  LDSM.16.MT88.4 R12, [R185+0x5c00] ;  /* 0x005c0000b90c783b */ /* 0x000f620000004200 */
[----:B--2---:R-:W-:-:S06]  /*60f0*/  FFMA.FTZ R5, R156, UR5, -R2 ;  /* 0x000000059c057c23 */ /* 0x004fcc0008010802 */
[----:B------:R-:W-:Y:S01]  /*6100*/  HMMA.16816.F32.BF16 R20, R8, R18, R20 ;  /* 0x000000120814723c */ /* 0x000fe20000041814 */
[----:B------:R2:W-:Y:S01]  /*6110*/  MUFU.EX2 R50, R5 ;  /* 0x0000000500327308 */ /* 0x0005e20000000800 */
[----:B---3--:R-:W-:Y:S01]  /*6120*/  FFMA.FTZ R3, R157, UR5, -R2 ;  /* 0x000000059d037c23 */ /* 0x008fe20008010802 */
[----:B----4-:R-:W-:-:S03]  /*6130*/  F2FP.BF16.F32.PACK_AB R162, R57, R55 ;  /* 0x0000003739a2723e */ /* 0x010fc600000010ff */
[----:B------:R3:W4:Y:S01]  /*6140*/  MUFU.EX2 R52, R3 ;  /* 0x0000000300347308 */ /* 0x0007220000000800 */
[--C-:B--2---:R-:W-:Y:S01]  /*6150*/  FFMA.FTZ R5, R160, UR5, -R2.reuse ;  /* 0x00000005a0057c23 */ /* 0x104fe20008010802 */
[----:B------:R-:W-:Y:S01]  /*6160*/  FFMA.FTZ R2, R159, UR5, -R2 ;  /* 0x000000059f027c23 */ /* 0x000fe20008010802 */
[----:B------:R-:W-:Y:S02]  /*6170*/  F2FP.BF16.F32.PACK_AB R160, R54, R56 ;  /* 0x0000003836a0723e */ /* 0x000fe400000010ff */
[----:B------:R-:W-:Y:S01]  /*6180*/  MUFU.EX2 R53, R5 ;  /* 0x0000000500357308 */ /* 0x000fe20000000800 */
[--C-:B---3--:R-:W-:Y:S01]  /*6190*/  FFMA.FTZ R3, R175, UR5, -R4.reuse ;  /* 0x00000005af037c23 */ /* 0x108fe20008010804 */
[----:B----4-:R-:W-:Y:S02]  /*61a0*/  F2FP.BF16.F32.PACK_AB R161, R52, R50 ;  /* 0x0000003234a1723e */ /* 0x010fe400000010ff */
[----:B------:R2:W3:Y:S04]  /*61b0*/  MUFU.EX2 R51, R2 ;  /* 0x0000000200337308 */ /* 0x0004e80000000800 */
[----:B------:R4:W-:Y:S01]  /*61c0*/  MUFU.EX2 R49, R3 ;  /* 0x0000000300317308 */ /* 0x0009e20000000800 */
[----:B--2---:R-:W-:Y:S01]  /*61d0*/  FFMA.FTZ R2, R176, UR5, -R4 ;  /* 0x00000005b0027c23 */ /* 0x004fe20008010804 */
[----:B---3--:R-:W-:-:S03]  /*61e0*/  F2FP.BF16.F32.PACK_AB R163, R51, R53 ;  /* 0x0000003533a3723e */ /* 0x008fc600000010ff */
[----:B------:R2:W3:Y:S01]  /*61f0*/  MUFU.EX2 R48, R2 ;  /* 0x0000000200307308 */ /* 0x0004e20000000800 */
[----:B----4-:R-:W-:-:S03]  /*6200*/  FFMA.FTZ R3, R173, UR5, -R4 ;  /* 0x00000005ad037c23 */ /* 0x010fc60008010804 */
[C---:B-1----:R-:W-:Y:S01]  /*6210*/  HMMA.16816.F32.BF16 R136, R160.reuse, R148, R136 ;  /* 0x00000094a088723c */ /* 0x042fe20000041888 */
[----:B------:R1:W-:Y:S07]  /*6220*/  MUFU.EX2 R17, R3 ;  /* 0x0000000300117308 */ /* 0x0003ee0000000800 */
[----:B------:R-:W-:Y:S01]  /*6230*/  HMMA.16816.F32.BF16 R144, R160, R150, R144 ;  /* 0x00000096a090723c */ /* 0x000fe20000041890 */
[----:B--2---:R-:W-:Y:S01]  /*6240*/  FFMA.FTZ R2, R174, UR5, -R4 ;  /* 0x00000005ae027c23 */ /* 0x004fe20008010804 */
[----:B------:R-:W-:-:S03]  /*6250*/  FADD.FTZ R4, R237, R236 ;  /* 0x000000eced047221 */ /* 0x000fc60000010000 */
[----:B------:R2:W-:Y:S01]  /*6260*/  MUFU.EX2 R16, R2 ;  /* 0x0000000200107308 */ /* 0x0005e20000000800 */
[--C-:B-1----:R-:W-:Y:S02]  /*6270*/  FFMA.FTZ R3, R165, UR5, -R0.reuse ;  /* 0x00000005a5037c23 */ /* 0x102fe40008010800 */
[C---:B-----5:R-:W-:Y:S02]  /*6280*/  HMMA.16816.F32.BF16 R156, R160.reuse, R12, R44 ;  /* 0x0000000ca09c723c */ /* 0x060fe4000004182c */
[----:B------:R-:W-:Y:S06]  /*6290*/  MUFU.EX2 R8, R3 ;  /* 0x0000000300087308 */ /* 0x000fec0000000800 */
[----:B------:R-:W-:Y:S01]  /*62a0*/  HMMA.16816.F32.BF16 R160, R160, R14, R28 ;  /* 0x0000000ea0a0723c */ /* 0x000fe2000004181c */
[----:B--2---:R-:W-:Y:S01]  /*62b0*/  FFMA.FTZ R2, R164, UR5, -R0 ;  /* 0x00000005a4027c23 */ /* 0x004fe20008010800 */
[----:B---3--:R-:W-:-:S03]  /*62c0*/  F2FP.BF16.F32.PACK_AB R164, R49, R48 ;  /* 0x0000003031a4723e */ /* 0x008fc600000010ff */
[----:B------:R1:W2:Y:S02]  /*62d0*/  MUFU.EX2 R10, R2 ;  /* 0x00000002000a7308 */ /* 0x0002a40000000800 */
[--C-:B-1----:R-:W-:Y:S01]  /*62e0*/  FFMA.FTZ R2, R167, UR5, -R0.reuse ;  /* 0x00000005a7027c23 */ /* 0x102fe20008010800 */
[----:B------:R-:W-:Y:S01]  /*62f0*/  FFMA.FTZ R0, R166, UR5, -R0 ;  /* 0x00000005a6007c23 */ /* 0x000fe20008010800 */
[----:B--2---:R-:W-:Y:S02]  /*6300*/  F2FP.BF16.F32.PACK_AB R165, R8, R10 ;  /* 0x0000000a08a5723e */ /* 0x004fe400000010ff */
[----:B------:R1:W-:Y:S01]  /*6310*/  MUFU.EX2 R11, R2 ;  /* 0x00000002000b7308 */ /* 0x0003e20000000800 */
[----:B------:R-:W-:-:S03]  /*6320*/  F2FP.BF16.F32.PACK_AB R166, R17, R16 ;  /* 0x0000001011a6723e */ /* 0x000fc600000010ff */
[----:B------:R2:W3:Y:S01]  /*6330*/  MUFU.EX2 R9, R0 ;  /* 0x0000000000097308 */ /* 0x0004e20000000800 */
[----:B-1----:R-:W-:Y:S01]  /*6340*/  FADD.FTZ R2, R220, R219 ;  /* 0x000000dbdc027221 */ /* 0x002fe20000010000 */
[----:B--2---:R-:W-:-:S03]  /*6350*/  FADD.FTZ R0, R238, R221 ;  /* 0x000000ddee007221 */ /* 0x004fc60000010000 */
[----:B------:R-:W-:Y:S01]  /*6360*/  FADD.FTZ R2, R223, R2 ;  /* 0x00000002df027221 */ /* 0x000fe20000010000 */
[----:B---3--:R-:W-:Y:S01]  /*6370*/  F2FP.BF16.F32.PACK_AB R167, R9, R11 ;  /* 0x0000000b09a7723e */ /* 0x008fe200000010ff */
        /* <DEDUP_REMOVED lines=120> */
[----:B------:R1:W-:Y:S04]  /*6b00*/  STL [R1+0x8], R4 ;  /* 0x0000080401007387 */ /* 0x0003e80000100800 */
[----:B------:R1:W-:Y:S04]  /*6b10*/  STL [R1+0xc], R3 ;  /* 0x00000c0301007387 */ /* 0x0003e80000100800 */
[----:B------:R1:W-:Y:S04]  /*6b20*/  STL [R1+0x10], R0 ;  /* 0x0000100001007387 */ /* 0x0003e80000100800 */
[----:B------:R1:W-:Y:S01]  /*6b30*/  STL [R1+0x14], R2 ;  /* 0x0000140201007387 */ /* 0x0003e20000100800 */
[----:B------:R-:W-:Y:S06]  /*6b40*/  @!P1 BRA `(.L_x_416) ;  /* 0x00000044005c9947 */ /* 0x000fec0003800000 */
[C-C-:B-1----:R-:W-:Y:S01]  /*6b50*/  SHF.L.U64.HI R0, R108.reuse, 0x5, R109.reuse ;  /* 0x000000056c007819 */ /* 0x142fe2000001026d */
[C---:B------:R-:W-:Y:S01]  /*6b60*/  IMAD.SHL.U32 R2, R108.reuse, 0x20, RZ ;  /* 0x000000206c027824 */ /* 0x040fe200078e00ff */
[C---:B------:R-:W-:Y:S01]  /*6b70*/  SHF.L.U64.HI R3, R108.reuse, 0x6, R109 ;  /* 0x000000066c037819 */ /* 0x040fe2000001026d */
[----:B------:R-:W-:Y:S01]  /*6b80*/  IMAD.MOV.U32 R133, RZ, RZ, R37 ;  /* 0x000000ffff857224 */ /* 0x000fe200078e0025 */
[----:B------:R-:W-:Y:S01]  /*6b90*/  LEA.HI.SX32 R189, R189, 0xfffffffe, 0x19 ;  /* 0xfffffffebdbd7811 */ /* 0x000fe200078fcaff */
[----:B------:R1:W-:Y:S01]  /*6ba0*/  STL [R1+0x20], R0 ;  /* 0x0000200001007387 */ /* 0x0003e20000100800 */
[----:B------:R-:W-:Y:S01]  /*6bb0*/  MOV R134, R36 ;  /* 0x0000002400867202 */ /* 0x000fe20000000f00 */
[----:B------:R-:W2:Y:S01]  /*6bc0*/  LDCU UR5, c[0x0][0x50c] ;  /* 0x0000a180ff0577ac */ /* 0x000ea20008000800 */
[----:B------:R-:W-:Y:S01]  /*6bd0*/  MOV R132, R38 ;  /* 0x0000002600847202 */ /* 0x000fe20000000f00 */
[----:B------:R3:W-:Y:S01]  /*6be0*/  STL [R1+0x28], R3 ;  /* 0x0000280301007387 */ /* 0x0007e20000100800 */
[----:B------:R-:W4:Y:S03]  /*6bf0*/  LDCU UR4, c[0x0][0x45c] ;  /* 0x00008b80ff0477ac */ /* 0x000f260008000800 */
[----:B------:R2:W-:Y:S01]  /*6c00*/  STL [R1+0x24], R2 ;  /* 0x0000240201007387 */ /* 0x0005e20000100800 */
[----:B------:R-:W2:Y:S01]  /*6c10*/  LDCU.64 UR6, c[0x0][0x3c0] ;  /* 0x00007800ff0677ac */ /* 0x000ea20008000a00 */
[----:B-1----:R-:W-:-:S02]  /*6c20*/  IMAD.SHL.U32 R0, R108, 0x40, RZ ;  /* 0x000000406c007824 */ /* 0x002fc400078e00ff */
[----:B---3--:R-:W-:-:S03]  /*6c30*/  IMAD.MOV.U32 R3, RZ, RZ, R39 ;  /* 0x000000ffff037224 */ /* 0x008fc600078e0027 */
[----:B------:R1:W-:Y:S01]  /*6c40*/  STL [R1+0x2c], R0 ;  /* 0x00002c0001007387 */ /* 0x0003e20000100800 */
[----:B----4-:R-:W-:Y:S05]  /*6c50*/  BRA `(.L_x_417) ;  /* 0x00000000007c7947 */ /* 0x010fea0003800000 */
.L_x_419:
        /* <DEDUP_REMOVED lines=9> */
[----:B------:R-:W-:Y:S02]  /*6cf0*/  LEA.HI.X R8, R4, R11, R5, 0x7, P0 ;  /* 0x0000000b04087211 */ /* 0x000fe400000f3c05 */
[-C--:B------:R-:W-:Y:S02]  /*6d00*/  IADD3 R9, P0, PT, R9, R2.reuse, RZ ;  /* 0x0000000209097210 */ /* 0x080fe40007f1e0ff */
[C---:B------:R-:W-:Y:S04]  /*6d10*/  LEA R14, P1, R6.reuse, R2, 0x6 ;  /* 0x00000002060e7211 */ /* 0x040fe800078230ff */
[----:B------:R-:W-:Y:S02]  /*6d20*/  LEA.HI.X R15, R6, R8, R7, 0x6, P1 ;  /* 0x00000008060f7211 */ /* 0x000fe400008f3407 */
[CC--:B--2---:R-:W-:Y:S02]  /*6d30*/  LEA R12, P2, R4.reuse, R243.reuse, 0x8 ;  /* 0x000000f3040c7211 */ /* 0x0c4fe400078440ff */
[-C--:B------:R-:W-:Y:S02]  /*6d40*/  LEA R6, P1, R9, R243.reuse, 0x1 ;  /* 0x000000f309067211 */ /* 0x080fe400078208ff */
[-C--:B---3--:R-:W-:Y:S01]  /*6d50*/  LEA.HI.X R13, R4, R242.reuse, R5, 0x8, P2 ;  /* 0x000000f2040d7211 */ /* 0x088fe200010f4405 */
[--C-:B------:R-:W-:Y:S01]  /*6d60*/  IMAD.X R5, R11, 0x1, R8.reuse, P0 ;  /* 0x000000010b057824 */ /* 0x100fe200000e0608 */
[-C--:B------:R-:W-:Y:S02]  /*6d70*/  LEA R10, P2, R2, R243.reuse, 0x1 ;  /* 0x000000f3020a7211 */ /* 0x080fe400078408ff */
[----:B------:R-:W-:Y:S01]  /*6d80*/  LEA R4, P0, R14, R243, 0x1 ;  /* 0x000000f30e047211 */ /* 0x000fe200078008ff */
[----:B------:R-:W-:Y:S01]  /*6d90*/  @!PT LDS RZ, [RZ] ;  /* 0x00000000fffff984 */ /* 0x000fe20000000800 */
[----:B------:R-:W-:Y:S01]  /*6da0*/  @!PT LDS RZ, [RZ] ;  /* 0x00000000fffff984 */ /* 0x000fe20000000800 */
[----:B------:R-:W-:Y:S01]  /*6db0*/  @!PT LDS RZ, [RZ] ;  /* 0x00000000fffff984 */ /* 0x000fe20000000800 */
[----:B------:R1:W-:Y:S01]  /*6dc0*/  LDGSTS.E.BYPASS.LTC128B.128 [R193+0x2000], desc[UR12][R12.64] ;  /* 0x020000000cc17fae */ /* 0x0003e2000b981a0c */
[-C--:B------:R-:W-:Y:S02]  /*6dd0*/  LEA.HI.X R11, R2, R242.reuse, R8, 0x1, P2 ;  /* 0x000000f2020b7211 */ /* 0x080fe400010f0c08 */
[-C--:B------:R-:W-:Y:S02]  /*6de0*/  LEA.HI.X R7, R9, R242.reuse, R5, 0x1, P1 ;  /* 0x000000f209077211 */ /* 0x080fe400008f0c05 */
[----:B------:R-:W-:Y:S01]  /*6df0*/  LEA.HI.X R5, R14, R242, R15, 0x1, P0 ;  /* 0x000000f20e057211 */ /* 0x000fe200000f0c0f */
[----:B------:R1:W-:Y:S04]  /*6e00*/  LDGSTS.E.BYPASS.LTC128B.128 [R193+0x2800], desc[UR12][R10.64] ;  /* 0x028000000ac17fae */ /* 0x0003e8000b981a0c */
[----:B------:R1:W-:Y:S04]  /*6e10*/  LDGSTS.E.BYPASS.LTC128B.128 [R193+0x3000], desc[UR12][R6.64] ;  /* 0x0300000006c17fae */ /* 0x0003e8000b981a0c */
[----:B------:R1:W-:Y:S04]  /*6e20*/  LDGSTS.E.BYPASS.LTC128B.128 [R193+0x3800], desc[UR12][R4.64] ;  /* 0x0380000004c17fae */ /* 0x0003e8000b981a0c */
[----:B------:R-:W0:Y:S01]  /*6e30*/  LDGDEPBAR ;  /* 0x00000000000079af */ /* 0x000e220000000000 */
[----:B------:R-:W-:Y:S05]  /*6e40*/  BRA `(.L_x_418) ;  /* 0x0000001800e07947 */ /* 0x000fea0003800000 */
.L_x_417:
[----:B------:R-:W3:Y:S01]  /*6e50*/  LDL R4, [R1+0x1c] ;  /* 0x00001c0001047983 */ /* 0x000ee20000100800 */
[----:B------:R-:W-:Y:S04]  /*6e60*/  DEPBAR.LE SB0, 0x0 ;  /* 0x000080000000791a */ /* 0x000fe80000000000 */
[----:B------:R-:W4:Y:S01]  /*6e70*/  LDL R16, [R1+0x18] ;  /* 0x0000180001107983 */ /* 0x000f220000100800 */
[C---:B--2---:R-:W-:Y:S03]  /*6e80*/  IMAD.WIDE.U32 R14, R189.reuse, UR6, RZ ;  /* 0x00000006bd0e7c25 */ /* 0x044fe6000f8e00ff */
[----:B------:R-:W1:Y:S01]  /*6e90*/  LDL R7, [R1+0x24] ;  /* 0x0000240001077983 */ /* 0x000e620000100800 */
[----:B------:R-:W-:Y:S03]  /*6ea0*/  IMAD R5, R189, UR7, R15 ;  /* 0x00000007bd057c24 */ /* 0x000fe6000f8e020f */
[----:B------:R-:W2:Y:S04]  /*6eb0*/  LDL R17, [R1+0x28] ;  /* 0x0000280001117983 */ /* 0x000ea80000100800 */
[----:B------:R-:W5:Y:S04]  /*6ec0*/  LDL R6, [R1+0x20] ;  /* 0x0000200001067983 */ /* 0x000f680000100800 */
[----:B------:R-:W2:Y:S01]  /*6ed0*/  LDL R8, [R1+0x2c] ;  /* 0x00002c0001087983 */ /* 0x000ea20000100800 */
[----:B------:R-:W-:Y:S01]  /*6ee0*/  BAR.SYNC.DEFER_BLOCKING 0x0 ;  /* 0x0000000000007b1d */ /* 0x000fe20000010000 */
[C---:B---3--:R-:W-:Y:S04]  /*6ef0*/  LEA R10, P3, R14.reuse, R4, 0x8 ;  /* 0x000000040e0a7211 */ /* 0x048fe800078640ff */
[C-C-:B----4-:R-:W-:Y:S02]  /*6f00*/  LEA.HI.X R11, R14.reuse, R16, R5.reuse, 0x8, P3 ;  /* 0x000000100e0b7211 */ /* 0x150fe400018f4405 */
[-C--:B-1----:R-:W-:Y:S03]  /*6f10*/  LEA R0, P0, R14, R7.reuse, 0x7 ;  /* 0x000000070e007211 */ /* 0x082fe600078038ff */
[----:B------:R-:W-:Y:S01]  /*6f20*/  @!PT LDS RZ, [RZ] ;  /* 0x00000000fffff984 */ /* 0x000fe20000000800 */
[----:B------:R-:W-:Y:S01]  /*6f30*/  @!PT LDS RZ, [RZ] ;  /* 0x00000000fffff984 */ /* 0x000fe20000000800 */
[----:B------:R-:W-:Y:S01]  /*6f40*/  @!PT LDS RZ, [RZ] ;  /* 0x00000000fffff984 */ /* 0x000fe20000000800 */
[----:B------:R-:W-:Y:S01]  /*6f50*/  LDGSTS.E.BYPASS.LTC128B.128 [R193+0x4000], desc[UR12][R10.64] ;  /* 0x040000000ac17fae */ /* 0x000fe2000b981a0c */
[----:B------:R-:W-:Y:S02]  /*6f60*/  IADD3 R7, P1, PT, R0, R7, RZ ;  /* 0x0000000700077210 */ /* 0x000fe40007f3e0ff */
[----:B-----5:R-:W-:Y:S02]  /*6f70*/  LEA.HI.X R2, R14, R6, R5, 0x7, P0 ;  /* 0x000000060e027211 */ /* 0x020fe400000f3c05 */
[C---:B--2---:R-:W-:Y:S02]  /*6f80*/  IADD3 R12, P0, PT, R0.reuse, R8, RZ ;  /* 0x00000008000c7210 */ /* 0x044fe40007f1e0ff */
[----:B------:R-:W-:Y:S02]  /*6f90*/  LEA R8, P2, R0, R4, 0x1 ;  /* 0x0000000400087211 */ /* 0x000fe400078408ff */
[----:B------:R-:W-:Y:S02]  /*6fa0*/  IADD3.X R15, PT, PT, R2, R17, RZ, P0, !PT ;  /* 0x00000011020f7210 */ /* 0x000fe400007fe4ff */
[----:B------:R-:W-:Y:S02]  /*6fb0*/  LEA.HI.X R9, R0, R16, R2, 0x1, P2 ;  /* 0x0000001000097211 */ /* 0x000fe400010f0c02 */
[----:B------:R-:W-:Y:S02]  /*6fc0*/  IADD3.X R13, PT, PT, R2, R6, RZ, P1, !PT ;  /* 0x00000006020d7210 */ /* 0x000fe40000ffe4ff */
[CC--:B------:R-:W-:Y:S01]  /*6fd0*/  LEA R6, P1, R7.reuse, R4.reuse, 0x1 ;  /* 0x0000000407067211 */ /* 0x0c0fe200078208ff */
[----:B------:R-:W-:Y:S01]  /*6fe0*/  LDGSTS.E.BYPASS.LTC128B.128 [R193+0x4800], desc[UR12][R8.64] ;  /* 0x0480000008c17fae */ /* 0x000fe2000b981a0c */
[C---:B------:R-:W-:Y:S02]  /*6ff0*/  LEA R4, P0, R12.reuse, R4, 0x1 ;  /* 0x000000040c047211 */ /* 0x040fe400078008ff */
[-C--:B------:R-:W-:Y:S02]  /*7000*/  LEA.HI.X R7, R7, R16.reuse, R13, 0x1, P1 ;  /* 0x0000001007077211 */ /* 0x080fe400008f0c0d */
[----:B------:R-:W-:Y:S02]  /*7010*/  LEA.HI.X R5, R12, R16, R15, 0x1, P0 ;  /* 0x000000100c057211 */ /* 0x000fe400000f0c0f */
[----:B------:R-:W-:Y:S01]  /*7020*/  ISETP.NE.AND P0, PT, R189, RZ, PT ;  /* 0x000000ffbd00720c */ /* 0x000fe20003f05270 */
[----:B------:R-:W-:Y:S08]  /*7030*/  LDGSTS.E.BYPASS.LTC128B.128 [R193+0x5000], desc[UR12][R6.64] ;  /* 0x0500000006c17fae */ /* 0x000ff0000b981a0c */
        /* <DEDUP_REMOVED lines=21> */
[-C--:B------:R-:W-:Y:S08]  /*7190*/  HMMA.16816.F32.BF16 R28, R124, R34.reuse, RZ ;  /* 0x000000227c1c723c */ /* 0x080ff000000418ff */
        /* <DEDUP_REMOVED lines=24> */
[----:B------:R-:W-:Y:S08]  /*7320*/  HMMA.16816.F32.BF16 R128, R128, R170, RZ ;  /* 0x000000aa8080723c */ /* 0x000ff000000418ff */
[-C--:B---3--:R-:W-:Y:S08]  /*7330*/  HMMA.16816.F32.BF16 R4, R172, R176.reuse, R4 ;  /* 0x000000b0ac04723c */ /* 0x088ff00000041804 */
[C---:B------:R-:W-:Y:S08]  /*7340*/  HMMA.16816.F32.BF16 R8, R180.reuse, R176, R8 ;  /* 0x000000b0b408723c */ /* 0x040ff00000041808 */
[-C--:B------:R-:W-:Y:S03]  /*7350*/  HMMA.16816.F32.BF16 R12, R180, R178.reuse, R12 ;  /* 0x000000b2b40c723c */ /* 0x080fe6000004180c */
[----:B------:R-:W-:Y:S01]  /*7360*/  FMUL.FTZ R4, R4, UR5 ;  /* 0x0000000504047c20 */ /* 0x000fe20008410000 */
[----:B------:R-:W-:Y:S01]  /*7370*/  FMUL.FTZ R5, R5, UR5 ;  /* 0x0000000505057c20 */ /* 0x000fe20008410000 */
[----:B------:R-:W-:Y:S01]  /*7380*/  FMUL.FTZ R6, R6, UR5 ;  /* 0x0000000506067c20 */ /* 0x000fe20008410000 */
[----:B------:R-:W-:Y:S01]  /*7390*/  FMUL.FTZ R7, R7, UR5 ;  /* 0x0000000507077c20 */ /* 0x000fe20008410000 */
[----:B------:R-:W-:Y:S01]  /*73a0*/  MUFU.TANH R191, R4 ;  /* 0x0000000400bf7308 */ /* 0x000fe20000002400 */
[C---:B------:R-:W-:Y:S04]  /*73b0*/  HMMA.16816.F32.BF16 R16, R172.reuse, R178, R16 ;  /* 0x000000b2ac10723c */ /* 0x040fe80000041810 */
[----:B------:R-:W-:Y:S01]  /*73c0*/  FMUL.FTZ R8, R8, UR5 ;  /* 0x0000000508087c20 */ /* 0x000fe20008410000 */
[----:B------:R-:W-:Y:S01]  /*73d0*/  FMUL.FTZ R9, R9, UR5 ;  /* 0x0000000509097c20 */ /* 0x000fe20008410000 */
[----:B------:R-:W-:Y:S03]  /*73e0*/  FMUL.FTZ R10, R10, UR5 ;  /* 0x000000050a0a7c20 */ /* 0x000fe60008410000 */
[----:B------:R-:W1:Y:S01]  /*73f0*/  MUFU.TANH R170, R5 ;  /* 0x0000000500aa7308 */ /* 0x000e620000002400 */
[----:B------:R-:W-:Y:S01]  /*7400*/  FMUL.FTZ R11, R11, UR5 ;  /* 0x000000050b0b7c20 */ /* 0x000fe20008410000 */
[----:B------:R-:W-:Y:S01]  /*7410*/  FMUL.FTZ R12, R12, UR5 ;  /* 0x000000050c0c7c20 */ /* 0x000fe20008410000 */
[----:B------:R-:W-:Y:S01]  /*7420*/  FMUL.FTZ R13, R13, UR5 ;  /* 0x000000050d0d7c20 */ /* 0x000fe20008410000 */
[----:B------:R-:W-:Y:S01]  /*7430*/  FMUL.FTZ R14, R14, UR5 ;  /* 0x000000050e0e7c20 */ /* 0x000fe20008410000 */
[----:B------:R-:W-:Y:S05]  /*7440*/  FMUL.FTZ R15, R15, UR5 ;  /* 0x000000050f0f7c20 */ /* 0x000fea0008410000 */
[----:B------:R-:W-:Y:S01]  /*7450*/  MUFU.TANH R169, R6 ;  /* 0x0000000600a97308 */ /* 0x000fe20000002400 */
[----:B------:R-:W-:Y:S01]  /*7460*/  FMUL.FTZ R16, R16, UR5 ;  /* 0x0000000510107c20 */ /* 0x000fe20008410000 */
[----:B------:R-:W-:Y:S01]  /*7470*/  FMUL.FTZ R17, R17, UR5 ;  /* 0x0000000511117c20 */ /* 0x000fe20008410000 */
[----:B------:R-:W-:Y:S01]  /*7480*/  FMUL.FTZ R18, R18, UR5 ;  /* 0x0000000512127c20 */ /* 0x000fe20008410000 */
[----:B------:R-:W-:Y:S06]  /*7490*/  FMUL.FTZ R19, R19, UR5 ;  /* 0x0000000513137c20 */ /* 0x000fec0008410000 */
[----:B------:R2:W-:Y:S10]  /*74a0*/  MUFU.TANH R168, R7 ;  /* 0x0000000700a87308 */ /* 0x0005f40000002400 */
[----:B------:R-:W-:Y:S10]  /*74b0*/  MUFU.TANH R190, R8 ;  /* 0x0000000800be7308 */ /* 0x000ff40000002400 */
[----:B------:R-:W3:Y:S01]  /*74c0*/  MUFU.TANH R177, R9 ;  /* 0x0000000900b17308 */ /* 0x000ee20000002400 */
[----:B--2---:R-:W2:Y:S09]  /*74d0*/  LDSM.16.M88.4 R4, [R186+0x2400] ;  /* 0x00240000ba04783b */ /* 0x004eb20000000200 */
[----:B------:R-:W-:Y:S10]  /*74e0*/  MUFU.TANH R176, R10 ;  /* 0x0000000a00b07308 */ /* 0x000ff40000002400 */
[----:B------:R4:W-:Y:S10]  /*74f0*/  MUFU.TANH R171, R11 ;  /* 0x0000000b00ab7308 */ /* 0x0009f40000002400 */
[----:B------:R-:W-:Y:S10]  /*7500*/  MUFU.TANH R16, R16 ;  /* 0x0000001000107308 */ /* 0x000ff40000002400 */
[----:B------:R-:W5:Y:S01]  /*7510*/  MUFU.TANH R17, R17 ;  /* 0x0000001100117308 */ /* 0x000f620000002400 */
[----:B----4-:R-:W4:Y:S09]  /*7520*/  LDSM.16.M88.4 R8, [R186+0x2800] ;  /* 0x00280000ba08783b */ /* 0x010f320000000200 */
[----:B------:R-:W-:Y:S01]  /*7530*/  MUFU.TANH R192, R12 ;  /* 0x0000000c00c07308 */ /* 0x000fe20000002400 */
[-C--:B--2---:R-:W-:Y:S09]  /*7540*/  HMMA.16816.F32.BF16 R20, R172, R4.reuse, R20 ;  /* 0x00000004ac14723c */ /* 0x084ff20000041814 */
[----:B------:R-:W2:Y:S01]  /*7550*/  MUFU.TANH R179, R13 ;  /* 0x0000000d00b37308 */ /* 0x000ea20000002400 */
[C---:B------:R-:W-:Y:S09]  /*7560*/  HMMA.16816.F32.BF16 R24, R180.reuse, R4, R24 ;  /* 0x00000004b418723c */ /* 0x040ff20000041818 */
[----:B------:R-:W-:Y:S01]  /*7570*/  MUFU.TANH R178, R14 ;  /* 0x0000000e00b27308 */ /* 0x000fe20000002400 */
[-C--:B------:R-:W-:Y:S03]  /*7580*/  HMMA.16816.F32.BF16 R28, R180, R6.reuse, R28 ;  /* 0x00000006b41c723c */ /* 0x080fe6000004181c */
[----:B------:R-:W-:Y:S01]  /*7590*/  FMUL.FTZ R20, R20, UR5 ;  /* 0x0000000514147c20 */ /* 0x000fe20008410000 */
[----:B------:R-:W-:Y:S01]  /*75a0*/  FMUL.FTZ R21, R21, UR5 ;  /* 0x0000000515157c20 */ /* 0x000fe20008410000 */
[----:B------:R-:W-:Y:S04]  /*75b0*/  FMUL.FTZ R22, R22, UR5 ;  /* 0x0000000516167c20 */ /* 0x000fe80008410000 */
[----:B------:R-:W2:Y:S01]  /*75c0*/  MUFU.TANH R194, R15 ;  /* 0x0000000f00c27308 */ /* 0x000ea20000002400 */
[----:B------:R-:W-:Y:S01]  /*75d0*/  FMUL.FTZ R23, R23, UR5 ;  /* 0x0000000517177c20 */ /* 0x000fe20008410000 */
[C---:B------:R-:W-:Y:S01]  /*75e0*/  HMMA.16816.F32.BF16 R32, R172.reuse, R6, R32 ;  /* 0x00000006ac20723c */ /* 0x040fe20000041820 */
[----:B------:R-:W1:Y:S03]  /*75f0*/  LDSM.16.M88.4 R4, [R186+0x2c00] ;  /* 0x002c0000ba04783b */ /* 0x000e660000000200 */
[----:B------:R-:W-:Y:S01]  /*7600*/  FMUL.FTZ R26, R26, UR5 ;  /* 0x000000051a1a7c20 */ /* 0x000fe20008410000 */
[----:B------:R-:W-:Y:S03]  /*7610*/  FMUL.FTZ R27, R27, UR5 ;  /* 0x000000051b1b7c20 */ /* 0x000fe60008410000 */
[----:B------:R-:W-:Y:S01]  /*7620*/  MUFU.TANH R18, R18 ;  /* 0x0000001200127308 */ /* 0x000fe20000002400 */
[----:B------:R-:W-:Y:S01]  /*7630*/  FMUL.FTZ R24, R24, UR5 ;  /* 0x0000000518187c20 */ /* 0x000fe20008410000 */
[-C--:B----4-:R-:W-:Y:S03]  /*7640*/  HMMA.16816.F32.BF16 R36, R172, R8.reuse, R36 ;  /* 0x00000008ac24723c */ /* 0x090fe60000041824 */
[----:B------:R-:W-:Y:S01]  /*7650*/  FMUL.FTZ R25, R25, UR5 ;  /* 0x0000000519197c20 */ /* 0x000fe20008410000 */
[----:B------:R-:W-:Y:S01]  /*7660*/  FMUL.FTZ R29, R29, UR5 ;  /* 0x000000051d1d7c20 */ /* 0x000fe20008410000 */
[----:B------:R-:W-:Y:S03]  /*7670*/  FMUL.FTZ R30, R30, UR5 ;  /* 0x000000051e1e7c20 */ /* 0x000fe60008410000 */
[----:B------:R-:W4:Y:S01]  /*7680*/  MUFU.TANH R19, R19 ;  /* 0x0000001300137308 */ /* 0x000f220000002400 */
[----:B------:R-:W-:Y:S01]  /*7690*/  FMUL.FTZ R31, R31, UR5 ;  /* 0x000000051f1f7c20 */ /* 0x000fe20008410000 */
[C---:B------:R-:W-:Y:S04]  /*76a0*/  HMMA.16816.F32.BF16 R40, R180.reuse, R8, R40 ;  /* 0x00000008b428723c */ /* 0x040fe80000041828 */
[----:B------:R-:W-:Y:S01]  /*76b0*/  FMUL.FTZ R28, R28, UR5 ;  /* 0x000000051c1c7c20 */ /* 0x000fe20008410000 */
[----:B------:R-:W-:Y:S03]  /*76c0*/  FMUL.FTZ R32, R32, UR5 ;  /* 0x0000000520207c20 */ /* 0x000fe60008410000 */
[----:B------:R-:W-:Y:S01]  /*76d0*/  MUFU.TANH R216, R26 ;  /* 0x0000001a00d87308 */ /* 0x000fe20000002400 */
[----:B------:R-:W-:Y:S01]  /*76e0*/  FMUL.FTZ R33, R33, UR5 ;  /* 0x0000000521217c20 */ /* 0x000fe20008410000 */
[-C--:B------:R-:W-:Y:S03]  /*76f0*/  HMMA.16816.F32.BF16 R44, R180, R10.reuse, R44 ;  /* 0x0000000ab42c723c */ /* 0x080fe6000004182c */
[----:B------:R-:W-:Y:S01]  /*7700*/  FMUL.FTZ R34, R34, UR5 ;  /* 0x0000000522227c20 */ /* 0x000fe20008410000 */
[----:B------:R-:W-:Y:S01]  /*7710*/  FMUL.FTZ R35, R35, UR5 ;  /* 0x0000000523237c20 */ /* 0x000fe20008410000 */
[----:B------:R-:W-:Y:S03]  /*7720*/  FMUL.FTZ R39, R39, UR5 ;  /* 0x0000000527277c20 */ /* 0x000fe60008410000 */
[----:B------:R-:W4:Y:S01]  /*7730*/  MUFU.TANH R214, R27 ;  /* 0x0000001b00d67308 */ /* 0x000f220000002400 */
[----:B------:R-:W-:Y:S01]  /*7740*/  FMUL.FTZ R36, R36, UR5 ;  /* 0x0000000524247c20 */ /* 0x000fe20008410000 */
[C---:B------:R-:W-:Y:S01]  /*7750*/  HMMA.16816.F32.BF16 R48, R172.reuse, R10, R48 ;  /* 0x0000000aac30723c */ /* 0x040fe20000041830 */
[----:B------:R-:W3:Y:S03]  /*7760*/  LDSM.16.M88.4 R8, [R186+0x3000] ;  /* 0x00300000ba08783b */ /* 0x000ee60000000200 */
[----:B------:R-:W-:Y:S01]  /*7770*/  FMUL.FTZ R42, R42, UR5 ;  /* 0x000000052a2a7c20 */ /* 0x000fe20008410000 */
[----:B------:R-:W-:Y:S03]  /*7780*/  FMUL.FTZ R43, R43, UR5 ;  /* 0x000000052b2b7c20 */ /* 0x000fe60008410000 */
[----:B------:R-:W-:Y:S01]  /*7790*/  MUFU.TANH R205, R20 ;  /* 0x0000001400cd7308 */ /* 0x000fe20000002400 */
[----:B------:R-:W-:Y:S01]  /*77a0*/  FMUL.FTZ R37, R37, UR5 ;  /* 0x0000000525257c20 */ /* 0x000fe20008410000 */
[----:B------:R-:W-:Y:S01]  /*77b0*/  FMUL.FTZ R38, R38, UR5 ;  /* 0x0000000526267c20 */ /* 0x000fe20008410000 */
[-C--:B-1----:R-:W-:Y:S03]  /*77c0*/  HMMA.16816.F32.BF16 R52, R172, R4.reuse, R52 ;  /* 0x00000004ac34723c */ /* 0x082fe60000041834 */
[----:B------:R-:W-:Y:S01]  /*77d0*/  FMUL.FTZ R40, R40, UR5 ;  /* 0x0000000528287c20 */ /* 0x000fe20008410000 */
[----:B------:R-:W-:Y:S03]  /*77e0*/  FMUL.FTZ R41, R41, UR5 ;  /* 0x0000000529297c20 */ /* 0x000fe60008410000 */
[----:B------:R-:W1:Y:S01]  /*77f0*/  MUFU.TANH R202, R21 ;  /* 0x0000001500ca7308 */ /* 0x000e620000002400 */
[----:B------:R-:W-:Y:S01]  /*7800*/  FMUL.FTZ R46, R46, UR5 ;  /* 0x000000052e2e7c20 */ /* 0x000fe20008410000 */
[----:B------:R-:W-:Y:S01]  /*7810*/  FMUL.FTZ R47, R47, UR5 ;  /* 0x000000052f2f7c20 */ /* 0x000fe20008410000 */
[C---:B------:R-:W-:Y:S04]  /*7820*/  HMMA.16816.F32.BF16 R56, R180.reuse, R4, R56 ;  /* 0x00000004b438723c */ /* 0x040fe80000041838 */
[----:B------:R-:W-:Y:S03]  /*7830*/  FMUL.FTZ R44, R44, UR5 ;  /* 0x000000052c2c7c20 */ /* 0x000fe60008410000 */
[----:B------:R-:W-:Y:S01]  /*7840*/  MUFU.TANH R201, R22 ;  /* 0x0000001600c97308 */ /* 0x000fe20000002400 */
[----:B------:R-:W-:Y:S01]  /*7850*/  FMUL.FTZ R45, R45, UR5 ;  /* 0x000000052d2d7c20 */ /* 0x000fe20008410000 */
[----:B------:R-:W-:Y:S01]  /*7860*/  FMUL.FTZ R48, R48, UR5 ;  /* 0x0000000530307c20 */ /* 0x000fe20008410000 */
[-C--:B------:R-:W-:Y:S03]  /*7870*/  HMMA.16816.F32.BF16 R60, R180, R6.reuse, R60 ;  /* 0x00000006b43c723c */ /* 0x080fe6000004183c */
[----:B------:R-:W-:Y:S01]  /*7880*/  FMUL.FTZ R49, R49, UR5 ;  /* 0x0000000531317c20 */ /* 0x000fe20008410000 */
[----:B------:R-:W-:Y:S03]  /*7890*/  FMUL.FTZ R50, R50, UR5 ;  /* 0x0000000532327c20 */ /* 0x000fe60008410000 */
[----:B------:R-:W-:Y:S01]  /*78a0*/  MUFU.TANH R200, R23 ;  /* 0x0000001700c87308 */ /* 0x000fe20000002400 */
[----:B------:R-:W-:Y:S01]  /*78b0*/  FMUL.FTZ R51, R51, UR5 ;  /* 0x0000000533337c20 */ /* 0x000fe20008410000 */
[----:B------:R-:W-:Y:S01]  /*78c0*/  FMUL.FTZ R52, R52, UR5 ;  /* 0x0000000534347c20 */ /* 0x000fe20008410000 */
[C---:B------:R-:W-:Y:S01]  /*78d0*/  HMMA.16816.F32.BF16 R64, R172.reuse, R6, R64 ;  /* 0x00000006ac40723c */ /* 0x040fe20000041840 */
[----:B------:R-:W5:Y:S03]  /*78e0*/  LDSM.16.M88.4 R4, [R186+0x3400] ;  /* 0x00340000ba04783b */ /* 0x000f660000000200 */
[----:B------:R-:W-:Y:S03]  /*78f0*/  FMUL.FTZ R53, R53, UR5 ;  /* 0x0000000535357c20 */ /* 0x000fe60008410000 */
[----:B------:R-:W-:Y:S01]  /*7900*/  MUFU.TANH R213, R24 ;  /* 0x0000001800d57308 */ /* 0x000fe20000002400 */
[----:B------:R-:W-:Y:S01]  /*7910*/  FMUL.FTZ R54, R54, UR5 ;  /* 0x0000000536367c20 */ /* 0x000fe20008410000 */
[----:B------:R-:W-:Y:S01]  /*7920*/  FMUL.FTZ R55, R55, UR5 ;  /* 0x0000000537377c20 */ /* 0x000fe20008410000 */
[-C--:B---3--:R-:W-:Y:S03]  /*7930*/  HMMA.16816.F32.BF16 R68, R172, R8.reuse, R68 ;  /* 0x00000008ac44723c */ /* 0x088fe60000041844 */
[----:B------:R-:W-:Y:S01]  /*7940*/  FMUL.FTZ R56, R56, UR5 ;  /* 0x0000000538387c20 */ /* 0x000fe20008410000 */
[----:B------:R-:W-:Y:S03]  /*7950*/  FMUL.FTZ R57, R57, UR5 ;  /* 0x0000000539397c20 */ /* 0x000fe60008410000 */
[----:B------:R-:W3:Y:S01]  /*7960*/  MUFU.TANH R212, R25 ;  /* 0x0000001900d47308 */ /* 0x000ee20000002400 */
        /* <DEDUP_REMOVED lines=14> */
[----:B------:R-:W2:Y:S03]  /*7a50*/  LDSM.16.M88.4 R8, [R186+0x3800] ;  /* 0x00380000ba08783b */ /* 0x000ea60000000200 */
[----:B------:R-:W-:Y:S03]  /*7a60*/  FMUL.FTZ R67, R67, UR5 ;  /* 0x0000000543437c20 */ /* 0x000fe60008410000 */
[----:B------:R-:W-:Y:S01]  /*7a70*/  MUFU.TANH R208, R30 ;  /* 0x0000001e00d07308 */ /* 0x000fe20000002400 */
[----:B------:R-:W-:Y:S01]  /*7a80*/  FMUL.FTZ R68, R68, UR5 ;  /* 0x0000000544447c20 */ /* 0x000fe20008410000 */
[----:B------:R-:W-:Y:S01]  /*7a90*/  FMUL.FTZ R69, R69, UR5 ;  /* 0x0000000545457c20 */ /* 0x000fe20008410000 */
[----:B------:R-:W-:Y:S01]  /*7aa0*/  FMUL.FTZ R70, R70, UR5 ;  /* 0x0000000546467c20 */ /* 0x000fe20008410000 */
[-C--:B-----5:R-:W-:Y:S03]  /*7ab0*/  HMMA.16816.F32.BF16 R84, R172, R4.reuse, R84 ;  /* 0x00000004ac54723c */ /* 0x0a0fe60000041854 */
[----:B------:R-:W-:Y:S03]  /*7ac0*/  FMUL.FTZ R71, R71, UR5 ;  /* 0x0000000547477c20 */ /* 0x000fe60008410000 */
[----:B------:R-:W-:Y:S01]  /*7ad0*/  MUFU.TANH R211, R31 ;  /* 0x0000001f00d37308 */ /* 0x000fe20000002400 */
[----:B------:R-:W-:Y:S01]  /*7ae0*/  FMUL.FTZ R72, R72, UR5 ;  /* 0x0000000548487c20 */ /* 0x000fe20008410000 */
[----:B------:R-:W-:Y:S01]  /*7af0*/  FMUL.FTZ R73, R73, UR5 ;  /* 0x0000000549497c20 */ /* 0x000fe20008410000 */
[----:B------:R-:W-:Y:S01]  /*7b00*/  FMUL.FTZ R74, R74, UR5 ;  /* 0x000000054a4a7c20 */ /* 0x000fe20008410000 */
[C---:B------:R-:W-:Y:S06]  /*7b10*/  HMMA.16816.F32.BF16 R88, R180.reuse, R4, R88 ;  /* 0x00000004b458723c */ /* 0x040fec0000041858 */
[----:B------:R-:W5:Y:S01]  /*7b20*/  MUFU.TANH R210, R28 ;  /* 0x0000001c00d27308 */ /* 0x000f620000002400 */
[----:B------:R-:W-:Y:S01]  /*7b30*/  FMUL.FTZ R75, R75, UR5 ;  /* 0x000000054b4b7c20 */ /* 0x000fe20008410000 */
[----:B------:R-:W-:Y:S01]  /*7b40*/  FMUL.FTZ R76, R76, UR5 ;  /* 0x000000054c4c7c20 */ /* 0x000fe20008410000 */
[----:B------:R-:W-:Y:S01]  /*7b50*/  FMUL.FTZ R77, R77, UR5 ;  /* 0x000000054d4d7c20 */ /* 0x000fe20008410000 */
[-C--:B------:R-:W-:Y:S03]  /*7b60*/  HMMA.16816.F32.BF16 R92, R180, R6.reuse, R92 ;  /* 0x00000006b45c723c */ /* 0x080fe6000004185c */
[----:B------:R-:W-:Y:S03]  /*7b70*/  FMUL.FTZ R78, R78, UR5 ;  /* 0x000000054e4e7c20 */ /* 0x000fe60008410000 */
[----:B------:R-:W-:Y:S01]  /*7b80*/  MUFU.TANH R29, R32 ;  /* 0x00000020001d7308 */ /* 0x000fe20000002400 */
[----:B------:R-:W-:Y:S01]  /*7b90*/  FMUL.FTZ R79, R79, UR5 ;  /* 0x000000054f4f7c20 */ /* 0x000fe20008410000 */
[----:B------:R-:W-:Y:S01]  /*7ba0*/  FMUL.FTZ R80, R80, UR5 ;  /* 0x0000000550507c20 */ /* 0x000fe20008410000 */
[----:B------:R-:W-:Y:S01]  /*7bb0*/  FMUL.FTZ R81, R81, UR5 ;  /* 0x0000000551517c20 */ /* 0x000fe20008410000 */
[C---:B------:R-:W-:Y:S01]  /*7bc0*/  HMMA.16816.F32.BF16 R96, R172.reuse, R6, R96 ;  /* 0x00000006ac60723c */ /* 0x040fe20000041860 */
[----:B------:R-:W4:Y:S01]  /*7bd0*/  LDSM.16.M88.4 R4, [R186+0x3c00] ;  /* 0x003c0000ba04783b */ /* 0x000f220000000200 */
[----:B------:R-:W-:Y:S04]  /*7be0*/  DEPBAR.LE SB0, 0x0 ;  /* 0x000080000000791a */ /* 0x000fe80000000000 */
[----:B------:R-:W5:Y:S01]  /*7bf0*/  MUFU.TANH R31, R33 ;  /* 0x00000021001f7308 */ /* 0x000f620000002400 */
[----:B------:R-:W-:Y:S01]  /*7c00*/  FMUL.FTZ R82, R82, UR5 ;  /* 0x0000000552527c20 */ /* 0x000fe20008410000 */
[-C--:B--2---:R-:W-:Y:S05]  /*7c10*/  HMMA.16816.F32.BF16 R100, R172, R8.reuse, R100 ;  /* 0x00000008ac64723c */ /* 0x084fea0000041864 */
[----:B------:R-:W-:Y:S03]  /*7c20*/  FMUL.FTZ R83, R83, UR5 ;  /* 0x0000000553537c20 */ /* 0x000fe60008410000 */
[----:B------:R-:W-:Y:S01]  /*7c30*/  MUFU.TANH R30, R34 ;  /* 0x00000022001e7308 */ /* 0x000fe20000002400 */
[----:B------:R-:W-:Y:S01]  /*7c40*/  BAR.SYNC.DEFER_BLOCKING 0x0 ;  /* 0x0000000000007b1d */ /* 0x000fe20000010000 */
        /* <DEDUP_REMOVED lines=9> */
[----:B------:R2:W-:Y:S01]  /*7ce0*/  MUFU.TANH R218, R39 ;  /* 0x0000002700da7308 */ /* 0x0005e20000002400 */
[----:B------:R-:W-:Y:S01]  /*7cf0*/  FMUL.FTZ R89, R89, UR5 ;  /* 0x0000000559597c20 */ /* 0x000fe20008410000 */
[C---:B------:R-:W-:Y:S04]  /*7d00*/  HMMA.16816.F32.BF16 R112, R172.reuse, R10, R112 ;  /* 0x0000000aac70723c */ /* 0x040fe80000041870 */
[----:B------:R-:W-:Y:S01]  /*7d10*/  FMUL.FTZ R90, R90, UR5 ;  /* 0x000000055a5a7c20 */ /* 0x000fe20008410000 */
[----:B------:R-:W-:Y:S03]  /*7d20*/  FMUL.FTZ R92, R92, UR5 ;  /* 0x000000055c5c7c20 */ /* 0x000fe60008410000 */
[----:B------:R-:W-:Y:S01]  /*7d30*/  MUFU.TANH R230, R43 ;  /* 0x0000002b00e67308 */ /* 0x000fe20000002400 */
[----:B------:R-:W-:Y:S01]  /*7d40*/  FMUL.FTZ R93, R93, UR5 ;  /* 0x000000055d5d7c20 */ /* 0x000fe20008410000 */
[----:B------:R-:W-:Y:S01]  /*7d50*/  FMUL.FTZ R94, R94, UR5 ;  /* 0x000000055e5e7c20 */ /* 0x000fe20008410000 */
[-C--:B----4-:R-:W-:Y:S03]  /*7d60*/  HMMA.16816.F32.BF16 R116, R172, R4.reuse, R116 ;  /* 0x00000004ac74723c */ /* 0x090fe60000041874 */
[----:B------:R-:W-:Y:S01]  /*7d70*/  FMUL.FTZ R95, R95, UR5 ;  /* 0x000000055f5f7c20 */ /* 0x000fe20008410000 */
[----:B------:R-:W-:Y:S03]  /*7d80*/  FMUL.FTZ R96, R96, UR5 ;  /* 0x0000000560607c20 */ /* 0x000fe60008410000 */
[----:B------:R-:W-:Y:S01]  /*7d90*/  MUFU.TANH R221, R36 ;  /* 0x0000002400dd7308 */ /* 0x000fe20000002400 */
[----:B------:R-:W-:Y:S01]  /*7da0*/  FMUL.FTZ R97, R97, UR5 ;  /* 0x0000000561617c20 */ /* 0x000fe20008410000 */
[----:B------:R-:W-:Y:S01]  /*7db0*/  FMUL.FTZ R98, R98, UR5 ;  /* 0x0000000562627c20 */ /* 0x000fe20008410000 */
[C---:B------:R-:W-:Y:S04]  /*7dc0*/  HMMA.16816.F32.BF16 R120, R180.reuse, R4, R120 ;  /* 0x00000004b478723c */ /* 0x040fe80000041878 */
[----:B------:R-:W-:Y:S03]  /*7dd0*/  FMNMX3.FTZ R5, R3, R191, R170, !PT ;  /* 0x000000bf03057276 */ /* 0x000fe600078100aa */
[----:B------:R-:W4:Y:S01]  /*7de0*/  MUFU.TANH R217, R37 ;  /* 0x0000002500d97308 */ /* 0x000f220000002400 */
[----:B------:R-:W-:Y:S01]  /*7df0*/  FMNMX3.FTZ R4, R133, R190, R177, !PT ;  /* 0x000000be85047276 */ /* 0x000fe200078100b1 */
[----:B------:R-:W-:Y:S01]  /*7e00*/  FMUL.FTZ R99, R99, UR5 ;  /* 0x0000000563637c20 */ /* 0x000fe20008410000 */
[-C--:B------:R-:W-:Y:S03]  /*7e10*/  HMMA.16816.F32.BF16 R124, R180, R6.reuse, R124 ;  /* 0x00000006b47c723c */ /* 0x080fe6000004187c */
[----:B------:R-:W-:Y:S01]  /*7e20*/  FMNMX3.FTZ R8, R5, R16, R17, !PT ;  /* 0x0000001005087276 */ /* 0x000fe20007810011 */
[----:B------:R-:W-:Y:S03]  /*7e30*/  FMUL.FTZ R100, R100, UR5 ;  /* 0x0000000564647c20 */ /* 0x000fe60008410000 */
[----:B------:R-:W-:Y:S01]  /*7e40*/  MUFU.TANH R215, R38 ;  /* 0x0000002600d77308 */ /* 0x000fe20000002400 */
[----:B------:R-:W-:Y:S01]  /*7e50*/  FMNMX3.FTZ R5, R4, R192, R179, !PT ;  /* 0x000000c004057276 */ /* 0x000fe200078100b3 */
[----:B------:R-:W-:Y:S01]  /*7e60*/  FMUL.FTZ R101, R101, UR5 ;  /* 0x0000000565657c20 */ /* 0x000fe20008410000 */
[----:B------:R-:W-:Y:S04]  /*7e70*/  HMMA.16816.F32.BF16 R128, R172, R6, R128 ;  /* 0x00000006ac80723c */ /* 0x000fe80000041880 */
[----:B------:R-:W-:Y:S03]  /*7e80*/  FMNMX3.FTZ R6, R134, R176, R171, !PT ;  /* 0x000000b086067276 */ /* 0x000fe600078100ab */
[----:B------:R-:W-:Y:S01]  /*7e90*/  MUFU.TANH R228, R40 ;  /* 0x0000002800e47308 */ /* 0x000fe20000002400 */
[----:B------:R-:W-:Y:S01]  /*7ea0*/  FMNMX3.FTZ R7, R132, R169, R168, !PT ;  /* 0x000000a984077276 */ /* 0x000fe200078100a8 */
[----:B------:R-:W-:Y:S01]  /*7eb0*/  FMUL.FTZ R102, R102, UR5 ;  /* 0x0000000566667c20 */ /* 0x000fe20008410000 */
[----:B------:R-:W-:Y:S01]  /*7ec0*/  FMNMX3.FTZ R4, R6, R178, R194, !PT ;  /* 0x000000b206047276 */ /* 0x000fe200078100c2 */
[----:B------:R-:W-:Y:S01]  /*7ed0*/  FMUL.FTZ R103, R103, UR5 ;  /* 0x0000000567677c20 */ /* 0x000fe20008410000 */
[----:B------:R-:W-:Y:S01]  /*7ee0*/  FMNMX3.FTZ R6, R7, R18, R19, !PT ;  /* 0x0000001207067276 */ /* 0x000fe20007810013 */
[----:B------:R-:W-:Y:S01]  /*7ef0*/  FMUL.FTZ R2, R126, UR5 ;  /* 0x000000057e027c20 */ /* 0x000fe20008410000 */
[----:B------:R-:W-:Y:S03]  /*7f00*/  FMUL.FTZ R0, R127, UR5 ;  /* 0x000000057f007c20 */ /* 0x000fe60008410000 */
[----:B------:R-:W4:Y:S01]  /*7f10*/  MUFU.TANH R227, R41 ;  /* 0x0000002900e37308 */ /* 0x000f220000002400 */
[----:B------:R-:W-:Y:S01]  /*7f20*/  FMNMX3.FTZ R4, R4, R216, R214, !PT ;  /* 0x000000d804047276 */ /* 0x000fe200078100d6 */
[----:B------:R-:W-:Y:S01]  /*7f30*/  FMUL.FTZ R104, R104, UR5 ;  /* 0x0000000568687c20 */ /* 0x000fe20008410000 */
[----:B-1----:R-:W-:Y:S01]  /*7f40*/  FMNMX3.FTZ R8, R8, R205, R202, !PT ;  /* 0x000000cd08087276 */ /* 0x002fe200078100ca */
[----:B------:R-:W-:Y:S01]  /*7f50*/  FMUL.FTZ R105, R105, UR5 ;  /* 0x0000000569697c20 */ /* 0x000fe20008410000 */
[----:B---3--:R-:W-:Y:S01]  /*7f60*/  FMNMX3.FTZ R5, R5, R213, R212, !PT ;  /* 0x000000d505057276 */ /* 0x008fe200078100d4 */
[----:B------:R-:W-:Y:S01]  /*7f70*/  FMUL.FTZ R106, R106, UR5 ;  /* 0x000000056a6a7c20 */ /* 0x000fe20008410000 */
[----:B------:R-:W-:Y:S03]  /*7f80*/  FMNMX3.FTZ R6, R6, R201, R200, !PT ;  /* 0x000000c906067276 */ /* 0x000fe600078100c8 */
[----:B------:R1:W-:Y:S01]  /*7f90*/  MUFU.TANH R42, R2 ;  /* 0x00000002002a7308 */ /* 0x0003e20000002400 */
[----:B-----5:R-:W-:Y:S01]  /*7fa0*/  FMNMX3.FTZ R5, R5, R210, R209, !PT ;  /* 0x000000d205057276 */ /* 0x020fe200078100d1 */
[----:B------:R-:W-:Y:S01]  /*7fb0*/  FMUL.FTZ R107, R107, UR5 ;  /* 0x000000056b6b7c20 */ /* 0x000fe20008410000 */
[----:B--2---:R-:W-:Y:S01]  /*7fc0*/  FMNMX3.FTZ R39, R8, R29, R31, !PT ;  /* 0x0000001d08277276 */ /* 0x004fe2000781001f */
[----:B------:R-:W-:Y:S01]  /*7fd0*/  FMUL.FTZ R108, R108, UR5 ;  /* 0x000000056c6c7c20 */ /* 0x000fe20008410000 */
[----:B------:R-:W-:Y:S01]  /*7fe0*/  FMUL.FTZ R109, R109, UR5 ;  /* 0x000000056d6d7c20 */ /* 0x000fe20008410000 */
[----:B------:R-:W-:Y:S01]  /*7ff0*/  FMUL.FTZ R110, R110, UR5 ;  /* 0x000000056e6e7c20 */ /* 0x000fe20008410000 */
[----:B----4-:R-:W-:Y:S03]  /*8000*/  FMNMX3.FTZ R39, R39, R221, R217, !PT ;  /* 0x000000dd27277276 */ /* 0x010fe600078100d9 */
[----:B------:R-:W-:Y:S01]  /*8010*/  MUFU.TANH R223, R46 ;  /* 0x0000002e00df7308 */ /* 0x000fe20000002400 */
[----:B------:R-:W-:Y:S01]  /*8020*/  FMUL.FTZ R111, R111, UR5 ;  /* 0x000000056f6f7c20 */ /* 0x000fe20008410000 */
[----:B------:R-:W-:Y:S01]  /*8030*/  FMNMX3.FTZ R5, R5, R228, R227, !PT ;  /* 0x000000e405057276 */ /* 0x000fe200078100e3 */
[----:B------:R-:W-:Y:S01]  /*8040*/  FMUL.FTZ R112, R112, UR5 ;  /* 0x0000000570707c20 */ /* 0x000fe20008410000 */
[----:B------:R-:W-:Y:S01]  /*8050*/  FMUL.FTZ R113, R113, UR5 ;  /* 0x0000000571717c20 */ /* 0x000fe20008410000 */
[----:B------:R-:W-:Y:S01]  /*8060*/  FMUL.FTZ R114, R114, UR5 ;  /* 0x0000000572727c20 */ /* 0x000fe20008410000 */
[----:B------:R-:W-:Y:S01]  /*8070*/  FMUL.FTZ R115, R115, UR5 ;  /* 0x0000000573737c20 */ /* 0x000fe20008410000 */
[----:B------:R-:W-:Y:S03]  /*8080*/  FMUL.FTZ R116, R116, UR5 ;  /* 0x0000000574747c20 */ /* 0x000fe60008410000 */
[----:B------:R-:W2:Y:S01]  /*8090*/  MUFU.TANH R222, R47 ;  /* 0x0000002f00de7308 */ /* 0x000ea20000002400 */
[----:B------:R-:W-:Y:S01]  /*80a0*/  FMUL.FTZ R117, R117, UR5 ;  /* 0x0000000575757c20 */ /* 0x000fe20008410000 */
[----:B-1----:R-:W-:Y:S01]  /*80b0*/  FMNMX3.FTZ R2, R4, R208, R211, !PT ;  /* 0x000000d004027276 */ /* 0x002fe200078100d3 */
[----:B------:R-:W-:Y:S01]  /*80c0*/  FMUL.FTZ R118, R118, UR5 ;  /* 0x0000000576767c20 */ /* 0x000fe20008410000 */
[----:B------:R-:W-:Y:S01]  /*80d0*/  FMNMX3.FTZ R4, R6, R30, R195, !PT ;  /* 0x0000001e06047276 */ /* 0x000fe200078100c3 */
[----:B------:R-:W-:Y:S01]  /*80e0*/  FMUL.FTZ R119, R119, UR5 ;  /* 0x0000000577777c20 */ /* 0x000fe20008410000 */
[----:B------:R-:W-:Y:S01]  /*80f0*/  FMNMX3.FTZ R2, R2, R225, R230, !PT ;  /* 0x000000e102027276 */ /* 0x000fe200078100e6 */
[----:B------:R-:W-:Y:S03]  /*8100*/  FMUL.FTZ R120, R120, UR5 ;  /* 0x0000000578787c20 */ /* 0x000fe60008410000 */
[----:B------:R2:W-:Y:S01]  /*8110*/  MUFU.TANH R41, R0 ;  /* 0x0000000000297308 */ /* 0x0005e20000002400 */
[----:B------:R-:W-:Y:S01]  /*8120*/  FMNMX3.FTZ R4, R4, R215, R218, !PT ;  /* 0x000000d704047276 */ /* 0x000fe200078100da */
[----:B------:R-:W-:Y:S01]  /*8130*/  FMUL.FTZ R121, R121, UR5 ;  /* 0x0000000579797c20 */ /* 0x000fe20008410000 */
[----:B------:R-:W-:Y:S01]  /*8140*/  FMUL.FTZ R43, R123, UR5 ;  /* 0x000000057b2b7c20 */ /* 0x000fe20008410000 */
[----:B------:R-:W-:Y:S01]  /*8150*/  FMUL.FTZ R124, R124, UR5 ;  /* 0x000000057c7c7c20 */ /* 0x000fe20008410000 */
[----:B------:R-:W-:Y:S01]  /*8160*/  FMUL.FTZ R125, R125, UR5 ;  /* 0x000000057d7d7c20 */ /* 0x000fe20008410000 */
[----:B------:R-:W-:Y:S01]  /*8170*/  FMUL.FTZ R128, R128, UR5 ;  /* 0x0000000580807c20 */ /* 0x000fe20008410000 */
[----:B------:R-:W-:Y:S03]  /*8180*/  FMUL.FTZ R129, R129, UR5 ;  /* 0x0000000581817c20 */ /* 0x000fe60008410000 */
[----:B------:R1:W-:Y:S01]  /*8190*/  MUFU.TANH R220, R44 ;  /* 0x0000002c00dc7308 */ /* 0x0003e20000002400 */
[----:B------:R-:W-:Y:S01]  /*81a0*/  FMUL.FTZ R130, R130, UR5 ;  /* 0x0000000582827c20 */ /* 0x000fe20008410000 */
[----:B------:R-:W-:Y:S08]  /*81b0*/  FMUL.FTZ R131, R131, UR5 ;  /* 0x0000000583837c20 */ /* 0x000ff00008410000 */
[----:B------:R-:W3:Y:S01]  /*81c0*/  MUFU.TANH R219, R45 ;  /* 0x0000002d00db7308 */ /* 0x000ee20000002400 */
[----:B--2---:R-:W-:Y:S09]  /*81d0*/  FMNMX3.FTZ R0, R2, R223, R222, !PT ;  /* 0x000000df02007276 */ /* 0x004ff200078100de */
[----:B------:R-:W-:Y:S01]  /*81e0*/  MUFU.TANH R197, R48 ;  /* 0x0000003000c57308 */ /* 0x000fe20000002400 */
[----:B-1----:R-:W-:Y:S09]  /*81f0*/  FMUL.FTZ R44, R122, UR5 ;  /* 0x000000057a2c7c20 */ /* 0x002ff20008410000 */
[----:B------:R-:W1:Y:S01]  /*8200*/  MUFU.TANH R196, R49 ;  /* 0x0000003100c47308 */ /* 0x000e620000002400 */
[----:B---3--:R-:W-:Y:S09]  /*8210*/  FMNMX3.FTZ R37, R5, R220, R219, !PT ;  /* 0x000000dc05257276 */ /* 0x008ff200078100db */
[----:B------:R-:W-:Y:S10]  /*8220*/  MUFU.TANH R198, R50 ;  /* 0x0000003200c67308 */ /* 0x000ff40000002400 */
[----:B------:R-:W2:Y:S01]  /*8230*/  MUFU.TANH R199, R51 ;  /* 0x0000003300c77308 */ /* 0x000ea20000002400 */
[----:B-1----:R-:W-:Y:S09]  /*8240*/  FMNMX3.FTZ R39, R39, R197, R196, !PT ;  /* 0x000000c527277276 */ /* 0x002ff200078100c4 */
[----:B------:R-:W-:Y:S10]  /*8250*/  MUFU.TANH R233, R52 ;  /* 0x0000003400e97308 */ /* 0x000ff40000002400 */
[----:B------:R-:W1:Y:S01]  /*8260*/  MUFU.TANH R226, R53 ;  /* 0x0000003500e27308 */ /* 0x000e620000002400 */
[----:B--2---:R-:W-:Y:S09]  /*8270*/  FMNMX3.FTZ R2, R4, R198, R199, !PT ;  /* 0x000000c604027276 */ /* 0x004ff200078100c7 */
        /* <DEDUP_REMOVED lines=46> */
[----:B------:R-:W-:Y:S01]  /*8560*/  MUFU.TANH R84, R84 ;  /* 0x0000005400547308 */ /* 0x000fe20000002400 */
[----:B--2---:R-:W-:Y:S09]  /*8570*/  FMNMX3.FTZ R2, R2, R82, R83, !PT ;  /* 0x0000005202027276 */ /* 0x004ff20007810053 */
[----:B------:R-:W1:Y:S10]  /*8580*/  MUFU.TANH R85, R85 ;  /* 0x0000005500557308 */ /* 0x000e740000002400 */
[----:B------:R-:W-:Y:S10]  /*8590*/  MUFU.TANH R86, R86 ;  /* 0x0000005600567308 */ /* 0x000ff40000002400 */
[----:B------:R-:W2:Y:S01]  /*85a0*/  MUFU.TANH R87, R87 ;  /* 0x0000005700577308 */ /* 0x000ea20000002400 */
[----:B-1----:R-:W-:Y:S09]  /*85b0*/  FMNMX3.FTZ R39, R39, R84, R85, !PT ;  /* 0x0000005427277276 */ /* 0x002ff20007810055 */
[----:B------:R-:W1:Y:S10]  /*85c0*/  MUFU.TANH R240, R89 ;  /* 0x0000005900f07308 */ /* 0x000e740000002400 */
[----:B------:R-:W-:Y:S01]  /*85d0*/  MUFU.TANH R88, R90 ;  /* 0x0000005a00587308 */ /* 0x000fe20000002400 */
[----:B--2---:R-:W-:Y:S09]  /*85e0*/  FMNMX3.FTZ R2, R2, R86, R87, !PT ;  /* 0x0000005602027276 */ /* 0x004ff20007810057 */
        /* <DEDUP_REMOVED lines=52> */
[----:B--2---:R-:W-:Y:S04]  /*8930*/  FMNMX3.FTZ R0, R0, R44, R43, !PT ;  /* 0x0000002c00007276 */ /* 0x004fe8000781002b */
[----:B------:R-:W-:Y:S05]  /*8940*/  FMNMX3.FTZ R0, R0, R42, R41, !PT ;  /* 0x0000002a00007276 */ /* 0x000fea0007810029 */
[----:B------:R-:W-:Y:S10]  /*8950*/  MUFU.TANH R128, R128 ;  /* 0x0000008000807308 */ /* 0x000ff40000002400 */
[----:B------:R-:W2:Y:S01]  /*8960*/  MUFU.TANH R129, R129 ;  /* 0x0000008100817308 */ /* 0x000ea20000002400 */
[----:B-1----:R-:W-:Y:S09]  /*8970*/  FMNMX3.FTZ R37, R37, R124, R125, !PT ;  /* 0x0000007c25257276 */ /* 0x002ff2000781007d */
[----:B------:R-:W-:Y:S10]  /*8980*/  MUFU.TANH R130, R130 ;  /* 0x0000008200827308 */ /* 0x000ff40000002400 */
[----:B------:R-:W1:Y:S01]  /*8990*/  MUFU.TANH R131, R131 ;  /* 0x0000008300837308 */ /* 0x000e620000002400 */
[----:B--2---:R-:W-:Y:S02]  /*89a0*/  FMNMX3.FTZ R39, R39, R128, R129, !PT ;  /* 0x0000008027277276 */ /* 0x004fe40007810081 */
[----:B-1----:R-:W-:Y:S01]  /*89b0*/  FMNMX3.FTZ R38, R2, R130, R131, !PT ;  /* 0x0000008202267276 */ /* 0x002fe20007810083 */
[----:B------:R-:W-:Y:S06]  /*89c0*/  @P0 BRA `(.L_x_419) ;  /* 0xffffffe000a40947 */ /* 0x000fec000383ffff */
.L_x_418:
[----:B-1----:R-:W1:Y:S08]  /*89d0*/  SHFL.BFLY PT, R4, R39, 0x2, 0x1f ;  /* 0x0c401f0027047f89 */ /* 0x002e7000000e0000 */
[----:B------:R-:W2:Y:S08]  /*89e0*/  SHFL.BFLY PT, R2, R0, 0x2, 0x1f ;  /* 0x0c401f0000027f89 */ /* 0x000eb000000e0000 */
[----:B------:R-:W3:Y:S08]  /*89f0*/  SHFL.BFLY PT, R5, R38, 0x2, 0x1f ;  /* 0x0c401f0026057f89 */ /* 0x000ef000000e0000 */
[----:B------:R-:W4:Y:S08]  /*8a00*/  SHFL.BFLY PT, R6, R37, 0x2, 0x1f ;  /* 0x0c401f0025067f89 */ /* 0x000f3000000e0000 */
[----:B------:R-:W-:Y:S08]  /*8a10*/  LDSM.16.MT88.4 R20, [R135+0x4000] ;  /* 0x004000008714783b */ /* 0x000ff00000004200 */
[----:B------:R-:W-:Y:S08]  /*8a20*/  LDSM.16.MT88.4 R52, [R185+0x4000] ;  /* 0x00400000b934783b */ /* 0x000ff00000004200 */
[----:B------:R-:W-:Y:S01]  /*8a30*/  LDSM.16.MT88.4 R56, [R135+0x4400] ;  /* 0x004400008738783b */ /* 0x000fe20000004200 */
[----:B-1----:R-:W-:Y:S02]  /*8a40*/  FMNMX.FTZ R39, R39, R4, !PT ;  /* 0x0000000427277209 */ /* 0x002fe40007810000 */
[----:B--2---:R-:W-:Y:S02]  /*8a50*/  FMNMX.FTZ R0, R0, R2, !PT ;  /* 0x0000000200007209 */ /* 0x004fe40007810000 */
[----:B---3--:R-:W-:Y:S02]  /*8a60*/  FMNMX.FTZ R38, R38, R5, !PT ;  /* 0x0000000526267209 */ /* 0x008fe40007810000 */
[----:B----4-:R-:W-:Y:S01]  /*8a70*/  FMNMX.FTZ R37, R37, R6, !PT ;  /* 0x0000000625257209 */ /* 0x010fe20007810000 */
[----:B------:R-:W1:Y:S08]  /*8a80*/  SHFL.BFLY PT, R4, R39, 0x1, 0x1f ;  /* 0x0c201f0027047f89 */ /* 0x000e7000000e0000 */
[----:B------:R-:W2:Y:S08]  /*8a90*/  SHFL.BFLY PT, R2, R0, 0x1, 0x1f ;  /* 0x0c201f0000027f89 */ /* 0x000eb000000e0000 */
[----:B------:R-:W3:Y:S08]  /*8aa0*/  SHFL.BFLY PT, R5, R38, 0x1, 0x1f ;  /* 0x0c201f0026057f89 */ /* 0x000ef000000e0000 */
[----:B------:R-:W4:Y:S01]  /*8ab0*/  SHFL.BFLY PT, R6, R37, 0x1, 0x1f ;  /* 0x0c201f0025067f89 */ /* 0x000f2200000e0000 */
[----:B-1----:R-:W-:Y:S04]  /*8ac0*/  FMNMX.FTZ R39, R39, R4, !PT ;  /* 0x0000000427277209 */ /* 0x002fe80007810000 */
[C---:B------:R-:W-:Y:S01]  /*8ad0*/  FSETP.NEU.FTZ.AND P1, PT, R39.reuse, -INF , PT ;  /* 0xff8000002700780b */ /* 0x040fe20003f3d000 */
[C---:B------:R-:W-:Y:S01]  /*8ae0*/  FMUL.FTZ R45, R39.reuse, UR4 ;  /* 0x00000004272d7c20 */ /* 0x040fe20008410000 */
[----:B--2---:R-:W-:Y:S01]  /*8af0*/  FMNMX.FTZ R36, R0, R2, !PT ;  /* 0x0000000200247209 */ /* 0x004fe20007810000 */
[----:B------:R-:W-:Y:S01]  /*8b00*/  FADD.FTZ R0, -R39, R3 ;  /* 0x0000000327007221 */ /* 0x000fe20000010100 */
[----:B---3--:R-:W-:Y:S02]  /*8b10*/  FMNMX.FTZ R38, R38, R5, !PT ;  /* 0x0000000526267209 */ /* 0x008fe40007810000 */
[----:B------:R-:W-:Y:S01]  /*8b20*/  FSEL R45, R45, RZ, P1 ;  /* 0x000000ff2d2d7208 */ /* 0x000fe20000800000 */
[----:B------:R-:W-:Y:S01]  /*8b30*/  FMUL.FTZ R4, R0, UR4 ;  /* 0x0000000400047c20 */ /* 0x000fe20008410000 */
[C---:B------:R-:W-:Y:S01]  /*8b40*/  FSETP.NEU.FTZ.AND P0, PT, R38.reuse, -INF , PT ;  /* 0xff8000002600780b */ /* 0x040fe20003f1d000 */
[----:B------:R-:W-:Y:S01]  /*8b50*/  FMUL.FTZ R46, R38, UR4 ;  /* 0x00000004262e7c20 */ /* 0x000fe20008410000 */
[C---:B------:R-:W-:Y:S01]  /*8b60*/  FMUL.FTZ R64, R36.reuse, UR4 ;  /* 0x0000000424407c20 */ /* 0x040fe20008410000 */
[----:B------:R1:W-:Y:S01]  /*8b70*/  MUFU.EX2 R40, R4 ;  /* 0x0000000400287308 */ /* 0x0003e20000000800 */
[--C-:B------:R-:W-:Y:S01]  /*8b80*/  FFMA.FTZ R5, R191, UR4, -R45.reuse ;  /* 0x00000004bf057c23 */ /* 0x100fe2000801082d */
[----:B------:R-:W-:Y:S01]  /*8b90*/  FADD.FTZ R0, -R36, R134 ;  /* 0x0000008624007221 */ /* 0x000fe20000010100 */
[----:B------:R-:W-:Y:S01]  /*8ba0*/  FSEL R46, R46, RZ, P0 ;  /* 0x000000ff2e2e7208 */ /* 0x000fe20000000000 */
[--C-:B------:R-:W-:Y:S06]  /*8bb0*/  FFMA.FTZ R24, R202, UR4, -R45.reuse ;  /* 0x00000004ca187c23 */ /* 0x100fec000801082d */
[----:B------:R2:W-:Y:S01]  /*8bc0*/  MUFU.EX2 R246, R5 ;  /* 0x0000000500f67308 */ /* 0x0005e20000000800 */
[----:B----4-:R-:W-:Y:S01]  /*8bd0*/  FMNMX.FTZ R37, R37, R6, !PT ;  /* 0x0000000625257209 */ /* 0x010fe20007810000 */
[----:B------:R-:W-:Y:S01]  /*8be0*/  FADD.FTZ R3, -R38, R132 ;  /* 0x0000008426037221 */ /* 0x000fe20000010100 */
[----:B------:R-:W-:Y:S07]  /*8bf0*/  FSETP.NEU.FTZ.AND P0, PT, R36, -INF , PT ;  /* 0xff8000002400780b */ /* 0x000fee0003f1d000 */
[----:B------:R-:W-:Y:S01]  /*8c00*/  MUFU.EX2 R202, R24 ;  /* 0x0000001800ca7308 */ /* 0x000fe20000000800 */
[C---:B------:R-:W-:Y:S01]  /*8c10*/  FSETP.NEU.FTZ.AND P1, PT, R37.reuse, -INF , PT ;  /* 0xff8000002500780b */ /* 0x040fe20003f3d000 */
[C---:B------:R-:W-:Y:S01]  /*8c20*/  FMUL.FTZ R47, R37.reuse, UR4 ;  /* 0x00000004252f7c20 */ /* 0x040fe20008410000 */
[----:B------:R-:W-:Y:S01]  /*8c30*/  FSEL R64, R64, RZ, P0 ;  /* 0x000000ff40407208 */ /* 0x000fe20000000000 */
[--C-:B------:R-:W-:Y:S01]  /*8c40*/  FFMA.FTZ R6, R18, UR4, -R46.reuse ;  /* 0x0000000412067c23 */ /* 0x100fe2000801082e */
[----:B-1----:R-:W-:Y:S01]  /*8c50*/  FFMA.FTZ R4, R170, UR4, -R45 ;  /* 0x00000004aa047c23 */ /* 0x002fe2000801082d */
[----:B------:R-:W-:Y:S01]  /*8c60*/  FADD.FTZ R2, -R37, R133 ;  /* 0x0000008525027221 */ /* 0x000fe20000010100 */
[----:B------:R-:W-:Y:S03]  /*8c70*/  FSEL R47, R47, RZ, P1 ;  /* 0x000000ff2f2f7208 */ /* 0x000fe60000800000 */
[----:B------:R1:W-:Y:S01]  /*8c80*/  MUFU.EX2 R66, R6 ;  /* 0x0000000600427308 */ /* 0x0003e20000000800 */
[--C-:B------:R-:W-:Y:S01]  /*8c90*/  FFMA.FTZ R30, R30, UR4, -R46.reuse ;  /* 0x000000041e1e7c23 */ /* 0x100fe2000801082e */
[----:B--2---:R-:W-:Y:S01]  /*8ca0*/  FFMA.FTZ R5, R169, UR4, -R46 ;  /* 0x00000004a9057c23 */ /* 0x004fe2000801082e */
[--C-:B------:R-:W-:Y:S07]  /*8cb0*/  FFMA.FTZ R90, R129, UR4, -R45.reuse ;  /* 0x00000004815a7c23 */ /* 0x100fee000801082d */
[----:B------:R2:W3:Y:S01]  /*8cc0*/  MUFU.EX2 R62, R4 ;  /* 0x00000004003e7308 */ /* 0x0004e20000000800 */
[----:B------:R-:W-:Y:S01]  /*8cd0*/  FMUL.FTZ R3, R3, UR4 ;  /* 0x0000000403037c20 */ /* 0x000fe20008410000 */
[----:B------:R-:W-:Y:S01]  /*8ce0*/  FFMA.FTZ R7, R194, UR4, -R64 ;  /* 0x00000004c2077c23 */ /* 0x000fe20008010840 */
[----:B------:R-:W-:Y:S07]  /*8cf0*/  FMUL.FTZ R2, R2, UR4 ;  /* 0x0000000402027c20 */ /* 0x000fee0008410000 */
[----:B------:R4:W-:Y:S01]  /*8d00*/  MUFU.EX2 R245, R5 ;  /* 0x0000000500f57308 */ /* 0x0009e20000000800 */
[----:B------:R-:W-:Y:S01]  /*8d10*/  FMUL.FTZ R0, R0, UR4 ;  /* 0x0000000400007c20 */ /* 0x000fe20008410000 */
[--C-:B------:R-:W-:Y:S01]  /*8d20*/  FFMA.FTZ R28, R200, UR4, -R46.reuse ;  /* 0x00000004c81c7c23 */ /* 0x100fe2000801082e */
[--C-:B------:R-:W-:Y:S07]  /*8d30*/  FFMA.FTZ R26, R201, UR4, -R46.reuse ;  /* 0x00000004c91a7c23 */ /* 0x100fee000801082e */
[----:B------:R-:W5:Y:S01]  /*8d40*/  MUFU.EX2 R3, R3 ;  /* 0x0000000300037308 */ /* 0x000f620000000800 */
[----:B------:R-:W-:Y:S01]  /*8d50*/  FFMA.FTZ R29, R29, UR4, -R45 ;  /* 0x000000041d1d7c23 */ /* 0x000fe2000801082d */
[----:B-1----:R-:W-:Y:S01]  /*8d60*/  FFMA.FTZ R6, R177, UR4, -R47 ;  /* 0x00000004b1067c23 */ /* 0x002fe2000801082f */
[--C-:B------:R-:W-:Y:S07]  /*8d70*/  FFMA.FTZ R67, R199, UR4, -R46.reuse ;  /* 0x00000004c7437c23 */ /* 0x100fee000801082e */
[----:B------:R1:W-:Y:S01]  /*8d80*/  MUFU.EX2 R251, R7 ;  /* 0x0000000700fb7308 */ /* 0x0003e20000000800 */
[--C-:B------:R-:W-:Y:S01]  /*8d90*/  FFMA.FTZ R89, R128, UR4, -R45.reuse ;  /* 0x0000000480597c23 */ /* 0x100fe2000801082d */
[--C-:B--2---:R-:W-:Y:S01]  /*8da0*/  FFMA.FTZ R4, R168, UR4, -R46.reuse ;  /* 0x00000004a8047c23 */ /* 0x104fe2000801082e */
[----:B---3--:R-:W-:Y:S07]  /*8db0*/  F2FP.BF16.F32.PACK_AB R48, R62, R246 ;  /* 0x000000f63e30723e */ /* 0x008fee00000010ff */
[----:B------:R2:W-:Y:S01]  /*8dc0*/  MUFU.EX2 R248, R6 ;  /* 0x0000000600f87308 */ /* 0x0005e20000000800 */
[----:B------:R-:W-:Y:S01]  /*8dd0*/  ISETP.GT.AND P0, PT, R189, RZ, PT ;  /* 0x000000ffbd00720c */ /* 0x000fe20003f04270 */
[--C-:B----4-:R-:W-:Y:S01]  /*8de0*/  FFMA.FTZ R5, R16, UR4, -R45.reuse ;  /* 0x0000000410057c23 */ /* 0x110fe2000801082d */
[C---:B------:R-:W-:Y:S07]  /*8df0*/  FMUL.FTZ R16, R40.reuse, R148 ;  /* 0x0000009428107220 */ /* 0x040fee0000410000 */
[----:B------:R3:W4:Y:S01]  /*8e00*/  MUFU.EX2 R63, R4 ;  /* 0x00000004003f7308 */ /* 0x0007220000000800 */
[C---:B-----5:R-:W-:Y:S09]  /*8e10*/  FMUL.FTZ R18, R3.reuse, R150 ;  /* 0x0000009603127220 */ /* 0x060ff20000410000 */
[----:B------:R5:W-:Y:S01]  /*8e20*/  MUFU.EX2 R65, R5 ;  /* 0x0000000500417308 */ /* 0x000be20000000800 */
[C---:B-1----:R-:W-:Y:S09]  /*8e30*/  FMUL.FTZ R7, R3.reuse, R143 ;  /* 0x0000008f03077220 */ /* 0x042ff20000410000 */
[----:B------:R-:W1:Y:S01]  /*8e40*/  MUFU.EX2 R2, R2 ;  /* 0x0000000200027308 */ /* 0x000e620000000800 */
[----:B--2---:R-:W-:Y:S09]  /*8e50*/  FMUL.FTZ R6, R3, R142 ;  /* 0x0000008e03067220 */ /* 0x004ff20000410000 */
[----:B------:R-:W2:Y:S01]  /*8e60*/  MUFU.EX2 R0, R0 ;  /* 0x0000000000007308 */ /* 0x000ea20000000800 */
[--C-:B---3--:R-:W-:Y:S01]  /*8e70*/  FFMA.FTZ R4, R17, UR4, -R45.reuse ;  /* 0x0000000411047c23 */ /* 0x108fe2000801082d */
[----:B----4-:R-:W-:Y:S01]  /*8e80*/  F2FP.BF16.F32.PACK_AB R49, R63, R245 ;  /* 0x000000f53f31723e */ /* 0x010fe200000010ff */
[----:B------:R-:W-:Y:S07]  /*8e90*/  FMUL.FTZ R17, R40, R149 ;  /* 0x0000009528117220 */ /* 0x000fee0000410000 */
[----:B------:R3:W-:Y:S01]  /*8ea0*/  MUFU.EX2 R201, R28 ;  /* 0x0000001c00c97308 */ /* 0x0007e20000000800 */
[----:B-----5:R-:W-:Y:S01]  /*8eb0*/  FFMA.FTZ R5, R19, UR4, -R46 ;  /* 0x0000000413057c23 */ /* 0x020fe2000801082e */
[----:B------:R-:W-:Y:S08]  /*8ec0*/  FMUL.FTZ R19, R3, R151 ;  /* 0x0000009703137220 */ /* 0x000ff00000410000 */
[----:B------:R4:W5:Y:S01]  /*8ed0*/  MUFU.EX2 R60, R4 ;  /* 0x00000004003c7308 */ /* 0x0009620000000800 */
[C---:B-1----:R-:W-:Y:S01]  /*8ee0*/  FMUL.FTZ R8, R2.reuse, R136 ;  /* 0x0000008802087220 */ /* 0x042fe20000410000 */
[C---:B------:R-:W-:Y:S01]  /*8ef0*/  FMUL.FTZ R9, R2.reuse, R137 ;  /* 0x0000008902097220 */ /* 0x040fe20000410000 */
[----:B------:R-:W-:Y:S07]  /*8f00*/  FMUL.FTZ R12, R2, R144 ;  /* 0x00000090020c7220 */ /* 0x000fee0000410000 */
[----:B------:R1:W1:Y:S01]  /*8f10*/  MUFU.EX2 R61, R5 ;  /* 0x00000005003d7308 */ /* 0x0002620000000800 */
[C---:B--2---:R-:W-:Y:S01]  /*8f20*/  FMUL.FTZ R10, R0.reuse, R138 ;  /* 0x0000008a000a7220 */ /* 0x044fe20000410000 */
[C---:B------:R-:W-:Y:S01]  /*8f30*/  FMUL.FTZ R11, R0.reuse, R139 ;  /* 0x0000008b000b7220 */ /* 0x040fe20000410000 */
[----:B------:R-:W-:Y:S01]  /*8f40*/  FMUL.FTZ R15, R0, R147 ;  /* 0x00000093000f7220 */ /* 0x000fe20000410000 */
[----:B------:R-:W-:Y:S01]  /*8f50*/  FMUL.FTZ R13, R2, R145 ;  /* 0x00000091020d7220 */ /* 0x000fe20000410000 */
[----:B------:R-:W-:Y:S01]  /*8f60*/  FMUL.FTZ R14, R0, R146 ;  /* 0x00000092000e7220 */ /* 0x000fe20000410000 */
[C---:B------:R-:W-:Y:S01]  /*8f70*/  FMUL.FTZ R24, R2.reuse, R156 ;  /* 0x0000009c02187220 */ /* 0x040fe20000410000 */
[----:B------:R-:W-:Y:S01]  /*8f80*/  FMUL.FTZ R25, R2, R157 ;  /* 0x0000009d02197220 */ /* 0x000fe20000410000 */
[----:B------:R-:W-:Y:S01]  /*8f90*/  FMUL.FTZ R27, R0, R159 ;  /* 0x0000009f001b7220 */ /* 0x000fe20000410000 */
[----:B---3--:R-:W-:Y:S01]  /*8fa0*/  FFMA.FTZ R28, R31, UR4, -R45 ;  /* 0x000000041f1c7c23 */ /* 0x008fe2000801082d */
[--C-:B----4-:R-:W-:Y:S01]  /*8fb0*/  FFMA.FTZ R4, R190, UR4, -R47.reuse ;  /* 0x00000004be047c23 */ /* 0x110fe2000801082f */
[----:B-----5:R-:W-:Y:S01]  /*8fc0*/  F2FP.BF16.F32.PACK_AB R50, R60, R65 ;  /* 0x000000413c32723e */ /* 0x020fe200000010ff */
[----:B------:R2:W-:Y:S01]  /*8fd0*/  MUFU.EX2 R194, R30 ;  /* 0x0000001e00c27308 */ /* 0x0005e20000000800 */
[----:B------:R-:W-:Y:S01]  /*8fe0*/  FMUL.FTZ R31, R0, R163 ;  /* 0x000000a3001f7220 */ /* 0x000fe20000410000 */
[--C-:B-1----:R-:W-:Y:S01]  /*8ff0*/  FFMA.FTZ R5, R176, UR4, -R64.reuse ;  /* 0x00000004b0057c23 */ /* 0x102fe20008010840 */
[----:B------:R-:W-:Y:S07]  /*9000*/  F2FP.BF16.F32.PACK_AB R51, R61, R66 ;  /* 0x000000423d33723e */ /* 0x000fee00000010ff */
[----:B------:R1:W3:Y:S10]  /*9010*/  MUFU.EX2 R244, R4 ;  /* 0x0000000400f47308 */ /* 0x0002f40000000800 */
[----:B------:R4:W-:Y:S10]  /*9020*/  MUFU.EX2 R243, R5 ;  /* 0x0000000500f37308 */ /* 0x0009f40000000800 */
[----:B------:R5:W-:Y:S01]  /*9030*/  MUFU.EX2 R242, R28 ;  /* 0x0000001c00f27308 */ /* 0x000be20000000800 */
[----:B--2---:R-:W-:Y:S09]  /*9040*/  FMUL.FTZ R30, R0, R162 ;  /* 0x000000a2001e7220 */ /* 0x004ff20000410000 */
[----:B------:R2:W-:Y:S01]  /*9050*/  MUFU.EX2 R180, R67 ;  /* 0x0000004300b47308 */ /* 0x0005e20000000800 */
[----:B-1----:R-:W-:Y:S01]  /*9060*/  FFMA.FTZ R4, R171, UR4, -R64 ;  /* 0x00000004ab047c23 */ /* 0x002fe20008010840 */
[----:B---3--:R-:W-:Y:S08]  /*9070*/  F2FP.BF16.F32.PACK_AB R32, R248, R244 ;  /* 0x000000f4f820723e */ /* 0x008ff000000010ff */
[----:B------:R-:W-:Y:S01]  /*9080*/  MUFU.EX2 R90, R90 ;  /* 0x0000005a005a7308 */ /* 0x000fe20000000800 */
[--C-:B----4-:R-:W-:Y:S09]  /*9090*/  FFMA.FTZ R5, R192, UR4, -R47.reuse ;  /* 0x00000004c0057c23 */ /* 0x110ff2000801082f */
[----:B------:R1:W3:Y:S01]  /*90a0*/  MUFU.EX2 R247, R4 ;  /* 0x0000000400f77308 */ /* 0x0002e20000000800 */
[----:B-----5:R-:W-:Y:S09]  /*90b0*/  FMUL.FTZ R28, R2, R160 ;  /* 0x000000a0021c7220 */ /* 0x020ff20000410000 */
[----:B------:R4:W-:Y:S01]  /*90c0*/  MUFU.EX2 R250, R5 ;  /* 0x0000000500fa7308 */ /* 0x0009e20000000800 */
[----:B--2---:R-:W-:Y:S09]  /*90d0*/  FFMA.FTZ R67, R207, UR4, -R46 ;  /* 0x00000004cf437c23 */ /* 0x004ff2000801082e */
[----:B------:R2:W-:Y:S10]  /*90e0*/  MUFU.EX2 R192, R26 ;  /* 0x0000001a00c07308 */ /* 0x0005f40000000800 */
[----:B------:R5:W-:Y:S01]  /*90f0*/  MUFU.EX2 R159, R67 ;  /* 0x00000043009f7308 */ /* 0x000be20000000800 */
[----:B-1----:R-:W-:Y:S01]  /*9100*/  FFMA.FTZ R4, R179, UR4, -R47 ;  /* 0x00000004b3047c23 */ /* 0x002fe2000801082f */
[----:B---3--:R-:W-:Y:S08]  /*9110*/  F2FP.BF16.F32.PACK_AB R33, R247, R243 ;  /* 0x000000f3f721723e */ /* 0x008ff000000010ff */
[----:B------:R-:W-:Y:S01]  /*9120*/  MUFU.EX2 R89, R89 ;  /* 0x0000005900597308 */ /* 0x000fe20000000800 */
[----:B----4-:R-:W-:Y:S09]  /*9130*/  FFMA.FTZ R5, R178, UR4, -R64 ;  /* 0x00000004b2057c23 */ /* 0x010ff20008010840 */
[----:B------:R1:W3:Y:S01]  /*9140*/  MUFU.EX2 R252, R4 ;  /* 0x0000000400fc7308 */ /* 0x0002e20000000800 */
[----:B--2---:R-:W-:Y:S09]  /*9150*/  FMUL.FTZ R26, R0, R158 ;  /* 0x0000009e001a7220 */ /* 0x004ff20000410000 */
[----:B------:R2:W4:Y:S01]  /*9160*/  MUFU.EX2 R249, R5 ;  /* 0x0000000500f97308 */ /* 0x0005220000000800 */
[----:B-----5:R-:W-:Y:S01]  /*9170*/  FFMA.FTZ R67, R83, UR4, -R46 ;  /* 0x0000000453437c23 */ /* 0x020fe2000801082e */
[----:B------:R-:W-:Y:S08]  /*9180*/  FFMA.FTZ R83, R44, UR4, -R64 ;  /* 0x000000042c537c23 */ /* 0x000ff00008010840 */
[----:B------:R5:W-:Y:S01]  /*9190*/  MUFU.EX2 R144, R67 ;  /* 0x0000004300907308 */ /* 0x000be20000000800 */
[----:B-1----:R-:W-:Y:S01]  /*91a0*/  FMUL.FTZ R4, R40, R140 ;  /* 0x0000008c28047220 */ /* 0x002fe20000410000 */
[----:B---3--:R-:W-:Y:S08]  /*91b0*/  F2FP.BF16.F32.PACK_AB R34, R252, R250 ;  /* 0x000000fafc22723e */ /* 0x008ff000000010ff */
[----:B------:R-:W-:Y:S01]  /*91c0*/  MUFU.EX2 R83, R83 ;  /* 0x0000005300537308 */ /* 0x000fe20000000800 */
[----:B--2---:R-:W-:Y:S01]  /*91d0*/  FMUL.FTZ R5, R40, R141 ;  /* 0x0000008d28057220 */ /* 0x004fe20000410000 */
[----:B----4-:R-:W-:Y:S01]  /*91e0*/  F2FP.BF16.F32.PACK_AB R35, R251, R249 ;  /* 0x000000f9fb23723e */ /* 0x010fe200000010ff */
[--C-:B-----5:R-:W-:Y:S05]  /*91f0*/  FFMA.FTZ R67, R96, UR4, -R45.reuse ;  /* 0x0000000460437c23 */ /* 0x120fea000801082d */
[-C--:B------:R-:W-:Y:S08]  /*9200*/  HMMA.16816.F32.BF16 R4, R48, R20.reuse, R4 ;  /* 0x000000143004723c */ /* 0x080ff00000041804 */
[C---:B------:R-:W-:Y:S04]  /*9210*/  HMMA.16816.F32.BF16 R8, R32.reuse, R20, R8 ;  /* 0x000000142008723c */ /* 0x040fe80000041808 */
[----:B------:R-:W-:Y:S01]  /*9220*/  FFMA.FTZ R21, R205, UR4, -R45 ;  /* 0x00000004cd157c23 */ /* 0x000fe2000801082d */
[C---:B------:R-:W-:Y:S01]  /*9230*/  FMUL.FTZ R20, R40.reuse, R152 ;  /* 0x0000009828147220 */ /* 0x040fe20000410000 */
[----:B------:R1:W-:Y:S02]  /*9240*/  MUFU.EX2 R205, R29 ;  /* 0x0000001d00cd7308 */ /* 0x0003e40000000800 */
[-C--:B------:R-:W-:Y:S08]  /*9250*/  HMMA.16816.F32.BF16 R12, R32, R22.reuse, R12 ;  /* 0x00000016200c723c */ /* 0x080ff0000004180c */
[----:B------:R2:W3:Y:S01]  /*9260*/  MUFU.EX2 R200, R21 ;  /* 0x0000001500c87308 */ /* 0x0004e20000000800 */
[C---:B------:R-:W-:Y:S04]  /*9270*/  HMMA.16816.F32.BF16 R16, R48.reuse, R22, R16 ;  /* 0x000000163010723c */ /* 0x040fe80000041810 */
[C---:B------:R-:W-:Y:S01]  /*9280*/  FMUL.FTZ R23, R3.reuse, R155 ;  /* 0x0000009b03177220 */ /* 0x040fe20000410000 */
[----:B------:R-:W-:Y:S01]  /*9290*/  FMUL.FTZ R22, R3, R154 ;  /* 0x0000009a03167220 */ /* 0x000fe20000410000 */
[----:B-1----:R-:W-:Y:S01]  /*92a0*/  FFMA.FTZ R29, R195, UR4, -R46 ;  /* 0x00000004c31d7c23 */ /* 0x002fe2000801082e */
[----:B--2---:R-:W-:Y:S03]  /*92b0*/  FMUL.FTZ R21, R40, R153 ;  /* 0x0000009928157220 */ /* 0x004fe60000410000 */
[----:B------:R1:W2:Y:S04]  /*92c0*/  MUFU.EX2 R195, R29 ;  /* 0x0000001d00c37308 */ /* 0x0002a80000000800 */
[-C--:B------:R-:W-:Y:S08]  /*92d0*/  HMMA.16816.F32.BF16 R20, R48, R52.reuse, R20 ;  /* 0x000000343014723c */ /* 0x080ff00000041814 */
[C---:B------:R-:W-:Y:S04]  /*92e0*/  HMMA.16816.F32.BF16 R24, R32.reuse, R52, R24 ;  /* 0x000000342018723c */ /* 0x040fe80000041818 */
[--C-:B------:R-:W-:Y:S01]  /*92f0*/  FFMA.FTZ R52, R213, UR4, -R47.reuse ;  /* 0x00000004d5347c23 */ /* 0x100fe2000801082f */
[--C-:B------:R-:W-:Y:S01]  /*9300*/  FFMA.FTZ R53, R212, UR4, -R47.reuse ;  /* 0x00000004d4357c23 */ /* 0x100fe2000801082f */
[----:B-1----:R-:W-:Y:S01]  /*9310*/  FMUL.FTZ R29, R2, R161 ;  /* 0x000000a1021d7220 */ /* 0x002fe20000410000 */
[----:B------:R-:W-:Y:S01]  /*9320*/  MOV R213, R61 ;  /* 0x0000003d00d57202 */ /* 0x000fe20000000f00 */
[----:B------:R1:W-:Y:S01]  /*9330*/  MUFU.EX2 R175, R52 ;  /* 0x0000003400af7308 */ /* 0x0003e20000000800 */
[----:B------:R-:W-:Y:S09]  /*9340*/  MOV R212, R60 ;  /* 0x0000003c00d47202 */ /* 0x000ff20000000f00 */
[----:B------:R4:W-:Y:S01]  /*9350*/  MUFU.EX2 R191, R53 ;  /* 0x0000003500bf7308 */ /* 0x0009e20000000800 */
[-C--:B------:R-:W-:Y:S03]  /*9360*/  HMMA.16816.F32.BF16 R28, R32, R54.reuse, R28 ;  /* 0x00000036201c723c */ /* 0x080fe6000004181c */
[--C-:B------:R-:W-:Y:S01]  /*9370*/  FFMA.FTZ R33, R210, UR4, -R47.reuse ;  /* 0x00000004d2217c23 */ /* 0x100fe2000801082f */
[----:B------:R-:W-:Y:S01]  /*9380*/  FMUL.FTZ R32, R40, R164 ;  /* 0x000000a428207220 */ /* 0x000fe20000410000 */
[C---:B------:R-:W-:Y:S01]  /*9390*/  FMUL.FTZ R34, R3.reuse, R166 ;  /* 0x000000a603227220 */ /* 0x040fe20000410000 */
[----:B------:R-:W-:Y:S03]  /*93a0*/  FMUL.FTZ R35, R3, R167 ;  /* 0x000000a703237220 */ /* 0x000fe60000410000 */
[----:B------:R5:W-:Y:S01]  /*93b0*/  MUFU.EX2 R179, R33 ;  /* 0x0000002100b37308 */ /* 0x000be20000000800 */
[----:B------:R-:W-:Y:S01]  /*93c0*/  MOV R210, R63 ;  /* 0x0000003f00d27202 */ /* 0x000fe20000000f00 */
[--C-:B-1----:R-:W-:Y:S01]  /*93d0*/  FFMA.FTZ R52, R216, UR4, -R64.reuse ;  /* 0x00000004d8347c23 */ /* 0x102fe20008010840 */
[----:B------:R-:W-:Y:S01]  /*93e0*/  MOV R216, R66 ;  /* 0x0000004200d87202 */ /* 0x000fe20000000f00 */
[--C-:B------:R-:W-:Y:S06]  /*93f0*/  FFMA.FTZ R66, R228, UR4, -R47.reuse ;  /* 0x00000004e4427c23 */ /* 0x100fec000801082f */
[----:B------:R1:W-:Y:S01]  /*9400*/  MUFU.EX2 R173, R52 ;  /* 0x0000003400ad7308 */ /* 0x0003e20000000800 */
[----:B----4-:R-:W-:Y:S01]  /*9410*/  FFMA.FTZ R53, R214, UR4, -R64 ;  /* 0x00000004d6357c23 */ /* 0x010fe20008010840 */
[----:B------:R-:W-:Y:S01]  /*9420*/  MOV R214, R65 ;  /* 0x0000004100d67202 */ /* 0x000fe20000000f00 */
[----:B------:R-:W-:Y:S07]  /*9430*/  FFMA.FTZ R65, R198, UR4, -R46 ;  /* 0x00000004c6417c23 */ /* 0x000fee000801082e */
[----:B------:R4:W-:Y:S10]  /*9440*/  MUFU.EX2 R157, R66 ;  /* 0x00000042009d7308 */ /* 0x0009f40000000800 */
[----:B------:R2:W-:Y:S01]  /*9450*/  MUFU.EX2 R178, R53 ;  /* 0x0000003500b27308 */ /* 0x0005e20000000800 */
[----:B-----5:R-:W-:Y:S09]  /*9460*/  FMUL.FTZ R33, R40, R165 ;  /* 0x000000a528217220 */ /* 0x020ff20000410000 */
[----:B------:R5:W-:Y:S01]  /*9470*/  MUFU.EX2 R176, R65 ;  /* 0x0000004100b07308 */ /* 0x000be20000000800 */
[--C-:B-1----:R-:W-:Y:S01]  /*9480*/  FFMA.FTZ R52, R209, UR4, -R47.reuse ;  /* 0x00000004d1347c23 */ /* 0x102fe2000801082f */
[----:B------:R-:W-:Y:S01]  /*9490*/  MOV R209, R62 ;  /* 0x0000003e00d17202 */ /* 0x000fe20000000f00 */
[----:B------:R-:W-:Y:S01]  /*94a0*/  HMMA.16816.F32.BF16 R32, R48, R54, R32 ;  /* 0x000000363020723c */ /* 0x000fe20000041820 */
[----:B------:R-:W1:Y:S06]  /*94b0*/  LDSM.16.MT88.4 R60, [R185+0x4400] ;  /* 0x00440000b93c783b */ /* 0x000e6c0000004200 */
[----:B------:R5:W5:Y:S01]  /*94c0*/  MUFU.EX2 R182, R52 ;  /* 0x0000003400b67308 */ /* 0x000b620000000800 */
[----:B---3--:R-:W-:Y:S01]  /*94d0*/  F2FP.BF16.F32.PACK_AB R48, R202, R200 ;  /* 0x000000c8ca30723e */ /* 0x008fe200000010ff */
[--C-:B----4-:R-:W-:Y:S01]  /*94e0*/  FFMA.FTZ R66, R225, UR4, -R64.reuse ;  /* 0x00000004e1427c23 */ /* 0x110fe20008010840 */
[--C-:B--2---:R-:W-:Y:S01]  /*94f0*/  FFMA.FTZ R53, R208, UR4, -R64.reuse ;  /* 0x00000004d0357c23 */ /* 0x104fe20008010840 */
[----:B------:R-:W-:Y:S02]  /*9500*/  F2FP.BF16.F32.PACK_AB R49, R201, R192 ;  /* 0x000000c0c931723e */ /* 0x000fe400000010ff */
[----:B------:R-:W-:Y:S04]  /*9510*/  F2FP.BF16.F32.PACK_AB R50, R242, R205 ;  /* 0x000000cdf232723e */ /* 0x000fe800000010ff */
[----:B------:R2:W-:Y:S01]  /*9520*/  MUFU.EX2 R177, R53 ;  /* 0x0000003500b17308 */ /* 0x0005e20000000800 */
[----:B------:R-:W-:Y:S01]  /*9530*/  F2FP.BF16.F32.PACK_AB R51, R195, R194 ;  /* 0x000000c2c333723e */ /* 0x000fe200000010ff */
[----:B------:R-:W3:Y:S01]  /*9540*/  LDL.LU R208, [R1+0x10] ;  /* 0x0000100001d07983 */ /* 0x000ee20000300800 */
[--C-:B-----5:R-:W-:Y:S07]  /*9550*/  FFMA.FTZ R65, R227, UR4, -R47.reuse ;  /* 0x00000004e3417c23 */ /* 0x120fee000801082f */
[----:B------:R4:W-:Y:S01]  /*9560*/  MUFU.EX2 R149, R66 ;  /* 0x0000004200957308 */ /* 0x0009e20000000800 */
[----:B------:R-:W-:Y:S01]  /*9570*/  FFMA.FTZ R52, R211, UR4, -R64 ;  /* 0x00000004d3347c23 */ /* 0x000fe20008010840 */
[----:B------:R-:W-:Y:S01]  /*9580*/  F2FP.BF16.F32.PACK_AB R54, R182, R179 ;  /* 0x000000b3b636723e */ /* 0x000fe200000010ff */
[-C--:B------:R-:W-:Y:S01]  /*9590*/  HMMA.16816.F32.BF16 R4, R48, R56.reuse, R4 ;  /* 0x000000383004723c */ /* 0x080fe20000041804 */
[----:B------:R-:W5:Y:S06]  /*95a0*/  LDL.LU R211, [R1+0x14] ;  /* 0x0000140001d37983 */ /* 0x000f6c0000300800 */
[----:B------:R1:W1:Y:S01]  /*95b0*/  MUFU.EX2 R181, R52 ;  /* 0x0000003400b57308 */ /* 0x0002620000000800 */
[----:B--2---:R-:W-:Y:S09]  /*95c0*/  F2FP.BF16.F32.PACK_AB R53, R178, R173 ;  /* 0x000000adb235723e */ /* 0x004ff200000010ff */
[----:B------:R2:W-:Y:S01]  /*95d0*/  MUFU.EX2 R167, R65 ;  /* 0x0000004100a77308 */ /* 0x0005e20000000800 */
[----:B----4-:R-:W-:Y:S09]  /*95e0*/  FFMA.FTZ R66, R238, UR4, -R47 ;  /* 0x00000004ee427c23 */ /* 0x010ff2000801082f */
[----:B------:R4:W-:Y:S01]  /*95f0*/  MUFU.EX2 R146, R66 ;  /* 0x0000004200927308 */ /* 0x0009e20000000800 */
[----:B-1----:R-:W-:Y:S02]  /*9600*/  F2FP.BF16.F32.PACK_AB R52, R191, R175 ;  /* 0x000000afbf34723e */ /* 0x002fe400000010ff */
[----:B------:R-:W-:Y:S01]  /*9610*/  F2FP.BF16.F32.PACK_AB R55, R181, R177 ;  /* 0x000000b1b537723e */ /* 0x000fe200000010ff */
[----:B--2---:R-:W-:Y:S06]  /*9620*/  FFMA.FTZ R65, R206, UR4, -R46 ;  /* 0x00000004ce417c23 */ /* 0x004fec000801082e */
[C---:B------:R-:W-:Y:S01]  /*9630*/  HMMA.16816.F32.BF16 R8, R52.reuse, R56, R8 ;  /* 0x000000383408723c */ /* 0x040fe20000041808 */
[----:B------:R1:W-:Y:S03]  /*9640*/  MUFU.EX2 R160, R65 ;  /* 0x0000004100a07308 */ /* 0x0003e60000000800 */
[--C-:B------:R-:W-:Y:S01]  /*9650*/  FFMA.FTZ R57, R221, UR4, -R45.reuse ;  /* 0x00000004dd397c23 */ /* 0x100fe2000801082d */
[----:B------:R-:W-:Y:S01]  /*9660*/  FFMA.FTZ R56, R217, UR4, -R45 ;  /* 0x00000004d9387c23 */ /* 0x000fe2000801082d */
[----:B------:R-:W2:Y:S01]  /*9670*/  LDL.LU R221, [R1+0xc] ;  /* 0x00000c0001dd7983 */ /* 0x000ea20000300800 */
[----:B----4-:R-:W-:Y:S01]  /*9680*/  FFMA.FTZ R66, R236, UR4, -R64 ;  /* 0x00000004ec427c23 */ /* 0x010fe20008010840 */
[-C--:B------:R-:W-:Y:S03]  /*9690*/  HMMA.16816.F32.BF16 R12, R52, R58.reuse, R12 ;  /* 0x0000003a340c723c */ /* 0x080fe6000004180c */
[----:B------:R4:W-:Y:S01]  /*96a0*/  MUFU.EX2 R171, R57 ;  /* 0x0000003900ab7308 */ /* 0x0009e20000000800 */
[----:B------:R-:W3:Y:S09]  /*96b0*/  LDL.LU R217, [R1+0x8] ;  /* 0x0000080001d97983 */ /* 0x000ef20000300800 */
[----:B------:R4:W4:Y:S01]  /*96c0*/  MUFU.EX2 R172, R56 ;  /* 0x0000003800ac7308 */ /* 0x0009220000000800 */
[--C-:B-1----:R-:W-:Y:S01]  /*96d0*/  FFMA.FTZ R65, R237, UR4, -R47.reuse ;  /* 0x00000004ed417c23 */ /* 0x102fe2000801082f */
[C---:B------:R-:W-:Y:S08]  /*96e0*/  HMMA.16816.F32.BF16 R16, R48.reuse, R58, R16 ;  /* 0x0000003a3010723c */ /* 0x040ff00000041810 */
[----:B------:R1:W-:Y:S10]  /*96f0*/  MUFU.EX2 R141, R66 ;  /* 0x00000042008d7308 */ /* 0x0003f40000000800 */
[----:B------:R1:W-:Y:S01]  /*9700*/  MUFU.EX2 R148, R65 ;  /* 0x0000004100947308 */ /* 0x0003e20000000800 */
[--C-:B----4-:R-:W-:Y:S01]  /*9710*/  FFMA.FTZ R57, R215, UR4, -R46.reuse ;  /* 0x00000004d7397c23 */ /* 0x110fe2000801082e */
[-C--:B------:R-:W-:Y:S03]  /*9720*/  HMMA.16816.F32.BF16 R20, R48, R60.reuse, R20 ;  /* 0x0000003c3014723c */ /* 0x080fe60000041814 */
[----:B------:R-:W-:Y:S05]  /*9730*/  FFMA.FTZ R56, R218, UR4, -R46 ;  /* 0x00000004da387c23 */ /* 0x000fea000801082e */
[----:B------:R4:W-:Y:S01]  /*9740*/  MUFU.EX2 R170, R57 ;  /* 0x0000003900aa7308 */ /* 0x0009e20000000800 */
[--C-:B-1----:R-:W-:Y:S01]  /*9750*/  FFMA.FTZ R66, R72, UR4, -R47.reuse ;  /* 0x0000000448427c23 */ /* 0x102fe2000801082f */
[C---:B------:R-:W-:Y:S08]  /*9760*/  HMMA.16816.F32.BF16 R24, R52.reuse, R60, R24 ;  /* 0x0000003c3418723c */ /* 0x040ff00000041818 */
[----:B------:R1:W1:Y:S01]  /*9770*/  MUFU.EX2 R174, R56 ;  /* 0x0000003800ae7308 */ /* 0x0002620000000800 */
[----:B------:R-:W-:Y:S01]  /*9780*/  FFMA.FTZ R60, R230, UR4, -R64 ;  /* 0x00000004e63c7c23 */ /* 0x000fe20008010840 */
[----:B------:R-:W-:Y:S01]  /*9790*/  FFMA.FTZ R61, R220, UR4, -R47 ;  /* 0x00000004dc3d7c23 */ /* 0x000fe2000801082f */
[----:B------:R-:W-:Y:S07]  /*97a0*/  FFMA.FTZ R65, R82, UR4, -R46 ;  /* 0x0000000452417c23 */ /* 0x000fee000801082e */
[----:B------:R1:W-:Y:S01]  /*97b0*/  MUFU.EX2 R127, R66 ;  /* 0x00000042007f7308 */ /* 0x0003e20000000800 */
[-C--:B------:R-:W-:Y:S03]  /*97c0*/  HMMA.16816.F32.BF16 R28, R52, R62.reuse, R28 ;  /* 0x0000003e341c723c */ /* 0x080fe6000004181c */
[--C-:B----4-:R-:W-:Y:S06]  /*97d0*/  FFMA.FTZ R57, R197, UR4, -R45.reuse ;  /* 0x00000004c5397c23 */ /* 0x110fec000801082d */
[----:B------:R4:W-:Y:S01]  /*97e0*/  MUFU.EX2 R166, R60 ;  /* 0x0000003c00a67308 */ /* 0x0009e20000000800 */
[--C-:B------:R-:W-:Y:S01]  /*97f0*/  FFMA.FTZ R53, R223, UR4, -R64.reuse ;  /* 0x00000004df357c23 */ /* 0x100fe20008010840 */
[--C-:B------:R-:W-:Y:S01]  /*9800*/  FFMA.FTZ R52, R222, UR4, -R64.reuse ;  /* 0x00000004de347c23 */ /* 0x100fe20008010840 */
[----:B-1----:R-:W-:Y:S01]  /*9810*/  FFMA.FTZ R56, R196, UR4, -R45 ;  /* 0x00000004c4387c23 */ /* 0x002fe2000801082d */
[----:B------:R-:W-:Y:S06]  /*9820*/  HMMA.16816.F32.BF16 R32, R48, R62, R32 ;  /* 0x0000003e3020723c */ /* 0x000fec0000041820 */
[----:B------:R-:W-:Y:S01]  /*9830*/  MUFU.EX2 R183, R57 ;  /* 0x0000003900b77308 */ /* 0x000fe20000000800 */
[----:B------:R-:W-:Y:S09]  /*9840*/  F2FP.BF16.F32.PACK_AB R48, R172, R171 ;  /* 0x000000abac30723e */ /* 0x000ff200000010ff */
[----:B------:R1:W1:Y:S01]  /*9850*/  MUFU.EX2 R190, R56 ;  /* 0x0000003800be7308 */ /* 0x0002620000000800 */
[----:B------:R-:W-:Y:S01]  /*9860*/  F2FP.BF16.F32.PACK_AB R49, R174, R170 ;  /* 0x000000aaae31723e */ /* 0x000fe200000010ff */
[----:B------:R-:W-:Y:S01]  /*9870*/  FFMA.FTZ R66, R74, UR4, -R64 ;  /* 0x000000044a427c23 */ /* 0x000fe20008010840 */
[----:B------:R-:W-:Y:S07]  /*9880*/  F2FP.BF16.F32.PACK_AB R51, R180, R176 ;  /* 0x000000b0b433723e */ /* 0x000fee00000010ff */
[----:B------:R-:W-:Y:S01]  /*9890*/  MUFU.EX2 R169, R61 ;  /* 0x0000003d00a97308 */ /* 0x000fe20000000800 */
[----:B----4-:R-:W-:Y:S01]  /*98a0*/  FFMA.FTZ R60, R219, UR4, -R47 ;  /* 0x00000004db3c7c23 */ /* 0x010fe2000801082f */
[--C-:B------:R-:W-:Y:S01]  /*98b0*/  FFMA.FTZ R74, R113, UR4, -R45.reuse ;  /* 0x00000004714a7c23 */ /* 0x100fe2000801082d */
[----:B------:R-:W-:Y:S07]  /*98c0*/  FFMA.FTZ R82, R117, UR4, -R45 ;  /* 0x0000000475527c23 */ /* 0x000fee000801082d */
[----:B------:R4:W-:Y:S01]  /*98d0*/  MUFU.EX2 R164, R53 ;  /* 0x0000003500a47308 */ /* 0x0009e20000000800 */
[--C-:B------:R-:W-:Y:S09]  /*98e0*/  FFMA.FTZ R72, R105, UR4, -R47.reuse ;  /* 0x0000000469487c23 */ /* 0x100ff2000801082f */
[----:B------:R4:W4:Y:S01]  /*98f0*/  MUFU.EX2 R168, R60 ;  /* 0x0000003c00a87308 */ /* 0x0009220000000800 */
[----:B-1----:R-:W1:Y:S01]  /*9900*/  LDSM.16.MT88.4 R56, [R135+0x4800] ;  /* 0x004800008738783b */ /* 0x002e620000004200 */
[----:B------:R-:W-:Y:S08]  /*9910*/  F2FP.BF16.F32.PACK_AB R50, R190, R183 ;  /* 0x000000b7be32723e */ /* 0x000ff000000010ff */
[----:B------:R1:W1:Y:S10]  /*9920*/  MUFU.EX2 R165, R52 ;  /* 0x0000003400a57308 */ /* 0x0002740000000800 */
[----:B------:R1:W-:Y:S01]  /*9930*/  MUFU.EX2 R142, R65 ;  /* 0x00000041008e7308 */ /* 0x0003e20000000800 */
[----:B----4-:R-:W-:Y:S09]  /*9940*/  F2FP.BF16.F32.PACK_AB R53, R166, R149 ;  /* 0x00000095a635723e */ /* 0x010ff200000010ff */
[----:B------:R-:W-:Y:S01]  /*9950*/  MUFU.EX2 R74, R74 ;  /* 0x0000004a004a7308 */ /* 0x000fe20000000800 */
[----:B------:R-:W4:Y:S01]  /*9960*/  LDSM.16.MT88.4 R60, [R185+0x4800] ;  /* 0x00480000b93c783b */ /* 0x000f220000004200 */
[----:B------:R-:W-:Y:S08]  /*9970*/  F2FP.BF16.F32.PACK_AB R54, R168, R169 ;  /* 0x000000a9a836723e */ /* 0x000ff000000010ff */
[----:B------:R4:W-:Y:S01]  /*9980*/  MUFU.EX2 R123, R66 ;  /* 0x00000042007b7308 */ /* 0x0009e20000000800 */
[----:B-1----:R-:W-:Y:S02]  /*9990*/  F2FP.BF16.F32.PACK_AB R52, R167, R157 ;  /* 0x0000009da734723e */ /* 0x002fe400000010ff */
[----:B------:R-:W-:Y:S07]  /*99a0*/  F2FP.BF16.F32.PACK_AB R55, R165, R164 ;  /* 0x000000a4a537723e */ /* 0x000fee00000010ff */
[----:B------:R-:W-:Y:S01]  /*99b0*/  MUFU.EX2 R72, R72 ;  /* 0x0000004800487308 */ /* 0x000fe20000000800 */
[----:B------:R-:W-:Y:S01]  /*99c0*/  FFMA.FTZ R65, R73, UR4, -R47 ;  /* 0x0000000449417c23 */ /* 0x000fe2000801082f */
[----:B------:R-:W-:Y:S08]  /*99d0*/  FFMA.FTZ R73, R114, UR4, -R46 ;  /* 0x0000000472497c23 */ /* 0x000ff0000801082e */
[----:B------:R-:W-:Y:S10]  /*99e0*/  MUFU.EX2 R82, R82 ;  /* 0x0000005200527308 */ /* 0x000ff40000000800 */
[----:B------:R-:W-:Y:S01]  /*99f0*/  MUFU.EX2 R73, R73 ;  /* 0x0000004900497308 */ /* 0x000fe20000000800 */
[--C-:B----4-:R-:W-:Y:S09]  /*9a00*/  FFMA.FTZ R66, R97, UR4, -R45.reuse ;  /* 0x0000000461427c23 */ /* 0x110ff2000801082d */
[----:B------:R1:W-:Y:S10]  /*9a10*/  MUFU.EX2 R132, R65 ;  /* 0x0000004100847308 */ /* 0x0003f40000000800 */
[----:B------:R4:W-:Y:S01]  /*9a20*/  MUFU.EX2 R114, R66 ;  /* 0x0000004200727308 */ /* 0x0009e20000000800 */
[-C--:B------:R-:W-:Y:S03]  /*9a30*/  HMMA.16816.F32.BF16 R4, R48, R56.reuse, R4 ;  /* 0x000000383004723c */ /* 0x080fe60000041804 */
[--C-:B-1----:R-:W-:Y:S01]  /*9a40*/  FFMA.FTZ R65, R84, UR4, -R45.reuse ;  /* 0x0000000454417c23 */ /* 0x102fe2000801082d */
[----:B------:R-:W-:Y:S04]  /*9a50*/  FFMA.FTZ R84, R43, UR4, -R64 ;  /* 0x000000042b547c23 */ /* 0x000fe80008010840 */
[C---:B------:R-:W-:Y:S01]  /*9a60*/  HMMA.16816.F32.BF16 R8, R52.reuse, R56, R8 ;  /* 0x000000383408723c */ /* 0x040fe20000041808 */
[----:B------:R1:W-:Y:S03]  /*9a70*/  MUFU.EX2 R122, R65 ;  /* 0x00000041007a7308 */ /* 0x0003e60000000800 */
[--C-:B------:R-:W-:Y:S01]  /*9a80*/  FFMA.FTZ R57, R233, UR4, -R45.reuse ;  /* 0x00000004e9397c23 */ /* 0x100fe2000801082d */
[----:B------:R-:W-:Y:S01]  /*9a90*/  FFMA.FTZ R56, R226, UR4, -R45 ;  /* 0x00000004e2387c23 */ /* 0x000fe2000801082d */
[--C-:B----4-:R-:W-:Y:S05]  /*9aa0*/  FFMA.FTZ R66, R104, UR4, -R47.reuse ;  /* 0x0000000468427c23 */ /* 0x110fea000801082f */
[----:B------:R-:W-:Y:S01]  /*9ab0*/  MUFU.EX2 R84, R84 ;  /* 0x0000005400547308 */ /* 0x000fe20000000800 */
[-C--:B------:R-:W-:Y:S09]  /*9ac0*/  HMMA.16816.F32.BF16 R12, R52, R58.reuse, R12 ;  /* 0x0000003a340c723c */ /* 0x080ff2000004180c */
[----:B------:R4:W-:Y:S10]  /*9ad0*/  MUFU.EX2 R151, R57 ;  /* 0x0000003900977308 */ /* 0x0009f40000000800 */
[----:B------:R5:W2:Y:S01]  /*9ae0*/  MUFU.EX2 R161, R56 ;  /* 0x0000003800a17308 */ /* 0x000aa20000000800 */
[C---:B------:R-:W-:Y:S09]  /*9af0*/  HMMA.16816.F32.BF16 R16, R48.reuse, R58, R16 ;  /* 0x0000003a3010723c */ /* 0x040ff20000041810 */
[----:B------:R-:W-:Y:S01]  /*9b00*/  MUFU.EX2 R66, R66 ;  /* 0x0000004200427308 */ /* 0x000fe20000000800 */
[--C-:B-1----:R-:W-:Y:S01]  /*9b10*/  FFMA.FTZ R65, R99, UR4, -R46.reuse ;  /* 0x0000000463417c23 */ /* 0x102fe2000801082e */
[-C--:B------:R-:W-:Y:S03]  /*9b20*/  HMMA.16816.F32.BF16 R20, R48, R60.reuse, R20 ;  /* 0x0000003c3014723c */ /* 0x080fe60000041814 */
[--C-:B----4-:R-:W-:Y:S01]  /*9b30*/  FFMA.FTZ R57, R224, UR4, -R46.reuse ;  /* 0x00000004e0397c23 */ /* 0x110fe2000801082e */
[----:B-----5:R-:W-:Y:S04]  /*9b40*/  FFMA.FTZ R56, R229, UR4, -R46 ;  /* 0x00000004e5387c23 */ /* 0x020fe8000801082e */
[----:B------:R1:W-:Y:S01]  /*9b50*/  MUFU.EX2 R150, R57 ;  /* 0x0000003900967308 */ /* 0x0003e20000000800 */
[C---:B------:R-:W-:Y:S09]  /*9b60*/  HMMA.16816.F32.BF16 R24, R52.reuse, R60, R24 ;  /* 0x0000003c3418723c */ /* 0x040ff20000041818 */
[----:B------:R4:W5:Y:S01]  /*9b70*/  MUFU.EX2 R158, R56 ;  /* 0x00000038009e7308 */ /* 0x0009620000000800 */
[--C-:B------:R-:W-:Y:S01]  /*9b80*/  FFMA.FTZ R60, R239, UR4, -R64.reuse ;  /* 0x00000004ef3c7c23 */ /* 0x100fe20008010840 */
[----:B------:R-:W-:Y:S01]  /*9b90*/  FFMA.FTZ R61, R232, UR4, -R47 ;  /* 0x00000004e83d7c23 */ /* 0x000fe2000801082f */
[-C--:B------:R-:W-:Y:S07]  /*9ba0*/  HMMA.16816.F32.BF16 R28, R52, R62.reuse, R28 ;  /* 0x0000003e341c723c */ /* 0x080fee000004181c */
[----:B------:R5:W-:Y:S01]  /*9bb0*/  MUFU.EX2 R152, R60 ;  /* 0x0000003c00987308 */ /* 0x000be20000000800 */
[--C-:B------:R-:W-:Y:S01]  /*9bc0*/  FFMA.FTZ R52, R234, UR4, -R64.reuse ;  /* 0x00000004ea347c23 */ /* 0x100fe20008010840 */
[----:B------:R-:W-:Y:S01]  /*9bd0*/  FFMA.FTZ R53, R235, UR4, -R64 ;  /* 0x00000004eb357c23 */ /* 0x000fe20008010840 */
[--C-:B-1----:R-:W-:Y:S07]  /*9be0*/  FFMA.FTZ R57, R204, UR4, -R45.reuse ;  /* 0x00000004cc397c23 */ /* 0x102fee000801082d */
[----:B------:R-:W-:Y:S01]  /*9bf0*/  MUFU.EX2 R156, R61 ;  /* 0x0000003d009c7308 */ /* 0x000fe20000000800 */
[----:B------:R-:W-:Y:S09]  /*9c00*/  HMMA.16816.F32.BF16 R32, R48, R62, R32 ;  /* 0x0000003e3020723c */ /* 0x000ff20000041820 */
[----:B------:R-:W-:Y:S01]  /*9c10*/  MUFU.EX2 R162, R57 ;  /* 0x0000003900a27308 */ /* 0x000fe20000000800 */
[----:B----4-:R-:W-:Y:S01]  /*9c20*/  FFMA.FTZ R56, R203, UR4, -R45 ;  /* 0x00000004cb387c23 */ /* 0x010fe2000801082d */
[----:B--2---:R-:W-:Y:S08]  /*9c30*/  F2FP.BF16.F32.PACK_AB R48, R161, R151 ;  /* 0x00000097a130723e */ /* 0x004ff000000010ff */
[----:B------:R1:W-:Y:S01]  /*9c40*/  MUFU.EX2 R154, R52 ;  /* 0x00000034009a7308 */ /* 0x0003e20000000800 */
[----:B-----5:R-:W-:Y:S01]  /*9c50*/  FFMA.FTZ R60, R231, UR4, -R47 ;  /* 0x00000004e73c7c23 */ /* 0x020fe2000801082f */
[----:B------:R-:W-:Y:S08]  /*9c60*/  F2FP.BF16.F32.PACK_AB R49, R158, R150 ;  /* 0x000000969e31723e */ /* 0x000ff000000010ff */
[----:B------:R2:W4:Y:S01]  /*9c70*/  MUFU.EX2 R163, R56 ;  /* 0x0000003800a37308 */ /* 0x0005220000000800 */
[----:B------:R-:W-:Y:S09]  /*9c80*/  F2FP.BF16.F32.PACK_AB R51, R159, R160 ;  /* 0x000000a09f33723e */ /* 0x000ff200000010ff */
[----:B------:R-:W5:Y:S10]  /*9c90*/  MUFU.EX2 R155, R60 ;  /* 0x0000003c009b7308 */ /* 0x000f740000000800 */
[----:B------:R3:W3:Y:S01]  /*9ca0*/  MUFU.EX2 R145, R53 ;  /* 0x0000003500917308 */ /* 0x0006e20000000800 */
[----:B-1----:R-:W-:Y:S01]  /*9cb0*/  F2FP.BF16.F32.PACK_AB R52, R148, R146 ;  /* 0x000000929434723e */ /* 0x002fe200000010ff */
[----:B--2---:R-:W1:Y:S01]  /*9cc0*/  LDSM.16.MT88.4 R56, [R135+0x4c00] ;  /* 0x004c00008738783b */ /* 0x004e620000004200 */
[----:B----4-:R-:W-:Y:S02]  /*9cd0*/  F2FP.BF16.F32.PACK_AB R50, R163, R162 ;  /* 0x000000a2a332723e */ /* 0x010fe400000010ff */
[----:B-----5:R-:W-:Y:S05]  /*9ce0*/  F2FP.BF16.F32.PACK_AB R54, R155, R156 ;  /* 0x0000009c9b36723e */ /* 0x020fea00000010ff */
[----:B------:R-:W2:Y:S01]  /*9cf0*/  LDSM.16.MT88.4 R60, [R185+0x4c00] ;  /* 0x004c0000b93c783b */ /* 0x000ea20000004200 */
[----:B---3--:R-:W-:Y:S02]  /*9d00*/  F2FP.BF16.F32.PACK_AB R53, R152, R141 ;  /* 0x0000008d9835723e */ /* 0x008fe400000010ff */
[----:B------:R-:W-:Y:S01]  /*9d10*/  F2FP.BF16.F32.PACK_AB R55, R154, R145 ;  /* 0x000000919a37723e */ /* 0x000fe200000010ff */
[-C--:B-1----:R-:W-:Y:S08]  /*9d20*/  HMMA.16816.F32.BF16 R4, R48, R56.reuse, R4 ;  /* 0x000000383004723c */ /* 0x082ff00000041804 */
[C---:B------:R-:W-:Y:S04]  /*9d30*/  HMMA.16816.F32.BF16 R8, R52.reuse, R56, R8 ;  /* 0x000000383408723c */ /* 0x040fe80000041808 */
[--C-:B------:R-:W-:Y:S01]  /*9d40*/  FFMA.FTZ R57, R68, UR4, -R45.reuse ;  /* 0x0000000444397c23 */ /* 0x100fe2000801082d */
[--C-:B------:R-:W-:Y:S01]  /*9d50*/  FFMA.FTZ R56, R69, UR4, -R45.reuse ;  /* 0x0000000445387c23 */ /* 0x100fe2000801082d */
[--C-:B------:R-:W-:Y:S01]  /*9d60*/  FFMA.FTZ R68, R102, UR4, -R46.reuse ;  /* 0x0000000466447c23 */ /* 0x100fe2000801082e */
[--C-:B------:R-:W-:Y:S01]  /*9d70*/  FFMA.FTZ R69, R100, UR4, -R45.reuse ;  /* 0x0000000464457c23 */ /* 0x100fe2000801082d */
[-C--:B------:R-:W-:Y:S01]  /*9d80*/  HMMA.16816.F32.BF16 R12, R52, R58.reuse, R12 ;  /* 0x0000003a340c723c */ /* 0x080fe2000004180c */
[----:B------:R1:W-:Y:S10]  /*9d90*/  MUFU.EX2 R139, R57 ;  /* 0x00000039008b7308 */ /* 0x0003f40000000800 */
[----:B------:R3:W4:Y:S01]  /*9da0*/  MUFU.EX2 R143, R56 ;  /* 0x00000038008f7308 */ /* 0x0007220000000800 */
[C---:B------:R-:W-:Y:S09]  /*9db0*/  HMMA.16816.F32.BF16 R16, R48.reuse, R58, R16 ;  /* 0x0000003a3010723c */ /* 0x040ff20000041810 */
[----:B------:R-:W-:Y:S10]  /*9dc0*/  MUFU.EX2 R69, R69 ;  /* 0x0000004500457308 */ /* 0x000ff40000000800 */
[----:B------:R-:W-:Y:S01]  /*9dd0*/  MUFU.EX2 R68, R68 ;  /* 0x0000004400447308 */ /* 0x000fe20000000800 */
[--C-:B-1----:R-:W-:Y:S01]  /*9de0*/  FFMA.FTZ R57, R70, UR4, -R46.reuse ;  /* 0x0000000446397c23 */ /* 0x102fe2000801082e */
[-C--:B--2---:R-:W-:Y:S03]  /*9df0*/  HMMA.16816.F32.BF16 R20, R48, R60.reuse, R20 ;  /* 0x0000003c3014723c */ /* 0x084fe60000041814 */
[--C-:B---3--:R-:W-:Y:S05]  /*9e00*/  FFMA.FTZ R56, R71, UR4, -R46.reuse ;  /* 0x0000000447387c23 */ /* 0x108fea000801082e */
[----:B------:R1:W-:Y:S01]  /*9e10*/  MUFU.EX2 R138, R57 ;  /* 0x00000039008a7308 */ /* 0x0003e20000000800 */
[----:B------:R-:W-:Y:S01]  /*9e20*/  FFMA.FTZ R71, R101, UR4, -R45 ;  /* 0x0000000465477c23 */ /* 0x000fe2000801082d */
[----:B------:R-:W-:Y:S01]  /*9e30*/  FFMA.FTZ R70, R103, UR4, -R46 ;  /* 0x0000000467467c23 */ /* 0x000fe2000801082e */
[C---:B------:R-:W-:Y:S07]  /*9e40*/  HMMA.16816.F32.BF16 R24, R52.reuse, R60, R24 ;  /* 0x0000003c3418723c */ /* 0x040fee0000041818 */
[----:B------:R2:W3:Y:S01]  /*9e50*/  MUFU.EX2 R140, R56 ;  /* 0x00000038008c7308 */ /* 0x0004e20000000800 */
[--C-:B------:R-:W-:Y:S01]  /*9e60*/  FFMA.FTZ R60, R75, UR4, -R64.reuse ;  /* 0x000000044b3c7c23 */ /* 0x100fe20008010840 */
[----:B------:R-:W-:Y:S08]  /*9e70*/  FFMA.FTZ R61, R76, UR4, -R47 ;  /* 0x000000044c3d7c23 */ /* 0x000ff0000801082f */
[----:B------:R-:W-:Y:S01]  /*9e80*/  MUFU.EX2 R71, R71 ;  /* 0x0000004700477308 */ /* 0x000fe20000000800 */
[--C-:B------:R-:W-:Y:S01]  /*9e90*/  FFMA.FTZ R75, R112, UR4, -R45.reuse ;  /* 0x00000004704b7c23 */ /* 0x100fe2000801082d */
[-C--:B------:R-:W-:Y:S08]  /*9ea0*/  HMMA.16816.F32.BF16 R28, R52, R62.reuse, R28 ;  /* 0x0000003e341c723c */ /* 0x080ff0000004181c */
[----:B------:R5:W-:Y:S01]  /*9eb0*/  MUFU.EX2 R126, R60 ;  /* 0x0000003c007e7308 */ /* 0x000be20000000800 */
[--C-:B-1----:R-:W-:Y:S01]  /*9ec0*/  FFMA.FTZ R57, R80, UR4, -R45.reuse ;  /* 0x0000000450397c23 */ /* 0x102fe2000801082d */
[--C-:B------:R-:W-:Y:S01]  /*9ed0*/  FFMA.FTZ R53, R78, UR4, -R64.reuse ;  /* 0x000000044e357c23 */ /* 0x100fe20008010840 */
[----:B------:R-:W-:Y:S07]  /*9ee0*/  FFMA.FTZ R52, R79, UR4, -R64 ;  /* 0x000000044f347c23 */ /* 0x000fee0008010840 */
[----:B------:R-:W-:Y:S01]  /*9ef0*/  MUFU.EX2 R136, R61 ;  /* 0x0000003d00887308 */ /* 0x000fe20000000800 */
[--C-:B--2---:R-:W-:Y:S01]  /*9f00*/  FFMA.FTZ R56, R81, UR4, -R45.reuse ;  /* 0x0000000451387c23 */ /* 0x104fe2000801082d */
[----:B------:R-:W-:Y:S08]  /*9f10*/  HMMA.16816.F32.BF16 R32, R48, R62, R32 ;  /* 0x0000003e3020723c */ /* 0x000ff00000041820 */
[----:B------:R-:W-:Y:S01]  /*9f20*/  MUFU.EX2 R147, R57 ;  /* 0x0000003900937308 */ /* 0x000fe20000000800 */
[----:B----4-:R-:W-:Y:S01]  /*9f30*/  F2FP.BF16.F32.PACK_AB R48, R143, R139 ;  /* 0x0000008b8f30723e */ /* 0x010fe200000010ff */
[----:B------:R-:W-:Y:S08]  /*9f40*/  FFMA.FTZ R80, R116, UR4, -R45 ;  /* 0x0000000474507c23 */ /* 0x000ff0000801082d */
[----:B------:R1:W2:Y:S01]  /*9f50*/  MUFU.EX2 R153, R56 ;  /* 0x0000003800997308 */ /* 0x0002a20000000800 */
[----:B---3--:R-:W-:Y:S01]  /*9f60*/  F2FP.BF16.F32.PACK_AB R49, R140, R138 ;  /* 0x0000008a8c31723e */ /* 0x008fe200000010ff */
[--C-:B-----5:R-:W-:Y:S01]  /*9f70*/  FFMA.FTZ R60, R77, UR4, -R47.reuse ;  /* 0x000000044d3c7c23 */ /* 0x120fe2000801082f */
[----:B------:R-:W-:Y:S07]  /*9f80*/  F2FP.BF16.F32.PACK_AB R51, R144, R142 ;  /* 0x0000008e9033723e */ /* 0x000fee00000010ff */
[----:B------:R3:W-:Y:S01]  /*9f90*/  MUFU.EX2 R133, R53 ;  /* 0x0000003500857308 */ /* 0x0007e20000000800 */
[--C-:B------:R-:W-:Y:S01]  /*9fa0*/  FFMA.FTZ R79, R118, UR4, -R46.reuse ;  /* 0x00000004764f7c23 */ /* 0x100fe2000801082e */
[----:B------:R-:W-:Y:S01]  /*9fb0*/  FFMA.FTZ R81, R119, UR4, -R46 ;  /* 0x0000000477517c23 */ /* 0x000fe2000801082e */
[--C-:B------:R-:W-:Y:S07]  /*9fc0*/  FFMA.FTZ R77, R108, UR4, -R47.reuse ;  /* 0x000000046c4d7c23 */ /* 0x100fee000801082f */
[----:B------:R4:W5:Y:S01]  /*9fd0*/  MUFU.EX2 R137, R60 ;  /* 0x0000003c00897308 */ /* 0x0009620000000800 */
[--C-:B------:R-:W-:Y:S01]  /*9fe0*/  FFMA.FTZ R78, R109, UR4, -R47.reuse ;  /* 0x000000046d4e7c23 */ /* 0x100fe2000801082f */
[----:B------:R-:W-:Y:S08]  /*9ff0*/  FFMA.FTZ R76, R110, UR4, -R64 ;  /* 0x000000046e4c7c23 */ /* 0x000ff00008010840 */
[----:B------:R-:W5:Y:S01]  /*a000*/  MUFU.EX2 R134, R52 ;  /* 0x0000003400867308 */ /* 0x000f620000000800 */
[----:B-1----:R-:W1:Y:S01]  /*a010*/  LDSM.16.MT88.4 R56, [R135+0x5000] ;  /* 0x005000008738783b */ /* 0x002e620000004200 */
[----:B--2---:R-:W-:Y:S08]  /*a020*/  F2FP.BF16.F32.PACK_AB R50, R153, R147 ;  /* 0x000000939932723e */ /* 0x004ff000000010ff */
[----:B------:R-:W-:Y:S01]  /*a030*/  MUFU.EX2 R70, R70 ;  /* 0x0000004600467308 */ /* 0x000fe20000000800 */
[----:B---3--:R-:W-:Y:S09]  /*a040*/  F2FP.BF16.F32.PACK_AB R53, R126, R123 ;  /* 0x0000007b7e35723e */ /* 0x008ff200000010ff */
[----:B------:R-:W-:Y:S01]  /*a050*/  MUFU.EX2 R75, R75 ;  /* 0x0000004b004b7308 */ /* 0x000fe20000000800 */
[----:B----4-:R-:W2:Y:S01]  /*a060*/  LDSM.16.MT88.4 R60, [R185+0x5000] ;  /* 0x00500000b93c783b */ /* 0x010ea20000004200 */
[----:B-----5:R-:W-:Y:S08]  /*a070*/  F2FP.BF16.F32.PACK_AB R54, R137, R136 ;  /* 0x000000888936723e */ /* 0x020ff000000010ff */
[----:B------:R3:W-:Y:S01]  /*a080*/  MUFU.EX2 R116, R67 ;  /* 0x0000004300747308 */ /* 0x0007e20000000800 */
[----:B------:R-:W-:Y:S02]  /*a090*/  F2FP.BF16.F32.PACK_AB R55, R134, R133 ;  /* 0x000000858637723e */ /* 0x000fe400000010ff */
[----:B------:R-:W-:Y:S07]  /*a0a0*/  F2FP.BF16.F32.PACK_AB R52, R132, R127 ;  /* 0x0000007f8434723e */ /* 0x000fee00000010ff */
[----:B------:R4:W-:Y:S10]  /*a0b0*/  MUFU.EX2 R103, R65 ;  /* 0x0000004100677308 */ /* 0x0009f40000000800 */
[----:B------:R-:W-:Y:S10]  /*a0c0*/  MUFU.EX2 R77, R77 ;  /* 0x0000004d004d7308 */ /* 0x000ff40000000800 */
[----:B------:R-:W-:Y:S01]  /*a0d0*/  MUFU.EX2 R78, R78 ;  /* 0x0000004e004e7308 */ /* 0x000fe20000000800 */
[--C-:B---3--:R-:W-:Y:S09]  /*a0e0*/  FFMA.FTZ R67, R115, UR4, -R46.reuse ;  /* 0x0000000473437c23 */ /* 0x108ff2000801082e */
[----:B------:R-:W-:Y:S01]  /*a0f0*/  MUFU.EX2 R76, R76 ;  /* 0x0000004c004c7308 */ /* 0x000fe20000000800 */
[--C-:B----4-:R-:W-:Y:S01]  /*a100*/  FFMA.FTZ R65, R92, UR4, -R47.reuse ;  /* 0x000000045c417c23 */ /* 0x110fe2000801082f */
[----:B------:R-:W-:Y:S08]  /*a110*/  FFMA.FTZ R92, R124, UR4, -R47 ;  /* 0x000000047c5c7c23 */ /* 0x000ff0000801082f */
[----:B------:R-:W-:Y:S10]  /*a120*/  MUFU.EX2 R67, R67 ;  /* 0x0000004300437308 */ /* 0x000ff40000000800 */
[----:B------:R3:W-:Y:S10]  /*a130*/  MUFU.EX2 R97, R65 ;  /* 0x0000004100617308 */ /* 0x0007f40000000800 */
[----:B------:R-:W-:Y:S01]  /*a140*/  MUFU.EX2 R92, R92 ;  /* 0x0000005c005c7308 */ /* 0x000fe20000000800 */
[-C--:B-1----:R-:W-:Y:S09]  /*a150*/  HMMA.16816.F32.BF16 R4, R48, R56.reuse, R4 ;  /* 0x000000383004723c */ /* 0x082ff20000041804 */
[----:B------:R-:W-:Y:S10]  /*a160*/  MUFU.EX2 R79, R79 ;  /* 0x0000004f004f7308 */ /* 0x000ff40000000800 */
[----:B------:R-:W-:Y:S01]  /*a170*/  MUFU.EX2 R81, R81 ;  /* 0x0000005100517308 */ /* 0x000fe20000000800 */
[C---:B------:R-:W-:Y:S09]  /*a180*/  HMMA.16816.F32.BF16 R8, R52.reuse, R56, R8 ;  /* 0x000000383408723c */ /* 0x040ff20000041808 */
[----:B------:R-:W-:Y:S01]  /*a190*/  MUFU.EX2 R80, R80 ;  /* 0x0000005000507308 */ /* 0x000fe20000000800 */
[----:B------:R-:W-:Y:S01]  /*a1a0*/  FFMA.FTZ R56, R85, UR4, -R45 ;  /* 0x0000000455387c23 */ /* 0x000fe2000801082d */
[--C-:B------:R-:W-:Y:S01]  /*a1b0*/  FFMA.FTZ R57, R86, UR4, -R46.reuse ;  /* 0x0000000456397c23 */ /* 0x100fe2000801082e */
[--C-:B------:R-:W-:Y:S01]  /*a1c0*/  FFMA.FTZ R85, R120, UR4, -R47.reuse ;  /* 0x0000000478557c23 */ /* 0x100fe2000801082f */
[--C-:B------:R-:W-:Y:S01]  /*a1d0*/  FFMA.FTZ R45, R87, UR4, -R46.reuse ;  /* 0x00000004572d7c23 */ /* 0x100fe2000801082e */
[-C--:B------:R-:W-:Y:S05]  /*a1e0*/  HMMA.16816.F32.BF16 R12, R52, R58.reuse, R12 ;  /* 0x0000003a340c723c */ /* 0x080fea000004180c */
[----:B------:R1:W4:Y:S01]  /*a1f0*/  MUFU.EX2 R117, R56 ;  /* 0x0000003800757308 */ /* 0x0003220000000800 */
[--C-:B------:R-:W-:Y:S01]  /*a200*/  FFMA.FTZ R87, R131, UR4, -R46.reuse ;  /* 0x0000000483577c23 */ /* 0x100fe2000801082e */
[----:B------:R-:W-:Y:S08]  /*a210*/  FFMA.FTZ R86, R130, UR4, -R46 ;  /* 0x0000000482567c23 */ /* 0x000ff0000801082e */
[----:B------:R-:W-:Y:S01]  /*a220*/  MUFU.EX2 R113, R57 ;  /* 0x0000003900717308 */ /* 0x000fe20000000800 */
[----:B---3--:R-:W-:Y:S01]  /*a230*/  FFMA.FTZ R65, R107, UR4, -R64 ;  /* 0x000000046b417c23 */ /* 0x008fe20008010840 */
[C---:B------:R-:W-:Y:S08]  /*a240*/  HMMA.16816.F32.BF16 R16, R48.reuse, R58, R16 ;  /* 0x0000003a3010723c */ /* 0x040ff00000041810 */
[----:B------:R-:W-:Y:S10]  /*a250*/  MUFU.EX2 R87, R87 ;  /* 0x0000005700577308 */ /* 0x000ff40000000800 */
[----:B------:R3:W-:Y:S01]  /*a260*/  MUFU.EX2 R112, R45 ;  /* 0x0000002d00707308 */ /* 0x0007e20000000800 */
[----:B-1----:R-:W-:Y:S01]  /*a270*/  FFMA.FTZ R56, R98, UR4, -R46 ;  /* 0x0000000462387c23 */ /* 0x002fe2000801082e */
[-C--:B--2---:R-:W-:Y:S08]  /*a280*/  HMMA.16816.F32.BF16 R20, R48, R60.reuse, R20 ;  /* 0x0000003c3014723c */ /* 0x084ff00000041814 */
[----:B------:R-:W-:Y:S01]  /*a290*/  MUFU.EX2 R86, R86 ;  /* 0x0000005600567308 */ /* 0x000fe20000000800 */
[--C-:B------:R-:W-:Y:S01]  /*a2a0*/  FFMA.FTZ R46, R88, UR4, -R64.reuse ;  /* 0x00000004582e7c23 */ /* 0x100fe20008010840 */
[--C-:B------:R-:W-:Y:S08]  /*a2b0*/  FFMA.FTZ R88, R121, UR4, -R47.reuse ;  /* 0x0000000479587c23 */ /* 0x100ff0000801082f */
[----:B------:R1:W2:Y:S01]  /*a2c0*/  MUFU.EX2 R102, R56 ;  /* 0x0000003800667308 */ /* 0x0002a20000000800 */
[C---:B------:R-:W-:Y:S09]  /*a2d0*/  HMMA.16816.F32.BF16 R24, R52.reuse, R60, R24 ;  /* 0x0000003c3418723c */ /* 0x040ff20000041818 */
[----:B------:R5:W-:Y:S01]  /*a2e0*/  MUFU.EX2 R99, R46 ;  /* 0x0000002e00637308 */ /* 0x000be20000000800 */
[--C-:B------:R-:W-:Y:S01]  /*a2f0*/  FFMA.FTZ R61, R241, UR4, -R47.reuse ;  /* 0x00000004f13d7c23 */ /* 0x100fe2000801082f */
[--C-:B---3--:R-:W-:Y:S01]  /*a300*/  FFMA.FTZ R45, R91, UR4, -R64.reuse ;  /* 0x000000045b2d7c23 */ /* 0x108fe20008010840 */
[--C-:B------:R-:W-:Y:S01]  /*a310*/  FFMA.FTZ R60, R240, UR4, -R47.reuse ;  /* 0x00000004f03c7c23 */ /* 0x100fe2000801082f */
[----:B------:R-:W-:Y:S01]  /*a320*/  FFMA.FTZ R91, R42, UR4, -R64 ;  /* 0x000000042a5b7c23 */ /* 0x000fe20008010840 */
[-C--:B------:R-:W-:Y:S05]  /*a330*/  HMMA.16816.F32.BF16 R28, R52, R62.reuse, R28 ;  /* 0x0000003e341c723c */ /* 0x080fea000004181c */
[----:B------:R3:W-:Y:S01]  /*a340*/  MUFU.EX2 R101, R61 ;  /* 0x0000003d00657308 */ /* 0x0007e20000000800 */
[----:B-1----:R-:W1:Y:S01]  /*a350*/  LDSM.16.MT88.4 R56, [R135+0x5400] ;  /* 0x005400008738783b */ /* 0x002e620000004200 */
[----:B------:R-:W-:Y:S08]  /*a360*/  FFMA.FTZ R53, R40, R217, R246 ;  /* 0x000000d928357223 */ /* 0x000ff000000100f6 */
[----:B------:R3:W-:Y:S01]  /*a370*/  MUFU.EX2 R98, R45 ;  /* 0x0000002d00627308 */ /* 0x0007e20000000800 */
[----:B----4-:R-:W-:Y:S01]  /*a380*/  F2FP.BF16.F32.PACK_AB R40, R117, R122 ;  /* 0x0000007a7528723e */ /* 0x010fe200000010ff */
[----:B-----5:R-:W-:Y:S01]  /*a390*/  FFMA.FTZ R46, R94, UR4, -R64 ;  /* 0x000000045e2e7c23 */ /* 0x020fe20008010840 */
[----:B------:R-:W-:Y:S07]  /*a3a0*/  HMMA.16816.F32.BF16 R32, R48, R62, R32 ;  /* 0x0000003e3020723c */ /* 0x000fee0000041820 */
[----:B------:R4:W5:Y:S01]  /*a3b0*/  MUFU.EX2 R100, R60 ;  /* 0x0000003c00647308 */ /* 0x0009620000000800 */
[----:B------:R-:W1:Y:S01]  /*a3c0*/  LDSM.16.MT88.4 R48, [R185+0x5400] ;  /* 0x00540000b930783b */ /* 0x000e620000004200 */
[----:B------:R-:W-:Y:S08]  /*a3d0*/  F2FP.BF16.F32.PACK_AB R42, R114, R116 ;  /* 0x00000074722a723e */ /* 0x000ff000000010ff */
[----:B------:R-:W-:Y:S01]  /*a3e0*/  MUFU.EX2 R94, R46 ;  /* 0x0000002e005e7308 */ /* 0x000fe20000000800 */
[----:B--2---:R-:W-:Y:S01]  /*a3f0*/  F2FP.BF16.F32.PACK_AB R43, R103, R102 ;  /* 0x00000066672b723e */ /* 0x004fe200000010ff */
[--C-:B---3--:R-:W-:Y:S01]  /*a400*/  FFMA.FTZ R61, R93, UR4, -R47.reuse ;  /* 0x000000045d3d7c23 */ /* 0x108fe2000801082f */
[----:B------:R-:W-:Y:S01]  /*a410*/  FFMA.FTZ R93, R125, UR4, -R47 ;  /* 0x000000047d5d7c23 */ /* 0x000fe2000801082f */
[----:B------:R-:W-:Y:S01]  /*a420*/  FFMA.FTZ R52, R3, R221, R245 ;  /* 0x000000dd03347223 */ /* 0x000fe200000100f5 */
[----:B------:R-:W-:Y:S05]  /*a430*/  FFMA.FTZ R3, R2, R211, R244 ;  /* 0x000000d302037223 */ /* 0x000fea00000100f4 */
[----:B------:R2:W3:Y:S01]  /*a440*/  MUFU.EX2 R96, R61 ;  /* 0x0000003d00607308 */ /* 0x0004e20000000800 */
[----:B------:R-:W-:Y:S01]  /*a450*/  FFMA.FTZ R45, R95, UR4, -R64 ;  /* 0x000000045f2d7c23 */ /* 0x000fe20008010840 */
[----:B------:R-:W-:Y:S01]  /*a460*/  FFMA.FTZ R2, R0, R208, R243 ;  /* 0x000000d000027223 */ /* 0x000fe200000100f3 */
[----:B------:R-:W-:Y:S01]  /*a470*/  FADD.FTZ R0, R210, R52 ;  /* 0x00000034d2007221 */ /* 0x000fe20000010000 */
[----:B----4-:R-:W-:Y:S06]  /*a480*/  FFMA.FTZ R60, R106, UR4, -R64 ;  /* 0x000000046a3c7c23 */ /* 0x010fec0008010840 */
[----:B------:R4:W1:Y:S01]  /*a490*/  MUFU.EX2 R95, R45 ;  /* 0x0000002d005f7308 */ /* 0x0008620000000800 */
[----:B-----5:R-:W-:Y:S01]  /*a4a0*/  F2FP.BF16.F32.PACK_AB R44, R100, R101 ;  /* 0x00000065642c723e */ /* 0x020fe200000010ff */
[----:B------:R-:W-:Y:S01]  /*a4b0*/  FADD.FTZ R52, R248, R3 ;  /* 0x00000003f8347221 */ /* 0x000fe20000010000 */
[----:B------:R-:W-:Y:S01]  /*a4c0*/  FADD.FTZ R0, R216, R0 ;  /* 0x00000000d8007221 */ /* 0x000fe20000010000 */
[----:B------:R-:W-:Y:S01]  /*a4d0*/  FADD.FTZ R53, R209, R53 ;  /* 0x00000035d1357221 */ /* 0x000fe20000010000 */
[----:B------:R-:W-:Y:S01]  /*a4e0*/  FADD.FTZ R2, R247, R2 ;  /* 0x00000002f7027221 */ /* 0x000fe20000010000 */
[----:B------:R-:W-:Y:S01]  /*a4f0*/  FADD.FTZ R52, R250, R52 ;  /* 0x00000034fa347221 */ /* 0x000fe20000010000 */
[----:B------:R-:W-:Y:S01]  /*a500*/  FADD.FTZ R0, R213, R0 ;  /* 0x00000000d5007221 */ /* 0x000fe20000010000 */
[----:B------:R-:W-:Y:S01]  /*a510*/  FADD.FTZ R3, R214, R53 ;  /* 0x00000035d6037221 */ /* 0x000fe20000010000 */
[--C-:B--2---:R-:W-:Y:S01]  /*a520*/  FFMA.FTZ R61, R111, UR4, -R64.reuse ;  /* 0x000000046f3d7c23 */ /* 0x104fe20008010840 */
[----:B------:R-:W-:Y:S01]  /*a530*/  FFMA.FTZ R64, R41, UR4, -R64 ;  /* 0x0000000429407c23 */ /* 0x000fe20008010840 */
[----:B------:R-:W-:Y:S01]  /*a540*/  F2FP.BF16.F32.PACK_AB R41, R112, R113 ;  /* 0x000000717029723e */ /* 0x000fe200000010ff */
[----:B------:R-:W-:Y:S01]  /*a550*/  FADD.FTZ R52, R252, R52 ;  /* 0x00000034fc347221 */ /* 0x000fe20000010000 */
[----:B---3--:R-:W-:Y:S01]  /*a560*/  F2FP.BF16.F32.PACK_AB R46, R96, R97 ;  /* 0x00000061602e723e */ /* 0x008fe200000010ff */
[----:B------:R-:W-:Y:S01]  /*a570*/  MUFU.EX2 R93, R93 ;  /* 0x0000005d005d7308 */ /* 0x000fe20000000800 */
[----:B----4-:R-:W-:Y:S01]  /*a580*/  F2FP.BF16.F32.PACK_AB R45, R98, R99 ;  /* 0x00000063622d723e */ /* 0x010fe200000010ff */
[----:B------:R-:W-:Y:S01]  /*a590*/  FADD.FTZ R3, R212, R3 ;  /* 0x00000003d4037221 */ /* 0x000fe20000010000 */
[----:B-1----:R-:W-:Y:S07]  /*a5a0*/  F2FP.BF16.F32.PACK_AB R47, R95, R94 ;  /* 0x0000005e5f2f723e */ /* 0x002fee00000010ff */
[----:B------:R-:W-:Y:S01]  /*a5b0*/  MUFU.EX2 R64, R64 ;  /* 0x0000004000407308 */ /* 0x000fe20000000800 */
[-C--:B------:R-:W-:Y:S09]  /*a5c0*/  HMMA.16816.F32.BF16 R4, R40, R56.reuse, R4 ;  /* 0x000000382804723c */ /* 0x080ff20000041804 */
[----:B------:R-:W-:Y:S01]  /*a5d0*/  MUFU.EX2 R60, R60 ;  /* 0x0000003c003c7308 */ /* 0x000fe20000000800 */
[----:B------:R-:W-:Y:S01]  /*a5e0*/  FADD.FTZ R3, R200, R3 ;  /* 0x00000003c8037221 */ /* 0x000fe20000010000 */
[----:B------:R-:W-:Y:S08]  /*a5f0*/  FADD.FTZ R2, R249, R2 ;  /* 0x00000002f9027221 */ /* 0x000ff00000010000 */
[----:B------:R-:W1:Y:S01]  /*a600*/  MUFU.EX2 R65, R65 ;  /* 0x0000004100417308 */ /* 0x000e620000000800 */
[C---:B------:R-:W-:Y:S09]  /*a610*/  HMMA.16816.F32.BF16 R8, R44.reuse, R56, R8 ;  /* 0x000000382c08723c */ /* 0x040ff20000041808 */
[----:B------:R-:W2:Y:S01]  /*a620*/  MUFU.EX2 R61, R61 ;  /* 0x0000003d003d7308 */ /* 0x000ea20000000800 */
[----:B------:R-:W-:Y:S01]  /*a630*/  FADD.FTZ R57, R192, R0 ;  /* 0x00000000c0397221 */ /* 0x000fe20000010000 */
[----:B------:R-:W-:Y:S01]  /*a640*/  FADD.FTZ R0, R175, R52 ;  /* 0x00000034af007221 */ /* 0x000fe20000010000 */
[----:B------:R-:W-:Y:S01]  /*a650*/  FADD.FTZ R56, R202, R3 ;  /* 0x00000003ca387221 */ /* 0x000fe20000010000 */
[----:B------:R-:W3:Y:S01]  /*a660*/  LDSM.16.MT88.4 R52, [R135+0x5800] ;  /* 0x005800008734783b */ /* 0x000ee20000004200 */
[-C--:B------:R-:W-:Y:S05]  /*a670*/  HMMA.16816.F32.BF16 R12, R44, R58.reuse, R12 ;  /* 0x0000003a2c0c723c */ /* 0x080fea000004180c */
[----:B------:R-:W-:Y:S01]  /*a680*/  MUFU.EX2 R85, R85 ;  /* 0x0000005500557308 */ /* 0x000fe20000000800 */
[----:B------:R-:W-:Y:S01]  /*a690*/  FADD.FTZ R3, R201, R57 ;  /* 0x00000039c9037221 */ /* 0x000fe20000010000 */
[----:B------:R-:W-:Y:S08]  /*a6a0*/  FADD.FTZ R0, R191, R0 ;  /* 0x00000000bf007221 */ /* 0x000ff00000010000 */
[----:B------:R-:W4:Y:S01]  /*a6b0*/  MUFU.EX2 R88, R88 ;  /* 0x0000005800587308 */ /* 0x000f220000000800 */
[----:B------:R-:W-:Y:S01]  /*a6c0*/  FADD.FTZ R2, R251, R2 ;  /* 0x00000002fb027221 */ /* 0x000fe20000010000 */
[----:B------:R-:W-:Y:S01]  /*a6d0*/  FADD.FTZ R57, R194, R3 ;  /* 0x00000003c2397221 */ /* 0x000fe20000010000 */
[C---:B------:R-:W-:Y:S04]  /*a6e0*/  HMMA.16816.F32.BF16 R16, R40.reuse, R58, R16 ;  /* 0x0000003a2810723c */ /* 0x040fe80000041810 */
[----:B------:R-:W-:Y:S01]  /*a6f0*/  FADD.FTZ R58, R205, R56 ;  /* 0x00000038cd3a7221 */ /* 0x000fe20000010000 */
[----:B------:R-:W-:Y:S01]  /*a700*/  FADD.FTZ R56, R179, R0 ;  /* 0x00000000b3387221 */ /* 0x000fe20000010000 */
[----:B------:R-:W-:Y:S02]  /*a710*/  FADD.FTZ R2, R173, R2 ;  /* 0x00000002ad027221 */ /* 0x000fe40000010000 */
[-C--:B------:R-:W-:Y:S03]  /*a720*/  HMMA.16816.F32.BF16 R20, R40, R48.reuse, R20 ;  /* 0x000000302814723c */ /* 0x080fe60000041814 */
[----:B------:R-:W-:Y:S01]  /*a730*/  FADD.FTZ R3, R242, R58 ;  /* 0x0000003af2037221 */ /* 0x000fe20000010000 */
[----:B------:R-:W-:Y:S04]  /*a740*/  FADD.FTZ R2, R178, R2 ;  /* 0x00000002b2027221 */ /* 0x000fe80000010000 */
        /* <DEDUP_REMOVED lines=11> */
[----:B------:R-:W5:Y:S03]  /*a800*/  LDSM.16.MT88.4 R48, [R185+0x5800] ;  /* 0x00580000b930783b */ /* 0x000f660000004200 */
        /* <DEDUP_REMOVED lines=12> */
[----:B------:R-:W-:Y:S01]  /*a8d0*/  F2FP.BF16.F32.PACK_AB R46, R78, R77 ;  /* 0x0000004d4e2e723e */ /* 0x000fe200000010ff */
[-C--:B---3--:R-:W-:Y:S03]  /*a8e0*/  HMMA.16816.F32.BF16 R4, R40, R52.reuse, R4 ;  /* 0x000000342804723c */ /* 0x088fe60000041804 */
[----:B--2---:R-:W-:Y:S01]  /*a8f0*/  F2FP.BF16.F32.PACK_AB R47, R61, R76 ;  /* 0x0000004c3d2f723e */ /* 0x004fe200000010ff */
[----:B------:R-:W-:Y:S01]  /*a900*/  FADD.FTZ R56, R176, R3 ;  /* 0x00000003b0387221 */ /* 0x000fe20000010000 */
[----:B------:R-:W-:Y:S01]  /*a910*/  FADD.FTZ R3, R169, R2 ;  /* 0x00000002a9037221 */ /* 0x000fe20000010000 */
[----:B------:R-:W-:Y:S01]  /*a920*/  FADD.FTZ R2, R190, R57 ;  /* 0x00000039be027221 */ /* 0x000fe20000010000 */
[----:B------:R-:W-:Y:S01]  /*a930*/  F2FP.BF16.F32.PACK_AB R164, R82, R80 ;  /* 0x0000005052a4723e */ /* 0x000fe200000010ff */
[----:B------:R-:W-:Y:S01]  /*a940*/  FADD.FTZ R56, R180, R56 ;  /* 0x00000038b4387221 */ /* 0x000fe20000010000 */
[----:B------:R-:W-:Y:S01]  /*a950*/  F2FP.BF16.F32.PACK_AB R166, R90, R89 ;  /* 0x000000595aa6723e */ /* 0x000fe200000010ff */
        /* <DEDUP_REMOVED lines=8> */
[----:B------:R-:W-:Y:S01]  /*a9e0*/  F2FP.BF16.F32.PACK_AB R165, R81, R79 ;  /* 0x0000004f51a5723e */ /* 0x000fe200000010ff */
[----:B------:R-:W-:Y:S01]  /*a9f0*/  FADD.FTZ R53, R161, R0 ;  /* 0x00000000a1357221 */ /* 0x000fe20000010000 */
[----:B------:R-:W-:Y:S01]  /*aa00*/  FADD.FTZ R2, R148, R2 ;  /* 0x0000000294027221 */ /* 0x000fe20000010000 */
[C---:B------:R-:W-:Y:S01]  /*aa10*/  HMMA.16816.F32.BF16 R16, R40.reuse, R54, R16 ;  /* 0x000000362810723c */ /* 0x040fe20000041810 */
[----:B------:R-:W1:Y:S03]  /*aa20*/  LDSM.16.MT88.4 R148, [R135+0x5c00] ;  /* 0x005c00008794783b */ /* 0x000e660000004200 */
[----:B------:R-:W-:Y:S01]  /*aa30*/  F2FP.BF16.F32.PACK_AB R167, R87, R86 ;  /* 0x0000005657a7723e */ /* 0x000fe200000010ff */
[----:B------:R-:W-:Y:S01]  /*aa40*/  FADD.FTZ R2, R156, R2 ;  /* 0x000000029c027221 */ /* 0x000fe20000010000 */
[----:B------:R-:W-:Y:S01]  /*aa50*/  FADD.FTZ R53, R162, R53 ;  /* 0x00000035a2357221 */ /* 0x000fe20000010000 */
[----:B------:R-:W-:Y:S01]  /*aa60*/  FADD.FTZ R0, R158, R3 ;  /* 0x000000039e007221 */ /* 0x000fe20000010000 */
[-C--:B-----5:R-:W-:Y:S03]  /*aa70*/  HMMA.16816.F32.BF16 R20, R40, R48.reuse, R20 ;  /* 0x000000302814723c */ /* 0x0a0fe60000041814 */
[----:B------:R-:W-:Y:S01]  /*aa80*/  FADD.FTZ R53, R163, R53 ;  /* 0x00000035a3357221 */ /* 0x000fe20000010000 */
[----:B------:R-:W-:Y:S01]  /*aa90*/  FADD.FTZ R3, R152, R52 ;  /* 0x0000003498037221 */ /* 0x000fe20000010000 */
[----:B------:R-:W-:Y:S01]  /*aaa0*/  FADD.FTZ R0, R160, R0 ;  /* 0x00000000a0007221 */ /* 0x000fe20000010000 */
[----:B----4-:R-:W-:Y:S02]  /*aab0*/  F2FP.BF16.F32.PACK_AB R160, R88, R85 ;  /* 0x0000005558a0723e */ /* 0x010fe400000010ff */
[C---:B------:R-:W-:Y:S04]  /*aac0*/  HMMA.16816.F32.BF16 R24, R44.reuse, R48, R24 ;  /* 0x000000302c18723c */ /* 0x040fe80000041818 */
[----:B------:R-:W-:Y:S01]  /*aad0*/  FADD.FTZ R3, R145, R3 ;  /* 0x0000000391037221 */ /* 0x000fe20000010000 */
[----:B------:R-:W-:Y:S01]  /*aae0*/  FADD.FTZ R49, R139, R53 ;  /* 0x000000358b317221 */ /* 0x000fe20000010000 */
[----:B------:R-:W-:Y:S01]  /*aaf0*/  FADD.FTZ R52, R159, R0 ;  /* 0x000000009f347221 */ /* 0x000fe20000010000 */
[----:B------:R-:W-:Y:S01]  /*ab00*/  FADD.FTZ R0, R155, R2 ;  /* 0x000000029b007221 */ /* 0x000fe20000010000 */
[-C--:B------:R-:W-:Y:S01]  /*ab10*/  HMMA.16816.F32.BF16 R28, R44, R50.reuse, R28 ;  /* 0x000000322c1c723c */ /* 0x080fe2000004181c */
[----:B------:R-:W2:Y:S02]  /*ab20*/  MUFU.EX2 R45, R91 ;  /* 0x0000005b002d7308 */ /* 0x000ea40000000800 */
[----:B------:R-:W-:Y:S01]  /*ab30*/  FADD.FTZ R2, R154, R3 ;  /* 0x000000039a027221 */ /* 0x000fe20000010000 */
[----:B------:R-:W-:Y:S01]  /*ab40*/  FADD.FTZ R48, R138, R52 ;  /* 0x000000348a307221 */ /* 0x000fe20000010000 */
[----:B------:R-:W-:Y:S01]  /*ab50*/  FADD.FTZ R3, R127, R0 ;  /* 0x000000007f037221 */ /* 0x000fe20000010000 */
[----:B------:R-:W-:Y:S01]  /*ab60*/  F2FP.BF16.F32.PACK_AB R161, R84, R83 ;  /* 0x0000005354a1723e */ /* 0x000fe200000010ff */
[----:B------:R-:W-:Y:S01]  /*ab70*/  FADD.FTZ R0, R123, R2 ;  /* 0x000000027b007221 */ /* 0x000fe20000010000 */
[----:B------:R-:W-:Y:S01]  /*ab80*/  HMMA.16816.F32.BF16 R32, R40, R50, R32 ;  /* 0x000000322820723c */ /* 0x000fe20000041820 */
[----:B------:R-:W3:Y:S03]  /*ab90*/  LDSM.16.MT88.4 R40, [R185+0x5c00] ;  /* 0x005c0000b928783b */ /* 0x000ee60000004200 */
[----:B------:R-:W-:Y:S01]  /*aba0*/  FADD.FTZ R2, R143, R49 ;  /* 0x000000318f027221 */ /* 0x000fe20000010000 */
[----:B------:R-:W-:Y:S01]  /*abb0*/  FADD.FTZ R44, R140, R48 ;  /* 0x000000308c2c7221 */ /* 0x000fe20000010000 */
[----:B------:R-:W-:Y:S01]  /*abc0*/  FADD.FTZ R3, R132, R3 ;  /* 0x0000000384037221 */ /* 0x000fe20000010000 */
        /* <DEDUP_REMOVED lines=46> */
[----:B--2---:R-:W-:Y:S01]  /*aeb0*/  F2FP.BF16.F32.PACK_AB R163, R64, R45 ;  /* 0x0000002d40a3723e */ /* 0x004fe200000010ff */
        /* <DEDUP_REMOVED lines=12> */
[----:B------:R1:W-:Y:S01]  /*af80*/  STL [R1+0x8], R4 ;  /* 0x0000080401007387 */ /* 0x0003e20000100800 */
[----:B------:R-:W-:Y:S01]  /*af90*/  FADD.FTZ R3, R93, R3 ;  /* 0x000000035d037221 */ /* 0x000fe20000010000 */
[----:B------:R-:W-:Y:S01]  /*afa0*/  FADD.FTZ R2, R64, R2 ;  /* 0x0000000240027221 */ /* 0x000fe20000010000 */
[----:B------:R-:W-:Y:S02]  /*afb0*/  IADD3 R0, PT, PT, R189, -0x1, RZ ;  /* 0xffffffffbd007810 */ /* 0x000fe40007ffe0ff */
[C---:B------:R-:W-:Y:S04]  /*afc0*/  HMMA.16816.F32.BF16 R148, R164.reuse, R150, R16 ;  /* 0x00000096a494723c */ /* 0x040fe80000041810 */
[----:B------:R-:W-:Y:S02]  /*afd0*/  MOV R189, R0 ;  /* 0x0000000000bd7202 */ /* 0x000fe40000000f00 */
[----:B------:R-:W-:Y:S02]  /*afe0*/  MOV R134, R36 ;  /* 0x0000002400867202 */ /* 0x000fe40000000f00 */
[-C--:B---3--:R-:W-:Y:S03]  /*aff0*/  HMMA.16816.F32.BF16 R152, R164, R40.reuse, R20 ;  /* 0x00000028a498723c */ /* 0x088fe60000041814 */
[----:B------:R-:W-:Y:S02]  /*b000*/  MOV R133, R37 ;  /* 0x0000002500857202 */ /* 0x000fe40000000f00 */
[----:B------:R-:W-:Y:S03]  /*b010*/  MOV R132, R38 ;  /* 0x0000002600847202 */ /* 0x000fe60000000f00 */
[C---:B------:R-:W-:Y:S04]  /*b020*/  HMMA.16816.F32.BF16 R156, R160.reuse, R40, R24 ;  /* 0x00000028a09c723c */ /* 0x040fe80000041818 */
[----:B-1----:R-:W-:Y:S04]  /*b030*/  FADD.FTZ R4, R87, R5 ;  /* 0x0000000557047221 */ /* 0x002fe80000010000 */
[-C--:B------:R-:W-:Y:S01]  /*b040*/  HMMA.16816.F32.BF16 R160, R160, R42.reuse, R28 ;  /* 0x0000002aa0a0723c */ /* 0x080fe2000004181c */
[----:B------:R-:W-:Y:S04]  /*b050*/  STL [R1+0xc], R4 ;  /* 0x00000c0401007387 */ /* 0x000fe80000100800 */
[----:B------:R1:W-:Y:S03]  /*b060*/  STL [R1+0x14], R3 ;  /* 0x0000140301007387 */ /* 0x0003e60000100800 */
[----:B------:R-:W-:Y:S01]  /*b070*/  HMMA.16816.F32.BF16 R164, R164, R42, R32 ;  /* 0x0000002aa4a4723c */ /* 0x000fe20000041820 */
[----:B------:R3:W-:Y:S03]  /*b080*/  STL [R1+0x10], R2 ;  /* 0x0000100201007387 */ /* 0x0007e60000100800 */
[----:B-1----:R-:W-:Y:S04]  /*b090*/  MOV R3, R39 ;  /* 0x0000002700037202 */ /* 0x002fe80000000f00 */
[----:B------:R-:W-:Y:S01]  /*b0a0*/  @!UPT UIADD3 URZ, UPT, UPT, URZ, URZ, URZ ;  /* 0x000000fffffff290 */ /* 0x000fe2000fffe0ff */
[----:B---3--:R-:W-:Y:S11]  /*b0b0*/  @P0 BRA `(.L_x_417) ;  /* 0xffffffbc00640947 */ /* 0x008ff6000383ffff */
.L_x_416:
[----:B------:R-:W1:Y:S01]  /*b0c0*/  LDL.LU R5, [R1+0x8] ;  /* 0x0000080001057983 */ /* 0x000e620000300800 */
[----:B------:R-:W2:Y:S03]  /*b0d0*/  LDC R41, c[0x0][0x434] ;  /* 0x00010d00ff297b82 */ /* 0x000ea60000000800 */
[----:B------:R-:W3:Y:S04]  /*b0e0*/  LDL.LU R8, [R1+0xc] ;  /* 0x00000c0001087983 */ /* 0x000ee80000300800 */
[----:B------:R-:W4:Y:S01]  /*b0f0*/  LDL.LU R7, [R1+0x14] ;  /* 0x0000140001077983 */ /* 0x000f220000300800 */
[----:B------:R-:W5:Y:S01]  /*b100*/  S2R R40, SR_TID.X ;  /* 0x0000000000287919 */ /* 0x000f620000002100 */
[----:B------:R-:W5:Y:S01]  /*b110*/  S2R R43, SR_TID.X ;  /* 0x00000000002b7919 */ /* 0x000f620000002100 */
[----:B------:R-:W2:Y:S01]  /*b120*/  LDC R21, c[0x0][0x434] ;  /* 0x00010d00ff157b82 */ /* 0x000ea20000000800 */
[----:B------:R-:W2:Y:S04]  /*b130*/  LDL.LU R6, [R1+0x10] ;  /* 0x0000100001067983 */ /* 0x000ea80000300800 */
[----:B------:R-:W2:Y:S03]  /*b140*/  LDL R42, [R1+0x34] ;  /* 0x00003400012a7983 */ /* 0x000ea60000100800 */
[----:B------:R-:W5:Y:S01]  /*b150*/  S2UR UR5, SR_CgaCtaId ;  /* 0x00000000000579c3 */ /* 0x000f620000008800 */
[----:B------:R-:W-:Y:S01]  /*b160*/  UMOV UR4, 0x400 ;  /* 0x0000040000047882 */ /* 0x000fe20000000000 */
[----:B------:R-:W-:-:S06]  /*b170*/  MOV R30, 0x7f800000 ;  /* 0x7f800000001e7802 */ /* 0x000fcc0000000f00 */
[----:B------:R-:W1:Y:S01]  /*b180*/  LDC.U8 R31, c[0x0][0x548] ;  /* 0x00015200ff1f7b82 */ /* 0x000e620000000000 */
[----:B-----5:R-:W-:Y:S02]  /*b190*/  SHF.L.U32 R23, R40, 0x2, RZ ;  /* 0x0000000228177819 */ /* 0x020fe400000006ff */
[----:B------:R-:W-:Y:S01]  /*b1a0*/  SHF.R.U32.HI R43, RZ, 0x2, R43 ;  /* 0x00000002ff2b7819 */ /* 0x000fe2000001162b */
[----:B------:R-:W-:-:S04]  /*b1b0*/  ULEA UR5, UR5, UR4, 0x18 ;  /* 0x0000000405057291 */ /* 0x000fc8000f8ec0ff */
[----:B------:R-:W1:Y:S01]  /*b1c0*/  S2UR UR4, SR_CTAID.Z ;  /* 0x00000000000479c3 */ /* 0x000e620000002700 */
[----:B------:R-:W-:Y:S01]  /*b1d0*/  LOP3.LUT R26, R23, 0x20, RZ, 0xc0, !PT ;  /* 0x00000020171a7812 */ /* 0x000fe200078ec0ff */
[----:B-1----:R-:W1:Y:S04]  /*b1e0*/  SHFL.BFLY PT, R4, R5, 0x2, 0x1f ;  /* 0x0c401f0005047f89 */ /* 0x002e6800000e0000 */
[----:B---3--:R-:W3:Y:S04]  /*b1f0*/  SHFL.BFLY PT, R3, R8, 0x2, 0x1f ;  /* 0x0c401f0008037f89 */ /* 0x008ee800000e0000 */
[----:B----4-:R-:W4:Y:S04]  /*b200*/  SHFL.BFLY PT, R2, R7, 0x2, 0x1f ;  /* 0x0c401f0007027f89 */ /* 0x010f2800000e0000 */
[----:B--2---:R-:W2:Y:S01]  /*b210*/  SHFL.BFLY PT, R0, R6, 0x2, 0x1f ;  /* 0x0c401f0006007f89 */ /* 0x004ea200000e0000 */
[----:B-1----:R-:W-:Y:S01]  /*b220*/  FADD.FTZ R4, R4, R5 ;  /* 0x0000000504047221 */ /* 0x002fe20000010000 */
[----:B---3--:R-:W-:Y:S01]  /*b230*/  FADD.FTZ R3, R3, R8 ;  /* 0x0000000803037221 */ /* 0x008fe20000010000 */
[----:B------:R-:W-:-:S03]  /*b240*/  SHF.L.U32 R8, R40, 0x4, RZ ;  /* 0x0000000428087819 */ /* 0x000fc600000006ff */
[----:B------:R-:W1:Y:S01]  /*b250*/  SHFL.BFLY PT, R5, R4, 0x1, 0x1f ;  /* 0x0c201f0004057f89 */ /* 0x000e6200000e0000 */
[----:B----4-:R-:W-:-:S03]  /*b260*/  FADD.FTZ R2, R2, R7 ;  /* 0x0000000702027221 */ /* 0x010fc60000010000 */
[----:B------:R-:W3:Y:S01]  /*b270*/  SHFL.BFLY PT, R24, R3, 0x1, 0x1f ;  /* 0x0c201f0003187f89 */ /* 0x000ee200000e0000 */
[----:B------:R-:W4:Y:S03]  /*b280*/  S2R R7, SR_TID.X ;  /* 0x0000000000077919 */ /* 0x000f260000002100 */
[----:B------:R-:W5:Y:S01]  /*b290*/  SHFL.BFLY PT, R25, R2, 0x1, 0x1f ;  /* 0x0c201f0002197f89 */ /* 0x000f6200000e0000 */
[----:B--2---:R-:W-:Y:S01]  /*b2a0*/  FADD.FTZ R0, R0, R6 ;  /* 0x0000000600007221 */ /* 0x004fe20000010000 */
[----:B------:R-:W-:-:S04]  /*b2b0*/  SHF.L.U32 R6, R40, 0x1, RZ ;  /* 0x0000000128067819 */ /* 0x000fc800000006ff */
[----:B------:R-:W2:Y:S01]  /*b2c0*/  SHFL.BFLY PT, R28, R0, 0x1, 0x1f ;  /* 0x0c201f00001c7f89 */ /* 0x000ea200000e0000 */
[----:B-1----:R-:W-:Y:S01]  /*b2d0*/  FADD.FTZ R4, R4, R5 ;  /* 0x0000000504047221 */ /* 0x002fe20000010000 */
[----:B---3--:R-:W-:Y:S01]  /*b2e0*/  FADD.FTZ R24, R3, R24 ;  /* 0x0000001803187221 */ /* 0x008fe20000010000 */
[----:B------:R-:W-:Y:S02]  /*b2f0*/  LOP3.LUT R3, R6, 0x6, RZ, 0xc0, !PT ;  /* 0x0000000606037812 */ /* 0x000fe400078ec0ff */
[----:B------:R-:W1:Y:S01]  /*b300*/  MUFU.RCP R5, R4 ;  /* 0x0000000400057308 */ /* 0x000e620000001000 */
[----:B------:R-:W-:Y:S02]  /*b310*/  SHF.L.U32 R6, R43, 0x5, RZ ;  /* 0x000000052b067819 */ /* 0x000fe400000006ff */
[----:B------:R-:W-:Y:S02]  /*b320*/  LOP3.LUT R3, R3, 0x3e00, R8, 0xf8, !PT ;  /* 0x00003e0003037812 */ /* 0x000fe400078ef808 */
[----:B------:R-:W-:Y:S01]  /*b330*/  SHF.L.U32 R8, R40, 0x3, RZ ;  /* 0x0000000328087819 */ /* 0x000fe200000006ff */
[----:B-----5:R-:W-:Y:S01]  /*b340*/  FADD.FTZ R25, R2, R25 ;  /* 0x0000001902197221 */ /* 0x020fe20000010000 */
[----:B------:R-:W-:-:S02]  /*b350*/  LOP3.LUT R2, R3, 0x20, R6, 0xf8, !PT ;  /* 0x0000002003027812 */ /* 0x000fc400078ef806 */
[----:B------:R-:W-:Y:S01]  /*b360*/  LOP3.LUT R3, R8, 0xc0, RZ, 0xc0, !PT ;  /* 0x000000c008037812 */ /* 0x000fe200078ec0ff */
[----:B------:R-:W-:Y:S01]  /*b370*/  MUFU.RCP R6, R25 ;  /* 0x0000001900067308 */ /* 0x000fe20000001000 */
[----:B------:R-:W3:Y:S01]  /*b380*/  LDC.U8 R8, c[0x0][0x549] ;  /* 0x00015240ff087b82 */ /* 0x000ee20000000000 */
[----:B----4-:R-:W-:Y:S01]  /*b390*/  SHF.R.U32.HI R7, RZ, 0x2, R7 ;  /* 0x00000002ff077819 */ /* 0x010fe20000011607 */
[----:B--2---:R-:W-:Y:S01]  /*b3a0*/  FADD.FTZ R28, R0, R28 ;  /* 0x0000001c001c7221 */ /* 0x004fe20000010000 */
[----:B------:R-:W-:Y:S02]  /*b3b0*/  FSETP.NE.FTZ.AND P5, PT, R4, RZ, PT ;  /* 0x000000ff0400720b */ /* 0x000fe40003fb5000 */
[----:B------:R-:W-:Y:S02]  /*b3c0*/  IADD3 R9, PT, PT, R7, 0x20, RZ ;  /* 0x0000002007097810 */ /* 0x000fe40007ffe0ff */
[----:B------:R-:W2:Y:S01]  /*b3d0*/  MUFU.RCP R7, R24 ;  /* 0x0000001800077308 */ /* 0x000ea20000001000 */
[----:B------:R-:W-:-:S02]  /*b3e0*/  LOP3.LUT R3, R3, 0x18, R40, 0xf8, !PT ;  /* 0x0000001803037812 */ /* 0x000fc400078ef828 */
[----:B------:R-:W-:Y:S02]  /*b3f0*/  ISETP.GE.AND P2, PT, R9, R42, PT ;  /* 0x0000002a0900720c */ /* 0x000fe40003f46270 */
[----:B------:R-:W4:Y:S01]  /*b400*/  S2R R9, SR_TID.X ;  /* 0x0000000000097919 */ /* 0x000f220000002100 */
[----:B------:R-:W-:Y:S02]  /*b410*/  FSETP.NE.FTZ.AND P3, PT, R24, RZ, PT ;  /* 0x000000ff1800720b */ /* 0x000fe40003f75000 */
[----:B-1----:R-:W-:Y:S02]  /*b420*/  FSEL R0, R5, 1, P5 ;  /* 0x3f80000005007808 */ /* 0x002fe40002800000 */
[----:B------:R-:W-:Y:S01]  /*b430*/  LOP3.LUT R22, R2, R3, RZ, 0xfc, !PT ;  /* 0x0000000302167212 */ /* 0x000fe200078efcff */
[----:B------:R-:W1:Y:S01]  /*b440*/  MUFU.RCP R5, R28 ;  /* 0x0000001c00057308 */ /* 0x000e620000001000 */
[----:B------:R-:W-:Y:S01]  /*b450*/  FSETP.NE.FTZ.AND P6, PT, R28, RZ, PT ;  /* 0x000000ff1c00720b */ /* 0x000fe20003fd5000 */
[C---:B------:R-:W-:Y:S01]  /*b460*/  FMUL.FTZ R140, R0.reuse, R140 ;  /* 0x0000008c008c7220 */ /* 0x040fe20000410000 */
[C---:B------:R-:W-:Y:S01]  /*b470*/  FMUL.FTZ R148, R0.reuse, R148 ;  /* 0x0000009400947220 */ /* 0x040fe20000410000 */
[C---:B------:R-:W-:Y:S01]  /*b480*/  FMUL.FTZ R149, R0.reuse, R149 ;  /* 0x0000009500957220 */ /* 0x040fe20000410000 */
[----:B------:R-:W-:Y:S01]  /*b490*/  FMUL.FTZ R152, R0, R152 ;  /* 0x0000009800987220 */ /* 0x000fe20000410000 */
[----:B---3--:R-:W-:Y:S01]  /*b4a0*/  ISETP.NE.AND P4, PT, R8, RZ, PT ;  /* 0x000000ff0800720c */ /* 0x008fe20003f85270 */
[C---:B------:R-:W-:Y:S01]  /*b4b0*/  FMUL.FTZ R18, R0.reuse, R153 ;  /* 0x0000009900127220 */ /* 0x040fe20000410000 */
[----:B--2---:R-:W-:Y:S01]  /*b4c0*/  FSEL R3, R7, 1, P3 ;  /* 0x3f80000007037808 */ /* 0x004fe20001800000 */
[C---:B------:R-:W-:Y:S01]  /*b4d0*/  FMUL.FTZ R7, R0.reuse, R141 ;  /* 0x0000008d00077220 */ /* 0x040fe20000410000 */
[C---:B------:R-:W-:Y:S01]  /*b4e0*/  FMUL.FTZ R164, R0.reuse, R164 ;  /* 0x000000a400a47220 */ /* 0x040fe20000410000 */
[----:B------:R-:W-:Y:S01]  /*b4f0*/  FMUL.FTZ R14, R0, R165 ;  /* 0x000000a5000e7220 */ /* 0x000fe20000410000 */
[----:B------:R-:W-:Y:S01]  /*b500*/  FSETP.NE.FTZ.AND P0, PT, R25, RZ, PT ;  /* 0x000000ff1900720b */ /* 0x000fe20003f15000 */
        /* <DEDUP_REMOVED lines=9> */
[----:B-1----:R-:W-:Y:S01]  /*b5a0*/  FSEL R0, R5, 1, P6 ;  /* 0x3f80000005007808 */ /* 0x002fe20003000000 */
[----:B------:R-:W1:Y:S01]  /*b5b0*/  @P5 MUFU.LG2 R3, R4 ;  /* 0x0000000400035308 */ /* 0x000e620000000c00 */
[----:B------:R-:W-:-:S02]  /*b5c0*/  FSEL R2, R6, 1, P0 ;  /* 0x3f80000006027808 */ /* 0x000fc40000000000 */
[----:B----4-:R-:W-:Y:S01]  /*b5d0*/  SHF.R.U32.HI R9, RZ, 0x2, R9 ;  /* 0x00000002ff097819 */ /* 0x010fe20000011609 */
[C---:B------:R-:W-:Y:S01]  /*b5e0*/  FMUL.FTZ R138, R0.reuse, R138 ;  /* 0x0000008a008a7220 */ /* 0x040fe20000410000 */
[C---:B------:R-:W-:Y:S01]  /*b5f0*/  FMUL.FTZ R12, R0.reuse, R139 ;  /* 0x0000008b000c7220 */ /* 0x040fe20000410000 */
[C---:B------:R-:W-:Y:S01]  /*b600*/  FMUL.FTZ R146, R0.reuse, R146 ;  /* 0x0000009200927220 */ /* 0x040fe20000410000 */
[----:B------:R-:W-:Y:S01]  /*b610*/  IADD3 R9, PT, PT, R9, 0x40, RZ ;  /* 0x0000004009097810 */ /* 0x000fe20007ffe0ff */
[C---:B------:R-:W-:Y:S01]  /*b620*/  FMUL.FTZ R19, R0.reuse, R147 ;  /* 0x0000009300137220 */ /* 0x040fe20000410000 */
[C---:B------:R-:W-:Y:S01]  /*b630*/  FMUL.FTZ R158, R0.reuse, R158 ;  /* 0x0000009e009e7220 */ /* 0x040fe20000410000 */
[C---:B------:R-:W-:Y:S01]  /*b640*/  FMUL.FTZ R15, R0.reuse, R159 ;  /* 0x0000009f000f7220 */ /* 0x040fe20000410000 */
[----:B------:R-:W-:Y:S01]  /*b650*/  ISETP.GE.AND P1, PT, R9, R42, PT ;  /* 0x0000002a0900720c */ /* 0x000fe20003f26270 */
[C---:B------:R-:W-:Y:S01]  /*b660*/  FMUL.FTZ R162, R0.reuse, R162 ;  /* 0x000000a200a27220 */ /* 0x040fe20000410000 */
[----:B------:R-:W3:Y:S01]  /*b670*/  @P5 LDC R9, c[0x0][0x458] ;  /* 0x00011600ff095b82 */ /* 0x000ee20000000800 */
[----:B------:R-:W-:Y:S01]  /*b680*/  FMUL.FTZ R8, R0, R163 ;  /* 0x000000a300087220 */ /* 0x000fe20000410000 */
[C---:B------:R-:W-:Y:S01]  /*b690*/  FMUL.FTZ R136, R2.reuse, R136 ;  /* 0x0000008802887220 */ /* 0x040fe20000410000 */
[C---:B------:R-:W-:Y:S01]  /*b6a0*/  FMUL.FTZ R5, R2.reuse, R137 ;  /* 0x0000008902057220 */ /* 0x040fe20000410000 */
[C---:B------:R-:W-:Y:S01]  /*b6b0*/  FMUL.FTZ R144, R2.reuse, R144 ;  /* 0x0000009002907220 */ /* 0x040fe20000410000 */
[----:B-1----:R-:W-:Y:S01]  /*b6c0*/  @P5 FMUL.FTZ R0, R3, 0.69314718246459960938 ;  /* 0x3f31721803005820 */ /* 0x002fe20000410000 */
[----:B------:R-:W-:Y:S01]  /*b6d0*/  FMUL.FTZ R11, R2, R145 ;  /* 0x00000091020b7220 */ /* 0x000fe20000410000 */
[----:B--2---:R-:W-:-:S02]  /*b6e0*/  @P4 IMAD R21, R10, R41, RZ ;  /* 0x000000290a154224 */ /* 0x004fc400078e02ff */
[C---:B------:R-:W-:Y:S01]  /*b6f0*/  FMUL.FTZ R156, R2.reuse, R156 ;  /* 0x0000009c029c7220 */ /* 0x040fe20000410000 */
[----:B------:R-:W1:Y:S01]  /*b700*/  @P4 LDC R10, c[0x0][0x430] ;  /* 0x00010c00ff0a4b82 */ /* 0x000e620000000800 */
[C---:B------:R-:W-:Y:S01]  /*b710*/  FMUL.FTZ R16, R2.reuse, R157 ;  /* 0x0000009d02107220 */ /* 0x040fe20000410000 */
[C---:B------:R-:W-:Y:S01]  /*b720*/  FMUL.FTZ R160, R2.reuse, R160 ;  /* 0x000000a002a07220 */ /* 0x040fe20000410000 */
[----:B------:R-:W-:Y:S01]  /*b730*/  FMUL.FTZ R161, R2, R161 ;  /* 0x000000a102a17220 */ /* 0x000fe20000410000 */
[----:B------:R-:W-:Y:S02]  /*b740*/  F2FP.BF16.F32.PACK_AB R7, R7, R140 ;  /* 0x0000008c0707723e */ /* 0x000fe400000010ff */
[----:B------:R-:W-:Y:S02]  /*b750*/  F2FP.BF16.F32.PACK_AB R6, R143, R142 ;  /* 0x0000008e8f06723e */ /* 0x000fe400000010ff */
[----:B------:R-:W-:Y:S02]  /*b760*/  F2FP.BF16.F32.PACK_AB R5, R5, R136 ;  /* 0x000000880505723e */ /* 0x000fe400000010ff */
[----:B------:R-:W-:-:S02]  /*b770*/  F2FP.BF16.F32.PACK_AB R12, R12, R138 ;  /* 0x0000008a0c0c723e */ /* 0x000fc400000010ff */
[----:B------:R-:W-:Y:S02]  /*b780*/  F2FP.BF16.F32.PACK_AB R4, R149, R148 ;  /* 0x000000949504723e */ /* 0x000fe400000010ff */
[----:B------:R-:W-:Y:S01]  /*b790*/  F2FP.BF16.F32.PACK_AB R2, R151, R150 ;  /* 0x000000969702723e */ /* 0x000fe200000010ff */
[----:B---3--:R-:W-:Y:S01]  /*b7a0*/  @P5 FFMA.FTZ R30, R39, R9, R0 ;  /* 0x00000009271e5223 */ /* 0x008fe20000010000 */
[----:B------:R-:W-:Y:S02]  /*b7b0*/  LEA R0, R22, UR5, 0x1 ;  /* 0x0000000516007c11 */ /* 0x000fe4000f8e08ff */
        /* <DEDUP_REMOVED lines=8> */
[----:B------:R-:W-:Y:S01]  /*b840*/  @P4 MOV R20, 0x1 ;  /* 0x0000000100144802 */ /* 0x000fe20000000f00 */
[----:B------:R-:W-:Y:S06]  /*b850*/  @P4 BRA `(.L_x_420) ;  /* 0x0000000000204947 */ /* 0x000fec0003800000 */
[----:B------:R-:W-:Y:S01]  /*b860*/  ISETP.NE.AND P5, PT, R31, RZ, PT ;  /* 0x000000ff1f00720c */ /* 0x000fe20003fa5270 */
[----:B------:R-:W2:-:S12]  /*b870*/  LDC R3, c[0x0][0x3e0] ;  /* 0x0000f800ff037b82 */ /* 0x000e980000000800 */
[----:B------:R-:W2:Y:S01]  /*b880*/  @P5 LDC R20, c[0x0][0x454] ;  /* 0x00011500ff145b82 */ /* 0x000ea20000000800 */
[----:B-1----:R-:W-:Y:S02]  /*b890*/  @P5 MOV R10, 0x1 ;  /* 0x00000001000a5802 */ /* 0x002fe40000000f00 */
[----:B------:R-:W-:-:S05]  /*b8a0*/  @!P5 MOV R10, 0x1 ;  /* 0x00000001000ad802 */ /* 0x000fca0000000f00 */
[----:B------:R-:W3:Y:S01]  /*b8b0*/  @P5 LDC R21, c[0x0][0x454] ;  /* 0x00011500ff155b82 */ /* 0x000ee20000000800 */
[-C--:B--2---:R-:W-:Y:S02]  /*b8c0*/  @P5 IMAD R20, R20, R3.reuse, RZ ;  /* 0x0000000314145224 */ /* 0x084fe400078e02ff */
[----:B------:R-:W-:-:S07]  /*b8d0*/  @!P5 IMAD R20, R41, R3, RZ ;  /* 0x000000032914d224 */ /* 0x000fce00078e02ff */
.L_x_420:
[----:B------:R-:W2:Y:S01]  /*b8e0*/  LDL.LU R39, [R1+0x30] ;  /* 0x0000300001277983 */ /* 0x000ea20000300800 */
[----:B------:R-:W-:Y:S01]  /*b8f0*/  IMAD.IADD R3, R0, 0x1, -R26 ;  /* 0x0000000100037824 */ /* 0x000fe200078e0a1a */
[----:B------:R-:W-:Y:S01]  /*b900*/  LOP3.LUT R23, R23, 0x40, RZ, 0xc0, !PT ;  /* 0x0000004017177812 */ /* 0x000fe200078ec0ff */
[----:B------:R-:W-:Y:S01]  /*b910*/  @P3 MUFU.LG2 R24, R24 ;  /* 0x0000001800183308 */ /* 0x000fe20000000c00 */
[----:B------:R-:W4:Y:S01]  /*b920*/  S2R R45, SR_TID.X ;  /* 0x00000000002d7919 */ /* 0x000f220000002100 */
[----:B------:R-:W-:Y:S01]  /*b930*/  F2FP.BF16.F32.PACK_AB R9, R161, R160 ;  /* 0x000000a0a109723e */ /* 0x000fe200000010ff */
[----:B------:R-:W-:Y:S01]  /*b940*/  IMAD.MOV.U32 R29, RZ, RZ, 0x7f800000 ;  /* 0x7f800000ff1d7424 */ /* 0x000fe200078e00ff */
[----:B------:R-:W-:Y:S01]  /*b950*/  F2FP.BF16.F32.PACK_AB R8, R8, R162 ;  /* 0x000000a20808723e */ /* 0x000fe200000010ff */
[----:B------:R5:W-:Y:S01]  /*b960*/  STS [R0], R7 ;  /* 0x0000000700007388 */ /* 0x000be20000000800 */
[----:B------:R-:W-:Y:S01]  /*b970*/  ISETP.NE.AND P4, PT, R31, RZ, !P4 ;  /* 0x000000ff1f00720c */ /* 0x000fe20006785270 */
[----:B------:R-:W-:Y:S02]  /*b980*/  BSSY.RECONVERGENT B0, `(.L_x_421) ;  /* 0x0000070000007945 */ /* 0x000fe40003800200 */
[----:B------:R3:W-:Y:S04]  /*b990*/  STS [R0+0x200], R6 ;  /* 0x0002000600007388 */ /* 0x0007e80000000800 */
[----:B------:R-:W-:Y:S04]  /*b9a0*/  STS [R3+0x10], R4 ;  /* 0x0000100403007388 */ /* 0x000fe80000000800 */
[----:B------:R1:W-:Y:S04]  /*b9b0*/  STS [R3+0x210], R2 ;  /* 0x0002100203007388 */ /* 0x0003e80000000800 */
[----:B------:R1:W-:Y:S01]  /*b9c0*/  STS [R0+0x1000], R5 ;  /* 0x0010000500007388 */ /* 0x0003e20000000800 */
[----:B------:R-:W1:Y:S03]  /*b9d0*/  S2R R44, SR_CTAID.Y ;  /* 0x00000000002c7919 */ /* 0x000e660000002600 */
[----:B------:R1:W-:Y:S01]  /*b9e0*/  STS [R0+0x1200], R12 ;  /* 0x0012000c00007388 */ /* 0x0003e20000000800 */
[----:B-----5:R-:W5:Y:S03]  /*b9f0*/  @P0 LDC R7, c[0x0][0x458] ;  /* 0x00011600ff070b82 */ /* 0x020f660000000800 */
[----:B------:R-:W-:Y:S01]  /*ba00*/  STS [R3+0x1010], R11 ;  /* 0x0010100b03007388 */ /* 0x000fe20000000800 */
[----:B----4-:R-:W-:Y:S01]  /*ba10*/  SHF.R.U32.HI R45, RZ, 0x2, R45 ;  /* 0x00000002ff2d7819 */ /* 0x010fe2000001162d */
[----:B---3--:R-:W-:Y:S02]  /*ba20*/  @P6 MUFU.LG2 R6, R28 ;  /* 0x0000001c00066308 */ /* 0x008fe40000000c00 */
[----:B------:R-:W-:Y:S02]  /*ba30*/  STS [R3+0x1210], R19 ;  /* 0x0012101303007388 */ /* 0x000fe40000000800 */
[----:B------:R-:W-:-:S02]  /*ba40*/  VIADD R45, R45, 0x60 ;  /* 0x000000602d2d7836 */ /* 0x000fc40000000000 */
[----:B-1----:R-:W-:Y:S02]  /*ba50*/  IMAD.IADD R2, R0, 0x1, -R23 ;  /* 0x0000000100027824 */ /* 0x002fe400078e0a17 */
[----:B------:R1:W3:Y:S01]  /*ba60*/  @P0 MUFU.LG2 R4, R25 ;  /* 0x0000001900040308 */ /* 0x0002e20000000c00 */
[----:B------:R-:W4:Y:S02]  /*ba70*/  @P3 LDC R5, c[0x0][0x458] ;  /* 0x00011600ff053b82 */ /* 0x000f240000000800 */
[----:B------:R3:W-:Y:S04]  /*ba80*/  STS [R2+0x20], R18 ;  /* 0x0000201202007388 */ /* 0x0007e80000000800 */
[----:B------:R-:W-:Y:S01]  /*ba90*/  STS [R2+0x220], R17 ;  /* 0x0002201102007388 */ /* 0x000fe20000000800 */
[----:B------:R-:W-:-:S05]  /*baa0*/  IADD3 R0, PT, PT, -R26, R2, RZ ;  /* 0x000000021a007210 */ /* 0x000fca0007ffe1ff */
[----:B------:R-:W-:Y:S01]  /*bab0*/  STS [R0+0x30], R14 ;  /* 0x0000300e00007388 */ /* 0x000fe20000000800 */
[----:B-1----:R-:W-:-:S03]  /*bac0*/  MOV R25, 0x7f800000 ;  /* 0x7f80000000197802 */ /* 0x002fc60000000f00 */
[----:B------:R-:W-:Y:S04]  /*bad0*/  STS [R0+0x230], R13 ;  /* 0x0002300d00007388 */ /* 0x000fe80000000800 */
[----:B------:R1:W-:Y:S04]  /*bae0*/  STS [R2+0x1020], R16 ;  /* 0x0010201002007388 */ /* 0x0003e80000000800 */
[----:B------:R5:W-:Y:S01]  /*baf0*/  STS [R2+0x1220], R15 ;  /* 0x0012200f02007388 */ /* 0x000be20000000800 */
[----:B---3--:R-:W3:Y:S03]  /*bb00*/  LDC.64 R18, c[0x0][0x410] ;  /* 0x00010400ff127b82 */ /* 0x008ee60000000a00 */
[----:B------:R-:W-:Y:S04]  /*bb10*/  STS [R0+0x1030], R9 ;  /* 0x0010300900007388 */ /* 0x000fe80000000800 */
[----:B------:R4:W-:Y:S01]  /*bb20*/  STS [R0+0x1230], R8 ;  /* 0x0012300800007388 */ /* 0x0009e20000000800 */
[----:B------:R-:W-:Y:S01]  /*bb30*/  BAR.SYNC.DEFER_BLOCKING 0x0 ;  /* 0x0000000000007b1d */ /* 0x000fe20000010000 */
[----:B-1----:R-:W-:Y:S01]  /*bb40*/  MOV R16, 0x7f800000 ;  /* 0x7f80000000107802 */ /* 0x002fe20000000f00 */
[----:B-----5:R-:W-:-:S04]  /*bb50*/  @P0 FMUL.FTZ R2, R4, 0.69314718246459960938 ;  /* 0x3f31721804020820 */ /* 0x020fc80000410000 */
[----:B------:R-:W-:Y:S01]  /*bb60*/  @P0 FFMA.FTZ R25, R37, R7, R2 ;  /* 0x0000000725190223 */ /* 0x000fe20000010002 */
[----:B------:R-:W-:Y:S02]  /*bb70*/  ISETP.GE.AND P0, PT, R45, R42, PT ;  /* 0x0000002a2d00720c */ /* 0x000fe40003f06270 */
[----:B------:R-:W1:Y:S01]  /*bb80*/  S2R R45, SR_TID.X ;  /* 0x00000000002d7919 */ /* 0x000e620000002100 */
[----:B----4-:R-:W-:Y:S01]  /*bb90*/  @P3 FMUL.FTZ R0, R24, 0.69314718246459960938 ;  /* 0x3f31721818003820 */ /* 0x010fe20000410000 */
[----:B------:R-:W4:Y:S01]  /*bba0*/  @P6 LDC R8, c[0x0][0x458] ;  /* 0x00011600ff086b82 */ /* 0x000f220000000800 */
[----:B------:R1:W2:Y:S02]  /*bbb0*/  LDS.128 R32, [R193+0x1800] ;  /* 0x00180000c1207984 */ /* 0x0002a40000000c00 */
[----:B------:R-:W-:Y:S01]  /*bbc0*/  @P3 FFMA.FTZ R29, R38, R5, R0 ;  /* 0x00000005261d3223 */ /* 0x000fe20000010000 */
[----:B------:R-:W-:-:S04]  /*bbd0*/  IMAD R0, R21, UR4, RZ ;  /* 0x0000000415007c24 */ /* 0x000fc8000f8e02ff */
[----:B------:R-:W-:Y:S01]  /*bbe0*/  @!P4 IMAD R0, R44, R20, R0 ;  /* 0x000000142c00c224 */ /* 0x000fe200078e0200 */
[----:B-1----:R-:W-:-:S04]  /*bbf0*/  SHF.L.U32 R45, R45, 0x3, RZ ;  /* 0x000000032d2d7819 */ /* 0x002fc800000006ff */
[----:B------:R-:W-:Y:S02]  /*bc00*/  LOP3.LUT R45, R45, 0x18, RZ, 0xc0, !PT ;  /* 0x000000182d2d7812 */ /* 0x000fe400078ec0ff */
[C---:B--2---:R-:W-:Y:S02]  /*bc10*/  ISETP.NE.AND P5, PT, R39.reuse, -0x1, PT ;  /* 0xffffffff2700780c */ /* 0x044fe40003fa5270 */
[----:B------:R-:W-:-:S11]  /*bc20*/  ISETP.NE.AND P3, PT, R39, -0x1, PT ;  /* 0xffffffff2700780c */ /* 0x000fd60003f65270 */
[----:B------:R-:W1:Y:S08]  /*bc30*/  @!P5 LDC.64 R22, c[0x0][0x400] ;  /* 0x00010000ff16db82 */ /* 0x000e700000000a00 */
[----:B------:R-:W2:Y:S01]  /*bc40*/  @P5 LDC.64 R26, c[0x0][0x408] ;  /* 0x00010200ff1a5b82 */ /* 0x000ea20000000a00 */
[----:B-1----:R-:W-:-:S04]  /*bc50*/  @!P5 IMAD.WIDE.U32 R4, R44, R22, RZ ;  /* 0x000000162c04d225 */ /* 0x002fc800078e00ff */
[----:B------:R-:W-:Y:S02]  /*bc60*/  @!P5 IMAD R7, R44, R23, R5 ;  /* 0x000000172c07d224 */ /* 0x000fe400078e0205 */
[----:B--2---:R-:W-:-:S04]  /*bc70*/  @P5 IMAD.WIDE.U32 R2, R39, R26, RZ ;  /* 0x0000001a27025225 */ /* 0x004fc800078e00ff */
[----:B------:R-:W-:Y:S02]  /*bc80*/  @P5 IMAD R7, R39, R27, R3 ;  /* 0x0000001b27075224 */ /* 0x000fe400078e0203 */
[----:B------:R-:W-:Y:S01]  /*bc90*/  @P6 FMUL.FTZ R3, R6, 0.69314718246459960938 ;  /* 0x3f31721806036820 */ /* 0x000fe20000410000 */
[----:B------:R-:W-:Y:S02]  /*bca0*/  @!P3 IMAD R39, R44, R41, RZ ;  /* 0x000000292c27b224 */ /* 0x000fe400078e02ff */
[----:B------:R-:W1:Y:S01]  /*bcb0*/  S2R R44, SR_CTAID.X ;  /* 0x00000000002c7919 */ /* 0x000e620000002500 */
[----:B------:R-:W-:Y:S02]  /*bcc0*/  @P5 IMAD.MOV.U32 R4, RZ, RZ, R2 ;  /* 0x000000ffff045224 */ /* 0x000fe400078e0002 */
[----:B----4-:R-:W-:Y:S01]  /*bcd0*/  @P6 FFMA.FTZ R16, R36, R8, R3 ;  /* 0x0000000824106223 */ /* 0x010fe20000010003 */
[----:B------:R-:W-:Y:S01]  /*bce0*/  LOP3.LUT P6, RZ, R40, 0x3, RZ, 0xc0, !PT ;  /* 0x0000000328ff7812 */ /* 0x000fe200078cc0ff */
[----:B------:R2:W-:Y:S01]  /*bcf0*/  @!P3 STL [R1+0x30], R39 ;  /* 0x000030270100b387 */ /* 0x0005e20000100800 */
[----:B------:R-:W-:-:S02]  /*bd00*/  SHF.R.S32.HI R5, RZ, 0x1f, R39 ;  /* 0x0000001fff057819 */ /* 0x000fc40000011427 */
[----:B------:R-:W-:Y:S02]  /*bd10*/  IADD3 R2, P5, PT, R45, R4, RZ ;  /* 0x000000042d027210 */ /* 0x000fe40007fbe0ff */
[----:B------:R-:W-:Y:S02]  /*bd20*/  SEL R6, R39, RZ, P4 ;  /* 0x000000ff27067207 */ /* 0x000fe40002000000 */
[----:B------:R-:W-:Y:S02]  /*bd30*/  IADD3.X R3, PT, PT, RZ, R7, RZ, P5, !PT ;  /* 0x00000007ff037210 */ /* 0x000fe40002ffe4ff */
[----:B------:R-:W-:Y:S02]  /*bd40*/  SEL R7, R5, RZ, P4 ;  /* 0x000000ff05077207 */ /* 0x000fe40002000000 */
[----:B------:R-:W-:Y:S01]  /*bd50*/  ISETP.GE.AND P3, PT, R43, R42, PT ;  /* 0x0000002a2b00720c */ /* 0x000fe20003f66270 */
[----:B---3--:R-:W-:-:S04]  /*bd60*/  IMAD.WIDE.U32 R12, R18, UR4, R2 ;  /* 0x00000004120c7c25 */ /* 0x008fc8000f8e0002 */
[----:B-1----:R-:W-:-:S04]  /*bd70*/  IMAD.SHL.U32 R44, R44, 0x80, RZ ;  /* 0x000000802c2c7824 */ /* 0x002fc800078e00ff */
[----:B------:R-:W-:-:S05]  /*bd80*/  IMAD R4, R44, R10, RZ ;  /* 0x0000000a2c047224 */ /* 0x000fca00078e02ff */
[----:B------:R-:W-:Y:S02]  /*bd90*/  IADD3 R5, P5, P4, R4, R6, R0 ;  /* 0x0000000604057210 */ /* 0x000fe40007cbe000 */
[----:B------:R-:W-:Y:S02]  /*bda0*/  SHF.R.S32.HI R4, RZ, 0x1f, R4 ;  /* 0x0000001fff047819 */ /* 0x000fe40000011404 */
[----:B------:R-:W-:-:S04]  /*bdb0*/  SHF.R.S32.HI R0, RZ, 0x1f, R0 ;  /* 0x0000001fff007819 */ /* 0x000fc80000011400 */
[----:B------:R-:W-:Y:S01]  /*bdc0*/  IADD3.X R4, PT, PT, R4, R7, R0, P5, P4 ;  /* 0x0000000704047210 */ /* 0x000fe20002fe8400 */
[----:B--2---:R-:W-:Y:S06]  /*bdd0*/  @P6 BRA `(.L_x_422) ;  /* 0x0000000000a86947 */ /* 0x004fec0003800000 */
[----:B------:R-:W-:Y:S02]  /*bde0*/  SHF.R.U32.HI R0, RZ, 0x1, R40 ;  /* 0x00000001ff007819 */ /* 0x000fe40000011628 */
[----:B------:R-:W-:Y:S02]  /*bdf0*/  P2R R18, PR, RZ, 0x2 ;  /* 0x00000002ff127803 */ /* 0x000fe40000000000 */
[----:B------:R-:W-:Y:S02]  /*be00*/  LOP3.LUT R0, R0, 0x30, RZ, 0xc0, !PT ;  /* 0x0000003000007812 */ /* 0x000fe400078ec0ff */
[----:B------:R-:W-:Y:S02]  /*be10*/  P2R R17, PR, RZ, 0x1 ;  /* 0x00000001ff117803 */ /* 0x000fe40000000000 */
[----:B------:R-:W-:-:S04]  /*be20*/  LOP3.LUT R0, R0, 0x7, R43, 0xf8, !PT ;  /* 0x0000000700007812 */ /* 0x000fc800078ef82b */
[C---:B------:R-:W-:Y:S01]  /*be30*/  ISETP.GE.AND P1, PT, R0.reuse, R42, PT ;  /* 0x0000002a0000720c */ /* 0x040fe20003f26270 */
[----:B------:R-:W-:-:S05]  /*be40*/  VIADD R2, R0, 0x8 ;  /* 0x0000000800027836 */ /* 0x000fca0000000000 */
[----:B------:R-:W-:-:S07]  /*be50*/  ISETP.GE.AND P0, PT, R2, R42, PT ;  /* 0x0000002a0200720c */ /* 0x000fce0003f06270 */
[----:B------:R-:W-:-:S05]  /*be60*/  @!P1 IMAD R3, R0, R10, RZ ;  /* 0x0000000a00039224 */ /* 0x000fca00078e02ff */
[----:B------:R-:W-:Y:S01]  /*be70*/  @!P1 IADD3 R6, P4, PT, R3, R5, RZ ;  /* 0x0000000503069210 */ /* 0x000fe20007f9e0ff */
[----:B------:R-:W-:-:S03]  /*be80*/  @!P0 IMAD R2, R2, R10, RZ ;  /* 0x0000000a02028224 */ /* 0x000fc600078e02ff */
[----:B------:R-:W-:Y:S02]  /*be90*/  @!P1 LEA.HI.X.SX32 R9, R3, R4, 0x1, P4 ;  /* 0x0000000403099211 */ /* 0x000fe400020f0eff */
[C---:B------:R-:W-:Y:S01]  /*bea0*/  LOP3.LUT R3, R0.reuse, 0x40, RZ, 0xfc, !PT ;  /* 0x0000004000037812 */ /* 0x040fe200078efcff */
[----:B------:R-:W-:Y:S01]  /*beb0*/  VIADD R0, R0, 0x48 ;  /* 0x0000004800007836 */ /* 0x000fe20000000000 */
[C---:B------:R-:W-:Y:S02]  /*bec0*/  @!P0 IADD3 R7, P4, PT, R2.reuse, R5, RZ ;  /* 0x0000000502078210 */ /* 0x040fe40007f9e0ff */
[----:B------:R-:W-:Y:S02]  /*bed0*/  ISETP.GE.AND P6, PT, R3, R42, PT ;  /* 0x0000002a0300720c */ /* 0x000fe40003fc6270 */
[----:B------:R-:W-:Y:S02]  /*bee0*/  @!P0 LEA.HI.X.SX32 R14, R2, R4, 0x1, P4 ;  /* 0x00000004020e8211 */ /* 0x000fe400020f0eff */
[----:B------:R-:W-:-:S09]  /*bef0*/  ISETP.GE.AND P5, PT, R0, R42, PT ;  /* 0x0000002a0000720c */ /* 0x000fd20003fa6270 */
        /* <DEDUP_REMOVED lines=21> */
[----:B-1----:R-:W-:-:S04]  /*c050*/  @!P5 LEA R2, P4, R10, R2, 0x2 ;  /* 0x000000020a02d211 */ /* 0x002fc800078810ff */
[----:B------:R-:W-:-:S05]  /*c060*/  @!P5 LEA.HI.X R3, R10, R3, R0, 0x2, P4 ;  /* 0x000000030a03d211 */ /* 0x000fca00020f1400 */
[----:B------:R2:W-:Y:S04]  /*c070*/  @!P5 STG.E desc[UR12][R2.64], R16 ;  /* 0x000000100200d986 */ /* 0x0005e8000c10190c */
.L_x_422:
[----:B------:R-:W-:Y:S05]  /*c080*/  BSYNC.RECONVERGENT B0 ;  /* 0x0000000000007941 */ /* 0x000fea0003800200 */
.L_x_421:
[----:B------:R1:W5:Y:S04]  /*c090*/  LDL R15, [R1+0x38] ;  /* 0x00003800010f7983 */ /* 0x0003680000100800 */
[----:B------:R1:W5:Y:S01]  /*c0a0*/  LDL R14, [R1+0x3c] ;  /* 0x00003c00010e7983 */ /* 0x0003620000100800 */
[----:B------:R-:W-:Y:S01]  /*c0b0*/  BSSY.RECONVERGENT B0, `(.L_x_423) ;  /* 0x000000e000007945 */ /* 0x000fe20003800200 */
[----:B--2---:R-:W-:Y:S02]  /*c0c0*/  IMAD R7, R19, UR4, R13 ;  /* 0x0000000413077c24 */ /* 0x004fe4000f8e020d */
[----:B------:R1:W2:Y:S01]  /*c0d0*/  LDS.128 R8, [R193] ;  /* 0x00000000c1087984 */ /* 0x0002a20000000c00 */
[----:B------:R-:W-:Y:S05]  /*c0e0*/  @P3 BRA `(.L_x_424) ;  /* 0x0000000000283947 */ /* 0x000fea0003800000 */
[----:B------:R-:W3:Y:S01]  /*c0f0*/  LDCU.64 UR6, c[0x0][0x408] ;  /* 0x00008100ff0677ac */ /* 0x000ee20008000a00 */
[----:B------:R-:W-:Y:S01]  /*c100*/  MOV R6, R12 ;  /* 0x0000000c00067202 */ /* 0x000fe20000000f00 */
[----:B------:R-:W4:Y:S01]  /*c110*/  LDCU.64 UR4, c[0x0][0x3f0] ;  /* 0x00007e00ff0477ac */ /* 0x000f220008000a00 */
[----:B---3-5:R-:W-:-:S03]  /*c120*/  IMAD R0, R14, UR6, RZ ;  /* 0x000000060e007c24 */ /* 0x028fc6000f8e02ff */
[----:B------:R-:W-:-:S04]  /*c130*/  IMAD.WIDE.U32 R4, R15, UR6, R6 ;  /* 0x000000060f047c25 */ /* 0x000fc8000f8e0006 */
[----:B------:R-:W-:Y:S01]  /*c140*/  IMAD R0, R15, UR7, R0 ;  /* 0x000000070f007c24 */ /* 0x000fe2000f8e0200 */
[----:B----4-:R-:W-:-:S04]  /*c150*/  LEA R2, P3, R4, UR4, 0x1 ;  /* 0x0000000404027c11 */ /* 0x010fc8000f8608ff */
[----:B------:R-:W-:-:S04]  /*c160*/  IADD3 R0, PT, PT, R5, R0, RZ ;  /* 0x0000000005007210 */ /* 0x000fc80007ffe0ff */
[----:B------:R-:W-:-:S05]  /*c170*/  LEA.HI.X R3, R4, UR5, R0, 0x1, P3 ;  /* 0x0000000504037c11 */ /* 0x000fca00098f0c00 */
[----:B--2---:R3:W-:Y:S02]  /*c180*/  STG.E.128 desc[UR12][R2.64], R8 ;  /* 0x0000000802007986 */ /* 0x0047e4000c101d0c */
.L_x_424:
[----:B------:R-:W-:Y:S05]  /*c190*/  BSYNC.RECONVERGENT B0 ;  /* 0x0000000000007941 */ /* 0x000fea0003800200 */
.L_x_423:
[----:B--23--:R2:W3:Y:S01]  /*c1a0*/  LDS.128 R8, [R193+0x800] ;  /* 0x00080000c1087984 */ /* 0x00c4e20000000c00 */
[----:B------:R-:W-:Y:S04]  /*c1b0*/  BSSY.RECONVERGENT B0, `(.L_x_425) ;  /* 0x000000f000007945 */ /* 0x000fe80003800200 */
[----:B------:R-:W-:Y:S05]  /*c1c0*/  @P2 BRA `(.L_x_426) ;  /* 0x0000000000342947 */ /* 0x000fea0003800000 */
[----:B------:R-:W4:Y:S01]  /*c1d0*/  LDCU.64 UR6, c[0x0][0x408] ;  /* 0x00008100ff0677ac */ /* 0x000f220008000a00 */
[----:B-----5:R-:W-:Y:S01]  /*c1e0*/  IADD3 R4, P2, PT, R15, 0x20, RZ ;  /* 0x000000200f047810 */ /* 0x020fe20007f5e0ff */
[----:B------:R-:W-:Y:S01]  /*c1f0*/  IMAD.MOV.U32 R2, RZ, RZ, R12 ;  /* 0x000000ffff027224 */ /* 0x000fe200078e000c */
[----:B------:R-:W-:Y:S01]  /*c200*/  MOV R3, R7 ;  /* 0x0000000700037202 */ /* 0x000fe20000000f00 */
[----:B------:R-:W1:Y:S02]  /*c210*/  LDCU.64 UR4, c[0x0][0x3f0] ;  /* 0x00007e00ff0477ac */ /* 0x000e640008000a00 */
[----:B------:R-:W-:-:S04]  /*c220*/  IMAD.X R0, RZ, RZ, R14, P2 ;  /* 0x000000ffff007224 */ /* 0x000fc800010e060e */
[----:B----4-:R-:W-:Y:S02]  /*c230*/  IMAD R0, R0, UR6, RZ ;  /* 0x0000000600007c24 */ /* 0x010fe4000f8e02ff */
[----:B------:R-:W-:-:S04]  /*c240*/  IMAD.WIDE.U32 R2, R4, UR6, R2 ;  /* 0x0000000604027c25 */ /* 0x000fc8000f8e0002 */
[----:B------:R-:W-:Y:S01]  /*c250*/  IMAD R0, R4, UR7, R0 ;  /* 0x0000000704007c24 */ /* 0x000fe2000f8e0200 */
[----:B-1----:R-:W-:-:S04]  /*c260*/  LEA R4, P2, R2, UR4, 0x1 ;  /* 0x0000000402047c11 */ /* 0x002fc8000f8408ff */
[----:B------:R-:W-:-:S04]  /*c270*/  IADD3 R0, PT, PT, R3, R0, RZ ;  /* 0x0000000003007210 */ /* 0x000fc80007ffe0ff */
[----:B------:R-:W-:-:S05]  /*c280*/  LEA.HI.X R5, R2, UR5, R0, 0x1, P2 ;  /* 0x0000000502057c11 */ /* 0x000fca00090f0c00 */
[----:B---3--:R4:W-:Y:S02]  /*c290*/  STG.E.128 desc[UR12][R4.64], R8 ;  /* 0x0000000804007986 */ /* 0x0089e4000c101d0c */
.L_x_426:
[----:B------:R-:W-:Y:S05]  /*c2a0*/  BSYNC.RECONVERGENT B0 ;  /* 0x0000000000007941 */ /* 0x000fea0003800200 */
.L_x_425:
[----:B---34-:R3:W4:Y:S01]  /*c2b0*/  LDS.128 R8, [R193+0x1000] ;  /* 0x00100000c1087984 */ /* 0x0187220000000c00 */
[----:B------:R-:W-:Y:S04]  /*c2c0*/  BSSY.RECONVERGENT B0, `(.L_x_427) ;  /* 0x000000f000007945 */ /* 0x000fe80003800200 */
[----:B------:R-:W-:Y:S05]  /*c2d0*/  @P1 BRA `(.L_x_428) ;  /* 0x0000000000341947 */ /* 0x000fea0003800000 */
[----:B------:R-:W1:Y:S01]  /*c2e0*/  LDCU.64 UR6, c[0x0][0x408] ;  /* 0x00008100ff0677ac */ /* 0x000e620008000a00 */
[----:B-----5:R-:W-:Y:S01]  /*c2f0*/  IADD3 R4, P1, PT, R15, 0x40, RZ ;  /* 0x000000400f047810 */ /* 0x020fe20007f3e0ff */
        /* <DEDUP_REMOVED lines=10> */
[----:B----4-:R1:W-:Y:S02]  /*c3a0*/  STG.E.128 desc[UR12][R4.64], R8 ;  /* 0x0000000804007986 */ /* 0x0103e4000c101d0c */
.L_x_428:
[----:B------:R-:W-:Y:S05]  /*c3b0*/  BSYNC.RECONVERGENT B0 ;  /* 0x0000000000007941 */ /* 0x000fea0003800200 */
.L_x_427:
[----:B------:R-:W-:Y:S05]  /*c3c0*/  @P0 EXIT ;  /* 0x000000000000094d */ /* 0x000fea0003800000 */
[----:B------:R-:W2:Y:S01]  /*c3d0*/  LDCU.64 UR6, c[0x0][0x408] ;  /* 0x00008100ff0677ac */ /* 0x000ea20008000a00 */
[----:B-1---5:R-:W-:Y:S01]  /*c3e0*/  IADD3 R4, P0, PT, R15, 0x60, RZ ;  /* 0x000000600f047810 */ /* 0x022fe20007f1e0ff */
        /* <DEDUP_REMOVED lines=10> */
[----:B------:R-:W-:Y:S01]  /*c490*/  STG.E.128 desc[UR12][R2.64], R32 ;  /* 0x0000002002007986 */ /* 0x000fe2000c101d0c */
[----:B------:R-:W-:Y:S05]  /*c4a0*/  EXIT ;  /* 0x000000000000794d */ /* 0x000fea0003800000 */
.L_x_429:
        /* <DEDUP_REMOVED lines=13> */
.L_x_1356:


//--------------------- .text._ZN5flash16flash_fwd_kernelI23Flash_fwd_kernel_traitsILi32ELi128ELi128ELi4ELb0ELb0EN7cutlass10bfloat16_tE19Flash_kernel_traitsILi32ELi128ELi128ELi4ES3_EELb1ELb0ELb0ELb0ELb0ELb0ELb0ELb0EEEvNS_16Flash_fwd_paramsE --------------------------
	.section	.text._ZN5flash16flash_fwd_kernelI23Flash_fwd_kernel_traitsILi32ELi128ELi128ELi4ELb0ELb0EN7cutlass10bfloat16_tE19Flash_kernel_traitsILi32ELi128ELi128ELi4ES3_EELb1ELb0ELb0ELb0ELb0ELb0ELb0ELb0EEEvNS_16Flash_fwd_paramsE,"ax",@progbits
	.align	128
        .global         _ZN5flash16flash_fwd_kernelI23Flash_fwd_kernel_traitsILi32ELi128ELi128ELi4ELb0ELb0EN7cutlass10bfloat16_tE19Flash_kernel_traitsILi32ELi128ELi128ELi4ES3_EELb1ELb0ELb0ELb0ELb0ELb0ELb0ELb0EEEvNS_16Flash_fwd_paramsE
        .type           _ZN5flash16flash_fwd_kernelI23Flash_fwd_kernel_traitsILi32ELi128ELi128ELi4ELb0ELb0EN7cutlass10bfloat16_tE19Flash_kernel_traitsILi32ELi128ELi128ELi4ES3_EELb1ELb0ELb0ELb0ELb0ELb0ELb0ELb0EEEvNS_16Flash_fwd_paramsE,@function
        .size           _ZN5flash16flash_fwd_kernelI23Flash_fwd_kernel_traitsILi32ELi128ELi128ELi4ELb0ELb0EN7cutlass10bfloat16_tE19Flash_kernel_traitsILi32ELi128ELi128ELi4ES3_EELb1ELb0ELb0ELb0ELb0ELb0ELb0ELb0EEEvNS_16Flash_fwd_paramsE,(.L_x_1357 - _ZN5flash16flash_fwd_kernelI23Flash_fwd_kernel_traitsILi32ELi128ELi128ELi4ELb0ELb0EN7cutlass10bfloat16_tE19Flash_kernel_traitsILi32ELi128ELi128ELi4ES3_EELb1ELb0ELb0ELb0ELb0ELb0ELb0ELb0EEEvNS_16Flash_fwd_paramsE)
        .other          _ZN5flash16flash_fwd_kernelI23Flash_fwd_kernel_traitsILi32ELi128ELi128ELi4ELb0ELb0EN7cutlass10bfloat16_tE19Flash_kernel_traitsILi32ELi128ELi128ELi4ES3_EELb1ELb0ELb0ELb0ELb0ELb0ELb0ELb0EEEvNS_16Flash_fwd_paramsE,@"STO_CUDA_ENTRY STV_DEFAULT"
_ZN5flash16flash_fwd_kernelI23Flash_fwd_kernel_traitsILi32ELi128ELi128ELi4ELb0ELb0EN7cutlass10bfloat16_tE19Flash_kernel_traitsILi32ELi128ELi128ELi4ES3_EELb1ELb0ELb0ELb0ELb0ELb0ELb0ELb0EEEvNS_16Flash_fwd_paramsE:
.text._ZN5flash16flash_fwd_kernelI23Flash_fwd_kernel_traitsILi32ELi128ELi128ELi4ELb0ELb0EN7cutlass10bfloat16_tE19Flash_kernel_traitsILi32ELi128ELi128ELi4ES3_EELb1ELb0ELb0ELb0ELb0ELb0ELb0ELb0EEEvNS_16Flash_fwd_paramsE:
        /* <DEDUP_REMOVED lines=80> */
.L_x_430:
        /* <DEDUP_REMOVED lines=10> */
[----:B------:R-:W3:Y:S01]  /*05a0*/  LDC R7, c[0x0][0x434] ;  /* 0x00010d00ff077b82 */ /* 0x000ee20000000800 */
[----:B-1----:R-:W-:-:S07]  /*05b0*/  ISETP.NE.AND P0, PT, R0, RZ, PT ;  /* 0x000000ff0000720c */ /* 0x002fce0003f05270 */
[----:B------:R-:W1:Y:S01]  /*05c0*/  @!P1 LDC.64 R8, c[0x0][0x400] ;  /* 0x00010000ff089b82 */ /* 0x000e620000000a00 */
[----:B--2---:R-:W-:-:S07]  /*05d0*/  ISETP.NE.AND P2, PT, R4, RZ, !P0 ;  /* 0x000000ff0400720c */ /* 0x004fce0004745270 */
[----:B------:R-:W2:Y:S01]  /*05e0*/  @P1 LDC.64 R10, c[0x0][0x408] ;  /* 0x00010200ff0a1b82 */ /* 0x000ea20000000a00 */
[----:B------:R-:W-:-:S07]  /*05f0*/  @P0 IMAD.MOV.U32 R0, RZ, RZ, 0x1 ;  /* 0x00000001ff000424 */ /* 0x000fce00078e00ff */
[----:B------:R-:W4:Y:S08]  /*0600*/  @P0 LDC.64 R2, c[0x0][0x430] ;  /* 0x00010c00ff020b82 */ /* 0x000f300000000a00 */
[----:B------:R-:W1:Y:S01]  /*0610*/  @P0 LDC R16, c[0x0][0x430] ;  /* 0x00010c00ff100b82 */ /* 0x000e620000000800 */
[----:B----4-:R-:W-:Y:S01]  /*0620*/  @P0 IMAD R6, R2, R3, RZ ;  /* 0x0000000302060224 */ /* 0x010fe200078e02ff */
        /* <DEDUP_REMOVED lines=11> */
.L_x_432:
[----:B------:R-:W2:Y:S01]  /*06e0*/  LDCU UR4, c[0x0][0x440] ;  /* 0x00008800ff0477ac */ /* 0x000ea20008000800 */
[----:B-1----:R-:W-:Y:S01]  /*06f0*/  @!P1 IMAD.WIDE.U32 R4, R222, R8, RZ ;  /* 0x00000008de049225 */ /* 0x002fe200078e00ff */
[----:B------:R-:W-:Y:S01]  /*0700*/  ISETP.NE.AND P4, PT, R22, -0x1, PT ;  /* 0xffffffff1600780c */ /* 0x000fe20003f85270 */
[----:B------:R-:W-:Y:S02]  /*0710*/  BSSY.RECONVERGENT B0, `(.L_x_433) ;  /* 0x000002d000007945 */ /* 0x000fe40003800200 */
[----:B------:R-:W-:Y:S02]  /*0720*/  @!P1 IMAD R9, R222, R9, R5 ;  /* 0x00000009de099224 */ /* 0x000fe400078e0205 */
[----:B------:R-:W-:-:S04]  /*0730*/  @P1 IMAD.WIDE.U32 R2, R22, R10, RZ ;  /* 0x0000000a16021225 */ /* 0x000fc800078e00ff */
[----:B------:R-:W-:Y:S02]  /*0740*/  IMAD.SHL.U32 R5, R213, 0x8, RZ ;  /* 0x00000008d5057824 */ /* 0x000fe400078e00ff */
[----:B------:R-:W-:Y:S02]  /*0750*/  @P1 IMAD R9, R22, R11, R3 ;  /* 0x0000000b16091224 */ /* 0x000fe400078e0203 */
[----:B------:R-:W-:Y:S01]  /*0760*/  @P1 IMAD.MOV.U32 R4, RZ, RZ, R2 ;  /* 0x000000ffff041224 */ /* 0x000fe200078e0002 */
[----:B------:R-:W-:Y:S01]  /*0770*/  LOP3.LUT R3, R5, 0x18, RZ, 0xc0, !PT ;  /* 0x0000001805037812 */ /* 0x000fe200078ec0ff */
[----:B------:R-:W-:Y:S01]  /*0780*/  IMAD R2, R222, R7, RZ ;  /* 0x00000007de027224 */ /* 0x000fe200078e02ff */
[----:B------:R-:W-:Y:S01]  /*0790*/  MOV R5, RZ ;  /* 0x000000ff00057202 */ /* 0x000fe20000000f00 */
[----:B----4-:R-:W-:Y:S01]  /*07a0*/  IMAD R14, R221, R6, RZ ;  /* 0x00000006dd0e7224 */ /* 0x010fe200078e02ff */
[C---:B--2---:R-:W-:Y:S01]  /*07b0*/  ISETP.GE.AND P0, PT, R3.reuse, UR4, PT ;  /* 0x0000000403007c0c */ /* 0x044fe2000bf06270 */
[----:B------:R-:W1:Y:S01]  /*07c0*/  LDCU.64 UR4, c[0x0][0x410] ;  /* 0x00008200ff0477ac */ /* 0x000e620008000a00 */
[----:B------:R-:W-:Y:S01]  /*07d0*/  SEL R2, R2, R22, !P4 ;  /* 0x0000001602027207 */ /* 0x000fe20006000000 */
[----:B------:R-:W-:Y:S01]  /*07e0*/  @!P2 IMAD R14, R222, R0, R14 ;  /* 0x00000000de0ea224 */ /* 0x000fe200078e020e */
[C---:B------:R-:W-:Y:S01]  /*07f0*/  ISETP.NE.AND P3, PT, R3.reuse, RZ, PT ;  /* 0x000000ff0300720c */ /* 0x040fe20003f65270 */
[----:B------:R-:W-:Y:S01]  /*0800*/  IMAD.IADD R0, R12, 0x1, -R26 ;  /* 0x000000010c007824 */ /* 0x000fe200078e0a1a */
[----:B------:R-:W-:-:S02]  /*0810*/  IADD3 R8, P1, PT, R3, R4, RZ ;  /* 0x0000000403087210 */ /* 0x000fc40007f3e0ff */
[----:B------:R-:W-:Y:S02]  /*0820*/  SHF.R.S32.HI R3, RZ, 0x1f, R2 ;  /* 0x0000001fff037819 */ /* 0x000fe40000011402 */
[----:B------:R-:W-:Y:S01]  /*0830*/  SHF.R.U32.HI R4, RZ, 0x2, R213 ;  /* 0x00000002ff047819 */ /* 0x000fe200000116d5 */
[----:B------:R-:W-:Y:S01]  /*0840*/  IMAD.X R9, RZ, RZ, R9, P1 ;  /* 0x000000ffff097224 */ /* 0x000fe200008e0609 */
[----:B------:R-:W-:Y:S02]  /*0850*/  SEL R20, R2, RZ, P2 ;  /* 0x000000ff02147207 */ /* 0x000fe40001000000 */
[----:B------:R-:W-:Y:S01]  /*0860*/  SEL R21, R3, RZ, P2 ;  /* 0x000000ff03157207 */ /* 0x000fe20001000000 */
[C---:B------:R-:W-:Y:S01]  /*0870*/  VIADD R17, R4.reuse, 0x20 ;  /* 0x0000002004117836 */ /* 0x040fe20000000000 */
[CC--:B------:R-:W-:Y:S01]  /*0880*/  ISETP.GE.OR P2, PT, R4.reuse, R0.reuse, P0 ;  /* 0x000000000400720c */ /* 0x0c0fe20000746670 */
[C---:B------:R-:W-:Y:S01]  /*0890*/  VIADD R19, R4.reuse, 0x60 ;  /* 0x0000006004137836 */ /* 0x040fe20000000000 */
[C---:B------:R-:W-:Y:S01]  /*08a0*/  IADD3 R18, PT, PT, R4.reuse, 0x40, RZ ;  /* 0x0000004004127810 */ /* 0x040fe20007ffe0ff */
[----:B-1----:R-:W-:Y:S01]  /*08b0*/  IMAD.WIDE.U32 R8, R221, UR4, R8 ;  /* 0x00000004dd087c25 */ /* 0x002fe2000f8e0008 */
[----:B------:R-:W-:-:S02]  /*08c0*/  ISETP.GE.OR P6, PT, R4, R0, P3 ;  /* 0x000000000400720c */ /* 0x000fc40001fc6670 */
[-C--:B------:R-:W-:Y:S01]  /*08d0*/  ISETP.GE.OR P5, PT, R17, R0.reuse, P3 ;  /* 0x000000001100720c */ /* 0x080fe20001fa6670 */
[----:B------:R-:W-:Y:S01]  /*08e0*/  IMAD R7, R221, UR5, R9 ;  /* 0x00000005dd077c24 */ /* 0x000fe2000f8e0209 */
[-C--:B------:R-:W-:Y:S01]  /*08f0*/  ISETP.GE.OR P4, PT, R18, R0.reuse, P3 ;  /* 0x000000001200720c */ /* 0x080fe20001f86670 */
[----:B------:R-:W-:Y:S01]  /*0900*/  IMAD.WIDE.U32 R2, R220, 0x80, R4 ;  /* 0x00000080dc027825 */ /* 0x000fe200078e0004 */
        /* <DEDUP_REMOVED lines=13> */
.L_x_434:
[----:B------:R-:W-:Y:S05]  /*09e0*/  BSYNC.RECONVERGENT B0 ;  /* 0x0000000000007941 */ /* 0x000fea0003800200 */
.L_x_433:
[----:B------:R-:W-:Y:S01]  /*09f0*/  BSSY.RECONVERGENT B0, `(.L_x_435) ;  /* 0x0000012000007945 */ /* 0x000fe20003800200 */
[----:B------:R-:W-:Y:S01]  /*0a00*/  ISETP.GE.OR P2, PT, R18, R0, P0 ;  /* 0x000000001200720c */ /* 0x000fe20000746670 */
[----:B------:R-:W-:Y:S01]  /*0a10*/  IMAD R15, R26, R16, RZ ;  /* 0x000000101a0f7224 */ /* 0x000fe200078e02ff */
[----:B------:R-:W-:Y:S01]  /*0a20*/  ISETP.GE.OR P0, PT, R19, R0, P0 ;  /* 0x000000001300720c */ /* 0x000fe20000706670 */
        /* <DEDUP_REMOVED lines=14> */
.L_x_436:
[----:B------:R-:W-:Y:S05]  /*0b10*/  BSYNC.RECONVERGENT B0 ;  /* 0x0000000000007941 */ /* 0x000fea0003800200 */
.L_x_435:
        /* <DEDUP_REMOVED lines=15> */
.L_x_438:
[----:B------:R-:W-:Y:S05]  /*0c10*/  BSYNC.RECONVERGENT B0 ;  /* 0x0000000000007941 */ /* 0x000fea0003800200 */
.L_x_437:
        /* <DEDUP_REMOVED lines=17> */
.L_x_440:
[----:B------:R-:W-:Y:S05]  /*0d30*/  BSYNC.RECONVERGENT B0 ;  /* 0x0000000000007941 */ /* 0x000fea0003800200 */
.L_x_439:
        /* <DEDUP_REMOVED lines=11> */
.L_x_442:
[----:B------:R-:W-:Y:S05]  /*0df0*/  BSYNC.RECONVERGENT B0 ;  /* 0x0000000000007941 */ /* 0x000fea0003800200 */
.L_x_441:
        /* <DEDUP_REMOVED lines=10> */
.L_x_444:
[----:B------:R-:W-:Y:S05]  /*0ea0*/  BSYNC.RECONVERGENT B0 ;  /* 0x0000000000007941 */ /* 0x000fea0003800200 */
.L_x_443:
        /* <DEDUP_REMOVED lines=10> */
.L_x_446:
[----:B------:R-:W-:Y:S05]  /*0f50*/  BSYNC.RECONVERGENT B0 ;  /* 0x0000000000007941 */ /* 0x000fea0003800200 */
.L_x_445:
        /* <DEDUP_REMOVED lines=10> */
.L_x_431:
[----:B------:R-:W-:Y:S02]  /*1000*/  ISETP.NE.AND P0, PT, R22, -0x1, PT ;  /* 0xffffffff1600780c */ /* 0x000fe40003f05270 */
[----:B------:R-:W-:-:S11]  /*1010*/  ISETP.NE.AND P2, PT, R11, -0x1, PT ;  /* 0xffffffff0b00780c */ /* 0x000fd60003f45270 */
[----:B------:R-:W1:Y:S08]  /*1020*/  @!P0 LDC.64 R6, c[0x0][0x398] ;  /* 0x0000e600ff068b82 */ /* 0x000e700000000a00 */
[----:B------:R-:W2:Y:S01]  /*1030*/  @P0 LDC.64 R8, c[0x0][0x3b0] ;  /* 0x0000ec00ff080b82 */ /* 0x000ea20000000a00 */
[----:B-1----:R-:W-:-:S04]  /*1040*/  @!P0 IMAD.WIDE.U32 R4, R222, R6, RZ ;  /* 0x00000006de048225 */ /* 0x002fc800078e00ff */
[----:B------:R-:W-:Y:S02]  /*1050*/  @!P0 IMAD R13, R222, R7, R5 ;  /* 0x00000007de0d8224 */ /* 0x000fe400078e0205 */
[----:B--2---:R-:W-:Y:S01]  /*1060*/  @P0 IMAD.WIDE.U32 R2, R22, R8, RZ ;  /* 0x0000000816020225 */ /* 0x004fe200078e00ff */
[----:B------:R-:W-:-:S03]  /*1070*/  @!P0 MOV R8, R4 ;  /* 0x0000000400088202 */ /* 0x000fc60000000f00 */
        /* <DEDUP_REMOVED lines=16> */
.L_x_447:
[----:B------:R-:W1:Y:S01]  /*1180*/  LDC.64 R22, c[0x0][0x3b8] ;  /* 0x0000ee00ff167b82 */ /* 0x000e620000000a00 */
[----:B------:R-:W-:-:S05]  /*1190*/  IADD3 R2, PT, PT, R10, R11, RZ ;  /* 0x0000000b0a027210 */ /* 0x000fca0007ffe0ff */
[C---:B-1----:R-:W-:Y:S02]  /*11a0*/  IMAD R0, R2.reuse, R23, RZ ;  /* 0x0000001702007224 */ /* 0x042fe400078e02ff */
[----:B------:R-:W-:-:S05]  /*11b0*/  IMAD.WIDE.U32 R2, R2, R22, RZ ;  /* 0x0000001602027225 */ /* 0x000fca00078e00ff */
[----:B------:R-:W-:Y:S02]  /*11c0*/  IADD3 R5, PT, PT, R3, R0, RZ ;  /* 0x0000000003057210 */ /* 0x000fe40007ffe0ff */
[----:B------:R-:W-:-:S07]  /*11d0*/  MOV R6, R2 ;  /* 0x0000000200067202 */ /* 0x000fce0000000f00 */
.L_x_448:
        /* <DEDUP_REMOVED lines=40> */
.L_x_449:
[----:B------:R-:W1:Y:S01]  /*1460*/  LDC.64 R14, c[0x0][0x3c0] ;  /* 0x0000f000ff0e7b82 */ /* 0x000e620000000a00 */
[----:B------:R-:W-:-:S05]  /*1470*/  IADD3 R0, PT, PT, R10, R11, RZ ;  /* 0x0000000b0a007210 */ /* 0x000fca0007ffe0ff */
[C---:B-1----:R-:W-:Y:S02]  /*1480*/  IMAD R4, R0.reuse, R15, RZ ;  /* 0x0000000f00047224 */ /* 0x042fe400078e02ff */
[----:B------:R-:W-:-:S05]  /*1490*/  IMAD.WIDE.U32 R2, R0, R14, RZ ;  /* 0x0000000e00027225 */ /* 0x000fca00078e00ff */
[----:B------:R-:W-:Y:S02]  /*14a0*/  IADD3 R0, PT, PT, R3, R4, RZ ;  /* 0x0000000403007210 */ /* 0x000fe40007ffe0ff */
[----:B------:R-:W-:-:S07]  /*14b0*/  MOV R3, R2 ;  /* 0x0000000200037202 */ /* 0x000fce0000000f00 */
.L_x_450:
[C---:B------:R-:W-:Y:S01]  /*14c0*/  IMAD.SHL.U32 R214, R213.reuse, 0x8, RZ ;  /* 0x00000008d5d67824 */ /* 0x040fe200078e00ff */
[----:B------:R-:W1:Y:S01]  /*14d0*/  LDCU.128 UR4, c[0x0][0x3d0] ;  /* 0x00007a00ff0477ac */ /* 0x000e620008000c00 */
[----:B------:R-:W-:Y:S01]  /*14e0*/  IMAD.SHL.U32 R19, R213, 0x20, RZ ;  /* 0x00000020d5137824 */ /* 0x000fe200078e00ff */
[----:B------:R-:W-:Y:S01]  /*14f0*/  SHF.R.U32.HI R2, RZ, 0x2, R213 ;  /* 0x00000002ff027819 */ /* 0x000fe200000116d5 */
[----:B------:R-:W2:Y:S01]  /*1500*/  S2UR UR16, SR_CgaCtaId ;  /* 0x00000000001079c3 */ /* 0x000ea20000008800 */
[----:B------:R-:W-:Y:S01]  /*1510*/  LOP3.LUT R223, R214, 0x18, RZ, 0xc0, !PT ;  /* 0x00000018d6df7812 */ /* 0x000fe200078ec0ff */
[----:B------:R-:W3:Y:S01]  /*1520*/  LDCU.64 UR10, c[0x0][0x390] ;  /* 0x00007200ff0a77ac */ /* 0x000ee20008000a00 */
[----:B------:R-:W-:Y:S01]  /*1530*/  LOP3.LUT R18, R19, 0xc0, RZ, 0xc0, !PT ;  /* 0x000000c013127812 */ /* 0x000fe200078ec0ff */
[----:B------:R-:W-:Y:S01]  /*1540*/  IMAD.IADD R12, R12, 0x1, -R26 ;  /* 0x000000010c0c7824 */ /* 0x000fe200078e0a1a */
[C---:B------:R-:W-:Y:S01]  /*1550*/  IADD3 R6, P1, PT, R223.reuse, R6, RZ ;  /* 0x00000006df067210 */ /* 0x040fe20007f3e0ff */
[----:B------:R-:W4:Y:S01]  /*1560*/  LDCU.64 UR12, c[0x0][0x388] ;  /* 0x00007100ff0c77ac */ /* 0x000f220008000a00 */
[----:B------:R-:W-:Y:S01]  /*1570*/  IADD3 R4, P0, PT, R223, R3, RZ ;  /* 0x00000003df047210 */ /* 0x000fe20007f1e0ff */
[----:B------:R-:W-:Y:S01]  /*1580*/  BSSY.RECONVERGENT B0, `(.L_x_451) ;  /* 0x0000040000007945 */ /* 0x000fe20003800200 */
[----:B------:R-:W-:Y:S01]  /*1590*/  SHF.L.U32 R3, R213, 0x2, RZ ;  /* 0x00000002d5037819 */ /* 0x000fe200000006ff */
[----:B------:R-:W-:Y:S01]  /*15a0*/  IMAD.X R7, RZ, RZ, R5, P1 ;  /* 0x000000ffff077224 */ /* 0x000fe200008e0605 */
[----:B------:R-:W-:Y:S01]  /*15b0*/  LOP3.LUT R16, R214, 0xd8, RZ, 0xc0, !PT ;  /* 0x000000d8d6107812 */ /* 0x000fe200078ec0ff */
[----:B------:R-:W-:Y:S01]  /*15c0*/  IMAD.X R5, RZ, RZ, R0, P0 ;  /* 0x000000ffff057224 */ /* 0x000fe200000e0600 */
[----:B------:R-:W-:Y:S01]  /*15d0*/  SHF.R.S32.HI R0, RZ, 0x1f, R9 ;  /* 0x0000001fff007819 */ /* 0x000fe20000011409 */
[----:B------:R-:W-:Y:S01]  /*15e0*/  IMAD.WIDE.U32 R6, R2, R22, R6 ;  /* 0x0000001602067225 */ /* 0x000fe200078e0006 */
[----:B------:R-:W-:Y:S01]  /*15f0*/  LOP3.LUT R18, R18, 0x18, R3, 0xf8, !PT ;  /* 0x0000001812127812 */ /* 0x000fe200078ef803 */
[----:B------:R-:W5:Y:S01]  /*1600*/  LDCU.64 UR8, c[0x0][0x3c8] ;  /* 0x00007900ff0877ac */ /* 0x000f620008000a00 */
[----:B------:R-:W-:Y:S01]  /*1610*/  IADD3 R8, P0, PT, R223, R8, RZ ;  /* 0x00000008df087210 */ /* 0x000fe20007f1e0ff */
[----:B------:R-:W-:Y:S01]  /*1620*/  IMAD.WIDE.U32 R4, R2, R14, R4 ;  /* 0x0000000e02047225 */ /* 0x000fe200078e0004 */
[----:B------:R-:W-:-:S02]  /*1630*/  SHF.R.U32.HI R139, RZ, 0x1, R213 ;  /* 0x00000001ff8b7819 */ /* 0x000fc400000116d5 */
[----:B------:R-:W-:Y:S01]  /*1640*/  LOP3.LUT R209, R19, 0x120, RZ, 0xc0, !PT ;  /* 0x0000012013d17812 */ /* 0x000fe200078ec0ff */
[----:B-1----:R-:W-:Y:S01]  /*1650*/  IMAD R3, R0, UR4, RZ ;  /* 0x0000000400037c24 */ /* 0x002fe2000f8e02ff */
[----:B------:R-:W-:Y:S01]  /*1660*/  LOP3.LUT R139, R18, 0x8, R139, 0x78, !PT ;  /* 0x00000008128b7812 */ /* 0x000fe200078e788b */
[----:B------:R-:W-:Y:S02]  /*1670*/  IMAD R5, R2, R15, R5 ;  /* 0x0000000f02057224 */ /* 0x000fe400078e0205 */
[----:B------:R-:W-:Y:S02]  /*1680*/  IMAD R0, R0, UR6, RZ ;  /* 0x0000000600007c24 */ /* 0x000fe4000f8e02ff */
[C---:B------:R-:W-:Y:S01]  /*1690*/  IMAD R11, R9.reuse, UR5, R3 ;  /* 0x00000005090b7c24 */ /* 0x040fe2000f8e0203 */
[----:B------:R-:W-:Y:S01]  /*16a0*/  LOP3.LUT R3, R16, 0x18, R213, 0x78, !PT ;  /* 0x0000001810037812 */ /* 0x000fe200078e78d5 */
[----:B------:R-:W-:Y:S02]  /*16b0*/  IMAD R7, R2, R23, R7 ;  /* 0x0000001702077224 */ /* 0x000fe400078e0207 */
[----:B------:R-:W-:Y:S01]  /*16c0*/  IMAD R10, R9, UR7, R0 ;  /* 0x00000007090a7c24 */ /* 0x000fe2000f8e0200 */
[----:B------:R-:W-:Y:S01]  /*16d0*/  LOP3.LUT R214, R3, 0x1f20, R214, 0xf8, !PT ;  /* 0x00001f2003d67812 */ /* 0x000fe200078ef8d6 */
[----:B------:R-:W-:-:S04]  /*16e0*/  IMAD.WIDE.U32 R4, R9, UR6, R4 ;  /* 0x0000000609047c25 */ /* 0x000fc8000f8e0004 */
[----:B------:R-:W-:Y:S01]  /*16f0*/  IMAD.WIDE.U32 R6, R9, UR4, R6 ;  /* 0x0000000409067c25 */ /* 0x000fe2000f8e0006 */
[----:B------:R-:W-:Y:S02]  /*1700*/  UMOV UR4, 0x400 ;  /* 0x0000040000047882 */ /* 0x000fe40000000000 */
[----:B--2---:R-:W-:Y:S01]  /*1710*/  ULEA UR4, UR16, UR4, 0x18 ;  /* 0x0000000410047291 */ /* 0x004fe2000f8ec0ff */
[----:B------:R-:W-:Y:S01]  /*1720*/  IMAD.X R9, RZ, RZ, R13, P0 ;  /* 0x000000ffff097224 */ /* 0x000fe200000e060d */
[----:B---3--:R-:W-:Y:S01]  /*1730*/  LEA R25, P0, R4, UR10, 0x1 ;  /* 0x0000000a04197c11 */ /* 0x008fe2000f8008ff */
[----:B------:R-:W-:Y:S01]  /*1740*/  IMAD.IADD R3, R5, 0x1, R10 ;  /* 0x0000000105037824 */ /* 0x000fe200078e020a */
[----:B------:R-:W-:Y:S01]  /*1750*/  IADD3 R0, PT, PT, R7, R11, RZ ;  /* 0x0000000b07007210 */ /* 0x000fe20007ffe0ff */
[C---:B-----5:R-:W-:Y:S01]  /*1760*/  IMAD.WIDE.U32 R10, R221.reuse, UR8, R8 ;  /* 0x00000008dd0a7c25 */ /* 0x060fe2000f8e0008 */
[----:B----4-:R-:W-:Y:S02]  /*1770*/  LEA R228, P1, R6, UR12, 0x1 ;  /* 0x0000000c06e47c11 */ /* 0x010fe4000f8208ff */
[----:B------:R-:W-:Y:S01]  /*1780*/  LEA.HI.X R24, R4, UR11, R3, 0x1, P0 ;  /* 0x0000000b04187c11 */ /* 0x000fe200080f0c03 */
[----:B------:R-:W-:Y:S01]  /*1790*/  IMAD R9, R221, UR9, R11 ;  /* 0x00000009dd097c24 */ /* 0x000fe2000f8e020b */
[----:B------:R-:W-:Y:S01]  /*17a0*/  MOV R3, RZ ;  /* 0x000000ff00037202 */ /* 0x000fe20000000f00 */
[----:B------:R1:W-:Y:S01]  /*17b0*/  STL [R1+0x3c], R228 ;  /* 0x00003ce401007387 */ /* 0x0003e20000100800 */
[----:B------:R-:W-:-:S02]  /*17c0*/  LEA.HI.X R224, R6, UR13, R0, 0x1, P1 ;  /* 0x0000000d06e07c11 */ /* 0x000fc400088f0c00 */
[----:B------:R-:W-:Y:S01]  /*17d0*/  ISETP.GE.AND P0, PT, R2, R12, PT ;  /* 0x0000000c0200720c */ /* 0x000fe20003f06270 */
[----:B------:R-:W-:Y:S01]  /*17e0*/  IMAD.WIDE.U32 R30, R220, 0x80, R2 ;  /* 0x00000080dc1e7825 */ /* 0x000fe200078e0002 */
[----:B------:R1:W-:Y:S01]  /*17f0*/  STL [R1+0x44], R25 ;  /* 0x0000441901007387 */ /* 0x0003e20000100800 */
[----:B------:R-:W-:-:S03]  /*1800*/  LEA R214, R214, UR4, 0x1 ;  /* 0x00000004d6d67c11 */ /* 0x000fc6000f8e08ff */
[----:B------:R1:W-:Y:S04]  /*1810*/  STL [R1+0x38], R224 ;  /* 0x000038e001007387 */ /* 0x0003e80000100800 */
[----:B------:R1:W-:Y:S04]  /*1820*/  STL [R1+0x40], R24 ;  /* 0x0000401801007387 */ /* 0x0003e80000100800 */
[----:B------:R1:W-:Y:S04]  /*1830*/  STL [R1+0x58], R12 ;  /* 0x0000580c01007387 */ /* 0x0003e80000100800 */
[----:B------:R1:W-:Y:S01]  /*1840*/  STL.64 [R1+0x50], R30 ;  /* 0x0000501e01007387 */ /* 0x0003e20000100a00 */
[----:B------:R-:W-:Y:S05]  /*1850*/  @P0 BRA `(.L_x_452) ;  /* 0x0000000000480947 */ /* 0x000fea0003800000 */
        /* <DEDUP_REMOVED lines=17> */
.L_x_453:
[----:B------:R2:W-:Y:S02]  /*1970*/  STS.128 [R214], RZ ;  /* 0x000000ffd6007388 */ /* 0x0005e40000000c00 */
.L_x_452:
[----:B------:R-:W-:Y:S05]  /*1980*/  BSYNC.RECONVERGENT B0 ;  /* 0x0000000000007941 */ /* 0x000fea0003800200 */
.L_x_451:
[C---:B------:R-:W-:Y:S01]  /*1990*/  VIADD R28, R2.reuse, 0x20 ;  /* 0x00000020021c7836 */ /* 0x040fe20000000000 */
[C---:B------:R-:W-:Y:S01]  /*19a0*/  IADD3 R26, PT, PT, R2.reuse, 0x60, RZ ;  /* 0x00000060021a7810 */ /* 0x040fe20007ffe0ff */
[----:B------:R-:W-:Y:S01]  /*19b0*/  VIADD R27, R2, 0x40 ;  /* 0x00000040021b7836 */ /* 0x000fe20000000000 */
[----:B------:R-:W-:Y:S01]  /*19c0*/  LEA.HI.SX32 R21, R227, 0xffffffff, 0x19 ;  /* 0xffffffffe3157811 */ /* 0x000fe200078fcaff */
[----:B------:R-:W-:Y:S01]  /*19d0*/  BSSY.RECONVERGENT B0, `(.L_x_454) ;  /* 0x0000024000007945 */ /* 0x000fe20003800200 */
[----:B------:R4:W-:Y:S01]  /*19e0*/  STL [R1+0x5c], R28 ;  /* 0x00005c1c01007387 */ /* 0x0009e20000100800 */
[----:B------:R-:W-:Y:S02]  /*19f0*/  ISETP.GE.AND P0, PT, R28, R12, PT ;  /* 0x0000000c1c00720c */ /* 0x000fe40003f06270 */
[----:B---3--:R-:W-:Y:S01]  /*1a00*/  IMAD R7, R21, -0x80, R20 ;  /* 0xffffff8015077824 */ /* 0x008fe200078e0214 */
[----:B------:R4:W-:Y:S01]  /*1a10*/  STL [R1+0x64], R27 ;  /* 0x0000641b01007387 */ /* 0x0009e20000100800 */
[----:B------:R-:W-:-:S02]  /*1a20*/  SHF.L.U64.HI R0, R22, 0x7, R23 ;  /* 0x0000000716007819 */ /* 0x000fc40000010217 */
[----:B------:R-:W-:Y:S01]  /*1a30*/  SHF.R.S32.HI R17, RZ, 0x1f, R21 ;  /* 0x0000001fff117819 */ /* 0x000fe20000011415 */
[----:B------:R4:W-:Y:S01]  /*1a40*/  STL [R1+0x60], R26 ;  /* 0x0000601a01007387 */ /* 0x0009e20000100800 */
[----:B------:R-:W-:Y:S01]  /*1a50*/  ISETP.GE.AND P3, PT, R2, R7, PT ;  /* 0x000000070200720c */ /* 0x000fe20003f66270 */
[----:B------:R-:W-:Y:S01]  /*1a60*/  IMAD.SHL.U32 R2, R22, 0x80, RZ ;  /* 0x0000008016027824 */ /* 0x000fe200078e00ff */
[-C--:B------:R-:W-:Y:S01]  /*1a70*/  ISETP.GE.AND P2, PT, R27, R12.reuse, PT ;  /* 0x0000000c1b00720c */ /* 0x080fe20003f46270 */
[-C--:B------:R-:W-:Y:S01]  /*1a80*/  IMAD R0, R0, R21.reuse, RZ ;  /* 0x0000001500007224 */ /* 0x080fe200078e02ff */
[----:B------:R-:W-:Y:S01]  /*1a90*/  ISETP.GE.AND P1, PT, R26, R12, PT ;  /* 0x0000000c1a00720c */ /* 0x000fe20003f26270 */
[----:B-1----:R-:W-:-:S04]  /*1aa0*/  IMAD.WIDE.U32 R12, R2, R21, RZ ;  /* 0x00000015020c7225 */ /* 0x002fc800078e00ff */
[----:B------:R-:W-:Y:S01]  /*1ab0*/  IMAD R16, R17, R2, R0 ;  /* 0x0000000211107224 */ /* 0x000fe200078e0200 */
[----:B------:R-:W-:Y:S07]  /*1ac0*/  @P0 BRA `(.L_x_455) ;  /* 0x0000000000500947 */ /* 0x000fee0003800000 */
[----:B------:R-:W1:Y:S02]  /*1ad0*/  LDCU UR5, c[0x0][0x440] ;  /* 0x00008800ff0577ac */ /* 0x000e640008000800 */
[----:B-1----:R-:W-:-:S13]  /*1ae0*/  ISETP.GE.AND P0, PT, R223, UR5, PT ;  /* 0x00000005df007c0c */ /* 0x002fda000bf06270 */
[----:B------:R1:W-:Y:S01]  /*1af0*/  @P0 STS.128 [R214+0x800], RZ ;  /* 0x000800ffd6000388 */ /* 0x0003e20000000c00 */
[----:B------:R-:W-:Y:S05]  /*1b00*/  @P0 BRA `(.L_x_455) ;  /* 0x0000000000400947 */ /* 0x000fea0003800000 */
[----:B------:R-:W3:Y:S01]  /*1b10*/  LDCU.64 UR8, c[0x0][0x3b0] ;  /* 0x00007600ff0877ac */ /* 0x000ee20008000a00 */
[----:B------:R-:W-:Y:S01]  /*1b20*/  IADD3 R4, P0, PT, R30, 0x20, RZ ;  /* 0x000000201e047810 */ /* 0x000fe20007f1e0ff */
[----:B------:R-:W-:Y:S01]  /*1b30*/  IMAD.MOV.U32 R2, RZ, RZ, R10 ;  /* 0x000000ffff027224 */ /* 0x000fe200078e000a */
[----:B------:R-:W-:Y:S01]  /*1b40*/  MOV R3, R9 ;  /* 0x0000000900037202 */ /* 0x000fe20000000f00 */
[----:B------:R-:W5:Y:S02]  /*1b50*/  LDCU.64 UR6, c[0x0][0x380] ;  /* 0x00007000ff0677ac */ /* 0x000f640008000a00 */
[----:B------:R-:W-:-:S04]  /*1b60*/  IMAD.X R0, RZ, RZ, R31, P0 ;  /* 0x000000ffff007224 */ /* 0x000fc800000e061f */
[----:B---3--:R-:W-:Y:S02]  /*1b70*/  IMAD R0, R0, UR8, RZ ;  /* 0x0000000800007c24 */ /* 0x008fe4000f8e02ff */
[----:B------:R-:W-:-:S04]  /*1b80*/  IMAD.WIDE.U32 R2, R4, UR8, R2 ;  /* 0x0000000804027c25 */ /* 0x000fc8000f8e0002 */
[----:B------:R-:W-:Y:S01]  /*1b90*/  IMAD R0, R4, UR9, R0 ;  /* 0x0000000904007c24 */ /* 0x000fe2000f8e0200 */
[----:B-----5:R-:W-:-:S04]  /*1ba0*/  LEA R4, P0, R2, UR6, 0x1 ;  /* 0x0000000602047c11 */ /* 0x020fc8000f8008ff */
[----:B------:R-:W-:-:S04]  /*1bb0*/  IADD3 R0, PT, PT, R3, R0, RZ ;  /* 0x0000000003007210 */ /* 0x000fc80007ffe0ff */
[----:B------:R-:W-:-:S05]  /*1bc0*/  LEA.HI.X R5, R2, UR7, R0, 0x1, P0 ;  /* 0x0000000702057c11 */ /* 0x000fca00080f0c00 */
[----:B------:R-:W-:Y:S01]  /*1bd0*/  @!PT LDS RZ, [RZ] ;  /* 0x00000000fffff984 */ /* 0x000fe20000000800 */
[----:B------:R-:W-:Y:S01]  /*1be0*/  @!PT LDS RZ, [RZ] ;  /* 0x00000000fffff984 */ /* 0x000fe20000000800 */
[----:B------:R-:W-:Y:S01]  /*1bf0*/  @!PT LDS RZ, [RZ] ;  /* 0x00000000fffff984 */ /* 0x000fe20000000800 */
[----:B------:R3:W-:Y:S02]  /*1c00*/  LDGSTS.E.BYPASS.LTC128B.128 [R214+0x800], desc[UR14][R4.64] ;  /* 0x0080000004d67fae */ /* 0x0007e4000b981a0e */
.L_x_455:
[----:B------:R-:W-:Y:S05]  /*1c10*/  BSYNC.RECONVERGENT B0 ;  /* 0x0000000000007941 */ /* 0x000fea0003800200 */
.L_x_454:
        /* <DEDUP_REMOVED lines=22> */
.L_x_457:
[----:B------:R-:W-:Y:S05]  /*1d80*/  BSYNC.RECONVERGENT B0 ;  /* 0x0000000000007941 */ /* 0x000fea0003800200 */
.L_x_456:
[----:B------:R-:W-:Y:S04]  /*1d90*/  BSSY.RECONVERGENT B0, `(.L_x_458) ;  /* 0x0000016000007945 */ /* 0x000fe80003800200 */
[----:B------:R-:W-:Y:S05]  /*1da0*/  @P1 BRA `(.L_x_459) ;  /* 0x0000000000501947 */ /* 0x000fea0003800000 */
[----:B------:R-:W5:Y:S02]  /*1db0*/  LDCU UR5, c[0x0][0x440] ;  /* 0x00008800ff0577ac */ /* 0x000f640008000800 */
[----:B-----5:R-:W-:-:S13]  /*1dc0*/  ISETP.GE.AND P0, PT, R223, UR5, PT ;  /* 0x00000005df007c0c */ /* 0x020fda000bf06270 */
[----:B------:R1:W-:Y:S01]  /*1dd0*/  @P0 STS.128 [R214+0x1800], RZ ;  /* 0x001800ffd6000388 */ /* 0x0003e20000000c00 */
        /* <DEDUP_REMOVED lines=8> */
[----:B---3--:R-:W-:-:S04]  /*1e60*/  IMAD.WIDE.U32 R4, R6, UR8, R2 ;  /* 0x0000000806047c25 */ /* 0x008fc8000f8e0002 */
[----:B------:R-:W-:Y:S01]  /*1e70*/  IMAD R0, R6, UR9, R0 ;  /* 0x0000000906007c24 */ /* 0x000fe2000f8e0200 */
[----:B--2---:R-:W-:-:S04]  /*1e80*/  LEA R2, P0, R4, UR6, 0x1 ;  /* 0x0000000604027c11 */ /* 0x004fc8000f8008ff */
[----:B------:R-:W-:-:S04]  /*1e90*/  IADD3 R0, PT, PT, R5, R0, RZ ;  /* 0x0000000005007210 */ /* 0x000fc80007ffe0ff */
[----:B------:R-:W-:-:S05]  /*1ea0*/  LEA.HI.X R3, R4, UR7, R0, 0x1, P0 ;  /* 0x0000000704037c11 */ /* 0x000fca00080f0c00 */
[----:B------:R-:W-:Y:S01]  /*1eb0*/  @!PT LDS RZ, [RZ] ;  /* 0x00000000fffff984 */ /* 0x000fe20000000800 */
[----:B------:R-:W-:Y:S01]  /*1ec0*/  @!PT LDS RZ, [RZ] ;  /* 0x00000000fffff984 */ /* 0x000fe20000000800 */
[----:B------:R-:W-:Y:S01]  /*1ed0*/  @!PT LDS RZ, [RZ] ;  /* 0x00000000fffff984 */ /* 0x000fe20000000800 */
[----:B------:R2:W-:Y:S02]  /*1ee0*/  LDGSTS.E.BYPASS.LTC128B.128 [R214+0x1800], desc[UR14][R2.64] ;  /* 0x0180000002d67fae */ /* 0x0005e4000b981a0e */
.L_x_459:
[----:B------:R-:W-:Y:S05]  /*1ef0*/  BSYNC.RECONVERGENT B0 ;  /* 0x0000000000007941 */ /* 0x000fea0003800200 */
.L_x_458:
[----:B------:R-:W-:Y:S01]  /*1f00*/  BSSY.RECONVERGENT B0, `(.L_x_460) ;  /* 0x000000e000007945 */ /* 0x000fe20003800200 */
[----:B---3--:R-:W-:-:S03]  /*1f10*/  IADD3 R5, PT, PT, R13, R16, RZ ;  /* 0x000000100d057210 */ /* 0x008fc60007ffe0ff */
[----:B------:R-:W-:Y:S05]  /*1f20*/  @P3 BRA `(.L_x_461) ;  /* 0x00000000002c3947 */ /* 0x000fea0003800000 */
[----:B------:R-:W3:Y:S02]  /*1f30*/  LDCU UR5, c[0x0][0x440] ;  /* 0x00008800ff0577ac */ /* 0x000ee40008000800 */
[----:B---3--:R-:W-:-:S13]  /*1f40*/  ISETP.GE.AND P0, PT, R223, UR5, PT ;  /* 0x00000005df007c0c */ /* 0x008fda000bf06270 */
[----:B------:R-:W-:Y:S05]  /*1f50*/  @P0 BRA `(.L_x_462) ;  /* 0x00000000001c0947 */ /* 0x000fea0003800000 */
[----:B--2---:R-:W-:-:S04]  /*1f60*/  LEA R2, P0, R12, R228, 0x1 ;  /* 0x000000e40c027211 */ /* 0x004fc800078008ff */
[----:B------:R-:W-:-:S05]  /*1f70*/  LEA.HI.X R3, R12, R224, R5, 0x1, P0 ;  /* 0x000000e00c037211 */ /* 0x000fca00000f0c05 */
[----:B------:R-:W-:Y:S01]  /*1f80*/  @!PT LDS RZ, [RZ] ;  /* 0x00000000fffff984 */ /* 0x000fe20000000800 */
[----:B------:R-:W-:Y:S01]  /*1f90*/  @!PT LDS RZ, [RZ] ;  /* 0x00000000fffff984 */ /* 0x000fe20000000800 */
[----:B------:R-:W-:Y:S01]  /*1fa0*/  @!PT LDS RZ, [RZ] ;  /* 0x00000000fffff984 */ /* 0x000fe20000000800 */
[----:B------:R3:W-:Y:S01]  /*1fb0*/  LDGSTS.E.BYPASS.LTC128B.128 [R214+0x2000], desc[UR14][R2.64] ;  /* 0x0200000002d67fae */ /* 0x0007e2000b981a0e */
[----:B------:R-:W-:Y:S05]  /*1fc0*/  BRA `(.L_x_461) ;  /* 0x0000000000047947 */ /* 0x000fea0003800000 */
.L_x_462:
[----:B------:R3:W-:Y:S02]  /*1fd0*/  STS.128 [R214+0x2000], RZ ;  /* 0x002000ffd6007388 */ /* 0x0007e40000000c00 */
.L_x_461:
[----:B------:R-:W-:Y:S05]  /*1fe0*/  BSYNC.RECONVERGENT B0 ;  /* 0x0000000000007941 */ /* 0x000fea0003800200 */
.L_x_460:
[-C--:B------:R-:W-:Y:S01]  /*1ff0*/  ISETP.GE.AND P0, PT, R28, R7.reuse, PT ;  /* 0x000000071c00720c */ /* 0x080fe20003f06270 */
[----:B------:R-:W-:Y:S01]  /*2000*/  BSSY.RECONVERGENT B0, `(.L_x_463) ;  /* 0x0000012000007945 */ /* 0x000fe20003800200 */
[-C--:B------:R-:W-:Y:S02]  /*2010*/  ISETP.GE.AND P2, PT, R27, R7.reuse, PT ;  /* 0x000000071b00720c */ /* 0x080fe40003f46270 */
[----:B------:R-:W-:-:S09]  /*2020*/  ISETP.GE.AND P1, PT, R26, R7, PT ;  /* 0x000000071a00720c */ /* 0x000fd20003f26270 */
[----:B------:R-:W-:Y:S05]  /*2030*/  @P0 BRA `(.L_x_464) ;  /* 0x0000000000380947 */ /* 0x000fea0003800000 */
[----:B------:R-:W5:Y:S02]  /*2040*/  LDCU UR5, c[0x0][0x440] ;  /* 0x00008800ff0577ac */ /* 0x000f640008000800 */
[----:B-----5:R-:W-:-:S13]  /*2050*/  ISETP.GE.AND P0, PT, R223, UR5, PT ;  /* 0x00000005df007c0c */ /* 0x020fda000bf06270 */
[----:B------:R1:W-:Y:S01]  /*2060*/  @P0 STS.128 [R214+0x2800], RZ ;  /* 0x002800ffd6000388 */ /* 0x0003e20000000c00 */
[----:B------:R-:W-:Y:S05]  /*2070*/  @P0 BRA `(.L_x_464) ;  /* 0x0000000000280947 */ /* 0x000fea0003800000 */
[----:B--23--:R-:W-:-:S04]  /*2080*/  IMAD.WIDE.U32 R2, R22, 0x20, RZ ;  /* 0x0000002016027825 */ /* 0x00cfc800078e00ff */
        /* <DEDUP_REMOVED lines=9> */
.L_x_464:
[----:B------:R-:W-:Y:S05]  /*2120*/  BSYNC.RECONVERGENT B0 ;  /* 0x0000000000007941 */ /* 0x000fea0003800200 */
.L_x_463:
[----:B------:R-:W-:Y:S04]  /*2130*/  BSSY.RECONVERGENT B0, `(.L_x_465) ;  /* 0x000000e000007945 */ /* 0x000fe80003800200 */
[----:B------:R-:W-:Y:S05]  /*2140*/  @P2 BRA `(.L_x_466) ;  /* 0x0000000000302947 */ /* 0x000fea0003800000 */
[----:B------:R-:W5:Y:S02]  /*2150*/  LDCU UR5, c[0x0][0x440] ;  /* 0x00008800ff0577ac */ /* 0x000f640008000800 */
[----:B-----5:R-:W-:-:S13]  /*2160*/  ISETP.GE.AND P0, PT, R223, UR5, PT ;  /* 0x00000005df007c0c */ /* 0x020fda000bf06270 */
[----:B------:R1:W-:Y:S01]  /*2170*/  @P0 STS.128 [R214+0x3000], RZ ;  /* 0x003000ffd6000388 */ /* 0x0003e20000000c00 */
[----:B------:R-:W-:Y:S05]  /*2180*/  @P0 BRA `(.L_x_466) ;  /* 0x0000000000200947 */ /* 0x000fea0003800000 */
[----:B------:R-:W-:-:S04]  /*2190*/  LEA R0, P0, R22, R12, 0x6 ;  /* 0x0000000c16007211 */ /* 0x000fc800078030ff */
[----:B--23--:R-:W-:Y:S02]  /*21a0*/  LEA.HI.X R3, R22, R5, R23, 0x6, P0 ;  /* 0x0000000516037211 */ /* 0x00cfe400000f3417 */
[----:B------:R-:W-:-:S04]  /*21b0*/  LEA R2, P0, R0, R228, 0x1 ;  /* 0x000000e400027211 */ /* 0x000fc800078008ff */
[----:B------:R-:W-:-:S05]  /*21c0*/  LEA.HI.X R3, R0, R224, R3, 0x1, P0 ;  /* 0x000000e000037211 */ /* 0x000fca00000f0c03 */
[----:B------:R-:W-:Y:S01]  /*21d0*/  @!PT LDS RZ, [RZ] ;  /* 0x00000000fffff984 */ /* 0x000fe20000000800 */
[----:B------:R-:W-:Y:S01]  /*21e0*/  @!PT LDS RZ, [RZ] ;  /* 0x00000000fffff984 */ /* 0x000fe20000000800 */
[----:B------:R-:W-:Y:S01]  /*21f0*/  @!PT LDS RZ, [RZ] ;  /* 0x00000000fffff984 */ /* 0x000fe20000000800 */
[----:B------:R2:W-:Y:S04]  /*2200*/  LDGSTS.E.BYPASS.LTC128B.128 [R214+0x3000], desc[UR14][R2.64] ;  /* 0x0300000002d67fae */ /* 0x0005e8000b981a0e */
.L_x_466:
[----:B------:R-:W-:Y:S05]  /*2210*/  BSYNC.RECONVERGENT B0 ;  /* 0x0000000000007941 */ /* 0x000fea0003800200 */
.L_x_465:
        /* <DEDUP_REMOVED lines=8> */
[----:B--23--:R-:W-:-:S05]  /*22a0*/  IMAD.WIDE.U32 R2, R22, 0x60, R4 ;  /* 0x0000006016027825 */ /* 0x00cfca00078e0004 */
[----:B------:R-:W-:Y:S02]  /*22b0*/  IADD3 R0, PT, PT, R3, R0, RZ ;  /* 0x0000000003007210 */ /* 0x000fe40007ffe0ff */
[----:B------:R-:W-:-:S04]  /*22c0*/  LEA R4, P0, R2, R228, 0x1 ;  /* 0x000000e402047211 */ /* 0x000fc800078008ff */
[----:B------:R-:W-:-:S05]  /*22d0*/  LEA.HI.X R5, R2, R224, R0, 0x1, P0 ;  /* 0x000000e002057211 */ /* 0x000fca00000f0c00 */
[----:B------:R-:W-:Y:S01]  /*22e0*/  @!PT LDS RZ, [RZ] ;  /* 0x00000000fffff984 */ /* 0x000fe20000000800 */
[----:B------:R-:W-:Y:S01]  /*22f0*/  @!PT LDS RZ, [RZ] ;  /* 0x00000000fffff984 */ /* 0x000fe20000000800 */
[----:B------:R-:W-:Y:S01]  /*2300*/  @!PT LDS RZ, [RZ] ;  /* 0x00000000fffff984 */ /* 0x000fe20000000800 */
[----:B------:R2:W-:Y:S04]  /*2310*/  LDGSTS.E.BYPASS.LTC128B.128 [R214+0x3800], desc[UR14][R4.64] ;  /* 0x0380000004d67fae */ /* 0x0005e8000b981a0e */
.L_x_468:
[----:B------:R-:W-:Y:S05]  /*2320*/  BSYNC.RECONVERGENT B0 ;  /* 0x0000000000007941 */ /* 0x000fea0003800200 */
.L_x_467:
[----:B------:R-:W0:Y:S01]  /*2330*/  LDGDEPBAR ;  /* 0x00000000000079af */ /* 0x000e220000000000 */
[C---:B--23--:R-:W-:Y:S01]  /*2340*/  SHF.L.U64.HI R2, R14.reuse, 0x7, R15 ;  /* 0x000000070e027819 */ /* 0x04cfe2000001020f */
[----:B------:R-:W-:Y:S01]  /*2350*/  BSSY.RECONVERGENT B0, `(.L_x_469) ;  /* 0x0000016000007945 */ /* 0x000fe20003800200 */
[----:B------:R-:W-:-:S03]  /*2360*/  SHF.L.U32 R0, R14, 0x7, RZ ;  /* 0x000000070e007819 */ /* 0x000fc600000006ff */
[-C--:B------:R-:W-:Y:S02]  /*2370*/  IMAD R2, R2, R21.reuse, RZ ;  /* 0x0000001502027224 */ /* 0x080fe400078e02ff */
[----:B------:R-:W-:-:S04]  /*2380*/  IMAD.WIDE.U32 R8, R0, R21, RZ ;  /* 0x0000001500087225 */ /* 0x000fc800078e00ff */
[----:B------:R-:W-:-:S05]  /*2390*/  IMAD R0, R17, R0, R2 ;  /* 0x0000000011007224 */ /* 0x000fca00078e0202 */
[----:B------:R-:W-:Y:S01]  /*23a0*/  IADD3 R5, PT, PT, R9, R0, RZ ;  /* 0x0000000009057210 */ /* 0x000fe20007ffe0ff */
[----:B------:R-:W-:-:S04]  /*23b0*/  DEPBAR.LE SB0, 0x0 ;  /* 0x000080000000791a */ /* 0x000fc80000000000 */
[----:B------:R-:W-:Y:S06]  /*23c0*/  BAR.SYNC.DEFER_BLOCKING 0x0 ;  /* 0x0000000000007b1d */ /* 0x000fec0000010000 */
[----:B------:R-:W-:Y:S05]  /*23d0*/  @P3 BRA `(.L_x_470) ;  /* 0x0000000000303947 */ /* 0x000fea0003800000 */
[----:B------:R-:W2:Y:S02]  /*23e0*/  LDCU UR5, c[0x0][0x440] ;  /* 0x00008800ff0577ac */ /* 0x000ea40008000800 */
[----:B--2---:R-:W-:-:S13]  /*23f0*/  ISETP.GE.AND P0, PT, R223, UR5, PT ;  /* 0x00000005df007c0c */ /* 0x004fda000bf06270 */
        /* <DEDUP_REMOVED lines=8> */
.L_x_471:
[----:B------:R3:W-:Y:S01]  /*2480*/  STS.128 [R214+0x4000], RZ ;  /* 0x004000ffd6007388 */ /* 0x0007e20000000c00 */
[----:B------:R-:W-:Y:S05]  /*2490*/  BRA `(.L_x_472) ;  /* 0x0000000000047947 */ /* 0x000fea0003800000 */
.L_x_470:
[----:B------:R2:W-:Y:S02]  /*24a0*/  STS.128 [R214+0x4000], RZ ;  /* 0x004000ffd6007388 */ /* 0x0005e40000000c00 */
.L_x_472:
[----:B------:R-:W-:Y:S05]  /*24b0*/  BSYNC.RECONVERGENT B0 ;  /* 0x0000000000007941 */ /* 0x000fea0003800200 */
.L_x_469:
[-C--:B------:R-:W-:Y:S01]  /*24c0*/  ISETP.GE.AND P0, PT, R28, R7.reuse, PT ;  /* 0x000000071c00720c */ /* 0x080fe20003f06270 */
[----:B--2---:R-:W-:Y:S01]  /*24d0*/  IMAD.SHL.U32 R3, R213, 0x10, RZ ;  /* 0x00000010d5037824 */ /* 0x004fe200078e00ff */
[----:B------:R-:W-:Y:S01]  /*24e0*/  LOP3.LUT R2, R18, 0x8, R213, 0x78, !PT ;  /* 0x0000000812027812 */ /* 0x000fe200078e78d5 */
[----:B------:R-:W-:Y:S01]  /*24f0*/  BSSY.RECONVERGENT B0, `(.L_x_473) ;  /* 0x0000018000007945 */ /* 0x000fe20003800200 */
[----:B------:R-:W-:Y:S02]  /*2500*/  ISETP.GE.AND P2, PT, R27, R7, PT ;  /* 0x000000071b00720c */ /* 0x000fe40003f46270 */
[----:B------:R-:W-:Y:S02]  /*2510*/  LOP3.LUT R0, R3, 0x100, RZ, 0xc0, !PT ;  /* 0x0000010003007812 */ /* 0x000fe400078ec0ff */
[----:B------:R-:W-:Y:S02]  /*2520*/  LOP3.LUT R3, R209, 0x3e00, R3, 0xf8, !PT ;  /* 0x00003e00d1037812 */ /* 0x000fe400078ef803 */
[----:B------:R-:W-:-:S02]  /*2530*/  LOP3.LUT R0, R0, 0x20, R19, 0xf8, !PT ;  /* 0x0000002000007812 */ /* 0x000fc400078ef813 */
[----:B------:R-:W-:Y:S01]  /*2540*/  ISETP.GE.AND P1, PT, R26, R7, PT ;  /* 0x000000071a00720c */ /* 0x000fe20003f26270 */
[----:B------:R2:W-:Y:S02]  /*2550*/  @P0 STS.128 [R214+0x4800], RZ ;  /* 0x004800ffd6000388 */ /* 0x0005e40000000c00 */
[----:B------:R-:W-:Y:S02]  /*2560*/  IMAD.IADD R0, R2, 0x1, R0 ;  /* 0x0000000102007824 */ /* 0x000fe400078e0200 */
[----:B------:R-:W-:Y:S01]  /*2570*/  IMAD.IADD R2, R139, 0x1, R3 ;  /* 0x000000018b027824 */ /* 0x000fe200078e0203 */
[----:B------:R-:W-:Y:S07]  /*2580*/  @P0 BRA `(.L_x_474) ;  /* 0x0000000000380947 */ /* 0x000fee0003800000 */
        /* <DEDUP_REMOVED lines=14> */
.L_x_474:
[----:B------:R-:W-:Y:S05]  /*2670*/  BSYNC.RECONVERGENT B0 ;  /* 0x0000000000007941 */ /* 0x000fea0003800200 */
.L_x_473:
        /* <DEDUP_REMOVED lines=11> */
[----:B------:R-:W-:-:S04]  /*2730*/  LEA R2, P0, R0, R25, 0x1 ;  /* 0x0000001900027211 */ /* 0x000fc800078008ff */
[----:B------:R-:W-:-:S05]  /*2740*/  LEA.HI.X R3, R0, R24, R3, 0x1, P0 ;  /* 0x0000001800037211 */ /* 0x000fca00000f0c03 */
[----:B------:R-:W-:Y:S01]  /*2750*/  @!PT LDS RZ, [RZ] ;  /* 0x00000000fffff984 */ /* 0x000fe20000000800 */
[----:B------:R-:W-:Y:S01]  /*2760*/  @!PT LDS RZ, [RZ] ;  /* 0x00000000fffff984 */ /* 0x000fe20000000800 */
[----:B------:R-:W-:Y:S01]  /*2770*/  @!PT LDS RZ, [RZ] ;  /* 0x00000000fffff984 */ /* 0x000fe20000000800 */
[----:B------:R1:W-:Y:S04]  /*2780*/  LDGSTS.E.BYPASS.LTC128B.128 [R214+0x5000], desc[UR14][R2.64] ;  /* 0x0500000002d67fae */ /* 0x0003e8000b981a0e */
.L_x_476:
[----:B------:R-:W-:Y:S05]  /*2790*/  BSYNC.RECONVERGENT B0 ;  /* 0x0000000000007941 */ /* 0x000fea0003800200 */
.L_x_475:
        /* <DEDUP_REMOVED lines=9> */
[----:B-1----:R-:W-:-:S05]  /*2830*/  IMAD.WIDE.U32 R2, R14, 0x60, R4 ;  /* 0x000000600e027825 */ /* 0x002fca00078e0004 */
[----:B------:R-:W-:Y:S02]  /*2840*/  IADD3 R0, PT, PT, R3, R0, RZ ;  /* 0x0000000003007210 */ /* 0x000fe40007ffe0ff */
[----:B------:R-:W-:-:S04]  /*2850*/  LEA R4, P0, R2, R25, 0x1 ;  /* 0x0000001902047211 */ /* 0x000fc800078008ff */
[----:B------:R-:W-:-:S05]  /*2860*/  LEA.HI.X R5, R2, R24, R0, 0x1, P0 ;  /* 0x0000001802057211 */ /* 0x000fca00000f0c00 */
[----:B------:R-:W-:Y:S01]  /*2870*/  @!PT LDS RZ, [RZ] ;  /* 0x00000000fffff984 */ /* 0x000fe20000000800 */
[----:B------:R-:W-:Y:S01]  /*2880*/  @!PT LDS RZ, [RZ] ;  /* 0x00000000fffff984 */ /* 0x000fe20000000800 */
[----:B------:R-:W-:Y:S01]  /*2890*/  @!PT LDS RZ, [RZ] ;  /* 0x00000000fffff984 */ /* 0x000fe20000000800 */
[----:B------:R1:W-:Y:S04]  /*28a0*/  LDGSTS.E.BYPASS.LTC128B.128 [R214+0x5800], desc[UR14][R4.64] ;  /* 0x0580000004d67fae */ /* 0x0003e8000b981a0e */
.L_x_478:
[----:B------:R-:W-:Y:S05]  /*28b0*/  BSYNC.RECONVERGENT B0 ;  /* 0x0000000000007941 */ /* 0x000fea0003800200 */
.L_x_477:
[----:B------:R-:W-:Y:S01]  /*28c0*/  LDSM.16.M88.4 R8, [R211] ;  /* 0x00000000d308783b */ /* 0x000fe20000000200 */
[----:B------:R-:W-:Y:S01]  /*28d0*/  IMAD.MOV.U32 R0, RZ, RZ, 0x20 ;  /* 0x00000020ff007424 */ /* 0x000fe200078e00ff */
[C---:B------:R-:W-:Y:S01]  /*28e0*/  LOP3.LUT P0, RZ, R213.reuse, 0x4, RZ, 0xc0, !PT ;  /* 0x00000004d5ff7812 */ /* 0x040fe2000780c0ff */
[----:B-1----:R-:W-:Y:S01]  /*28f0*/  IMAD.SHL.U32 R2, R213, 0x2, RZ ;  /* 0x00000002d5027824 */ /* 0x002fe200078e00ff */
[----:B------:R-:W1:Y:S02]  /*2900*/  LDSM.16.M88.4 R12, [R208+0x2000] ;  /* 0x00200000d00c783b */ /* 0x000e640000000200 */
[----:B------:R-:W-:Y:S02]  /*2910*/  SEL R0, R0, 0xffffffe0, !P0 ;  /* 0xffffffe000007807 */ /* 0x000fe40004000000 */
[----:B------:R-:W5:Y:S01]  /*2920*/  LDSM.16.M88.4 R4, [R211+0x1000] ;  /* 0x00100000d304783b */ /* 0x000f620000000200 */
[----:B------:R-:W-:Y:S02]  /*2930*/  LOP3.LUT R2, R2, 0x6, RZ, 0xc0, !PT ;  /* 0x0000000602027812 */ /* 0x000fe400078ec0ff */
[--C-:B------:R-:W-:Y:S01]  /*2940*/  IMAD.IADD R212, R211, 0x1, R0.reuse ;  /* 0x00000001d3d47824 */ /* 0x100fe200078e0200 */
[----:B------:R-:W2:Y:S01]  /*2950*/  LDSM.16.M88.4 R32, [R208+0x2800] ;  /* 0x00280000d020783b */ /* 0x000ea20000000200 */
[----:B------:R-:W-:-:S02]  /*2960*/  IMAD.IADD R210, R208, 0x1, R0 ;  /* 0x00000001d0d27824 */ /* 0x000fc400078e0200 */
[----:B------:R-:W-:Y:S01]  /*2970*/  IMAD R2, R21, 0x80, R2 ;  /* 0x0000008015027824 */ /* 0x000fe200078e0202 */
[----:B----4-:R-:W4:Y:S03]  /*2980*/  LDSM.16.M88.4 R28, [R208+0x2c00] ;  /* 0x002c0000d01c783b */ /* 0x010f260000000200 */
[C---:B------:R-:W-:Y:S01]  /*2990*/  VIADD R3, R2.reuse, 0x8 ;  /* 0x0000000802037836 */ /* 0x040fe20000000000 */
[----:B------:R-:W3:Y:S01]  /*29a0*/  LDSM.16.M88.4 R24, [R208+0x3000] ;  /* 0x00300000d018783b */ /* 0x000ee20000000200 */
[----:B------:R-:W-:-:S03]  /*29b0*/  ISETP.GE.AND P1, PT, R2, R20, PT ;  /* 0x000000140200720c */ /* 0x000fc60003f26270 */
[----:B------:R-:W3:Y:S01]  /*29c0*/  LDSM.16.M88.4 R36, [R208+0x2400] ;  /* 0x00240000d024783b */ /* 0x000ee20000000200 */
[-C--:B------:R-:W-:Y:S01]  /*29d0*/  ISETP.GE.AND P6, PT, R3, R20.reuse, PT ;  /* 0x000000140300720c */ /* 0x080fe20003fc6270 */
[C---:B------:R-:W-:Y:S02]  /*29e0*/  VIADD R3, R2.reuse, 0x18 ;  /* 0x0000001802037836 */ /* 0x040fe40000000000 */
[----:B------:R-:W3:Y:S03]  /*29f0*/  LDSM.16.M88.4 R44, [R208+0x3400] ;  /* 0x00340000d02c783b */ /* 0x000ee60000000200 */
[----:B------:R-:W-:Y:S01]  /*2a00*/  ISETP.GE.AND P4, PT, R3, R20, PT ;  /* 0x000000140300720c */ /* 0x000fe20003f86270 */
[----:B------:R-:W3:Y:S01]  /*2a10*/  LDSM.16.M88.4 R52, [R208+0x3800] ;  /* 0x00380000d034783b */ /* 0x000ee20000000200 */
[----:B------:R-:W-:-:S03]  /*2a20*/  VIADD R3, R2, 0x19 ;  /* 0x0000001902037836 */ /* 0x000fc60000000000 */
[----:B------:R-:W3:Y:S04]  /*2a30*/  LDSM.16.M88.4 R48, [R208+0x3c00] ;  /* 0x003c0000d030783b */ /* 0x000ee80000000200 */
[----:B------:R-:W-:Y:S01]  /*2a40*/  LDSM.16.M88.4 R16, [R212] ;  /* 0x00000000d410783b */ /* 0x000fe20000000200 */
[-C--:B-1----:R-:W-:Y:S03]  /*2a50*/  HMMA.16816.F32.BF16 R84, R8, R12.reuse, RZ ;  /* 0x0000000c0854723c */ /* 0x082fe600000418ff */
[----:B------:R-:W1:Y:S04]  /*2a60*/  LDSM.16.M88.4 R40, [R210+0x2000] ;  /* 0x00200000d228783b */ /* 0x000e680000000200 */
[----:B------:R-:W-:Y:S01]  /*2a70*/  LDSM.16.M88.4 R68, [R210+0x3000] ;  /* 0x00300000d244783b */ /* 0x000fe20000000200 */
[C---:B-----5:R-:W-:Y:S03]  /*2a80*/  HMMA.16816.F32.BF16 R88, R4.reuse, R12, RZ ;  /* 0x0000000c0458723c */ /* 0x060fe600000418ff */
[----:B------:R-:W-:Y:S04]  /*2a90*/  LDSM.16.M88.4 R56, [R210+0x2400] ;  /* 0x00240000d238783b */ /* 0x000fe80000000200 */
[----:B------:R-:W-:Y:S01]  /*2aa0*/  LDSM.16.M88.4 R72, [R210+0x3400] ;  /* 0x00340000d248783b */ /* 0x000fe20000000200 */
[-C--:B------:R-:W-:Y:S03]  /*2ab0*/  HMMA.16816.F32.BF16 R112, R4, R14.reuse, RZ ;  /* 0x0000000e0470723c */ /* 0x080fe600000418ff */
[----:B------:R-:W-:Y:S04]  /*2ac0*/  LDSM.16.M88.4 R60, [R210+0x2800] ;  /* 0x00280000d23c783b */ /* 0x000fe80000000200 */
[----:B------:R-:W-:Y:S01]  /*2ad0*/  LDSM.16.M88.4 R64, [R210+0x2c00] ;  /* 0x002c0000d240783b */ /* 0x000fe20000000200 */
[----:B------:R-:W-:Y:S03]  /*2ae0*/  HMMA.16816.F32.BF16 R116, R8, R14, RZ ;  /* 0x0000000e0874723c */ /* 0x000fe600000418ff */
[----:B------:R-:W5:Y:S04]  /*2af0*/  LDSM.16.M88.4 R12, [R212+0x1000] ;  /* 0x00100000d40c783b */ /* 0x000f680000000200 */
[----:B------:R-:W0:Y:S01]  /*2b00*/  LDGDEPBAR ;  /* 0x00000000000079af */ /* 0x000e220000000000 */
[C---:B--2---:R-:W-:Y:S08]  /*2b10*/  HMMA.16816.F32.BF16 R96, R4.reuse, R32, RZ ;  /* 0x000000200460723c */ /* 0x044ff000000418ff */
[----:B------:R-:W-:Y:S08]  /*2b20*/  HMMA.16816.F32.BF16 R140, R4, R34, RZ ;  /* 0x00000022048c723c */ /* 0x000ff000000418ff */
[C---:B------:R-:W-:Y:S08]  /*2b30*/  HMMA.16816.F32.BF16 R76, R8.reuse, R32, RZ ;  /* 0x00000020084c723c */ /* 0x040ff000000418ff */
[----:B------:R-:W-:Y:S08]  /*2b40*/  HMMA.16816.F32.BF16 R132, R8, R34, RZ ;  /* 0x000000220884723c */ /* 0x000ff000000418ff */
[C---:B----4-:R-:W-:Y:S08]  /*2b50*/  HMMA.16816.F32.BF16 R100, R4.reuse, R28, RZ ;  /* 0x0000001c0464723c */ /* 0x050ff000000418ff */
[----:B------:R-:W-:Y:S08]  /*2b60*/  HMMA.16816.F32.BF16 R156, R4, R30, RZ ;  /* 0x0000001e049c723c */ /* 0x000ff000000418ff */
[C---:B------:R-:W-:Y:S08]  /*2b70*/  HMMA.16816.F32.BF16 R32, R8.reuse, R28, RZ ;  /* 0x0000001c0820723c */ /* 0x040ff000000418ff */
[C---:B------:R-:W-:Y:S08]  /*2b80*/  HMMA.16816.F32.BF16 R144, R8.reuse, R30, RZ ;  /* 0x0000001e0890723c */ /* 0x040ff000000418ff */
[----:B---3--:R-:W-:Y:S08]  /*2b90*/  HMMA.16816.F32.BF16 R28, R8, R24, RZ ;  /* 0x00000018081c723c */ /* 0x008ff000000418ff */
        /* <DEDUP_REMOVED lines=14> */
[-C--:B-1----:R-:W-:Y:S08]  /*2c80*/  HMMA.16816.F32.BF16 R44, R16, R40.reuse, R84 ;  /* 0x00000028102c723c */ /* 0x082ff00000041854 */
[----:B-----5:R-:W-:Y:S08]  /*2c90*/  HMMA.16816.F32.BF16 R36, R12, R40, R88 ;  /* 0x000000280c24723c */ /* 0x020ff00000041858 */
[----:B------:R-:W-:Y:S08]  /*2ca0*/  HMMA.16816.F32.BF16 R88, R16, R68, R28 ;  /* 0x000000441058723c */ /* 0x000ff0000004181c */
[-C--:B------:R-:W-:Y:S08]  /*2cb0*/  HMMA.16816.F32.BF16 R28, R12, R42.reuse, R112 ;  /* 0x0000002a0c1c723c */ /* 0x080ff00000041870 */
[----:B------:R-:W-:Y:S01]  /*2cc0*/  HMMA.16816.F32.BF16 R40, R16, R42, R116 ;  /* 0x0000002a1028723c */ /* 0x000fe20000041874 */
[----:B------:R-:W-:-:S07]  /*2cd0*/  FSEL R118, R46, -INF , !P1 ;  /* 0xff8000002e767808 */ /* 0x000fce0004800000 */
[C---:B------:R-:W-:Y:S08]  /*2ce0*/  HMMA.16816.F32.BF16 R160, R8.reuse, R48, RZ ;  /* 0x0000003008a0723c */ /* 0x040ff000000418ff */
[----:B------:R-:W-:Y:S08]  /*2cf0*/  HMMA.16816.F32.BF16 R176, R8, R50, RZ ;  /* 0x0000003208b0723c */ /* 0x000ff000000418ff */
[----:B------:R-:W-:Y:S08]  /*2d00*/  HMMA.16816.F32.BF16 R48, R12, R56, R92 ;  /* 0x000000380c30723c */ /* 0x000ff0000004185c */
[----:B------:R-:W-:Y:S01]  /*2d10*/  HMMA.16816.F32.BF16 R92, R16, R72, R4 ;  /* 0x00000048105c723c */ /* 0x000fe20000041804 */
[----:B------:R-:W-:-:S02]  /*2d20*/  VIADD R4, R2, 0x1 ;  /* 0x0000000102047836 */ /* 0x000fc40000000000 */
[C---:B------:R-:W-:Y:S02]  /*2d30*/  VIADD R6, R2.reuse, 0x9 ;  /* 0x0000000902067836 */ /* 0x040fe40000000000 */
[----:B------:R-:W-:Y:S01]  /*2d40*/  VIADD R5, R2, 0x10 ;  /* 0x0000001002057836 */ /* 0x000fe20000000000 */
[-C--:B------:R-:W-:Y:S01]  /*2d50*/  ISETP.GE.AND P3, PT, R4, R20.reuse, PT ;  /* 0x000000140400720c */ /* 0x080fe20003f66270 */
[----:B------:R-:W-:Y:S01]  /*2d60*/  VIADD R4, R2, 0x11 ;  /* 0x0000001102047836 */ /* 0x000fe20000000000 */
[----:B------:R-:W-:Y:S01]  /*2d70*/  HMMA.16816.F32.BF16 R120, R8, R52, RZ ;  /* 0x000000340878723c */ /* 0x000fe200000418ff */
[----:B------:R-:W-:Y:S02]  /*2d80*/  ISETP.GE.AND P2, PT, R6, R20, PT ;  /* 0x000000140600720c */ /* 0x000fe40003f46270 */
[----:B------:R-:W-:Y:S02]  /*2d90*/  FSEL R116, R47, -INF , !P3 ;  /* 0xff8000002f747808 */ /* 0x000fe40005800000 */
[----:B------:R-:W-:-:S02]  /*2da0*/  FSEL R114, R45, -INF , !P3 ;  /* 0xff8000002d727808 */ /* 0x000fc40005800000 */
[-C--:B------:R-:W-:Y:S01]  /*2db0*/  ISETP.GE.AND P0, PT, R5, R20.reuse, PT ;  /* 0x000000140500720c */ /* 0x080fe20003f06270 */
[----:B------:R-:W-:Y:S01]  /*2dc0*/  HMMA.16816.F32.BF16 R180, R8, R54, RZ ;  /* 0x0000003608b4723c */ /* 0x000fe200000418ff */
[----:B------:R-:W-:Y:S02]  /*2dd0*/  ISETP.GE.AND P5, PT, R4, R20, PT ;  /* 0x000000140400720c */ /* 0x000fe40003fa6270 */
[----:B------:R-:W-:Y:S02]  /*2de0*/  FSEL R113, R43, -INF , !P2 ;  /* 0xff8000002b717808 */ /* 0x000fe40005000000 */
[----:B------:R-:W-:-:S03]  /*2df0*/  FSEL R112, R41, -INF , !P2 ;  /* 0xff80000029707808 */ /* 0x000fc60005000000 */
[----:B------:R-:W-:Y:S01]  /*2e00*/  HMMA.16816.F32.BF16 R52, R12, R60, R96 ;  /* 0x0000003c0c34723c */ /* 0x000fe20000041860 */
[----:B------:R-:W-:Y:S02]  /*2e10*/  FSEL R97, R44, -INF , !P1 ;  /* 0xff8000002c617808 */ /* 0x000fe40004800000 */
[----:B------:R-:W-:Y:S02]  /*2e20*/  FSEL R99, R42, -INF , !P6 ;  /* 0xff8000002a637808 */ /* 0x000fe40007000000 */
[----:B------:R-:W-:Y:S02]  /*2e30*/  FSEL R98, R40, -INF , !P6 ;  /* 0xff80000028627808 */ /* 0x000fe40007000000 */
[----:B------:R-:W-:Y:S01]  /*2e40*/  FSEL R96, R31, -INF , !P2 ;  /* 0xff8000001f607808 */ /* 0x000fe20005000000 */
[-C--:B------:R-:W-:Y:S08]  /*2e50*/  HMMA.16816.F32.BF16 R84, R16, R64.reuse, R32 ;  /* 0x000000401054723c */ /* 0x080ff00000041820 */
[----:B------:R-:W-:Y:S01]  /*2e60*/  HMMA.16816.F32.BF16 R100, R12, R64, R100 ;  /* 0x000000400c64723c */ /* 0x000fe20000041864 */
[----:B------:R-:W-:-:S02]  /*2e70*/  FSEL R64, R36, -INF , !P1 ;  /* 0xff80000024407808 */ /* 0x000fc40004800000 */
[----:B------:R-:W-:-:S05]  /*2e80*/  FSEL R65, R30, -INF , !P6 ;  /* 0xff8000001e417808 */ /* 0x000fca0007000000 */
[----:B------:R-:W-:Y:S01]  /*2e90*/  HMMA.16816.F32.BF16 R104, R12, R72, R104 ;  /* 0x000000480c68723c */ /* 0x000fe20000041868 */
[----:B------:R-:W-:Y:S02]  /*2ea0*/  FSEL R72, R38, -INF , !P1 ;  /* 0xff80000026487808 */ /* 0x000fe40004800000 */
[----:B------:R-:W-:Y:S01]  /*2eb0*/  ISETP.GE.AND P1, PT, R3, R20, PT ;  /* 0x000000140300720c */ /* 0x000fe20003f26270 */
[----:B------:R-:W-:Y:S01]  /*2ec0*/  VIADD R3, R2, 0x20 ;  /* 0x0000002002037836 */ /* 0x000fe20000000000 */
[----:B------:R-:W-:-:S03]  /*2ed0*/  FSEL R73, R50, -INF , !P0 ;  /* 0xff80000032497808 */ /* 0x000fc60004000000 */
[C---:B------:R-:W-:Y:S08]  /*2ee0*/  HMMA.16816.F32.BF16 R80, R16.reuse, R56, R80 ;  /* 0x000000381050723c */ /* 0x040ff00000041850 */
[----:B------:R-:W-:Y:S01]  /*2ef0*/  HMMA.16816.F32.BF16 R76, R16, R60, R76 ;  /* 0x0000003c104c723c */ /* 0x000fe2000004184c */
[----:B------:R-:W-:Y:S02]  /*2f00*/  FSEL R61, R37, -INF , !P3 ;  /* 0xff800000253d7808 */ /* 0x000fe40005800000 */
[----:B------:R-:W-:-:S05]  /*2f10*/  FSEL R60, R29, -INF , !P2 ;  /* 0xff8000001d3c7808 */ /* 0x000fca0005000000 */
[----:B------:R-:W-:Y:S01]  /*2f20*/  HMMA.16816.F32.BF16 R108, R12, R68, R108 ;  /* 0x000000440c6c723c */ /* 0x000fe2000004186c */
[----:B------:R-:W-:Y:S02]  /*2f30*/  FSEL R68, R39, -INF , !P3 ;  /* 0xff80000027447808 */ /* 0x000fe40005800000 */
[----:B------:R-:W-:Y:S01]  /*2f40*/  ISETP.GE.AND P3, PT, R3, R20, PT ;  /* 0x000000140300720c */ /* 0x000fe20003f66270 */
[----:B------:R-:W-:-:S04]  /*2f50*/  VIADD R3, R2, 0x21 ;  /* 0x0000002102037836 */ /* 0x000fc80000000000 */
[----:B------:R-:W-:Y:S01]  /*2f60*/  HMMA.16816.F32.BF16 R152, R8, R26, RZ ;  /* 0x0000001a0898723c */ /* 0x000fe200000418ff */
[----:B------:R-:W1:Y:S07]  /*2f70*/  LDSM.16.M88.4 R8, [R210+0x3800] ;  /* 0x00380000d208783b */ /* 0x000e6e0000000200 */
[----:B------:R-:W-:Y:S01]  /*2f80*/  HMMA.16816.F32.BF16 R24, R12, R58, R128 ;  /* 0x0000003a0c18723c */ /* 0x000fe20000041880 */
[----:B------:R-:W-:-:S07]  /*2f90*/  FSEL R129, R54, -INF , !P3 ;  /* 0xff80000036817808 */ /* 0x000fce0005800000 */
[----:B------:R-:W-:Y:S01]  /*2fa0*/  HMMA.16816.F32.BF16 R4, R16, R58, R124 ;  /* 0x0000003a1004723c */ /* 0x000fe2000004187c */
[----:B------:R-:W-:Y:S02]  /*2fb0*/  FSEL R58, R28, -INF , !P6 ;  /* 0xff8000001c3a7808 */ /* 0x000fe40007000000 */
[-C--:B------:R-:W-:Y:S01]  /*2fc0*/  ISETP.GE.AND P6, PT, R3, R20.reuse, PT ;  /* 0x000000140300720c */ /* 0x080fe20003fc6270 */
[----:B------:R-:W-:Y:S01]  /*2fd0*/  VIADD R3, R2, 0x28 ;  /* 0x0000002802037836 */ /* 0x000fe20000000000 */
[----:B------:R-:W-:Y:S02]  /*2fe0*/  FSEL R127, R82, -INF , !P0 ;  /* 0xff800000527f7808 */ /* 0x000fe40004000000 */
[----:B------:R-:W-:Y:S01]  /*2ff0*/  FSEL R59, R48, -INF , !P0 ;  /* 0xff800000303b7808 */ /* 0x000fe20004000000 */
[----:B------:R-:W-:Y:S01]  /*3000*/  HMMA.16816.F32.BF16 R36, R12, R62, R140 ;  /* 0x0000003e0c24723c */ /* 0x000fe2000004188c */
[----:B------:R-:W-:Y:S01]  /*3010*/  ISETP.GE.AND P2, PT, R3, R20, PT ;  /* 0x000000140300720c */ /* 0x000fe20003f46270 */
[----:B------:R-:W-:Y:S01]  /*3020*/  VIADD R3, R2, 0x29 ;  /* 0x0000002902037836 */ /* 0x000fe20000000000 */
[----:B------:R-:W-:-:S02]  /*3030*/  FSEL R124, R80, -INF , !P0 ;  /* 0xff800000507c7808 */ /* 0x000fc40004000000 */
[----:B------:R-:W-:Y:S02]  /*3040*/  FSEL R126, R83, -INF , !P5 ;  /* 0xff800000537e7808 */ /* 0x000fe40006800000 */
[-C--:B------:R-:W-:Y:S01]  /*3050*/  ISETP.GE.AND P0, PT, R3, R20.reuse, PT ;  /* 0x000000140300720c */ /* 0x080fe20003f06270 */
[C---:B------:R-:W-:Y:S01]  /*3060*/  VIADD R3, R2.reuse, 0x30 ;  /* 0x0000003002037836 */ /* 0x040fe20000000000 */
[C---:B------:R-:W-:Y:S01]  /*3070*/  HMMA.16816.F32.BF16 R28, R16.reuse, R62, R132 ;  /* 0x0000003e101c723c */ /* 0x040fe20000041884 */
[----:B------:R-:W-:Y:S02]  /*3080*/  FSEL R63, R51, -INF , !P5 ;  /* 0xff800000333f7808 */ /* 0x000fe40006800000 */
[----:B------:R-:W-:Y:S02]  /*3090*/  FSEL R62, R49, -INF , !P5 ;  /* 0xff800000313e7808 */ /* 0x000fe40006800000 */
[----:B------:R-:W-:Y:S02]  /*30a0*/  FSEL R125, R81, -INF , !P5 ;  /* 0xff800000517d7808 */ /* 0x000fe40006800000 */
[----:B------:R-:W-:Y:S01]  /*30b0*/  ISETP.GE.AND P5, PT, R3, R20, PT ;  /* 0x000000140300720c */ /* 0x000fe20003fa6270 */
[----:B------:R-:W-:Y:S01]  /*30c0*/  VIADD R3, R2, 0x31 ;  /* 0x0000003102037836 */ /* 0x000fe20000000000 */
[----:B------:R-:W-:Y:S01]  /*30d0*/  FSEL R81, R26, -INF , !P4 ;  /* 0xff8000001a517808 */ /* 0x000fe20006000000 */
[----:B-1----:R-:W-:Y:S01]  /*30e0*/  HMMA.16816.F32.BF16 R48, R16, R8, R120 ;  /* 0x000000081030723c */ /* 0x002fe20000041878 */
[----:B------:R-:W-:-:S02]  /*30f0*/  FSEL R80, R24, -INF , !P4 ;  /* 0xff80000018507808 */ /* 0x000fc40006000000 */
[----:B------:R-:W-:Y:S02]  /*3100*/  FSEL R119, R6, -INF , !P4 ;  /* 0xff80000006777808 */ /* 0x000fe40006000000 */
[----:B------:R-:W-:Y:S02]  /*3110*/  FSEL R115, R4, -INF , !P4 ;  /* 0xff80000004737808 */ /* 0x000fe40006000000 */
[----:B------:R-:W-:Y:S01]  /*3120*/  ISETP.GE.AND P4, PT, R3, R20, PT ;  /* 0x000000140300720c */ /* 0x000fe20003f86270 */
[----:B------:R-:W-:Y:S01]  /*3130*/  VIADD R3, R2, 0x38 ;  /* 0x0000003802037836 */ /* 0x000fe20000000000 */
[----:B------:R-:W-:Y:S01]  /*3140*/  FSEL R82, R27, -INF , !P1 ;  /* 0xff8000001b527808 */ /* 0x000fe20004800000 */
[----:B------:R-:W-:Y:S01]  /*3150*/  HMMA.16816.F32.BF16 R40, R12, R66, R156 ;  /* 0x000000420c28723c */ /* 0x000fe2000004189c */
[----:B------:R-:W-:Y:S02]  /*3160*/  FSEL R69, R25, -INF , !P1 ;  /* 0xff80000019457808 */ /* 0x000fe40004800000 */
[----:B------:R-:W-:-:S02]  /*3170*/  FSEL R117, R7, -INF , !P1 ;  /* 0xff80000007757808 */ /* 0x000fc40004800000 */
[----:B------:R-:W-:Y:S02]  /*3180*/  FSEL R83, R5, -INF , !P1 ;  /* 0xff80000005537808 */ /* 0x000fe40004800000 */
[----:B------:R-:W-:Y:S01]  /*3190*/  ISETP.GE.AND P1, PT, R3, R20, PT ;  /* 0x000000140300720c */ /* 0x000fe20003f26270 */
[----:B------:R-:W-:Y:S01]  /*31a0*/  VIADD R3, R2, 0x39 ;  /* 0x0000003902037836 */ /* 0x000fe20000000000 */
[----:B------:R-:W-:Y:S01]  /*31b0*/  FSEL R143, R78, -INF , !P3 ;  /* 0xff8000004e8f7808 */ /* 0x000fe20005800000 */
[----:B------:R-:W-:Y:S01]  /*31c0*/  HMMA.16816.F32.BF16 R32, R16, R66, R144 ;  /* 0x000000421020723c */ /* 0x000fe20000041890 */
[----:B------:R-:W-:Y:S01]  /*31d0*/  FSEL R121, R52, -INF , !P3 ;  /* 0xff80000034797808 */ /* 0x000fe20005800000 */
[----:B------:R-:W1:Y:S01]  /*31e0*/  LDSM.16.M88.4 R4, [R210+0x3c00] ;  /* 0x003c0000d204783b */ /* 0x000e620000000200 */
[----:B------:R-:W-:Y:S01]  /*31f0*/  FSEL R141, R76, -INF , !P3 ;  /* 0xff8000004c8d7808 */ /* 0x000fe20005800000 */
[----:B------:R-:W-:-:S04]  /*3200*/  DEPBAR.LE SB0, 0x0 ;  /* 0x000080000000791a */ /* 0x000fc80000000000 */
[-C--:B------:R-:W-:Y:S01]  /*3210*/  ISETP.GE.AND P3, PT, R3, R20.reuse, PT ;  /* 0x000000140300720c */ /* 0x080fe20003f66270 */
[C---:B------:R-:W-:Y:S01]  /*3220*/  VIADD R3, R2.reuse, 0x40 ;  /* 0x0000004002037836 */ /* 0x040fe20000000000 */
[----:B------:R-:W-:Y:S01]  /*3230*/  FSEL R128, R55, -INF , !P6 ;  /* 0xff80000037807808 */ /* 0x000fe20007000000 */
[----:B------:R-:W-:Y:S01]  /*3240*/  HMMA.16816.F32.BF16 R44, R12, R8, R148 ;  /* 0x000000080c2c723c */ /* 0x000fe20000041894 */
[----:B------:R-:W-:Y:S02]  /*3250*/  FSEL R120, R53, -INF , !P6 ;  /* 0xff80000035787808 */ /* 0x000fe40007000000 */
[----:B------:R-:W-:Y:S02]  /*3260*/  FSEL R142, R79, -INF , !P6 ;  /* 0xff8000004f8e7808 */ /* 0x000fe40007000000 */
[----:B------:R-:W-:Y:S02]  /*3270*/  FSEL R140, R77, -INF , !P6 ;  /* 0xff8000004d8c7808 */ /* 0x000fe40007000000 */
[----:B------:R-:W-:Y:S01]  /*3280*/  ISETP.GE.AND P6, PT, R3, R20, PT ;  /* 0x000000140300720c */ /* 0x000fe20003fc6270 */
[----:B------:R-:W-:Y:S01]  /*3290*/  VIADD R3, R2, 0x41 ;  /* 0x0000004102037836 */ /* 0x000fe20000000000 */
[----:B------:R-:W-:Y:S01]  /*32a0*/  FSEL R123, R38, -INF , !P2 ;  /* 0xff800000267b7808 */ /* 0x000fe20005000000 */
[----:B------:R-:W-:Y:S01]  /*32b0*/  HMMA.16816.F32.BF16 R24, R16, R70, R152 ;  /* 0x000000461018723c */ /* 0x000fe20000041898 */
[----:B------:R-:W-:-:S02]  /*32c0*/  FSEL R79, R36, -INF , !P2 ;  /* 0xff800000244f7808 */ /* 0x000fc40005000000 */
[----:B------:R-:W-:Y:S02]  /*32d0*/  FSEL R138, R30, -INF , !P2 ;  /* 0xff8000001e8a7808 */ /* 0x000fe40005000000 */
[----:B------:R-:W-:Y:S02]  /*32e0*/  FSEL R132, R28, -INF , !P2 ;  /* 0xff8000001c847808 */ /* 0x000fe40005000000 */
[----:B------:R-:W-:Y:S01]  /*32f0*/  ISETP.GE.AND P2, PT, R3, R20, PT ;  /* 0x000000140300720c */ /* 0x000fe20003f46270 */
[----:B------:R-:W-:Y:S01]  /*3300*/  VIADD R3, R2, 0x48 ;  /* 0x0000004802037836 */ /* 0x000fe20000000000 */
[----:B------:R-:W-:Y:S02]  /*3310*/  FSEL R122, R39, -INF , !P0 ;  /* 0xff800000277a7808 */ /* 0x000fe40004000000 */
[----:B------:R-:W-:Y:S02]  /*3320*/  FSEL R78, R37, -INF , !P0 ;  /* 0xff800000254e7808 */ /* 0x000fe40004000000 */
[----:B------:R-:W-:Y:S01]  /*3330*/  FSEL R131, R31, -INF , !P0 ;  /* 0xff8000001f837808 */ /* 0x000fe20004000000 */
[----:B------:R-:W-:Y:S01]  /*3340*/  HMMA.16816.F32.BF16 R36, R12, R74, R172 ;  /* 0x0000004a0c24723c */ /* 0x000fe200000418ac */
[----:B------:R-:W-:-:S02]  /*3350*/  FSEL R130, R29, -INF , !P0 ;  /* 0xff8000001d827808 */ /* 0x000fc40004000000 */
[-C--:B------:R-:W-:Y:S01]  /*3360*/  ISETP.GE.AND P0, PT, R3, R20.reuse, PT ;  /* 0x000000140300720c */ /* 0x080fe20003f06270 */
[----:B------:R-:W-:Y:S01]  /*3370*/  VIADD R3, R2, 0x49 ;  /* 0x0000004902037836 */ /* 0x000fe20000000000 */
[----:B------:R-:W-:Y:S02]  /*3380*/  FSEL R151, R86, -INF , !P5 ;  /* 0xff80000056977808 */ /* 0x000fe40006800000 */
[----:B------:R-:W-:Y:S01]  /*3390*/  FSEL R102, R102, -INF , !P5 ;  /* 0xff80000066667808 */ /* 0x000fe20006800000 */
[----:B------:R-:W-:Y:S01]  /*33a0*/  HMMA.16816.F32.BF16 R28, R12, R70, R168 ;  /* 0x000000460c1c723c */ /* 0x000fe200000418a8 */
        /* <DEDUP_REMOVED lines=19> */
[----:B-1----:R-:W-:Y:S01]  /*34e0*/  HMMA.16816.F32.BF16 R40, R16, R4, R160 ;  /* 0x000000041028723c */ /* 0x002fe200000418a0 */
        /* <DEDUP_REMOVED lines=51> */
[----:B------:R-:W-:Y:S01]  /*3820*/  VIADD R2, R2, 0x79 ;  /* 0x0000007902027836 */ /* 0x000fe20000000000 */
[----:B------:R-:W-:Y:S01]  /*3830*/  FSEL R219, R46, -INF , !P2 ;  /* 0xff8000002edb7808 */ /* 0x000fe20005000000 */
[----:B------:R-:W-:Y:S01]  /*3840*/  HMMA.16816.F32.BF16 R16, R16, R6, R176 ;  /* 0x000000061010723c */ /* 0x000fe200000418b0 */
        /* <DEDUP_REMOVED lines=10> */
[-C--:B------:R-:W-:Y:S02]  /*38f0*/  ISETP.GE.AND P2, PT, R3, R20.reuse, PT ;  /* 0x000000140300720c */ /* 0x080fe40003f46270 */
[----:B------:R-:W-:Y:S02]  /*3900*/  ISETP.GE.U32.AND P0, PT, R20, 0x81, PT ;  /* 0x000000811400780c */ /* 0x000fe40003f06070 */
[----:B------:R-:W-:Y:S02]  /*3910*/  ISETP.GE.AND P1, PT, R2, R20, PT ;  /* 0x000000140200720c */ /* 0x000fe40003f26270 */
[----:B------:R-:W1:Y:S01]  /*3920*/  LDC.U8 R20, c[0x0][0x4f8] ;  /* 0x00013e00ff147b82 */ /* 0x000e620000000000 */
        /* <DEDUP_REMOVED lines=25> */
[----:B-1----:R-:W-:Y:S05]  /*3ac0*/  @!P0 BRA `(.L_x_479) ;  /* 0x0000000000bc8947 */ /* 0x002fea0003800000 */
        /* <DEDUP_REMOVED lines=9> */
[CC--:B------:R-:W-:Y:S02]  /*3b60*/  @!P1 LEA R5, P4, R22.reuse, R2.reuse, 0x5 ;  /* 0x0000000216059211 */ /* 0x0c0fe400078828ff */
[----:B------:R-:W-:Y:S02]  /*3b70*/  @!P1 LEA R10, P3, R22, R2, 0x6 ;  /* 0x00000002160a9211 */ /* 0x000fe400078630ff */
[-C--:B------:R-:W-:Y:S02]  /*3b80*/  @!P2 LEA R8, P5, R2, R228.reuse, 0x1 ;  /* 0x000000e40208a211 */ /* 0x080fe400078a08ff */
[CCC-:B------:R-:W-:Y:S02]  /*3b90*/  @!P1 LEA.HI.X R7, R22.reuse, R3.reuse, R23.reuse, 0x5, P4 ;  /* 0x0000000316079211 */ /* 0x1c0fe400020f2c17 */
[----:B------:R-:W-:Y:S02]  /*3ba0*/  @!P1 LEA R6, P4, R5, R228, 0x1 ;  /* 0x000000e405069211 */ /* 0x000fe400078808ff */
[----:B------:R-:W-:-:S02]  /*3bb0*/  @!P1 LEA.HI.X R11, R22, R3, R23, 0x6, P3 ;  /* 0x00000003160b9211 */ /* 0x000fc400018f3417 */
[----:B------:R-:W-:Y:S02]  /*3bc0*/  @!P1 LEA R4, P3, R10, R228, 0x1 ;  /* 0x000000e40a049211 */ /* 0x000fe400078608ff */
        /* <DEDUP_REMOVED lines=20> */
[----:B-1----:R-:W-:Y:S02]  /*3d10*/  IMAD R4, R23, 0x60, RZ ;  /* 0x0000006017047824 */ /* 0x002fe400078e02ff */
        /* <DEDUP_REMOVED lines=8> */
.L_x_481:
[----:B------:R-:W-:Y:S05]  /*3da0*/  BSYNC.RECONVERGENT B0 ;  /* 0x0000000000007941 */ /* 0x000fea0003800200 */
.L_x_480:
[----:B------:R-:W0:Y:S02]  /*3db0*/  LDGDEPBAR ;  /* 0x00000000000079af */ /* 0x000e240000000000 */
.L_x_479:
[----:B------:R-:W3:Y:S01]  /*3dc0*/  LDCU UR5, c[0x0][0x3e0] ;  /* 0x00007c00ff0577ac */ /* 0x000ee20008000800 */
[----:B-12---:R-:W-:Y:S01]  /*3dd0*/  SHF.R.U32.HI R4, RZ, 0x5, R213 ;  /* 0x00000005ff047819 */ /* 0x006fe200000116d5 */
[----:B------:R-:W-:Y:S01]  /*3de0*/  IMAD.SHL.U32 R169, R21, 0x4, RZ ;  /* 0x0000000415a97824 */ /* 0x000fe200078e00ff */
[----:B------:R-:W-:Y:S01]  /*3df0*/  LOP3.LUT R5, R213, 0x1f, RZ, 0xc0, !PT ;  /* 0x0000001fd5057812 */ /* 0x000fe200078ec0ff */
[----:B------:R-:W-:Y:S01]  /*3e00*/  VIADD R231, R216, 0x9e3779b9 ;  /* 0x9e3779b9d8e77836 */ /* 0x000fe20000000000 */
[----:B------:R-:W-:Y:S01]  /*3e10*/  STL [R1+0x7c], R227 ;  /* 0x00007ce301007387 */ /* 0x000fe20000100800 */
[----:B------:R-:W-:Y:S02]  /*3e20*/  IMAD R4, R220, 0x8, R4 ;  /* 0x00000008dc047824 */ /* 0x000fe400078e0204 */
[----:B------:R-:W-:Y:S01]  /*3e30*/  VIADD R249, R216, 0x3c6ef372 ;  /* 0x3c6ef372d8f97836 */ /* 0x000fe20000000000 */
[----:B------:R-:W-:Y:S01]  /*3e40*/  STL [R1+0x78], R214 ;  /* 0x000078d601007387 */ /* 0x000fe20000100800 */
[----:B------:R-:W-:-:S02]  /*3e50*/  VIADD R3, R4, 0x4 ;  /* 0x0000000404037836 */ /* 0x000fc40000000000 */
[----:B------:R-:W-:Y:S01]  /*3e60*/  IMAD.WIDE.U32 R92, R4, -0x326172a9, RZ ;  /* 0xcd9e8d57045c7825 */ /* 0x000fe200078e00ff */
[----:B------:R-:W-:Y:S03]  /*3e70*/  STL [R1+0x74], R212 ;  /* 0x000074d401007387 */ /* 0x000fe60000100800 */
[----:B------:R-:W-:Y:S01]  /*3e80*/  IMAD.WIDE.U32 R250, R3, -0x326172a9, RZ ;  /* 0xcd9e8d5703fa7825 */ /* 0x000fe200078e00ff */
[----:B------:R-:W-:Y:S03]  /*3e90*/  STL [R1+0x70], R211 ;  /* 0x000070d301007387 */ /* 0x000fe60000100800 */
[----:B---3--:R-:W-:Y:S01]  /*3ea0*/  IMAD R2, R222, UR5, R221 ;  /* 0x00000005de027c24 */ /* 0x008fe2000f8e02dd */
[----:B------:R-:W1:Y:S01]  /*3eb0*/  LDCU UR5, c[0x0][0x45c] ;  /* 0x00008b80ff0577ac */ /* 0x000e620008000800 */
[----:B------:R-:W-:Y:S01]  /*3ec0*/  VIADD R171, R217, 0x32370b8f ;  /* 0x32370b8fd9ab7836 */ /* 0x000fe20000000000 */
[----:B------:R-:W-:Y:S01]  /*3ed0*/  STL [R1+0x6c], R210 ;  /* 0x00006cd201007387 */ /* 0x000fe20000100800 */
[----:B------:R-:W-:-:S02]  /*3ee0*/  IMAD.SHL.U32 R2, R2, 0x20, RZ ;  /* 0x0000002002027824 */ /* 0x000fc400078e00ff */
[C---:B------:R-:W-:Y:S01]  /*3ef0*/  VIADD R170, R217.reuse, 0x76cf5d0a ;  /* 0x76cf5d0ad9aa7836 */ /* 0x040fe20000000000 */
[----:B------:R-:W-:Y:S01]  /*3f00*/  STL [R1+0x68], R208 ;  /* 0x000068d001007387 */ /* 0x000fe20000100800 */
[----:B------:R-:W-:Y:S01]  /*3f10*/  VIADD R220, R216, 0xdaa66d2b ;  /* 0xdaa66d2bd8dc7836 */ /* 0x000fe20000000000 */
[----:B------:R-:W-:Y:S01]  /*3f20*/  IADD3 R5, P2, P1, R2, R136, R5 ;  /* 0x0000008802057210 */ /* 0x000fe2000795e005 */
[----:B------:R-:W-:Y:S01]  /*3f30*/  VIADD R224, R216, 0x78dde6e4 ;  /* 0x78dde6e4d8e07836 */ /* 0x000fe20000000000 */
[----:B------:R-:W-:Y:S01]  /*3f40*/  SHF.R.S32.HI R2, RZ, 0x1f, R2 ;  /* 0x0000001fff027819 */ /* 0x000fe20000011402 */
[----:B------:R-:W-:Y:S02]  /*3f50*/  VIADD R172, R217, 0xed9eba14 ;  /* 0xed9eba14d9ac7836 */ /* 0x000fe40000000000 */
[----:B------:R-:W-:Y:S01]  /*3f60*/  IMAD.WIDE.U32 R162, R5, -0x2daee0ad, RZ ;  /* 0xd2511f5305a27825 */ /* 0x000fe200078e00ff */
[----:B------:R-:W-:-:S03]  /*3f70*/  IADD3.X R2, PT, PT, R2, R137, RZ, P2, P1 ;  /* 0x0000008902027210 */ /* 0x000fc600017e24ff */
[C---:B------:R-:W-:Y:S01]  /*3f80*/  VIADD R168, R217.reuse, 0xa9066899 ;  /* 0xa9066899d9a87836 */ /* 0x040fe20000000000 */
[CC--:B------:R-:W-:Y:S01]  /*3f90*/  LOP3.LUT R4, R216.reuse, R2.reuse, R93, 0x96, !PT ;  /* 0x00000002d8047212 */ /* 0x0c0fe200078e965d */
[C---:B------:R-:W-:Y:S01]  /*3fa0*/  VIADD R222, R216.reuse, 0x1715609d ;  /* 0x1715609dd8de7836 */ /* 0x040fe20000000000 */
[----:B------:R-:W-:Y:S01]  /*3fb0*/  LOP3.LUT R3, R216, R2, R251, 0x96, !PT ;  /* 0x00000002d8037212 */ /* 0x000fe200078e96fb */
[----:B------:R-:W-:Y:S01]  /*3fc0*/  VIADD R2, R217, 0xbb67ae85 ;  /* 0xbb67ae85d9027836 */ /* 0x000fe20000000000 */
[----:B------:R-:W-:Y:S01]  /*3fd0*/  STL.64 [R1+0x18], R162 ;  /* 0x000018a201007387 */ /* 0x000fe20000100a00 */
[----:B------:R-:W-:-:S04]  /*3fe0*/  IMAD.WIDE.U32 R246, R4, -0x2daee0ad, RZ ;  /* 0xd2511f5304f67825 */ /* 0x000fc800078e00ff */
[----:B------:R-:W-:Y:S01]  /*3ff0*/  IMAD.WIDE.U32 R244, R3, -0x2daee0ad, RZ ;  /* 0xd2511f5303f47825 */ /* 0x000fe200078e00ff */
[----:B------:R-:W-:Y:S01]  /*4000*/  LOP3.LUT R3, R217, R169, R163, 0x96, !PT ;  /* 0x000000a9d9037212 */ /* 0x000fe200078e96a3 */
[----:B------:R-:W-:Y:S01]  /*4010*/  STL.64 [R1+0x28], R246 ;  /* 0x000028f601007387 */ /* 0x000fe20000100a00 */
[-C--:B------:R-:W-:Y:S01]  /*4020*/  LOP3.LUT R5, R2, R162.reuse, R247, 0x96, !PT ;  /* 0x000000a202057212 */ /* 0x080fe200078e96f7 */
[----:B------:R-:W-:Y:S01]  /*4030*/  VIADD R221, R216, 0xb54cda56 ;  /* 0xb54cda56d8dd7836 */ /* 0x000fe20000000000 */
[----:B------:R-:W-:Y:S01]  /*4040*/  LOP3.LUT R4, R2, R162, R245, 0x96, !PT ;  /* 0x000000a202047212 */ /* 0x000fe200078e96f5 */
[----:B------:R-:W-:Y:S01]  /*4050*/  IMAD.WIDE.U32 R2, R3, -0x326172a9, RZ ;  /* 0xcd9e8d5703027825 */ /* 0x000fe200078e00ff */
[----:B------:R-:W-:Y:S03]  /*4060*/  STL.64 [R1+0x20], R244 ;  /* 0x000020f401007387 */ /* 0x000fe60000100a00 */
[----:B------:R-:W-:-:S04]  /*4070*/  IMAD.WIDE.U32 R228, R5, -0x326172a9, RZ ;  /* 0xcd9e8d5705e47825 */ /* 0x000fc800078e00ff */
[----:B------:R-:W-:Y:S01]  /*4080*/  IMAD.WIDE.U32 R66, R4, -0x326172a9, RZ ;  /* 0xcd9e8d5704427825 */ /* 0x000fe200078e00ff */
[----:B------:R-:W-:Y:S01]  /*4090*/  LOP3.LUT R4, R231, R92, R3, 0x96, !PT ;  /* 0x0000005ce7047212 */ /* 0x000fe200078e9603 */
[----:B------:R-:W-:Y:S01]  /*40a0*/  STL.64 [R1+0x8], R228 ;  /* 0x000008e401007387 */ /* 0x000fe20000100a00 */
[----:B------:R-:W-:Y:S01]  /*40b0*/  LOP3.LUT R7, R249, R2, R229, 0x96, !PT ;  /* 0x00000002f9077212 */ /* 0x000fe200078e96e5 */
[----:B------:R-:W-:Y:S01]  /*40c0*/  IMAD.U32 R213, R20, 0x10000, RZ ;  /* 0x0001000014d57824 */ /* 0x000fe200078e00ff */
[----:B------:R-:W-:Y:S01]  /*40d0*/  LOP3.LUT R3, R231, R250, R3, 0x96, !PT ;  /* 0x000000fae7037212 */ /* 0x000fe200078e9603 */
[----:B------:R-:W-:Y:S01]  /*40e0*/  IMAD.WIDE.U32 R4, R4, -0x2daee0ad, RZ ;  /* 0xd2511f5304047825 */ /* 0x000fe200078e00ff */
[----:B------:R-:W-:Y:S01]  /*40f0*/  LOP3.LUT R6, R249, R2, R67, 0x96, !PT ;  /* 0x00000002f9067212 */ /* 0x000fe200078e9643 */
[----:B------:R-:W-:Y:S01]  /*4100*/  STL.64 [R1+0x10], R66 ;  /* 0x0000104201007387 */ /* 0x000fe20000100a00 */
[----:B------:R-:W-:Y:S01]  /*4110*/  LOP3.LUT R213, R20, 0xff0000, R213, 0xf8, !PT ;  /* 0x00ff000014d57812 */ /* 0x000fe200078ef8d5 */
[----:B------:R-:W-:Y:S01]  /*4120*/  IMAD.WIDE.U32 R24, R7, -0x2daee0ad, RZ ;  /* 0xd2511f5307187825 */ /* 0x000fe200078e00ff */
[----:B------:R-:W-:Y:S01]  /*4130*/  LOP3.LUT R12, R170, R246, R5, 0x96, !PT ;  /* 0x000000f6aa0c7212 */ /* 0x000fe200078e9605 */
[----:B------:R-:W-:Y:S01]  /*4140*/  STL [R1+0x90], R215 ;  /* 0x000090d701007387 */ /* 0x000fe20000100800 */
[----:B------:R-:W-:Y:S01]  /*4150*/  FMNMX3.FTZ R5, R72, R68, R65, !PT ;  /* 0x0000004448057276 */ /* 0x000fe20007810041 */
[----:B------:R-:W-:Y:S01]  /*4160*/  IMAD.WIDE.U32 R2, R3, -0x2daee0ad, RZ ;  /* 0xd2511f5303027825 */ /* 0x000fe200078e00ff */
[----:B------:R-:W-:Y:S01]  /*4170*/  LOP3.LUT R7, R171, R4, R25, 0x96, !PT ;  /* 0x00000004ab077212 */ /* 0x000fe200078e9619 */
[----:B------:R-:W-:Y:S01]  /*4180*/  STL [R1+0x94], R226 ;  /* 0x000094e201007387 */ /* 0x000fe20000100800 */
[----:B------:R-:W-:Y:S01]  /*4190*/  FMNMX3.FTZ R4, R97, R114, R98, !PT ;  /* 0x0000007261047276 */ /* 0x000fe20007810062 */
[----:B------:R-:W-:Y:S01]  /*41a0*/  IMAD.WIDE.U32 R26, R6, -0x2daee0ad, RZ ;  /* 0xd2511f53061a7825 */ /* 0x000fe200078e00ff */
[----:B------:R-:W-:-:S02]  /*41b0*/  LOP3.LUT R22, R170, R244, R3, 0x96, !PT ;  /* 0x000000f4aa167212 */ /* 0x000fc400078e9603 */
[----:B------:R-:W-:Y:S01]  /*41c0*/  FMNMX3.FTZ R3, R118, R116, R99, !PT ;  /* 0x0000007476037276 */ /* 0x000fe20007810063 */
[----:B------:R-:W-:Y:S01]  /*41d0*/  IMAD.WIDE.U32 R12, R12, -0x326172a9, RZ ;  /* 0xcd9e8d570c0c7825 */ /* 0x000fe200078e00ff */
[----:B------:R-:W-:Y:S02]  /*41e0*/  LOP3.LUT R9, R171, R2, R27, 0x96, !PT ;  /* 0x00000002ab097212 */ /* 0x000fe400078e961b */
[----:B------:R-:W-:Y:S01]  /*41f0*/  FMNMX3.FTZ R2, R64, R61, R58, !PT ;  /* 0x0000003d40027276 */ /* 0x000fe2000781003a */
[----:B------:R-:W-:Y:S01]  /*4200*/  IMAD.WIDE.U32 R22, R22, -0x326172a9, RZ ;  /* 0xcd9e8d5716167825 */ /* 0x000fe200078e00ff */
[----:B------:R-:W-:Y:S02]  /*4210*/  FMNMX3.FTZ R6, R4, R112, R124, !PT ;  /* 0x0000007004067276 */ /* 0x000fe4000781007c */
[----:B------:R-:W-:Y:S01]  /*4220*/  FMNMX3.FTZ R4, R3, R113, R127, !PT ;  /* 0x0000007103047276 */ /* 0x000fe2000781007f */
[----:B------:R-:W-:Y:S01]  /*4230*/  VIADD R137, R217, 0x646e171e ;  /* 0x646e171ed9897836 */ /* 0x000fe20000000000 */
[----:B------:R-:W-:Y:S01]  /*4240*/  FMNMX3.FTZ R3, R2, R60, R59, !PT ;  /* 0x0000003c02037276 */ /* 0x000fe2000781003b */
[----:B------:R-:W-:Y:S01]  /*4250*/  IMAD.IADD R139, R209, 0x1, R139 ;  /* 0x00000001d18b7824 */ /* 0x000fe200078e028b */
[----:B------:R-:W-:-:S02]  /*4260*/  FMNMX3.FTZ R2, R5, R96, R73, !PT ;  /* 0x0000006005027276 */ /* 0x000fc40007810049 */
[----:B------:R-:W-:Y:S02]  /*4270*/  FMNMX3.FTZ R3, R3, R62, R80, !PT ;  /* 0x0000003e03037276 */ /* 0x000fe40007810050 */
[----:B------:R-:W-:Y:S02]  /*4280*/  FMNMX3.FTZ R2, R2, R63, R81, !PT ;  /* 0x0000003f02027276 */ /* 0x000fe40007810051 */
[----:B------:R-:W-:Y:S01]  /*4290*/  FMNMX3.FTZ R5, R6, R125, R115, !PT ;  /* 0x0000007d06057276 */ /* 0x000fe20007810073 */
[----:B------:R-:W-:Y:S01]  /*42a0*/  IMAD.WIDE.U32 R6, R7, -0x326172a9, RZ ;  /* 0xcd9e8d5707067825 */ /* 0x000fe200078e00ff */
        /* <DEDUP_REMOVED lines=48> */
[----:B------:R-:W-:Y:S01]  /*45b0*/  FMNMX.FTZ R14, R193, R2, !PT ;  /* 0x00000002c10e7209 */ /* 0x000fe20007810000 */
[----:B------:R-:W2:Y:S01]  /*45c0*/  SHFL.BFLY PT, R18, R15, 0x2, 0x1f ;  /* 0x0c401f000f127f89 */ /* 0x000ea200000e0000 */
[----:B------:R-:W-:Y:S01]  /*45d0*/  FMNMX.FTZ R136, R173, R5, !PT ;  /* 0x00000005ad887209 */ /* 0x000fe20007810000 */
[----:B------:R-:W-:Y:S01]  /*45e0*/  IMAD.WIDE.U32 R2, R9, -0x326172a9, RZ ;  /* 0xcd9e8d5709027825 */ /* 0x000fe200078e00ff */
[----:B------:R-:W-:Y:S01]  /*45f0*/  FMNMX3.FTZ R4, R4, R179, R197, !PT ;  /* 0x000000b304047276 */ /* 0x000fe200078100c5 */
[----:B------:R-:W3:Y:S01]  /*4600*/  SHFL.BFLY PT, R19, R14, 0x2, 0x1f ;  /* 0x0c401f000e137f89 */ /* 0x000ee200000e0000 */
[----:B------:R-:W-:-:S02]  /*4610*/  LOP3.LUT R10, R220, R228, R13, 0x96, !PT ;  /* 0x000000e4dc0a7212 */ /* 0x000fc400078e960d */
[----:B------:R-:W-:Y:S01]  /*4620*/  FMNMX3.FTZ R4, R4, R187, R181, !PT ;  /* 0x000000bb04047276 */ /* 0x000fe200078100b5 */
[----:B------:R-:W4:Y:S01]  /*4630*/  SHFL.BFLY PT, R16, R136, 0x2, 0x1f ;  /* 0x0c401f0088107f89 */ /* 0x000f2200000e0000 */
[----:B------:R-:W-:Y:S01]  /*4640*/  LOP3.LUT R8, R220, R66, R23, 0x96, !PT ;  /* 0x00000042dc087212 */ /* 0x000fe200078e9617 */
[----:B------:R-:W-:Y:S01]  /*4650*/  IMAD.WIDE.U32 R10, R10, -0x2daee0ad, RZ ;  /* 0xd2511f530a0a7825 */ /* 0x000fe200078e00ff */
[----:B------:R-:W-:Y:S02]  /*4660*/  FMNMX.FTZ R135, R178, R4, !PT ;  /* 0x00000004b2877209 */ /* 0x000fe40007810000 */
[----:B------:R-:W-:Y:S01]  /*4670*/  LOP3.LUT R7, R224, R12, R7, 0x96, !PT ;  /* 0x0000000ce0077212 */ /* 0x000fe200078e9607 */
[----:B------:R-:W-:Y:S01]  /*4680*/  IMAD.WIDE.U32 R4, R8, -0x2daee0ad, RZ ;  /* 0xd2511f5308047825 */ /* 0x000fe200078e00ff */
[----:B------:R-:W-:Y:S01]  /*4690*/  LOP3.LUT R8, R172, R24, R11, 0x96, !PT ;  /* 0x00000018ac087212 */ /* 0x000fe200078e960b */
[----:B------:R-:W1:Y:S01]  /*46a0*/  SHFL.BFLY PT, R17, R135, 0x2, 0x1f ;  /* 0x0c401f0087117f89 */ /* 0x000e6200000e0000 */
[----:B------:R-:W-:Y:S01]  /*46b0*/  LOP3.LUT R3, R224, R22, R3, 0x96, !PT ;  /* 0x00000016e0037212 */ /* 0x000fe200078e9603 */
[----:B------:R-:W-:Y:S01]  /*46c0*/  IMAD.WIDE.U32 R22, R7, -0x2daee0ad, RZ ;  /* 0xd2511f5307167825 */ /* 0x000fe200078e00ff */
[----:B------:R-:W-:-:S02]  /*46d0*/  LOP3.LUT R12, R172, R26, R5, 0x96, !PT ;  /* 0x0000001aac0c7212 */ /* 0x000fc400078e9605 */
[----:B------:R-:W-:Y:S01]  /*46e0*/  LEA R139, R139, UR4, 0x1 ;  /* 0x000000048b8b7c11 */ /* 0x000fe2000f8e08ff */
[----:B------:R-:W-:Y:S01]  /*46f0*/  IMAD.WIDE.U32 R8, R8, -0x326172a9, RZ ;  /* 0xcd9e8d5708087825 */ /* 0x000fe200078e00ff */
[----:B--2---:R-:W-:-:S03]  /*4700*/  FMNMX.FTZ R15, R15, R18, !PT ;  /* 0x000000120f0f7209 */ /* 0x004fc60007810000 */
[----:B------:R-:W-:Y:S01]  /*4710*/  IMAD.WIDE.U32 R12, R12, -0x326172a9, RZ ;  /* 0xcd9e8d570c0c7825 */ /* 0x000fe200078e00ff */
[----:B------:R-:W-:Y:S01]  /*4720*/  LOP3.LUT R5, R222, R6, R9, 0x96, !PT ;  /* 0x00000006de057212 */ /* 0x000fe200078e9609 */
[----:B------:R-:W-:Y:S01]  /*4730*/  LDSM.16.MT88.4 R40, [R139+0x4000] ;  /* 0x004000008b28783b */ /* 0x000fe20000004200 */
[----:B---3--:R-:W-:Y:S01]  /*4740*/  FMNMX.FTZ R14, R14, R19, !PT ;  /* 0x000000130e0e7209 */ /* 0x008fe20007810000 */
[----:B------:R-:W-:Y:S01]  /*4750*/  IMAD.WIDE.U32 R26, R3, -0x2daee0ad, RZ ;  /* 0xd2511f53031a7825 */ /* 0x000fe200078e00ff */
[----:B------:R-:W-:Y:S01]  /*4760*/  LOP3.LUT R3, R168, R10, R23, 0x96, !PT ;  /* 0x0000000aa8037212 */ /* 0x000fe200078e9617 */
[----:B------:R-:W2:Y:S01]  /*4770*/  SHFL.BFLY PT, R134, R15, 0x1, 0x1f ;  /* 0x0c201f000f867f89 */ /* 0x000ea200000e0000 */
[----:B----4-:R-:W-:Y:S01]  /*4780*/  FMNMX.FTZ R136, R136, R16, !PT ;  /* 0x0000001088887209 */ /* 0x010fe20007810000 */
[----:B------:R-:W-:Y:S01]  /*4790*/  IMAD.IADD R209, R0, 0x1, R139 ;  /* 0x0000000100d17824 */ /* 0x000fe200078e028b */
[----:B------:R-:W-:Y:S01]  /*47a0*/  LOP3.LUT R9, R222, R2, R13, 0x96, !PT ;  /* 0x00000002de097212 */ /* 0x000fe200078e960d */
[----:B------:R-:W3:Y:S01]  /*47b0*/  SHFL.BFLY PT, R133, R14, 0x1, 0x1f ;  /* 0x0c201f000e857f89 */ /* 0x000ee200000e0000 */
[----:B------:R-:W-:Y:S01]  /*47c0*/  IMAD.WIDE.U32 R2, R3, -0x326172a9, RZ ;  /* 0xcd9e8d5703027825 */ /* 0x000fe200078e00ff */
[----:B------:R-:W-:-:S02]  /*47d0*/  LOP3.LUT R6, R168, R4, R27, 0x96, !PT ;  /* 0x00000004a8067212 */ /* 0x000fc400078e961b */
[----:B------:R-:W4:Y:S01]  /*47e0*/  SHFL.BFLY PT, R7, R136, 0x1, 0x1f ;  /* 0x0c201f0088077f89 */ /* 0x000f2200000e0000 */
[----:B-1----:R-:W-:Y:S01]  /*47f0*/  FMNMX.FTZ R135, R135, R17, !PT ;  /* 0x0000001187877209 */ /* 0x002fe20007810000 */
[----:B------:R-:W-:Y:S01]  /*4800*/  IMAD.WIDE.U32 R4, R5, -0x2daee0ad, RZ ;  /* 0xd2511f5305047825 */ /* 0x000fe200078e00ff */
[----:B------:R-:W-:Y:S01]  /*4810*/  LOP3.LUT R24, R221, R8, R3, 0x96, !PT ;  /* 0x00000008dd187212 */ /* 0x000fe200078e9603 */
[----:B------:R-:W-:Y:S01]  /*4820*/  LDSM.16.MT88.4 R44, [R209+0x4000] ;  /* 0x00400000d12c783b */ /* 0x000fe20000004200 */
[C---:B------:R-:W-:Y:S01]  /*4830*/  PRMT R18, R2.reuse, 0x7771, RZ ;  /* 0x0000777102127816 */ /* 0x040fe200000000ff */
[----:B------:R-:W-:Y:S01]  /*4840*/  IMAD.MOV.U32 R17, RZ, RZ, R2 ;  /* 0x000000ffff117224 */ /* 0x000fe200078e0002 */
[C---:B------:R-:W-:Y:S01]  /*4850*/  PRMT R16, R2.reuse, 0x7773, RZ ;  /* 0x0000777302107816 */ /* 0x040fe200000000ff */
[----:B------:R-:W1:Y:S01]  /*4860*/  SHFL.BFLY PT, R13, R135, 0x1, 0x1f ;  /* 0x0c201f00870d7f89 */ /* 0x000e6200000e0000 */
[----:B------:R-:W-:Y:S01]  /*4870*/  PRMT R11, R2, 0x7772, RZ ;  /* 0x00007772020b7816 */ /* 0x000fe200000000ff */
[----:B------:R-:W-:Y:S01]  /*4880*/  IMAD.WIDE.U32 R2, R6, -0x326172a9, RZ ;  /* 0xcd9e8d5706027825 */ /* 0x000fe200078e00ff */
[----:B------:R-:W-:Y:S01]  /*4890*/  LOP3.LUT R56, R137, R22, R5, 0x96, !PT ;  /* 0x0000001689387212 */ /* 0x000fe200078e9605 */
[----:B------:R-:W1:Y:S01]  /*48a0*/  LDSM.16.MT88.4 R52, [R139+0x4400] ;  /* 0x004400008b34783b */ /* 0x000e620000004200 */
[C---:B------:R-:W-:Y:S01]  /*48b0*/  PRMT R22, R4.reuse, 0x7771, RZ ;  /* 0x0000777104167816 */ /* 0x040fe200000000ff */
[----:B------:R-:W-:Y:S01]  /*48c0*/  IMAD.MOV.U32 R21, RZ, RZ, R4 ;  /* 0x000000ffff157224 */ /* 0x000fe200078e0004 */
[C---:B------:R-:W-:Y:S01]  /*48d0*/  PRMT R20, R4.reuse, 0x7773, RZ ;  /* 0x0000777304147816 */ /* 0x040fe200000000ff */
[----:B------:R-:W-:Y:S01]  /*48e0*/  IMAD.WIDE.U32 R8, R9, -0x2daee0ad, RZ ;  /* 0xd2511f5309087825 */ /* 0x000fe200078e00ff */
[----:B------:R-:W-:Y:S01]  /*48f0*/  PRMT R19, R4, 0x7772, RZ ;  /* 0x0000777204137816 */ /* 0x000fe200000000ff */
[----:B------:R-:W1:Y:S01]  /*4900*/  LDSM.16.MT88.4 R48, [R209+0x4400] ;  /* 0x00440000d130783b */ /* 0x000e620000004200 */
[C---:B------:R-:W-:Y:S01]  /*4910*/  PRMT R10, R2.reuse, 0x7771, RZ ;  /* 0x00007771020a7816 */ /* 0x040fe200000000ff */
[----:B------:R-:W-:Y:S01]  /*4920*/  IMAD.MOV.U32 R5, RZ, RZ, R2 ;  /* 0x000000ffff057224 */ /* 0x000fe200078e0002 */
[----:B------:R-:W-:-:S02]  /*4930*/  PRMT R4, R2, 0x7773, RZ ;  /* 0x0000777302047816 */ /* 0x000fc400000000ff */
[----:B------:R-:W-:Y:S02]  /*4940*/  PRMT R2, R2, 0x7772, RZ ;  /* 0x0000777202027816 */ /* 0x000fe400000000ff */
[----:B------:R-:W-:Y:S02]  /*4950*/  PRMT R27, R11, 0x5410, R16 ;  /* 0x000054100b1b7816 */ /* 0x000fe40000000010 */
[----:B------:R-:W-:Y:S01]  /*4960*/  LOP3.LUT R3, R221, R12, R3, 0x96, !PT ;  /* 0x0000000cdd037212 */ /* 0x000fe200078e9603 */
[----:B------:R-:W-:Y:S01]  /*4970*/  IMAD.MOV.U32 R12, RZ, RZ, R8 ;  /* 0x000000ffff0c7224 */ /* 0x000fe200078e0008 */
[----:B------:R-:W-:Y:S02]  /*4980*/  LOP3.LUT R6, R137, R26, R9, 0x96, !PT ;  /* 0x0000001a89067212 */ /* 0x000fe400078e9609 */
[----:B------:R-:W-:Y:S02]  /*4990*/  PRMT R16, R2, 0x5410, R4 ;  /* 0x0000541002107816 */ /* 0x000fe40000000004 */
[----:B------:R-:W-:-:S02]  /*49a0*/  PRMT R23, R8, 0x7771, RZ ;  /* 0x0000777108177816 */ /* 0x000fc400000000ff */
[C---:B------:R-:W-:Y:S02]  /*49b0*/  PRMT R9, R8.reuse, 0x7773, RZ ;  /* 0x0000777308097816 */ /* 0x040fe400000000ff */
[----:B------:R-:W-:Y:S02]  /*49c0*/  LOP3.LUT R2, R5, 0xff, RZ, 0xc0, !PT ;  /* 0x000000ff05027812 */ /* 0x000fe400078ec0ff */
[----:B--2---:R-:W-:Y:S02]  /*49d0*/  FMNMX.FTZ R134, R15, R134, !PT ;  /* 0x000000860f867209 */ /* 0x004fe40007810000 */
[----:B------:R-:W-:Y:S02]  /*49e0*/  PRMT R8, R8, 0x7772, RZ ;  /* 0x0000777208087816 */ /* 0x000fe400000000ff */
[----:B---3--:R-:W-:Y:S01]  /*49f0*/  FMNMX.FTZ R133, R14, R133, !PT ;  /* 0x000000850e857209 */ /* 0x008fe20007810000 */
[----:B------:R-:W-:Y:S01]  /*4a00*/  STL [R1+0x80], R134 ;  /* 0x0000808601007387 */ /* 0x000fe20000100800 */
[----:B----4-:R-:W-:-:S02]  /*4a10*/  FMNMX.FTZ R136, R136, R7, !PT ;  /* 0x0000000788887209 */ /* 0x010fc40007810000 */
[----:B------:R-:W-:Y:S01]  /*4a20*/  LOP3.LUT R4, R17, 0xff, RZ, 0xc0, !PT ;  /* 0x000000ff11047812 */ /* 0x000fe200078ec0ff */
[----:B------:R-:W-:Y:S01]  /*4a30*/  STL [R1+0x84], R133 ;  /* 0x0000848501007387 */ /* 0x000fe20000100800 */
[----:B------:R-:W-:Y:S01]  /*4a40*/  PRMT R14, R2, 0x5410, R10 ;  /* 0x00005410020e7816 */ /* 0x000fe2000000000a */
[----:B------:R-:W-:Y:S01]  /*4a50*/  FMUL.FTZ R10, R134, UR5 ;  /* 0x00000005860a7c20 */ /* 0x000fe20008410000 */
[----:B------:R-:W-:Y:S01]  /*4a60*/  PRMT R28, R8, 0x5410, R9 ;  /* 0x00005410081c7816 */ /* 0x000fe20000000009 */
[----:B------:R-:W-:Y:S01]  /*4a70*/  STL [R1+0x88], R136 ;  /* 0x0000888801007387 */ /* 0x000fe20000100800 */
[----:B------:R-:W-:Y:S02]  /*4a80*/  LOP3.LUT R7, R21, 0xff, RZ, 0xc0, !PT ;  /* 0x000000ff15077812 */ /* 0x000fe400078ec0ff */
[----:B------:R-:W-:Y:S02]  /*4a90*/  LOP3.LUT R2, R24, 0xffff, RZ, 0xc0, !PT ;  /* 0x0000ffff18027812 */ /* 0x000fe400078ec0ff */
[----:B------:R-:W-:-:S02]  /*4aa0*/  PRMT R8, R3, 0x7632, R8 ;  /* 0x0000763203087816 */ /* 0x000fc40000000008 */
[----:B------:R-:W-:Y:S02]  /*4ab0*/  FSETP.NEU.FTZ.AND P1, PT, R134, -INF , PT ;  /* 0xff8000008600780b */ /* 0x000fe40003f3d000 */
[----:B------:R-:W-:Y:S02]  /*4ac0*/  PRMT R26, R4, 0x5410, R18 ;  /* 0x00005410041a7816 */ /* 0x000fe40000000012 */
[----:B------:R-:W-:Y:S02]  /*4ad0*/  PRMT R70, R19, 0x5410, R20 ;  /* 0x0000541013467816 */ /* 0x000fe40000000014 */
[----:B------:R-:W-:Y:S02]  /*4ae0*/  PRMT R57, R7, 0x5410, R22 ;  /* 0x0000541007397816 */ /* 0x000fe40000000016 */
[----:B------:R-:W-:Y:S02]  /*4af0*/  LOP3.LUT R4, R3, 0xffff, RZ, 0xc0, !PT ;  /* 0x0000ffff03047812 */ /* 0x000fe400078ec0ff */
[----:B------:R-:W-:-:S02]  /*4b00*/  SHF.R.U32.HI R5, RZ, 0x8, R2 ;  /* 0x00000008ff057819 */ /* 0x000fc40000011602 */
[----:B------:R-:W-:Y:S02]  /*4b10*/  SHF.R.U32.HI R7, RZ, 0x18, R3 ;  /* 0x00000018ff077819 */ /* 0x000fe40000011603 */
[----:B------:R-:W-:Y:S02]  /*4b20*/  LOP3.LUT R2, R8, 0xff, RZ, 0xc0, !PT ;  /* 0x000000ff08027812 */ /* 0x000fe400078ec0ff */
[----:B------:R-:W-:Y:S02]  /*4b30*/  FSEL R19, R10, RZ, P1 ;  /* 0x000000ff0a137208 */ /* 0x000fe40000800000 */
[----:B------:R-:W-:Y:S02]  /*4b40*/  LOP3.LUT R11, R3, 0xff, RZ, 0xc0, !PT ;  /* 0x000000ff030b7812 */ /* 0x000fe400078ec0ff */
[----:B-1----:R-:W-:Y:S02]  /*4b50*/  FMNMX.FTZ R135, R135, R13, !PT ;  /* 0x0000000d87877209 */ /* 0x002fe40007810000 */
[----:B------:R-:W-:Y:S01]  /*4b60*/  SHF.R.U32.HI R3, RZ, 0x8, R4 ;  /* 0x00000008ff037819 */ /* 0x000fe20000011604 */
[----:B------:R-:W-:Y:S01]  /*4b70*/  FFMA.FTZ R4, R58, UR5, -R19 ;  /* 0x000000053a047c23 */ /* 0x000fe20008010813 */
[----:B------:R-:W-:Y:S01]  /*4b80*/  PRMT R13, R2, 0x5410, R7 ;  /* 0x00005410020d7816 */ /* 0x000fe20000000007 */
[----:B------:R-:W-:Y:S01]  /*4b90*/  FFMA.FTZ R2, R61, UR5, -R19 ;  /* 0x000000053d027c23 */ /* 0x000fe20008010813 */
[----:B------:R-:W-:Y:S01]  /*4ba0*/  PRMT R11, R11, 0x5410, R3 ;  /* 0x000054100b0b7816 */ /* 0x000fe20000000003 */
[----:B------:R-:W-:Y:S01]  /*4bb0*/  FFMA.FTZ R3, R64, UR5, -R19 ;  /* 0x0000000540037c23 */ /* 0x000fe20008010813 */
[----:B------:R-:W-:Y:S01]  /*4bc0*/  FSETP.NEU.FTZ.AND P1, PT, R133, -INF , PT ;  /* 0xff8000008500780b */ /* 0x000fe20003f3d000 */
[----:B------:R1:W-:Y:S01]  /*4bd0*/  MUFU.EX2 R164, R2 ;  /* 0x0000000200a47308 */ /* 0x0003e20000000800 */
[----:B------:R-:W-:-:S02]  /*4be0*/  LOP3.LUT R9, R24, 0xff, RZ, 0xc0, !PT ;  /* 0x000000ff18097812 */ /* 0x000fc400078ec0ff */
[----:B------:R-:W-:Y:S01]  /*4bf0*/  PRMT R7, R6, 0x7632, R7 ;  /* 0x0000763206077816 */ /* 0x000fe20000000007 */
[----:B------:R2:W-:Y:S01]  /*4c00*/  MUFU.EX2 R215, R3 ;  /* 0x0000000300d77308 */ /* 0x0005e20000000800 */
[----:B------:R-:W-:Y:S01]  /*4c10*/  PRMT R25, R9, 0x5410, R5 ;  /* 0x0000541009197816 */ /* 0x000fe20000000005 */
[----:B------:R-:W-:Y:S01]  /*4c20*/  FMUL.FTZ R9, R136, UR5 ;  /* 0x0000000588097c20 */ /* 0x000fe20008410000 */
[C---:B------:R-:W-:Y:S01]  /*4c30*/  LOP3.LUT R5, R6.reuse, 0xffff, RZ, 0xc0, !PT ;  /* 0x0000ffff06057812 */ /* 0x040fe200078ec0ff */
[----:B------:R3:W-:Y:S01]  /*4c40*/  MUFU.EX2 R241, R4 ;  /* 0x0000000400f17308 */ /* 0x0007e20000000800 */
[----:B------:R-:W-:Y:S02]  /*4c50*/  LOP3.LUT R8, R6, 0xff, RZ, 0xc0, !PT ;  /* 0x000000ff06087812 */ /* 0x000fe400078ec0ff */
[----:B------:R-:W-:Y:S02]  /*4c60*/  SHF.R.U32.HI R6, RZ, 0x18, R6 ;  /* 0x00000018ff067819 */ /* 0x000fe40000011606 */
[----:B------:R-:W-:Y:S01]  /*4c70*/  HSET2.LE.AND R0, R11, R213, PT ;  /* 0x000000d50b007233 */ /* 0x000fe20003803000 */
[----:B-1----:R-:W-:Y:S01]  /*4c80*/  FMUL.FTZ R2, R133, UR5 ;  /* 0x0000000585027c20 */ /* 0x002fe20008410000 */
[----:B------:R-:W-:-:S02]  /*4c90*/  LOP3.LUT R12, R12, 0xff, RZ, 0xc0, !PT ;  /* 0x000000ff0c0c7812 */ /* 0x000fc400078ec0ff */
[----:B------:R-:W-:Y:S01]  /*4ca0*/  SHF.R.U32.HI R5, RZ, 0x8, R5 ;  /* 0x00000008ff057819 */ /* 0x000fe20000011605 */
[--C-:B--2---:R-:W-:Y:S01]  /*4cb0*/  FFMA.FTZ R3, R60, UR5, -R19.reuse ;  /* 0x000000053c037c23 */ /* 0x104fe20008010813 */
[----:B------:R-:W-:Y:S01]  /*4cc0*/  FSEL R18, R2, RZ, P1 ;  /* 0x000000ff02127208 */ /* 0x000fe20000800000 */
[----:B------:R-:W-:Y:S01]  /*4cd0*/  FFMA.FTZ R2, R59, UR5, -R19 ;  /* 0x000000053b027c23 */ /* 0x000fe20008010813 */
[----:B------:R-:W-:Y:S01]  /*4ce0*/  PRMT R15, R12, 0x5410, R23 ;  /* 0x000054100c0f7816 */ /* 0x000fe20000000017 */
[----:B------:R1:W2:Y:S01]  /*4cf0*/  MUFU.EX2 R208, R3 ;  /* 0x0000000300d07308 */ /* 0x0002a20000000800 */
[----:B---3--:R-:W-:Y:S02]  /*4d00*/  LOP3.LUT R4, R7, 0xff, RZ, 0xc0, !PT ;  /* 0x000000ff07047812 */ /* 0x008fe400078ec0ff */
[----:B------:R-:W-:Y:S01]  /*4d10*/  PRMT R12, R8, 0x5410, R5 ;  /* 0x00005410080c7816 */ /* 0x000fe20000000005 */
[----:B------:R3:W-:Y:S01]  /*4d20*/  MUFU.EX2 R165, R2 ;  /* 0x0000000200a57308 */ /* 0x0007e20000000800 */
[----:B------:R-:W-:Y:S01]  /*4d30*/  PRMT R10, R4, 0x5410, R6 ;  /* 0x00005410040a7816 */ /* 0x000fe20000000006 */
[--C-:B------:R-:W-:Y:S01]  /*4d40*/  FFMA.FTZ R5, R96, UR5, -R18.reuse ;  /* 0x0000000560057c23 */ /* 0x100fe20008010812 */
[----:B------:R-:W-:Y:S01]  /*4d50*/  FFMA.FTZ R6, R73, UR5, -R18 ;  /* 0x0000000549067c23 */ /* 0x000fe20008010812 */
[----:B------:R-:W-:-:S02]  /*4d60*/  FSETP.NEU.FTZ.AND P1, PT, R136, -INF , PT ;  /* 0xff8000008800780b */ /* 0x000fc40003f3d000 */
[----:B------:R4:W-:Y:S02]  /*4d70*/  MUFU.EX2 R71, R5 ;  /* 0x0000000500477308 */ /* 0x0009e40000000800 */
[----:B------:R-:W-:Y:S01]  /*4d80*/  FSEL R17, R9, RZ, P1 ;  /* 0x000000ff09117208 */ /* 0x000fe20000800000 */
[----:B------:R-:W-:Y:S01]  /*4d90*/  FFMA.FTZ R9, R80, UR5, -R19 ;  /* 0x0000000550097c23 */ /* 0x000fe20008010813 */
[--C-:B-1----:R-:W-:Y:S01]  /*4da0*/  FFMA.FTZ R3, R72, UR5, -R18.reuse ;  /* 0x0000000548037c23 */ /* 0x102fe20008010812 */
[----:B------:R1:W-:Y:S01]  /*4db0*/  MUFU.EX2 R74, R6 ;  /* 0x00000006004a7308 */ /* 0x0003e20000000800 */
[----:B------:R-:W-:Y:S01]  /*4dc0*/  FSETP.NEU.FTZ.AND P1, PT, R135, -INF , PT ;  /* 0xff8000008700780b */ /* 0x000fe20003f3d000 */
[----:B--2---:R2:W-:Y:S01]  /*4dd0*/  STL [R1+0x8c], R208 ;  /* 0x00008cd001007387 */ /* 0x0045e20000100800 */
[----:B---3--:R-:W-:Y:S01]  /*4de0*/  FFMA.FTZ R2, R68, UR5, -R18 ;  /* 0x0000000544027c23 */ /* 0x008fe20008010812 */
[----:B------:R3:W-:Y:S01]  /*4df0*/  MUFU.EX2 R235, R3 ;  /* 0x0000000300eb7308 */ /* 0x0007e20000000800 */
[----:B------:R-:W-:-:S03]  /*4e00*/  IMAD.MOV.U32 R80, RZ, RZ, R66 ;  /* 0x000000ffff507224 */ /* 0x000fc600078e0042 */
[----:B------:R3:W2:Y:S01]  /*4e10*/  MUFU.EX2 R236, R2 ;  /* 0x0000000200ec7308 */ /* 0x0006a20000000800 */
[----:B----4-:R-:W-:-:S03]  /*4e20*/  FFMA.FTZ R5, R63, UR5, -R18 ;  /* 0x000000053f057c23 */ /* 0x010fc60008010812 */
[----:B------:R4:W-:Y:S01]  /*4e30*/  MUFU.EX2 R237, R9 ;  /* 0x0000000900ed7308 */ /* 0x0009e20000000800 */
[----:B-1----:R-:W-:-:S03]  /*4e40*/  F2FP.BF16.F32.PACK_AB R6, R208, R241 ;  /* 0x000000f1d006723e */ /* 0x002fc600000010ff */
[----:B------:R-:W-:Y:S01]  /*4e50*/  MUFU.EX2 R233, R5 ;  /* 0x0000000500e97308 */ /* 0x000fe20000000800 */
[----:B---3--:R-:W-:Y:S01]  /*4e60*/  FFMA.FTZ R3, R65, UR5, -R18 ;  /* 0x0000000541037c23 */ /* 0x008fe20008010812 */
[----:B------:R-:W-:-:S03]  /*4e70*/  F2FP.BF16.F32.PACK_AB R2, R164, R215 ;  /* 0x000000d7a402723e */ /* 0x000fc600000010ff */
[----:B------:R-:W1:Y:S01]  /*4e80*/  MUFU.EX2 R212, R3 ;  /* 0x0000000300d47308 */ /* 0x000e620000000800 */
[----:B------:R-:W-:Y:S01]  /*4e90*/  LOP3.LUT R4, R2, R0, RZ, 0xc0, !PT ;  /* 0x0000000002047212 */ /* 0x000fe200078ec0ff */
[----:B------:R-:W-:Y:S01]  /*4ea0*/  FFMA.FTZ R0, R62, UR5, -R19 ;  /* 0x000000053e007c23 */ /* 0x000fe20008010813 */
[----:B------:R-:W-:Y:S02]  /*4eb0*/  LOP3.LUT R2, R16, 0xff00ff, RZ, 0xc0, !PT ;  /* 0x00ff00ff10027812 */ /* 0x000fe400078ec0ff */
[----:B----4-:R-:W-:Y:S01]  /*4ec0*/  LOP3.LUT R9, R28, 0xff00ff, RZ, 0xc0, !PT ;  /* 0x00ff00ff1c097812 */ /* 0x010fe200078ec0ff */
[----:B------:R3:W4:Y:S02]  /*4ed0*/  MUFU.EX2 R242, R0 ;  /* 0x0000000000f27308 */ /* 0x0007240000000800 */
[----:B------:R-:W-:Y:S02]  /*4ee0*/  HSET2.LE.AND R7, R2, R213, PT ;  /* 0x000000d502077233 */ /* 0x000fe40003803000 */
[----:B--2---:R-:W-:-:S02]  /*4ef0*/  F2FP.BF16.F32.PACK_AB R2, R236, R235 ;  /* 0x000000ebec02723e */ /* 0x004fc400000010ff */
[----:B-1----:R-:W-:Y:S02]  /*4f00*/  F2FP.BF16.F32.PACK_AB R8, R71, R212 ;  /* 0x000000d44708723e */ /* 0x002fe400000010ff */
[--C-:B------:R-:W-:Y:S02]  /*4f10*/  HSET2.LE.AND R3, R14, R213.reuse, PT ;  /* 0x000000d50e037233 */ /* 0x100fe40003803000 */
[----:B------:R-:W-:Y:S01]  /*4f20*/  LOP3.LUT R7, R8, R7, RZ, 0xc0, !PT ;  /* 0x0000000708077212 */ /* 0x000fe200078ec0ff */
[----:B------:R-:W-:Y:S02]  /*4f30*/  FFMA.FTZ R8, R97, UR5, -R17 ;  /* 0x0000000561087c23 */ /* 0x000fe40008010811 */
[----:B------:R-:W-:Y:S02]  /*4f40*/  LOP3.LUT R6, R6, R3, RZ, 0xc0, !PT ;  /* 0x0000000306067212 */ /* 0x000fe400078ec0ff */
[--C-:B---3--:R-:W-:Y:S01]  /*4f50*/  HSET2.LE.AND R0, R13, R213.reuse, PT ;  /* 0x000000d50d007233 */ /* 0x108fe20003803000 */
[----:B------:R1:W2:Y:S01]  /*4f60*/  MUFU.EX2 R29, R8 ;  /* 0x00000008001d7308 */ /* 0x0002a20000000800 */
[----:B------:R-:W-:-:S03]  /*4f70*/  HSET2.LE.AND R3, R10, R213, PT ;  /* 0x000000d50a037233 */ /* 0x000fc60003803000 */
[----:B------:R-:W-:Y:S02]  /*4f80*/  LOP3.LUT R5, R2, R0, RZ, 0xc0, !PT ;  /* 0x0000000002057212 */ /* 0x000fe400078ec0ff */
[----:B------:R-:W-:Y:S02]  /*4f90*/  HSET2.LE.AND R0, R12, R213, PT ;  /* 0x000000d50c007233 */ /* 0x000fe40003803000 */
[----:B----4-:R-:W-:-:S03]  /*4fa0*/  F2FP.BF16.F32.PACK_AB R2, R242, R165 ;  /* 0x000000a5f202723e */ /* 0x010fc600000010ff */
[C---:B------:R-:W-:Y:S01]  /*4fb0*/  HMMA.16816.F32.BF16 R20, R4.reuse, R40, RZ ;  /* 0x000000280414723c */ /* 0x040fe200000418ff */
[----:B------:R-:W-:Y:S01]  /*4fc0*/  LOP3.LUT R12, R2, R0, RZ, 0xc0, !PT ;  /* 0x00000000020c7212 */ /* 0x000fe200078ec0ff */
[----:B------:R-:W-:Y:S01]  /*4fd0*/  FFMA.FTZ R2, R69, UR5, -R19 ;  /* 0x0000000545027c23 */ /* 0x000fe20008010813 */
[--C-:B------:R-:W-:Y:S01]  /*4fe0*/  FFMA.FTZ R0, R81, UR5, -R18.reuse ;  /* 0x0000000551007c23 */ /* 0x100fe20008010812 */
[----:B-1----:R-:W-:Y:S01]  /*4ff0*/  F2FP.BF16.F32.PACK_AB R8, R233, R74 ;  /* 0x0000004ae908723e */ /* 0x002fe200000010ff */
[----:B------:R-:W-:Y:S01]  /*5000*/  IMAD.MOV.U32 R81, RZ, RZ, R67 ;  /* 0x000000ffff517224 */ /* 0x000fe200078e0043 */
[----:B------:R1:W3:Y:S02]  /*5010*/  MUFU.EX2 R230, R2 ;  /* 0x0000000200e67308 */ /* 0x0002e40000000800 */
[----:B------:R-:W-:Y:S01]  /*5020*/  LOP3.LUT R13, R8, R3, RZ, 0xc0, !PT ;  /* 0x00000003080d7212 */ /* 0x000fe200078ec0ff */
[--C-:B------:R-:W-:Y:S01]  /*5030*/  FFMA.FTZ R8, R98, UR5, -R17.reuse ;  /* 0x0000000562087c23 */ /* 0x100fe20008010811 */
[----:B------:R4:W-:Y:S01]  /*5040*/  MUFU.EX2 R223, R0 ;  /* 0x0000000000df7308 */ /* 0x0009e20000000800 */
[----:B------:R-:W-:Y:S01]  /*5050*/  FFMA.FTZ R3, R112, UR5, -R17 ;  /* 0x0000000570037c23 */ /* 0x000fe20008010811 */
[----:B--2---:R-:W-:Y:S01]  /*5060*/  IMAD.MOV.U32 R112, RZ, RZ, R29 ;  /* 0x000000ffff707224 */ /* 0x004fe200078e001d */
[----:B------:R-:W-:Y:S01]  /*5070*/  HMMA.16816.F32.BF16 R32, R4, R44, RZ ;  /* 0x0000002c0420723c */ /* 0x000fe200000418ff */
[----:B------:R2:W-:Y:S04]  /*5080*/  MUFU.EX2 R208, R8 ;  /* 0x0000000800d07308 */ /* 0x0005e80000000800 */
[----:B------:R3:W-:Y:S01]  /*5090*/  MUFU.EX2 R239, R3 ;  /* 0x0000000300ef7308 */ /* 0x0007e20000000800 */
[----:B-1----:R-:W-:-:S02]  /*50a0*/  FFMA.FTZ R2, R82, UR5, -R18 ;  /* 0x0000000552027c23 */ /* 0x002fc40008010812 */
[C---:B------:R-:W-:Y:S01]  /*50b0*/  HMMA.16816.F32.BF16 R36, R4.reuse, R42, RZ ;  /* 0x0000002a0424723c */ /* 0x040fe200000418ff */
[----:B----4-:R-:W-:Y:S01]  /*50c0*/  FMUL.FTZ R0, R135, UR5 ;  /* 0x0000000587007c20 */ /* 0x010fe20008410000 */
[----:B------:R1:W4:Y:S04]  /*50d0*/  MUFU.EX2 R232, R2 ;  /* 0x0000000200e87308 */ /* 0x0003280000000800 */
[----:B------:R-:W-:Y:S02]  /*50e0*/  FSEL R16, R0, RZ, P1 ;  /* 0x000000ff00107208 */ /* 0x000fe40000800000 */
[----:B------:R-:W-:Y:S01]  /*50f0*/  HMMA.16816.F32.BF16 R28, R4, R46, RZ ;  /* 0x0000002e041c723c */ /* 0x000fe200000418ff */
[----:B------:R-:W-:Y:S02]  /*5100*/  HSET2.LE.AND R0, R15, R213, PT ;  /* 0x000000d50f007233 */ /* 0x000fe40003803000 */
[----:B------:R-:W-:Y:S01]  /*5110*/  LOP3.LUT R4, R27, 0xff00ff, RZ, 0xc0, !PT ;  /* 0x00ff00ff1b047812 */ /* 0x000fe200078ec0ff */
[--C-:B--2---:R-:W-:Y:S01]  /*5120*/  FFMA.FTZ R8, R99, UR5, -R16.reuse ;  /* 0x0000000563087c23 */ /* 0x104fe20008010810 */
[----:B---3--:R-:W-:Y:S01]  /*5130*/  FFMA.FTZ R3, R113, UR5, -R16 ;  /* 0x0000000571037c23 */ /* 0x008fe20008010810 */
[----:B------:R-:W-:-:S02]  /*5140*/  SHF.R.U32.HI R6, RZ, 0x18, R24 ;  /* 0x00000018ff067819 */ /* 0x000fc40000011618 */
[----:B------:R2:W-:Y:S01]  /*5150*/  MUFU.EX2 R99, R8 ;  /* 0x0000000800637308 */ /* 0x0005e20000000800 */
[----:B-1----:R-:W-:-:S03]  /*5160*/  F2FP.BF16.F32.PACK_AB R2, R230, R237 ;  /* 0x000000ede602723e */ /* 0x002fc600000010ff */
[----:B------:R1:W-:Y:S01]  /*5170*/  MUFU.EX2 R210, R3 ;  /* 0x0000000300d27308 */ /* 0x0003e20000000800 */
[----:B------:R-:W-:Y:S02]  /*5180*/  LOP3.LUT R14, R2, R0, RZ, 0xc0, !PT ;  /* 0x00000000020e7212 */ /* 0x000fe400078ec0ff */
[----:B------:R-:W-:Y:S02]  /*5190*/  HSET2.LE.AND R0, R9, R213, PT ;  /* 0x000000d509007233 */ /* 0x000fe40003803000 */
[----:B----4-:R-:W-:-:S04]  /*51a0*/  F2FP.BF16.F32.PACK_AB R2, R232, R223 ;  /* 0x000000dfe802723e */ /* 0x010fc800000010ff */
[----:B------:R-:W-:Y:S01]  /*51b0*/  LOP3.LUT R15, R2, R0, RZ, 0xc0, !PT ;  /* 0x00000000020f7212 */ /* 0x000fe200078ec0ff */
[----:B--2---:R-:W-:Y:S01]  /*51c0*/  FFMA.FTZ R8, R114, UR5, -R17 ;  /* 0x0000000572087c23 */ /* 0x004fe20008010811 */
[----:B------:R-:W-:Y:S01]  /*51d0*/  PRMT R0, R24, 0x7632, R0 ;  /* 0x0000763218007816 */ /* 0x000fe20000000000 */
[--C-:B------:R-:W-:Y:S01]  /*51e0*/  FFMA.FTZ R2, R116, UR5, -R16.reuse ;  /* 0x0000000574027c23 */ /* 0x100fe20008010810 */
[----:B------:R-:W-:Y:S01]  /*51f0*/  IMAD.MOV.U32 R116, RZ, RZ, R71 ;  /* 0x000000ffff747224 */ /* 0x000fe200078e0047 */
[----:B------:R-:W2:Y:S01]  /*5200*/  MUFU.EX2 R98, R8 ;  /* 0x0000000800627308 */ /* 0x000ea20000000800 */
[----:B-1----:R-:W-:Y:S01]  /*5210*/  FFMA.FTZ R3, R118, UR5, -R16 ;  /* 0x0000000576037c23 */ /* 0x002fe20008010810 */
[----:B------:R-:W-:Y:S01]  /*5220*/  LOP3.LUT R5, R0, 0xff, RZ, 0xc0, !PT ;  /* 0x000000ff00057812 */ /* 0x000fe200078ec0ff */
[----:B------:R-:W-:Y:S01]  /*5230*/  IMAD.MOV.U32 R118, RZ, RZ, R74 ;  /* 0x000000ffff767224 */ /* 0x000fe200078e004a */
[----:B------:R1:W-:Y:S01]  /*5240*/  MUFU.EX2 R96, R2 ;  /* 0x0000000200607308 */ /* 0x0003e20000000800 */
[----:B------:R-:W-:Y:S01]  /*5250*/  HSET2.LE.AND R0, R26, R213, PT ;  /* 0x000000d51a007233 */ /* 0x000fe20003803000 */
[----:B------:R-:W-:Y:S01]  /*5260*/  HMMA.16816.F32.BF16 R60, R12, R54, R36 ;  /* 0x000000360c3c723c */ /* 0x000fe20000041824 */
[----:B------:R-:W-:Y:S01]  /*5270*/  PRMT R5, R5, 0x5410, R6 ;  /* 0x0000541005057816 */ /* 0x000fe20000000006 */
[----:B------:R3:W4:Y:S01]  /*5280*/  MUFU.EX2 R97, R3 ;  /* 0x0000000300617308 */ /* 0x0007220000000800 */
[----:B------:R-:W-:-:S05]  /*5290*/  FFMA.FTZ R6, R115, UR5, -R17 ;  /* 0x0000000573067c23 */ /* 0x000fca0008010811 */
[----:B------:R-:W-:Y:S01]  /*52a0*/  HMMA.16816.F32.BF16 R72, R12, R52, R20 ;  /* 0x000000340c48723c */ /* 0x000fe20000041814 */
[----:B-1----:R-:W-:-:S04]  /*52b0*/  F2FP.BF16.F32.PACK_AB R2, R239, R208 ;  /* 0x000000d0ef02723e */ /* 0x002fc800000010ff */
[----:B------:R-:W-:-:S03]  /*52c0*/  LOP3.LUT R10, R2, R0, RZ, 0xc0, !PT ;  /* 0x00000000020a7212 */ /* 0x000fc600078ec0ff */
[C---:B------:R-:W-:Y:S01]  /*52d0*/  HMMA.16816.F32.BF16 R64, R12.reuse, R48, R32 ;  /* 0x000000300c40723c */ /* 0x040fe20000041820 */
[--C-:B------:R-:W-:Y:S02]  /*52e0*/  HSET2.LE.AND R0, R25, R213.reuse, PT ;  /* 0x000000d519007233 */ /* 0x100fe40003803000 */
[----:B--2---:R-:W-:Y:S02]  /*52f0*/  F2FP.BF16.F32.PACK_AB R2, R98, R112 ;  /* 0x000000706202723e */ /* 0x004fe400000010ff */
[--C-:B---3--:R-:W-:Y:S02]  /*5300*/  HSET2.LE.AND R3, R4, R213.reuse, PT ;  /* 0x000000d504037233 */ /* 0x108fe40003803000 */
[----:B------:R-:W-:Y:S01]  /*5310*/  F2FP.BF16.F32.PACK_AB R4, R210, R99 ;  /* 0x00000063d204723e */ /* 0x000fe200000010ff */
[----:B------:R-:W-:Y:S01]  /*5320*/  HMMA.16816.F32.BF16 R36, R12, R50, R28 ;  /* 0x000000320c24723c */ /* 0x000fe2000004181c */
[----:B------:R-:W-:Y:S01]  /*5330*/  LOP3.LUT R8, R2, R0, RZ, 0xc0, !PT ;  /* 0x0000000002087212 */ /* 0x000fe200078ec0ff */
[--C-:B------:R-:W-:Y:S01]  /*5340*/  FFMA.FTZ R0, R83, UR5, -R17.reuse ;  /* 0x0000000553007c23 */ /* 0x100fe20008010811 */
[----:B------:R-:W-:Y:S01]  /*5350*/  LOP3.LUT R11, R4, R3, RZ, 0xc0, !PT ;  /* 0x00000003040b7212 */ /* 0x000fe200078ec0ff */
[----:B------:R-:W-:Y:S01]  /*5360*/  FFMA.FTZ R2, R119, UR5, -R16 ;  /* 0x0000000577027c23 */ /* 0x000fe20008010810 */
[----:B------:R-:W-:Y:S01]  /*5370*/  HSET2.LE.AND R3, R5, R213, PT ;  /* 0x000000d505037233 */ /* 0x000fe20003803000 */
[----:B------:R-:W-:Y:S01]  /*5380*/  FFMA.FTZ R5, R124, UR5, -R17 ;  /* 0x000000057c057c23 */ /* 0x000fe20008010811 */
[----:B----4-:R-:W-:Y:S01]  /*5390*/  F2FP.BF16.F32.PACK_AB R4, R96, R97 ;  /* 0x000000616004723e */ /* 0x010fe200000010ff */
[----:B------:R1:W-:Y:S03]  /*53a0*/  MUFU.EX2 R226, R0 ;  /* 0x0000000000e27308 */ /* 0x0003e60000000800 */
[----:B------:R-:W-:Y:S01]  /*53b0*/  LOP3.LUT R9, R4, R3, RZ, 0xc0, !PT ;  /* 0x0000000304097212 */ /* 0x000fe200078ec0ff */
[----:B------:R2:W-:Y:S01]  /*53c0*/  MUFU.EX2 R124, R6 ;  /* 0x00000006007c7308 */ /* 0x0005e20000000800 */
[----:B------:R-:W-:-:S02]  /*53d0*/  LOP3.LUT R3, R56, 0xffff, RZ, 0xc0, !PT ;  /* 0x0000ffff38037812 */ /* 0x000fc400078ec0ff */
[----:B------:R-:W-:Y:S01]  /*53e0*/  PRMT R4, R56, 0x7632, R4 ;  /* 0x0000763238047816 */ /* 0x000fe20000000004 */
[----:B------:R3:W-:Y:S01]  /*53f0*/  MUFU.EX2 R234, R2 ;  /* 0x0000000200ea7308 */ /* 0x0007e20000000800 */
[----:B------:R-:W-:Y:S01]  /*5400*/  SHF.R.U32.HI R3, RZ, 0x8, R3 ;  /* 0x00000008ff037819 */ /* 0x000fe20000011603 */
[----:B------:R-:W-:Y:S01]  /*5410*/  HMMA.16816.F32.BF16 R24, R8, R40, RZ ;  /* 0x000000280818723c */ /* 0x000fe200000418ff */
[----:B------:R-:W-:Y:S01]  /*5420*/  LOP3.LUT R4, R4, 0xff, RZ, 0xc0, !PT ;  /* 0x000000ff04047812 */ /* 0x000fe200078ec0ff */
[----:B------:R4:W-:Y:S01]  /*5430*/  MUFU.EX2 R115, R5 ;  /* 0x0000000500737308 */ /* 0x0009e20000000800 */
[----:B-1----:R-:W-:Y:S01]  /*5440*/  FFMA.FTZ R0, R117, UR5, -R16 ;  /* 0x0000000575007c23 */ /* 0x002fe20008010810 */
[----:B------:R-:W-:-:S03]  /*5450*/  IMAD.MOV.U32 R117, RZ, RZ, R165 ;  /* 0x000000ffff757224 */ /* 0x000fc600078e00a5 */
[----:B------:R1:W1:Y:S01]  /*5460*/  MUFU.EX2 R82, R0 ;  /* 0x0000000000527308 */ /* 0x0002620000000800 */
[----:B------:R-:W-:Y:S01]  /*5470*/  HMMA.16816.F32.BF16 R28, R8, R42, RZ ;  /* 0x0000002a081c723c */ /* 0x000fe200000418ff */
[----:B--2---:R-:W-:Y:S01]  /*5480*/  SHF.R.U32.HI R6, RZ, 0x18, R56 ;  /* 0x00000018ff067819 */ /* 0x004fe20000011638 */
[----:B---3--:R-:W-:-:S03]  /*5490*/  FFMA.FTZ R2, R125, UR5, -R17 ;  /* 0x000000057d027c23 */ /* 0x008fc60008010811 */
[----:B------:R-:W-:Y:S01]  /*54a0*/  PRMT R4, R4, 0x5410, R6 ;  /* 0x0000541004047816 */ /* 0x000fe20000000006 */
[----:B------:R2:W3:Y:S01]  /*54b0*/  MUFU.EX2 R136, R2 ;  /* 0x0000000200887308 */ /* 0x0004e20000000800 */
[----:B----4-:R-:W-:Y:S01]  /*54c0*/  LOP3.LUT R5, R56, 0xff, RZ, 0xc0, !PT ;  /* 0x000000ff38057812 */ /* 0x010fe200078ec0ff */
[C---:B------:R-:W-:Y:S03]  /*54d0*/  HMMA.16816.F32.BF16 R12, R8.reuse, R44, RZ ;  /* 0x0000002c080c723c */ /* 0x040fe600000418ff */
[----:B------:R-:W-:Y:S01]  /*54e0*/  PRMT R5, R5, 0x5410, R3 ;  /* 0x0000541005057816 */ /* 0x000fe20000000003 */
[--C-:B-1----:R-:W-:Y:S01]  /*54f0*/  FFMA.FTZ R0, R127, UR5, -R16.reuse ;  /* 0x000000057f007c23 */ /* 0x102fe20008010810 */
[----:B------:R-:W-:Y:S02]  /*5500*/  LOP3.LUT R3, R70, 0xff00ff, RZ, 0xc0, !PT ;  /* 0x00ff00ff46037812 */ /* 0x000fe400078ec0ff */
[----:B------:R-:W-:Y:S01]  /*5510*/  F2FP.BF16.F32.PACK_AB R7, R82, R234 ;  /* 0x000000ea5207723e */ /* 0x000fe200000010ff */
[----:B------:R-:W-:Y:S01]  /*5520*/  HMMA.16816.F32.BF16 R20, R8, R46, RZ ;  /* 0x0000002e0814723c */ /* 0x000fe200000418ff */
[----:B------:R-:W-:Y:S01]  /*5530*/  VIADD R8, R169, 0x1 ;  /* 0x00000001a9087836 */ /* 0x000fe20000000000 */
[----:B------:R1:W-:Y:S01]  /*5540*/  MUFU.EX2 R119, R0 ;  /* 0x0000000000777308 */ /* 0x0003e20000000800 */
[----:B------:R-:W-:Y:S01]  /*5550*/  HSET2.LE.AND R3, R3, R213, PT ;  /* 0x000000d503037233 */ /* 0x000fe20003803000 */
[----:B--2---:R-:W-:-:S02]  /*5560*/  FFMA.FTZ R2, R126, UR5, -R16 ;  /* 0x000000057e027c23 */ /* 0x004fc40008010810 */
[----:B------:R-:W-:Y:S02]  /*5570*/  LOP3.LUT R8, R217, R8, R163, 0x96, !PT ;  /* 0x00000008d9087212 */ /* 0x000fe400078e96a3 */
[----:B------:R2:W4:Y:S01]  /*5580*/  MUFU.EX2 R211, R2 ;  /* 0x0000000200d37308 */ /* 0x0005220000000800 */
[----:B------:R-:W-:Y:S02]  /*5590*/  LOP3.LUT R7, R7, R3, RZ, 0xc0, !PT ;  /* 0x0000000307077212 */ /* 0x000fe400078ec0ff */
[----:B------:R-:W-:Y:S01]  /*55a0*/  IMAD.WIDE.U32 R34, R8, -0x326172a9, RZ ;  /* 0xcd9e8d5708227825 */ /* 0x000fe200078e00ff */
[--C-:B------:R-:W-:Y:S02]  /*55b0*/  HSET2.LE.AND R3, R4, R213.reuse, PT ;  /* 0x000000d504037233 */ /* 0x100fe40003803000 */
[----:B-1----:R-:W-:Y:S02]  /*55c0*/  HSET2.LE.AND R0, R57, R213, PT ;  /* 0x000000d539007233 */ /* 0x002fe40003803000 */
[----:B--2---:R-:W-:-:S04]  /*55d0*/  F2FP.BF16.F32.PACK_AB R2, R226, R124 ;  /* 0x0000007ce202723e */ /* 0x004fc800000010ff */
[----:B------:R-:W-:Y:S02]  /*55e0*/  LOP3.LUT R6, R2, R0, RZ, 0xc0, !PT ;  /* 0x0000000002067212 */ /* 0x000fe400078ec0ff */
[----:B------:R-:W-:Y:S02]  /*55f0*/  HSET2.LE.AND R0, R5, R213, PT ;  /* 0x000000d505007233 */ /* 0x000fe40003803000 */
[----:B---3--:R-:W-:Y:S02]  /*5600*/  F2FP.BF16.F32.PACK_AB R2, R136, R115 ;  /* 0x000000738802723e */ /* 0x008fe400000010ff */
[----:B----4-:R-:W-:Y:S02]  /*5610*/  F2FP.BF16.F32.PACK_AB R5, R211, R119 ;  /* 0x00000077d305723e */ /* 0x010fe400000010ff */
[----:B------:R-:W-:Y:S02]  /*5620*/  LOP3.LUT R4, R2, R0, RZ, 0xc0, !PT ;  /* 0x0000000002047212 */ /* 0x000fe400078ec0ff */
[----:B------:R-:W-:-:S02]  /*5630*/  LOP3.LUT R0, R231, R250, R35, 0x96, !PT ;  /* 0x000000fae7007212 */ /* 0x000fc400078e9623 */
[----:B------:R-:W-:Y:S02]  /*5640*/  LOP3.LUT R2, R249, R34, R81, 0x96, !PT ;  /* 0x00000022f9027212 */ /* 0x000fe400078e9651 */
[----:B------:R-:W-:Y:S01]  /*5650*/  LOP3.LUT R5, R5, R3, RZ, 0xc0, !PT ;  /* 0x0000000305057212 */ /* 0x000fe200078ec0ff */
[----:B------:R-:W-:-:S04]  /*5660*/  IMAD.WIDE.U32 R8, R0, -0x2daee0ad, RZ ;  /* 0xd2511f5300087825 */ /* 0x000fc800078e00ff */
[----:B------:R-:W-:Y:S01]  /*5670*/  IMAD.WIDE.U32 R2, R2, -0x2daee0ad, RZ ;  /* 0xd2511f5302027825 */ /* 0x000fe200078e00ff */
[----:B------:R-:W-:Y:S01]  /*5680*/  LOP3.LUT R9, R170, R244, R9, 0x96, !PT ;  /* 0x000000f4aa097212 */ /* 0x000fe200078e9609 */
[----:B------:R-:W-:Y:S01]  /*5690*/  HMMA.16816.F32.BF16 R56, R4, R48, R12 ;  /* 0x000000300438723c */ /* 0x000fe2000004180c */
[----:B------:R-:W1:Y:S02]  /*56a0*/  LDSM.16.MT88.4 R12, [R139+0x4800] ;  /* 0x004800008b0c783b */ /* 0x000e640000004200 */
[----:B------:R-:W-:Y:S01]  /*56b0*/  LOP3.LUT R0, R171, R8, R3, 0x96, !PT ;  /* 0x00000008ab007212 */ /* 0x000fe200078e9603 */
[----:B------:R-:W-:-:S04]  /*56c0*/  IMAD.WIDE.U32 R8, R9, -0x326172a9, RZ ;  /* 0xcd9e8d5709087825 */ /* 0x000fc800078e00ff */
[----:B------:R-:W-:Y:S01]  /*56d0*/  IMAD.WIDE.U32 R32, R0, -0x326172a9, RZ ;  /* 0xcd9e8d5700207825 */ /* 0x000fe200078e00ff */
[----:B------:R-:W-:Y:S01]  /*56e0*/  LOP3.LUT R3, R220, R80, R9, 0x96, !PT ;  /* 0x00000050dc037212 */ /* 0x000fe200078e9609 */
[----:B------:R-:W-:Y:S03]  /*56f0*/  HMMA.16816.F32.BF16 R68, R4, R52, R24 ;  /* 0x000000340444723c */ /* 0x000fe60000041818 */
        /* <DEDUP_REMOVED lines=8> */
[----:B------:R-:W-:Y:S01]  /*5780*/  HMMA.16816.F32.BF16 R48, R4, R50, R20 ;  /* 0x000000320430723c */ /* 0x000fe20000041814 */
[----:B------:R-:W2:Y:S02]  /*5790*/  LDSM.16.MT88.4 R20, [R209+0x4800] ;  /* 0x00480000d114783b */ /* 0x000ea40000004200 */
[----:B------:R-:W-:Y:S01]  /*57a0*/  IMAD.MOV.U32 R0, RZ, RZ, R2 ;  /* 0x000000ffff007224 */ /* 0x000fe200078e0002 */
[C---:B------:R-:W-:Y:S01]  /*57b0*/  PRMT R7, R2.reuse, 0x7771, RZ ;  /* 0x0000777102077816 */ /* 0x040fe200000000ff */
[----:B------:R-:W-:Y:S01]  /*57c0*/  IMAD.MOV.U32 R77, RZ, RZ, R245 ;  /* 0x000000ffff4d7224 */ /* 0x000fe200078e00f5 */
[----:B------:R-:W-:Y:S02]  /*57d0*/  PRMT R6, R2, 0x7773, RZ ;  /* 0x0000777302067816 */ /* 0x000fe400000000ff */
[----:B------:R-:W-:Y:S02]  /*57e0*/  LOP3.LUT R4, R0, 0xff, RZ, 0xc0, !PT ;  /* 0x000000ff00047812 */ /* 0x000fe400078ec0ff */
[----:B------:R-:W-:Y:S01]  /*57f0*/  PRMT R5, R2, 0x7772, RZ ;  /* 0x0000777202057816 */ /* 0x000fe200000000ff */
[----:B------:R-:W-:Y:S01]  /*5800*/  FFMA.FTZ R2, R121, UR5, -R19 ;  /* 0x0000000579027c23 */ /* 0x000fe20008010813 */
[----:B------:R-:W-:Y:S01]  /*5810*/  PRMT R8, R4, 0x5410, R7 ;  /* 0x0000541004087816 */ /* 0x000fe20000000007 */
[----:B------:R-:W-:Y:S01]  /*5820*/  FFMA.FTZ R4, R120, UR5, -R19 ;  /* 0x0000000578047c23 */ /* 0x000fe20008010813 */
[----:B------:R-:W-:Y:S01]  /*5830*/  LOP3.LUT R0, R221, R10, R3, 0x96, !PT ;  /* 0x0000000add007212 */ /* 0x000fe200078e9603 */
[--C-:B------:R-:W-:Y:S01]  /*5840*/  FFMA.FTZ R3, R79, UR5, -R19.reuse ;  /* 0x000000054f037c23 */ /* 0x100fe20008010813 */
[----:B------:R-:W-:Y:S01]  /*5850*/  PRMT R9, R5, 0x5410, R6 ;  /* 0x0000541005097816 */ /* 0x000fe20000000006 */
[----:B------:R3:W-:Y:S01]  /*5860*/  MUFU.EX2 R167, R4 ;  /* 0x0000000400a77308 */ /* 0x0007e20000000800 */
[----:B------:R-:W-:Y:S01]  /*5870*/  FFMA.FTZ R6, R78, UR5, -R19 ;  /* 0x000000054e067c23 */ /* 0x000fe20008010813 */
[----:B------:R-:W-:Y:S01]  /*5880*/  LOP3.LUT R7, R0, 0xff, RZ, 0xc0, !PT ;  /* 0x000000ff00077812 */ /* 0x000fe200078ec0ff */
[----:B------:R-:W-:Y:S01]  /*5890*/  IMAD.MOV.U32 R78, RZ, RZ, R246 ;  /* 0x000000ffff4e7224 */ /* 0x000fe200078e00f6 */
[----:B------:R4:W1:Y:S01]  /*58a0*/  MUFU.EX2 R240, R2 ;  /* 0x0000000200f07308 */ /* 0x0008620000000800 */
[----:B------:R-:W-:-:S02]  /*58b0*/  IMAD.MOV.U32 R120, RZ, RZ, R242 ;  /* 0x000000ffff787224 */ /* 0x000fc400078e00f2 */
[----:B------:R-:W-:Y:S01]  /*58c0*/  IMAD.MOV.U32 R79, RZ, RZ, R247 ;  /* 0x000000ffff4f7224 */ /* 0x000fe200078e00f7 */
[----:B------:R1:W-:Y:S04]  /*58d0*/  MUFU.EX2 R134, R3 ;  /* 0x0000000300867308 */ /* 0x0003e80000000800 */
[----:B------:R2:W-:Y:S01]  /*58e0*/  MUFU.EX2 R214, R6 ;  /* 0x0000000600d67308 */ /* 0x0005e20000000800 */
[C---:B---3--:R-:W-:Y:S02]  /*58f0*/  PRMT R4, R0.reuse, 0x7632, R4 ;  /* 0x0000763200047816 */ /* 0x048fe40000000004 */
[----:B----4-:R-:W-:Y:S02]  /*5900*/  LOP3.LUT R2, R0, 0xffff, RZ, 0xc0, !PT ;  /* 0x0000ffff00027812 */ /* 0x010fe400078ec0ff */
[----:B-1----:R-:W-:Y:S01]  /*5910*/  LOP3.LUT R3, R4, 0xff, RZ, 0xc0, !PT ;  /* 0x000000ff04037812 */ /* 0x002fe200078ec0ff */
[----:B------:R-:W-:Y:S01]  /*5920*/  FFMA.FTZ R4, R129, UR5, -R18 ;  /* 0x0000000581047c23 */ /* 0x000fe20008010812 */
[----:B------:R-:W-:Y:S01]  /*5930*/  SHF.R.U32.HI R5, RZ, 0x8, R2 ;  /* 0x00000008ff057819 */ /* 0x000fe20000011602 */
[----:B--2---:R-:W-:-:S02]  /*5940*/  FFMA.FTZ R6, R128, UR5, -R18 ;  /* 0x0000000580067c23 */ /* 0x004fc40008010812 */
[----:B------:R1:W-:Y:S01]  /*5950*/  MUFU.EX2 R114, R4 ;  /* 0x0000000400727308 */ /* 0x0003e20000000800 */
[----:B------:R-:W-:Y:S02]  /*5960*/  SHF.R.U32.HI R2, RZ, 0x18, R0 ;  /* 0x00000018ff027819 */ /* 0x000fe40000011600 */
[----:B------:R-:W-:Y:S01]  /*5970*/  PRMT R0, R7, 0x5410, R5 ;  /* 0x0000541007007816 */ /* 0x000fe20000000005 */
[----:B------:R2:W3:Y:S01]  /*5980*/  MUFU.EX2 R166, R6 ;  /* 0x0000000600a67308 */ /* 0x0004e20000000800 */
[----:B------:R-:W-:Y:S01]  /*5990*/  PRMT R5, R3, 0x5410, R2 ;  /* 0x0000541003057816 */ /* 0x000fe20000000002 */
[----:B------:R-:W-:Y:S01]  /*59a0*/  FFMA.FTZ R3, R123, UR5, -R18 ;  /* 0x000000057b037c23 */ /* 0x000fe20008010812 */
[----:B------:R-:W-:Y:S02]  /*59b0*/  F2FP.BF16.F32.PACK_AB R2, R167, R240 ;  /* 0x000000f0a702723e */ /* 0x000fe400000010ff */
[----:B------:R-:W-:Y:S01]  /*59c0*/  HSET2.LE.AND R0, R0, R213, PT ;  /* 0x000000d500007233 */ /* 0x000fe20003803000 */
[----:B------:R4:W-:Y:S04]  /*59d0*/  MUFU.EX2 R121, R3 ;  /* 0x0000000300797308 */ /* 0x0009e80000000800 */
[----:B-1----:R-:W-:-:S02]  /*59e0*/  LOP3.LUT R4, R2, R0, RZ, 0xc0, !PT ;  /* 0x0000000002047212 */ /* 0x002fc400078ec0ff */
[----:B------:R-:W-:Y:S01]  /*59f0*/  HSET2.LE.AND R0, R5, R213, PT ;  /* 0x000000d505007233 */ /* 0x000fe20003803000 */
[----:B--2---:R-:W-:Y:S01]  /*5a00*/  FFMA.FTZ R6, R122, UR5, -R18 ;  /* 0x000000057a067c23 */ /* 0x004fe20008010812 */
[----:B---3--:R-:W-:-:S03]  /*5a10*/  F2FP.BF16.F32.PACK_AB R2, R166, R114 ;  /* 0x00000072a602723e */ /* 0x008fc600000010ff */
[----:B------:R1:W2:Y:S01]  /*5a20*/  MUFU.EX2 R126, R6 ;  /* 0x00000006007e7308 */ /* 0x0002a20000000800 */
[----:B------:R-:W-:Y:S02]  /*5a30*/  LOP3.LUT R5, R2, R0, RZ, 0xc0, !PT ;  /* 0x0000000002057212 */ /* 0x000fe400078ec0ff */
[----:B------:R-:W-:Y:S02]  /*5a40*/  HSET2.LE.AND R0, R8, R213, PT ;  /* 0x000000d508007233 */ /* 0x000fe40003803000 */
[----:B----4-:R-:W-:Y:S02]  /*5a50*/  LOP3.LUT R3, R9, 0xff00ff, RZ, 0xc0, !PT ;  /* 0x00ff00ff09037812 */ /* 0x010fe400078ec0ff */
[----:B------:R-:W-:-:S04]  /*5a60*/  F2FP.BF16.F32.PACK_AB R2, R214, R134 ;  /* 0x00000086d602723e */ /* 0x000fc800000010ff */
[----:B-1----:R-:W-:Y:S02]  /*5a70*/  LOP3.LUT R6, R2, R0, RZ, 0xc0, !PT ;  /* 0x0000000002067212 */ /* 0x002fe400078ec0ff */
[----:B------:R-:W-:Y:S02]  /*5a80*/  HSET2.LE.AND R0, R3, R213, PT ;  /* 0x000000d503007233 */ /* 0x000fe40003803000 */
[----:B--2---:R-:W-:-:S04]  /*5a90*/  F2FP.BF16.F32.PACK_AB R2, R126, R121 ;  /* 0x000000797e02723e */ /* 0x004fc800000010ff */
[----:B------:R-:W-:Y:S02]  /*5aa0*/  LOP3.LUT R7, R2, R0, RZ, 0xc0, !PT ;  /* 0x0000000002077212 */ /* 0x000fe400078ec0ff */
[----:B------:R-:W-:Y:S02]  /*5ab0*/  LOP3.LUT R2, R231, R92, R35, 0x96, !PT ;  /* 0x0000005ce7027212 */ /* 0x000fe400078e9623 */
[----:B------:R-:W-:-:S03]  /*5ac0*/  LOP3.LUT R0, R249, R34, R229, 0x96, !PT ;  /* 0x00000022f9007212 */ /* 0x000fc600078e96e5 */
[----:B------:R-:W-:Y:S01]  /*5ad0*/  HMMA.16816.F32.BF16 R52, R4, R12, R72 ;  /* 0x0000000c0434723c */ /* 0x000fe20000041848 */
[----:B------:R-:W-:-:S07]  /*5ae0*/  IMAD.WIDE.U32 R2, R2, -0x2daee0ad, RZ ;  /* 0xd2511f5302027825 */ /* 0x000fce00078e00ff */
[C---:B------:R-:W-:Y:S08]  /*5af0*/  HMMA.16816.F32.BF16 R64, R4.reuse, R20, R64 ;  /* 0x000000140440723c */ /* 0x040ff00000041840 */
[C---:B------:R-:W-:Y:S08]  /*5b00*/  HMMA.16816.F32.BF16 R60, R4.reuse, R14, R60 ;  /* 0x0000000e043c723c */ /* 0x040ff0000004183c */
[----:B------:R-:W-:Y:S01]  /*5b10*/  HMMA.16816.F32.BF16 R44, R4, R22, R36 ;  /* 0x00000016042c723c */ /* 0x000fe20000041824 */
[----:B------:R-:W-:Y:S01]  /*5b20*/  IMAD.WIDE.U32 R6, R0, -0x2daee0ad, RZ ;  /* 0xd2511f5300067825 */ /* 0x000fe200078e00ff */
[----:B------:R-:W-:-:S04]  /*5b30*/  LOP3.LUT R0, R170, R78, R3, 0x96, !PT ;  /* 0x0000004eaa007212 */ /* 0x000fc800078e9603 */
[----:B------:R-:W-:Y:S01]  /*5b40*/  LOP3.LUT R2, R171, R2, R7, 0x96, !PT ;  /* 0x00000002ab027212 */ /* 0x000fe200078e9607 */
[----:B------:R-:W-:-:S04]  /*5b50*/  IMAD.WIDE.U32 R4, R0, -0x326172a9, RZ ;  /* 0xcd9e8d5700047825 */ /* 0x000fc800078e00ff */
        /* <DEDUP_REMOVED lines=8> */
[----:B------:R-:W-:-:S04]  /*5be0*/  IMAD.WIDE.U32 R2, R2, -0x326172a9, RZ ;  /* 0xcd9e8d5702027825 */ /* 0x000fc800078e00ff */
[----:B------:R-:W-:Y:S01]  /*5bf0*/  IMAD.MOV.U32 R6, RZ, RZ, R2 ;  /* 0x000000ffff067224 */ /* 0x000fe200078e0002 */
[C---:B------:R-:W-:Y:S02]  /*5c00*/  PRMT R5, R2.reuse, 0x7773, RZ ;  /* 0x0000777302057816 */ /* 0x040fe400000000ff */
[----:B------:R-:W-:Y:S02]  /*5c10*/  PRMT R4, R2, 0x7772, RZ ;  /* 0x0000777202047816 */ /* 0x000fe400000000ff */
[----:B------:R-:W-:Y:S02]  /*5c20*/  LOP3.LUT R0, R221, R26, R3, 0x96, !PT ;  /* 0x0000001add007212 */ /* 0x000fe400078e9603 */
[----:B------:R-:W-:Y:S02]  /*5c30*/  PRMT R7, R4, 0x5410, R5 ;  /* 0x0000541004077816 */ /* 0x000fe40000000005 */
[----:B------:R-:W-:Y:S02]  /*5c40*/  PRMT R4, R0, 0x7632, R4 ;  /* 0x0000763200047816 */ /* 0x000fe40000000004 */
[----:B------:R-:W-:-:S02]  /*5c50*/  PRMT R8, R2, 0x7771, RZ ;  /* 0x0000777102087816 */ /* 0x000fc400000000ff */
[----:B------:R-:W-:Y:S02]  /*5c60*/  LOP3.LUT R6, R6, 0xff, RZ, 0xc0, !PT ;  /* 0x000000ff06067812 */ /* 0x000fe400078ec0ff */
[C---:B------:R-:W-:Y:S02]  /*5c70*/  LOP3.LUT R2, R0.reuse, 0xffff, RZ, 0xc0, !PT ;  /* 0x0000ffff00027812 */ /* 0x040fe400078ec0ff */
[----:B------:R-:W-:Y:S02]  /*5c80*/  LOP3.LUT R5, R0, 0xff, RZ, 0xc0, !PT ;  /* 0x000000ff00057812 */ /* 0x000fe400078ec0ff */
[----:B------:R-:W-:Y:S02]  /*5c90*/  SHF.R.U32.HI R3, RZ, 0x18, R0 ;  /* 0x00000018ff037819 */ /* 0x000fe40000011600 */
[----:B------:R-:W-:Y:S01]  /*5ca0*/  LOP3.LUT R0, R4, 0xff, RZ, 0xc0, !PT ;  /* 0x000000ff04007812 */ /* 0x000fe200078ec0ff */
[----:B------:R-:W-:Y:S01]  /*5cb0*/  FFMA.FTZ R4, R142, UR5, -R16 ;  /* 0x000000058e047c23 */ /* 0x000fe20008010810 */
[----:B------:R-:W-:Y:S01]  /*5cc0*/  PRMT R6, R6, 0x5410, R8 ;  /* 0x0000541006067816 */ /* 0x000fe20000000008 */
[----:B------:R-:W-:Y:S01]  /*5cd0*/  IMAD.MOV.U32 R142, RZ, RZ, R232 ;  /* 0x000000ffff8e7224 */ /* 0x000fe200078e00e8 */
[----:B------:R-:W-:Y:S01]  /*5ce0*/  PRMT R8, R0, 0x5410, R3 ;  /* 0x0000541000087816 */ /* 0x000fe20000000003 */
[--C-:B------:R-:W-:Y:S01]  /*5cf0*/  FFMA.FTZ R0, R141, UR5, -R17.reuse ;  /* 0x000000058d007c23 */ /* 0x100fe20008010811 */
[----:B------:R-:W-:Y:S01]  /*5d00*/  SHF.R.U32.HI R2, RZ, 0x8, R2 ;  /* 0x00000008ff027819 */ /* 0x000fe20000011602 */
[----:B------:R-:W-:Y:S01]  /*5d10*/  FFMA.FTZ R3, R140, UR5, -R17 ;  /* 0x000000058c037c23 */ /* 0x000fe20008010811 */
[----:B------:R-:W-:Y:S01]  /*5d20*/  MUFU.EX2 R252, R4 ;  /* 0x0000000400fc7308 */ /* 0x000fe20000000800 */
[----:B------:R-:W-:Y:S01]  /*5d30*/  IMAD.MOV.U32 R141, RZ, RZ, R241 ;  /* 0x000000ffff8d7224 */ /* 0x000fe200078e00f1 */
[----:B------:R-:W-:Y:S01]  /*5d40*/  PRMT R5, R5, 0x5410, R2 ;  /* 0x0000541005057816 */ /* 0x000fe20000000002 */
[----:B------:R-:W-:Y:S01]  /*5d50*/  FFMA.FTZ R2, R132, UR5, -R17 ;  /* 0x0000000584027c23 */ /* 0x000fe20008010811 */
[----:B------:R1:W-:Y:S01]  /*5d60*/  MUFU.EX2 R83, R0 ;  /* 0x0000000000537308 */ /* 0x0003e20000000800 */
[----:B------:R-:W-:-:S03]  /*5d70*/  IMAD.MOV.U32 R140, RZ, RZ, R82 ;  /* 0x000000ffff8c7224 */ /* 0x000fc600078e0052 */
[----:B------:R2:W-:Y:S04]  /*5d80*/  MUFU.EX2 R165, R2 ;  /* 0x0000000200a57308 */ /* 0x0005e80000000800 */
[----:B------:R3:W-:Y:S01]  /*5d90*/  MUFU.EX2 R113, R3 ;  /* 0x0000000300717308 */ /* 0x0007e20000000800 */
[----:B-1----:R-:W-:-:S04]  /*5da0*/  FFMA.FTZ R0, R130, UR5, -R17 ;  /* 0x0000000582007c23 */ /* 0x002fc80008010811 */
[----:B------:R1:W4:Y:S01]  /*5db0*/  MUFU.EX2 R227, R0 ;  /* 0x0000000000e37308 */ /* 0x0003220000000800 */
[----:B--2---:R-:W-:Y:S01]  /*5dc0*/  FFMA.FTZ R2, R138, UR5, -R16 ;  /* 0x000000058a027c23 */ /* 0x004fe20008010810 */
[----:B---3--:R-:W-:-:S03]  /*5dd0*/  LOP3.LUT R3, R7, 0xff00ff, RZ, 0xc0, !PT ;  /* 0x00ff00ff07037812 */ /* 0x008fc600078ec0ff */
[----:B------:R2:W-:Y:S01]  /*5de0*/  MUFU.EX2 R133, R2 ;  /* 0x0000000200857308 */ /* 0x0005e20000000800 */
[----:B-1----:R-:W-:-:S04]  /*5df0*/  FFMA.FTZ R0, R131, UR5, -R16 ;  /* 0x0000000583007c23 */ /* 0x002fc80008010810 */
[----:B------:R1:W3:Y:S01]  /*5e00*/  MUFU.EX2 R125, R0 ;  /* 0x00000000007d7308 */ /* 0x0002e20000000800 */
[----:B--2---:R-:W-:Y:S01]  /*5e10*/  FFMA.FTZ R2, R143, UR5, -R16 ;  /* 0x000000058f027c23 */ /* 0x004fe20008010810 */
[----:B------:R-:W-:-:S03]  /*5e20*/  IMAD.MOV.U32 R143, RZ, RZ, R230 ;  /* 0x000000ffff8f7224 */ /* 0x000fc600078e00e6 */
[----:B------:R4:W2:Y:S01]  /*5e30*/  MUFU.EX2 R238, R2 ;  /* 0x0000000200ee7308 */ /* 0x0008a20000000800 */
[----:B-1----:R-:W-:Y:S02]  /*5e40*/  HSET2.LE.AND R0, R6, R213, PT ;  /* 0x000000d506007233 */ /* 0x002fe40003803000 */
[----:B----4-:R-:W-:-:S04]  /*5e50*/  F2FP.BF16.F32.PACK_AB R2, R227, R165 ;  /* 0x000000a5e302723e */ /* 0x010fc800000010ff */
[----:B------:R-:W-:Y:S02]  /*5e60*/  LOP3.LUT R6, R2, R0, RZ, 0xc0, !PT ;  /* 0x0000000002067212 */ /* 0x000fe400078ec0ff */
[----:B------:R-:W-:Y:S02]  /*5e70*/  HSET2.LE.AND R0, R3, R213, PT ;  /* 0x000000d503007233 */ /* 0x000fe40003803000 */
[----:B---3--:R-:W-:-:S04]  /*5e80*/  F2FP.BF16.F32.PACK_AB R2, R125, R133 ;  /* 0x000000857d02723e */ /* 0x008fc800000010ff */
[----:B------:R-:W-:Y:S02]  /*5e90*/  LOP3.LUT R7, R2, R0, RZ, 0xc0, !PT ;  /* 0x0000000002077212 */ /* 0x000fe400078ec0ff */
[----:B------:R-:W-:Y:S02]  /*5ea0*/  HSET2.LE.AND R0, R5, R213, PT ;  /* 0x000000d505007233 */ /* 0x000fe40003803000 */
[----:B------:R-:W-:-:S04]  /*5eb0*/  F2FP.BF16.F32.PACK_AB R2, R113, R83 ;  /* 0x000000537102723e */ /* 0x000fc800000010ff */
[----:B------:R-:W-:Y:S02]  /*5ec0*/  LOP3.LUT R4, R2, R0, RZ, 0xc0, !PT ;  /* 0x0000000002047212 */ /* 0x000fe400078ec0ff */
[----:B------:R-:W-:Y:S02]  /*5ed0*/  HSET2.LE.AND R0, R8, R213, PT ;  /* 0x000000d508007233 */ /* 0x000fe40003803000 */
[----:B--2---:R-:W-:-:S04]  /*5ee0*/  F2FP.BF16.F32.PACK_AB R2, R252, R238 ;  /* 0x000000eefc02723e */ /* 0x004fc800000010ff */
[----:B------:R-:W-:Y:S02]  /*5ef0*/  LOP3.LUT R5, R2, R0, RZ, 0xc0, !PT ;  /* 0x0000000002057212 */ /* 0x000fe400078ec0ff */
[----:B------:R-:W-:-:S05]  /*5f00*/  LOP3.LUT R0, R222, R32, R11, 0x96, !PT ;  /* 0x00000020de007212 */ /* 0x000fca00078e960b */
[----:B------:R-:W-:Y:S01]  /*5f10*/  IMAD.WIDE.U32 R2, R0, -0x2daee0ad, RZ ;  /* 0xd2511f5300027825 */ /* 0x000fe200078e00ff */
[C---:B------:R-:W-:Y:S03]  /*5f20*/  HMMA.16816.F32.BF16 R28, R4.reuse, R12, R68 ;  /* 0x0000000c041c723c */ /* 0x040fe60000041844 */
[----:B------:R-:W-:Y:S01]  /*5f30*/  IMAD.MOV.U32 R8, RZ, RZ, R2 ;  /* 0x000000ffff087224 */ /* 0x000fe200078e0002 */
[----:B------:R-:W-:Y:S02]  /*5f40*/  PRMT R9, R2, 0x7771, RZ ;  /* 0x0000777102097816 */ /* 0x000fe400000000ff */
[----:B------:R-:W-:Y:S01]  /*5f50*/  LOP3.LUT R0, R137, R76, R3, 0x96, !PT ;  /* 0x0000004c89007212 */ /* 0x000fe200078e9603 */
[----:B------:R-:W-:Y:S01]  /*5f60*/  FFMA.FTZ R3, R101, UR5, -R19 ;  /* 0x0000000565037c23 */ /* 0x000fe20008010813 */
[----:B------:R-:W-:Y:S01]  /*5f70*/  HMMA.16816.F32.BF16 R40, R4, R14, R40 ;  /* 0x0000000e0428723c */ /* 0x000fe20000041828 */
[----:B------:R-:W1:Y:S01]  /*5f80*/  LDSM.16.MT88.4 R12, [R139+0x4c00] ;  /* 0x004c00008b0c783b */ /* 0x000e620000004200 */
[----:B------:R-:W-:Y:S01]  /*5f90*/  LOP3.LUT R8, R8, 0xff, RZ, 0xc0, !PT ;  /* 0x000000ff08087812 */ /* 0x000fe200078ec0ff */
[----:B------:R2:W-:Y:S01]  /*5fa0*/  MUFU.EX2 R248, R3 ;  /* 0x0000000300f87308 */ /* 0x0005e20000000800 */
[----:B------:R-:W-:-:S02]  /*5fb0*/  IMAD.MOV.U32 R76, RZ, RZ, R244 ;  /* 0x000000ffff4c7224 */ /* 0x000fc400078e00f4 */
[----:B------:R-:W-:Y:S01]  /*5fc0*/  PRMT R8, R8, 0x5410, R9 ;  /* 0x0000541008087816 */ /* 0x000fe20000000009 */
[----:B------:R-:W-:Y:S01]  /*5fd0*/  IMAD.MOV.U32 R101, RZ, RZ, R125 ;  /* 0x000000ffff657224 */ /* 0x000fe200078e007d */
[C---:B------:R-:W-:Y:S08]  /*5fe0*/  HMMA.16816.F32.BF16 R36, R4.reuse, R20, R56 ;  /* 0x000000140424723c */ /* 0x040ff00000041838 */
[----:B------:R-:W-:Y:S01]  /*5ff0*/  HMMA.16816.F32.BF16 R32, R4, R22, R48 ;  /* 0x000000160420723c */ /* 0x000fe20000041830 */
[C---:B------:R-:W-:Y:S01]  /*6000*/  PRMT R5, R2.reuse, 0x7773, RZ ;  /* 0x0000777302057816 */ /* 0x040fe200000000ff */
[----:B------:R-:W3:Y:S01]  /*6010*/  LDSM.16.MT88.4 R20, [R209+0x4c00] ;  /* 0x004c0000d114783b */ /* 0x000ee20000004200 */
[----:B------:R-:W-:Y:S01]  /*6020*/  PRMT R4, R2, 0x7772, RZ ;  /* 0x0000777202047816 */ /* 0x000fe200000000ff */
[--C-:B------:R-:W-:Y:S01]  /*6030*/  FFMA.FTZ R2, R100, UR5, -R19.reuse ;  /* 0x0000000564027c23 */ /* 0x100fe20008010813 */
[----:B------:R-:W-:Y:S01]  /*6040*/  SHF.R.U32.HI R6, RZ, 0x18, R0 ;  /* 0x00000018ff067819 */ /* 0x000fe20000011600 */
[----:B--2---:R-:W-:Y:S01]  /*6050*/  FFMA.FTZ R3, R84, UR5, -R19 ;  /* 0x0000000554037c23 */ /* 0x004fe20008010813 */
[----:B------:R-:W-:Y:S01]  /*6060*/  PRMT R10, R4, 0x5410, R5 ;  /* 0x00005410040a7816 */ /* 0x000fe20000000005 */
[----:B------:R2:W4:Y:S01]  /*6070*/  MUFU.EX2 R246, R2 ;  /* 0x0000000200f67308 */ /* 0x0005220000000800 */
[C---:B------:R-:W-:Y:S01]  /*6080*/  LOP3.LUT R5, R0.reuse, 0xffff, RZ, 0xc0, !PT ;  /* 0x0000ffff00057812 */ /* 0x040fe200078ec0ff */
[----:B------:R-:W-:Y:S01]  /*6090*/  IMAD.MOV.U32 R100, RZ, RZ, R126 ;  /* 0x000000ffff647224 */ /* 0x000fe200078e007e */
[----:B------:R-:W-:Y:S01]  /*60a0*/  LOP3.LUT R7, R0, 0xff, RZ, 0xc0, !PT ;  /* 0x000000ff00077812 */ /* 0x000fe200078ec0ff */
[----:B------:R4:W-:Y:S01]  /*60b0*/  MUFU.EX2 R245, R3 ;  /* 0x0000000300f57308 */ /* 0x0009e20000000800 */
[----:B------:R-:W-:-:S02]  /*60c0*/  SHF.R.U32.HI R5, RZ, 0x8, R5 ;  /* 0x00000008ff057819 */ /* 0x000fc40000011605 */
[----:B--2---:R-:W-:Y:S01]  /*60d0*/  PRMT R2, R0, 0x7632, R2 ;  /* 0x0000763200027816 */ /* 0x004fe20000000002 */
[----:B------:R-:W-:-:S03]  /*60e0*/  FFMA.FTZ R0, R85, UR5, -R19 ;  /* 0x0000000555007c23 */ /* 0x000fc60008010813 */
[----:B------:R-:W-:Y:S01]  /*60f0*/  LOP3.LUT R4, R2, 0xff, RZ, 0xc0, !PT ;  /* 0x000000ff02047812 */ /* 0x000fe200078ec0ff */
[--C-:B------:R-:W-:Y:S01]  /*6100*/  FFMA.FTZ R2, R102, UR5, -R18.reuse ;  /* 0x0000000566027c23 */ /* 0x100fe20008010812 */
[----:B------:R2:W-:Y:S01]  /*6110*/  MUFU.EX2 R247, R0 ;  /* 0x0000000000f77308 */ /* 0x0005e20000000800 */
[----:B----4-:R-:W-:Y:S01]  /*6120*/  FFMA.FTZ R3, R86, UR5, -R18 ;  /* 0x0000000556037c23 */ /* 0x010fe20008010812 */
[----:B------:R-:W-:Y:S01]  /*6130*/  PRMT R6, R4, 0x5410, R6 ;  /* 0x0000541004067816 */ /* 0x000fe20000000006 */
[----:B------:R-:W-:Y:S01]  /*6140*/  FFMA.FTZ R4, R103, UR5, -R18 ;  /* 0x0000000567047c23 */ /* 0x000fe20008010812 */
[----:B------:R4:W-:Y:S01]  /*6150*/  MUFU.EX2 R241, R2 ;  /* 0x0000000200f17308 */ /* 0x0009e20000000800 */
[----:B------:R-:W-:Y:S02]  /*6160*/  IMAD.MOV.U32 R102, RZ, RZ, R240 ;  /* 0x000000ffff667224 */ /* 0x000fe400078e00f0 */
[----:B------:R-:W-:Y:S01]  /*6170*/  IMAD.MOV.U32 R103, RZ, RZ, R121 ;  /* 0x000000ffff677224 */ /* 0x000fe200078e0079 */
[----:B------:R1:W3:Y:S04]  /*6180*/  MUFU.EX2 R242, R4 ;  /* 0x0000000400f27308 */ /* 0x0002e80000000800 */
[----:B------:R3:W-:Y:S01]  /*6190*/  MUFU.EX2 R244, R3 ;  /* 0x0000000300f47308 */ /* 0x0007e20000000800 */
[----:B--2---:R-:W-:Y:S01]  /*61a0*/  PRMT R0, R7, 0x5410, R5 ;  /* 0x0000541007007816 */ /* 0x004fe20000000005 */
[----:B------:R-:W-:Y:S01]  /*61b0*/  FFMA.FTZ R5, R87, UR5, -R18 ;  /* 0x0000000557057c23 */ /* 0x000fe20008010812 */
[----:B----4-:R-:W-:-:S03]  /*61c0*/  F2FP.BF16.F32.PACK_AB R2, R248, R246 ;  /* 0x000000f6f802723e */ /* 0x010fc600000010ff */
[----:B------:R2:W4:Y:S01]  /*61d0*/  MUFU.EX2 R243, R5 ;  /* 0x0000000500f37308 */ /* 0x0005220000000800 */
[----:B------:R-:W-:-:S05]  /*61e0*/  HSET2.LE.AND R0, R0, R213, PT ;  /* 0x000000d500007233 */ /* 0x000fca0003803000 */
[----:B-1----:R-:W-:Y:S02]  /*61f0*/  LOP3.LUT R4, R2, R0, RZ, 0xc0, !PT ;  /* 0x0000000002047212 */ /* 0x002fe400078ec0ff */
[--C-:B------:R-:W-:Y:S02]  /*6200*/  HSET2.LE.AND R0, R6, R213.reuse, PT ;  /* 0x000000d506007233 */ /* 0x100fe40003803000 */
[----:B---3--:R-:W-:Y:S02]  /*6210*/  F2FP.BF16.F32.PACK_AB R2, R242, R241 ;  /* 0x000000f1f202723e */ /* 0x008fe400000010ff */
[----:B------:R-:W-:Y:S02]  /*6220*/  LOP3.LUT R3, R10, 0xff00ff, RZ, 0xc0, !PT ;  /* 0x00ff00ff0a037812 */ /* 0x000fe400078ec0ff */
[----:B--2---:R-:W-:Y:S02]  /*6230*/  LOP3.LUT R5, R2, R0, RZ, 0xc0, !PT ;  /* 0x0000000002057212 */ /* 0x004fe400078ec0ff */
[----:B------:R-:W-:-:S02]  /*6240*/  HSET2.LE.AND R0, R8, R213, PT ;  /* 0x000000d508007233 */ /* 0x000fc40003803000 */
[----:B------:R-:W-:-:S04]  /*6250*/  F2FP.BF16.F32.PACK_AB R2, R245, R247 ;  /* 0x000000f7f502723e */ /* 0x000fc800000010ff */
[----:B------:R-:W-:Y:S02]  /*6260*/  LOP3.LUT R6, R2, R0, RZ, 0xc0, !PT ;  /* 0x0000000002067212 */ /* 0x000fe400078ec0ff */
[----:B------:R-:W-:Y:S01]  /*6270*/  HSET2.LE.AND R0, R3, R213, PT ;  /* 0x000000d503007233 */ /* 0x000fe20003803000 */
[----:B------:R-:W-:Y:S01]  /*6280*/  FFMA.FTZ R3, R145, UR5, -R17 ;  /* 0x0000000591037c23 */ /* 0x000fe20008010811 */
[----:B----4-:R-:W-:Y:S01]  /*6290*/  F2FP.BF16.F32.PACK_AB R2, R243, R244 ;  /* 0x000000f4f302723e */ /* 0x010fe200000010ff */
[----:B------:R-:W-:Y:S02]  /*62a0*/  IMAD.MOV.U32 R145, RZ, RZ, R237 ;  /* 0x000000ffff917224 */ /* 0x000fe400078e00ed */
[----:B------:R1:W-:Y:S01]  /*62b0*/  MUFU.EX2 R240, R3 ;  /* 0x0000000300f07308 */ /* 0x0003e20000000800 */
[----:B------:R-:W-:Y:S01]  /*62c0*/  LOP3.LUT R7, R2, R0, RZ, 0xc0, !PT ;  /* 0x0000000002077212 */ /* 0x000fe200078ec0ff */
[----:B------:R-:W-:Y:S01]  /*62d0*/  FFMA.FTZ R2, R148, UR5, -R17 ;  /* 0x0000000594027c23 */ /* 0x000fe20008010811 */
[----:B------:R-:W-:Y:S01]  /*62e0*/  LOP3.LUT R0, R222, R24, R27, 0x96, !PT ;  /* 0x00000018de007212 */ /* 0x000fe200078e961b */
[----:B------:R-:W-:-:S02]  /*62f0*/  IMAD.MOV.U32 R148, RZ, RZ, R83 ;  /* 0x000000ffff947224 */ /* 0x000fc400078e0053 */
[----:B------:R2:W-:Y:S02]  /*6300*/  MUFU.EX2 R237, R2 ;  /* 0x0000000200ed7308 */ /* 0x0005e40000000800 */
[----:B------:R-:W-:Y:S01]  /*6310*/  HMMA.16816.F32.BF16 R48, R4, R12, R52 ;  /* 0x0000000c0430723c */ /* 0x000fe20000041834 */
[----:B-1----:R-:W-:Y:S01]  /*6320*/  FFMA.FTZ R3, R147, UR5, -R16 ;  /* 0x0000000593037c23 */ /* 0x002fe20008010810 */
[----:B------:R-:W-:-:S06]  /*6330*/  IMAD.MOV.U32 R147, RZ, RZ, R236 ;  /* 0x000000ffff937224 */ /* 0x000fcc00078e00ec */
[----:B------:R-:W-:Y:S01]  /*6340*/  HMMA.16816.F32.BF16 R60, R4, R14, R60 ;  /* 0x0000000e043c723c */ /* 0x000fe2000004183c */
[----:B--2---:R-:W-:Y:S01]  /*6350*/  FFMA.FTZ R2, R144, UR5, -R17 ;  /* 0x0000000590027c23 */ /* 0x004fe20008010811 */
[----:B------:R-:W-:-:S06]  /*6360*/  IMAD.MOV.U32 R144, RZ, RZ, R239 ;  /* 0x000000ffff907224 */ /* 0x000fcc00078e00ef */
[C---:B------:R-:W-:Y:S01]  /*6370*/  HMMA.16816.F32.BF16 R64, R4.reuse, R20, R64 ;  /* 0x000000140440723c */ /* 0x040fe20000041840 */
[----:B------:R1:W2:Y:S07]  /*6380*/  MUFU.EX2 R239, R2 ;  /* 0x0000000200ef7308 */ /* 0x0002ae0000000800 */
[----:B------:R-:W-:Y:S01]  /*6390*/  HMMA.16816.F32.BF16 R52, R4, R22, R44 ;  /* 0x000000160434723c */ /* 0x000fe2000004182c */
[----:B------:R-:W-:-:S04]  /*63a0*/  IMAD.WIDE.U32 R4, R0, -0x2daee0ad, RZ ;  /* 0xd2511f5300047825 */ /* 0x000fc800078e00ff */
[----:B------:R-:W-:Y:S01]  /*63b0*/  IMAD.MOV.U32 R7, RZ, RZ, R4 ;  /* 0x000000ffff077224 */ /* 0x000fe200078e0004 */
[----:B------:R-:W-:Y:S01]  /*63c0*/  LOP3.LUT R0, R137, R72, R5, 0x96, !PT ;  /* 0x0000004889007212 */ /* 0x000fe200078e9605 */
[----:B-1----:R-:W-:Y:S01]  /*63d0*/  FFMA.FTZ R2, R146, UR5, -R16 ;  /* 0x0000000592027c23 */ /* 0x002fe20008010810 */
[----:B------:R-:W-:Y:S01]  /*63e0*/  IMAD.MOV.U32 R146, RZ, RZ, R235 ;  /* 0x000000ffff927224 */ /* 0x000fe200078e00eb */
[C---:B------:R-:W-:Y:S01]  /*63f0*/  PRMT R6, R4.reuse, 0x7773, RZ ;  /* 0x0000777304067816 */ /* 0x040fe200000000ff */
[----:B------:R1:W-:Y:S01]  /*6400*/  MUFU.EX2 R235, R3 ;  /* 0x0000000300eb7308 */ /* 0x0003e20000000800 */
[C---:B------:R-:W-:Y:S02]  /*6410*/  PRMT R5, R4.reuse, 0x7772, RZ ;  /* 0x0000777204057816 */ /* 0x040fe400000000ff */
[----:B------:R-:W-:Y:S01]  /*6420*/  PRMT R8, R4, 0x7771, RZ ;  /* 0x0000777104087816 */ /* 0x000fe200000000ff */
[----:B------:R3:W4:Y:S01]  /*6430*/  MUFU.EX2 R236, R2 ;  /* 0x0000000200ec7308 */ /* 0x0007220000000800 */
[----:B------:R-:W-:Y:S01]  /*6440*/  LOP3.LUT R7, R7, 0xff, RZ, 0xc0, !PT ;  /* 0x000000ff07077812 */ /* 0x000fe200078ec0ff */
[----:B------:R-:W-:Y:S01]  /*6450*/  FFMA.FTZ R4, R149, UR5, -R17 ;  /* 0x0000000595047c23 */ /* 0x000fe20008010811 */
[----:B------:R-:W-:Y:S01]  /*6460*/  PRMT R6, R5, 0x5410, R6 ;  /* 0x0000541005067816 */ /* 0x000fe20000000006 */
[----:B------:R-:W-:Y:S01]  /*6470*/  IMAD.MOV.U32 R149, RZ, RZ, R233 ;  /* 0x000000ffff957224 */ /* 0x000fe200078e00e9 */
[----:B------:R-:W-:-:S02]  /*6480*/  LOP3.LUT R5, R0, 0xff, RZ, 0xc0, !PT ;  /* 0x000000ff00057812 */ /* 0x000fc400078ec0ff */
[----:B------:R-:W-:Y:S02]  /*6490*/  PRMT R7, R7, 0x5410, R8 ;  /* 0x0000541007077816 */ /* 0x000fe40000000008 */
[----:B------:R-:W-:Y:S02]  /*64a0*/  SHF.R.U32.HI R8, RZ, 0x18, R0 ;  /* 0x00000018ff087819 */ /* 0x000fe40000011600 */
[----:B-1----:R-:W-:Y:S02]  /*64b0*/  LOP3.LUT R3, R0, 0xffff, RZ, 0xc0, !PT ;  /* 0x0000ffff00037812 */ /* 0x002fe400078ec0ff */
[----:B------:R-:W-:Y:S02]  /*64c0*/  LOP3.LUT R6, R6, 0xff00ff, RZ, 0xc0, !PT ;  /* 0x00ff00ff06067812 */ /* 0x000fe400078ec0ff */
[----:B---3--:R-:W-:Y:S01]  /*64d0*/  SHF.R.U32.HI R2, RZ, 0x8, R3 ;  /* 0x00000008ff027819 */ /* 0x008fe20000011603 */
[----:B------:R-:W-:Y:S01]  /*64e0*/  FFMA.FTZ R3, R151, UR5, -R16 ;  /* 0x0000000597037c23 */ /* 0x000fe20008010810 */
[----:B------:R-:W-:-:S02]  /*64f0*/  IMAD.MOV.U32 R151, RZ, RZ, R234 ;  /* 0x000000ffff977224 */ /* 0x000fc400078e00ea */
[----:B------:R-:W1:Y:S01]  /*6500*/  MUFU.EX2 R234, R4 ;  /* 0x0000000400ea7308 */ /* 0x000e620000000800 */
[----:B------:R-:W-:Y:S01]  /*6510*/  PRMT R5, R5, 0x5410, R2 ;  /* 0x0000541005057816 */ /* 0x000fe20000000002 */
[----:B------:R-:W-:Y:S01]  /*6520*/  FFMA.FTZ R2, R150, UR5, -R16 ;  /* 0x0000000596027c23 */ /* 0x000fe20008010810 */
[----:B------:R-:W-:Y:S01]  /*6530*/  IMAD.MOV.U32 R150, RZ, RZ, R124 ;  /* 0x000000ffff967224 */ /* 0x000fe200078e007c */
[----:B------:R3:W-:Y:S04]  /*6540*/  MUFU.EX2 R232, R3 ;  /* 0x0000000300e87308 */ /* 0x0007e80000000800 */
[----:B------:R2:W1:Y:S01]  /*6550*/  MUFU.EX2 R233, R2 ;  /* 0x0000000200e97308 */ /* 0x0004620000000800 */
[----:B---3--:R-:W-:Y:S02]  /*6560*/  PRMT R3, R0, 0x7632, R3 ;  /* 0x0000763200037816 */ /* 0x008fe40000000003 */
[----:B------:R-:W-:-:S02]  /*6570*/  HSET2.LE.AND R0, R7, R213, PT ;  /* 0x000000d507007233 */ /* 0x000fc40003803000 */
[----:B------:R-:W-:Y:S02]  /*6580*/  LOP3.LUT R4, R3, 0xff, RZ, 0xc0, !PT ;  /* 0x000000ff03047812 */ /* 0x000fe400078ec0ff */
[----:B--2---:R-:W-:Y:S02]  /*6590*/  F2FP.BF16.F32.PACK_AB R2, R239, R240 ;  /* 0x000000f0ef02723e */ /* 0x004fe400000010ff */
[----:B------:R-:W-:Y:S01]  /*65a0*/  PRMT R4, R4, 0x5410, R8 ;  /* 0x0000541004047816 */ /* 0x000fe20000000008 */
[----:B------:R-:W-:Y:S01]  /*65b0*/  VIADD R8, R169, 0x2 ;  /* 0x00000002a9087836 */ /* 0x000fe20000000000 */
[----:B------:R-:W-:Y:S02]  /*65c0*/  HSET2.LE.AND R3, R6, R213, PT ;  /* 0x000000d506037233 */ /* 0x000fe40003803000 */
[----:B----4-:R-:W-:Y:S02]  /*65d0*/  F2FP.BF16.F32.PACK_AB R7, R236, R235 ;  /* 0x000000ebec07723e */ /* 0x010fe400000010ff */
[----:B------:R-:W-:-:S02]  /*65e0*/  LOP3.LUT R8, R217, R8, R163, 0x96, !PT ;  /* 0x00000008d9087212 */ /* 0x000fc400078e96a3 */
[----:B------:R-:W-:Y:S02]  /*65f0*/  LOP3.LUT R6, R2, R0, RZ, 0xc0, !PT ;  /* 0x0000000002067212 */ /* 0x000fe400078ec0ff */
[--C-:B------:R-:W-:Y:S01]  /*6600*/  HSET2.LE.AND R0, R5, R213.reuse, PT ;  /* 0x000000d505007233 */ /* 0x100fe20003803000 */
[----:B------:R-:W-:Y:S01]  /*6610*/  IMAD.WIDE.U32 R24, R8, -0x326172a9, RZ ;  /* 0xcd9e8d5708187825 */ /* 0x000fe200078e00ff */
[----:B-1----:R-:W-:Y:S02]  /*6620*/  F2FP.BF16.F32.PACK_AB R2, R234, R237 ;  /* 0x000000edea02723e */ /* 0x002fe400000010ff */
[----:B------:R-:W-:Y:S02]  /*6630*/  LOP3.LUT R7, R7, R3, RZ, 0xc0, !PT ;  /* 0x0000000307077212 */ /* 0x000fe400078ec0ff */
[----:B------:R-:W-:Y:S02]  /*6640*/  HSET2.LE.AND R3, R4, R213, PT ;  /* 0x000000d504037233 */ /* 0x000fe40003803000 */
[----:B------:R-:W-:-:S02]  /*6650*/  LOP3.LUT R4, R2, R0, RZ, 0xc0, !PT ;  /* 0x0000000002047212 */ /* 0x000fc400078ec0ff */
[----:B------:R-:W-:Y:S02]  /*6660*/  LOP3.LUT R0, R231, R250, R25, 0x96, !PT ;  /* 0x000000fae7007212 */ /* 0x000fe400078e9619 */
[----:B------:R-:W-:Y:S02]  /*6670*/  F2FP.BF16.F32.PACK_AB R5, R233, R232 ;  /* 0x000000e8e905723e */ /* 0x000fe400000010ff */
[----:B------:R-:W-:Y:S01]  /*6680*/  LOP3.LUT R2, R249, R24, R81, 0x96, !PT ;  /* 0x00000018f9027212 */ /* 0x000fe200078e9651 */
[----:B------:R-:W-:Y:S01]  /*6690*/  IMAD.WIDE.U32 R8, R0, -0x2daee0ad, RZ ;  /* 0xd2511f5300087825 */ /* 0x000fe200078e00ff */
[----:B------:R-:W-:-:S03]  /*66a0*/  LOP3.LUT R5, R5, R3, RZ, 0xc0, !PT ;  /* 0x0000000305057212 */ /* 0x000fc600078ec0ff */
[----:B------:R-:W-:Y:S01]  /*66b0*/  IMAD.WIDE.U32 R2, R2, -0x2daee0ad, RZ ;  /* 0xd2511f5302027825 */ /* 0x000fe200078e00ff */
[----:B------:R-:W-:-:S03]  /*66c0*/  LOP3.LUT R9, R170, R76, R9, 0x96, !PT ;  /* 0x0000004caa097212 */ /* 0x000fc600078e9609 */
[----:B------:R-:W-:Y:S01]  /*66d0*/  HMMA.16816.F32.BF16 R72, R4, R12, R28 ;  /* 0x0000000c0448723c */ /* 0x000fe2000004181c */
        /* <DEDUP_REMOVED lines=14> */
[----:B------:R-:W-:Y:S01]  /*67c0*/  HMMA.16816.F32.BF16 R36, R4, R22, R32 ;  /* 0x000000160424723c */ /* 0x000fe20000041820 */
[----:B------:R-:W2:Y:S02]  /*67d0*/  LDSM.16.MT88.4 R20, [R209+0x5000] ;  /* 0x00500000d114783b */ /* 0x000ea40000004200 */
[----:B------:R-:W-:Y:S01]  /*67e0*/  IMAD.MOV.U32 R0, RZ, RZ, R2 ;  /* 0x000000ffff007224 */ /* 0x000fe200078e0002 */
[C---:B------:R-:W-:Y:S02]  /*67f0*/  PRMT R7, R2.reuse, 0x7771, RZ ;  /* 0x0000777102077816 */ /* 0x040fe400000000ff */
[C---:B------:R-:W-:Y:S02]  /*6800*/  PRMT R6, R2.reuse, 0x7773, RZ ;  /* 0x0000777302067816 */ /* 0x040fe400000000ff */
[----:B------:R-:W-:Y:S01]  /*6810*/  PRMT R4, R2, 0x7772, RZ ;  /* 0x0000777202047816 */ /* 0x000fe200000000ff */
[----:B------:R-:W-:Y:S01]  /*6820*/  FFMA.FTZ R2, R108, UR5, -R19 ;  /* 0x000000056c027c23 */ /* 0x000fe20008010813 */
[----:B------:R-:W-:Y:S01]  /*6830*/  LOP3.LUT R5, R0, 0xff, RZ, 0xc0, !PT ;  /* 0x000000ff00057812 */ /* 0x000fe200078ec0ff */
[----:B------:R-:W-:Y:S01]  /*6840*/  IMAD.MOV.U32 R108, RZ, RZ, R228 ;  /* 0x000000ffff6c7224 */ /* 0x000fe200078e00e4 */
[----:B------:R-:W-:Y:S01]  /*6850*/  LOP3.LUT R0, R221, R26, R3, 0x96, !PT ;  /* 0x0000001add007212 */ /* 0x000fe200078e9603 */
[----:B------:R3:W-:Y:S01]  /*6860*/  MUFU.EX2 R228, R2 ;  /* 0x0000000200e47308 */ /* 0x0007e20000000800 */
[----:B------:R-:W-:Y:S01]  /*6870*/  PRMT R11, R4, 0x5410, R6 ;  /* 0x00005410040b7816 */ /* 0x000fe20000000006 */
[----:B------:R-:W-:Y:S01]  /*6880*/  FFMA.FTZ R4, R109, UR5, -R19 ;  /* 0x000000056d047c23 */ /* 0x000fe20008010813 */
[----:B------:R-:W-:Y:S01]  /*6890*/  PRMT R10, R5, 0x5410, R7 ;  /* 0x00005410050a7816 */ /* 0x000fe20000000007 */
[--C-:B------:R-:W-:Y:S01]  /*68a0*/  FFMA.FTZ R3, R89, UR5, -R19.reuse ;  /* 0x0000000559037c23 */ /* 0x100fe20008010813 */
[----:B------:R-:W-:Y:S01]  /*68b0*/  FFMA.FTZ R6, R88, UR5, -R19 ;  /* 0x0000000558067c23 */ /* 0x000fe20008010813 */
[C---:B------:R-:W-:Y:S01]  /*68c0*/  LOP3.LUT R7, R0.reuse, 0xff, RZ, 0xc0, !PT ;  /* 0x000000ff00077812 */ /* 0x040fe200078ec0ff */
[----:B------:R-:W-:Y:S01]  /*68d0*/  IMAD.MOV.U32 R109, RZ, RZ, R229 ;  /* 0x000000ffff6d7224 */ /* 0x000fe200078e00e5 */
[----:B------:R-:W-:Y:S01]  /*68e0*/  PRMT R5, R0, 0x7632, R5 ;  /* 0x0000763200057816 */ /* 0x000fe20000000005 */
[----:B------:R4:W-:Y:S01]  /*68f0*/  MUFU.EX2 R138, R4 ;  /* 0x00000004008a7308 */ /* 0x0009e20000000800 */
[----:B------:R-:W-:-:S02]  /*6900*/  IMAD.MOV.U32 R88, RZ, RZ, R80 ;  /* 0x000000ffff587224 */ /* 0x000fc400078e0050 */
[----:B------:R-:W-:Y:S01]  /*6910*/  IMAD.MOV.U32 R89, RZ, RZ, R81 ;  /* 0x000000ffff597224 */ /* 0x000fe200078e0051 */
[----:B------:R1:W-:Y:S01]  /*6920*/  MUFU.EX2 R230, R3 ;  /* 0x0000000300e67308 */ /* 0x0003e20000000800 */
[----:B---3--:R-:W-:Y:S01]  /*6930*/  LOP3.LUT R2, R0, 0xffff, RZ, 0xc0, !PT ;  /* 0x0000ffff00027812 */ /* 0x008fe200078ec0ff */
[----:B------:R-:W-:Y:S02]  /*6940*/  IMAD.MOV.U32 R29, RZ, RZ, R109 ;  /* 0x000000ffff1d7224 */ /* 0x000fe400078e006d */
[----:B------:R-:W3:Y:S01]  /*6950*/  MUFU.EX2 R229, R6 ;  /* 0x0000000600e57308 */ /* 0x000ee20000000800 */
[----:B------:R-:W-:Y:S01]  /*6960*/  SHF.R.U32.HI R2, RZ, 0x8, R2 ;  /* 0x00000008ff027819 */ /* 0x000fe20000011602 */
[----:B------:R-:W-:-:S03]  /*6970*/  IMAD.MOV.U32 R26, RZ, RZ, R88 ;  /* 0x000000ffff1a7224 */ /* 0x000fc600078e0058 */
[----:B------:R-:W-:Y:S01]  /*6980*/  PRMT R8, R7, 0x5410, R2 ;  /* 0x0000541007087816 */ /* 0x000fe20000000002 */
[----:B------:R-:W-:Y:S01]  /*6990*/  FFMA.FTZ R2, R90, UR5, -R18 ;  /* 0x000000055a027c23 */ /* 0x000fe20008010812 */
[----:B----4-:R-:W-:Y:S02]  /*69a0*/  SHF.R.U32.HI R4, RZ, 0x18, R0 ;  /* 0x00000018ff047819 */ /* 0x010fe40000011600 */
[----:B------:R-:W-:Y:S01]  /*69b0*/  LOP3.LUT R0, R5, 0xff, RZ, 0xc0, !PT ;  /* 0x000000ff05007812 */ /* 0x000fe200078ec0ff */
[--C-:B------:R-:W-:Y:S01]  /*69c0*/  FFMA.FTZ R5, R91, UR5, -R18.reuse ;  /* 0x000000055b057c23 */ /* 0x100fe20008010812 */
[----:B------:R3:W-:Y:S01]  /*69d0*/  MUFU.EX2 R131, R2 ;  /* 0x0000000200837308 */ /* 0x0007e20000000800 */
[----:B-1----:R-:W-:Y:S01]  /*69e0*/  FFMA.FTZ R3, R110, UR5, -R18 ;  /* 0x000000056e037c23 */ /* 0x002fe20008010812 */
[----:B------:R-:W-:Y:S01]  /*69f0*/  PRMT R9, R0, 0x5410, R4 ;  /* 0x0000541000097816 */ /* 0x000fe20000000004 */
[----:B------:R-:W-:Y:S01]  /*6a00*/  FFMA.FTZ R4, R111, UR5, -R18 ;  /* 0x000000056f047c23 */ /* 0x000fe20008010812 */
[----:B------:R-:W1:Y:S01]  /*6a10*/  MUFU.EX2 R132, R5 ;  /* 0x0000000500847308 */ /* 0x000e620000000800 */
[----:B------:R-:W-:Y:S01]  /*6a20*/  HSET2.LE.AND R0, R10, R213, PT ;  /* 0x000000d50a007233 */ /* 0x000fe20003803000 */
[----:B------:R-:W-:-:S02]  /*6a30*/  IMAD.MOV.U32 R111, RZ, RZ, R167 ;  /* 0x000000ffff6f7224 */ /* 0x000fc400078e00a7 */
[----:B------:R4:W-:Y:S01]  /*6a40*/  MUFU.EX2 R130, R3 ;  /* 0x0000000300827308 */ /* 0x0009e20000000800 */
[----:B------:R-:W-:-:S03]  /*6a50*/  IMAD.MOV.U32 R110, RZ, RZ, R164 ;  /* 0x000000ffff6e7224 */ /* 0x000fc600078e00a4 */
[----:B------:R2:W2:Y:S01]  /*6a60*/  MUFU.EX2 R129, R4 ;  /* 0x0000000400817308 */ /* 0x0004a20000000800 */
[----:B---3--:R-:W-:-:S04]  /*6a70*/  F2FP.BF16.F32.PACK_AB R2, R229, R230 ;  /* 0x000000e6e502723e */ /* 0x008fc800000010ff */
[----:B------:R-:W-:Y:S02]  /*6a80*/  LOP3.LUT R6, R2, R0, RZ, 0xc0, !PT ;  /* 0x0000000002067212 */ /* 0x000fe400078ec0ff */
[----:B-1----:R-:W-:Y:S02]  /*6a90*/  F2FP.BF16.F32.PACK_AB R2, R131, R132 ;  /* 0x000000848302723e */ /* 0x002fe400000010ff */
[----:B----4-:R-:W-:-:S05]  /*6aa0*/  LOP3.LUT R3, R11, 0xff00ff, RZ, 0xc0, !PT ;  /* 0x00ff00ff0b037812 */ /* 0x010fca00078ec0ff */
[----:B------:R-:W-:-:S05]  /*6ab0*/  HSET2.LE.AND R0, R3, R213, PT ;  /* 0x000000d503007233 */ /* 0x000fca0003803000 */
[----:B------:R-:W-:Y:S02]  /*6ac0*/  LOP3.LUT R7, R2, R0, RZ, 0xc0, !PT ;  /* 0x0000000002077212 */ /* 0x000fe400078ec0ff */
[----:B------:R-:W-:Y:S02]  /*6ad0*/  HSET2.LE.AND R0, R8, R213, PT ;  /* 0x000000d508007233 */ /* 0x000fe40003803000 */
[----:B------:R-:W-:-:S04]  /*6ae0*/  F2FP.BF16.F32.PACK_AB R2, R138, R228 ;  /* 0x000000e48a02723e */ /* 0x000fc800000010ff */
[----:B--2---:R-:W-:Y:S02]  /*6af0*/  LOP3.LUT R4, R2, R0, RZ, 0xc0, !PT ;  /* 0x0000000002047212 */ /* 0x004fe400078ec0ff */
[----:B------:R-:W-:Y:S02]  /*6b00*/  HSET2.LE.AND R0, R9, R213, PT ;  /* 0x000000d509007233 */ /* 0x000fe40003803000 */
[----:B------:R-:W-:-:S04]  /*6b10*/  F2FP.BF16.F32.PACK_AB R2, R129, R130 ;  /* 0x000000828102723e */ /* 0x000fc800000010ff */
[----:B------:R-:W-:Y:S02]  /*6b20*/  LOP3.LUT R5, R2, R0, RZ, 0xc0, !PT ;  /* 0x0000000002057212 */ /* 0x000fe400078ec0ff */
[----:B------:R-:W-:Y:S02]  /*6b30*/  LOP3.LUT R2, R231, R92, R25, 0x96, !PT ;  /* 0x0000005ce7027212 */ /* 0x000fe400078e9619 */
[----:B------:R-:W-:Y:S01]  /*6b40*/  LOP3.LUT R0, R249, R24, R109, 0x96, !PT ;  /* 0x00000018f9007212 */ /* 0x000fe200078e966d */
[----:B------:R-:W-:Y:S02]  /*6b50*/  IMAD.MOV.U32 R109, RZ, RZ, R146 ;  /* 0x000000ffff6d7224 */ /* 0x000fe400078e0092 */
[----:B------:R-:W-:Y:S01]  /*6b60*/  HMMA.16816.F32.BF16 R48, R4, R12, R48 ;  /* 0x0000000c0430723c */ /* 0x000fe20000041830 */
[----:B------:R-:W-:-:S07]  /*6b70*/  IMAD.WIDE.U32 R2, R2, -0x2daee0ad, RZ ;  /* 0xd2511f5302027825 */ /* 0x000fce00078e00ff */
[C---:B------:R-:W-:Y:S01]  /*6b80*/  HMMA.16816.F32.BF16 R44, R4.reuse, R14, R60 ;  /* 0x0000000e042c723c */ /* 0x040fe2000004183c */
[----:B------:R-:W-:Y:S07]  /*6b90*/  LDSM.16.MT88.4 R60, [R209+0x5400] ;  /* 0x00540000d13c783b */ /* 0x000fee0000004200 */
[----:B------:R-:W-:Y:S01]  /*6ba0*/  HMMA.16816.F32.BF16 R40, R4, R20, R64 ;  /* 0x000000140428723c */ /* 0x000fe20000041840 */
[----:B------:R-:W-:Y:S02]  /*6bb0*/  IMAD.MOV.U32 R66, RZ, RZ, R118 ;  /* 0x000000ffff427224 */ /* 0x000fe400078e0076 */
[----:B------:R-:W-:-:S05]  /*6bc0*/  IMAD.MOV.U32 R67, RZ, RZ, R113 ;  /* 0x000000ffff437224 */ /* 0x000fca00078e0071 */
[----:B------:R-:W-:Y:S01]  /*6bd0*/  HMMA.16816.F32.BF16 R32, R4, R22, R52 ;  /* 0x000000160420723c */ /* 0x000fe20000041834 */
[----:B------:R-:W-:Y:S01]  /*6be0*/  IMAD.WIDE.U32 R6, R0, -0x2daee0ad, RZ ;  /* 0xd2511f5300067825 */ /* 0x000fe200078e00ff */
[----:B------:R-:W-:Y:S01]  /*6bf0*/  LOP3.LUT R0, R170, R78, R3, 0x96, !PT ;  /* 0x0000004eaa007212 */ /* 0x000fe200078e9603 */
[----:B------:R-:W1:Y:S03]  /*6c00*/  LDSM.16.MT88.4 R52, [R139+0x5400] ;  /* 0x005400008b34783b */ /* 0x000e660000004200 */
        /* <DEDUP_REMOVED lines=24> */
[----:B------:R-:W-:-:S02]  /*6d90*/  PRMT R6, R6, 0x5410, R8 ;  /* 0x0000541006067816 */ /* 0x000fc40000000008 */
[----:B------:R-:W-:Y:S01]  /*6da0*/  PRMT R8, R0, 0x5410, R3 ;  /* 0x0000541000087816 */ /* 0x000fe20000000003 */
[--C-:B------:R-:W-:Y:S01]  /*6db0*/  FFMA.FTZ R0, R158, UR5, -R17.reuse ;  /* 0x000000059e007c23 */ /* 0x100fe20008010811 */
[----:B------:R-:W-:Y:S01]  /*6dc0*/  SHF.R.U32.HI R2, RZ, 0x8, R2 ;  /* 0x00000008ff027819 */ /* 0x000fe20000011602 */
[--C-:B------:R-:W-:Y:S01]  /*6dd0*/  FFMA.FTZ R3, R156, UR5, -R17.reuse ;  /* 0x000000059c037c23 */ /* 0x100fe20008010811 */
[----:B------:R-:W-:Y:S02]  /*6de0*/  MUFU.EX2 R122, R4 ;  /* 0x00000004007a7308 */ /* 0x000fe40000000800 */
[----:B------:R-:W-:Y:S01]  /*6df0*/  PRMT R5, R5, 0x5410, R2 ;  /* 0x0000541005057816 */ /* 0x000fe20000000002 */
[----:B------:R-:W-:Y:S01]  /*6e00*/  FFMA.FTZ R2, R154, UR5, -R17 ;  /* 0x000000059a027c23 */ /* 0x000fe20008010811 */
[----:B------:R2:W-:Y:S01]  /*6e10*/  MUFU.EX2 R124, R0 ;  /* 0x00000000007c7308 */ /* 0x0005e20000000800 */
[----:B------:R-:W-:-:S03]  /*6e20*/  IMAD.MOV.U32 R154, RZ, RZ, R116 ;  /* 0x000000ffff9a7224 */ /* 0x000fc600078e0074 */
[----:B------:R3:W-:Y:S04]  /*6e30*/  MUFU.EX2 R127, R2 ;  /* 0x00000002007f7308 */ /* 0x0007e80000000800 */
[----:B------:R4:W-:Y:S01]  /*6e40*/  MUFU.EX2 R123, R3 ;  /* 0x00000003007b7308 */ /* 0x0009e20000000800 */
[----:B--2---:R-:W-:Y:S01]  /*6e50*/  FFMA.FTZ R0, R152, UR5, -R17 ;  /* 0x0000000598007c23 */ /* 0x004fe20008010811 */
[----:B------:R-:W-:Y:S02]  /*6e60*/  IMAD.MOV.U32 R152, RZ, RZ, R150 ;  /* 0x000000ffff987224 */ /* 0x000fe400078e0096 */
[----:B------:R-:W-:Y:S01]  /*6e70*/  IMAD.MOV.U32 R150, RZ, RZ, R114 ;  /* 0x000000ffff967224 */ /* 0x000fe200078e0072 */
[----:B------:R2:W1:Y:S01]  /*6e80*/  MUFU.EX2 R128, R0 ;  /* 0x0000000000807308 */ /* 0x0004620000000800 */
[----:B---3--:R-:W-:Y:S01]  /*6e90*/  FFMA.FTZ R2, R155, UR5, -R16 ;  /* 0x000000059b027c23 */ /* 0x008fe20008010810 */
[----:B------:R-:W-:Y:S01]  /*6ea0*/  IMAD.MOV.U32 R155, RZ, RZ, R151 ;  /* 0x000000ffff9b7224 */ /* 0x000fe200078e0097 */
[----:B----4-:R-:W-:-:S02]  /*6eb0*/  LOP3.LUT R3, R7, 0xff00ff, RZ, 0xc0, !PT ;  /* 0x00ff00ff07037812 */ /* 0x010fc400078ec0ff */
[----:B------:R3:W-:Y:S01]  /*6ec0*/  MUFU.EX2 R125, R2 ;  /* 0x00000002007d7308 */ /* 0x0007e20000000800 */
[----:B------:R-:W-:Y:S02]  /*6ed0*/  IMAD.MOV.U32 R151, RZ, RZ, R102 ;  /* 0x000000ffff977224 */ /* 0x000fe400078e0066 */
[----:B------:R-:W-:Y:S02]  /*6ee0*/  IMAD.MOV.U32 R102, RZ, RZ, R166 ;  /* 0x000000ffff667224 */ /* 0x000fe400078e00a6 */
[----:B--2---:R-:W-:Y:S01]  /*6ef0*/  FFMA.FTZ R0, R153, UR5, -R16 ;  /* 0x0000000599007c23 */ /* 0x004fe20008010810 */
[----:B------:R-:W-:-:S03]  /*6f00*/  IMAD.MOV.U32 R153, RZ, RZ, R144 ;  /* 0x000000ffff997224 */ /* 0x000fc600078e0090 */
[----:B------:R2:W4:Y:S01]  /*6f10*/  MUFU.EX2 R126, R0 ;  /* 0x00000000007e7308 */ /* 0x0005220000000800 */
[----:B---3--:R-:W-:-:S04]  /*6f20*/  FFMA.FTZ R2, R159, UR5, -R16 ;  /* 0x000000059f027c23 */ /* 0x008fc80008010810 */
[----:B------:R1:W3:Y:S01]  /*6f30*/  MUFU.EX2 R121, R2 ;  /* 0x0000000200797308 */ /* 0x0002e20000000800 */
[----:B--2---:R-:W-:Y:S02]  /*6f40*/  HSET2.LE.AND R0, R6, R213, PT ;  /* 0x000000d506007233 */ /* 0x004fe40003803000 */
[----:B-1----:R-:W-:-:S04]  /*6f50*/  F2FP.BF16.F32.PACK_AB R2, R128, R127 ;  /* 0x0000007f8002723e */ /* 0x002fc800000010ff */
[----:B------:R-:W-:Y:S02]  /*6f60*/  LOP3.LUT R6, R2, R0, RZ, 0xc0, !PT ;  /* 0x0000000002067212 */ /* 0x000fe400078ec0ff */
[----:B------:R-:W-:Y:S02]  /*6f70*/  HSET2.LE.AND R0, R3, R213, PT ;  /* 0x000000d503007233 */ /* 0x000fe40003803000 */
[----:B----4-:R-:W-:-:S04]  /*6f80*/  F2FP.BF16.F32.PACK_AB R2, R126, R125 ;  /* 0x0000007d7e02723e */ /* 0x010fc800000010ff */
[----:B------:R-:W-:Y:S02]  /*6f90*/  LOP3.LUT R7, R2, R0, RZ, 0xc0, !PT ;  /* 0x0000000002077212 */ /* 0x000fe400078ec0ff */
[----:B------:R-:W-:Y:S02]  /*6fa0*/  HSET2.LE.AND R0, R5, R213, PT ;  /* 0x000000d505007233 */ /* 0x000fe40003803000 */
[----:B------:R-:W-:-:S04]  /*6fb0*/  F2FP.BF16.F32.PACK_AB R2, R123, R124 ;  /* 0x0000007c7b02723e */ /* 0x000fc800000010ff */
[----:B------:R-:W-:Y:S02]  /*6fc0*/  LOP3.LUT R4, R2, R0, RZ, 0xc0, !PT ;  /* 0x0000000002047212 */ /* 0x000fe400078ec0ff */
[----:B------:R-:W-:Y:S02]  /*6fd0*/  HSET2.LE.AND R0, R8, R213, PT ;  /* 0x000000d508007233 */ /* 0x000fe40003803000 */
[----:B---3--:R-:W-:-:S04]  /*6fe0*/  F2FP.BF16.F32.PACK_AB R2, R122, R121 ;  /* 0x000000797a02723e */ /* 0x008fc800000010ff */
[----:B------:R-:W-:Y:S02]  /*6ff0*/  LOP3.LUT R5, R2, R0, RZ, 0xc0, !PT ;  /* 0x0000000002057212 */ /* 0x000fe400078ec0ff */
[----:B------:R-:W-:Y:S01]  /*7000*/  LOP3.LUT R0, R222, R28, R27, 0x96, !PT ;  /* 0x0000001cde007212 */ /* 0x000fe200078e961b */
[----:B------:R-:W-:Y:S02]  /*7010*/  IMAD.MOV.U32 R28, RZ, RZ, R108 ;  /* 0x000000ffff1c7224 */ /* 0x000fe400078e006c */
[----:B------:R-:W-:Y:S02]  /*7020*/  IMAD.MOV.U32 R27, RZ, RZ, R89 ;  /* 0x000000ffff1b7224 */ /* 0x000fe400078e0059 */
[----:B------:R-:W-:Y:S01]  /*7030*/  IMAD.WIDE.U32 R2, R0, -0x2daee0ad, RZ ;  /* 0xd2511f5300027825 */ /* 0x000fe200078e00ff */
[C---:B------:R-:W-:Y:S03]  /*7040*/  HMMA.16816.F32.BF16 R80, R4.reuse, R12, R72 ;  /* 0x0000000c0450723c */ /* 0x040fe60000041848 */
[----:B------:R-:W-:Y:S01]  /*7050*/  IMAD.MOV.U32 R108, RZ, RZ, R147 ;  /* 0x000000ffff6c7224 */ /* 0x000fe200078e0093 */
[----:B------:R-:W-:Y:S01]  /*7060*/  LOP3.LUT R0, R137, R30, R3, 0x96, !PT ;  /* 0x0000001e89007212 */ /* 0x000fe200078e9603 */
[----:B------:R-:W-:Y:S01]  /*7070*/  IMAD.MOV.U32 R75, RZ, RZ, R145 ;  /* 0x000000ffff4b7224 */ /* 0x000fe200078e0091 */
[----:B------:R-:W-:Y:S01]  /*7080*/  PRMT R8, R2, 0x7771, RZ ;  /* 0x0000777102087816 */ /* 0x000fe200000000ff */
[----:B------:R-:W-:Y:S01]  /*7090*/  FFMA.FTZ R3, R105, UR5, -R19 ;  /* 0x0000000569037c23 */ /* 0x000fe20008010813 */
[----:B------:R-:W-:Y:S01]  /*70a0*/  HMMA.16816.F32.BF16 R84, R4, R14, R68 ;  /* 0x0000000e0454723c */ /* 0x000fe20000041844 */
[----:B------:R-:W-:-:S02]  /*70b0*/  IMAD.MOV.U32 R73, RZ, RZ, R141 ;  /* 0x000000ffff497224 */ /* 0x000fc400078e008d */
[----:B------:R-:W-:Y:S02]  /*70c0*/  IMAD.MOV.U32 R141, RZ, RZ, R120 ;  /* 0x000000ffff8d7224 */ /* 0x000fe400078e0078 */
[----:B------:R-:W-:Y:S02]  /*70d0*/  IMAD.MOV.U32 R70, RZ, RZ, R119 ;  /* 0x000000ffff467224 */ /* 0x000fe400078e0077 */
[----:B------:R1:W-:Y:S01]  /*70e0*/  MUFU.EX2 R119, R3 ;  /* 0x0000000300777308 */ /* 0x0003e20000000800 */
[----:B------:R-:W-:Y:S01]  /*70f0*/  HMMA.16816.F32.BF16 R144, R4, R20, R56 ;  /* 0x000000140490723c */ /* 0x000fe20000041838 */
[----:B------:R-:W-:Y:S02]  /*7100*/  IMAD.MOV.U32 R72, RZ, RZ, R117 ;  /* 0x000000ffff487224 */ /* 0x000fe400078e0075 */
[----:B------:R-:W-:Y:S02]  /*7110*/  IMAD.MOV.U32 R71, RZ, RZ, R115 ;  /* 0x000000ffff477224 */ /* 0x000fe400078e0073 */
[----:B------:R-:W-:-:S02]  /*7120*/  IMAD.MOV.U32 R15, RZ, RZ, R163 ;  /* 0x000000ffff0f7224 */ /* 0x000fc400078e00a3 */
[----:B------:R-:W-:Y:S01]  /*7130*/  IMAD.MOV.U32 R74, RZ, RZ, R100 ;  /* 0x000000ffff4a7224 */ /* 0x000fe200078e0064 */
[----:B------:R-:W-:Y:S01]  /*7140*/  HMMA.16816.F32.BF16 R88, R4, R22, R36 ;  /* 0x000000160458723c */ /* 0x000fe20000041824 */
[C---:B------:R-:W-:Y:S01]  /*7150*/  PRMT R5, R2.reuse, 0x7773, RZ ;  /* 0x0000777302057816 */ /* 0x040fe200000000ff */
[----:B------:R-:W-:Y:S01]  /*7160*/  IMAD.MOV.U32 R6, RZ, RZ, R2 ;  /* 0x000000ffff067224 */ /* 0x000fe200078e0002 */
[----:B------:R-:W-:Y:S01]  /*7170*/  PRMT R4, R2, 0x7772, RZ ;  /* 0x0000777202047816 */ /* 0x000fe200000000ff */
[----:B------:R-:W-:Y:S01]  /*7180*/  FFMA.FTZ R2, R160, UR5, -R19 ;  /* 0x00000005a0027c23 */ /* 0x000fe20008010813 */
[----:B------:R-:W-:Y:S01]  /*7190*/  LOP3.LUT R7, R0, 0xff, RZ, 0xc0, !PT ;  /* 0x000000ff00077812 */ /* 0x000fe200078ec0ff */
[----:B------:R-:W-:Y:S01]  /*71a0*/  IMAD.MOV.U32 R12, RZ, RZ, R76 ;  /* 0x000000ffff0c7224 */ /* 0x000fe200078e004c */
[--C-:B------:R-:W-:Y:S01]  /*71b0*/  PRMT R10, R4, 0x5410, R5.reuse ;  /* 0x00005410040a7816 */ /* 0x100fe20000000005 */
[----:B------:R2:W-:Y:S01]  /*71c0*/  MUFU.EX2 R120, R2 ;  /* 0x0000000200787308 */ /* 0x0005e20000000800 */
[----:B------:R-:W-:Y:S01]  /*71d0*/  PRMT R5, R0, 0x7632, R5 ;  /* 0x0000763200057816 */ /* 0x000fe20000000005 */
[----:B------:R-:W-:Y:S01]  /*71e0*/  IMAD.MOV.U32 R13, RZ, RZ, R77 ;  /* 0x000000ffff0d7224 */ /* 0x000fe200078e004d */
[----:B------:R-:W-:Y:S01]  /*71f0*/  LOP3.LUT R9, R6, 0xff, RZ, 0xc0, !PT ;  /* 0x000000ff06097812 */ /* 0x000fe200078ec0ff */
[----:B------:R-:W-:Y:S01]  /*7200*/  IMAD.MOV.U32 R68, RZ, RZ, R78 ;  /* 0x000000ffff447224 */ /* 0x000fe200078e004e */
[----:B------:R-:W-:Y:S01]  /*7210*/  LOP3.LUT R4, R0, 0xffff, RZ, 0xc0, !PT ;  /* 0x0000ffff00047812 */ /* 0x000fe200078ec0ff */
[----:B------:R-:W-:Y:S01]  /*7220*/  IMAD.MOV.U32 R69, RZ, RZ, R79 ;  /* 0x000000ffff457224 */ /* 0x000fe200078e004f */
[----:B------:R-:W-:Y:S01]  /*7230*/  SHF.R.U32.HI R6, RZ, 0x18, R0 ;  /* 0x00000018ff067819 */ /* 0x000fe20000011600 */
[----:B------:R-:W-:Y:S01]  /*7240*/  FFMA.FTZ R0, R104, UR5, -R19 ;  /* 0x0000000568007c23 */ /* 0x000fe20008010813 */
[----:B-1----:R-:W-:Y:S01]  /*7250*/  LOP3.LUT R3, R5, 0xff, RZ, 0xc0, !PT ;  /* 0x000000ff05037812 */ /* 0x002fe200078ec0ff */
[----:B------:R-:W-:Y:S01]  /*7260*/  IMAD.MOV.U32 R100, RZ, RZ, R165 ;  /* 0x000000ffff647224 */ /* 0x000fe200078e00a5 */
[----:B------:R-:W-:Y:S01]  /*7270*/  PRMT R9, R9, 0x5410, R8 ;  /* 0x0000541009097816 */ /* 0x000fe20000000008 */
[----:B------:R1:W-:Y:S01]  /*7280*/  MUFU.EX2 R118, R0 ;  /* 0x0000000000767308 */ /* 0x0003e20000000800 */
[----:B------:R-:W-:Y:S01]  /*7290*/  PRMT R8, R3, 0x5410, R6 ;  /* 0x0000541003087816 */ /* 0x000fe20000000006 */
[----:B--2---:R-:W-:Y:S01]  /*72a0*/  FFMA.FTZ R2, R94, UR5, -R19 ;  /* 0x000000055e027c23 */ /* 0x004fe20008010813 */
[----:B------:R-:W-:Y:S01]  /*72b0*/  FFMA.FTZ R3, R95, UR5, -R18 ;  /* 0x000000055f037c23 */ /* 0x000fe20008010812 */
[----:B------:R-:W-:Y:S01]  /*72c0*/  SHF.R.U32.HI R4, RZ, 0x8, R4 ;  /* 0x00000008ff047819 */ /* 0x000fe20000011604 */
[----:B------:R-:W-:Y:S01]  /*72d0*/  IMAD.MOV.U32 R14, RZ, RZ, R162 ;  /* 0x000000ffff0e7224 */ /* 0x000fe200078e00a2 */
[----:B------:R2:W3:Y:S01]  /*72e0*/  MUFU.EX2 R117, R2 ;  /* 0x0000000200757308 */ /* 0x0004e20000000800 */
[----:B------:R-:W-:Y:S01]  /*72f0*/  IMAD.MOV.U32 R58, RZ, RZ, R68 ;  /* 0x000000ffff3a7224 */ /* 0x000fe200078e0044 */
[----:B------:R-:W-:Y:S01]  /*7300*/  PRMT R5, R7, 0x5410, R4 ;  /* 0x0000541007057816 */ /* 0x000fe20000000004 */
[----:B------:R-:W-:Y:S01]  /*7310*/  FFMA.FTZ R4, R107, UR5, -R18 ;  /* 0x000000056b047c23 */ /* 0x000fe20008010812 */
[----:B------:R-:W-:Y:S01]  /*7320*/  MUFU.EX2 R115, R3 ;  /* 0x0000000300737308 */ /* 0x000fe20000000800 */
[----:B------:R-:W-:Y:S01]  /*7330*/  LOP3.LUT R7, R10, 0xff00ff, RZ, 0xc0, !PT ;  /* 0x00ff00ff0a077812 */ /* 0x000fe200078ec0ff */
[----:B------:R-:W-:-:S02]  /*7340*/  IMAD.MOV.U32 R59, RZ, RZ, R69 ;  /* 0x000000ffff3b7224 */ /* 0x000fc400078e0045 */
[----:B-1----:R-:W-:Y:S01]  /*7350*/  FFMA.FTZ R0, R106, UR5, -R18 ;  /* 0x000000056a007c23 */ /* 0x002fe20008010812 */
[----:B------:R-:W-:Y:S01]  /*7360*/  MUFU.EX2 R114, R4 ;  /* 0x0000000400727308 */ /* 0x000fe20000000800 */
[----:B------:R-:W-:Y:S01]  /*7370*/  LOP3.LUT R24, R222, R24, R11, 0x96, !PT ;  /* 0x00000018de187212 */ /* 0x000fe200078e960b */
[----:B------:R-:W-:Y:S02]  /*7380*/  IMAD.MOV.U32 R69, RZ, RZ, R72 ;  /* 0x000000ffff457224 */ /* 0x000fe400078e0048 */
[----:B------:R1:W4:Y:S01]  /*7390*/  MUFU.EX2 R116, R0 ;  /* 0x0000000000747308 */ /* 0x0003220000000800 */
[----:B--2---:R-:W-:Y:S01]  /*73a0*/  FFMA.FTZ R2, R161, UR5, -R18 ;  /* 0x00000005a1027c23 */ /* 0x004fe20008010812 */
[----:B------:R-:W-:Y:S02]  /*73b0*/  IMAD.MOV.U32 R59, RZ, RZ, R13 ;  /* 0x000000ffff3b7224 */ /* 0x000fe400078e000d */
[----:B------:R-:W-:Y:S01]  /*73c0*/  IMAD.MOV.U32 R72, RZ, RZ, R74 ;  /* 0x000000ffff487224 */ /* 0x000fe200078e004a */
[----:B------:R3:W2:Y:S01]  /*73d0*/  MUFU.EX2 R113, R2 ;  /* 0x0000000200717308 */ /* 0x0006a20000000800 */
[----:B------:R-:W-:-:S02]  /*73e0*/  IMAD.MOV.U32 R74, RZ, RZ, R153 ;  /* 0x000000ffff4a7224 */ /* 0x000fc400078e0099 */
[----:B------:R-:W-:Y:S02]  /*73f0*/  IMAD.MOV.U32 R153, RZ, RZ, R155 ;  /* 0x000000ffff997224 */ /* 0x000fe400078e009b */
[----:B------:R-:W-:Y:S02]  /*7400*/  IMAD.MOV.U32 R155, RZ, RZ, R152 ;  /* 0x000000ffff9b7224 */ /* 0x000fe400078e0098 */
[----:B------:R-:W-:Y:S01]  /*7410*/  IMAD.MOV.U32 R152, RZ, RZ, R149 ;  /* 0x000000ffff987224 */ /* 0x000fe200078e0095 */
[----:B-1----:R-:W-:Y:S01]  /*7420*/  HSET2.LE.AND R0, R9, R213, PT ;  /* 0x000000d509007233 */ /* 0x002fe20003803000 */
[----:B------:R-:W-:Y:S02]  /*7430*/  IMAD.MOV.U32 R149, RZ, RZ, R148 ;  /* 0x000000ffff957224 */ /* 0x000fe400078e0094 */
[----:B------:R-:W-:Y:S01]  /*7440*/  IMAD.MOV.U32 R148, RZ, RZ, R142 ;  /* 0x000000ffff947224 */ /* 0x000fe200078e008e */
[----:B---3--:R-:W-:Y:S01]  /*7450*/  F2FP.BF16.F32.PACK_AB R2, R117, R118 ;  /* 0x000000767502723e */ /* 0x008fe200000010ff */
[----:B------:R-:W-:-:S02]  /*7460*/  IMAD.MOV.U32 R142, RZ, RZ, R143 ;  /* 0x000000ffff8e7224 */ /* 0x000fc400078e008f */
[----:B------:R-:W-:Y:S01]  /*7470*/  IMAD.MOV.U32 R143, RZ, RZ, R140 ;  /* 0x000000ffff8f7224 */ /* 0x000fe200078e008c */
[----:B------:R-:W-:Y:S01]  /*7480*/  LOP3.LUT R6, R2, R0, RZ, 0xc0, !PT ;  /* 0x0000000002067212 */ /* 0x000fe200078ec0ff */
[----:B------:R-:W-:Y:S01]  /*7490*/  IMAD.MOV.U32 R140, RZ, RZ, R226 ;  /* 0x000000ffff8c7224 */ /* 0x000fe200078e00e2 */
[----:B------:R-:W-:Y:S01]  /*74a0*/  HSET2.LE.AND R0, R7, R213, PT ;  /* 0x000000d507007233 */ /* 0x000fe20003803000 */
[----:B------:R-:W3:Y:S01]  /*74b0*/  LDL.LU R226, [R1+0x94] ;  /* 0x0000940001e27983 */ /* 0x000ee20000300800 */
[----:B----4-:R-:W-:-:S04]  /*74c0*/  F2FP.BF16.F32.PACK_AB R2, R115, R116 ;  /* 0x000000747302723e */ /* 0x010fc800000010ff */
[----:B------:R-:W-:Y:S02]  /*74d0*/  LOP3.LUT R7, R2, R0, RZ, 0xc0, !PT ;  /* 0x0000000002077212 */ /* 0x000fe400078ec0ff */
[----:B------:R-:W-:Y:S02]  /*74e0*/  HSET2.LE.AND R0, R5, R213, PT ;  /* 0x000000d505007233 */ /* 0x000fe40003803000 */
[----:B------:R-:W-:-:S04]  /*74f0*/  F2FP.BF16.F32.PACK_AB R2, R119, R120 ;  /* 0x000000787702723e */ /* 0x000fc800000010ff */
[----:B------:R-:W-:Y:S02]  /*7500*/  LOP3.LUT R4, R2, R0, RZ, 0xc0, !PT ;  /* 0x0000000002047212 */ /* 0x000fe400078ec0ff */
[----:B------:R-:W-:Y:S02]  /*7510*/  HSET2.LE.AND R0, R8, R213, PT ;  /* 0x000000d508007233 */ /* 0x000fe40003803000 */
[----:B--2---:R-:W-:-:S04]  /*7520*/  F2FP.BF16.F32.PACK_AB R2, R114, R113 ;  /* 0x000000717202723e */ /* 0x004fc800000010ff */
[----:B------:R-:W-:Y:S01]  /*7530*/  LOP3.LUT R5, R2, R0, RZ, 0xc0, !PT ;  /* 0x0000000002057212 */ /* 0x000fe200078ec0ff */
[----:B------:R-:W-:-:S05]  /*7540*/  VIADD R0, R169, 0x3 ;  /* 0x00000003a9007836 */ /* 0x000fca0000000000 */
[----:B------:R-:W-:Y:S01]  /*7550*/  LOP3.LUT R0, R217, R0, R15, 0x96, !PT ;  /* 0x00000000d9007212 */ /* 0x000fe200078e960f */
[C---:B------:R-:W-:Y:S08]  /*7560*/  HMMA.16816.F32.BF16 R156, R4.reuse, R52, R48 ;  /* 0x00000034049c723c */ /* 0x040ff00000041830 */
[C---:B------:R-:W-:Y:S08]  /*7570*/  HMMA.16816.F32.BF16 R164, R4.reuse, R54, R44 ;  /* 0x0000003604a4723c */ /* 0x040ff0000004182c */
[C---:B------:R-:W-:Y:S08]  /*7580*/  HMMA.16816.F32.BF16 R160, R4.reuse, R60, R40 ;  /* 0x0000003c04a0723c */ /* 0x040ff00000041828 */
[----:B------:R-:W-:Y:S01]  /*7590*/  HMMA.16816.F32.BF16 R76, R4, R62, R32 ;  /* 0x0000003e044c723c */ /* 0x000fe20000041820 */
[----:B------:R-:W-:-:S05]  /*75a0*/  IMAD.WIDE.U32 R4, R0, -0x326172a9, RZ ;  /* 0xcd9e8d5700047825 */ /* 0x000fca00078e00ff */
[----:B------:R-:W-:Y:S02]  /*75b0*/  LOP3.LUT R2, R231, R92, R5, 0x96, !PT ;  /* 0x0000005ce7027212 */ /* 0x000fe400078e9605 */
[----:B------:R-:W-:Y:S02]  /*75c0*/  LOP3.LUT R0, R249, R4, R29, 0x96, !PT ;  /* 0x00000004f9007212 */ /* 0x000fe400078e961d */
[----:B------:R-:W-:Y:S01]  /*75d0*/  LOP3.LUT R6, R231, R250, R5, 0x96, !PT ;  /* 0x000000fae7067212 */ /* 0x000fe200078e9605 */
[----:B------:R-:W-:Y:S01]  /*75e0*/  IMAD.WIDE.U32 R2, R2, -0x2daee0ad, RZ ;  /* 0xd2511f5302027825 */ /* 0x000fe200078e00ff */
[----:B------:R-:W-:-:S03]  /*75f0*/  LOP3.LUT R5, R249, R4, R27, 0x96, !PT ;  /* 0x00000004f9057212 */ /* 0x000fc600078e961b */
[----:B------:R-:W-:Y:S01]  /*7600*/  IMAD.WIDE.U32 R14, R0, -0x2daee0ad, RZ ;  /* 0xd2511f53000e7825 */ /* 0x000fe200078e00ff */
[----:B------:R-:W-:-:S03]  /*7610*/  LOP3.LUT R4, R170, R58, R3, 0x96, !PT ;  /* 0x0000003aaa047212 */ /* 0x000fc600078e9603 */
[----:B------:R-:W-:Y:S01]  /*7620*/  IMAD.MOV.U32 R58, RZ, RZ, R12 ;  /* 0x000000ffff3a7224 */ /* 0x000fe200078e000c */
[----:B------:R-:W-:Y:S01]  /*7630*/  LOP3.LUT R0, R171, R2, R15, 0x96, !PT ;  /* 0x00000002ab007212 */ /* 0x000fe200078e960f */
[----:B------:R-:W-:-:S04]  /*7640*/  IMAD.WIDE.U32 R2, R6, -0x2daee0ad, RZ ;  /* 0xd2511f5306027825 */ /* 0x000fc800078e00ff */
[----:B------:R-:W-:Y:S01]  /*7650*/  IMAD.WIDE.U32 R12, R5, -0x2daee0ad, RZ ;  /* 0xd2511f53050c7825 */ /* 0x000fe200078e00ff */
[----:B------:R-:W-:-:S04]  /*7660*/  LOP3.LUT R6, R170, R58, R3, 0x96, !PT ;  /* 0x0000003aaa067212 */ /* 0x000fc800078e9603 */
[----:B------:R-:W-:Y:S01]  /*7670*/  LOP3.LUT R8, R171, R2, R13, 0x96, !PT ;  /* 0x00000002ab087212 */ /* 0x000fe200078e960d */
[----:B------:R-:W-:-:S04]  /*7680*/  IMAD.WIDE.U32 R2, R4, -0x326172a9, RZ ;  /* 0xcd9e8d5704027825 */ /* 0x000fc800078e00ff */
[----:B------:R-:W-:Y:S01]  /*7690*/  IMAD.WIDE.U32 R4, R0, -0x326172a9, RZ ;  /* 0xcd9e8d5700047825 */ /* 0x000fe200078e00ff */
[----:B------:R-:W-:-:S03]  /*76a0*/  LOP3.LUT R10, R220, R28, R3, 0x96, !PT ;  /* 0x0000001cdc0a7212 */ /* 0x000fc600078e9603 */
[----:B------:R-:W-:Y:S01]  /*76b0*/  IMAD.WIDE.U32 R6, R6, -0x326172a9, RZ ;  /* 0xcd9e8d5706067825 */ /* 0x000fe200078e00ff */
[----:B------:R-:W-:-:S03]  /*76c0*/  LOP3.LUT R9, R224, R2, R5, 0x96, !PT ;  /* 0x00000002e0097212 */ /* 0x000fc600078e9605 */
[----:B------:R-:W-:Y:S01]  /*76d0*/  IMAD.WIDE.U32 R2, R8, -0x326172a9, RZ ;  /* 0xcd9e8d5708027825 */ /* 0x000fe200078e00ff */
[----:B------:R-:W-:-:S04]  /*76e0*/  LOP3.LUT R5, R220, R26, R7, 0x96, !PT ;  /* 0x0000001adc057212 */ /* 0x000fc800078e9607 */
[----:B------:R-:W-:Y:S01]  /*76f0*/  LOP3.LUT R0, R224, R6, R3, 0x96, !PT ;  /* 0x00000006e0007212 */ /* 0x000fe200078e9603 */
[----:B------:R-:W-:-:S04]  /*7700*/  IMAD.WIDE.U32 R6, R5, -0x2daee0ad, RZ ;  /* 0xd2511f5305067825 */ /* 0x000fc800078e00ff */
[----:B------:R-:W-:Y:S01]  /*7710*/  IMAD.WIDE.U32 R10, R10, -0x2daee0ad, RZ ;  /* 0xd2511f530a0a7825 */ /* 0x000fe200078e00ff */
[----:B------:R-:W-:-:S03]  /*7720*/  LOP3.LUT R3, R172, R12, R7, 0x96, !PT ;  /* 0x0000000cac037212 */ /* 0x000fc600078e9607 */
[----:B------:R-:W-:Y:S01]  /*7730*/  IMAD.WIDE.U32 R20, R0, -0x2daee0ad, RZ ;  /* 0xd2511f5300147825 */ /* 0x000fe200078e00ff */
[----:B------:R-:W-:-:S04]  /*7740*/  LOP3.LUT R5, R172, R14, R11, 0x96, !PT ;  /* 0x0000000eac057212 */ /* 0x000fc800078e960b */
[----:B------:R-:W-:Y:S01]  /*7750*/  LOP3.LUT R11, R168, R6, R21, 0x96, !PT ;  /* 0x00000006a80b7212 */ /* 0x000fe200078e9615 */
[----:B------:R-:W-:-:S04]  /*7760*/  IMAD.WIDE.U32 R6, R3, -0x326172a9, RZ ;  /* 0xcd9e8d5703067825 */ /* 0x000fc800078e00ff */
[----:B------:R-:W-:-:S04]  /*7770*/  IMAD.WIDE.U32 R22, R9, -0x2daee0ad, RZ ;  /* 0xd2511f5309167825 */ /* 0x000fc800078e00ff */
[----:B------:R-:W-:Y:S01]  /*7780*/  IMAD.WIDE.U32 R8, R5, -0x326172a9, RZ ;  /* 0xcd9e8d5705087825 */ /* 0x000fe200078e00ff */
[----:B------:R-:W-:-:S03]  /*7790*/  LOP3.LUT R5, R222, R2, R7, 0x96, !PT ;  /* 0x00000002de057212 */ /* 0x000fc600078e9607 */
[----:B------:R-:W-:Y:S01]  /*77a0*/  IMAD.WIDE.U32 R2, R24, -0x2daee0ad, RZ ;  /* 0xd2511f5318027825 */ /* 0x000fe200078e00ff */
[----:B------:R-:W-:Y:S02]  /*77b0*/  LOP3.LUT R0, R222, R4, R9, 0x96, !PT ;  /* 0x00000004de007212 */ /* 0x000fe400078e9609 */
[----:B------:R-:W-:Y:S01]  /*77c0*/  LOP3.LUT R23, R168, R10, R23, 0x96, !PT ;  /* 0x0000000aa8177212 */ /* 0x000fe200078e9617 */
[----:B------:R-:W-:Y:S01]  /*77d0*/  IMAD.MOV.U32 R29, RZ, RZ, R2 ;  /* 0x000000ffff1d7224 */ /* 0x000fe200078e0002 */
[----:B------:R-:W-:Y:S01]  /*77e0*/  LOP3.LUT R7, R137, R64, R3, 0x96, !PT ;  /* 0x0000004089077212 */ /* 0x000fe200078e9603 */
[----:B------:R-:W-:Y:S01]  /*77f0*/  IMAD.WIDE.U32 R14, R0, -0x2daee0ad, RZ ;  /* 0xd2511f53000e7825 */ /* 0x000fe200078e00ff */
[C---:B------:R-:W-:Y:S02]  /*7800*/  PRMT R30, R2.reuse, 0x7771, RZ ;  /* 0x00007771021e7816 */ /* 0x040fe400000000ff */
[C---:B------:R-:W-:Y:S01]  /*7810*/  PRMT R28, R2.reuse, 0x7773, RZ ;  /* 0x00007773021c7816 */ /* 0x040fe200000000ff */
[----:B------:R-:W-:Y:S01]  /*7820*/  IMAD.WIDE.U32 R12, R5, -0x2daee0ad, RZ ;  /* 0xd2511f53050c7825 */ /* 0x000fe200078e00ff */
[----:B------:R-:W-:-:S03]  /*7830*/  PRMT R27, R2, 0x7772, RZ ;  /* 0x00007772021b7816 */ /* 0x000fc600000000ff */
[----:B------:R-:W-:Y:S01]  /*7840*/  IMAD.WIDE.U32 R2, R11, -0x326172a9, RZ ;  /* 0xcd9e8d570b027825 */ /* 0x000fe200078e00ff */
[----:B------:R-:W-:-:S03]  /*7850*/  LOP3.LUT R9, R137, R22, R15, 0x96, !PT ;  /* 0x0000001689097212 */ /* 0x000fc600078e960f */
[----:B------:R-:W-:Y:S01]  /*7860*/  IMAD.WIDE.U32 R4, R23, -0x326172a9, RZ ;  /* 0xcd9e8d5717047825 */ /* 0x000fe200078e00ff */
[----:B------:R-:W-:Y:S02]  /*7870*/  LOP3.LUT R10, R137, R20, R13, 0x96, !PT ;  /* 0x00000014890a7212 */ /* 0x000fe400078e960d */
[----:B------:R-:W-:Y:S01]  /*7880*/  LOP3.LUT R0, R221, R6, R3, 0x96, !PT ;  /* 0x00000006dd007212 */ /* 0x000fe200078e9603 */
[----:B------:R-:W-:Y:S01]  /*7890*/  IMAD.MOV.U32 R68, RZ, RZ, R215 ;  /* 0x000000ffff447224 */ /* 0x000fe200078e00d7 */
[C---:B------:R-:W-:Y:S01]  /*78a0*/  PRMT R20, R2.reuse, 0x7771, RZ ;  /* 0x0000777102147816 */ /* 0x040fe200000000ff */
[----:B------:R-:W2:Y:S01]  /*78b0*/  LDL.LU R215, [R1+0x90] ;  /* 0x0000900001d77983 */ /* 0x000ea20000300800 */
[----:B------:R-:W-:Y:S01]  /*78c0*/  IMAD.MOV.U32 R15, RZ, RZ, R2 ;  /* 0x000000ffff0f7224 */ /* 0x000fe200078e0002 */
[C---:B------:R-:W-:Y:S02]  /*78d0*/  PRMT R11, R2.reuse, 0x7773, RZ ;  /* 0x00007773020b7816 */ /* 0x040fe400000000ff */
[----:B------:R-:W-:-:S02]  /*78e0*/  PRMT R6, R2, 0x7772, RZ ;  /* 0x0000777202067816 */ /* 0x000fc400000000ff */
[----:B------:R-:W-:Y:S02]  /*78f0*/  LOP3.LUT R2, R221, R8, R5, 0x96, !PT ;  /* 0x00000008dd027212 */ /* 0x000fe400078e9605 */
[C---:B------:R-:W-:Y:S02]  /*7900*/  PRMT R5, R4.reuse, 0x7773, RZ ;  /* 0x0000777304057816 */ /* 0x040fe400000000ff */
[----:B------:R-:W-:Y:S01]  /*7910*/  PRMT R3, R4, 0x7772, RZ ;  /* 0x0000777204037816 */ /* 0x000fe200000000ff */
[----:B------:R-:W-:-:S03]  /*7920*/  IMAD.MOV.U32 R105, RZ, RZ, R69 ;  /* 0x000000ffff697224 */ /* 0x000fc600078e0045 */
[----:B------:R-:W-:Y:S01]  /*7930*/  PRMT R69, R3, 0x5410, R5 ;  /* 0x0000541003457816 */ /* 0x000fe20000000005 */
[----:B------:R-:W-:Y:S01]  /*7940*/  IMAD.MOV.U32 R23, RZ, RZ, R14 ;  /* 0x000000ffff177224 */ /* 0x000fe200078e000e */
[----:B------:R-:W-:Y:S01]  /*7950*/  LOP3.LUT R3, R29, 0xff, RZ, 0xc0, !PT ;  /* 0x000000ff1d037812 */ /* 0x000fe200078ec0ff */
[----:B------:R-:W-:Y:S01]  /*7960*/  IMAD.MOV.U32 R8, RZ, RZ, R4 ;  /* 0x000000ffff087224 */ /* 0x000fe200078e0004 */
[----:B------:R-:W-:Y:S02]  /*7970*/  PRMT R13, R4, 0x7771, RZ ;  /* 0x00007771040d7816 */ /* 0x000fe400000000ff */
[C---:B------:R-:W-:Y:S02]  /*7980*/  PRMT R24, R14.reuse, 0x7771, RZ ;  /* 0x000077710e187816 */ /* 0x040fe400000000ff */
[C---:B------:R-:W-:Y:S02]  /*7990*/  PRMT R22, R14.reuse, 0x7773, RZ ;  /* 0x000077730e167816 */ /* 0x040fe400000000ff */
[----:B------:R-:W-:-:S02]  /*79a0*/  PRMT R21, R14, 0x7772, RZ ;  /* 0x000077720e157816 */ /* 0x000fc400000000ff */
[C---:B------:R-:W-:Y:S02]  /*79b0*/  PRMT R14, R12.reuse, 0x7773, RZ ;  /* 0x000077730c0e7816 */ /* 0x040fe400000000ff */
[----:B------:R-:W-:Y:S02]  /*79c0*/  PRMT R4, R12, 0x7772, RZ ;  /* 0x000077720c047816 */ /* 0x000fe400000000ff */
[----:B------:R-:W-:Y:S02]  /*79d0*/  PRMT R30, R3, 0x5410, R30 ;  /* 0x00005410031e7816 */ /* 0x000fe4000000001e */
[----:B------:R-:W-:Y:S02]  /*79e0*/  LOP3.LUT R3, R15, 0xff, RZ, 0xc0, !PT ;  /* 0x000000ff0f037812 */ /* 0x000fe400078ec0ff */
[----:B------:R-:W-:Y:S01]  /*79f0*/  LOP3.LUT R5, R23, 0xff, RZ, 0xc0, !PT ;  /* 0x000000ff17057812 */ /* 0x000fe200078ec0ff */
[----:B------:R-:W-:Y:S01]  /*7a00*/  IMAD.MOV.U32 R45, RZ, RZ, R74 ;  /* 0x000000ffff2d7224 */ /* 0x000fe200078e004a */
[----:B------:R-:W-:Y:S01]  /*7a10*/  PRMT R95, R4, 0x5410, R14 ;  /* 0x00005410045f7816 */ /* 0x000fe2000000000e */
[----:B------:R-:W-:Y:S01]  /*7a20*/  IMAD.MOV.U32 R25, RZ, RZ, R12 ;  /* 0x000000ffff197224 */ /* 0x000fe200078e000c */
[----:B------:R-:W-:-:S02]  /*7a30*/  LOP3.LUT R4, R8, 0xff, RZ, 0xc0, !PT ;  /* 0x000000ff08047812 */ /* 0x000fc400078ec0ff */
[----:B------:R-:W-:Y:S02]  /*7a40*/  PRMT R48, R3, 0x5410, R20 ;  /* 0x0000541003307816 */ /* 0x000fe40000000014 */
[----:B------:R-:W-:Y:S02]  /*7a50*/  PRMT R74, R5, 0x5410, R24 ;  /* 0x00005410054a7816 */ /* 0x000fe40000000018 */
[C---:B------:R-:W-:Y:S02]  /*7a60*/  LOP3.LUT R3, R7.reuse, 0xffff, RZ, 0xc0, !PT ;  /* 0x0000ffff07037812 */ /* 0x040fe400078ec0ff */
[----:B------:R-:W-:Y:S02]  /*7a70*/  PRMT R5, R7, 0x7632, R5 ;  /* 0x0000763207057816 */ /* 0x000fe40000000005 */
[----:B------:R-:W-:Y:S02]  /*7a80*/  PRMT R44, R6, 0x5410, R11 ;  /* 0x00005410062c7816 */ /* 0x000fe4000000000b */
[----:B------:R-:W-:-:S02]  /*7a90*/  PRMT R64, R4, 0x5410, R13 ;  /* 0x0000541004407816 */ /* 0x000fc4000000000d */
[----:B------:R-:W-:Y:S02]  /*7aa0*/  PRMT R26, R12, 0x7771, RZ ;  /* 0x000077710c1a7816 */ /* 0x000fe400000000ff */
[----:B------:R-:W-:Y:S02]  /*7ab0*/  LOP3.LUT R6, R7, 0xff, RZ, 0xc0, !PT ;  /* 0x000000ff07067812 */ /* 0x000fe400078ec0ff */
[----:B------:R-:W-:Y:S02]  /*7ac0*/  LOP3.LUT R8, R25, 0xff, RZ, 0xc0, !PT ;  /* 0x000000ff19087812 */ /* 0x000fe400078ec0ff */
[----:B------:R-:W-:Y:S02]  /*7ad0*/  SHF.R.U32.HI R4, RZ, 0x8, R3 ;  /* 0x00000008ff047819 */ /* 0x000fe40000011603 */
[----:B------:R-:W-:Y:S02]  /*7ae0*/  SHF.R.U32.HI R7, RZ, 0x18, R7 ;  /* 0x00000018ff077819 */ /* 0x000fe40000011607 */
[----:B------:R-:W-:-:S02]  /*7af0*/  LOP3.LUT R3, R5, 0xff, RZ, 0xc0, !PT ;  /* 0x000000ff05037812 */ /* 0x000fc400078ec0ff */
[----:B------:R-:W-:Y:S02]  /*7b00*/  PRMT R94, R8, 0x5410, R26 ;  /* 0x00005410085e7816 */ /* 0x000fe4000000001a */
[----:B------:R-:W-:Y:S02]  /*7b10*/  PRMT R26, R3, 0x5410, R7 ;  /* 0x00005410031a7816 */ /* 0x000fe40000000007 */
[----:B------:R-:W-:Y:S02]  /*7b20*/  LOP3.LUT R3, R2, 0xffff, RZ, 0xc0, !PT ;  /* 0x0000ffff02037812 */ /* 0x000fe400078ec0ff */
[----:B------:R-:W-:Y:S02]  /*7b30*/  PRMT R25, R6, 0x5410, R4 ;  /* 0x0000541006197816 */ /* 0x000fe40000000004 */
[----:B------:R-:W-:Y:S02]  /*7b40*/  SHF.R.U32.HI R3, RZ, 0x8, R3 ;  /* 0x00000008ff037819 */ /* 0x000fe40000011603 */
[----:B------:R-:W-:-:S04]  /*7b50*/  LOP3.LUT R4, R2, 0xff, RZ, 0xc0, !PT ;  /* 0x000000ff02047812 */ /* 0x000fc800078ec0ff */
[--C-:B------:R-:W-:Y:S02]  /*7b60*/  PRMT R65, R4, 0x5410, R3.reuse ;  /* 0x0000541004417816 */ /* 0x100fe40000000003 */
[----:B------:R-:W-:Y:S02]  /*7b70*/  PRMT R3, R2, 0x7632, R3 ;  /* 0x0000763202037816 */ /* 0x000fe40000000003 */
[----:B------:R-:W-:Y:S02]  /*7b80*/  SHF.R.U32.HI R2, RZ, 0x18, R2 ;  /* 0x00000018ff027819 */ /* 0x000fe40000011602 */
[----:B------:R-:W-:Y:S02]  /*7b90*/  LOP3.LUT R3, R3, 0xff, RZ, 0xc0, !PT ;  /* 0x000000ff03037812 */ /* 0x000fe400078ec0ff */
[----:B------:R-:W-:Y:S02]  /*7ba0*/  PRMT R4, R9, 0x7632, R4 ;  /* 0x0000763209047816 */ /* 0x000fe40000000004 */
[----:B------:R-:W-:-:S02]  /*7bb0*/  PRMT R58, R3, 0x5410, R2 ;  /* 0x00005410033a7816 */ /* 0x000fc40000000002 */
[C---:B------:R-:W-:Y:S02]  /*7bc0*/  LOP3.LUT R5, R9.reuse, 0xffff, RZ, 0xc0, !PT ;  /* 0x0000ffff09057812 */ /* 0x040fe400078ec0ff */
[----:B------:R-:W-:Y:S02]  /*7bd0*/  LOP3.LUT R2, R10, 0xffff, RZ, 0xc0, !PT ;  /* 0x0000ffff0a027812 */ /* 0x000fe400078ec0ff */
[----:B------:R-:W-:Y:S02]  /*7be0*/  SHF.R.U32.HI R6, RZ, 0x18, R9 ;  /* 0x00000018ff067819 */ /* 0x000fe40000011609 */
[----:B------:R-:W-:Y:S01]  /*7bf0*/  LOP3.LUT R4, R4, 0xff, RZ, 0xc0, !PT ;  /* 0x000000ff04047812 */ /* 0x000fe200078ec0ff */
[----:B------:R-:W-:Y:S01]  /*7c00*/  IMAD.MOV.U32 R47, RZ, RZ, R72 ;  /* 0x000000ffff2f7224 */ /* 0x000fe200078e0048 */
[----:B------:R-:W-:Y:S02]  /*7c10*/  LOP3.LUT R7, R9, 0xff, RZ, 0xc0, !PT ;  /* 0x000000ff09077812 */ /* 0x000fe400078ec0ff */
[----:B------:R-:W-:-:S02]  /*7c20*/  SHF.R.U32.HI R5, RZ, 0x8, R5 ;  /* 0x00000008ff057819 */ /* 0x000fc40000011605 */
[----:B------:R-:W-:Y:S02]  /*7c30*/  SHF.R.U32.HI R2, RZ, 0x8, R2 ;  /* 0x00000008ff027819 */ /* 0x000fe40000011602 */
[----:B------:R-:W-:Y:S02]  /*7c40*/  LOP3.LUT R3, R10, 0xff, RZ, 0xc0, !PT ;  /* 0x000000ff0a037812 */ /* 0x000fe400078ec0ff */
[----:B------:R-:W-:Y:S01]  /*7c50*/  PRMT R72, R4, 0x5410, R6 ;  /* 0x0000541004487816 */ /* 0x000fe20000000006 */
[----:B------:R-:W-:Y:S01]  /*7c60*/  IMAD.MOV.U32 R106, RZ, RZ, R70 ;  /* 0x000000ffff6a7224 */ /* 0x000fe200078e0046 */
[----:B------:R-:W-:Y:S01]  /*7c70*/  PRMT R4, R0, 0x7632, R4 ;  /* 0x0000763200047816 */ /* 0x000fe20000000004 */
[----:B------:R-:W-:Y:S01]  /*7c80*/  IMAD.MOV.U32 R46, RZ, RZ, R73 ;  /* 0x000000ffff2e7224 */ /* 0x000fe200078e0049 */
[----:B------:R-:W-:Y:S02]  /*7c90*/  PRMT R70, R7, 0x5410, R5 ;  /* 0x0000541007467816 */ /* 0x000fe40000000005 */
[----:B------:R-:W-:-:S02]  /*7ca0*/  PRMT R73, R3, 0x5410, R2 ;  /* 0x0000541003497816 */ /* 0x000fc40000000002 */
[C---:B------:R-:W-:Y:S02]  /*7cb0*/  LOP3.LUT R2, R0.reuse, 0xffff, RZ, 0xc0, !PT ;  /* 0x0000ffff00027812 */ /* 0x040fe400078ec0ff */
[----:B------:R-:W-:Y:S02]  /*7cc0*/  LOP3.LUT R5, R0, 0xff, RZ, 0xc0, !PT ;  /* 0x000000ff00057812 */ /* 0x000fe400078ec0ff */
[----:B------:R-:W-:Y:S02]  /*7cd0*/  SHF.R.U32.HI R3, RZ, 0x18, R0 ;  /* 0x00000018ff037819 */ /* 0x000fe40000011600 */
[----:B------:R-:W-:Y:S01]  /*7ce0*/  LOP3.LUT R0, R4, 0xff, RZ, 0xc0, !PT ;  /* 0x000000ff04007812 */ /* 0x000fe200078ec0ff */
[----:B------:R-:W-:Y:S01]  /*7cf0*/  FFMA.FTZ R4, R201, UR5, -R17 ;  /* 0x00000005c9047c23 */ /* 0x000fe20008010811 */
[----:B------:R-:W-:Y:S02]  /*7d00*/  IMAD.MOV.U32 R201, RZ, RZ, R208 ;  /* 0x000000ffffc97224 */ /* 0x000fe400078e00d0 */
[----:B------:R-:W4:Y:S01]  /*7d10*/  LDL.LU R208, [R1+0x8c] ;  /* 0x00008c0001d07983 */ /* 0x000f220000300800 */
[----:B------:R-:W-:Y:S01]  /*7d20*/  PRMT R34, R0, 0x5410, R3 ;  /* 0x0000541000227816 */ /* 0x000fe20000000003 */
[----:B------:R-:W-:Y:S01]  /*7d30*/  FFMA.FTZ R3, R175, UR5, -R17 ;  /* 0x00000005af037c23 */ /* 0x000fe20008010811 */
[----:B------:R-:W-:Y:S01]  /*7d40*/  SHF.R.U32.HI R2, RZ, 0x8, R2 ;  /* 0x00000008ff027819 */ /* 0x000fe20000011602 */
[----:B------:R-:W-:Y:S01]  /*7d50*/  IMAD.MOV.U32 R170, RZ, RZ, R152 ;  /* 0x000000ffffaa7224 */ /* 0x000fe200078e0098 */
[----:B------:R-:W-:Y:S01]  /*7d60*/  PRMT R6, R10, 0x7632, R6 ;  /* 0x000076320a067816 */ /* 0x000fe20000000006 */
[----:B------:R-:W-:-:S02]  /*7d70*/  IMAD.MOV.U32 R152, RZ, RZ, R111 ;  /* 0x000000ffff987224 */ /* 0x000fc400078e006f */
[----:B------:R-:W-:Y:S01]  /*7d80*/  IMAD.MOV.U32 R168, RZ, RZ, R112 ;  /* 0x000000ffffa87224 */ /* 0x000fe200078e0070 */
[----:B------:R-:W-:Y:S01]  /*7d90*/  MUFU.EX2 R111, R4 ;  /* 0x00000004006f7308 */ /* 0x000fe20000000800 */
[----:B------:R-:W-:Y:S01]  /*7da0*/  PRMT R35, R5, 0x5410, R2 ;  /* 0x0000541005237816 */ /* 0x000fe20000000002 */
[--C-:B------:R-:W-:Y:S02]  /*7db0*/  FFMA.FTZ R2, R218, UR5, -R16.reuse ;  /* 0x00000005da027c23 */ /* 0x100fe40008010810 */
[----:B------:R-:W1:Y:S01]  /*7dc0*/  MUFU.EX2 R112, R3 ;  /* 0x0000000300707308 */ /* 0x000e620000000800 */
[----:B------:R-:W-:Y:S01]  /*7dd0*/  FFMA.FTZ R0, R180, UR5, -R16 ;  /* 0x00000005b4007c23 */ /* 0x000fe20008010810 */
[----:B------:R-:W-:Y:S02]  /*7de0*/  SHF.R.U32.HI R7, RZ, 0x18, R10 ;  /* 0x00000018ff077819 */ /* 0x000fe4000001160a */
[----:B------:R-:W-:Y:S01]  /*7df0*/  LOP3.LUT R6, R6, 0xff, RZ, 0xc0, !PT ;  /* 0x000000ff06067812 */ /* 0x000fe200078ec0ff */
[----:B------:R-:W-:Y:S01]  /*7e00*/  IMAD.MOV.U32 R175, RZ, RZ, R108 ;  /* 0x000000ffffaf7224 */ /* 0x000fe200078e006c */
[----:B------:R-:W-:Y:S01]  /*7e10*/  MUFU.EX2 R104, R2 ;  /* 0x0000000200687308 */ /* 0x000fe20000000800 */
[----:B------:R-:W-:-:S02]  /*7e20*/  IMAD.MOV.U32 R31, RZ, RZ, R68 ;  /* 0x000000ffff1f7224 */ /* 0x000fc400078e0044 */
[----:B------:R-:W-:Y:S01]  /*7e30*/  IMAD.MOV.U32 R107, RZ, RZ, R71 ;  /* 0x000000ffff6b7224 */ /* 0x000fe200078e0047 */
[----:B------:R3:W1:Y:S01]  /*7e40*/  MUFU.EX2 R108, R0 ;  /* 0x00000000006c7308 */ /* 0x0006620000000800 */
[----:B------:R-:W-:Y:S01]  /*7e50*/  PRMT R71, R6, 0x5410, R7 ;  /* 0x0000541006477816 */ /* 0x000fe20000000007 */
[--C-:B------:R-:W-:Y:S01]  /*7e60*/  FFMA.FTZ R5, R204, UR5, -R17.reuse ;  /* 0x00000005cc057c23 */ /* 0x100fe20008010811 */
[----:B------:R-:W-:Y:S01]  /*7e70*/  FFMA.FTZ R11, R190, UR5, -R17 ;  /* 0x00000005be0b7c23 */ /* 0x000fe20008010811 */
[----:B------:R-:W-:Y:S01]  /*7e80*/  IMAD.MOV.U32 R171, RZ, RZ, R155 ;  /* 0x000000ffffab7224 */ /* 0x000fe200078e009b */
[----:B------:R-:W-:Y:S01]  /*7e90*/  PRMT R28, R27, 0x5410, R28 ;  /* 0x000054101b1c7816 */ /* 0x000fe2000000001c */
[----:B------:R-:W-:Y:S02]  /*7ea0*/  IMAD.MOV.U32 R190, RZ, RZ, R31 ;  /* 0x000000ffffbe7224 */ /* 0x000fe400078e001f */
[----:B------:R-:W-:Y:S02]  /*7eb0*/  IMAD.MOV.U32 R155, RZ, RZ, R102 ;  /* 0x000000ffff9b7224 */ /* 0x000fe400078e0066 */
[----:B------:R-:W-:-:S02]  /*7ec0*/  IMAD.MOV.U32 R31, RZ, RZ, R101 ;  /* 0x000000ffff1f7224 */ /* 0x000fc400078e0065 */
[----:B------:R-:W-:Y:S01]  /*7ed0*/  IMAD.MOV.U32 R41, RZ, RZ, R75 ;  /* 0x000000ffff297224 */ /* 0x000fe200078e004b */
[----:B------:R-:W-:Y:S01]  /*7ee0*/  MUFU.EX2 R101, R5 ;  /* 0x0000000500657308 */ /* 0x000fe20000000800 */
[--C-:B---3--:R-:W-:Y:S01]  /*7ef0*/  HSET2.LE.AND R0, R30, R213.reuse, PT ;  /* 0x000000d51e007233 */ /* 0x108fe20003803000 */
[--C-:B------:R-:W-:Y:S01]  /*7f00*/  FFMA.FTZ R8, R226, UR5, -R16.reuse ;  /* 0x00000005e2087c23 */ /* 0x100fe20008010810 */
[----:B------:R-:W-:Y:S01]  /*7f10*/  FFMA.FTZ R9, R225, UR5, -R16 ;  /* 0x00000005e1097c23 */ /* 0x000fe20008010810 */
[----:B------:R-:W-:Y:S02]  /*7f20*/  LOP3.LUT R3, R28, 0xff00ff, RZ, 0xc0, !PT ;  /* 0x00ff00ff1c037812 */ /* 0x000fe400078ec0ff */
[----:B-1----:R-:W-:Y:S01]  /*7f30*/  F2FP.BF16.F32.PACK_AB R2, R112, R111 ;  /* 0x0000006f7002723e */ /* 0x002fe200000010ff */
[----:B------:R-:W-:Y:S02]  /*7f40*/  IMAD.MOV.U32 R137, RZ, RZ, R41 ;  /* 0x000000ffff897224 */ /* 0x000fe400078e0029 */
[----:B------:R-:W-:Y:S01]  /*7f50*/  FADD.FTZ R41, R97, R96 ;  /* 0x0000006061297221 */ /* 0x000fe20000010000 */
[----:B------:R-:W-:Y:S01]  /*7f60*/  LOP3.LUT R10, R2, R0, RZ, 0xc0, !PT ;  /* 0x00000000020a7212 */ /* 0x000fe200078ec0ff */
[----:B------:R-:W-:Y:S01]  /*7f70*/  MUFU.EX2 R97, R9 ;  /* 0x0000000900617308 */ /* 0x000fe20000000800 */
[----:B------:R-:W-:Y:S01]  /*7f80*/  HSET2.LE.AND R0, R3, R213, PT ;  /* 0x000000d503007233 */ /* 0x000fe20003803000 */
[----:B------:R-:W-:Y:S01]  /*7f90*/  IMAD.MOV.U32 R29, RZ, RZ, R45 ;  /* 0x000000ffff1d7224 */ /* 0x000fe200078e002d */
[----:B------:R-:W-:Y:S01]  /*7fa0*/  F2FP.BF16.F32.PACK_AB R2, R108, R104 ;  /* 0x000000686c02723e */ /* 0x000fe200000010ff */
[----:B------:R-:W-:-:S02]  /*7fb0*/  IMAD.MOV.U32 R45, RZ, RZ, R106 ;  /* 0x000000ffff2d7224 */ /* 0x000fc400078e006a */
[----:B------:R1:W-:Y:S01]  /*7fc0*/  MUFU.EX2 R106, R11 ;  /* 0x0000000b006a7308 */ /* 0x0003e20000000800 */
[--C-:B------:R-:W-:Y:S01]  /*7fd0*/  FFMA.FTZ R12, R177, UR5, -R17.reuse ;  /* 0x00000005b10c7c23 */ /* 0x100fe20008010811 */
[----:B------:R-:W-:Y:S01]  /*7fe0*/  FFMA.FTZ R7, R196, UR5, -R17 ;  /* 0x00000005c4077c23 */ /* 0x000fe20008010811 */
[----:B------:R-:W-:Y:S01]  /*7ff0*/  IMAD.MOV.U32 R177, RZ, RZ, R110 ;  /* 0x000000ffffb17224 */ /* 0x000fe200078e006e */
[----:B-1----:R-:W-:Y:S02]  /*8000*/  LOP3.LUT R11, R2, R0, RZ, 0xc0, !PT ;  /* 0x00000000020b7212 */ /* 0x002fe400078ec0ff */
[----:B------:R-:W-:Y:S01]  /*8010*/  HSET2.LE.AND R0, R25, R213, PT ;  /* 0x000000d519007233 */ /* 0x000fe20003803000 */
[----:B------:R-:W-:Y:S02]  /*8020*/  IMAD.MOV.U32 R172, RZ, RZ, R153 ;  /* 0x000000ffffac7224 */ /* 0x000fe400078e0099 */
[----:B------:R-:W-:Y:S02]  /*8030*/  IMAD.MOV.U32 R196, RZ, RZ, R109 ;  /* 0x000000ffffc47224 */ /* 0x000fe400078e006d */
[----:B------:R-:W-:Y:S01]  /*8040*/  FFMA.FTZ R13, R174, UR5, -R17 ;  /* 0x00000005ae0d7c23 */ /* 0x000fe20008010811 */
[----:B------:R-:W-:-:S02]  /*8050*/  IMAD.MOV.U32 R204, RZ, RZ, R107 ;  /* 0x000000ffffcc7224 */ /* 0x000fc400078e006b */
[----:B------:R-:W-:Y:S02]  /*8060*/  IMAD.MOV.U32 R174, RZ, RZ, R175 ;  /* 0x000000ffffae7224 */ /* 0x000fe400078e00af */
[----:B------:R-:W-:Y:S02]  /*8070*/  IMAD.MOV.U32 R169, RZ, RZ, R154 ;  /* 0x000000ffffa97224 */ /* 0x000fe400078e009a */
[----:B------:R-:W-:Y:S01]  /*8080*/  IMAD.MOV.U32 R153, RZ, RZ, R66 ;  /* 0x000000ffff997224 */ /* 0x000fe200078e0042 */
[----:B------:R-:W-:Y:S01]  /*8090*/  PRMT R75, R21, 0x5410, R22 ;  /* 0x00005410154b7816 */ /* 0x000fe20000000016 */
        /* <DEDUP_REMOVED lines=17> */
[----:B------:R-:W-:Y:S01]  /*81b0*/  FFMA.FTZ R15, R206, UR5, -R19 ;  /* 0x00000005ce0f7c23 */ /* 0x000fe20008010813 */
[----:B------:R-:W-:Y:S01]  /*81c0*/  FFMA.FTZ R24, R207, UR5, -R18 ;  /* 0x00000005cf187c23 */ /* 0x000fe20008010812 */
[----:B------:R-:W-:-:S02]  /*81d0*/  IMAD.MOV.U32 R154, RZ, RZ, R67 ;  /* 0x000000ffff9a7224 */ /* 0x000fc400078e0043 */
[--C-:B------:R-:W-:Y:S01]  /*81e0*/  FFMA.FTZ R50, R200, UR5, -R19.reuse ;  /* 0x00000005c8327c23 */ /* 0x100fe20008010813 */
[--C-:B------:R-:W-:Y:S01]  /*81f0*/  FFMA.FTZ R51, R191, UR5, -R19.reuse ;  /* 0x00000005bf337c23 */ /* 0x100fe20008010813 */
[--C-:B------:R-:W-:Y:S01]  /*8200*/  FFMA.FTZ R56, R186, UR5, -R19.reuse ;  /* 0x00000005ba387c23 */ /* 0x100fe20008010813 */
[----:B------:R-:W-:Y:S01]  /*8210*/  FFMA.FTZ R57, R184, UR5, -R19 ;  /* 0x00000005b8397c23 */ /* 0x000fe20008010813 */
[--C-:B------:R-:W-:Y:S01]  /*8220*/  FFMA.FTZ R59, R205, UR5, -R18.reuse ;  /* 0x00000005cd3b7c23 */ /* 0x100fe20008010812 */
[--C-:B------:R-:W-:Y:S01]  /*8230*/  FFMA.FTZ R66, R199, UR5, -R18.reuse ;  /* 0x00000005c7427c23 */ /* 0x100fe20008010812 */
[--C-:B------:R-:W-:Y:S01]  /*8240*/  FFMA.FTZ R67, R195, UR5, -R18.reuse ;  /* 0x00000005c3437c23 */ /* 0x100fe20008010812 */
[----:B------:R-:W-:Y:S01]  /*8250*/  FFMA.FTZ R68, R193, UR5, -R18 ;  /* 0x00000005c1447c23 */ /* 0x000fe20008010812 */
[----:B------:R-:W-:Y:S04]  /*8260*/  MUFU.EX2 R109, R20 ;  /* 0x00000014006d7308 */ /* 0x000fe80000000800 */
[----:B------:R-:W-:Y:S04]  /*8270*/  MUFU.EX2 R96, R15 ;  /* 0x0000000f00607308 */ /* 0x000fe80000000800 */
[----:B------:R-:W-:Y:S01]  /*8280*/  MUFU.EX2 R110, R13 ;  /* 0x0000000d006e7308 */ /* 0x000fe20000000800 */
[----:B--2---:R-:W-:-:S04]  /*8290*/  FFMA.FTZ R6, R215, UR5, -R17 ;  /* 0x00000005d7067c23 */ /* 0x004fc80008010811 */
[----:B------:R1:W2:Y:S02]  /*82a0*/  MUFU.EX2 R102, R6 ;  /* 0x0000000600667308 */ /* 0x0002a40000000800 */
[----:B-1----:R-:W-:Y:S02]  /*82b0*/  FADD.FTZ R6, R168, R98 ;  /* 0x00000062a8067221 */ /* 0x002fe40000010000 */
[----:B------:R1:W3:Y:S01]  /*82c0*/  MUFU.EX2 R98, R8 ;  /* 0x0000000800627308 */ /* 0x0002e20000000800 */
[----:B--2---:R-:W-:Y:S01]  /*82d0*/  F2FP.BF16.F32.PACK_AB R2, R101, R102 ;  /* 0x000000666502723e */ /* 0x004fe200000010ff */
[----:B------:R-:W-:Y:S02]  /*82e0*/  IMAD.MOV.U32 R215, RZ, RZ, R46 ;  /* 0x000000ffffd77224 */ /* 0x000fe400078e002e */
[----:B------:R-:W-:Y:S01]  /*82f0*/  IMAD.MOV.U32 R168, RZ, RZ, R172 ;  /* 0x000000ffffa87224 */ /* 0x000fe200078e00ac */
[----:B-1----:R-:W-:Y:S02]  /*8300*/  LOP3.LUT R8, R2, R0, RZ, 0xc0, !PT ;  /* 0x0000000002087212 */ /* 0x002fe400078ec0ff */
[----:B------:R-:W-:-:S02]  /*8310*/  HSET2.LE.AND R0, R26, R213, PT ;  /* 0x000000d51a007233 */ /* 0x000fc40003803000 */
[----:B---3--:R-:W-:-:S04]  /*8320*/  F2FP.BF16.F32.PACK_AB R2, R97, R98 ;  /* 0x000000626102723e */ /* 0x008fc800000010ff */
[----:B------:R-:W-:Y:S01]  /*8330*/  LOP3.LUT R9, R2, R0, RZ, 0xc0, !PT ;  /* 0x0000000002097212 */ /* 0x000fe200078ec0ff */
[----:B------:R-:W-:Y:S01]  /*8340*/  FADD.FTZ R0, R190, R177 ;  /* 0x000000b1be007221 */ /* 0x000fe20000010000 */
[----:B------:R-:W-:Y:S02]  /*8350*/  IMAD.MOV.U32 R177, RZ, RZ, R196 ;  /* 0x000000ffffb17224 */ /* 0x000fe400078e00c4 */
[----:B------:R-:W-:Y:S02]  /*8360*/  IMAD.MOV.U32 R190, RZ, RZ, R201 ;  /* 0x000000ffffbe7224 */ /* 0x000fe400078e00c9 */
[----:B------:R-:W-:Y:S02]  /*8370*/  IMAD.MOV.U32 R196, RZ, RZ, R204 ;  /* 0x000000ffffc47224 */ /* 0x000fe400078e00cc */
[----:B------:R-:W-:Y:S01]  /*8380*/  FADD.FTZ R4, R177, R174 ;  /* 0x000000aeb1047221 */ /* 0x000fe20000010000 */
[----:B------:R-:W-:Y:S02]  /*8390*/  IMAD.MOV.U32 R175, RZ, RZ, R215 ;  /* 0x000000ffffaf7224 */ /* 0x000fe400078e00d7 */
[----:B------:R-:W-:-:S02]  /*83a0*/  IMAD.MOV.U32 R201, RZ, RZ, R29 ;  /* 0x000000ffffc97224 */ /* 0x000fc400078e001d */
[----:B------:R-:W-:Y:S02]  /*83b0*/  IMAD.MOV.U32 R204, RZ, RZ, R137 ;  /* 0x000000ffffcc7224 */ /* 0x000fe400078e0089 */
[----:B------:R-:W-:Y:S02]  /*83c0*/  IMAD.MOV.U32 R215, RZ, RZ, R168 ;  /* 0x000000ffffd77224 */ /* 0x000fe400078e00a8 */
[----:B------:R-:W-:Y:S02]  /*83d0*/  IMAD.MOV.U32 R29, RZ, RZ, R171 ;  /* 0x000000ffff1d7224 */ /* 0x000fe400078e00ab */
[----:B------:R-:W-:Y:S02]  /*83e0*/  IMAD.MOV.U32 R137, RZ, RZ, R170 ;  /* 0x000000ffff897224 */ /* 0x000fe400078e00aa */
        /* <DEDUP_REMOVED lines=10> */
[----:B------:R-:W-:Y:S01]  /*8490*/  FFMA.FTZ R17, R185, UR5, -R19 ;  /* 0x00000005b9117c23 */ /* 0x000fe20008010813 */
[----:B------:R-:W-:Y:S02]  /*84a0*/  IMAD.MOV.U32 R189, RZ, RZ, R196 ;  /* 0x000000ffffbd7224 */ /* 0x000fe400078e00c4 */
[----:B------:R-:W-:Y:S01]  /*84b0*/  FADD.FTZ R3, R174, R6 ;  /* 0x00000006ae037221 */ /* 0x000fe20000010000 */
[----:B------:R-:W-:Y:S02]  /*84c0*/  IMAD.MOV.U32 R196, RZ, RZ, R215 ;  /* 0x000000ffffc47224 */ /* 0x000fe400078e00d7 */
[----:B------:R-:W-:Y:S01]  /*84d0*/  FADD.FTZ R2, R99, R41 ;  /* 0x0000002963027221 */ /* 0x000fe20000010000 */
[----:B------:R-:W-:-:S02]  /*84e0*/  IMAD.MOV.U32 R137, RZ, RZ, R171 ;  /* 0x000000ffff897224 */ /* 0x000fc400078e00ab */
[----:B------:R-:W-:Y:S02]  /*84f0*/  IMAD.MOV.U32 R183, RZ, RZ, R177 ;  /* 0x000000ffffb77224 */ /* 0x000fe400078e00b1 */
[----:B------:R-:W-:Y:S02]  /*8500*/  IMAD.MOV.U32 R174, RZ, RZ, R29 ;  /* 0x000000ffffae7224 */ /* 0x000fe400078e001d */
[----:B------:R-:W-:Y:S01]  /*8510*/  IMAD.MOV.U32 R215, RZ, RZ, R31 ;  /* 0x000000ffffd77224 */ /* 0x000fe200078e001f */
[----:B------:R-:W-:Y:S01]  /*8520*/  MUFU.EX2 R99, R21 ;  /* 0x0000001500637308 */ /* 0x000fe20000000800 */
[----:B------:R-:W-:Y:S01]  /*8530*/  IMAD.MOV.U32 R153, RZ, RZ, R100 ;  /* 0x000000ffff997224 */ /* 0x000fe200078e0064 */
[----:B------:R-:W-:Y:S01]  /*8540*/  HMMA.16816.F32.BF16 R28, R8, R52, R80 ;  /* 0x00000034081c723c */ /* 0x000fe20000041850 */
[----:B------:R-:W-:Y:S01]  /*8550*/  IMAD.MOV.U32 R171, RZ, RZ, R103 ;  /* 0x000000ffffab7224 */ /* 0x000fe200078e0067 */
[----:B------:R-:W-:Y:S01]  /*8560*/  MUFU.EX2 R100, R16 ;  /* 0x0000001000647308 */ /* 0x000fe20000000800 */
[----:B------:R-:W-:-:S03]  /*8570*/  FADD.FTZ R0, R183, R0 ;  /* 0x00000000b7007221 */ /* 0x000fc60000010000 */
[----:B------:R1:W2:Y:S01]  /*8580*/  MUFU.EX2 R103, R17 ;  /* 0x0000001100677308 */ /* 0x0002a20000000800 */
[----:B------:R-:W-:-:S03]  /*8590*/  IMAD.MOV.U32 R183, RZ, RZ, R189 ;  /* 0x000000ffffb77224 */ /* 0x000fc600078e00bd */
[----:B------:R3:W4:Y:S04]  /*85a0*/  MUFU.EX2 R83, R14 ;  /* 0x0000000e00537308 */ /* 0x0007280000000800 */
[----:B------:R-:W4:Y:S04]  /*85b0*/  MUFU.EX2 R82, R22 ;  /* 0x0000001600527308 */ /* 0x000f280000000800 */
[----:B------:R2:W-:Y:S01]  /*85c0*/  MUFU.EX2 R80, R23 ;  /* 0x0000001700507308 */ /* 0x0005e20000000800 */
[----:B-1----:R-:W1:Y:S03]  /*85d0*/  LDSM.16.MT88.4 R16, [R139+0x5800] ;  /* 0x005800008b10783b */ /* 0x002e660000004200 */
[----:B------:R-:W4:Y:S01]  /*85e0*/  MUFU.EX2 R53, R24 ;  /* 0x0000001800357308 */ /* 0x000f220000000800 */
[----:B---3--:R-:W-:Y:S01]  /*85f0*/  FADD.FTZ R14, R183, R3 ;  /* 0x00000003b70e7221 */ /* 0x008fe20000010000 */
[----:B------:R-:W-:Y:S01]  /*8600*/  LOP3.LUT R3, R44, 0xff00ff, RZ, 0xc0, !PT ;  /* 0x00ff00ff2c037812 */ /* 0x000fe200078ec0ff */
[----:B------:R-:W-:-:S02]  /*8610*/  IMAD.MOV.U32 R46, RZ, RZ, R105 ;  /* 0x000000ffff2e7224 */ /* 0x000fc400078e0069 */
[----:B------:R4:W-:Y:S01]  /*8620*/  MUFU.EX2 R105, R12 ;  /* 0x0000000c00697308 */ /* 0x0009e20000000800 */
[----:B--2---:R-:W2:Y:S01]  /*8630*/  LDSM.16.MT88.4 R20, [R209+0x5800] ;  /* 0x00580000d114783b */ /* 0x004ea20000004200 */
[----:B------:R-:W-:Y:S02]  /*8640*/  IMAD.MOV.U32 R177, RZ, RZ, R137 ;  /* 0x000000ffffb17224 */ /* 0x000fe400078e0089 */
[----:B------:R3:W-:Y:S01]  /*8650*/  MUFU.EX2 R107, R7 ;  /* 0x00000007006b7308 */ /* 0x0007e20000000800 */
[----:B------:R-:W-:Y:S01]  /*8660*/  FADD.FTZ R13, R210, R2 ;  /* 0x00000002d20d7221 */ /* 0x000fe20000010000 */
[--C-:B------:R-:W-:Y:S01]  /*8670*/  HSET2.LE.AND R3, R3, R213.reuse, PT ;  /* 0x000000d503037233 */ /* 0x100fe20003803000 */
[----:B------:R-:W-:Y:S01]  /*8680*/  IMAD.MOV.U32 R189, RZ, RZ, R174 ;  /* 0x000000ffffbd7224 */ /* 0x000fe200078e00ae */
[----:B------:R-:W-:Y:S01]  /*8690*/  F2FP.BF16.F32.PACK_AB R2, R103, R100 ;  /* 0x000000646702723e */ /* 0x000fe200000010ff */
[----:B------:R-:W-:Y:S02]  /*86a0*/  IMAD.MOV.U32 R172, RZ, RZ, R47 ;  /* 0x000000ffffac7224 */ /* 0x000fe400078e002f */
[----:B----4-:R-:W-:Y:S01]  /*86b0*/  FADD.FTZ R12, R208, R0 ;  /* 0x00000000d00c7221 */ /* 0x010fe20000010000 */
[--C-:B------:R-:W-:Y:S01]  /*86c0*/  HSET2.LE.AND R0, R48, R213.reuse, PT ;  /* 0x000000d530007233 */ /* 0x100fe20003803000 */
[----:B------:R-:W-:Y:S01]  /*86d0*/  IMAD.MOV.U32 R174, RZ, RZ, R177 ;  /* 0x000000ffffae7224 */ /* 0x000fe200078e00b1 */
[----:B------:R-:W-:Y:S01]  /*86e0*/  MUFU.EX2 R52, R36 ;  /* 0x0000002400347308 */ /* 0x000fe20000000800 */
[----:B------:R-:W-:Y:S01]  /*86f0*/  IMAD.MOV.U32 R47, RZ, RZ, R136 ;  /* 0x000000ffff2f7224 */ /* 0x000fe200078e0088 */
[----:B---3--:R-:W-:Y:S01]  /*8700*/  F2FP.BF16.F32.PACK_AB R7, R99, R83 ;  /* 0x000000536307723e */ /* 0x008fe200000010ff */
[----:B------:R-:W-:Y:S01]  /*8710*/  IMAD.MOV.U32 R177, RZ, RZ, R190 ;  /* 0x000000ffffb17224 */ /* 0x000fe200078e00be */
[----:B------:R-:W3:Y:S01]  /*8720*/  MUFU.EX2 R48, R37 ;  /* 0x0000002500307308 */ /* 0x000ee20000000800 */
[----:B------:R-:W-:Y:S01]  /*8730*/  IMAD.MOV.U32 R190, RZ, RZ, R45 ;  /* 0x000000ffffbe7224 */ /* 0x000fe200078e002d */
[----:B------:R-:W-:Y:S01]  /*8740*/  LOP3.LUT R6, R2, R0, RZ, 0xc0, !PT ;  /* 0x0000000002067212 */ /* 0x000fe200078ec0ff */
[----:B------:R-:W-:Y:S01]  /*8750*/  FADD.FTZ R4, R212, R4 ;  /* 0x00000004d4047221 */ /* 0x000fe20000010000 */
[----:B------:R-:W-:Y:S01]  /*8760*/  LOP3.LUT R7, R7, R3, RZ, 0xc0, !PT ;  /* 0x0000000307077212 */ /* 0x000fe200078ec0ff */
[----:B------:R-:W-:Y:S01]  /*8770*/  IMAD.MOV.U32 R45, RZ, RZ, R46 ;  /* 0x000000ffff2d7224 */ /* 0x000fe200078e002e */
[--C-:B------:R-:W-:Y:S01]  /*8780*/  HSET2.LE.AND R0, R35, R213.reuse, PT ;  /* 0x000000d523007233 */ /* 0x100fe20003803000 */
[----:B------:R-:W-:Y:S01]  /*8790*/  IMAD.MOV.U32 R226, RZ, RZ, R189 ;  /* 0x000000ffffe27224 */ /* 0x000fe200078e00bd */
[----:B------:R-:W-:Y:S01]  /*87a0*/  HSET2.LE.AND R3, R34, R213, PT ;  /* 0x000000d522037233 */ /* 0x000fe20003803000 */
[----:B------:R-:W-:Y:S01]  /*87b0*/  IMAD.MOV.U32 R46, RZ, RZ, R47 ;  /* 0x000000ffff2e7224 */ /* 0x000fe200078e002f */
[----:B------:R-:W-:Y:S01]  /*87c0*/  F2FP.BF16.F32.PACK_AB R2, R82, R96 ;  /* 0x000000605202723e */ /* 0x000fe200000010ff */
[----:B------:R-:W-:Y:S01]  /*87d0*/  IMAD.MOV.U32 R47, RZ, RZ, R211 ;  /* 0x000000ffff2f7224 */ /* 0x000fe200078e00d3 */
[----:B------:R-:W-:Y:S01]  /*87e0*/  F2FP.BF16.F32.PACK_AB R5, R53, R80 ;  /* 0x000000503505723e */ /* 0x000fe200000010ff */
[----:B------:R-:W-:-:S02]  /*87f0*/  IMAD.MOV.U32 R176, RZ, RZ, R190 ;  /* 0x000000ffffb07224 */ /* 0x000fc400078e00be */
[----:B------:R-:W-:Y:S01]  /*8800*/  FADD.FTZ R15, R226, R4 ;  /* 0x00000004e20f7221 */ /* 0x000fe20000010000 */
[----:B------:R-:W-:Y:S01]  /*8810*/  MUFU.EX2 R41, R38 ;  /* 0x0000002600297308 */ /* 0x000fe20000000800 */
[----:B------:R-:W-:Y:S01]  /*8820*/  IMAD.MOV.U32 R173, RZ, RZ, R177 ;  /* 0x000000ffffad7224 */ /* 0x000fe200078e00b1 */
[----:B------:R-:W-:Y:S02]  /*8830*/  LOP3.LUT R4, R2, R0, RZ, 0xc0, !PT ;  /* 0x0000000002047212 */ /* 0x000fe400078ec0ff */
[----:B------:R-:W4:Y:S01]  /*8840*/  MUFU.EX2 R39, R39 ;  /* 0x0000002700277308 */ /* 0x000f220000000800 */
[----:B------:R-:W-:Y:S01]  /*8850*/  LOP3.LUT R5, R5, R3, RZ, 0xc0, !PT ;  /* 0x0000000305057212 */ /* 0x000fe200078ec0ff */
[----:B------:R-:W-:Y:S02]  /*8860*/  IMAD.MOV.U32 R177, RZ, RZ, R47 ;  /* 0x000000ffffb17224 */ /* 0x000fe400078e002f */
[----:B------:R-:W-:Y:S01]  /*8870*/  FADD.FTZ R0, R176, R13 ;  /* 0x0000000db0007221 */ /* 0x000fe20000010000 */
[----:B------:R-:W-:Y:S01]  /*8880*/  LOP3.LUT R3, R69, 0xff00ff, RZ, 0xc0, !PT ;  /* 0x00ff00ff45037812 */ /* 0x000fe200078ec0ff */
[----:B------:R-:W-:Y:S01]  /*8890*/  IMAD.MOV.U32 R189, RZ, RZ, R174 ;  /* 0x000000ffffbd7224 */ /* 0x000fe200078e00ae */
[----:B------:R-:W-:Y:S01]  /*88a0*/  HMMA.16816.F32.BF16 R144, R8, R60, R144 ;  /* 0x0000003c0890723c */ /* 0x000fe20000041890 */
[----:B------:R-:W-:Y:S01]  /*88b0*/  FADD.FTZ R13, R177, R0 ;  /* 0x00000000b10d7221 */ /* 0x000fe20000010000 */
[----:B------:R-:W-:Y:S01]  /*88c0*/  IMAD.MOV.U32 R183, RZ, RZ, R45 ;  /* 0x000000ffffb77224 */ /* 0x000fe200078e002d */
[----:B------:R-:W-:Y:S01]  /*88d0*/  HSET2.LE.AND R0, R3, R213, PT ;  /* 0x000000d503007233 */ /* 0x000fe20003803000 */
[----:B------:R-:W-:-:S02]  /*88e0*/  IMAD.MOV.U32 R174, RZ, RZ, R46 ;  /* 0x000000ffffae7224 */ /* 0x000fc400078e002e */
[----:B------:R-:W-:Y:S01]  /*88f0*/  FADD.FTZ R2, R173, R14 ;  /* 0x0000000ead027221 */ /* 0x000fe20000010000 */
[----:B---3--:R-:W-:Y:S01]  /*8900*/  F2FP.BF16.F32.PACK_AB R3, R48, R52 ;  /* 0x000000343003723e */ /* 0x008fe200000010ff */
[----:B------:R-:W-:Y:S01]  /*8910*/  MUFU.EX2 R43, R43 ;  /* 0x0000002b002b7308 */ /* 0x000fe20000000800 */
[----:B------:R-:W-:Y:S01]  /*8920*/  HMMA.16816.F32.BF16 R44, R8, R54, R84 ;  /* 0x00000036082c723c */ /* 0x000fe20000041854 */
[----:B------:R-:W-:Y:S02]  /*8930*/  FADD.FTZ R14, R174, R2 ;  /* 0x00000002ae0e7221 */ /* 0x000fe40000010000 */
[----:B------:R-:W3:Y:S01]  /*8940*/  MUFU.EX2 R49, R49 ;  /* 0x0000003100317308 */ /* 0x000ee20000000800 */
[----:B------:R-:W-:Y:S01]  /*8950*/  IMAD.MOV.U32 R190, RZ, RZ, R141 ;  /* 0x000000ffffbe7224 */ /* 0x000fe200078e008d */
[----:B------:R1:W5:Y:S02]  /*8960*/  LDL.LU R136, [R1+0x88] ;  /* 0x0000880001887983 */ /* 0x0003640000300800 */
[----:B------:R-:W-:Y:S01]  /*8970*/  MUFU.EX2 R55, R32 ;  /* 0x0000002000377308 */ /* 0x000fe20000000800 */
[----:B------:R-:W-:-:S03]  /*8980*/  HSET2.LE.AND R2, R64, R213, PT ;  /* 0x000000d540027233 */ /* 0x000fc60003803000 */
[----:B------:R2:W3:Y:S04]  /*8990*/  MUFU.EX2 R54, R33 ;  /* 0x0000002100367308 */ /* 0x0004e80000000800 */
[----:B------:R3:W3:Y:S04]  /*89a0*/  MUFU.EX2 R81, R27 ;  /* 0x0000001b00517308 */ /* 0x0006e80000000800 */
[----:B------:R-:W-:Y:S01]  /*89b0*/  MUFU.EX2 R40, R40 ;  /* 0x0000002800287308 */ /* 0x000fe20000000800 */
[----:B--2---:R-:W-:Y:S01]  /*89c0*/  HMMA.16816.F32.BF16 R32, R8, R62, R88 ;  /* 0x0000003e0820723c */ /* 0x004fe20000041858 */
[----:B------:R-:W-:Y:S01]  /*89d0*/  LOP3.LUT R11, R3, R0, RZ, 0xc0, !PT ;  /* 0x00000000030b7212 */ /* 0x000fe200078ec0ff */
[----:B------:R-:W-:Y:S01]  /*89e0*/  FADD.FTZ R9, R183, R12 ;  /* 0x0000000cb7097221 */ /* 0x000fe20000010000 */
[----:B------:R-:W-:-:S02]  /*89f0*/  HSET2.LE.AND R0, R58, R213, PT ;  /* 0x000000d53a007233 */ /* 0x000fc40003803000 */
[----:B------:R-:W-:Y:S02]  /*8a00*/  F2FP.BF16.F32.PACK_AB R8, R110, R105 ;  /* 0x000000696e08723e */ /* 0x000fe400000010ff */
[----:B----4-:R-:W-:Y:S01]  /*8a10*/  F2FP.BF16.F32.PACK_AB R3, R39, R41 ;  /* 0x000000292703723e */ /* 0x010fe200000010ff */
[----:B------:R-:W2:Y:S01]  /*8a20*/  MUFU.EX2 R42, R42 ;  /* 0x0000002a002a7308 */ /* 0x000ea20000000800 */
[----:B------:R-:W-:Y:S01]  /*8a30*/  FADD.FTZ R12, R190, R9 ;  /* 0x00000009be0c7221 */ /* 0x000fe20000010000 */
[----:B------:R-:W-:Y:S02]  /*8a40*/  LOP3.LUT R10, R8, R2, RZ, 0xc0, !PT ;  /* 0x00000002080a7212 */ /* 0x000fe400078ec0ff */
[----:B------:R-:W-:Y:S01]  /*8a50*/  MUFU.EX2 R50, R50 ;  /* 0x0000003200327308 */ /* 0x000fe20000000800 */
[----:B------:R-:W-:Y:S02]  /*8a60*/  LOP3.LUT R9, R3, R0, RZ, 0xc0, !PT ;  /* 0x0000000003097212 */ /* 0x000fe400078ec0ff */
[----:B------:R-:W-:Y:S01]  /*8a70*/  HSET2.LE.AND R2, R65, R213, PT ;  /* 0x000000d541027233 */ /* 0x000fe20003803000 */
[----:B------:R-:W4:Y:S01]  /*8a80*/  MUFU.EX2 R51, R51 ;  /* 0x0000003300337308 */ /* 0x000f220000000800 */
[----:B------:R-:W-:-:S02]  /*8a90*/  LOP3.LUT R0, R75, 0xff00ff, RZ, 0xc0, !PT ;  /* 0x00ff00ff4b007812 */ /* 0x000fc400078ec0ff */
[----:B------:R-:W-:Y:S01]  /*8aa0*/  F2FP.BF16.F32.PACK_AB R8, R106, R107 ;  /* 0x0000006b6a08723e */ /* 0x000fe200000010ff */
[----:B------:R-:W-:Y:S01]  /*8ab0*/  MUFU.EX2 R59, R59 ;  /* 0x0000003b003b7308 */ /* 0x000fe20000000800 */
[C---:B-1----:R-:W-:Y:S01]  /*8ac0*/  HMMA.16816.F32.BF16 R156, R4.reuse, R16, R156 ;  /* 0x00000010049c723c */ /* 0x042fe2000004189c */
[--C-:B------:R-:W-:Y:S02]  /*8ad0*/  HSET2.LE.AND R0, R0, R213.reuse, PT ;  /* 0x000000d500007233 */ /* 0x100fe40003803000 */
[----:B------:R-:W1:Y:S01]  /*8ae0*/  MUFU.EX2 R66, R66 ;  /* 0x0000004200427308 */ /* 0x000e620000000800 */
[----:B------:R-:W-:Y:S02]  /*8af0*/  LOP3.LUT R8, R8, R2, RZ, 0xc0, !PT ;  /* 0x0000000208087212 */ /* 0x000fe400078ec0ff */
[--C-:B------:R-:W-:Y:S02]  /*8b00*/  HSET2.LE.AND R2, R74, R213.reuse, PT ;  /* 0x000000d54a027233 */ /* 0x100fe40003803000 */
[C---:B------:R-:W-:Y:S01]  /*8b10*/  HMMA.16816.F32.BF16 R164, R4.reuse, R18, R164 ;  /* 0x0000001204a4723c */ /* 0x040fe200000418a4 */
[----:B------:R-:W-:Y:S01]  /*8b20*/  HSET2.LE.AND R3, R70, R213, PT ;  /* 0x000000d546037233 */ /* 0x000fe20003803000 */
[----:B------:R-:W-:Y:S01]  /*8b30*/  IMAD.MOV.U32 R218, RZ, RZ, R143 ;  /* 0x000000ffffda7224 */ /* 0x000fe200078e008f */
[----:B------:R-:W-:Y:S05]  /*8b40*/  MUFU.EX2 R67, R67 ;  /* 0x0000004300437308 */ /* 0x000fea0000000800 */
[----:B------:R-:W-:Y:S01]  /*8b50*/  HMMA.16816.F32.BF16 R160, R4, R20, R160 ;  /* 0x0000001404a0723c */ /* 0x000fe200000418a0 */
[----:B------:R-:W-:Y:S01]  /*8b60*/  IMAD.MOV.U32 R225, RZ, RZ, R142 ;  /* 0x000000ffffe17224 */ /* 0x000fe200078e008e */
[----:B------:R-:W1:Y:S01]  /*8b70*/  MUFU.EX2 R68, R68 ;  /* 0x0000004400447308 */ /* 0x000e620000000800 */
[----:B------:R-:W-:-:S05]  /*8b80*/  IMAD.MOV.U32 R180, RZ, RZ, R140 ;  /* 0x000000ffffb47224 */ /* 0x000fca00078e008c */
[----:B---3--:R-:W-:Y:S01]  /*8b90*/  HMMA.16816.F32.BF16 R24, R4, R22, R76 ;  /* 0x000000160418723c */ /* 0x008fe2000004184c */
[----:B------:R-:W-:Y:S02]  /*8ba0*/  F2FP.BF16.F32.PACK_AB R4, R49, R43 ;  /* 0x0000002b3104723e */ /* 0x000fe400000010ff */
[----:B------:R-:W-:Y:S02]  /*8bb0*/  F2FP.BF16.F32.PACK_AB R5, R54, R55 ;  /* 0x000000373605723e */ /* 0x000fe400000010ff */
[----:B------:R-:W-:Y:S01]  /*8bc0*/  F2FP.BF16.F32.PACK_AB R6, R81, R109 ;  /* 0x0000006d5106723e */ /* 0x000fe200000010ff */
[----:B------:R-:W-:Y:S01]  /*8bd0*/  IMAD.MOV.U32 R141, RZ, RZ, R223 ;  /* 0x000000ffff8d7224 */ /* 0x000fe200078e00df */
[----:B------:R-:W-:Y:S01]  /*8be0*/  LOP3.LUT R143, R4, R0, RZ, 0xc0, !PT ;  /* 0x00000000048f7212 */ /* 0x000fe200078ec0ff */
[----:B------:R-:W-:Y:S01]  /*8bf0*/  MUFU.EX2 R56, R56 ;  /* 0x0000003800387308 */ /* 0x000fe20000000800 */
[----:B------:R-:W-:Y:S01]  /*8c00*/  LOP3.LUT R142, R5, R2, RZ, 0xc0, !PT ;  /* 0x00000002058e7212 */ /* 0x000fe200078ec0ff */
[----:B------:R-:W-:Y:S01]  /*8c10*/  IMAD.MOV.U32 R168, RZ, RZ, R227 ;  /* 0x000000ffffa87224 */ /* 0x000fe200078e00e3 */
[----:B------:R-:W-:Y:S01]  /*8c20*/  LOP3.LUT R140, R6, R3, RZ, 0xc0, !PT ;  /* 0x00000003068c7212 */ /* 0x000fe200078ec0ff */
[----:B------:R-:W3:Y:S01]  /*8c30*/  MUFU.EX2 R57, R57 ;  /* 0x0000003900397308 */ /* 0x000ee20000000800 */
[----:B------:R-:W-:-:S02]  /*8c40*/  HSET2.LE.AND R0, R72, R213, PT ;  /* 0x000000d548007233 */ /* 0x000fc40003803000 */
[----:B--2---:R-:W-:Y:S02]  /*8c50*/  F2FP.BF16.F32.PACK_AB R2, R42, R40 ;  /* 0x000000282a02723e */ /* 0x004fe400000010ff */
[--C-:B------:R-:W-:Y:S02]  /*8c60*/  HSET2.LE.AND R3, R73, R213.reuse, PT ;  /* 0x000000d549037233 */ /* 0x100fe40003803000 */
[----:B----4-:R-:W-:Y:S01]  /*8c70*/  F2FP.BF16.F32.PACK_AB R4, R51, R50 ;  /* 0x000000323304723e */ /* 0x010fe200000010ff */
[----:B------:R-:W-:Y:S01]  /*8c80*/  FADD.FTZ R36, R204, R12 ;  /* 0x0000000ccc247221 */ /* 0x000fe20000010000 */
[----:B------:R-:W-:Y:S02]  /*8c90*/  IMAD.MOV.U32 R203, RZ, RZ, R141 ;  /* 0x000000ffffcb7224 */ /* 0x000fe400078e008d */
[----:B------:R-:W-:Y:S01]  /*8ca0*/  FADD.FTZ R15, R189, R15 ;  /* 0x0000000fbd0f7221 */ /* 0x000fe20000010000 */
[----:B------:R-:W-:Y:S01]  /*8cb0*/  IMAD.MOV.U32 R204, RZ, RZ, R168 ;  /* 0x000000ffffcc7224 */ /* 0x000fe200078e00a8 */
[----:B------:R-:W-:Y:S01]  /*8cc0*/  LOP3.LUT R141, R2, R0, RZ, 0xc0, !PT ;  /* 0x00000000028d7212 */ /* 0x000fe200078ec0ff */
[----:B------:R-:W-:Y:S01]  /*8cd0*/  IMAD.MOV.U32 R169, RZ, RZ, R133 ;  /* 0x000000ffffa97224 */ /* 0x000fe200078e0085 */
[--C-:B------:R-:W-:Y:S01]  /*8ce0*/  HSET2.LE.AND R0, R71, R213.reuse, PT ;  /* 0x000000d547007233 */ /* 0x100fe20003803000 */
[----:B------:R-:W-:Y:S01]  /*8cf0*/  FADD.FTZ R7, R196, R15 ;  /* 0x0000000fc4077221 */ /* 0x000fe20000010000 */
[----:B------:R-:W-:Y:S01]  /*8d00*/  LOP3.LUT R168, R4, R3, RZ, 0xc0, !PT ;  /* 0x0000000304a87212 */ /* 0x000fe200078ec0ff */
[----:B------:R-:W-:Y:S01]  /*8d10*/  IMAD.MOV.U32 R170, RZ, RZ, R134 ;  /* 0x000000ffffaa7224 */ /* 0x000fe200078e0086 */
[----:B-1----:R-:W-:Y:S01]  /*8d20*/  F2FP.BF16.F32.PACK_AB R2, R66, R59 ;  /* 0x0000003b4202723e */ /* 0x002fe200000010ff */
[----:B------:R-:W-:Y:S01]  /*8d30*/  FADD.FTZ R38, R175, R14 ;  /* 0x0000000eaf267221 */ /* 0x000fe20000010000 */
[----:B------:R-:W-:Y:S01]  /*8d40*/  LOP3.LUT R3, R95, 0xff00ff, RZ, 0xc0, !PT ;  /* 0x00ff00ff5f037812 */ /* 0x000fe200078ec0ff */
[----:B------:R-:W-:Y:S01]  /*8d50*/  IMAD.MOV.U32 R196, RZ, RZ, R169 ;  /* 0x000000ffffc47224 */ /* 0x000fe200078e00a9 */
[----:B------:R-:W-:Y:S01]  /*8d60*/  LOP3.LUT R169, R2, R0, RZ, 0xc0, !PT ;  /* 0x0000000002a97212 */ /* 0x000fe200078ec0ff */
[----:B------:R-:W-:Y:S01]  /*8d70*/  FADD.FTZ R37, R201, R13 ;  /* 0x0000000dc9257221 */ /* 0x000fe20000010000 */
[--C-:B------:R-:W-:Y:S01]  /*8d80*/  HSET2.LE.AND R2, R94, R213.reuse, PT ;  /* 0x000000d55e027233 */ /* 0x100fe20003803000 */
[----:B------:R-:W-:Y:S01]  /*8d90*/  IMAD.MOV.U32 R226, RZ, RZ, R148 ;  /* 0x000000ffffe27224 */ /* 0x000fe200078e0094 */
[----:B------:R-:W-:Y:S01]  /*8da0*/  HSET2.LE.AND R0, R3, R213, PT ;  /* 0x000000d503007233 */ /* 0x000fe20003803000 */
[----:B------:R-:W-:Y:S01]  /*8db0*/  IMAD.MOV.U32 R173, RZ, RZ, R149 ;  /* 0x000000ffffad7224 */ /* 0x000fe200078e0095 */
[----:B------:R-:W-:Y:S01]  /*8dc0*/  F2FP.BF16.F32.PACK_AB R3, R68, R67 ;  /* 0x000000434403723e */ /* 0x000fe200000010ff */
[----:B------:R-:W-:Y:S01]  /*8dd0*/  IMAD.MOV.U32 R176, RZ, RZ, R151 ;  /* 0x000000ffffb07224 */ /* 0x000fe200078e0097 */
[----:B---3--:R-:W-:Y:S01]  /*8de0*/  F2FP.BF16.F32.PACK_AB R4, R57, R56 ;  /* 0x000000383904723e */ /* 0x008fe200000010ff */
[----:B------:R-:W-:Y:S01]  /*8df0*/  IMAD.MOV.U32 R201, RZ, RZ, R171 ;  /* 0x000000ffffc97224 */ /* 0x000fe200078e00ab */
[----:B------:R-:W-:Y:S01]  /*8e00*/  LOP3.LUT R171, R3, R0, RZ, 0xc0, !PT ;  /* 0x0000000003ab7212 */ /* 0x000fe200078ec0ff */
[----:B------:R-:W-:Y:S01]  /*8e10*/  IMAD.MOV.U32 R175, RZ, RZ, R170 ;  /* 0x000000ffffaf7224 */ /* 0x000fe200078e00aa */
[----:B------:R-:W-:Y:S01]  /*8e20*/  LOP3.LUT R170, R4, R2, RZ, 0xc0, !PT ;  /* 0x0000000204aa7212 */ /* 0x000fe200078ec0ff */
[----:B------:R-:W-:Y:S01]  /*8e30*/  FADD.FTZ R0, R203, R7 ;  /* 0x00000007cb007221 */ /* 0x000fe20000010000 */
[----:B------:R-:W-:Y:S01]  /*8e40*/  FADD.FTZ R2, R180, R38 ;  /* 0x00000026b4027221 */ /* 0x000fe20000010000 */
[----:B------:R-:W-:Y:S01]  /*8e50*/  FADD.FTZ R3, R218, R37 ;  /* 0x00000025da037221 */ /* 0x000fe20000010000 */
[----:B------:R-:W-:Y:S01]  /*8e60*/  FADD.FTZ R4, R225, R36 ;  /* 0x00000024e1047221 */ /* 0x000fe20000010000 */
[----:B------:R-:W-:-:S02]  /*8e70*/  IMAD.MOV.U32 R183, RZ, RZ, R150 ;  /* 0x000000ffffb77224 */ /* 0x000fc400078e0096 */
[----:B------:R-:W-:Y:S01]  /*8e80*/  FADD.FTZ R0, R226, R0 ;  /* 0x00000000e2007221 */ /* 0x000fe20000010000 */
[----:B------:R-:W-:Y:S02]  /*8e90*/  IMAD.MOV.U32 R189, RZ, RZ, R154 ;  /* 0x000000ffffbd7224 */ /* 0x000fe400078e009a */
[----:B------:R-:W-:Y:S01]  /*8ea0*/  FADD.FTZ R5, R173, R2 ;  /* 0x00000002ad057221 */ /* 0x000fe20000010000 */
[----:B------:R-:W-:Y:S01]  /*8eb0*/  FADD.FTZ R3, R238, R3 ;  /* 0x00000003ee037221 */ /* 0x000fe20000010000 */
[----:B------:R-:W-:Y:S02]  /*8ec0*/  IMAD.MOV.U32 R174, RZ, RZ, R152 ;  /* 0x000000ffffae7224 */ /* 0x000fe400078e0098 */
[----:B------:R-:W-:Y:S01]  /*8ed0*/  FADD.FTZ R2, R176, R4 ;  /* 0x00000004b0027221 */ /* 0x000fe20000010000 */
[----:B------:R-:W-:Y:S02]  /*8ee0*/  IMAD.MOV.U32 R177, RZ, RZ, R155 ;  /* 0x000000ffffb17224 */ /* 0x000fe400078e009b */
[----:B------:R-:W-:Y:S01]  /*8ef0*/  FADD.FTZ R0, R183, R0 ;  /* 0x00000000b7007221 */ /* 0x000fe20000010000 */
[----:B------:R-:W-:-:S02]  /*8f00*/  IMAD.MOV.U32 R190, RZ, RZ, R153 ;  /* 0x000000ffffbe7224 */ /* 0x000fc400078e0099 */
[----:B------:R-:W-:Y:S01]  /*8f10*/  FADD.FTZ R7, R189, R5 ;  /* 0x00000005bd077221 */ /* 0x000fe20000010000 */
[----:B------:R-:W-:Y:S01]  /*8f20*/  FADD.FTZ R6, R252, R3 ;  /* 0x00000003fc067221 */ /* 0x000fe20000010000 */
[----:B------:R-:W-:Y:S01]  /*8f30*/  FADD.FTZ R5, R174, R2 ;  /* 0x00000002ae057221 */ /* 0x000fe20000010000 */
        /* <DEDUP_REMOVED lines=9> */
[----:B------:R-:W-:Y:S01]  /*8fd0*/  FADD.FTZ R0, R172, R4 ;  /* 0x00000004ac007221 */ /* 0x000fe20000010000 */
[----:B------:R-:W1:Y:S02]  /*8fe0*/  LDSM.16.MT88.4 R148, [R139+0x5c00] ;  /* 0x005c00008b94783b */ /* 0x000e640000004200 */
[----:B------:R-:W-:Y:S01]  /*8ff0*/  FADD.FTZ R2, R246, R2 ;  /* 0x00000002f6027221 */ /* 0x000fe20000010000 */
[----:B------:R-:W-:Y:S01]  /*9000*/  FADD.FTZ R0, R241, R0 ;  /* 0x00000000f1007221 */ /* 0x000fe20000010000 */
[----:B------:R-:W2:Y:S02]  /*9010*/  LDSM.16.MT88.4 R12, [R209+0x5c00] ;  /* 0x005c0000d10c783b */ /* 0x000ea40000004200 */
[----:B------:R-:W-:Y:S01]  /*9020*/  FADD.FTZ R2, R248, R2 ;  /* 0x00000002f8027221 */ /* 0x000fe20000010000 */
[----:B------:R-:W-:Y:S01]  /*9030*/  FADD.FTZ R0, R242, R0 ;  /* 0x00000000f2007221 */ /* 0x000fe20000010000 */
[----:B------:R-:W3:Y:S02]  /*9040*/  S2R R223, SR_TID.X ;  /* 0x0000000000df7919 */ /* 0x000ee40000002100 */
[----:B------:R-:W-:Y:S01]  /*9050*/  FADD.FTZ R2, R247, R2 ;  /* 0x00000002f7027221 */ /* 0x000fe20000010000 */
[----:B------:R-:W-:Y:S01]  /*9060*/  FADD.FTZ R0, R244, R0 ;  /* 0x00000000f4007221 */ /* 0x000fe20000010000 */
[----:B------:R4:W5:Y:S02]  /*9070*/  LDL.LU R133, [R1+0x84] ;  /* 0x0000840001857983 */ /* 0x0009640000300800 */
[----:B------:R-:W-:Y:S01]  /*9080*/  FADD.FTZ R2, R245, R2 ;  /* 0x00000002f5027221 */ /* 0x000fe20000010000 */
[----:B------:R-:W-:Y:S01]  /*9090*/  FADD.FTZ R0, R243, R0 ;  /* 0x00000000f3007221 */ /* 0x000fe20000010000 */
[----:B------:R-:W-:Y:S01]  /*90a0*/  FADD.FTZ R238, R237, R238 ;  /* 0x000000eeedee7221 */ /* 0x000fe20000010000 */
[----:B------:R-:W-:Y:S01]  /*90b0*/  FADD.FTZ R3, R232, R3 ;  /* 0x00000003e8037221 */ /* 0x000fe20000010000 */
        /* <DEDUP_REMOVED lines=56> */
[----:B------:R4:W5:Y:S01]  /*9440*/  LDL.LU R214, [R1+0x78] ;  /* 0x0000780001d67983 */ /* 0x0009620000300800 */
[----:B------:R-:W-:Y:S01]  /*9450*/  HMMA.16816.F32.BF16 R28, R8, R16, R28 ;  /* 0x00000010081c723c */ /* 0x000fe2000004181c */
[----:B------:R-:W-:Y:S01]  /*9460*/  FADD.FTZ R2, R57, R2 ;  /* 0x0000000239027221 */ /* 0x000fe20000010000 */
[----:B------:R-:W-:Y:S01]  /*9470*/  FADD.FTZ R0, R68, R0 ;  /* 0x0000000044007221 */ /* 0x000fe20000010000 */
[----:B------:R4:W5:Y:S01]  /*9480*/  LDL.LU R212, [R1+0x74] ;  /* 0x0000740001d47983 */ /* 0x0009620000300800 */
[----:B------:R-:W-:Y:S01]  /*9490*/  FADD.FTZ R238, R106, R238 ;  /* 0x000000ee6aee7221 */ /* 0x000fe20000010000 */
[----:B------:R-:W-:-:S02]  /*94a0*/  FADD.FTZ R3, R39, R3 ;  /* 0x0000000327037221 */ /* 0x000fc40000010000 */
[----:B------:R4:W5:Y:S01]  /*94b0*/  LDL.LU R211, [R1+0x70] ;  /* 0x0000700001d37983 */ /* 0x0009620000300800 */
[----:B------:R-:W-:Y:S03]  /*94c0*/  HMMA.16816.F32.BF16 R16, R8, R18, R44 ;  /* 0x000000120810723c */ /* 0x000fe6000004182c */
[----:B------:R4:W5:Y:S01]  /*94d0*/  LDL.LU R210, [R1+0x6c] ;  /* 0x00006c0001d27983 */ /* 0x0009620000300800 */
[----:B------:R-:W-:-:S04]  /*94e0*/  FADD.FTZ R238, R105, R238 ;  /* 0x000000ee69ee7221 */ /* 0x000fc80000010000 */
[----:B------:R-:W-:Y:S01]  /*94f0*/  HMMA.16816.F32.BF16 R144, R8, R20, R144 ;  /* 0x000000140890723c */ /* 0x000fe20000041890 */
[----:B------:R4:W5:Y:S01]  /*9500*/  LDL.LU R208, [R1+0x68] ;  /* 0x0000680001d07983 */ /* 0x0009620000300800 */
[----:B------:R-:W-:-:S03]  /*9510*/  FADD.FTZ R3, R52, R3 ;  /* 0x0000000334037221 */ /* 0x000fc60000010000 */
[----:B------:R4:W-:Y:S03]  /*9520*/  STL [R1+0x34], R0 ;  /* 0x0000340001007387 */ /* 0x0009e60000100800 */
[----:B------:R-:W-:Y:S01]  /*9530*/  HMMA.16816.F32.BF16 R8, R8, R22, R32 ;  /* 0x000000160808723c */ /* 0x000fe20000041820 */
[----:B------:R4:W-:Y:S01]  /*9540*/  STL [R1+0x30], R2 ;  /* 0x0000300201007387 */ /* 0x0009e20000100800 */
[----:B------:R-:W-:Y:S01]  /*9550*/  FADD.FTZ R238, R110, R238 ;  /* 0x000000ee6eee7221 */ /* 0x000fe20000010000 */
[----:B------:R-:W-:-:S03]  /*9560*/  FADD.FTZ R3, R48, R3 ;  /* 0x0000000330037221 */ /* 0x000fc60000010000 */
[----:B------:R-:W-:Y:S01]  /*9570*/  FADD.FTZ R238, R109, R238 ;  /* 0x000000ee6dee7221 */ /* 0x000fe20000010000 */
[----:B------:R-:W-:-:S03]  /*9580*/  FADD.FTZ R3, R40, R3 ;  /* 0x0000000328037221 */ /* 0x000fc60000010000 */
[----:B------:R-:W-:Y:S01]  /*9590*/  FADD.FTZ R238, R81, R238 ;  /* 0x000000ee51ee7221 */ /* 0x000fe20000010000 */
[----:B------:R-:W-:Y:S01]  /*95a0*/  FADD.FTZ R3, R42, R3 ;  /* 0x000000032a037221 */ /* 0x000fe20000010000 */
[----:B---3--:R-:W-:Y:S01]  /*95b0*/  IMAD.SHL.U32 R223, R223, 0x8, RZ ;  /* 0x00000008dfdf7824 */ /* 0x008fe200078e00ff */
[----:B-1----:R-:W-:Y:S01]  /*95c0*/  HMMA.16816.F32.BF16 R156, R168, R148, R156 ;  /* 0x00000094a89c723c */ /* 0x002fe2000004189c */
[----:B------:R-:W-:Y:S01]  /*95d0*/  FADD.FTZ R238, R55, R238 ;  /* 0x000000ee37ee7221 */ /* 0x000fe20000010000 */
[----:B------:R-:W-:-:S06]  /*95e0*/  FADD.FTZ R3, R43, R3 ;  /* 0x000000032b037221 */ /* 0x000fcc0000010000 */
[----:B------:R-:W-:Y:S01]  /*95f0*/  HMMA.16816.F32.BF16 R164, R168, R150, R164 ;  /* 0x00000096a8a4723c */ /* 0x000fe200000418a4 */
[----:B------:R-:W-:Y:S01]  /*9600*/  LOP3.LUT R223, R223, 0x18, RZ, 0xc0, !PT ;  /* 0x00000018dfdf7812 */ /* 0x000fe200078ec0ff */
[----:B------:R-:W-:Y:S01]  /*9610*/  FADD.FTZ R238, R54, R238 ;  /* 0x000000ee36ee7221 */ /* 0x000fe20000010000 */
[----:B------:R-:W-:-:S05]  /*9620*/  FADD.FTZ R239, R49, R3 ;  /* 0x0000000331ef7221 */ /* 0x000fca0000010000 */
[----:B------:R-:W-:Y:S08]  /*9630*/  HMMA.16816.F32.BF16 R152, R140, R148, R28 ;  /* 0x000000948c98723c */ /* 0x000ff0000004181c */
[----:B--2---:R-:W-:Y:S08]  /*9640*/  HMMA.16816.F32.BF16 R160, R168, R12, R160 ;  /* 0x0000000ca8a0723c */ /* 0x004ff000000418a0 */
[C---:B------:R-:W-:Y:S08]  /*9650*/  HMMA.16816.F32.BF16 R148, R140.reuse, R150, R16 ;  /* 0x000000968c94723c */ /* 0x040ff00000041810 */
[----:B------:R-:W-:Y:S08]  /*9660*/  HMMA.16816.F32.BF16 R144, R140, R12, R144 ;  /* 0x0000000c8c90723c */ /* 0x000ff00000041890 */
[-C--:B------:R-:W-:Y:S08]  /*9670*/  HMMA.16816.F32.BF16 R168, R168, R14.reuse, R24 ;  /* 0x0000000ea8a8723c */ /* 0x080ff00000041818 */
[----:B------:R-:W-:Y:S01]  /*9680*/  HMMA.16816.F32.BF16 R140, R140, R14, R8 ;  /* 0x0000000e8c8c723c */ /* 0x000fe20000041808 */
[----:B------:R-:W-:-:S04]  /*9690*/  NOP ;  /* 0x0000000000007918 */ /* 0x000fc80000000000 */
[----:B----4-:R-:W-:-:S15]  /*96a0*/  @!P0 BRA `(.L_x_482) ;  /* 0x0000006800388947 */ /* 0x010fde0003800000 */
[----:B------:R-:W2:Y:S01]  /*96b0*/  LDL.64 R176, [R1+0x8] ;  /* 0x0000080001b07983 */ /* 0x000ea20000100a00 */
[----:B------:R-:W1:Y:S01]  /*96c0*/  LDC.64 R234, c[0x0][0x3c0] ;  /* 0x0000f000ffea7b82 */ /* 0x000e620000000a00 */
[----:B------:R-:W3:Y:S02]  /*96d0*/  LDCU UR6, c[0x0][0x440] ;  /* 0x00008800ff0677ac */ /* 0x000ee40008000800 */
[----:B------:R-:W4:Y:S01]  /*96e0*/  LDL.64 R174, [R1+0x10] ;  /* 0x0000100001ae7983 */ /* 0x000f220000100a00 */
[-C--:B------:R-:W-:Y:S01]  /*96f0*/  LOP3.LUT R247, R92, R231.reuse, RZ, 0x3c, !PT ;  /* 0x000000e75cf77212 */ /* 0x080fe200078e3cff */
[----:B-----5:R-:W-:Y:S01]  /*9700*/  IMAD.MOV.U32 R138, RZ, RZ, R133 ;  /* 0x000000ffff8a7224 */ /* 0x020fe200078e0085 */
[----:B------:R-:W-:Y:S01]  /*9710*/  LOP3.LUT R250, R250, R231, RZ, 0x3c, !PT ;  /* 0x000000e7fafa7212 */ /* 0x000fe200078e3cff */
[----:B------:R-:W-:Y:S01]  /*9720*/  IMAD.MOV.U32 R137, RZ, RZ, R134 ;  /* 0x000000ffff897224 */ /* 0x000fe200078e0086 */
[----:B------:R-:W-:Y:S01]  /*9730*/  LEA.HI.SX32 R215, R227, 0xfffffffe, 0x19 ;  /* 0xfffffffee3d77811 */ /* 0x000fe200078fcaff */
[----:B------:R-:W-:Y:S01]  /*9740*/  IMAD.MOV.U32 R132, RZ, RZ, R135 ;  /* 0x000000ffff847224 */ /* 0x000fe200078e0087 */
[----:B------:R-:W1:Y:S01]  /*9750*/  LDCU UR5, c[0x0][0x440] ;  /* 0x00008800ff0577ac */ /* 0x000e620008000800 */
[----:B------:R-:W-:Y:S01]  /*9760*/  IMAD.MOV.U32 R3, RZ, RZ, R136 ;  /* 0x000000ffff037224 */ /* 0x000fe200078e0088 */
[----:B------:R-:W1:Y:S01]  /*9770*/  LDCU UR4, c[0x0][0x45c] ;  /* 0x00008b80ff0477ac */ /* 0x000e620008000800 */
[----:B---3--:R-:W-:-:S02]  /*9780*/  ISETP.GE.AND P1, PT, R223, UR6, PT ;  /* 0x00000006df007c0c */ /* 0x008fc4000bf26270 */
[-C--:B--2---:R-:W-:Y:S02]  /*9790*/  LOP3.LUT R246, R177, R249.reuse, RZ, 0x3c, !PT ;  /* 0x000000f9b1f67212 */ /* 0x084fe400078e3cff */
[----:B----4-:R-:W-:Y:S01]  /*97a0*/  LOP3.LUT R249, R175, R249, RZ, 0x3c, !PT ;  /* 0x000000f9aff97212 */ /* 0x010fe200078e3cff */
[----:B-1----:R-:W-:Y:S08]  /*97b0*/  BRA `(.L_x_483) ;  /* 0x0000000000fc7947 */ /* 0x002ff00003800000 */
.L_x_485:
[----:B------:R-:W2:Y:S01]  /*97c0*/  LDL R228, [R1+0x3c] ;  /* 0x00003c0001e47983 */ /* 0x000ea20000100800 */
[----:B------:R-:W-:Y:S01]  /*97d0*/  ISETP.GE.AND P1, PT, R223, UR5, PT ;  /* 0x00000005df007c0c */ /* 0x000fe2000bf26270 */
[----:B------:R-:W1:Y:S01]  /*97e0*/  @!P0 LDC.64 R176, c[0x0][0x3b8] ;  /* 0x0000ee00ffb08b82 */ /* 0x000e620000000a00 */
[C---:B------:R-:W-:Y:S01]  /*97f0*/  @!P0 IADD3 R2, PT, PT, R215.reuse, -0x1, RZ ;  /* 0xffffffffd7028810 */ /* 0x040fe20007ffe0ff */
[----:B------:R-:W3:Y:S06]  /*9800*/  LDL R225, [R1+0x38] ;  /* 0x0000380001e17983 */ /* 0x000eec0000100800 */
[----:B------:R-:W4:Y:S04]  /*9810*/  @!P0 LDC.64 R182, c[0x0][0x3b8] ;  /* 0x0000ee00ffb68b82 */ /* 0x000f280000000a00 */
[C---:B------:R-:W-:Y:S04]  /*9820*/  @!P1 VIADD R0, R215.reuse, 0xffffffff ;  /* 0xffffffffd7009836 */ /* 0x040fe80000000000 */
[----:B------:R-:W5:Y:S02]  /*9830*/  @!P1 LDC.64 R178, c[0x0][0x3b8] ;  /* 0x0000ee00ffb29b82 */ /* 0x000f640000000a00 */
[C---:B-----5:R-:W-:Y:S04]  /*9840*/  @!P1 IMAD.WIDE.U32 R134, R0.reuse, R178, RZ ;  /* 0x000000b200869225 */ /* 0x060fe800078e00ff */
[----:B------:R-:W-:Y:S02]  /*9850*/  @!P1 IMAD R135, R0, R179, R135 ;  /* 0x000000b300879224 */ /* 0x000fe400078e0287 */
[----:B------:R-:W-:Y:S01]  /*9860*/  @!P0 VIADD R0, R215, 0xffffffff ;  /* 0xffffffffd7008836 */ /* 0x000fe20000000000 */
[----:B------:R-:W5:Y:S01]  /*9870*/  @!P0 LDC.64 R178, c[0x0][0x3b8] ;  /* 0x0000ee00ffb28b82 */ /* 0x000f620000000a00 */
[C---:B--2---:R-:W-:Y:S04]  /*9880*/  @!P1 LEA R181, P2, R134.reuse, R228, 0x8 ;  /* 0x000000e486b59211 */ /* 0x044fe800078440ff */
[----:B---3--:R-:W-:Y:S01]  /*9890*/  @!P1 LEA.HI.X R136, R134, R225, R135, 0x8, P2 ;  /* 0x000000e186889211 */ /* 0x008fe200010f4487 */
[C---:B-1----:R-:W-:Y:S04]  /*98a0*/  @!P0 IMAD.WIDE.U32 R134, R0.reuse, R176, RZ ;  /* 0x000000b000868225 */ /* 0x042fe800078e00ff */
[----:B------:R-:W-:Y:S02]  /*98b0*/  @!P0 IMAD R135, R0, R177, R135 ;  /* 0x000000b100878224 */ /* 0x000fe400078e0287 */
[C---:B------:R-:W-:Y:S03]  /*98c0*/  @!P0 IMAD.SHL.U32 R133, R134.reuse, 0x80, RZ ;  /* 0x0000008086858824 */ /* 0x040fe600078e00ff */
[----:B------:R-:W-:Y:S01]  /*98d0*/  @!P0 SHF.L.U64.HI R172, R134, 0x7, R135 ;  /* 0x0000000786ac8819 */ /* 0x000fe20000010287 */
[----:B------:R-:W-:Y:S01]  /*98e0*/  @!P1 IMAD.MOV.U32 R134, RZ, RZ, R181 ;  /* 0x000000ffff869224 */ /* 0x000fe200078e00b5 */
[C---:B------:R-:W-:Y:S01]  /*98f0*/  @!P0 LEA R133, P2, R176.reuse, R133, 0x5 ;  /* 0x00000085b0858211 */ /* 0x040fe200078428ff */
[----:B------:R-:W-:Y:S03]  /*9900*/  @!P1 IMAD.MOV.U32 R135, RZ, RZ, R136 ;  /* 0x000000ffff879224 */ /* 0x000fe600078e0088 */
[----:B------:R-:W-:Y:S01]  /*9910*/  @!P0 LEA.HI.X R172, R176, R172, R177, 0x5, P2 ;  /* 0x000000acb0ac8211 */ /* 0x000fe200010f2cb1 */
[C---:B-----5:R-:W-:Y:S01]  /*9920*/  @!P0 IMAD.WIDE.U32 R176, R2.reuse, R178, RZ ;  /* 0x000000b202b08225 */ /* 0x060fe200078e00ff */
[----:B------:R-:W-:Y:S01]  /*9930*/  @!PT LDS RZ, [RZ] ;  /* 0x00000000fffff984 */ /* 0x000fe20000000800 */
[----:B------:R-:W-:Y:S01]  /*9940*/  @!PT LDS RZ, [RZ] ;  /* 0x00000000fffff984 */ /* 0x000fe20000000800 */
[----:B------:R-:W-:Y:S01]  /*9950*/  @!PT LDS RZ, [RZ] ;  /* 0x00000000fffff984 */ /* 0x000fe20000000800 */
[----:B------:R1:W-:Y:S03]  /*9960*/  @!P1 LDGSTS.E.BYPASS.LTC128B.128 [R214+0x2000], desc[UR14][R134.64] ;  /* 0x0200000086d69fae */ /* 0x0003e6000b981a0e */
[----:B------:R-:W-:Y:S01]  /*9970*/  @!P0 IMAD R177, R2, R179, R177 ;  /* 0x000000b302b18224 */ /* 0x000fe200078e02b1 */
[----:B------:R2:W-:Y:S01]  /*9980*/  @P1 STS.128 [R214+0x2000], RZ ;  /* 0x002000ffd6001388 */ /* 0x0005e20000000c00 */
[----:B----4-:R-:W-:Y:S03]  /*9990*/  @!P0 IMAD R2, R183, 0x60, RZ ;  /* 0x00000060b7028824 */ /* 0x010fe600078e02ff */
[----:B------:R2:W-:Y:S01]  /*99a0*/  @P0 STS.128 [R214+0x2800], RZ ;  /* 0x002800ffd6000388 */ /* 0x0005e20000000c00 */
[----:B------:R-:W-:Y:S01]  /*99b0*/  @!P0 SHF.L.U64.HI R177, R176, 0x7, R177 ;  /* 0x00000007b0b18819 */ /* 0x000fe200000102b1 */
[C---:B-1----:R-:W-:Y:S04]  /*99c0*/  @!P0 IMAD.WIDE.U32 R134, R0.reuse, R182, RZ ;  /* 0x000000b600868225 */ /* 0x042fe800078e00ff */
[----:B------:R-:W-:Y:S02]  /*99d0*/  @!P0 IMAD R135, R0, R183, R135 ;  /* 0x000000b700878224 */ /* 0x000fe400078e0287 */
[----:B------:R-:W-:Y:S03]  /*99e0*/  @!P0 IMAD.SHL.U32 R0, R176, 0x80, RZ ;  /* 0x00000080b0008824 */ /* 0x000fe600078e00ff */
[C---:B------:R-:W-:Y:S02]  /*99f0*/  @!P0 SHF.L.U64.HI R135, R134.reuse, 0x7, R135 ;  /* 0x0000000786878819 */ /* 0x040fe40000010287 */
[----:B------:R-:W-:Y:S02]  /*9a00*/  @!P0 SHF.L.U32 R134, R134, 0x7, RZ ;  /* 0x0000000786868819 */ /* 0x000fe400000006ff */
[----:B------:R-:W-:Y:S03]  /*9a10*/  @!P0 LEA R0, P3, R178, R0, 0x6 ;  /* 0x00000000b2008211 */ /* 0x000fe600078630ff */
[----:B------:R-:W-:Y:S01]  /*9a20*/  @!P0 IMAD.WIDE.U32 R134, R182, 0x60, R134 ;  /* 0x00000060b6868825 */ /* 0x000fe200078e0086 */
[CC--:B------:R-:W-:Y:S02]  /*9a30*/  @!P0 LEA R182, P2, R133.reuse, R228.reuse, 0x1 ;  /* 0x000000e485b68211 */ /* 0x0c0fe400078408ff */
[----:B------:R-:W-:Y:S02]  /*9a40*/  @!P0 LEA.HI.X R179, R178, R177, R179, 0x6, P3 ;  /* 0x000000b1b2b38211 */ /* 0x000fe400018f34b3 */
[-C--:B------:R-:W-:Y:S02]  /*9a50*/  @!P0 LEA.HI.X R183, R133, R225.reuse, R172, 0x1, P2 ;  /* 0x000000e185b78211 */ /* 0x080fe400010f0cac */
[-C--:B------:R-:W-:Y:S02]  /*9a60*/  @!P0 LEA R178, P3, R0, R228.reuse, 0x1 ;  /* 0x000000e400b28211 */ /* 0x080fe400078608ff */
[----:B------:R-:W-:Y:S01]  /*9a70*/  @!P0 LEA R176, P2, R134, R228, 0x1 ;  /* 0x000000e486b08211 */ /* 0x000fe200078408ff */
[----:B------:R-:W-:Y:S01]  /*9a80*/  @!PT LDS RZ, [RZ] ;  /* 0x00000000fffff984 */ /* 0x000fe20000000800 */
[----:B------:R-:W-:Y:S01]  /*9a90*/  @!PT LDS RZ, [RZ] ;  /* 0x00000000fffff984 */ /* 0x000fe20000000800 */
[----:B------:R-:W-:Y:S01]  /*9aa0*/  @!PT LDS RZ, [RZ] ;  /* 0x00000000fffff984 */ /* 0x000fe20000000800 */
[----:B------:R2:W-:Y:S01]  /*9ab0*/  @!P0 LDGSTS.E.BYPASS.LTC128B.128 [R214+0x2800], desc[UR14][R182.64] ;  /* 0x02800000b6d68fae */ /* 0x0005e2000b981a0e */
[----:B------:R-:W-:Y:S02]  /*9ac0*/  @!P0 LEA.HI.X R179, R0, R225, R179, 0x1, P3 ;  /* 0x000000e100b38211 */ /* 0x000fe400018f0cb3 */
[----:B------:R-:W-:Y:S01]  /*9ad0*/  @!P0 IADD3 R2, PT, PT, R2, R135, RZ ;  /* 0x0000008702028210 */ /* 0x000fe20007ffe0ff */
[----:B------:R2:W-:Y:S03]  /*9ae0*/  @P0 STS.128 [R214+0x3000], RZ ;  /* 0x003000ffd6000388 */ /* 0x0005e60000000c00 */
        /* <DEDUP_REMOVED lines=12> */
.L_x_483:
[----:B------:R-:W2:Y:S01]  /*9bb0*/  LDL R15, [R1+0x44] ;  /* 0x00004400010f7983 */ /* 0x000ea20000100800 */
[----:B------:R-:W-:Y:S04]  /*9bc0*/  DEPBAR.LE SB0, 0x0 ;  /* 0x000080000000791a */ /* 0x000fe80000000000 */
[----:B------:R-:W3:Y:S01]  /*9bd0*/  LDL R14, [R1+0x40] ;  /* 0x00004000010e7983 */ /* 0x000ee20000100800 */
[----:B-----5:R-:W-:Y:S01]  /*9be0*/  IMAD.WIDE.U32 R6, R215, R234, RZ ;  /* 0x000000ead7067225 */ /* 0x020fe200078e00ff */
[----:B------:R-:W-:Y:S01]  /*9bf0*/  ISETP.GE.AND P0, PT, R223, UR5, PT ;  /* 0x00000005df007c0c */ /* 0x000fe2000bf06270 */
[----:B------:R-:W-:Y:S02]  /*9c00*/  BAR.SYNC.DEFER_BLOCKING 0x0 ;  /* 0x0000000000007b1d */ /* 0x000fe40000010000 */
[C---:B------:R-:W-:Y:S02]  /*9c10*/  IMAD.SHL.U32 R4, R6.reuse, 0x80, RZ ;  /* 0x0000008006047824 */ /* 0x040fe400078e00ff */
[----:B------:R-:W-:Y:S05]  /*9c20*/  IMAD R7, R215, R235, R7 ;  /* 0x000000ebd7077224 */ /* 0x000fea00078e0207 */
[----:B------:R-:W-:Y:S03]  /*9c30*/  SHF.L.U64.HI R5, R6, 0x7, R7 ;  /* 0x0000000706057819 */ /* 0x000fe60000010207 */
[CC--:B------:R-:W-:Y:S02]  /*9c40*/  @!P0 LEA R0, P3, R234.reuse, R4.reuse, 0x5 ;  /* 0x00000004ea008211 */ /* 0x0c0fe400078628ff */
[C---:B------:R-:W-:Y:S02]  /*9c50*/  @!P0 LEA R2, P2, R234.reuse, R4, 0x6 ;  /* 0x00000004ea028211 */ /* 0x040fe400078430ff */
[CCC-:B------:R-:W-:Y:S02]  /*9c60*/  @!P0 LEA.HI.X R6, R234.reuse, R5.reuse, R235.reuse, 0x5, P3 ;  /* 0x00000005ea068211 */ /* 0x1c0fe400018f2ceb */
[----:B------:R-:W-:Y:S01]  /*9c70*/  @!P0 LEA.HI.X R7, R234, R5, R235, 0x6, P2 ;  /* 0x00000005ea078211 */ /* 0x000fe200010f34eb */
[----:B------:R-:W4:Y:S06]  /*9c80*/  LDL.64 R244, [R1+0x18] ;  /* 0x0000180001f47983 */ /* 0x000f2c0000100a00 */
[----:B------:R-:W5:Y:S06]  /*9c90*/  LDL.64 R226, [R1+0x28] ;  /* 0x0000280001e27983 */ /* 0x000f6c0000100a00 */
[----:B------:R-:W5:Y:S06]  /*9ca0*/  LDL.64 R242, [R1+0x20] ;  /* 0x0000200001f27983 */ /* 0x000f6c0000100a00 */
[----:B------:R-:W5:Y:S06]  /*9cb0*/  LDL.64 R228, [R1+0x10] ;  /* 0x0000100001e47983 */ /* 0x000f6c0000100a00 */
[----:B------:R-:W5:Y:S01]  /*9cc0*/  LDL.64 R240, [R1+0x8] ;  /* 0x0000080001f07983 */ /* 0x000f620000100a00 */
[-C--:B--2---:R-:W-:Y:S02]  /*9cd0*/  @!P1 LEA R12, P4, R4, R15.reuse, 0x1 ;  /* 0x0000000f040c9211 */ /* 0x084fe400078808ff */
[-C--:B------:R-:W-:Y:S02]  /*9ce0*/  @!P0 LEA R10, P3, R0, R15.reuse, 0x1 ;  /* 0x0000000f000a8211 */ /* 0x080fe400078608ff */
[-C--:B------:R-:W-:Y:S02]  /*9cf0*/  @!P0 LEA R8, P2, R2, R15.reuse, 0x1 ;  /* 0x0000000f02088211 */ /* 0x080fe400078408ff */
[-CC-:B---3--:R-:W-:Y:S01]  /*9d00*/  @!P1 LEA.HI.X R13, R4, R14.reuse, R5.reuse, 0x1, P4 ;  /* 0x0000000e040d9211 */ /* 0x188fe200020f0c05 */
[----:B------:R-:W-:Y:S01]  /*9d10*/  @!P0 IMAD.WIDE.U32 R4, R234, 0x60, R4 ;  /* 0x00000060ea048825 */ /* 0x000fe200078e0004 */
[-C--:B------:R-:W-:Y:S02]  /*9d20*/  @!P0 LEA.HI.X R11, R0, R14.reuse, R6, 0x1, P3 ;  /* 0x0000000e000b8211 */ /* 0x080fe400018f0c06 */
[-C--:B------:R-:W-:Y:S01]  /*9d30*/  @!P0 LEA.HI.X R9, R2, R14.reuse, R7, 0x1, P2 ;  /* 0x0000000e02098211 */ /* 0x080fe200010f0c07 */
[----:B------:R-:W-:Y:S01]  /*9d40*/  @!PT LDS RZ, [RZ] ;  /* 0x00000000fffff984 */ /* 0x000fe20000000800 */
[----:B------:R-:W-:Y:S01]  /*9d50*/  @!PT LDS RZ, [RZ] ;  /* 0x00000000fffff984 */ /* 0x000fe20000000800 */
[----:B------:R-:W-:Y:S01]  /*9d60*/  @!PT LDS RZ, [RZ] ;  /* 0x00000000fffff984 */ /* 0x000fe20000000800 */
[----:B------:R-:W-:Y:S01]  /*9d70*/  @!P1 LDGSTS.E.BYPASS.LTC128B.128 [R214+0x4000], desc[UR14][R12.64] ;  /* 0x040000000cd69fae */ /* 0x000fe2000b981a0e */
[----:B------:R-:W-:Y:S01]  /*9d80*/  @!P0 IMAD R0, R235, 0x60, RZ ;  /* 0x00000060eb008824 */ /* 0x000fe200078e02ff */
[----:B------:R-:W-:Y:S03]  /*9d90*/  @!P0 LEA R6, P2, R4, R15, 0x1 ;  /* 0x0000000f04068211 */ /* 0x000fe600078408ff */
[----:B------:R-:W-:Y:S03]  /*9da0*/  @!P0 IMAD.IADD R0, R0, 0x1, R5 ;  /* 0x0000000100008824 */ /* 0x000fe600078e0205 */
[----:B------:R-:W-:Y:S02]  /*9db0*/  @P1 STS.128 [R214+0x4000], RZ ;  /* 0x004000ffd6001388 */ /* 0x000fe40000000c00 */
[----:B------:R-:W-:Y:S02]  /*9dc0*/  @!P0 LEA.HI.X R7, R4, R14, R0, 0x1, P2 ;  /* 0x0000000e04078211 */ /* 0x000fe400010f0c00 */
[C---:B------:R-:W-:Y:S04]  /*9dd0*/  ISETP.NE.AND P2, PT, R215.reuse, RZ, PT ;  /* 0x000000ffd700720c */ /* 0x040fe80003f45270 */
        /* <DEDUP_REMOVED lines=75> */
[C---:B------:R-:W-:Y:S08]  /*a290*/  HMMA.16816.F32.BF16 R24, R184.reuse, R188, R24 ;  /* 0x000000bcb818723c */ /* 0x040ff00000041818 */
        /* <DEDUP_REMOVED lines=16> */
[C---:B------:R-:W-:Y:S01]  /*a3a0*/  VIADD R0, R202.reuse, 0x1 ;  /* 0x00000001ca007836 */ /* 0x040fe20000000000 */
[----:B------:R-:W-:Y:S04]  /*a3b0*/  LOP3.LUT R134, R202, R245, R217, 0x96, !PT ;  /* 0x000000f5ca867212 */ /* 0x000fe800078e96d9 */
[C---:B------:R-:W-:Y:S04]  /*a3c0*/  HMMA.16816.F32.BF16 R88, R184.reuse, R204, R88 ;  /* 0x000000ccb858723c */ /* 0x040fe80000041858 */
[----:B------:R-:W-:Y:S01]  /*a3d0*/  LOP3.LUT R0, R245, R217, R0, 0x96, !PT ;  /* 0x000000d9f5007212 */ /* 0x000fe200078e9600 */
[----:B------:R-:W-:Y:S03]  /*a3e0*/  IMAD.WIDE.U32 R134, R134, -0x326172a9, RZ ;  /* 0xcd9e8d5786867825 */ /* 0x000fe600078e00ff */
[-C--:B------:R-:W-:Y:S03]  /*a3f0*/  HMMA.16816.F32.BF16 R92, R184, R206.reuse, R92 ;  /* 0x000000ceb85c723c */ /* 0x080fe6000004185c */
[C---:B------:R-:W-:Y:S02]  /*a400*/  LOP3.LUT R196, R134.reuse, R246, RZ, 0x3c, !PT ;  /* 0x000000f686c47212 */ /* 0x040fe400078e3cff */
[----:B------:R-:W-:Y:S03]  /*a410*/  LOP3.LUT R194, R134, R249, RZ, 0x3c, !PT ;  /* 0x000000f986c27212 */ /* 0x000fe600078e3cff */
[C---:B------:R-:W-:Y:S04]  /*a420*/  HMMA.16816.F32.BF16 R96, R176.reuse, R206, R96 ;  /* 0x000000ceb060723c */ /* 0x040fe80000041860 */
[----:B------:R-:W-:Y:S04]  /*a430*/  IMAD.WIDE.U32 R196, R196, -0x2daee0ad, RZ ;  /* 0xd2511f53c4c47825 */ /* 0x000fe800078e00ff */
[-C--:B-1----:R-:W-:Y:S03]  /*a440*/  HMMA.16816.F32.BF16 R100, R176, R172.reuse, R100 ;  /* 0x000000acb064723c */ /* 0x082fe60000041864 */
[----:B------:R-:W-:Y:S05]  /*a450*/  IMAD.WIDE.U32 R194, R194, -0x2daee0ad, RZ ;  /* 0xd2511f53c2c27825 */ /* 0x000fea00078e00ff */
[C---:B------:R-:W-:Y:S04]  /*a460*/  HMMA.16816.F32.BF16 R104, R184.reuse, R172, R104 ;  /* 0x000000acb868723c */ /* 0x040fe80000041868 */
[CC--:B------:R-:W-:Y:S02]  /*a470*/  LOP3.LUT R172, R135.reuse, R247.reuse, RZ, 0x3c, !PT ;  /* 0x000000f787ac7212 */ /* 0x0c0fe400078e3cff */
[-C--:B------:R-:W-:Y:S02]  /*a480*/  LOP3.LUT R135, R135, R250.reuse, RZ, 0x3c, !PT ;  /* 0x000000fa87877212 */ /* 0x080fe400078e3cff */
[-C--:B------:R-:W-:Y:S03]  /*a490*/  HMMA.16816.F32.BF16 R108, R184, R174.reuse, R108 ;  /* 0x000000aeb86c723c */ /* 0x080fe6000004186c */
[----:B------:R-:W-:Y:S04]  /*a4a0*/  IMAD.WIDE.U32 R172, R172, -0x2daee0ad, RZ ;  /* 0xd2511f53acac7825 */ /* 0x000fe800078e00ff */
[----:B------:R-:W-:Y:S01]  /*a4b0*/  IMAD.WIDE.U32 R134, R135, -0x2daee0ad, RZ ;  /* 0xd2511f5387867825 */ /* 0x000fe200078e00ff */
[C---:B------:R-:W-:Y:S04]  /*a4c0*/  HMMA.16816.F32.BF16 R112, R176.reuse, R174, R112 ;  /* 0x000000aeb070723c */ /* 0x040fe80000041870 */
[----:B------:R-:W-:Y:S04]  /*a4d0*/  IMAD.WIDE.U32 R174, R0, -0x326172a9, RZ ;  /* 0xcd9e8d5700ae7825 */ /* 0x000fe800078e00ff */
[-C--:B--2---:R-:W-:Y:S03]  /*a4e0*/  HMMA.16816.F32.BF16 R116, R176, R180.reuse, R116 ;  /* 0x000000b4b074723c */ /* 0x084fe60000041874 */
[C---:B------:R-:W-:Y:S02]  /*a4f0*/  LOP3.LUT R133, R175.reuse, R250, RZ, 0x3c, !PT ;  /* 0x000000faaf857212 */ /* 0x040fe400078e3cff */
[----:B------:R-:W-:Y:S01]  /*a500*/  LOP3.LUT R218, R175, R247, RZ, 0x3c, !PT ;  /* 0x000000f7afda7212 */ /* 0x000fe200078e3cff */
[C---:B------:R-:W-:Y:S01]  /*a510*/  VIADD R175, R217.reuse, 0x32370b8f ;  /* 0x32370b8fd9af7836 */ /* 0x040fe20000000000 */
[----:B------:R-:W-:Y:S01]  /*a520*/  LOP3.LUT R188, R174, R249, RZ, 0x3c, !PT ;  /* 0x000000f9aebc7212 */ /* 0x000fe200078e3cff */
[C---:B------:R-:W-:Y:S04]  /*a530*/  HMMA.16816.F32.BF16 R120, R184.reuse, R180, R120 ;  /* 0x000000b4b878723c */ /* 0x040fe80000041878 */
[----:B------:R-:W-:Y:S01]  /*a540*/  VIADD R180, R217, 0x76cf5d0a ;  /* 0x76cf5d0ad9b47836 */ /* 0x000fe20000000000 */
[C---:B------:R-:W-:Y:S01]  /*a550*/  LOP3.LUT R192, R175.reuse, R172, R197, 0x96, !PT ;  /* 0x000000acafc07212 */ /* 0x040fe200078e96c5 */
[----:B------:R-:W-:Y:S01]  /*a560*/  IMAD.WIDE.U32 R188, R188, -0x2daee0ad, RZ ;  /* 0xd2511f53bcbc7825 */ /* 0x000fe200078e00ff */
[----:B------:R-:W-:Y:S01]  /*a570*/  LOP3.LUT R190, R175, R134, R195, 0x96, !PT ;  /* 0x00000086afbe7212 */ /* 0x000fe200078e96c3 */
[-C--:B------:R-:W-:Y:S03]  /*a580*/  HMMA.16816.F32.BF16 R124, R184, R182.reuse, R124 ;  /* 0x000000b6b87c723c */ /* 0x080fe6000004187c */
[----:B------:R-:W-:Y:S01]  /*a590*/  IMAD.WIDE.U32 R184, R133, -0x2daee0ad, RZ ;  /* 0xd2511f5385b87825 */ /* 0x000fe200078e00ff */
[-C--:B------:R-:W-:Y:S02]  /*a5a0*/  LOP3.LUT R2, R226, R180.reuse, R173, 0x96, !PT ;  /* 0x000000b4e2027212 */ /* 0x080fe400078e96ad */
[-C--:B------:R-:W-:Y:S01]  /*a5b0*/  LOP3.LUT R0, R242, R180.reuse, R135, 0x96, !PT ;  /* 0x000000b4f2007212 */ /* 0x080fe200078e9687 */
[----:B------:R-:W-:Y:S01]  /*a5c0*/  IMAD.WIDE.U32 R192, R192, -0x326172a9, RZ ;  /* 0xcd9e8d57c0c07825 */ /* 0x000fe200078e00ff */
[----:B------:R-:W-:Y:S04]  /*a5d0*/  HMMA.16816.F32.BF16 R128, R176, R182, R128 ;  /* 0x000000b6b080723c */ /* 0x000fe80000041880 */
[----:B------:R-:W-:Y:S01]  /*a5e0*/  IMAD.WIDE.U32 R134, R2, -0x326172a9, RZ ;  /* 0xcd9e8d5702867825 */ /* 0x000fe200078e00ff */
[----:B------:R-:W-:Y:S02]  /*a5f0*/  LOP3.LUT R186, R242, R180, R185, 0x96, !PT ;  /* 0x000000b4f2ba7212 */ /* 0x000fe400078e96b9 */
[----:B------:R-:W-:Y:S01]  /*a600*/  LOP3.LUT R219, R174, R246, RZ, 0x3c, !PT ;  /* 0x000000f6aedb7212 */ /* 0x000fe200078e3cff */
[----:B------:R-:W-:Y:S01]  /*a610*/  IMAD.WIDE.U32 R200, R0, -0x326172a9, RZ ;  /* 0xcd9e8d5700c87825 */ /* 0x000fe200078e00ff */
[----:B------:R-:W-:Y:S02]  /*a620*/  LOP3.LUT R184, R175, R184, R189, 0x96, !PT ;  /* 0x000000b8afb87212 */ /* 0x000fe400078e96bd */
[----:B------:R-:W-:Y:S01]  /*a630*/  LOP3.LUT R185, R240, R220, R135, 0x96, !PT ;  /* 0x000000dcf0b97212 */ /* 0x000fe200078e9687 */
[----:B------:R-:W-:Y:S01]  /*a640*/  IMAD.WIDE.U32 R190, R190, -0x326172a9, RZ ;  /* 0xcd9e8d57bebe7825 */ /* 0x000fe200078e00ff */
[----:B------:R-:W-:Y:S02]  /*a650*/  LOP3.LUT R199, R224, R134, R193, 0x96, !PT ;  /* 0x00000086e0c77212 */ /* 0x000fe400078e96c1 */
[----:B------:R-:W-:Y:S01]  /*a660*/  LOP3.LUT R198, R228, R220, R201, 0x96, !PT ;  /* 0x000000dce4c67212 */ /* 0x000fe200078e96c9 */
[C---:B------:R-:W-:Y:S01]  /*a670*/  VIADD R174, R217.reuse, 0xed9eba14 ;  /* 0xed9eba14d9ae7836 */ /* 0x040fe20000000000 */
[----:B------:R-:W-:Y:S01]  /*a680*/  LOP3.LUT R200, R224, R200, R191, 0x96, !PT ;  /* 0x000000c8e0c87212 */ /* 0x000fe200078e96bf */
[----:B------:R-:W-:Y:S02]  /*a690*/  VIADD R173, R217, 0xa9066899 ;  /* 0xa9066899d9ad7836 */ /* 0x000fe40000000000 */
[----:B------:R-:W-:Y:S01]  /*a6a0*/  IMAD.WIDE.U32 R186, R186, -0x326172a9, RZ ;  /* 0xcd9e8d57baba7825 */ /* 0x000fe200078e00ff */
[----:B------:R-:W-:Y:S06]  /*a6b0*/  @P2 BRA `(.L_x_485) ;  /* 0xfffffff000402947 */ /* 0x000fec000383ffff */
.L_x_484:
[----:B------:R1:W-:Y:S01]  /*a6c0*/  STL.64 [R1+0xa8], R170 ;  /* 0x0000a8aa01007387 */ /* 0x0003e20000100a00 */
[----:B------:R-:W-:Y:S04]  /*a6d0*/  IMAD.WIDE.U32 R134, R198, -0x2daee0ad, RZ ;  /* 0xd2511f53c6867825 */ /* 0x000fe800078e00ff */
[----:B--2---:R-:W-:Y:S01]  /*a6e0*/  IMAD.WIDE.U32 R182, R200, -0x2daee0ad, RZ ;  /* 0xd2511f53c8b67825 */ /* 0x004fe200078e00ff */
[----:B------:R-:W-:Y:S03]  /*a6f0*/  LOP3.LUT R194, R174, R194, R135, 0x96, !PT ;  /* 0x000000c2aec27212 */ /* 0x000fe600078e9687 */
[----:B------:R-:W-:Y:S01]  /*a700*/  IMAD.WIDE.U32 R178, R184, -0x326172a9, RZ ;  /* 0xcd9e8d57b8b27825 */ /* 0x000fe200078e00ff */
        /* <DEDUP_REMOVED lines=8> */
[----:B------:R-:W-:Y:S01]  /*a790*/  LOP3.LUT R190, R222, R190, R195, 0x96, !PT ;  /* 0x000000bedebe7212 */ /* 0x000fe200078e96c3 */
[----:B-1----:R-:W2:Y:S02]  /*a7a0*/  LDL.64 R170, [R1+0x10] ;  /* 0x0000100001aa7983 */ /* 0x002ea40000100a00 */
[----:B------:R-:W-:Y:S01]  /*a7b0*/  IMAD.WIDE.U32 R206, R186, -0x2daee0ad, RZ ;  /* 0xd2511f53bace7825 */ /* 0x000fe200078e00ff */
[----:B------:R-:W-:Y:S03]  /*a7c0*/  PRMT R136, R134, 0x7773, RZ ;  /* 0x0000777386887816 */ /* 0x000fe600000000ff */
[----:B------:R-:W-:Y:S01]  /*a7d0*/  STL [R1+0x84], R215 ;  /* 0x000084d701007387 */ /* 0x000fe20000100800 */
[----:B------:R-:W-:Y:S03]  /*a7e0*/  IMAD.WIDE.U32 R190, R190, -0x2daee0ad, RZ ;  /* 0xd2511f53bebe7825 */ /* 0x000fe600078e00ff */
[----:B------:R-:W-:Y:S01]  /*a7f0*/  STL [R1+0x80], R235 ;  /* 0x000080eb01007387 */ /* 0x000fe20000100800 */
[----:B------:R-:W-:Y:S02]  /*a800*/  IMAD.MOV.U32 R185, RZ, RZ, R190 ;  /* 0x000000ffffb97224 */ /* 0x000fe400078e00be */
[----:B------:R-:W-:Y:S01]  /*a810*/  VIADD R229, R217, 0x646e171e ;  /* 0x646e171ed9e57836 */ /* 0x000fe20000000000 */
[----:B------:R-:W-:Y:S01]  /*a820*/  STL [R1+0x7c], R234 ;  /* 0x00007cea01007387 */ /* 0x000fe20000100800 */
[----:B------:R-:W-:Y:S03]  /*a830*/  IMAD.WIDE.U32 R176, R176, -0x326172a9, RZ ;  /* 0xcd9e8d57b0b07825 */ /* 0x000fe600078e00ff */
[----:B------:R-:W-:Y:S01]  /*a840*/  LOP3.LUT R182, R229, R182, R191, 0x96, !PT ;  /* 0x000000b6e5b67212 */ /* 0x000fe200078e96bf */
[----:B------:R-:W-:Y:S01]  /*a850*/  STL [R1+0x78], R214 ;  /* 0x000078d601007387 */ /* 0x000fe20000100800 */
[----:B------:R-:W-:Y:S01]  /*a860*/  PRMT R179, R176, 0x7773, RZ ;  /* 0x00007773b0b37816 */ /* 0x000fe200000000ff */
[----:B------:R-:W-:Y:S02]  /*a870*/  IMAD.WIDE.U32 R196, R196, -0x326172a9, RZ ;  /* 0xcd9e8d57c4c47825 */ /* 0x000fe400078e00ff */
[----:B------:R-:W-:Y:S02]  /*a880*/  STL [R1+0x74], R212 ;  /* 0x000074d401007387 */ /* 0x000fe40000100800 */
[----:B------:R-:W-:Y:S01]  /*a890*/  IMAD.MOV.U32 R181, RZ, RZ, R176 ;  /* 0x000000ffffb57224 */ /* 0x000fe200078e00b0 */
[----:B------:R-:W-:Y:S01]  /*a8a0*/  LOP3.LUT R2, R221, R196, R177, 0x96, !PT ;  /* 0x000000c4dd027212 */ /* 0x000fe200078e96b1 */
[----:B------:R1:W-:Y:S01]  /*a8b0*/  STL [R1+0x70], R211 ;  /* 0x000070d301007387 */ /* 0x0003e20000100800 */
[C---:B------:R-:W-:Y:S01]  /*a8c0*/  PRMT R177, R176.reuse, 0x7772, RZ ;  /* 0x00007772b0b17816 */ /* 0x040fe200000000ff */
[----:B------:R-:W-:Y:S01]  /*a8d0*/  IMAD.MOV.U32 R172, RZ, RZ, R134 ;  /* 0x000000ffffac7224 */ /* 0x000fe200078e0086 */
[----:B------:R-:W-:Y:S01]  /*a8e0*/  PRMT R196, R176, 0x7771, RZ ;  /* 0x00007771b0c47816 */ /* 0x000fe200000000ff */
[----:B------:R3:W-:Y:S01]  /*a8f0*/  STL [R1+0x6c], R210 ;  /* 0x00006cd201007387 */ /* 0x0007e20000100800 */
[----:B------:R-:W-:Y:S02]  /*a900*/  PRMT R176, R134, 0x7771, RZ ;  /* 0x0000777186b07816 */ /* 0x000fe400000000ff */
[----:B------:R-:W-:Y:S01]  /*a910*/  LOP3.LUT R192, R222, R192, R197, 0x96, !PT ;  /* 0x000000c0dec07212 */ /* 0x000fe200078e96c5 */
[----:B------:R-:W-:Y:S04]  /*a920*/  STL [R1+0x68], R208 ;  /* 0x000068d001007387 */ /* 0x000fe80000100800 */
[----:B------:R4:W-:Y:S01]  /*a930*/  STL [R1+0x9c], R122 ;  /* 0x00009c7a01007387 */ /* 0x0009e20000100800 */
[----:B------:R-:W-:Y:S03]  /*a940*/  IMAD.WIDE.U32 R192, R192, -0x2daee0ad, RZ ;  /* 0xd2511f53c0c07825 */ /* 0x000fe600078e00ff */
[----:B------:R4:W-:Y:S01]  /*a950*/  STL [R1+0x98], R123 ;  /* 0x0000987b01007387 */ /* 0x0009e20000100800 */
[----:B------:R-:W-:Y:S02]  /*a960*/  PRMT R186, R192, 0x7771, RZ ;  /* 0x00007771c0ba7816 */ /* 0x000fe400000000ff */
[----:B------:R-:W-:Y:S01]  /*a970*/  LOP3.LUT R184, R229, R184, R193, 0x96, !PT ;  /* 0x000000b8e5b87212 */ /* 0x000fe200078e96c1 */
[----:B------:R-:W-:Y:S04]  /*a980*/  STL [R1+0xa0], R126 ;  /* 0x0000a07e01007387 */ /* 0x000fe80000100800 */
[----:B------:R-:W-:Y:S01]  /*a990*/  STL [R1+0x94], R127 ;  /* 0x0000947f01007387 */ /* 0x000fe20000100800 */
[----:B-1----:R-:W-:Y:S01]  /*a9a0*/  IMAD.MOV.U32 R211, RZ, RZ, R227 ;  /* 0x000000ffffd37224 */ /* 0x002fe200078e00e3 */
[----:B------:R-:W-:Y:S02]  /*a9b0*/  PRMT R227, R177, 0x5410, R179 ;  /* 0x00005410b1e37816 */ /* 0x000fe400000000b3 */
[----:B------:R-:W-:Y:S01]  /*a9c0*/  SHF.R.U32.HI R177, RZ, 0x18, R2 ;  /* 0x00000018ffb17819 */ /* 0x000fe20000011602 */
[----:B---3--:R-:W-:Y:S01]  /*a9d0*/  IMAD.MOV.U32 R210, RZ, RZ, R226 ;  /* 0x000000ffffd27224 */ /* 0x008fe200078e00e2 */
[----:B------:R-:W-:Y:S02]  /*a9e0*/  PRMT R179, R190, 0x7772, RZ ;  /* 0x00007772beb37816 */ /* 0x000fe400000000ff */
[----:B--2---:R-:W-:Y:S01]  /*a9f0*/  LOP3.LUT R0, R170, R220, R187, 0x96, !PT ;  /* 0x000000dcaa007212 */ /* 0x004fe200078e96bb */
[----:B------:R-:W-:Y:S04]  /*aa00*/  IMAD.MOV.U32 R187, RZ, RZ, R192 ;  /* 0x000000ffffbb7224 */ /* 0x000fe800078e00c0 */
[----:B------:R-:W-:Y:S01]  /*aa10*/  IMAD.WIDE.U32 R198, R0, -0x2daee0ad, RZ ;  /* 0xd2511f5300c67825 */ /* 0x000fe200078e00ff */
[----:B------:R-:W-:Y:S02]  /*aa20*/  LOP3.LUT R0, R221, R194, R135, 0x96, !PT ;  /* 0x000000c2dd007212 */ /* 0x000fe400078e9687 */
[----:B------:R-:W-:Y:S02]  /*aa30*/  PRMT R135, R134, 0x7772, RZ ;  /* 0x0000777286877816 */ /* 0x000fe400000000ff */
[----:B------:R-:W-:Y:S02]  /*aa40*/  LOP3.LUT R188, R174, R188, R199, 0x96, !PT ;  /* 0x000000bcaebc7212 */ /* 0x000fe400078e96c7 */
[----:B------:R-:W-:Y:S02]  /*aa50*/  PRMT R237, R135, 0x5410, R136 ;  /* 0x0000541087ed7816 */ /* 0x000fe40000000088 */
[----:B------:R-:W-:Y:S01]  /*aa60*/  LOP3.LUT R135, R181, 0xff, RZ, 0xc0, !PT ;  /* 0x000000ffb5877812 */ /* 0x000fe200078ec0ff */
[----:B------:R-:W-:Y:S01]  /*aa70*/  IMAD.WIDE.U32 R188, R188, -0x326172a9, RZ ;  /* 0xcd9e8d57bcbc7825 */ /* 0x000fe200078e00ff */
[----:B------:R-:W-:Y:S02]  /*aa80*/  LOP3.LUT R134, R172, 0xff, RZ, 0xc0, !PT ;  /* 0x000000ffac867812 */ /* 0x000fe400078ec0ff */
[----:B------:R-:W-:Y:S02]  /*aa90*/  PRMT R225, R135, 0x5410, R196 ;  /* 0x0000541087e17816 */ /* 0x000fe400000000c4 */
[----:B------:R-:W-:Y:S02]  /*aaa0*/  LOP3.LUT R183, R222, R178, R189, 0x96, !PT ;  /* 0x000000b2deb77212 */ /* 0x000fe400078e96bd */
[----:B------:R-:W-:Y:S02]  /*aab0*/  PRMT R231, R134, 0x5410, R176 ;  /* 0x0000541086e77816 */ /* 0x000fe400000000b0 */
[C---:B------:R-:W-:Y:S02]  /*aac0*/  LOP3.LUT R135, R2.reuse, 0xffff, RZ, 0xc0, !PT ;  /* 0x0000ffff02877812 */ /* 0x040fe400078ec0ff */
[C---:B------:R-:W-:Y:S02]  /*aad0*/  PRMT R134, R2.reuse, 0x7632, R134 ;  /* 0x0000763202867816 */ /* 0x040fe40000000086 */
[----:B------:R-:W-:Y:S02]  /*aae0*/  LOP3.LUT R178, R2, 0xff, RZ, 0xc0, !PT ;  /* 0x000000ff02b27812 */ /* 0x000fe400078ec0ff */
[C---:B------:R-:W-:Y:S02]  /*aaf0*/  LOP3.LUT R2, R0.reuse, 0xffff, RZ, 0xc0, !PT ;  /* 0x0000ffff00027812 */ /* 0x040fe400078ec0ff */
[C---:B------:R-:W-:Y:S02]  /*ab00*/  LOP3.LUT R176, R0.reuse, 0xff, RZ, 0xc0, !PT ;  /* 0x000000ff00b07812 */ /* 0x040fe400078ec0ff */
[----:B------:R-:W-:Y:S02]  /*ab10*/  SHF.R.U32.HI R2, RZ, 0x8, R2 ;  /* 0x00000008ff027819 */ /* 0x000fe40000011602 */
[----:B------:R-:W-:Y:S02]  /*ab20*/  PRMT R172, R0, 0x7632, R172 ;  /* 0x0000763200ac7816 */ /* 0x000fe400000000ac */
[----:B------:R-:W-:Y:S02]  /*ab30*/  LOP3.LUT R134, R134, 0xff, RZ, 0xc0, !PT ;  /* 0x000000ff86867812 */ /* 0x000fe400078ec0ff */
[----:B------:R-:W-:Y:S02]  /*ab40*/  LOP3.LUT R133, R173, R198, R207, 0x96, !PT ;  /* 0x000000c6ad857212 */ /* 0x000fe400078e96cf */
[----:B------:R-:W-:Y:S02]  /*ab50*/  PRMT R181, R190, 0x7773, RZ ;  /* 0x00007773beb57816 */ /* 0x000fe400000000ff */
[----:B------:R-:W-:Y:S01]  /*ab60*/  SHF.R.U32.HI R136, RZ, 0x18, R0 ;  /* 0x00000018ff887819 */ /* 0x000fe20000011600 */
[----:B------:R-:W-:Y:S01]  /*ab70*/  IMAD.WIDE.U32 R194, R133, -0x326172a9, RZ ;  /* 0xcd9e8d5785c27825 */ /* 0x000fe200078e00ff */
[----:B------:R-:W-:Y:S02]  /*ab80*/  PRMT R201, R176, 0x5410, R2 ;  /* 0x00005410b0c97816 */ /* 0x000fe40000000002 */
[----:B------:R-:W-:Y:S02]  /*ab90*/  PRMT R190, R190, 0x7771, RZ ;  /* 0x00007771bebe7816 */ /* 0x000fe400000000ff */
[----:B------:R-:W-:Y:S02]  /*aba0*/  LOP3.LUT R0, R172, 0xff, RZ, 0xc0, !PT ;  /* 0x000000ffac007812 */ /* 0x000fe400078ec0ff */
[----:B------:R-:W-:Y:S02]  /*abb0*/  PRMT R198, R134, 0x5410, R177 ;  /* 0x0000541086c67816 */ /* 0x000fe400000000b1 */
[----:B------:R-:W-:Y:S02]  /*abc0*/  LOP3.LUT R2, R185, 0xff, RZ, 0xc0, !PT ;  /* 0x000000ffb9027812 */ /* 0x000fe400078ec0ff */
[----:B------:R-:W-:Y:S02]  /*abd0*/  LOP3.LUT R134, R187, 0xff, RZ, 0xc0, !PT ;  /* 0x000000ffbb867812 */ /* 0x000fe400078ec0ff */
[----:B------:R-:W-:Y:S02]  /*abe0*/  SHF.R.U32.HI R135, RZ, 0x8, R135 ;  /* 0x00000008ff877819 */ /* 0x000fe40000011687 */
[----:B------:R-:W-:Y:S02]  /*abf0*/  PRMT R200, R0, 0x5410, R136 ;  /* 0x0000541000c87816 */ /* 0x000fe40000000088 */
[----:B------:R-:W-:Y:S02]  /*ac00*/  PRMT R232, R2, 0x5410, R190 ;  /* 0x0000541002e87816 */ /* 0x000fe400000000be */
[----:B------:R-:W-:Y:S02]  /*ac10*/  PRMT R228, R134, 0x5410, R186 ;  /* 0x0000541086e47816 */ /* 0x000fe400000000ba */
[----:B------:R-:W-:Y:S02]  /*ac20*/  LOP3.LUT R0, R182, 0xffff, RZ, 0xc0, !PT ;  /* 0x0000ffffb6007812 */ /* 0x000fe400078ec0ff */
[----:B------:R-:W-:Y:S02]  /*ac30*/  FMNMX3.FTZ R2, R3, R4, R5, !PT ;  /* 0x0000000403027276 */ /* 0x000fe40007810005 */
[----:B------:R-:W-:Y:S02]  /*ac40*/  PRMT R199, R178, 0x5410, R135 ;  /* 0x00005410b2c77816 */ /* 0x000fe40000000087 */
[C---:B------:R-:W-:Y:S02]  /*ac50*/  PRMT R134, R184.reuse, 0x7632, R134 ;  /* 0x00007632b8867816 */ /* 0x040fe40000000086 */
[C---:B------:R-:W-:Y:S02]  /*ac60*/  LOP3.LUT R135, R184.reuse, 0xffff, RZ, 0xc0, !PT ;  /* 0x0000ffffb8877812 */ /* 0x040fe400078ec0ff */
[----:B------:R-:W-:Y:S02]  /*ac70*/  LOP3.LUT R172, R184, 0xff, RZ, 0xc0, !PT ;  /* 0x000000ffb8ac7812 */ /* 0x000fe400078ec0ff */
[----:B------:R-:W-:Y:S02]  /*ac80*/  LOP3.LUT R136, R182, 0xff, RZ, 0xc0, !PT ;  /* 0x000000ffb6887812 */ /* 0x000fe400078ec0ff */
[----:B------:R-:W-:Y:S02]  /*ac90*/  SHF.R.U32.HI R0, RZ, 0x8, R0 ;  /* 0x00000008ff007819 */ /* 0x000fe40000011600 */
[----:B------:R-:W-:Y:S02]  /*aca0*/  FMNMX3.FTZ R2, R2, R16, R17, !PT ;  /* 0x0000001002027276 */ /* 0x000fe40007810011 */
[----:B------:R-:W-:Y:S02]  /*acb0*/  SHF.R.U32.HI R184, RZ, 0x18, R184 ;  /* 0x00000018ffb87819 */ /* 0x000fe400000116b8 */
[----:B------:R-:W-:Y:S02]  /*acc0*/  LOP3.LUT R134, R134, 0xff, RZ, 0xc0, !PT ;  /* 0x000000ff86867812 */ /* 0x000fe400078ec0ff */
[----:B------:R-:W-:Y:S02]  /*acd0*/  SHF.R.U32.HI R135, RZ, 0x8, R135 ;  /* 0x00000008ff877819 */ /* 0x000fe40000011687 */
[----:B------:R-:W-:Y:S02]  /*ace0*/  PRMT R205, R136, 0x5410, R0 ;  /* 0x0000541088cd7816 */ /* 0x000fe40000000000 */
[----:B------:R-:W-:Y:S02]  /*acf0*/  FMNMX3.FTZ R2, R2, R20, R21, !PT ;  /* 0x0000001402027276 */ /* 0x000fe40007810015 */
[----:B------:R-:W-:Y:S02]  /*ad00*/  PRMT R203, R134, 0x5410, R184 ;  /* 0x0000541086cb7816 */ /* 0x000fe400000000b8 */
[----:B------:R-:W-:Y:S02]  /*ad10*/  FMNMX3.FTZ R0, R137, R8, R9, !PT ;  /* 0x0000000889007276 */ /* 0x000fe40007810009 */
[----:B------:R-:W-:Y:S02]  /*ad20*/  PRMT R204, R172, 0x5410, R135 ;  /* 0x00005410accc7816 */ /* 0x000fe40000000087 */
        /* <DEDUP_REMOVED lines=52> */
[----:B------:R-:W-:Y:S02]  /*b070*/  PRMT R172, R182, 0x7632, R172 ;  /* 0x00007632b6ac7816 */ /* 0x000fe400000000ac */
[----:B------:R-:W-:Y:S02]  /*b080*/  FMNMX3.FTZ R2, R2, R108, R109, !PT ;  /* 0x0000006c02027276 */ /* 0x000fe4000781006d */
[----:B------:R-:W-:Y:S01]  /*b090*/  FMNMX3.FTZ R0, R0, R122, R123, !PT ;  /* 0x0000007a00007276 */ /* 0x000fe2000781007b */
[----:B----4-:R-:W-:Y:S01]  /*b0a0*/  IMAD.MOV.U32 R122, RZ, RZ, R244 ;  /* 0x000000ffff7a7224 */ /* 0x010fe200078e00f4 */
[----:B------:R-:W-:Y:S01]  /*b0b0*/  FMNMX3.FTZ R136, R136, R128, R129, !PT ;  /* 0x0000008088887276 */ /* 0x000fe20007810081 */
[----:B------:R-:W-:Y:S01]  /*b0c0*/  IMAD.MOV.U32 R123, RZ, RZ, R245 ;  /* 0x000000ffff7b7224 */ /* 0x000fe200078e00f5 */
[----:B------:R-:W-:Y:S02]  /*b0d0*/  FMNMX3.FTZ R135, R134, R118, R119, !PT ;  /* 0x0000007686877276 */ /* 0x000fe40007810077 */
[----:B------:R-:W-:Y:S01]  /*b0e0*/  SHF.R.U32.HI R182, RZ, 0x18, R182 ;  /* 0x00000018ffb67819 */ /* 0x000fe200000116b6 */
[----:B------:R-:W1:Y:S01]  /*b0f0*/  SHFL.BFLY PT, R178, R136, 0x2, 0x1f ;  /* 0x0c401f0088b27f89 */ /* 0x000e6200000e0000 */
[----:B------:R-:W-:Y:S02]  /*b100*/  LOP3.LUT R172, R172, 0xff, RZ, 0xc0, !PT ;  /* 0x000000ffacac7812 */ /* 0x000fe400078ec0ff */
[----:B------:R-:W-:Y:S02]  /*b110*/  FMNMX3.FTZ R2, R2, R120, R121, !PT ;  /* 0x0000007802027276 */ /* 0x000fe40007810079 */
[----:B------:R-:W-:Y:S02]  /*b120*/  FMNMX3.FTZ R0, R0, R126, R127, !PT ;  /* 0x0000007e00007276 */ /* 0x000fe4000781007f */
[----:B------:R-:W-:Y:S02]  /*b130*/  FMNMX3.FTZ R135, R135, R130, R131, !PT ;  /* 0x0000008287877276 */ /* 0x000fe40007810083 */
[----:B------:R-:W-:Y:S01]  /*b140*/  PRMT R193, R172, 0x5410, R182 ;  /* 0x00005410acc17816 */ /* 0x000fe200000000b6 */
[----:B------:R-:W-:Y:S01]  /*b150*/  IMAD.WIDE.U32 R182, R183, -0x2daee0ad, RZ ;  /* 0xd2511f53b7b67825 */ /* 0x000fe200078e00ff */
[----:B------:R-:W-:Y:S01]  /*b160*/  FMNMX3.FTZ R172, R2, R124, R125, !PT ;  /* 0x0000007c02ac7276 */ /* 0x000fe2000781007d */
[----:B------:R-:W2:Y:S01]  /*b170*/  SHFL.BFLY PT, R176, R135, 0x2, 0x1f ;  /* 0x0c401f0087b07f89 */ /* 0x000ea200000e0000 */
[----:B------:R-:W-:Y:S01]  /*b180*/  PRMT R236, R179, 0x5410, R181 ;  /* 0x00005410b3ec7816 */ /* 0x000fe200000000b5 */
[----:B------:R-:W-:Y:S01]  /*b190*/  IMAD.MOV.U32 R181, RZ, RZ, R194 ;  /* 0x000000ffffb57224 */ /* 0x000fe200078e00c2 */
[C---:B------:R-:W-:Y:S05]  /*b1a0*/  PRMT R179, R194.reuse, 0x7773, RZ ;  /* 0x00007773c2b37816 */ /* 0x040fea00000000ff */
[----:B------:R-:W3:Y:S01]  /*b1b0*/  SHFL.BFLY PT, R2, R0, 0x2, 0x1f ;  /* 0x0c401f0000027f89 */ /* 0x000ee200000e0000 */
[----:B------:R-:W-:Y:S02]  /*b1c0*/  PRMT R134, R194, 0x7772, RZ ;  /* 0x00007772c2867816 */ /* 0x000fe400000000ff */
[----:B------:R-:W-:Y:S05]  /*b1d0*/  LOP3.LUT R133, R221, R188, R195, 0x96, !PT ;  /* 0x000000bcdd857212 */ /* 0x000fea00078e96c3 */
[----:B------:R-:W4:Y:S01]  /*b1e0*/  SHFL.BFLY PT, R177, R172, 0x2, 0x1f ;  /* 0x0c401f00acb17f89 */ /* 0x000f2200000e0000 */
[----:B------:R-:W-:Y:S02]  /*b1f0*/  PRMT R226, R134, 0x5410, R179 ;  /* 0x0000541086e27816 */ /* 0x000fe400000000b3 */
[----:B------:R-:W-:Y:S02]  /*b200*/  PRMT R179, R182, 0x7773, RZ ;  /* 0x00007773b6b37816 */ /* 0x000fe400000000ff */
[----:B-1----:R-:W-:Y:S02]  /*b210*/  FMNMX.FTZ R136, R136, R178, !PT ;  /* 0x000000b288887209 */ /* 0x002fe40007810000 */
[----:B------:R-:W-:Y:S02]  /*b220*/  PRMT R178, R182, 0x7772, RZ ;  /* 0x00007772b6b27816 */ /* 0x000fe400000000ff */
[----:B------:R-:W-:Y:S02]  /*b230*/  PRMT R189, R192, 0x7773, RZ ;  /* 0x00007773c0bd7816 */ /* 0x000fe400000000ff */
[----:B------:R-:W-:Y:S02]  /*b240*/  PRMT R230, R178, 0x5410, R179 ;  /* 0x00005410b2e67816 */ /* 0x000fe400000000b3 */
[----:B------:R-:W-:Y:S02]  /*b250*/  LOP3.LUT R178, R133, 0xff, RZ, 0xc0, !PT ;  /* 0x000000ff85b27812 */ /* 0x000fe400078ec0ff */
[----:B------:R-:W-:Y:S02]  /*b260*/  PRMT R188, R192, 0x7772, RZ ;  /* 0x00007772c0bc7816 */ /* 0x000fe400000000ff */
[----:B--2---:R-:W-:Y:S02]  /*b270*/  FMNMX.FTZ R135, R135, R176, !PT ;  /* 0x000000b087877209 */ /* 0x004fe40007810000 */
[----:B------:R-:W-:Y:S01]  /*b280*/  LOP3.LUT R134, R229, R206, R183, 0x96, !PT ;  /* 0x000000cee5867212 */ /* 0x000fe200078e96b7 */
[----:B------:R-:W-:Y:S01]  /*b290*/  IMAD.MOV.U32 R183, RZ, RZ, R182 ;  /* 0x000000ffffb77224 */ /* 0x000fe200078e00b6 */
[----:B---3--:R-:W-:Y:S01]  /*b2a0*/  FMNMX.FTZ R0, R0, R2, !PT ;  /* 0x0000000200007209 */ /* 0x008fe20007810000 */
[----:B------:R-:W1:Y:S01]  /*b2b0*/  SHFL.BFLY PT, R176, R135, 0x1, 0x1f ;  /* 0x0c201f0087b07f89 */ /* 0x000e6200000e0000 */
[----:B------:R-:W-:Y:S02]  /*b2c0*/  PRMT R184, R194, 0x7771, RZ ;  /* 0x00007771c2b87816 */ /* 0x000fe400000000ff */
[----:B----4-:R-:W-:Y:S05]  /*b2d0*/  FMNMX.FTZ R172, R172, R177, !PT ;  /* 0x000000b1acac7209 */ /* 0x010fea0007810000 */
[----:B------:R-:W2:Y:S01]  /*b2e0*/  SHFL.BFLY PT, R2, R136, 0x1, 0x1f ;  /* 0x0c201f0088027f89 */ /* 0x000ea200000e0000 */
[C---:B------:R-:W-:Y:S02]  /*b2f0*/  LOP3.LUT R177, R133.reuse, 0xffff, RZ, 0xc0, !PT ;  /* 0x0000ffff85b17812 */ /* 0x040fe400078ec0ff */
[----:B------:R-:W-:Y:S02]  /*b300*/  PRMT R185, R182, 0x7771, RZ ;  /* 0x00007771b6b97816 */ /* 0x000fe400000000ff */
[----:B------:R-:W-:Y:S02]  /*b310*/  SHF.R.U32.HI R177, RZ, 0x8, R177 ;  /* 0x00000008ffb17819 */ /* 0x000fe400000116b1 */
[----:B------:R-:W-:Y:S02]  /*b320*/  PRMT R233, R188, 0x5410, R189 ;  /* 0x00005410bce97816 */ /* 0x000fe400000000bd */
[----:B------:R-:W-:Y:S02]  /*b330*/  PRMT R192, R178, 0x5410, R177 ;  /* 0x00005410b2c07816 */ /* 0x000fe400000000b1 */
[----:B------:R-:W-:Y:S02]  /*b340*/  PRMT R178, R133, 0x7632, R178 ;  /* 0x0000763285b27816 */ /* 0x000fe400000000b2 */
[----:B------:R-:W-:Y:S02]  /*b350*/  SHF.R.U32.HI R177, RZ, 0x18, R133 ;  /* 0x00000018ffb17819 */ /* 0x000fe40000011685 */
[----:B------:R-:W-:Y:S04]  /*b360*/  LOP3.LUT R133, R178, 0xff, RZ, 0xc0, !PT ;  /* 0x000000ffb2857812 */ /* 0x000fe800078ec0ff */
[----:B------:R-:W-:Y:S02]  /*b370*/  PRMT R191, R133, 0x5410, R177 ;  /* 0x0000541085bf7816 */ /* 0x000fe400000000b1 */
[----:B------:R-:W-:Y:S01]  /*b380*/  LOP3.LUT R177, R181, 0xff, RZ, 0xc0, !PT ;  /* 0x000000ffb5b17812 */ /* 0x000fe200078ec0ff */
[----:B------:R-:W3:Y:S01]  /*b390*/  SHFL.BFLY PT, R133, R172, 0x1, 0x1f ;  /* 0x0c201f00ac857f89 */ /* 0x000ee200000e0000 */
[----:B-1----:R-:W-:Y:S02]  /*b3a0*/  FMNMX.FTZ R135, R135, R176, !PT ;  /* 0x000000b087877209 */ /* 0x002fe40007810000 */
[----:B--2---:R-:W-:Y:S02]  /*b3b0*/  FMNMX.FTZ R136, R136, R2, !PT ;  /* 0x0000000288887209 */ /* 0x004fe40007810000 */
[C---:B------:R-:W-:Y:S02]  /*b3c0*/  LOP3.LUT R2, R134.reuse, 0xffff, RZ, 0xc0, !PT ;  /* 0x0000ffff86027812 */ /* 0x040fe400078ec0ff */
[----:B------:R-:W-:Y:S02]  /*b3d0*/  PRMT R206, R177, 0x5410, R184 ;  /* 0x00005410b1ce7816 */ /* 0x000fe400000000b8 */
[----:B------:R-:W-:Y:S02]  /*b3e0*/  SHF.R.U32.HI R176, RZ, 0x8, R2 ;  /* 0x00000008ffb07819 */ /* 0x000fe40000011602 */
[----:B------:R-:W-:Y:S01]  /*b3f0*/  LOP3.LUT R177, R134, 0xff, RZ, 0xc0, !PT ;  /* 0x000000ff86b17812 */ /* 0x000fe200078ec0ff */
[----:B------:R-:W1:Y:S01]  /*b400*/  SHFL.BFLY PT, R2, R0, 0x1, 0x1f ;  /* 0x0c201f0000027f89 */ /* 0x000e6200000e0000 */
        /* <DEDUP_REMOVED lines=10> */
[----:B------:R-:W-:Y:S04]  /*b4b0*/  LOP3.LUT R133, R183, 0xff, RZ, 0xc0, !PT ;  /* 0x000000ffb7857812 */ /* 0x000fe800078ec0ff */
        /* <DEDUP_REMOVED lines=8> */
[----:B------:R1:W-:Y:S01]  /*b540*/  STL [R1], R2 ;  /* 0x0000000201007387 */ /* 0x0003e20000100800 */
[--C-:B------:R-:W-:Y:S01]  /*b550*/  FFMA.FTZ R179, R5, UR4, -R172.reuse ;  /* 0x0000000405b37c23 */ /* 0x100fe200080108ac */
        /* <DEDUP_REMOVED lines=34> */
[----:B------:R-:W-:Y:S01]  /*b780*/  STL [R1+0x88], R215 ;  /* 0x000088d701007387 */ /* 0x000fe20000100800 */
[----:B-1----:R-:W-:Y:S01]  /*b790*/  FADD.FTZ R2, -R136, R3 ;  /* 0x0000000388027221 */ /* 0x002fe20000010100 */
[----:B------:R-:W-:Y:S02]  /*b7a0*/  IMAD.MOV.U32 R32, RZ, RZ, R240 ;  /* 0x000000ffff207224 */ /* 0x000fe400078e00f0 */
[--C-:B------:R-:W-:Y:S01]  /*b7b0*/  FFMA.FTZ R248, R98, UR4, -R0.reuse ;  /* 0x0000000462f87c23 */ /* 0x100fe20008010800 */
[----:B------:R1:W-:Y:S01]  /*b7c0*/  STL [R1+0x8c], R172 ;  /* 0x00008cac01007387 */ /* 0x0003e20000100800 */
[----:B------:R-:W-:Y:S02]  /*b7d0*/  IMAD.MOV.U32 R33, RZ, RZ, R241 ;  /* 0x000000ffff217224 */ /* 0x000fe400078e00f1 */
[----:B------:R-:W-:Y:S01]  /*b7e0*/  FFMA.FTZ R37, R18, UR4, -R0 ;  /* 0x0000000412257c23 */ /* 0x000fe20008010800 */
[----:B------:R-:W-:Y:S02]  /*b7f0*/  IMAD.MOV.U32 R98, RZ, RZ, R122 ;  /* 0x000000ffff627224 */ /* 0x000fe400078e007a */
[--C-:B------:R-:W-:Y:S01]  /*b800*/  FFMA.FTZ R117, R82, UR4, -R0.reuse ;  /* 0x0000000452757c23 */ /* 0x100fe20008010800 */
        /* <DEDUP_REMOVED lines=30> */
[----:B------:R-:W-:Y:S01]  /*b9f0*/  FMUL.FTZ R2, R2, UR4 ;  /* 0x0000000402027c20 */ /* 0x000fe20008410000 */
[----:B------:R-:W-:Y:S01]  /*ba00*/  FADD.FTZ R0, -R135, R132 ;  /* 0x0000008487007221 */ /* 0x000fe20000010100 */
[----:B------:R-:W-:Y:S02]  /*ba10*/  IMAD.MOV.U32 R38, RZ, RZ, R4 ;  /* 0x000000ffff267224 */ /* 0x000fe400078e0004 */
[----:B------:R-:W-:Y:S01]  /*ba20*/  FMUL.FTZ R3, R134, UR4 ;  /* 0x0000000486037c20 */ /* 0x000fe20008410000 */
[----:B------:R-:W-:Y:S02]  /*ba30*/  IMAD.MOV.U32 R39, RZ, RZ, R5 ;  /* 0x000000ffff277224 */ /* 0x000fe400078e0005 */
[----:B------:R-:W-:Y:S01]  /*ba40*/  FMUL.FTZ R0, R0, UR4 ;  /* 0x0000000400007c20 */ /* 0x000fe20008410000 */
[----:B------:R-:W-:Y:S01]  /*ba50*/  IMAD.WIDE.U32 R4, R218, -0x2daee0ad, RZ ;  /* 0xd2511f53da047825 */ /* 0x000fe200078e00ff */
[----:B------:R-:W3:Y:S02]  /*ba60*/  MUFU.EX2 R2, R2 ;  /* 0x0000000200027308 */ /* 0x000ee40000000800 */
[----:B------:R-:W-:Y:S01]  /*ba70*/  FSEL R3, R3, RZ, P0 ;  /* 0x000000ff03037208 */ /* 0x000fe20000000000 */
[----:B------:R-:W-:Y:S01]  /*ba80*/  IMAD.MOV.U32 R99, RZ, RZ, R123 ;  /* 0x000000ffff637224 */ /* 0x000fe200078e007b */
[----:B------:R-:W-:Y:S06]  /*ba90*/  LOP3.LUT R5, R98, R180, R5, 0x96, !PT ;  /* 0x000000b462057212 */ /* 0x000fec00078e9605 */
[----:B------:R-:W4:Y:S01]  /*baa0*/  MUFU.EX2 R176, R176 ;  /* 0x000000b000b07308 */ /* 0x000f220000000800 */
[----:B------:R-:W-:Y:S01]  /*bab0*/  FSETP.NEU.FTZ.AND P0, PT, R133, -INF , PT ;  /* 0xff8000008500780b */ /* 0x000fe20003f1d000 */
[----:B------:R-:W-:Y:S04]  /*bac0*/  IMAD.WIDE.U32 R6, R219, -0x2daee0ad, RZ ;  /* 0xd2511f53db067825 */ /* 0x000fe800078e00ff */
[--C-:B------:R-:W-:Y:S04]  /*bad0*/  FFMA.FTZ R50, R24, UR4, -R3.reuse ;  /* 0x0000000418327c23 */ /* 0x100fe80008010803 */
[----:B------:R-:W2:Y:S01]  /*bae0*/  MUFU.EX2 R0, R0 ;  /* 0x0000000000007308 */ /* 0x000ea20000000800 */
[----:B------:R-:W-:Y:S01]  /*baf0*/  FFMA.FTZ R51, R25, UR4, -R3 ;  /* 0x0000000419337c23 */ /* 0x000fe20008010803 */
[----:B------:R-:W-:Y:S01]  /*bb00*/  IMAD.MOV.U32 R102, RZ, RZ, R32 ;  /* 0x000000ffff667224 */ /* 0x000fe200078e0020 */
[----:B------:R-:W-:Y:S07]  /*bb10*/  LOP3.LUT R36, R175, R4, R7, 0x96, !PT ;  /* 0x00000004af247212 */ /* 0x000fee00078e9607 */
[----:B------:R-:W2:Y:S01]  /*bb20*/  MUFU.EX2 R37, R37 ;  /* 0x0000002500257308 */ /* 0x000ea20000000800 */
[----:B------:R-:W-:Y:S04]  /*bb30*/  IMAD.WIDE.U32 R24, R5, -0x326172a9, RZ ;  /* 0xcd9e8d5705187825 */ /* 0x000fe800078e00ff */
[C---:B---3--:R-:W-:Y:S01]  /*bb40*/  FMUL.FTZ R4, R2.reuse, R152 ;  /* 0x0000009802047220 */ /* 0x048fe20000410000 */
[C---:B------:R-:W-:Y:S01]  /*bb50*/  FMUL.FTZ R5, R2.reuse, R153 ;  /* 0x0000009902057220 */ /* 0x040fe20000410000 */
[----:B------:R-:W-:Y:S02]  /*bb60*/  IMAD.MOV.U32 R103, RZ, RZ, R33 ;  /* 0x000000ffff677224 */ /* 0x000fe400078e0021 */
[C---:B------:R-:W-:Y:S01]  /*bb70*/  FMUL.FTZ R20, R2.reuse, R144 ;  /* 0x0000009002147220 */ /* 0x040fe20000410000 */
[----:B------:R-:W-:Y:S02]  /*bb80*/  IMAD.MOV.U32 R54, RZ, RZ, R16 ;  /* 0x000000ffff367224 */ /* 0x000fe400078e0010 */
[C---:B------:R-:W-:Y:S01]  /*bb90*/  FMUL.FTZ R16, R2.reuse, R148 ;  /* 0x0000009402107220 */ /* 0x040fe20000410000 */
[----:B------:R-:W-:Y:S02]  /*bba0*/  IMAD.MOV.U32 R55, RZ, RZ, R17 ;  /* 0x000000ffff377224 */ /* 0x000fe400078e0011 */
[C---:B------:R-:W-:Y:S01]  /*bbb0*/  FMUL.FTZ R17, R2.reuse, R149 ;  /* 0x0000009502117220 */ /* 0x040fe20000410000 */
[C---:B------:R-:W-:Y:S01]  /*bbc0*/  FMUL.FTZ R21, R2.reuse, R145 ;  /* 0x0000009102157220 */ /* 0x040fe20000410000 */
[C---:B------:R-:W-:Y:S01]  /*bbd0*/  FMUL.FTZ R32, R2.reuse, R140 ;  /* 0x0000008c02207220 */ /* 0x040fe20000410000 */
[C---:B------:R-:W-:Y:S01]  /*bbe0*/  FMUL.FTZ R33, R2.reuse, R141 ;  /* 0x0000008d02217220 */ /* 0x040fe20000410000 */
[----:B----4-:R-:W-:Y:S01]  /*bbf0*/  FFMA.FTZ R238, R2, R238, R176 ;  /* 0x000000ee02ee7223 */ /* 0x010fe200000100b0 */
[----:B------:R-:W-:Y:S01]  /*bc00*/  LOP3.LUT R2, R102, R220, R25, 0x96, !PT ;  /* 0x000000dc66027212 */ /* 0x000fe200078e9619 */
[--C-:B------:R-:W-:Y:S01]  /*bc10*/  FFMA.FTZ R126, R104, UR4, -R3.reuse ;  /* 0x00000004687e7c23 */ /* 0x100fe20008010803 */
[--C-:B-1----:R-:W-:Y:S01]  /*bc20*/  FFMA.FTZ R172, R109, UR4, -R3.reuse ;  /* 0x000000046dac7c23 */ /* 0x102fe20008010803 */
[--C-:B--2---:R-:W-:Y:S01]  /*bc30*/  FFMA.FTZ R136, R124, UR4, -R3.reuse ;  /* 0x000000047c887c23 */ /* 0x104fe20008010803 */
[--C-:B------:R-:W-:Y:S01]  /*bc40*/  FFMA.FTZ R123, R125, UR4, -R3.reuse ;  /* 0x000000047d7b7c23 */ /* 0x100fe20008010803 */
[--C-:B------:R-:W-:Y:S01]  /*bc50*/  FFMA.FTZ R49, R9, UR4, -R3.reuse ;  /* 0x0000000409317c23 */ /* 0x100fe20008010803 */
[--C-:B------:R-:W-:Y:S01]  /*bc60*/  FFMA.FTZ R12, R12, UR4, -R3.reuse ;  /* 0x000000040c0c7c23 */ /* 0x100fe20008010803 */
[--C-:B------:R-:W-:Y:S01]  /*bc70*/  FFMA.FTZ R29, R29, UR4, -R3.reuse ;  /* 0x000000041d1d7c23 */ /* 0x100fe20008010803 */
[--C-:B------:R-:W-:Y:S01]  /*bc80*/  FFMA.FTZ R41, R41, UR4, -R3.reuse ;  /* 0x0000000429297c23 */ /* 0x100fe20008010803 */
[--C-:B------:R-:W-:Y:S01]  /*bc90*/  FFMA.FTZ R67, R45, UR4, -R3.reuse ;  /* 0x000000042d437c23 */ /* 0x100fe20008010803 */
[----:B------:R-:W-:Y:S01]  /*bca0*/  FMUL.FTZ R35, R0, R143 ;  /* 0x0000008f00237220 */ /* 0x000fe20000410000 */
        /* <DEDUP_REMOVED lines=21> */
[----:B------:R-:W-:Y:S01]  /*be00*/  IMAD.MOV.U32 R143, RZ, RZ, R37 ;  /* 0x000000ffff8f7224 */ /* 0x000fe200078e0025 */
[----:B------:R1:W2:Y:S01]  /*be10*/  MUFU.EX2 R44, R18 ;  /* 0x00000012002c7308 */ /* 0x0002a20000000800 */
[----:B------:R-:W-:Y:S04]  /*be20*/  IMAD.WIDE.U32 R2, R2, -0x2daee0ad, RZ ;  /* 0xd2511f5302027825 */ /* 0x000fe800078e00ff */
[----:B------:R-:W-:Y:S05]  /*be30*/  FMUL.FTZ R7, R0, R155 ;  /* 0x0000009b00077220 */ /* 0x000fea0000410000 */
[----:B------:R3:W-:Y:S01]  /*be40*/  MUFU.EX2 R148, R49 ;  /* 0x0000003100947308 */ /* 0x0007e20000000800 */
[----:B------:R-:W-:Y:S01]  /*be50*/  IMAD.WIDE.U32 R36, R36, -0x326172a9, RZ ;  /* 0xcd9e8d5724247825 */ /* 0x000fe200078e00ff */
[----:B------:R-:W-:Y:S08]  /*be60*/  LOP3.LUT R8, R174, R6, R3, 0x96, !PT ;  /* 0x00000006ae087212 */ /* 0x000ff000078e9603 */
[----:B------:R4:W-:Y:S01]  /*be70*/  MUFU.EX2 R215, R65 ;  /* 0x0000004100d77308 */ /* 0x0009e20000000800 */
[----:B------:R-:W-:Y:S01]  /*be80*/  FMUL.FTZ R6, R0, R154 ;  /* 0x0000009a00067220 */ /* 0x000fe20000410000 */
[----:B------:R-:W-:Y:S01]  /*be90*/  LOP3.LUT R3, R224, R24, R37, 0x96, !PT ;  /* 0x00000018e0037212 */ /* 0x000fe200078e9625 */
[----:B------:R-:W-:Y:S07]  /*bea0*/  FMUL.FTZ R72, R133, UR4 ;  /* 0x0000000485487c20 */ /* 0x000fee0008410000 */
[----:B------:R2:W-:Y:S01]  /*beb0*/  MUFU.EX2 R83, R19 ;  /* 0x0000001300537308 */ /* 0x0005e20000000800 */
[----:B------:R-:W-:Y:S02]  /*bec0*/  IMAD.MOV.U32 R92, RZ, RZ, R54 ;  /* 0x000000ffff5c7224 */ /* 0x000fe400078e0036 */
[----:B-1----:R-:W-:Y:S01]  /*bed0*/  FMUL.FTZ R18, R0, R150 ;  /* 0x0000009600127220 */ /* 0x002fe20000410000 */
[----:B------:R-:W-:Y:S01]  /*bee0*/  IMAD.WIDE.U32 R24, R3, -0x2daee0ad, RZ ;  /* 0xd2511f5303187825 */ /* 0x000fe200078e00ff */
[----:B------:R-:W-:Y:S05]  /*bef0*/  FSEL R72, R72, RZ, P0 ;  /* 0x000000ff48487208 */ /* 0x000fea0000000000 */
[----:B------:R-:W-:Y:S01]  /*bf00*/  MUFU.EX2 R124, R177 ;  /* 0x000000b1007c7308 */ /* 0x000fe20000000800 */
[--C-:B---3--:R-:W-:Y:S01]  /*bf10*/  HSET2.LE.AND R49, R200, R213.reuse, PT ;  /* 0x000000d5c8317233 */ /* 0x108fe20003803000 */
[----:B------:R-:W-:Y:S01]  /*bf20*/  IMAD.MOV.U32 R54, RZ, RZ, R38 ;  /* 0x000000ffff367224 */ /* 0x000fe200078e0026 */
[----:B------:R-:W-:Y:S07]  /*bf30*/  LOP3.LUT R2, R173, R2, R25, 0x96, !PT ;  /* 0x00000002ad027212 */ /* 0x000fee00078e9619 */
[----:B------:R-:W1:Y:S01]  /*bf40*/  MUFU.EX2 R76, R178 ;  /* 0x000000b2004c7308 */ /* 0x000e620000000800 */
[--C-:B------:R-:W-:Y:S01]  /*bf50*/  HSET2.LE.AND R38, R225, R213.reuse, PT ;  /* 0x000000d5e1267233 */ /* 0x100fe20003803000 */
[----:B------:R-:W-:Y:S01]  /*bf60*/  IMAD.MOV.U32 R93, RZ, RZ, R55 ;  /* 0x000000ffff5d7224 */ /* 0x000fe200078e0037 */
[--C-:B----4-:R-:W-:Y:S01]  /*bf70*/  HSET2.LE.AND R65, R191, R213.reuse, PT ;  /* 0x000000d5bf417233 */ /* 0x110fe20003803000 */
[----:B------:R-:W-:Y:S01]  /*bf80*/  IMAD.MOV.U32 R55, RZ, RZ, R39 ;  /* 0x000000ffff377224 */ /* 0x000fe200078e0027 */
[----:B------:R-:W-:Y:S01]  /*bf90*/  LOP3.LUT R39, R227, 0xff00ff, RZ, 0xc0, !PT ;  /* 0x00ff00ffe3277812 */ /* 0x000fe200078ec0ff */
[C---:B--2---:R-:W-:Y:S01]  /*bfa0*/  FMUL.FTZ R19, R0.reuse, R151 ;  /* 0x0000009700137220 */ /* 0x044fe20000410000 */
[C---:B------:R-:W-:Y:S01]  /*bfb0*/  FMUL.FTZ R22, R0.reuse, R146 ;  /* 0x0000009200167220 */ /* 0x040fe20000410000 */
[C---:B------:R-:W-:Y:S01]  /*bfc0*/  FMUL.FTZ R23, R0.reuse, R147 ;  /* 0x0000009300177220 */ /* 0x040fe20000410000 */
[C---:B------:R-:W-:Y:S01]  /*bfd0*/  FMUL.FTZ R34, R0.reuse, R142 ;  /* 0x0000008e00227220 */ /* 0x040fe20000410000 */
[--C-:B------:R-:W-:Y:S01]  /*bfe0*/  HSET2.LE.AND R39, R39, R213.reuse, PT ;  /* 0x000000d527277233 */ /* 0x100fe20003803000 */
[----:B------:R-:W-:Y:S01]  /*bff0*/  FFMA.FTZ R239, R0, R239, R44 ;  /* 0x000000ef00ef7223 */ /* 0x000fe2000001002c */
[----:B------:R2:W-:Y:S01]  /*c000*/  MUFU.EX2 R151, R12 ;  /* 0x0000000c00977308 */ /* 0x0005e20000000800 */
[--C-:B------:R-:W-:Y:S01]  /*c010*/  FFMA.FTZ R26, R26, UR4, -R72.reuse ;  /* 0x000000041a1a7c23 */ /* 0x100fe20008010848 */
[----:B-1----:R-:W-:Y:S01]  /*c020*/  F2FP.BF16.F32.PACK_AB R0, R76, R124 ;  /* 0x0000007c4c00723e */ /* 0x002fe200000010ff */
[----:B------:R-:W-:Y:S04]  /*c030*/  IMAD.WIDE.U32 R8, R8, -0x326172a9, RZ ;  /* 0xcd9e8d5708087825 */ /* 0x000fe800078e00ff */
[--C-:B------:R-:W-:Y:S03]  /*c040*/  FFMA.FTZ R10, R10, UR4, -R72.reuse ;  /* 0x000000040a0a7c23 */ /* 0x100fe60008010848 */
[----:B------:R-:W-:Y:S01]  /*c050*/  MUFU.EX2 R149, R85 ;  /* 0x0000005500957308 */ /* 0x000fe20000000800 */
[----:B------:R-:W-:Y:S01]  /*c060*/  LOP3.LUT R38, R0, R38, RZ, 0xc0, !PT ;  /* 0x0000002600267212 */ /* 0x000fe200078ec0ff */
[----:B------:R-:W-:Y:S01]  /*c070*/  IMAD.WIDE.U32 R2, R2, -0x326172a9, RZ ;  /* 0xcd9e8d5702027825 */ /* 0x000fe200078e00ff */
[----:B------:R-:W-:Y:S07]  /*c080*/  F2FP.BF16.F32.PACK_AB R0, R83, R143 ;  /* 0x0000008f5300723e */ /* 0x000fee00000010ff */
[----:B------:R-:W-:Y:S01]  /*c090*/  MUFU.EX2 R154, R26 ;  /* 0x0000001a009a7308 */ /* 0x000fe20000000800 */
[----:B------:R-:W-:Y:S01]  /*c0a0*/  FFMA.FTZ R14, R14, UR4, -R72 ;  /* 0x000000040e0e7c23 */ /* 0x000fe20008010848 */
[----:B------:R-:W-:Y:S01]  /*c0b0*/  IMAD.MOV.U32 R114, RZ, RZ, R127 ;  /* 0x000000ffff727224 */ /* 0x000fe200078e007f */
[----:B------:R-:W-:Y:S01]  /*c0c0*/  LOP3.LUT R8, R221, R8, R3, 0x96, !PT ;  /* 0x00000008dd087212 */ /* 0x000fe200078e9603 */
[----:B------:R-:W-:Y:S01]  /*c0d0*/  IMAD.MOV.U32 R3, RZ, RZ, R2 ;  /* 0x000000ffff037224 */ /* 0x000fe200078e0002 */
[----:B------:R-:W-:Y:S05]  /*c0e0*/  LOP3.LUT R39, R0, R39, RZ, 0xc0, !PT ;  /* 0x0000002700277212 */ /* 0x000fea00078ec0ff */
[----:B------:R1:W-:Y:S01]  /*c0f0*/  MUFU.EX2 R145, R10 ;  /* 0x0000000a00917308 */ /* 0x0003e20000000800 */
[----:B------:R-:W-:Y:S01]  /*c100*/  LOP3.LUT R0, R222, R36, R9, 0x96, !PT ;  /* 0x00000024de007212 */ /* 0x000fe200078e9609 */
[----:B------:R-:W-:Y:S01]  /*c110*/  IMAD.MOV.U32 R132, RZ, RZ, R235 ;  /* 0x000000ffff847224 */ /* 0x000fe200078e00eb */
[C---:B------:R-:W-:Y:S07]  /*c120*/  PRMT R9, R2.reuse, 0x7771, RZ ;  /* 0x0000777102097816 */ /* 0x040fee00000000ff */
[----:B------:R-:W-:Y:S01]  /*c130*/  MUFU.EX2 R150, R14 ;  /* 0x0000000e00967308 */ /* 0x000fe20000000800 */
[----:B------:R-:W-:Y:S01]  /*c140*/  LOP3.LUT R3, R3, 0xff, RZ, 0xc0, !PT ;  /* 0x000000ff03037812 */ /* 0x000fe200078ec0ff */
[--C-:B------:R-:W-:Y:S01]  /*c150*/  FFMA.FTZ R11, R11, UR4, -R72.reuse ;  /* 0x000000040b0b7c23 */ /* 0x100fe20008010848 */
[----:B------:R-:W-:Y:S07]  /*c160*/  FFMA.FTZ R27, R27, UR4, -R72 ;  /* 0x000000041b1b7c23 */ /* 0x000fee0008010848 */
[----:B------:R-:W-:Y:S01]  /*c170*/  MUFU.EX2 R127, R181 ;  /* 0x000000b5007f7308 */ /* 0x000fe20000000800 */
[----:B--2---:R-:W-:Y:S01]  /*c180*/  PRMT R12, R3, 0x5410, R9 ;  /* 0x00005410030c7816 */ /* 0x004fe20000000009 */
[----:B------:R-:W-:Y:S01]  /*c190*/  IMAD.MOV.U32 R109, RZ, RZ, R119 ;  /* 0x000000ffff6d7224 */ /* 0x000fe200078e0077 */
[C---:B------:R-:W-:Y:S07]  /*c1a0*/  PRMT R3, R2.reuse, 0x7773, RZ ;  /* 0x0000777302037816 */ /* 0x040fee00000000ff */
[----:B------:R2:W-:Y:S01]  /*c1b0*/  MUFU.EX2 R147, R11 ;  /* 0x0000000b00937308 */ /* 0x0005e20000000800 */
[----:B------:R-:W-:Y:S01]  /*c1c0*/  PRMT R2, R2, 0x7772, RZ ;  /* 0x0000777202027816 */ /* 0x000fe200000000ff */
[----:B------:R-:W-:Y:S02]  /*c1d0*/  IMAD.MOV.U32 R119, RZ, RZ, R234 ;  /* 0x000000ffff777224 */ /* 0x000fe400078e00ea */
[--C-:B------:R-:W-:Y:S06]  /*c1e0*/  FFMA.FTZ R15, R15, UR4, -R72.reuse ;  /* 0x000000040f0f7c23 */ /* 0x100fec0008010848 */
[----:B------:R-:W-:Y:S01]  /*c1f0*/  MUFU.EX2 R235, R29 ;  /* 0x0000001d00eb7308 */ /* 0x000fe20000000800 */
[----:B-1----:R-:W-:Y:S01]  /*c200*/  PRMT R10, R2, 0x5410, R3 ;  /* 0x00005410020a7816 */ /* 0x002fe20000000003 */
[----:B------:R-:W-:Y:S04]  /*c210*/  IMAD.WIDE.U32 R2, R0, -0x2daee0ad, RZ ;  /* 0xd2511f5300027825 */ /* 0x000fe800078e00ff */
[--C-:B------:R-:W-:Y:S04]  /*c220*/  FFMA.FTZ R31, R31, UR4, -R72.reuse ;  /* 0x000000041f1f7c23 */ /* 0x100fe80008010848 */
[----:B------:R-:W1:Y:S01]  /*c230*/  MUFU.EX2 R179, R179 ;  /* 0x000000b300b37308 */ /* 0x000e620000000800 */
[--C-:B------:R-:W-:Y:S01]  /*c240*/  FFMA.FTZ R42, R42, UR4, -R72.reuse ;  /* 0x000000042a2a7c23 */ /* 0x100fe20008010848 */
[----:B------:R-:W-:Y:S02]  /*c250*/  IMAD.MOV.U32 R45, RZ, RZ, R71 ;  /* 0x000000ffff2d7224 */ /* 0x000fe400078e0047 */
[----:B------:R-:W-:Y:S06]  /*c260*/  FFMA.FTZ R43, R43, UR4, -R72 ;  /* 0x000000042b2b7c23 */ /* 0x000fec0008010848 */
[----:B------:R-:W3:Y:S01]  /*c270*/  MUFU.EX2 R71, R182 ;  /* 0x000000b600477308 */ /* 0x000ee20000000800 */
[----:B------:R-:W-:Y:S01]  /*c280*/  IMAD.MOV.U32 R0, RZ, RZ, R2 ;  /* 0x000000ffff007224 */ /* 0x000fe200078e0002 */
[----:B--2---:R-:W-:Y:S01]  /*c290*/  LOP3.LUT R11, R229, R24, R3, 0x96, !PT ;  /* 0x00000018e50b7212 */ /* 0x004fe200078e9603 */
[----:B------:R-:W-:Y:S01]  /*c2a0*/  IMAD.MOV.U32 R144, RZ, RZ, R114 ;  /* 0x000000ffff907224 */ /* 0x000fe200078e0072 */
[----:B------:R-:W-:Y:S06]  /*c2b0*/  PRMT R3, R2, 0x7771, RZ ;  /* 0x0000777102037816 */ /* 0x000fec00000000ff */
[----:B------:R-:W-:Y:S01]  /*c2c0*/  MUFU.EX2 R234, R185 ;  /* 0x000000b900ea7308 */ /* 0x000fe20000000800 */
[----:B------:R-:W-:Y:S01]  /*c2d0*/  LOP3.LUT R0, R0, 0xff, RZ, 0xc0, !PT ;  /* 0x000000ff00007812 */ /* 0x000fe200078ec0ff */
[----:B------:R-:W-:Y:S02]  /*c2e0*/  IMAD.MOV.U32 R73, RZ, RZ, R70 ;  /* 0x000000ffff497224 */ /* 0x000fe400078e0046 */
[----:B------:R-:W-:Y:S06]  /*c2f0*/  FFMA.FTZ R63, R63, UR4, -R72 ;  /* 0x000000043f3f7c23 */ /* 0x000fec0008010848 */
[----:B------:R-:W2:Y:S01]  /*c300*/  MUFU.EX2 R146, R52 ;  /* 0x0000003400927308 */ /* 0x000ea20000000800 */
[----:B------:R-:W-:Y:S01]  /*c310*/  PRMT R70, R0, 0x5410, R3 ;  /* 0x0000541000467816 */ /* 0x000fe20000000003 */
[----:B------:R-:W-:Y:S01]  /*c320*/  IMAD.MOV.U32 R114, RZ, RZ, R214 ;  /* 0x000000ffff727224 */ /* 0x000fe200078e00d6 */
[C---:B------:R-:W-:Y:S07]  /*c330*/  PRMT R0, R2.reuse, 0x7773, RZ ;  /* 0x0000777302007816 */ /* 0x040fee00000000ff */
[----:B------:R4:W4:Y:S01]  /*c340*/  MUFU.EX2 R104, R48 ;  /* 0x0000003000687308 */ /* 0x0009220000000800 */
[----:B------:R-:W-:Y:S01]  /*c350*/  PRMT R2, R2, 0x7772, RZ ;  /* 0x0000777202027816 */ /* 0x000fe200000000ff */
[----:B------:R-:W-:Y:S01]  /*c360*/  FFMA.FTZ R30, R30, UR4, -R72 ;  /* 0x000000041e1e7c23 */ /* 0x000fe20008010848 */
[----:B-1----:R-:W-:Y:S07]  /*c370*/  F2FP.BF16.F32.PACK_AB R36, R179, R176 ;  /* 0x000000b0b324723e */ /* 0x002fee00000010ff */
[----:B------:R1:W-:Y:S01]  /*c380*/  MUFU.EX2 R227, R51 ;  /* 0x0000003300e37308 */ /* 0x0003e20000000800 */
[----:B------:R-:W-:Y:S01]  /*c390*/  LOP3.LUT R3, R233, 0xff00ff, RZ, 0xc0, !PT ;  /* 0x00ff00ffe9037812 */ /* 0x000fe200078ec0ff */
[----:B---3--:R-:W-:Y:S01]  /*c3a0*/  IMAD.MOV.U32 R26, RZ, RZ, R71 ;  /* 0x000000ffff1a7224 */ /* 0x008fe200078e0047 */
[----:B------:R-:W-:Y:S07]  /*c3b0*/  PRMT R71, R2, 0x5410, R0 ;  /* 0x0000541002477816 */ /* 0x000fee0000000000 */
[----:B------:R3:W-:Y:S01]  /*c3c0*/  MUFU.EX2 R182, R50 ;  /* 0x0000003200b67308 */ /* 0x0007e20000000800 */
[--C-:B------:R-:W-:Y:S01]  /*c3d0*/  HSET2.LE.AND R0, R199, R213.reuse, PT ;  /* 0x000000d5c7007233 */ /* 0x100fe20003803000 */
[----:B------:R-:W-:Y:S01]  /*c3e0*/  IMAD.MOV.U32 R125, RZ, RZ, R89 ;  /* 0x000000ffff7d7224 */ /* 0x000fe200078e0059 */
[--C-:B------:R-:W-:Y:S07]  /*c3f0*/  HSET2.LE.AND R2, R198, R213.reuse, PT ;  /* 0x000000d5c6027233 */ /* 0x100fee0003803000 */
[----:B------:R-:W3:Y:S01]  /*c400*/  MUFU.EX2 R178, R13 ;  /* 0x0000000d00b27308 */ /* 0x000ee20000000800 */
[----:B--2---:R-:W-:Y:S01]  /*c410*/  F2FP.BF16.F32.PACK_AB R37, R146, R44 ;  /* 0x0000002c9225723e */ /* 0x004fe200000010ff */
[----:B------:R-:W-:Y:S01]  /*c420*/  IMAD.MOV.U32 R108, RZ, RZ, R118 ;  /* 0x000000ffff6c7224 */ /* 0x000fe200078e0076 */
[----:B------:R-:W-:Y:S07]  /*c430*/  LOP3.LUT R36, R36, R0, RZ, 0xc0, !PT ;  /* 0x0000000024247212 */ /* 0x000fee00078ec0ff */
[----:B------:R-:W2:Y:S01]  /*c440*/  MUFU.EX2 R177, R15 ;  /* 0x0000000f00b17308 */ /* 0x000ea20000000800 */
[--C-:B----4-:R-:W-:Y:S01]  /*c450*/  HSET2.LE.AND R48, R201, R213.reuse, PT ;  /* 0x000000d5c9307233 */ /* 0x110fe20003803000 */
[----:B------:R-:W-:Y:S01]  /*c460*/  IMAD.MOV.U32 R118, RZ, RZ, R212 ;  /* 0x000000ffff767224 */ /* 0x000fe200078e00d4 */
[----:B-1----:R-:W-:Y:S07]  /*c470*/  LOP3.LUT R51, R237, 0xff00ff, RZ, 0xc0, !PT ;  /* 0x00ff00ffed337812 */ /* 0x002fee00078ec0ff */
[----:B------:R1:W-:Y:S01]  /*c480*/  MUFU.EX2 R176, R30 ;  /* 0x0000001e00b07308 */ /* 0x0003e20000000800 */
[----:B------:R-:W-:Y:S01]  /*c490*/  F2FP.BF16.F32.PACK_AB R0, R148, R104 ;  /* 0x000000689400723e */ /* 0x000fe200000010ff */
[----:B------:R-:W-:Y:S01]  /*c4a0*/  IMAD.MOV.U32 R140, RZ, RZ, R92 ;  /* 0x000000ffff8c7224 */ /* 0x000fe200078e005c */
[----:B------:R-:W-:Y:S07]  /*c4b0*/  LOP3.LUT R37, R37, R2, RZ, 0xc0, !PT ;  /* 0x0000000225257212 */ /* 0x000fee00078ec0ff */
[----:B------:R-:W4:Y:S01]  /*c4c0*/  MUFU.EX2 R53, R53 ;  /* 0x0000003500357308 */ /* 0x000f220000000800 */
[----:B------:R-:W-:Y:S01]  /*c4d0*/  F2FP.BF16.F32.PACK_AB R2, R147, R145 ;  /* 0x000000919302723e */ /* 0x000fe200000010ff */
[----:B------:R-:W-:Y:S01]  /*c4e0*/  IMAD.MOV.U32 R141, RZ, RZ, R93 ;  /* 0x000000ffff8d7224 */ /* 0x000fe200078e005d */
[----:B------:R-:W-:Y:S07]  /*c4f0*/  LOP3.LUT R48, R0, R48, RZ, 0xc0, !PT ;  /* 0x0000003000307212 */ /* 0x000fee00078ec0ff */
[----:B------:R4:W-:Y:S01]  /*c500*/  MUFU.EX2 R199, R28 ;  /* 0x0000001c00c77308 */ /* 0x0009e20000000800 */
[--C-:B---3--:R-:W-:Y:S01]  /*c510*/  HSET2.LE.AND R50, R231, R213.reuse, PT ;  /* 0x000000d5e7327233 */ /* 0x108fe20003803000 */
[----:B------:R-:W-:Y:S01]  /*c520*/  FFMA.FTZ R74, R74, UR4, -R72 ;  /* 0x000000044a4a7c23 */ /* 0x000fe20008010848 */
[----:B------:R-:W-:Y:S07]  /*c530*/  F2FP.BF16.F32.PACK_AB R0, R178, R151 ;  /* 0x00000097b200723e */ /* 0x000fee00000010ff */
[----:B------:R-:W3:Y:S01]  /*c540*/  MUFU.EX2 R64, R64 ;  /* 0x0000004000407308 */ /* 0x000ee20000000800 */
[----:B------:R-:W-:Y:S01]  /*c550*/  LOP3.LUT R49, R2, R49, RZ, 0xc0, !PT ;  /* 0x0000003102317212 */ /* 0x000fe200078ec0ff */
[----:B-1----:R-:W-:Y:S01]  /*c560*/  IMAD.MOV.U32 R30, RZ, RZ, R82 ;  /* 0x000000ffff1e7224 */ /* 0x002fe200078e0052 */
[--C-:B------:R-:W-:Y:S07]  /*c570*/  HSET2.LE.AND R51, R51, R213.reuse, PT ;  /* 0x000000d533337233 */ /* 0x100fee0003803000 */
[----:B------:R-:W-:Y:S01]  /*c580*/  MUFU.EX2 R237, R31 ;  /* 0x0000001f00ed7308 */ /* 0x000fe20000000800 */
[----:B--2---:R-:W-:Y:S01]  /*c590*/  F2FP.BF16.F32.PACK_AB R2, R177, R150 ;  /* 0x00000096b102723e */ /* 0x004fe200000010ff */
[----:B------:R-:W-:Y:S01]  /*c5a0*/  FFMA.FTZ R9, R46, UR4, -R72 ;  /* 0x000000042e097c23 */ /* 0x000fe20008010848 */
[----:B------:R-:W-:Y:S07]  /*c5b0*/  LOP3.LUT R50, R0, R50, RZ, 0xc0, !PT ;  /* 0x0000003200327212 */ /* 0x000fee00078ec0ff */
[----:B------:R-:W-:Y:S01]  /*c5c0*/  MUFU.EX2 R184, R184 ;  /* 0x000000b800b87308 */ /* 0x000fe20000000800 */
[--C-:B------:R-:W-:Y:S01]  /*c5d0*/  HSET2.LE.AND R0, R228, R213.reuse, PT ;  /* 0x000000d5e4007233 */ /* 0x100fe20003803000 */
[----:B------:R-:W-:Y:S01]  /*c5e0*/  IMAD.MOV.U32 R82, RZ, RZ, R54 ;  /* 0x000000ffff527224 */ /* 0x000fe200078e0036 */
[----:B------:R-:W-:Y:S07]  /*c5f0*/  LOP3.LUT R51, R2, R51, RZ, 0xc0, !PT ;  /* 0x0000003302337212 */ /* 0x000fee00078ec0ff */
[----:B------:R-:W1:Y:S01]  /*c600*/  MUFU.EX2 R225, R183 ;  /* 0x000000b700e17308 */ /* 0x000e620000000800 */
[----:B------:R-:W-:Y:S01]  /*c610*/  F2FP.BF16.F32.PACK_AB R54, R127, R26 ;  /* 0x0000001a7f36723e */ /* 0x000fe200000010ff */
[----:B----4-:R-:W-:Y:S01]  /*c620*/  IMAD.MOV.U32 R28, RZ, RZ, R53 ;  /* 0x000000ffff1c7224 */ /* 0x010fe200078e0035 */
[--C-:B------:R-:W-:Y:S07]  /*c630*/  HSET2.LE.AND R2, R3, R213.reuse, PT ;  /* 0x000000d503027233 */ /* 0x100fee0003803000 */
[----:B------:R-:W2:Y:S01]  /*c640*/  MUFU.EX2 R183, R68 ;  /* 0x0000004400b77308 */ /* 0x000ea20000000800 */
[----:B------:R-:W-:Y:S01]  /*c650*/  LOP3.LUT R54, R54, R0, RZ, 0xc0, !PT ;  /* 0x0000000036367212 */ /* 0x000fe200078ec0ff */
[----:B---3--:R-:W-:Y:S01]  /*c660*/  IMAD.MOV.U32 R29, RZ, RZ, R64 ;  /* 0x000000ffff1d7224 */ /* 0x008fe200078e0040 */
[--C-:B------:R-:W-:Y:S07]  /*c670*/  HSET2.LE.AND R46, R232, R213.reuse, PT ;  /* 0x000000d5e82e7233 */ /* 0x100fee0003803000 */
[----:B------:R3:W4:Y:S01]  /*c680*/  MUFU.EX2 R198, R27 ;  /* 0x0000001b00c67308 */ /* 0x0007220000000800 */
[--C-:B------:R-:W-:Y:S01]  /*c690*/  HSET2.LE.AND R0, R204, R213.reuse, PT ;  /* 0x000000d5cc007233 */ /* 0x100fe20003803000 */
[----:B------:R-:W-:Y:S01]  /*c6a0*/  FFMA.FTZ R3, R47, UR4, -R72 ;  /* 0x000000042f037c23 */ /* 0x000fe20008010848 */
[--C-:B------:R-:W-:Y:S07]  /*c6b0*/  HSET2.LE.AND R44, R205, R213.reuse, PT ;  /* 0x000000d5cd2c7233 */ /* 0x100fee0003803000 */
[----:B------:R-:W-:Y:S01]  /*c6c0*/  MUFU.EX2 R231, R9 ;  /* 0x0000000900e77308 */ /* 0x000fe20000000800 */
[----:B------:R-:W-:Y:S01]  /*c6d0*/  LOP3.LUT R47, R236, 0xff00ff, RZ, 0xc0, !PT ;  /* 0x00ff00ffec2f7812 */ /* 0x000fe200078ec0ff */
[----:B------:R-:W-:Y:S01]  /*c6e0*/  IMAD.MOV.U32 R181, RZ, RZ, R83 ;  /* 0x000000ffffb57224 */ /* 0x000fe200078e0053 */
[----:B-1----:R-:W-:Y:S01]  /*c6f0*/  F2FP.BF16.F32.PACK_AB R52, R225, R184 ;  /* 0x000000b8e134723e */ /* 0x002fe200000010ff */
[----:B------:R-:W-:Y:S01]  /*c700*/  IMAD.MOV.U32 R31, RZ, RZ, R211 ;  /* 0x000000ffff1f7224 */ /* 0x000fe200078e00d3 */
[--C-:B------:R-:W-:Y:S01]  /*c710*/  HSET2.LE.AND R64, R192, R213.reuse, PT ;  /* 0x000000d5c0407233 */ /* 0x100fe20003803000 */
[----:B------:R-:W-:Y:S01]  /*c720*/  IMAD.MOV.U32 R83, RZ, RZ, R55 ;  /* 0x000000ffff537224 */ /* 0x000fe200078e0037 */
[----:B------:R-:W-:Y:S03]  /*c730*/  F2FP.BF16.F32.PACK_AB R55, R29, R28 ;  /* 0x0000001c1d37723e */ /* 0x000fe600000010ff */
[----:B------:R1:W-:Y:S01]  /*c740*/  MUFU.EX2 R211, R80 ;  /* 0x0000005000d37308 */ /* 0x0003e20000000800 */
[----:B------:R-:W-:Y:S01]  /*c750*/  LOP3.LUT R52, R52, R0, RZ, 0xc0, !PT ;  /* 0x0000000034347212 */ /* 0x000fe200078ec0ff */
[----:B---3--:R-:W-:Y:S01]  /*c760*/  IMAD.MOV.U32 R27, RZ, RZ, R210 ;  /* 0x000000ffff1b7224 */ /* 0x008fe200078e00d2 */
[----:B------:R-:W-:Y:S07]  /*c770*/  LOP3.LUT R55, R55, R2, RZ, 0xc0, !PT ;  /* 0x0000000237377212 */ /* 0x000fee00078ec0ff */
[----:B------:R3:W-:Y:S01]  /*c780*/  MUFU.EX2 R232, R3 ;  /* 0x0000000300e87308 */ /* 0x0007e20000000800 */
[--C-:B------:R-:W-:Y:S01]  /*c790*/  HSET2.LE.AND R2, R203, R213.reuse, PT ;  /* 0x000000d5cb027233 */ /* 0x100fe20003803000 */
[----:B------:R-:W-:Y:S01]  /*c7a0*/  FFMA.FTZ R75, R75, UR4, -R72 ;  /* 0x000000044b4b7c23 */ /* 0x000fe20008010848 */
[----:B--2---:R-:W-:Y:S07]  /*c7b0*/  F2FP.BF16.F32.PACK_AB R53, R215, R183 ;  /* 0x000000b7d735723e */ /* 0x004fee00000010ff */
[----:B------:R-:W2:Y:S01]  /*c7c0*/  MUFU.EX2 R212, R186 ;  /* 0x000000ba00d47308 */ /* 0x000ea20000000800 */
[----:B------:R-:W-:Y:S01]  /*c7d0*/  F2FP.BF16.F32.PACK_AB R0, R227, R182 ;  /* 0x000000b6e300723e */ /* 0x000fe200000010ff */
[----:B------:R-:W-:Y:S01]  /*c7e0*/  IMAD.MOV.U32 R88, RZ, RZ, R45 ;  /* 0x000000ffff587224 */ /* 0x000fe200078e002d */
[----:B------:R-:W-:Y:S07]  /*c7f0*/  LOP3.LUT R53, R53, R2, RZ, 0xc0, !PT ;  /* 0x0000000235357212 */ /* 0x000fee00078ec0ff */
[----:B------:R-:W2:Y:S01]  /*c800*/  MUFU.EX2 R214, R69 ;  /* 0x0000004500d67308 */ /* 0x000ea20000000800 */
[--C-:B------:R-:W-:Y:S01]  /*c810*/  HSET2.LE.AND R45, R193, R213.reuse, PT ;  /* 0x000000d5c12d7233 */ /* 0x100fe20003803000 */
[----:B-1----:R-:W-:Y:S01]  /*c820*/  IMAD.MOV.U32 R80, RZ, RZ, R114 ;  /* 0x000000ffff507224 */ /* 0x002fe200078e0072 */
[----:B------:R-:W-:Y:S07]  /*c830*/  LOP3.LUT R44, R0, R44, RZ, 0xc0, !PT ;  /* 0x0000002c002c7212 */ /* 0x000fee00078ec0ff */
[----:B------:R-:W-:Y:S01]  /*c840*/  MUFU.EX2 R201, R40 ;  /* 0x0000002800c97308 */ /* 0x000fe20000000800 */
[----:B------:R-:W-:Y:S01]  /*c850*/  LOP3.LUT R9, R10, 0xff00ff, RZ, 0xc0, !PT ;  /* 0x00ff00ff0a097812 */ /* 0x000fe200078ec0ff */
[----:B------:R-:W-:Y:S01]  /*c860*/  IMAD.MOV.U32 R114, RZ, RZ, R208 ;  /* 0x000000ffff727224 */ /* 0x000fe200078e00d0 */
[----:B----4-:R-:W-:Y:S07]  /*c870*/  F2FP.BF16.F32.PACK_AB R2, R198, R154 ;  /* 0x0000009ac602723e */ /* 0x010fee00000010ff */
[----:B------:R1:W4:Y:S01]  /*c880*/  MUFU.EX2 R228, R41 ;  /* 0x0000002900e47308 */ /* 0x0003220000000800 */
[----:B------:R-:W-:Y:S01]  /*c890*/  F2FP.BF16.F32.PACK_AB R0, R235, R199 ;  /* 0x000000c7eb00723e */ /* 0x000fe200000010ff */
[--C-:B------:R-:W-:Y:S01]  /*c8a0*/  FFMA.FTZ R10, R59, UR4, -R72.reuse ;  /* 0x000000043b0a7c23 */ /* 0x100fe20008010848 */
[----:B------:R-:W-:Y:S07]  /*c8b0*/  LOP3.LUT R45, R2, R45, RZ, 0xc0, !PT ;  /* 0x0000002d022d7212 */ /* 0x000fee00078ec0ff */
[----:B------:R-:W-:Y:S01]  /*c8c0*/  MUFU.EX2 R210, R67 ;  /* 0x0000004300d27308 */ /* 0x000fe20000000800 */
[--C-:B------:R-:W-:Y:S01]  /*c8d0*/  HSET2.LE.AND R47, R47, R213.reuse, PT ;  /* 0x000000d52f2f7233 */ /* 0x100fe20003803000 */
[----:B------:R-:W-:Y:S01]  /*c8e0*/  FFMA.FTZ R78, R78, UR4, -R72 ;  /* 0x000000044e4e7c23 */ /* 0x000fe20008010848 */
[----:B------:R-:W-:Y:S07]  /*c8f0*/  LOP3.LUT R46, R0, R46, RZ, 0xc0, !PT ;  /* 0x0000002e002e7212 */ /* 0x000fee00078ec0ff */
[----:B------:R-:W-:Y:S01]  /*c900*/  MUFU.EX2 R205, R66 ;  /* 0x0000004200cd7308 */ /* 0x000fe20000000800 */
[--C-:B---3--:R-:W-:Y:S01]  /*c910*/  HSET2.LE.AND R3, R9, R213.reuse, PT ;  /* 0x000000d509037233 */ /* 0x108fe20003803000 */
[----:B------:R-:W-:Y:S01]  /*c920*/  IMAD.MOV.U32 R77, RZ, RZ, R86 ;  /* 0x000000ffff4d7224 */ /* 0x000fe200078e0056 */
[----:B------:R-:W-:Y:S07]  /*c930*/  F2FP.BF16.F32.PACK_AB R2, R237, R176 ;  /* 0x000000b0ed02723e */ /* 0x000fee00000010ff */
[----:B------:R3:W-:Y:S01]  /*c940*/  MUFU.EX2 R200, R42 ;  /* 0x0000002a00c87308 */ /* 0x0007e20000000800 */
[--C-:B------:R-:W-:Y:S01]  /*c950*/  HSET2.LE.AND R0, R12, R213.reuse, PT ;  /* 0x000000d50c007233 */ /* 0x100fe20003803000 */
[----:B------:R-:W-:Y:S01]  /*c960*/  FFMA.FTZ R9, R58, UR4, -R72 ;  /* 0x000000043a097c23 */ /* 0x000fe20008010848 */
[----:B--2---:R-:W-:Y:S07]  /*c970*/  F2FP.BF16.F32.PACK_AB R58, R212, R234 ;  /* 0x000000ead43a723e */ /* 0x004fee00000010ff */
[----:B------:R-:W2:Y:S01]  /*c980*/  MUFU.EX2 R203, R43 ;  /* 0x0000002b00cb7308 */ /* 0x000ea20000000800 */
[----:B------:R-:W-:Y:S01]  /*c990*/  LOP3.LUT R47, R2, R47, RZ, 0xc0, !PT ;  /* 0x0000002f022f7212 */ /* 0x000fe200078ec0ff */
[----:B------:R-:W-:Y:S01]  /*c9a0*/  IMAD.MOV.U32 R86, RZ, RZ, R223 ;  /* 0x000000ffff567224 */ /* 0x000fe200078e00df */
[----:B------:R-:W-:Y:S07]  /*c9b0*/  F2FP.BF16.F32.PACK_AB R2, R211, R214 ;  /* 0x000000d6d302723e */ /* 0x000fee00000010ff */
[----:B------:R-:W-:Y:S01]  /*c9c0*/  MUFU.EX2 R208, R187 ;  /* 0x000000bb00d07308 */ /* 0x000fe20000000800 */
[----:B------:R-:W-:Y:S01]  /*c9d0*/  LOP3.LUT R58, R58, R0, RZ, 0xc0, !PT ;  /* 0x000000003a3a7212 */ /* 0x000fe200078ec0ff */
[----:B-1----:R-:W-:Y:S01]  /*c9e0*/  IMAD.MOV.U32 R41, RZ, RZ, R125 ;  /* 0x000000ffff297224 */ /* 0x002fe200078e007d */
[----:B----4-:R-:W-:Y:S07]  /*c9f0*/  F2FP.BF16.F32.PACK_AB R0, R228, R201 ;  /* 0x000000c9e400723e */ /* 0x010fee00000010ff */
[----:B------:R-:W1:Y:S01]  /*ca00*/  MUFU.EX2 R223, R188 ;  /* 0x000000bc00df7308 */ /* 0x000e620000000800 */
[----:B------:R-:W-:Y:S01]  /*ca10*/  LOP3.LUT R59, R2, R3, RZ, 0xc0, !PT ;  /* 0x00000003023b7212 */ /* 0x000fe200078ec0ff */
[----:B---3--:R-:W-:Y:S01]  /*ca20*/  IMAD.MOV.U32 R42, RZ, RZ, R102 ;  /* 0x000000ffff2a7224 */ /* 0x008fe200078e0066 */
[----:B------:R-:W-:Y:S07]  /*ca30*/  LOP3.LUT R67, R226, 0xff00ff, RZ, 0xc0, !PT ;  /* 0x00ff00ffe2437812 */ /* 0x000fee00078ec0ff */
[----:B------:R3:W-:Y:S01]  /*ca40*/  MUFU.EX2 R233, R81 ;  /* 0x0000005100e97308 */ /* 0x0007e20000000800 */
[----:B------:R-:W-:Y:S01]  /*ca50*/  LOP3.LUT R64, R0, R64, RZ, 0xc0, !PT ;  /* 0x0000004000407212 */ /* 0x000fe200078ec0ff */
[----:B------:R-:W-:Y:S01]  /*ca60*/  IMAD.MOV.U32 R40, RZ, RZ, R131 ;  /* 0x000000ffff287224 */ /* 0x000fe200078e0083 */
[----:B--2---:R-:W-:Y:S07]  /*ca70*/  F2FP.BF16.F32.PACK_AB R2, R203, R200 ;  /* 0x000000c8cb02723e */ /* 0x004fee00000010ff */
[----:B------:R-:W2:Y:S01]  /*ca80*/  MUFU.EX2 R236, R84 ;  /* 0x0000005400ec7308 */ /* 0x000ea20000000800 */
[--C-:B------:R-:W-:Y:S01]  /*ca90*/  HSET2.LE.AND R66, R206, R213.reuse, PT ;  /* 0x000000d5ce427233 */ /* 0x100fe20003803000 */
[----:B------:R-:W-:Y:S01]  /*caa0*/  IMAD.MOV.U32 R43, RZ, RZ, R103 ;  /* 0x000000ffff2b7224 */ /* 0x000fe200078e0067 */
[----:B------:R-:W-:Y:S01]  /*cab0*/  F2FP.BF16.F32.PACK_AB R0, R210, R205 ;  /* 0x000000cdd200723e */ /* 0x000fe200000010ff */
[----:B------:R-:W-:Y:S01]  /*cac0*/  IMAD.MOV.U32 R43, RZ, RZ, R143 ;  /* 0x000000ffff2b7224 */ /* 0x000fe200078e008f */
[----:B------:R-:W-:Y:S05]  /*cad0*/  LOP3.LUT R65, R2, R65, RZ, 0xc0, !PT ;  /* 0x0000004102417212 */ /* 0x000fea00078ec0ff */
[----:B------:R4:W-:Y:S01]  /*cae0*/  MUFU.EX2 R188, R60 ;  /* 0x0000003c00bc7308 */ /* 0x0009e20000000800 */
[--C-:B------:R-:W-:Y:S01]  /*caf0*/  HSET2.LE.AND R67, R67, R213.reuse, PT ;  /* 0x000000d543437233 */ /* 0x100fe20003803000 */
[----:B------:R-:W-:Y:S01]  /*cb00*/  IMAD.MOV.U32 R131, RZ, RZ, R87 ;  /* 0x000000ffff837224 */ /* 0x000fe200078e0057 */
[----:B------:R-:W-:Y:S07]  /*cb10*/  LOP3.LUT R71, R71, 0xff00ff, RZ, 0xc0, !PT ;  /* 0x00ff00ff47477812 */ /* 0x000fee00078ec0ff */
[----:B------:R-:W-:Y:S01]  /*cb20*/  MUFU.EX2 R189, R189 ;  /* 0x000000bd00bd7308 */ /* 0x000fe20000000800 */
[----:B------:R-:W-:Y:S01]  /*cb30*/  F2FP.BF16.F32.PACK_AB R2, R232, R231 ;  /* 0x000000e7e802723e */ /* 0x000fe200000010ff */
[----:B---3--:R-:W-:Y:S01]  /*cb40*/  IMAD.MOV.U32 R81, RZ, RZ, R40 ;  /* 0x000000ffff517224 */ /* 0x008fe200078e0028 */
[----:B------:R-:W-:Y:S01]  /*cb50*/  LOP3.LUT R66, R0, R66, RZ, 0xc0, !PT ;  /* 0x0000004200427212 */ /* 0x000fe200078ec0ff */
[----:B------:R-:W-:Y:S01]  /*cb60*/  IMAD.MOV.U32 R40, RZ, RZ, R109 ;  /* 0x000000ffff287224 */ /* 0x000fe200078e006d */
[--C-:B------:R-:W-:Y:S05]  /*cb70*/  HSET2.LE.AND R70, R70, R213.reuse, PT ;  /* 0x000000d546467233 */ /* 0x100fea0003803000 */
[----:B------:R-:W-:Y:S01]  /*cb80*/  MUFU.EX2 R204, R57 ;  /* 0x0000003900cc7308 */ /* 0x000fe20000000800 */
[----:B-1----:R-:W-:Y:S01]  /*cb90*/  F2FP.BF16.F32.PACK_AB R0, R223, R208 ;  /* 0x000000d0df00723e */ /* 0x002fe200000010ff */
[----:B------:R-:W-:Y:S01]  /*cba0*/  IMAD.MOV.U32 R226, RZ, RZ, R31 ;  /* 0x000000ffffe27224 */ /* 0x000fe200078e001f */
[----:B------:R-:W-:Y:S07]  /*cbb0*/  LOP3.LUT R67, R2, R67, RZ, 0xc0, !PT ;  /* 0x0000004302437212 */ /* 0x000fee00078ec0ff */
[----:B------:R-:W1:Y:S01]  /*cbc0*/  MUFU.EX2 R193, R56 ;  /* 0x0000003800c17308 */ /* 0x000e620000000800 */
[--C-:B------:R-:W-:Y:S01]  /*cbd0*/  HSET2.LE.AND R71, R71, R213.reuse, PT ;  /* 0x000000d547477233 */ /* 0x100fe20003803000 */
[----:B------:R-:W-:Y:S01]  /*cbe0*/  IMAD.MOV.U32 R31, RZ, RZ, R108 ;  /* 0x000000ffff1f7224 */ /* 0x000fe200078e006c */
[----:B--2---:R-:W-:Y:S07]  /*cbf0*/  F2FP.BF16.F32.PACK_AB R2, R236, R233 ;  /* 0x000000e9ec02723e */ /* 0x004fee00000010ff */
[----:B------:R-:W-:Y:S01]  /*cc00*/  MUFU.EX2 R192, R61 ;  /* 0x0000003d00c07308 */ /* 0x000fe20000000800 */
[----:B------:R-:W-:Y:S01]  /*cc10*/  LOP3.LUT R70, R0, R70, RZ, 0xc0, !PT ;  /* 0x0000004600467212 */ /* 0x000fe200078ec0ff */
[--C-:B------:R-:W-:Y:S01]  /*cc20*/  FFMA.FTZ R79, R79, UR4, -R72.reuse ;  /* 0x000000044f4f7c23 */ /* 0x100fe20008010848 */
[----:B------:R-:W-:Y:S07]  /*cc30*/  LOP3.LUT R0, R8, 0xffff, RZ, 0xc0, !PT ;  /* 0x0000ffff08007812 */ /* 0x000fee00078ec0ff */
[----:B------:R-:W2:Y:S01]  /*cc40*/  MUFU.EX2 R190, R190 ;  /* 0x000000be00be7308 */ /* 0x000ea20000000800 */
[----:B------:R-:W-:Y:S01]  /*cc50*/  LOP3.LUT R71, R2, R71, RZ, 0xc0, !PT ;  /* 0x0000004702477212 */ /* 0x000fe200078ec0ff */
[----:B------:R-:W-:Y:S01]  /*cc60*/  FFMA.FTZ R62, R62, UR4, -R72 ;  /* 0x000000043e3e7c23 */ /* 0x000fe20008010848 */
[----:B------:R-:W-:Y:S07]  /*cc70*/  LOP3.LUT R3, R8, 0xff, RZ, 0xc0, !PT ;  /* 0x000000ff08037812 */ /* 0x000fee00078ec0ff */
[----:B------:R-:W3:Y:S01]  /*cc80*/  MUFU.EX2 R152, R96 ;  /* 0x0000006000987308 */ /* 0x000ee20000000800 */
[----:B------:R-:W-:Y:S01]  /*cc90*/  SHF.R.U32.HI R2, RZ, 0x8, R0 ;  /* 0x00000008ff027819 */ /* 0x000fe20000011600 */
[----:B------:R-:W-:Y:S01]  /*cca0*/  IMAD.MOV.U32 R105, RZ, RZ, R132 ;  /* 0x000000ffff697224 */ /* 0x000fe200078e0084 */
[--C-:B----4-:R-:W-:Y:S07]  /*ccb0*/  HSET2.LE.AND R60, R196, R213.reuse, PT ;  /* 0x000000d5c43c7233 */ /* 0x110fee0003803000 */
[----:B------:R4:W-:Y:S01]  /*ccc0*/  MUFU.EX2 R185, R62 ;  /* 0x0000003e00b97308 */ /* 0x0009e20000000800 */
[----:B-1----:R-:W-:Y:S01]  /*ccd0*/  F2FP.BF16.F32.PACK_AB R0, R204, R193 ;  /* 0x000000c1cc00723e */ /* 0x002fe200000010ff */
[----:B------:R-:W-:Y:S01]  /*cce0*/  IMAD.MOV.U32 R132, RZ, RZ, R129 ;  /* 0x000000ffff847224 */ /* 0x000fe200078e0081 */
[----:B------:R-:W-:Y:S07]  /*ccf0*/  PRMT R2, R3, 0x5410, R2 ;  /* 0x0000541003027816 */ /* 0x000fee0000000002 */
[----:B------:R-:W-:Y:S01]  /*cd00*/  MUFU.EX2 R195, R195 ;  /* 0x000000c300c37308 */ /* 0x000fe20000000800 */
[----:B------:R-:W-:Y:S01]  /*cd10*/  PRMT R57, R8, 0x7632, R57 ;  /* 0x0000763208397816 */ /* 0x000fe20000000039 */
[----:B------:R-:W-:Y:S01]  /*cd20*/  IMAD.MOV.U32 R93, RZ, RZ, R73 ;  /* 0x000000ffff5d7224 */ /* 0x000fe200078e0049 */
[----:B------:R-:W-:Y:S07]  /*cd30*/  LOP3.LUT R60, R0, R60, RZ, 0xc0, !PT ;  /* 0x0000003c003c7212 */ /* 0x000fee00078ec0ff */
[----:B------:R-:W-:Y:S01]  /*cd40*/  MUFU.EX2 R155, R100 ;  /* 0x00000064009b7308 */ /* 0x000fe20000000800 */
[--C-:B------:R-:W-:Y:S01]  /*cd50*/  HSET2.LE.AND R0, R2, R213.reuse, PT ;  /* 0x000000d502007233 */ /* 0x100fe20003803000 */
[----:B------:R-:W-:Y:S01]  /*cd60*/  IMAD.MOV.U32 R108, RZ, RZ, R93 ;  /* 0x000000ffff6c7224 */ /* 0x000fe200078e005d */
[----:B--2---:R-:W-:Y:S07]  /*cd70*/  F2FP.BF16.F32.PACK_AB R56, R190, R189 ;  /* 0x000000bdbe38723e */ /* 0x004fee00000010ff */
[----:B------:R-:W-:Y:S01]  /*cd80*/  MUFU.EX2 R186, R63 ;  /* 0x0000003f00ba7308 */ /* 0x000fe20000000800 */
[----:B------:R-:W-:Y:S01]  /*cd90*/  SHF.R.U32.HI R8, RZ, 0x18, R8 ;  /* 0x00000018ff087819 */ /* 0x000fe20000011608 */
[----:B------:R-:W-:Y:S01]  /*cda0*/  IMAD.MOV.U32 R206, RZ, RZ, R82 ;  /* 0x000000ffffce7224 */ /* 0x000fe200078e0052 */
[----:B------:R-:W-:Y:S07]  /*cdb0*/  LOP3.LUT R57, R57, 0xff, RZ, 0xc0, !PT ;  /* 0x000000ff39397812 */ /* 0x000fee00078ec0ff */
[----:B------:R-:W-:Y:S01]  /*cdc0*/  MUFU.EX2 R191, R10 ;  /* 0x0000000a00bf7308 */ /* 0x000fe20000000800 */
[----:B------:R-:W-:Y:S01]  /*cdd0*/  LOP3.LUT R56, R56, R0, RZ, 0xc0, !PT ;  /* 0x0000000038387212 */ /* 0x000fe200078ec0ff */
[----:B------:R-:W-:Y:S01]  /*cde0*/  IMAD.MOV.U32 R206, RZ, RZ, R181 ;  /* 0x000000ffffce7224 */ /* 0x000fe200078e00b5 */
[--C-:B----4-:R-:W-:Y:S01]  /*cdf0*/  HSET2.LE.AND R62, R207, R213.reuse, PT ;  /* 0x000000d5cf3e7233 */ /* 0x110fe20003803000 */
[----:B------:R-:W-:Y:S01]  /*ce00*/  IMAD.MOV.U32 R207, RZ, RZ, R83 ;  /* 0x000000ffffcf7224 */ /* 0x000fe200078e0053 */
[----:B------:R-:W-:Y:S05]  /*ce10*/  PRMT R57, R57, 0x5410, R8 ;  /* 0x0000541039397816 */ /* 0x000fea0000000008 */
[----:B------:R-:W1:Y:S01]  /*ce20*/  MUFU.EX2 R194, R194 ;  /* 0x000000c200c27308 */ /* 0x000e620000000800 */
[----:B------:R-:W-:Y:S01]  /*ce30*/  F2FP.BF16.F32.PACK_AB R0, R192, R188 ;  /* 0x000000bcc000723e */ /* 0x000fe200000010ff */
[----:B------:R-:W-:Y:S01]  /*ce40*/  IMAD.MOV.U32 R93, RZ, RZ, R77 ;  /* 0x000000ffff5d7224 */ /* 0x000fe200078e004d */
[----:B------:R-:W-:Y:S07]  /*ce50*/  LOP3.LUT R68, R11, 0xffff, RZ, 0xc0, !PT ;  /* 0x0000ffff0b447812 */ /* 0x000fee00078ec0ff */
[----:B------:R-:W-:Y:S01]  /*ce60*/  MUFU.EX2 R153, R97 ;  /* 0x0000006100997308 */ /* 0x000fe20000000800 */
[----:B------:R-:W-:Y:S01]  /*ce70*/  LOP3.LUT R62, R0, R62, RZ, 0xc0, !PT ;  /* 0x0000003e003e7212 */ /* 0x000fe200078ec0ff */
[----:B------:R-:W-:Y:S01]  /*ce80*/  IMAD.MOV.U32 R77, RZ, RZ, R101 ;  /* 0x000000ffff4d7224 */ /* 0x000fe200078e0065 */
[--C-:B------:R-:W-:Y:S07]  /*ce90*/  HSET2.LE.AND R57, R57, R213.reuse, PT ;  /* 0x000000d539397233 */ /* 0x100fee0003803000 */
[----:B------:R-:W2:Y:S01]  /*cea0*/  MUFU.EX2 R187, R9 ;  /* 0x0000000900bb7308 */ /* 0x000ea20000000800 */
[----:B---3--:R-:W-:Y:S01]  /*ceb0*/  F2FP.BF16.F32.PACK_AB R0, R152, R149 ;  /* 0x000000959800723e */ /* 0x008fe200000010ff */
[----:B------:R-:W-:Y:S01]  /*cec0*/  FFMA.FTZ R94, R94, UR4, -R72 ;  /* 0x000000045e5e7c23 */ /* 0x000fe20008010848 */
[----:B------:R-:W-:Y:S07]  /*ced0*/  SHF.R.U32.HI R68, RZ, 0x8, R68 ;  /* 0x00000008ff447819 */ /* 0x000fee0000011644 */
[----:B------:R-:W-:Y:S01]  /*cee0*/  MUFU.EX2 R113, R113 ;  /* 0x0000007100717308 */ /* 0x000fe20000000800 */
        /* <DEDUP_REMOVED lines=8> */
[----:B-1----:R-:W-:Y:S01]  /*cf70*/  F2FP.BF16.F32.PACK_AB R0, R195, R194 ;  /* 0x000000c2c300723e */ /* 0x002fe200000010ff */
[--C-:B------:R-:W-:Y:S01]  /*cf80*/  FFMA.FTZ R91, R91, UR4, -R72.reuse ;  /* 0x000000045b5b7c23 */ /* 0x100fe20008010848 */
[----:B------:R-:W-:Y:S07]  /*cf90*/  LOP3.LUT R69, R69, 0xff, RZ, 0xc0, !PT ;  /* 0x000000ff45457812 */ /* 0x000fee00078ec0ff */
[----:B------:R-:W-:Y:S01]  /*cfa0*/  MUFU.EX2 R94, R94 ;  /* 0x0000005e005e7308 */ /* 0x000fe20000000800 */
[--C-:B------:R-:W-:Y:S01]  /*cfb0*/  HSET2.LE.AND R68, R68, R213.reuse, PT ;  /* 0x000000d544447233 */ /* 0x100fe20003803000 */
[----:B------:R-:W-:Y:S01]  /*cfc0*/  FFMA.FTZ R106, R106, UR4, -R72 ;  /* 0x000000046a6a7c23 */ /* 0x000fe20008010848 */
[--C-:B------:R-:W-:Y:S01]  /*cfd0*/  HSET2.LE.AND R2, R197, R213.reuse, PT ;  /* 0x000000d5c5027233 */ /* 0x100fe20003803000 */
[----:B------:R-:W-:Y:S01]  /*cfe0*/  IMAD.MOV.U32 R197, RZ, RZ, R99 ;  /* 0x000000ffffc57224 */ /* 0x000fe200078e0063 */
[----:B------:R-:W-:Y:S01]  /*cff0*/  LOP3.LUT R63, R230, 0xff00ff, RZ, 0xc0, !PT ;  /* 0x00ff00ffe63f7812 */ /* 0x000fe200078ec0ff */
[----:B------:R-:W-:Y:S01]  /*d000*/  IMAD.MOV.U32 R230, RZ, RZ, R27 ;  /* 0x000000ffffe67224 */ /* 0x000fe200078e001b */
[----:B------:R-:W-:Y:S01]  /*d010*/  LOP3.LUT R68, R0, R68, RZ, 0xc0, !PT ;  /* 0x0000004400447212 */ /* 0x000fe200078ec0ff */
[----:B------:R-:W-:Y:S01]  /*d020*/  IMAD.MOV.U32 R197, RZ, RZ, R226 ;  /* 0x000000ffffc57224 */ /* 0x000fe200078e00e2 */
[----:B------:R-:W-:Y:S01]  /*d030*/  SHF.R.U32.HI R0, RZ, 0x18, R11 ;  /* 0x00000018ff007819 */ /* 0x000fe2000001160b */
[----:B------:R-:W-:Y:S01]  /*d040*/  IMAD.MOV.U32 R226, RZ, RZ, R81 ;  /* 0x000000ffffe27224 */ /* 0x000fe200078e0051 */
[----:B--2---:R-:W-:Y:S01]  /*d050*/  F2FP.BF16.F32.PACK_AB R61, R191, R187 ;  /* 0x000000bbbf3d723e */ /* 0x004fe200000010ff */
[----:B------:R-:W-:Y:S01]  /*d060*/  MUFU.EX2 R95, R95 ;  /* 0x0000005f005f7308 */ /* 0x000fe20000000800 */
[----:B------:R-:W-:Y:S01]  /*d070*/  PRMT R69, R69, 0x5410, R0 ;  /* 0x0000541045457816 */ /* 0x000fe20000000000 */
[--C-:B------:R-:W-:Y:S01]  /*d080*/  FFMA.FTZ R107, R107, UR4, -R72.reuse ;  /* 0x000000046b6b7c23 */ /* 0x100fe20008010848 */
[----:B------:R-:W-:Y:S07]  /*d090*/  F2FP.BF16.F32.PACK_AB R0, R155, R153 ;  /* 0x000000999b00723e */ /* 0x000fee00000010ff */
[----:B------:R-:W-:Y:S01]  /*d0a0*/  MUFU.EX2 R90, R90 ;  /* 0x0000005a005a7308 */ /* 0x000fe20000000800 */
[----:B------:R-:W-:Y:S01]  /*d0b0*/  LOP3.LUT R61, R61, R2, RZ, 0xc0, !PT ;  /* 0x000000023d3d7212 */ /* 0x000fe200078ec0ff */
[--C-:B------:R-:W-:Y:S01]  /*d0c0*/  FFMA.FTZ R110, R110, UR4, -R72.reuse ;  /* 0x000000046e6e7c23 */ /* 0x100fe20008010848 */
[--C-:B------:R-:W-:Y:S07]  /*d0d0*/  HSET2.LE.AND R69, R69, R213.reuse, PT ;  /* 0x000000d545457233 */ /* 0x100fee0003803000 */
[----:B------:R-:W-:Y:S01]  /*d0e0*/  MUFU.EX2 R91, R91 ;  /* 0x0000005b005b7308 */ /* 0x000fe20000000800 */
[--C-:B------:R-:W-:Y:S01]  /*d0f0*/  HSET2.LE.AND R63, R63, R213.reuse, PT ;  /* 0x000000d53f3f7233 */ /* 0x100fe20003803000 */
[----:B------:R-:W-:Y:S01]  /*d100*/  FFMA.FTZ R111, R111, UR4, -R72 ;  /* 0x000000046f6f7c23 */ /* 0x000fe20008010848 */
[----:B------:R-:W-:Y:S07]  /*d110*/  F2FP.BF16.F32.PACK_AB R2, R186, R185 ;  /* 0x000000b9ba02723e */ /* 0x000fee00000010ff */
[----:B------:R-:W-:Y:S01]  /*d120*/  MUFU.EX2 R106, R106 ;  /* 0x0000006a006a7308 */ /* 0x000fe20000000800 */
[----:B------:R-:W-:Y:S01]  /*d130*/  LOP3.LUT R69, R0, R69, RZ, 0xc0, !PT ;  /* 0x0000004500457212 */ /* 0x000fe200078ec0ff */
[----:B------:R-:W-:Y:S01]  /*d140*/  VIADD R0, R202, 0x2 ;  /* 0x00000002ca007836 */ /* 0x000fe20000000000 */
[----:B------:R-:W-:Y:S07]  /*d150*/  LOP3.LUT R63, R2, R63, RZ, 0xc0, !PT ;  /* 0x0000003f023f7212 */ /* 0x000fee00078ec0ff */
[----:B------:R-:W-:Y:S01]  /*d160*/  MUFU.EX2 R107, R107 ;  /* 0x0000006b006b7308 */ /* 0x000fe20000000800 */
[----:B------:R-:W-:Y:S01]  /*d170*/  IMAD.MOV.U32 R196, RZ, RZ, R98 ;  /* 0x000000ffffc47224 */ /* 0x000fe200078e0062 */
[----:B------:R-:W-:Y:S01]  /*d180*/  LOP3.LUT R0, R207, R217, R0, 0x96, !PT ;  /* 0x000000d9cf007212 */ /* 0x000fe200078e9600 */
[----:B------:R-:W-:Y:S07]  /*d190*/  IMAD.MOV.U32 R109, RZ, RZ, R88 ;  /* 0x000000ffff6d7224 */ /* 0x000fee00078e0058 */
[----:B------:R-:W-:Y:S01]  /*d1a0*/  MUFU.EX2 R110, R110 ;  /* 0x0000006e006e7308 */ /* 0x000fe20000000800 */
[----:B------:R-:W-:Y:S09]  /*d1b0*/  IMAD.WIDE.U32 R10, R0, -0x326172a9, RZ ;  /* 0xcd9e8d57000a7825 */ /* 0x000ff200078e00ff */
[----:B------:R-:W-:Y:S01]  /*d1c0*/  MUFU.EX2 R111, R111 ;  /* 0x0000006f006f7308 */ /* 0x000fe20000000800 */
[C---:B------:R-:W-:Y:S02]  /*d1d0*/  LOP3.LUT R2, R11.reuse, R250, RZ, 0x3c, !PT ;  /* 0x000000fa0b027212 */ /* 0x040fe400078e3cff */
[----:B------:R-:W-:Y:S02]  /*d1e0*/  LOP3.LUT R9, R11, R247, RZ, 0x3c, !PT ;  /* 0x000000f70b097212 */ /* 0x000fe400078e3cff */
[C---:B------:R-:W-:Y:S02]  /*d1f0*/  LOP3.LUT R8, R10.reuse, R246, RZ, 0x3c, !PT ;  /* 0x000000f60a087212 */ /* 0x040fe400078e3cff */
[----:B------:R-:W-:Y:S01]  /*d200*/  LOP3.LUT R0, R10, R249, RZ, 0x3c, !PT ;  /* 0x000000f90a007212 */ /* 0x000fe200078e3cff */
[----:B------:R-:W-:Y:S04]  /*d210*/  IMAD.WIDE.U32 R10, R2, -0x2daee0ad, RZ ;  /* 0xd2511f53020a7825 */ /* 0x000fe800078e00ff */
[----:B------:R-:W-:Y:S01]  /*d220*/  IMAD.WIDE.U32 R12, R0, -0x2daee0ad, RZ ;  /* 0xd2511f53000c7825 */ /* 0x000fe200078e00ff */
[----:B------:R-:W-:Y:S04]  /*d230*/  LOP3.LUT R2, R140, R180, R11, 0x96, !PT ;  /* 0x000000b48c027212 */ /* 0x000fe800078e960b */
[----:B------:R-:W-:Y:S01]  /*d240*/  LOP3.LUT R0, R175, R10, R13, 0x96, !PT ;  /* 0x0000000aaf007212 */ /* 0x000fe200078e960d */
[----:B------:R-:W-:Y:S04]  /*d250*/  IMAD.WIDE.U32 R2, R2, -0x326172a9, RZ ;  /* 0xcd9e8d5702027825 */ /* 0x000fe800078e00ff */
[----:B------:R-:W-:Y:S01]  /*d260*/  IMAD.WIDE.U32 R10, R0, -0x326172a9, RZ ;  /* 0xcd9e8d57000a7825 */ /* 0x000fe200078e00ff */
[----:B------:R-:W-:Y:S04]  /*d270*/  LOP3.LUT R0, R170, R220, R3, 0x96, !PT ;  /* 0x000000dcaa007212 */ /* 0x000fe800078e9603 */
[----:B------:R-:W-:Y:S01]  /*d280*/  LOP3.LUT R3, R224, R2, R11, 0x96, !PT ;  /* 0x00000002e0037212 */ /* 0x000fe200078e960b */
[----:B------:R-:W-:Y:S04]  /*d290*/  IMAD.WIDE.U32 R24, R0, -0x2daee0ad, RZ ;  /* 0xd2511f5300187825 */ /* 0x000fe800078e00ff */
[----:B------:R-:W-:Y:S01]  /*d2a0*/  IMAD.WIDE.U32 R14, R3, -0x2daee0ad, RZ ;  /* 0xd2511f53030e7825 */ /* 0x000fe200078e00ff */
[----:B------:R-:W-:Y:S05]  /*d2b0*/  LOP3.LUT R0, R174, R12, R25, 0x96, !PT ;  /* 0x0000000cae007212 */ /* 0x000fea00078e9619 */
[----:B------:R-:W-:Y:S01]  /*d2c0*/  IMAD.WIDE.U32 R12, R0, -0x326172a9, RZ ;  /* 0xcd9e8d57000c7825 */ /* 0x000fe200078e00ff */
[----:B------:R-:W-:Y:S04]  /*d2d0*/  LOP3.LUT R0, R173, R24, R15, 0x96, !PT ;  /* 0x00000018ad007212 */ /* 0x000fe800078e960f */
        /* <DEDUP_REMOVED lines=37> */
[----:B------:R-:W-:Y:S04]  /*d530*/  LOP3.LUT R0, R224, R14, R13, 0x96, !PT ;  /* 0x0000000ee0007212 */ /* 0x000fe800078e960d */
[----:B------:R-:W-:Y:S01]  /*d540*/  LOP3.LUT R2, R222, R12, R11, 0x96, !PT ;  /* 0x0000000cde027212 */ /* 0x000fe200078e960b */
[----:B------:R-:W-:Y:S05]  /*d550*/  IMAD.WIDE.U32 R14, R0, -0x2daee0ad, RZ ;  /* 0xd2511f53000e7825 */ /* 0x000fea00078e00ff */
[----:B------:R-:W-:Y:S05]  /*d560*/  LOP3.LUT R8, R173, R8, R15, 0x96, !PT ;  /* 0x00000008ad087212 */ /* 0x000fea00078e960f */
        /* <DEDUP_REMOVED lines=44> */
[----:B------:R-:W-:Y:S01]  /*d830*/  LOP3.LUT R0, R207, R217, R0, 0x96, !PT ;  /* 0x000000d9cf007212 */ /* 0x000fe200078e9600 */
[----:B------:R-:W-:Y:S04]  /*d840*/  IMAD.MOV.U32 R207, RZ, RZ, R80 ;  /* 0x000000ffffcf7224 */ /* 0x000fe800078e0050 */
[----:B------:R-:W-:Y:S05]  /*d850*/  IMAD.WIDE.U32 R24, R0, -0x326172a9, RZ ;  /* 0xcd9e8d5700187825 */ /* 0x000fea00078e00ff */
[----:B------:R-:W-:Y:S02]  /*d860*/  LOP3.LUT R2, R25, R247, RZ, 0x3c, !PT ;  /* 0x000000f719027212 */ /* 0x000fe400078e3cff */
[----:B------:R-:W-:Y:S03]  /*d870*/  LOP3.LUT R8, R24, R246, RZ, 0x3c, !PT ;  /* 0x000000f618087212 */ /* 0x000fe600078e3cff */
        /* <DEDUP_REMOVED lines=25> */
[----:B------:R-:W-:Y:S01]  /*da10*/  PRMT R9, R8, 0x7771, RZ ;  /* 0x0000777108097816 */ /* 0x000fe200000000ff */
[----:B------:R-:W-:Y:S01]  /*da20*/  IMAD.MOV.U32 R105, RZ, RZ, R86 ;  /* 0x000000ffff697224 */ /* 0x000fe200078e0056 */
[----:B------:R-:W-:Y:S01]  /*da30*/  LOP3.LUT R2, R2, 0xff, RZ, 0xc0, !PT ;  /* 0x000000ff02027812 */ /* 0x000fe200078ec0ff */
[----:B------:R-:W-:Y:S02]  /*da40*/  IMAD.MOV.U32 R10, RZ, RZ, R140 ;  /* 0x000000ffff0a7224 */ /* 0x000fe400078e008c */
[----:B------:R-:W-:Y:S01]  /*da50*/  IMAD.MOV.U32 R11, RZ, RZ, R141 ;  /* 0x000000ffff0b7224 */ /* 0x000fe200078e008d */
[----:B------:R-:W-:Y:S01]  /*da60*/  PRMT R101, R2, 0x5410, R9 ;  /* 0x0000541002657816 */ /* 0x000fe20000000009 */
[----:B------:R-:W-:Y:S01]  /*da70*/  IMAD.MOV.U32 R15, RZ, RZ, R124 ;  /* 0x000000ffff0f7224 */ /* 0x000fe200078e007c */
[C---:B------:R-:W-:Y:S01]  /*da80*/  PRMT R2, R8.reuse, 0x7773, RZ ;  /* 0x0000777308027816 */ /* 0x040fe200000000ff */
[----:B------:R-:W-:Y:S01]  /*da90*/  IMAD.MOV.U32 R124, RZ, RZ, R77 ;  /* 0x000000ffff7c7224 */ /* 0x000fe200078e004d */
        /* <DEDUP_REMOVED lines=32> */
[----:B------:R-:W1:Y:S01]  /*dca0*/  LDSM.16.MT88.4 R24, [R139+0x4000] ;  /* 0x004000008b18783b */ /* 0x000e620000004200 */
[----:B------:R-:W-:Y:S01]  /*dcb0*/  IMAD.WIDE.U32 R8, R0, -0x2daee0ad, RZ ;  /* 0xd2511f5300087825 */ /* 0x000fe200078e00ff */
[--C-:B------:R-:W-:Y:S04]  /*dcc0*/  HSET2.LE.AND R141, R141, R213.reuse, PT ;  /* 0x000000d58d8d7233 */ /* 0x100fe80003803000 */
[----:B------:R-:W-:Y:S01]  /*dcd0*/  LOP3.LUT R180, R10, R180, R9, 0x96, !PT ;  /* 0x000000b40ab47212 */ /* 0x000fe200078e9609 */
[----:B------:R-:W-:Y:S04]  /*dce0*/  IMAD.WIDE.U32 R10, R2, -0x2daee0ad, RZ ;  /* 0xd2511f53020a7825 */ /* 0x000fe800078e00ff */
[----:B------:R-:W-:Y:S01]  /*dcf0*/  IMAD.WIDE.U32 R180, R180, -0x326172a9, RZ ;  /* 0xcd9e8d57b4b47825 */ /* 0x000fe200078e00ff */
[----:B------:R-:W-:Y:S04]  /*dd00*/  LOP3.LUT R175, R175, R8, R11, 0x96, !PT ;  /* 0x00000008afaf7212 */ /* 0x000fe800078e960b */
[----:B------:R-:W-:Y:S01]  /*dd10*/  LOP3.LUT R2, R12, R220, R181, 0x96, !PT ;  /* 0x000000dc0c027212 */ /* 0x000fe200078e96b5 */
[----:B------:R-:W-:Y:S02]  /*dd20*/  IMAD.MOV.U32 R181, RZ, RZ, R105 ;  /* 0x000000ffffb57224 */ /* 0x000fe400078e0069 */
[----:B------:R-:W-:Y:S02]  /*dd30*/  IMAD.MOV.U32 R105, RZ, RZ, R93 ;  /* 0x000000ffff697224 */ /* 0x000fe400078e005d */
[----:B------:R-:W-:Y:S05]  /*dd40*/  IMAD.WIDE.U32 R2, R2, -0x2daee0ad, RZ ;  /* 0xd2511f5302027825 */ /* 0x000fea00078e00ff */
[----:B------:R-:W-:Y:S01]  /*dd50*/  LOP3.LUT R174, R174, R10, R3, 0x96, !PT ;  /* 0x0000000aaeae7212 */ /* 0x000fe200078e9603 */
[----:B------:R-:W-:Y:S04]  /*dd60*/  IMAD.WIDE.U32 R10, R175, -0x326172a9, RZ ;  /* 0xcd9e8d57af0a7825 */ /* 0x000fe800078e00ff */
[----:B------:R-:W-:Y:S01]  /*dd70*/  IMAD.WIDE.U32 R174, R174, -0x326172a9, RZ ;  /* 0xcd9e8d57aeae7825 */ /* 0x000fe200078e00ff */
[----:B------:R-:W-:Y:S03]  /*dd80*/  LOP3.LUT R0, R224, R180, R11, 0x96, !PT ;  /* 0x000000b4e0007212 */ /* 0x000fe600078e960b */
[----:B------:R-:W-:Y:S02]  /*dd90*/  IMAD.MOV.U32 R180, RZ, RZ, R76 ;  /* 0x000000ffffb47224 */ /* 0x000fe400078e004c */
[----:B------:R-:W-:Y:S01]  /*dda0*/  IMAD.WIDE.U32 R8, R0, -0x2daee0ad, RZ ;  /* 0xd2511f5300087825 */ /* 0x000fe200078e00ff */
[----:B------:R-:W-:Y:S01]  /*ddb0*/  LOP3.LUT R0, R222, R10, R175, 0x96, !PT ;  /* 0x0000000ade007212 */ /* 0x000fe200078e96af */
[-C--:B-1----:R-:W-:Y:S05]  /*ddc0*/  HMMA.16816.F32.BF16 R4, R36, R24.reuse, R4 ;  /* 0x000000182404723c */ /* 0x082fea0000041804 */
[----:B------:R-:W-:Y:S01]  /*ddd0*/  LOP3.LUT R3, R173, R2, R9, 0x96, !PT ;  /* 0x00000002ad037212 */ /* 0x000fe200078e9609 */
[----:B------:R-:W-:Y:S04]  /*dde0*/  IMAD.WIDE.U32 R80, R0, -0x2daee0ad, RZ ;  /* 0xd2511f5300507825 */ /* 0x000fe800078e00ff */
[----:B------:R-:W-:Y:S01]  /*ddf0*/  IMAD.WIDE.U32 R76, R3, -0x326172a9, RZ ;  /* 0xcd9e8d57034c7825 */ /* 0x000fe200078e00ff */
[----:B------:R-:W-:Y:S03]  /*de00*/  LOP3.LUT R2, R229, R8, R81, 0x96, !PT ;  /* 0x00000008e5027212 */ /* 0x000fe600078e9651 */
[----:B------:R-:W-:Y:S01]  /*de10*/  IMAD.MOV.U32 R175, RZ, RZ, R230 ;  /* 0x000000ffffaf7224 */ /* 0x000fe200078e00e6 */
[----:B------:R-:W-:Y:S01]  /*de20*/  LOP3.LUT R0, R221, R174, R77, 0x96, !PT ;  /* 0x000000aedd007212 */ /* 0x000fe200078e964d */
[----:B------:R-:W-:Y:S02]  /*de30*/  IMAD.MOV.U32 R230, RZ, RZ, R207 ;  /* 0x000000ffffe67224 */ /* 0x000fe400078e00cf */
[----:B------:R-:W-:Y:S01]  /*de40*/  IMAD.MOV.U32 R207, RZ, RZ, R40 ;  /* 0x000000ffffcf7224 */ /* 0x000fe200078e0028 */
[C---:B------:R-:W-:Y:S01]  /*de50*/  LOP3.LUT R3, R0.reuse, 0xffff, RZ, 0xc0, !PT ;  /* 0x0000ffff00037812 */ /* 0x040fe200078ec0ff */
[----:B------:R-:W-:Y:S01]  /*de60*/  IMAD.MOV.U32 R173, RZ, RZ, R31 ;  /* 0x000000ffffad7224 */ /* 0x000fe200078e001f */
[----:B------:R-:W-:Y:S01]  /*de70*/  LOP3.LUT R8, R0, 0xff, RZ, 0xc0, !PT ;  /* 0x000000ff00087812 */ /* 0x000fe200078ec0ff */
[----:B------:R-:W-:Y:S01]  /*de80*/  IMAD.MOV.U32 R229, RZ, RZ, R132 ;  /* 0x000000ffffe57224 */ /* 0x000fe200078e0084 */
[----:B------:R-:W-:Y:S01]  /*de90*/  SHF.R.U32.HI R3, RZ, 0x8, R3 ;  /* 0x00000008ff037819 */ /* 0x000fe20000011603 */
[----:B------:R-:W-:Y:S01]  /*dea0*/  MUFU.EX2 R132, R128 ;  /* 0x0000008000847308 */ /* 0x000fe20000000800 */
[----:B------:R-:W-:Y:S02]  /*deb0*/  IMAD.MOV.U32 R174, RZ, RZ, R114 ;  /* 0x000000ffffae7224 */ /* 0x000fe400078e0072 */
[--C-:B------:R-:W-:Y:S07]  /*dec0*/  PRMT R77, R8, 0x5410, R3.reuse ;  /* 0x00005410084d7816 */ /* 0x100fee0000000003 */
[----:B------:R-:W-:Y:S01]  /*ded0*/  MUFU.EX2 R128, R245 ;  /* 0x000000f500807308 */ /* 0x000fe20000000800 */
[----:B------:R-:W-:Y:S02]  /*dee0*/  PRMT R3, R0, 0x7632, R3 ;  /* 0x0000763200037816 */ /* 0x000fe40000000003 */
[----:B------:R-:W-:Y:S07]  /*def0*/  SHF.R.U32.HI R0, RZ, 0x18, R0 ;  /* 0x00000018ff007819 */ /* 0x000fee0000011600 */
[----:B------:R-:W-:Y:S01]  /*df00*/  MUFU.EX2 R114, R74 ;  /* 0x0000004a00727308 */ /* 0x000fe20000000800 */
[----:B------:R-:W-:Y:S04]  /*df10*/  LOP3.LUT R3, R3, 0xff, RZ, 0xc0, !PT ;  /* 0x000000ff03037812 */ /* 0x000fe800078ec0ff */
[----:B------:R-:W-:Y:S02]  /*df20*/  PRMT R81, R3, 0x5410, R0 ;  /* 0x0000541003517816 */ /* 0x000fe40000000000 */
[C---:B------:R-:W-:Y:S02]  /*df30*/  LOP3.LUT R0, R2.reuse, 0xffff, RZ, 0xc0, !PT ;  /* 0x0000ffff02007812 */ /* 0x040fe400078ec0ff */
[C---:B------:R-:W-:Y:S02]  /*df40*/  LOP3.LUT R3, R2.reuse, 0xff, RZ, 0xc0, !PT ;  /* 0x000000ff02037812 */ /* 0x040fe400078ec0ff */
[----:B------:R-:W-:Y:S04]  /*df50*/  SHF.R.U32.HI R0, RZ, 0x8, R0 ;  /* 0x00000008ff007819 */ /* 0x000fe80000011600 */
        /* <DEDUP_REMOVED lines=9> */
[----:B------:R-:W-:Y:S01]  /*dff0*/  IMAD.MOV.U32 R138, RZ, RZ, R202 ;  /* 0x000000ffff8a7224 */ /* 0x000fe200078e00ca */
[----:B------:R-:W-:Y:S01]  /*e000*/  MUFU.EX2 R137, R243 ;  /* 0x000000f300897308 */ /* 0x000fe20000000800 */
[----:B------:R-:W-:Y:S01]  /*e010*/  FMUL.FTZ R2, R2, UR4 ;  /* 0x0000000402027c20 */ /* 0x000fe20008410000 */
[----:B------:R-:W-:Y:S01]  /*e020*/  FMUL.FTZ R0, R0, UR4 ;  /* 0x0000000400007c20 */ /* 0x000fe20008410000 */
[----:B------:R-:W-:Y:S07]  /*e030*/  IMAD.MOV.U32 R202, RZ, RZ, R28 ;  /* 0x000000ffffca7224 */ /* 0x000fee00078e001c */
[----:B------:R-:W1:Y:S10]  /*e040*/  MUFU.EX2 R2, R2 ;  /* 0x0000000200027308 */ /* 0x000e740000000800 */
[----:B------:R-:W3:Y:S01]  /*e050*/  MUFU.EX2 R0, R0 ;  /* 0x0000000000007308 */ /* 0x000ee20000000800 */
[C---:B-1----:R-:W-:Y:S01]  /*e060*/  FMUL.FTZ R8, R2.reuse, R156 ;  /* 0x0000009c02087220 */ /* 0x042fe20000410000 */
[C---:B------:R-:W-:Y:S01]  /*e070*/  FMUL.FTZ R9, R2.reuse, R157 ;  /* 0x0000009d02097220 */ /* 0x040fe20000410000 */
[----:B------:R-:W-:Y:S02]  /*e080*/  IMAD.MOV.U32 R156, RZ, RZ, R15 ;  /* 0x000000ffff9c7224 */ /* 0x000fe400078e000f */
[----:B------:R-:W-:Y:S01]  /*e090*/  FMUL.FTZ R12, R2, R164 ;  /* 0x000000a4020c7220 */ /* 0x000fe20000410000 */
[C---:B---3--:R-:W-:Y:S01]  /*e0a0*/  FMUL.FTZ R10, R0.reuse, R158 ;  /* 0x0000009e000a7220 */ /* 0x048fe20000410000 */
[----:B------:R-:W-:Y:S01]  /*e0b0*/  FMUL.FTZ R11, R0, R159 ;  /* 0x0000009f000b7220 */ /* 0x000fe20000410000 */
[C---:B------:R-:W-:Y:S01]  /*e0c0*/  FMUL.FTZ R28, R2.reuse, R168 ;  /* 0x000000a8021c7220 */ /* 0x040fe20000410000 */
[----:B------:R-:W-:Y:S01]  /*e0d0*/  IMAD.MOV.U32 R158, RZ, RZ, R181 ;  /* 0x000000ffff9e7224 */ /* 0x000fe200078e00b5 */
[----:B------:R-:W3:Y:S01]  /*e0e0*/  LDL.LU R168, [R1+0x30] ;  /* 0x0000300001a87983 */ /* 0x000ee20000300800 */
[----:B------:R-:W-:Y:S02]  /*e0f0*/  IMAD.MOV.U32 R181, RZ, RZ, R41 ;  /* 0x000000ffffb57224 */ /* 0x000fe400078e0029 */
[----:B------:R-:W-:Y:S01]  /*e100*/  FMUL.FTZ R13, R2, R165 ;  /* 0x000000a5020d7220 */ /* 0x000fe20000410000 */
[----:B------:R-:W-:Y:S01]  /*e110*/  IMAD.MOV.U32 R159, RZ, RZ, R131 ;  /* 0x000000ffff9f7224 */ /* 0x000fe200078e0083 */
[C---:B------:R-:W-:Y:S01]  /*e120*/  HMMA.16816.F32.BF16 R8, R48.reuse, R24, R8 ;  /* 0x000000183008723c */ /* 0x040fe20000041808 */
[----:B------:R-:W1:Y:S03]  /*e130*/  MUFU.EX2 R131, R242 ;  /* 0x000000f200837308 */ /* 0x000e660000000800 */
[C---:B------:R-:W-:Y:S01]  /*e140*/  FMUL.FTZ R14, R0.reuse, R166 ;  /* 0x000000a6000e7220 */ /* 0x040fe20000410000 */
[----:B------:R-:W-:Y:S01]  /*e150*/  FMUL.FTZ R15, R0, R167 ;  /* 0x000000a7000f7220 */ /* 0x000fe20000410000 */
[C---:B------:R-:W-:Y:S01]  /*e160*/  FMUL.FTZ R25, R2.reuse, R161 ;  /* 0x000000a102197220 */ /* 0x040fe20000410000 */
[----:B------:R-:W-:Y:S02]  /*e170*/  IMAD.MOV.U32 R161, RZ, RZ, R43 ;  /* 0x000000ffffa17224 */ /* 0x000fe400078e002b */
[C---:B------:R-:W-:Y:S01]  /*e180*/  FMUL.FTZ R24, R2.reuse, R160 ;  /* 0x000000a002187220 */ /* 0x040fe20000410000 */
[----:B------:R-:W-:Y:S02]  /*e190*/  IMAD.MOV.U32 R157, RZ, RZ, R130 ;  /* 0x000000ffff9d7224 */ /* 0x000fe400078e0082 */
[----:B------:R-:W-:Y:S01]  /*e1a0*/  IMAD.MOV.U32 R167, RZ, RZ, R206 ;  /* 0x000000ffffa77224 */ /* 0x000fe200078e00ce */
[-C--:B------:R-:W-:Y:S01]  /*e1b0*/  HMMA.16816.F32.BF16 R12, R48, R26.reuse, R12 ;  /* 0x0000001a300c723c */ /* 0x080fe2000004180c */
[----:B------:R-:W-:Y:S02]  /*e1c0*/  MUFU.EX2 R130, R117 ;  /* 0x0000007500827308 */ /* 0x000fe40000000800 */
[----:B------:R-:W-:Y:S02]  /*e1d0*/  IMAD.MOV.U32 R206, RZ, RZ, R29 ;  /* 0x000000ffffce7224 */ /* 0x000fe400078e001d */
[----:B------:R-:W-:Y:S01]  /*e1e0*/  FMUL.FTZ R29, R2, R169 ;  /* 0x000000a9021d7220 */ /* 0x000fe20000410000 */
[----:B------:R-:W-:Y:S05]  /*e1f0*/  IMAD.MOV.U32 R160, RZ, RZ, R105 ;  /* 0x000000ffffa07224 */ /* 0x000fea00078e0069 */
[----:B------:R-:W-:Y:S01]  /*e200*/  MUFU.EX2 R117, R240 ;  /* 0x000000f000757308 */ /* 0x000fe20000000800 */
[----:B------:R-:W-:Y:S01]  /*e210*/  IMAD.MOV.U32 R166, RZ, RZ, R180 ;  /* 0x000000ffffa67224 */ /* 0x000fe200078e00b4 */
[C---:B------:R-:W-:Y:S08]  /*e220*/  HMMA.16816.F32.BF16 R16, R36.reuse, R26, R16 ;  /* 0x0000001a2410723c */ /* 0x040ff00000041810 */
[----:B------:R-:W-:Y:S01]  /*e230*/  MUFU.EX2 R105, R75 ;  /* 0x0000004b00697308 */ /* 0x000fe20000000800 */
[C---:B------:R-:W-:Y:S01]  /*e240*/  FMUL.FTZ R26, R0.reuse, R162 ;  /* 0x000000a2001a7220 */ /* 0x040fe20000410000 */
[----:B------:R-:W-:Y:S02]  /*e250*/  IMAD.MOV.U32 R162, RZ, RZ, R42 ;  /* 0x000000ffffa27224 */ /* 0x000fe400078e002a */
[C---:B------:R-:W-:Y:S01]  /*e260*/  FMUL.FTZ R27, R0.reuse, R163 ;  /* 0x000000a3001b7220 */ /* 0x040fe20000410000 */
[----:B------:R-:W4:Y:S01]  /*e270*/  LDSM.16.MT88.4 R40, [R209+0x4000] ;  /* 0x00400000d128783b */ /* 0x000f220000004200 */
[----:B------:R-:W-:Y:S02]  /*e280*/  IMAD.MOV.U32 R180, RZ, RZ, R124 ;  /* 0x000000ffffb47224 */ /* 0x000fe400078e007c */
[----:B------:R-:W-:Y:S02]  /*e290*/  IMAD.MOV.U32 R163, RZ, RZ, R30 ;  /* 0x000000ffffa37224 */ /* 0x000fe400078e001e */
[----:B------:R-:W-:Y:S01]  /*e2a0*/  MUFU.EX2 R124, R241 ;  /* 0x000000f1007c7308 */ /* 0x000fe20000000800 */
[----:B------:R-:W-:Y:S02]  /*e2b0*/  IMAD.MOV.U32 R164, RZ, RZ, R197 ;  /* 0x000000ffffa47224 */ /* 0x000fe400078e00c5 */
[----:B------:R-:W-:Y:S02]  /*e2c0*/  IMAD.MOV.U32 R169, RZ, RZ, R163 ;  /* 0x000000ffffa97224 */ /* 0x000fe400078e00a3 */
[----:B------:R-:W-:Y:S05]  /*e2d0*/  IMAD.MOV.U32 R197, RZ, RZ, R120 ;  /* 0x000000ffffc57224 */ /* 0x000fea00078e0078 */
[----:B------:R-:W-:Y:S01]  /*e2e0*/  MUFU.EX2 R120, R244 ;  /* 0x000000f400787308 */ /* 0x000fe20000000800 */
[----:B------:R-:W-:Y:S02]  /*e2f0*/  IMAD.MOV.U32 R163, RZ, RZ, R109 ;  /* 0x000000ffffa37224 */ /* 0x000fe400078e006d */
[----:B------:R-:W-:Y:S07]  /*e300*/  IMAD.MOV.U32 R165, RZ, RZ, R196 ;  /* 0x000000ffffa57224 */ /* 0x000fee00078e00c4 */
[----:B------:R-:W-:Y:S01]  /*e310*/  MUFU.EX2 R109, R115 ;  /* 0x00000073006d7308 */ /* 0x000fe20000000800 */
[----:B------:R-:W-:Y:S09]  /*e320*/  IMAD.MOV.U32 R196, RZ, RZ, R121 ;  /* 0x000000ffffc47224 */ /* 0x000ff200078e0079 */
[----:B------:R-:W-:Y:S10]  /*e330*/  MUFU.EX2 R121, R112 ;  /* 0x0000007000797308 */ /* 0x000ff40000000800 */
[----:B------:R-:W-:Y:S10]  /*e340*/  MUFU.EX2 R112, R116 ;  /* 0x0000007400707308 */ /* 0x000ff40000000800 */
[----:B------:R-:W-:Y:S10]  /*e350*/  MUFU.EX2 R115, R248 ;  /* 0x000000f800737308 */ /* 0x000ff40000000800 */
[----:B------:R-:W-:Y:S01]  /*e360*/  MUFU.EX2 R116, R251 ;  /* 0x000000fb00747308 */ /* 0x000fe20000000800 */
[-C--:B----4-:R-:W-:Y:S03]  /*e370*/  HMMA.16816.F32.BF16 R20, R36, R40.reuse, R20 ;  /* 0x000000282414723c */ /* 0x090fe60000041814 */
[C---:B--2---:R-:W-:Y:S01]  /*e380*/  FMUL.FTZ R30, R0.reuse, R170 ;  /* 0x000000aa001e7220 */ /* 0x044fe20000410000 */
[----:B------:R-:W-:Y:S04]  /*e390*/  FMUL.FTZ R31, R0, R171 ;  /* 0x000000ab001f7220 */ /* 0x000fe80000410000 */
[C---:B------:R-:W-:Y:S08]  /*e3a0*/  HMMA.16816.F32.BF16 R24, R48.reuse, R40, R24 ;  /* 0x000000283018723c */ /* 0x040ff00000041818 */
[-C--:B------:R-:W-:Y:S03]  /*e3b0*/  HMMA.16816.F32.BF16 R28, R48, R42.reuse, R28 ;  /* 0x0000002a301c723c */ /* 0x080fe6000004181c */
[----:B------:R-:W-:Y:S02]  /*e3c0*/  IMAD.MOV.U32 R51, RZ, RZ, R162 ;  /* 0x000000ffff337224 */ /* 0x000fe400078e00a2 */
[----:B------:R-:W2:Y:S02]  /*e3d0*/  LDL.LU R162, [R1] ;  /* 0x0000000001a27983 */ /* 0x000ea40000300800 */
[----:B------:R-:W-:Y:S01]  /*e3e0*/  IMAD.MOV.U32 R50, RZ, RZ, R51 ;  /* 0x000000ffff327224 */ /* 0x000fe200078e0033 */
[----:B------:R-:W-:Y:S01]  /*e3f0*/  HMMA.16816.F32.BF16 R32, R36, R42, R32 ;  /* 0x0000002a2420723c */ /* 0x000fe20000041820 */
[----:B------:R-:W4:Y:S03]  /*e400*/  LDSM.16.MT88.4 R36, [R139+0x4400] ;  /* 0x004400008b24783b */ /* 0x000f260000004200 */
[----:B------:R-:W-:Y:S02]  /*e410*/  IMAD.MOV.U32 R49, RZ, RZ, R50 ;  /* 0x000000ffff317224 */ /* 0x000fe400078e0032 */
[----:B------:R-:W-:Y:S02]  /*e420*/  IMAD.MOV.U32 R51, RZ, RZ, R169 ;  /* 0x000000ffff337224 */ /* 0x000fe400078e00a9 */
[----:B------:R-:W-:Y:S01]  /*e430*/  IMAD.MOV.U32 R169, RZ, RZ, R160 ;  /* 0x000000ffffa97224 */ /* 0x000fe200078e00a0 */
[----:B------:R-:W-:Y:S01]  /*e440*/  LDSM.16.MT88.4 R40, [R139+0x5000] ;  /* 0x005000008b28783b */ /* 0x000fe20000004200 */
[----:B------:R-:W-:Y:S02]  /*e450*/  IMAD.MOV.U32 R50, RZ, RZ, R51 ;  /* 0x000000ffff327224 */ /* 0x000fe400078e0033 */
[----:B------:R-:W-:Y:S02]  /*e460*/  IMAD.MOV.U32 R51, RZ, RZ, R169 ;  /* 0x000000ffff337224 */ /* 0x000fe400078e00a9 */
[----:B------:R-:W-:Y:S02]  /*e470*/  IMAD.MOV.U32 R160, RZ, RZ, R159 ;  /* 0x000000ffffa07224 */ /* 0x000fe400078e009f */
[----:B------:R-:W-:Y:S02]  /*e480*/  IMAD.MOV.U32 R159, RZ, RZ, R126 ;  /* 0x000000ffff9f7224 */ /* 0x000fe400078e007e */
[----:B------:R-:W2:Y:S01]  /*e490*/  LDL.LU R126, [R1+0xa0] ;  /* 0x0000a000017e7983 */ /* 0x000ea20000300800 */
[----:B------:R-:W-:Y:S02]  /*e4a0*/  IMAD.MOV.U32 R169, RZ, RZ, R160 ;  /* 0x000000ffffa97224 */ /* 0x000fe400078e00a0 */
[----:B------:R-:W-:Y:S02]  /*e4b0*/  IMAD.MOV.U32 R160, RZ, RZ, R122 ;  /* 0x000000ffffa07224 */ /* 0x000fe400078e007a */
[----:B------:R-:W2:Y:S02]  /*e4c0*/  LDL.LU R122, [R1+0x9c] ;  /* 0x00009c00017a7983 */ /* 0x000ea40000300800 */
[----:B------:R-:W-:Y:S01]  /*e4d0*/  MUFU.EX2 R74, R160 ;  /* 0x000000a0004a7308 */ /* 0x000fe20000000800 */
[-C--:B----4-:R-:W-:Y:S08]  /*e4e0*/  HMMA.16816.F32.BF16 R4, R52, R36.reuse, R4 ;  /* 0x000000243404723c */ /* 0x090ff00000041804 */
[C---:B------:R-:W-:Y:S08]  /*e4f0*/  HMMA.16816.F32.BF16 R8, R44.reuse, R36, R8 ;  /* 0x000000242c08723c */ /* 0x040ff00000041808 */
[-C--:B------:R-:W-:Y:S08]  /*e500*/  HMMA.16816.F32.BF16 R12, R44, R38.reuse, R12 ;  /* 0x000000262c0c723c */ /* 0x080ff0000004180c */
[C---:B------:R-:W-:Y:S01]  /*e510*/  HMMA.16816.F32.BF16 R16, R52.reuse, R38, R16 ;  /* 0x000000263410723c */ /* 0x040fe20000041810 */
[----:B------:R-:W4:Y:S07]  /*e520*/  LDSM.16.MT88.4 R36, [R209+0x4400] ;  /* 0x00440000d124783b */ /* 0x000f2e0000004200 */
[-C--:B----4-:R-:W-:Y:S08]  /*e530*/  HMMA.16816.F32.BF16 R20, R52, R36.reuse, R20 ;  /* 0x000000243414723c */ /* 0x090ff00000041814 */
[C---:B------:R-:W-:Y:S08]  /*e540*/  HMMA.16816.F32.BF16 R24, R44.reuse, R36, R24 ;  /* 0x000000242c18723c */ /* 0x040ff00000041818 */
[-C--:B------:R-:W-:Y:S03]  /*e550*/  HMMA.16816.F32.BF16 R28, R44, R38.reuse, R28 ;  /* 0x000000262c1c723c */ /* 0x080fe6000004181c */
[--C-:B------:R-:W-:Y:S02]  /*e560*/  HSET2.LE.AND R45, R87, R213.reuse, PT ;  /* 0x000000d5572d7233 */ /* 0x100fe40003803000 */
[--C-:B------:R-:W-:Y:S02]  /*e570*/  HSET2.LE.AND R46, R100, R213.reuse, PT ;  /* 0x000000d5642e7233 */ /* 0x100fe40003803000 */
[----:B------:R-:W-:Y:S01]  /*e580*/  MUFU.EX2 R100, R49 ;  /* 0x0000003100647308 */ /* 0x000fe20000000800 */
[----:B------:R-:W-:Y:S01]  /*e590*/  HMMA.16816.F32.BF16 R32, R52, R38, R32 ;  /* 0x000000263420723c */ /* 0x000fe20000041820 */
[----:B------:R-:W4:Y:S03]  /*e5a0*/  LDSM.16.MT88.4 R36, [R139+0x4800] ;  /* 0x004800008b24783b */ /* 0x000f260000004200 */
[----:B------:R-:W-:Y:S01]  /*e5b0*/  IMAD.MOV.U32 R53, RZ, RZ, R50 ;  /* 0x000000ffff357224 */ /* 0x000fe200078e0032 */
[----:B------:R-:W-:Y:S01]  /*e5c0*/  LOP3.LUT R47, R102, 0xff00ff, RZ, 0xc0, !PT ;  /* 0x00ff00ff662f7812 */ /* 0x000fe200078ec0ff */
[----:B------:R-:W-:Y:S01]  /*e5d0*/  IMAD.MOV.U32 R54, RZ, RZ, R51 ;  /* 0x000000ffff367224 */ /* 0x000fe200078e0033 */
[--C-:B------:R-:W-:Y:S02]  /*e5e0*/  HSET2.LE.AND R44, R85, R213.reuse, PT ;  /* 0x000000d5552c7233 */ /* 0x100fe40003803000 */
[----:B------:R1:W-:Y:S01]  /*e5f0*/  MUFU.EX2 R102, R53 ;  /* 0x0000003500667308 */ /* 0x0003e20000000800 */
[----:B------:R-:W-:Y:S01]  /*e600*/  IMAD.MOV.U32 R55, RZ, RZ, R169 ;  /* 0x000000ffff377224 */ /* 0x000fe200078e00a9 */
[--C-:B------:R-:W-:Y:S01]  /*e610*/  HSET2.LE.AND R47, R47, R213.reuse, PT ;  /* 0x000000d52f2f7233 */ /* 0x100fe20003803000 */
[----:B------:R-:W-:Y:S02]  /*e620*/  IMAD.MOV.U32 R169, RZ, RZ, R158 ;  /* 0x000000ffffa97224 */ /* 0x000fe400078e009e */
[----:B------:R-:W-:Y:S02]  /*e630*/  IMAD.MOV.U32 R158, RZ, RZ, R156 ;  /* 0x000000ffff9e7224 */ /* 0x000fe400078e009c */
[----:B------:R-:W-:Y:S02]  /*e640*/  IMAD.MOV.U32 R156, RZ, RZ, R175 ;  /* 0x000000ffff9c7224 */ /* 0x000fe400078e00af */
[----:B------:R-:W-:Y:S02]  /*e650*/  IMAD.MOV.U32 R175, RZ, RZ, R230 ;  /* 0x000000ffffaf7224 */ /* 0x000fe400078e00e6 */
[----:B------:R-:W-:Y:S02]  /*e660*/  IMAD.MOV.U32 R230, RZ, RZ, R226 ;  /* 0x000000ffffe67224 */ /* 0x000fe400078e00e2 */
[----:B------:R-:W-:Y:S02]  /*e670*/  IMAD.MOV.U32 R226, RZ, RZ, R123 ;  /* 0x000000ffffe27224 */ /* 0x000fe400078e007b */
[----:B------:R-:W2:Y:S01]  /*e680*/  LDL.LU R123, [R1+0x98] ;  /* 0x00009800017b7983 */ /* 0x000ea20000300800 */
[----:B-1----:R-:W-:Y:S02]  /*e690*/  IMAD.MOV.U32 R53, RZ, RZ, R54 ;  /* 0x000000ffff357224 */ /* 0x002fe400078e0036 */
[----:B------:R-:W-:Y:S02]  /*e6a0*/  IMAD.MOV.U32 R54, RZ, RZ, R55 ;  /* 0x000000ffff367224 */ /* 0x000fe400078e0037 */
[----:B------:R1:W-:Y:S01]  /*e6b0*/  MUFU.EX2 R87, R53 ;  /* 0x0000003500577308 */ /* 0x0003e20000000800 */
[----:B------:R-:W-:Y:S02]  /*e6c0*/  IMAD.MOV.U32 R55, RZ, RZ, R158 ;  /* 0x000000ffff377224 */ /* 0x000fe400078e009e */
[----:B------:R-:W-:Y:S02]  /*e6d0*/  IMAD.MOV.U32 R158, RZ, RZ, R175 ;  /* 0x000000ffff9e7224 */ /* 0x000fe400078e00af */
[----:B------:R-:W-:Y:S02]  /*e6e0*/  IMAD.MOV.U32 R175, RZ, RZ, R173 ;  /* 0x000000ffffaf7224 */ /* 0x000fe400078e00ad */
[----:B------:R-:W-:Y:S02]  /*e6f0*/  IMAD.MOV.U32 R173, RZ, RZ, R181 ;  /* 0x000000ffffad7224 */ /* 0x000fe400078e00b5 */
[----:B------:R-:W-:Y:S02]  /*e700*/  IMAD.MOV.U32 R181, RZ, RZ, R127 ;  /* 0x000000ffffb57224 */ /* 0x000fe400078e007f */
[----:B------:R-:W2:Y:S01]  /*e710*/  LDL.LU R127, [R1+0x94] ;  /* 0x00009400017f7983 */ /* 0x000ea20000300800 */
[-C--:B----4-:R-:W-:Y:S05]  /*e720*/  HMMA.16816.F32.BF16 R4, R56, R36.reuse, R4 ;  /* 0x000000243804723c */ /* 0x090fea0000041804 */
[----:B-1----:R-:W-:Y:S02]  /*e730*/  IMAD.MOV.U32 R53, RZ, RZ, R54 ;  /* 0x000000ffff357224 */ /* 0x002fe400078e0036 */
[----:B------:R-:W-:Y:S01]  /*e740*/  IMAD.MOV.U32 R54, RZ, RZ, R55 ;  /* 0x000000ffff367224 */ /* 0x000fe200078e0037 */
[C---:B------:R-:W-:Y:S04]  /*e750*/  HMMA.16816.F32.BF16 R8, R64.reuse, R36, R8 ;  /* 0x000000244008723c */ /* 0x040fe80000041808 */
[----:B------:R-:W-:Y:S02]  /*e760*/  IMAD.MOV.U32 R55, RZ, RZ, R158 ;  /* 0x000000ffff377224 */ /* 0x000fe400078e009e */
[----:B------:R-:W-:Y:S02]  /*e770*/  IMAD.MOV.U32 R158, RZ, RZ, R175 ;  /* 0x000000ffff9e7224 */ /* 0x000fe400078e00af */
[-C--:B------:R-:W-:Y:S03]  /*e780*/  HMMA.16816.F32.BF16 R12, R64, R38.reuse, R12 ;  /* 0x00000026400c723c */ /* 0x080fe6000004180c */
[----:B------:R-:W-:Y:S02]  /*e790*/  IMAD.MOV.U32 R175, RZ, RZ, R173 ;  /* 0x000000ffffaf7224 */ /* 0x000fe400078e00ad */
[----:B------:R-:W-:Y:S02]  /*e7a0*/  IMAD.MOV.U32 R173, RZ, RZ, R202 ;  /* 0x000000ffffad7224 */ /* 0x000fe400078e00ca */
[----:B------:R-:W-:Y:S01]  /*e7b0*/  IMAD.MOV.U32 R202, RZ, RZ, R206 ;  /* 0x000000ffffca7224 */ /* 0x000fe200078e00ce */
[C---:B------:R-:W-:Y:S01]  /*e7c0*/  HMMA.16816.F32.BF16 R16, R56.reuse, R38, R16 ;  /* 0x000000263810723c */ /* 0x040fe20000041810 */
[----:B------:R-:W1:Y:S03]  /*e7d0*/  LDSM.16.MT88.4 R36, [R209+0x4800] ;  /* 0x00480000d124783b */ /* 0x000e660000004200 */
[----:B------:R-:W-:Y:S02]  /*e7e0*/  IMAD.MOV.U32 R206, RZ, RZ, R136 ;  /* 0x000000ffffce7224 */ /* 0x000fe400078e0088 */
[----:B---3--:R-:W-:Y:S01]  /*e7f0*/  FFMA.FTZ R52, R2, R168, R104 ;  /* 0x000000a802347223 */ /* 0x008fe20000010068 */
[----:B------:R-:W-:Y:S01]  /*e800*/  F2FP.BF16.F32.PACK_AB R2, R137, R131 ;  /* 0x000000838902723e */ /* 0x000fe200000010ff */
[----:B------:R-:W-:Y:S01]  /*e810*/  MUFU.EX2 R104, R79 ;  /* 0x0000004f00687308 */ /* 0x000fe20000000800 */
[----:B------:R-:W-:Y:S02]  /*e820*/  IMAD.MOV.U32 R168, RZ, RZ, R166 ;  /* 0x000000ffffa87224 */ /* 0x000fe400078e00a6 */
[----:B------:R-:W-:Y:S07]  /*e830*/  IMAD.MOV.U32 R166, RZ, RZ, R108 ;  /* 0x000000ffffa67224 */ /* 0x000fee00078e006c */
[----:B------:R-:W3:Y:S10]  /*e840*/  MUFU.EX2 R108, R78 ;  /* 0x0000004e006c7308 */ /* 0x000ef40000000800 */
[----:B------:R-:W-:Y:S01]  /*e850*/  MUFU.EX2 R75, R166 ;  /* 0x000000a6004b7308 */ /* 0x000fe20000000800 */
[----:B---3--:R-:W-:Y:S04]  /*e860*/  F2FP.BF16.F32.PACK_AB R48, R104, R108 ;  /* 0x0000006c6830723e */ /* 0x008fe800000010ff */
[----:B------:R-:W-:Y:S02]  /*e870*/  LOP3.LUT R47, R48, R47, RZ, 0xc0, !PT ;  /* 0x0000002f302f7212 */ /* 0x000fe400078ec0ff */
[----:B------:R-:W-:Y:S01]  /*e880*/  LDSM.16.MT88.4 R48, [R209+0x5000] ;  /* 0x00500000d130783b */ /* 0x000fe20000004200 */
[-C--:B-1----:R-:W-:Y:S08]  /*e890*/  HMMA.16816.F32.BF16 R20, R56, R36.reuse, R20 ;  /* 0x000000243814723c */ /* 0x082ff00000041814 */
[C---:B------:R-:W-:Y:S08]  /*e8a0*/  HMMA.16816.F32.BF16 R24, R64.reuse, R36, R24 ;  /* 0x000000244018723c */ /* 0x040ff00000041818 */
[-C--:B------:R-:W-:Y:S03]  /*e8b0*/  HMMA.16816.F32.BF16 R28, R64, R38.reuse, R28 ;  /* 0x00000026401c723c */ /* 0x080fe6000004181c */
[----:B------:R-:W-:Y:S02]  /*e8c0*/  IMAD.MOV.U32 R66, RZ, RZ, R175 ;  /* 0x000000ffff427224 */ /* 0x000fe400078e00af */
[----:B------:R-:W-:Y:S02]  /*e8d0*/  IMAD.MOV.U32 R175, RZ, RZ, R172 ;  /* 0x000000ffffaf7224 */ /* 0x000fe400078e00ac */
[----:B------:R-:W-:Y:S01]  /*e8e0*/  MUFU.EX2 R79, R66 ;  /* 0x00000042004f7308 */ /* 0x000fe20000000800 */
[----:B------:R-:W-:Y:S01]  /*e8f0*/  HMMA.16816.F32.BF16 R32, R56, R38, R32 ;  /* 0x000000263820723c */ /* 0x000fe20000041820 */
[----:B------:R-:W1:Y:S03]  /*e900*/  LDSM.16.MT88.4 R36, [R139+0x4c00] ;  /* 0x004c00008b24783b */ /* 0x000e660000004200 */
[----:B------:R-:W-:Y:S01]  /*e910*/  F2FP.BF16.F32.PACK_AB R59, R95, R94 ;  /* 0x0000005e5f3b723e */ /* 0x000fe200000010ff */
[----:B------:R-:W-:Y:S01]  /*e920*/  FADD.FTZ R57, R179, R238 ;  /* 0x000000eeb3397221 */ /* 0x000fe20000010000 */
[----:B------:R-:W-:Y:S01]  /*e930*/  IMAD.MOV.U32 R67, RZ, RZ, R55 ;  /* 0x000000ffff437224 */ /* 0x000fe200078e0037 */
[----:B------:R-:W-:Y:S03]  /*e940*/  LOP3.LUT R55, R103, 0xff00ff, RZ, 0xc0, !PT ;  /* 0x00ff00ff67377812 */ /* 0x000fe600078ec0ff */
[----:B------:R-:W-:Y:S02]  /*e950*/  IMAD.MOV.U32 R65, RZ, RZ, R67 ;  /* 0x000000ffff417224 */ /* 0x000fe400078e0043 */
[--C-:B------:R-:W-:Y:S01]  /*e960*/  HSET2.LE.AND R55, R55, R213.reuse, PT ;  /* 0x000000d537377233 */ /* 0x100fe20003803000 */
[----:B------:R-:W-:Y:S01]  /*e970*/  IMAD.MOV.U32 R67, RZ, RZ, R169 ;  /* 0x000000ffff437224 */ /* 0x000fe200078e00a9 */
[----:B------:R-:W-:Y:S01]  /*e980*/  MUFU.EX2 R85, R65 ;  /* 0x0000004100557308 */ /* 0x000fe20000000800 */
[----:B------:R-:W-:Y:S02]  /*e990*/  IMAD.MOV.U32 R169, RZ, RZ, R168 ;  /* 0x000000ffffa97224 */ /* 0x000fe400078e00a8 */
[----:B------:R-:W-:Y:S02]  /*e9a0*/  IMAD.MOV.U32 R168, RZ, RZ, R163 ;  /* 0x000000ffffa87224 */ /* 0x000fe400078e00a3 */
[----:B------:R-:W-:Y:S02]  /*e9b0*/  IMAD.MOV.U32 R163, RZ, RZ, R161 ;  /* 0x000000ffffa37224 */ /* 0x000fe400078e00a1 */
[----:B------:R-:W-:Y:S02]  /*e9c0*/  IMAD.MOV.U32 R161, RZ, RZ, R165 ;  /* 0x000000ffffa17224 */ /* 0x000fe400078e00a5 */
[----:B------:R-:W-:Y:S02]  /*e9d0*/  IMAD.MOV.U32 R165, RZ, RZ, R164 ;  /* 0x000000ffffa57224 */ /* 0x000fe400078e00a4 */
[----:B------:R-:W-:Y:S02]  /*e9e0*/  IMAD.MOV.U32 R164, RZ, RZ, R159 ;  /* 0x000000ffffa47224 */ /* 0x000fe400078e009f */
[----:B------:R-:W-:Y:S02]  /*e9f0*/  IMAD.MOV.U32 R159, RZ, RZ, R157 ;  /* 0x000000ffff9f7224 */ /* 0x000fe400078e009d */
[----:B------:R-:W-:Y:S01]  /*ea00*/  IMAD.MOV.U32 R157, RZ, RZ, R215 ;  /* 0x000000ffff9d7224 */ /* 0x000fe200078e00d7 */
[----:B--2---:R-:W-:Y:S01]  /*ea10*/  MUFU.EX2 R78, R162 ;  /* 0x000000a2004e7308 */ /* 0x004fe20000000800 */
[-C--:B-1----:R-:W-:Y:S08]  /*ea20*/  HMMA.16816.F32.BF16 R4, R68, R36.reuse, R4 ;  /* 0x000000244404723c */ /* 0x082ff00000041804 */
[C---:B------:R-:W-:Y:S08]  /*ea30*/  HMMA.16816.F32.BF16 R8, R60.reuse, R36, R8 ;  /* 0x000000243c08723c */ /* 0x040ff00000041808 */
[-C--:B------:R-:W-:Y:S03]  /*ea40*/  HMMA.16816.F32.BF16 R12, R60, R38.reuse, R12 ;  /* 0x000000263c0c723c */ /* 0x080fe6000004180c */
[--C-:B------:R-:W-:Y:S01]  /*ea50*/  FFMA.FTZ R126, R126, UR4, -R72.reuse ;  /* 0x000000047e7e7c23 */ /* 0x100fe20008010848 */
[----:B------:R-:W-:Y:S04]  /*ea60*/  FFMA.FTZ R122, R122, UR4, -R72 ;  /* 0x000000047a7a7c23 */ /* 0x000fe80008010848 */
[C---:B------:R-:W-:Y:S01]  /*ea70*/  HMMA.16816.F32.BF16 R16, R68.reuse, R38, R16 ;  /* 0x000000264410723c */ /* 0x040fe20000041810 */
[----:B------:R-:W1:Y:S01]  /*ea80*/  LDSM.16.MT88.4 R36, [R209+0x4c00] ;  /* 0x004c0000d124783b */ /* 0x000e620000004200 */
[----:B------:R-:W-:Y:S10]  /*ea90*/  MUFU.EX2 R126, R126 ;  /* 0x0000007e007e7308 */ /* 0x000ff40000000800 */
[----:B------:R-:W-:Y:S01]  /*eaa0*/  MUFU.EX2 R122, R122 ;  /* 0x0000007a007a7308 */ /* 0x000fe20000000800 */
        /* <DEDUP_REMOVED lines=14> */
[----:B------:R-:W-:Y:S01]  /*eb90*/  PRMT R36, R80, 0x7771, RZ ;  /* 0x0000777150247816 */ /* 0x000fe200000000ff */
[----:B------:R-:W-:Y:S01]  /*eba0*/  FADD.FTZ R61, R151, R61 ;  /* 0x0000003d973d7221 */ /* 0x000fe20000010000 */
[--C-:B------:R-:W-:Y:S03]  /*ebb0*/  HSET2.LE.AND R38, R97, R213.reuse, PT ;  /* 0x000000d561267233 */ /* 0x100fe60003803000 */
[----:B------:R-:W-:Y:S01]  /*ebc0*/  MUFU.EX2 R70, R174 ;  /* 0x000000ae00467308 */ /* 0x000fe20000000800 */
[----:B------:R-:W-:Y:S02]  /*ebd0*/  LOP3.LUT R3, R3, 0xff, RZ, 0xc0, !PT ;  /* 0x000000ff03037812 */ /* 0x000fe400078ec0ff */
[----:B------:R-:W-:Y:S07]  /*ebe0*/  LOP3.LUT R39, R98, 0xff00ff, RZ, 0xc0, !PT ;  /* 0x00ff00ff62277812 */ /* 0x000fee00078ec0ff */
[----:B------:R1:W-:Y:S01]  /*ebf0*/  MUFU.EX2 R97, R53 ;  /* 0x0000003500617308 */ /* 0x0003e20000000800 */
        /* <DEDUP_REMOVED lines=8> */
[----:B------:R-:W-:Y:S01]  /*ec80*/  F2FP.BF16.F32.PACK_AB R2, R124, R117 ;  /* 0x000000757c02723e */ /* 0x000fe200000010ff */
[----:B-1----:R-:W-:Y:S01]  /*ec90*/  IMAD.MOV.U32 R53, RZ, RZ, R54 ;  /* 0x000000ffff357224 */ /* 0x002fe200078e0036 */
[--C-:B------:R-:W-:Y:S02]  /*eca0*/  HSET2.LE.AND R39, R39, R213.reuse, PT ;  /* 0x000000d527277233 */ /* 0x100fe40003803000 */
[----:B------:R-:W-:Y:S01]  /*ecb0*/  LOP3.LUT R36, R37, R36, RZ, 0xc0, !PT ;  /* 0x0000002425247212 */ /* 0x000fe200078ec0ff */
[----:B------:R-:W-:Y:S01]  /*ecc0*/  IMAD.MOV.U32 R66, RZ, RZ, R53 ;  /* 0x000000ffff427224 */ /* 0x000fe200078e0035 */
[--C-:B------:R-:W-:Y:S02]  /*ecd0*/  HSET2.LE.AND R37, R82, R213.reuse, PT ;  /* 0x000000d552257233 */ /* 0x100fe40003803000 */
[----:B------:R-:W-:Y:S01]  /*ece0*/  F2FP.BF16.F32.PACK_AB R3, R132, R130 ;  /* 0x000000828403723e */ /* 0x000fe200000010ff */
[----:B------:R-:W-:Y:S01]  /*ecf0*/  IMAD.MOV.U32 R65, RZ, RZ, R66 ;  /* 0x000000ffff417224 */ /* 0x000fe200078e0042 */
[--C-:B------:R-:W-:Y:S01]  /*ed00*/  HSET2.LE.AND R54, R99, R213.reuse, PT ;  /* 0x000000d563367233 */ /* 0x100fe20003803000 */
[----:B------:R-:W-:Y:S01]  /*ed10*/  IMAD.MOV.U32 R66, RZ, RZ, R67 ;  /* 0x000000ffff427224 */ /* 0x000fe200078e0043 */
[----:B------:R-:W-:Y:S01]  /*ed20*/  LOP3.LUT R37, R2, R37, RZ, 0xc0, !PT ;  /* 0x0000002502257212 */ /* 0x000fe200078ec0ff */
[----:B------:R-:W1:Y:S01]  /*ed30*/  MUFU.EX2 R99, R219 ;  /* 0x000000db00637308 */ /* 0x000e620000000800 */
[----:B------:R-:W-:Y:S01]  /*ed40*/  F2FP.BF16.F32.PACK_AB R2, R105, R114 ;  /* 0x000000726902723e */ /* 0x000fe200000010ff */
[----:B------:R-:W-:Y:S01]  /*ed50*/  IMAD.MOV.U32 R67, RZ, RZ, R163 ;  /* 0x000000ffff437224 */ /* 0x000fe200078e00a3 */
[----:B------:R-:W-:Y:S01]  /*ed60*/  LOP3.LUT R39, R3, R39, RZ, 0xc0, !PT ;  /* 0x0000002703277212 */ /* 0x000fe200078ec0ff */
[----:B------:R-:W-:Y:S01]  /*ed70*/  IMAD.MOV.U32 R163, RZ, RZ, R161 ;  /* 0x000000ffffa37224 */ /* 0x000fe200078e00a1 */
[----:B------:R-:W-:Y:S01]  /*ed80*/  LOP3.LUT R45, R2, R45, RZ, 0xc0, !PT ;  /* 0x0000002d022d7212 */ /* 0x000fe200078ec0ff */
[----:B------:R-:W-:Y:S01]  /*ed90*/  IMAD.MOV.U32 R161, RZ, RZ, R165 ;  /* 0x000000ffffa17224 */ /* 0x000fe200078e00a5 */
[----:B------:R-:W2:Y:S01]  /*eda0*/  LDL.LU R2, [R1+0x34] ;  /* 0x0000340001027983 */ /* 0x000ea20000300800 */
[----:B------:R-:W-:Y:S02]  /*edb0*/  F2FP.BF16.F32.PACK_AB R3, R121, R113 ;  /* 0x000000717903723e */ /* 0x000fe400000010ff */
[----:B------:R-:W-:Y:S01]  /*edc0*/  MUFU.EX2 R82, R163 ;  /* 0x000000a300527308 */ /* 0x000fe20000000800 */
[-C--:B------:R-:W-:Y:S01]  /*edd0*/  HMMA.16816.F32.BF16 R4, R36, R40.reuse, R4 ;  /* 0x000000282404723c */ /* 0x080fe20000041804 */
[----:B------:R-:W3:Y:S08]  /*ede0*/  LDL.LU R136, [R1+0x90] ;  /* 0x0000900001887983 */ /* 0x000ef00000300800 */
[----:B------:R-:W-:Y:S01]  /*edf0*/  MUFU.EX2 R76, R161 ;  /* 0x000000a1004c7308 */ /* 0x000fe20000000800 */
[----:B------:R-:W4:Y:S01]  /*ee00*/  LDL.LU R172, [R1+0x8c] ;  /* 0x00008c0001ac7983 */ /* 0x000f220000300800 */
[----:B------:R-:W-:Y:S01]  /*ee10*/  LOP3.LUT R44, R3, R44, RZ, 0xc0, !PT ;  /* 0x0000002c032c7212 */ /* 0x000fe200078ec0ff */
[----:B------:R-:W-:Y:S01]  /*ee20*/  IMAD.MOV.U32 R165, RZ, RZ, R164 ;  /* 0x000000ffffa57224 */ /* 0x000fe200078e00a4 */
[----:B------:R-:W-:Y:S01]  /*ee30*/  F2FP.BF16.F32.PACK_AB R3, R112, R109 ;  /* 0x0000006d7003723e */ /* 0x000fe200000010ff */
[----:B------:R-:W3:Y:S01]  /*ee40*/  LDL.LU R215, [R1+0x88] ;  /* 0x0000880001d77983 */ /* 0x000ee20000300800 */
[--C-:B------:R-:W-:Y:S01]  /*ee50*/  HSET2.LE.AND R52, R83, R213.reuse, PT ;  /* 0x000000d553347233 */ /* 0x100fe20003803000 */
[----:B------:R-:W-:Y:S01]  /*ee60*/  IMAD.MOV.U32 R164, RZ, RZ, R158 ;  /* 0x000000ffffa47224 */ /* 0x000fe200078e009e */
[----:B------:R-:W-:Y:S02]  /*ee70*/  LOP3.LUT R46, R3, R46, RZ, 0xc0, !PT ;  /* 0x0000002e032e7212 */ /* 0x000fe400078ec0ff */
[----:B------:R1:W-:Y:S01]  /*ee80*/  MUFU.EX2 R83, R168 ;  /* 0x000000a800537308 */ /* 0x0003e20000000800 */
[--C-:B------:R-:W-:Y:S01]  /*ee90*/  HSET2.LE.AND R53, R84, R213.reuse, PT ;  /* 0x000000d554357233 */ /* 0x100fe20003803000 */
[--C-:B------:R-:W-:Y:S01]  /*eea0*/  FFMA.FTZ R123, R123, UR4, -R72.reuse ;  /* 0x000000047b7b7c23 */ /* 0x100fe20008010848 */
[----:B-1----:R-:W-:Y:S07]  /*eeb0*/  F2FP.BF16.F32.PACK_AB R58, R99, R98 ;  /* 0x00000062633a723e */ /* 0x002fee00000010ff */
[----:B------:R-:W1:Y:S01]  /*eec0*/  MUFU.EX2 R84, R66 ;  /* 0x0000004200547308 */ /* 0x000e620000000800 */
[--C-:B------:R-:W-:Y:S01]  /*eed0*/  HSET2.LE.AND R170, R170, R213.reuse, PT ;  /* 0x000000d5aaaa7233 */ /* 0x100fe20003803000 */
[C---:B------:R-:W-:Y:S08]  /*eee0*/  HMMA.16816.F32.BF16 R8, R44.reuse, R40, R8 ;  /* 0x000000282c08723c */ /* 0x040ff00000041808 */
[----:B------:R-:W-:Y:S01]  /*eef0*/  MUFU.EX2 R71, R165 ;  /* 0x000000a500477308 */ /* 0x000fe20000000800 */
[----:B------:R-:W-:Y:S01]  /*ef00*/  LOP3.LUT R3, R142, 0xff00ff, RZ, 0xc0, !PT ;  /* 0x00ff00ff8e037812 */ /* 0x000fe200078ec0ff */
[----:B------:R-:W-:Y:S01]  /*ef10*/  IMAD.MOV.U32 R158, RZ, RZ, R175 ;  /* 0x000000ffff9e7224 */ /* 0x000fe200078e00af */
[--C-:B------:R-:W-:Y:S07]  /*ef20*/  HSET2.LE.AND R142, R144, R213.reuse, PT ;  /* 0x000000d5908e7233 */ /* 0x100fee0003803000 */
[----:B------:R-:W3:Y:S01]  /*ef30*/  MUFU.EX2 R73, R164 ;  /* 0x000000a400497308 */ /* 0x000ee20000000800 */
[-C--:B------:R-:W-:Y:S03]  /*ef40*/  HMMA.16816.F32.BF16 R12, R44, R42.reuse, R12 ;  /* 0x0000002a2c0c723c */ /* 0x080fe6000004180c */
[--C-:B------:R-:W-:Y:S01]  /*ef50*/  HSET2.LE.AND R3, R3, R213.reuse, PT ;  /* 0x000000d503037233 */ /* 0x100fe20003803000 */
[----:B------:R-:W-:Y:S05]  /*ef60*/  FFMA.FTZ R72, R127, UR4, -R72 ;  /* 0x000000047f487c23 */ /* 0x000fea0008010848 */
[----:B------:R-:W-:Y:S01]  /*ef70*/  MUFU.EX2 R69, R158 ;  /* 0x0000009e00457308 */ /* 0x000fe20000000800 */
[----:B------:R-:W-:Y:S01]  /*ef80*/  IMAD.MOV.U32 R175, RZ, RZ, R229 ;  /* 0x000000ffffaf7224 */ /* 0x000fe200078e00e5 */
[--C-:B------:R-:W-:Y:S01]  /*ef90*/  HSET2.LE.AND R168, R93, R213.reuse, PT ;  /* 0x000000d55da87233 */ /* 0x100fe20003803000 */
[C---:B------:R-:W-:Y:S01]  /*efa0*/  HMMA.16816.F32.BF16 R16, R36.reuse, R42, R16 ;  /* 0x0000002a2410723c */ /* 0x040fe20000041810 */
[----:B------:R-:W3:Y:S06]  /*efb0*/  LDSM.16.MT88.4 R40, [R139+0x5400] ;  /* 0x005400008b28783b */ /* 0x000eec0000004200 */
[----:B------:R-:W-:Y:S01]  /*efc0*/  MUFU.EX2 R72, R72 ;  /* 0x0000004800487308 */ /* 0x000fe20000000800 */
[----:B------:R-:W-:Y:S01]  /*efd0*/  LOP3.LUT R59, R59, R3, RZ, 0xc0, !PT ;  /* 0x000000033b3b7212 */ /* 0x000fe200078ec0ff */
[----:B------:R-:W-:Y:S01]  /*efe0*/  IMAD.MOV.U32 R229, RZ, RZ, R173 ;  /* 0x000000ffffe57224 */ /* 0x000fe200078e00ad */
[----:B-1----:R-:W-:Y:S01]  /*eff0*/  F2FP.BF16.F32.PACK_AB R3, R84, R85 ;  /* 0x000000555403723e */ /* 0x002fe200000010ff */
[----:B------:R-:W-:Y:S01]  /*f000*/  IMAD.MOV.U32 R173, RZ, RZ, R180 ;  /* 0x000000ffffad7224 */ /* 0x000fe200078e00b4 */
[-C--:B------:R-:W-:Y:S05]  /*f010*/  HMMA.16816.F32.BF16 R20, R36, R48.reuse, R20 ;  /* 0x000000302414723c */ /* 0x080fea0000041814 */
[----:B------:R-:W-:Y:S01]  /*f020*/  MUFU.EX2 R123, R123 ;  /* 0x0000007b007b7308 */ /* 0x000fe20000000800 */
[----:B------:R-:W-:Y:S09]  /*f030*/  LOP3.LUT R171, R171, 0xff00ff, RZ, 0xc0, !PT ;  /* 0x00ff00ffabab7812 */ /* 0x000ff200078ec0ff */
[----:B------:R-:W-:Y:S01]  /*f040*/  MUFU.EX2 R66, R173 ;  /* 0x000000ad00427308 */ /* 0x000fe20000000800 */
[C---:B------:R-:W-:Y:S04]  /*f050*/  HMMA.16816.F32.BF16 R24, R44.reuse, R48, R24 ;  /* 0x000000302c18723c */ /* 0x040fe80000041818 */
[----:B------:R-:W-:Y:S01]  /*f060*/  FADD.FTZ R49, R67, R60 ;  /* 0x0000003c43317221 */ /* 0x000fe20000010000 */
[--C-:B------:R-:W-:Y:S04]  /*f070*/  HSET2.LE.AND R171, R171, R213.reuse, PT ;  /* 0x000000d5abab7233 */ /* 0x100fe80003803000 */
[----:B------:R-:W1:Y:S01]  /*f080*/  MUFU.EX2 R67, R159 ;  /* 0x0000009f00437308 */ /* 0x000e620000000800 */
[-C--:B------:R-:W-:Y:S03]  /*f090*/  HMMA.16816.F32.BF16 R28, R44, R50.reuse, R28 ;  /* 0x000000322c1c723c */ /* 0x080fe6000004181c */
[----:B------:R-:W-:Y:S01]  /*f0a0*/  FADD.FTZ R45, R167, R49 ;  /* 0x00000031a72d7221 */ /* 0x000fe20000010000 */
[----:B------:R-:W-:Y:S01]  /*f0b0*/  FADD.FTZ R49, R178, R61 ;  /* 0x0000003db2317221 */ /* 0x000fe20000010000 */
[--C-:B------:R-:W-:Y:S02]  /*f0c0*/  HSET2.LE.AND R46, R101, R213.reuse, PT ;  /* 0x000000d5652e7233 */ /* 0x100fe40003803000 */
[--C-:B------:R-:W-:Y:S01]  /*f0d0*/  HSET2.LE.AND R44, R86, R213.reuse, PT ;  /* 0x000000d5562c7233 */ /* 0x100fe20003803000 */
[----:B------:R-:W-:Y:S01]  /*f0e0*/  HMMA.16816.F32.BF16 R32, R36, R50, R32 ;  /* 0x000000322420723c */ /* 0x000fe20000041820 */
[----:B------:R-:W1:Y:S03]  /*f0f0*/  LDSM.16.MT88.4 R36, [R209+0x5400] ;  /* 0x00540000d124783b */ /* 0x000e660000004200 */
[----:B------:R-:W-:Y:S02]  /*f100*/  LOP3.LUT R46, R3, R46, RZ, 0xc0, !PT ;  /* 0x0000002e032e7212 */ /* 0x000fe400078ec0ff */
[----:B------:R-:W-:Y:S02]  /*f110*/  LOP3.LUT R47, R125, 0xff00ff, RZ, 0xc0, !PT ;  /* 0x00ff00ff7d2f7812 */ /* 0x000fe400078ec0ff */
[--C-:B------:R-:W-:Y:S02]  /*f120*/  HSET2.LE.AND R50, R62, R213.reuse, PT ;  /* 0x000000d53e327233 */ /* 0x100fe40003803000 */
[----:B------:R-:W-:Y:S01]  /*f130*/  MUFU.EX2 R62, R207 ;  /* 0x000000cf003e7308 */ /* 0x000fe20000000800 */
[--C-:B------:R-:W-:Y:S01]  /*f140*/  HSET2.LE.AND R47, R47, R213.reuse, PT ;  /* 0x000000d52f2f7233 */ /* 0x100fe20003803000 */
[----:B--2---:R-:W-:Y:S01]  /*f150*/  FFMA.FTZ R2, R0, R2, R145 ;  /* 0x0000000200027223 */ /* 0x004fe20000010091 */
[----:B------:R-:W-:Y:S03]  /*f160*/  F2FP.BF16.F32.PACK_AB R0, R119, R118 ;  /* 0x000000767700723e */ /* 0x000fe600000010ff */
[----:B------:R-:W-:Y:S01]  /*f170*/  FADD.FTZ R56, R147, R2 ;  /* 0x0000000293387221 */ /* 0x000fe20000010000 */
[----:B------:R-:W-:Y:S02]  /*f180*/  LOP3.LUT R54, R0, R54, RZ, 0xc0, !PT ;  /* 0x0000003600367212 */ /* 0x000fe400078ec0ff */
[----:B------:R-:W-:Y:S01]  /*f190*/  F2FP.BF16.F32.PACK_AB R0, R102, R100 ;  /* 0x000000646600723e */ /* 0x000fe200000010ff */
[----:B------:R-:W-:Y:S01]  /*f1a0*/  FADD.FTZ R48, R150, R56 ;  /* 0x0000003896307221 */ /* 0x000fe20000010000 */
[----:B------:R-:W-:Y:S01]  /*f1b0*/  F2FP.BF16.F32.PACK_AB R2, R116, R115 ;  /* 0x000000737402723e */ /* 0x000fe200000010ff */
[----:B----4-:R-:W-:Y:S01]  /*f1c0*/  MUFU.EX2 R172, R172 ;  /* 0x000000ac00ac7308 */ /* 0x010fe20000000800 */
[----:B------:R-:W-:Y:S01]  /*f1d0*/  LOP3.LUT R52, R0, R52, RZ, 0xc0, !PT ;  /* 0x0000003400347212 */ /* 0x000fe200078ec0ff */
[----:B------:R-:W-:Y:S01]  /*f1e0*/  FADD.FTZ R3, R177, R48 ;  /* 0x00000030b1037221 */ /* 0x000fe20000010000 */
[----:B------:R-:W-:Y:S01]  /*f1f0*/  F2FP.BF16.F32.PACK_AB R0, R97, R87 ;  /* 0x000000576100723e */ /* 0x000fe200000010ff */
[----:B---3--:R-:W-:Y:S01]  /*f200*/  IMAD.MOV.U32 R180, RZ, RZ, R215 ;  /* 0x000000ffffb47224 */ /* 0x008fe200078e00d7 */
[----:B------:R-:W-:Y:S01]  /*f210*/  LOP3.LUT R55, R2, R55, RZ, 0xc0, !PT ;  /* 0x0000003702377212 */ /* 0x000fe200078ec0ff */
[----:B------:R-:W-:Y:S01]  /*f220*/  FADD.FTZ R3, R154, R3 ;  /* 0x000000039a037221 */ /* 0x000fe20000010000 */
[----:B------:R-:W-:Y:S01]  /*f230*/  LOP3.LUT R53, R0, R53, RZ, 0xc0, !PT ;  /* 0x0000003500357212 */ /* 0x000fe200078ec0ff */
[----:B------:R-:W-:Y:S01]  /*f240*/  FADD.FTZ R0, R65, R57 ;  /* 0x0000003941007221 */ /* 0x000fe20000010000 */
[--C-:B------:R-:W-:Y:S01]  /*f250*/  HSET2.LE.AND R2, R129, R213.reuse, PT ;  /* 0x000000d581027233 */ /* 0x100fe20003803000 */
[----:B------:R-:W2:Y:S01]  /*f260*/  LDL.LU R215, [R1+0x84] ;  /* 0x0000840001d77983 */ /* 0x000ea20000300800 */
[--C-:B------:R-:W-:Y:S01]  /*f270*/  HSET2.LE.AND R56, R92, R213.reuse, PT ;  /* 0x000000d55c387233 */ /* 0x100fe20003803000 */
[----:B------:R-:W-:Y:S01]  /*f280*/  FADD.FTZ R60, R169, R0 ;  /* 0x00000000a93c7221 */ /* 0x000fe20000010000 */
[--C-:B------:R-:W-:Y:S01]  /*f290*/  HSET2.LE.AND R57, R89, R213.reuse, PT ;  /* 0x000000d559397233 */ /* 0x100fe20003803000 */
[-C--:B------:R-:W-:Y:S01]  /*f2a0*/  HMMA.16816.F32.BF16 R4, R52, R40.reuse, R4 ;  /* 0x000000283404723c */ /* 0x080fe20000041804 */
[----:B------:R-:W3:Y:S04]  /*f2b0*/  MUFU.EX2 R65, R175 ;  /* 0x000000af00417308 */ /* 0x000ee80000000800 */
[----:B------:R-:W-:Y:S01]  /*f2c0*/  LOP3.LUT R58, R58, R2, RZ, 0xc0, !PT ;  /* 0x000000023a3a7212 */ /* 0x000fe200078ec0ff */
[----:B------:R-:W-:Y:S01]  /*f2d0*/  FADD.FTZ R48, R184, R60 ;  /* 0x0000003cb8307221 */ /* 0x000fe20000010000 */
[----:B------:R-:W-:Y:S04]  /*f2e0*/  F2FP.BF16.F32.PACK_AB R0, R79, R80 ;  /* 0x000000504f00723e */ /* 0x000fe800000010ff */
[----:B------:R-:W-:Y:S01]  /*f2f0*/  MUFU.EX2 R64, R180 ;  /* 0x000000b400407308 */ /* 0x000fe20000000800 */
[----:B------:R-:W-:Y:S01]  /*f300*/  F2FP.BF16.F32.PACK_AB R2, R91, R90 ;  /* 0x0000005a5b02723e */ /* 0x000fe200000010ff */
[----:B------:R-:W-:Y:S01]  /*f310*/  FADD.FTZ R61, R225, R48 ;  /* 0x00000030e13d7221 */ /* 0x000fe20000010000 */
[----:B------:R-:W-:Y:S01]  /*f320*/  LOP3.LUT R56, R0, R56, RZ, 0xc0, !PT ;  /* 0x0000003800387212 */ /* 0x000fe200078ec0ff */
[----:B------:R-:W-:Y:S01]  /*f330*/  FADD.FTZ R3, R198, R3 ;  /* 0x00000003c6037221 */ /* 0x000fe20000010000 */
[----:B------:R-:W-:Y:S01]  /*f340*/  LOP3.LUT R57, R2, R57, RZ, 0xc0, !PT ;  /* 0x0000003902397212 */ /* 0x000fe200078ec0ff */
[----:B------:R-:W-:Y:S01]  /*f350*/  FADD.FTZ R61, R138, R61 ;  /* 0x0000003d8a3d7221 */ /* 0x000fe20000010000 */
[----:B------:R-:W-:Y:S01]  /*f360*/  F2FP.BF16.F32.PACK_AB R0, R82, R83 ;  /* 0x000000535200723e */ /* 0x000fe200000010ff */
[----:B------:R-:W-:Y:S01]  /*f370*/  IMAD.MOV.U32 R138, RZ, RZ, R133 ;  /* 0x000000ffff8a7224 */ /* 0x000fe200078e0085 */
[----:B------:R-:W-:Y:S02]  /*f380*/  F2FP.BF16.F32.PACK_AB R2, R76, R78 ;  /* 0x0000004e4c02723e */ /* 0x000fe400000010ff */
[----:B------:R-:W-:Y:S01]  /*f390*/  LOP3.LUT R47, R0, R47, RZ, 0xc0, !PT ;  /* 0x0000002f002f7212 */ /* 0x000fe200078ec0ff */
[C---:B------:R-:W-:Y:S04]  /*f3a0*/  HMMA.16816.F32.BF16 R8, R56.reuse, R40, R8 ;  /* 0x000000283808723c */ /* 0x040fe80000041808 */
[----:B------:R-:W-:Y:S01]  /*f3b0*/  FADD.FTZ R41, R183, R45 ;  /* 0x0000002db7297221 */ /* 0x000fe20000010000 */
[----:B------:R-:W-:Y:S01]  /*f3c0*/  FADD.FTZ R40, R182, R49 ;  /* 0x00000031b6287221 */ /* 0x000fe20000010000 */
[----:B------:R-:W-:Y:S02]  /*f3d0*/  LOP3.LUT R44, R2, R44, RZ, 0xc0, !PT ;  /* 0x0000002c022c7212 */ /* 0x000fe400078ec0ff */
[-C--:B------:R-:W-:Y:S03]  /*f3e0*/  HMMA.16816.F32.BF16 R12, R56, R42.reuse, R12 ;  /* 0x0000002a380c723c */ /* 0x080fe6000004180c */
[----:B------:R-:W-:Y:S01]  /*f3f0*/  FADD.FTZ R60, R157, R41 ;  /* 0x000000299d3c7221 */ /* 0x000fe20000010000 */
[----:B------:R-:W-:Y:S01]  /*f400*/  FADD.FTZ R51, R227, R40 ;  /* 0x00000028e3337221 */ /* 0x000fe20000010000 */
[--C-:B------:R-:W-:Y:S02]  /*f410*/  HSET2.LE.AND R45, R88, R213.reuse, PT ;  /* 0x000000d5582d7233 */ /* 0x100fe40003803000 */
[----:B------:R-:W-:Y:S01]  /*f420*/  F2FP.BF16.F32.PACK_AB R0, R75, R74 ;  /* 0x0000004a4b00723e */ /* 0x000fe200000010ff */
[C---:B------:R-:W-:Y:S01]  /*f430*/  HMMA.16816.F32.BF16 R16, R52.reuse, R42, R16 ;  /* 0x0000002a3410723c */ /* 0x040fe20000041810 */
[----:B------:R-:W4:Y:S03]  /*f440*/  LDSM.16.MT88.4 R40, [R139+0x5800] ;  /* 0x005800008b28783b */ /* 0x000f260000004200 */
[----:B------:R-:W-:Y:S02]  /*f450*/  LOP3.LUT R45, R0, R45, RZ, 0xc0, !PT ;  /* 0x0000002d002d7212 */ /* 0x000fe400078ec0ff */
[--C-:B------:R-:W-:Y:S02]  /*f460*/  HSET2.LE.AND R48, R77, R213.reuse, PT ;  /* 0x000000d54d307233 */ /* 0x100fe40003803000 */
[-C--:B-1----:R-:W-:Y:S03]  /*f470*/  HMMA.16816.F32.BF16 R20, R52, R36.reuse, R20 ;  /* 0x000000243414723c */ /* 0x082fe60000041814 */
[----:B------:R-:W-:Y:S02]  /*f480*/  F2FP.BF16.F32.PACK_AB R2, R73, R71 ;  /* 0x000000474902723e */ /* 0x000fe400000010ff */
[--C-:B------:R-:W-:Y:S02]  /*f490*/  HSET2.LE.AND R49, R81, R213.reuse, PT ;  /* 0x000000d551317233 */ /* 0x100fe40003803000 */
[----:B------:R-:W-:Y:S01]  /*f4a0*/  LOP3.LUT R48, R2, R48, RZ, 0xc0, !PT ;  /* 0x0000003002307212 */ /* 0x000fe200078ec0ff */
[C---:B------:R-:W-:Y:S04]  /*f4b0*/  HMMA.16816.F32.BF16 R24, R56.reuse, R36, R24 ;  /* 0x000000243818723c */ /* 0x040fe80000041818 */
[----:B------:R-:W-:Y:S01]  /*f4c0*/  FADD.FTZ R36, R181, R61 ;  /* 0x0000003db5247221 */ /* 0x000fe20000010000 */
[----:B------:R-:W-:Y:S01]  /*f4d0*/  F2FP.BF16.F32.PACK_AB R0, R107, R106 ;  /* 0x0000006a6b00723e */ /* 0x000fe200000010ff */
[----:B------:R-:W-:Y:S01]  /*f4e0*/  MUFU.EX2 R61, R196 ;  /* 0x000000c4003d7308 */ /* 0x000fe20000000800 */
[----:B------:R-:W-:Y:S01]  /*f4f0*/  F2FP.BF16.F32.PACK_AB R2, R69, R67 ;  /* 0x000000434502723e */ /* 0x000fe200000010ff */
[-C--:B------:R-:W-:Y:S08]  /*f500*/  HMMA.16816.F32.BF16 R28, R56, R38.reuse, R28 ;  /* 0x00000026381c723c */ /* 0x080ff0000004181c */
[----:B------:R-:W1:Y:S01]  /*f510*/  MUFU.EX2 R59, R230 ;  /* 0x000000e6003b7308 */ /* 0x000e620000000800 */
[----:B------:R-:W-:Y:S01]  /*f520*/  LOP3.LUT R49, R0, R49, RZ, 0xc0, !PT ;  /* 0x0000003100317212 */ /* 0x000fe200078ec0ff */
[----:B------:R-:W-:Y:S01]  /*f530*/  FADD.FTZ R0, R199, R51 ;  /* 0x00000033c7007221 */ /* 0x000fe20000010000 */
[----:B------:R-:W-:Y:S01]  /*f540*/  LOP3.LUT R50, R2, R50, RZ, 0xc0, !PT ;  /* 0x0000003202327212 */ /* 0x000fe200078ec0ff */
[----:B------:R-:W-:Y:S01]  /*f550*/  FADD.FTZ R2, R229, R60 ;  /* 0x0000003ce5027221 */ /* 0x000fe20000010000 */
[----:B------:R-:W-:Y:S01]  /*f560*/  LOP3.LUT R51, R63, 0xff00ff, RZ, 0xc0, !PT ;  /* 0x00ff00ff3f337812 */ /* 0x000fe200078ec0ff */
[----:B------:R-:W-:Y:S04]  /*f570*/  HMMA.16816.F32.BF16 R32, R52, R38, R32 ;  /* 0x000000263420723c */ /* 0x000fe80000041820 */
[----:B------:R-:W1:Y:S01]  /*f580*/  MUFU.EX2 R58, R197 ;  /* 0x000000c5003a7308 */ /* 0x000e620000000800 */
[----:B------:R-:W-:Y:S01]  /*f590*/  FADD.FTZ R56, R202, R2 ;  /* 0x00000002ca387221 */ /* 0x000fe20000010000 */
[----:B------:R-:W-:Y:S01]  /*f5a0*/  FADD.FTZ R37, R235, R0 ;  /* 0x00000000eb257221 */ /* 0x000fe20000010000 */
[----:B------:R-:W-:Y:S01]  /*f5b0*/  F2FP.BF16.F32.PACK_AB R2, R70, R68 ;  /* 0x000000444602723e */ /* 0x000fe200000010ff */
[----:B------:R-:W-:Y:S01]  /*f5c0*/  FADD.FTZ R60, R176, R3 ;  /* 0x00000003b03c7221 */ /* 0x000fe20000010000 */
[--C-:B------:R-:W-:Y:S01]  /*f5d0*/  HSET2.LE.AND R51, R51, R213.reuse, PT ;  /* 0x000000d533337233 */ /* 0x100fe20003803000 */
[-C--:B----4-:R-:W-:Y:S04]  /*f5e0*/  HMMA.16816.F32.BF16 R4, R44, R40.reuse, R4 ;  /* 0x000000282c04723c */ /* 0x090fe80000041804 */
[----:B------:R-:W-:Y:S01]  /*f5f0*/  MUFU.EX2 R57, R226 ;  /* 0x000000e200397308 */ /* 0x000fe20000000800 */
[----:B------:R4:W5:Y:S01]  /*f600*/  LDL.LU R235, [R1+0x80] ;  /* 0x0000800001eb7983 */ /* 0x0009620000300800 */
[----:B------:R-:W-:Y:S01]  /*f610*/  F2FP.BF16.F32.PACK_AB R0, R111, R110 ;  /* 0x0000006e6f00723e */ /* 0x000fe200000010ff */
[----:B------:R-:W-:Y:S01]  /*f620*/  FADD.FTZ R56, R149, R56 ;  /* 0x0000003895387221 */ /* 0x000fe20000010000 */
[----:B------:R-:W-:Y:S01]  /*f630*/  LOP3.LUT R142, R2, R142, RZ, 0xc0, !PT ;  /* 0x0000008e028e7212 */ /* 0x000fe200078ec0ff */
[----:B------:R-:W-:Y:S01]  /*f640*/  FADD.FTZ R2, R189, R36 ;  /* 0x00000024bd027221 */ /* 0x000fe20000010000 */
[----:B------:R-:W-:Y:S01]  /*f650*/  LOP3.LUT R51, R0, R51, RZ, 0xc0, !PT ;  /* 0x0000003300337212 */ /* 0x000fe200078ec0ff */
[----:B------:R-:W-:Y:S01]  /*f660*/  FADD.FTZ R0, R237, R60 ;  /* 0x0000003ced007221 */ /* 0x000fe20000010000 */
[----:B---3--:R-:W-:Y:S01]  /*f670*/  F2FP.BF16.F32.PACK_AB R3, R66, R65 ;  /* 0x000000414203723e */ /* 0x008fe200000010ff */
[----:B------:R-:W-:Y:S01]  /*f680*/  FADD.FTZ R54, R190, R2 ;  /* 0x00000002be367221 */ /* 0x000fe20000010000 */
[----:B-1----:R-:W-:Y:S01]  /*f690*/  F2FP.BF16.F32.PACK_AB R2, R62, R59 ;  /* 0x0000003b3e02723e */ /* 0x002fe200000010ff */
[----:B------:R-:W-:Y:S01]  /*f6a0*/  FADD.FTZ R52, R200, R0 ;  /* 0x00000000c8347221 */ /* 0x000fe20000010000 */
[----:B------:R-:W-:Y:S01]  /*f6b0*/  F2FP.BF16.F32.PACK_AB R0, R172, R64 ;  /* 0x00000040ac00723e */ /* 0x000fe200000010ff */
[C---:B------:R-:W-:Y:S01]  /*f6c0*/  HMMA.16816.F32.BF16 R8, R48.reuse, R40, R8 ;  /* 0x000000283008723c */ /* 0x040fe20000041808 */
[----:B------:R-:W1:Y:S01]  /*f6d0*/  MUFU.EX2 R55, R206 ;  /* 0x000000ce00377308 */ /* 0x000e620000000800 */
[----:B------:R-:W-:Y:S02]  /*f6e0*/  LDSM.16.MT88.4 R148, [R139+0x5c00] ;  /* 0x005c00008b94783b */ /* 0x000fe40000004200 */
[----:B------:R-:W-:Y:S01]  /*f6f0*/  FADD.FTZ R53, R201, R37 ;  /* 0x00000025c9357221 */ /* 0x000fe20000010000 */
[----:B------:R-:W-:Y:S01]  /*f700*/  LOP3.LUT R143, R3, R143, RZ, 0xc0, !PT ;  /* 0x0000008f038f7212 */ /* 0x000fe200078ec0ff */
[----:B------:R-:W-:Y:S01]  /*f710*/  FADD.FTZ R40, R203, R52 ;  /* 0x00000034cb287221 */ /* 0x000fe20000010000 */
[----:B------:R-:W-:Y:S01]  /*f720*/  F2FP.BF16.F32.PACK_AB R3, R61, R58 ;  /* 0x0000003a3d03723e */ /* 0x000fe200000010ff */
[-C--:B------:R-:W-:Y:S02]  /*f730*/  HMMA.16816.F32.BF16 R12, R48, R42.reuse, R12 ;  /* 0x0000002a300c723c */ /* 0x080fe4000004180c */
[----:B------:R-:W3:Y:S01]  /*f740*/  LDSM.16.MT88.4 R36, [R209+0x5800] ;  /* 0x00580000d124783b */ /* 0x000ee20000004200 */
[----:B------:R-:W-:Y:S01]  /*f750*/  LOP3.LUT R141, R2, R141, RZ, 0xc0, !PT ;  /* 0x0000008d028d7212 */ /* 0x000fe200078ec0ff */
[----:B------:R-:W-:Y:S01]  /*f760*/  FADD.FTZ R52, R234, R54 ;  /* 0x00000036ea347221 */ /* 0x000fe20000010000 */
[----:B------:R-:W-:Y:S01]  /*f770*/  FADD.FTZ R2, R152, R56 ;  /* 0x0000003898027221 */ /* 0x000fe20000010000 */
[----:B------:R-:W-:Y:S01]  /*f780*/  LOP3.LUT R140, R0, R140, RZ, 0xc0, !PT ;  /* 0x0000008c008c7212 */ /* 0x000fe200078ec0ff */
[----:B------:R-:W-:Y:S01]  /*f790*/  FADD.FTZ R0, R228, R53 ;  /* 0x00000035e4007221 */ /* 0x000fe20000010000 */
[C---:B------:R-:W-:Y:S02]  /*f7a0*/  HMMA.16816.F32.BF16 R16, R44.reuse, R42, R16 ;  /* 0x0000002a2c10723c */ /* 0x040fe40000041810 */
[----:B------:R4:W5:Y:S02]  /*f7b0*/  LDL.LU R234, [R1+0x7c] ;  /* 0x00007c0001ea7983 */ /* 0x0009640000300800 */
[----:B------:R-:W-:Y:S01]  /*f7c0*/  LOP3.LUT R168, R3, R168, RZ, 0xc0, !PT ;  /* 0x000000a803a87212 */ /* 0x000fe200078ec0ff */
[----:B------:R-:W-:Y:S01]  /*f7d0*/  FADD.FTZ R41, R214, R2 ;  /* 0x00000002d6297221 */ /* 0x000fe20000010000 */
[----:B------:R-:W-:Y:S01]  /*f7e0*/  F2FP.BF16.F32.PACK_AB R3, R72, R126 ;  /* 0x0000007e4803723e */ /* 0x000fe200000010ff */
[----:B------:R-:W-:Y:S01]  /*f7f0*/  FADD.FTZ R53, R205, R0 ;  /* 0x00000000cd357221 */ /* 0x000fe20000010000 */
[----:B------:R-:W-:Y:S01]  /*f800*/  HSET2.LE.AND R169, R96, R213, PT ;  /* 0x000000d560a97233 */ /* 0x000fe20003803000 */
[----:B------:R4:W5:Y:S01]  /*f810*/  LDL.LU R214, [R1+0x78] ;  /* 0x0000780001d67983 */ /* 0x0009620000300800 */
[----:B------:R-:W-:Y:S02]  /*f820*/  F2FP.BF16.F32.PACK_AB R0, R123, R122 ;  /* 0x0000007a7b00723e */ /* 0x000fe400000010ff */
[----:B------:R-:W-:Y:S01]  /*f830*/  LOP3.LUT R171, R3, R171, RZ, 0xc0, !PT ;  /* 0x000000ab03ab7212 */ /* 0x000fe200078ec0ff */
[----:B------:R-:W-:Y:S01]  /*f840*/  FADD.FTZ R3, R212, R52 ;  /* 0x00000034d4037221 */ /* 0x000fe20000010000 */
[----:B------:R-:W-:Y:S01]  /*f850*/  LOP3.LUT R169, R0, R169, RZ, 0xc0, !PT ;  /* 0x000000a900a97212 */ /* 0x000fe200078ec0ff */
[----:B------:R4:W5:Y:S01]  /*f860*/  LDL.LU R212, [R1+0x74] ;  /* 0x0000740001d47983 */ /* 0x0009620000300800 */
[----:B-1----:R-:W-:Y:S01]  /*f870*/  F2FP.BF16.F32.PACK_AB R2, R57, R55 ;  /* 0x000000373902723e */ /* 0x002fe200000010ff */
[----:B------:R-:W-:Y:S01]  /*f880*/  FADD.FTZ R0, R231, R40 ;  /* 0x00000028e7007221 */ /* 0x000fe20000010000 */
[----:B------:R-:W-:Y:S01]  /*f890*/  FADD.FTZ R40, R211, R41 ;  /* 0x00000029d3287221 */ /* 0x000fe20000010000 */
[----:B------:R-:W-:Y:S01]  /*f8a0*/  FADD.FTZ R3, R194, R3 ;  /* 0x00000003c2037221 */ /* 0x000fe20000010000 */
[----:B------:R4:W5:Y:S01]  /*f8b0*/  LDL.LU R211, [R1+0x70] ;  /* 0x0000700001d37983 */ /* 0x0009620000300800 */
[----:B------:R-:W-:Y:S01]  /*f8c0*/  LOP3.LUT R170, R2, R170, RZ, 0xc0, !PT ;  /* 0x000000aa02aa7212 */ /* 0x000fe200078ec0ff */
[----:B------:R-:W-:Y:S01]  /*f8d0*/  FADD.FTZ R2, R210, R53 ;  /* 0x00000035d2027221 */ /* 0x000fe20000010000 */
[----:B------:R-:W-:Y:S01]  /*f8e0*/  FADD.FTZ R41, R195, R3 ;  /* 0x00000003c3297221 */ /* 0x000fe20000010000 */
[----:B------:R4:W5:Y:S01]  /*f8f0*/  LDL.LU R210, [R1+0x6c] ;  /* 0x00006c0001d27983 */ /* 0x0009620000300800 */
[----:B------:R-:W-:Y:S01]  /*f900*/  FADD.FTZ R40, R153, R40 ;  /* 0x0000002899287221 */ /* 0x000fe20000010000 */
[----:B------:R-:W-:Y:S01]  /*f910*/  FADD.FTZ R2, R193, R2 ;  /* 0x00000002c1027221 */ /* 0x000fe20000010000 */
[----:B------:R-:W-:Y:S01]  /*f920*/  FADD.FTZ R41, R208, R41 ;  /* 0x00000029d0297221 */ /* 0x000fe20000010000 */
[----:B------:R-:W-:Y:S01]  /*f930*/  FADD.FTZ R0, R232, R0 ;  /* 0x00000000e8007221 */ /* 0x000fe20000010000 */
[----:B------:R4:W5:Y:S01]  /*f940*/  LDL.LU R208, [R1+0x68] ;  /* 0x0000680001d07983 */ /* 0x0009620000300800 */
[----:B------:R-:W-:Y:S01]  /*f950*/  FADD.FTZ R3, R155, R40 ;  /* 0x000000289b037221 */ /* 0x000fe20000010000 */
[----:B------:R-:W-:Y:S01]  /*f960*/  FADD.FTZ R2, R204, R2 ;  /* 0x00000002cc027221 */ /* 0x000fe20000010000 */
[----:B------:R-:W-:Y:S01]  /*f970*/  FADD.FTZ R0, R187, R0 ;  /* 0x00000000bb007221 */ /* 0x000fe20000010000 */
[-C--:B---3--:R-:W-:Y:S03]  /*f980*/  HMMA.16816.F32.BF16 R20, R44, R36.reuse, R20 ;  /* 0x000000242c14723c */ /* 0x088fe60000041814 */
[----:B------:R-:W-:Y:S04]  /*f990*/  FADD.FTZ R0, R191, R0 ;  /* 0x00000000bf007221 */ /* 0x000fe80000010000 */
[----:B------:R-:W-:Y:S01]  /*f9a0*/  FADD.FTZ R40, R185, R0 ;  /* 0x00000000b9287221 */ /* 0x000fe20000010000 */
[C---:B------:R-:W-:Y:S04]  /*f9b0*/  HMMA.16816.F32.BF16 R24, R48.reuse, R36, R24 ;  /* 0x000000243018723c */ /* 0x040fe80000041818 */
[----:B------:R-:W-:Y:S01]  /*f9c0*/  FADD.FTZ R37, R233, R3 ;  /* 0x00000003e9257221 */ /* 0x000fe20000010000 */
[----:B------:R-:W-:Y:S01]  /*f9d0*/  FADD.FTZ R36, R188, R2 ;  /* 0x00000002bc247221 */ /* 0x000fe20000010000 */
[----:B------:R-:W-:Y:S01]  /*f9e0*/  FADD.FTZ R3, R223, R41 ;  /* 0x00000029df037221 */ /* 0x000fe20000010000 */
[----:B------:R-:W-:Y:S01]  /*f9f0*/  FADD.FTZ R40, R186, R40 ;  /* 0x00000028ba287221 */ /* 0x000fe20000010000 */
[-C--:B------:R-:W-:Y:S01]  /*fa00*/  HMMA.16816.F32.BF16 R28, R48, R38.reuse, R28 ;  /* 0x00000026301c723c */ /* 0x080fe2000004181c */
[----:B------:R-:W1:Y:S02]  /*fa10*/  S2R R223, SR_TID.X ;  /* 0x0000000000df7919 */ /* 0x000e640000002100 */
[----:B------:R-:W-:Y:S01]  /*fa20*/  FADD.FTZ R2, R236, R37 ;  /* 0x00000025ec027221 */ /* 0x000fe20000010000 */
[----:B------:R-:W-:Y:S01]  /*fa30*/  FADD.FTZ R0, R192, R36 ;  /* 0x00000024c0007221 */ /* 0x000fe20000010000 */
[----:B------:R-:W-:Y:S02]  /*fa40*/  FADD.FTZ R3, R120, R3 ;  /* 0x0000000378037221 */ /* 0x000fe40000010000 */
[----:B------:R-:W-:Y:S01]  /*fa50*/  FADD.FTZ R2, R117, R2 ;  /* 0x0000000275027221 */ /* 0x000fe20000010000 */
[----:B------:R-:W-:Y:S01]  /*fa60*/  HMMA.16816.F32.BF16 R32, R44, R38, R32 ;  /* 0x000000262c20723c */ /* 0x000fe20000041820 */
[----:B------:R-:W3:Y:S03]  /*fa70*/  LDSM.16.MT88.4 R36, [R209+0x5c00] ;  /* 0x005c0000d124783b */ /* 0x000ee60000004200 */
        /* <DEDUP_REMOVED lines=22> */
[----:B-1----:R-:W-:Y:S02]  /*fbe0*/  IMAD.SHL.U32 R223, R223, 0x8, RZ ;  /* 0x00000008dfdf7824 */ /* 0x002fe400078e00ff */
        /* <DEDUP_REMOVED lines=13> */
[-C--:B---3--:R-:W-:Y:S03]  /*fcc0*/  HMMA.16816.F32.BF16 R144, R140, R36.reuse, R20 ;  /* 0x000000248c90723c */ /* 0x088fe60000041814 */
        /* <DEDUP_REMOVED lines=30> */
[----:B------:R-:W-:Y:S01]  /*feb0*/  LOP3.LUT R223, R223, 0x18, RZ, 0xc0, !PT ;  /* 0x00000018dfdf7812 */ /* 0x000fe200078ec0ff */
[----:B------:R-:W-:Y:S01]  /*fec0*/  FADD.FTZ R238, R70, R6 ;  /* 0x0000000646ee7221 */ /* 0x000fe20000010000 */
[----:B------:R-:W-:Y:S01]  /*fed0*/  FADD.FTZ R3, R57, R3 ;  /* 0x0000000339037221 */ /* 0x000fe20000010000 */
[----:B------:R-:W-:Y:S01]  /*fee0*/  FADD.FTZ R2, R126, R4 ;  /* 0x000000047e027221 */ /* 0x000fe20000010000 */
[----:B------:R-:W-:Y:S01]  /*fef0*/  FADD.FTZ R239, R66, R5 ;  /* 0x0000000542ef7221 */ /* 0x000fe20000010000 */
[----:B------:R-:W-:Y:S02]  /*ff00*/  IMAD.MOV.U32 R132, RZ, RZ, R135 ;  /* 0x000000ffff847224 */ /* 0x000fe400078e0087 */
[----:B------:R1:W-:Y:S01]  /*ff10*/  STL [R1+0x30], R3 ;  /* 0x0000300301007387 */ /* 0x0003e20000100800 */
[----:B------:R-:W-:Y:S05]  /*ff20*/  FADD.FTZ R2, R72, R2 ;  /* 0x0000000248027221 */ /* 0x000fea0000010000 */
[----:B------:R4:W-:Y:S01]  /*ff30*/  STL [R1+0x34], R2 ;  /* 0x0000340201007387 */ /* 0x0009e20000100800 */
[----:B-1----:R-:W-:Y:S02]  /*ff40*/  IMAD.MOV.U32 R3, RZ, RZ, R136 ;  /* 0x000000ffff037224 */ /* 0x002fe400078e0088 */
[C---:B--2---:R-:W-:Y:S01]  /*ff50*/  VIADD R0, R215.reuse, 0xffffffff ;  /* 0xffffffffd7007836 */ /* 0x044fe20000000000 */
[----:B------:R-:W-:Y:S03]  /*ff60*/  ISETP.GT.AND P0, PT, R215, RZ, PT ;  /* 0x000000ffd700720c */ /* 0x000fe60003f04270 */
[----:B------:R-:W-:Y:S10]  /*ff70*/  IMAD.MOV.U32 R215, RZ, RZ, R0 ;  /* 0x000000ffffd77224 */ /* 0x000ff400078e0000 */
[----:B----4-:R-:W-:Y:S05]  /*ff80*/  @P0 BRA `(.L_x_483) ;  /* 0xffffff9c00080947 */ /* 0x010fea000383ffff */
.L_x_482:
[----:B------:R-:W2:Y:S01]  /*ff90*/  LDL.LU R6, [R1+0x30] ;  /* 0x0000300001067983 */ /* 0x000ea20000300800 */
[----:B------:R-:W1:Y:S03]  /*ffa0*/  LDCU UR5, c[0x0][0x4fc] ;  /* 0x00009f80ff0577ac */ /* 0x000e660008000800 */
[----:B------:R-:W3:Y:S04]  /*ffb0*/  LDL.LU R5, [R1+0x34] ;  /* 0x0000340001057983 */ /* 0x000ee80000300800 */
[----:B------:R-:W4:Y:S04]  /*ffc0*/  LDL R36, [R1+0x48] ;  /* 0x0000480001247983 */ /* 0x000f280000100800 */
[----:B------:R-:W1:Y:S04]  /*ffd0*/  SHFL.BFLY PT, R4, R238, 0x2, 0x1f ;  /* 0x0c401f00ee047f89 */ /* 0x000e6800000e0000 */
[----:B------:R-:W1:Y:S01]  /*ffe0*/  SHFL.BFLY PT, R3, R239, 0x2, 0x1f ;  /* 0x0c401f00ef037f89 */ /* 0x000e6200000e0000 */
[----:B------:R-:W1:Y:S01]  /*fff0*/  S2R R9, SR_TID.X ;  /* 0x0000000000097919 */ /* 0x000e620000002100 */
[----:B------:R-:W1:Y:S02]  /*10000*/  S2R R30, SR_TID.X ;  /* 0x00000000001e7919 */ /* 0x000e640000002100 */
[----:B-1----:R-:W-:Y:S01]  /*10010*/  FADD.FTZ R4, R4, R238 ;  /* 0x000000ee04047221 */ /* 0x002fe20000010000 */
[----:B------:R-:W-:-:S04]  /*10020*/  FADD.FTZ R3, R3, R239 ;  /* 0x000000ef03037221 */ /* 0x000fc80000010000 */
[----:B------:R-:W1:Y:S04]  /*10030*/  SHFL.BFLY PT, R7, R4, 0x1, 0x1f ;  /* 0x0c201f0004077f89 */ /* 0x000e6800000e0000 */
[----:B------:R-:W1:Y:S01]  /*10040*/  SHFL.BFLY PT, R8, R3, 0x1, 0x1f ;  /* 0x0c201f0003087f89 */ /* 0x000e6200000e0000 */
[----:B------:R-:W-:Y:S02]  /*10050*/  SHF.R.U32.HI R29, RZ, 0x2, R9 ;  /* 0x00000002ff1d7819 */ /* 0x000fe40000011609 */
[----:B------:R-:W-:Y:S01]  /*10060*/  LOP3.LUT R26, R9, 0x3, RZ, 0xc0, !PT ;  /* 0x00000003091a7812 */ /* 0x000fe200078ec0ff */
[----:B-1----:R-:W-:Y:S01]  /*10070*/  FADD.FTZ R19, R4, R7 ;  /* 0x0000000704137221 */ /* 0x002fe20000010000 */
[----:B------:R-:W-:Y:S01]  /*10080*/  FADD.FTZ R20, R3, R8 ;  /* 0x0000000803147221 */ /* 0x000fe20000010000 */
[----:B------:R-:W-:-:S02]  /*10090*/  SHF.L.U32 R3, R30, 0x4, RZ ;  /* 0x000000041e037819 */ /* 0x000fc400000006ff */
[----:B------:R-:W1:Y:S02]  /*100a0*/  MUFU.RCP R4, R19 ;  /* 0x0000001300047308 */ /* 0x000e640000001000 */
[----:B------:R-:W-:-:S06]  /*100b0*/  LOP3.LUT R3, R3, 0x3e00, RZ, 0xc0, !PT ;  /* 0x00003e0003037812 */ /* 0x000fcc00078ec0ff */
[----:B------:R-:W1:Y:S01]  /*100c0*/  MUFU.RCP R7, R20 ;  /* 0x0000001400077308 */ /* 0x000e620000001000 */
[----:B------:R-:W-:Y:S01]  /*100d0*/  LEA R3, R26, R3, 0x1 ;  /* 0x000000031a037211 */ /* 0x000fe200078e08ff */
[----:B------:R-:W1:Y:S01]  /*100e0*/  S2UR UR4, SR_CgaCtaId ;  /* 0x00000000000479c3 */ /* 0x000e620000008800 */
[----:B------:R-:W-:Y:S02]  /*100f0*/  FSETP.NE.FTZ.AND P3, PT, R19, RZ, PT ;  /* 0x000000ff1300720b */ /* 0x000fe40003f75000 */
[----:B------:R-:W-:-:S05]  /*10100*/  FSETP.NE.FTZ.AND P6, PT, R20, RZ, PT ;  /* 0x000000ff1400720b */ /* 0x000fca0003fd5000 */
[----:B------:R-:W1:Y:S01]  /*10110*/  LDC.U8 R27, c[0x0][0x549] ;  /* 0x00015240ff1b7b82 */ /* 0x000e620000000000 */
[----:B------:R-:W-:-:S04]  /*10120*/  SHF.L.U32 R25, R30, 0x2, RZ ;  /* 0x000000021e197819 */ /* 0x000fc800000006ff */
[----:B------:R-:W-:Y:S02]  /*10130*/  LOP3.LUT R24, R25, 0x20, RZ, 0xc0, !PT ;  /* 0x0000002019187812 */ /* 0x000fe400078ec0ff */
[----:B-1----:R-:W-:Y:S02]  /*10140*/  ISETP.NE.AND P1, PT, R27, RZ, PT ;  /* 0x000000ff1b00720c */ /* 0x002fe40003f25270 */
[----:B------:R-:W-:Y:S01]  /*10150*/  MOV R28, 0x7f800000 ;  /* 0x7f800000001c7802 */ /* 0x000fe20000000f00 */
[----:B--2---:R-:W1:Y:S04]  /*10160*/  SHFL.BFLY PT, R2, R6, 0x2, 0x1f ;  /* 0x0c401f0006027f89 */ /* 0x004e6800000e0000 */
[----:B---3--:R-:W2:Y:S01]  /*10170*/  SHFL.BFLY PT, R0, R5, 0x2, 0x1f ;  /* 0x0c401f0005007f89 */ /* 0x008ea200000e0000 */
[----:B-1----:R-:W-:Y:S01]  /*10180*/  FADD.FTZ R2, R2, R6 ;  /* 0x0000000602027221 */ /* 0x002fe20000010000 */
[----:B--2---:R-:W-:-:S04]  /*10190*/  FADD.FTZ R0, R0, R5 ;  /* 0x0000000500007221 */ /* 0x004fc80000010000 */
[----:B------:R-:W1:Y:S04]  /*101a0*/  SHFL.BFLY PT, R6, R2, 0x1, 0x1f ;  /* 0x0c201f0002067f89 */ /* 0x000e6800000e0000 */
[----:B------:R-:W2:Y:S01]  /*101b0*/  SHFL.BFLY PT, R5, R0, 0x1, 0x1f ;  /* 0x0c201f0000057f89 */ /* 0x000ea200000e0000 */
[----:B-1----:R-:W-:Y:S01]  /*101c0*/  FADD.FTZ R21, R2, R6 ;  /* 0x0000000602157221 */ /* 0x002fe20000010000 */
[----:B--2---:R-:W-:Y:S01]  /*101d0*/  FADD.FTZ R22, R0, R5 ;  /* 0x0000000500167221 */ /* 0x004fe20000010000 */
[----:B------:R-:W-:Y:S02]  /*101e0*/  SHF.L.U32 R5, R30, 0x3, RZ ;  /* 0x000000031e057819 */ /* 0x000fe400000006ff */
[----:B------:R-:W-:Y:S02]  /*101f0*/  SHF.L.U32 R2, R29, 0x5, RZ ;  /* 0x000000051d027819 */ /* 0x000fe400000006ff */
[----:B------:R-:W-:-:S02]  /*10200*/  LOP3.LUT R5, R5, 0xc0, RZ, 0xc0, !PT ;  /* 0x000000c005057812 */ /* 0x000fc400078ec0ff */
[----:B------:R-:W-:Y:S02]  /*10210*/  LOP3.LUT R2, R2, 0x20, RZ, 0xc0, !PT ;  /* 0x0000002002027812 */ /* 0x000fe400078ec0ff */
[----:B------:R-:W-:Y:S01]  /*10220*/  LOP3.LUT R5, R5, 0x18, R30, 0xf8, !PT ;  /* 0x0000001805057812 */ /* 0x000fe200078ef81e */
[----:B------:R-:W1:Y:S03]  /*10230*/  MUFU.RCP R6, R21 ;  /* 0x0000001500067308 */ /* 0x000e660000001000 */
[----:B------:R-:W-:-:S05]  /*10240*/  IADD3 R23, PT, PT, R5, R3, R2 ;  /* 0x0000000305177210 */ /* 0x000fca0007ffe002 */
[----:B------:R-:W2:Y:S01]  /*10250*/  MUFU.RCP R2, R22 ;  /* 0x0000001600027308 */ /* 0x000ea20000001000 */
[----:B------:R-:W-:Y:S02]  /*10260*/  FSEL R0, R4, 1, P3 ;  /* 0x3f80000004007808 */ /* 0x000fe40001800000 */
[----:B------:R-:W-:Y:S02]  /*10270*/  FSEL R4, R7, 1, P6 ;  /* 0x3f80000007047808 */ /* 0x000fe40003000000 */
[----:B------:R-:W-:Y:S01]  /*10280*/  FSETP.NE.FTZ.AND P5, PT, R21, RZ, PT ;  /* 0x000000ff1500720b */ /* 0x000fe20003fb5000 */
[----:B------:R-:W-:Y:S01]  /*10290*/  FMUL.FTZ R0, R0, UR5 ;  /* 0x0000000500007c20 */ /* 0x000fe20008410000 */
[----:B------:R-:W-:Y:S01]  /*102a0*/  FSETP.NE.FTZ.AND P4, PT, R22, RZ, PT ;  /* 0x000000ff1600720b */ /* 0x000fe20003f95000 */
[----:B------:R-:W-:Y:S02]  /*102b0*/  FMUL.FTZ R3, R4, UR5 ;  /* 0x0000000504037c20 */ /* 0x000fe40008410000 */
        /* <DEDUP_REMOVED lines=8> */
[----:B-1----:R-:W-:-:S02]  /*10340*/  FSEL R0, R6, 1, P5 ;  /* 0x3f80000006007808 */ /* 0x002fc40002800000 */
[----:B--2---:R-:W-:-:S03]  /*10350*/  FSEL R2, R2, 1, P4 ;  /* 0x3f80000002027808 */ /* 0x004fc60002000000 */
        /* <DEDUP_REMOVED lines=29> */
[----:B------:R-:W-:-:S02]  /*10530*/  F2FP.BF16.F32.PACK_AB R6, R153, R152 ;  /* 0x000000989906723e */ /* 0x000fc400000010ff */
[----:B------:R-:W-:Y:S02]  /*10540*/  F2FP.BF16.F32.PACK_AB R5, R5, R154 ;  /* 0x0000009a0505723e */ /* 0x000fe400000010ff */
[----:B------:R-:W-:Y:S02]  /*10550*/  F2FP.BF16.F32.PACK_AB R4, R4, R148 ;  /* 0x000000940404723e */ /* 0x000fe400000010ff */
[----:B------:R-:W-:Y:S02]  /*10560*/  F2FP.BF16.F32.PACK_AB R2, R151, R150 ;  /* 0x000000969702723e */ /* 0x000fe400000010ff */
[----:B------:R-:W-:Y:S02]  /*10570*/  IADD3 R3, PT, PT, R0, -R24, RZ ;  /* 0x8000001800037210 */ /* 0x000fe40007ffe0ff */
[----:B------:R-:W-:Y:S02]  /*10580*/  F2FP.BF16.F32.PACK_AB R18, R18, R156 ;  /* 0x0000009c1212723e */ /* 0x000fe400000010ff */
[----:B------:R-:W-:-:S02]  /*10590*/  F2FP.BF16.F32.PACK_AB R8, R8, R158 ;  /* 0x0000009e0808723e */ /* 0x000fc400000010ff */
[----:B------:R-:W-:Y:S02]  /*105a0*/  F2FP.BF16.F32.PACK_AB R7, R7, R164 ;  /* 0x000000a40707723e */ /* 0x000fe400000010ff */
[----:B------:R-:W-:Y:S01]  /*105b0*/  F2FP.BF16.F32.PACK_AB R12, R12, R166 ;  /* 0x000000a60c0c723e */ /* 0x000fe200000010ff */
[----:B------:R-:W-:Y:S04]  /*105c0*/  STS [R0], R6 ;  /* 0x0000000600007388 */ /* 0x000fe80000000800 */
[----:B------:R-:W-:Y:S04]  /*105d0*/  STS [R0+0x200], R5 ;  /* 0x0002000500007388 */ /* 0x000fe80000000800 */
[----:B------:R1:W-:Y:S04]  /*105e0*/  STS [R3+0x10], R4 ;  /* 0x0000100403007388 */ /* 0x0003e80000000800 */
[----:B------:R-:W-:Y:S04]  /*105f0*/  STS [R3+0x210], R2 ;  /* 0x0002100203007388 */ /* 0x000fe80000000800 */
[----:B------:R2:W-:Y:S04]  /*10600*/  STS [R0+0x1000], R18 ;  /* 0x0010001200007388 */ /* 0x0005e80000000800 */
[----:B------:R-:W-:Y:S04]  /*10610*/  STS [R0+0x1200], R8 ;  /* 0x0012000800007388 */ /* 0x000fe80000000800 */
[----:B------:R-:W-:Y:S04]  /*10620*/  STS [R3+0x1010], R7 ;  /* 0x0010100703007388 */ /* 0x000fe80000000800 */
[----:B------:R3:W-:Y:S01]  /*10630*/  STS [R3+0x1210], R12 ;  /* 0x0012100c03007388 */ /* 0x0007e20000000800 */
[----:B-1----:R-:W1:Y:S08]  /*10640*/  @P1 LDC R4, c[0x0][0x430] ;  /* 0x00010c00ff041b82 */ /* 0x002e700000000800 */
[----:B--2---:R-:W1:Y:S01]  /*10650*/  LDC R18, c[0x0][0x434] ;  /* 0x00010d00ff127b82 */ /* 0x004e620000000800 */
[----:B------:R-:W-:-:S07]  /*10660*/  LOP3.LUT R5, R25, 0x40, RZ, 0xc0, !PT ;  /* 0x0000004019057812 */ /* 0x000fce00078ec0ff */
[----:B---3--:R-:W1:Y:S01]  /*10670*/  LDC R3, c[0x0][0x434] ;  /* 0x00010d00ff037b82 */ /* 0x008e620000000800 */
[----:B----4-:R-:W-:Y:S02]  /*10680*/  ISETP.NE.AND P0, PT, R36, -0x1, PT ;  /* 0xffffffff2400780c */ /* 0x010fe40003f05270 */
[----:B------:R-:W-:Y:S02]  /*10690*/  IADD3 R2, PT, PT, R0, -R5, RZ ;  /* 0x8000000500027210 */ /* 0x000fe40007ffe0ff */
[----:B------:R-:W-:Y:S02]  /*106a0*/  F2FP.BF16.F32.PACK_AB R11, R11, R144 ;  /* 0x000000900b0b723e */ /* 0x000fe400000010ff */
[----:B------:R-:W-:Y:S02]  /*106b0*/  F2FP.BF16.F32.PACK_AB R10, R10, R146 ;  /* 0x000000920a0a723e */ /* 0x000fe400000010ff */
[----:B------:R-:W-:Y:S02]  /*106c0*/  F2FP.BF16.F32.PACK_AB R9, R9, R140 ;  /* 0x0000008c0909723e */ /* 0x000fe400000010ff */
[----:B------:R-:W-:-:S02]  /*106d0*/  F2FP.BF16.F32.PACK_AB R15, R15, R142 ;  /* 0x0000008e0f0f723e */ /* 0x000fc400000010ff */
[----:B------:R-:W-:Y:S02]  /*106e0*/  IADD3 R0, PT, PT, -R24, R2, RZ ;  /* 0x0000000218007210 */ /* 0x000fe40007ffe1ff */
[----:B------:R-:W-:Y:S02]  /*106f0*/  F2FP.BF16.F32.PACK_AB R17, R17, R160 ;  /* 0x000000a01111723e */ /* 0x000fe400000010ff */
[----:B------:R-:W-:Y:S02]  /*10700*/  F2FP.BF16.F32.PACK_AB R16, R16, R162 ;  /* 0x000000a21010723e */ /* 0x000fe400000010ff */
[----:B------:R-:W-:Y:S02]  /*10710*/  F2FP.BF16.F32.PACK_AB R14, R14, R168 ;  /* 0x000000a80e0e723e */ /* 0x000fe400000010ff */
[----:B------:R-:W-:Y:S01]  /*10720*/  F2FP.BF16.F32.PACK_AB R13, R13, R170 ;  /* 0x000000aa0d0d723e */ /* 0x000fe200000010ff */
[----:B------:R-:W-:Y:S01]  /*10730*/  STS [R2+0x20], R11 ;  /* 0x0000200b02007388 */ /* 0x000fe20000000800 */
[----:B------:R-:W2:Y:S03]  /*10740*/  @!P0 LDC.64 R6, c[0x0][0x400] ;  /* 0x00010000ff068b82 */ /* 0x000ea60000000a00 */
[----:B------:R3:W-:Y:S01]  /*10750*/  STS [R2+0x220], R10 ;  /* 0x0002200a02007388 */ /* 0x0007e20000000800 */
[----:B-1----:R-:W-:-:S03]  /*10760*/  @P1 IMAD R3, R4, R18, RZ ;  /* 0x0000001204031224 */ /* 0x002fc600078e02ff */
[----:B------:R1:W-:Y:S01]  /*10770*/  STS [R0+0x30], R9 ;  /* 0x0000300900007388 */ /* 0x0003e20000000800 */
[----:B------:R-:W4:Y:S03]  /*10780*/  @P1 LDC R4, c[0x0][0x430] ;  /* 0x00010c00ff041b82 */ /* 0x000f260000000800 */
[----:B------:R-:W-:Y:S04]  /*10790*/  STS [R0+0x230], R15 ;  /* 0x0002300f00007388 */ /* 0x000fe80000000800 */
[----:B------:R-:W-:Y:S04]  /*107a0*/  STS [R2+0x1020], R17 ;  /* 0x0010201102007388 */ /* 0x000fe80000000800 */
[----:B------:R-:W-:Y:S01]  /*107b0*/  STS [R2+0x1220], R16 ;  /* 0x0012201002007388 */ /* 0x000fe20000000800 */
[----:B------:R-:W2:Y:S03]  /*107c0*/  @P3 MUFU.LG2 R8, R19 ;  /* 0x0000001300083308 */ /* 0x000ea60000000c00 */
[----:B------:R-:W-:Y:S04]  /*107d0*/  STS [R0+0x1030], R14 ;  /* 0x0010300e00007388 */ /* 0x000fe80000000800 */
[----:B------:R2:W-:Y:S01]  /*107e0*/  STS [R0+0x1230], R13 ;  /* 0x0012300d00007388 */ /* 0x0005e20000000800 */
[----:B---3--:R-:W3:Y:S08]  /*107f0*/  @P0 LDC.64 R10, c[0x0][0x408] ;  /* 0x00010200ff0a0b82 */ /* 0x008ef00000000a00 */
[----:B-1----:R-:W1:Y:S01]  /*10800*/  @P6 LDC R9, c[0x0][0x458] ;  /* 0x00011600ff096b82 */ /* 0x002e620000000800 */
[----:B------:R1:W1:Y:S07]  /*10810*/  @P6 MUFU.LG2 R5, R20 ;  /* 0x0000001400056308 */ /* 0x00026e0000000c00 */
[----:B--2---:R-:W2:Y:S08]  /*10820*/  @P3 LDC R0, c[0x0][0x458] ;  /* 0x00011600ff003b82 */ /* 0x004eb00000000800 */
[----:B------:R-:W1:Y:S01]  /*10830*/  LDC.U8 R13, c[0x0][0x548] ;  /* 0x00015200ff0d7b82 */ /* 0x000e620000000000 */
[----:B------:R1:W1:Y:S01]  /*10840*/  @P5 MUFU.LG2 R12, R21 ;  /* 0x00000015000c5308 */ /* 0x0002620000000c00 */
[----:B------:R-:W-:Y:S01]  /*10850*/  @P3 FMUL.FTZ R8, R8, 0.69314718246459960938 ;  /* 0x3f31721808083820 */ /* 0x000fe20000410000 */
[----:B------:R-:W-:-:S05]  /*10860*/  @P1 MOV R2, 0x1 ;  /* 0x0000000100021802 */ /* 0x000fca0000000f00 */
[----:B------:R-:W1:Y:S01]  /*10870*/  S2UR UR5, SR_CTAID.Z ;  /* 0x00000000000579c3 */ /* 0x000e620000002700 */
[----:B----4-:R-:W-:Y:S05]  /*10880*/  @P1 BRA `(.L_x_486) ;  /* 0x0000000000201947 */ /* 0x010fea0003800000 */
[----:B-1----:R-:W-:Y:S01]  /*10890*/  ISETP.NE.AND P2, PT, R13, RZ, PT ;  /* 0x000000ff0d00720c */ /* 0x002fe20003f45270 */
[----:B------:R-:W1:-:S12]  /*108a0*/  LDC R14, c[0x0][0x3e0] ;  /* 0x0000f800ff0e7b82 */ /* 0x000e580000000800 */
[----:B------:R-:W1:Y:S01]  /*108b0*/  @P2 LDC R2, c[0x0][0x454] ;  /* 0x00011500ff022b82 */ /* 0x000e620000000800 */
[----:B------:R-:W-:Y:S02]  /*108c0*/  @P2 MOV R4, 0x1 ;  /* 0x0000000100042802 */ /* 0x000fe40000000f00 */
[----:B------:R-:W-:-:S05]  /*108d0*/  @!P2 MOV R4, 0x1 ;  /* 0x000000010004a802 */ /* 0x000fca0000000f00 */
[----:B------:R-:W4:Y:S01]  /*108e0*/  @P2 LDC R3, c[0x0][0x454] ;  /* 0x00011500ff032b82 */ /* 0x000f220000000800 */
[-C--:B-1----:R-:W-:Y:S02]  /*108f0*/  @P2 IMAD R2, R2, R14.reuse, RZ ;  /* 0x0000000e02022224 */ /* 0x082fe400078e02ff */
[----:B------:R-:W-:-:S07]  /*10900*/  @!P2 IMAD R2, R18, R14, RZ ;  /* 0x0000000e1202a224 */ /* 0x000fce00078e02ff */
.L_x_486:
[----:B------:R-:W3:Y:S01]  /*10910*/  S2R R15, SR_CTAID.Y ;  /* 0x00000000000f7919 */ /* 0x000ee20000002600 */
[----:B------:R-:W-:Y:S01]  /*10920*/  ISETP.NE.AND P2, PT, R36, -0x1, PT ;  /* 0xffffffff2400780c */ /* 0x000fe20003f45270 */
[----:B------:R-:W-:Y:S01]  /*10930*/  BAR.SYNC.DEFER_BLOCKING 0x0 ;  /* 0x0000000000007b1d */ /* 0x000fe20000010000 */
[----:B-1----:R-:W-:Y:S01]  /*10940*/  ISETP.NE.AND P1, PT, R13, RZ, !P1 ;  /* 0x000000ff0d00720c */ /* 0x002fe20004f25270 */
[----:B--2--5:R-:W-:Y:S01]  /*10950*/  @P3 FFMA.FTZ R28, R136, R0, R8 ;  /* 0x00000000881c3223 */ /* 0x024fe20000010008 */
[----:B----4-:R-:W-:-:S05]  /*10960*/  IMAD R0, R3, UR5, RZ ;  /* 0x0000000503007c24 */ /* 0x010fca000f8e02ff */
[----:B------:R-:W1:Y:S01]  /*10970*/  @P5 LDC R14, c[0x0][0x458] ;  /* 0x00011600ff0e5b82 */ /* 0x000e620000000800 */
[----:B------:R2:W5:Y:S01]  /*10980*/  LDL R31, [R1+0x58] ;  /* 0x00005800011f7983 */ /* 0x0005620000100800 */
[----:B------:R-:W-:Y:S01]  /*10990*/  ISETP.NE.AND P3, PT, R26, RZ, PT ;  /* 0x000000ff1a00720c */ /* 0x000fe20003f65270 */
[----:B------:R-:W-:Y:S01]  /*109a0*/  @P6 FMUL.FTZ R5, R5, 0.69314718246459960938 ;  /* 0x3f31721805056820 */ /* 0x000fe20000410000 */
[----:B------:R-:W-:Y:S01]  /*109b0*/  MOV R26, 0x7f800000 ;  /* 0x7f800000001a7802 */ /* 0x000fe20000000f00 */
[----:B------:R-:W-:Y:S01]  /*109c0*/  BSSY.RECONVERGENT B0, `(.L_x_487) ;  /* 0x0000043000007945 */ /* 0x000fe20003800200 */
[----:B------:R-:W-:Y:S02]  /*109d0*/  MOV R19, 0x7f800000 ;  /* 0x7f80000000137802 */ /* 0x000fe40000000f00 */
[----:B------:R-:W4:Y:S01]  /*109e0*/  @P4 LDC R13, c[0x0][0x458] ;  /* 0x00011600ff0d4b82 */ /* 0x000f220000000800 */
[----:B------:R-:W-:Y:S01]  /*109f0*/  @P6 FFMA.FTZ R26, R135, R9, R5 ;  /* 0x00000009871a6223 */ /* 0x000fe20000010005 */
[----:B------:R2:W2:Y:S01]  /*10a00*/  LDS.128 R32, [R214+0x1800] ;  /* 0x00180000d6207984 */ /* 0x0004a20000000c00 */
[----:B---3--:R-:W-:-:S02]  /*10a10*/  @!P0 IMAD.WIDE.U32 R24, R15, R6, RZ ;  /* 0x000000060f188225 */ /* 0x008fc400078e00ff */
[----:B------:R3:W3:Y:S02]  /*10a20*/  @P4 MUFU.LG2 R6, R22 ;  /* 0x0000001600064308 */ /* 0x0006e40000000c00 */
[C---:B------:R-:W-:Y:S02]  /*10a30*/  @!P0 IMAD R27, R15.reuse, R7, R25 ;  /* 0x000000070f1b8224 */ /* 0x040fe400078e0219 */
[----:B------:R-:W-:Y:S01]  /*10a40*/  @P5 FMUL.FTZ R7, R12, 0.69314718246459960938 ;  /* 0x3f3172180c075820 */ /* 0x000fe20000410000 */
[----:B------:R-:W-:-:S03]  /*10a50*/  @!P1 IMAD R0, R15, R2, R0 ;  /* 0x000000020f009224 */ /* 0x000fc600078e0200 */
[----:B-1----:R-:W-:Y:S01]  /*10a60*/  @P5 FFMA.FTZ R19, R134, R14, R7 ;  /* 0x0000000e86135223 */ /* 0x002fe20000010007 */
[----:B---3--:R-:W-:-:S04]  /*10a70*/  @P0 IMAD.WIDE.U32 R22, R36, R10, RZ ;  /* 0x0000000a24160225 */ /* 0x008fc800078e00ff */
[----:B------:R-:W-:Y:S01]  /*10a80*/  @P4 FMUL.FTZ R6, R6, 0.69314718246459960938 ;  /* 0x3f31721806064820 */ /* 0x000fe20000410000 */
[----:B------:R-:W-:Y:S02]  /*10a90*/  @P0 IMAD R27, R36, R11, R23 ;  /* 0x0000000b241b0224 */ /* 0x000fe400078e0217 */
[----:B------:R-:W-:Y:S01]  /*10aa0*/  @!P2 IMAD R36, R15, R18, RZ ;  /* 0x000000120f24a224 */ /* 0x000fe200078e02ff */
[----:B------:R-:W-:Y:S01]  /*10ab0*/  MOV R18, 0x7f800000 ;  /* 0x7f80000000127802 */ /* 0x000fe20000000f00 */
[----:B------:R-:W1:Y:S01]  /*10ac0*/  S2R R15, SR_CTAID.X ;  /* 0x00000000000f7919 */ /* 0x000e620000002500 */
[----:B----4-:R-:W-:Y:S02]  /*10ad0*/  @P4 FFMA.FTZ R18, R133, R13, R6 ;  /* 0x0000000d85124223 */ /* 0x010fe40000010006 */
[----:B------:R-:W-:Y:S01]  /*10ae0*/  SHF.R.S32.HI R3, RZ, 0x1f, R36 ;  /* 0x0000001fff037819 */ /* 0x000fe20000011424 */
[----:B------:R3:W-:Y:S01]  /*10af0*/  @!P2 STL [R1+0x48], R36 ;  /* 0x000048240100a387 */ /* 0x0007e20000100800 */
[----:B------:R-:W-:-:S02]  /*10b00*/  SEL R5, R36, RZ, P1 ;  /* 0x000000ff24057207 */ /* 0x000fc40000800000 */
[----:B------:R-:W-:Y:S02]  /*10b10*/  SEL R3, R3, RZ, P1 ;  /* 0x000000ff03037207 */ /* 0x000fe40000800000 */
[----:B-1----:R-:W-:-:S05]  /*10b20*/  SHF.L.U32 R15, R15, 0x7, RZ ;  /* 0x000000070f0f7819 */ /* 0x002fca00000006ff */
[----:B------:R-:W-:-:S05]  /*10b30*/  IMAD R2, R15, R4, RZ ;  /* 0x000000040f027224 */ /* 0x000fca00078e02ff */
[----:B------:R-:W-:Y:S02]  /*10b40*/  IADD3 R8, P2, P1, R2, R5, R0 ;  /* 0x0000000502087210 */ /* 0x000fe4000795e000 */
[----:B------:R-:W-:Y:S02]  /*10b50*/  SHF.R.S32.HI R2, RZ, 0x1f, R2 ;  /* 0x0000001fff027819 */ /* 0x000fe40000011402 */
[----:B------:R-:W-:-:S04]  /*10b60*/  SHF.R.S32.HI R0, RZ, 0x1f, R0 ;  /* 0x0000001fff007819 */ /* 0x000fc80000011400 */
[----:B------:R-:W-:Y:S01]  /*10b70*/  IADD3.X R5, PT, PT, R2, R3, R0, P2, P1 ;  /* 0x0000000302057210 */ /* 0x000fe200017e2400 */
[----:B--23--:R-:W-:Y:S06]  /*10b80*/  @P3 BRA `(.L_x_488) ;  /* 0x0000000000983947 */ /* 0x00cfec0003800000 */
        /* <DEDUP_REMOVED lines=14> */
[----:B------:R-:W2:Y:S01]  /*10c70*/  @!P5 LDC.64 R14, c[0x0][0x420] ;  /* 0x00010800ff0edb82 */ /* 0x000ea20000000a00 */
[-C--:B------:R-:W-:Y:S01]  /*10c80*/  @!P4 IMAD R9, R6, R4.reuse, RZ ;  /* 0x000000040609c224 */ /* 0x080fe200078e02ff */
[----:B------:R-:W-:Y:S01]  /*10c90*/  @!P6 LEA.HI.X.SX32 R3, R3, R5, 0x1, P1 ;  /* 0x000000050303e211 */ /* 0x000fe200008f0eff */
[----:B------:R-:W-:Y:S01]  /*10ca0*/  @!P3 IMAD R12, R12, R4, RZ ;  /* 0x000000040c0cb224 */ /* 0x000fe200078e02ff */
[----:B------:R-:W-:-:S04]  /*10cb0*/  @!P5 IADD3 R7, P1, PT, R2, R8, RZ ;  /* 0x000000080207d210 */ /* 0x000fc80007f3e0ff */
[----:B------:R-:W3:Y:S01]  /*10cc0*/  @!P4 LDC.64 R16, c[0x0][0x420] ;  /* 0x00010800ff10cb82 */ /* 0x000ee20000000a00 */
[----:B------:R-:W-:-:S07]  /*10cd0*/  @!P5 LEA.HI.X.SX32 R2, R2, R5, 0x1, P1 ;  /* 0x000000050202d211 */ /* 0x000fce00008f0eff */
[----:B------:R-:W4:Y:S01]  /*10ce0*/  @!P3 LDC.64 R20, c[0x0][0x420] ;  /* 0x00010800ff14bb82 */ /* 0x000f220000000a00 */
[----:B-1----:R-:W-:-:S04]  /*10cf0*/  @!P6 LEA R10, P2, R0, R10, 0x2 ;  /* 0x0000000a000ae211 */ /* 0x002fc800078410ff */
[----:B------:R-:W-:Y:S02]  /*10d00*/  @!P6 LEA.HI.X R11, R0, R11, R3, 0x2, P2 ;  /* 0x0000000b000be211 */ /* 0x000fe400010f1403 */
[----:B------:R-:W-:Y:S02]  /*10d10*/  @!P4 IADD3 R0, P2, PT, R9, R8, RZ ;  /* 0x000000080900c210 */ /* 0x000fe40007f5e0ff */
[C---:B--2---:R-:W-:Y:S01]  /*10d20*/  @!P5 LEA R6, P1, R7.reuse, R14, 0x2 ;  /* 0x0000000e0706d211 */ /* 0x044fe200078210ff */
[----:B------:R1:W-:Y:S03]  /*10d30*/  @!P6 STG.E desc[UR14][R10.64], R28 ;  /* 0x0000001c0a00e986 */ /* 0x0003e6000c10190e */
[----:B------:R-:W-:Y:S02]  /*10d40*/  @!P5 LEA.HI.X R7, R7, R15, R2, 0x2, P1 ;  /* 0x0000000f0707d211 */ /* 0x000fe400008f1402 */
[----:B------:R-:W-:-:S02]  /*10d50*/  @!P3 IADD3 R3, P1, PT, R12, R8, RZ ;  /* 0x000000080c03b210 */ /* 0x000fc40007f3e0ff */
[-C--:B------:R-:W-:Y:S01]  /*10d60*/  @!P4 LEA.HI.X.SX32 R2, R9, R5.reuse, 0x1, P2 ;  /* 0x000000050902c211 */ /* 0x080fe200010f0eff */
        /* <DEDUP_REMOVED lines=8> */
.L_x_488:
[----:B------:R-:W-:Y:S05]  /*10df0*/  BSYNC.RECONVERGENT B0 ;  /* 0x0000000000007941 */ /* 0x000fea0003800200 */
.L_x_487:
[----:B-1----:R-:W2:Y:S01]  /*10e00*/  LDL.LU R5, [R1+0x5c] ;  /* 0x00005c0001057983 */ /* 0x002ea20000300800 */
[----:B------:R-:W1:Y:S01]  /*10e10*/  LDCU UR4, c[0x0][0x440] ;  /* 0x00008800ff0477ac */ /* 0x000e620008000800 */
[----:B------:R-:W3:Y:S02]  /*10e20*/  LDC.64 R6, c[0x0][0x410] ;  /* 0x00010400ff067b82 */ /* 0x000ee40000000a00 */
[----:B------:R-:W4:Y:S04]  /*10e30*/  LDL.LU R4, [R1+0x64] ;  /* 0x0000640001047983 */ /* 0x000f280000300800 */
[----:B------:R-:W4:Y:S04]  /*10e40*/  LDL.LU R0, [R1+0x60] ;  /* 0x0000600001007983 */ /* 0x000f280000300800 */
[----:B------:R2:W5:Y:S01]  /*10e50*/  LDL.64 R10, [R1+0x50] ;  /* 0x00005000010a7983 */ /* 0x0005620000100a00 */
[----:B------:R-:W-:Y:S01]  /*10e60*/  @!P0 IMAD.MOV.U32 R2, RZ, RZ, R24 ;  /* 0x000000ffff028224 */ /* 0x000fe200078e0018 */
[----:B------:R-:W-:Y:S01]  /*10e70*/  BSSY.RECONVERGENT B0, `(.L_x_489) ;  /* 0x0000017000007945 */ /* 0x000fe20003800200 */
[----:B------:R-:W-:Y:S01]  /*10e80*/  @P0 IMAD.MOV.U32 R2, RZ, RZ, R22 ;  /* 0x000000ffff020224 */ /* 0x000fe200078e0016 */
[----:B------:R2:W2:Y:S01]  /*10e90*/  LDS.128 R12, [R214] ;  /* 0x00000000d60c7984 */ /* 0x0004a20000000c00 */
[----:B-1----:R-:W-:-:S03]  /*10ea0*/  ISETP.GE.AND P0, PT, R223, UR4, PT ;  /* 0x00000004df007c0c */ /* 0x002fc6000bf06270 */
[----:B------:R-:W-:Y:S02]  /*10eb0*/  IADD3 R2, P1, PT, R223, R2, RZ ;  /* 0x00000002df027210 */ /* 0x000fe40007f3e0ff */
[----:B-----5:R-:W-:-:S03]  /*10ec0*/  ISETP.GE.OR P3, PT, R29, R31, P0 ;  /* 0x0000001f1d00720c */ /* 0x020fc60000766670 */
[----:B------:R-:W-:Y:S02]  /*10ed0*/  IMAD.X R3, RZ, RZ, R27, P1 ;  /* 0x000000ffff037224 */ /* 0x000fe400008e061b */
[----:B---3--:R-:W-:-:S04]  /*10ee0*/  IMAD.WIDE.U32 R8, R6, UR5, R2 ;  /* 0x0000000506087c25 */ /* 0x008fc8000f8e0002 */
[----:B------:R-:W-:Y:S01]  /*10ef0*/  IMAD R7, R7, UR5, R9 ;  /* 0x0000000507077c24 */ /* 0x000fe2000f8e0209 */
[-C--:B--2---:R-:W-:Y:S02]  /*10f00*/  ISETP.GE.OR P2, PT, R5, R31.reuse, P0 ;  /* 0x0000001f0500720c */ /* 0x084fe40000746670 */
[-C--:B----4-:R-:W-:Y:S02]  /*10f10*/  ISETP.GE.OR P1, PT, R4, R31.reuse, P0 ;  /* 0x0000001f0400720c */ /* 0x090fe40000726670 */
        /* <DEDUP_REMOVED lines=12> */
.L_x_490:
[----:B------:R-:W-:Y:S05]  /*10fe0*/  BSYNC.RECONVERGENT B0 ;  /* 0x0000000000007941 */ /* 0x000fea0003800200 */
.L_x_489:
        /* <DEDUP_REMOVED lines=16> */
.L_x_492:
[----:B------:R-:W-:Y:S05]  /*110f0*/  BSYNC.RECONVERGENT B0 ;  /* 0x0000000000007941 */ /* 0x000fea0003800200 */
.L_x_491:
        /* <DEDUP_REMOVED lines=16> */
.L_x_494:
[----:B------:R-:W-:Y:S05]  /*11200*/  BSYNC.RECONVERGENT B0 ;  /* 0x0000000000007941 */ /* 0x000fea0003800200 */
.L_x_493:
        /* <DEDUP_REMOVED lines=15> */
.L_x_495:
        /* <DEDUP_REMOVED lines=16> */
.L_x_1357:


//--------------------- .text._ZN5flash16flash_fwd_kernelI23Flash_fwd_kernel_traitsILi32ELi128ELi128ELi4ELb0ELb0EN7cutlass10bfloat16_tE19Flash_kernel_traitsILi32ELi128ELi128ELi4ES3_EELb1ELb0ELb1ELb0ELb0ELb0ELb0ELb0EEEvNS_16Flash_fwd_paramsE --------------------------
	.section	.text._ZN5flash16flash_fwd_kernelI23Flash_fwd_kernel_traitsILi32ELi128ELi128ELi4ELb0ELb0EN7cutlass10bfloat16_tE19Flash_kernel_traitsILi32ELi128ELi128ELi4ES3_EELb1ELb0ELb1ELb0ELb0ELb0ELb0ELb0EEEvNS_16Flash_fwd_paramsE,"ax",@progbits
	.align	128
        .global         _ZN5flash16flash_fwd_kernelI23Flash_fwd_kernel_traitsILi32ELi128ELi128ELi4ELb0ELb0EN7cutlass10bfloat16_tE19Flash_kernel_traitsILi32ELi128ELi128ELi4ES3_EELb1ELb0ELb1ELb0ELb0ELb0ELb0ELb0EEEvNS_16Flash_fwd_paramsE
        .type           _ZN5flash16flash_fwd_kernelI23Flash_fwd_kernel_traitsILi32ELi128ELi128ELi4ELb0ELb0EN7cutlass10bfloat16_tE19Flash_kernel_traitsILi32ELi128ELi128ELi4ES3_EELb1ELb0ELb1ELb0ELb0ELb0ELb0ELb0EEEvNS_16Flash_fwd_paramsE,@function
        .size           _ZN5flash16flash_fwd_kernelI23Flash_fwd_kernel_traitsILi32ELi128ELi128ELi4ELb0ELb0EN7cutlass10bfloat16_tE19Flash_kernel_traitsILi32ELi128ELi128ELi4ES3_EELb1ELb0ELb1ELb0ELb0ELb0ELb0ELb0EEEvNS_16Flash_fwd_paramsE,(.L_x_1358 - _ZN5flash16flash_fwd_kernelI23Flash_fwd_kernel_traitsILi32ELi128ELi128ELi4ELb0ELb0EN7cutlass10bfloat16_tE19Flash_kernel_traitsILi32ELi128ELi128ELi4ES3_EELb1ELb0ELb1ELb0ELb0ELb0ELb0ELb0EEEvNS_16Flash_fwd_paramsE)
        .other          _ZN5flash16flash_fwd_kernelI23Flash_fwd_kernel_traitsILi32ELi128ELi128ELi4ELb0ELb0EN7cutlass10bfloat16_tE19Flash_kernel_traitsILi32ELi128ELi128ELi4ES3_EELb1ELb0ELb1ELb0ELb0ELb0ELb0ELb0EEEvNS_16Flash_fwd_paramsE,@"STO_CUDA_ENTRY STV_DEFAULT"
_ZN5flash16flash_fwd_kernelI23Flash_fwd_kernel_traitsILi32ELi128ELi128ELi4ELb0ELb0EN7cutlass10bfloat16_tE19Flash_kernel_traitsILi32ELi128ELi128ELi4ES3_EELb1ELb0ELb1ELb0ELb0ELb0ELb0ELb0EEEvNS_16Flash_fwd_paramsE:
.text._ZN5flash16flash_fwd_kernelI23Flash_fwd_kernel_traitsILi32ELi128ELi128ELi4ELb0ELb0EN7cutlass10bfloat16_tE19Flash_kernel_traitsILi32ELi128ELi128ELi4ES3_EELb1ELb0ELb1ELb0ELb0ELb0ELb0ELb0EEEvNS_16Flash_fwd_paramsE:
[----:B------:R-:W1:Y:S01]  /*0000*/  LDC R1, c[0x0][0x37c] ;  /* 0x0000df00ff017b82 */ /* 0x000e620000000800 */
[----:B------:R-:W2:Y:S07]  /*0010*/  LDCU.U8 UR4, c[0x0][0x524] ;  /* 0x0000a480ff0477ac */ /* 0x000eae0008000000 */
[----:B------:R-:W3:Y:S01]  /*0020*/  LDC R21, c[0x0][0x518] ;  /* 0x00014600ff157b82 */ /* 0x000ee20000000800 */
[----:B-1----:R-:W-:Y:S01]  /*0030*/  VIADD R1, R1, 0xffffff30 ;  /* 0xffffff3001017836 */ /* 0x002fe20000000000 */
[----:B------:R-:W1:Y:S01]  /*0040*/  LDCU.64 UR20, c[0x0][0x510] ;  /* 0x0000a200ff1477ac */ /* 0x000e620008000a00 */
[----:B------:R-:W4:Y:S05]  /*0050*/  LDCU.64 UR16, c[0x0][0x358] ;  /* 0x00006b00ff1077ac */ /* 0x000f2a0008000a00 */
[----:B------:R-:W3:Y:S01]  /*0060*/  LDC R22, c[0x0][0x51c] ;  /* 0x00014700ff167b82 */ /* 0x000ee20000000800 */
[----:B------:R-:W3:Y:S01]  /*0070*/  S2R R23, SR_CTAID.Y ;  /* 0x0000000000177919 */ /* 0x000ee20000002600 */
[----:B------:R-:W3:Y:S01]  /*0080*/  LDCU.64 UR6, c[0x0][0x470] ;  /* 0x00008e00ff0677ac */ /* 0x000ee20008000a00 */
[----:B------:R-:W3:Y:S01]  /*0090*/  S2R R24, SR_CTAID.Z ;  /* 0x0000000000187919 */ /* 0x000ee20000002700 */
[----:B------:R-:W3:Y:S01]  /*00a0*/  S2R R194, SR_TID.X ;  /* 0x0000000000c27919 */ /* 0x000ee20000002100 */
[----:B--2---:R-:W-:-:S03]  /*00b0*/  ISETP.NE.AND P3, PT, RZ, UR4, PT ;  /* 0x00000004ff007c0c */ /* 0x004fc6000bf65270 */
[----:B------:R-:W2:Y:S01]  /*00c0*/  S2UR UR14, SR_CTAID.X ;  /* 0x00000000000e79c3 */ /* 0x000ea20000002500 */
[----:B------:R-:W2:Y:S01]  /*00d0*/  LDCU.64 UR4, c[0x0][0x460] ;  /* 0x00008c00ff0477ac */ /* 0x000ea20008000a00 */
[----:B-1----:R-:W-:Y:S02]  /*00e0*/  IMAD.U32 R2, RZ, RZ, UR20 ;  /* 0x00000014ff027e24 */ /* 0x002fe4000f8e00ff */
[----:B------:R-:W-:-:S04]  /*00f0*/  IMAD.U32 R3, RZ, RZ, UR21 ;  /* 0x00000015ff037e24 */ /* 0x000fc8000f8e00ff */
[----:B------:R-:W1:Y:S02]  /*0100*/  LDC.64 R6, c[0x0][0x460] ;  /* 0x00011800ff067b82 */ /* 0x000e640000000a00 */
[----:B----4-:R3:W4:Y:S02]  /*0110*/  @P3 LDG.E.64 R4, desc[UR16][R2.64] ;  /* 0x0000001002043981 */ /* 0x010724000c1e1b00 */
[----:B---3--:R-:W-:Y:S02]  /*0120*/  @P3 IMAD.MOV.U32 R2, RZ, RZ, R21 ;  /* 0x000000ffff023224 */ /* 0x008fe400078e0015 */
[----:B------:R-:W-:-:S06]  /*0130*/  @P3 IMAD.MOV.U32 R3, RZ, RZ, R22 ;  /* 0x000000ffff033224 */ /* 0x000fcc00078e0016 */
[----:B------:R-:W3:Y:S01]  /*0140*/  @P3 LDG.E.64 R2, desc[UR16][R2.64] ;  /* 0x0000001002023981 */ /* 0x000ee2000c1e1b00 */
[----:B--2---:R-:W-:Y:S01]  /*0150*/  LOP3.LUT R0, R24, UR14, R23, 0xfe, !PT ;  /* 0x0000000e18007c12 */ /* 0x004fe2000f8efe17 */
[----:B------:R-:W-:Y:S01]  /*0160*/  IMAD.MOV.U32 R25, RZ, RZ, -0x1 ;  /* 0xffffffffff197424 */ /* 0x000fe200078e00ff */
[----:B------:R-:W-:Y:S01]  /*0170*/  ISETP.NE.U32.AND P0, PT, RZ, UR4, PT ;  /* 0x00000004ff007c0c */ /* 0x000fe2000bf05070 */
[----:B-1----:R-:W-:Y:S01]  /*0180*/  IMAD.WIDE.U32 R6, R23, 0x4, R6 ;  /* 0x0000000417067825 */ /* 0x002fe200078e0006 */
[----:B------:R-:W-:Y:S02]  /*0190*/  LOP3.LUT P4, RZ, R0, R194, RZ, 0xfc, !PT ;  /* 0x000000c200ff7212 */ /* 0x000fe4000788fcff */
[----:B------:R-:W3:Y:S01]  /*01a0*/  @P3 LDC R0, c[0x0][0x520] ;  /* 0x00014800ff003b82 */ /* 0x000ee20000000800 */
[----:B------:R-:W-:Y:S02]  /*01b0*/  ISETP.NE.AND.EX P0, PT, RZ, UR5, PT, P0 ;  /* 0x00000005ff007c0c */ /* 0x000fe4000bf05300 */
[----:B------:R-:W-:-:S04]  /*01c0*/  ISETP.NE.U32.AND P2, PT, RZ, UR4, PT ;  /* 0x00000004ff007c0c */ /* 0x000fc8000bf45070 */
[----:B------:R-:W-:Y:S01]  /*01d0*/  ISETP.NE.AND.EX P2, PT, RZ, UR5, PT, P2 ;  /* 0x00000005ff007c0c */ /* 0x000fe2000bf45320 */
[----:B------:R-:W1:Y:S03]  /*01e0*/  LDCU.64 UR4, c[0x0][0x478] ;  /* 0x00008f00ff0477ac */ /* 0x000e660008000a00 */
[----:B------:R-:W2:Y:S03]  /*01f0*/  @!P4 LDC.64 R8, c[0x0][0x528] ;  /* 0x00014a00ff08cb82 */ /* 0x000ea60000000a00 */
[----:B------:R-:W-:Y:S01]  /*0200*/  VOTEU.ANY UP0, P0 ;  /* 0x0000000000ff7886 */ /* 0x000fe20000000100 */
[----:B------:R-:W-:Y:S01]  /*0210*/  PLOP3.LUT P0, PT, PT, PT, UP0, 0x80, 0x8 ;  /* 0x000000000008781c */ /* 0x000fe20003f0f008 */
[----:B------:R-:W-:Y:S01]  /*0220*/  IMAD.MOV.U32 R10, RZ, RZ, RZ ;  /* 0x000000ffff0a7224 */ /* 0x000fe200078e00ff */
[----:B----4-:R-:W-:-:S02]  /*0230*/  @P3 R2UR UR20, R4 ;  /* 0x00000000041432ca */ /* 0x010fc400000e0000 */
[----:B------:R-:W-:-:S11]  /*0240*/  @P3 R2UR UR21, R5 ;  /* 0x00000000051532ca */ /* 0x000fd600000e0000 */
[----:B------:R-:W-:Y:S02]  /*0250*/  IMAD.U32 R4, RZ, RZ, UR20 ;  /* 0x00000014ff047e24 */ /* 0x000fe4000f8e00ff */
[----:B------:R-:W-:-:S05]  /*0260*/  IMAD.U32 R5, RZ, RZ, UR21 ;  /* 0x00000015ff057e24 */ /* 0x000fca000f8e00ff */
[----:B--2---:R2:W-:Y:S01]  /*0270*/  @!P4 STG.E.64 desc[UR16][R8.64], R4 ;  /* 0x000000040800c986 */ /* 0x0045e2000c101b10 */
[----:B---3--:R-:W-:-:S05]  /*0280*/  @P3 IADD3 R21, P1, PT, R2, R0, RZ ;  /* 0x0000000002153210 */ /* 0x008fca0007f3e0ff */
[----:B------:R-:W-:Y:S02]  /*0290*/  @P3 IMAD.X R22, RZ, RZ, R3, P1 ;  /* 0x000000ffff163224 */ /* 0x000fe400008e0603 */
[----:B------:R-:W-:Y:S02]  /*02a0*/  @!P4 IMAD.MOV.U32 R2, RZ, RZ, R21 ;  /* 0x000000ffff02c224 */ /* 0x000fe400078e0015 */
[----:B------:R-:W-:-:S05]  /*02b0*/  @!P4 IMAD.MOV.U32 R3, RZ, RZ, R22 ;  /* 0x000000ffff03c224 */ /* 0x000fca00078e0016 */
[----:B------:R3:W-:Y:S04]  /*02c0*/  @!P4 STG.E.64 desc[UR16][R8.64+0x8], R2 ;  /* 0x000008020800c986 */ /* 0x0007e8000c101b10 */
[----:B------:R-:W4:Y:S04]  /*02d0*/  @P2 LDG.E R25, desc[UR16][R6.64] ;  /* 0x0000001006192981 */ /* 0x000f28000c1e1900 */
[----:B------:R2:W4:Y:S01]  /*02e0*/  @P0 LDG.E R0, desc[UR16][R6.64+0x4] ;  /* 0x0000041006000981 */ /* 0x000522000c1e1900 */
[----:B------:R-:W-:Y:S02]  /*02f0*/  ISETP.NE.U32.AND P4, PT, RZ, UR6, PT ;  /* 0x00000006ff007c0c */ /* 0x000fe4000bf85070 */
[----:B-1----:R-:W-:-:S02]  /*0300*/  ISETP.NE.U32.AND P2, PT, RZ, UR4, PT ;  /* 0x00000004ff007c0c */ /* 0x002fc4000bf45070 */
[----:B------:R-:W-:Y:S02]  /*0310*/  ISETP.NE.AND.EX P4, PT, RZ, UR7, PT, P4 ;  /* 0x00000007ff007c0c */ /* 0x000fe4000bf85340 */
[----:B------:R-:W-:Y:S01]  /*0320*/  ISETP.NE.AND.EX P2, PT, RZ, UR5, PT, P2 ;  /* 0x00000005ff007c0c */ /* 0x000fe2000bf45320 */
[----:B--2---:R-:W-:Y:S01]  /*0330*/  IMAD.SHL.U32 R6, R23, 0x4, RZ ;  /* 0x0000000417067824 */ /* 0x004fe200078e00ff */
[----:B------:R-:W-:-:S09]  /*0340*/  SHF.R.U32.HI R7, RZ, 0x1e, R23 ;  /* 0x0000001eff077819 */ /* 0x000fd20000011617 */
[C---:B------:R-:W-:Y:S02]  /*0350*/  @P4 IADD3 R4, P3, PT, R6.reuse, UR6, RZ ;  /* 0x0000000606044c10 */ /* 0x040fe4000ff7e0ff */
[----:B---3--:R-:W-:Y:S02]  /*0360*/  @P2 IADD3 R2, P1, PT, R6, UR4, RZ ;  /* 0x0000000406022c10 */ /* 0x008fe4000ff3e0ff */
[C---:B------:R-:W-:Y:S02]  /*0370*/  @P4 IADD3.X R5, PT, PT, R7.reuse, UR7, RZ, P3, !PT ;  /* 0x0000000707054c10 */ /* 0x040fe40009ffe4ff */
[----:B------:R-:W-:-:S03]  /*0380*/  @P2 IADD3.X R3, PT, PT, R7, UR5, RZ, P1, !PT ;  /* 0x0000000507032c10 */ /* 0x000fc60008ffe4ff */
[----:B------:R1:W2:Y:S04]  /*0390*/  @P4 LDG.E R10, desc[UR16][R4.64] ;  /* 0x00000010040a4981 */ /* 0x0002a8000c1e1900 */
[----:B------:R3:W2:Y:S01]  /*03a0*/  @P2 LDG.E R8, desc[UR16][R2.64] ;  /* 0x0000001002082981 */ /* 0x0006a2000c1e1900 */
[----:B------:R-:W1:Y:S01]  /*03b0*/  LDCU.U8 UR4, c[0x0][0x532] ;  /* 0x0000a640ff0477ac */ /* 0x000e620008000000 */
[----:B------:R-:W-:Y:S01]  /*03c0*/  IMAD.MOV.U32 R11, RZ, RZ, -0x1 ;  /* 0xffffffffff0b7424 */ /* 0x000fe200078e00ff */
[----:B-1----:R-:W-:Y:S01]  /*03d0*/  ISETP.NE.AND P4, PT, RZ, UR4, PT ;  /* 0x00000004ff007c0c */ /* 0x002fe2000bf85270 */
[----:B------:R-:W3:Y:S02]  /*03e0*/  LDC.64 R4, c[0x0][0x468] ;  /* 0x00011a00ff047b82 */ /* 0x000ee40000000a00 */
[----:B---3--:R-:W-:-:S02]  /*03f0*/  IADD3 R2, P1, PT, R6, R4, RZ ;  /* 0x0000000406027210 */ /* 0x008fc40007f3e0ff */
[----:B------:R-:W-:-:S03]  /*0400*/  ISETP.EQ.U32.AND P3, PT, R4, RZ, PT ;  /* 0x000000ff0400720c */ /* 0x000fc60003f62070 */
[----:B------:R-:W-:Y:S01]  /*0410*/  IMAD.X R3, R7, 0x1, R5, P1 ;  /* 0x0000000107037824 */ /* 0x000fe200008e0605 */
[----:B------:R-:W-:Y:S01]  /*0420*/  ISETP.EQ.OR.EX P3, PT, R5, RZ, !P4, P3 ;  /* 0x000000ff0500720c */ /* 0x000fe20006762730 */
[----:B------:R-:W1:Y:S01]  /*0430*/  @!P2 LDC.64 R6, c[0x0][0x488] ;  /* 0x00012200ff06ab82 */ /* 0x000e620000000a00 */
[----:B------:R-:W3:Y:S11]  /*0440*/  @!UP0 LDCU UR18, c[0x0][0x434] ;  /* 0x00008680ff1287ac */ /* 0x000ef60008000800 */
[----:B------:R1:W5:Y:S01]  /*0450*/  @!P3 LDG.E R11, desc[UR16][R2.64] ;  /* 0x00000010020bb981 */ /* 0x000362000c1e1900 */
[----:B------:R-:W-:Y:S01]  /*0460*/  ISETP.NE.U32.AND P3, PT, R4, RZ, PT ;  /* 0x000000ff0400720c */ /* 0x000fe20003f65070 */
[----:B------:R-:W-:-:S03]  /*0470*/  USHF.L.U32 UR15, UR14, 0x7, URZ ;  /* 0x000000070e0f7899 */ /* 0x000fc600080006ff */
[----:B------:R-:W-:Y:S02]  /*0480*/  ISETP.NE.AND.EX P3, PT, R5, RZ, PT, P3 ;  /* 0x000000ff0500720c */ /* 0x000fe40003f65330 */
[----:B-1----:R-:W-:-:S04]  /*0490*/  @!P2 ISETP.NE.U32.AND P1, PT, R6, RZ, PT ;  /* 0x000000ff0600a20c */ /* 0x002fc80003f25070 */
[----:B------:R-:W-:Y:S01]  /*04a0*/  @!P2 ISETP.NE.AND.EX P1, PT, R7, RZ, PT, P1 ;  /* 0x000000ff0700a20c */ /* 0x000fe20003f25310 */
[----:B----4-:R1:W-:Y:S01]  /*04b0*/  STL [R1+0x90], R25 ;  /* 0x0000901901007387 */ /* 0x0103e20000100800 */
[----:B------:R-:W-:-:S05]  /*04c0*/  @P0 IMAD.IADD R0, R0, 0x1, -R25 ;  /* 0x0000000100000824 */ /* 0x000fca00078e0a19 */
[----:B------:R-:W-:Y:S02]  /*04d0*/  @P0 R2UR UR4, R0 ;  /* 0x00000000000402ca */ /* 0x000fe400000e0000 */
[----:B------:R-:W4:Y:S11]  /*04e0*/  @!P2 LDC R0, c[0x0][0x43c] ;  /* 0x00010f00ff00ab82 */ /* 0x000f360000000800 */
[----:B---3--:R-:W-:-:S02]  /*04f0*/  @UP0 UMOV UR18, UR4 ;  /* 0x0000000400120c82 */ /* 0x008fc40008000000 */
[----:B------:R-:W-:-:S06]  /*0500*/  UISETP.GT.AND UP0, UPT, UR18, UR15, UPT ;  /* 0x0000000f1200728c */ /* 0x000fcc000bf04270 */
[----:B------:R-:W-:Y:S02]  /*0510*/  PLOP3.LUT P0, PT, PT, PT, UP0, 0x80, 0x8 ;  /* 0x000000000008781c */ /* 0x000fe40003f0f008 */
[----:B----4-:R-:W-:Y:S02]  /*0520*/  @!P2 SEL R4, R0, RZ, P1 ;  /* 0x000000ff0004a207 */ /* 0x010fe40000800000 */
[----:B------:R-:W3:Y:S01]  /*0530*/  @!P3 LDC R0, c[0x0][0x438] ;  /* 0x00010e00ff00bb82 */ /* 0x000ee20000000800 */
[----:B--2---:R-:W-:Y:S01]  /*0540*/  @P2 IMAD.IADD R72, R8, 0x1, -R10 ;  /* 0x0000000108482824 */ /* 0x004fe200078e0a0a */
[----:B-1----:R-:W-:Y:S07]  /*0550*/  @!P3 BRA `(.L_x_496) ;  /* 0x00000000000cb947 */ /* 0x002fee0003800000 */
[----:B---3--:R-:W2:Y:S02]  /*0560*/  @P4 LDG.E R0, desc[UR16][R2.64+0x4] ;  /* 0x0000041002004981 */ /* 0x008ea4000c1e1900 */
[----:B--2--5:R-:W-:-:S06]  /*0570*/  @P4 IADD3 R0, PT, PT, R0, -R11, RZ ;  /* 0x8000000b00004210 */ /* 0x024fcc0007ffe0ff */
[----:B------:R1:W5:Y:S02]  /*0580*/  @!P4 LDG.E R0, desc[UR16][R2.64] ;  /* 0x000000100200c981 */ /* 0x000364000c1e1900 */
.L_x_496:
[----:B---3-5:R-:W-:Y:S01]  /*0590*/  @!P2 IADD3 R72, PT, PT, R4, R0, -R10 ;  /* 0x000000000448a210 */ /* 0x028fe20007ffe80a */
[----:B------:R-:W-:Y:S06]  /*05a0*/  @!P0 EXIT ;  /* 0x000000000000894d */ /* 0x000fec0003800000 */
[----:B------:R-:W-:Y:S01]  /*05b0*/  VIADD R0, R72, 0x7f ;  /* 0x0000007f48007836 */ /* 0x000fe20000000000 */
[----:B------:R-:W2:Y:S04]  /*05c0*/  LDC R75, c[0x0][0x504] ;  /* 0x00014100ff4b7b82 */ /* 0x000ea80000000800 */
[----:B------:R-:W-:-:S04]  /*05d0*/  R2UR UR5, R0 ;  /* 0x00000000000572ca */ /* 0x000fc800000e0000 */
[----:B------:R-:W3:Y:S09]  /*05e0*/  LDC R186, c[0x0][0x508] ;  /* 0x00014200ffba7b82 */ /* 0x000ef20000000800 */
[----:B------:R-:W-:Y:S01]  /*05f0*/  UIADD3 UR4, UPT, UPT, UR5, UR15, -UR18 ;  /* 0x0000000f05047290 */ /* 0x000fe2000fffe812 */
[----:B-1----:R-:W-:-:S05]  /*0600*/  IMAD.U32 R2, RZ, RZ, UR5 ;  /* 0x00000005ff027e24 */ /* 0x002fca000f8e00ff */
[----:B------:R-:W-:Y:S02]  /*0610*/  IMAD.U32 R0, RZ, RZ, UR4 ;  /* 0x00000004ff007e24 */ /* 0x000fe4000f8e00ff */
[----:B--2---:R-:W-:-:S05]  /*0620*/  VIADD R75, R75, UR18 ;  /* 0x000000124b4b7c36 */ /* 0x004fca0008000000 */
[----:B------:R-:W-:Y:S02]  /*0630*/  IADD3 R4, PT, PT, -R75, UR15, R72 ;  /* 0x0000000f4b047c10 */ /* 0x000fe4000fffe148 */
[----:B---3--:R-:W-:Y:S02]  /*0640*/  IADD3 R3, PT, PT, R0, 0x80, R186 ;  /* 0x0000008000037810 */ /* 0x008fe40007ffe0ba */
[----:B------:R-:W-:Y:S02]  /*0650*/  SHF.R.S32.HI R0, RZ, 0x1f, R2 ;  /* 0x0000001fff007819 */ /* 0x000fe40000011402 */
[----:B------:R-:W-:Y:S02]  /*0660*/  SHF.R.S32.HI R5, RZ, 0x1f, R3 ;  /* 0x0000001fff057819 */ /* 0x000fe40000011403 */
[----:B------:R-:W-:Y:S02]  /*0670*/  SHF.R.S32.HI R2, RZ, 0x1f, R4 ;  /* 0x0000001fff027819 */ /* 0x000fe40000011404 */
[----:B------:R-:W-:-:S02]  /*0680*/  LEA.HI R6, R0, UR5, RZ, 0x7 ;  /* 0x0000000500067c11 */ /* 0x000fc4000f8f38ff */
[----:B------:R-:W-:Y:S02]  /*0690*/  LEA.HI R0, R5, R3, RZ, 0x7 ;  /* 0x0000000305007211 */ /* 0x000fe400078f38ff */
[----:B------:R-:W-:Y:S02]  /*06a0*/  LEA.HI R2, R2, R4, RZ, 0x7 ;  /* 0x0000000402027211 */ /* 0x000fe400078f38ff */
[----:B------:R-:W-:Y:S02]  /*06b0*/  SHF.R.S32.HI R3, RZ, 0x7, R6 ;  /* 0x00000007ff037819 */ /* 0x000fe40000011406 */
[----:B------:R-:W-:Y:S02]  /*06c0*/  SHF.R.S32.HI R0, RZ, 0x7, R0 ;  /* 0x00000007ff007819 */ /* 0x000fe40000011400 */
[----:B------:R-:W-:Y:S02]  /*06d0*/  SHF.R.S32.HI R2, RZ, 0x7, R2 ;  /* 0x00000007ff027819 */ /* 0x000fe40000011402 */
[----:B------:R-:W-:-:S02]  /*06e0*/  VIMNMX R200, PT, PT, R3, R0, PT ;  /* 0x0000000003c87248 */ /* 0x000fc40003fe0100 */
[----:B------:R-:W-:-:S03]  /*06f0*/  VIMNMX R197, PT, PT, RZ, R2, !PT ;  /* 0x00000002ffc57248 */ /* 0x000fc60007fe0100 */
[----:B------:R1:W-:Y:S01]  /*0700*/  STL [R1+0x84], R200 ;  /* 0x000084c801007387 */ /* 0x0003e20000100800 */
[----:B------:R-:W-:-:S03]  /*0710*/  ISETP.GT.AND P0, PT, R200, R197, PT ;  /* 0x000000c5c800720c */ /* 0x000fc60003f04270 */
[----:B------:R1:W-:Y:S10]  /*0720*/  STL [R1+0x80], R197 ;  /* 0x000080c501007387 */ /* 0x0003f40000100800 */
[----:B------:R-:W-:Y:S05]  /*0730*/  @P0 BRA `(.L_x_497) ;  /* 0x0000000800ac0947 */ /* 0x000fea0003800000 */
[----:B------:R-:W2:Y:S01]  /*0740*/  LDC.U8 R0, c[0x0][0x549] ;  /* 0x00015240ff007b82 */ /* 0x000ea20000000000 */
[----:B------:R-:W-:-:S07]  /*0750*/  ISETP.NE.AND P0, PT, R25, -0x1, PT ;  /* 0xffffffff1900780c */ /* 0x000fce0003f05270 */
[----:B------:R-:W3:Y:S08]  /*0760*/  LDC R7, c[0x0][0x434] ;  /* 0x00010d00ff077b82 */ /* 0x000ef00000000800 */
[----:B------:R-:W4:Y:S01]  /*0770*/  @!P0 LDC.64 R8, c[0x0][0x400] ;  /* 0x00010000ff088b82 */ /* 0x000f220000000a00 */
[----:B--2---:R-:W-:-:S07]  /*0780*/  ISETP.NE.AND P2, PT, R0, RZ, PT ;  /* 0x000000ff0000720c */ /* 0x004fce0003f45270 */
[----:B------:R-:W2:Y:S08]  /*0790*/  @P0 LDC.64 R10, c[0x0][0x408] ;  /* 0x00010200ff0a0b82 */ /* 0x000eb00000000a00 */
[----:B------:R-:W1:Y:S01]  /*07a0*/  LDC.U8 R4, c[0x0][0x548] ;  /* 0x00015200ff047b82 */ /* 0x000e620000000000 */
[----:B------:R-:W-:-:S07]  /*07b0*/  @P2 MOV R0, 0x1 ;  /* 0x0000000100002802 */ /* 0x000fce0000000f00 */
[----:B------:R-:W5:Y:S08]  /*07c0*/  @P2 LDC.64 R2, c[0x0][0x430] ;  /* 0x00010c00ff022b82 */ /* 0x000f700000000a00 */
[----:B------:R-:W1:Y:S01]  /*07d0*/  @P2 LDC R15, c[0x0][0x430] ;  /* 0x00010c00ff0f2b82 */ /* 0x000e620000000800 */
[----:B-----5:R-:W-:Y:S01]  /*07e0*/  @P2 IMAD R6, R2, R3, RZ ;  /* 0x0000000302062224 */ /* 0x020fe200078e02ff */
[----:B--234-:R-:W-:Y:S06]  /*07f0*/  @P2 BRA `(.L_x_498) ;  /* 0x0000000000282947 */ /* 0x01cfec0003800000 */
[----:B-1----:R-:W-:Y:S01]  /*0800*/  ISETP.NE.AND P1, PT, R4, RZ, PT ;  /* 0x000000ff0400720c */ /* 0x002fe20003f25270 */
[----:B------:R-:W1:-:S12]  /*0810*/  LDC R3, c[0x0][0x3e0] ;  /* 0x0000f800ff037b82 */ /* 0x000e580000000800 */
[----:B------:R-:W2:Y:S01]  /*0820*/  @P1 LDC R6, c[0x0][0x454] ;  /* 0x00011500ff061b82 */ /* 0x000ea20000000800 */
[----:B------:R-:W-:Y:S02]  /*0830*/  @P1 MOV R15, 0x1 ;  /* 0x00000001000f1802 */ /* 0x000fe40000000f00 */
[----:B------:R-:W-:-:S05]  /*0840*/  @!P1 MOV R15, 0x1 ;  /* 0x00000001000f9802 */ /* 0x000fca0000000f00 */
[----:B------:R-:W1:Y:S08]  /*0850*/  @P1 LDC R0, c[0x0][0x454] ;  /* 0x00011500ff001b82 */ /* 0x000e700000000800 */
[----:B------:R-:W3:Y:S08]  /*0860*/  @!P1 LDC R2, c[0x0][0x434] ;  /* 0x00010d00ff029b82 */ /* 0x000ef00000000800 */
[----:B------:R-:W4:Y:S01]  /*0870*/  @!P1 LDC R6, c[0x0][0x434] ;  /* 0x00010d00ff069b82 */ /* 0x000f220000000800 */
[----:B-1----:R-:W-:-:S02]  /*0880*/  @P1 IMAD R0, R0, R3, RZ ;  /* 0x0000000300001224 */ /* 0x002fc400078e02ff */
[----:B--23--:R-:W-:-:S07]  /*0890*/  @!P1 IMAD R0, R2, R3, RZ ;  /* 0x0000000302009224 */ /* 0x00cfce00078e02ff */
.L_x_498:
[----:B------:R-:W2:Y:S01]  /*08a0*/  LDCU UR4, c[0x0][0x440] ;  /* 0x00008800ff0477ac */ /* 0x000ea20008000800 */
[----:B-1----:R-:W-:Y:S01]  /*08b0*/  ISETP.NE.AND P2, PT, R4, RZ, !P2 ;  /* 0x000000ff0400720c */ /* 0x002fe20005745270 */
[----:B------:R-:W-:Y:S01]  /*08c0*/  @!P0 IMAD.WIDE.U32 R4, R23, R8, RZ ;  /* 0x0000000817048225 */ /* 0x000fe200078e00ff */
[C---:B------:R-:W-:Y:S01]  /*08d0*/  ISETP.NE.AND P4, PT, R25.reuse, -0x1, PT ;  /* 0xffffffff1900780c */ /* 0x040fe20003f85270 */
[----:B------:R-:W-:Y:S01]  /*08e0*/  UIADD3 UR18, UPT, UPT, -UR15, UR18, URZ ;  /* 0x000000120f127290 */ /* 0x000fe2000fffe1ff */
[----:B------:R-:W-:Y:S01]  /*08f0*/  BSSY.RECONVERGENT B0, `(.L_x_499) ;  /* 0x000002f000007945 */ /* 0x000fe20003800200 */
[----:B------:R-:W-:Y:S02]  /*0900*/  IMAD.SHL.U32 R12, R194, 0x8, RZ ;  /* 0x00000008c20c7824 */ /* 0x000fe400078e00ff */
[----:B----4-:R-:W-:Y:S02]  /*0910*/  IMAD R14, R24, R6, RZ ;  /* 0x00000006180e7224 */ /* 0x010fe400078e02ff */
[----:B------:R-:W-:-:S04]  /*0920*/  @P0 IMAD.WIDE.U32 R2, R25, R10, RZ ;  /* 0x0000000a19020225 */ /* 0x000fc800078e00ff */
[----:B------:R-:W-:Y:S01]  /*0930*/  @!P0 IMAD.MOV.U32 R8, RZ, RZ, R4 ;  /* 0x000000ffff088224 */ /* 0x000fe200078e0004 */
[----:B------:R-:W-:Y:S01]  /*0940*/  LOP3.LUT R4, R12, 0x18, RZ, 0xc0, !PT ;  /* 0x000000180c047812 */ /* 0x000fe200078ec0ff */
[C---:B------:R-:W-:Y:S02]  /*0950*/  @!P2 IMAD R14, R23.reuse, R0, R14 ;  /* 0x00000000170ea224 */ /* 0x040fe400078e020e */
[C---:B------:R-:W-:Y:S01]  /*0960*/  IMAD R0, R23.reuse, R7, RZ ;  /* 0x0000000717007224 */ /* 0x040fe200078e02ff */
[----:B------:R-:W-:Y:S01]  /*0970*/  ISETP.NE.AND P3, PT, R4, RZ, PT ;  /* 0x000000ff0400720c */ /* 0x000fe20003f65270 */
[----:B------:R-:W-:Y:S02]  /*0980*/  @!P0 IMAD R5, R23, R9, R5 ;  /* 0x0000000917058224 */ /* 0x000fe400078e0205 */
[----:B------:R-:W-:Y:S01]  /*0990*/  @P0 IMAD.MOV.U32 R8, RZ, RZ, R2 ;  /* 0x000000ffff080224 */ /* 0x000fe200078e0002 */
[----:B------:R-:W-:Y:S01]  /*09a0*/  SEL R0, R0, R25, !P4 ;  /* 0x0000001900007207 */ /* 0x000fe20006000000 */
[----:B------:R-:W-:Y:S01]  /*09b0*/  @P0 IMAD R5, R25, R11, R3 ;  /* 0x0000000b19050224 */ /* 0x000fe200078e0203 */
[C---:B--2---:R-:W-:Y:S01]  /*09c0*/  ISETP.GE.AND P0, PT, R4.reuse, UR4, PT ;  /* 0x0000000404007c0c */ /* 0x044fe2000bf06270 */
[----:B------:R-:W1:Y:S01]  /*09d0*/  LDCU.64 UR4, c[0x0][0x410] ;  /* 0x00008200ff0477ac */ /* 0x000e620008000a00 */
[----:B------:R-:W-:Y:S01]  /*09e0*/  IADD3 R8, P1, PT, R4, R8, RZ ;  /* 0x0000000804087210 */ /* 0x000fe20007f3e0ff */
[----:B------:R-:W-:Y:S01]  /*09f0*/  IMAD R16, R15, UR15, RZ ;  /* 0x0000000f0f107c24 */ /* 0x000fe2000f8e02ff */
[----:B------:R-:W-:-:S02]  /*0a00*/  SHF.R.S32.HI R2, RZ, 0x1f, R0 ;  /* 0x0000001fff027819 */ /* 0x000fc40000011400 */
[----:B------:R-:W-:Y:S01]  /*0a10*/  SHF.R.U32.HI R4, RZ, 0x2, R194 ;  /* 0x00000002ff047819 */ /* 0x000fe200000116c2 */
[----:B------:R-:W-:Y:S01]  /*0a20*/  IMAD.X R9, RZ, RZ, R5, P1 ;  /* 0x000000ffff097224 */ /* 0x000fe200008e0605 */
[----:B------:R-:W-:Y:S02]  /*0a30*/  SEL R20, R0, RZ, P2 ;  /* 0x000000ff00147207 */ /* 0x000fe40001000000 */
[----:B------:R-:W-:Y:S01]  /*0a40*/  SEL R21, R2, RZ, P2 ;  /* 0x000000ff02157207 */ /* 0x000fe20001000000 */
[C---:B------:R-:W-:Y:S01]  /*0a50*/  VIADD R17, R4.reuse, 0x20 ;  /* 0x0000002004117836 */ /* 0x040fe20000000000 */
[C---:B------:R-:W-:Y:S01]  /*0a60*/  ISETP.GE.OR P2, PT, R4.reuse, UR18, P0 ;  /* 0x0000001204007c0c */ /* 0x040fe20008746670 */
[----:B------:R-:W-:Y:S01]  /*0a70*/  VIADD R18, R4, 0x40 ;  /* 0x0000004004127836 */ /* 0x000fe20000000000 */
[----:B------:R-:W-:Y:S02]  /*0a80*/  MOV R3, UR14 ;  /* 0x0000000e00037c02 */ /* 0x000fe40008000f00 */
[----:B------:R-:W-:-:S02]  /*0a90*/  MOV R5, RZ ;  /* 0x000000ff00057202 */ /* 0x000fc40000000f00 */
[----:B------:R-:W-:Y:S01]  /*0aa0*/  IADD3 R19, PT, PT, R4, 0x60, RZ ;  /* 0x0000006004137810 */ /* 0x000fe20007ffe0ff */
[----:B-1----:R-:W-:Y:S01]  /*0ab0*/  IMAD.WIDE.U32 R8, R24, UR4, R8 ;  /* 0x0000000418087c25 */ /* 0x002fe2000f8e0008 */
[----:B------:R-:W-:Y:S02]  /*0ac0*/  ISETP.GE.OR P6, PT, R4, UR18, P3 ;  /* 0x0000001204007c0c */ /* 0x000fe40009fc6670 */
[----:B------:R-:W-:Y:S01]  /*0ad0*/  ISETP.GE.OR P5, PT, R17, UR18, P3 ;  /* 0x0000001211007c0c */ /* 0x000fe20009fa6670 */
[----:B------:R-:W-:Y:S01]  /*0ae0*/  IMAD R7, R24, UR5, R9 ;  /* 0x0000000518077c24 */ /* 0x000fe2000f8e0209 */
[----:B------:R-:W-:Y:S01]  /*0af0*/  ISETP.GE.OR P4, PT, R18, UR18, P3 ;  /* 0x0000001212007c0c */ /* 0x000fe20009f86670 */
[----:B------:R-:W-:Y:S01]  /*0b00*/  IMAD.WIDE.U32 R2, R3, 0x80, R4 ;  /* 0x0000008003027825 */ /* 0x000fe200078e0004 */
        /* <DEDUP_REMOVED lines=13> */
.L_x_500:
[----:B------:R-:W-:Y:S05]  /*0be0*/  BSYNC.RECONVERGENT B0 ;  /* 0x0000000000007941 */ /* 0x000fea0003800200 */
.L_x_499:
        /* <DEDUP_REMOVED lines=17> */
.L_x_502:
[----:B------:R-:W-:Y:S05]  /*0d00*/  BSYNC.RECONVERGENT B0 ;  /* 0x0000000000007941 */ /* 0x000fea0003800200 */
.L_x_501:
        /* <DEDUP_REMOVED lines=15> */
.L_x_504:
[----:B------:R-:W-:Y:S05]  /*0e00*/  BSYNC.RECONVERGENT B0 ;  /* 0x0000000000007941 */ /* 0x000fea0003800200 */
.L_x_503:
[----:B------:R-:W-:Y:S01]  /*0e10*/  BSSY.RECONVERGENT B0, `(.L_x_505) ;  /* 0x0000011000007945 */ /* 0x000fe20003800200 */
[----:B------:R-:W-:Y:S02]  /*0e20*/  IADD3 R10, P2, P1, R16, R20, R14 ;  /* 0x00000014100a7210 */ /* 0x000fe4000795e00e */
        /* <DEDUP_REMOVED lines=15> */
.L_x_506:
[----:B------:R-:W-:Y:S05]  /*0f20*/  BSYNC.RECONVERGENT B0 ;  /* 0x0000000000007941 */ /* 0x000fea0003800200 */
.L_x_505:
        /* <DEDUP_REMOVED lines=11> */
.L_x_508:
[----:B------:R-:W-:Y:S05]  /*0fe0*/  BSYNC.RECONVERGENT B0 ;  /* 0x0000000000007941 */ /* 0x000fea0003800200 */
.L_x_507:
        /* <DEDUP_REMOVED lines=10> */
.L_x_510:
[----:B------:R-:W-:Y:S05]  /*1090*/  BSYNC.RECONVERGENT B0 ;  /* 0x0000000000007941 */ /* 0x000fea0003800200 */
.L_x_509:
        /* <DEDUP_REMOVED lines=10> */
.L_x_512:
[----:B------:R-:W-:Y:S05]  /*1140*/  BSYNC.RECONVERGENT B0 ;  /* 0x0000000000007941 */ /* 0x000fea0003800200 */
.L_x_511:
        /* <DEDUP_REMOVED lines=10> */
.L_x_497:
[----:B------:R-:W-:Y:S02]  /*11f0*/  ISETP.NE.AND P0, PT, R25, -0x1, PT ;  /* 0xffffffff1900780c */ /* 0x000fe40003f05270 */
[----:B------:R-:W-:-:S11]  /*1200*/  ISETP.NE.AND P2, PT, R11, -0x1, PT ;  /* 0xffffffff0b00780c */ /* 0x000fd60003f45270 */
[----:B------:R-:W2:Y:S08]  /*1210*/  @!P0 LDC.64 R6, c[0x0][0x398] ;  /* 0x0000e600ff068b82 */ /* 0x000eb00000000a00 */
[----:B------:R-:W3:Y:S01]  /*1220*/  @P0 LDC.64 R8, c[0x0][0x3b0] ;  /* 0x0000ec00ff080b82 */ /* 0x000ee20000000a00 */
[----:B--2---:R-:W-:-:S04]  /*1230*/  @!P0 IMAD.WIDE.U32 R4, R23, R6, RZ ;  /* 0x0000000617048225 */ /* 0x004fc800078e00ff */
[----:B------:R-:W-:Y:S01]  /*1240*/  @!P0 IMAD R13, R23, R7, R5 ;  /* 0x00000007170d8224 */ /* 0x000fe200078e0205 */
[----:B------:R-:W-:Y:S01]  /*1250*/  @!P0 MOV R12, R4 ;  /* 0x00000004000c8202 */ /* 0x000fe20000000f00 */
[----:B---3--:R-:W-:-:S04]  /*1260*/  @P0 IMAD.WIDE.U32 R2, R25, R8, RZ ;  /* 0x0000000819020225 */ /* 0x008fc800078e00ff */
        /* <DEDUP_REMOVED lines=16> */
.L_x_513:
[----:B------:R-:W2:Y:S01]  /*1370*/  LDC.64 R168, c[0x0][0x3b8] ;  /* 0x0000ee00ffa87b82 */ /* 0x000ea20000000a00 */
[----:B------:R-:W-:-:S05]  /*1380*/  IADD3 R2, PT, PT, R10, R11, RZ ;  /* 0x0000000b0a027210 */ /* 0x000fca0007ffe0ff */
[C---:B--2---:R-:W-:Y:S02]  /*1390*/  IMAD R0, R2.reuse, R169, RZ ;  /* 0x000000a902007224 */ /* 0x044fe400078e02ff */
[----:B------:R-:W-:-:S05]  /*13a0*/  IMAD.WIDE.U32 R2, R2, R168, RZ ;  /* 0x000000a802027225 */ /* 0x000fca00078e00ff */
[----:B------:R-:W-:Y:S02]  /*13b0*/  IADD3 R7, PT, PT, R3, R0, RZ ;  /* 0x0000000003077210 */ /* 0x000fe40007ffe0ff */
[----:B------:R-:W-:-:S07]  /*13c0*/  MOV R6, R2 ;  /* 0x0000000200067202 */ /* 0x000fce0000000f00 */
.L_x_514:
        /* <DEDUP_REMOVED lines=40> */
.L_x_515:
[----:B------:R-:W2:Y:S01]  /*1650*/  LDC.64 R184, c[0x0][0x3c0] ;  /* 0x0000f000ffb87b82 */ /* 0x000ea20000000a00 */
[----:B------:R-:W-:-:S05]  /*1660*/  IADD3 R0, PT, PT, R10, R11, RZ ;  /* 0x0000000b0a007210 */ /* 0x000fca0007ffe0ff */
[C---:B--2---:R-:W-:Y:S02]  /*1670*/  IMAD R4, R0.reuse, R185, RZ ;  /* 0x000000b900047224 */ /* 0x044fe400078e02ff */
[----:B------:R-:W-:-:S05]  /*1680*/  IMAD.WIDE.U32 R2, R0, R184, RZ ;  /* 0x000000b800027225 */ /* 0x000fca00078e00ff */
[----:B------:R-:W-:Y:S02]  /*1690*/  IADD3 R5, PT, PT, R3, R4, RZ ;  /* 0x0000000403057210 */ /* 0x000fe40007ffe0ff */
[----:B------:R-:W-:-:S07]  /*16a0*/  MOV R0, R2 ;  /* 0x0000000200007202 */ /* 0x000fce0000000f00 */
.L_x_516:
[C---:B------:R-:W-:Y:S01]  /*16b0*/  IMAD.SHL.U32 R25, R194.reuse, 0x20, RZ ;  /* 0x00000020c2197824 */ /* 0x040fe200078e00ff */
[----:B------:R-:W2:Y:S01]  /*16c0*/  LDCU.128 UR4, c[0x0][0x3d0] ;  /* 0x00007a00ff0477ac */ /* 0x000ea20008000c00 */
[C---:B------:R-:W-:Y:S01]  /*16d0*/  IMAD.SHL.U32 R206, R194.reuse, 0x8, RZ ;  /* 0x00000008c2ce7824 */ /* 0x040fe200078e00ff */
[----:B------:R-:W-:Y:S01]  /*16e0*/  SHF.R.U32.HI R202, RZ, 0x2, R194 ;  /* 0x00000002ffca7819 */ /* 0x000fe200000116c2 */
[----:B------:R-:W-:Y:S01]  /*16f0*/  IMAD.SHL.U32 R2, R194, 0x4, RZ ;  /* 0x00000004c2027824 */ /* 0x000fe200078e00ff */
[----:B------:R-:W-:Y:S01]  /*1700*/  LOP3.LUT R20, R25, 0xc0, RZ, 0xc0, !PT ;  /* 0x000000c019147812 */ /* 0x000fe200078ec0ff */
[----:B------:R-:W3:Y:S01]  /*1710*/  LDCU.64 UR12, c[0x0][0x388] ;  /* 0x00007100ff0c77ac */ /* 0x000ee20008000a00 */
[----:B------:R-:W-:Y:S01]  /*1720*/  LOP3.LUT R199, R206, 0x18, RZ, 0xc0, !PT ;  /* 0x00000018cec77812 */ /* 0x000fe200078ec0ff */
[----:B------:R-:W4:Y:S01]  /*1730*/  S2UR UR19, SR_CgaCtaId ;  /* 0x00000000001379c3 */ /* 0x000f220000008800 */
[----:B------:R-:W-:Y:S01]  /*1740*/  LOP3.LUT R20, R20, 0x18, R2, 0xf8, !PT ;  /* 0x0000001814147812 */ /* 0x000fe200078ef802 */
[----:B------:R-:W5:Y:S01]  /*1750*/  LDCU.64 UR10, c[0x0][0x390] ;  /* 0x00007200ff0a77ac */ /* 0x000f620008000a00 */
[C---:B------:R-:W-:Y:S01]  /*1760*/  IADD3 R2, P0, PT, R199.reuse, R6, RZ ;  /* 0x00000006c7027210 */ /* 0x040fe20007f1e0ff */
[----:B------:R-:W-:Y:S01]  /*1770*/  IMAD.MOV.U32 R203, RZ, RZ, RZ ;  /* 0x000000ffffcb7224 */ /* 0x000fe200078e00ff */
[----:B------:R-:W-:Y:S01]  /*1780*/  LOP3.LUT R4, R206, 0xd8, RZ, 0xc0, !PT ;  /* 0x000000d8ce047812 */ /* 0x000fe200078ec0ff */
[----:B------:R-:W1:Y:S01]  /*1790*/  LDCU.64 UR8, c[0x0][0x3c8] ;  /* 0x00007900ff0877ac */ /* 0x000e620008000a00 */
[----:B------:R-:W-:Y:S01]  /*17a0*/  MOV R10, UR14 ;  /* 0x0000000e000a7c02 */ /* 0x000fe20008000f00 */
[----:B------:R-:W-:Y:S01]  /*17b0*/  IMAD.X R3, RZ, RZ, R7, P0 ;  /* 0x000000ffff037224 */ /* 0x000fe200000e0607 */
[----:B------:R-:W-:Y:S01]  /*17c0*/  IADD3 R6, P0, PT, R199, R0, RZ ;  /* 0x00000000c7067210 */ /* 0x000fe20007f1e0ff */
[----:B------:R1:W-:Y:S01]  /*17d0*/  STL.64 [R1+0x88], R202 ;  /* 0x000088ca01007387 */ /* 0x0003e20000100a00 */
[----:B------:R-:W-:Y:S01]  /*17e0*/  LOP3.LUT R4, R4, 0x18, R194, 0x78, !PT ;  /* 0x0000001804047812 */ /* 0x000fe200078e78c2 */
[C---:B------:R-:W-:Y:S01]  /*17f0*/  IMAD.WIDE.U32 R2, R202.reuse, R168, R2 ;  /* 0x000000a8ca027225 */ /* 0x040fe200078e0002 */
[----:B------:R-:W-:Y:S01]  /*1800*/  IADD3.X R7, PT, PT, RZ, R5, RZ, P0, !PT ;  /* 0x00000005ff077210 */ /* 0x000fe200007fe4ff */
[----:B------:R-:W-:Y:S01]  /*1810*/  BSSY.RECONVERGENT B0, `(.L_x_517) ;  /* 0x0000038000007945 */ /* 0x000fe20003800200 */
[----:B------:R-:W-:Y:S01]  /*1820*/  SHF.R.S32.HI R0, RZ, 0x1f, R8 ;  /* 0x0000001fff007819 */ /* 0x000fe20000011408 */
[----:B------:R-:W-:Y:S01]  /*1830*/  IMAD R5, R202, R169, R3 ;  /* 0x000000a9ca057224 */ /* 0x000fe200078e0203 */
[----:B------:R-:W-:Y:S01]  /*1840*/  LOP3.LUT R206, R4, 0x1f20, R206, 0xf8, !PT ;  /* 0x00001f2004ce7812 */ /* 0x000fe200078ef8ce */
[----:B------:R-:W-:Y:S01]  /*1850*/  IMAD.WIDE.U32 R6, R202, R184, R6 ;  /* 0x000000b8ca067225 */ /* 0x000fe200078e0006 */
[----:B------:R-:W-:-:S02]  /*1860*/  SHF.R.U32.HI R26, RZ, 0x1, R194 ;  /* 0x00000001ff1a7819 */ /* 0x000fc400000116c2 */
[----:B------:R-:W-:Y:S01]  /*1870*/  LOP3.LUT R189, R25, 0x120, RZ, 0xc0, !PT ;  /* 0x0000012019bd7812 */ /* 0x000fe200078ec0ff */
[----:B------:R-:W-:Y:S01]  /*1880*/  IMAD.MOV.U32 R4, RZ, RZ, R2 ;  /* 0x000000ffff047224 */ /* 0x000fe200078e0002 */
[----:B------:R-:W-:Y:S01]  /*1890*/  LOP3.LUT R188, R20, 0x8, R26, 0x78, !PT ;  /* 0x0000000814bc7812 */ /* 0x000fe200078e781a */
[----:B--2---:R-:W-:Y:S02]  /*18a0*/  IMAD R2, R0, UR4, RZ ;  /* 0x0000000400027c24 */ /* 0x004fe4000f8e02ff */
[----:B------:R-:W-:Y:S02]  /*18b0*/  IMAD R3, R202, R185, R7 ;  /* 0x000000b9ca037224 */ /* 0x000fe400078e0207 */
[----:B------:R-:W-:Y:S01]  /*18c0*/  IMAD R7, R8, UR5, R2 ;  /* 0x0000000508077c24 */ /* 0x000fe2000f8e0202 */
[----:B------:R-:W-:Y:S01]  /*18d0*/  UIADD3 UR5, UPT, UPT, -UR15, UR18, URZ ;  /* 0x000000120f057290 */ /* 0x000fe2000fffe1ff */
[----:B------:R-:W-:Y:S02]  /*18e0*/  IMAD R0, R0, UR6, RZ ;  /* 0x0000000600007c24 */ /* 0x000fe4000f8e02ff */
[----:B------:R-:W-:Y:S01]  /*18f0*/  IMAD.MOV.U32 R2, RZ, RZ, R6 ;  /* 0x000000ffff027224 */ /* 0x000fe200078e0006 */
[----:B------:R-:W-:Y:S01]  /*1900*/  IADD3 R6, P0, PT, R199, R12, RZ ;  /* 0x0000000cc7067210 */ /* 0x000fe20007f1e0ff */
[----:B------:R-:W-:Y:S01]  /*1910*/  IMAD.WIDE.U32 R4, R8, UR4, R4 ;  /* 0x0000000408047c25 */ /* 0x000fe2000f8e0004 */
[----:B------:R-:W-:-:S02]  /*1920*/  UMOV UR4, 0x400 ;  /* 0x0000040000047882 */ /* 0x000fc40000000000 */
[----:B----4-:R-:W-:Y:S01]  /*1930*/  ULEA UR4, UR19, UR4, 0x18 ;  /* 0x0000000413047291 */ /* 0x010fe2000f8ec0ff */
[C---:B------:R-:W-:Y:S01]  /*1940*/  IMAD R0, R8.reuse, UR7, R0 ;  /* 0x0000000708007c24 */ /* 0x040fe2000f8e0200 */
[----:B------:R-:W-:Y:S01]  /*1950*/  IADD3 R5, PT, PT, R5, R7, RZ ;  /* 0x0000000705057210 */ /* 0x000fe20007ffe0ff */
[----:B------:R-:W-:Y:S01]  /*1960*/  IMAD.WIDE.U32 R2, R8, UR6, R2 ;  /* 0x0000000608027c25 */ /* 0x000fe2000f8e0002 */
[----:B---3--:R-:W-:Y:S02]  /*1970*/  LEA R198, P1, R4, UR12, 0x1 ;  /* 0x0000000c04c67c11 */ /* 0x008fe4000f8208ff */
[----:B------:R-:W-:Y:S01]  /*1980*/  LEA R206, R206, UR4, 0x1 ;  /* 0x00000004cece7c11 */ /* 0x000fe2000f8e08ff */
[----:B------:R-:W-:Y:S01]  /*1990*/  IMAD.X R7, RZ, RZ, R13, P0 ;  /* 0x000000ffff077224 */ /* 0x000fe200000e060d */
[----:B------:R-:W-:Y:S01]  /*19a0*/  IADD3 R0, PT, PT, R3, R0, RZ ;  /* 0x0000000003007210 */ /* 0x000fe20007ffe0ff */
[----:B------:R2:W-:Y:S01]  /*19b0*/  STL [R1+0x70], R198 ;  /* 0x000070c601007387 */ /* 0x0005e20000100800 */
[----:B-----5:R-:W-:Y:S01]  /*19c0*/  LEA R28, P0, R2, UR10, 0x1 ;  /* 0x0000000a021c7c11 */ /* 0x020fe2000f8008ff */
[----:B-1----:R-:W-:Y:S01]  /*19d0*/  IMAD.WIDE.U32 R8, R24, UR8, R6 ;  /* 0x0000000818087c25 */ /* 0x002fe2000f8e0006 */
[----:B------:R-:W-:-:S02]  /*19e0*/  LEA.HI.X R196, R4, UR13, R5, 0x1, P1 ;  /* 0x0000000d04c47c11 */ /* 0x000fc400088f0c05 */
[----:B------:R-:W-:Y:S01]  /*19f0*/  LEA.HI.X R27, R2, UR11, R0, 0x1, P0 ;  /* 0x0000000b021b7c11 */ /* 0x000fe200080f0c00 */
[----:B------:R-:W-:Y:S01]  /*1a00*/  IMAD R7, R24, UR9, R9 ;  /* 0x0000000918077c24 */ /* 0x000fe2000f8e0209 */
[----:B------:R-:W-:Y:S01]  /*1a10*/  ISETP.GE.AND P1, PT, R202, UR5, PT ;  /* 0x00000005ca007c0c */ /* 0x000fe2000bf26270 */
[----:B------:R2:W-:Y:S01]  /*1a20*/  STL [R1+0x6c], R196 ;  /* 0x00006cc401007387 */ /* 0x0005e20000100800 */
[----:B------:R-:W-:-:S03]  /*1a30*/  IMAD.WIDE.U32 R10, R10, 0x80, R202 ;  /* 0x000000800a0a7825 */ /* 0x000fc600078e00ca */
[----:B------:R2:W-:Y:S04]  /*1a40*/  STL [R1+0x78], R28 ;  /* 0x0000781c01007387 */ /* 0x0005e80000100800 */
[----:B------:R2:W-:Y:S04]  /*1a50*/  STL [R1+0x74], R27 ;  /* 0x0000741b01007387 */ /* 0x0005e80000100800 */
[----:B------:R-:W-:Y:S05]  /*1a60*/  @P1 BRA `(.L_x_518) ;  /* 0x0000000000481947 */ /* 0x000fea0003800000 */
[----:B------:R-:W1:Y:S02]  /*1a70*/  LDCU UR6, c[0x0][0x440] ;  /* 0x00008800ff0677ac */ /* 0x000e640008000800 */
[----:B-1----:R-:W-:-:S13]  /*1a80*/  ISETP.GE.AND P0, PT, R199, UR6, PT ;  /* 0x00000006c7007c0c */ /* 0x002fda000bf06270 */
[----:B------:R-:W-:Y:S05]  /*1a90*/  @P0 BRA `(.L_x_519) ;  /* 0x0000000000380947 */ /* 0x000fea0003800000 */
[----:B------:R-:W1:Y:S01]  /*1aa0*/  LDCU.64 UR6, c[0x0][0x3b0] ;  /* 0x00007600ff0677ac */ /* 0x000e620008000a00 */
[----:B------:R-:W-:Y:S01]  /*1ab0*/  MOV R6, R8 ;  /* 0x0000000800067202 */ /* 0x000fe20000000f00 */
[----:B------:R-:W3:Y:S01]  /*1ac0*/  LDCU.64 UR8, c[0x0][0x380] ;  /* 0x00007000ff0877ac */ /* 0x000ee20008000a00 */
[----:B-1----:R-:W-:-:S03]  /*1ad0*/  IMAD R0, R11, UR6, RZ ;  /* 0x000000060b007c24 */ /* 0x002fc6000f8e02ff */
        /* <DEDUP_REMOVED lines=10> */
.L_x_519:
[----:B------:R1:W-:Y:S02]  /*1b80*/  STS.128 [R206], RZ ;  /* 0x000000ffce007388 */ /* 0x0003e40000000c00 */
.L_x_518:
[----:B------:R-:W-:Y:S05]  /*1b90*/  BSYNC.RECONVERGENT B0 ;  /* 0x0000000000007941 */ /* 0x000fea0003800200 */
.L_x_517:
[----:B------:R-:W-:Y:S01]  /*1ba0*/  IADD3 R16, PT, PT, R202, 0x20, RZ ;  /* 0x00000020ca107810 */ /* 0x000fe20007ffe0ff */
[----:B------:R-:W-:Y:S01]  /*1bb0*/  VIADD R15, R200, 0xffffffff ;  /* 0xffffffffc80f7836 */ /* 0x000fe20000000000 */
[----:B------:R-:W-:Y:S01]  /*1bc0*/  SHF.L.U64.HI R0, R168, 0x7, R169 ;  /* 0x00000007a8007819 */ /* 0x000fe200000102a9 */
[----:B------:R-:W-:Y:S01]  /*1bd0*/  VIADD R18, R202, 0x40 ;  /* 0x00000040ca127836 */ /* 0x000fe20000000000 */
[----:B------:R-:W-:Y:S01]  /*1be0*/  ISETP.GE.AND P0, PT, R16, UR5, PT ;  /* 0x0000000510007c0c */ /* 0x000fe2000bf06270 */
[----:B------:R-:W-:Y:S01]  /*1bf0*/  IMAD R14, R15, -0x80, R72 ;  /* 0xffffff800f0e7824 */ /* 0x000fe200078e0248 */
[----:B------:R-:W-:Y:S01]  /*1c00*/  IADD3 R17, PT, PT, R202, 0x60, RZ ;  /* 0x00000060ca117810 */ /* 0x000fe20007ffe0ff */
[----:B------:R-:W-:Y:S01]  /*1c10*/  IMAD.SHL.U32 R12, R168, 0x80, RZ ;  /* 0x00000080a80c7824 */ /* 0x000fe200078e00ff */
[----:B------:R-:W-:Y:S01]  /*1c20*/  BSSY.RECONVERGENT B0, `(.L_x_520) ;  /* 0x000001b000007945 */ /* 0x000fe20003800200 */
[----:B------:R-:W-:Y:S01]  /*1c30*/  ISETP.GE.AND P2, PT, R18, UR5, PT ;  /* 0x0000000512007c0c */ /* 0x000fe2000bf46270 */
[-C--:B------:R-:W-:Y:S01]  /*1c40*/  IMAD R19, R0, R15.reuse, RZ ;  /* 0x0000000f00137224 */ /* 0x080fe200078e02ff */
[----:B------:R-:W-:Y:S01]  /*1c50*/  ISETP.GE.AND P1, PT, R17, UR5, PT ;  /* 0x0000000511007c0c */ /* 0x000fe2000bf26270 */
[----:B------:R-:W-:Y:S01]  /*1c60*/  IMAD.WIDE.U32 R12, R12, R15, RZ ;  /* 0x0000000f0c0c7225 */ /* 0x000fe200078e00ff */
[----:B------:R-:W-:-:S04]  /*1c70*/  ISETP.GE.AND P3, PT, R202, R14, PT ;  /* 0x0000000eca00720c */ /* 0x000fc80003f66270 */
[----:B------:R-:W-:Y:S09]  /*1c80*/  @P0 BRA `(.L_x_521) ;  /* 0x0000000000500947 */ /* 0x000ff20003800000 */
[----:B------:R-:W4:Y:S02]  /*1c90*/  LDCU UR6, c[0x0][0x440] ;  /* 0x00008800ff0677ac */ /* 0x000f240008000800 */
[----:B----4-:R-:W-:-:S13]  /*1ca0*/  ISETP.GE.AND P0, PT, R199, UR6, PT ;  /* 0x00000006c7007c0c */ /* 0x010fda000bf06270 */
[----:B------:R4:W-:Y:S01]  /*1cb0*/  @P0 STS.128 [R206+0x800], RZ ;  /* 0x000800ffce000388 */ /* 0x0009e20000000c00 */
[----:B------:R-:W-:Y:S05]  /*1cc0*/  @P0 BRA `(.L_x_521) ;  /* 0x0000000000400947 */ /* 0x000fea0003800000 */
[----:B------:R-:W3:Y:S01]  /*1cd0*/  LDCU.64 UR8, c[0x0][0x3b0] ;  /* 0x00007600ff0877ac */ /* 0x000ee20008000a00 */
[----:B------:R-:W-:Y:S02]  /*1ce0*/  IADD3 R0, P0, PT, R10, 0x20, RZ ;  /* 0x000000200a007810 */ /* 0x000fe40007f1e0ff */
[----:B------:R-:W-:Y:S01]  /*1cf0*/  MOV R3, R7 ;  /* 0x0000000700037202 */ /* 0x000fe20000000f00 */
[----:B------:R-:W5:Y:S02]  /*1d00*/  LDCU.64 UR6, c[0x0][0x380] ;  /* 0x00007000ff0677ac */ /* 0x000f640008000a00 */
[----:B------:R-:W-:-:S04]  /*1d10*/  IMAD.X R2, RZ, RZ, R11, P0 ;  /* 0x000000ffff027224 */ /* 0x000fc800000e060b */
[----:B---3--:R-:W-:Y:S02]  /*1d20*/  IMAD R4, R2, UR8, RZ ;  /* 0x0000000802047c24 */ /* 0x008fe4000f8e02ff */
[----:B------:R-:W-:-:S04]  /*1d30*/  IMAD.MOV.U32 R2, RZ, RZ, R8 ;  /* 0x000000ffff027224 */ /* 0x000fc800078e0008 */
        /* <DEDUP_REMOVED lines=9> */
.L_x_521:
[----:B------:R-:W-:Y:S05]  /*1dd0*/  BSYNC.RECONVERGENT B0 ;  /* 0x0000000000007941 */ /* 0x000fea0003800200 */
.L_x_520:
[----:B------:R-:W-:Y:S04]  /*1de0*/  BSSY.RECONVERGENT B0, `(.L_x_522) ;  /* 0x0000016000007945 */ /* 0x000fe80003800200 */
[----:B------:R-:W-:Y:S05]  /*1df0*/  @P2 BRA `(.L_x_523) ;  /* 0x0000000000502947 */ /* 0x000fea0003800000 */
[----:B------:R-:W5:Y:S02]  /*1e00*/  LDCU UR6, c[0x0][0x440] ;  /* 0x00008800ff0677ac */ /* 0x000f640008000800 */
[----:B-----5:R-:W-:-:S13]  /*1e10*/  ISETP.GE.AND P0, PT, R199, UR6, PT ;  /* 0x00000006c7007c0c */ /* 0x020fda000bf06270 */
        /* <DEDUP_REMOVED lines=18> */
.L_x_523:
[----:B------:R-:W-:Y:S05]  /*1f40*/  BSYNC.RECONVERGENT B0 ;  /* 0x0000000000007941 */ /* 0x000fea0003800200 */
.L_x_522:
        /* <DEDUP_REMOVED lines=22> */
.L_x_525:
[----:B------:R-:W-:Y:S05]  /*20b0*/  BSYNC.RECONVERGENT B0 ;  /* 0x0000000000007941 */ /* 0x000fea0003800200 */
.L_x_524:
[----:B------:R-:W-:Y:S01]  /*20c0*/  MOV R192, R15 ;  /* 0x0000000f00c07202 */ /* 0x000fe20000000f00 */
[----:B------:R-:W-:Y:S01]  /*20d0*/  BSSY.RECONVERGENT B0, `(.L_x_526) ;  /* 0x000000f000007945 */ /* 0x000fe20003800200 */
[----:B--2---:R-:W-:-:S03]  /*20e0*/  IADD3 R3, PT, PT, R13, R19, RZ ;  /* 0x000000130d037210 */ /* 0x004fc60007ffe0ff */
[----:B------:R2:W-:Y:S01]  /*20f0*/  STL [R1+0x18], R192 ;  /* 0x000018c001007387 */ /* 0x0005e20000100800 */
[----:B------:R-:W-:Y:S05]  /*2100*/  @P3 BRA `(.L_x_527) ;  /* 0x00000000002c3947 */ /* 0x000fea0003800000 */
[----:B------:R-:W5:Y:S02]  /*2110*/  LDCU UR6, c[0x0][0x440] ;  /* 0x00008800ff0677ac */ /* 0x000f640008000800 */
[----:B-----5:R-:W-:-:S13]  /*2120*/  ISETP.GE.AND P0, PT, R199, UR6, PT ;  /* 0x00000006c7007c0c */ /* 0x020fda000bf06270 */
[----:B------:R-:W-:Y:S05]  /*2130*/  @P0 BRA `(.L_x_528) ;  /* 0x00000000001c0947 */ /* 0x000fea0003800000 */
[----:B---3--:R-:W-:-:S04]  /*2140*/  LEA R4, P0, R12, R198, 0x1 ;  /* 0x000000c60c047211 */ /* 0x008fc800078008ff */
[----:B------:R-:W-:-:S05]  /*2150*/  LEA.HI.X R5, R12, R196, R3, 0x1, P0 ;  /* 0x000000c40c057211 */ /* 0x000fca00000f0c03 */
[----:B------:R-:W-:Y:S01]  /*2160*/  @!PT LDS RZ, [RZ] ;  /* 0x00000000fffff984 */ /* 0x000fe20000000800 */
[----:B------:R-:W-:Y:S01]  /*2170*/  @!PT LDS RZ, [RZ] ;  /* 0x00000000fffff984 */ /* 0x000fe20000000800 */
[----:B------:R-:W-:Y:S01]  /*2180*/  @!PT LDS RZ, [RZ] ;  /* 0x00000000fffff984 */ /* 0x000fe20000000800 */
[----:B------:R3:W-:Y:S01]  /*2190*/  LDGSTS.E.BYPASS.LTC128B.128 [R206+0x2000], desc[UR16][R4.64] ;  /* 0x0200000004ce7fae */ /* 0x0007e2000b981a10 */
[----:B------:R-:W-:Y:S05]  /*21a0*/  BRA `(.L_x_527) ;  /* 0x0000000000047947 */ /* 0x000fea0003800000 */
.L_x_528:
[----:B------:R1:W-:Y:S02]  /*21b0*/  STS.128 [R206+0x2000], RZ ;  /* 0x002000ffce007388 */ /* 0x0003e40000000c00 */
.L_x_527:
[----:B------:R-:W-:Y:S05]  /*21c0*/  BSYNC.RECONVERGENT B0 ;  /* 0x0000000000007941 */ /* 0x000fea0003800200 */
.L_x_526:
        /* <DEDUP_REMOVED lines=12> */
[----:B---3--:R-:W-:Y:S01]  /*2290*/  IMAD.X R5, R74, 0x1, R3, P0 ;  /* 0x000000014a057824 */ /* 0x008fe200000e0603 */
[----:B------:R-:W-:-:S04]  /*22a0*/  LEA R4, P0, R0, R198, 0x1 ;  /* 0x000000c600047211 */ /* 0x000fc800078008ff */
[----:B------:R-:W-:-:S05]  /*22b0*/  LEA.HI.X R5, R0, R196, R5, 0x1, P0 ;  /* 0x000000c400057211 */ /* 0x000fca00000f0c05 */
[----:B------:R-:W-:Y:S01]  /*22c0*/  @!PT LDS RZ, [RZ] ;  /* 0x00000000fffff984 */ /* 0x000fe20000000800 */
[----:B------:R-:W-:Y:S01]  /*22d0*/  @!PT LDS RZ, [RZ] ;  /* 0x00000000fffff984 */ /* 0x000fe20000000800 */
[----:B------:R-:W-:Y:S01]  /*22e0*/  @!PT LDS RZ, [RZ] ;  /* 0x00000000fffff984 */ /* 0x000fe20000000800 */
[----:B------:R3:W-:Y:S04]  /*22f0*/  LDGSTS.E.BYPASS.LTC128B.128 [R206+0x2800], desc[UR16][R4.64] ;  /* 0x0280000004ce7fae */ /* 0x0007e8000b981a10 */
.L_x_530:
[----:B------:R-:W-:Y:S05]  /*2300*/  BSYNC.RECONVERGENT B0 ;  /* 0x0000000000007941 */ /* 0x000fea0003800200 */
.L_x_529:
[----:B------:R-:W-:Y:S04]  /*2310*/  BSSY.RECONVERGENT B0, `(.L_x_531) ;  /* 0x000000e000007945 */ /* 0x000fe80003800200 */
[----:B------:R-:W-:Y:S05]  /*2320*/  @P2 BRA `(.L_x_532) ;  /* 0x0000000000302947 */ /* 0x000fea0003800000 */
[----:B------:R-:W5:Y:S02]  /*2330*/  LDCU UR6, c[0x0][0x440] ;  /* 0x00008800ff0677ac */ /* 0x000f640008000800 */
[----:B-----5:R-:W-:-:S13]  /*2340*/  ISETP.GE.AND P0, PT, R199, UR6, PT ;  /* 0x00000006c7007c0c */ /* 0x020fda000bf06270 */
[----:B------:R1:W-:Y:S01]  /*2350*/  @P0 STS.128 [R206+0x3000], RZ ;  /* 0x003000ffce000388 */ /* 0x0003e20000000c00 */
[----:B------:R-:W-:Y:S05]  /*2360*/  @P0 BRA `(.L_x_532) ;  /* 0x0000000000200947 */ /* 0x000fea0003800000 */
[----:B------:R-:W-:-:S04]  /*2370*/  LEA R0, P0, R168, R12, 0x6 ;  /* 0x0000000ca8007211 */ /* 0x000fc800078030ff */
[----:B---3--:R-:W-:Y:S02]  /*2380*/  LEA.HI.X R5, R168, R3, R169, 0x6, P0 ;  /* 0x00000003a8057211 */ /* 0x008fe400000f34a9 */
[----:B------:R-:W-:-:S04]  /*2390*/  LEA R4, P0, R0, R198, 0x1 ;  /* 0x000000c600047211 */ /* 0x000fc800078008ff */
[----:B------:R-:W-:-:S05]  /*23a0*/  LEA.HI.X R5, R0, R196, R5, 0x1, P0 ;  /* 0x000000c400057211 */ /* 0x000fca00000f0c05 */
[----:B------:R-:W-:Y:S01]  /*23b0*/  @!PT LDS RZ, [RZ] ;  /* 0x00000000fffff984 */ /* 0x000fe20000000800 */
[----:B------:R-:W-:Y:S01]  /*23c0*/  @!PT LDS RZ, [RZ] ;  /* 0x00000000fffff984 */ /* 0x000fe20000000800 */
[----:B------:R-:W-:Y:S01]  /*23d0*/  @!PT LDS RZ, [RZ] ;  /* 0x00000000fffff984 */ /* 0x000fe20000000800 */
[----:B------:R3:W-:Y:S04]  /*23e0*/  LDGSTS.E.BYPASS.LTC128B.128 [R206+0x3000], desc[UR16][R4.64] ;  /* 0x0300000004ce7fae */ /* 0x0007e8000b981a10 */
.L_x_532:
[----:B------:R-:W-:Y:S05]  /*23f0*/  BSYNC.RECONVERGENT B0 ;  /* 0x0000000000007941 */ /* 0x000fea0003800200 */
.L_x_531:
        /* <DEDUP_REMOVED lines=16> */
.L_x_534:
[----:B------:R-:W-:Y:S05]  /*2500*/  BSYNC.RECONVERGENT B0 ;  /* 0x0000000000007941 */ /* 0x000fea0003800200 */
.L_x_533:
[----:B------:R-:W5:Y:S01]  /*2510*/  LDCU UR6, c[0x0][0x3e0] ;  /* 0x00007c00ff0677ac */ /* 0x000f620008000800 */
[----:B------:R-:W0:Y:S01]  /*2520*/  LDGDEPBAR ;  /* 0x00000000000079af */ /* 0x000e220000000000 */
[----:B------:R-:W-:Y:S01]  /*2530*/  LOP3.LUT R190, R194, 0x1f, RZ, 0xc0, !PT ;  /* 0x0000001fc2be7812 */ /* 0x000fe200078ec0ff */
[C---:B---3--:R-:W-:Y:S01]  /*2540*/  IMAD.SHL.U32 R4, R184.reuse, 0x80, RZ ;  /* 0x00000080b8047824 */ /* 0x048fe200078e00ff */
[----:B------:R-:W-:Y:S01]  /*2550*/  SHF.L.U64.HI R2, R184, 0x7, R185 ;  /* 0x00000007b8027819 */ /* 0x000fe200000102b9 */
[----:B------:R-:W-:Y:S01]  /*2560*/  IMAD.U32 R3, RZ, RZ, UR14 ;  /* 0x0000000eff037e24 */ /* 0x000fe2000f8e00ff */
[----:B------:R-:W-:Y:S01]  /*2570*/  SHF.R.U32.HI R171, RZ, 0x5, R194 ;  /* 0x00000005ffab7819 */ /* 0x000fe200000116c2 */
[-C--:B------:R-:W-:Y:S01]  /*2580*/  IMAD.WIDE.U32 R4, R4, R15.reuse, RZ ;  /* 0x0000000f04047225 */ /* 0x080fe200078e00ff */
[----:B------:R-:W-:Y:S01]  /*2590*/  BSSY.RECONVERGENT B0, `(.L_x_535) ;  /* 0x000001b000007945 */ /* 0x000fe20003800200 */
[----:B------:R-:W-:Y:S02]  /*25a0*/  LOP3.LUT R191, R26, 0x1f0, RZ, 0xc0, !PT ;  /* 0x000001f01abf7812 */ /* 0x000fe400078ec0ff */
[----:B------:R-:W-:Y:S01]  /*25b0*/  IMAD R2, R2, R15, RZ ;  /* 0x0000000f02027224 */ /* 0x000fe200078e02ff */
[----:B------:R-:W-:Y:S01]  /*25c0*/  IADD3 R186, PT, PT, R72, -UR18, R186 ;  /* 0x8000001248ba7c10 */ /* 0x000fe2000fffe0ba */
[----:B------:R-:W-:-:S02]  /*25d0*/  IMAD R171, R3, 0x8, R171 ;  /* 0x0000000803ab7824 */ /* 0x000fc400078e02ab */
[----:B------:R-:W-:Y:S02]  /*25e0*/  IMAD.IADD R7, R5, 0x1, R2 ;  /* 0x0000000105077824 */ /* 0x000fe400078e0202 */
[----:B-----5:R-:W-:-:S04]  /*25f0*/  IMAD R0, R23, UR6, R24 ;  /* 0x0000000617007c24 */ /* 0x020fc8000f8e0218 */
[----:B------:R-:W-:Y:S01]  /*2600*/  IMAD.SHL.U32 R0, R0, 0x20, RZ ;  /* 0x0000002000007824 */ /* 0x000fe200078e00ff */
[----:B------:R-:W-:-:S04]  /*2610*/  DEPBAR.LE SB0, 0x0 ;  /* 0x000080000000791a */ /* 0x000fc80000000000 */
[----:B------:R-:W-:Y:S01]  /*2620*/  BAR.SYNC.DEFER_BLOCKING 0x0 ;  /* 0x0000000000007b1d */ /* 0x000fe20000010000 */
[----:B------:R-:W-:Y:S02]  /*2630*/  IADD3 R190, P1, P0, R0, R21, R190 ;  /* 0x0000001500be7210 */ /* 0x000fe4000783e0be */
[----:B------:R-:W-:-:S04]  /*2640*/  SHF.R.S32.HI R0, RZ, 0x1f, R0 ;  /* 0x0000001fff007819 */ /* 0x000fc80000011400 */
[----:B------:R-:W-:Y:S01]  /*2650*/  IADD3.X R187, PT, PT, R0, R22, RZ, P1, P0 ;  /* 0x0000001600bb7210 */ /* 0x000fe20000fe04ff */
[----:B------:R-:W-:Y:S06]  /*2660*/  @P3 BRA `(.L_x_536) ;  /* 0x0000000000303947 */ /* 0x000fec0003800000 */
        /* <DEDUP_REMOVED lines=10> */
.L_x_537:
[----:B------:R3:W-:Y:S01]  /*2710*/  STS.128 [R206+0x4000], RZ ;  /* 0x004000ffce007388 */ /* 0x0007e20000000c00 */
[----:B------:R-:W-:Y:S05]  /*2720*/  BRA `(.L_x_538) ;  /* 0x0000000000047947 */ /* 0x000fea0003800000 */
.L_x_536:
[----:B------:R3:W-:Y:S02]  /*2730*/  STS.128 [R206+0x4000], RZ ;  /* 0x004000ffce007388 */ /* 0x0007e40000000c00 */
.L_x_538:
[----:B------:R-:W-:Y:S05]  /*2740*/  BSYNC.RECONVERGENT B0 ;  /* 0x0000000000007941 */ /* 0x000fea0003800200 */
.L_x_535:
[-C--:B------:R-:W-:Y:S01]  /*2750*/  ISETP.GE.AND P0, PT, R16, R14.reuse, PT ;  /* 0x0000000e1000720c */ /* 0x080fe20003f06270 */
[----:B---3--:R-:W-:Y:S01]  /*2760*/  IMAD.SHL.U32 R3, R194, 0x10, RZ ;  /* 0x00000010c2037824 */ /* 0x008fe200078e00ff */
        /* <DEDUP_REMOVED lines=25> */
.L_x_540:
[----:B------:R-:W-:Y:S05]  /*2900*/  BSYNC.RECONVERGENT B0 ;  /* 0x0000000000007941 */ /* 0x000fea0003800200 */
.L_x_539:
        /* <DEDUP_REMOVED lines=17> */
.L_x_542:
[----:B------:R-:W-:Y:S05]  /*2a20*/  BSYNC.RECONVERGENT B0 ;  /* 0x0000000000007941 */ /* 0x000fea0003800200 */
.L_x_541:
        /* <DEDUP_REMOVED lines=17> */
.L_x_544:
[----:B------:R-:W-:Y:S05]  /*2b40*/  BSYNC.RECONVERGENT B0 ;  /* 0x0000000000007941 */ /* 0x000fea0003800200 */
.L_x_543:
[----:B------:R-:W-:Y:S01]  /*2b50*/  LDSM.16.M88.4 R16, [R195] ;  /* 0x00000000c310783b */ /* 0x000fe20000000200 */
[----:B------:R-:W-:Y:S01]  /*2b60*/  IMAD.MOV.U32 R0, RZ, RZ, 0x20 ;  /* 0x00000020ff007424 */ /* 0x000fe200078e00ff */
[----:B------:R-:W-:Y:S02]  /*2b70*/  LOP3.LUT P2, RZ, R194, 0x4, RZ, 0xc0, !PT ;  /* 0x00000004c2ff7812 */ /* 0x000fe4000784c0ff */
[----:B-1----:R-:W1:Y:S01]  /*2b80*/  LDSM.16.M88.4 R4, [R193+0x2000] ;  /* 0x00200000c104783b */ /* 0x002e620000000200 */
[----:B------:R-:W-:Y:S02]  /*2b90*/  ISETP.GT.AND P0, PT, R192, R197, PT ;  /* 0x000000c5c000720c */ /* 0x000fe40003f04270 */
[----:B------:R-:W-:Y:S01]  /*2ba0*/  SEL R2, R0, 0xffffffe0, !P2 ;  /* 0xffffffe000027807 */ /* 0x000fe20005000000 */
[----:B------:R-:W5:Y:S04]  /*2bb0*/  LDSM.16.M88.4 R12, [R195+0x1000] ;  /* 0x00100000c30c783b */ /* 0x000f680000000200 */
[----:B------:R-:W2:Y:S01]  /*2bc0*/  LDSM.16.M88.4 R40, [R193+0x2400] ;  /* 0x00240000c128783b */ /* 0x000ea20000000200 */
[----:B------:R-:W-:-:S02]  /*2bd0*/  IMAD.IADD R170, R193, 0x1, R2 ;  /* 0x00000001c1aa7824 */ /* 0x000fc400078e0202 */
[----:B------:R-:W-:Y:S01]  /*2be0*/  IMAD.IADD R0, R195, 0x1, R2 ;  /* 0x00000001c3007824 */ /* 0x000fe200078e0202 */
[----:B------:R-:W3:Y:S01]  /*2bf0*/  LDSM.16.M88.4 R36, [R193+0x2800] ;  /* 0x00280000c124783b */ /* 0x000ee20000000200 */
[----:B------:R-:W-:-:S03]  /*2c00*/  LOP3.LUT R2, R202, 0x7, RZ, 0xc0, !PT ;  /* 0x00000007ca027812 */ /* 0x000fc600078ec0ff */
[----:B------:R-:W4:Y:S01]  /*2c10*/  LDSM.16.M88.4 R32, [R193+0x2c00] ;  /* 0x002c0000c120783b */ /* 0x000f220000000200 */
[----:B------:R-:W-:-:S03]  /*2c20*/  IADD3 R2, PT, PT, R2, UR15, R191 ;  /* 0x0000000f02027c10 */ /* 0x000fc6000fffe0bf */
[----:B------:R-:W4:Y:S01]  /*2c30*/  LDSM.16.M88.4 R28, [R193+0x3000] ;  /* 0x00300000c11c783b */ /* 0x000f220000000200 */
[----:B------:R-:W-:-:S03]  /*2c40*/  IADD3 R197, PT, PT, R2, R72, -R75 ;  /* 0x0000004802c57210 */ /* 0x000fc60007ffe84b */
[----:B------:R-:W4:Y:S04]  /*2c50*/  LDSM.16.M88.4 R24, [R193+0x3400] ;  /* 0x00340000c118783b */ /* 0x000f280000000200 */
[----:B------:R-:W4:Y:S04]  /*2c60*/  LDSM.16.M88.4 R20, [R193+0x3800] ;  /* 0x00380000c114783b */ /* 0x000f280000000200 */
[----:B------:R-:W4:Y:S04]  /*2c70*/  LDSM.16.M88.4 R44, [R193+0x3c00] ;  /* 0x003c0000c12c783b */ /* 0x000f280000000200 */
[----:B------:R-:W-:Y:S01]  /*2c80*/  LDSM.16.M88.4 R76, [R170+0x2000] ;  /* 0x00200000aa4c783b */ /* 0x000fe20000000200 */
[-C--:B-1----:R-:W-:Y:S03]  /*2c90*/  HMMA.16816.F32.BF16 R180, R16, R4.reuse, RZ ;  /* 0x0000000410b4723c */ /* 0x082fe600000418ff */
[----:B------:R-:W-:Y:S04]  /*2ca0*/  LDSM.16.M88.4 R68, [R170+0x2400] ;  /* 0x00240000aa44783b */ /* 0x000fe80000000200 */
        /* <DEDUP_REMOVED lines=8> */
[----:B------:R-:W1:Y:S04]  /*2d30*/  LDSM.16.M88.4 R4, [R0+0x1000] ;  /* 0x001000000004783b */ /* 0x000e680000000200 */
[----:B------:R-:W5:Y:S01]  /*2d40*/  LDSM.16.M88.4 R80, [R170+0x3c00] ;  /* 0x003c0000aa50783b */ /* 0x000f620000000200 */
[C---:B--2---:R-:W-:Y:S03]  /*2d50*/  HMMA.16816.F32.BF16 R160, R12.reuse, R40, RZ ;  /* 0x000000280ca0723c */ /* 0x044fe600000418ff */
[----:B------:R2:W5:Y:S04]  /*2d60*/  LDSM.16.M88.4 R8, [R0] ;  /* 0x000000000008783b */ /* 0x0005680000000200 */
[----:B------:R-:W0:Y:S01]  /*2d70*/  LDGDEPBAR ;  /* 0x00000000000079af */ /* 0x000e220000000000 */
[C---:B---3--:R-:W-:Y:S08]  /*2d80*/  HMMA.16816.F32.BF16 R152, R12.reuse, R36, RZ ;  /* 0x000000240c98723c */ /* 0x048ff000000418ff */
[C---:B----4-:R-:W-:Y:S08]  /*2d90*/  HMMA.16816.F32.BF16 R144, R12.reuse, R32, RZ ;  /* 0x000000200c90723c */ /* 0x050ff000000418ff */
[----:B------:R-:W-:Y:S01]  /*2da0*/  HMMA.16816.F32.BF16 R136, R12, R28, RZ ;  /* 0x0000001c0c88723c */ /* 0x000fe200000418ff */
[----:B--2---:R-:W-:Y:S01]  /*2db0*/  IADD3 R0, PT, PT, R2, 0x1, R186 ;  /* 0x0000000102007810 */ /* 0x004fe20007ffe0ba */
[----:B------:R-:W-:-:S06]  /*2dc0*/  DEPBAR.LE SB0, 0x0 ;  /* 0x000080000000791a */ /* 0x000fcc0000000000 */
[C---:B------:R-:W-:Y:S01]  /*2dd0*/  HMMA.16816.F32.BF16 R128, R12.reuse, R24, RZ ;  /* 0x000000180c80723c */ /* 0x040fe200000418ff */
[C---:B------:R-:W-:Y:S02]  /*2de0*/  VIMNMX R202, PT, PT, R0.reuse, R72, PT ;  /* 0x0000004800ca7248 */ /* 0x040fe40003fe0100 */
[C-C-:B------:R-:W-:Y:S02]  /*2df0*/  VIADDMNMX R204, R0.reuse, 0x8, R72.reuse, PT ;  /* 0x0000000800cc7846 */ /* 0x140fe40003800148 */
[C-C-:B------:R-:W-:Y:S02]  /*2e00*/  VIADDMNMX R201, R0.reuse, 0x40, R72.reuse, PT ;  /* 0x0000004000c97846 */ /* 0x140fe40003800148 */
[----:B------:R-:W-:Y:S01]  /*2e10*/  VIADDMNMX R203, R0, 0x48, R72, PT ;  /* 0x0000004800cb7846 */ /* 0x000fe20003800148 */
        /* <DEDUP_REMOVED lines=9> */
[C---:B-1----:R-:W-:Y:S08]  /*2eb0*/  HMMA.16816.F32.BF16 R212, R4.reuse, R76, R176 ;  /* 0x0000004c04d4723c */ /* 0x042ff000000418b0 */
[C---:B------:R-:W-:Y:S08]  /*2ec0*/  HMMA.16816.F32.BF16 R216, R4.reuse, R68, R160 ;  /* 0x0000004404d8723c */ /* 0x040ff000000418a0 */
[C---:B------:R-:W-:Y:S08]  /*2ed0*/  HMMA.16816.F32.BF16 R220, R4.reuse, R64, R152 ;  /* 0x0000004004dc723c */ /* 0x040ff00000041898 */
[C---:B------:R-:W-:Y:S08]  /*2ee0*/  HMMA.16816.F32.BF16 R224, R4.reuse, R60, R144 ;  /* 0x0000003c04e0723c */ /* 0x040ff00000041890 */
[C---:B------:R-:W-:Y:S08]  /*2ef0*/  HMMA.16816.F32.BF16 R228, R4.reuse, R56, R136 ;  /* 0x0000003804e4723c */ /* 0x040ff00000041888 */
        /* <DEDUP_REMOVED lines=12> */
[C---:B------:R-:W-:Y:S03]  /*2fc0*/  HMMA.16816.F32.BF16 R100, R16.reuse, R42, RZ ;  /* 0x0000002a1064723c */ /* 0x040fe600000418ff */
[----:B------:R1:W-:Y:S04]  /*2fd0*/  STL.64 [R1+0x20], R4 ;  /* 0x0000200401007387 */ /* 0x0003e80000100a00 */
[----:B------:R1:W-:Y:S01]  /*2fe0*/  STL.64 [R1+0x28], R6 ;  /* 0x0000280601007387 */ /* 0x0003e20000100a00 */
        /* <DEDUP_REMOVED lines=29> */
[----:B-1----:R-:W-:-:S13]  /*31c0*/  @!P0 BRA `(.L_x_545) ;  /* 0x0000000000bc8947 */ /* 0x002fda0003800000 */
        /* <DEDUP_REMOVED lines=39> */
[----:B-1----:R-:W-:-:S04]  /*3440*/  LEA R4, P0, R2, R198, 0x1 ;  /* 0x000000c602047211 */ /* 0x002fc800078008ff */
[----:B------:R-:W-:-:S05]  /*3450*/  LEA.HI.X R5, R2, R196, R0, 0x1, P0 ;  /* 0x000000c402057211 */ /* 0x000fca00000f0c00 */
[----:B------:R-:W-:Y:S01]  /*3460*/  @!PT LDS RZ, [RZ] ;  /* 0x00000000fffff984 */ /* 0x000fe20000000800 */
[----:B------:R-:W-:Y:S01]  /*3470*/  @!PT LDS RZ, [RZ] ;  /* 0x00000000fffff984 */ /* 0x000fe20000000800 */
[----:B------:R-:W-:Y:S01]  /*3480*/  @!PT LDS RZ, [RZ] ;  /* 0x00000000fffff984 */ /* 0x000fe20000000800 */
[----:B------:R2:W-:Y:S04]  /*3490*/  LDGSTS.E.BYPASS.LTC128B.128 [R206+0x3800], desc[UR16][R4.64] ;  /* 0x0380000004ce7fae */ /* 0x0005e8000b981a10 */
.L_x_547:
[----:B------:R-:W-:Y:S05]  /*34a0*/  BSYNC.RECONVERGENT B0 ;  /* 0x0000000000007941 */ /* 0x000fea0003800200 */
.L_x_546:
[----:B------:R-:W0:Y:S02]  /*34b0*/  LDGDEPBAR ;  /* 0x00000000000079af */ /* 0x000e240000000000 */
.L_x_545:
[----:B-1----:R-:W3:Y:S04]  /*34c0*/  LDL.LU R7, [R1+0x24] ;  /* 0x0000240001077983 */ /* 0x002ee80000300800 */
[----:B------:R-:W4:Y:S04]  /*34d0*/  LDL.LU R6, [R1+0x28] ;  /* 0x0000280001067983 */ /* 0x000f280000300800 */
[----:B--2---:R-:W2:Y:S04]  /*34e0*/  LDL.LU R5, [R1+0x2c] ;  /* 0x00002c0001057983 */ /* 0x004ea80000300800 */
[----:B------:R-:W2:Y:S01]  /*34f0*/  LDL.LU R3, [R1+0x20] ;  /* 0x0000200001037983 */ /* 0x000ea20000300800 */
[----:B------:R-:W-:Y:S01]  /*3500*/  IMAD.SHL.U32 R0, R194, 0x2, RZ ;  /* 0x00000002c2007824 */ /* 0x000fe200078e00ff */
[----:B------:R-:W-:Y:S01]  /*3510*/  UIADD3 UR8, UPT, UPT, UR21, -0x4498517b, URZ ;  /* 0xbb67ae8515087890 */ /* 0x000fe2000fffe0ff */
[C---:B------:R-:W-:Y:S01]  /*3520*/  VIADD R4, R197.reuse, 0x8 ;  /* 0x00000008c5047836 */ /* 0x040fe20000000000 */
[----:B------:R-:W-:Y:S01]  /*3530*/  STL [R1+0xb0], R206 ;  /* 0x0000b0ce01007387 */ /* 0x000fe20000100800 */
[----:B------:R-:W-:Y:S01]  /*3540*/  VIADD R20, R197, 0x48 ;  /* 0x00000048c5147836 */ /* 0x000fe20000000000 */
[----:B------:R-:W-:Y:S01]  /*3550*/  LOP3.LUT R2, R0, 0x6, RZ, 0xc0, !PT ;  /* 0x0000000600027812 */ /* 0x000fe200078ec0ff */
[----:B------:R-:W-:Y:S01]  /*3560*/  IMAD.IADD R0, R189, 0x1, R188 ;  /* 0x00000001bd007824 */ /* 0x000fe200078e02bc */
[----:B------:R-:W-:Y:S01]  /*3570*/  STL [R1+0xac], R195 ;  /* 0x0000acc301007387 */ /* 0x000fe20000100800 */
[----:B------:R-:W-:-:S02]  /*3580*/  UIADD3 UR6, UPT, UPT, UR20, 0x3c6ef372, URZ ;  /* 0x3c6ef37214067890 */ /* 0x000fc4000fffe0ff */
[----:B------:R-:W-:Y:S01]  /*3590*/  UIADD3 UR7, UPT, UPT, UR20, -0x61c88647, URZ ;  /* 0x9e3779b914077890 */ /* 0x000fe2000fffe0ff */
[----:B------:R-:W-:Y:S01]  /*35a0*/  STL [R1+0xa8], R193 ;  /* 0x0000a8c101007387 */ /* 0x000fe20000100800 */
[----:B------:R-:W-:Y:S02]  /*35b0*/  UIADD3 UR15, UPT, UPT, UR21, 0x76cf5d0a, URZ ;  /* 0x76cf5d0a150f7890 */ /* 0x000fe4000fffe0ff */
[----:B------:R-:W-:Y:S01]  /*35c0*/  UIADD3 UR13, UPT, UPT, UR21, 0x32370b8f, URZ ;  /* 0x32370b8f150d7890 */ /* 0x000fe2000fffe0ff */
[----:B------:R-:W-:Y:S01]  /*35d0*/  STL [R1+0xa4], R185 ;  /* 0x0000a4b901007387 */ /* 0x000fe20000100800 */
[----:B------:R-:W-:Y:S02]  /*35e0*/  UIADD3 UR9, UPT, UPT, UR20, -0x255992d5, URZ ;  /* 0xdaa66d2b14097890 */ /* 0x000fe4000fffe0ff */
[----:B------:R-:W-:Y:S01]  /*35f0*/  UIADD3 UR12, UPT, UPT, UR21, -0x126145ec, URZ ;  /* 0xed9eba14150c7890 */ /* 0x000fe2000fffe0ff */
[----:B------:R-:W-:Y:S01]  /*3600*/  STL [R1+0xa0], R184 ;  /* 0x0000a0b801007387 */ /* 0x000fe20000100800 */
[----:B------:R-:W-:-:S02]  /*3610*/  UIADD3 UR11, UPT, UPT, UR21, -0x56f99767, URZ ;  /* 0xa9066899150b7890 */ /* 0x000fc4000fffe0ff */
[----:B------:R-:W-:Y:S01]  /*3620*/  UIADD3 UR10, UPT, UPT, UR21, 0x646e171e, URZ ;  /* 0x646e171e150a7890 */ /* 0x000fe2000fffe0ff */
[----:B------:R-:W-:Y:S04]  /*3630*/  STL [R1+0x9c], R170 ;  /* 0x00009caa01007387 */ /* 0x000fe80000100800 */
[----:B------:R-:W-:Y:S04]  /*3640*/  STL [R1+0x98], R169 ;  /* 0x000098a901007387 */ /* 0x000fe80000100800 */
[----:B------:R-:W-:Y:S04]  /*3650*/  STL [R1+0x94], R168 ;  /* 0x000094a801007387 */ /* 0x000fe80000100800 */
[----:B------:R1:W-:Y:S04]  /*3660*/  STL [R1+0x7c], R2 ;  /* 0x00007c0201007387 */ /* 0x0003e80000100800 */
[----:B------:R2:W-:Y:S01]  /*3670*/  STL [R1+0xb4], R197 ;  /* 0x0000b4c501007387 */ /* 0x0005e20000100800 */
[----:B-1----:R-:W-:-:S04]  /*3680*/  IMAD R2, R192, 0x80, R2 ;  /* 0x00000080c0027824 */ /* 0x002fc800078e0202 */
[----:B------:R-:W-:Y:S01]  /*3690*/  VIADD R8, R2, 0x1 ;  /* 0x0000000102087836 */ /* 0x000fe20000000000 */
[----:B------:R-:W-:Y:S01]  /*36a0*/  ISETP.GT.AND P0, PT, R4, R2, PT ;  /* 0x000000020400720c */ /* 0x000fe20003f04270 */
[C---:B------:R-:W-:Y:S02]  /*36b0*/  VIADD R9, R2.reuse, 0x11 ;  /* 0x0000001102097836 */ /* 0x040fe40000000000 */
        /* <DEDUP_REMOVED lines=9> */
[----:B------:R-:W-:Y:S01]  /*3750*/  ISETP.GT.AND P3, PT, R4, R11, PT ;  /* 0x0000000b0400720c */ /* 0x000fe20003f64270 */
[C---:B------:R-:W-:Y:S01]  /*3760*/  VIADD R19, R2.reuse, 0x29 ;  /* 0x0000002902137836 */ /* 0x040fe20000000000 */
[----:B------:R-:W-:Y:S01]  /*3770*/  FSEL R38, R143, -INF , !P4 ;  /* 0xff8000008f267808 */ /* 0x000fe20006000000 */
[----:B------:R-:W-:Y:S01]  /*3780*/  VIADD R23, R2, 0x31 ;  /* 0x0000003102177836 */ /* 0x000fe20000000000 */
[----:B------:R-:W-:Y:S01]  /*3790*/  ISETP.GT.AND P4, PT, R4, R18, PT ;  /* 0x000000120400720c */ /* 0x000fe20003f84270 */
[----:B------:R-:W-:Y:S01]  /*37a0*/  VIADD R21, R2, 0x30 ;  /* 0x0000003002157836 */ /* 0x000fe20000000000 */
[----:B------:R-:W-:Y:S01]  /*37b0*/  FSEL R47, R110, -INF , !P3 ;  /* 0xff8000006e2f7808 */ /* 0x000fe20005800000 */
[----:B------:R-:W-:Y:S01]  /*37c0*/  VIADD R27, R2, 0x39 ;  /* 0x00000039021b7836 */ /* 0x000fe20000000000 */
[----:B------:R-:W-:Y:S01]  /*37d0*/  ISETP.GT.AND P3, PT, R4, R19, PT ;  /* 0x000000130400720c */ /* 0x000fe20003f64270 */
[----:B------:R-:W-:Y:S01]  /*37e0*/  VIADD R25, R2, 0x38 ;  /* 0x0000003802197836 */ /* 0x000fe20000000000 */
[----:B------:R-:W-:Y:S01]  /*37f0*/  FSEL R59, R106, -INF , !P4 ;  /* 0xff8000006a3b7808 */ /* 0x000fe20006000000 */
[----:B------:R-:W-:Y:S01]  /*3800*/  VIADD R29, R2, 0x40 ;  /* 0x00000040021d7836 */ /* 0x000fe20000000000 */
[----:B------:R-:W-:Y:S01]  /*3810*/  ISETP.GT.AND P4, PT, R4, R27, PT ;  /* 0x0000001b0400720c */ /* 0x000fe20003f84270 */
[C---:B------:R-:W-:Y:S01]  /*3820*/  VIADD R31, R2.reuse, 0x48 ;  /* 0x00000048021f7836 */ /* 0x040fe20000000000 */
[----:B------:R-:W-:Y:S01]  /*3830*/  FSEL R60, R107, -INF , !P3 ;  /* 0xff8000006b3c7808 */ /* 0x000fe20005800000 */
[----:B------:R-:W-:Y:S01]  /*3840*/  VIADD R30, R2, 0x41 ;  /* 0x00000041021e7836 */ /* 0x000fe20000000000 */
[----:B------:R-:W-:Y:S01]  /*3850*/  ISETP.GT.AND P3, PT, R4, R29, PT ;  /* 0x0000001d0400720c */ /* 0x000fe20003f64270 */
[C---:B------:R-:W-:Y:S01]  /*3860*/  VIADD R34, R2.reuse, 0x50 ;  /* 0x0000005002227836 */ /* 0x040fe20000000000 */
[----:B------:R-:W-:Y:S01]  /*3870*/  FSEL R68, R103, -INF , !P4 ;  /* 0xff80000067447808 */ /* 0x000fe20006000000 */
[----:B------:R-:W-:Y:S01]  /*3880*/  VIADD R33, R2, 0x49 ;  /* 0x0000004902217836 */ /* 0x000fe20000000000 */
[----:B------:R-:W-:Y:S01]  /*3890*/  FSEL R71, R130, -INF , !P3 ;  /* 0xff80000082477808 */ /* 0x000fe20005800000 */
[----:B------:R-:W-:Y:S01]  /*38a0*/  VIADD R36, R2, 0x51 ;  /* 0x0000005102247836 */ /* 0x000fe20000000000 */
[----:B------:R-:W-:Y:S01]  /*38b0*/  ISETP.GT.AND P4, PT, R4, R34, PT ;  /* 0x000000220400720c */ /* 0x000fe20003f84270 */
[----:B------:R-:W-:-:S02]  /*38c0*/  VIADD R40, R2, 0x59 ;  /* 0x0000005902287836 */ /* 0x000fc40000000000 */
        /* <DEDUP_REMOVED lines=8> */
[C---:B------:R-:W-:Y:S02]  /*3950*/  VIADD R48, R2.reuse, 0x70 ;  /* 0x0000007002307836 */ /* 0x040fe40000000000 */
[----:B------:R-:W-:Y:S01]  /*3960*/  VIADD R50, R2, 0x78 ;  /* 0x0000007802327836 */ /* 0x000fe20000000000 */
[----:B------:R-:W-:Y:S01]  /*3970*/  ISETP.GT.AND P3, PT, R4, R44, PT ;  /* 0x0000002c0400720c */ /* 0x000fe20003f64270 */
[----:B------:R-:W-:-:S02]  /*3980*/  VIADD R46, R2, 0x69 ;  /* 0x00000069022e7836 */ /* 0x000fc40000000000 */
[C---:B------:R-:W-:Y:S02]  /*3990*/  VIADD R49, R2.reuse, 0x71 ;  /* 0x0000007102317836 */ /* 0x040fe40000000000 */
[C---:B------:R-:W-:Y:S02]  /*39a0*/  VIADD R53, R2.reuse, 0x79 ;  /* 0x0000007902357836 */ /* 0x040fe40000000000 */
[----:B---3--:R-:W-:Y:S02]  /*39b0*/  IMAD.MOV.U32 R166, RZ, RZ, R7 ;  /* 0x000000ffffa67224 */ /* 0x008fe400078e0007 */
[C---:B------:R-:W-:Y:S02]  /*39c0*/  VIADD R7, R2.reuse, 0x8 ;  /* 0x0000000802077836 */ /* 0x040fe40000000000 */
[----:B----4-:R-:W-:Y:S02]  /*39d0*/  IMAD.MOV.U32 R165, RZ, RZ, R6 ;  /* 0x000000ffffa57224 */ /* 0x010fe400078e0006 */
[----:B------:R-:W-:Y:S01]  /*39e0*/  VIADD R6, R2, 0x9 ;  /* 0x0000000902067836 */ /* 0x000fe20000000000 */
[----:B------:R-:W-:Y:S01]  /*39f0*/  ISETP.GT.AND P6, PT, R4, R7, PT ;  /* 0x000000070400720c */ /* 0x000fe20003fc4270 */
[----:B--2---:R-:W-:-:S02]  /*3a00*/  IMAD.MOV.U32 R164, RZ, RZ, R5 ;  /* 0x000000ffffa47224 */ /* 0x004fc400078e0005 */
[----:B------:R-:W-:Y:S01]  /*3a10*/  VIADD R5, R2, 0x10 ;  /* 0x0000001002057836 */ /* 0x000fe20000000000 */
[----:B------:R-:W-:Y:S01]  /*3a20*/  ISETP.GT.AND P5, PT, R4, R6, PT ;  /* 0x000000060400720c */ /* 0x000fe20003fa4270 */
[----:B------:R-:W-:Y:S01]  /*3a30*/  IMAD.MOV.U32 R167, RZ, RZ, R3 ;  /* 0x000000ffffa77224 */ /* 0x000fe200078e0003 */
[----:B------:R-:W-:Y:S01]  /*3a40*/  FSEL R26, R114, -INF , !P6 ;  /* 0xff800000721a7808 */ /* 0x000fe20007000000 */
[----:B------:R-:W-:Y:S01]  /*3a50*/  VIADD R3, R197, 0x40 ;  /* 0x00000040c5037836 */ /* 0x000fe20000000000 */
[----:B------:R-:W-:Y:S02]  /*3a60*/  FSEL R28, R115, -INF , !P5 ;  /* 0xff800000731c7808 */ /* 0x000fe40006800000 */
[C---:B------:R-:W-:Y:S02]  /*3a70*/  ISETP.GT.AND P0, PT, R4.reuse, R5, PT ;  /* 0x000000050400720c */ /* 0x040fe40003f04270 */
[C---:B------:R-:W-:Y:S02]  /*3a80*/  ISETP.GT.AND P5, PT, R4.reuse, R15, PT ;  /* 0x0000000f0400720c */ /* 0x040fe40003fa4270 */
[----:B------:R-:W-:-:S02]  /*3a90*/  ISETP.GT.AND P6, PT, R4, R12, PT ;  /* 0x0000000c0400720c */ /* 0x000fc40003fc4270 */
[----:B------:R-:W-:Y:S02]  /*3aa0*/  FSEL R37, R142, -INF , !P0 ;  /* 0xff8000008e257808 */ /* 0x000fe40004000000 */
[----:B------:R-:W-:Y:S02]  /*3ab0*/  FSEL R55, R138, -INF , !P5 ;  /* 0xff8000008a377808 */ /* 0x000fe40006800000 */
[C---:B------:R-:W-:Y:S02]  /*3ac0*/  ISETP.GT.AND P0, PT, R4.reuse, R16, PT ;  /* 0x000000100400720c */ /* 0x040fe40003f04270 */
[----:B------:R-:W-:Y:S02]  /*3ad0*/  FSEL R51, R111, -INF , !P6 ;  /* 0xff8000006f337808 */ /* 0x000fe40007000000 */
[C---:B------:R-:W-:Y:S02]  /*3ae0*/  ISETP.GT.AND P5, PT, R4.reuse, R23, PT ;  /* 0x000000170400720c */ /* 0x040fe40003fa4270 */
[----:B------:R-:W-:-:S02]  /*3af0*/  ISETP.GT.AND P6, PT, R4, R21, PT ;  /* 0x000000150400720c */ /* 0x000fc40003fc4270 */
[----:B------:R-:W-:Y:S02]  /*3b00*/  FSEL R56, R139, -INF , !P0 ;  /* 0xff8000008b387808 */ /* 0x000fe40004000000 */
[----:B------:R-:W-:Y:S02]  /*3b10*/  FSEL R64, R135, -INF , !P5 ;  /* 0xff80000087407808 */ /* 0x000fe40006800000 */
[----:B------:R-:W-:Y:S02]  /*3b20*/  ISETP.GT.AND P0, PT, R4, R25, PT ;  /* 0x000000190400720c */ /* 0x000fe40003f04270 */
[----:B------:R-:W-:Y:S02]  /*3b30*/  FSEL R63, R134, -INF , !P6 ;  /* 0xff800000863f7808 */ /* 0x000fe40007000000 */
        /* <DEDUP_REMOVED lines=12> */
[----:B------:R-:W-:Y:S02]  /*3c00*/  ISETP.GT.AND P5, PT, R4, R48, PT ;  /* 0x000000300400720c */ /* 0x000fe40003fa4270 */
[----:B------:R-:W-:-:S02]  /*3c10*/  FSEL R94, R123, -INF , !P4 ;  /* 0xff8000007b5e7808 */ /* 0x000fc40006000000 */
[C---:B------:R-:W-:Y:S02]  /*3c20*/  ISETP.GT.AND P4, PT, R4.reuse, R50, PT ;  /* 0x000000320400720c */ /* 0x040fe40003f84270 */
[----:B------:R-:W-:Y:S02]  /*3c30*/  ISETP.GT.AND P1, PT, R3, R2, PT ;  /* 0x000000020300720c */ /* 0x000fe40003f24270 */
[----:B------:R-:W-:Y:S02]  /*3c40*/  ISETP.GT.AND P6, PT, R4, R46, PT ;  /* 0x0000002e0400720c */ /* 0x000fe40003fc4270 */
[----:B------:R-:W-:Y:S02]  /*3c50*/  FSEL R90, R122, -INF , !P0 ;  /* 0xff8000007a5a7808 */ /* 0x000fe40004000000 */
[----:B------:R-:W-:Y:S02]  /*3c60*/  FSEL R102, R118, -INF , !P3 ;  /* 0xff80000076667808 */ /* 0x000fe40005800000 */
        /* <DEDUP_REMOVED lines=8> */
[C---:B------:R-:W-:Y:S02]  /*3cf0*/  ISETP.GT.AND P1, PT, R3.reuse, R8, PT ;  /* 0x000000080300720c */ /* 0x040fe40003f24270 */
        /* <DEDUP_REMOVED lines=9> */
[----:B------:R-:W-:-:S02]  /*3d90*/  ISETP.GT.AND P4, PT, R3, R18, PT ;  /* 0x000000120300720c */ /* 0x000fc40003f84270 */
[----:B------:R-:W-:Y:S02]  /*3da0*/  FSEL R35, R217, -INF , !P6 ;  /* 0xff800000d9237808 */ /* 0x000fe40007000000 */
        /* <DEDUP_REMOVED lines=46> */
[----:B------:R-:W-:-:S02]  /*4090*/  ISETP.GE.AND P4, PT, R2, R204, PT ;  /* 0x000000cc0200720c */ /* 0x000fc40003f86270 */
[----:B------:R-:W-:Y:S02]  /*40a0*/  FSEL R98, R241, -INF , !P6 ;  /* 0xff800000f1627808 */ /* 0x000fe40007000000 */
[----:B------:R-:W-:Y:S02]  /*40b0*/  ISETP.GT.AND P1, PT, R3, R53, PT ;  /* 0x000000350300720c */ /* 0x000fe40003f24270 */
[----:B------:R-:W-:Y:S02]  /*40c0*/  ISETP.GT.AND P6, PT, R20, R2, PT ;  /* 0x000000021400720c */ /* 0x000fe40003fc4270 */
[----:B------:R-:W-:Y:S02]  /*40d0*/  FSEL R91, R209, -INF , !P0 ;  /* 0xff800000d15b7808 */ /* 0x000fe40004000000 */
[----:B------:R-:W-:Y:S02]  /*40e0*/  FSEL R3, R180, -INF , !P5 ;  /* 0xff800000b4037808 */ /* 0x000fe40006800000 */
[----:B------:R-:W-:-:S02]  /*40f0*/  FSEL R103, R167, -INF , !P3 ;  /* 0xff800000a7677808 */ /* 0x000fc40005800000 */
[C---:B------:R-:W-:Y:S02]  /*4100*/  ISETP.GE.AND P0, PT, R2.reuse, R202, PT ;  /* 0x000000ca0200720c */ /* 0x040fe40003f06270 */
[-C--:B------:R-:W-:Y:S02]  /*4110*/  ISETP.GT.AND P5, PT, R197, R8.reuse, PT ;  /* 0x00000008c500720c */ /* 0x080fe40003fa4270 */
[----:B------:R-:W-:Y:S02]  /*4120*/  ISETP.GE.AND P3, PT, R2, R201, PT ;  /* 0x000000c90200720c */ /* 0x000fe40003f66270 */
[----:B------:R-:W-:Y:S02]  /*4130*/  FSEL R186, R14, -INF , !P4 ;  /* 0xff8000000eba7808 */ /* 0x000fe40006000000 */
[----:B------:R-:W-:Y:S02]  /*4140*/  FSEL R4, R214, -INF , !P6 ;  /* 0xff800000d6047808 */ /* 0x000fe40007000000 */
[----:B------:R-:W-:-:S02]  /*4150*/  ISETP.GT.AND P4, PT, R20, R8, PT ;  /* 0x000000081400720c */ /* 0x000fc40003f84270 */
[----:B------:R-:W-:Y:S02]  /*4160*/  ISETP.GE.AND P6, PT, R2, R203, PT ;  /* 0x000000cb0200720c */ /* 0x000fe40003fc6270 */
[----:B------:R-:W-:Y:S02]  /*4170*/  FSEL R2, R181, -INF , !P5 ;  /* 0xff800000b5027808 */ /* 0x000fe40006800000 */
[----:B------:R-:W-:Y:S01]  /*4180*/  FSEL R114, R166, -INF , !P1 ;  /* 0xff800000a6727808 */ /* 0x000fe20004800000 */
[----:B------:R-:W-:Y:S01]  /*4190*/  IMAD.MOV.U32 R166, RZ, RZ, R164 ;  /* 0x000000ffffa67224 */ /* 0x000fe200078e00a4 */
[----:B------:R-:W-:Y:S02]  /*41a0*/  FSEL R225, R3, -INF , !P0 ;  /* 0xff80000003e17808 */ /* 0x000fe40004000000 */
[----:B------:R-:W-:Y:S02]  /*41b0*/  FSEL R138, R10, -INF , !P3 ;  /* 0xff8000000a8a7808 */ /* 0x000fe40005800000 */
[----:B------:R-:W-:-:S02]  /*41c0*/  ISETP.GE.AND P1, PT, R8, R202, PT ;  /* 0x000000ca0800720c */ /* 0x000fc40003f26270 */
[C---:B------:R-:W-:Y:S02]  /*41d0*/  ISETP.GE.AND P0, PT, R8.reuse, R204, PT ;  /* 0x000000cc0800720c */ /* 0x040fe40003f06270 */
[C---:B------:R-:W-:Y:S02]  /*41e0*/  ISETP.GE.AND P5, PT, R8.reuse, R201, PT ;  /* 0x000000c90800720c */ /* 0x040fe40003fa6270 */
[----:B------:R-:W-:Y:S02]  /*41f0*/  ISETP.GE.AND P3, PT, R8, R203, PT ;  /* 0x000000cb0800720c */ /* 0x000fe40003f66270 */
[----:B------:R-:W-:Y:S02]  /*4200*/  FSEL R8, R215, -INF , !P4 ;  /* 0xff800000d7087808 */ /* 0x000fe40006000000 */
[----:B------:R-:W-:Y:S02]  /*4210*/  ISETP.GT.AND P4, PT, R197, R7, PT ;  /* 0x00000007c500720c */ /* 0x000fe40003f84270 */
[----:B------:R-:W-:-:S02]  /*4220*/  FSEL R198, R17, -INF , !P0 ;  /* 0xff80000011c67808 */ /* 0x000fc40004000000 */
[----:B------:R-:W-:Y:S02]  /*4230*/  FSEL R221, R2, -INF , !P1 ;  /* 0xff80000002dd7808 */ /* 0x000fe40004800000 */
[C---:B------:R-:W-:Y:S02]  /*4240*/  ISETP.GE.AND P0, PT, R7.reuse, R204, PT ;  /* 0x000000cc0700720c */ /* 0x040fe40003f06270 */
[----:B------:R-:W-:Y:S02]  /*4250*/  ISETP.GE.AND P1, PT, R7, R202, PT ;  /* 0x000000ca0700720c */ /* 0x000fe40003f26270 */
[----:B------:R-:W-:Y:S02]  /*4260*/  FSEL R3, R112, -INF , !P4 ;  /* 0xff80000070037808 */ /* 0x000fe40006000000 */
[----:B------:R-:W-:Y:S02]  /*4270*/  FSEL R134, R13, -INF , !P5 ;  /* 0xff8000000d867808 */ /* 0x000fe40006800000 */
[----:B------:R-:W-:-:S02]  /*4280*/  FSEL R153, R4, -INF , !P6 ;  /* 0xff80000004997808 */ /* 0x000fc40007000000 */
[-C--:B------:R-:W-:Y:S02]  /*4290*/  ISETP.GT.AND P5, PT, R197, R6.reuse, PT ;  /* 0x00000006c500720c */ /* 0x080fe40003fa4270 */
        /* <DEDUP_REMOVED lines=9> */
[----:B------:R-:W-:Y:S02]  /*4330*/  FSEL R4, R174, -INF , !P6 ;  /* 0xff800000ae047808 */ /* 0x000fe40007000000 */
[----:B------:R-:W-:-:S02]  /*4340*/  ISETP.GE.AND P3, PT, R6, R202, PT ;  /* 0x000000ca0600720c */ /* 0x000fc40003f66270 */
[C---:B------:R-:W-:Y:S02]  /*4350*/  ISETP.GE.AND P5, PT, R6.reuse, R201, PT ;  /* 0x000000c90600720c */ /* 0x040fe40003fa6270 */
[-C--:B------:R-:W-:Y:S02]  /*4360*/  ISETP.GE.AND P4, PT, R6, R203.reuse, PT ;  /* 0x000000cb0600720c */ /* 0x080fe40003f86270 */
[----:B------:R-:W-:Y:S02]  /*4370*/  ISETP.GE.AND P6, PT, R7, R203, PT ;  /* 0x000000cb0700720c */ /* 0x000fe40003fc6270 */
[----:B------:R-:W-:Y:S02]  /*4380*/  FSEL R6, R175, -INF , !P0 ;  /* 0xff800000af067808 */ /* 0x000fe40004000000 */
[----:B------:R-:W-:Y:S02]  /*4390*/  ISETP.GT.AND P0, PT, R197, R5, PT ;  /* 0x00000005c500720c */ /* 0x000fe40003f04270 */
[----:B------:R-:W-:-:S02]  /*43a0*/  FSEL R182, R28, -INF , !P1 ;  /* 0xff8000001cb67808 */ /* 0x000fc40004800000 */
[C---:B------:R-:W-:Y:S02]  /*43b0*/  ISETP.GE.AND P1, PT, R5.reuse, R204, PT ;  /* 0x000000cc0500720c */ /* 0x040fe40003f26270 */
[----:B------:R-:W-:Y:S02]  /*43c0*/  FSEL R176, R4, -INF , !P6 ;  /* 0xff80000004b07808 */ /* 0x000fe40007000000 */
[----:B------:R-:W-:Y:S02]  /*43d0*/  FSEL R208, R2, -INF , !P3 ;  /* 0xff80000002d07808 */ /* 0x000fe40005800000 */
[----:B------:R-:W-:Y:S02]  /*43e0*/  ISETP.GE.AND P3, PT, R5, R202, PT ;  /* 0x000000ca0500720c */ /* 0x000fe40003f66270 */
[----:B------:R-:W-:Y:S02]  /*43f0*/  ISETP.GT.AND P6, PT, R20, R5, PT ;  /* 0x000000051400720c */ /* 0x000fe40003fc4270 */
[----:B------:R-:W-:-:S02]  /*4400*/  FSEL R4, R140, -INF , !P0 ;  /* 0xff8000008c047808 */ /* 0x000fc40004000000 */
[----:B------:R-:W-:Y:S02]  /*4410*/  FSEL R118, R24, -INF , !P5 ;  /* 0xff80000018767808 */ /* 0x000fe40006800000 */
[----:B------:R-:W-:Y:S02]  /*4420*/  FSEL R183, R37, -INF , !P1 ;  /* 0xff80000025b77808 */ /* 0x000fe40004800000 */
[-C--:B------:R-:W-:Y:S02]  /*4430*/  ISETP.GT.AND P5, PT, R197, R9.reuse, PT ;  /* 0x00000009c500720c */ /* 0x080fe40003fa4270 */
[----:B------:R-:W-:Y:S02]  /*4440*/  ISETP.GT.AND P1, PT, R20, R9, PT ;  /* 0x000000091400720c */ /* 0x000fe40003f24270 */
[----:B------:R-:W-:Y:S02]  /*4450*/  FSEL R3, R218, -INF , !P6 ;  /* 0xff800000da037808 */ /* 0x000fe40007000000 */
[----:B------:R-:W-:-:S02]  /*4460*/  FSEL R199, R4, -INF , !P3 ;  /* 0xff80000004c77808 */ /* 0x000fc40005800000 */
[C---:B------:R-:W-:Y:S02]  /*4470*/  ISETP.GE.AND P0, PT, R5.reuse, R201, PT ;  /* 0x000000c90500720c */ /* 0x040fe40003f06270 */
[----:B------:R-:W-:Y:S02]  /*4480*/  ISETP.GE.AND P6, PT, R5, R203, PT ;  /* 0x000000cb0500720c */ /* 0x000fe40003fc6270 */
[----:B------:R-:W-:Y:S02]  /*4490*/  FSEL R177, R6, -INF , !P4 ;  /* 0xff80000006b17808 */ /* 0x000fe40006000000 */
[----:B------:R-:W-:Y:S02]  /*44a0*/  ISETP.GE.AND P3, PT, R9, R204, PT ;  /* 0x000000cc0900720c */ /* 0x000fe40003f66270 */
[----:B------:R-:W-:Y:S02]  /*44b0*/  FSEL R2, R141, -INF , !P5 ;  /* 0xff8000008d027808 */ /* 0x000fe40006800000 */
[----:B------:R-:W-:-:S02]  /*44c0*/  ISETP.GE.AND P4, PT, R9, R202, PT ;  /* 0x000000ca0900720c */ /* 0x000fc40003f86270 */
[----:B------:R-:W-:Y:S02]  /*44d0*/  FSEL R5, R219, -INF , !P1 ;  /* 0xff800000db057808 */ /* 0x000fe40004800000 */
[----:B------:R-:W-:Y:S02]  /*44e0*/  ISETP.GT.AND P1, PT, R197, R11, PT ;  /* 0x0000000bc500720c */ /* 0x000fe40003f24270 */
[----:B------:R-:W-:Y:S02]  /*44f0*/  FSEL R115, R38, -INF , !P3 ;  /* 0xff80000026737808 */ /* 0x000fe40005800000 */
[----:B------:R-:W-:Y:S02]  /*4500*/  ISETP.GE.AND P5, PT, R9, R201, PT ;  /* 0x000000c90900720c */ /* 0x000fe40003fa6270 */
[----:B------:R-:W-:Y:S02]  /*4510*/  FSEL R113, R2, -INF , !P4 ;  /* 0xff80000002717808 */ /* 0x000fe40006000000 */
[----:B------:R-:W-:-:S02]  /*4520*/  ISETP.GE.AND P3, PT, R11, R204, PT ;  /* 0x000000cc0b00720c */ /* 0x000fc40003f66270 */
[----:B------:R-:W-:Y:S02]  /*4530*/  ISETP.GE.AND P4, PT, R11, R202, PT ;  /* 0x000000ca0b00720c */ /* 0x000fe40003f86270 */
[----:B------:R-:W-:Y:S02]  /*4540*/  FSEL R4, R108, -INF , !P1 ;  /* 0xff8000006c047808 */ /* 0x000fe40004800000 */
[----:B------:R-:W-:Y:S02]  /*4550*/  FSEL R146, R32, -INF , !P0 ;  /* 0xff80000020927808 */ /* 0x000fe40004000000 */
[----:B------:R-:W-:Y:S02]  /*4560*/  ISETP.GE.AND P0, PT, R9, R203, PT ;  /* 0x000000cb0900720c */ /* 0x000fe40003f06270 */
[----:B------:R-:W-:Y:S02]  /*4570*/  FSEL R172, R35, -INF , !P5 ;  /* 0xff80000023ac7808 */ /* 0x000fe40006800000 */
[----:B------:R-:W-:-:S02]  /*4580*/  FSEL R142, R47, -INF , !P3 ;  /* 0xff8000002f8e7808 */ /* 0x000fc40005800000 */
[-C--:B------:R-:W-:Y:S02]  /*4590*/  ISETP.GT.AND P5, PT, R197, R12.reuse, PT ;  /* 0x0000000cc500720c */ /* 0x080fe40003fa4270 */
[----:B------:R-:W-:Y:S02]  /*45a0*/  FSEL R112, R4, -INF , !P4 ;  /* 0xff80000004707808 */ /* 0x000fe40006000000 */
[----:B------:R-:W-:Y:S02]  /*45b0*/  ISETP.GT.AND P3, PT, R20, R12, PT ;  /* 0x0000000c1400720c */ /* 0x000fe40003f64270 */
        /* <DEDUP_REMOVED lines=9> */
[----:B------:R-:W-:Y:S02]  /*4650*/  ISETP.GE.AND P5, PT, R12, R201, PT ;  /* 0x000000c90c00720c */ /* 0x000fe40003fa6270 */
[----:B------:R-:W-:Y:S02]  /*4660*/  ISETP.GE.AND P4, PT, R15, R204, PT ;  /* 0x000000cc0f00720c */ /* 0x000fe40003f86270 */
[----:B------:R-:W-:Y:S02]  /*4670*/  FSEL R109, R3, -INF , !P0 ;  /* 0xff800000036d7808 */ /* 0x000fe40004000000 */
[----:B------:R-:W-:Y:S02]  /*4680*/  FSEL R173, R43, -INF , !P1 ;  /* 0xff8000002bad7808 */ /* 0x000fe40004800000 */
[----:B------:R-:W-:Y:S02]  /*4690*/  ISETP.GE.AND P0, PT, R15, R202, PT ;  /* 0x000000ca0f00720c */ /* 0x000fe40003f06270 */
[----:B------:R-:W-:-:S02]  /*46a0*/  FSEL R4, R136, -INF , !P3 ;  /* 0xff80000088047808 */ /* 0x000fc40005800000 */
[----:B------:R-:W-:Y:S01]  /*46b0*/  ISETP.GE.AND P1, PT, R12, R203, PT ;  /* 0x000000cb0c00720c */ /* 0x000fe20003f26270 */
[----:B------:R-:W-:Y:S01]  /*46c0*/  IMAD.WIDE.U32 R12, R190, -0x2daee0ad, RZ ;  /* 0xd2511f53be0c7825 */ /* 0x000fe200078e00ff */
[----:B------:R-:W-:Y:S02]  /*46d0*/  FSEL R156, R45, -INF , !P5 ;  /* 0xff8000002d9c7808 */ /* 0x000fe40006800000 */
[----:B------:R-:W-:Y:S02]  /*46e0*/  FSEL R246, R55, -INF , !P4 ;  /* 0xff80000037f67808 */ /* 0x000fe40006000000 */
[-C--:B------:R-:W-:Y:S01]  /*46f0*/  ISETP.GT.AND P5, PT, R197, R16.reuse, PT ;  /* 0x00000010c500720c */ /* 0x080fe20003fa4270 */
[----:B------:R1:W-:Y:S01]  /*4700*/  STL.64 [R1+0x48], R12 ;  /* 0x0000480c01007387 */ /* 0x0003e20000100a00 */
[----:B------:R-:W-:Y:S02]  /*4710*/  ISETP.GT.AND P4, PT, R20, R16, PT ;  /* 0x000000101400720c */ /* 0x000fe40003f84270 */
[----:B------:R-:W-:-:S02]  /*4720*/  FSEL R108, R4, -INF , !P0 ;  /* 0xff800000046c7808 */ /* 0x000fc40004000000 */
[----:B------:R-:W-:Y:S02]  /*4730*/  FSEL R168, R5, -INF , !P1 ;  /* 0xff80000005a87808 */ /* 0x000fe40004800000 */
[C---:B------:R-:W-:Y:S02]  /*4740*/  ISETP.GE.AND P0, PT, R16.reuse, R204, PT ;  /* 0x000000cc1000720c */ /* 0x040fe40003f06270 */
[----:B------:R-:W-:Y:S02]  /*4750*/  FSEL R3, R137, -INF , !P5 ;  /* 0xff80000089037808 */ /* 0x000fe40006800000 */
[----:B------:R-:W-:Y:S02]  /*4760*/  ISETP.GE.AND P1, PT, R16, R202, PT ;  /* 0x000000ca1000720c */ /* 0x000fe40003f26270 */
[----:B------:R-:W-:Y:S02]  /*4770*/  FSEL R5, R223, -INF , !P4 ;  /* 0xff800000df057808 */ /* 0x000fe40006000000 */
[----:B------:R-:W-:-:S02]  /*4780*/  ISETP.GT.AND P4, PT, R197, R18, PT ;  /* 0x00000012c500720c */ /* 0x000fc40003f84270 */
[-C--:B------:R-:W-:Y:S02]  /*4790*/  ISETP.GE.AND P3, PT, R15, R201.reuse, PT ;  /* 0x000000c90f00720c */ /* 0x080fe40003f66270 */
[----:B------:R-:W-:Y:S02]  /*47a0*/  FSEL R241, R56, -INF , !P0 ;  /* 0xff80000038f17808 */ /* 0x000fe40004000000 */
[----:B------:R-:W-:Y:S02]  /*47b0*/  ISETP.GE.AND P5, PT, R16, R201, PT ;  /* 0x000000c91000720c */ /* 0x000fe40003fa6270 */
        /* <DEDUP_REMOVED lines=9> */
[----:B------:R-:W-:Y:S02]  /*4850*/  FSEL R147, R4, -INF , !P1 ;  /* 0xff80000004937808 */ /* 0x000fe40004800000 */
[C---:B------:R-:W-:Y:S02]  /*4860*/  ISETP.GT.AND P0, PT, R20.reuse, R19, PT ;  /* 0x000000131400720c */ /* 0x040fe40003f04270 */
[----:B------:R-:W-:Y:S02]  /*4870*/  ISETP.GT.AND P6, PT, R20, R11, PT ;  /* 0x0000000b1400720c */ /* 0x000fe40003fc4270 */
[----:B------:R-:W-:Y:S02]  /*4880*/  ISETP.GE.AND P1, PT, R19, R204, PT ;  /* 0x000000cc1300720c */ /* 0x000fe40003f26270 */
[----:B------:R-:W-:Y:S02]  /*4890*/  FSEL R181, R5, -INF , !P3 ;  /* 0xff80000005b57808 */ /* 0x000fe40005800000 */
[----:B------:R-:W-:-:S02]  /*48a0*/  FSEL R3, R105, -INF , !P5 ;  /* 0xff80000069037808 */ /* 0x000fc40006800000 */
[----:B------:R-:W-:Y:S02]  /*48b0*/  ISETP.GE.AND P3, PT, R19, R202, PT ;  /* 0x000000ca1300720c */ /* 0x000fe40003f66270 */
[----:B------:R-:W-:Y:S02]  /*48c0*/  FSEL R5, R151, -INF , !P0 ;  /* 0xff80000097057808 */ /* 0x000fe40004000000 */
[----:B------:R-:W-:Y:S02]  /*48d0*/  FSEL R2, R158, -INF , !P6 ;  /* 0xff8000009e027808 */ /* 0x000fe40007000000 */
[----:B------:R-:W-:Y:S02]  /*48e0*/  ISETP.GE.AND P4, PT, R18, R201, PT ;  /* 0x000000c91200720c */ /* 0x000fe40003f86270 */
[----:B------:R-:W-:Y:S02]  /*48f0*/  ISETP.GT.AND P0, PT, R197, R21, PT ;  /* 0x00000015c500720c */ /* 0x000fe40003f04270 */
[----:B------:R-:W-:-:S02]  /*4900*/  FSEL R236, R60, -INF , !P1 ;  /* 0xff8000003cec7808 */ /* 0x000fc40004800000 */
[----:B------:R-:W-:Y:S02]  /*4910*/  ISETP.GE.AND P6, PT, R11, R203, PT ;  /* 0x000000cb0b00720c */ /* 0x000fe40003fc6270 */
[----:B------:R-:W-:Y:S02]  /*4920*/  ISETP.GE.AND P5, PT, R19, R201, PT ;  /* 0x000000c91300720c */ /* 0x000fe40003fa6270 */
[----:B------:R-:W-:Y:S02]  /*4930*/  ISETP.GE.AND P1, PT, R21, R204, PT ;  /* 0x000000cc1500720c */ /* 0x000fe40003f26270 */
[----:B------:R-:W-:Y:S02]  /*4940*/  FSEL R104, R3, -INF , !P3 ;  /* 0xff80000003687808 */ /* 0x000fe40005800000 */
[----:B------:R-:W-:Y:S02]  /*4950*/  FSEL R152, R57, -INF , !P4 ;  /* 0xff80000039987808 */ /* 0x000fe40006000000 */
[----:B------:R-:W-:-:S02]  /*4960*/  ISETP.GE.AND P3, PT, R21, R202, PT ;  /* 0x000000ca1500720c */ /* 0x000fc40003f66270 */
[----:B------:R-:W-:Y:S02]  /*4970*/  FSEL R4, R132, -INF , !P0 ;  /* 0xff80000084047808 */ /* 0x000fe40004000000 */
[----:B------:R-:W-:Y:S02]  /*4980*/  FSEL R214, R2, -INF , !P6 ;  /* 0xff80000002d67808 */ /* 0x000fe40007000000 */
[----:B------:R-:W-:Y:S02]  /*4990*/  ISETP.GE.AND P4, PT, R19, R203, PT ;  /* 0x000000cb1300720c */ /* 0x000fe40003f86270 */
[----:B------:R-:W-:Y:S02]  /*49a0*/  FSEL R193, R58, -INF , !P5 ;  /* 0xff8000003ac17808 */ /* 0x000fe40006800000 */
[----:B------:R-:W-:Y:S02]  /*49b0*/  FSEL R232, R63, -INF , !P1 ;  /* 0xff8000003fe87808 */ /* 0x000fe40004800000 */
[----:B------:R-:W-:-:S02]  /*49c0*/  ISETP.GT.AND P6, PT, R20, R15, PT ;  /* 0x0000000f1400720c */ /* 0x000fc40003fc4270 */
[-C--:B------:R-:W-:Y:S02]  /*49d0*/  ISETP.GT.AND P5, PT, R197, R23.reuse, PT ;  /* 0x00000017c500720c */ /* 0x080fe40003fa4270 */
[----:B------:R-:W-:Y:S02]  /*49e0*/  ISETP.GT.AND P1, PT, R20, R23, PT ;  /* 0x000000171400720c */ /* 0x000fe40003f24270 */
[----:B------:R-:W-:Y:S02]  /*49f0*/  FSEL R143, R4, -INF , !P3 ;  /* 0xff800000048f7808 */ /* 0x000fe40005800000 */
[----:B------:R-:W-:Y:S02]  /*4a00*/  FSEL R174, R5, -INF , !P4 ;  /* 0xff80000005ae7808 */ /* 0x000fe40006000000 */
[----:B------:R-:W-:Y:S02]  /*4a10*/  ISETP.GE.AND P3, PT, R23, R204, PT ;  /* 0x000000cc1700720c */ /* 0x000fe40003f66270 */
[----:B------:R-:W-:-:S02]  /*4a20*/  FSEL R2, R222, -INF , !P6 ;  /* 0xff800000de027808 */ /* 0x000fc40007000000 */
[----:B------:R-:W-:Y:S02]  /*4a30*/  FSEL R3, R133, -INF , !P5 ;  /* 0xff80000085037808 */ /* 0x000fe40006800000 */
[----:B------:R-:W-:Y:S02]  /*4a40*/  ISETP.GE.AND P4, PT, R23, R202, PT ;  /* 0x000000ca1700720c */ /* 0x000fe40003f86270 */
[----:B------:R-:W-:Y:S02]  /*4a50*/  FSEL R5, R227, -INF , !P1 ;  /* 0xff800000e3057808 */ /* 0x000fe40004800000 */
[----:B------:R-:W-:Y:S02]  /*4a60*/  ISETP.GE.AND P6, PT, R15, R203, PT ;  /* 0x000000cb0f00720c */ /* 0x000fe40003fc6270 */
[----:B------:R-:W-:Y:S02]  /*4a70*/  ISETP.GT.AND P1, PT, R197, R25, PT ;  /* 0x00000019c500720c */ /* 0x000fe40003f24270 */
[----:B------:R-:W-:-:S02]  /*4a80*/  ISETP.GE.AND P0, PT, R21, R201, PT ;  /* 0x000000c91500720c */ /* 0x000fc40003f06270 */
[----:B------:R-:W-:Y:S02]  /*4a90*/  FSEL R228, R64, -INF , !P3 ;  /* 0xff80000040e47808 */ /* 0x000fe40005800000 */
[----:B------:R-:W-:Y:S02]  /*4aa0*/  ISETP.GE.AND P5, PT, R23, R201, PT ;  /* 0x000000c91700720c */ /* 0x000fe40003fa6270 */
[----:B------:R-:W-:Y:S02]  /*4ab0*/  FSEL R141, R3, -INF , !P4 ;  /* 0xff800000038d7808 */ /* 0x000fe40006000000 */
[C---:B------:R-:W-:Y:S02]  /*4ac0*/  ISETP.GE.AND P3, PT, R25.reuse, R204, PT ;  /* 0x000000cc1900720c */ /* 0x040fe40003f66270 */
[----:B------:R-:W-:Y:S02]  /*4ad0*/  FSEL R160, R2, -INF , !P6 ;  /* 0xff80000002a07808 */ /* 0x000fe40007000000 */
[----:B------:R-:W-:-:S02]  /*4ae0*/  ISETP.GE.AND P4, PT, R25, R202, PT ;  /* 0x000000ca1900720c */ /* 0x000fc40003f86270 */
[----:B------:R-:W-:Y:S02]  /*4af0*/  FSEL R4, R100, -INF , !P1 ;  /* 0xff80000064047808 */ /* 0x000fe40004800000 */
[----:B------:R-:W-:Y:S02]  /*4b00*/  ISETP.GT.AND P6, PT, R20, R18, PT ;  /* 0x000000121400720c */ /* 0x000fe40003fc4270 */
[----:B------:R-:W-:Y:S02]  /*4b10*/  FSEL R184, R61, -INF , !P0 ;  /* 0xff8000003db87808 */ /* 0x000fe40004000000 */
[----:B------:R-:W-:Y:S02]  /*4b20*/  ISETP.GE.AND P0, PT, R23, R203, PT ;  /* 0x000000cb1700720c */ /* 0x000fe40003f06270 */
[----:B------:R-:W-:Y:S02]  /*4b30*/  FSEL R251, R62, -INF , !P5 ;  /* 0xff8000003efb7808 */ /* 0x000fe40006800000 */
[----:B------:R-:W-:-:S02]  /*4b40*/  FSEL R223, R67, -INF , !P3 ;  /* 0xff80000043df7808 */ /* 0x000fc40005800000 */
[-C--:B------:R-:W-:Y:S02]  /*4b50*/  ISETP.GT.AND P5, PT, R197, R27.reuse, PT ;  /* 0x0000001bc500720c */ /* 0x080fe40003fa4270 */
[----:B------:R-:W-:Y:S02]  /*4b60*/  FSEL R140, R4, -INF , !P4 ;  /* 0xff800000048c7808 */ /* 0x000fe40006000000 */
[----:B------:R-:W-:Y:S02]  /*4b70*/  ISETP.GT.AND P3, PT, R20, R27, PT ;  /* 0x0000001b1400720c */ /* 0x000fe40003f64270 */
[----:B------:R-:W-:Y:S01]  /*4b80*/  FSEL R2, R150, -INF , !P6 ;  /* 0xff80000096027808 */ /* 0x000fe20007000000 */
[----:B------:R-:W-:Y:S01]  /*4b90*/  IMAD.MOV.U32 R150, RZ, RZ, R166 ;  /* 0x000000ffff967224 */ /* 0x000fe200078e00a6 */
[----:B------:R-:W-:Y:S02]  /*4ba0*/  ISETP.GE.AND P4, PT, R27, R204, PT ;  /* 0x000000cc1b00720c */ /* 0x000fe40003f86270 */
[----:B------:R-:W-:-:S02]  /*4bb0*/  ISETP.GE.AND P6, PT, R18, R203, PT ;  /* 0x000000cb1200720c */ /* 0x000fc40003fc6270 */
[----:B------:R-:W-:Y:S02]  /*4bc0*/  FSEL R158, R5, -INF , !P0 ;  /* 0xff800000059e7808 */ /* 0x000fe40004000000 */
[----:B------:R-:W-:Y:S02]  /*4bd0*/  FSEL R3, R101, -INF , !P5 ;  /* 0xff80000065037808 */ /* 0x000fe40006800000 */
[----:B------:R-:W-:Y:S02]  /*4be0*/  ISETP.GE.AND P0, PT, R27, R202, PT ;  /* 0x000000ca1b00720c */ /* 0x000fe40003f06270 */
[----:B------:R-:W-:Y:S02]  /*4bf0*/  FSEL R5, R155, -INF , !P3 ;  /* 0xff8000009b057808 */ /* 0x000fe40005800000 */
[----:B------:R-:W-:Y:S02]  /*4c00*/  ISETP.GE.AND P1, PT, R25, R201, PT ;  /* 0x000000c91900720c */ /* 0x000fe40003f26270 */
[----:B------:R-:W-:-:S02]  /*4c10*/  ISETP.GT.AND P3, PT, R197, R29, PT ;  /* 0x0000001dc500720c */ /* 0x000fc40003f64270 */
[----:B------:R-:W-:Y:S02]  /*4c20*/  FSEL R219, R68, -INF , !P4 ;  /* 0xff80000044db7808 */ /* 0x000fe40006000000 */
[----:B------:R-:W-:Y:S02]  /*4c30*/  FSEL R215, R2, -INF , !P6 ;  /* 0xff80000002d77808 */ /* 0x000fe40007000000 */
[----:B------:R-:W-:Y:S02]  /*4c40*/  ISETP.GE.AND P5, PT, R27, R201, PT ;  /* 0x000000c91b00720c */ /* 0x000fe40003fa6270 */
[----:B------:R-:W-:Y:S02]  /*4c50*/  ISETP.GE.AND P4, PT, R29, R204, PT ;  /* 0x000000cc1d00720c */ /* 0x000fe40003f86270 */
[----:B------:R-:W-:Y:S02]  /*4c60*/  ISETP.GT.AND P6, PT, R20, R21, PT ;  /* 0x000000151400720c */ /* 0x000fe40003fc4270 */
[----:B------:R-:W-:-:S02]  /*4c70*/  FSEL R139, R3, -INF , !P0 ;  /* 0xff800000038b7808 */ /* 0x000fc40004000000 */
[----:B------:R-:W-:Y:S02]  /*4c80*/  FSEL R248, R65, -INF , !P1 ;  /* 0xff80000041f87808 */ /* 0x000fe40004800000 */
[----:B------:R-:W-:Y:S02]  /*4c90*/  ISETP.GE.AND P0, PT, R29, R202, PT ;  /* 0x000000ca1d00720c */ /* 0x000fe40003f06270 */
[----:B------:R-:W-:Y:S02]  /*4ca0*/  FSEL R4, R128, -INF , !P3 ;  /* 0xff80000080047808 */ /* 0x000fe40005800000 */
[----:B------:R-:W-:Y:S02]  /*4cb0*/  ISETP.GE.AND P1, PT, R27, R203, PT ;  /* 0x000000cb1b00720c */ /* 0x000fe40003f26270 */
[----:B------:R-:W-:Y:S02]  /*4cc0*/  FSEL R244, R66, -INF , !P5 ;  /* 0xff80000042f47808 */ /* 0x000fe40006800000 */
[----:B------:R-:W-:-:S02]  /*4cd0*/  FSEL R105, R71, -INF , !P4 ;  /* 0xff80000047697808 */ /* 0x000fc40006000000 */
[----:B------:R-:W-:Y:S02]  /*4ce0*/  FSEL R2, R226, -INF , !P6 ;  /* 0xff800000e2027808 */ /* 0x000fe40007000000 */
[-C--:B------:R-:W-:Y:S02]  /*4cf0*/  ISETP.GT.AND P5, PT, R197, R30.reuse, PT ;  /* 0x0000001ec500720c */ /* 0x080fe40003fa4270 */
[----:B------:R-:W-:Y:S02]  /*4d00*/  ISETP.GT.AND P4, PT, R20, R30, PT ;  /* 0x0000001e1400720c */ /* 0x000fe40003f84270 */
[----:B------:R-:W-:Y:S02]  /*4d10*/  ISETP.GE.AND P6, PT, R21, R203, PT ;  /* 0x000000cb1500720c */ /* 0x000fe40003fc6270 */
[----:B------:R-:W-:Y:S02]  /*4d20*/  FSEL R137, R4, -INF , !P0 ;  /* 0xff80000004897808 */ /* 0x000fe40004000000 */
[----:B------:R-:W-:-:S02]  /*4d30*/  FSEL R206, R5, -INF , !P1 ;  /* 0xff80000005ce7808 */ /* 0x000fc40004800000 */
[C---:B------:R-:W-:Y:S02]  /*4d40*/  ISETP.GE.AND P0, PT, R30.reuse, R204, PT ;  /* 0x000000cc1e00720c */ /* 0x040fe40003f06270 */
[----:B------:R-:W-:Y:S02]  /*4d50*/  FSEL R3, R129, -INF , !P5 ;  /* 0xff80000081037808 */ /* 0x000fe40006800000 */
[----:B------:R-:W-:Y:S02]  /*4d60*/  ISETP.GE.AND P1, PT, R30, R202, PT ;  /* 0x000000ca1e00720c */ /* 0x000fe40003f26270 */
[----:B------:R-:W-:Y:S02]  /*4d70*/  FSEL R5, R231, -INF , !P4 ;  /* 0xff800000e7057808 */ /* 0x000fe40006000000 */
[----:B------:R-:W-:Y:S02]  /*4d80*/  FSEL R175, R2, -INF , !P6 ;  /* 0xff80000002af7808 */ /* 0x000fe40007000000 */
[----:B------:R-:W-:-:S02]  /*4d90*/  ISETP.GT.AND P4, PT, R197, R31, PT ;  /* 0x0000001fc500720c */ /* 0x000fc40003f84270 */
[----:B------:R-:W-:Y:S02]  /*4da0*/  ISETP.GT.AND P6, PT, R20, R25, PT ;  /* 0x000000191400720c */ /* 0x000fe40003fc4270 */
[-C--:B------:R-:W-:Y:S02]  /*4db0*/  ISETP.GE.AND P5, PT, R30, R201.reuse, PT ;  /* 0x000000c91e00720c */ /* 0x080fe40003fa6270 */
[----:B------:R-:W-:Y:S02]  /*4dc0*/  ISETP.GE.AND P3, PT, R29, R201, PT ;  /* 0x000000c91d00720c */ /* 0x000fe40003f66270 */
[----:B------:R-:W-:Y:S02]  /*4dd0*/  FSEL R205, R72, -INF , !P0 ;  /* 0xff80000048cd7808 */ /* 0x000fe40004000000 */
[----:B------:R-:W-:Y:S02]  /*4de0*/  FSEL R135, R3, -INF , !P1 ;  /* 0xff80000003877808 */ /* 0x000fe40004800000 */
[----:B------:R-:W-:-:S02]  /*4df0*/  ISETP.GE.AND P0, PT, R31, R204, PT ;  /* 0x000000cc1f00720c */ /* 0x000fc40003f06270 */
[----:B------:R-:W-:Y:S02]  /*4e00*/  ISETP.GE.AND P1, PT, R31, R202, PT ;  /* 0x000000ca1f00720c */ /* 0x000fe40003f26270 */
[----:B------:R-:W-:Y:S02]  /*4e10*/  FSEL R4, R96, -INF , !P4 ;  /* 0xff80000060047808 */ /* 0x000fe40006000000 */
[----:B------:R-:W-:Y:S02]  /*4e20*/  FSEL R2, R154, -INF , !P6 ;  /* 0xff8000009a027808 */ /* 0x000fe40007000000 */
[----:B------:R-:W-:Y:S02]  /*4e30*/  FSEL R233, R70, -INF , !P5 ;  /* 0xff80000046e97808 */ /* 0x000fe40006800000 */
[----:B------:R-:W-:Y:S02]  /*4e40*/  ISETP.GE.AND P6, PT, R25, R203, PT ;  /* 0x000000cb1900720c */ /* 0x000fe40003fc6270 */
[----:B------:R-:W-:-:S02]  /*4e50*/  FSEL R237, R69, -INF , !P3 ;  /* 0xff80000045ed7808 */ /* 0x000fc40005800000 */
[----:B------:R-:W-:Y:S02]  /*4e60*/  ISETP.GT.AND P5, PT, R197, R33, PT ;  /* 0x00000021c500720c */ /* 0x000fe40003fa4270 */
[----:B------:R-:W-:Y:S02]  /*4e70*/  ISETP.GE.AND P3, PT, R30, R203, PT ;  /* 0x000000cb1e00720c */ /* 0x000fe40003f66270 */
[----:B------:R-:W-:Y:S02]  /*4e80*/  FSEL R194, R75, -INF , !P0 ;  /* 0xff8000004bc27808 */ /* 0x000fe40004000000 */
[----:B------:R-:W-:Y:S02]  /*4e90*/  FSEL R133, R4, -INF , !P1 ;  /* 0xff80000004857808 */ /* 0x000fe40004800000 */
[----:B------:R-:W-:Y:S02]  /*4ea0*/  ISETP.GT.AND P0, PT, R20, R33, PT ;  /* 0x000000211400720c */ /* 0x000fe40003f04270 */
        /* <DEDUP_REMOVED lines=8> */
[----:B------:R-:W-:Y:S02]  /*4f30*/  ISETP.GE.AND P4, PT, R31, R201, PT ;  /* 0x000000c91f00720c */ /* 0x000fe40003f86270 */
[----:B------:R-:W-:Y:S02]  /*4f40*/  ISETP.GT.AND P0, PT, R197, R34, PT ;  /* 0x00000022c500720c */ /* 0x000fe40003f04270 */
[----:B------:R-:W-:Y:S02]  /*4f50*/  FSEL R189, R76, -INF , !P1 ;  /* 0xff8000004cbd7808 */ /* 0x000fe40004800000 */
[----:B------:R-:W-:Y:S02]  /*4f60*/  ISETP.GE.AND P1, PT, R34, R204, PT ;  /* 0x000000cc2200720c */ /* 0x000fe40003f26270 */
[----:B------:R-:W-:-:S02]  /*4f70*/  FSEL R2, R230, -INF , !P6 ;  /* 0xff800000e6027808 */ /* 0x000fc40007000000 */
[----:B------:R-:W-:Y:S02]  /*4f80*/  FSEL R227, R74, -INF , !P5 ;  /* 0xff8000004ae37808 */ /* 0x000fe40006800000 */
[----:B------:R-:W-:Y:S01]  /*4f90*/  ISETP.GE.AND P6, PT, R29, R203, PT ;  /* 0x000000cb1d00720c */ /* 0x000fe20003fc6270 */
[----:B------:R-:W-:Y:S01]  /*4fa0*/  IMAD.WIDE.U32 R28, R171, -0x326172a9, RZ ;  /* 0xcd9e8d57ab1c7825 */ /* 0x000fe200078e00ff */
[----:B------:R-:W-:Y:S02]  /*4fb0*/  FSEL R131, R3, -INF , !P3 ;  /* 0xff80000003837808 */ /* 0x000fe40005800000 */
[----:B------:R-:W-:Y:S02]  /*4fc0*/  ISETP.GT.AND P5, PT, R197, R36, PT ;  /* 0x00000024c500720c */ /* 0x000fe40003fa4270 */
[----:B------:R-:W-:Y:S02]  /*4fd0*/  FSEL R230, R73, -INF , !P4 ;  /* 0xff80000049e67808 */ /* 0x000fe40006000000 */
[----:B------:R-:W-:-:S02]  /*4fe0*/  ISETP.GE.AND P3, PT, R34, R202, PT ;  /* 0x000000ca2200720c */ /* 0x000fc40003f66270 */
[----:B------:R-:W-:Y:S02]  /*4ff0*/  FSEL R4, R124, -INF , !P0 ;  /* 0xff8000007c047808 */ /* 0x000fe40004000000 */
[----:B------:R-:W-:Y:S02]  /*5000*/  ISETP.GE.AND P4, PT, R33, R203, PT ;  /* 0x000000cb2100720c */ /* 0x000fe40003f86270 */
[----:B------:R-:W-:Y:S02]  /*5010*/  FSEL R101, R79, -INF , !P1 ;  /* 0xff8000004f657808 */ /* 0x000fe40004800000 */
[----:B------:R-:W-:Y:S02]  /*5020*/  ISETP.GT.AND P1, PT, R20, R36, PT ;  /* 0x000000241400720c */ /* 0x000fe40003f24270 */
[----:B------:R-:W-:Y:S02]  /*5030*/  FSEL R195, R2, -INF , !P6 ;  /* 0xff80000002c37808 */ /* 0x000fe40007000000 */
[----:B------:R-:W-:-:S02]  /*5040*/  FSEL R3, R125, -INF , !P5 ;  /* 0xff8000007d037808 */ /* 0x000fc40006800000 */
[----:B------:R-:W-:Y:S02]  /*5050*/  ISETP.GT.AND P6, PT, R20, R31, PT ;  /* 0x0000001f1400720c */ /* 0x000fe40003fc4270 */
[----:B------:R-:W-:Y:S02]  /*5060*/  FSEL R129, R4, -INF , !P3 ;  /* 0xff80000004817808 */ /* 0x000fe40005800000 */
[C---:B------:R-:W-:Y:S02]  /*5070*/  ISETP.GE.AND P5, PT, R36.reuse, R201, PT ;  /* 0x000000c92400720c */ /* 0x040fe40003fa6270 */
[----:B------:R-:W-:Y:S02]  /*5080*/  FSEL R252, R5, -INF , !P4 ;  /* 0xff80000005fc7808 */ /* 0x000fe40006000000 */
[C---:B------:R-:W-:Y:S02]  /*5090*/  ISETP.GE.AND P3, PT, R36.reuse, R204, PT ;  /* 0x000000cc2400720c */ /* 0x040fe40003f66270 */
        /* <DEDUP_REMOVED lines=8> */
[----:B------:R-:W-:Y:S02]  /*5120*/  ISETP.GT.AND P5, PT, R197, R40, PT ;  /* 0x00000028c500720c */ /* 0x000fe40003fa4270 */
[----:B------:R-:W-:Y:S02]  /*5130*/  FSEL R128, R3, -INF , !P4 ;  /* 0xff80000003807808 */ /* 0x000fe40006000000 */
[C---:B------:R-:W-:Y:S02]  /*5140*/  ISETP.GE.AND P3, PT, R39.reuse, R204, PT ;  /* 0x000000cc2700720c */ /* 0x040fe40003f66270 */
[----:B------:R-:W-:Y:S02]  /*5150*/  ISETP.GE.AND P4, PT, R39, R202, PT ;  /* 0x000000ca2700720c */ /* 0x000fe40003f86270 */
[----:B------:R-:W-:-:S02]  /*5160*/  FSEL R4, R92, -INF , !P1 ;  /* 0xff8000005c047808 */ /* 0x000fc40004800000 */
[----:B------:R-:W-:Y:S02]  /*5170*/  FSEL R169, R2, -INF , !P6 ;  /* 0xff80000002a97808 */ /* 0x000fe40007000000 */
[----:B------:R-:W-:Y:S02]  /*5180*/  FSEL R224, R77, -INF , !P0 ;  /* 0xff8000004de07808 */ /* 0x000fe40004000000 */
[----:B------:R-:W-:Y:S02]  /*5190*/  FSEL R3, R93, -INF , !P5 ;  /* 0xff8000005d037808 */ /* 0x000fe40006800000 */
[----:B------:R-:W-:Y:S02]  /*51a0*/  ISETP.GT.AND P6, PT, R20, R34, PT ;  /* 0x000000221400720c */ /* 0x000fe40003fc4270 */
        /* <DEDUP_REMOVED lines=9> */
[----:B------:R-:W-:Y:S02]  /*5240*/  FSEL R5, R179, -INF , !P3 ;  /* 0xff800000b3057808 */ /* 0x000fe40005800000 */
[----:B------:R-:W-:Y:S02]  /*5250*/  ISETP.GE.AND P1, PT, R39, R201, PT ;  /* 0x000000c92700720c */ /* 0x000fe40003f26270 */
[----:B------:R-:W-:Y:S02]  /*5260*/  ISETP.GT.AND P3, PT, R197, R41, PT ;  /* 0x00000029c500720c */ /* 0x000fe40003f64270 */
[----:B------:R-:W-:Y:S02]  /*5270*/  FSEL R92, R87, -INF , !P4 ;  /* 0xff800000575c7808 */ /* 0x000fe40006000000 */
[----:B------:R-:W-:-:S02]  /*5280*/  ISETP.GE.AND P5, PT, R40, R201, PT ;  /* 0x000000c92800720c */ /* 0x000fc40003fa6270 */
[----:B------:R-:W-:Y:S02]  /*5290*/  ISETP.GE.AND P4, PT, R41, R204, PT ;  /* 0x000000cc2900720c */ /* 0x000fe40003f86270 */
[----:B------:R-:W-:Y:S02]  /*52a0*/  FSEL R249, R2, -INF , !P6 ;  /* 0xff80000002f97808 */ /* 0x000fe40007000000 */
[----:B------:R-:W-:Y:S02]  /*52b0*/  FSEL R126, R3, -INF , !P0 ;  /* 0xff800000037e7808 */ /* 0x000fe40004000000 */
[----:B------:R-:W-:Y:S02]  /*52c0*/  ISETP.GT.AND P6, PT, R20, R39, PT ;  /* 0x000000271400720c */ /* 0x000fe40003fc4270 */
[----:B------:R-:W-:Y:S02]  /*52d0*/  FSEL R218, R82, -INF , !P1 ;  /* 0xff80000052da7808 */ /* 0x000fe40004800000 */
[----:B------:R-:W-:-:S02]  /*52e0*/  ISETP.GE.AND P0, PT, R41, R202, PT ;  /* 0x000000ca2900720c */ /* 0x000fc40003f06270 */
[----:B------:R-:W-:Y:S02]  /*52f0*/  FSEL R4, R120, -INF , !P3 ;  /* 0xff80000078047808 */ /* 0x000fe40005800000 */
        /* <DEDUP_REMOVED lines=9> */
[----:B------:R-:W-:Y:S02]  /*5390*/  ISETP.GE.AND P0, PT, R42, R204, PT ;  /* 0x000000cc2a00720c */ /* 0x000fe40003f06270 */
[----:B------:R-:W-:-:S02]  /*53a0*/  FSEL R3, R121, -INF , !P5 ;  /* 0xff80000079037808 */ /* 0x000fc40006800000 */
[----:B------:R-:W-:Y:S02]  /*53b0*/  ISETP.GE.AND P1, PT, R42, R202, PT ;  /* 0x000000ca2a00720c */ /* 0x000fe40003f26270 */
[----:B------:R-:W-:Y:S01]  /*53c0*/  FSEL R5, R239, -INF , !P4 ;  /* 0xff800000ef057808 */ /* 0x000fe20006000000 */
[----:B------:R-:W-:Y:S01]  /*53d0*/  IMAD.MOV.U32 R239, RZ, RZ, R136 ;  /* 0x000000ffffef7224 */ /* 0x000fe200078e0088 */
[----:B------:R-:W-:Y:S02]  /*53e0*/  ISETP.GT.AND P4, PT, R197, R44, PT ;  /* 0x0000002cc500720c */ /* 0x000fe40003f84270 */
[----:B------:R-:W-:Y:S02]  /*53f0*/  FSEL R235, R2, -INF , !P6 ;  /* 0xff80000002eb7808 */ /* 0x000fe40007000000 */
[----:B------:R-:W-:Y:S02]  /*5400*/  ISETP.GE.AND P3, PT, R41, R201, PT ;  /* 0x000000c92900720c */ /* 0x000fe40003f66270 */
[----:B------:R-:W-:-:S02]  /*5410*/  FSEL R159, R94, -INF , !P0 ;  /* 0xff8000005e9f7808 */ /* 0x000fc40004000000 */
[----:B------:R-:W-:Y:S02]  /*5420*/  ISETP.GT.AND P6, PT, R20, R41, PT ;  /* 0x000000291400720c */ /* 0x000fe40003fc4270 */
[----:B------:R-:W-:Y:S02]  /*5430*/  ISETP.GE.AND P5, PT, R42, R201, PT ;  /* 0x000000c92a00720c */ /* 0x000fe40003fa6270 */
[----:B------:R-:W-:Y:S02]  /*5440*/  FSEL R124, R3, -INF , !P1 ;  /* 0xff800000037c7808 */ /* 0x000fe40004800000 */
[C---:B------:R-:W-:Y:S02]  /*5450*/  ISETP.GE.AND P0, PT, R44.reuse, R204, PT ;  /* 0x000000cc2c00720c */ /* 0x040fe40003f06270 */
[----:B------:R-:W-:Y:S02]  /*5460*/  ISETP.GE.AND P1, PT, R44, R202, PT ;  /* 0x000000ca2c00720c */ /* 0x000fe40003f26270 */
[----:B------:R-:W-:-:S02]  /*5470*/  FSEL R4, R116, -INF , !P4 ;  /* 0xff80000074047808 */ /* 0x000fc40006000000 */
[----:B------:R-:W-:Y:S02]  /*5480*/  FSEL R217, R86, -INF , !P3 ;  /* 0xff80000056d97808 */ /* 0x000fe40005800000 */
[----:B------:R-:W-:Y:S01]  /*5490*/  FSEL R2, R238, -INF , !P6 ;  /* 0xff800000ee027808 */ /* 0x000fe20007000000 */
[----:B------:R-:W-:Y:S01]  /*54a0*/  IMAD.MOV.U32 R238, RZ, RZ, R192 ;  /* 0x000000ffffee7224 */ /* 0x000fe200078e00c0 */
[-C--:B------:R-:W-:Y:S02]  /*54b0*/  ISETP.GE.AND P3, PT, R42, R203.reuse, PT ;  /* 0x000000cb2a00720c */ /* 0x080fe40003f66270 */
[----:B------:R-:W-:Y:S02]  /*54c0*/  FSEL R216, R88, -INF , !P5 ;  /* 0xff80000058d87808 */ /* 0x000fe40006800000 */
[----:B------:R-:W-:Y:S01]  /*54d0*/  FSEL R164, R102, -INF , !P0 ;  /* 0xff80000066a47808 */ /* 0x000fe20004000000 */
[----:B------:R-:W-:Y:S01]  /*54e0*/  IMAD.MOV.U32 R102, RZ, RZ, R142 ;  /* 0x000000ffff667224 */ /* 0x000fe200078e008e */
[----:B------:R-:W-:-:S02]  /*54f0*/  ISETP.GE.AND P6, PT, R41, R203, PT ;  /* 0x000000cb2900720c */ /* 0x000fc40003fc6270 */
        /* <DEDUP_REMOVED lines=8> */
[----:B------:R-:W-:Y:S01]  /*5580*/  FSEL R4, R211, -INF , !P0 ;  /* 0xff800000d3047808 */ /* 0x000fe20004000000 */
[----:B------:R-:W-:Y:S01]  /*5590*/  IMAD.MOV.U32 R211, RZ, RZ, R152 ;  /* 0x000000ffffd37224 */ /* 0x000fe200078e0098 */
[----:B------:R-:W-:Y:S02]  /*55a0*/  ISETP.GT.AND P6, PT, R20, R44, PT ;  /* 0x0000002c1400720c */ /* 0x000fe40003fc4270 */
[----:B------:R-:W-:Y:S02]  /*55b0*/  ISETP.GE.AND P4, PT, R44, R201, PT ;  /* 0x000000c92c00720c */ /* 0x000fe40003f86270 */
[----:B------:R-:W-:-:S02]  /*55c0*/  ISETP.GT.AND P0, PT, R197, R48, PT ;  /* 0x00000030c500720c */ /* 0x000fc40003f04270 */
[----:B------:R-:W-:Y:S01]  /*55d0*/  FSEL R167, R99, -INF , !P1 ;  /* 0xff80000063a77808 */ /* 0x000fe20004800000 */
[----:B------:R-:W-:Y:S01]  /*55e0*/  IMAD.MOV.U32 R99, RZ, RZ, R115 ;  /* 0x000000ffff637224 */ /* 0x000fe200078e0073 */
[----:B------:R-:W-:Y:S02]  /*55f0*/  ISETP.GE.AND P5, PT, R46, R201, PT ;  /* 0x000000c92e00720c */ /* 0x000fe40003fa6270 */
[----:B------:R-:W-:Y:S02]  /*5600*/  ISETP.GE.AND P1, PT, R48, R204, PT ;  /* 0x000000cc3000720c */ /* 0x000fe40003f26270 */
[----:B------:R-:W-:Y:S02]  /*5610*/  FSEL R122, R3, -INF , !P3 ;  /* 0xff800000037a7808 */ /* 0x000fe40005800000 */
[----:B------:R-:W-:Y:S02]  /*5620*/  FSEL R2, R210, -INF , !P6 ;  /* 0xff800000d2027808 */ /* 0x000fe40007000000 */
[----:B------:R-:W-:-:S02]  /*5630*/  FSEL R247, R89, -INF , !P4 ;  /* 0xff80000059f77808 */ /* 0x000fc40006000000 */
[----:B------:R-:W-:Y:S02]  /*5640*/  FSEL R3, R144, -INF , !P0 ;  /* 0xff80000090037808 */ /* 0x000fe40004000000 */
[-C--:B------:R-:W-:Y:S02]  /*5650*/  ISETP.GE.AND P6, PT, R44, R203.reuse, PT ;  /* 0x000000cb2c00720c */ /* 0x080fe40003fc6270 */
[----:B------:R-:W-:Y:S02]  /*5660*/  ISETP.GE.AND P4, PT, R46, R203, PT ;  /* 0x000000cb2e00720c */ /* 0x000fe40003f86270 */
[----:B------:R-:W-:Y:S02]  /*5670*/  FSEL R212, R91, -INF , !P5 ;  /* 0xff8000005bd47808 */ /* 0x000fe40006800000 */
[----:B------:R-:W-:Y:S02]  /*5680*/  ISETP.GE.AND P0, PT, R48, R201, PT ;  /* 0x000000c93000720c */ /* 0x000fe40003f06270 */
[----:B------:R-:W-:Y:S01]  /*5690*/  FSEL R179, R110, -INF , !P1 ;  /* 0xff8000006eb37808 */ /* 0x000fe20004800000 */
[----:B------:R-:W-:Y:S01]  /*56a0*/  IMAD.MOV.U32 R110, RZ, RZ, R183 ;  /* 0x000000ffff6e7224 */ /* 0x000fe200078e00b7 */
[----:B------:R-:W-:-:S02]  /*56b0*/  ISETP.GT.AND P5, PT, R197, R49, PT ;  /* 0x00000031c500720c */ /* 0x000fc40003fa4270 */
[----:B------:R-:W-:Y:S02]  /*56c0*/  ISETP.GT.AND P1, PT, R20, R49, PT ;  /* 0x000000311400720c */ /* 0x000fe40003f24270 */
[-C--:B------:R-:W-:Y:S02]  /*56d0*/  ISETP.GE.AND P3, PT, R48, R202.reuse, PT ;  /* 0x000000ca3000720c */ /* 0x080fe40003f66270 */
[----:B------:R-:W-:Y:S02]  /*56e0*/  FSEL R226, R2, -INF , !P6 ;  /* 0xff80000002e27808 */ /* 0x000fe40007000000 */
[----:B------:R-:W-:Y:S02]  /*56f0*/  FSEL R222, R4, -INF , !P4 ;  /* 0xff80000004de7808 */ /* 0x000fe40006000000 */
[----:B------:R-:W-:Y:S02]  /*5700*/  FSEL R210, R95, -INF , !P0 ;  /* 0xff8000005fd27808 */ /* 0x000fe40004000000 */
[----:B------:R-:W-:Y:S01]  /*5710*/  FSEL R2, R145, -INF , !P5 ;  /* 0xff80000091027808 */ /* 0x000fe20006800000 */
[----:B------:R-:W-:Y:S01]  /*5720*/  IMAD.MOV.U32 R145, RZ, RZ, R165 ;  /* 0x000000ffff917224 */ /* 0x000fe200078e00a5 */
[----:B------:R-:W-:-:S02]  /*5730*/  ISETP.GE.AND P4, PT, R49, R202, PT ;  /* 0x000000ca3100720c */ /* 0x000fc40003f86270 */
[----:B------:R-:W-:Y:S02]  /*5740*/  ISETP.GE.AND P0, PT, R49, R201, PT ;  /* 0x000000c93100720c */ /* 0x000fe40003f06270 */
[----:B------:R-:W-:Y:S02]  /*5750*/  FSEL R243, R243, -INF , !P1 ;  /* 0xff800000f3f37808 */ /* 0x000fe40004800000 */
[----:B------:R-:W-:Y:S01]  /*5760*/  FSEL R121, R3, -INF , !P3 ;  /* 0xff80000003797808 */ /* 0x000fe20005800000 */
[----:B------:R-:W-:Y:S01]  /*5770*/  VIADD R3, R171, 0x4 ;  /* 0x00000004ab037836 */ /* 0x000fe20000000000 */
[----:B------:R-:W-:Y:S02]  /*5780*/  ISETP.GT.AND P1, PT, R197, R50, PT ;  /* 0x00000032c500720c */ /* 0x000fe40003f24270 */
[----:B------:R-:W-:Y:S01]  /*5790*/  FSEL R119, R2, -INF , !P4 ;  /* 0xff80000002777808 */ /* 0x000fe20006000000 */
[----:B------:R-:W-:Y:S01]  /*57a0*/  IMAD.WIDE.U32 R22, R3, -0x326172a9, RZ ;  /* 0xcd9e8d5703167825 */ /* 0x000fe200078e00ff */
[----:B------:R-:W-:-:S02]  /*57b0*/  FSEL R207, R98, -INF , !P0 ;  /* 0xff80000062cf7808 */ /* 0x000fc40004000000 */
[----:B------:R-:W-:Y:S01]  /*57c0*/  ISETP.GE.AND P4, PT, R50, R202, PT ;  /* 0x000000ca3200720c */ /* 0x000fe20003f86270 */
[----:B------:R-:W-:Y:S01]  /*57d0*/  IMAD.MOV.U32 R98, RZ, RZ, R188 ;  /* 0x000000ffff627224 */ /* 0x000fe200078e00bc */
[----:B------:R-:W-:Y:S02]  /*57e0*/  FSEL R2, R80, -INF , !P1 ;  /* 0xff80000050027808 */ /* 0x000fe40004800000 */
[----:B------:R-:W-:Y:S02]  /*57f0*/  ISETP.GE.AND P0, PT, R50, R201, PT ;  /* 0x000000c93200720c */ /* 0x000fe40003f06270 */
[----:B------:R-:W-:Y:S01]  /*5800*/  ISETP.GT.AND P1, PT, R197, R53, PT ;  /* 0x00000035c500720c */ /* 0x000fe20003f24270 */
[----:B------:R-:W-:Y:S01]  /*5810*/  IMAD.MOV.U32 R197, RZ, RZ, R158 ;  /* 0x000000ffffc57224 */ /* 0x000fe200078e009e */
[----:B------:R-:W-:Y:S02]  /*5820*/  FSEL R117, R2, -INF , !P4 ;  /* 0xff80000002757808 */ /* 0x000fe40006000000 */
[----:B------:R-:W-:Y:S01]  /*5830*/  FSEL R200, R103, -INF , !P0 ;  /* 0xff80000067c87808 */ /* 0x000fe20004000000 */
[----:B------:R-:W-:Y:S01]  /*5840*/  IMAD.MOV.U32 R103, RZ, RZ, R186 ;  /* 0x000000ffff677224 */ /* 0x000fe200078e00ba */
[----:B------:R-:W-:-:S02]  /*5850*/  FSEL R2, R81, -INF , !P1 ;  /* 0xff80000051027808 */ /* 0x000fc40004800000 */
[----:B------:R-:W-:Y:S02]  /*5860*/  ISETP.GE.AND P0, PT, R53, R202, PT ;  /* 0x000000ca3500720c */ /* 0x000fe40003f06270 */
[C---:B------:R-:W-:Y:S02]  /*5870*/  LOP3.LUT R4, R187.reuse, UR20, R29, 0x96, !PT ;  /* 0x00000014bb047c12 */ /* 0x040fe4000f8e961d */
[----:B------:R-:W-:Y:S02]  /*5880*/  LOP3.LUT R3, R187, UR20, R23, 0x96, !PT ;  /* 0x00000014bb037c12 */ /* 0x000fe4000f8e9617 */
[----:B------:R-:W-:Y:S01]  /*5890*/  FSEL R116, R2, -INF , !P0 ;  /* 0xff80000002747808 */ /* 0x000fe20004000000 */
[----:B------:R-:W-:Y:S01]  /*58a0*/  IMAD.SHL.U32 R2, R238, 0x4, RZ ;  /* 0x00000004ee027824 */ /* 0x000fe200078e00ff */
[----:B------:R-:W-:Y:S01]  /*58b0*/  ISETP.GT.AND P6, PT, R20, R48, PT ;  /* 0x000000301400720c */ /* 0x000fe20003fc4270 */
[----:B------:R-:W-:Y:S01]  /*58c0*/  IMAD.WIDE.U32 R32, R4, -0x2daee0ad, RZ ;  /* 0xd2511f5304207825 */ /* 0x000fe200078e00ff */
[----:B------:R-:W-:-:S02]  /*58d0*/  ISETP.GT.AND P4, PT, R20, R50, PT ;  /* 0x000000321400720c */ /* 0x000fc40003f84270 */
[----:B------:R-:W-:Y:S01]  /*58e0*/  LOP3.LUT R6, R2, UR21, R13, 0x96, !PT ;  /* 0x0000001502067c12 */ /* 0x000fe2000f8e960d */
[----:B------:R-:W-:Y:S01]  /*58f0*/  IMAD.WIDE.U32 R82, R3, -0x2daee0ad, RZ ;  /* 0xd2511f5303527825 */ /* 0x000fe200078e00ff */
[----:B------:R-:W-:Y:S01]  /*5900*/  LOP3.LUT R5, R12, UR8, R33, 0x96, !PT ;  /* 0x000000080c057c12 */ /* 0x000fe2000f8e9621 */
[----:B------:R2:W-:Y:S01]  /*5910*/  STL.64 [R1+0x58], R32 ;  /* 0x0000582001007387 */ /* 0x0005e20000100a00 */
[----:B------:R-:W-:Y:S01]  /*5920*/  ISETP.GT.AND P1, PT, R20, R53, PT ;  /* 0x000000351400720c */ /* 0x000fe20003f24270 */
[----:B------:R-:W-:Y:S01]  /*5930*/  VIADD R7, R2, 0x1 ;  /* 0x0000000102077836 */ /* 0x000fe20000000000 */
[----:B------:R-:W-:Y:S01]  /*5940*/  LOP3.LUT R4, R12, UR8, R83, 0x96, !PT ;  /* 0x000000080c047c12 */ /* 0x000fe2000f8e9653 */
[C---:B------:R-:W-:Y:S01]  /*5950*/  VIADD R8, R2.reuse, 0x2 ;  /* 0x0000000202087836 */ /* 0x040fe20000000000 */
[----:B------:R-:W-:Y:S01]  /*5960*/  UIADD3 UR8, UPT, UPT, UR20, 0x78dde6e4, URZ ;  /* 0x78dde6e414087890 */ /* 0x000fe2000fffe0ff */
[----:B------:R-:W-:Y:S01]  /*5970*/  VIADD R9, R2, 0x3 ;  /* 0x0000000302097836 */ /* 0x000fe20000000000 */
[----:B------:R-:W-:Y:S01]  /*5980*/  STL.64 [R1+0x50], R82 ;  /* 0x0000505201007387 */ /* 0x000fe20000100a00 */
[----:B------:R-:W-:Y:S01]  /*5990*/  IMAD.WIDE.U32 R2, R6, -0x326172a9, RZ ;  /* 0xcd9e8d5706027825 */ /* 0x000fe200078e00ff */
[----:B------:R-:W-:-:S02]  /*59a0*/  LOP3.LUT R6, R7, UR21, R13, 0x96, !PT ;  /* 0x0000001507067c12 */ /* 0x000fc4000f8e960d */
[----:B------:R-:W-:Y:S01]  /*59b0*/  LOP3.LUT R8, R8, UR21, R13, 0x96, !PT ;  /* 0x0000001508087c12 */ /* 0x000fe2000f8e960d */
[----:B------:R-:W-:Y:S01]  /*59c0*/  IMAD.WIDE.U32 R54, R5, -0x326172a9, RZ ;  /* 0xcd9e8d5705367825 */ /* 0x000fe200078e00ff */
[--C-:B------:R-:W-:Y:S02]  /*59d0*/  LOP3.LUT R10, R28, UR7, R3.reuse, 0x96, !PT ;  /* 0x000000071c0a7c12 */ /* 0x100fe4000f8e9603 */
[----:B------:R-:W-:Y:S01]  /*59e0*/  LOP3.LUT R14, R22, UR7, R3, 0x96, !PT ;  /* 0x00000007160e7c12 */ /* 0x000fe2000f8e9603 */
[----:B------:R-:W-:Y:S01]  /*59f0*/  IMAD.WIDE.U32 R76, R4, -0x326172a9, RZ ;  /* 0xcd9e8d57044c7825 */ /* 0x000fe200078e00ff */
[----:B------:R-:W-:Y:S01]  /*5a00*/  LOP3.LUT R11, R2, UR6, R55, 0x96, !PT ;  /* 0x00000006020b7c12 */ /* 0x000fe2000f8e9637 */
[----:B------:R3:W-:Y:S01]  /*5a10*/  STL.64 [R1+0x38], R54 ;  /* 0x0000383601007387 */ /* 0x0007e20000100a00 */
[----:B------:R-:W-:Y:S01]  /*5a20*/  ISETP.GE.AND P3, PT, R49, R204, PT ;  /* 0x000000cc3100720c */ /* 0x000fe20003f66270 */
[----:B------:R-:W-:Y:S01]  /*5a30*/  IMAD.WIDE.U32 R6, R6, -0x326172a9, RZ ;  /* 0xcd9e8d5706067825 */ /* 0x000fe200078e00ff */
[----:B------:R-:W-:Y:S01]  /*5a40*/  LOP3.LUT R15, R2, UR6, R77, 0x96, !PT ;  /* 0x00000006020f7c12 */ /* 0x000fe2000f8e964d */
[----:B------:R4:W-:Y:S01]  /*5a50*/  STL.64 [R1+0x40], R76 ;  /* 0x0000404c01007387 */ /* 0x0009e20000100a00 */
[----:B------:R-:W-:Y:S01]  /*5a60*/  LOP3.LUT R2, R9, UR21, R13, 0x96, !PT ;  /* 0x0000001509027c12 */ /* 0x000fe2000f8e960d */
[----:B------:R-:W-:Y:S01]  /*5a70*/  IMAD.WIDE.U32 R4, R8, -0x326172a9, RZ ;  /* 0xcd9e8d5708047825 */ /* 0x000fe200078e00ff */
[----:B------:R-:W-:-:S02]  /*5a80*/  LOP3.LUT R8, R28, UR7, R7, 0x96, !PT ;  /* 0x000000071c087c12 */ /* 0x000fc4000f8e9607 */
[----:B-1----:R-:W-:Y:S01]  /*5a90*/  LOP3.LUT R13, R6, UR6, R55, 0x96, !PT ;  /* 0x00000006060d7c12 */ /* 0x002fe2000f8e9637 */
[----:B------:R-:W-:Y:S01]  /*5aa0*/  IMAD.WIDE.U32 R2, R2, -0x326172a9, RZ ;  /* 0xcd9e8d5702027825 */ /* 0x000fe200078e00ff */
[----:B------:R-:W-:Y:S02]  /*5ab0*/  LOP3.LUT R16, R22, UR7, R7, 0x96, !PT ;  /* 0x0000000716107c12 */ /* 0x000fe4000f8e9607 */
[----:B------:R-:W-:Y:S01]  /*5ac0*/  LOP3.LUT R18, R6, UR6, R77, 0x96, !PT ;  /* 0x0000000606127c12 */ /* 0x000fe2000f8e964d */
[----:B------:R-:W-:Y:S01]  /*5ad0*/  IMAD.WIDE.U32 R6, R10, -0x2daee0ad, RZ ;  /* 0xd2511f530a067825 */ /* 0x000fe200078e00ff */
[--C-:B------:R-:W-:Y:S02]  /*5ae0*/  LOP3.LUT R9, R28, UR7, R5.reuse, 0x96, !PT ;  /* 0x000000071c097c12 */ /* 0x100fe4000f8e9605 */
[----:B------:R-:W-:Y:S01]  /*5af0*/  LOP3.LUT R27, R22, UR7, R5, 0x96, !PT ;  /* 0x00000007161b7c12 */ /* 0x000fe2000f8e9605 */
        /* <DEDUP_REMOVED lines=8> */
[----:B------:R-:W-:Y:S01]  /*5b80*/  UIADD3 UR7, UPT, UPT, UR20, 0x1715609d, URZ ;  /* 0x1715609d14077890 */ /* 0x000fe2000fffe0ff */
[----:B------:R-:W-:Y:S01]  /*5b90*/  LOP3.LUT R8, R32, UR15, R7, 0x96, !PT ;  /* 0x0000000f20087c12 */ /* 0x000fe2000f8e9607 */
[----:B------:R-:W-:Y:S01]  /*5ba0*/  IMAD.WIDE.U32 R24, R24, -0x2daee0ad, RZ ;  /* 0xd2511f5318187825 */ /* 0x000fe200078e00ff */
[----:B------:R-:W-:-:S02]  /*5bb0*/  LOP3.LUT R13, R6, UR13, R11, 0x96, !PT ;  /* 0x0000000d060d7c12 */ /* 0x000fc4000f8e960b */
[----:B------:R-:W-:Y:S01]  /*5bc0*/  LOP3.LUT R29, R32, UR15, R5, 0x96, !PT ;  /* 0x0000000f201d7c12 */ /* 0x000fe2000f8e9605 */
[----:B------:R-:W-:Y:S01]  /*5bd0*/  IMAD.WIDE.U32 R6, R14, -0x2daee0ad, RZ ;  /* 0xd2511f530e067825 */ /* 0x000fe200078e00ff */
[----:B------:R-:W-:Y:S02]  /*5be0*/  LOP3.LUT R11, R4, UR13, R31, 0x96, !PT ;  /* 0x0000000d040b7c12 */ /* 0x000fe4000f8e961f */
[----:B------:R-:W-:Y:S01]  /*5bf0*/  LOP3.LUT R74, R2, UR6, R77, 0x96, !PT ;  /* 0x00000006024a7c12 */ /* 0x000fe2000f8e964d */
[----:B------:R-:W-:Y:S01]  /*5c00*/  IMAD.WIDE.U32 R4, R9, -0x2daee0ad, RZ ;  /* 0xd2511f5309047825 */ /* 0x000fe200078e00ff */
[----:B------:R-:W-:Y:S01]  /*5c10*/  LOP3.LUT R7, R82, UR15, R7, 0x96, !PT ;  /* 0x0000000f52077c12 */ /* 0x000fe2000f8e9607 */
[----:B------:R-:W-:Y:S01]  /*5c20*/  UIADD3 UR6, UPT, UPT, UR20, -0x4ab325aa, URZ ;  /* 0xb54cda5614067890 */ /* 0x000fe2000fffe0ff */
[----:B------:R-:W-:Y:S01]  /*5c30*/  FSEL R91, R107, -INF , !P3 ;  /* 0xff8000006b5b7808 */ /* 0x000fe20005800000 */
[----:B------:R-:W-:Y:S01]  /*5c40*/  IMAD.WIDE.U32 R2, R12, -0x2daee0ad, RZ ;  /* 0xd2511f530c027825 */ /* 0x000fe200078e00ff */
[----:B------:R-:W-:-:S02]  /*5c50*/  LOP3.LUT R26, R32, UR15, R5, 0x96, !PT ;  /* 0x0000000f201a7c12 */ /* 0x000fc4000f8e9605 */
[----:B------:R-:W-:Y:S01]  /*5c60*/  LOP3.LUT R28, R4, UR13, R25, 0x96, !PT ;  /* 0x0000000d041c7c12 */ /* 0x000fe2000f8e9619 */
[----:B------:R-:W-:Y:S01]  /*5c70*/  IMAD.WIDE.U32 R22, R22, -0x2daee0ad, RZ ;  /* 0xd2511f5316167825 */ /* 0x000fe200078e00ff */
[----:B--2---:R-:W-:Y:S02]  /*5c80*/  LOP3.LUT R32, R32, UR15, R3, 0x96, !PT ;  /* 0x0000000f20207c12 */ /* 0x004fe4000f8e9603 */
[----:B------:R-:W-:Y:S01]  /*5c90*/  ISETP.GE.AND P3, PT, R50, R204, PT ;  /* 0x000000cc3200720c */ /* 0x000fe20003f66270 */
[----:B------:R-:W-:Y:S01]  /*5ca0*/  IMAD.WIDE.U32 R20, R8, -0x326172a9, RZ ;  /* 0xcd9e8d5708147825 */ /* 0x000fe200078e00ff */
[----:B------:R-:W-:Y:S02]  /*5cb0*/  LOP3.LUT R31, R2, UR13, R23, 0x96, !PT ;  /* 0x0000000d021f7c12 */ /* 0x000fe4000f8e9617 */
[----:B------:R-:W-:Y:S01]  /*5cc0*/  FSEL R242, R242, -INF , !P6 ;  /* 0xff800000f2f27808 */ /* 0x000fe20007000000 */
[----:B------:R-:W-:Y:S01]  /*5cd0*/  IMAD.WIDE.U32 R2, R16, -0x2daee0ad, RZ ;  /* 0xd2511f5310027825 */ /* 0x000fe200078e00ff */
[----:B------:R-:W-:-:S02]  /*5ce0*/  LOP3.LUT R14, R54, UR9, R21, 0x96, !PT ;  /* 0x00000009360e7c12 */ /* 0x000fc4000f8e9615 */
[----:B------:R-:W-:Y:S01]  /*5cf0*/  FSEL R191, R106, -INF , !P3 ;  /* 0xff8000006abf7808 */ /* 0x000fe20005800000 */
[----:B------:R-:W-:Y:S01]  /*5d00*/  IMAD.WIDE.U32 R18, R18, -0x2daee0ad, RZ ;  /* 0xd2511f5312127825 */ /* 0x000fe200078e00ff */
[----:B------:R-:W-:Y:S02]  /*5d10*/  LOP3.LUT R23, R82, UR15, R3, 0x96, !PT ;  /* 0x0000000f52177c12 */ /* 0x000fe4000f8e9603 */
[-C--:B------:R-:W-:Y:S01]  /*5d20*/  ISETP.GE.AND P6, PT, R48, R203.reuse, PT ;  /* 0x000000cb3000720c */ /* 0x080fe20003fc6270 */
[----:B------:R-:W-:Y:S01]  /*5d30*/  IMAD.WIDE.U32 R40, R7, -0x326172a9, RZ ;  /* 0xcd9e8d5707287825 */ /* 0x000fe200078e00ff */
[----:B------:R-:W-:Y:S02]  /*5d40*/  LOP3.LUT R19, R2, UR13, R19, 0x96, !PT ;  /* 0x0000000d02137c12 */ /* 0x000fe4000f8e9613 */
[----:B------:R-:W-:Y:S01]  /*5d50*/  ISETP.GE.AND P3, PT, R50, R203, PT ;  /* 0x000000cb3200720c */ /* 0x000fe20003f66270 */
[----:B------:R-:W-:Y:S01]  /*5d60*/  IMAD.WIDE.U32 R4, R15, -0x2daee0ad, RZ ;  /* 0xd2511f530f047825 */ /* 0x000fe200078e00ff */
[----:B------:R-:W-:-:S02]  /*5d70*/  LOP3.LUT R8, R76, UR9, R41, 0x96, !PT ;  /* 0x000000094c087c12 */ /* 0x000fc4000f8e9629 */
[----:B------:R-:W-:Y:S01]  /*5d80*/  ISETP.GE.AND P5, PT, R49, R203, PT ;  /* 0x000000cb3100720c */ /* 0x000fe20003fa6270 */
[----:B------:R-:W-:Y:S01]  /*5d90*/  IMAD.WIDE.U32 R2, R27, -0x2daee0ad, RZ ;  /* 0xd2511f531b027825 */ /* 0x000fe200078e00ff */
[----:B------:R-:W-:Y:S02]  /*5da0*/  LOP3.LUT R25, R6, UR13, R5, 0x96, !PT ;  /* 0x0000000d06197c12 */ /* 0x000fe4000f8e9605 */
[----:B------:R-:W-:Y:S01]  /*5db0*/  ISETP.GE.AND P0, PT, R53, R204, PT ;  /* 0x000000cc3500720c */ /* 0x000fe20003f06270 */
[----:B------:R-:W-:Y:S01]  /*5dc0*/  IMAD.WIDE.U32 R12, R13, -0x326172a9, RZ ;  /* 0xcd9e8d570d0c7825 */ /* 0x000fe200078e00ff */
[----:B------:R-:W-:Y:S02]  /*5dd0*/  LOP3.LUT R5, R82, UR15, R3, 0x96, !PT ;  /* 0x0000000f52057c12 */ /* 0x000fe4000f8e9603 */
[----:B------:R-:W-:Y:S01]  /*5de0*/  FSEL R196, R111, -INF , !P0 ;  /* 0xff8000006fc47808 */ /* 0x000fe20004000000 */
[----:B------:R-:W-:Y:S01]  /*5df0*/  IMAD.WIDE.U32 R14, R14, -0x2daee0ad, RZ ;  /* 0xd2511f530e0e7825 */ /* 0x000fe200078e00ff */
[----:B------:R-:W-:-:S02]  /*5e00*/  LOP3.LUT R39, R20, UR8, R13, 0x96, !PT ;  /* 0x0000000814277c12 */ /* 0x000fc4000f8e960d */
[----:B------:R-:W-:Y:S01]  /*5e10*/  ISETP.GE.AND P0, PT, R53, R201, PT ;  /* 0x000000c93500720c */ /* 0x000fe20003f06270 */
[----:B------:R-:W-:Y:S01]  /*5e20*/  IMAD.WIDE.U32 R16, R17, -0x2daee0ad, RZ ;  /* 0xd2511f5311107825 */ /* 0x000fe200078e00ff */
[----:B------:R-:W-:Y:S02]  /*5e30*/  LOP3.LUT R43, R10, UR12, R15, 0x96, !PT ;  /* 0x0000000c0a2b7c12 */ /* 0x000fe4000f8e960f */
[----:B------:R-:W-:Y:S01]  /*5e40*/  FSEL R192, R114, -INF , !P0 ;  /* 0xff80000072c07808 */ /* 0x000fe20004000000 */
[----:B------:R-:W-:Y:S01]  /*5e50*/  IMAD.WIDE.U32 R8, R8, -0x2daee0ad, RZ ;  /* 0xd2511f5308087825 */ /* 0x000fe200078e00ff */
[----:B------:R-:W-:Y:S02]  /*5e60*/  LOP3.LUT R17, R2, UR13, R17, 0x96, !PT ;  /* 0x0000000d02117c12 */ /* 0x000fe4000f8e9611 */
[----:B------:R-:W-:Y:S01]  /*5e70*/  ISETP.GE.AND P0, PT, R53, R203, PT ;  /* 0x000000cb3500720c */ /* 0x000fe20003f06270 */
[----:B------:R-:W-:Y:S01]  /*5e80*/  IMAD.WIDE.U32 R20, R23, -0x326172a9, RZ ;  /* 0xcd9e8d5717147825 */ /* 0x000fe200078e00ff */
[----:B------:R-:W-:-:S03]  /*5e90*/  LOP3.LUT R37, R4, UR12, R9, 0x96, !PT ;  /* 0x0000000c04257c12 */ /* 0x000fc6000f8e9609 */
        /* <DEDUP_REMOVED lines=10> */
[----:B------:R-:W-:-:S04]  /*5f40*/  IMAD.WIDE.U32 R4, R32, -0x326172a9, RZ ;  /* 0xcd9e8d5720047825 */ /* 0x000fc800078e00ff */
[----:B------:R-:W-:Y:S01]  /*5f50*/  IMAD.WIDE.U32 R26, R31, -0x326172a9, RZ ;  /* 0xcd9e8d571f1a7825 */ /* 0x000fe200078e00ff */
[----:B------:R-:W-:-:S03]  /*5f60*/  LOP3.LUT R13, R54, UR9, R5, 0x96, !PT ;  /* 0x00000009360d7c12 */ /* 0x000fc6000f8e9605 */
[----:B------:R-:W-:Y:S01]  /*5f70*/  IMAD.WIDE.U32 R6, R25, -0x326172a9, RZ ;  /* 0xcd9e8d5719067825 */ /* 0x000fe200078e00ff */
[----:B------:R-:W-:-:S03]  /*5f80*/  LOP3.LUT R27, R4, UR8, R27, 0x96, !PT ;  /* 0x00000008041b7c12 */ /* 0x000fc6000f8e961b */
[----:B------:R-:W-:Y:S01]  /*5f90*/  IMAD.WIDE.U32 R2, R19, -0x326172a9, RZ ;  /* 0xcd9e8d5713027825 */ /* 0x000fe200078e00ff */
[----:B------:R-:W-:-:S03]  /*5fa0*/  LOP3.LUT R29, R40, UR8, R7, 0x96, !PT ;  /* 0x00000008281d7c12 */ /* 0x000fc6000f8e9607 */
[----:B------:R-:W-:Y:S01]  /*5fb0*/  IMAD.WIDE.U32 R4, R9, -0x2daee0ad, RZ ;  /* 0xd2511f5309047825 */ /* 0x000fe200078e00ff */
[----:B------:R-:W-:Y:S02]  /*5fc0*/  LOP3.LUT R42, R20, UR8, R3, 0x96, !PT ;  /* 0x00000008142a7c12 */ /* 0x000fe4000f8e9603 */
[----:B------:R-:W-:Y:S01]  /*5fd0*/  LOP3.LUT R20, R76, UR9, R35, 0x96, !PT ;  /* 0x000000094c147c12 */ /* 0x000fe2000f8e9623 */
        /* <DEDUP_REMOVED lines=34> */
[C---:B------:R-:W-:Y:S01]  /*6200*/  PRMT R73, R2.reuse, 0x7771, RZ ;  /* 0x0000777102497816 */ /* 0x040fe200000000ff */
[----:B------:R-:W-:Y:S01]  /*6210*/  IMAD.WIDE.U32 R4, R5, -0x2daee0ad, RZ ;  /* 0xd2511f5305047825 */ /* 0x000fe200078e00ff */
[C---:B------:R-:W-:Y:S02]  /*6220*/  PRMT R25, R2.reuse, 0x7773, RZ ;  /* 0x0000777302197816 */ /* 0x040fe400000000ff */
[----:B------:R-:W-:Y:S01]  /*6230*/  PRMT R23, R2, 0x7772, RZ ;  /* 0x0000777202177816 */ /* 0x000fe200000000ff */
[----:B------:R-:W-:Y:S01]  /*6240*/  IMAD.WIDE.U32 R10, R11, -0x326172a9, RZ ;  /* 0xcd9e8d570b0a7825 */ /* 0x000fe200078e00ff */
[----:B------:R-:W-:Y:S02]  /*6250*/  LOP3.LUT R37, R20, UR11, R31, 0x96, !PT ;  /* 0x0000000b14257c12 */ /* 0x000fe4000f8e961f */
[----:B------:R-:W-:Y:S01]  /*6260*/  LOP3.LUT R22, R22, UR10, R5, 0x96, !PT ;  /* 0x0000000a16167c12 */ /* 0x000fe2000f8e9605 */
[----:B------:R-:W-:Y:S01]  /*6270*/  IMAD.WIDE.U32 R8, R9, -0x326172a9, RZ ;  /* 0xcd9e8d5709087825 */ /* 0x000fe200078e00ff */
[----:B------:R-:W-:-:S02]  /*6280*/  PRMT R72, R4, 0x7771, RZ ;  /* 0x0000777104487816 */ /* 0x000fc400000000ff */
[----:B------:R-:W-:Y:S01]  /*6290*/  PRMT R20, R4, 0x7773, RZ ;  /* 0x0000777304147816 */ /* 0x000fe200000000ff */
[----:B------:R-:W-:Y:S01]  /*62a0*/  IMAD.MOV.U32 R71, RZ, RZ, R2 ;  /* 0x000000ffff477224 */ /* 0x000fe200078e0002 */
[----:B------:R-:W-:Y:S01]  /*62b0*/  LOP3.LUT R42, R18, UR7, R11, 0x96, !PT ;  /* 0x00000007122a7c12 */ /* 0x000fe2000f8e960b */
[----:B------:R-:W-:Y:S01]  /*62c0*/  IMAD.WIDE.U32 R2, R17, -0x2daee0ad, RZ ;  /* 0xd2511f5311027825 */ /* 0x000fe200078e00ff */
[----:B------:R-:W-:Y:S02]  /*62d0*/  PRMT R17, R4, 0x7772, RZ ;  /* 0x0000777204117816 */ /* 0x000fe400000000ff */
[----:B------:R-:W-:Y:S01]  /*62e0*/  LOP3.LUT R52, R26, UR7, R9, 0x96, !PT ;  /* 0x000000071a347c12 */ /* 0x000fe2000f8e9609 */
[----:B------:R-:W-:Y:S01]  /*62f0*/  IMAD.MOV.U32 R70, RZ, RZ, R4 ;  /* 0x000000ffff467224 */ /* 0x000fe200078e0004 */
[----:B------:R-:W-:Y:S01]  /*6300*/  LOP3.LUT R11, R12, UR10, R3, 0x96, !PT ;  /* 0x0000000a0c0b7c12 */ /* 0x000fe2000f8e9603 */
[----:B------:R-:W-:Y:S01]  /*6310*/  IMAD.WIDE.U32 R4, R21, -0x326172a9, RZ ;  /* 0xcd9e8d5715047825 */ /* 0x000fe200078e00ff */
[----:B------:R-:W-:-:S02]  /*6320*/  PRMT R69, R2, 0x7771, RZ ;  /* 0x0000777102457816 */ /* 0x000fc400000000ff */
[C---:B------:R-:W-:Y:S01]  /*6330*/  PRMT R13, R2.reuse, 0x7773, RZ ;  /* 0x00007773020d7816 */ /* 0x040fe200000000ff */
[----:B------:R-:W-:Y:S01]  /*6340*/  IMAD.WIDE.U32 R6, R7, -0x326172a9, RZ ;  /* 0xcd9e8d5707067825 */ /* 0x000fe200078e00ff */
[----:B------:R-:W-:Y:S02]  /*6350*/  PRMT R9, R2, 0x7772, RZ ;  /* 0x0000777202097816 */ /* 0x000fe400000000ff */
[----:B------:R-:W-:Y:S01]  /*6360*/  LOP3.LUT R14, R14, UR6, R5, 0x96, !PT ;  /* 0x000000060e0e7c12 */ /* 0x000fe2000f8e9605 */
[----:B------:R-:W-:Y:S01]  /*6370*/  IMAD.MOV.U32 R67, RZ, RZ, R2 ;  /* 0x000000ffff437224 */ /* 0x000fe200078e0002 */
[C---:B------:R-:W-:Y:S01]  /*6380*/  PRMT R66, R4.reuse, 0x7771, RZ ;  /* 0x0000777104427816 */ /* 0x040fe200000000ff */
[----:B------:R-:W-:Y:S01]  /*6390*/  IMAD.WIDE.U32 R2, R35, -0x326172a9, RZ ;  /* 0xcd9e8d5723027825 */ /* 0x000fe200078e00ff */
[C---:B------:R-:W-:Y:S02]  /*63a0*/  PRMT R21, R4.reuse, 0x7773, RZ ;  /* 0x0000777304157816 */ /* 0x040fe400000000ff */
[----:B------:R-:W-:Y:S01]  /*63b0*/  PRMT R19, R4, 0x7772, RZ ;  /* 0x0000777204137816 */ /* 0x000fe200000000ff */
[----:B------:R-:W-:Y:S01]  /*63c0*/  IMAD.MOV.U32 R64, RZ, RZ, R4 ;  /* 0x000000ffff407224 */ /* 0x000fe200078e0004 */
[----:B------:R-:W-:Y:S01]  /*63d0*/  LOP3.LUT R28, R28, UR7, R7, 0x96, !PT ;  /* 0x000000071c1c7c12 */ /* 0x000fe2000f8e9607 */
[----:B------:R-:W-:Y:S01]  /*63e0*/  IMAD.WIDE.U32 R4, R27, -0x326172a9, RZ ;  /* 0xcd9e8d571b047825 */ /* 0x000fe200078e00ff */
[----:B------:R-:W-:-:S02]  /*63f0*/  LOP3.LUT R15, R6, UR6, R3, 0x96, !PT ;  /* 0x00000006060f7c12 */ /* 0x000fc4000f8e9603 */
[C---:B------:R-:W-:Y:S01]  /*6400*/  PRMT R62, R2.reuse, 0x7771, RZ ;  /* 0x00007771023e7816 */ /* 0x040fe200000000ff */
[----:B------:R-:W-:Y:S01]  /*6410*/  IMAD.MOV.U32 R60, RZ, RZ, R2 ;  /* 0x000000ffff3c7224 */ /* 0x000fe200078e0002 */
[C---:B------:R-:W-:Y:S01]  /*6420*/  PRMT R12, R2.reuse, 0x7773, RZ ;  /* 0x00007773020c7816 */ /* 0x040fe200000000ff */
[----:B---3--:R-:W-:Y:S01]  /*6430*/  IMAD.MOV.U32 R55, RZ, RZ, R4 ;  /* 0x000000ffff377224 */ /* 0x008fe200078e0004 */
[----:B------:R-:W-:Y:S01]  /*6440*/  PRMT R7, R2, 0x7772, RZ ;  /* 0x0000777202077816 */ /* 0x000fe200000000ff */
[----:B------:R-:W-:Y:S01]  /*6450*/  IMAD.WIDE.U32 R2, R29, -0x326172a9, RZ ;  /* 0xcd9e8d571d027825 */ /* 0x000fe200078e00ff */
[----:B------:R-:W-:Y:S02]  /*6460*/  LOP3.LUT R18, R8, UR6, R5, 0x96, !PT ;  /* 0x0000000608127c12 */ /* 0x000fe4000f8e9605 */
[C---:B------:R-:W-:Y:S01]  /*6470*/  PRMT R56, R4.reuse, 0x7771, RZ ;  /* 0x0000777104387816 */ /* 0x040fe200000000ff */
[----:B------:R-:W-:Y:S01]  /*6480*/  IMAD.MOV.U32 R63, RZ, RZ, R2 ;  /* 0x000000ffff3f7224 */ /* 0x000fe200078e0002 */
[C---:B------:R-:W-:Y:S01]  /*6490*/  PRMT R8, R4.reuse, 0x7773, RZ ;  /* 0x0000777304087816 */ /* 0x040fe200000000ff */
[----:B------:R-:W-:Y:S01]  /*64a0*/  IMAD.MOV.U32 R106, RZ, RZ, R198 ;  /* 0x000000ffff6a7224 */ /* 0x000fe200078e00c6 */
[----:B------:R-:W-:Y:S01]  /*64b0*/  PRMT R6, R4, 0x7772, RZ ;  /* 0x0000777204067816 */ /* 0x000fe200000000ff */
[----:B------:R-:W-:Y:S01]  /*64c0*/  IMAD.WIDE.U32 R4, R33, -0x326172a9, RZ ;  /* 0xcd9e8d5721047825 */ /* 0x000fe200078e00ff */
[----:B------:R-:W-:-:S02]  /*64d0*/  LOP3.LUT R34, R34, UR6, R3, 0x96, !PT ;  /* 0x0000000622227c12 */ /* 0x000fc4000f8e9603 */
[C---:B------:R-:W-:Y:S01]  /*64e0*/  PRMT R68, R2.reuse, 0x7771, RZ ;  /* 0x0000777102447816 */ /* 0x040fe200000000ff */
[----:B------:R-:W-:Y:S01]  /*64f0*/  IMAD.MOV.U32 R59, RZ, RZ, R4 ;  /* 0x000000ffff3b7224 */ /* 0x000fe200078e0004 */
[C---:B------:R-:W-:Y:S01]  /*6500*/  PRMT R46, R2.reuse, 0x7773, RZ ;  /* 0x00007773022e7816 */ /* 0x040fe200000000ff */
[----:B------:R-:W-:Y:S01]  /*6510*/  IMAD.MOV.U32 R107, RZ, RZ, R182 ;  /* 0x000000ffff6b7224 */ /* 0x000fe200078e00b6 */
[----:B------:R-:W-:Y:S01]  /*6520*/  PRMT R45, R2, 0x7772, RZ ;  /* 0x00007772022d7816 */ /* 0x000fe200000000ff */
[----:B------:R-:W-:Y:S01]  /*6530*/  IMAD.WIDE.U32 R2, R41, -0x2daee0ad, RZ ;  /* 0xd2511f5329027825 */ /* 0x000fe200078e00ff */
[----:B------:R-:W-:Y:S02]  /*6540*/  LOP3.LUT R24, R24, UR6, R5, 0x96, !PT ;  /* 0x0000000618187c12 */ /* 0x000fe4000f8e9605 */
[C---:B------:R-:W-:Y:S01]  /*6550*/  PRMT R61, R4.reuse, 0x7771, RZ ;  /* 0x00007771043d7816 */ /* 0x040fe200000000ff */
[----:B------:R-:W-:Y:S01]  /*6560*/  IMAD.MOV.U32 R58, RZ, RZ, R2 ;  /* 0x000000ffff3a7224 */ /* 0x000fe200078e0002 */
[----:B------:R-:W-:-:S02]  /*6570*/  PRMT R44, R4, 0x7773, RZ ;  /* 0x00007773042c7816 */ /* 0x000fc400000000ff */
[----:B------:R-:W-:Y:S01]  /*6580*/  PRMT R43, R4, 0x7772, RZ ;  /* 0x00007772042b7816 */ /* 0x000fe200000000ff */
[----:B------:R-:W-:Y:S01]  /*6590*/  IMAD.WIDE.U32 R4, R39, -0x2daee0ad, RZ ;  /* 0xd2511f5327047825 */ /* 0x000fe200078e00ff */
[----:B------:R-:W-:Y:S02]  /*65a0*/  LOP3.LUT R32, R32, UR10, R3, 0x96, !PT ;  /* 0x0000000a20207c12 */ /* 0x000fe4000f8e9603 */
[C---:B------:R-:W-:Y:S01]  /*65b0*/  PRMT R65, R2.reuse, 0x7771, RZ ;  /* 0x0000777102417816 */ /* 0x040fe200000000ff */
[----:B------:R-:W-:Y:S01]  /*65c0*/  IMAD.MOV.U32 R53, RZ, RZ, R4 ;  /* 0x000000ffff357224 */ /* 0x000fe200078e0004 */
[C---:B------:R-:W-:Y:S02]  /*65d0*/  PRMT R39, R2.reuse, 0x7773, RZ ;  /* 0x0000777302277816 */ /* 0x040fe400000000ff */
[----:B------:R-:W-:Y:S01]  /*65e0*/  PRMT R33, R2, 0x7772, RZ ;  /* 0x0000777202217816 */ /* 0x000fe200000000ff */
[----:B------:R-:W-:Y:S01]  /*65f0*/  IMAD.WIDE.U32 R2, R28, -0x2daee0ad, RZ ;  /* 0xd2511f531c027825 */ /* 0x000fe200078e00ff */
[----:B------:R-:W-:-:S02]  /*6600*/  PRMT R89, R17, 0x5410, R20 ;  /* 0x0000541011597816 */ /* 0x000fc40000000014 */
[----:B------:R-:W-:Y:S01]  /*6610*/  PRMT R87, R19, 0x5410, R21 ;  /* 0x0000541013577816 */ /* 0x000fe20000000015 */
[----:B------:R-:W-:Y:S01]  /*6620*/  IMAD.MOV.U32 R48, RZ, RZ, R2 ;  /* 0x000000ffff307224 */ /* 0x000fe200078e0002 */
[----:B------:R-:W-:Y:S02]  /*6630*/  LOP3.LUT R38, R38, UR10, R3, 0x96, !PT ;  /* 0x0000000a26267c12 */ /* 0x000fe4000f8e9603 */
[C---:B------:R-:W-:Y:S02]  /*6640*/  PRMT R50, R2.reuse, 0x7771, RZ ;  /* 0x0000777102327816 */ /* 0x040fe400000000ff */
[C---:B------:R-:W-:Y:S02]  /*6650*/  PRMT R28, R2.reuse, 0x7773, RZ ;  /* 0x00007773021c7816 */ /* 0x040fe400000000ff */
[----:B------:R-:W-:Y:S01]  /*6660*/  PRMT R27, R2, 0x7772, RZ ;  /* 0x00007772021b7816 */ /* 0x000fe200000000ff */
[----:B------:R-:W-:Y:S01]  /*6670*/  IMAD.WIDE.U32 R2, R42, -0x2daee0ad, RZ ;  /* 0xd2511f532a027825 */ /* 0x000fe200078e00ff */
[----:B------:R-:W-:-:S02]  /*6680*/  PRMT R88, R9, 0x5410, R13 ;  /* 0x0000541009587816 */ /* 0x000fc4000000000d */
[----:B------:R-:W-:Y:S01]  /*6690*/  LOP3.LUT R36, R36, UR10, R5, 0x96, !PT ;  /* 0x0000000a24247c12 */ /* 0x000fe2000f8e9605 */
[----:B------:R-:W-:Y:S01]  /*66a0*/  IMAD.MOV.U32 R47, RZ, RZ, R2 ;  /* 0x000000ffff2f7224 */ /* 0x000fe200078e0002 */
[----:B------:R-:W-:Y:S02]  /*66b0*/  LOP3.LUT R30, R30, UR10, R3, 0x96, !PT ;  /* 0x0000000a1e1e7c12 */ /* 0x000fe4000f8e9603 */
[C---:B------:R-:W-:Y:S02]  /*66c0*/  PRMT R49, R2.reuse, 0x7771, RZ ;  /* 0x0000777102317816 */ /* 0x040fe400000000ff */
[C---:B------:R-:W-:Y:S02]  /*66d0*/  PRMT R21, R2.reuse, 0x7773, RZ ;  /* 0x0000777302157816 */ /* 0x040fe400000000ff */
[----:B------:R-:W-:Y:S01]  /*66e0*/  PRMT R20, R2, 0x7772, RZ ;  /* 0x0000777202147816 */ /* 0x000fe200000000ff */
[----:B------:R-:W-:Y:S01]  /*66f0*/  IMAD.WIDE.U32 R2, R75, -0x2daee0ad, RZ ;  /* 0xd2511f534b027825 */ /* 0x000fe200078e00ff */
[----:B------:R-:W-:-:S02]  /*6700*/  PRMT R57, R4, 0x7771, RZ ;  /* 0x0000777104397816 */ /* 0x000fc400000000ff */
[----:B------:R-:W-:Y:S02]  /*6710*/  PRMT R31, R4, 0x7773, RZ ;  /* 0x00007773041f7816 */ /* 0x000fe400000000ff */
[----:B------:R-:W-:Y:S02]  /*6720*/  LOP3.LUT R3, R82, UR15, R3, 0x96, !PT ;  /* 0x0000000f52037c12 */ /* 0x000fe4000f8e9603 */
[----:B------:R-:W-:Y:S01]  /*6730*/  PRMT R29, R4, 0x7772, RZ ;  /* 0x00007772041d7816 */ /* 0x000fe200000000ff */
[----:B------:R-:W-:Y:S01]  /*6740*/  IMAD.WIDE.U32 R4, R37, -0x326172a9, RZ ;  /* 0xcd9e8d5725047825 */ /* 0x000fe200078e00ff */
[----:B------:R-:W-:Y:S02]  /*6750*/  PRMT R79, R6, 0x5410, R8 ;  /* 0x00005410064f7816 */ /* 0x000fe40000000008 */
[----:B------:R-:W-:Y:S01]  /*6760*/  PRMT R90, R23, 0x5410, R25 ;  /* 0x00005410175a7816 */ /* 0x000fe20000000019 */
[----:B------:R-:W-:Y:S01]  /*6770*/  IMAD.WIDE.U32 R8, R3, -0x326172a9, RZ ;  /* 0xcd9e8d5703087825 */ /* 0x000fe200078e00ff */
[----:B------:R-:W-:-:S02]  /*6780*/  LOP3.LUT R19, R10, UR6, R5, 0x96, !PT ;  /* 0x000000060a137c12 */ /* 0x000fc4000f8e9605 */
[C---:B------:R-:W-:Y:S01]  /*6790*/  PRMT R54, R4.reuse, 0x7771, RZ ;  /* 0x0000777104367816 */ /* 0x040fe200000000ff */
[----:B------:R-:W-:Y:S01]  /*67a0*/  IMAD.MOV.U32 R51, RZ, RZ, R4 ;  /* 0x000000ffff337224 */ /* 0x000fe200078e0004 */
[C---:B------:R-:W-:Y:S02]  /*67b0*/  PRMT R26, R4.reuse, 0x7773, RZ ;  /* 0x00007773041a7816 */ /* 0x040fe400000000ff */
[----:B------:R-:W-:Y:S01]  /*67c0*/  PRMT R25, R4, 0x7772, RZ ;  /* 0x0000777204197816 */ /* 0x000fe200000000ff */
[----:B------:R-:W-:Y:S01]  /*67d0*/  IMAD.WIDE.U32 R4, R74, -0x2daee0ad, RZ ;  /* 0xd2511f534a047825 */ /* 0x000fe200078e00ff */
[----:B------:R-:W-:Y:S01]  /*67e0*/  LOP3.LUT R3, R76, UR9, R9, 0x96, !PT ;  /* 0x000000094c037c12 */ /* 0x000fe2000f8e9609 */
[----:B------:R-:W1:Y:S01]  /*67f0*/  LDCU UR9, c[0x0][0x45c] ;  /* 0x00008b80ff0977ac */ /* 0x000e620008000800 */
[----:B------:R-:W-:Y:S02]  /*6800*/  PRMT R86, R7, 0x5410, R12 ;  /* 0x0000541007567816 */ /* 0x000fe4000000000c */
[----:B------:R-:W-:Y:S01]  /*6810*/  LOP3.LUT R5, R2, UR13, R5, 0x96, !PT ;  /* 0x0000000d02057c12 */ /* 0x000fe2000f8e9605 */
[----:B------:R-:W-:Y:S01]  /*6820*/  IMAD.WIDE.U32 R12, R3, -0x2daee0ad, RZ ;  /* 0xd2511f53030c7825 */ /* 0x000fe200078e00ff */
[----:B------:R-:W-:-:S02]  /*6830*/  PRMT R85, R45, 0x5410, R46 ;  /* 0x000054102d557816 */ /* 0x000fc4000000002e */
[----:B------:R-:W-:Y:S01]  /*6840*/  PRMT R84, R43, 0x5410, R44 ;  /* 0x000054102b547816 */ /* 0x000fe2000000002c */
[----:B------:R-:W-:Y:S01]  /*6850*/  IMAD.WIDE.U32 R2, R52, -0x2daee0ad, RZ ;  /* 0xd2511f5334027825 */ /* 0x000fe200078e00ff */
[----:B------:R-:W-:Y:S02]  /*6860*/  LOP3.LUT R6, R4, UR12, R13, 0x96, !PT ;  /* 0x0000000c04067c12 */ /* 0x000fe4000f8e960d */
[----:B------:R-:W-:Y:S01]  /*6870*/  PRMT R82, R33, 0x5410, R39 ;  /* 0x0000541021527816 */ /* 0x000fe20000000027 */
[----:B------:R-:W-:Y:S01]  /*6880*/  IMAD.WIDE.U32 R4, R5, -0x326172a9, RZ ;  /* 0xcd9e8d5705047825 */ /* 0x000fe200078e00ff */
[----:B------:R-:W-:Y:S02]  /*6890*/  LOP3.LUT R40, R40, UR10, R3, 0x96, !PT ;  /* 0x0000000a28287c12 */ /* 0x000fe4000f8e9603 */
[----:B------:R-:W-:Y:S01]  /*68a0*/  PRMT R41, R2, 0x7771, RZ ;  /* 0x0000777102297816 */ /* 0x000fe200000000ff */
[----:B------:R-:W-:Y:S01]  /*68b0*/  IMAD.WIDE.U32 R6, R6, -0x326172a9, RZ ;  /* 0xcd9e8d5706067825 */ /* 0x000fe200078e00ff */
[----:B------:R-:W-:Y:S01]  /*68c0*/  LOP3.LUT R5, R8, UR8, R5, 0x96, !PT ;  /* 0x0000000808057c12 */ /* 0x000fe2000f8e9605 */
[----:B------:R-:W2:Y:S01]  /*68d0*/  LDCU UR8, c[0x0][0x4f8] ;  /* 0x00009f00ff0877ac */ /* 0x000ea20008000800 */
[----:B------:R-:W-:Y:S01]  /*68e0*/  PRMT R10, R2, 0x7773, RZ ;  /* 0x00007773020a7816 */ /* 0x000fe200000000ff */
[----:B------:R-:W-:Y:S01]  /*68f0*/  IMAD.MOV.U32 R37, RZ, RZ, R2 ;  /* 0x000000ffff257224 */ /* 0x000fe200078e0002 */
[----:B------:R-:W-:Y:S01]  /*6900*/  LOP3.LUT R7, R4, UR7, R7, 0x96, !PT ;  /* 0x0000000704077c12 */ /* 0x000fe2000f8e9607 */
[----:B------:R-:W-:Y:S01]  /*6910*/  IMAD.WIDE.U32 R4, R5, -0x2daee0ad, RZ ;  /* 0xd2511f5305047825 */ /* 0x000fe200078e00ff */
[----:B------:R-:W-:-:S02]  /*6920*/  PRMT R9, R2, 0x7772, RZ ;  /* 0x0000777202097816 */ /* 0x000fc400000000ff */
[----:B------:R-:W-:Y:S01]  /*6930*/  PRMT R80, R29, 0x5410, R31 ;  /* 0x000054101d507816 */ /* 0x000fe2000000001f */
[----:B------:R-:W-:Y:S01]  /*6940*/  IMAD.WIDE.U32 R2, R7, -0x2daee0ad, RZ ;  /* 0xd2511f5307027825 */ /* 0x000fe200078e00ff */
[----:B------:R-:W-:-:S03]  /*6950*/  LOP3.LUT R5, R12, UR11, R5, 0x96, !PT ;  /* 0x0000000b0c057c12 */ /* 0x000fc6000f8e9605 */
[----:B------:R-:W-:Y:S01]  /*6960*/  IMAD.MOV.U32 R13, RZ, RZ, R2 ;  /* 0x000000ffff0d7224 */ /* 0x000fe200078e0002 */
[----:B------:R-:W-:Y:S02]  /*6970*/  LOP3.LUT R23, R4, UR10, R3, 0x96, !PT ;  /* 0x0000000a04177c12 */ /* 0x000fe4000f8e9603 */
[C---:B------:R-:W-:Y:S02]  /*6980*/  PRMT R42, R2.reuse, 0x7771, RZ ;  /* 0x00007771022a7816 */ /* 0x040fe400000000ff */
[C---:B------:R-:W-:Y:S01]  /*6990*/  PRMT R8, R2.reuse, 0x7773, RZ ;  /* 0x0000777302087816 */ /* 0x040fe200000000ff */
[----:B--2---:R-:W-:Y:S01]  /*69a0*/  ULOP3.LUT UR8, UR8, 0xff, URZ, 0xc0, !UPT ;  /* 0x000000ff08087892 */ /* 0x004fe2000f8ec0ff */
[----:B------:R-:W-:Y:S01]  /*69b0*/  PRMT R7, R2, 0x7772, RZ ;  /* 0x0000777202077816 */ /* 0x000fe200000000ff */
[----:B------:R-:W-:-:S04]  /*69c0*/  IMAD.WIDE.U32 R2, R5, -0x326172a9, RZ ;  /* 0xcd9e8d5705027825 */ /* 0x000fc800078e00ff */
[----:B------:R-:W-:Y:S01]  /*69d0*/  IMAD.MOV.U32 R12, RZ, RZ, R2 ;  /* 0x000000ffff0c7224 */ /* 0x000fe200078e0002 */
[----:B------:R-:W-:Y:S02]  /*69e0*/  LOP3.LUT R17, R6, UR6, R3, 0x96, !PT ;  /* 0x0000000606117c12 */ /* 0x000fe4000f8e9603 */
[----:B------:R-:W-:Y:S02]  /*69f0*/  LOP3.LUT R3, R71, 0xff, RZ, 0xc0, !PT ;  /* 0x000000ff47037812 */ /* 0x000fe400078ec0ff */
[C---:B------:R-:W-:Y:S02]  /*6a00*/  PRMT R35, R2.reuse, 0x7771, RZ ;  /* 0x0000777102237816 */ /* 0x040fe400000000ff */
[C---:B------:R-:W-:Y:S02]  /*6a10*/  PRMT R5, R2.reuse, 0x7773, RZ ;  /* 0x0000777302057816 */ /* 0x040fe400000000ff */
[----:B------:R-:W-:Y:S02]  /*6a20*/  PRMT R4, R2, 0x7772, RZ ;  /* 0x0000777202047816 */ /* 0x000fe400000000ff */
[----:B------:R-:W-:-:S02]  /*6a30*/  LOP3.LUT R2, R67, 0xff, RZ, 0xc0, !PT ;  /* 0x000000ff43027812 */ /* 0x000fc400078ec0ff */
[----:B------:R-:W-:Y:S02]  /*6a40*/  PRMT R78, R3, 0x5410, R73 ;  /* 0x00005410034e7816 */ /* 0x000fe40000000049 */
[----:B------:R-:W-:Y:S02]  /*6a50*/  LOP3.LUT R3, R70, 0xff, RZ, 0xc0, !PT ;  /* 0x000000ff46037812 */ /* 0x000fe400078ec0ff */
[----:B------:R-:W-:Y:S02]  /*6a60*/  PRMT R83, R2, 0x5410, R69 ;  /* 0x0000541002537816 */ /* 0x000fe40000000045 */
[----:B------:R-:W-:Y:S02]  /*6a70*/  LOP3.LUT R2, R60, 0xff, RZ, 0xc0, !PT ;  /* 0x000000ff3c027812 */ /* 0x000fe400078ec0ff */
[----:B------:R-:W-:Y:S02]  /*6a80*/  PRMT R74, R3, 0x5410, R72 ;  /* 0x00005410034a7816 */ /* 0x000fe40000000048 */
[----:B------:R-:W-:-:S02]  /*6a90*/  LOP3.LUT R3, R64, 0xff, RZ, 0xc0, !PT ;  /* 0x000000ff40037812 */ /* 0x000fc400078ec0ff */
[----:B------:R-:W-:Y:S02]  /*6aa0*/  PRMT R71, R2, 0x5410, R62 ;  /* 0x0000541002477816 */ /* 0x000fe4000000003e */
[----:B------:R-:W-:Y:S02]  /*6ab0*/  LOP3.LUT R2, R55, 0xff, RZ, 0xc0, !PT ;  /* 0x000000ff37027812 */ /* 0x000fe400078ec0ff */
[----:B------:R-:W-:Y:S02]  /*6ac0*/  PRMT R81, R3, 0x5410, R66 ;  /* 0x0000541003517816 */ /* 0x000fe40000000042 */
[----:B------:R-:W-:Y:S02]  /*6ad0*/  PRMT R66, R2, 0x5410, R56 ;  /* 0x0000541002427816 */ /* 0x000fe40000000038 */
[----:B------:R-:W-:Y:S02]  /*6ae0*/  LOP3.LUT R3, R16, 0xffff, RZ, 0xc0, !PT ;  /* 0x0000ffff10037812 */ /* 0x000fe400078ec0ff */
[----:B------:R-:W-:-:S02]  /*6af0*/  PRMT R60, R4, 0x5410, R5 ;  /* 0x00005410043c7816 */ /* 0x000fc40000000005 */
[C---:B------:R-:W-:Y:S02]  /*6b00*/  LOP3.LUT R2, R22.reuse, 0xffff, RZ, 0xc0, !PT ;  /* 0x0000ffff16027812 */ /* 0x040fe400078ec0ff */
[----:B------:R-:W-:Y:S02]  /*6b10*/  PRMT R5, R22, 0x7632, R5 ;  /* 0x0000763216057816 */ /* 0x000fe40000000005 */
[----:B------:R-:W-:Y:S02]  /*6b20*/  SHF.R.U32.HI R6, RZ, 0x8, R3 ;  /* 0x00000008ff067819 */ /* 0x000fe40000011603 */
[----:B------:R-:W-:Y:S02]  /*6b30*/  PRMT R62, R7, 0x5410, R8 ;  /* 0x00005410073e7816 */ /* 0x000fe40000000008 */
[----:B------:R-:W-:Y:S02]  /*6b40*/  SHF.R.U32.HI R3, RZ, 0x8, R2 ;  /* 0x00000008ff037819 */ /* 0x000fe40000011602 */
[----:B------:R-:W-:-:S02]  /*6b50*/  PRMT R4, R16, 0x7632, R4 ;  /* 0x0000763210047816 */ /* 0x000fc40000000004 */
[----:B------:R-:W-:Y:S02]  /*6b60*/  SHF.R.U32.HI R7, RZ, 0x18, R22 ;  /* 0x00000018ff077819 */ /* 0x000fe40000011616 */
[----:B------:R-:W-:Y:S02]  /*6b70*/  LOP3.LUT R2, R5, 0xff, RZ, 0xc0, !PT ;  /* 0x000000ff05027812 */ /* 0x000fe400078ec0ff */
[----:B------:R-:W-:Y:S02]  /*6b80*/  LOP3.LUT R8, R22, 0xff, RZ, 0xc0, !PT ;  /* 0x000000ff16087812 */ /* 0x000fe400078ec0ff */
[----:B------:R-:W-:Y:S02]  /*6b90*/  PRMT R64, R9, 0x5410, R10 ;  /* 0x0000541009407816 */ /* 0x000fe4000000000a */
[----:B------:R-:W-:Y:S02]  /*6ba0*/  SHF.R.U32.HI R9, RZ, 0x18, R16 ;  /* 0x00000018ff097819 */ /* 0x000fe40000011610 */
[----:B------:R-:W-:-:S02]  /*6bb0*/  LOP3.LUT R4, R4, 0xff, RZ, 0xc0, !PT ;  /* 0x000000ff04047812 */ /* 0x000fc400078ec0ff */
[----:B------:R-:W-:Y:S02]  /*6bc0*/  PRMT R73, R2, 0x5410, R7 ;  /* 0x0000541002497816 */ /* 0x000fe40000000007 */
[C---:B------:R-:W-:Y:S02]  /*6bd0*/  LOP3.LUT R2, R11.reuse, 0xffff, RZ, 0xc0, !PT ;  /* 0x0000ffff0b027812 */ /* 0x040fe400078ec0ff */
[--C-:B------:R-:W-:Y:S02]  /*6be0*/  PRMT R72, R8, 0x5410, R3.reuse ;  /* 0x0000541008487816 */ /* 0x100fe40000000003 */
[----:B------:R-:W-:Y:S02]  /*6bf0*/  PRMT R3, R11, 0x7632, R3 ;  /* 0x000076320b037816 */ /* 0x000fe40000000003 */
[----:B----4-:R-:W-:Y:S02]  /*6c00*/  PRMT R77, R4, 0x5410, R9 ;  /* 0x00005410044d7816 */ /* 0x010fe40000000009 */
[----:B------:R-:W-:-:S02]  /*6c10*/  LOP3.LUT R10, R16, 0xff, RZ, 0xc0, !PT ;  /* 0x000000ff100a7812 */ /* 0x000fc400078ec0ff */
[----:B------:R-:W-:Y:S02]  /*6c20*/  SHF.R.U32.HI R4, RZ, 0x8, R2 ;  /* 0x00000008ff047819 */ /* 0x000fe40000011602 */
[----:B------:R-:W-:Y:S02]  /*6c30*/  LOP3.LUT R2, R59, 0xff, RZ, 0xc0, !PT ;  /* 0x000000ff3b027812 */ /* 0x000fe400078ec0ff */
[----:B------:R-:W-:Y:S02]  /*6c40*/  SHF.R.U32.HI R5, RZ, 0x18, R11 ;  /* 0x00000018ff057819 */ /* 0x000fe4000001160b */
[----:B------:R-:W-:Y:S02]  /*6c50*/  LOP3.LUT R3, R3, 0xff, RZ, 0xc0, !PT ;  /* 0x000000ff03037812 */ /* 0x000fe400078ec0ff */
[----:B------:R-:W-:Y:S02]  /*6c60*/  PRMT R76, R10, 0x5410, R6 ;  /* 0x000054100a4c7816 */ /* 0x000fe40000000006 */
[----:B------:R-:W-:-:S02]  /*6c70*/  LOP3.LUT R6, R11, 0xff, RZ, 0xc0, !PT ;  /* 0x000000ff0b067812 */ /* 0x000fc400078ec0ff */
[----:B------:R-:W-:Y:S02]  /*6c80*/  PRMT R61, R2, 0x5410, R61 ;  /* 0x00005410023d7816 */ /* 0x000fe4000000003d */
[----:B------:R-:W-:Y:S01]  /*6c90*/  LOP3.LUT R7, R63, 0xff, RZ, 0xc0, !PT ;  /* 0x000000ff3f077812 */ /* 0x000fe200078ec0ff */
[----:B------:R-:W-:Y:S01]  /*6ca0*/  IMAD.MOV.U32 R63, RZ, RZ, R175 ;  /* 0x000000ffff3f7224 */ /* 0x000fe200078e00af */
[----:B------:R-:W-:Y:S02]  /*6cb0*/  PRMT R59, R3, 0x5410, R5 ;  /* 0x00005410033b7816 */ /* 0x000fe40000000005 */
[C---:B------:R-:W-:Y:S02]  /*6cc0*/  LOP3.LUT R2, R14.reuse, 0xffff, RZ, 0xc0, !PT ;  /* 0x0000ffff0e027812 */ /* 0x040fe400078ec0ff */
[----:B------:R-:W-:Y:S02]  /*6cd0*/  PRMT R3, R14, 0x7632, R3 ;  /* 0x000076320e037816 */ /* 0x000fe40000000003 */
[----:B------:R-:W-:-:S02]  /*6ce0*/  PRMT R45, R6, 0x5410, R4 ;  /* 0x00005410062d7816 */ /* 0x000fc40000000004 */
[----:B------:R-:W-:Y:S02]  /*6cf0*/  PRMT R68, R7, 0x5410, R68 ;  /* 0x0000541007447816 */ /* 0x000fe40000000044 */
[----:B------:R-:W-:Y:S02]  /*6d00*/  SHF.R.U32.HI R4, RZ, 0x8, R2 ;  /* 0x00000008ff047819 */ /* 0x000fe40000011602 */
[----:B------:R-:W-:Y:S02]  /*6d10*/  SHF.R.U32.HI R7, RZ, 0x18, R14 ;  /* 0x00000018ff077819 */ /* 0x000fe4000001160e */
[----:B------:R-:W-:Y:S02]  /*6d20*/  LOP3.LUT R3, R3, 0xff, RZ, 0xc0, !PT ;  /* 0x000000ff03037812 */ /* 0x000fe400078ec0ff */
[----:B------:R-:W-:Y:S02]  /*6d30*/  LOP3.LUT R2, R48, 0xff, RZ, 0xc0, !PT ;  /* 0x000000ff30027812 */ /* 0x000fe400078ec0ff */
[----:B------:R-:W-:-:S02]  /*6d40*/  LOP3.LUT R6, R53, 0xff, RZ, 0xc0, !PT ;  /* 0x000000ff35067812 */ /* 0x000fc400078ec0ff */
[----:B------:R-:W-:Y:S02]  /*6d50*/  LOP3.LUT R5, R58, 0xff, RZ, 0xc0, !PT ;  /* 0x000000ff3a057812 */ /* 0x000fe400078ec0ff */
[----:B------:R-:W-:Y:S02]  /*6d60*/  PRMT R53, R3, 0x5410, R7 ;  /* 0x0000541003357816 */ /* 0x000fe40000000007 */
[----:B------:R-:W-:Y:S02]  /*6d70*/  PRMT R52, R2, 0x5410, R50 ;  /* 0x0000541002347816 */ /* 0x000fe40000000032 */
[C---:B------:R-:W-:Y:S02]  /*6d80*/  LOP3.LUT R2, R15.reuse, 0xffff, RZ, 0xc0, !PT ;  /* 0x0000ffff0f027812 */ /* 0x040fe400078ec0ff */
[----:B------:R-:W-:Y:S02]  /*6d90*/  PRMT R3, R15, 0x7632, R3 ;  /* 0x000076320f037816 */ /* 0x000fe40000000003 */
[----:B------:R-:W-:-:S02]  /*6da0*/  PRMT R65, R5, 0x5410, R65 ;  /* 0x0000541005417816 */ /* 0x000fc40000000041 */
[----:B------:R-:W-:Y:S02]  /*6db0*/  PRMT R58, R6, 0x5410, R57 ;  /* 0x00005410063a7816 */ /* 0x000fe40000000039 */
[----:B------:R-:W-:Y:S02]  /*6dc0*/  LOP3.LUT R8, R14, 0xff, RZ, 0xc0, !PT ;  /* 0x000000ff0e087812 */ /* 0x000fe400078ec0ff */
[----:B------:R-:W-:Y:S02]  /*6dd0*/  SHF.R.U32.HI R6, RZ, 0x8, R2 ;  /* 0x00000008ff067819 */ /* 0x000fe40000011602 */
[----:B------:R-:W-:Y:S02]  /*6de0*/  LOP3.LUT R5, R3, 0xff, RZ, 0xc0, !PT ;  /* 0x000000ff03057812 */ /* 0x000fe400078ec0ff */
[----:B------:R-:W-:Y:S02]  /*6df0*/  LOP3.LUT R3, R51, 0xff, RZ, 0xc0, !PT ;  /* 0x000000ff33037812 */ /* 0x000fe400078ec0ff */
[----:B------:R-:W-:-:S02]  /*6e00*/  LOP3.LUT R2, R47, 0xff, RZ, 0xc0, !PT ;  /* 0x000000ff2f027812 */ /* 0x000fc400078ec0ff */
[----:B------:R-:W-:Y:S02]  /*6e10*/  SHF.R.U32.HI R7, RZ, 0x18, R15 ;  /* 0x00000018ff077819 */ /* 0x000fe4000001160f */
[----:B------:R-:W-:Y:S02]  /*6e20*/  PRMT R55, R8, 0x5410, R4 ;  /* 0x0000541008377816 */ /* 0x000fe40000000004 */
[----:B------:R-:W-:Y:S02]  /*6e30*/  LOP3.LUT R8, R15, 0xff, RZ, 0xc0, !PT ;  /* 0x000000ff0f087812 */ /* 0x000fe400078ec0ff */
[----:B------:R-:W-:Y:S02]  /*6e40*/  LOP3.LUT R4, R37, 0xff, RZ, 0xc0, !PT ;  /* 0x000000ff25047812 */ /* 0x000fe400078ec0ff */
[----:B------:R-:W-:Y:S02]  /*6e50*/  PRMT R54, R3, 0x5410, R54 ;  /* 0x0000541003367816 */ /* 0x000fe40000000036 */
[----:B------:R-:W-:-:S02]  /*6e60*/  PRMT R49, R2, 0x5410, R49 ;  /* 0x0000541002317816 */ /* 0x000fc40000000031 */
[----:B------:R-:W-:Y:S02]  /*6e70*/  PRMT R46, R5, 0x5410, R7 ;  /* 0x00005410052e7816 */ /* 0x000fe40000000007 */
[C---:B------:R-:W-:Y:S02]  /*6e80*/  LOP3.LUT R2, R18.reuse, 0xffff, RZ, 0xc0, !PT ;  /* 0x0000ffff12027812 */ /* 0x040fe400078ec0ff */
[----:B------:R-:W-:Y:S02]  /*6e90*/  PRMT R3, R18, 0x7632, R3 ;  /* 0x0000763212037816 */ /* 0x000fe40000000003 */
[----:B------:R-:W-:Y:S02]  /*6ea0*/  LOP3.LUT R5, R34, 0xffff, RZ, 0xc0, !PT ;  /* 0x0000ffff22057812 */ /* 0x000fe400078ec0ff */
[----:B------:R-:W-:Y:S02]  /*6eb0*/  PRMT R48, R8, 0x5410, R6 ;  /* 0x0000541008307816 */ /* 0x000fe40000000006 */
[----:B------:R-:W-:-:S02]  /*6ec0*/  PRMT R44, R4, 0x5410, R41 ;  /* 0x00005410042c7816 */ /* 0x000fc40000000029 */
[----:B------:R-:W-:Y:S02]  /*6ed0*/  SHF.R.U32.HI R9, RZ, 0x18, R18 ;  /* 0x00000018ff097819 */ /* 0x000fe40000011612 */
[----:B------:R-:W-:Y:S02]  /*6ee0*/  SHF.R.U32.HI R6, RZ, 0x8, R2 ;  /* 0x00000008ff067819 */ /* 0x000fe40000011602 */
[----:B------:R-:W-:Y:S02]  /*6ef0*/  LOP3.LUT R4, R3, 0xff, RZ, 0xc0, !PT ;  /* 0x000000ff03047812 */ /* 0x000fe400078ec0ff */
[----:B------:R-:W-:Y:S02]  /*6f00*/  LOP3.LUT R3, R34, 0xff, RZ, 0xc0, !PT ;  /* 0x000000ff22037812 */ /* 0x000fe400078ec0ff */
[----:B------:R-:W-:Y:S02]  /*6f10*/  SHF.R.U32.HI R2, RZ, 0x8, R5 ;  /* 0x00000008ff027819 */ /* 0x000fe40000011605 */
[----:B------:R-:W-:-:S02]  /*6f20*/  LOP3.LUT R7, R13, 0xff, RZ, 0xc0, !PT ;  /* 0x000000ff0d077812 */ /* 0x000fc400078ec0ff */
[----:B------:R-:W-:Y:S02]  /*6f30*/  LOP3.LUT R8, R12, 0xff, RZ, 0xc0, !PT ;  /* 0x000000ff0c087812 */ /* 0x000fe400078ec0ff */
[----:B------:R-:W-:Y:S02]  /*6f40*/  PRMT R39, R4, 0x5410, R9 ;  /* 0x0000541004277816 */ /* 0x000fe40000000009 */
[----:B------:R-:W-:Y:S02]  /*6f50*/  PRMT R37, R3, 0x5410, R2 ;  /* 0x0000541003257816 */ /* 0x000fe40000000002 */
[----:B------:R-:W-:Y:S02]  /*6f60*/  PRMT R4, R34, 0x7632, R4 ;  /* 0x0000763222047816 */ /* 0x000fe40000000004 */
[----:B------:R-:W-:Y:S02]  /*6f70*/  LOP3.LUT R10, R18, 0xff, RZ, 0xc0, !PT ;  /* 0x000000ff120a7812 */ /* 0x000fe400078ec0ff */
[----:B------:R-:W-:-:S02]  /*6f80*/  PRMT R3, R24, 0x7632, R3 ;  /* 0x0000763218037816 */ /* 0x000fc40000000003 */
[----:B------:R-:W-:Y:S02]  /*6f90*/  PRMT R43, R7, 0x5410, R42 ;  /* 0x00005410072b7816 */ /* 0x000fe4000000002a */
[----:B------:R-:W-:Y:S02]  /*6fa0*/  LOP3.LUT R2, R24, 0xffff, RZ, 0xc0, !PT ;  /* 0x0000ffff18027812 */ /* 0x000fe400078ec0ff */
[----:B------:R-:W-:Y:S02]  /*6fb0*/  LOP3.LUT R5, R32, 0xffff, RZ, 0xc0, !PT ;  /* 0x0000ffff20057812 */ /* 0x000fe400078ec0ff */
[----:B------:R-:W-:Y:S02]  /*6fc0*/  PRMT R42, R8, 0x5410, R35 ;  /* 0x00005410082a7816 */ /* 0x000fe40000000023 */
[----:B------:R-:W-:Y:S02]  /*6fd0*/  PRMT R7, R32, 0x7632, R7 ;  /* 0x0000763220077816 */ /* 0x000fe40000000007 */
[----:B------:R-:W-:-:S02]  /*6fe0*/  LOP3.LUT R8, R4, 0xff, RZ, 0xc0, !PT ;  /* 0x000000ff04087812 */ /* 0x000fc400078ec0ff */
[----:B------:R-:W-:Y:S02]  /*6ff0*/  PRMT R41, R10, 0x5410, R6 ;  /* 0x000054100a297816 */ /* 0x000fe40000000006 */
[----:B------:R-:W-:Y:S02]  /*7000*/  LOP3.LUT R4, R3, 0xff, RZ, 0xc0, !PT ;  /* 0x000000ff03047812 */ /* 0x000fe400078ec0ff */
[----:B------:R-:W-:Y:S02]  /*7010*/  LOP3.LUT R10, R32, 0xff, RZ, 0xc0, !PT ;  /* 0x000000ff200a7812 */ /* 0x000fe400078ec0ff */
[----:B------:R-:W-:Y:S02]  /*7020*/  SHF.R.U32.HI R6, RZ, 0x8, R2 ;  /* 0x00000008ff067819 */ /* 0x000fe40000011602 */
[----:B------:R-:W-:Y:S02]  /*7030*/  SHF.R.U32.HI R3, RZ, 0x8, R5 ;  /* 0x00000008ff037819 */ /* 0x000fe40000011605 */
[----:B------:R-:W-:-:S02]  /*7040*/  SHF.R.U32.HI R11, RZ, 0x18, R24 ;  /* 0x00000018ff0b7819 */ /* 0x000fc40000011618 */
[----:B------:R-:W-:Y:S02]  /*7050*/  SHF.R.U32.HI R9, RZ, 0x18, R32 ;  /* 0x00000018ff097819 */ /* 0x000fe40000011620 */
[----:B------:R-:W-:Y:S02]  /*7060*/  LOP3.LUT R2, R7, 0xff, RZ, 0xc0, !PT ;  /* 0x000000ff07027812 */ /* 0x000fe400078ec0ff */
[----:B------:R-:W-:Y:S02]  /*7070*/  LOP3.LUT R12, R24, 0xff, RZ, 0xc0, !PT ;  /* 0x000000ff180c7812 */ /* 0x000fe400078ec0ff */
[----:B------:R-:W-:Y:S02]  /*7080*/  PRMT R32, R10, 0x5410, R3 ;  /* 0x000054100a207816 */ /* 0x000fe40000000003 */
[----:B------:R-:W-:Y:S02]  /*7090*/  SHF.R.U32.HI R13, RZ, 0x18, R34 ;  /* 0x00000018ff0d7819 */ /* 0x000fe40000011622 */
[----:B------:R-:W-:-:S02]  /*70a0*/  PRMT R33, R4, 0x5410, R11 ;  /* 0x0000541004217816 */ /* 0x000fc4000000000b */
[----:B------:R-:W-:Y:S02]  /*70b0*/  PRMT R31, R2, 0x5410, R9 ;  /* 0x00005410021f7816 */ /* 0x000fe40000000009 */
[C---:B------:R-:W-:Y:S02]  /*70c0*/  LOP3.LUT R3, R36.reuse, 0xffff, RZ, 0xc0, !PT ;  /* 0x0000ffff24037812 */ /* 0x040fe400078ec0ff */
        /* <DEDUP_REMOVED lines=9> */
[----:B------:R-:W-:-:S02]  /*7160*/  SHF.R.U32.HI R3, RZ, 0x8, R2 ;  /* 0x00000008ff037819 */ /* 0x000fc40000011602 */
[----:B------:R-:W-:Y:S02]  /*7170*/  SHF.R.U32.HI R7, RZ, 0x18, R38 ;  /* 0x00000018ff077819 */ /* 0x000fe40000011626 */
[----:B------:R-:W-:Y:S02]  /*7180*/  LOP3.LUT R2, R5, 0xff, RZ, 0xc0, !PT ;  /* 0x000000ff05027812 */ /* 0x000fe400078ec0ff */
[----:B------:R-:W-:Y:S02]  /*7190*/  PRMT R70, R27, 0x5410, R28 ;  /* 0x000054101b467816 */ /* 0x000fe4000000001c */
[----:B------:R-:W-:Y:S02]  /*71a0*/  PRMT R69, R25, 0x5410, R26 ;  /* 0x0000541019457816 */ /* 0x000fe4000000001a */
[----:B------:R-:W-:Y:S02]  /*71b0*/  LOP3.LUT R10, R36, 0xff, RZ, 0xc0, !PT ;  /* 0x000000ff240a7812 */ /* 0x000fe400078ec0ff */
[----:B------:R-:W-:-:S02]  /*71c0*/  PRMT R28, R4, 0x5410, R9 ;  /* 0x00005410041c7816 */ /* 0x000fc40000000009 */
[----:B------:R-:W-:Y:S02]  /*71d0*/  PRMT R27, R8, 0x5410, R3 ;  /* 0x00005410081b7816 */ /* 0x000fe40000000003 */
[----:B------:R-:W-:Y:S02]  /*71e0*/  PRMT R26, R2, 0x5410, R7 ;  /* 0x00005410021a7816 */ /* 0x000fe40000000007 */
[C---:B------:R-:W-:Y:S02]  /*71f0*/  LOP3.LUT R3, R19.reuse, 0xffff, RZ, 0xc0, !PT ;  /* 0x0000ffff13037812 */ /* 0x040fe400078ec0ff */
[----:B------:R-:W-:Y:S02]  /*7200*/  PRMT R4, R19, 0x7632, R4 ;  /* 0x0000763213047816 */ /* 0x000fe40000000004 */
[----:B------:R-:W-:Y:S02]  /*7210*/  LOP3.LUT R2, R30, 0xffff, RZ, 0xc0, !PT ;  /* 0x0000ffff1e027812 */ /* 0x000fe400078ec0ff */
[----:B------:R-:W-:-:S02]  /*7220*/  PRMT R29, R10, 0x5410, R6 ;  /* 0x000054100a1d7816 */ /* 0x000fc40000000006 */
[----:B------:R-:W-:Y:S02]  /*7230*/  SHF.R.U32.HI R6, RZ, 0x18, R19 ;  /* 0x00000018ff067819 */ /* 0x000fe40000011613 */
[----:B------:R-:W-:Y:S02]  /*7240*/  SHF.R.U32.HI R5, RZ, 0x8, R3 ;  /* 0x00000008ff057819 */ /* 0x000fe40000011603 */
[----:B------:R-:W-:Y:S02]  /*7250*/  LOP3.LUT R4, R4, 0xff, RZ, 0xc0, !PT ;  /* 0x000000ff04047812 */ /* 0x000fe400078ec0ff */
[----:B------:R-:W-:Y:S02]  /*7260*/  SHF.R.U32.HI R2, RZ, 0x8, R2 ;  /* 0x00000008ff027819 */ /* 0x000fe40000011602 */
        /* <DEDUP_REMOVED lines=8> */
[----:B------:R-:W-:Y:S01]  /*72f0*/  SHF.R.U32.HI R6, RZ, 0x18, R30 ;  /* 0x00000018ff067819 */ /* 0x000fe2000001161e */
[----:B------:R-:W-:Y:S01]  /*7300*/  IMAD.MOV.U32 R30, RZ, RZ, R177 ;  /* 0x000000ffff1e7224 */ /* 0x000fe200078e00b1 */
[--C-:B------:R-:W-:Y:S02]  /*7310*/  SHF.R.U32.HI R4, RZ, 0x8, R2.reuse ;  /* 0x00000008ff047819 */ /* 0x100fe40000011602 */
[C---:B------:R-:W-:Y:S02]  /*7320*/  LOP3.LUT R5, R40.reuse, 0xff, RZ, 0xc0, !PT ;  /* 0x000000ff28057812 */ /* 0x040fe400078ec0ff */
[----:B------:R-:W-:Y:S02]  /*7330*/  PRMT R2, R40, 0x7632, R2 ;  /* 0x0000763228027816 */ /* 0x000fe40000000002 */
[----:B------:R-:W-:Y:S02]  /*7340*/  PRMT R67, R20, 0x5410, R21 ;  /* 0x0000541014437816 */ /* 0x000fe40000000015 */
[----:B------:R-:W-:-:S02]  /*7350*/  PRMT R21, R3, 0x5410, R6 ;  /* 0x0000541003157816 */ /* 0x000fc40000000006 */
[----:B------:R-:W-:Y:S02]  /*7360*/  PRMT R20, R5, 0x5410, R4 ;  /* 0x0000541005147816 */ /* 0x000fe40000000004 */
[----:B------:R-:W-:Y:S01]  /*7370*/  SHF.R.U32.HI R4, RZ, 0x18, R40 ;  /* 0x00000018ff047819 */ /* 0x000fe20000011628 */
[----:B------:R-:W-:Y:S01]  /*7380*/  IMAD.MOV.U32 R40, RZ, RZ, R148 ;  /* 0x000000ffff287224 */ /* 0x000fe200078e0094 */
[----:B------:R-:W-:Y:S02]  /*7390*/  LOP3.LUT R3, R2, 0xff, RZ, 0xc0, !PT ;  /* 0x000000ff02037812 */ /* 0x000fe400078ec0ff */
[----:B------:R-:W-:Y:S02]  /*73a0*/  LOP3.LUT R2, R17, 0xffff, RZ, 0xc0, !PT ;  /* 0x0000ffff11027812 */ /* 0x000fe400078ec0ff */
[----:B------:R-:W-:Y:S02]  /*73b0*/  PRMT R19, R3, 0x5410, R4 ;  /* 0x0000541003137816 */ /* 0x000fe40000000004 */
[----:B------:R-:W-:-:S02]  /*73c0*/  SHF.R.U32.HI R2, RZ, 0x8, R2 ;  /* 0x00000008ff027819 */ /* 0x000fc40000011602 */
[----:B------:R-:W-:Y:S02]  /*73d0*/  LOP3.LUT R3, R17, 0xff, RZ, 0xc0, !PT ;  /* 0x000000ff11037812 */ /* 0x000fe400078ec0ff */
[----:B------:R-:W-:Y:S02]  /*73e0*/  PRMT R4, R23, 0x7632, R4 ;  /* 0x0000763217047816 */ /* 0x000fe40000000004 */
[----:B------:R-:W-:Y:S02]  /*73f0*/  PRMT R18, R3, 0x5410, R2 ;  /* 0x0000541003127816 */ /* 0x000fe40000000002 */
[----:B------:R-:W-:Y:S02]  /*7400*/  PRMT R3, R17, 0x7632, R3 ;  /* 0x0000763211037816 */ /* 0x000fe40000000003 */
[----:B------:R-:W-:Y:S02]  /*7410*/  LOP3.LUT R2, R23, 0xffff, RZ, 0xc0, !PT ;  /* 0x0000ffff17027812 */ /* 0x000fe400078ec0ff */
[----:B------:R-:W-:-:S02]  /*7420*/  LOP3.LUT R5, R3, 0xff, RZ, 0xc0, !PT ;  /* 0x000000ff03057812 */ /* 0x000fc400078ec0ff */
[----:B------:R-:W-:Y:S02]  /*7430*/  SHF.R.U32.HI R3, RZ, 0x8, R2 ;  /* 0x00000008ff037819 */ /* 0x000fe40000011602 */
[----:B------:R-:W-:Y:S02]  /*7440*/  SHF.R.U32.HI R6, RZ, 0x18, R23 ;  /* 0x00000018ff067819 */ /* 0x000fe40000011617 */
[----:B------:R-:W-:Y:S02]  /*7450*/  LOP3.LUT R2, R4, 0xff, RZ, 0xc0, !PT ;  /* 0x000000ff04027812 */ /* 0x000fe400078ec0ff */
[----:B------:R-:W-:Y:S02]  /*7460*/  LOP3.LUT R7, R23, 0xff, RZ, 0xc0, !PT ;  /* 0x000000ff17077812 */ /* 0x000fe400078ec0ff */
[----:B------:R-:W-:Y:S02]  /*7470*/  PRMT R15, R2, 0x5410, R6 ;  /* 0x00005410020f7816 */ /* 0x000fe40000000006 */
[----:B------:R-:W-:-:S02]  /*7480*/  FMNMX3.FTZ R2, R225, R221, R209, !PT ;  /* 0x000000dde1027276 */ /* 0x000fc400078100d1 */
[----:B------:R-:W-:Y:S02]  /*7490*/  PRMT R16, R7, 0x5410, R3 ;  /* 0x0000541007107816 */ /* 0x000fe40000000003 */
[----:B------:R-:W-:Y:S01]  /*74a0*/  FMNMX3.FTZ R3, R2, R208, R199, !PT ;  /* 0x000000d002037276 */ /* 0x000fe200078100c7 */
[----:B------:R-:W-:Y:S01]  /*74b0*/  IMAD.U32 R2, RZ, RZ, UR8 ;  /* 0x00000008ff027e24 */ /* 0x000fe2000f8e00ff */
[----:B------:R-:W-:Y:S02]  /*74c0*/  SHF.R.U32.HI R8, RZ, 0x18, R17 ;  /* 0x00000018ff087819 */ /* 0x000fe40000011611 */
[----:B------:R-:W-:Y:S02]  /*74d0*/  FMNMX3.FTZ R14, R3, R113, R112, !PT ;  /* 0x00000071030e7276 */ /* 0x000fe40007810070 */
[----:B------:R-:W-:Y:S02]  /*74e0*/  PRMT R17, R5, 0x5410, R8 ;  /* 0x0000541005117816 */ /* 0x000fe40000000008 */
[----:B------:R-:W-:-:S02]  /*74f0*/  LEA R2, R2, UR8, 0x10 ;  /* 0x0000000802027c11 */ /* 0x000fc4000f8e80ff */
[----:B------:R-:W-:Y:S01]  /*7500*/  LOP3.LUT R3, R88, 0xff00ff, RZ, 0xc0, !PT ;  /* 0x00ff00ff58037812 */ /* 0x000fe200078ec0ff */
[----:B------:R-:W-:Y:S01]  /*7510*/  IMAD.MOV.U32 R88, RZ, RZ, R173 ;  /* 0x000000ffff587224 */ /* 0x000fe200078e00ad */
        /* <DEDUP_REMOVED lines=8> */
[----:B------:R-:W-:-:S02]  /*75a0*/  LOP3.LUT R12, R79, 0xff00ff, RZ, 0xc0, !PT ;  /* 0x00ff00ff4f0c7812 */ /* 0x000fc400078ec0ff */
[--C-:B------:R-:W-:Y:S02]  /*75b0*/  HSET2.LE.AND R57, R3, R2.reuse, PT ;  /* 0x0000000203397233 */ /* 0x100fe40003803000 */
[--C-:B------:R-:W-:Y:S02]  /*75c0*/  HSET2.LE.AND R79, R7, R2.reuse, PT ;  /* 0x00000002074f7233 */ /* 0x100fe40003803000 */
[--C-:B------:R-:W-:Y:S02]  /*75d0*/  HSET2.LE.AND R75, R6, R2.reuse, PT ;  /* 0x00000002064b7233 */ /* 0x100fe40003803000 */
[----:B------:R-:W-:Y:S01]  /*75e0*/  LOP3.LUT R10, R82, 0xff00ff, RZ, 0xc0, !PT ;  /* 0x00ff00ff520a7812 */ /* 0x000fe200078ec0ff */
[----:B------:R-:W-:Y:S01]  /*75f0*/  IMAD.MOV.U32 R82, RZ, RZ, R160 ;  /* 0x000000ffff527224 */ /* 0x000fe200078e00a0 */
[--C-:B------:R-:W-:Y:S02]  /*7600*/  HSET2.LE.AND R162, R5, R2.reuse, PT ;  /* 0x0000000205a27233 */ /* 0x100fe40003803000 */
[----:B------:R-:W-:-:S02]  /*7610*/  HSET2.LE.AND R178, R4, R2, PT ;  /* 0x0000000204b27233 */ /* 0x000fc40003803000 */
        /* <DEDUP_REMOVED lines=17> */
[--C-:B------:R-:W-:Y:S01]  /*7730*/  HSET2.LE.AND R160, R81, R2.reuse, PT ;  /* 0x0000000251a07233 */ /* 0x100fe20003803000 */
[----:B------:R-:W-:Y:S01]  /*7740*/  IMAD.MOV.U32 R81, RZ, RZ, R214 ;  /* 0x000000ffff517224 */ /* 0x000fe200078e00d6 */
[--C-:B------:R-:W-:Y:S01]  /*7750*/  HSET2.LE.AND R56, R83, R2.reuse, PT ;  /* 0x0000000253387233 */ /* 0x100fe20003803000 */
[----:B------:R-:W-:Y:S01]  /*7760*/  IMAD.MOV.U32 R83, RZ, RZ, R215 ;  /* 0x000000ffff537224 */ /* 0x000fe200078e00d7 */
[--C-:B------:R-:W-:Y:S01]  /*7770*/  HSET2.LE.AND R177, R71, R2.reuse, PT ;  /* 0x0000000247b17233 */ /* 0x100fe20003803000 */
[----:B------:R-:W-:Y:S01]  /*7780*/  IMAD.MOV.U32 R71, RZ, RZ, R176 ;  /* 0x000000ffff477224 */ /* 0x000fe200078e00b0 */
[--C-:B------:R-:W-:Y:S01]  /*7790*/  HSET2.LE.AND R214, R66, R2.reuse, PT ;  /* 0x0000000242d67233 */ /* 0x100fe20003803000 */
[----:B------:R-:W-:Y:S01]  /*77a0*/  IMAD.MOV.U32 R66, RZ, RZ, R130 ;  /* 0x000000ffff427224 */ /* 0x000fe200078e0082 */
[--C-:B------:R-:W-:Y:S02]  /*77b0*/  HSET2.LE.AND R157, R48, R2.reuse, PT ;  /* 0x00000002309d7233 */ /* 0x100fe40003803000 */
[----:B------:R-:W-:-:S02]  /*77c0*/  HSET2.LE.AND R165, R49, R2, PT ;  /* 0x0000000231a57233 */ /* 0x000fc40003803000 */
[--C-:B------:R-:W-:Y:S02]  /*77d0*/  HSET2.LE.AND R183, R3, R2.reuse, PT ;  /* 0x0000000203b77233 */ /* 0x100fe40003803000 */
[--C-:B------:R-:W-:Y:S02]  /*77e0*/  HSET2.LE.AND R78, R78, R2.reuse, PT ;  /* 0x000000024e4e7233 */ /* 0x100fe40003803000 */
[--C-:B------:R-:W-:Y:S02]  /*77f0*/  HSET2.LE.AND R74, R74, R2.reuse, PT ;  /* 0x000000024a4a7233 */ /* 0x100fe40003803000 */
[--C-:B------:R-:W-:Y:S02]  /*7800*/  HSET2.LE.AND R215, R12, R2.reuse, PT ;  /* 0x000000020cd77233 */ /* 0x100fe40003803000 */
        /* <DEDUP_REMOVED lines=48> */
[----:B------:R-:W-:Y:S02]  /*7b10*/  HSET2.LE.AND R175, R15, R2, PT ;  /* 0x000000020faf7233 */ /* 0x000fe40003803000 */
        /* <DEDUP_REMOVED lines=35> */
[----:B------:R-:W-:Y:S01]  /*7d50*/  SHFL.BFLY PT, R5, R38, 0x2, 0x1f ;  /* 0x0c401f0026057f89 */ /* 0x000fe200000e0000 */
[----:B------:R-:W-:Y:S02]  /*7d60*/  FMNMX3.FTZ R2, R69, R70, R71, !PT ;  /* 0x0000004645027276 */ /* 0x000fe40007810047 */
[----:B------:R-:W-:-:S02]  /*7d70*/  FMNMX3.FTZ R4, R4, R91, R191, !PT ;  /* 0x0000005b04047276 */ /* 0x000fc400078100bf */
[----:B------:R-:W-:Y:S02]  /*7d80*/  FMNMX3.FTZ R2, R2, R30, R170, !PT ;  /* 0x0000001e02027276 */ /* 0x000fe400078100aa */
[----:B------:R-:W-:Y:S02]  /*7d90*/  FMNMX3.FTZ R3, R3, R233, R230, !PT ;  /* 0x000000e903037276 */ /* 0x000fe400078100e6 */
[----:B------:R-:W-:Y:S02]  /*7da0*/  FMNMX3.FTZ R2, R2, R80, R81, !PT ;  /* 0x0000005002027276 */ /* 0x000fe40007810051 */
[----:B------:R-:W-:Y:S02]  /*7db0*/  FMNMX.FTZ R4, R196, R4, !PT ;  /* 0x00000004c4047209 */ /* 0x000fe40007810000 */
[----:B------:R-:W-:Y:S02]  /*7dc0*/  FMNMX3.FTZ R2, R2, R168, R82, !PT ;  /* 0x000000a802027276 */ /* 0x000fe40007810052 */
[----:B------:R-:W-:Y:S01]  /*7dd0*/  FMNMX3.FTZ R3, R3, R227, R224, !PT ;  /* 0x000000e303037276 */ /* 0x000fe200078100e0 */
[----:B------:R-:W2:Y:S01]  /*7de0*/  SHFL.BFLY PT, R37, R4, 0x2, 0x1f ;  /* 0x0c401f0004257f89 */ /* 0x000ea200000e0000 */
        /* <DEDUP_REMOVED lines=13> */
[----:B------:R-:W-:Y:S01]  /*7ec0*/  FSEL R3, R145, -INF , !P4 ;  /* 0xff80000091037808 */ /* 0x000fe20006000000 */
[----:B------:R-:W3:Y:S01]  /*7ed0*/  SHFL.BFLY PT, R6, R39, 0x2, 0x1f ;  /* 0x0c401f0027067f89 */ /* 0x000ee200000e0000 */
[----:B------:R-:W-:Y:S02]  /*7ee0*/  FMNMX3.FTZ R2, R2, R234, R231, !PT ;  /* 0x000000ea02027276 */ /* 0x000fe400078100e7 */
[----:B------:R-:W-:Y:S02]  /*7ef0*/  FSEL R20, R242, -INF , !P6 ;  /* 0xff800000f2147808 */ /* 0x000fe40007000000 */
[----:B------:R-:W-:Y:S02]  /*7f00*/  FMNMX3.FTZ R2, R2, R229, R226, !PT ;  /* 0x000000e502027276 */ /* 0x000fe400078100e2 */
[----:B--2---:R-:W-:Y:S02]  /*7f10*/  FMNMX.FTZ R37, R4, R37, !PT ;  /* 0x0000002504257209 */ /* 0x004fe40007810000 */
[----:B------:R-:W-:-:S02]  /*7f20*/  FSEL R18, R3, -INF , !P3 ;  /* 0xff80000003127808 */ /* 0x000fc40005800000 */
[----:B------:R-:W-:Y:S01]  /*7f30*/  FSEL R4, R150, -INF , !P1 ;  /* 0xff80000096047808 */ /* 0x000fe20004800000 */
[----:B------:R-:W2:Y:S01]  /*7f40*/  SHFL.BFLY PT, R7, R37, 0x1, 0x1f ;  /* 0x0c201f0025077f89 */ /* 0x000ea200000e0000 */
[----:B------:R-:W-:Y:S02]  /*7f50*/  FSEL R19, R243, -INF , !P5 ;  /* 0xff800000f3137808 */ /* 0x000fe40006800000 */
[----:B------:R-:W-:Y:S02]  /*7f60*/  FMNMX3.FTZ R3, R2, R222, R20, !PT ;  /* 0x000000de02037276 */ /* 0x000fe40007810014 */
[----:B------:R-:W-:Y:S02]  /*7f70*/  FSEL R14, R4, -INF , !P0 ;  /* 0xff800000040e7808 */ /* 0x000fe40004000000 */
[----:B------:R-:W-:Y:S02]  /*7f80*/  FMNMX3.FTZ R3, R3, R19, R18, !PT ;  /* 0x0000001303037276 */ /* 0x000fe40007810012 */
[----:B------:R-:W-:-:S02]  /*7f90*/  FMNMX.FTZ R38, R38, R5, !PT ;  /* 0x0000000526267209 */ /* 0x000fc40007810000 */
[----:B------:R-:W-:Y:S02]  /*7fa0*/  FMNMX.FTZ R36, R14, R3, !PT ;  /* 0x000000030e247209 */ /* 0x000fe40007810000 */
[----:B---3--:R-:W-:Y:S01]  /*7fb0*/  FMNMX.FTZ R39, R39, R6, !PT ;  /* 0x0000000627277209 */ /* 0x008fe20007810000 */
[----:B------:R-:W3:Y:S04]  /*7fc0*/  SHFL.BFLY PT, R5, R38, 0x1, 0x1f ;  /* 0x0c201f0026057f89 */ /* 0x000ee800000e0000 */
[----:B------:R-:W4:Y:S04]  /*7fd0*/  SHFL.BFLY PT, R3, R36, 0x2, 0x1f ;  /* 0x0c401f0024037f89 */ /* 0x000f2800000e0000 */
[----:B------:R-:W1:Y:S01]  /*7fe0*/  SHFL.BFLY PT, R4, R39, 0x1, 0x1f ;  /* 0x0c201f0027047f89 */ /* 0x000e6200000e0000 */
[----:B--2---:R-:W-:-:S04]  /*7ff0*/  FMNMX.FTZ R37, R37, R7, !PT ;  /* 0x0000000725257209 */ /* 0x004fc80007810000 */
[----:B------:R-:W-:Y:S02]  /*8000*/  FSETP.NEU.FTZ.AND P0, PT, R37, -INF , PT ;  /* 0xff8000002500780b */ /* 0x000fe40003f1d000 */
[----:B---3--:R-:W-:Y:S02]  /*8010*/  FMNMX.FTZ R38, R38, R5, !PT ;  /* 0x0000000526267209 */ /* 0x008fe40007810000 */
[----:B----4-:R-:W-:-:S03]  /*8020*/  FMNMX.FTZ R36, R36, R3, !PT ;  /* 0x0000000324247209 */ /* 0x010fc60007810000 */
[C---:B-1----:R-:W-:Y:S01]  /*8030*/  FMUL.FTZ R2, R38.reuse, UR9 ;  /* 0x0000000926027c20 */ /* 0x042fe20008410000 */
[----:B------:R-:W-:Y:S02]  /*8040*/  FSETP.NEU.FTZ.AND P1, PT, R38, -INF , PT ;  /* 0xff8000002600780b */ /* 0x000fe40003f3d000 */
[----:B------:R-:W-:Y:S01]  /*8050*/  FMNMX.FTZ R39, R39, R4, !PT ;  /* 0x0000000427277209 */ /* 0x000fe20007810000 */
[----:B------:R-:W1:Y:S01]  /*8060*/  SHFL.BFLY PT, R3, R36, 0x1, 0x1f ;  /* 0x0c201f0024037f89 */ /* 0x000e6200000e0000 */
[----:B------:R-:W-:Y:S02]  /*8070*/  FSEL R2, R2, RZ, P1 ;  /* 0x000000ff02027208 */ /* 0x000fe40000800000 */
[----:B------:R-:W-:-:S03]  /*8080*/  FSETP.NEU.FTZ.AND P1, PT, R39, -INF , PT ;  /* 0xff8000002700780b */ /* 0x000fc60003f3d000 */
        /* <DEDUP_REMOVED lines=33> */
[----:B-1----:R-:W-:Y:S01]  /*82a0*/  FMNMX.FTZ R36, R36, R3, !PT ;  /* 0x0000000324247209 */ /* 0x002fe20007810000 */
[----:B------:R-:W-:Y:S01]  /*82b0*/  FMUL.FTZ R3, R39, UR9 ;  /* 0x0000000927037c20 */ /* 0x000fe20008410000 */
[----:B------:R-:W-:Y:S02]  /*82c0*/  MUFU.EX2 R5, R5 ;  /* 0x0000000500057308 */ /* 0x000fe40000000800 */
[----:B------:R-:W-:-:S02]  /*82d0*/  FSEL R2, R2, RZ, P0 ;  /* 0x000000ff02027208 */ /* 0x000fc40000000000 */
[----:B------:R-:W-:Y:S01]  /*82e0*/  FSETP.NEU.FTZ.AND P0, PT, R36, -INF , PT ;  /* 0xff8000002400780b */ /* 0x000fe20003f1d000 */
[----:B------:R-:W1:Y:S01]  /*82f0*/  MUFU.EX2 R4, R22 ;  /* 0x0000001600047308 */ /* 0x000e620000000800 */
[----:B------:R-:W-:Y:S01]  /*8300*/  FSEL R3, R3, RZ, P1 ;  /* 0x000000ff03037208 */ /* 0x000fe20000800000 */
        /* <DEDUP_REMOVED lines=33> */
[----:B------:R-:W-:Y:S01]  /*8520*/  MUFU.EX2 R31, R25 ;  /* 0x00000019001f7308 */ /* 0x000fe20000000800 */
[--C-:B------:R-:W-:Y:S01]  /*8530*/  FFMA.FTZ R7, R62, UR9, -R3.reuse ;  /* 0x000000093e077c23 */ /* 0x100fe20008010803 */
[--C-:B------:R-:W-:Y:S01]  /*8540*/  FFMA.FTZ R32, R87, UR9, -R3.reuse ;  /* 0x0000000957207c23 */ /* 0x100fe20008010803 */
[--C-:B------:R-:W-:Y:S01]  /*8550*/  FFMA.FTZ R42, R89, UR9, -R3.reuse ;  /* 0x00000009592a7c23 */ /* 0x100fe20008010803 */
[----:B------:R-:W-:Y:S01]  /*8560*/  FSEL R2, R2, RZ, P0 ;  /* 0x000000ff02027208 */ /* 0x000fe20000000000 */
[----:B------:R2:W3:Y:S01]  /*8570*/  MUFU.EX2 R33, R24 ;  /* 0x0000001800217308 */ /* 0x0004e20000000800 */
[--C-:B------:R-:W-:Y:S01]  /*8580*/  FFMA.FTZ R93, R90, UR9, -R3.reuse ;  /* 0x000000095a5d7c23 */ /* 0x100fe20008010803 */
[--C-:B------:R-:W-:Y:S01]  /*8590*/  FFMA.FTZ R8, R66, UR9, -R3.reuse ;  /* 0x0000000942087c23 */ /* 0x100fe20008010803 */
[--C-:B------:R-:W-:Y:S01]  /*85a0*/  FFMA.FTZ R27, R86, UR9, -R3.reuse ;  /* 0x00000009561b7c23 */ /* 0x100fe20008010803 */
[--C-:B------:R-:W-:Y:S01]  /*85b0*/  FFMA.FTZ R46, R168, UR9, -R2.reuse ;  /* 0x00000009a82e7c23 */ /* 0x100fe20008010802 */
[----:B------:R-:W-:Y:S01]  /*85c0*/  MUFU.EX2 R25, R15 ;  /* 0x0000000f00197308 */ /* 0x000fe20000000800 */
[--C-:B------:R-:W-:Y:S01]  /*85d0*/  FFMA.FTZ R35, R88, UR9, -R3.reuse ;  /* 0x0000000958237c23 */ /* 0x100fe20008010803 */
[--C-:B------:R-:W-:Y:S01]  /*85e0*/  FFMA.FTZ R91, R211, UR9, -R3.reuse ;  /* 0x00000009d35b7c23 */ /* 0x100fe20008010803 */
[--C-:B------:R-:W-:Y:S01]  /*85f0*/  FFMA.FTZ R90, R193, UR9, -R3.reuse ;  /* 0x00000009c15a7c23 */ /* 0x100fe20008010803 */
[----:B------:R-:W-:Y:S01]  /*8600*/  MUFU.EX2 R168, R28 ;  /* 0x0000001c00a87308 */ /* 0x000fe20000000800 */
[--C-:B------:R-:W-:Y:S01]  /*8610*/  FFMA.FTZ R89, R184, UR9, -R3.reuse ;  /* 0x00000009b8597c23 */ /* 0x100fe20008010803 */
[--C-:B------:R-:W-:Y:S01]  /*8620*/  FFMA.FTZ R87, R248, UR9, -R3.reuse ;  /* 0x00000009f8577c23 */ /* 0x100fe20008010803 */
[--C-:B------:R-:W-:Y:S01]  /*8630*/  FFMA.FTZ R199, R230, UR9, -R3.reuse ;  /* 0x00000009e6c77c23 */ /* 0x100fe20008010803 */
[----:B------:R-:W4:Y:S01]  /*8640*/  MUFU.EX2 R28, R13 ;  /* 0x0000000d001c7308 */ /* 0x000f220000000800 */
        /* <DEDUP_REMOVED lines=23> */
[----:B------:R1:W-:Y:S01]  /*87c0*/  MUFU.EX2 R52, R26 ;  /* 0x0000001a00347308 */ /* 0x0003e20000000800 */
[--C-:B------:R-:W-:Y:S01]  /*87d0*/  FFMA.FTZ R60, R84, UR9, -R2.reuse ;  /* 0x00000009543c7c23 */ /* 0x100fe20008010802 */
[--C-:B------:R-:W-:Y:S01]  /*87e0*/  FFMA.FTZ R63, R197, UR9, -R2.reuse ;  /* 0x00000009c53f7c23 */ /* 0x100fe20008010802 */
[--C-:B------:R-:W-:Y:S01]  /*87f0*/  FFMA.FTZ R85, R206, UR9, -R2.reuse ;  /* 0x00000009ce557c23 */ /* 0x100fe20008010802 */
[----:B------:R3:W4:Y:S01]  /*8800*/  MUFU.EX2 R170, R29 ;  /* 0x0000001d00aa7308 */ /* 0x0007220000000800 */
[--C-:B------:R-:W-:Y:S01]  /*8810*/  FFMA.FTZ R224, R249, UR9, -R2.reuse ;  /* 0x00000009f9e07c23 */ /* 0x100fe20008010802 */
[--C-:B------:R-:W-:Y:S01]  /*8820*/  FFMA.FTZ R3, R69, UR9, -R2.reuse ;  /* 0x0000000945037c23 */ /* 0x100fe20008010802 */
[--C-:B--2---:R-:W-:Y:S01]  /*8830*/  FFMA.FTZ R24, R70, UR9, -R2.reuse ;  /* 0x0000000946187c23 */ /* 0x104fe20008010802 */
[--C-:B------:R-:W-:Y:S01]  /*8840*/  FFMA.FTZ R30, R30, UR9, -R2.reuse ;  /* 0x000000091e1e7c23 */ /* 0x100fe20008010802 */
[--C-:B------:R-:W-:Y:S01]  /*8850*/  FFMA.FTZ R43, R81, UR9, -R2.reuse ;  /* 0x00000009512b7c23 */ /* 0x100fe20008010802 */
[--C-:B------:R-:W-:Y:S01]  /*8860*/  FFMA.FTZ R61, R82, UR9, -R2.reuse ;  /* 0x00000009523d7c23 */ /* 0x100fe20008010802 */
[--C-:B------:R-:W-:Y:S01]  /*8870*/  FFMA.FTZ R55, R83, UR9, -R2.reuse ;  /* 0x0000000953377c23 */ /* 0x100fe20008010802 */
[--C-:B------:R-:W-:Y:S01]  /*8880*/  FFMA.FTZ R84, R239, UR9, -R2.reuse ;  /* 0x00000009ef547c23 */ /* 0x100fe20008010802 */
[--C-:B------:R-:W-:Y:S01]  /*8890*/  FFMA.FTZ R200, R195, UR9, -R2.reuse ;  /* 0x00000009c3c87c23 */ /* 0x100fe20008010802 */
[--C-:B-1----:R-:W-:Y:S01]  /*88a0*/  FFMA.FTZ R26, R71, UR9, -R2.reuse ;  /* 0x00000009471a7c23 */ /* 0x102fe20008010802 */
[--C-:B------:R-:W-:Y:S01]  /*88b0*/  FFMA.FTZ R217, R185, UR9, -R2.reuse ;  /* 0x00000009b9d97c23 */ /* 0x100fe20008010802 */
[--C-:B------:R-:W-:Y:S01]  /*88c0*/  FFMA.FTZ R207, R169, UR9, -R2.reuse ;  /* 0x00000009a9cf7c23 */ /* 0x100fe20008010802 */
[--C-:B------:R-:W-:Y:S01]  /*88d0*/  FFMA.FTZ R210, R252, UR9, -R2.reuse ;  /* 0x00000009fcd27c23 */ /* 0x100fe20008010802 */
[--C-:B---3--:R-:W-:Y:S01]  /*88e0*/  FFMA.FTZ R29, R80, UR9, -R2.reuse ;  /* 0x00000009501d7c23 */ /* 0x108fe20008010802 */
        /* <DEDUP_REMOVED lines=11> */
[----:B------:R-:W-:Y:S01]  /*89a0*/  F2FP.BF16.F32.PACK_AB R2, R4, R5 ;  /* 0x000000050402723e */ /* 0x000fe200000010ff */
[----:B------:R-:W-:Y:S01]  /*89b0*/  MUFU.EX2 R218, R10 ;  /* 0x0000000a00da7308 */ /* 0x000fe20000000800 */
[----:B------:R-:W-:Y:S01]  /*89c0*/  LEA R192, R0, UR4, 0x1 ;  /* 0x0000000400c07c11 */ /* 0x000fe2000f8e08ff */
[----:B------:R-:W-:Y:S01]  /*89d0*/  IMAD.MOV.U32 R239, RZ, RZ, 0x20 ;  /* 0x00000020ffef7424 */ /* 0x000fe200078e00ff */
[----:B------:R-:W-:Y:S01]  /*89e0*/  LOP3.LUT R76, R2, R76, RZ, 0xc0, !PT ;  /* 0x0000004c024c7212 */ /* 0x000fe200078ec0ff */
[----:B------:R-:W1:Y:S01]  /*89f0*/  MUFU.EX2 R58, R9 ;  /* 0x00000009003a7308 */ /* 0x000e620000000800 */
[----:B------:R-:W-:Y:S01]  /*8a00*/  F2FP.BF16.F32.PACK_AB R2, R33, R31 ;  /* 0x0000001f2102723e */ /* 0x000fe200000010ff */
[----:B------:R-:W2:Y:S01]  /*8a10*/  LDSM.16.MT88.4 R68, [R192+0x4000] ;  /* 0x00400000c044783b */ /* 0x000ea20000004200 */
[----:B------:R-:W-:Y:S01]  /*8a20*/  SEL R239, R239, 0xffffffe0, !P2 ;  /* 0xffffffe0efef7807 */ /* 0x000fe20005000000 */
[----:B------:R-:W-:Y:S01]  /*8a30*/  MUFU.EX2 R40, R23 ;  /* 0x0000001700287308 */ /* 0x000fe20000000800 */
[----:B------:R-:W-:Y:S01]  /*8a40*/  LOP3.LUT R78, R2, R78, RZ, 0xc0, !PT ;  /* 0x0000004e024e7212 */ /* 0x000fe200078ec0ff */
[----:B------:R-:W3:Y:S01]  /*8a50*/  LDSM.16.MT88.4 R80, [R192+0x4400] ;  /* 0x00440000c050783b */ /* 0x000ee20000004200 */
[----:B----4-:R-:W-:Y:S01]  /*8a60*/  F2FP.BF16.F32.PACK_AB R2, R28, R25 ;  /* 0x000000191c02723e */ /* 0x010fe200000010ff */
[----:B------:R-:W-:Y:S01]  /*8a70*/  MUFU.EX2 R23, R17 ;  /* 0x0000001100177308 */ /* 0x000fe20000000800 */
[----:B------:R-:W-:-:S02]  /*8a80*/  IMAD.MOV.U32 R231, RZ, RZ, R66 ;  /* 0x000000ffffe77224 */ /* 0x000fc400078e0042 */
[----:B------:R-:W-:Y:S01]  /*8a90*/  FADD.FTZ R53, R5, R4 ;  /* 0x0000000405357221 */ /* 0x000fe20000010000 */
[----:B------:R-:W-:Y:S01]  /*8aa0*/  LOP3.LUT R79, R2, R79, RZ, 0xc0, !PT ;  /* 0x0000004f024f7212 */ /* 0x000fe200078ec0ff */
[----:B------:R-:W4:Y:S01]  /*8ab0*/  MUFU.EX2 R22, R16 ;  /* 0x0000001000167308 */ /* 0x000f220000000800 */
[----:B------:R-:W-:Y:S01]  /*8ac0*/  F2FP.BF16.F32.PACK_AB R2, R168, R170 ;  /* 0x000000aaa802723e */ /* 0x000fe200000010ff */
[----:B------:R-:W-:Y:S02]  /*8ad0*/  IMAD.MOV.U32 R226, RZ, RZ, R65 ;  /* 0x000000ffffe27224 */ /* 0x000fe400078e0041 */
[----:B------:R4:W-:Y:S01]  /*8ae0*/  MUFU.EX2 R15, R32 ;  /* 0x00000020000f7308 */ /* 0x0009e20000000800 */
[----:B------:R-:W-:Y:S02]  /*8af0*/  LOP3.LUT R74, R2, R74, RZ, 0xc0, !PT ;  /* 0x0000004a024a7212 */ /* 0x000fe400078ec0ff */
[----:B-1----:R-:W-:Y:S01]  /*8b00*/  F2FP.BF16.F32.PACK_AB R2, R58, R218 ;  /* 0x000000da3a02723e */ /* 0x002fe200000010ff */
[----:B------:R-:W-:Y:S03]  /*8b10*/  MUFU.EX2 R41, R12 ;  /* 0x0000000c00297308 */ /* 0x000fe60000000800 */
[----:B------:R-:W-:Y:S01]  /*8b20*/  LOP3.LUT R75, R2, R75, RZ, 0xc0, !PT ;  /* 0x0000004b024b7212 */ /* 0x000fe200078ec0ff */
[----:B------:R-:W1:Y:S01]  /*8b30*/  MUFU.EX2 R195, R11 ;  /* 0x0000000b00c37308 */ /* 0x000e620000000800 */
[----:B----4-:R-:W-:-:S03]  /*8b40*/  F2FP.BF16.F32.PACK_AB R2, R22, R23 ;  /* 0x000000171602723e */ /* 0x010fc600000010ff */
[----:B------:R4:W-:Y:S01]  /*8b50*/  MUFU.EX2 R14, R26 ;  /* 0x0000001a000e7308 */ /* 0x0009e20000000800 */
[----:B------:R-:W-:Y:S01]  /*8b60*/  LOP3.LUT R77, R2, R77, RZ, 0xc0, !PT ;  /* 0x0000004d024d7212 */ /* 0x000fe200078ec0ff */
[----:B------:R-:W-:Y:S02]  /*8b70*/  IMAD.MOV.U32 R32, RZ, RZ, R64 ;  /* 0x000000ffff207224 */ /* 0x000fe400078e0040 */
[----:B------:R-:W-:Y:S01]  /*8b80*/  MUFU.EX2 R17, R7 ;  /* 0x0000000700117308 */ /* 0x000fe20000000800 */
[----:B------:R-:W-:-:S03]  /*8b90*/  F2FP.BF16.F32.PACK_AB R2, R52, R40 ;  /* 0x000000283402723e */ /* 0x000fc600000010ff */
[----:B------:R-:W2:Y:S01]  /*8ba0*/  MUFU.EX2 R16, R6 ;  /* 0x0000000600107308 */ /* 0x000ea20000000800 */
[----:B------:R-:W-:Y:S02]  /*8bb0*/  LOP3.LUT R72, R2, R72, RZ, 0xc0, !PT ;  /* 0x0000004802487212 */ /* 0x000fe400078ec0ff */
[----:B-1----:R-:W-:Y:S01]  /*8bc0*/  F2FP.BF16.F32.PACK_AB R2, R195, R41 ;  /* 0x00000029c302723e */ /* 0x002fe200000010ff */
[----:B------:R-:W-:Y:S01]  /*8bd0*/  MUFU.EX2 R19, R21 ;  /* 0x0000001500137308 */ /* 0x000fe20000000800 */
[----:B----4-:R-:W-:Y:S02]  /*8be0*/  IMAD.MOV.U32 R26, RZ, RZ, R15 ;  /* 0x000000ffff1a7224 */ /* 0x010fe400078e000f */
[----:B------:R-:W-:Y:S01]  /*8bf0*/  LOP3.LUT R73, R2, R73, RZ, 0xc0, !PT ;  /* 0x0000004902497212 */ /* 0x000fe200078ec0ff */
[----:B------:R-:W1:Y:S04]  /*8c00*/  MUFU.EX2 R15, R30 ;  /* 0x0000001e000f7308 */ /* 0x000e680000000800 */
[----:B------:R-:W-:Y:S01]  /*8c10*/  MUFU.EX2 R13, R3 ;  /* 0x00000003000d7308 */ /* 0x000fe20000000800 */
[----:B--2---:R-:W-:-:S03]  /*8c20*/  F2FP.BF16.F32.PACK_AB R2, R16, R17 ;  /* 0x000000111002723e */ /* 0x004fc600000010ff */
[----:B------:R2:W4:Y:S01]  /*8c30*/  MUFU.EX2 R12, R24 ;  /* 0x00000018000c7308 */ /* 0x0005220000000800 */
[----:B------:R-:W-:-:S03]  /*8c40*/  LOP3.LUT R48, R2, R48, RZ, 0xc0, !PT ;  /* 0x0000003002307212 */ /* 0x000fc600078ec0ff */
[----:B------:R-:W3:Y:S01]  /*8c50*/  MUFU.EX2 R21, R27 ;  /* 0x0000001b00157308 */ /* 0x000ee20000000800 */
[----:B-1----:R-:W-:Y:S01]  /*8c60*/  F2FP.BF16.F32.PACK_AB R0, R15, R14 ;  /* 0x0000000e0f00723e */ /* 0x002fe200000010ff */
[----:B------:R-:W-:Y:S02]  /*8c70*/  IMAD.MOV.U32 R30, RZ, RZ, R59 ;  /* 0x000000ffff1e7224 */ /* 0x000fe400078e003b */
[----:B------:R1:W1:Y:S01]  /*8c80*/  MUFU.EX2 R18, R8 ;  /* 0x0000000800127308 */ /* 0x0002620000000800 */
[----:B------:R-:W-:-:S03]  /*8c90*/  LOP3.LUT R51, R0, R51, RZ, 0xc0, !PT ;  /* 0x0000003300337212 */ /* 0x000fc600078ec0ff */
[----:B------:R-:W1:Y:S01]  /*8ca0*/  MUFU.EX2 R3, R35 ;  /* 0x0000002300037308 */ /* 0x000e620000000800 */
[----:B--2---:R-:W-:Y:S01]  /*8cb0*/  IMAD.IADD R24, R239, 0x1, R192 ;  /* 0x00000001ef187824 */ /* 0x004fe200078e02c0 */
[----:B----4-:R-:W-:Y:S02]  /*8cc0*/  F2FP.BF16.F32.PACK_AB R2, R12, R13 ;  /* 0x0000000d0c02723e */ /* 0x010fe400000010ff */
[----:B------:R-:W-:Y:S01]  /*8cd0*/  MUFU.EX2 R20, R34 ;  /* 0x0000002200147308 */ /* 0x000fe20000000800 */
[----:B---3--:R-:W-:Y:S01]  /*8ce0*/  F2FP.BF16.F32.PACK_AB R0, R26, R21 ;  /* 0x000000151a00723e */ /* 0x008fe200000010ff */
[----:B------:R-:W2:Y:S02]  /*8cf0*/  LDSM.16.MT88.4 R64, [R24+0x4000] ;  /* 0x004000001840783b */ /* 0x000ea40000004200 */
[----:B------:R3:W4:Y:S01]  /*8d00*/  MUFU.EX2 R185, R29 ;  /* 0x0000001d00b97308 */ /* 0x0007220000000800 */
[----:B------:R-:W-:Y:S01]  /*8d10*/  LOP3.LUT R49, R2, R49, RZ, 0xc0, !PT ;  /* 0x0000003102317212 */ /* 0x000fe200078ec0ff */
[----:B-1----:R-:W-:Y:S01]  /*8d20*/  HMMA.16816.F32.BF16 R8, R76, R68, RZ ;  /* 0x000000444c08723c */ /* 0x002fe200000418ff */
[----:B------:R-:W-:Y:S01]  /*8d30*/  F2FP.BF16.F32.PACK_AB R2, R19, R18 ;  /* 0x000000121302723e */ /* 0x000fe200000010ff */
[----:B------:R-:W1:Y:S01]  /*8d40*/  MUFU.EX2 R252, R42 ;  /* 0x0000002a00fc7308 */ /* 0x000e620000000800 */
[----:B------:R-:W-:-:S02]  /*8d50*/  LOP3.LUT R44, R0, R45, RZ, 0xc0, !PT ;  /* 0x0000002d002c7212 */ /* 0x000fc400078ec0ff */
[----:B------:R-:W-:Y:S01]  /*8d60*/  LOP3.LUT R50, R2, R50, RZ, 0xc0, !PT ;  /* 0x0000003202327212 */ /* 0x000fe200078ec0ff */
[----:B------:R-:W-:Y:S01]  /*8d70*/  MUFU.EX2 R169, R43 ;  /* 0x0000002b00a97308 */ /* 0x000fe20000000800 */
[----:B------:R-:W-:-:S03]  /*8d80*/  FADD.FTZ R2, R17, R16 ;  /* 0x0000001011027221 */ /* 0x000fc60000010000 */
[----:B------:R1:W1:Y:S01]  /*8d90*/  MUFU.EX2 R227, R46 ;  /* 0x0000002e00e37308 */ /* 0x0002620000000800 */
[----:B---3--:R-:W-:Y:S01]  /*8da0*/  IMAD.MOV.U32 R29, RZ, RZ, R3 ;  /* 0x000000ffff1d7224 */ /* 0x008fe200078e0003 */
[----:B----4-:R-:W-:Y:S01]  /*8db0*/  F2FP.BF16.F32.PACK_AB R0, R185, R20 ;  /* 0x00000014b900723e */ /* 0x010fe200000010ff */
[----:B------:R-:W-:Y:S01]  /*8dc0*/  HMMA.16816.F32.BF16 R4, R48, R68, RZ ;  /* 0x000000443004723c */ /* 0x000fe200000418ff */
[----:B------:R-:W-:Y:S01]  /*8dd0*/  FADD.FTZ R3, R23, R22 ;  /* 0x0000001617037221 */ /* 0x000fe20000010000 */
[----:B------:R-:W-:Y:S01]  /*8de0*/  IMAD.MOV.U32 R23, RZ, RZ, R58 ;  /* 0x000000ffff177224 */ /* 0x000fe200078e003a */
[----:B------:R-:W-:Y:S01]  /*8df0*/  LOP3.LUT R45, R0, R47, RZ, 0xc0, !PT ;  /* 0x0000002f002d7212 */ /* 0x000fe200078ec0ff */
[----:B------:R-:W-:Y:S01]  /*8e00*/  MUFU.EX2 R229, R93 ;  /* 0x0000005d00e57308 */ /* 0x000fe20000000800 */
[----:B-1----:R-:W-:-:S03]  /*8e10*/  F2FP.BF16.F32.PACK_AB R0, R252, R29 ;  /* 0x0000001dfc00723e */ /* 0x002fc600000010ff */
[-C--:B------:R-:W-:Y:S01]  /*8e20*/  HMMA.16816.F32.BF16 R220, R72, R80.reuse, R8 ;  /* 0x0000005048dc723c */ /* 0x080fe20000041808 */
[----:B------:R-:W1:Y:S01]  /*8e30*/  MUFU.EX2 R232, R92 ;  /* 0x0000005c00e87308 */ /* 0x000e620000000800 */
[----:B------:R-:W-:Y:S02]  /*8e40*/  LOP3.LUT R46, R0, R56, RZ, 0xc0, !PT ;  /* 0x00000038002e7212 */ /* 0x000fe400078ec0ff */
[----:B------:R-:W-:Y:S01]  /*8e50*/  F2FP.BF16.F32.PACK_AB R0, R227, R169 ;  /* 0x000000a9e300723e */ /* 0x000fe200000010ff */
[----:B------:R-:W3:Y:S03]  /*8e60*/  MUFU.EX2 R16, R143 ;  /* 0x0000008f00107308 */ /* 0x000ee60000000800 */
[----:B------:R-:W-:Y:S01]  /*8e70*/  LOP3.LUT R47, R0, R57, RZ, 0xc0, !PT ;  /* 0x00000039002f7212 */ /* 0x000fe200078ec0ff */
[----:B------:R-:W-:Y:S01]  /*8e80*/  MUFU.EX2 R17, R145 ;  /* 0x0000009100117308 */ /* 0x000fe20000000800 */
[----:B------:R-:W4:Y:S03]  /*8e90*/  LDSM.16.MT88.4 R56, [R24+0x4400] ;  /* 0x004400001838783b */ /* 0x000f260000004200 */
[----:B------:R3:W-:Y:S02]  /*8ea0*/  MUFU.EX2 R27, R133 ;  /* 0x00000085001b7308 */ /* 0x0007e40000000800 */
[----:B------:R-:W-:Y:S02]  /*8eb0*/  HMMA.16816.F32.BF16 R4, R44, R80, R4 ;  /* 0x000000502c04723c */ /* 0x000fe40000041804 */
[----:B------:R-:W-:Y:S02]  /*8ec0*/  MUFU.EX2 R234, R91 ;  /* 0x0000005b00ea7308 */ /* 0x000fe40000000800 */
[----:B------:R-:W-:-:S02]  /*8ed0*/  IMAD.MOV.U32 R0, RZ, RZ, R220 ;  /* 0x000000ffff007224 */ /* 0x000fc400078e00dc */
[----:B------:R-:W-:Y:S01]  /*8ee0*/  IMAD.MOV.U32 R35, RZ, RZ, R223 ;  /* 0x000000ffff237224 */ /* 0x000fe200078e00df */
[----:B------:R-:W-:Y:S01]  /*8ef0*/  MUFU.EX2 R235, R90 ;  /* 0x0000005a00eb7308 */ /* 0x000fe20000000800 */
[----:B--2---:R-:W-:Y:S01]  /*8f00*/  HMMA.16816.F32.BF16 R8, R76, R64, RZ ;  /* 0x000000404c08723c */ /* 0x004fe200000418ff */
[----:B------:R-:W-:Y:S02]  /*8f10*/  IMAD.MOV.U32 R22, RZ, RZ, R0 ;  /* 0x000000ffff167224 */ /* 0x000fe400078e0000 */
[----:B------:R-:W-:Y:S01]  /*8f20*/  FADD.FTZ R0, R13, R12 ;  /* 0x0000000c0d007221 */ /* 0x000fe20000010000 */
[----:B------:R-:W-:Y:S01]  /*8f30*/  IMAD.MOV.U32 R43, RZ, RZ, R221 ;  /* 0x000000ffff2b7224 */ /* 0x000fe200078e00dd */
[----:B------:R-:W-:Y:S01]  /*8f40*/  MUFU.EX2 R225, R55 ;  /* 0x0000003700e17308 */ /* 0x000fe20000000800 */
[----:B------:R-:W-:Y:S02]  /*8f50*/  IMAD.MOV.U32 R42, RZ, RZ, R222 ;  /* 0x000000ffff2a7224 */ /* 0x000fe400078e00de */
[----:B------:R-:W-:Y:S01]  /*8f60*/  FADD.FTZ R0, R14, R0 ;  /* 0x000000000e007221 */ /* 0x000fe20000010000 */
[----:B------:R-:W-:Y:S03]  /*8f70*/  MUFU.EX2 R237, R89 ;  /* 0x0000005900ed7308 */ /* 0x000fe60000000800 */
        /* <DEDUP_REMOVED lines=10> */
[----:B------:R-:W-:Y:S01]  /*9020*/  IMAD.MOV.U32 R31, RZ, RZ, R218 ;  /* 0x000000ffff1f7224 */ /* 0x000fe200078e00da */
[----:B------:R-:W-:Y:S01]  /*9030*/  HMMA.16816.F32.BF16 R4, R48, R64, RZ ;  /* 0x000000403004723c */ /* 0x000fe200000418ff */
[----:B------:R-:W-:Y:S01]  /*9040*/  IMAD.MOV.U32 R28, RZ, RZ, R219 ;  /* 0x000000ffff1c7224 */ /* 0x000fe200078e00db */
[----:B------:R-:W-:Y:S01]  /*9050*/  MUFU.EX2 R218, R61 ;  /* 0x0000003d00da7308 */ /* 0x000fe20000000800 */
[----:B------:R-:W-:Y:S01]  /*9060*/  FADD.FTZ R3, R19, R3 ;  /* 0x0000000313037221 */ /* 0x000fe20000010000 */
[----:B------:R-:W-:-:S02]  /*9070*/  IMAD.MOV.U32 R19, RZ, RZ, R193 ;  /* 0x000000ffff137224 */ /* 0x000fc400078e00c1 */
[----:B------:R-:W-:Y:S01]  /*9080*/  FADD.FTZ R193, R20, R0 ;  /* 0x0000000014c17221 */ /* 0x000fe20000010000 */
[----:B------:R-:W2:Y:S01]  /*9090*/  MUFU.EX2 R219, R60 ;  /* 0x0000003c00db7308 */ /* 0x000ea20000000800 */
[----:B-1----:R-:W-:Y:S01]  /*90a0*/  F2FP.BF16.F32.PACK_AB R0, R232, R229 ;  /* 0x000000e5e800723e */ /* 0x002fe200000010ff */
[----:B----4-:R-:W-:Y:S01]  /*90b0*/  HMMA.16816.F32.BF16 R220, R72, R56, R8 ;  /* 0x0000003848dc723c */ /* 0x010fe20000041808 */
[----:B------:R-:W-:Y:S01]  /*90c0*/  FADD.FTZ R2, R40, R2 ;  /* 0x0000000228027221 */ /* 0x000fe20000010000 */
[----:B------:R1:W-:Y:S01]  /*90d0*/  MUFU.EX2 R15, R149 ;  /* 0x00000095000f7308 */ /* 0x0003e20000000800 */
[----:B------:R-:W-:Y:S02]  /*90e0*/  IMAD.MOV.U32 R33, RZ, RZ, R238 ;  /* 0x000000ffff217224 */ /* 0x000fe400078e00ee */
[----:B------:R-:W-:Y:S01]  /*90f0*/  FADD.FTZ R3, R21, R3 ;  /* 0x0000000315037221 */ /* 0x000fe20000010000 */
[----:B------:R-:W-:Y:S01]  /*9100*/  IMAD.MOV.U32 R40, RZ, RZ, R184 ;  /* 0x000000ffff287224 */ /* 0x000fe200078e00b8 */
[----:B------:R4:W-:Y:S01]  /*9110*/  MUFU.EX2 R53, R125 ;  /* 0x0000007d00357308 */ /* 0x0009e20000000800 */
[----:B---3--:R-:W-:-:S02]  /*9120*/  IMAD.MOV.U32 R133, RZ, RZ, R19 ;  /* 0x000000ffff857224 */ /* 0x008fc400078e0013 */
[----:B------:R-:W-:Y:S01]  /*9130*/  FADD.FTZ R184, R52, R2 ;  /* 0x0000000234b87221 */ /* 0x000fe20000010000 */
[----:B------:R-:W-:Y:S04]  /*9140*/  MUFU.EX2 R240, R88 ;  /* 0x0000005800f07308 */ /* 0x000fe80000000800 */
[----:B------:R-:W-:Y:S01]  /*9150*/  MUFU.EX2 R10, R147 ;  /* 0x00000093000a7308 */ /* 0x000fe20000000800 */
[----:B-1----:R-:W-:Y:S02]  /*9160*/  IMAD.MOV.U32 R149, RZ, RZ, R28 ;  /* 0x000000ffff957224 */ /* 0x002fe400078e001c */
[----:B------:R-:W-:Y:S01]  /*9170*/  IMAD.MOV.U32 R28, RZ, RZ, R26 ;  /* 0x000000ffff1c7224 */ /* 0x000fe200078e001a */
[----:B------:R1:W-:Y:S01]  /*9180*/  MUFU.EX2 R143, R127 ;  /* 0x0000007f008f7308 */ /* 0x0003e20000000800 */
[----:B------:R-:W-:-:S02]  /*9190*/  IMAD.MOV.U32 R26, RZ, RZ, R226 ;  /* 0x000000ffff1a7224 */ /* 0x000fc400078e00e2 */
[----:B----4-:R-:W-:Y:S01]  /*91a0*/  IMAD.MOV.U32 R125, RZ, RZ, R16 ;  /* 0x000000ffff7d7224 */ /* 0x010fe200078e0010 */
[----:B------:R-:W3:Y:S01]  /*91b0*/  MUFU.EX2 R226, R54 ;  /* 0x0000003600e27308 */ /* 0x000ee20000000800 */
[----:B------:R-:W-:Y:S01]  /*91c0*/  LOP3.LUT R16, R0, R94, RZ, 0xc0, !PT ;  /* 0x0000005e00107212 */ /* 0x000fe200078ec0ff */
[----:B------:R-:W-:Y:S01]  /*91d0*/  IMAD.MOV.U32 R18, RZ, RZ, R223 ;  /* 0x000000ffff127224 */ /* 0x000fe200078e00df */
[----:B--2---:R-:W-:Y:S01]  /*91e0*/  F2FP.BF16.F32.PACK_AB R0, R219, R218 ;  /* 0x000000dadb00723e */ /* 0x004fe200000010ff */
[----:B------:R-:W-:Y:S01]  /*91f0*/  IMAD.MOV.U32 R13, RZ, RZ, R221 ;  /* 0x000000ffff0d7224 */ /* 0x000fe200078e00dd */
[----:B------:R2:W-:Y:S01]  /*9200*/  MUFU.EX2 R34, R131 ;  /* 0x0000008300227308 */ /* 0x0005e20000000800 */
[----:B------:R-:W-:Y:S02]  /*9210*/  IMAD.MOV.U32 R8, RZ, RZ, R222 ;  /* 0x000000ffff087224 */ /* 0x000fe400078e00de */
[----:B------:R-:W-:Y:S01]  /*9220*/  IMAD.MOV.U32 R9, RZ, RZ, R220 ;  /* 0x000000ffff097224 */ /* 0x000fe200078e00dc */
[----:B------:R-:W-:Y:S01]  /*9230*/  MUFU.EX2 R64, R139 ;  /* 0x0000008b00407308 */ /* 0x000fe20000000800 */
[----:B------:R-:W-:Y:S01]  /*9240*/  HMMA.16816.F32.BF16 R220, R44, R56, R4 ;  /* 0x000000382cdc723c */ /* 0x000fe20000041804 */
[----:B-1----:R-:W-:Y:S01]  /*9250*/  IMAD.MOV.U32 R127, RZ, RZ, R17 ;  /* 0x000000ffff7f7224 */ /* 0x002fe200078e0011 */
[----:B------:R-:W-:Y:S01]  /*9260*/  LOP3.LUT R17, R0, R95, RZ, 0xc0, !PT ;  /* 0x0000005f00117212 */ /* 0x000fe200078ec0ff */
[----:B------:R-:W1:Y:S01]  /*9270*/  MUFU.EX2 R6, R137 ;  /* 0x0000008900067308 */ /* 0x000e620000000800 */
[----:B------:R-:W-:Y:S01]  /*9280*/  IMAD.MOV.U32 R57, RZ, RZ, R8 ;  /* 0x000000ffff397224 */ /* 0x000fe200078e0008 */
[----:B------:R-:W-:Y:S01]  /*9290*/  F2FP.BF16.F32.PACK_AB R0, R235, R234 ;  /* 0x000000eaeb00723e */ /* 0x000fe200000010ff */
[----:B------:R-:W-:Y:S01]  /*92a0*/  IMAD.MOV.U32 R8, RZ, RZ, R227 ;  /* 0x000000ffff087224 */ /* 0x000fe200078e00e3 */
[----:B------:R-:W-:Y:S01]  /*92b0*/  MUFU.EX2 R241, R87 ;  /* 0x0000005700f17308 */ /* 0x000fe20000000800 */
[----:B------:R-:W-:Y:S01]  /*92c0*/  IMAD.MOV.U32 R4, RZ, RZ, R18 ;  /* 0x000000ffff047224 */ /* 0x000fe200078e0012 */
[----:B------:R-:W-:Y:S01]  /*92d0*/  LOP3.LUT R18, R0, R118, RZ, 0xc0, !PT ;  /* 0x0000007600127212 */ /* 0x000fe200078ec0ff */
[----:B--2---:R-:W-:Y:S01]  /*92e0*/  IMAD.MOV.U32 R131, RZ, RZ, R27 ;  /* 0x000000ffff837224 */ /* 0x004fe200078e001b */
[----:B------:R-:W-:Y:S01]  /*92f0*/  MUFU.EX2 R227, R62 ;  /* 0x0000003e00e37308 */ /* 0x000fe20000000800 */
[----:B------:R-:W-:Y:S01]  /*9300*/  IMAD.MOV.U32 R27, RZ, RZ, R228 ;  /* 0x000000ffff1b7224 */ /* 0x000fe200078e00e4 */
[----:B---3--:R-:W-:Y:S01]  /*9310*/  F2FP.BF16.F32.PACK_AB R0, R226, R225 ;  /* 0x000000e1e200723e */ /* 0x008fe200000010ff */
[----:B------:R-:W-:Y:S01]  /*9320*/  IMAD.MOV.U32 R56, RZ, RZ, R13 ;  /* 0x000000ffff387224 */ /* 0x000fe200078e000d */
[----:B------:R-:W2:Y:S01]  /*9330*/  MUFU.EX2 R228, R63 ;  /* 0x0000003f00e47308 */ /* 0x000ea20000000800 */
[----:B------:R-:W-:Y:S01]  /*9340*/  IMAD.MOV.U32 R5, RZ, RZ, R31 ;  /* 0x000000ffff057224 */ /* 0x000fe200078e001f */
[----:B------:R-:W-:Y:S01]  /*9350*/  LOP3.LUT R19, R0, R120, RZ, 0xc0, !PT ;  /* 0x0000007800137212 */ /* 0x000fe200078ec0ff */
[----:B------:R-:W-:Y:S01]  /*9360*/  IMAD.MOV.U32 R13, RZ, RZ, R30 ;  /* 0x000000ffff0d7224 */ /* 0x000fe200078e001e */
[----:B------:R-:W3:Y:S01]  /*9370*/  MUFU.EX2 R239, R86 ;  /* 0x0000005600ef7308 */ /* 0x000ee20000000800 */
[----:B------:R-:W-:Y:S01]  /*9380*/  IMAD.MOV.U32 R30, RZ, RZ, R231 ;  /* 0x000000ffff1e7224 */ /* 0x000fe200078e00e7 */
[----:B------:R-:W-:Y:S01]  /*9390*/  F2FP.BF16.F32.PACK_AB R0, R240, R237 ;  /* 0x000000edf000723e */ /* 0x000fe200000010ff */
[----:B------:R-:W-:Y:S01]  /*93a0*/  IMAD.MOV.U32 R31, RZ, RZ, R230 ;  /* 0x000000ffff1f7224 */ /* 0x000fe200078e00e6 */
[----:B------:R-:W-:Y:S01]  /*93b0*/  MUFU.EX2 R137, R135 ;  /* 0x0000008700897308 */ /* 0x000fe20000000800 */
[----:B-1----:R-:W-:-:S02]  /*93c0*/  IMAD.MOV.U32 R2, RZ, RZ, R6 ;  /* 0x000000ffff027224 */ /* 0x002fc400078e0006 */
[----:B------:R-:W-:Y:S01]  /*93d0*/  IMAD.MOV.U32 R6, RZ, RZ, R33 ;  /* 0x000000ffff067224 */ /* 0x000fe200078e0021 */
[----:B------:R-:W-:Y:S01]  /*93e0*/  MUFU.EX2 R135, R122 ;  /* 0x0000007a00877308 */ /* 0x000fe20000000800 */
[----:B------:R-:W-:Y:S01]  /*93f0*/  IMAD.MOV.U32 R33, RZ, RZ, R32 ;  /* 0x000000ffff217224 */ /* 0x000fe200078e0020 */
[----:B------:R-:W-:Y:S02]  /*9400*/  LOP3.LUT R32, R0, R96, RZ, 0xc0, !PT ;  /* 0x0000006000207212 */ /* 0x000fe400078ec0ff */
[----:B------:R1:W-:Y:S01]  /*9410*/  MUFU.EX2 R11, R102 ;  /* 0x00000066000b7308 */ /* 0x0003e20000000800 */
[----:B--2---:R-:W-:-:S03]  /*9420*/  F2FP.BF16.F32.PACK_AB R0, R228, R227 ;  /* 0x000000e3e400723e */ /* 0x004fc600000010ff */
[----:B------:R2:W-:Y:S04]  /*9430*/  MUFU.EX2 R122, R101 ;  /* 0x00000065007a7308 */ /* 0x0005e80000000800 */
[----:B------:R-:W-:Y:S04]  /*9440*/  MUFU.EX2 R230, R84 ;  /* 0x0000005400e67308 */ /* 0x000fe80000000800 */
[----:B------:R-:W4:Y:S01]  /*9450*/  MUFU.EX2 R231, R85 ;  /* 0x0000005500e77308 */ /* 0x000f220000000800 */
[----:B-1----:R-:W-:-:S03]  /*9460*/  IMAD.MOV.U32 R102, RZ, RZ, R125 ;  /* 0x000000ffff667224 */ /* 0x002fc600078e007d */
[----:B------:R-:W-:Y:S01]  /*9470*/  MUFU.EX2 R14, R129 ;  /* 0x00000081000e7308 */ /* 0x000fe20000000800 */
[----:B------:R-:W-:Y:S02]  /*9480*/  IMAD.MOV.U32 R125, RZ, RZ, R131 ;  /* 0x000000ffff7d7224 */ /* 0x000fe400078e0083 */
[----:B--2---:R-:W-:Y:S01]  /*9490*/  IMAD.MOV.U32 R101, RZ, RZ, R10 ;  /* 0x000000ffff657224 */ /* 0x004fe200078e000a */
[----:B------:R-:W1:Y:S01]  /*94a0*/  MUFU.EX2 R126, R126 ;  /* 0x0000007e007e7308 */ /* 0x000e620000000800 */
[----:B------:R-:W-:Y:S02]  /*94b0*/  IMAD.MOV.U32 R10, RZ, RZ, R40 ;  /* 0x000000ffff0a7224 */ /* 0x000fe400078e0028 */
[----:B------:R-:W-:Y:S01]  /*94c0*/  IMAD.MOV.U32 R40, RZ, RZ, R23 ;  /* 0x000000ffff287224 */ /* 0x000fe200078e0017 */
[----:B------:R2:W-:Y:S01]  /*94d0*/  MUFU.EX2 R129, R103 ;  /* 0x0000006700817308 */ /* 0x0005e20000000800 */
[----:B------:R-:W-:Y:S02]  /*94e0*/  IMAD.MOV.U32 R23, RZ, RZ, R29 ;  /* 0x000000ffff177224 */ /* 0x000fe400078e001d */
[----:B------:R-:W-:Y:S01]  /*94f0*/  IMAD.MOV.U32 R29, RZ, RZ, R248 ;  /* 0x000000ffff1d7224 */ /* 0x000fe200078e00f8 */
[----:B------:R-:W-:Y:S01]  /*9500*/  MUFU.EX2 R139, R128 ;  /* 0x00000080008b7308 */ /* 0x000fe20000000800 */
[----:B------:R-:W-:-:S02]  /*9510*/  IMAD.MOV.U32 R131, RZ, RZ, R133 ;  /* 0x000000ffff837224 */ /* 0x000fc400078e0085 */
[----:B------:R-:W-:Y:S01]  /*9520*/  IMAD.MOV.U32 R133, RZ, RZ, R10 ;  /* 0x000000ffff857224 */ /* 0x000fe200078e000a */
[----:B------:R3:W-:Y:S01]  /*9530*/  MUFU.EX2 R248, R155 ;  /* 0x0000009b00f87308 */ /* 0x0007e20000000800 */
[----:B------:R-:W-:-:S03]  /*9540*/  IMAD.MOV.U32 R10, RZ, RZ, R252 ;  /* 0x000000ffff0a7224 */ /* 0x000fc600078e00fc */
[----:B------:R4:W-:Y:S01]  /*9550*/  MUFU.EX2 R128, R123 ;  /* 0x0000007b00807308 */ /* 0x0009e20000000800 */
[----:B--2---:R-:W-:Y:S02]  /*9560*/  IMAD.MOV.U32 R103, RZ, RZ, R64 ;  /* 0x000000ffff677224 */ /* 0x004fe400078e0040 */
[----:B------:R-:W-:Y:S01]  /*9570*/  IMAD.MOV.U32 R64, RZ, RZ, R28 ;  /* 0x000000ffff407224 */ /* 0x000fe200078e001c */
[----:B------:R-:W-:Y:S01]  /*9580*/  MUFU.EX2 R7, R141 ;  /* 0x0000008d00077308 */ /* 0x000fe20000000800 */
[----:B------:R-:W-:-:S03]  /*9590*/  IMAD.MOV.U32 R28, RZ, RZ, R249 ;  /* 0x000000ffff1c7224 */ /* 0x000fc600078e00f9 */
[----:B------:R-:W-:Y:S01]  /*95a0*/  MUFU.EX2 R243, R111 ;  /* 0x0000006f00f37308 */ /* 0x000fe20000000800 */
[----:B---3--:R-:W-:Y:S02]  /*95b0*/  IMAD.MOV.U32 R155, RZ, RZ, R15 ;  /* 0x000000ffff9b7224 */ /* 0x008fe400078e000f */
[----:B------:R-:W-:Y:S01]  /*95c0*/  IMAD.MOV.U32 R15, RZ, RZ, R33 ;  /* 0x000000ffff0f7224 */ /* 0x000fe200078e0021 */
[----:B------:R-:W-:Y:S01]  /*95d0*/  LOP3.LUT R33, R0, R97, RZ, 0xc0, !PT ;  /* 0x0000006100217212 */ /* 0x000fe200078ec0ff */
[----:B------:R-:W2:Y:S01]  /*95e0*/  MUFU.EX2 R245, R110 ;  /* 0x0000006e00f57308 */ /* 0x000ea20000000800 */
[----:B------:R-:W-:Y:S01]  /*95f0*/  F2FP.BF16.F32.PACK_AB R0, R239, R241 ;  /* 0x000000f1ef00723e */ /* 0x000fe200000010ff */
[----:B----4-:R-:W-:Y:S02]  /*9600*/  IMAD.MOV.U32 R123, RZ, RZ, R127 ;  /* 0x000000ffff7b7224 */ /* 0x010fe400078e007f */
[----:B------:R3:W-:Y:S01]  /*9610*/  MUFU.EX2 R252, R164 ;  /* 0x000000a400fc7308 */ /* 0x0007e20000000800 */
[----:B------:R-:W-:Y:S01]  /*9620*/  IMAD.MOV.U32 R127, RZ, RZ, R34 ;  /* 0x000000ffff7f7224 */ /* 0x000fe200078e0022 */
[----:B------:R-:W-:-:S02]  /*9630*/  LOP3.LUT R34, R0, R130, RZ, 0xc0, !PT ;  /* 0x0000008200227212 */ /* 0x000fc400078ec0ff */
[----:B------:R4:W-:Y:S01]  /*9640*/  MUFU.EX2 R52, R167 ;  /* 0x000000a700347308 */ /* 0x0009e20000000800 */
[----:B------:R-:W-:-:S03]  /*9650*/  F2FP.BF16.F32.PACK_AB R0, R231, R230 ;  /* 0x000000e6e700723e */ /* 0x000fc600000010ff */
[----:B------:R-:W-:Y:S04]  /*9660*/  MUFU.EX2 R65, R140 ;  /* 0x0000008c00417308 */ /* 0x000fe80000000800 */
[----:B------:R-:W2:Y:S01]  /*9670*/  MUFU.EX2 R107, R107 ;  /* 0x0000006b006b7308 */ /* 0x000ea20000000800 */
[----:B---3--:R-:W-:Y:S02]  /*9680*/  IMAD.MOV.U32 R164, RZ, RZ, R11 ;  /* 0x000000ffffa47224 */ /* 0x008fe400078e000b */
[----:B------:R-:W-:Y:S01]  /*9690*/  IMAD.MOV.U32 R11, RZ, RZ, R64 ;  /* 0x000000ffff0b7224 */ /* 0x000fe200078e0040 */
[----:B------:R-:W3:Y:S01]  /*96a0*/  MUFU.EX2 R140, R106 ;  /* 0x0000006a008c7308 */ /* 0x000ee20000000800 */
[----:B------:R-:W-:Y:S02]  /*96b0*/  IMAD.MOV.U32 R64, RZ, RZ, R15 ;  /* 0x000000ffff407224 */ /* 0x000fe400078e000f */
[----:B----4-:R-:W-:Y:S01]  /*96c0*/  IMAD.MOV.U32 R167, RZ, RZ, R123 ;  /* 0x000000ffffa77224 */ /* 0x010fe200078e007b */
[----:B------:R4:W3:Y:S01]  /*96d0*/  MUFU.EX2 R251, R150 ;  /* 0x0000009600fb7308 */ /* 0x0008e20000000800 */
[----:B------:R-:W-:-:S02]  /*96e0*/  IMAD.MOV.U32 R15, RZ, RZ, R13 ;  /* 0x000000ffff0f7224 */ /* 0x000fc400078e000d */
[----:B------:R-:W-:Y:S01]  /*96f0*/  IMAD.MOV.U32 R13, RZ, RZ, R23 ;  /* 0x000000ffff0d7224 */ /* 0x000fe200078e0017 */
[----:B------:R3:W-:Y:S01]  /*9700*/  MUFU.EX2 R249, R159 ;  /* 0x0000009f00f97308 */ /* 0x0007e20000000800 */
[----:B------:R-:W-:Y:S01]  /*9710*/  IMAD.MOV.U32 R23, RZ, RZ, R35 ;  /* 0x000000ffff177224 */ /* 0x000fe200078e0023 */
[----:B------:R-:W-:Y:S01]  /*9720*/  LOP3.LUT R35, R0, R132, RZ, 0xc0, !PT ;  /* 0x0000008400237212 */ /* 0x000fe200078ec0ff */
[----:B-1----:R-:W-:Y:S01]  /*9730*/  IMAD.MOV.U32 R123, RZ, RZ, R126 ;  /* 0x000000ffff7b7224 */ /* 0x002fe200078e007e */
[----:B------:R-:W-:Y:S01]  /*9740*/  F2FP.BF16.F32.PACK_AB R0, R167, R101 ;  /* 0x00000065a700723e */ /* 0x000fe200000010ff */
[----:B------:R-:W-:Y:S01]  /*9750*/  IMAD.MOV.U32 R126, RZ, RZ, R64 ;  /* 0x000000ffff7e7224 */ /* 0x000fe200078e0040 */
[----:B------:R1:W-:Y:S01]  /*9760*/  MUFU.EX2 R25, R119 ;  /* 0x0000007700197308 */ /* 0x0003e20000000800 */
[----:B------:R-:W-:Y:S01]  /*9770*/  IMAD.MOV.U32 R64, RZ, RZ, R22 ;  /* 0x000000ffff407224 */ /* 0x000fe200078e0016 */
[----:B------:R-:W-:Y:S01]  /*9780*/  LOP3.LUT R22, R0, R160, RZ, 0xc0, !PT ;  /* 0x000000a000167212 */ /* 0x000fe200078ec0ff */
[----:B----4-:R-:W-:Y:S01]  /*9790*/  FADD.FTZ R150, R41, R12 ;  /* 0x0000000c29967221 */ /* 0x010fe20000010000 */
[----:B------:R-:W-:Y:S01]  /*97a0*/  IMAD.MOV.U32 R12, RZ, RZ, R125 ;  /* 0x000000ffff0c7224 */ /* 0x000fe200078e007d */
[----:B--2---:R-:W-:Y:S01]  /*97b0*/  F2FP.BF16.F32.PACK_AB R0, R245, R243 ;  /* 0x000000f3f500723e */ /* 0x004fe200000010ff */
[----:B------:R-:W-:Y:S01]  /*97c0*/  IMAD.MOV.U32 R125, RZ, RZ, R7 ;  /* 0x000000ffff7d7224 */ /* 0x000fe200078e0007 */
[----:B------:R2:W-:Y:S01]  /*97d0*/  MUFU.EX2 R236, R113 ;  /* 0x0000007100ec7308 */ /* 0x0005e20000000800 */
[----:B------:R-:W-:-:S02]  /*97e0*/  IMAD.MOV.U32 R7, RZ, RZ, R11 ;  /* 0x000000ffff077224 */ /* 0x000fc400078e000b */
[----:B------:R-:W-:Y:S01]  /*97f0*/  IMAD.MOV.U32 R11, RZ, RZ, R13 ;  /* 0x000000ffff0b7224 */ /* 0x000fe200078e000d */
[----:B------:R-:W4:Y:S01]  /*9800*/  MUFU.EX2 R238, R112 ;  /* 0x0000007000ee7308 */ /* 0x000f220000000800 */
[----:B------:R-:W-:Y:S01]  /*9810*/  IMAD.MOV.U32 R13, RZ, RZ, R23 ;  /* 0x000000ffff0d7224 */ /* 0x000fe200078e0017 */
[----:B------:R-:W-:Y:S01]  /*9820*/  LOP3.LUT R23, R0, R162, RZ, 0xc0, !PT ;  /* 0x000000a200177212 */ /* 0x000fe200078ec0ff */
[----:B---3--:R-:W-:Y:S01]  /*9830*/  IMAD.MOV.U32 R159, RZ, RZ, R107 ;  /* 0x000000ffff9f7224 */ /* 0x008fe200078e006b */
[----:B------:R-:W-:Y:S01]  /*9840*/  F2FP.BF16.F32.PACK_AB R0, R103, R65 ;  /* 0x000000416700723e */ /* 0x000fe200000010ff */
[----:B-1----:R-:W-:Y:S01]  /*9850*/  IMAD.MOV.U32 R119, RZ, RZ, R14 ;  /* 0x000000ffff777224 */ /* 0x002fe200078e000e */
[----:B------:R1:W-:Y:S01]  /*9860*/  MUFU.EX2 R246, R109 ;  /* 0x0000006d00f67308 */ /* 0x0003e20000000800 */
[----:B------:R-:W-:Y:S01]  /*9870*/  IMAD.MOV.U32 R14, RZ, RZ, R42 ;  /* 0x000000ffff0e7224 */ /* 0x000fe200078e002a */
[----:B------:R-:W-:Y:S01]  /*9880*/  LOP3.LUT R42, R0, R142, RZ, 0xc0, !PT ;  /* 0x0000008e002a7212 */ /* 0x000fe200078ec0ff */
[----:B------:R-:W-:Y:S01]  /*9890*/  IMAD.MOV.U32 R162, RZ, RZ, R122 ;  /* 0x000000ffffa27224 */ /* 0x000fe200078e007a */
[----:B------:R-:W-:Y:S01]  /*98a0*/  F2FP.BF16.F32.PACK_AB R0, R140, R159 ;  /* 0x0000009f8c00723e */ /* 0x000fe200000010ff */
[----:B--2---:R-:W-:Y:S01]  /*98b0*/  IMAD.MOV.U32 R113, RZ, RZ, R127 ;  /* 0x000000ffff717224 */ /* 0x004fe200078e007f */
[----:B------:R-:W2:Y:S01]  /*98c0*/  MUFU.EX2 R250, R108 ;  /* 0x0000006c00fa7308 */ /* 0x000ea20000000800 */
[----:B------:R-:W-:-:S02]  /*98d0*/  IMAD.MOV.U32 R127, RZ, RZ, R15 ;  /* 0x000000ffff7f7224 */ /* 0x000fc400078e000f */
[----:B------:R-:W-:Y:S01]  /*98e0*/  IMAD.MOV.U32 R15, RZ, RZ, R43 ;  /* 0x000000ffff0f7224 */ /* 0x000fe200078e002b */
[----:B------:R-:W-:Y:S01]  /*98f0*/  LOP3.LUT R43, R0, R144, RZ, 0xc0, !PT ;  /* 0x00000090002b7212 */ /* 0x000fe200078ec0ff */
[----:B------:R-:W-:Y:S01]  /*9900*/  IMAD.MOV.U32 R122, RZ, RZ, R126 ;  /* 0x000000ffff7a7224 */ /* 0x000fe200078e007e */
[----:B------:R-:W-:Y:S01]  /*9910*/  F2FP.BF16.F32.PACK_AB R0, R155, R251 ;  /* 0x000000fb9b00723e */ /* 0x000fe200000010ff */
[----:B------:R3:W-:Y:S01]  /*9920*/  MUFU.EX2 R126, R194 ;  /* 0x000000c2007e7308 */ /* 0x0007e20000000800 */
[----:B------:R-:W-:Y:S02]  /*9930*/  IMAD.MOV.U32 R144, RZ, RZ, R113 ;  /* 0x000000ffff907224 */ /* 0x000fe400078e0071 */
[----:B------:R-:W-:Y:S01]  /*9940*/  LOP3.LUT R20, R0, R146, RZ, 0xc0, !PT ;  /* 0x0000009200147212 */ /* 0x000fe200078ec0ff */
[----:B------:R-:W-:Y:S01]  /*9950*/  IMAD.MOV.U32 R146, RZ, RZ, R125 ;  /* 0x000000ffff927224 */ /* 0x000fe200078e007d */
[----:B----4-:R-:W-:Y:S01]  /*9960*/  F2FP.BF16.F32.PACK_AB R0, R238, R236 ;  /* 0x000000ecee00723e */ /* 0x010fe200000010ff */
[----:B------:R-:W-:Y:S01]  /*9970*/  IMAD.MOV.U32 R160, RZ, RZ, R119 ;  /* 0x000000ffffa07224 */ /* 0x000fe200078e0077 */
[----:B------:R4:W-:Y:S01]  /*9980*/  MUFU.EX2 R141, R99 ;  /* 0x00000063008d7308 */ /* 0x0009e20000000800 */
[----:B------:R-:W-:Y:S01]  /*9990*/  IMAD.MOV.U32 R119, RZ, RZ, R123 ;  /* 0x000000ffff777224 */ /* 0x000fe200078e007b */
[----:B------:R-:W-:Y:S01]  /*99a0*/  LOP3.LUT R21, R0, R148, RZ, 0xc0, !PT ;  /* 0x0000009400157212 */ /* 0x000fe200078ec0ff */
[----:B------:R-:W-:Y:S01]  /*99b0*/  IMAD.MOV.U32 R123, RZ, RZ, R127 ;  /* 0x000000ffff7b7224 */ /* 0x000fe200078e007f */
[----:B------:R-:W-:Y:S01]  /*99c0*/  F2FP.BF16.F32.PACK_AB R0, R146, R102 ;  /* 0x000000669200723e */ /* 0x000fe200000010ff */
[----:B------:R-:W-:Y:S01]  /*99d0*/  MUFU.EX2 R147, R98 ;  /* 0x0000006200937308 */ /* 0x000fe20000000800 */
[----:B-1----:R-:W-:-:S02]  /*99e0*/  IMAD.MOV.U32 R109, RZ, RZ, R28 ;  /* 0x000000ffff6d7224 */ /* 0x002fc400078e001c */
[----:B---3--:R-:W-:Y:S01]  /*99f0*/  IMAD.MOV.U32 R194, RZ, RZ, R129 ;  /* 0x000000ffffc27224 */ /* 0x008fe200078e0081 */
[----:B------:R1:W-:Y:S01]  /*9a00*/  MUFU.EX2 R127, R199 ;  /* 0x000000c7007f7308 */ /* 0x0003e20000000800 */
[----:B------:R-:W-:Y:S02]  /*9a10*/  IMAD.MOV.U32 R129, RZ, RZ, R149 ;  /* 0x000000ffff817224 */ /* 0x000fe400078e0095 */
[----:B------:R-:W-:Y:S01]  /*9a20*/  IMAD.MOV.U32 R149, RZ, RZ, R9 ;  /* 0x000000ffff957224 */ /* 0x000fe200078e0009 */
[----:B------:R-:W3:Y:S01]  /*9a30*/  MUFU.EX2 R104, R104 ;  /* 0x0000006800687308 */ /* 0x000ee20000000800 */
[----:B------:R-:W-:Y:S02]  /*9a40*/  IMAD.MOV.U32 R9, RZ, RZ, R10 ;  /* 0x000000ffff097224 */ /* 0x000fe400078e000a */
[----:B------:R-:W-:Y:S01]  /*9a50*/  IMAD.MOV.U32 R10, RZ, RZ, R40 ;  /* 0x000000ffff0a7224 */ /* 0x000fe200078e0028 */
[----:B------:R-:W-:Y:S01]  /*9a60*/  LOP3.LUT R40, R0, R114, RZ, 0xc0, !PT ;  /* 0x0000007200287212 */ /* 0x000fe200078ec0ff */
[----:B------:R-:W-:Y:S01]  /*9a70*/  MUFU.EX2 R145, R105 ;  /* 0x0000006900917308 */ /* 0x000fe20000000800 */
[----:B--2---:R-:W-:Y:S01]  /*9a80*/  F2FP.BF16.F32.PACK_AB R0, R250, R246 ;  /* 0x000000f6fa00723e */ /* 0x004fe200000010ff */
[----:B----4-:R-:W-:-:S02]  /*9a90*/  IMAD.MOV.U32 R99, RZ, RZ, R53 ;  /* 0x000000ffff637224 */ /* 0x010fc400078e0035 */
[----:B------:R-:W2:Y:S01]  /*9aa0*/  MUFU.EX2 R116, R116 ;  /* 0x0000007400747308 */ /* 0x000ea20000000800 */
[----:B------:R-:W-:Y:S01]  /*9ab0*/  LOP3.LUT R41, R0, R115, RZ, 0xc0, !PT ;  /* 0x0000007300297212 */ /* 0x000fe200078ec0ff */
[----:B-1----:R-:W-:Y:S01]  /*9ac0*/  IMAD.MOV.U32 R199, RZ, RZ, R119 ;  /* 0x000000ffffc77224 */ /* 0x002fe200078e0077 */
[----:B------:R-:W-:Y:S01]  /*9ad0*/  F2FP.BF16.F32.PACK_AB R0, R144, R12 ;  /* 0x0000000c9000723e */ /* 0x000fe200000010ff */
[----:B------:R-:W-:Y:S01]  /*9ae0*/  MUFU.EX2 R100, R100 ;  /* 0x0000006400647308 */ /* 0x000fe20000000800 */
[----:B---3--:R-:W-:Y:S02]  /*9af0*/  IMAD.MOV.U32 R148, RZ, RZ, R104 ;  /* 0x000000ffff947224 */ /* 0x008fe400078e0068 */
[----:B------:R-:W-:Y:S01]  /*9b00*/  LOP3.LUT R54, R0, R177, RZ, 0xc0, !PT ;  /* 0x000000b100367212 */ /* 0x000fe200078ec0ff */
[----:B------:R1:W-:Y:S01]  /*9b10*/  MUFU.EX2 R130, R209 ;  /* 0x000000d100827308 */ /* 0x0003e20000000800 */
[----:B------:R-:W-:Y:S01]  /*9b20*/  F2FP.BF16.F32.PACK_AB R0, R164, R194 ;  /* 0x000000c2a400723e */ /* 0x000fe200000010ff */
[----:B------:R-:W-:-:S02]  /*9b30*/  IMAD.MOV.U32 R119, RZ, RZ, R128 ;  /* 0x000000ffff777224 */ /* 0x000fc400078e0080 */
[----:B------:R2:W-:Y:S01]  /*9b40*/  MUFU.EX2 R125, R189 ;  /* 0x000000bd007d7308 */ /* 0x0005e20000000800 */
[----:B------:R-:W-:Y:S01]  /*9b50*/  LOP3.LUT R55, R0, R178, RZ, 0xc0, !PT ;  /* 0x000000b200377212 */ /* 0x000fe200078ec0ff */
[----:B------:R-:W-:Y:S01]  /*9b60*/  IMAD.MOV.U32 R110, RZ, RZ, R122 ;  /* 0x000000ffff6e7224 */ /* 0x000fe200078e007a */
[----:B------:R-:W-:Y:S01]  /*9b70*/  F2FP.BF16.F32.PACK_AB R0, R199, R143 ;  /* 0x0000008fc700723e */ /* 0x000fe200000010ff */
[----:B------:R-:W3:Y:S01]  /*9b80*/  MUFU.EX2 R121, R121 ;  /* 0x0000007900797308 */ /* 0x000ee20000000800 */
[----:B------:R-:W-:Y:S02]  /*9b90*/  IMAD.MOV.U32 R104, RZ, RZ, R30 ;  /* 0x000000ffff687224 */ /* 0x000fe400078e001e */
[----:B------:R-:W-:Y:S01]  /*9ba0*/  LOP3.LUT R90, R0, R154, RZ, 0xc0, !PT ;  /* 0x0000009a005a7212 */ /* 0x000fe200078ec0ff */
[----:B------:R-:W-:Y:S01]  /*9bb0*/  MUFU.EX2 R128, R205 ;  /* 0x000000cd00807308 */ /* 0x000fe20000000800 */
[----:B------:R-:W-:Y:S01]  /*9bc0*/  F2FP.BF16.F32.PACK_AB R0, R147, R141 ;  /* 0x0000008d9300723e */ /* 0x000fe200000010ff */
[----:B-1----:R-:W-:-:S02]  /*9bd0*/  IMAD.MOV.U32 R209, RZ, RZ, R52 ;  /* 0x000000ffffd17224 */ /* 0x002fc400078e0034 */
[----:B------:R-:W-:Y:S01]  /*9be0*/  MUFU.EX2 R113, R207 ;  /* 0x000000cf00717308 */ /* 0x000fe20000000800 */
[----:B------:R-:W-:Y:S01]  /*9bf0*/  LOP3.LUT R91, R0, R156, RZ, 0xc0, !PT ;  /* 0x0000009c005b7212 */ /* 0x000fe200078ec0ff */
[----:B--2---:R-:W-:Y:S01]  /*9c00*/  IMAD.MOV.U32 R189, RZ, RZ, R116 ;  /* 0x000000ffffbd7224 */ /* 0x004fe200078e0074 */
[----:B------:R-:W-:Y:S01]  /*9c10*/  F2FP.BF16.F32.PACK_AB R0, R137, R2 ;  /* 0x000000028900723e */ /* 0x000fe200000010ff */
[----:B------:R-:W-:Y:S01]  /*9c20*/  MUFU.EX2 R116, R210 ;  /* 0x000000d200747308 */ /* 0x000fe20000000800 */
[----:B------:R-:W-:Y:S02]  /*9c30*/  IMAD.MOV.U32 R106, RZ, RZ, R25 ;  /* 0x000000ffff6a7224 */ /* 0x000fe400078e0019 */
[----:B------:R-:W-:Y:S01]  /*9c40*/  LOP3.LUT R52, R0, R157, RZ, 0xc0, !PT ;  /* 0x0000009d00347212 */ /* 0x000fe200078ec0ff */
[----:B------:R-:W1:Y:S01]  /*9c50*/  MUFU.EX2 R117, R117 ;  /* 0x0000007500757308 */ /* 0x000e620000000800 */
[----:B------:R-:W-:Y:S01]  /*9c60*/  F2FP.BF16.F32.PACK_AB R0, R148, R145 ;  /* 0x000000919400723e */ /* 0x000fe200000010ff */
[----:B---3--:R-:W-:-:S02]  /*9c70*/  IMAD.MOV.U32 R107, RZ, RZ, R121 ;  /* 0x000000ffff6b7224 */ /* 0x008fc400078e0079 */
[----:B------:R2:W-:Y:S01]  /*9c80*/  MUFU.EX2 R132, R211 ;  /* 0x000000d300847308 */ /* 0x0005e20000000800 */
[----:B------:R-:W-:Y:S01]  /*9c90*/  LOP3.LUT R53, R0, R158, RZ, 0xc0, !PT ;  /* 0x0000009e00357212 */ /* 0x000fe200078ec0ff */
[----:B------:R-:W-:Y:S01]  /*9ca0*/  IMAD.MOV.U32 R105, RZ, RZ, R31 ;  /* 0x000000ffff697224 */ /* 0x000fe200078e001f */
[----:B------:R-:W-:Y:S01]  /*9cb0*/  F2FP.BF16.F32.PACK_AB R0, R139, R160 ;  /* 0x000000a08b00723e */ /* 0x000fe200000010ff */
[----:B------:R-:W-:Y:S01]  /*9cc0*/  MUFU.EX2 R121, R212 ;  /* 0x000000d400797308 */ /* 0x000fe20000000800 */
        /* <DEDUP_REMOVED lines=9> */
[----:B------:R-:W1:Y:S01]  /*9d60*/  MUFU.EX2 R135, R213 ;  /* 0x000000d500877308 */ /* 0x000e620000000800 */
[----:B------:R-:W-:Y:S02]  /*9d70*/  IMAD.MOV.U32 R117, RZ, RZ, R119 ;  /* 0x000000ffff757224 */ /* 0x000fe400078e0077 */
[----:B------:R-:W-:Y:S01]  /*9d80*/  LOP3.LUT R28, R0, R138, RZ, 0xc0, !PT ;  /* 0x0000008a001c7212 */ /* 0x000fe200078ec0ff */
[----:B------:R-:W-:Y:S01]  /*9d90*/  MUFU.EX2 R25, R217 ;  /* 0x000000d900197308 */ /* 0x000fe20000000800 */
[----:B------:R-:W-:Y:S01]  /*9da0*/  F2FP.BF16.F32.PACK_AB R0, R128, R127 ;  /* 0x0000007f8000723e */ /* 0x000fe200000010ff */
[----:B------:R-:W-:-:S02]  /*9db0*/  IMAD.MOV.U32 R119, RZ, RZ, R129 ;  /* 0x000000ffff777224 */ /* 0x000fc400078e0081 */
[----:B------:R-:W2:Y:S01]  /*9dc0*/  MUFU.EX2 R124, R124 ;  /* 0x0000007c007c7308 */ /* 0x000ea20000000800 */
[----:B------:R-:W-:Y:S01]  /*9dd0*/  LOP3.LUT R30, R0, R161, RZ, 0xc0, !PT ;  /* 0x000000a1001e7212 */ /* 0x000fe200078ec0ff */
[----:B------:R-:W-:Y:S01]  /*9de0*/  IMAD.MOV.U32 R107, RZ, RZ, R109 ;  /* 0x000000ffff6b7224 */ /* 0x000fe200078e006d */
[----:B------:R-:W-:Y:S01]  /*9df0*/  F2FP.BF16.F32.PACK_AB R0, R116, R113 ;  /* 0x000000717400723e */ /* 0x000fe200000010ff */
[----:B------:R3:W4:Y:S01]  /*9e00*/  MUFU.EX2 R129, R208 ;  /* 0x000000d000817308 */ /* 0x0007220000000800 */
[----:B------:R-:W-:Y:S02]  /*9e10*/  IMAD.MOV.U32 R207, RZ, RZ, R99 ;  /* 0x000000ffffcf7224 */ /* 0x000fe400078e0063 */
[----:B------:R-:W-:Y:S01]  /*9e20*/  LOP3.LUT R31, R0, R163, RZ, 0xc0, !PT ;  /* 0x000000a3001f7212 */ /* 0x000fe200078ec0ff */
[----:B------:R-:W-:Y:S01]  /*9e30*/  MUFU.EX2 R111, R224 ;  /* 0x000000e0006f7308 */ /* 0x000fe20000000800 */
[----:B-1----:R-:W-:Y:S01]  /*9e40*/  F2FP.BF16.F32.PACK_AB R0, R135, R132 ;  /* 0x000000848700723e */ /* 0x002fe200000010ff */
[----:B------:R-:W-:-:S02]  /*9e50*/  IMAD.MOV.U32 R213, RZ, RZ, R117 ;  /* 0x000000ffffd57224 */ /* 0x000fc400078e0075 */
[----:B------:R-:W1:Y:S01]  /*9e60*/  MUFU.EX2 R112, R233 ;  /* 0x000000e900707308 */ /* 0x000e620000000800 */
[----:B------:R-:W-:Y:S01]  /*9e70*/  LOP3.LUT R62, R0, R165, RZ, 0xc0, !PT ;  /* 0x000000a5003e7212 */ /* 0x000fe200078ec0ff */
[----:B--2---:R-:W-:Y:S01]  /*9e80*/  IMAD.MOV.U32 R98, RZ, RZ, R124 ;  /* 0x000000ffff627224 */ /* 0x004fe200078e007c */
[----:B------:R-:W-:Y:S01]  /*9e90*/  F2FP.BF16.F32.PACK_AB R0, R122, R121 ;  /* 0x000000797a00723e */ /* 0x000fe200000010ff */
[----:B------:R-:W-:Y:S01]  /*9ea0*/  IMAD.MOV.U32 R124, RZ, RZ, R29 ;  /* 0x000000ffff7c7224 */ /* 0x000fe200078e001d */
[----:B------:R-:W-:Y:S01]  /*9eb0*/  MUFU.EX2 R191, R191 ;  /* 0x000000bf00bf7308 */ /* 0x000fe20000000800 */
[----:B------:R-:W-:Y:S01]  /*9ec0*/  IMAD.MOV.U32 R117, RZ, RZ, R119 ;  /* 0x000000ffff757224 */ /* 0x000fe200078e0077 */
[----:B------:R-:W-:Y:S01]  /*9ed0*/  LOP3.LUT R63, R0, R166, RZ, 0xc0, !PT ;  /* 0x000000a6003f7212 */ /* 0x000fe200078ec0ff */
[----:B---3--:R-:W-:Y:S01]  /*9ee0*/  IMAD.MOV.U32 R208, RZ, RZ, R106 ;  /* 0x000000ffffd07224 */ /* 0x008fe200078e006a */
[----:B------:R-:W-:Y:S01]  /*9ef0*/  F2FP.BF16.F32.PACK_AB R0, R25, R108 ;  /* 0x0000006c1900723e */ /* 0x000fe200000010ff */
[----:B------:R-:W2:Y:S01]  /*9f00*/  MUFU.EX2 R196, R196 ;  /* 0x000000c400c47308 */ /* 0x000ea20000000800 */
[----:B------:R-:W-:-:S02]  /*9f10*/  IMAD.MOV.U32 R109, RZ, RZ, R117 ;  /* 0x000000ffff6d7224 */ /* 0x000fc400078e0075 */
[----:B------:R-:W-:Y:S01]  /*9f20*/  LOP3.LUT R29, R0, R151, RZ, 0xc0, !PT ;  /* 0x00000097001d7212 */ /* 0x000fe200078ec0ff */
[----:B------:R-:W-:Y:S01]  /*9f30*/  MUFU.EX2 R134, R104 ;  /* 0x0000006800867308 */ /* 0x000fe20000000800 */
[----:B----4-:R-:W-:Y:S01]  /*9f40*/  F2FP.BF16.F32.PACK_AB R0, R130, R129 ;  /* 0x000000818200723e */ /* 0x010fe200000010ff */
[----:B------:R-:W-:Y:S02]  /*9f50*/  IMAD.MOV.U32 R117, RZ, RZ, R131 ;  /* 0x000000ffff757224 */ /* 0x000fe400078e0083 */
[----:B------:R3:W4:Y:S01]  /*9f60*/  MUFU.EX2 R177, R105 ;  /* 0x0000006900b17308 */ /* 0x0007220000000800 */
[----:B------:R-:W-:Y:S01]  /*9f70*/  LOP3.LUT R60, R0, R152, RZ, 0xc0, !PT ;  /* 0x00000098003c7212 */ /* 0x000fe200078ec0ff */
[----:B------:R-:W-:Y:S01]  /*9f80*/  IMAD.MOV.U32 R119, RZ, RZ, R123 ;  /* 0x000000ffff777224 */ /* 0x000fe200078e007b */
[----:B-1----:R-:W-:Y:S01]  /*9f90*/  F2FP.BF16.F32.PACK_AB R0, R112, R111 ;  /* 0x0000006f7000723e */ /* 0x002fe200000010ff */
[----:B------:R-:W-:Y:S01]  /*9fa0*/  MUFU.EX2 R131, R242 ;  /* 0x000000f200837308 */ /* 0x000fe20000000800 */
[----:B------:R-:W-:-:S02]  /*9fb0*/  IMAD.MOV.U32 R200, RZ, RZ, R98 ;  /* 0x000000ffffc87224 */ /* 0x000fc400078e0062 */
[----:B------:R-:W-:Y:S01]  /*9fc0*/  LOP3.LUT R61, R0, R153, RZ, 0xc0, !PT ;  /* 0x00000099003d7212 */ /* 0x000fe200078ec0ff */
[----:B------:R-:W-:Y:S01]  /*9fd0*/  MUFU.EX2 R123, R247 ;  /* 0x000000f7007b7308 */ /* 0x000fe20000000800 */
[----:B------:R-:W-:-:S03]  /*9fe0*/  F2FP.BF16.F32.PACK_AB R0, R211, R213 ;  /* 0x000000d5d300723e */ /* 0x000fc600000010ff */
[----:B------:R-:W-:Y:S01]  /*9ff0*/  MUFU.EX2 R124, R124 ;  /* 0x0000007c007c7308 */ /* 0x000fe20000000800 */
[----:B------:R-:W-:Y:S01]  /*a000*/  LOP3.LUT R94, R0, R214, RZ, 0xc0, !PT ;  /* 0x000000d6005e7212 */ /* 0x000fe200078ec0ff */
[----:B---3--:R-:W-:Y:S01]  /*a010*/  IMAD.MOV.U32 R105, RZ, RZ, R110 ;  /* 0x000000ffff697224 */ /* 0x008fe200078e006e */
[----:B------:R-:W-:Y:S01]  /*a020*/  F2FP.BF16.F32.PACK_AB R0, R209, R252 ;  /* 0x000000fcd100723e */ /* 0x000fe200000010ff */
[----:B------:R-:W-:Y:S01]  /*a030*/  IMAD.MOV.U32 R110, RZ, RZ, R133 ;  /* 0x000000ffff6e7224 */ /* 0x000fe200078e0085 */
[----:B------:R1:W-:Y:S02]  /*a040*/  MUFU.EX2 R118, R107 ;  /* 0x0000006b00767308 */ /* 0x0003e40000000800 */
[----:B------:R-:W-:Y:S02]  /*a050*/  LOP3.LUT R95, R0, R215, RZ, 0xc0, !PT ;  /* 0x000000d7005f7212 */ /* 0x000fe400078ec0ff */
[----:B------:R-:W-:Y:S01]  /*a060*/  F2FP.BF16.F32.PACK_AB R0, R189, R205 ;  /* 0x000000cdbd00723e */ /* 0x000fe200000010ff */
[----:B------:R-:W3:Y:S03]  /*a070*/  MUFU.EX2 R133, R244 ;  /* 0x000000f400857308 */ /* 0x000ee60000000800 */
[----:B------:R-:W-:Y:S01]  /*a080*/  LOP3.LUT R106, R0, R180, RZ, 0xc0, !PT ;  /* 0x000000b4006a7212 */ /* 0x000fe200078ec0ff */
[----:B------:R-:W3:Y:S01]  /*a090*/  MUFU.EX2 R120, R105 ;  /* 0x0000006900787308 */ /* 0x000ee20000000800 */
[----:B--2---:R-:W-:Y:S01]  /*a0a0*/  F2FP.BF16.F32.PACK_AB R0, R196, R191 ;  /* 0x000000bfc400723e */ /* 0x004fe200000010ff */
[----:B------:R-:W-:-:S02]  /*a0b0*/  IMAD.MOV.U32 R136, RZ, RZ, R139 ;  /* 0x000000ffff887224 */ /* 0x000fc400078e008b */
[----:B------:R-:W-:Y:S01]  /*a0c0*/  IMAD.MOV.U32 R161, RZ, RZ, R140 ;  /* 0x000000ffffa17224 */ /* 0x000fe200078e008c */
[----:B-1----:R-:W-:Y:S01]  /*a0d0*/  LOP3.LUT R107, R0, R181, RZ, 0xc0, !PT ;  /* 0x000000b5006b7212 */ /* 0x002fe200078ec0ff */
[----:B------:R-:W-:Y:S01]  /*a0e0*/  IMAD.MOV.U32 R216, RZ, RZ, R141 ;  /* 0x000000ffffd87224 */ /* 0x000fe200078e008d */
[----:B----4-:R-:W-:Y:S01]  /*a0f0*/  F2FP.BF16.F32.PACK_AB R0, R177, R134 ;  /* 0x00000086b100723e */ /* 0x010fe200000010ff */
[----:B------:R-:W-:Y:S01]  /*a100*/  IMAD.MOV.U32 R217, RZ, RZ, R143 ;  /* 0x000000ffffd97224 */ /* 0x000fe200078e008f */
[----:B------:R-:W-:Y:S02]  /*a110*/  MUFU.EX2 R179, R179 ;  /* 0x000000b300b37308 */ /* 0x000fe40000000800 */
[----:B------:R-:W-:Y:S02]  /*a120*/  LOP3.LUT R98, R0, R182, RZ, 0xc0, !PT ;  /* 0x000000b600627212 */ /* 0x000fe400078ec0ff */
[----:B---3--:R-:W-:Y:S01]  /*a130*/  F2FP.BF16.F32.PACK_AB R0, R133, R131 ;  /* 0x000000838500723e */ /* 0x008fe200000010ff */
[----:B------:R-:W1:Y:S03]  /*a140*/  MUFU.EX2 R187, R187 ;  /* 0x000000bb00bb7308 */ /* 0x000e660000000800 */
[----:B------:R-:W-:Y:S01]  /*a150*/  LOP3.LUT R99, R0, R183, RZ, 0xc0, !PT ;  /* 0x000000b700637212 */ /* 0x000fe200078ec0ff */
[----:B------:R-:W-:Y:S01]  /*a160*/  MUFU.EX2 R109, R109 ;  /* 0x0000006d006d7308 */ /* 0x000fe20000000800 */
[----:B------:R-:W-:-:S03]  /*a170*/  F2FP.BF16.F32.PACK_AB R0, R124, R123 ;  /* 0x0000007b7c00723e */ /* 0x000fc600000010ff */
[----:B------:R-:W2:Y:S01]  /*a180*/  MUFU.EX2 R110, R110 ;  /* 0x0000006e006e7308 */ /* 0x000ea20000000800 */
[----:B------:R-:W-:Y:S02]  /*a190*/  LOP3.LUT R86, R0, R186, RZ, 0xc0, !PT ;  /* 0x000000ba00567212 */ /* 0x000fe400078ec0ff */
[----:B------:R-:W-:Y:S01]  /*a1a0*/  F2FP.BF16.F32.PACK_AB R0, R120, R118 ;  /* 0x000000767800723e */ /* 0x000fe200000010ff */
[----:B------:R-:W-:Y:S01]  /*a1b0*/  IMAD.MOV.U32 R139, RZ, RZ, R8 ;  /* 0x000000ffff8b7224 */ /* 0x000fe200078e0008 */
[----:B------:R-:W-:Y:S01]  /*a1c0*/  MUFU.EX2 R26, R26 ;  /* 0x0000001a001a7308 */ /* 0x000fe20000000800 */
[----:B------:R-:W-:Y:S01]  /*a1d0*/  IMAD.MOV.U32 R140, RZ, RZ, R9 ;  /* 0x000000ffff8c7224 */ /* 0x000fe200078e0009 */
[----:B------:R-:W-:Y:S01]  /*a1e0*/  LOP3.LUT R87, R0, R188, RZ, 0xc0, !PT ;  /* 0x000000bc00577212 */ /* 0x000fe200078ec0ff */
[----:B------:R-:W-:Y:S01]  /*a1f0*/  IMAD.MOV.U32 R141, RZ, RZ, R10 ;  /* 0x000000ffff8d7224 */ /* 0x000fe200078e000a */
[----:B------:R-:W-:Y:S01]  /*a200*/  F2FP.BF16.F32.PACK_AB R0, R200, R207 ;  /* 0x000000cfc800723e */ /* 0x000fe200000010ff */
[----:B------:R-:W-:Y:S01]  /*a210*/  IMAD.MOV.U32 R143, RZ, RZ, R11 ;  /* 0x000000ffff8f7224 */ /* 0x000fe200078e000b */
[----:B------:R-:W3:Y:S01]  /*a220*/  MUFU.EX2 R27, R27 ;  /* 0x0000001b001b7308 */ /* 0x000ee20000000800 */
[----:B------:R-:W-:Y:S01]  /*a230*/  HMMA.16816.F32.BF16 R8, R48, R70, RZ ;  /* 0x000000463008723c */ /* 0x000fe200000418ff */
[----:B------:R-:W-:-:S02]  /*a240*/  LOP3.LUT R92, R0, R190, RZ, 0xc0, !PT ;  /* 0x000000be005c7212 */ /* 0x000fc400078ec0ff */
[----:B------:R-:W-:Y:S01]  /*a250*/  F2FP.BF16.F32.PACK_AB R0, R249, R248 ;  /* 0x000000f8f900723e */ /* 0x000fe200000010ff */
[----:B------:R-:W-:Y:S03]  /*a260*/  MUFU.EX2 R117, R117 ;  /* 0x0000007500757308 */ /* 0x000fe60000000800 */
[----:B------:R-:W-:Y:S01]  /*a270*/  LOP3.LUT R93, R0, R198, RZ, 0xc0, !PT ;  /* 0x000000c6005d7212 */ /* 0x000fe200078ec0ff */
[----:B------:R-:W4:Y:S01]  /*a280*/  MUFU.EX2 R119, R119 ;  /* 0x0000007700777308 */ /* 0x000f220000000800 */
[----:B------:R-:W-:-:S03]  /*a290*/  F2FP.BF16.F32.PACK_AB R0, R208, R178 ;  /* 0x000000b2d000723e */ /* 0x000fc600000010ff */
[----:B------:R3:W-:Y:S01]  /*a2a0*/  MUFU.EX2 R114, R197 ;  /* 0x000000c500727308 */ /* 0x0007e20000000800 */
[----:B------:R-:W-:Y:S02]  /*a2b0*/  LOP3.LUT R104, R0, R171, RZ, 0xc0, !PT ;  /* 0x000000ab00687212 */ /* 0x000fe400078ec0ff */
[----:B-1----:R-:W-:Y:S01]  /*a2c0*/  F2FP.BF16.F32.PACK_AB R0, R187, R179 ;  /* 0x000000b3bb00723e */ /* 0x002fe200000010ff */
[----:B------:R-:W-:Y:S02]  /*a2d0*/  IMAD.MOV.U32 R212, RZ, RZ, R145 ;  /* 0x000000ffffd47224 */ /* 0x000fe400078e0091 */
[----:B------:R-:W-:Y:S01]  /*a2e0*/  IMAD.MOV.U32 R210, RZ, RZ, R147 ;  /* 0x000000ffffd27224 */ /* 0x000fe200078e0093 */
[----:B------:R-:W-:Y:S01]  /*a2f0*/  LOP3.LUT R105, R0, R172, RZ, 0xc0, !PT ;  /* 0x000000ac00697212 */ /* 0x000fe200078ec0ff */
[----:B------:R-:W-:Y:S01]  /*a300*/  IMAD.MOV.U32 R180, RZ, RZ, R149 ;  /* 0x000000ffffb47224 */ /* 0x000fe200078e0095 */
[----:B--2---:R-:W-:Y:S01]  /*a310*/  F2FP.BF16.F32.PACK_AB R0, R110, R109 ;  /* 0x0000006d6e00723e */ /* 0x004fe200000010ff */
[----:B------:R-:W-:-:S02]  /*a320*/  IMAD.MOV.U32 R183, RZ, RZ, R4 ;  /* 0x000000ffffb77224 */ /* 0x000fc400078e0004 */
[----:B------:R-:W-:Y:S02]  /*a330*/  IMAD.MOV.U32 R147, RZ, RZ, R5 ;  /* 0x000000ffff937224 */ /* 0x000fe400078e0005 */
[----:B------:R-:W-:Y:S01]  /*a340*/  IMAD.MOV.U32 R145, RZ, RZ, R6 ;  /* 0x000000ffff917224 */ /* 0x000fe200078e0006 */
[----:B------:R1:W2:Y:S01]  /*a350*/  MUFU.EX2 R115, R206 ;  /* 0x000000ce00737308 */ /* 0x0002a20000000800 */
[----:B------:R-:W-:Y:S01]  /*a360*/  IMAD.MOV.U32 R149, RZ, RZ, R7 ;  /* 0x000000ffff957224 */ /* 0x000fe200078e0007 */
[----:B---3--:R3:W5:Y:S01]  /*a370*/  LDL.LU R197, [R1+0xb4] ;  /* 0x0000b40001c57983 */ /* 0x0087620000300800 */
[----:B------:R-:W-:Y:S01]  /*a380*/  IMAD.MOV.U32 R156, RZ, RZ, R101 ;  /* 0x000000ffff9c7224 */ /* 0x000fe200078e0065 */
[----:B------:R-:W-:Y:S01]  /*a390*/  HMMA.16816.F32.BF16 R4, R48, R66, RZ ;  /* 0x000000423004723c */ /* 0x000fe200000418ff */
[----:B------:R-:W-:Y:S02]  /*a3a0*/  IMAD.MOV.U32 R157, RZ, RZ, R102 ;  /* 0x000000ffff9d7224 */ /* 0x000fe400078e0066 */
[----:B------:R-:W-:-:S02]  /*a3b0*/  IMAD.MOV.U32 R158, RZ, RZ, R103 ;  /* 0x000000ffff9e7224 */ /* 0x000fc400078e0067 */
[----:B------:R-:W-:-:S03]  /*a3c0*/  IMAD.MOV.U32 R138, RZ, RZ, R100 ;  /* 0x000000ffff8a7224 */ /* 0x000fc600078e0064 */
[----:B------:R-:W-:Y:S01]  /*a3d0*/  HMMA.16816.F32.BF16 R100, R44, R82, R8 ;  /* 0x000000522c64723c */ /* 0x000fe20000041808 */
[----:B------:R-:W-:Y:S01]  /*a3e0*/  LOP3.LUT R84, R0, R173, RZ, 0xc0, !PT ;  /* 0x000000ad00547212 */ /* 0x000fe200078ec0ff */
[----:B------:R-:W-:Y:S01]  /*a3f0*/  IMAD.MOV.U32 R154, RZ, RZ, R12 ;  /* 0x000000ffff9a7224 */ /* 0x000fe200078e000c */
[----:B------:R-:W-:Y:S01]  /*a400*/  F2FP.BF16.F32.PACK_AB R0, R27, R26 ;  /* 0x0000001a1b00723e */ /* 0x000fe200000010ff */
[----:B------:R-:W-:Y:S01]  /*a410*/  IMAD.MOV.U32 R172, RZ, RZ, R64 ;  /* 0x000000ffffac7224 */ /* 0x000fe200078e0040 */
[----:B-1----:R3:W5:Y:S01]  /*a420*/  LDL.LU R206, [R1+0xb0] ;  /* 0x0000b00001ce7983 */ /* 0x0027620000300800 */
[----:B------:R-:W-:Y:S01]  /*a430*/  IMAD.MOV.U32 R173, RZ, RZ, R15 ;  /* 0x000000ffffad7224 */ /* 0x000fe200078e000f */
[----:B------:R-:W-:Y:S01]  /*a440*/  LOP3.LUT R85, R0, R174, RZ, 0xc0, !PT ;  /* 0x000000ae00557212 */ /* 0x000fe200078ec0ff */
[----:B------:R-:W-:Y:S01]  /*a450*/  HMMA.16816.F32.BF16 R8, R76, R70, RZ ;  /* 0x000000464c08723c */ /* 0x000fe200000418ff */
[----:B----4-:R-:W-:Y:S01]  /*a460*/  F2FP.BF16.F32.PACK_AB R0, R119, R117 ;  /* 0x000000757700723e */ /* 0x010fe200000010ff */
[----:B------:R-:W-:-:S02]  /*a470*/  IMAD.MOV.U32 R174, RZ, RZ, R14 ;  /* 0x000000ffffae7224 */ /* 0x000fc400078e000e */
[----:B------:R-:W-:Y:S01]  /*a480*/  IMAD.MOV.U32 R142, RZ, RZ, R65 ;  /* 0x000000ffff8e7224 */ /* 0x000fe200078e0041 */
[----:B------:R-:W-:Y:S01]  /*a490*/  LOP3.LUT R96, R0, R176, RZ, 0xc0, !PT ;  /* 0x000000b000607212 */ /* 0x000fe200078ec0ff */
[----:B------:R-:W-:Y:S01]  /*a4a0*/  IMAD.MOV.U32 R181, RZ, RZ, R56 ;  /* 0x000000ffffb57224 */ /* 0x000fe200078e0038 */
[----:B--2---:R-:W-:Y:S01]  /*a4b0*/  F2FP.BF16.F32.PACK_AB R0, R115, R114 ;  /* 0x000000727300723e */ /* 0x004fe200000010ff */
[----:B------:R-:W-:Y:S01]  /*a4c0*/  HMMA.16816.F32.BF16 R48, R44, R58, R4 ;  /* 0x0000003a2c30723c */ /* 0x000fe20000041804 */
[----:B------:R-:W-:Y:S02]  /*a4d0*/  IMAD.MOV.U32 R44, RZ, RZ, R81 ;  /* 0x000000ffff2c7224 */ /* 0x000fe400078e0051 */
[----:B------:R-:W-:Y:S01]  /*a4e0*/  LOP3.LUT R97, R0, R175, RZ, 0xc0, !PT ;  /* 0x000000af00617212 */ /* 0x000fe200078ec0ff */
[----:B------:R-:W-:Y:S02]  /*a4f0*/  IMAD.MOV.U32 R175, RZ, RZ, R13 ;  /* 0x000000ffffaf7224 */ /* 0x000fe400078e000d */
[----:B------:R-:W-:Y:S01]  /*a500*/  IMAD.MOV.U32 R45, RZ, RZ, R80 ;  /* 0x000000ffff2d7224 */ /* 0x000fe200078e0050 */
[----:B------:R-:W1:Y:S01]  /*a510*/  LDSM.16.MT88.4 R12, [R192+0x4800] ;  /* 0x00480000c00c783b */ /* 0x000e620000004200 */
[----:B------:R-:W-:Y:S01]  /*a520*/  HMMA.16816.F32.BF16 R4, R76, R66, RZ ;  /* 0x000000424c04723c */ /* 0x000fe200000418ff */
[----:B------:R-:W-:-:S02]  /*a530*/  IMAD.MOV.U32 R46, RZ, RZ, R69 ;  /* 0x000000ffff2e7224 */ /* 0x000fc400078e0045 */
[----:B------:R-:W-:Y:S02]  /*a540*/  IMAD.MOV.U32 R47, RZ, RZ, R68 ;  /* 0x000000ffff2f7224 */ /* 0x000fe400078e0044 */
[----:B------:R-:W-:Y:S02]  /*a550*/  IMAD.MOV.U32 R182, RZ, RZ, R57 ;  /* 0x000000ffffb67224 */ /* 0x000fe400078e0039 */
[----:B------:R-:W-:Y:S01]  /*a560*/  IMAD.MOV.U32 R244, RZ, RZ, R194 ;  /* 0x000000fffff47224 */ /* 0x000fe200078e00c2 */
[----:B------:R-:W-:Y:S01]  /*a570*/  HMMA.16816.F32.BF16 R80, R72, R82, R8 ;  /* 0x000000524850723c */ /* 0x000fe20000041808 */
[----:B------:R-:W2:Y:S01]  /*a580*/  LDSM.16.MT88.4 R8, [R24+0x4800] ;  /* 0x004800001808783b */ /* 0x000ea20000004200 */
[----:B------:R-:W-:Y:S02]  /*a590*/  IMAD.MOV.U32 R224, RZ, RZ, R138 ;  /* 0x000000ffffe07224 */ /* 0x000fe400078e008a */
[----:B------:R-:W-:Y:S02]  /*a5a0*/  IMAD.MOV.U32 R233, RZ, RZ, R136 ;  /* 0x000000ffffe97224 */ /* 0x000fe400078e0088 */
[----:B------:R-:W-:-:S02]  /*a5b0*/  IMAD.MOV.U32 R215, RZ, RZ, R144 ;  /* 0x000000ffffd77224 */ /* 0x000fc400078e0090 */
[----:B------:R-:W-:Y:S02]  /*a5c0*/  IMAD.MOV.U32 R171, RZ, RZ, R142 ;  /* 0x000000ffffab7224 */ /* 0x000fe400078e008e */
[----:B------:R-:W-:Y:S02]  /*a5d0*/  IMAD.MOV.U32 R176, RZ, RZ, R139 ;  /* 0x000000ffffb07224 */ /* 0x000fe400078e008b */
[----:B------:R-:W-:Y:S01]  /*a5e0*/  HMMA.16816.F32.BF16 R72, R72, R58, R4 ;  /* 0x0000003a4848723c */ /* 0x000fe20000041804 */
[----:B------:R-:W4:Y:S01]  /*a5f0*/  LDSM.16.MT88.4 R4, [R192+0x4c00] ;  /* 0x004c0000c004783b */ /* 0x000f220000004200 */
[----:B------:R-:W-:Y:S02]  /*a600*/  IMAD.MOV.U32 R194, RZ, RZ, R145 ;  /* 0x000000ffffc27224 */ /* 0x000fe400078e0091 */
[----:B------:R-:W-:Y:S02]  /*a610*/  IMAD.MOV.U32 R186, RZ, RZ, R158 ;  /* 0x000000ffffba7224 */ /* 0x000fe400078e009e */
[----:B------:R-:W-:-:S02]  /*a620*/  IMAD.MOV.U32 R188, RZ, RZ, R157 ;  /* 0x000000ffffbc7224 */ /* 0x000fc400078e009d */
[----:B------:R-:W-:Y:S02]  /*a630*/  IMAD.MOV.U32 R190, RZ, RZ, R156 ;  /* 0x000000ffffbe7224 */ /* 0x000fe400078e009c */
[----:B------:R-:W-:Y:S02]  /*a640*/  IMAD.MOV.U32 R198, RZ, RZ, R159 ;  /* 0x000000ffffc67224 */ /* 0x000fe400078e009f */
[----:B------:R-:W-:Y:S02]  /*a650*/  IMAD.MOV.U32 R0, RZ, RZ, R195 ;  /* 0x000000ffff007224 */ /* 0x000fe400078e00c3 */
[----:B------:R3:W5:Y:S01]  /*a660*/  LDL.LU R195, [R1+0xac] ;  /* 0x0000ac0001c37983 */ /* 0x0007620000300800 */
[----:B------:R-:W-:Y:S02]  /*a670*/  IMAD.MOV.U32 R242, RZ, RZ, R164 ;  /* 0x000000fffff27224 */ /* 0x000fe400078e00a4 */
[----:B------:R-:W-:Y:S01]  /*a680*/  IMAD.MOV.U32 R214, RZ, RZ, R160 ;  /* 0x000000ffffd67224 */ /* 0x000fe200078e00a0 */
[----:B-1----:R-:W-:Y:S01]  /*a690*/  HMMA.16816.F32.BF16 R68, R16, R12, R44 ;  /* 0x0000000c1044723c */ /* 0x002fe2000004182c */
[----:B------:R-:W-:-:S07]  /*a6a0*/  IMAD.MOV.U32 R247, RZ, RZ, R162 ;  /* 0x000000fffff77224 */ /* 0x000fce00078e00a2 */
[----:B------:R-:W-:Y:S08]  /*a6b0*/  HMMA.16816.F32.BF16 R64, R16, R14, R100 ;  /* 0x0000000e1040723c */ /* 0x000ff00000041864 */
[----:B------:R-:W-:Y:S01]  /*a6c0*/  HMMA.16816.F32.BF16 R44, R20, R12, R172 ;  /* 0x0000000c142c723c */ /* 0x000fe200000418ac */
[----:B------:R-:W-:Y:S02]  /*a6d0*/  IMAD.MOV.U32 R172, RZ, RZ, R146 ;  /* 0x000000ffffac7224 */ /* 0x000fe400078e0092 */
[----:B------:R-:W-:-:S02]  /*a6e0*/  IMAD.MOV.U32 R174, RZ, RZ, R155 ;  /* 0x000000ffffae7224 */ /* 0x000fc400078e009b */
[----:B------:R-:W-:-:S03]  /*a6f0*/  IMAD.MOV.U32 R175, RZ, RZ, R140 ;  /* 0x000000ffffaf7224 */ /* 0x000fc600078e008c */
[C---:B--2---:R-:W-:Y:S01]  /*a700*/  HMMA.16816.F32.BF16 R56, R16.reuse, R8, R220 ;  /* 0x000000081038723c */ /* 0x044fe200000418dc */
[----:B------:R-:W-:Y:S02]  /*a710*/  IMAD.MOV.U32 R223, RZ, RZ, R141 ;  /* 0x000000ffffdf7224 */ /* 0x000fe400078e008d */
[----:B------:R-:W-:Y:S02]  /*a720*/  IMAD.MOV.U32 R222, RZ, RZ, R143 ;  /* 0x000000ffffde7224 */ /* 0x000fe400078e008f */
[----:B------:R-:W-:Y:S02]  /*a730*/  IMAD.MOV.U32 R221, RZ, RZ, R147 ;  /* 0x000000ffffdd7224 */ /* 0x000fe400078e0093 */
[----:B------:R-:W-:Y:S01]  /*a740*/  IMAD.MOV.U32 R220, RZ, RZ, R149 ;  /* 0x000000ffffdc7224 */ /* 0x000fe200078e0095 */
[----:B------:R-:W-:Y:S01]  /*a750*/  HMMA.16816.F32.BF16 R48, R16, R10, R48 ;  /* 0x0000000a1030723c */ /* 0x000fe20000041830 */
[----:B------:R-:W1:Y:S07]  /*a760*/  LDSM.16.MT88.4 R16, [R24+0x4c00] ;  /* 0x004c00001810783b */ /* 0x000e6e0000004200 */
[----:B------:R-:W-:Y:S01]  /*a770*/  HMMA.16816.F32.BF16 R76, R20, R8, R180 ;  /* 0x00000008144c723c */ /* 0x000fe200000418b4 */
[----:B------:R-:W-:-:S02]  /*a780*/  IMAD.MOV.U32 R180, RZ, RZ, R154 ;  /* 0x000000ffffb47224 */ /* 0x000fc400078e009a */
[----:B------:R-:W-:-:S05]  /*a790*/  IMAD.MOV.U32 R182, RZ, RZ, R137 ;  /* 0x000000ffffb67224 */ /* 0x000fca00078e0089 */
[----:B------:R-:W-:Y:S08]  /*a7a0*/  HMMA.16816.F32.BF16 R72, R20, R10, R72 ;  /* 0x0000000a1448723c */ /* 0x000ff00000041848 */
[----:B----4-:R-:W-:Y:S01]  /*a7b0*/  HMMA.16816.F32.BF16 R68, R32, R4, R68 ;  /* 0x000000042044723c */ /* 0x010fe20000041844 */
[----:B------:R-:W-:Y:S02]  /*a7c0*/  IMAD.MOV.U32 R103, RZ, RZ, R150 ;  /* 0x000000ffff677224 */ /* 0x000fe400078e0096 */
[----:B------:R-:W-:-:S05]  /*a7d0*/  IMAD.MOV.U32 R173, RZ, RZ, R167 ;  /* 0x000000ffffad7224 */ /* 0x000fca00078e00a7 */
[----:B------:R-:W-:Y:S01]  /*a7e0*/  HMMA.16816.F32.BF16 R12, R20, R14, R80 ;  /* 0x0000000e140c723c */ /* 0x000fe20000041850 */
[----:B------:R-:W2:Y:S07]  /*a7f0*/  LDSM.16.MT88.4 R20, [R24+0x5000] ;  /* 0x005000001814783b */ /* 0x000eae0000004200 */
[----:B------:R-:W-:Y:S08]  /*a800*/  HMMA.16816.F32.BF16 R64, R32, R6, R64 ;  /* 0x000000062040723c */ /* 0x000ff00000041840 */
[----:B------:R-:W-:Y:S01]  /*a810*/  HMMA.16816.F32.BF16 R44, R40, R4, R44 ;  /* 0x00000004282c723c */ /* 0x000fe2000004182c */
[----:B------:R-:W-:Y:S01]  /*a820*/  FADD.FTZ R3, R220, R3 ;  /* 0x00000003dc037221 */ /* 0x000fe20000010000 */
[----:B------:R-:W-:-:S02]  /*a830*/  IMAD.MOV.U32 R183, RZ, RZ, R161 ;  /* 0x000000ffffb77224 */ /* 0x000fc400078e00a1 */
[----:B------:R-:W-:-:S04]  /*a840*/  IMAD.MOV.U32 R181, RZ, RZ, R148 ;  /* 0x000000ffffb57224 */ /* 0x000fc800078e0094 */
[----:B-1----:R-:W-:Y:S08]  /*a850*/  HMMA.16816.F32.BF16 R56, R32, R16, R56 ;  /* 0x000000102038723c */ /* 0x002ff00000041838 */
[----:B------:R-:W-:Y:S01]  /*a860*/  HMMA.16816.F32.BF16 R8, R40, R6, R12 ;  /* 0x000000062808723c */ /* 0x000fe2000004180c */
[----:B------:R-:W1:Y:S04]  /*a870*/  LDSM.16.MT88.4 R4, [R192+0x5000] ;  /* 0x00500000c004783b */ /* 0x000e680000004200 */
[----:B------:R-:W4:Y:S03]  /*a880*/  LDSM.16.MT88.4 R12, [R24+0x5400] ;  /* 0x00540000180c783b */ /* 0x000f260000004200 */
[----:B------:R-:W-:Y:S01]  /*a890*/  HMMA.16816.F32.BF16 R48, R32, R18, R48 ;  /* 0x000000122030723c */ /* 0x000fe20000041830 */
[----:B------:R-:W-:-:S02]  /*a8a0*/  IMAD.MOV.U32 R220, RZ, RZ, R221 ;  /* 0x000000ffffdc7224 */ /* 0x000fc400078e00dd */
[----:B------:R-:W-:Y:S01]  /*a8b0*/  FADD.FTZ R0, R0, R103 ;  /* 0x0000006700007221 */ /* 0x000fe20000010000 */
[----:B------:R-:W-:Y:S04]  /*a8c0*/  LDSM.16.MT88.4 R160, [R192+0x5c00] ;  /* 0x005c0000c0a0783b */ /* 0x000fe80000004200 */
[----:B------:R-:W-:Y:S01]  /*a8d0*/  LDSM.16.MT88.4 R148, [R24+0x5c00] ;  /* 0x005c00001894783b */ /* 0x000fe20000004200 */
[----:B------:R-:W-:Y:S08]  /*a8e0*/  HMMA.16816.F32.BF16 R32, R40, R16, R76 ;  /* 0x000000102820723c */ /* 0x000ff0000004184c */
[C---:B--2---:R-:W-:Y:S08]  /*a8f0*/  HMMA.16816.F32.BF16 R140, R28.reuse, R20, R56 ;  /* 0x000000141c8c723c */ /* 0x044ff00000041838 */
[C---:B------:R-:W-:Y:S08]  /*a900*/  HMMA.16816.F32.BF16 R136, R28.reuse, R22, R48 ;  /* 0x000000161c88723c */ /* 0x040ff00000041830 */
[C---:B-1----:R-:W-:Y:S08]  /*a910*/  HMMA.16816.F32.BF16 R152, R28.reuse, R4, R68 ;  /* 0x000000041c98723c */ /* 0x042ff00000041844 */
[----:B------:R-:W-:Y:S08]  /*a920*/  HMMA.16816.F32.BF16 R144, R28, R6, R64 ;  /* 0x000000061c90723c */ /* 0x000ff00000041840 */
[C---:B------:R-:W-:Y:S08]  /*a930*/  HMMA.16816.F32.BF16 R44, R52.reuse, R4, R44 ;  /* 0x00000004342c723c */ /* 0x040ff0000004182c */
[----:B------:R-:W-:Y:S01]  /*a940*/  HMMA.16816.F32.BF16 R28, R52, R6, R8 ;  /* 0x00000006341c723c */ /* 0x000fe20000041808 */
[----:B------:R-:W1:Y:S01]  /*a950*/  LDSM.16.MT88.4 R4, [R24+0x5800] ;  /* 0x005800001804783b */ /* 0x000e620000004200 */
[----:B------:R-:W-:-:S06]  /*a960*/  IMAD.MOV.U32 R221, RZ, RZ, R222 ;  /* 0x000000ffffdd7224 */ /* 0x000fcc00078e00de */
[----:B------:R-:W-:Y:S08]  /*a970*/  HMMA.16816.F32.BF16 R32, R52, R20, R32 ;  /* 0x000000143420723c */ /* 0x000ff00000041820 */
[-C--:B----4-:R-:W-:Y:S01]  /*a980*/  HMMA.16816.F32.BF16 R140, R60, R12.reuse, R140 ;  /* 0x0000000c3c8c723c */ /* 0x090fe2000004188c */
[----:B------:R-:W-:Y:S11]  /*a990*/  LDSM.16.MT88.4 R8, [R192+0x5800] ;  /* 0x00580000c008783b */ /* 0x000ff60000004200 */
[----:B------:R-:W-:Y:S01]  /*a9a0*/  HMMA.16816.F32.BF16 R156, R88, R12, R32 ;  /* 0x0000000c589c723c */ /* 0x000fe20000041820 */
[----:B------:R-:W-:-:S02]  /*a9b0*/  IMAD.MOV.U32 R222, RZ, RZ, R223 ;  /* 0x000000ffffde7224 */ /* 0x000fc400078e00df */
[----:B------:R-:W-:Y:S02]  /*a9c0*/  IMAD.MOV.U32 R223, RZ, RZ, R175 ;  /* 0x000000ffffdf7224 */ /* 0x000fe400078e00af */
[----:B------:R-:W-:Y:S02]  /*a9d0*/  IMAD.MOV.U32 R175, RZ, RZ, R176 ;  /* 0x000000ffffaf7224 */ /* 0x000fe400078e00b0 */
[----:B------:R-:W-:Y:S02]  /*a9e0*/  IMAD.MOV.U32 R176, RZ, RZ, R174 ;  /* 0x000000ffffb07224 */ /* 0x000fe400078e00ae */
[----:B------:R-:W-:Y:S02]  /*a9f0*/  IMAD.MOV.U32 R174, RZ, RZ, R173 ;  /* 0x000000ffffae7224 */ /* 0x000fe400078e00ad */
[----:B------:R-:W-:Y:S01]  /*aa00*/  IMAD.MOV.U32 R173, RZ, RZ, R190 ;  /* 0x000000ffffad7224 */ /* 0x000fe200078e00be */
[----:B-1----:R-:W-:Y:S01]  /*aa10*/  HMMA.16816.F32.BF16 R140, R84, R4, R140 ;  /* 0x00000004548c723c */ /* 0x002fe2000004188c */
[----:B------:R-:W-:-:S02]  /*aa20*/  IMAD.MOV.U32 R190, RZ, RZ, R188 ;  /* 0x000000ffffbe7224 */ /* 0x000fc400078e00bc */
[----:B------:R-:W-:-:S05]  /*aa30*/  IMAD.MOV.U32 R188, RZ, RZ, R186 ;  /* 0x000000ffffbc7224 */ /* 0x000fca00078e00ba */
[----:B------:R-:W-:Y:S01]  /*aa40*/  HMMA.16816.F32.BF16 R156, R92, R4, R156 ;  /* 0x000000045c9c723c */ /* 0x000fe2000004189c */
[----:B------:R-:W-:Y:S01]  /*aa50*/  FADD.FTZ R4, R220, R0 ;  /* 0x00000000dc047221 */ /* 0x000fe20000010000 */
        /* <DEDUP_REMOVED lines=8> */
[----:B------:R-:W-:Y:S01]  /*aae0*/  FADD.FTZ R2, R185, R193 ;  /* 0x000000c1b9027221 */ /* 0x000fe20000010000 */
[----:B------:R-:W-:Y:S01]  /*aaf0*/  IMAD.MOV.U32 R176, RZ, RZ, R173 ;  /* 0x000000ffffb07224 */ /* 0x000fe200078e00ad */
[----:B------:R3:W5:Y:S01]  /*ab00*/  LDL.LU R193, [R1+0xa8] ;  /* 0x0000a80001c17983 */ /* 0x0007620000300800 */
[----:B------:R-:W-:Y:S02]  /*ab10*/  IMAD.MOV.U32 R173, RZ, RZ, R190 ;  /* 0x000000ffffad7224 */ /* 0x000fe400078e00be */
[----:B------:R-:W-:Y:S01]  /*ab20*/  FADD.FTZ R5, R170, R184 ;  /* 0x000000b8aa057221 */ /* 0x000fe20000010000 */
[----:B------:R-:W-:Y:S01]  /*ab30*/  IMAD.MOV.U32 R190, RZ, RZ, R188 ;  /* 0x000000ffffbe7224 */ /* 0x000fe200078e00bc */
[----:B------:R3:W5:Y:S01]  /*ab40*/  LDL.LU R185, [R1+0xa4] ;  /* 0x0000a40001b97983 */ /* 0x0007620000300800 */
[----:B------:R-:W-:-:S02]  /*ab50*/  IMAD.MOV.U32 R188, RZ, RZ, R186 ;  /* 0x000000ffffbc7224 */ /* 0x000fc400078e00ba */
[----:B------:R-:W-:Y:S01]  /*ab60*/  IMAD.MOV.U32 R186, RZ, RZ, R212 ;  /* 0x000000ffffba7224 */ /* 0x000fe200078e00d4 */
[----:B------:R3:W5:Y:S01]  /*ab70*/  LDL.LU R184, [R1+0xa0] ;  /* 0x0000a00001b87983 */ /* 0x0007620000300800 */
[----:B------:R-:W-:-:S03]  /*ab80*/  IMAD.MOV.U32 R212, RZ, RZ, R199 ;  /* 0x000000ffffd47224 */ /* 0x000fc600078e00c7 */
[----:B------:R3:W5:Y:S04]  /*ab90*/  LDL.LU R170, [R1+0x9c] ;  /* 0x00009c0001aa7983 */ /* 0x0007680000300800 */
[----:B------:R-:W2:Y:S01]  /*aba0*/  LDL R199, [R1+0x80] ;  /* 0x0000800001c77983 */ /* 0x000ea20000100800 */
        /* <DEDUP_REMOVED lines=85> */
[C---:B-1----:R-:W-:Y:S01]  /*b100*/  HMMA.16816.F32.BF16 R152, R60.reuse, R16, R152 ;  /* 0x000000103c98723c */ /* 0x042fe20000041898 */
[----:B------:R-:W-:Y:S01]  /*b110*/  FADD.FTZ R4, R211, R4 ;  /* 0x00000004d3047221 */ /* 0x000fe20000010000 */
[----:B------:R-:W-:Y:S01]  /*b120*/  FADD.FTZ R3, R209, R3 ;  /* 0x00000003d1037221 */ /* 0x000fe20000010000 */
[----:B------:R-:W-:Y:S01]  /*b130*/  FADD.FTZ R2, R124, R2 ;  /* 0x000000027c027221 */ /* 0x000fe20000010000 */
[----:B------:R-:W-:Y:S01]  /*b140*/  FADD.FTZ R0, R120, R0 ;  /* 0x0000000078007221 */ /* 0x000fe20000010000 */
[----:B------:R3:W5:Y:S03]  /*b150*/  LDL.LU R169, [R1+0x98] ;  /* 0x0000980001a97983 */ /* 0x0007660000300800 */
[----:B------:R-:W-:Y:S01]  /*b160*/  HMMA.16816.F32.BF16 R144, R60, R18, R144 ;  /* 0x000000123c90723c */ /* 0x000fe20000041890 */
[----:B------:R-:W-:Y:S01]  /*b170*/  FADD.FTZ R4, R178, R4 ;  /* 0x00000004b2047221 */ /* 0x000fe20000010000 */
[----:B------:R-:W-:-:S06]  /*b180*/  FADD.FTZ R3, R179, R3 ;  /* 0x00000003b3037221 */ /* 0x000fcc0000010000 */
[----:B------:R-:W-:Y:S01]  /*b190*/  HMMA.16816.F32.BF16 R136, R60, R14, R136 ;  /* 0x0000000e3c88723c */ /* 0x000fe20000041888 */
[----:B------:R-:W-:-:S07]  /*b1a0*/  FADD.FTZ R2, R117, R2 ;  /* 0x0000000275027221 */ /* 0x000fce0000010000 */
[C---:B------:R-:W-:Y:S01]  /*b1b0*/  HMMA.16816.F32.BF16 R164, R88.reuse, R16, R44 ;  /* 0x0000001058a4723c */ /* 0x040fe2000004182c */
[----:B------:R-:W-:Y:S01]  /*b1c0*/  FADD.FTZ R0, R114, R0 ;  /* 0x0000000072007221 */ /* 0x000fe20000010000 */
[----:B------:R3:W5:Y:S06]  /*b1d0*/  LDL.LU R168, [R1+0x94] ;  /* 0x0000940001a87983 */ /* 0x00076c0000300800 */
[----:B------:R-:W-:Y:S01]  /*b1e0*/  HMMA.16816.F32.BF16 R16, R88, R18, R28 ;  /* 0x000000125810723c */ /* 0x000fe2000004181c */
[----:B------:R-:W-:-:S07]  /*b1f0*/  FADD.FTZ R4, R208, R4 ;  /* 0x00000004d0047221 */ /* 0x000fce0000010000 */
        /* <DEDUP_REMOVED lines=16> */
[----:B------:R3:W-:Y:S07]  /*b300*/  STL [R1+0x64], R3 ;  /* 0x0000640301007387 */ /* 0x0007ee0000100800 */
[----:B------:R-:W-:Y:S01]  /*b310*/  HMMA.16816.F32.BF16 R136, R84, R6, R136 ;  /* 0x000000065488723c */ /* 0x000fe20000041888 */
[----:B------:R3:W-:Y:S07]  /*b320*/  STL [R1+0x68], R2 ;  /* 0x0000680201007387 */ /* 0x0007ee0000100800 */
[C---:B------:R-:W-:Y:S08]  /*b330*/  HMMA.16816.F32.BF16 R164, R92.reuse, R8, R164 ;  /* 0x000000085ca4723c */ /* 0x040ff000000418a4 */
[C---:B------:R-:W-:Y:S08]  /*b340*/  HMMA.16816.F32.BF16 R8, R92.reuse, R10, R16 ;  /* 0x0000000a5c08723c */ /* 0x040ff00000041810 */
[----:B------:R-:W-:Y:S01]  /*b350*/  HMMA.16816.F32.BF16 R12, R92, R6, R12 ;  /* 0x000000065c0c723c */ /* 0x000fe2000004180c */
[----:B------:R-:W-:-:S07]  /*b360*/  VIADD R0, R192, 0x4000 ;  /* 0x00004000c0007836 */ /* 0x000fce0000000000 */
[C---:B------:R-:W-:Y:S08]  /*b370*/  HMMA.16816.F32.BF16 R152, R96.reuse, R160, R152 ;  /* 0x000000a06098723c */ /* 0x040ff00000041898 */
[C---:B------:R-:W-:Y:S08]  /*b380*/  HMMA.16816.F32.BF16 R144, R96.reuse, R162, R144 ;  /* 0x000000a26090723c */ /* 0x040ff00000041890 */
[C---:B------:R-:W-:Y:S08]  /*b390*/  HMMA.16816.F32.BF16 R140, R96.reuse, R148, R140 ;  /* 0x00000094608c723c */ /* 0x040ff0000004188c */
[----:B------:R-:W-:Y:S08]  /*b3a0*/  HMMA.16816.F32.BF16 R136, R96, R150, R136 ;  /* 0x000000966088723c */ /* 0x000ff00000041888 */
[C---:B------:R-:W-:Y:S08]  /*b3b0*/  HMMA.16816.F32.BF16 R164, R104.reuse, R160, R164 ;  /* 0x000000a068a4723c */ /* 0x040ff000000418a4 */
[C---:B------:R-:W-:Y:S08]  /*b3c0*/  HMMA.16816.F32.BF16 R156, R104.reuse, R148, R156 ;  /* 0x00000094689c723c */ /* 0x040ff0000004189c */
[C---:B------:R-:W-:Y:S08]  /*b3d0*/  HMMA.16816.F32.BF16 R160, R104.reuse, R162, R8 ;  /* 0x000000a268a0723c */ /* 0x040ff00000041808 */
[----:B------:R-:W-:Y:S01]  /*b3e0*/  HMMA.16816.F32.BF16 R148, R104, R150, R12 ;  /* 0x000000966894723c */ /* 0x000fe2000004180c */
[----:B--2---:R-:W-:-:S13]  /*b3f0*/  ISETP.GT.AND P0, PT, R194, R199, PT ;  /* 0x000000c7c200720c */ /* 0x004fda0003f04270 */
[----:B---3--:R-:W-:Y:S06]  /*b400*/  @!P0 BRA `(.L_x_548) ;  /* 0x0000008c00808947 */ /* 0x008fec0003800000 */
[----:B------:R-:W2:Y:S01]  /*b410*/  LDL R194, [R1+0x84] ;  /* 0x0000840001c27983 */ /* 0x000ea20000100800 */
[----:B------:R-:W1:Y:S01]  /*b420*/  LDCU UR4, c[0x0][0x440] ;  /* 0x00008800ff0477ac */ /* 0x000e620008000800 */
[----:B------:R-:W-:-:S04]  /*b430*/  DEPBAR.LE SB0, 0x0 ;  /* 0x000080000000791a */ /* 0x000fc80000000000 */
[----:B------:R-:W3:Y:S04]  /*b440*/  LDL R208, [R1+0x78] ;  /* 0x0000780001d07983 */ /* 0x000ee80000100800 */
[----:B------:R-:W4:Y:S04]  /*b450*/  LDL R205, [R1+0x74] ;  /* 0x0000740001cd7983 */ /* 0x000f280000100800 */
[----:B------:R-:W4:Y:S01]  /*b460*/  LDL R189, [R1+0x7c] ;  /* 0x00007c0001bd7983 */ /* 0x000f220000100800 */
[----:B------:R-:W1:Y:S02]  /*b470*/  S2R R178, SR_TID.X ;  /* 0x0000000000b27919 */ /* 0x000e640000002100 */
[----:B-1----:R-:W-:-:S05]  /*b480*/  IMAD.SHL.U32 R178, R178, 0x8, RZ ;  /* 0x00000008b2b27824 */ /* 0x002fca00078e00ff */
[----:B------:R-:W-:Y:S01]  /*b490*/  LOP3.LUT R178, R178, 0x18, RZ, 0xc0, !PT ;  /* 0x00000018b2b27812 */ /* 0x000fe200078ec0ff */
[----:B------:R-:W-:Y:S03]  /*b4a0*/  BAR.SYNC.DEFER_BLOCKING 0x0 ;  /* 0x0000000000007b1d */ /* 0x000fe60000010000 */
[----:B------:R-:W-:-:S13]  /*b4b0*/  ISETP.GE.AND P0, PT, R178, UR4, PT ;  /* 0x00000004b2007c0c */ /* 0x000fda000bf06270 */
[----:B-----5:R-:W-:Y:S01]  /*b4c0*/  @P0 STS.128 [R206+0x4000], RZ ;  /* 0x004000ffce000388 */ /* 0x020fe20000000c00 */
[----:B--2---:R-:W-:-:S04]  /*b4d0*/  VIADD R0, R194, 0xfffffffe ;  /* 0xfffffffec2007836 */ /* 0x004fc80000000000 */
[----:B------:R-:W-:-:S04]  /*b4e0*/  IMAD.WIDE.U32 R4, R0, R184, RZ ;  /* 0x000000b800047225 */ /* 0x000fc800078e00ff */
[----:B------:R-:W-:Y:S02]  /*b4f0*/  IMAD R0, R0, R185, R5 ;  /* 0x000000b900007224 */ /* 0x000fe400078e0205 */
[----:B------:R-:W-:-:S03]  /*b500*/  IMAD.SHL.U32 R2, R4, 0x80, RZ ;  /* 0x0000008004027824 */ /* 0x000fc600078e00ff */
[----:B------:R-:W-:Y:S02]  /*b510*/  SHF.L.U64.HI R3, R4, 0x7, R0 ;  /* 0x0000000704037819 */ /* 0x000fe40000010200 */
[CC--:B------:R-:W-:Y:S02]  /*b520*/  @!P0 LEA R0, P3, R184.reuse, R2.reuse, 0x5 ;  /* 0x00000002b8008211 */ /* 0x0c0fe400078628ff */
[C---:B------:R-:W-:Y:S02]  /*b530*/  @!P0 LEA R4, P1, R184.reuse, R2, 0x6 ;  /* 0x00000002b8048211 */ /* 0x040fe400078230ff */
[----:B------:R-:W-:Y:S02]  /*b540*/  @!P0 LEA.HI.X R5, R184, R3, R185, 0x5, P3 ;  /* 0x00000003b8058211 */ /* 0x000fe400018f2cb9 */
[-C--:B---3--:R-:W-:Y:S02]  /*b550*/  @!P0 LEA R8, P3, R0, R208.reuse, 0x1 ;  /* 0x000000d000088211 */ /* 0x088fe400078608ff */
[----:B------:R-:W-:-:S02]  /*b560*/  @!P0 LEA R10, P4, R2, R208, 0x1 ;  /* 0x000000d0020a8211 */ /* 0x000fc400078808ff */
[----:B------:R-:W-:Y:S02]  /*b570*/  @!P0 LEA.HI.X R7, R184, R3, R185, 0x6, P1 ;  /* 0x00000003b8078211 */ /* 0x000fe400008f34b9 */
[-C--:B----4-:R-:W-:Y:S01]  /*b580*/  @!P0 LEA.HI.X R9, R0, R205.reuse, R5, 0x1, P3 ;  /* 0x000000cd00098211 */ /* 0x090fe200018f0c05 */
[----:B------:R-:W-:Y:S01]  /*b590*/  @!P0 IMAD R0, R185, 0x60, RZ ;  /* 0x00000060b9008824 */ /* 0x000fe200078e02ff */
[--C-:B------:R-:W-:Y:S01]  /*b5a0*/  @!P0 LEA.HI.X R11, R2, R205, R3.reuse, 0x1, P4 ;  /* 0x000000cd020b8211 */ /* 0x100fe200020f0c03 */
[----:B------:R-:W-:Y:S01]  /*b5b0*/  @!P0 IMAD.WIDE.U32 R2, R184, 0x60, R2 ;  /* 0x00000060b8028825 */ /* 0x000fe200078e0002 */
[----:B------:R-:W-:-:S03]  /*b5c0*/  @!P0 LEA R6, P1, R4, R208, 0x1 ;  /* 0x000000d004068211 */ /* 0x000fc600078208ff */
[----:B------:R-:W-:Y:S01]  /*b5d0*/  @!P0 IMAD.IADD R0, R0, 0x1, R3 ;  /* 0x0000000100008824 */ /* 0x000fe200078e0203 */
[----:B------:R-:W-:Y:S01]  /*b5e0*/  @!P0 LEA.HI.X R7, R4, R205, R7, 0x1, P1 ;  /* 0x000000cd04078211 */ /* 0x000fe200008f0c07 */
[----:B------:R-:W-:Y:S01]  /*b5f0*/  @!PT LDS RZ, [RZ] ;  /* 0x00000000fffff984 */ /* 0x000fe20000000800 */
[----:B------:R-:W-:Y:S01]  /*b600*/  @!PT LDS RZ, [RZ] ;  /* 0x00000000fffff984 */ /* 0x000fe20000000800 */
[----:B------:R-:W-:Y:S01]  /*b610*/  @!PT LDS RZ, [RZ] ;  /* 0x00000000fffff984 */ /* 0x000fe20000000800 */
[----:B------:R-:W-:Y:S01]  /*b620*/  @!P0 LDGSTS.E.BYPASS.LTC128B.128 [R206+0x4000], desc[UR16][R10.64] ;  /* 0x040000000ace8fae */ /* 0x000fe2000b981a10 */
[----:B------:R-:W-:-:S03]  /*b630*/  @!P0 LEA R4, P1, R2, R208, 0x1 ;  /* 0x000000d002048211 */ /* 0x000fc600078208ff */
[----:B------:R-:W-:Y:S01]  /*b640*/  @P0 STS.128 [R206+0x4800], RZ ;  /* 0x004800ffce000388 */ /* 0x000fe20000000c00 */
[----:B------:R-:W-:-:S03]  /*b650*/  @!P0 LEA.HI.X R5, R2, R205, R0, 0x1, P1 ;  /* 0x000000cd02058211 */ /* 0x000fc600008f0c00 */
        /* <DEDUP_REMOVED lines=22> */
[----:B------:R-:W3:Y:S01]  /*b7c0*/  LDSM.16.M88.4 R20, [R193+0x3800] ;  /* 0x00380000c114783b */ /* 0x000ee20000000200 */
[----:B------:R-:W-:-:S03]  /*b7d0*/  IMAD.MOV.U32 R205, RZ, RZ, 0x20 ;  /* 0x00000020ffcd7424 */ /* 0x000fc600078e00ff */
[----:B------:R-:W-:Y:S02]  /*b7e0*/  LDSM.16.M88.4 R80, [R170+0x3c00] ;  /* 0x003c0000aa50783b */ /* 0x000fe40000000200 */
[----:B------:R-:W-:Y:S02]  /*b7f0*/  SEL R205, R205, 0xffffffe0, !P2 ;  /* 0xffffffe0cdcd7807 */ /* 0x000fe40005000000 */
[----:B------:R-:W-:Y:S03]  /*b800*/  LDSM.16.M88.4 R68, [R170+0x2800] ;  /* 0x00280000aa44783b */ /* 0x000fe60000000200 */
[----:B------:R-:W-:Y:S01]  /*b810*/  IMAD.IADD R205, R195, 0x1, R205 ;  /* 0x00000001c3cd7824 */ /* 0x000fe200078e02cd */
[----:B------:R-:W-:Y:S04]  /*b820*/  LDSM.16.M88.4 R64, [R170+0x2c00] ;  /* 0x002c0000aa40783b */ /* 0x000fe80000000200 */
[----:B------:R-:W4:Y:S04]  /*b830*/  LDSM.16.M88.4 R8, [R205+0x1000] ;  /* 0x00100000cd08783b */ /* 0x000f280000000200 */
[----:B------:R-:W4:Y:S04]  /*b840*/  LDSM.16.M88.4 R12, [R195] ;  /* 0x00000000c30c783b */ /* 0x000f280000000200 */
[----:B------:R-:W4:Y:S04]  /*b850*/  LDSM.16.M88.4 R56, [R170+0x3400] ;  /* 0x00340000aa38783b */ /* 0x000f280000000200 */
[----:B------:R-:W4:Y:S04]  /*b860*/  LDSM.16.M88.4 R60, [R170+0x3000] ;  /* 0x00300000aa3c783b */ /* 0x000f280000000200 */
[----:B------:R-:W4:Y:S01]  /*b870*/  LDSM.16.M88.4 R52, [R170+0x3800] ;  /* 0x00380000aa34783b */ /* 0x000f220000000200 */
[C---:B-1----:R-:W-:Y:S03]  /*b880*/  HMMA.16816.F32.BF16 R88, R4.reuse, R16, RZ ;  /* 0x000000100458723c */ /* 0x042fe600000418ff */
[----:B------:R-:W1:Y:S04]  /*b890*/  LDSM.16.M88.4 R76, [R170+0x2000] ;  /* 0x00200000aa4c783b */ /* 0x000e680000000200 */
[----:B------:R-:W1:Y:S01]  /*b8a0*/  LDSM.16.M88.4 R72, [R170+0x2400] ;  /* 0x00240000aa48783b */ /* 0x000e620000000200 */
[----:B------:R-:W-:Y:S01]  /*b8b0*/  HMMA.16816.F32.BF16 R120, R4, R48, RZ ;  /* 0x000000300478723c */ /* 0x000fe200000418ff */
[----:B------:R-:W-:-:S02]  /*b8c0*/  VIADD R2, R197, 0x8 ;  /* 0x00000008c5027836 */ /* 0x000fc40000000000 */
[----:B------:R-:W0:Y:S05]  /*b8d0*/  LDGDEPBAR ;  /* 0x00000000000079af */ /* 0x000e2a0000000000 */
        /* <DEDUP_REMOVED lines=14> */
[----:B------:R2:W3:Y:S01]  /*b9c0*/  LDSM.16.M88.4 R4, [R205] ;  /* 0x00000000cd04783b */ /* 0x0004e20000000200 */
[----:B------:R-:W-:-:S06]  /*b9d0*/  DEPBAR.LE SB0, 0x0 ;  /* 0x000080000000791a */ /* 0x000fcc0000000000 */
[C---:B----4-:R-:W-:Y:S08]  /*b9e0*/  HMMA.16816.F32.BF16 R184, R8.reuse, R80, R88 ;  /* 0x0000005008b8723c */ /* 0x050ff00000041858 */
[C---:B------:R-:W-:Y:S08]  /*b9f0*/  HMMA.16816.F32.BF16 R232, R8.reuse, R68, R108 ;  /* 0x0000004408e8723c */ /* 0x040ff0000004186c */
[----:B------:R-:W-:Y:S08]  /*ba00*/  HMMA.16816.F32.BF16 R236, R8, R64, R104 ;  /* 0x0000004008ec723c */ /* 0x000ff00000041868 */
[C---:B------:R-:W-:Y:S08]  /*ba10*/  HMMA.16816.F32.BF16 R108, R12.reuse, R48, RZ ;  /* 0x000000300c6c723c */ /* 0x040ff000000418ff */
[----:B------:R-:W-:Y:S08]  /*ba20*/  HMMA.16816.F32.BF16 R104, R12, R50, RZ ;  /* 0x000000320c68723c */ /* 0x000ff000000418ff */
[----:B------:R-:W-:Y:S08]  /*ba30*/  HMMA.16816.F32.BF16 R244, R8, R56, R96 ;  /* 0x0000003808f4723c */ /* 0x000ff00000041860 */
[----:B------:R-:W-:Y:S08]  /*ba40*/  HMMA.16816.F32.BF16 R96, R12, R44, RZ ;  /* 0x0000002c0c60723c */ /* 0x000ff000000418ff */
[C---:B------:R-:W-:Y:S08]  /*ba50*/  HMMA.16816.F32.BF16 R240, R8.reuse, R60, R100 ;  /* 0x0000003c08f0723c */ /* 0x040ff00000041864 */
[----:B------:R-:W-:Y:S08]  /*ba60*/  HMMA.16816.F32.BF16 R248, R8, R52, R92 ;  /* 0x0000003408f8723c */ /* 0x000ff0000004185c */
[C---:B------:R-:W-:Y:S08]  /*ba70*/  HMMA.16816.F32.BF16 R100, R12.reuse, R46, RZ ;  /* 0x0000002e0c64723c */ /* 0x040ff000000418ff */
[----:B------:R-:W-:Y:S08]  /*ba80*/  HMMA.16816.F32.BF16 R92, R12, R40, RZ ;  /* 0x000000280c5c723c */ /* 0x000ff000000418ff */
[----:B------:R-:W-:Y:S08]  /*ba90*/  HMMA.16816.F32.BF16 R216, R8, R82, R84 ;  /* 0x0000005208d8723c */ /* 0x000ff00000041854 */
[C---:B------:R-:W-:Y:S08]  /*baa0*/  HMMA.16816.F32.BF16 R88, R12.reuse, R42, RZ ;  /* 0x0000002a0c58723c */ /* 0x040ff000000418ff */
[C---:B------:R-:W-:Y:S08]  /*bab0*/  HMMA.16816.F32.BF16 R84, R12.reuse, R32, RZ ;  /* 0x000000200c54723c */ /* 0x040ff000000418ff */
[C---:B------:R-:W-:Y:S08]  /*bac0*/  HMMA.16816.F32.BF16 R48, R12.reuse, R34, RZ ;  /* 0x000000220c30723c */ /* 0x040ff000000418ff */
[C---:B------:R-:W-:Y:S08]  /*bad0*/  HMMA.16816.F32.BF16 R44, R12.reuse, R28, RZ ;  /* 0x0000001c0c2c723c */ /* 0x040ff000000418ff */
[C---:B------:R-:W-:Y:S08]  /*bae0*/  HMMA.16816.F32.BF16 R40, R12.reuse, R30, RZ ;  /* 0x0000001e0c28723c */ /* 0x040ff000000418ff */
[C---:B------:R-:W-:Y:S08]  /*baf0*/  HMMA.16816.F32.BF16 R32, R12.reuse, R24, RZ ;  /* 0x000000180c20723c */ /* 0x040ff000000418ff */
[----:B------:R-:W-:Y:S01]  /*bb00*/  HMMA.16816.F32.BF16 R28, R12, R26, RZ ;  /* 0x0000001a0c1c723c */ /* 0x000fe200000418ff */
[----:B------:R-:W-:-:S07]  /*bb10*/  IMAD.MOV.U32 R198, RZ, RZ, R184 ;  /* 0x000000ffffc67224 */ /* 0x000fce00078e00b8 */
[----:B------:R-:W-:Y:S01]  /*bb20*/  HMMA.16816.F32.BF16 R24, R12, R20, RZ ;  /* 0x000000140c18723c */ /* 0x000fe200000418ff */
[----:B------:R-:W-:Y:S02]  /*bb30*/  IMAD.MOV.U32 R196, RZ, RZ, R185 ;  /* 0x000000ffffc47224 */ /* 0x000fe400078e00b9 */
[----:B------:R-:W-:-:S05]  /*bb40*/  IMAD.MOV.U32 R171, RZ, RZ, R187 ;  /* 0x000000ffffab7224 */ /* 0x000fca00078e00bb */
[----:B------:R-:W-:Y:S01]  /*bb50*/  HMMA.16816.F32.BF16 R20, R12, R22, RZ ;  /* 0x000000160c14723c */ /* 0x000fe200000418ff */
[----:B------:R-:W-:Y:S02]  /*bb60*/  IMAD.MOV.U32 R252, RZ, RZ, R186 ;  /* 0x000000fffffc7224 */ /* 0x000fe400078e00ba */
[----:B--2---:R-:W-:-:S05]  /*bb70*/  IMAD.MOV.U32 R205, RZ, RZ, R189 ;  /* 0x000000ffffcd7224 */ /* 0x004fca00078e00bd */
[C---:B-1----:R-:W-:Y:S08]  /*bb80*/  HMMA.16816.F32.BF16 R224, R8.reuse, R76, R120 ;  /* 0x0000004c08e0723c */ /* 0x042ff00000041878 */
        /* <DEDUP_REMOVED lines=8> */
[----:B------:R-:W-:Y:S01]  /*bc10*/  HMMA.16816.F32.BF16 R8, R12, R16, RZ ;  /* 0x000000100c08723c */ /* 0x000fe200000418ff */
[----:B------:R-:W-:-:S07]  /*bc20*/  IMAD R0, R194, 0x80, R205 ;  /* 0x00000080c2007824 */ /* 0x000fce00078e02cd */
[----:B------:R-:W-:Y:S08]  /*bc30*/  HMMA.16816.F32.BF16 R12, R12, R18, RZ ;  /* 0x000000120c0c723c */ /* 0x000ff000000418ff */
[C---:B---3--:R-:W-:Y:S08]  /*bc40*/  HMMA.16816.F32.BF16 R112, R4.reuse, R76, R108 ;  /* 0x0000004c0470723c */ /* 0x048ff0000004186c */
[C---:B------:R-:W-:Y:S08]  /*bc50*/  HMMA.16816.F32.BF16 R76, R4.reuse, R78, R104 ;  /* 0x0000004e044c723c */ /* 0x040ff00000041868 */
[C---:B------:R-:W-:Y:S08]  /*bc60*/  HMMA.16816.F32.BF16 R128, R4.reuse, R72, R96 ;  /* 0x000000480480723c */ /* 0x040ff00000041860 */
[C---:B------:R-:W-:Y:S08]  /*bc70*/  HMMA.16816.F32.BF16 R124, R4.reuse, R68, R92 ;  /* 0x00000044047c723c */ /* 0x040ff0000004185c */
[----:B------:R-:W-:Y:S01]  /*bc80*/  HMMA.16816.F32.BF16 R72, R4, R74, R100 ;  /* 0x0000004a0448723c */ /* 0x000fe20000041864 */
[----:B------:R-:W-:-:S07]  /*bc90*/  VIADD R19, R0, 0xffffff20 ;  /* 0xffffff2000137836 */ /* 0x000fce0000000000 */
[C---:B------:R-:W-:Y:S01]  /*bca0*/  HMMA.16816.F32.BF16 R96, R4.reuse, R52, R24 ;  /* 0x000000340460723c */ /* 0x040fe20000041818 */
[C---:B------:R-:W-:Y:S02]  /*bcb0*/  VIADD R27, R0.reuse, 0xffffff00 ;  /* 0xffffff00001b7836 */ /* 0x040fe40000000000 */
[C---:B------:R-:W-:Y:S02]  /*bcc0*/  VIADD R26, R0.reuse, 0xffffff01 ;  /* 0xffffff01001a7836 */ /* 0x040fe40000000000 */
[C---:B------:R-:W-:Y:S02]  /*bcd0*/  VIADD R25, R0.reuse, 0xffffff08 ;  /* 0xffffff0800197836 */ /* 0x040fe40000000000 */
[----:B------:R-:W-:Y:S01]  /*bce0*/  VIADD R24, R0, 0xffffff09 ;  /* 0xffffff0900187836 */ /* 0x000fe20000000000 */
[----:B------:R-:W-:Y:S01]  /*bcf0*/  HMMA.16816.F32.BF16 R120, R4, R64, R84 ;  /* 0x000000400478723c */ /* 0x000fe20000041854 */
[C---:B------:R-:W-:Y:S02]  /*bd00*/  ISETP.GT.AND P6, PT, R2.reuse, R27, PT ;  /* 0x0000001b0200720c */ /* 0x040fe40003fc4270 */
[----:B------:R-:W-:-:S05]  /*bd10*/  ISETP.GT.AND P3, PT, R2, R26, PT ;  /* 0x0000001a0200720c */ /* 0x000fca0003f64270 */
[----:B------:R-:W-:Y:S01]  /*bd20*/  HMMA.16816.F32.BF16 R88, R4, R70, R88 ;  /* 0x000000460458723c */ /* 0x000fe20000041858 */
[C---:B------:R-:W-:Y:S02]  /*bd30*/  ISETP.GT.AND P1, PT, R2.reuse, R25, PT ;  /* 0x000000190200720c */ /* 0x040fe40003f24270 */
[----:B------:R-:W-:-:S05]  /*bd40*/  ISETP.GT.AND P5, PT, R2, R24, PT ;  /* 0x000000180200720c */ /* 0x000fca0003fa4270 */
[----:B------:R-:W-:Y:S01]  /*bd50*/  HMMA.16816.F32.BF16 R52, R4, R54, R20 ;  /* 0x000000360434723c */ /* 0x000fe20000041814 */
[C---:B------:R-:W-:Y:S02]  /*bd60*/  VIADD R23, R0.reuse, 0xffffff10 ;  /* 0xffffff1000177836 */ /* 0x040fe40000000000 */
[C---:B------:R-:W-:Y:S02]  /*bd70*/  VIADD R22, R0.reuse, 0xffffff11 ;  /* 0xffffff1100167836 */ /* 0x040fe40000000000 */
[----:B------:R-:W-:-:S03]  /*bd80*/  VIADD R21, R0, 0xffffff18 ;  /* 0xffffff1800157836 */ /* 0x000fc60000000000 */
[----:B------:R-:W-:Y:S01]  /*bd90*/  HMMA.16816.F32.BF16 R64, R4, R66, R48 ;  /* 0x000000420440723c */ /* 0x000fe20000041830 */
[----:B------:R-:W-:Y:S01]  /*bda0*/  VIADD R20, R0, 0xffffff19 ;  /* 0xffffff1900147836 */ /* 0x000fe20000000000 */
[----:B------:R-:W-:Y:S01]  /*bdb0*/  ISETP.GT.AND P4, PT, R2, R23, PT ;  /* 0x000000170200720c */ /* 0x000fe20003f84270 */
[----:B------:R-:W-:-:S05]  /*bdc0*/  VIADD R18, R0, 0xffffff21 ;  /* 0xffffff2100127836 */ /* 0x000fca0000000000 */
[----:B------:R-:W-:Y:S01]  /*bdd0*/  HMMA.16816.F32.BF16 R116, R4, R60, R44 ;  /* 0x0000003c0474723c */ /* 0x000fe2000004182c */
[----:B------:R-:W-:Y:S01]  /*bde0*/  FSEL R45, R115, -INF , !P3 ;  /* 0xff800000732d7808 */ /* 0x000fe20005800000 */
[----:B------:R-:W-:Y:S01]  /*bdf0*/  VIADD R17, R0, 0xffffff28 ;  /* 0xffffff2800117836 */ /* 0x000fe20000000000 */
[----:B------:R-:W-:-:S05]  /*be00*/  FSEL R69, R78, -INF , !P1 ;  /* 0xff8000004e457808 */ /* 0x000fca0004800000 */
[----:B------:R-:W-:Y:S01]  /*be10*/  HMMA.16816.F32.BF16 R60, R4, R62, R40 ;  /* 0x0000003e043c723c */ /* 0x000fe20000041828 */
[----:B------:R-:W-:Y:S01]  /*be20*/  FSEL R43, R114, -INF , !P6 ;  /* 0xff800000722b7808 */ /* 0x000fe20007000000 */
[----:B------:R-:W-:Y:S01]  /*be30*/  VIADD R16, R0, 0xffffff29 ;  /* 0xffffff2900107836 */ /* 0x000fe20000000000 */
[----:B------:R-:W-:Y:S02]  /*be40*/  FSEL R68, R79, -INF , !P5 ;  /* 0xff8000004f447808 */ /* 0x000fe40006800000 */
[----:B------:R-:W-:-:S03]  /*be50*/  ISETP.GT.AND P6, PT, R2, R22, PT ;  /* 0x000000160200720c */ /* 0x000fc60003fc4270 */
[----:B------:R-:W-:Y:S01]  /*be60*/  HMMA.16816.F32.BF16 R92, R4, R80, R8 ;  /* 0x00000050045c723c */ /* 0x000fe20000041808 */
[C---:B------:R-:W-:Y:S02]  /*be70*/  ISETP.GT.AND P3, PT, R2.reuse, R21, PT ;  /* 0x000000150200720c */ /* 0x040fe40003f64270 */
[C---:B------:R-:W-:Y:S02]  /*be80*/  ISETP.GT.AND P1, PT, R2.reuse, R20, PT ;  /* 0x000000140200720c */ /* 0x040fe40003f24270 */
[----:B------:R-:W-:-:S03]  /*be90*/  ISETP.GT.AND P5, PT, R2, R19, PT ;  /* 0x000000130200720c */ /* 0x000fc60003fa4270 */
[----:B------:R-:W-:Y:S01]  /*bea0*/  HMMA.16816.F32.BF16 R108, R4, R56, R32 ;  /* 0x00000038046c723c */ /* 0x000fe20000041820 */
[----:B------:R-:W-:Y:S02]  /*beb0*/  FSEL R70, R130, -INF , !P4 ;  /* 0xff80000082467808 */ /* 0x000fe40006000000 */
[----:B------:R-:W-:-:S05]  /*bec0*/  ISETP.GT.AND P4, PT, R2, R18, PT ;  /* 0x000000120200720c */ /* 0x000fca0003f84270 */
[----:B------:R-:W-:Y:S01]  /*bed0*/  HMMA.16816.F32.BF16 R80, R4, R82, R12 ;  /* 0x000000520450723c */ /* 0x000fe2000004180c */
[C---:B------:R-:W-:Y:S02]  /*bee0*/  VIADD R15, R0.reuse, 0xffffff30 ;  /* 0xffffff30000f7836 */ /* 0x040fe40000000000 */
[C---:B------:R-:W-:Y:S01]  /*bef0*/  VIADD R14, R0.reuse, 0xffffff31 ;  /* 0xffffff31000e7836 */ /* 0x040fe20000000000 */
[----:B------:R-:W-:Y:S01]  /*bf00*/  FSEL R71, R131, -INF , !P6 ;  /* 0xff80000083477808 */ /* 0x000fe20007000000 */
[----:B------:R-:W-:-:S03]  /*bf10*/  VIADD R13, R0, 0xffffff38 ;  /* 0xffffff38000d7836 */ /* 0x000fc60000000000 */
[----:B------:R-:W-:Y:S01]  /*bf20*/  HMMA.16816.F32.BF16 R56, R4, R58, R28 ;  /* 0x0000003a0438723c */ /* 0x000fe2000004181c */
[----:B------:R-:W-:Y:S01]  /*bf30*/  FSEL R74, R74, -INF , !P3 ;  /* 0xff8000004a4a7808 */ /* 0x000fe20005800000 */
[C---:B------:R-:W-:Y:S01]  /*bf40*/  VIADD R12, R0.reuse, 0xffffff39 ;  /* 0xffffff39000c7836 */ /* 0x040fe20000000000 */
[----:B------:R-:W-:Y:S01]  /*bf50*/  FSEL R75, R75, -INF , !P1 ;  /* 0xff8000004b4b7808 */ /* 0x000fe20004800000 */
[----:B------:R-:W-:Y:S01]  /*bf60*/  VIADD R11, R0, 0xffffff40 ;  /* 0xffffff40000b7836 */ /* 0x000fe20000000000 */
[----:B------:R-:W-:Y:S01]  /*bf70*/  FSEL R78, R126, -INF , !P5 ;  /* 0xff8000007e4e7808 */ /* 0x000fe20006800000 */
[----:B------:R-:W-:Y:S01]  /*bf80*/  VIADD R10, R0, 0xffffff41 ;  /* 0xffffff41000a7836 */ /* 0x000fe20000000000 */
[----:B------:R-:W-:Y:S01]  /*bf90*/  ISETP.GT.AND P6, PT, R2, R17, PT ;  /* 0x000000110200720c */ /* 0x000fe20003fc4270 */
[----:B------:R-:W-:Y:S01]  /*bfa0*/  VIADD R9, R0, 0xffffff48 ;  /* 0xffffff4800097836 */ /* 0x000fe20000000000 */
[C---:B------:R-:W-:Y:S02]  /*bfb0*/  ISETP.GT.AND P3, PT, R2.reuse, R16, PT ;  /* 0x000000100200720c */ /* 0x040fe40003f64270 */
[----:B------:R-:W-:-:S02]  /*bfc0*/  ISETP.GT.AND P1, PT, R2, R15, PT ;  /* 0x0000000f0200720c */ /* 0x000fc40003f24270 */
[----:B------:R-:W-:Y:S01]  /*bfd0*/  ISETP.GT.AND P5, PT, R2, R14, PT ;  /* 0x0000000e0200720c */ /* 0x000fe20003fa4270 */
[----:B------:R-:W-:Y:S01]  /*bfe0*/  VIADD R8, R0, 0xffffff49 ;  /* 0xffffff4900087836 */ /* 0x000fe20000000000 */
[----:B------:R-:W-:Y:S02]  /*bff0*/  FSEL R79, R127, -INF , !P4 ;  /* 0xff8000007f4f7808 */ /* 0x000fe40006000000 */
[----:B------:R-:W-:Y:S01]  /*c000*/  ISETP.GT.AND P4, PT, R2, R13, PT ;  /* 0x0000000d0200720c */ /* 0x000fe20003f84270 */
[----:B------:R-:W-:Y:S01]  /*c010*/  VIADD R7, R0, 0xffffff50 ;  /* 0xffffff5000077836 */ /* 0x000fe20000000000 */
[----:B------:R-:W-:Y:S01]  /*c020*/  FSEL R85, R90, -INF , !P6 ;  /* 0xff8000005a557808 */ /* 0x000fe20007000000 */
[C---:B------:R-:W-:Y:S01]  /*c030*/  VIADD R6, R0.reuse, 0xffffff51 ;  /* 0xffffff5100067836 */ /* 0x040fe20000000000 */
[----:B------:R-:W-:Y:S01]  /*c040*/  FSEL R84, R91, -INF , !P3 ;  /* 0xff8000005b547808 */ /* 0x000fe20005800000 */
[----:B------:R-:W-:Y:S01]  /*c050*/  VIADD R5, R0, 0xffffff58 ;  /* 0xffffff5800057836 */ /* 0x000fe20000000000 */
[----:B------:R-:W-:Y:S01]  /*c060*/  FSEL R101, R122, -INF , !P1 ;  /* 0xff8000007a657808 */ /* 0x000fe20004800000 */
[----:B------:R-:W-:Y:S01]  /*c070*/  VIADD R4, R0, 0xffffff59 ;  /* 0xffffff5900047836 */ /* 0x000fe20000000000 */
[----:B------:R-:W-:-:S02]  /*c080*/  FSEL R100, R123, -INF , !P5 ;  /* 0xff8000007b647808 */ /* 0x000fc40006800000 */
[C---:B------:R-:W-:Y:S02]  /*c090*/  ISETP.GT.AND P6, PT, R2.reuse, R12, PT ;  /* 0x0000000c0200720c */ /* 0x040fe40003fc4270 */
[C---:B------:R-:W-:Y:S02]  /*c0a0*/  ISETP.GT.AND P3, PT, R2.reuse, R11, PT ;  /* 0x0000000b0200720c */ /* 0x040fe40003f64270 */
[C---:B------:R-:W-:Y:S02]  /*c0b0*/  ISETP.GT.AND P1, PT, R2.reuse, R10, PT ;  /* 0x0000000a0200720c */ /* 0x040fe40003f24270 */
[----:B------:R-:W-:Y:S01]  /*c0c0*/  ISETP.GT.AND P5, PT, R2, R9, PT ;  /* 0x000000090200720c */ /* 0x000fe20003fa4270 */
[----:B------:R-:W-:Y:S01]  /*c0d0*/  VIADD R3, R0, 0xffffff60 ;  /* 0xffffff6000037836 */ /* 0x000fe20000000000 */
[----:B------:R-:W-:Y:S02]  /*c0e0*/  FSEL R103, R66, -INF , !P4 ;  /* 0xff80000042677808 */ /* 0x000fe40006000000 */
[----:B------:R-:W-:Y:S01]  /*c0f0*/  ISETP.GT.AND P4, PT, R2, R8, PT ;  /* 0x000000080200720c */ /* 0x000fe20003f84270 */
[C---:B------:R-:W-:Y:S01]  /*c100*/  VIADD R28, R0.reuse, 0xffffff61 ;  /* 0xffffff61001c7836 */ /* 0x040fe20000000000 */
[----:B------:R-:W-:Y:S01]  /*c110*/  FSEL R102, R67, -INF , !P6 ;  /* 0xff80000043667808 */ /* 0x000fe20007000000 */
[----:B------:R-:W-:Y:S01]  /*c120*/  VIADD R29, R0, 0xffffff68 ;  /* 0xffffff68001d7836 */ /* 0x000fe20000000000 */
[----:B------:R-:W-:Y:S01]  /*c130*/  FSEL R105, R118, -INF , !P3 ;  /* 0xff80000076697808 */ /* 0x000fe20005800000 */
[C---:B------:R-:W-:Y:S01]  /*c140*/  VIADD R30, R0.reuse, 0xffffff69 ;  /* 0xffffff69001e7836 */ /* 0x040fe20000000000 */
[----:B------:R-:W-:Y:S01]  /*c150*/  FSEL R104, R119, -INF , !P1 ;  /* 0xff80000077687808 */ /* 0x000fe20004800000 */
[----:B------:R-:W-:Y:S01]  /*c160*/  VIADD R31, R0, 0xffffff70 ;  /* 0xffffff70001f7836 */ /* 0x000fe20000000000 */
[----:B------:R-:W-:-:S02]  /*c170*/  FSEL R107, R62, -INF , !P5 ;  /* 0xff8000003e6b7808 */ /* 0x000fc40006800000 */
[C---:B------:R-:W-:Y:S02]  /*c180*/  ISETP.GT.AND P6, PT, R2.reuse, R7, PT ;  /* 0x000000070200720c */ /* 0x040fe40003fc4270 */
[C---:B------:R-:W-:Y:S02]  /*c190*/  ISETP.GT.AND P3, PT, R2.reuse, R6, PT ;  /* 0x000000060200720c */ /* 0x040fe40003f64270 */
[C---:B------:R-:W-:Y:S02]  /*c1a0*/  ISETP.GT.AND P1, PT, R2.reuse, R5, PT ;  /* 0x000000050200720c */ /* 0x040fe40003f24270 */
[----:B------:R-:W-:Y:S01]  /*c1b0*/  ISETP.GT.AND P5, PT, R2, R4, PT ;  /* 0x000000040200720c */ /* 0x000fe20003fa4270 */
[C---:B------:R-:W-:Y:S01]  /*c1c0*/  VIADD R32, R0.reuse, 0xffffff71 ;  /* 0xffffff7100207836 */ /* 0x040fe20000000000 */
[----:B------:R-:W-:Y:S01]  /*c1d0*/  FSEL R106, R63, -INF , !P4 ;  /* 0xff8000003f6a7808 */ /* 0x000fe20006000000 */
[----:B------:R-:W-:Y:S01]  /*c1e0*/  VIADD R34, R0, 0xffffff78 ;  /* 0xffffff7800227836 */ /* 0x000fe20000000000 */
[----:B------:R-:W-:Y:S01]  /*c1f0*/  BAR.SYNC.DEFER_BLOCKING 0x0 ;  /* 0x0000000000007b1d */ /* 0x000fe20000010000 */
[----:B------:R-:W-:Y:S01]  /*c200*/  ISETP.GT.AND P4, PT, R2, R3, PT ;  /* 0x000000030200720c */ /* 0x000fe20003f84270 */
[----:B------:R-:W-:Y:S01]  /*c210*/  VIADD R35, R0, 0xffffff79 ;  /* 0xffffff7900237836 */ /* 0x000fe20000000000 */
[----:B------:R-:W-:Y:S01]  /*c220*/  FSEL R114, R110, -INF , !P6 ;  /* 0xff8000006e727808 */ /* 0x000fe20007000000 */
[----:B------:R-:W-:Y:S01]  /*c230*/  VIADD R0, R197, 0x40 ;  /* 0x00000040c5007836 */ /* 0x000fe20000000000 */
        /* <DEDUP_REMOVED lines=14> */
[----:B------:R-:W-:Y:S02]  /*c320*/  ISETP.GT.AND P3, PT, R2, R35, PT ;  /* 0x000000230200720c */ /* 0x000fe40003f64270 */
        /* <DEDUP_REMOVED lines=11> */
[----:B------:R-:W-:Y:S02]  /*c3e0*/  ISETP.GT.AND P5, PT, R0, R21, PT ;  /* 0x000000150000720c */ /* 0x000fe40003fa4270 */
        /* <DEDUP_REMOVED lines=19> */
[----:B------:R-:W-:Y:S02]  /*c520*/  ISETP.GT.AND P5, PT, R0, R11, PT ;  /* 0x0000000b0000720c */ /* 0x000fe40003fa4270 */
        /* <DEDUP_REMOVED lines=29> */
[----:B------:R-:W-:Y:S01]  /*c700*/  ISETP.GT.AND P5, PT, R0, R35, PT ;  /* 0x000000230000720c */ /* 0x000fe20003fa4270 */
[----:B------:R-:W-:Y:S01]  /*c710*/  VIADD R0, R197, 0x48 ;  /* 0x00000048c5007836 */ /* 0x000fe20000000000 */
[----:B------:R-:W-:Y:S02]  /*c720*/  FSEL R99, R221, -INF , !P4 ;  /* 0xff800000dd637808 */ /* 0x000fe40006000000 */
[----:B------:R-:W-:-:S02]  /*c730*/  ISETP.GT.AND P4, PT, R197, R27, PT ;  /* 0x0000001bc500720c */ /* 0x000fc40003f84270 */
[----:B------:R-:W-:Y:S02]  /*c740*/  FSEL R131, R216, -INF , !P1 ;  /* 0xff800000d8837808 */ /* 0x000fe40004800000 */
[----:B------:R-:W-:Y:S02]  /*c750*/  ISETP.GT.AND P1, PT, R0, R27, PT ;  /* 0x0000001b0000720c */ /* 0x000fe40003f24270 */
[----:B------:R-:W-:Y:S02]  /*c760*/  FSEL R33, R112, -INF , !P4 ;  /* 0xff80000070217808 */ /* 0x000fe40006000000 */
        /* <DEDUP_REMOVED lines=8> */
[----:B------:R-:W-:-:S02]  /*c7f0*/  ISETP.GE.AND P1, PT, R27, R203, PT ;  /* 0x000000cb1b00720c */ /* 0x000fc40003f26270 */
[----:B------:R-:W-:Y:S01]  /*c800*/  FSEL R41, R41, -INF , !P4 ;  /* 0xff80000029297808 */ /* 0x000fe20006000000 */
[----:B------:R-:W-:Y:S01]  /*c810*/  IMAD.MOV.U32 R224, RZ, RZ, R171 ;  /* 0x000000ffffe07224 */ /* 0x000fe200078e00ab */
[----:B------:R-:W-:Y:S02]  /*c820*/  ISETP.GT.AND P4, PT, R0, R26, PT ;  /* 0x0000001a0000720c */ /* 0x000fe40003f84270 */
        /* <DEDUP_REMOVED lines=9> */
[----:B------:R-:W-:-:S02]  /*c8c0*/  ISETP.GT.AND P4, PT, R197, R25, PT ;  /* 0x00000019c500720c */ /* 0x000fc40003f84270 */
[----:B------:R-:W-:Y:S02]  /*c8d0*/  FSEL R33, R42, -INF , !P1 ;  /* 0xff8000002a217808 */ /* 0x000fe40004800000 */
[----:B------:R-:W-:Y:S02]  /*c8e0*/  ISETP.GT.AND P1, PT, R0, R25, PT ;  /* 0x000000190000720c */ /* 0x000fe40003f24270 */
[----:B------:R-:W-:Y:S02]  /*c8f0*/  FSEL R40, R26, -INF , !P5 ;  /* 0xff8000001a287808 */ /* 0x000fe40006800000 */
[----:B------:R-:W-:Y:S02]  /*c900*/  FSEL R26, R76, -INF , !P4 ;  /* 0xff8000004c1a7808 */ /* 0x000fe40006000000 */
[----:B------:R-:W-:Y:S02]  /*c910*/  ISETP.GE.AND P4, PT, R25, R201, PT ;  /* 0x000000c91900720c */ /* 0x000fe40003f86270 */
[----:B------:R-:W-:-:S02]  /*c920*/  FSEL R172, R45, -INF , !P3 ;  /* 0xff8000002dac7808 */ /* 0x000fc40005800000 */
[----:B------:R-:W-:Y:S02]  /*c930*/  FSEL R113, R2, -INF , !P6 ;  /* 0xff80000002717808 */ /* 0x000fe40007000000 */
[----:B------:R-:W-:Y:S02]  /*c940*/  ISETP.GE.AND P3, PT, R25, R204, PT ;  /* 0x000000cc1900720c */ /* 0x000fe40003f66270 */
        /* <DEDUP_REMOVED lines=26> */
[C---:B------:R-:W-:Y:S02]  /*caf0*/  ISETP.GE.AND P3, PT, R23.reuse, R204, PT ;  /* 0x000000cc1700720c */ /* 0x040fe40003f66270 */
[----:B------:R-:W-:-:S02]  /*cb00*/  ISETP.GE.AND P1, PT, R23, R203, PT ;  /* 0x000000cb1700720c */ /* 0x000fc40003f26270 */
[----:B------:R-:W-:Y:S02]  /*cb10*/  FSEL R2, R129, -INF , !P5 ;  /* 0xff80000081027808 */ /* 0x000fe40006800000 */
[----:B------:R-:W-:Y:S02]  /*cb20*/  FSEL R129, R47, -INF , !P4 ;  /* 0xff8000002f817808 */ /* 0x000fe40006000000 */
        /* <DEDUP_REMOVED lines=17> */
[----:B------:R-:W-:Y:S02]  /*cc40*/  ISETP.GT.AND P5, PT, R197, R20, PT ;  /* 0x00000014c500720c */ /* 0x000fe40003fa4270 */
[----:B------:R-:W-:Y:S02]  /*cc50*/  FSEL R23, R182, -INF , !P1 ;  /* 0xff800000b6177808 */ /* 0x000fe40004800000 */
[C---:B------:R-:W-:Y:S02]  /*cc60*/  ISETP.GE.AND P6, PT, R21.reuse, R202, PT ;  /* 0x000000ca1500720c */ /* 0x040fe40003fc6270 */
        /* <DEDUP_REMOVED lines=27> */
[----:B------:R-:W-:Y:S01]  /*ce20*/  FSEL R125, R51, -INF , !P4 ;  /* 0xff800000337d7808 */ /* 0x000fe20006000000 */
[----:B------:R-:W-:Y:S01]  /*ce30*/  IMAD.MOV.U32 R228, RZ, RZ, R194 ;  /* 0x000000ffffe47224 */ /* 0x000fe200078e00c2 */
        /* <DEDUP_REMOVED lines=17> */
[C---:B------:R-:W-:Y:S02]  /*cf50*/  ISETP.GE.AND P3, PT, R17.reuse, R204, PT ;  /* 0x000000cc1100720c */ /* 0x040fe40003f66270 */
[----:B------:R-:W-:Y:S02]  /*cf60*/  FSEL R19, R178, -INF , !P1 ;  /* 0xff800000b2137808 */ /* 0x000fe40004800000 */
[----:B------:R-:W-:Y:S02]  /*cf70*/  ISETP.GE.AND P6, PT, R17, R202, PT ;  /* 0x000000ca1100720c */ /* 0x000fe40003fc6270 */
[----:B------:R-:W-:Y:S02]  /*cf80*/  ISETP.GT.AND P5, PT, R197, R16, PT ;  /* 0x00000010c500720c */ /* 0x000fe40003fa4270 */
        /* <DEDUP_REMOVED lines=14> */
[----:B------:R-:W-:Y:S02]  /*d070*/  FSEL R79, R58, -INF , !P1 ;  /* 0xff8000003a4f7808 */ /* 0x000fe40004800000 */
[----:B------:R-:W-:Y:S02]  /*d080*/  ISETP.GT.AND P1, PT, R0, R15, PT ;  /* 0x0000000f0000720c */ /* 0x000fe40003f24270 */
[----:B------:R-:W-:Y:S02]  /*d090*/  FSEL R84, R16, -INF , !P5 ;  /* 0xff80000010547808 */ /* 0x000fe40006800000 */
[----:B------:R-:W-:Y:S02]  /*d0a0*/  ISETP.GE.AND P3, PT, R15, R204, PT ;  /* 0x000000cc0f00720c */ /* 0x000fe40003f66270 */
[----:B------:R-:W-:-:S02]  /*d0b0*/  FSEL R16, R120, -INF , !P4 ;  /* 0xff80000078107808 */ /* 0x000fc40006000000 */
[C---:B------:R-:W-:Y:S02]  /*d0c0*/  ISETP.GE.AND P4, PT, R15.reuse, R201, PT ;  /* 0x000000c90f00720c */ /* 0x040fe40003f86270 */
[----:B------:R-:W-:Y:S02]  /*d0d0*/  FSEL R88, R2, -INF , !P6 ;  /* 0xff80000002587808 */ /* 0x000fe40007000000 */
[----:B------:R-:W-:Y:S02]  /*d0e0*/  FSEL R17, R238, -INF , !P1 ;  /* 0xff800000ee117808 */ /* 0x000fe40004800000 */
[----:B------:R-:W-:Y:S02]  /*d0f0*/  ISETP.GE.AND P6, PT, R15, R202, PT ;  /* 0x000000ca0f00720c */ /* 0x000fe40003fc6270 */
[----:B------:R-:W-:Y:S02]  /*d100*/  ISETP.GT.AND P5, PT, R197, R14, PT ;  /* 0x0000000ec500720c */ /* 0x000fe40003fa4270 */
[----:B------:R-:W-:-:S02]  /*d110*/  ISETP.GE.AND P1, PT, R15, R203, PT ;  /* 0x000000cb0f00720c */ /* 0x000fc40003f26270 */
[----:B------:R-:W-:Y:S02]  /*d120*/  FSEL R205, R101, -INF , !P3 ;  /* 0xff80000065cd7808 */ /* 0x000fe40005800000 */
[----:B------:R-:W-:Y:S02]  /*d130*/  FSEL R101, R59, -INF , !P4 ;  /* 0xff8000003b657808 */ /* 0x000fe40006000000 */
[----:B------:R-:W-:Y:S02]  /*d140*/  ISETP.GT.AND P4, PT, R0, R14, PT ;  /* 0x0000000e0000720c */ /* 0x000fe40003f84270 */
[----:B------:R-:W-:Y:S02]  /*d150*/  FSEL R2, R121, -INF , !P5 ;  /* 0xff80000079027808 */ /* 0x000fe40006800000 */
[----:B------:R-:W-:Y:S02]  /*d160*/  FSEL R198, R16, -INF , !P6 ;  /* 0xff80000010c67808 */ /* 0x000fe40007000000 */
[----:B------:R-:W-:-:S02]  /*d170*/  ISETP.GE.AND P3, PT, R14, R204, PT ;  /* 0x000000cc0e00720c */ /* 0x000fc40003f66270 */
[----:B------:R-:W-:Y:S02]  /*d180*/  FSEL R120, R17, -INF , !P1 ;  /* 0xff80000011787808 */ /* 0x000fe40004800000 */
        /* <DEDUP_REMOVED lines=13> */
[----:B------:R-:W-:Y:S02]  /*d260*/  FSEL R15, R190, -INF , !P1 ;  /* 0xff800000be0f7808 */ /* 0x000fe40004800000 */
[----:B------:R-:W-:Y:S02]  /*d270*/  ISETP.GE.AND P6, PT, R13, R202, PT ;  /* 0x000000ca0d00720c */ /* 0x000fe40003fc6270 */
[----:B------:R-:W-:Y:S02]  /*d280*/  ISETP.GT.AND P5, PT, R197, R12, PT ;  /* 0x0000000cc500720c */ /* 0x000fe40003fa4270 */
[----:B------:R-:W-:Y:S01]  /*d290*/  ISETP.GE.AND P1, PT, R13, R203, PT ;  /* 0x000000cb0d00720c */ /* 0x000fe20003f26270 */
[----:B------:R-:W-:Y:S01]  /*d2a0*/  IMAD.MOV.U32 R225, RZ, RZ, R199 ;  /* 0x000000ffffe17224 */ /* 0x000fe200078e00c7 */
[----:B------:R-:W-:-:S02]  /*d2b0*/  FSEL R63, R63, -INF , !P4 ;  /* 0xff8000003f3f7808 */ /* 0x000fc40006000000 */
[----:B------:R-:W-:Y:S02]  /*d2c0*/  ISETP.GT.AND P4, PT, R0, R12, PT ;  /* 0x0000000c0000720c */ /* 0x000fe40003f84270 */
[----:B------:R-:W-:Y:S02]  /*d2d0*/  FSEL R199, R103, -INF , !P3 ;  /* 0xff80000067c77808 */ /* 0x000fe40005800000 */
[----:B------:R-:W-:Y:S02]  /*d2e0*/  FSEL R2, R65, -INF , !P5 ;  /* 0xff80000041027808 */ /* 0x000fe40006800000 */
        /* <DEDUP_REMOVED lines=17> */
[----:B------:R-:W-:Y:S02]  /*d400*/  ISETP.GE.AND P6, PT, R11, R202, PT ;  /* 0x000000ca0b00720c */ /* 0x000fe40003fc6270 */
[----:B------:R-:W-:Y:S02]  /*d410*/  ISETP.GT.AND P5, PT, R197, R10, PT ;  /* 0x0000000ac500720c */ /* 0x000fe40003fa4270 */
[----:B------:R-:W-:Y:S02]  /*d420*/  ISETP.GE.AND P1, PT, R11, R203, PT ;  /* 0x000000cb0b00720c */ /* 0x000fe40003f26270 */
[----:B------:R-:W-:-:S02]  /*d430*/  FSEL R220, R105, -INF , !P3 ;  /* 0xff80000069dc7808 */ /* 0x000fc40005800000 */
[----:B------:R-:W-:Y:S02]  /*d440*/  FSEL R105, R67, -INF , !P4 ;  /* 0xff80000043697808 */ /* 0x000fe40006000000 */
[----:B------:R-:W-:Y:S02]  /*d450*/  ISETP.GT.AND P4, PT, R0, R10, PT ;  /* 0x0000000a0000720c */ /* 0x000fe40003f84270 */
        /* <DEDUP_REMOVED lines=13> */
[----:B------:R-:W-:Y:S02]  /*d530*/  FSEL R10, R60, -INF , !P4 ;  /* 0xff8000003c0a7808 */ /* 0x000fe40006000000 */
[----:B------:R-:W-:Y:S02]  /*d540*/  ISETP.GE.AND P4, PT, R9, R201, PT ;  /* 0x000000c90900720c */ /* 0x000fe40003f86270 */
[----:B------:R-:W-:-:S02]  /*d550*/  FSEL R213, R2, -INF , !P6 ;  /* 0xff80000002d57808 */ /* 0x000fc40007000000 */
[C---:B------:R-:W-:Y:S02]  /*d560*/  ISETP.GE.AND P3, PT, R9.reuse, R204, PT ;  /* 0x000000cc0900720c */ /* 0x040fe40003f66270 */
[----:B------:R-:W-:Y:S02]  /*d570*/  FSEL R11, R210, -INF , !P1 ;  /* 0xff800000d20b7808 */ /* 0x000fe40004800000 */
[----:B------:R-:W-:Y:S02]  /*d580*/  ISETP.GE.AND P6, PT, R9, R202, PT ;  /* 0x000000ca0900720c */ /* 0x000fe40003fc6270 */
[----:B------:R-:W-:Y:S02]  /*d590*/  ISETP.GT.AND P5, PT, R197, R8, PT ;  /* 0x00000008c500720c */ /* 0x000fe40003fa4270 */
[----:B------:R-:W-:Y:S02]  /*d5a0*/  ISETP.GE.AND P1, PT, R9, R203, PT ;  /* 0x000000cb0900720c */ /* 0x000fe40003f26270 */
        /* <DEDUP_REMOVED lines=35> */
[----:B------:R-:W-:Y:S01]  /*d7e0*/  ISETP.GT.AND P4, PT, R197, R5, PT ;  /* 0x00000005c500720c */ /* 0x000fe20003f84270 */
[----:B------:R-:W-:Y:S01]  /*d7f0*/  IMAD.MOV.U32 R237, RZ, RZ, R252 ;  /* 0x000000ffffed7224 */ /* 0x000fe200078e00fc */
[----:B------:R-:W-:-:S02]  /*d800*/  FSEL R243, R90, -INF , !P1 ;  /* 0xff8000005af37808 */ /* 0x000fc40004800000 */
[----:B------:R-:W-:Y:S02]  /*d810*/  ISETP.GT.AND P1, PT, R0, R5, PT ;  /* 0x000000050000720c */ /* 0x000fe40003f24270 */
[----:B------:R-:W-:Y:S02]  /*d820*/  FSEL R252, R6, -INF , !P5 ;  /* 0xff80000006fc7808 */ /* 0x000fe40006800000 */
[----:B------:R-:W-:Y:S01]  /*d830*/  FSEL R6, R56, -INF , !P4 ;  /* 0xff80000038067808 */ /* 0x000fe20006000000 */
[----:B------:R-:W-:Y:S01]  /*d840*/  IMAD.MOV.U32 R109, RZ, RZ, R228 ;  /* 0x000000ffff6d7224 */ /* 0x000fe200078e00e4 */
[----:B------:R-:W-:Y:S02]  /*d850*/  ISETP.GE.AND P4, PT, R5, R201, PT ;  /* 0x000000c90500720c */ /* 0x000fe40003f86270 */
[----:B------:R-:W-:Y:S02]  /*d860*/  FSEL R228, R2, -INF , !P6 ;  /* 0xff80000002e47808 */ /* 0x000fe40007000000 */
        /* <DEDUP_REMOVED lines=22> */
[----:B------:R-:W-:Y:S02]  /*d9d0*/  ISETP.GE.AND P4, PT, R3, R201, PT ;  /* 0x000000c90300720c */ /* 0x000fe40003f86270 */
[----:B------:R-:W-:Y:S02]  /*d9e0*/  FSEL R5, R250, -INF , !P1 ;  /* 0xff800000fa057808 */ /* 0x000fe40004800000 */
[----:B------:R-:W-:-:S02]  /*d9f0*/  ISETP.GT.AND P5, PT, R197, R28, PT ;  /* 0x0000001cc500720c */ /* 0x000fc40003fa4270 */
[----:B------:R-:W-:Y:S02]  /*da00*/  ISETP.GE.AND P1, PT, R3, R203, PT ;  /* 0x000000cb0300720c */ /* 0x000fe40003f26270 */
[----:B------:R-:W-:Y:S01]  /*da10*/  FSEL R248, R95, -INF , !P4 ;  /* 0xff8000005ff87808 */ /* 0x000fe20006000000 */
[----:B------:R-:W-:Y:S01]  /*da20*/  IMAD.MOV.U32 R240, RZ, RZ, R224 ;  /* 0x000000fffff07224 */ /* 0x000fe200078e00e0 */
[----:B------:R-:W-:Y:S02]  /*da30*/  ISETP.GT.AND P4, PT, R0, R28, PT ;  /* 0x0000001c0000720c */ /* 0x000fe40003f84270 */
[----:B------:R-:W-:Y:S02]  /*da40*/  FSEL R224, R2, -INF , !P6 ;  /* 0xff80000002e07808 */ /* 0x000fe40007000000 */
[----:B------:R-:W-:Y:S02]  /*da50*/  FSEL R229, R115, -INF , !P3 ;  /* 0xff80000073e57808 */ /* 0x000fe40005800000 */
[----:B------:R-:W-:-:S02]  /*da60*/  ISETP.GE.AND P6, PT, R3, R202, PT ;  /* 0x000000ca0300720c */ /* 0x000fc40003fc6270 */
[----:B------:R-:W-:Y:S02]  /*da70*/  ISETP.GE.AND P3, PT, R3, R204, PT ;  /* 0x000000cc0300720c */ /* 0x000fe40003f66270 */
[----:B------:R-:W-:Y:S02]  /*da80*/  FSEL R2, R97, -INF , !P5 ;  /* 0xff80000061027808 */ /* 0x000fe40006800000 */
[----:B------:R-:W-:Y:S02]  /*da90*/  FSEL R108, R5, -INF , !P1 ;  /* 0xff800000056c7808 */ /* 0x000fe40004800000 */
[C---:B------:R-:W-:Y:S02]  /*daa0*/  ISETP.GE.AND P1, PT, R28.reuse, R201, PT ;  /* 0x000000c91c00720c */ /* 0x040fe40003f26270 */
[----:B------:R-:W-:Y:S02]  /*dab0*/  ISETP.GE.AND P5, PT, R28, R203, PT ;  /* 0x000000cb1c00720c */ /* 0x000fe40003fa6270 */
[----:B------:R-:W-:-:S02]  /*dac0*/  FSEL R3, R251, -INF , !P4 ;  /* 0xff800000fb037808 */ /* 0x000fc40006000000 */
[-C--:B------:R-:W-:Y:S02]  /*dad0*/  ISETP.GT.AND P4, PT, R197, R29.reuse, PT ;  /* 0x0000001dc500720c */ /* 0x080fe40003f84270 */
[----:B------:R-:W-:Y:S02]  /*dae0*/  FSEL R215, R4, -INF , !P6 ;  /* 0xff80000004d77808 */ /* 0x000fe40007000000 */
[----:B------:R-:W-:Y:S02]  /*daf0*/  FSEL R246, R98, -INF , !P1 ;  /* 0xff80000062f67808 */ /* 0x000fe40004800000 */
[----:B------:R-:W-:Y:S02]  /*db00*/  FSEL R250, R3, -INF , !P5 ;  /* 0xff80000003fa7808 */ /* 0x000fe40006800000 */
[----:B------:R-:W-:Y:S02]  /*db10*/  ISETP.GE.AND P6, PT, R28, R202, PT ;  /* 0x000000ca1c00720c */ /* 0x000fe40003fc6270 */
[----:B------:R-:W-:-:S02]  /*db20*/  ISETP.GT.AND P1, PT, R0, R29, PT ;  /* 0x0000001d0000720c */ /* 0x000fc40003f24270 */
[----:B------:R-:W-:Y:S02]  /*db30*/  FSEL R3, R52, -INF , !P4 ;  /* 0xff80000034037808 */ /* 0x000fe40006000000 */
[----:B------:R-:W-:Y:S02]  /*db40*/  ISETP.GE.AND P4, PT, R29, R201, PT ;  /* 0x000000c91d00720c */ /* 0x000fe40003f86270 */
[----:B------:R-:W-:Y:S02]  /*db50*/  FSEL R227, R126, -INF , !P3 ;  /* 0xff8000007ee37808 */ /* 0x000fe40005800000 */
[----:B------:R-:W-:Y:S02]  /*db60*/  FSEL R214, R2, -INF , !P6 ;  /* 0xff80000002d67808 */ /* 0x000fe40007000000 */
[----:B------:R-:W-:Y:S02]  /*db70*/  FSEL R4, R222, -INF , !P1 ;  /* 0xff800000de047808 */ /* 0x000fe40004800000 */
[----:B------:R-:W-:-:S02]  /*db80*/  ISETP.GE.AND P3, PT, R28, R204, PT ;  /* 0x000000cc1c00720c */ /* 0x000fc40003f66270 */
[----:B------:R-:W-:Y:S02]  /*db90*/  ISETP.GE.AND P6, PT, R29, R202, PT ;  /* 0x000000ca1d00720c */ /* 0x000fe40003fc6270 */
[-C--:B------:R-:W-:Y:S02]  /*dba0*/  ISETP.GT.AND P5, PT, R197, R30.reuse, PT ;  /* 0x0000001ec500720c */ /* 0x080fe40003fa4270 */
[----:B------:R-:W-:Y:S02]  /*dbb0*/  ISETP.GE.AND P1, PT, R29, R203, PT ;  /* 0x000000cb1d00720c */ /* 0x000fe40003f26270 */
[----:B------:R-:W-:Y:S02]  /*dbc0*/  FSEL R242, R110, -INF , !P4 ;  /* 0xff8000006ef27808 */ /* 0x000fe40006000000 */
[----:B------:R-:W-:Y:S01]  /*dbd0*/  ISETP.GT.AND P4, PT, R0, R30, PT ;  /* 0x0000001e0000720c */ /* 0x000fe20003f84270 */
[----:B------:R-:W-:Y:S01]  /*dbe0*/  IMAD.MOV.U32 R111, RZ, RZ, R225 ;  /* 0x000000ffff6f7224 */ /* 0x000fe200078e00e1 */
[----:B------:R-:W-:-:S02]  /*dbf0*/  FSEL R225, R123, -INF , !P3 ;  /* 0xff8000007be17808 */ /* 0x000fc40005800000 */
[----:B------:R-:W-:Y:S02]  /*dc00*/  FSEL R2, R53, -INF , !P5 ;  /* 0xff80000035027808 */ /* 0x000fe40006800000 */
[----:B------:R-:W-:Y:S02]  /*dc10*/  FSEL R211, R3, -INF , !P6 ;  /* 0xff80000003d37808 */ /* 0x000fe40007000000 */
[----:B------:R-:W-:Y:S02]  /*dc20*/  FSEL R249, R4, -INF , !P1 ;  /* 0xff80000004f97808 */ /* 0x000fe40004800000 */
[----:B------:R-:W-:Y:S02]  /*dc30*/  ISETP.GE.AND P3, PT, R29, R204, PT ;  /* 0x000000cc1d00720c */ /* 0x000fe40003f66270 */
[C---:B------:R-:W-:Y:S02]  /*dc40*/  ISETP.GE.AND P1, PT, R30.reuse, R201, PT ;  /* 0x000000c91e00720c */ /* 0x040fe40003f26270 */
        /* <DEDUP_REMOVED lines=8> */
[----:B------:R-:W-:Y:S02]  /*dcd0*/  ISETP.GT.AND P1, PT, R0, R31, PT ;  /* 0x0000001f0000720c */ /* 0x000fe40003f24270 */
[----:B------:R-:W-:Y:S02]  /*dce0*/  FSEL R3, R92, -INF , !P4 ;  /* 0xff8000005c037808 */ /* 0x000fe40006000000 */
[----:B------:R-:W-:Y:S02]  /*dcf0*/  ISETP.GE.AND P4, PT, R31, R201, PT ;  /* 0x000000c91f00720c */ /* 0x000fe40003f86270 */
        /* <DEDUP_REMOVED lines=11> */
[----:B------:R-:W-:Y:S02]  /*ddb0*/  FSEL R2, R93, -INF , !P5 ;  /* 0xff8000005d027808 */ /* 0x000fe40006800000 */
[C---:B------:R-:W-:Y:S02]  /*ddc0*/  ISETP.GE.AND P6, PT, R32.reuse, R202, PT ;  /* 0x000000ca2000720c */ /* 0x040fe40003fc6270 */
[----:B------:R-:W-:-:S02]  /*ddd0*/  ISETP.GE.AND P3, PT, R32, R204, PT ;  /* 0x000000cc2000720c */ /* 0x000fc40003f66270 */
[----:B------:R-:W-:Y:S02]  /*dde0*/  FSEL R245, R4, -INF , !P1 ;  /* 0xff80000004f57808 */ /* 0x000fe40004800000 */
[----:B------:R-:W-:Y:S02]  /*ddf0*/  FSEL R3, R240, -INF , !P4 ;  /* 0xff800000f0037808 */ /* 0x000fe40006000000 */
[----:B------:R-:W-:Y:S02]  /*de00*/  ISETP.GE.AND P1, PT, R32, R203, PT ;  /* 0x000000cb2000720c */ /* 0x000fe40003f26270 */
[----:B------:R-:W-:Y:S02]  /*de10*/  ISETP.GT.AND P4, PT, R197, R34, PT ;  /* 0x00000022c500720c */ /* 0x000fe40003f84270 */
        /* <DEDUP_REMOVED lines=8> */
[-C--:B------:R-:W-:Y:S02]  /*dea0*/  ISETP.GT.AND P1, PT, R197, R35.reuse, PT ;  /* 0x00000023c500720c */ /* 0x080fe40003f24270 */
[----:B------:R-:W-:Y:S01]  /*deb0*/  ISETP.GT.AND P3, PT, R0, R35, PT ;  /* 0x000000230000720c */ /* 0x000fe20003f64270 */
[----:B------:R-:W-:Y:S01]  /*dec0*/  VIADD R119, R109, 0xfffffffe ;  /* 0xfffffffe6d777836 */ /* 0x000fe20000000000 */
[----:B------:R-:W-:Y:S02]  /*ded0*/  FSEL R0, R81, -INF , !P1 ;  /* 0xff80000051007808 */ /* 0x000fe40004800000 */
[----:B------:R-:W-:Y:S02]  /*dee0*/  ISETP.GE.AND P1, PT, R35, R202, PT ;  /* 0x000000ca2300720c */ /* 0x000fe40003f26270 */
[----:B------:R-:W-:Y:S02]  /*def0*/  ISETP.GE.AND P5, PT, R32, R201, PT ;  /* 0x000000c92000720c */ /* 0x000fe40003fa6270 */
[----:B------:R-:W-:-:S02]  /*df00*/  FSEL R92, R0, -INF , !P1 ;  /* 0xff800000005c7808 */ /* 0x000fc40004800000 */
[----:B------:R-:W-:Y:S02]  /*df10*/  ISETP.GT.AND P1, PT, R119, R111, PT ;  /* 0x0000006f7700720c */ /* 0x000fe40003f24270 */
[----:B------:R-:W-:Y:S02]  /*df20*/  FSEL R223, R122, -INF , !P5 ;  /* 0xff8000007adf7808 */ /* 0x000fe40006800000 */
[C---:B------:R-:W-:Y:S02]  /*df30*/  ISETP.GE.AND P6, PT, R34.reuse, R204, PT ;  /* 0x000000cc2200720c */ /* 0x040fe40003fc6270 */
[C---:B------:R-:W-:Y:S02]  /*df40*/  ISETP.GE.AND P5, PT, R34.reuse, R201, PT ;  /* 0x000000c92200720c */ /* 0x040fe40003fa6270 */
[----:B------:R-:W-:Y:S02]  /*df50*/  ISETP.GE.AND P4, PT, R34, R203, PT ;  /* 0x000000cb2200720c */ /* 0x000fe40003f86270 */
[----:B------:R-:W-:-:S02]  /*df60*/  FSEL R170, R170, -INF , !P6 ;  /* 0xff800000aaaa7808 */ /* 0x000fc40007000000 */
[----:B------:R-:W-:Y:S02]  /*df70*/  FSEL R218, R131, -INF , !P5 ;  /* 0xff80000083da7808 */ /* 0x000fe40006800000 */
[----:B------:R-:W-:Y:S02]  /*df80*/  FSEL R240, R2, -INF , !P4 ;  /* 0xff80000002f07808 */ /* 0x000fe40006000000 */
[C---:B------:R-:W-:Y:S02]  /*df90*/  ISETP.GE.AND P6, PT, R35.reuse, R204, PT ;  /* 0x000000cc2300720c */ /* 0x040fe40003fc6270 */
[C---:B------:R-:W-:Y:S02]  /*dfa0*/  ISETP.GE.AND P5, PT, R35.reuse, R201, PT ;  /* 0x000000c92300720c */ /* 0x040fe40003fa6270 */
[----:B------:R-:W-:Y:S02]  /*dfb0*/  ISETP.GE.AND P4, PT, R35, R203, PT ;  /* 0x000000cb2300720c */ /* 0x000fe40003f86270 */
[----:B------:R-:W-:-:S02]  /*dfc0*/  FSEL R0, R219, -INF , !P3 ;  /* 0xff800000db007808 */ /* 0x000fc40005800000 */
[----:B------:R-:W-:Y:S02]  /*dfd0*/  FSEL R135, R135, -INF , !P6 ;  /* 0xff80000087877808 */ /* 0x000fe40007000000 */
[----:B------:R-:W-:Y:S02]  /*dfe0*/  FSEL R134, R134, -INF , !P5 ;  /* 0xff80000086867808 */ /* 0x000fe40006800000 */
[----:B------:R-:W-:Y:S01]  /*dff0*/  FSEL R219, R0, -INF , !P4 ;  /* 0xff80000000db7808 */ /* 0x000fe20006000000 */
[----:B------:R-:W-:Y:S06]  /*e000*/  @!P1 BRA `(.L_x_549) ;  /* 0x0000000000e89947 */ /* 0x000fec0003800000 */
[----:B------:R-:W2:Y:S04]  /*e010*/  LDL R27, [R1+0x70] ;  /* 0x00007000011b7983 */ /* 0x000ea80000100800 */
[----:B------:R-:W3:Y:S01]  /*e020*/  LDL R26, [R1+0x6c] ;  /* 0x00006c00011a7983 */ /* 0x000ee20000100800 */
[C---:B------:R-:W-:Y:S01]  /*e030*/  @!P0 VIADD R6, R109.reuse, 0xfffffffd ;  /* 0xfffffffd6d068836 */ /* 0x040fe20000000000 */
[----:B------:R-:W-:Y:S01]  /*e040*/  BSSY.RECONVERGENT B0, `(.L_x_550) ;  /* 0x0000035000007945 */ /* 0x000fe20003800200 */
[----:B------:R-:W-:Y:S01]  /*e050*/  @!P0 VIADD R0, R109, 0xfffffffd ;  /* 0xfffffffd6d008836 */ /* 0x000fe20000000000 */
[----:B------:R1:W-:Y:S01]  /*e060*/  @P0 STS.128 [R206+0x2000], RZ ;  /* 0x002000ffce000388 */ /* 0x0003e20000000c00 */
[----:B------:R-:W-:-:S04]  /*e070*/  @!P0 IMAD.WIDE.U32 R2, R6, R168, RZ ;  /* 0x000000a806028225 */ /* 0x000fc800078e00ff */
[----:B------:R-:W-:-:S04]  /*e080*/  @!P0 IMAD.WIDE.U32 R4, R0, R168, RZ ;  /* 0x000000a800048225 */ /* 0x000fc800078e00ff */
[-C--:B------:R-:W-:Y:S02]  /*e090*/  @!P0 IMAD R3, R6, R169.reuse, R3 ;  /* 0x000000a906038224 */ /* 0x080fe400078e0203 */
[----:B------:R-:W-:Y:S02]  /*e0a0*/  @!P0 IMAD R0, R0, R169, R5 ;  /* 0x000000a900008224 */ /* 0x000fe400078e0205 */
[C---:B------:R-:W-:Y:S01]  /*e0b0*/  @!P0 IMAD.SHL.U32 R7, R2.reuse, 0x80, RZ ;  /* 0x0000008002078824 */ /* 0x040fe200078e00ff */
[----:B------:R-:W-:Y:S01]  /*e0c0*/  @!P0 SHF.L.U64.HI R10, R2, 0x7, R3 ;  /* 0x00000007020a8819 */ /* 0x000fe20000010203 */
[C---:B------:R-:W-:Y:S01]  /*e0d0*/  @!P0 IMAD.SHL.U32 R5, R4.reuse, 0x80, RZ ;  /* 0x0000008004058824 */ /* 0x040fe200078e00ff */
[----:B------:R-:W-:Y:S01]  /*e0e0*/  @!P0 SHF.L.U64.HI R4, R4, 0x7, R0 ;  /* 0x0000000704048819 */ /* 0x000fe20000010200 */
[----:B------:R-:W-:Y:S01]  /*e0f0*/  @!P0 IMAD.WIDE.U32 R2, R6, R168, RZ ;  /* 0x000000a806028225 */ /* 0x000fe200078e00ff */
[C---:B------:R-:W-:Y:S02]  /*e100*/  @!P0 LEA R0, P3, R168.reuse, R7, 0x5 ;  /* 0x00000007a8008211 */ /* 0x040fe400078628ff */
[----:B------:R-:W-:Y:S01]  /*e110*/  @!P0 LEA R5, P1, R168, R5, 0x6 ;  /* 0x00000005a8058211 */ /* 0x000fe200078230ff */
[----:B------:R-:W-:Y:S01]  /*e120*/  @!P0 IMAD R7, R6, R169, R3 ;  /* 0x000000a906078224 */ /* 0x000fe200078e0203 */
[----:B------:R-:W-:-:S02]  /*e130*/  @!P0 LEA.HI.X R10, R168, R10, R169, 0x5, P3 ;  /* 0x0000000aa80a8211 */ /* 0x000fc400018f2ca9 */
[----:B------:R-:W-:Y:S02]  /*e140*/  @!P0 LEA.HI.X R3, R168, R4, R169, 0x6, P1 ;  /* 0x00000004a8038211 */ /* 0x000fe400008f34a9 */
[-C--:B--2---:R-:W-:Y:S02]  /*e150*/  @!P0 LEA R8, P4, R2, R27.reuse, 0x8 ;  /* 0x0000001b02088211 */ /* 0x084fe400078840ff */
[-C--:B------:R-:W-:Y:S02]  /*e160*/  @!P0 LEA R6, P3, R0, R27.reuse, 0x1 ;  /* 0x0000001b00068211 */ /* 0x080fe400078608ff */
[----:B------:R-:W-:Y:S02]  /*e170*/  @!P0 LEA R4, P1, R5, R27, 0x1 ;  /* 0x0000001b05048211 */ /* 0x000fe400078208ff */
[-C--:B---3--:R-:W-:Y:S02]  /*e180*/  @!P0 LEA.HI.X R9, R2, R26.reuse, R7, 0x8, P4 ;  /* 0x0000001a02098211 */ /* 0x088fe400020f4407 */
        /* <DEDUP_REMOVED lines=21> */
[----:B-1----:R-:W-:-:S04]  /*e2e0*/  SHF.L.U32 R4, R2, 0x7, RZ ;  /* 0x0000000702047819 */ /* 0x002fc800000006ff */
[----:B------:R-:W-:Y:S01]  /*e2f0*/  SHF.L.U64.HI R5, R2, 0x7, R0 ;  /* 0x0000000702057819 */ /* 0x000fe20000010200 */
        /* <DEDUP_REMOVED lines=9> */
.L_x_551:
[----:B------:R-:W-:Y:S05]  /*e390*/  BSYNC.RECONVERGENT B0 ;  /* 0x0000000000007941 */ /* 0x000fea0003800200 */
.L_x_550:
[----:B------:R-:W0:Y:S02]  /*e3a0*/  LDGDEPBAR ;  /* 0x00000000000079af */ /* 0x000e240000000000 */
.L_x_549:
[----:B------:R-:W3:Y:S01]  /*e3b0*/  LDL.64 R98, [R1+0x48] ;  /* 0x0000480001627983 */ /* 0x000ee20000100a00 */
[----:B------:R-:W-:-:S03]  /*e3c0*/  IMAD.MOV.U32 R122, RZ, RZ, R11 ;  /* 0x000000ffff7a7224 */ /* 0x000fc600078e000b */
[----:B------:R-:W4:Y:S04]  /*e3d0*/  LDL.64 R18, [R1+0x40] ;  /* 0x0000400001127983 */ /* 0x000f280000100a00 */
[----:B------:R-:W5:Y:S04]  /*e3e0*/  LDL.64 R30, [R1+0x50] ;  /* 0x00005000011e7983 */ /* 0x000f680000100a00 */
[----:B------:R-:W4:Y:S04]  /*e3f0*/  LDL.64 R10, [R1+0x58] ;  /* 0x00005800010a7983 */ /* 0x000f280000100a00 */
[----:B------:R-:W5:Y:S04]  /*e400*/  LDL.64 R12, [R1+0x38] ;  /* 0x00003800010c7983 */ /* 0x000f680000100a00 */
[----:B------:R-:W5:Y:S04]  /*e410*/  LDL.LU R3, [R1+0x60] ;  /* 0x0000600001037983 */ /* 0x000f680000300800 */
[----:B-12---:R-:W2:Y:S04]  /*e420*/  LDL.LU R5, [R1+0x30] ;  /* 0x0000300001057983 */ /* 0x006ea80000300800 */
[----:B------:R-:W2:Y:S04]  /*e430*/  LDL.LU R14, [R1+0x64] ;  /* 0x00006400010e7983 */ /* 0x000ea80000300800 */
[----:B------:R-:W2:Y:S01]  /*e440*/  LDL.LU R15, [R1+0x68] ;  /* 0x00006800010f7983 */ /* 0x000ea20000300800 */
[----:B------:R-:W-:-:S02]  /*e450*/  FMNMX3.FTZ R2, R39, R41, R33, !PT ;  /* 0x0000002927027276 */ /* 0x000fc40007810021 */
[----:B------:R-:W-:Y:S01]  /*e460*/  FMNMX3.FTZ R0, R36, R43, R40, !PT ;  /* 0x0000002b24007276 */ /* 0x000fe20007810028 */
[----:B------:R-:W1:Y:S01]  /*e470*/  S2R R4, SR_TID.X ;  /* 0x0000000000047919 */ /* 0x000e620000002100 */
[----:B------:R-:W-:Y:S02]  /*e480*/  FMNMX3.FTZ R2, R2, R44, R42, !PT ;  /* 0x0000002c02027276 */ /* 0x000fe4000781002a */
[----:B------:R-:W-:Y:S01]  /*e490*/  FMNMX3.FTZ R0, R0, R69, R45, !PT ;  /* 0x0000004500007276 */ /* 0x000fe2000781002d */
[----:B------:R-:W-:Y:S01]  /*e4a0*/  IMAD.U32 R16, RZ, RZ, UR14 ;  /* 0x0000000eff107e24 */ /* 0x000fe2000f8e00ff */
[----:B------:R-:W-:Y:S01]  /*e4b0*/  FMNMX3.FTZ R2, R2, R129, R128, !PT ;  /* 0x0000008102027276 */ /* 0x000fe20007810080 */
[----:B------:R-:W-:Y:S01]  /*e4c0*/  IMAD.SHL.U32 R87, R119, 0x4, RZ ;  /* 0x0000000477577824 */ /* 0x000fe200078e00ff */
[----:B------:R-:W-:Y:S01]  /*e4d0*/  FMNMX3.FTZ R0, R0, R174, R175, !PT ;  /* 0x000000ae00007276 */ /* 0x000fe200078100af */
[----:B------:R-:W-:Y:S01]  /*e4e0*/  UIADD3 UR18, UPT, UPT, UR20, -0x61c88647, URZ ;  /* 0x9e3779b914127890 */ /* 0x000fe2000fffe0ff */
[----:B------:R-:W-:Y:S01]  /*e4f0*/  FMNMX3.FTZ R2, R2, R71, R70, !PT ;  /* 0x0000004702027276 */ /* 0x000fe20007810046 */
[----:B------:R-:W-:Y:S01]  /*e500*/  UIADD3 UR15, UPT, UPT, UR20, 0x3c6ef372, URZ ;  /* 0x3c6ef372140f7890 */ /* 0x000fe2000fffe0ff */
[----:B------:R-:W-:Y:S01]  /*e510*/  FMNMX3.FTZ R0, R0, R73, R72, !PT ;  /* 0x0000004900007276 */ /* 0x000fe20007810048 */
[----:B------:R-:W-:Y:S01]  /*e520*/  UIADD3 UR19, UPT, UPT, UR21, 0x76cf5d0a, URZ ;  /* 0x76cf5d0a15137890 */ /* 0x000fe2000fffe0ff */
[----:B------:R-:W-:Y:S01]  /*e530*/  FMNMX3.FTZ R2, R2, R125, R124, !PT ;  /* 0x0000007d02027276 */ /* 0x000fe2000781007c */
[----:B------:R-:W-:Y:S01]  /*e540*/  UIADD3 UR13, UPT, UPT, UR21, 0x32370b8f, URZ ;  /* 0x32370b8f150d7890 */ /* 0x000fe2000fffe0ff */
[----:B------:R-:W-:Y:S01]  /*e550*/  FMNMX3.FTZ R0, R0, R183, R182, !PT ;  /* 0x000000b700007276 */ /* 0x000fe200078100b6 */
[----:B------:R-:W-:Y:S01]  /*e560*/  UIADD3 UR10, UPT, UPT, UR20, -0x255992d5, URZ ;  /* 0xdaa66d2b140a7890 */ /* 0x000fe2000fffe0ff */
[----:B------:R-:W-:Y:S01]  /*e570*/  FMNMX3.FTZ R2, R2, R78, R79, !PT ;  /* 0x0000004e02027276 */ /* 0x000fe2000781004f */
[----:B------:R-:W-:Y:S01]  /*e580*/  UIADD3 UR4, UPT, UPT, UR20, 0x78dde6e4, URZ ;  /* 0x78dde6e414047890 */ /* 0x000fe2000fffe0ff */
[----:B------:R-:W-:Y:S01]  /*e590*/  FMNMX3.FTZ R0, R0, R85, R84, !PT ;  /* 0x0000005500007276 */ /* 0x000fe20007810054 */
[----:B------:R-:W-:Y:S01]  /*e5a0*/  UIADD3 UR11, UPT, UPT, UR21, -0x56f99767, URZ ;  /* 0xa9066899150b7890 */ /* 0x000fe2000fffe0ff */
[----:B------:R-:W-:Y:S01]  /*e5b0*/  FMNMX3.FTZ R2, R2, R101, R100, !PT ;  /* 0x0000006502027276 */ /* 0x000fe20007810064 */
[----:B------:R-:W-:Y:S01]  /*e5c0*/  UIADD3 UR12, UPT, UPT, UR21, -0x126145ec, URZ ;  /* 0xed9eba14150c7890 */ /* 0x000fe2000fffe0ff */
[----:B------:R-:W-:Y:S01]  /*e5d0*/  FMNMX3.FTZ R0, R0, R120, R121, !PT ;  /* 0x0000007800007276 */ /* 0x000fe20007810079 */
[----:B------:R-:W-:Y:S01]  /*e5e0*/  VIADD R81, R192, 0x4020 ;  /* 0x00004020c0517836 */ /* 0x000fe20000000000 */
[----:B------:R-:W-:Y:S01]  /*e5f0*/  FMNMX3.FTZ R2, R2, R63, R62, !PT ;  /* 0x0000003f02027276 */ /* 0x000fe2000781003e */
[----:B------:R-:W-:Y:S01]  /*e600*/  LDSM.16.MT88.4 R24, [R192+0x4000] ;  /* 0x00400000c018783b */ /* 0x000fe20000004200 */
        /* <DEDUP_REMOVED lines=16> */
[----:B------:R-:W-:-:S03]  /*e710*/  FMNMX3.FTZ R6, R6, R240, R219, !PT ;  /* 0x000000f006067276 */ /* 0x000fc600078100db */
[----:B------:R-:W1:Y:S04]  /*e720*/  SHFL.BFLY PT, R2, R0, 0x2, 0x1f ;  /* 0x0c401f0000027f89 */ /* 0x000e6800000e0000 */
[----:B------:R-:W1:Y:S02]  /*e730*/  SHFL.BFLY PT, R7, R6, 0x2, 0x1f ;  /* 0x0c401f0006077f89 */ /* 0x000e6400000e0000 */
[----:B-1----:R-:W-:-:S05]  /*e740*/  SHF.R.U32.HI R4, RZ, 0x5, R4 ;  /* 0x00000005ff047819 */ /* 0x002fca0000011604 */
[----:B------:R-:W-:-:S04]  /*e750*/  IMAD R16, R16, 0x8, R4 ;  /* 0x0000000810107824 */ /* 0x000fc800078e0204 */
[----:B------:R-:W-:-:S04]  /*e760*/  VIADD R16, R16, 0x4 ;  /* 0x0000000410107836 */ /* 0x000fc80000000000 */
[----:B------:R-:W-:Y:S01]  /*e770*/  IMAD.WIDE.U32 R16, R16, -0x326172a9, RZ ;  /* 0xcd9e8d5710107825 */ /* 0x000fe200078e00ff */
[----:B------:R-:W-:Y:S02]  /*e780*/  FMNMX.FTZ R0, R0, R2, !PT ;  /* 0x0000000200007209 */ /* 0x000fe40007810000 */
[----:B------:R-:W-:-:S03]  /*e790*/  FMNMX.FTZ R6, R6, R7, !PT ;  /* 0x0000000706067209 */ /* 0x000fc60007810000 */
[----:B------:R-:W1:Y:S02]  /*e7a0*/  SHFL.BFLY PT, R7, R0, 0x1, 0x1f ;  /* 0x0c201f0000077f89 */ /* 0x000e6400000e0000 */
[----:B-1----:R-:W-:-:S04]  /*e7b0*/  FMNMX.FTZ R118, R0, R7, !PT ;  /* 0x0000000700767209 */ /* 0x002fc80007810000 */
[C---:B------:R-:W-:Y:S01]  /*e7c0*/  FSETP.NEU.FTZ.AND P1, PT, R118.reuse, -INF , PT ;  /* 0xff8000007600780b */ /* 0x040fe20003f3d000 */
[----:B------:R-:W-:-:S05]  /*e7d0*/  FMUL.FTZ R22, R118, UR9 ;  /* 0x0000000976167c20 */ /* 0x000fca0008410000 */
[----:B------:R-:W-:Y:S01]  /*e7e0*/  FSEL R22, R22, RZ, P1 ;  /* 0x000000ff16167208 */ /* 0x000fe20000800000 */
[----:B------:R-:W-:Y:S01]  /*e7f0*/  VIADD R32, R192, 0x4000 ;  /* 0x00004000c0207836 */ /* 0x000fe20000000000 */
[----:B------:R-:W1:Y:S04]  /*e800*/  S2R R57, SR_TID.X ;  /* 0x0000000000397919 */ /* 0x000e680000002100 */
[----:B------:R-:W-:Y:S02]  /*e810*/  @P2 IADD3 R81, PT, PT, R32, -0x20, RZ ;  /* 0xffffffe020512810 */ /* 0x000fe40007ffe0ff */
[----:B---3--:R-:W-:-:S05]  /*e820*/  LOP3.LUT R8, R87, UR21, R99, 0x96, !PT ;  /* 0x0000001557087c12 */ /* 0x008fca000f8e9663 */
[----:B------:R-:W-:-:S05]  /*e830*/  IMAD.WIDE.U32 R8, R8, -0x326172a9, RZ ;  /* 0xcd9e8d5708087825 */ /* 0x000fca00078e00ff */
[----:B------:R-:W-:Y:S01]  /*e840*/  LOP3.LUT R4, R16, UR18, R9, 0x96, !PT ;  /* 0x0000001210047c12 */ /* 0x000fe2000f8e9609 */
[----:B----4-:R-:W-:Y:S02]  /*e850*/  IMAD.MOV.U32 R48, RZ, RZ, R10 ;  /* 0x000000ffff307224 */ /* 0x010fe400078e000a */
[----:B-----5:R-:W-:Y:S01]  /*e860*/  IMAD.MOV.U32 R20, RZ, RZ, R3 ;  /* 0x000000ffff147224 */ /* 0x020fe200078e0003 */
[----:B------:R-:W-:Y:S01]  /*e870*/  LOP3.LUT R3, R8, UR15, R19, 0x96, !PT ;  /* 0x0000000f08037c12 */ /* 0x000fe2000f8e9613 */
[----:B------:R-:W3:Y:S01]  /*e880*/  SHFL.BFLY PT, R10, R6, 0x1, 0x1f ;  /* 0x0c201f00060a7f89 */ /* 0x000ee200000e0000 */
[----:B--2---:R-:W-:Y:S02]  /*e890*/  IMAD.MOV.U32 R23, RZ, RZ, R5 ;  /* 0x000000ffff177224 */ /* 0x004fe400078e0005 */
[----:B------:R-:W-:-:S04]  /*e8a0*/  IMAD.WIDE.U32 R4, R4, -0x2daee0ad, RZ ;  /* 0xd2511f5304047825 */ /* 0x000fc800078e00ff */
[----:B------:R-:W-:Y:S01]  /*e8b0*/  IMAD.WIDE.U32 R2, R3, -0x2daee0ad, RZ ;  /* 0xd2511f5303027825 */ /* 0x000fe200078e00ff */
[----:B------:R-:W-:-:S04]  /*e8c0*/  LOP3.LUT R5, R30, UR19, R5, 0x96, !PT ;  /* 0x000000131e057c12 */ /* 0x000fc8000f8e9605 */
[----:B------:R-:W-:Y:S01]  /*e8d0*/  LOP3.LUT R4, R4, UR13, R3, 0x96, !PT ;  /* 0x0000000d04047c12 */ /* 0x000fe2000f8e9603 */
[----:B------:R-:W-:Y:S02]  /*e8e0*/  IMAD.MOV.U32 R46, RZ, RZ, R12 ;  /* 0x000000ffff2e7224 */ /* 0x000fe400078e000c */
[----:B------:R-:W-:Y:S02]  /*e8f0*/  IMAD.MOV.U32 R47, RZ, RZ, R13 ;  /* 0x000000ffff2f7224 */ /* 0x000fe400078e000d */
[----:B------:R-:W-:-:S04]  /*e900*/  IMAD.WIDE.U32 R12, R5, -0x326172a9, RZ ;  /* 0xcd9e8d57050c7825 */ /* 0x000fc800078e00ff */
[----:B------:R-:W-:Y:S01]  /*e910*/  IMAD.WIDE.U32 R16, R4, -0x326172a9, RZ ;  /* 0xcd9e8d5704107825 */ /* 0x000fe200078e00ff */
[----:B------:R-:W-:-:S04]  /*e920*/  LOP3.LUT R4, R18, UR10, R13, 0x96, !PT ;  /* 0x0000000a12047c12 */ /* 0x000fc8000f8e960d */
[----:B------:R-:W-:Y:S01]  /*e930*/  LOP3.LUT R3, R12, UR4, R17, 0x96, !PT ;  /* 0x000000040c037c12 */ /* 0x000fe2000f8e9611 */
[----:B------:R-:W-:-:S04]  /*e940*/  IMAD.WIDE.U32 R4, R4, -0x2daee0ad, RZ ;  /* 0xd2511f5304047825 */ /* 0x000fc800078e00ff */
[----:B------:R-:W-:Y:S01]  /*e950*/  IMAD.WIDE.U32 R34, R3, -0x2daee0ad, RZ ;  /* 0xd2511f5303227825 */ /* 0x000fe200078e00ff */
[----:B---3--:R-:W-:-:S04]  /*e960*/  FMNMX.FTZ R117, R6, R10, !PT ;  /* 0x0000000a06757209 */ /* 0x008fc80007810000 */
[----:B------:R-:W-:Y:S02]  /*e970*/  LOP3.LUT R3, R4, UR11, R35, 0x96, !PT ;  /* 0x0000000b04037c12 */ /* 0x000fe4000f8e9623 */
[----:B------:R-:W-:Y:S01]  /*e980*/  LOP3.LUT R0, R2, UR12, R5, 0x96, !PT ;  /* 0x0000000c02007c12 */ /* 0x000fe2000f8e9605 */
[C---:B------:R-:W-:Y:S01]  /*e990*/  FMUL.FTZ R21, R117.reuse, UR9 ;  /* 0x0000000975157c20 */ /* 0x040fe20008410000 */
[----:B------:R-:W-:Y:S01]  /*e9a0*/  FSETP.NEU.FTZ.AND P0, PT, R117, -INF , PT ;  /* 0xff8000007500780b */ /* 0x000fe20003f1d000 */
[----:B------:R-:W-:-:S04]  /*e9b0*/  IMAD.WIDE.U32 R2, R3, -0x326172a9, RZ ;  /* 0xcd9e8d5703027825 */ /* 0x000fc800078e00ff */
[----:B------:R-:W-:Y:S02]  /*e9c0*/  IMAD.MOV.U32 R28, RZ, RZ, R15 ;  /* 0x000000ffff1c7224 */ /* 0x000fe400078e000f */
[----:B------:R-:W-:Y:S02]  /*e9d0*/  IMAD.MOV.U32 R29, RZ, RZ, R14 ;  /* 0x000000ffff1d7224 */ /* 0x000fe400078e000e */
[----:B------:R-:W-:Y:S01]  /*e9e0*/  IMAD.WIDE.U32 R14, R0, -0x326172a9, RZ ;  /* 0xcd9e8d57000e7825 */ /* 0x000fe200078e00ff */
[C---:B------:R-:W-:Y:S02]  /*e9f0*/  PRMT R10, R2.reuse, 0x7771, RZ ;  /* 0x00007771020a7816 */ /* 0x040fe400000000ff */
[C---:B------:R-:W-:Y:S01]  /*ea00*/  PRMT R6, R2.reuse, 0x7773, RZ ;  /* 0x0000777302067816 */ /* 0x040fe200000000ff */
[----:B------:R-:W-:Y:S01]  /*ea10*/  IMAD.MOV.U32 R0, RZ, RZ, R2 ;  /* 0x000000ffff007224 */ /* 0x000fe200078e0002 */
[----:B------:R-:W-:Y:S01]  /*ea20*/  PRMT R5, R2, 0x7772, RZ ;  /* 0x0000777202057816 */ /* 0x000fe200000000ff */
[--C-:B------:R-:W-:Y:S01]  /*ea30*/  FFMA.FTZ R2, R41, UR9, -R22.reuse ;  /* 0x0000000929027c23 */ /* 0x100fe20008010816 */
[----:B------:R-:W-:Y:S01]  /*ea40*/  FSEL R21, R21, RZ, P0 ;  /* 0x000000ff15157208 */ /* 0x000fe20000000000 */
[----:B------:R-:W-:Y:S01]  /*ea50*/  FFMA.FTZ R4, R33, UR9, -R22 ;  /* 0x0000000921047c23 */ /* 0x000fe20008010816 */
[----:B------:R-:W-:Y:S01]  /*ea60*/  LOP3.LUT R7, R0, 0xff, RZ, 0xc0, !PT ;  /* 0x000000ff00077812 */ /* 0x000fe200078ec0ff */
[----:B------:R2:W-:Y:S02]  /*ea70*/  MUFU.EX2 R169, R2 ;  /* 0x0000000200a97308 */ /* 0x0005e40000000800 */
[----:B------:R-:W-:-:S02]  /*ea80*/  FFMA.FTZ R0, R43, UR9, -R21 ;  /* 0x000000092b007c23 */ /* 0x000fc40008010815 */
[----:B------:R3:W4:Y:S01]  /*ea90*/  MUFU.EX2 R127, R4 ;  /* 0x00000004007f7308 */ /* 0x0007220000000800 */
[----:B------:R-:W-:-:S03]  /*eaa0*/  PRMT R13, R7, 0x5410, R10 ;  /* 0x00005410070d7816 */ /* 0x000fc6000000000a */
[----:B------:R5:W-:Y:S01]  /*eab0*/  MUFU.EX2 R168, R0 ;  /* 0x0000000000a87308 */ /* 0x000be20000000800 */
[----:B--2---:R-:W-:Y:S01]  /*eac0*/  LOP3.LUT R2, R14, UR6, R3, 0x96, !PT ;  /* 0x000000060e027c12 */ /* 0x004fe2000f8e9603 */
[----:B---3--:R-:W-:Y:S01]  /*ead0*/  FFMA.FTZ R4, R40, UR9, -R21 ;  /* 0x0000000928047c23 */ /* 0x008fe20008010815 */
[----:B------:R-:W-:Y:S02]  /*eae0*/  PRMT R14, R5, 0x5410, R6 ;  /* 0x00005410050e7816 */ /* 0x000fe40000000006 */
[C---:B-----5:R-:W-:Y:S01]  /*eaf0*/  LOP3.LUT R0, R2.reuse, 0xffff, RZ, 0xc0, !PT ;  /* 0x0000ffff02007812 */ /* 0x060fe200078ec0ff */
[----:B------:R-:W-:Y:S01]  /*eb00*/  IMAD.U32 R7, RZ, RZ, UR8 ;  /* 0x00000008ff077e24 */ /* 0x000fe2000f8e00ff */
[----:B------:R2:W3:Y:S01]  /*eb10*/  MUFU.EX2 R251, R4 ;  /* 0x0000000400fb7308 */ /* 0x0004e20000000800 */
[C---:B------:R-:W-:Y:S02]  /*eb20*/  LOP3.LUT R6, R2.reuse, 0xff, RZ, 0xc0, !PT ;  /* 0x000000ff02067812 */ /* 0x040fe400078ec0ff */
[----:B------:R-:W-:-:S02]  /*eb30*/  PRMT R3, R2, 0x7632, R3 ;  /* 0x0000763202037816 */ /* 0x000fc40000000003 */
[----:B------:R-:W-:Y:S02]  /*eb40*/  SHF.R.U32.HI R5, RZ, 0x18, R2 ;  /* 0x00000018ff057819 */ /* 0x000fe40000011602 */
[----:B------:R-:W-:Y:S02]  /*eb50*/  LOP3.LUT R2, R3, 0xff, RZ, 0xc0, !PT ;  /* 0x000000ff03027812 */ /* 0x000fe400078ec0ff */
[----:B--2---:R-:W-:Y:S02]  /*eb60*/  SHF.R.U32.HI R4, RZ, 0x8, R0 ;  /* 0x00000008ff047819 */ /* 0x004fe40000011600 */
[----:B------:R-:W-:Y:S02]  /*eb70*/  LEA R0, R7, UR8, 0x10 ;  /* 0x0000000807007c11 */ /* 0x000fe4000f8e80ff */
[----:B------:R-:W-:Y:S02]  /*eb80*/  PRMT R4, R6, 0x5410, R4 ;  /* 0x0000541006047816 */ /* 0x000fe40000000004 */
[----:B------:R-:W-:-:S02]  /*eb90*/  FSEL R3, R118, RZ, P1 ;  /* 0x000000ff76037208 */ /* 0x000fc40000800000 */
[----:B------:R-:W-:Y:S02]  /*eba0*/  PRMT R5, R2, 0x5410, R5 ;  /* 0x0000541002057816 */ /* 0x000fe40000000005 */
[--C-:B------:R-:W-:Y:S02]  /*ebb0*/  HSET2.LE.AND R4, R4, R0.reuse, PT ;  /* 0x0000000004047233 */ /* 0x100fe40003803000 */
[----:B------:R-:W-:Y:S02]  /*ebc0*/  FSEL R6, R117, RZ, P0 ;  /* 0x000000ff75067208 */ /* 0x000fe40000000000 */
[----:B----4-:R-:W-:Y:S01]  /*ebd0*/  F2FP.BF16.F32.PACK_AB R2, R127, R169 ;  /* 0x000000a97f02723e */ /* 0x010fe200000010ff */
[----:B------:R-:W-:Y:S02]  /*ebe0*/  IMAD.MOV.U32 R49, RZ, RZ, R11 ;  /* 0x000000ffff317224 */ /* 0x000fe400078e000b */
[----:B------:R-:W-:Y:S01]  /*ebf0*/  FADD.FTZ R11, R39, -R3 ;  /* 0x80000003270b7221 */ /* 0x000fe20000010000 */
[----:B------:R-:W-:Y:S01]  /*ec00*/  HSET2.LE.AND R5, R5, R0, PT ;  /* 0x0000000005057233 */ /* 0x000fe20003803000 */
[----:B------:R-:W-:Y:S01]  /*ec10*/  FADD.FTZ R12, R36, -R6 ;  /* 0x80000006240c7221 */ /* 0x000fe20000010000 */
[----:B---3--:R-:W-:-:S02]  /*ec20*/  F2FP.BF16.F32.PACK_AB R3, R251, R168 ;  /* 0x000000a8fb03723e */ /* 0x008fc400000010ff */
[----:B------:R-:W-:Y:S02]  /*ec30*/  LOP3.LUT R4, R2, R4, RZ, 0xc0, !PT ;  /* 0x0000000402047212 */ /* 0x000fe400078ec0ff */
[----:B------:R-:W-:Y:S02]  /*ec40*/  FMNMX3.FTZ R2, R38, R171, R113, !PT ;  /* 0x000000ab26027276 */ /* 0x000fe40007810071 */
[----:B------:R-:W-:Y:S02]  /*ec50*/  FMNMX3.FTZ R6, R37, R173, R172, !PT ;  /* 0x000000ad25067276 */ /* 0x000fe400078100ac */
[----:B------:R-:W-:Y:S02]  /*ec60*/  LOP3.LUT R5, R3, R5, RZ, 0xc0, !PT ;  /* 0x0000000503057212 */ /* 0x000fe400078ec0ff */
[----:B------:R-:W-:Y:S02]  /*ec70*/  FMNMX3.FTZ R3, R2, R77, R76, !PT ;  /* 0x0000004d02037276 */ /* 0x000fe4000781004c */
[----:B------:R-:W-:-:S02]  /*ec80*/  FMNMX3.FTZ R2, R6, R112, R68, !PT ;  /* 0x0000007006027276 */ /* 0x000fc40007810044 */
[----:B------:R-:W-:Y:S02]  /*ec90*/  FMNMX3.FTZ R3, R3, R177, R180, !PT ;  /* 0x000000b103037276 */ /* 0x000fe400078100b4 */
[----:B------:R-:W-:Y:S01]  /*eca0*/  FMNMX3.FTZ R2, R2, R185, R184, !PT ;  /* 0x000000b902027276 */ /* 0x000fe200078100b8 */
[--C-:B------:R-:W-:Y:S01]  /*ecb0*/  FFMA.FTZ R6, R44, UR9, -R22.reuse ;  /* 0x000000092c067c23 */ /* 0x100fe20008010816 */
[----:B------:R-:W-:Y:S01]  /*ecc0*/  FFMA.FTZ R10, R42, UR9, -R22 ;  /* 0x000000092a0a7c23 */ /* 0x000fe20008010816 */
[----:B------:R-:W-:Y:S02]  /*ecd0*/  FMNMX3.FTZ R3, R3, R176, R74, !PT ;  /* 0x000000b003037276 */ /* 0x000fe4000781004a */
[----:B------:R-:W-:Y:S01]  /*ece0*/  FMNMX3.FTZ R2, R2, R181, R75, !PT ;  /* 0x000000b502027276 */ /* 0x000fe2000781004b */
[----:B------:R2:W-:Y:S01]  /*ecf0*/  MUFU.EX2 R126, R6 ;  /* 0x00000006007e7308 */ /* 0x0005e20000000800 */
[----:B------:R-:W-:-:S03]  /*ed00*/  FFMA.FTZ R7, R69, UR9, -R21 ;  /* 0x0000000945077c23 */ /* 0x000fc60008010815 */
[----:B------:R3:W4:Y:S01]  /*ed10*/  MUFU.EX2 R110, R10 ;  /* 0x0000000a006e7308 */ /* 0x0007220000000800 */
[----:B------:R-:W-:Y:S02]  /*ed20*/  IMAD.MOV.U32 R40, RZ, RZ, R30 ;  /* 0x000000ffff287224 */ /* 0x000fe400078e001e */
[----:B------:R-:W-:Y:S01]  /*ed30*/  IMAD.MOV.U32 R41, RZ, RZ, R31 ;  /* 0x000000ffff297224 */ /* 0x000fe200078e001f */
[----:B------:R5:W-:Y:S01]  /*ed40*/  MUFU.EX2 R123, R7 ;  /* 0x00000007007b7308 */ /* 0x000be20000000800 */
[----:B--2---:R-:W-:Y:S02]  /*ed50*/  FMNMX3.FTZ R6, R3, R188, R187, !PT ;  /* 0x000000bc03067276 */ /* 0x004fe400078100bb */
[----:B------:R-:W-:Y:S01]  /*ed60*/  FMNMX3.FTZ R3, R2, R194, R189, !PT ;  /* 0x000000c202037276 */ /* 0x000fe200078100bd */
[----:B------:R-:W-:Y:S01]  /*ed70*/  FFMA.FTZ R2, R45, UR9, -R21 ;  /* 0x000000092d027c23 */ /* 0x000fe20008010815 */
[----:B------:R-:W-:Y:S01]  /*ed80*/  IMAD.MOV.U32 R32, RZ, RZ, R29 ;  /* 0x000000ffff207224 */ /* 0x000fe200078e001d */
[----:B------:R-:W-:Y:S01]  /*ed90*/  FMNMX3.FTZ R6, R6, R178, R88, !PT ;  /* 0x000000b206067276 */ /* 0x000fe20007810058 */
[----:B------:R-:W-:Y:S01]  /*eda0*/  IMAD.MOV.U32 R56, RZ, RZ, R28 ;  /* 0x000000ffff387224 */ /* 0x000fe200078e001c */
[----:B------:R2:W1:Y:S01]  /*edb0*/  MUFU.EX2 R69, R2 ;  /* 0x0000000200457308 */ /* 0x0004620000000800 */
[----:B---3--:R-:W-:Y:S01]  /*edc0*/  FMNMX3.FTZ R10, R3, R186, R89, !PT ;  /* 0x000000ba030a7276 */ /* 0x008fe20007810059 */
[----:B------:R-:W3:Y:S01]  /*edd0*/  LDSM.16.MT88.4 R28, [R81] ;  /* 0x00000000511c783b */ /* 0x000ee20000004200 */
[----:B------:R-:W-:Y:S01]  /*ede0*/  FMUL.FTZ R3, R11, UR9 ;  /* 0x000000090b037c20 */ /* 0x000fe20008410000 */
[----:B------:R-:W-:Y:S01]  /*edf0*/  FMNMX3.FTZ R11, R6, R198, R196, !PT ;  /* 0x000000c6060b7276 */ /* 0x000fe200078100c4 */
[----:B------:R-:W-:Y:S01]  /*ee00*/  FMUL.FTZ R6, R12, UR9 ;  /* 0x000000090c067c20 */ /* 0x000fe20008410000 */
[----:B-----5:R-:W-:Y:S01]  /*ee10*/  LOP3.LUT R7, R14, 0xff00ff, RZ, 0xc0, !PT ;  /* 0x00ff00ff0e077812 */ /* 0x020fe200078ec0ff */
[----:B------:R4:W5:Y:S01]  /*ee20*/  MUFU.EX2 R131, R3 ;  /* 0x0000000300837308 */ /* 0x0009620000000800 */
[----:B------:R-:W-:-:S02]  /*ee30*/  FMNMX3.FTZ R11, R11, R190, R179, !PT ;  /* 0x000000be0b0b7276 */ /* 0x000fc400078100b3 */
[--C-:B--2---:R-:W-:Y:S01]  /*ee40*/  HSET2.LE.AND R2, R13, R0.reuse, PT ;  /* 0x000000000d027233 */ /* 0x104fe20003803000 */
[----:B------:R2:W5:Y:S01]  /*ee50*/  MUFU.EX2 R130, R6 ;  /* 0x0000000600827308 */ /* 0x0005620000000800 */
[----:B------:R-:W-:Y:S02]  /*ee60*/  FMNMX3.FTZ R10, R10, R205, R200, !PT ;  /* 0x000000cd0a0a7276 */ /* 0x000fe400078100c8 */
[----:B----4-:R-:W-:Y:S02]  /*ee70*/  F2FP.BF16.F32.PACK_AB R3, R110, R126 ;  /* 0x0000007e6e03723e */ /* 0x010fe400000010ff */
[----:B------:R-:W-:Y:S02]  /*ee80*/  FMNMX3.FTZ R11, R11, R216, R213, !PT ;  /* 0x000000d80b0b7276 */ /* 0x000fe400078100d5 */
[----:B--2---:R-:W-:Y:S02]  /*ee90*/  LOP3.LUT R6, R3, R2, RZ, 0xc0, !PT ;  /* 0x0000000203067212 */ /* 0x004fe400078ec0ff */
[----:B------:R-:W-:-:S02]  /*eea0*/  HSET2.LE.AND R2, R7, R0, PT ;  /* 0x0000000007027233 */ /* 0x000fc40003803000 */
[----:B-1----:R-:W-:Y:S02]  /*eeb0*/  F2FP.BF16.F32.PACK_AB R3, R69, R123 ;  /* 0x0000007b4503723e */ /* 0x002fe400000010ff */
[----:B------:R-:W-:Y:S02]  /*eec0*/  FMNMX3.FTZ R10, R10, R199, R191, !PT ;  /* 0x000000c70a0a7276 */ /* 0x000fe400078100bf */
[----:B------:R-:W-:Y:S02]  /*eed0*/  LOP3.LUT R7, R3, R2, RZ, 0xc0, !PT ;  /* 0x0000000203077212 */ /* 0x000fe400078ec0ff */
[----:B------:R-:W-:Y:S02]  /*eee0*/  FMNMX3.FTZ R3, R11, R210, R208, !PT ;  /* 0x000000d20b037276 */ /* 0x000fe400078100d0 */
[----:B------:R-:W-:Y:S02]  /*eef0*/  FMNMX3.FTZ R2, R10, R220, R217, !PT ;  /* 0x000000dc0a027276 */ /* 0x000fe400078100d9 */
[----:B------:R-:W-:-:S02]  /*ef00*/  FMNMX3.FTZ R3, R3, R233, R228, !PT ;  /* 0x000000e903037276 */ /* 0x000fc400078100e4 */
[----:B------:R-:W-:Y:S01]  /*ef10*/  FMNMX3.FTZ R2, R2, R212, R209, !PT ;  /* 0x000000d402027276 */ /* 0x000fe200078100d1 */
[----:B------:R-:W-:Y:S01]  /*ef20*/  IMAD.U32 R42, RZ, RZ, UR14 ;  /* 0x0000000eff2a7e24 */ /* 0x000fe2000f8e00ff */
[----:B------:R-:W-:Y:S02]  /*ef30*/  FMNMX3.FTZ R3, R3, R226, R224, !PT ;  /* 0x000000e203037276 */ /* 0x000fe400078100e0 */
[----:B------:R-:W-:Y:S02]  /*ef40*/  SHF.R.U32.HI R36, RZ, 0x5, R57 ;  /* 0x00000005ff247819 */ /* 0x000fe40000011639 */
[----:B------:R-:W-:Y:S02]  /*ef50*/  FMNMX3.FTZ R2, R2, R239, R236, !PT ;  /* 0x000000ef02027276 */ /* 0x000fe400078100ec */
[----:B------:R-:W-:Y:S01]  /*ef60*/  FMNMX3.FTZ R3, R3, R215, R214, !PT ;  /* 0x000000d703037276 */ /* 0x000fe200078100d6 */
[----:B------:R-:W-:Y:S01]  /*ef70*/  IMAD R42, R42, 0x8, R36 ;  /* 0x000000082a2a7824 */ /* 0x000fe200078e0224 */
[----:B------:R-:W-:Y:S01]  /*ef80*/  FMNMX3.FTZ R2, R2, R232, R229, !PT ;  /* 0x000000e802027276 */ /* 0x000fe200078100e5 */
[-C--:B-----5:R-:W-:Y:S01]  /*ef90*/  FMUL.FTZ R152, R152, R131.reuse ;  /* 0x0000008398987220 */ /* 0x0a0fe20000410000 */
[-C--:B------:R-:W-:Y:S01]  /*efa0*/  FMUL.FTZ R153, R153, R131.reuse ;  /* 0x0000008399997220 */ /* 0x080fe20000410000 */
        /* <DEDUP_REMOVED lines=11> */
[----:B------:R-:W-:Y:S01]  /*f060*/  FMUL.FTZ R137, R137, R131 ;  /* 0x0000008389897220 */ /* 0x000fe20000410000 */
[-C--:B------:R-:W-:Y:S01]  /*f070*/  FMUL.FTZ R138, R138, R130.reuse ;  /* 0x000000828a8a7220 */ /* 0x080fe20000410000 */
[----:B------:R-:W-:Y:S01]  /*f080*/  FMUL.FTZ R139, R139, R130 ;  /* 0x000000828b8b7220 */ /* 0x000fe20000410000 */
[----:B------:R-:W-:Y:S01]  /*f090*/  FMNMX3.FTZ R3, R3, R211, R95, !PT ;  /* 0x000000d303037276 */ /* 0x000fe2000781005f */
[----:B------:R-:W-:Y:S01]  /*f0a0*/  IMAD.WIDE.U32 R42, R42, -0x326172a9, RZ ;  /* 0xcd9e8d572a2a7825 */ /* 0x000fe200078e00ff */
[----:B------:R-:W-:-:S02]  /*f0b0*/  FMNMX3.FTZ R2, R2, R227, R225, !PT ;  /* 0x000000e302027276 */ /* 0x000fc400078100e1 */
[----:B------:R-:W-:Y:S01]  /*f0c0*/  FMNMX3.FTZ R3, R3, R94, R93, !PT ;  /* 0x0000005e03037276 */ /* 0x000fe2000781005d */
[----:B------:R-:W-:Y:S01]  /*f0d0*/  IMAD.MOV.U32 R64, RZ, RZ, R48 ;  /* 0x000000ffff407224 */ /* 0x000fe200078e0030 */
[----:B------:R-:W-:Y:S01]  /*f0e0*/  LOP3.LUT R9, R42, UR18, R9, 0x96, !PT ;  /* 0x000000122a097c12 */ /* 0x000fe2000f8e9609 */
[----:B------:R-:W-:Y:S01]  /*f0f0*/  IMAD.MOV.U32 R65, RZ, RZ, R49 ;  /* 0x000000ffff417224 */ /* 0x000fe200078e0031 */
[----:B------:R-:W-:Y:S01]  /*f100*/  FMNMX3.FTZ R2, R2, R222, R221, !PT ;  /* 0x000000de02027276 */ /* 0x000fe200078100dd */
[----:B------:R-:W-:Y:S01]  /*f110*/  IMAD.MOV.U32 R66, RZ, RZ, R46 ;  /* 0x000000ffff427224 */ /* 0x000fe200078e002e */
[----:B------:R-:W-:Y:S01]  /*f120*/  HMMA.16816.F32.BF16 R52, R4, R24, R152 ;  /* 0x000000180434723c */ /* 0x000fe20000041898 */
[----:B------:R-:W-:-:S07]  /*f130*/  IMAD.MOV.U32 R67, RZ, RZ, R47 ;  /* 0x000000ffff437224 */ /* 0x000fce00078e002f */
[----:B------:R-:W-:Y:S01]  /*f140*/  HMMA.16816.F32.BF16 R48, R4, R26, R144 ;  /* 0x0000001a0430723c */ /* 0x000fe20000041890 */
[----:B------:R-:W-:-:S07]  /*f150*/  LOP3.LUT R8, R8, UR15, R67, 0x96, !PT ;  /* 0x0000000f08087c12 */ /* 0x000fce000f8e9643 */
[C---:B---3--:R-:W-:Y:S08]  /*f160*/  HMMA.16816.F32.BF16 R44, R4.reuse, R28, R140 ;  /* 0x0000001c042c723c */ /* 0x048ff0000004188c */
[----:B------:R-:W-:Y:S01]  /*f170*/  HMMA.16816.F32.BF16 R136, R4, R30, R136 ;  /* 0x0000001e0488723c */ /* 0x000fe20000041888 */
[----:B------:R-:W-:Y:S01]  /*f180*/  FMNMX3.FTZ R6, R3, R91, R92, !PT ;  /* 0x0000005b03067276 */ /* 0x000fe2000781005c */
[----:B------:R-:W-:Y:S01]  /*f190*/  IMAD.WIDE.U32 R4, R9, -0x2daee0ad, RZ ;  /* 0xd2511f5309047825 */ /* 0x000fe200078e00ff */
[----:B------:R-:W-:-:S03]  /*f1a0*/  FMNMX3.FTZ R7, R2, R133, R132, !PT ;  /* 0x0000008502077276 */ /* 0x000fc60007810084 */
[----:B------:R-:W1:Y:S01]  /*f1b0*/  SHFL.BFLY PT, R9, R6, 0x2, 0x1f ;  /* 0x0c401f0006097f89 */ /* 0x000e6200000e0000 */
[----:B------:R-:W-:Y:S01]  /*f1c0*/  FMNMX3.FTZ R7, R7, R170, R135, !PT ;  /* 0x000000aa07077276 */ /* 0x000fe20007810087 */
[----:B------:R-:W-:Y:S01]  /*f1d0*/  IMAD.WIDE.U32 R2, R8, -0x2daee0ad, RZ ;  /* 0xd2511f5308027825 */ /* 0x000fe200078e00ff */
[----:B------:R-:W-:-:S03]  /*f1e0*/  LOP3.LUT R5, R64, UR19, R5, 0x96, !PT ;  /* 0x0000001340057c12 */ /* 0x000fc6000f8e9605 */
[----:B------:R-:W2:Y:S01]  /*f1f0*/  SHFL.BFLY PT, R10, R7, 0x2, 0x1f ;  /* 0x0c401f00070a7f89 */ /* 0x000ea200000e0000 */
[----:B------:R-:W-:Y:S01]  /*f200*/  LOP3.LUT R3, R4, UR13, R3, 0x96, !PT ;  /* 0x0000000d04037c12 */ /* 0x000fe2000f8e9603 */
[----:B------:R-:W-:-:S04]  /*f210*/  IMAD.WIDE.U32 R12, R5, -0x326172a9, RZ ;  /* 0xcd9e8d57050c7825 */ /* 0x000fc800078e00ff */
[----:B------:R-:W-:Y:S01]  /*f220*/  IMAD.MOV.U32 R140, RZ, RZ, R18 ;  /* 0x000000ffff8c7224 */ /* 0x000fe200078e0012 */
[----:B------:R-:W-:Y:S01]  /*f230*/  LOP3.LUT R4, R66, UR10, R13, 0x96, !PT ;  /* 0x0000000a42047c12 */ /* 0x000fe2000f8e960d */
[----:B------:R-:W-:Y:S02]  /*f240*/  IMAD.MOV.U32 R141, RZ, RZ, R19 ;  /* 0x000000ffff8d7224 */ /* 0x000fe400078e0013 */
[----:B------:R-:W-:-:S04]  /*f250*/  IMAD.WIDE.U32 R18, R3, -0x326172a9, RZ ;  /* 0xcd9e8d5703127825 */ /* 0x000fc800078e00ff */
[----:B------:R-:W-:Y:S01]  /*f260*/  IMAD.WIDE.U32 R4, R4, -0x2daee0ad, RZ ;  /* 0xd2511f5304047825 */ /* 0x000fe200078e00ff */
[----:B------:R-:W-:-:S03]  /*f270*/  LOP3.LUT R3, R12, UR4, R19, 0x96, !PT ;  /* 0x000000040c037c12 */ /* 0x000fc6000f8e9613 */
[----:B------:R-:W-:Y:S01]  /*f280*/  IMAD.MOV.U32 R97, RZ, RZ, R32 ;  /* 0x000000ffff617224 */ /* 0x000fe200078e0020 */
[----:B------:R-:W-:Y:S01]  /*f290*/  LOP3.LUT R8, R2, UR12, R5, 0x96, !PT ;  /* 0x0000000c02087c12 */ /* 0x000fe2000f8e9605 */
[----:B------:R-:W-:Y:S01]  /*f2a0*/  IMAD.WIDE.U32 R32, R3, -0x2daee0ad, RZ ;  /* 0xd2511f5303207825 */ /* 0x000fe200078e00ff */
[----:B-1----:R-:W-:-:S04]  /*f2b0*/  FMNMX.FTZ R5, R6, R9, !PT ;  /* 0x0000000906057209 */ /* 0x002fc80007810000 */
[----:B------:R-:W-:Y:S01]  /*f2c0*/  LOP3.LUT R2, R4, UR11, R33, 0x96, !PT ;  /* 0x0000000b04027c12 */ /* 0x000fe2000f8e9621 */
[----:B------:R-:W1:Y:S01]  /*f2d0*/  SHFL.BFLY PT, R11, R5, 0x1, 0x1f ;  /* 0x0c201f00050b7f89 */ /* 0x000e6200000e0000 */
[----:B--2---:R-:W-:-:S03]  /*f2e0*/  FMNMX.FTZ R4, R7, R10, !PT ;  /* 0x0000000a07047209 */ /* 0x004fc60007810000 */
[----:B------:R-:W-:Y:S02]  /*f2f0*/  IMAD.WIDE.U32 R2, R2, -0x326172a9, RZ ;  /* 0xcd9e8d5702027825 */ /* 0x000fe400078e00ff */
[----:B------:R-:W2:Y:S02]  /*f300*/  SHFL.BFLY PT, R10, R4, 0x1, 0x1f ;  /* 0x0c201f00040a7f89 */ /* 0x000ea400000e0000 */
[----:B------:R-:W-:Y:S01]  /*f310*/  IMAD.MOV.U32 R60, RZ, RZ, R20 ;  /* 0x000000ffff3c7224 */ /* 0x000fe200078e0014 */
[----:B------:R-:W-:Y:S01]  /*f320*/  LOP3.LUT R20, R16, UR7, R15, 0x96, !PT ;  /* 0x0000000710147c12 */ /* 0x000fe2000f8e960f */
[----:B------:R-:W-:Y:S01]  /*f330*/  IMAD.WIDE.U32 R14, R8, -0x326172a9, RZ ;  /* 0xcd9e8d57080e7825 */ /* 0x000fe200078e00ff */
[----:B------:R-:W-:Y:S02]  /*f340*/  MOV R6, R2 ;  /* 0x0000000200067202 */ /* 0x000fe40000000f00 */
[----:B------:R-:W-:Y:S02]  /*f350*/  PRMT R8, R2, 0x7771, RZ ;  /* 0x0000777102087816 */ /* 0x000fe400000000ff */
[----:B------:R-:W-:-:S02]  /*f360*/  LOP3.LUT R9, R6, 0xff, RZ, 0xc0, !PT ;  /* 0x000000ff06097812 */ /* 0x000fc400078ec0ff */
[C---:B------:R-:W-:Y:S02]  /*f370*/  PRMT R7, R2.reuse, 0x7773, RZ ;  /* 0x0000777302077816 */ /* 0x040fe400000000ff */
[----:B------:R-:W-:Y:S02]  /*f380*/  PRMT R6, R2, 0x7772, RZ ;  /* 0x0000777202067816 */ /* 0x000fe400000000ff */
[----:B------:R-:W-:Y:S02]  /*f390*/  LOP3.LUT R2, R14, UR6, R3, 0x96, !PT ;  /* 0x000000060e027c12 */ /* 0x000fe4000f8e9603 */
[--C-:B------:R-:W-:Y:S02]  /*f3a0*/  PRMT R13, R6, 0x5410, R7.reuse ;  /* 0x00005410060d7816 */ /* 0x100fe40000000007 */
[----:B------:R-:W-:Y:S02]  /*f3b0*/  PRMT R7, R2, 0x7632, R7 ;  /* 0x0000763202077816 */ /* 0x000fe40000000007 */
[----:B------:R-:W-:-:S02]  /*f3c0*/  PRMT R12, R9, 0x5410, R8 ;  /* 0x00005410090c7816 */ /* 0x000fc40000000008 */
[C---:B------:R-:W-:Y:S02]  /*f3d0*/  LOP3.LUT R3, R2.reuse, 0xffff, RZ, 0xc0, !PT ;  /* 0x0000ffff02037812 */ /* 0x040fe400078ec0ff */
[----:B------:R-:W-:Y:S02]  /*f3e0*/  LOP3.LUT R8, R2, 0xff, RZ, 0xc0, !PT ;  /* 0x000000ff02087812 */ /* 0x000fe400078ec0ff */
[----:B------:R-:W-:Y:S02]  /*f3f0*/  SHF.R.U32.HI R6, RZ, 0x18, R2 ;  /* 0x00000018ff067819 */ /* 0x000fe40000011602 */
[----:B------:R-:W-:Y:S02]  /*f400*/  LOP3.LUT R2, R7, 0xff, RZ, 0xc0, !PT ;  /* 0x000000ff07027812 */ /* 0x000fe400078ec0ff */
[----:B-1----:R-:W-:Y:S02]  /*f410*/  FMNMX.FTZ R116, R5, R11, !PT ;  /* 0x0000000b05747209 */ /* 0x002fe40007810000 */
[----:B------:R-:W-:-:S02]  /*f420*/  PRMT R14, R2, 0x5410, R6 ;  /* 0x00005410020e7816 */ /* 0x000fc40000000006 */
[----:B--2---:R-:W-:Y:S01]  /*f430*/  FMNMX.FTZ R115, R4, R10, !PT ;  /* 0x0000000a04737209 */ /* 0x004fe20007810000 */
[C---:B------:R-:W-:Y:S01]  /*f440*/  FMUL.FTZ R2, R116.reuse, UR9 ;  /* 0x0000000974027c20 */ /* 0x040fe20008410000 */
[----:B------:R-:W-:Y:S02]  /*f450*/  FSETP.NEU.FTZ.AND P1, PT, R116, -INF , PT ;  /* 0xff8000007400780b */ /* 0x000fe40003f3d000 */
[----:B------:R-:W-:Y:S02]  /*f460*/  SHF.R.U32.HI R3, RZ, 0x8, R3 ;  /* 0x00000008ff037819 */ /* 0x000fe40000011603 */
[----:B------:R-:W-:Y:S01]  /*f470*/  FSEL R16, R2, RZ, P1 ;  /* 0x000000ff02107208 */ /* 0x000fe20000800000 */
[C---:B------:R-:W-:Y:S01]  /*f480*/  FMUL.FTZ R2, R115.reuse, UR9 ;  /* 0x0000000973027c20 */ /* 0x040fe20008410000 */
[----:B------:R-:W-:Y:S02]  /*f490*/  FSETP.NEU.FTZ.AND P0, PT, R115, -INF , PT ;  /* 0xff8000007300780b */ /* 0x000fe40003f1d000 */
[----:B------:R-:W-:Y:S01]  /*f4a0*/  PRMT R11, R8, 0x5410, R3 ;  /* 0x00005410080b7816 */ /* 0x000fe20000000003 */
[--C-:B------:R-:W-:Y:S01]  /*f4b0*/  FFMA.FTZ R3, R77, UR9, -R16.reuse ;  /* 0x000000094d037c23 */ /* 0x100fe20008010810 */
[----:B------:R-:W-:Y:S01]  /*f4c0*/  FSEL R17, R2, RZ, P0 ;  /* 0x000000ff02117208 */ /* 0x000fe20000000000 */
[----:B------:R-:W-:Y:S01]  /*f4d0*/  FFMA.FTZ R2, R76, UR9, -R16 ;  /* 0x000000094c027c23 */ /* 0x000fe20008010810 */
[----:B------:R-:W-:Y:S01]  /*f4e0*/  FSEL R4, R116, RZ, P1 ;  /* 0x000000ff74047208 */ /* 0x000fe20000800000 */
[----:B------:R1:W-:Y:S04]  /*f4f0*/  MUFU.EX2 R147, R3 ;  /* 0x0000000300937308 */ /* 0x0003e80000000800 */
[----:B------:R2:W3:Y:S01]  /*f500*/  MUFU.EX2 R152, R2 ;  /* 0x0000000200987308 */ /* 0x0004e20000000800 */
[----:B------:R-:W-:Y:S01]  /*f510*/  FADD.FTZ R9, R38, -R4 ;  /* 0x8000000426097221 */ /* 0x000fe20000010000 */
[--C-:B------:R-:W-:Y:S01]  /*f520*/  FFMA.FTZ R4, R68, UR9, -R17.reuse ;  /* 0x0000000944047c23 */ /* 0x100fe20008010811 */
[----:B-1----:R-:W-:Y:S01]  /*f530*/  FSEL R3, R115, RZ, P0 ;  /* 0x000000ff73037208 */ /* 0x002fe20000000000 */
[----:B--2---:R-:W-:-:S04]  /*f540*/  FFMA.FTZ R2, R112, UR9, -R17 ;  /* 0x0000000970027c23 */ /* 0x004fc80008010811 */
[----:B------:R-:W-:Y:S01]  /*f550*/  FADD.FTZ R8, R37, -R3 ;  /* 0x8000000325087221 */ /* 0x000fe20000010000 */
[--C-:B------:R-:W-:Y:S01]  /*f560*/  FFMA.FTZ R3, R171, UR9, -R16.reuse ;  /* 0x00000009ab037c23 */ /* 0x100fe20008010810 */
[----:B------:R1:W-:Y:S04]  /*f570*/  MUFU.EX2 R155, R4 ;  /* 0x00000004009b7308 */ /* 0x0003e80000000800 */
[----:B------:R2:W4:Y:S04]  /*f580*/  MUFU.EX2 R145, R2 ;  /* 0x0000000200917308 */ /* 0x0005280000000800 */
[----:B------:R3:W-:Y:S01]  /*f590*/  MUFU.EX2 R96, R3 ;  /* 0x0000000300607308 */ /* 0x0007e20000000800 */
[----:B------:R-:W-:Y:S01]  /*f5a0*/  FFMA.FTZ R5, R173, UR9, -R17 ;  /* 0x00000009ad057c23 */ /* 0x000fe20008010811 */
[----:B-1----:R-:W-:Y:S01]  /*f5b0*/  FFMA.FTZ R4, R113, UR9, -R16 ;  /* 0x0000000971047c23 */ /* 0x002fe20008010810 */
[----:B--2---:R-:W-:-:S03]  /*f5c0*/  HSET2.LE.AND R2, R12, R0, PT ;  /* 0x000000000c027233 */ /* 0x004fc60003803000 */
[----:B------:R1:W2:Y:S01]  /*f5d0*/  MUFU.EX2 R142, R4 ;  /* 0x00000004008e7308 */ /* 0x0002a20000000800 */
[----:B---3--:R-:W-:Y:S02]  /*f5e0*/  F2FP.BF16.F32.PACK_AB R3, R152, R147 ;  /* 0x000000939803723e */ /* 0x008fe400000010ff */
[----:B------:R-:W-:Y:S02]  /*f5f0*/  LOP3.LUT R7, R13, 0xff00ff, RZ, 0xc0, !PT ;  /* 0x00ff00ff0d077812 */ /* 0x000fe400078ec0ff */
[----:B------:R-:W-:Y:S01]  /*f600*/  LOP3.LUT R6, R3, R2, RZ, 0xc0, !PT ;  /* 0x0000000203067212 */ /* 0x000fe200078ec0ff */
[----:B------:R-:W-:Y:S01]  /*f610*/  FFMA.FTZ R3, R172, UR9, -R17 ;  /* 0x00000009ac037c23 */ /* 0x000fe20008010811 */
[----:B------:R3:W-:Y:S01]  /*f620*/  MUFU.EX2 R90, R5 ;  /* 0x00000005005a7308 */ /* 0x0007e20000000800 */
[----:B------:R-:W-:-:S03]  /*f630*/  HSET2.LE.AND R2, R7, R0, PT ;  /* 0x0000000007027233 */ /* 0x000fc60003803000 */
[----:B------:R4:W5:Y:S01]  /*f640*/  MUFU.EX2 R143, R3 ;  /* 0x00000003008f7308 */ /* 0x0009620000000800 */
[----:B-1----:R-:W-:Y:S01]  /*f650*/  FMUL.FTZ R4, R8, UR9 ;  /* 0x0000000908047c20 */ /* 0x002fe20008410000 */
[----:B------:R-:W-:-:S03]  /*f660*/  IMAD.MOV.U32 R61, RZ, RZ, R23 ;  /* 0x000000ffff3d7224 */ /* 0x000fc600078e0017 */
[----:B------:R1:W-:Y:S01]  /*f670*/  MUFU.EX2 R23, R4 ;  /* 0x0000000400177308 */ /* 0x0003e20000000800 */
[----:B---3--:R-:W-:Y:S01]  /*f680*/  FMUL.FTZ R5, R9, UR9 ;  /* 0x0000000909057c20 */ /* 0x008fe20008410000 */
[----:B----4-:R-:W-:-:S03]  /*f690*/  F2FP.BF16.F32.PACK_AB R3, R155, R145 ;  /* 0x000000919b03723e */ /* 0x010fc600000010ff */
[----:B------:R-:W3:Y:S01]  /*f6a0*/  MUFU.EX2 R80, R5 ;  /* 0x0000000500507308 */ /* 0x000ee20000000800 */
[----:B------:R-:W-:Y:S02]  /*f6b0*/  LOP3.LUT R7, R3, R2, RZ, 0xc0, !PT ;  /* 0x0000000203077212 */ /* 0x000fe400078ec0ff */
[----:B------:R-:W-:Y:S02]  /*f6c0*/  HSET2.LE.AND R2, R11, R0, PT ;  /* 0x000000000b027233 */ /* 0x000fe40003803000 */
[----:B--2---:R-:W-:-:S04]  /*f6d0*/  F2FP.BF16.F32.PACK_AB R3, R142, R96 ;  /* 0x000000608e03723e */ /* 0x004fc800000010ff */
[----:B-1----:R-:W-:Y:S02]  /*f6e0*/  LOP3.LUT R4, R3, R2, RZ, 0xc0, !PT ;  /* 0x0000000203047212 */ /* 0x002fe400078ec0ff */
[----:B------:R-:W-:Y:S02]  /*f6f0*/  HSET2.LE.AND R2, R14, R0, PT ;  /* 0x000000000e027233 */ /* 0x000fe40003803000 */
[----:B-----5:R-:W-:Y:S01]  /*f700*/  F2FP.BF16.F32.PACK_AB R3, R143, R90 ;  /* 0x0000005a8f03723e */ /* 0x020fe200000010ff */
[-C--:B---3--:R-:W-:Y:S01]  /*f710*/  FMUL.FTZ R160, R160, R80.reuse ;  /* 0x00000050a0a07220 */ /* 0x088fe20000410000 */
[----:B------:R-:W-:Y:S01]  /*f720*/  FMUL.FTZ R161, R161, R80 ;  /* 0x00000050a1a17220 */ /* 0x000fe20000410000 */
[-C--:B------:R-:W-:Y:S01]  /*f730*/  FMUL.FTZ R162, R162, R23.reuse ;  /* 0x00000017a2a27220 */ /* 0x080fe20000410000 */
[----:B------:R-:W-:Y:S01]  /*f740*/  LOP3.LUT R5, R3, R2, RZ, 0xc0, !PT ;  /* 0x0000000203057212 */ /* 0x000fe200078ec0ff */
[----:B------:R-:W-:Y:S01]  /*f750*/  FMUL.FTZ R163, R163, R23 ;  /* 0x00000017a3a37220 */ /* 0x000fe20000410000 */
[----:B------:R-:W-:-:S04]  /*f760*/  IMAD.WIDE.U32 R2, R20, -0x2daee0ad, RZ ;  /* 0xd2511f5314027825 */ /* 0x000fc800078e00ff */
[--C-:B------:R-:W-:Y:S01]  /*f770*/  FFMA.FTZ R9, R129, UR9, -R22.reuse ;  /* 0x0000000981097c23 */ /* 0x100fe20008010816 */
[----:B------:R-:W-:Y:S01]  /*f780*/  FFMA.FTZ R10, R71, UR9, -R22 ;  /* 0x00000009470a7c23 */ /* 0x000fe20008010816 */
[----:B------:R-:W-:Y:S01]  /*f790*/  UIADD3 UR22, UPT, UPT, UR21, 0x646e171e, URZ ;  /* 0x646e171e15167890 */ /* 0x000fe2000fffe0ff */
[----:B------:R-:W-:Y:S02]  /*f7a0*/  IMAD.MOV.U32 R114, RZ, RZ, R56 ;  /* 0x000000ffff727224 */ /* 0x000fe400078e0038 */
[-C--:B------:R-:W-:Y:S01]  /*f7b0*/  FMUL.FTZ R164, R164, R80.reuse ;  /* 0x00000050a4a47220 */ /* 0x080fe20000410000 */
[----:B------:R-:W-:Y:S01]  /*f7c0*/  HMMA.16816.F32.BF16 R56, R4, R26, R160 ;  /* 0x0000001a0438723c */ /* 0x000fe200000418a0 */
[-C--:B------:R-:W-:Y:S01]  /*f7d0*/  FMUL.FTZ R165, R165, R80.reuse ;  /* 0x00000050a5a57220 */ /* 0x080fe20000410000 */
[-C--:B------:R-:W-:Y:S01]  /*f7e0*/  FMUL.FTZ R166, R166, R23.reuse ;  /* 0x00000017a6a67220 */ /* 0x080fe20000410000 */
[-C--:B------:R-:W-:Y:S01]  /*f7f0*/  FMUL.FTZ R167, R167, R23.reuse ;  /* 0x00000017a7a77220 */ /* 0x080fe20000410000 */
[-C--:B------:R-:W-:Y:S01]  /*f800*/  FMUL.FTZ R156, R156, R80.reuse ;  /* 0x000000509c9c7220 */ /* 0x080fe20000410000 */
[-C--:B------:R-:W-:Y:S01]  /*f810*/  FMUL.FTZ R157, R157, R80.reuse ;  /* 0x000000509d9d7220 */ /* 0x080fe20000410000 */
[-C--:B------:R-:W-:Y:S01]  /*f820*/  FMUL.FTZ R158, R158, R23.reuse ;  /* 0x000000179e9e7220 */ /* 0x080fe20000410000 */
[-C--:B------:R-:W-:Y:S01]  /*f830*/  FMUL.FTZ R159, R159, R23.reuse ;  /* 0x000000179f9f7220 */ /* 0x080fe20000410000 */
[----:B------:R1:W-:Y:S01]  /*f840*/  MUFU.EX2 R153, R9 ;  /* 0x0000000900997308 */ /* 0x0003e20000000800 */
[-C--:B------:R-:W-:Y:S01]  /*f850*/  FMUL.FTZ R148, R148, R80.reuse ;  /* 0x0000005094947220 */ /* 0x080fe20000410000 */
[----:B------:R-:W-:Y:S01]  /*f860*/  FMUL.FTZ R149, R149, R80 ;  /* 0x0000005095957220 */ /* 0x000fe20000410000 */
[-C--:B------:R-:W-:Y:S01]  /*f870*/  FMUL.FTZ R150, R150, R23.reuse ;  /* 0x0000001796967220 */ /* 0x080fe20000410000 */
[----:B------:R-:W-:Y:S01]  /*f880*/  FMUL.FTZ R151, R151, R23 ;  /* 0x0000001797977220 */ /* 0x000fe20000410000 */
[----:B------:R2:W-:Y:S01]  /*f890*/  MUFU.EX2 R163, R10 ;  /* 0x0000000a00a37308 */ /* 0x0005e20000000800 */
[----:B------:R-:W-:Y:S01]  /*f8a0*/  IMAD.MOV.U32 R13, RZ, RZ, R2 ;  /* 0x000000ffff0d7224 */ /* 0x000fe200078e0002 */
[----:B------:R-:W-:Y:S01]  /*f8b0*/  PRMT R11, R2, 0x7773, RZ ;  /* 0x00007773020b7816 */ /* 0x000fe200000000ff */
[----:B------:R-:W-:Y:S01]  /*f8c0*/  FFMA.FTZ R8, R128, UR9, -R22 ;  /* 0x0000000980087c23 */ /* 0x000fe20008010816 */
[----:B------:R-:W-:-:S02]  /*f8d0*/  LOP3.LUT R3, R34, UR22, R3, 0x96, !PT ;  /* 0x0000001622037c12 */ /* 0x000fc4000f8e9603 */
[C---:B-1----:R-:W-:Y:S02]  /*f8e0*/  PRMT R9, R2.reuse, 0x7772, RZ ;  /* 0x0000777202097816 */ /* 0x042fe400000000ff */
[----:B--2---:R-:W-:Y:S01]  /*f8f0*/  PRMT R10, R2, 0x7771, RZ ;  /* 0x00007771020a7816 */ /* 0x004fe200000000ff */
[----:B------:R-:W-:Y:S01]  /*f900*/  FFMA.FTZ R2, R174, UR9, -R21 ;  /* 0x00000009ae027c23 */ /* 0x000fe20008010815 */
[----:B------:R-:W-:Y:S01]  /*f910*/  IMAD.MOV.U32 R76, RZ, RZ, R42 ;  /* 0x000000ffff4c7224 */ /* 0x000fe200078e002a */
[----:B------:R-:W-:Y:S01]  /*f920*/  HMMA.16816.F32.BF16 R164, R4, R24, R164 ;  /* 0x0000001804a4723c */ /* 0x000fe200000418a4 */
[----:B------:R-:W-:Y:S01]  /*f930*/  IMAD.MOV.U32 R77, RZ, RZ, R43 ;  /* 0x000000ffff4d7224 */ /* 0x000fe200078e002b */
[----:B------:R1:W-:Y:S01]  /*f940*/  MUFU.EX2 R146, R2 ;  /* 0x0000000200927308 */ /* 0x0003e20000000800 */
[----:B------:R-:W-:Y:S02]  /*f950*/  IMAD.MOV.U32 R112, RZ, RZ, R40 ;  /* 0x000000ffff707224 */ /* 0x000fe400078e0028 */
[----:B------:R-:W-:-:S02]  /*f960*/  IMAD.MOV.U32 R113, RZ, RZ, R41 ;  /* 0x000000ffff717224 */ /* 0x000fc400078e0029 */
[----:B------:R-:W-:Y:S01]  /*f970*/  FFMA.FTZ R12, R70, UR9, -R22 ;  /* 0x00000009460c7c23 */ /* 0x000fe20008010816 */
[C---:B------:R-:W-:Y:S01]  /*f980*/  HMMA.16816.F32.BF16 R156, R4.reuse, R28, R156 ;  /* 0x0000001c049c723c */ /* 0x040fe2000004189c */
[----:B------:R2:W3:Y:S01]  /*f990*/  MUFU.EX2 R154, R8 ;  /* 0x00000008009a7308 */ /* 0x0004e20000000800 */
[----:B------:R-:W-:Y:S01]  /*f9a0*/  PRMT R11, R9, 0x5410, R11 ;  /* 0x00005410090b7816 */ /* 0x000fe2000000000b */
[----:B------:R-:W4:Y:S01]  /*f9b0*/  S2R R144, SR_TID.X ;  /* 0x0000000000907919 */ /* 0x000f220000002100 */
[----:B------:R-:W5:Y:S04]  /*f9c0*/  LDSM.16.MT88.4 R24, [R192+0x4400] ;  /* 0x00440000c018783b */ /* 0x000f680000004200 */
[----:B------:R-:W-:Y:S01]  /*f9d0*/  HMMA.16816.F32.BF16 R40, R4, R30, R148 ;  /* 0x0000001e0428723c */ /* 0x000fe20000041894 */
[--C-:B-1----:R-:W-:Y:S01]  /*f9e0*/  FFMA.FTZ R2, R73, UR9, -R21.reuse ;  /* 0x0000000949027c23 */ /* 0x102fe20008010815 */
[----:B------:R-:W-:Y:S01]  /*f9f0*/  FFMA.FTZ R4, R175, UR9, -R21 ;  /* 0x00000009af047c23 */ /* 0x000fe20008010815 */
[C---:B------:R-:W-:Y:S01]  /*fa00*/  LOP3.LUT R5, R3.reuse, 0xffff, RZ, 0xc0, !PT ;  /* 0x0000ffff03057812 */ /* 0x040fe200078ec0ff */
[----:B------:R-:W-:Y:S01]  /*fa10*/  MUFU.EX2 R161, R12 ;  /* 0x0000000c00a17308 */ /* 0x000fe20000000800 */
[C---:B------:R-:W-:Y:S01]  /*fa20*/  PRMT R6, R3.reuse, 0x7632, R6 ;  /* 0x0000763203067816 */ /* 0x040fe20000000006 */
[----:B------:R-:W1:Y:S01]  /*fa30*/  LDSM.16.MT88.4 R28, [R81+0x400] ;  /* 0x00040000511c783b */ /* 0x000e620000004200 */
[----:B------:R-:W-:Y:S01]  /*fa40*/  LOP3.LUT R9, R3, 0xff, RZ, 0xc0, !PT ;  /* 0x000000ff03097812 */ /* 0x000fe200078ec0ff */
[----:B------:R3:W-:Y:S01]  /*fa50*/  MUFU.EX2 R162, R2 ;  /* 0x0000000200a27308 */ /* 0x0007e20000000800 */
[----:B--2---:R-:W-:Y:S01]  /*fa60*/  SHF.R.U32.HI R8, RZ, 0x18, R3 ;  /* 0x00000018ff087819 */ /* 0x004fe20000011603 */
[----:B------:R-:W-:Y:S01]  /*fa70*/  FFMA.FTZ R7, R72, UR9, -R21 ;  /* 0x0000000948077c23 */ /* 0x000fe20008010815 */
[----:B------:R-:W-:Y:S01]  /*fa80*/  LOP3.LUT R3, R6, 0xff, RZ, 0xc0, !PT ;  /* 0x000000ff06037812 */ /* 0x000fe200078ec0ff */
[----:B------:R2:W4:Y:S03]  /*fa90*/  MUFU.EX2 R151, R4 ;  /* 0x0000000400977308 */ /* 0x0005260000000800 */
[----:B------:R-:W-:Y:S01]  /*faa0*/  PRMT R3, R3, 0x5410, R8 ;  /* 0x0000541003037816 */ /* 0x000fe20000000008 */
[----:B------:R4:W5:Y:S01]  /*fab0*/  MUFU.EX2 R160, R7 ;  /* 0x0000000700a07308 */ /* 0x0009620000000800 */
[----:B---3--:R-:W-:-:S02]  /*fac0*/  LOP3.LUT R2, R13, 0xff, RZ, 0xc0, !PT ;  /* 0x000000ff0d027812 */ /* 0x008fc400078ec0ff */
[----:B--2---:R-:W-:Y:S02]  /*fad0*/  SHF.R.U32.HI R4, RZ, 0x8, R5 ;  /* 0x00000008ff047819 */ /* 0x004fe40000011605 */
[----:B------:R-:W-:Y:S02]  /*fae0*/  LOP3.LUT R5, R11, 0xff00ff, RZ, 0xc0, !PT ;  /* 0x00ff00ff0b057812 */ /* 0x000fe400078ec0ff */
[----:B------:R-:W-:Y:S02]  /*faf0*/  PRMT R2, R2, 0x5410, R10 ;  /* 0x0000541002027816 */ /* 0x000fe4000000000a */
[----:B------:R-:W-:Y:S02]  /*fb00*/  PRMT R4, R9, 0x5410, R4 ;  /* 0x0000541009047816 */ /* 0x000fe40000000004 */
[--C-:B------:R-:W-:Y:S02]  /*fb10*/  HSET2.LE.AND R10, R5, R0.reuse, PT ;  /* 0x00000000050a7233 */ /* 0x100fe40003803000 */
[----:B----4-:R-:W-:-:S02]  /*fb20*/  HSET2.LE.AND R7, R2, R0, PT ;  /* 0x0000000002077233 */ /* 0x010fc40003803000 */
[--C-:B------:R-:W-:Y:S02]  /*fb30*/  HSET2.LE.AND R2, R4, R0.reuse, PT ;  /* 0x0000000004027233 */ /* 0x100fe40003803000 */
[----:B------:R-:W-:Y:S02]  /*fb40*/  HSET2.LE.AND R5, R3, R0, PT ;  /* 0x0000000003057233 */ /* 0x000fe40003803000 */
[----:B------:R-:W-:Y:S02]  /*fb50*/  LOP3.LUT R14, R18, UR7, R15, 0x96, !PT ;  /* 0x00000007120e7c12 */ /* 0x000fe4000f8e960f */
[----:B------:R-:W-:Y:S02]  /*fb60*/  F2FP.BF16.F32.PACK_AB R3, R154, R153 ;  /* 0x000000999a03723e */ /* 0x000fe400000010ff */
[----:B------:R-:W-:Y:S02]  /*fb70*/  F2FP.BF16.F32.PACK_AB R6, R151, R146 ;  /* 0x000000929706723e */ /* 0x000fe400000010ff */
[----:B------:R-:W-:-:S02]  /*fb80*/  F2FP.BF16.F32.PACK_AB R8, R161, R163 ;  /* 0x000000a3a108723e */ /* 0x000fc400000010ff */
[----:B------:R-:W-:Y:S01]  /*fb90*/  LOP3.LUT R4, R3, R2, RZ, 0xc0, !PT ;  /* 0x0000000203047212 */ /* 0x000fe200078ec0ff */
[----:B------:R-:W-:Y:S01]  /*fba0*/  IMAD.WIDE.U32 R2, R14, -0x2daee0ad, RZ ;  /* 0xd2511f530e027825 */ /* 0x000fe200078e00ff */
[----:B------:R-:W-:Y:S02]  /*fbb0*/  LOP3.LUT R5, R6, R5, RZ, 0xc0, !PT ;  /* 0x0000000506057212 */ /* 0x000fe400078ec0ff */
[----:B------:R-:W-:Y:S01]  /*fbc0*/  LOP3.LUT R6, R8, R7, RZ, 0xc0, !PT ;  /* 0x0000000708067212 */ /* 0x000fe200078ec0ff */
[----:B------:R-:W-:Y:S01]  /*fbd0*/  IMAD.MOV.U32 R8, RZ, RZ, R2 ;  /* 0x000000ffff087224 */ /* 0x000fe200078e0002 */
[----:B-----5:R-:W-:-:S04]  /*fbe0*/  F2FP.BF16.F32.PACK_AB R9, R160, R162 ;  /* 0x000000a2a009723e */ /* 0x020fc800000010ff */
[----:B------:R-:W-:Y:S02]  /*fbf0*/  LOP3.LUT R7, R9, R10, RZ, 0xc0, !PT ;  /* 0x0000000a09077212 */ /* 0x000fe400078ec0ff */
[----:B------:R-:W-:Y:S02]  /*fc00*/  PRMT R10, R2, 0x7771, RZ ;  /* 0x00007771020a7816 */ /* 0x000fe400000000ff */
[----:B------:R-:W-:Y:S02]  /*fc10*/  LOP3.LUT R8, R8, 0xff, RZ, 0xc0, !PT ;  /* 0x000000ff08087812 */ /* 0x000fe400078ec0ff */
[C---:B------:R-:W-:Y:S02]  /*fc20*/  PRMT R9, R2.reuse, 0x7773, RZ ;  /* 0x0000777302097816 */ /* 0x040fe400000000ff */
[----:B------:R-:W-:Y:S02]  /*fc30*/  PRMT R2, R2, 0x7772, RZ ;  /* 0x0000777202027816 */ /* 0x000fe400000000ff */
[----:B------:R-:W-:Y:S01]  /*fc40*/  PRMT R13, R8, 0x5410, R10 ;  /* 0x00005410080d7816 */ /* 0x000fe2000000000a */
[----:B------:R-:W-:Y:S01]  /*fc50*/  FFMA.FTZ R10, R180, UR9, -R16 ;  /* 0x00000009b40a7c23 */ /* 0x000fe20008010810 */
[----:B------:R-:W-:Y:S01]  /*fc60*/  LOP3.LUT R3, R32, UR22, R3, 0x96, !PT ;  /* 0x0000001620037c12 */ /* 0x000fe2000f8e9603 */
[----:B------:R-:W-:Y:S01]  /*fc70*/  IMAD.MOV.U32 R180, RZ, RZ, R112 ;  /* 0x000000ffffb47224 */ /* 0x000fe200078e0070 */
[----:B------:R-:W-:Y:S01]  /*fc80*/  SHF.R.U32.HI R68, RZ, 0x5, R144 ;  /* 0x00000005ff447819 */ /* 0x000fe20000011690 */
[----:B------:R-:W-:Y:S01]  /*fc90*/  IMAD.U32 R112, RZ, RZ, UR14 ;  /* 0x0000000eff707e24 */ /* 0x000fe2000f8e00ff */
[----:B------:R-:W-:Y:S01]  /*fca0*/  PRMT R12, R2, 0x5410, R9 ;  /* 0x00005410020c7816 */ /* 0x000fe20000000009 */
[----:B------:R-:W-:-:S02]  /*fcb0*/  VIADD R9, R87, 0x1 ;  /* 0x0000000157097836 */ /* 0x000fc40000000000 */
[----:B------:R-:W-:Y:S01]  /*fcc0*/  FFMA.FTZ R8, R177, UR9, -R16 ;  /* 0x00000009b1087c23 */ /* 0x000fe20008010810 */
[C---:B------:R-:W-:Y:S01]  /*fcd0*/  LOP3.LUT R2, R3.reuse, 0xffff, RZ, 0xc0, !PT ;  /* 0x0000ffff03027812 */ /* 0x040fe200078ec0ff */
[----:B------:R-:W-:Y:S02]  /*fce0*/  IMAD R112, R112, 0x8, R68 ;  /* 0x0000000870707824 */ /* 0x000fe400078e0244 */
[----:B------:R-:W-:Y:S01]  /*fcf0*/  IMAD.MOV.U32 R128, RZ, RZ, R140 ;  /* 0x000000ffff807224 */ /* 0x000fe200078e008c */
[----:B------:R-:W-:Y:S01]  /*fd00*/  LOP3.LUT R11, R3, 0xff, RZ, 0xc0, !PT ;  /* 0x000000ff030b7812 */ /* 0x000fe200078ec0ff */
[----:B------:R2:W-:Y:S01]  /*fd10*/  MUFU.EX2 R140, R8 ;  /* 0x00000008008c7308 */ /* 0x0005e20000000800 */
[----:B------:R-:W-:Y:S01]  /*fd20*/  SHF.R.U32.HI R2, RZ, 0x8, R2 ;  /* 0x00000008ff027819 */ /* 0x000fe20000011602 */
[----:B------:R-:W-:Y:S01]  /*fd30*/  VIADD R112, R112, 0x4 ;  /* 0x0000000470707836 */ /* 0x000fe20000000000 */
[----:B------:R-:W-:Y:S01]  /*fd40*/  HMMA.16816.F32.BF16 R52, R4, R24, R52 ;  /* 0x000000180434723c */ /* 0x000fe20000041834 */
[----:B------:R-:W-:Y:S01]  /*fd50*/  IMAD.MOV.U32 R129, RZ, RZ, R141 ;  /* 0x000000ffff817224 */ /* 0x000fe200078e008d */
[----:B------:R-:W-:-:S02]  /*fd60*/  PRMT R14, R11, 0x5410, R2 ;  /* 0x000054100b0e7816 */ /* 0x000fc40000000002 */
[----:B------:R-:W-:-:S04]  /*fd70*/  PRMT R2, R3, 0x7632, R2 ;  /* 0x0000763203027816 */ /* 0x000fc80000000002 */
[----:B------:R-:W-:Y:S01]  /*fd80*/  HMMA.16816.F32.BF16 R48, R4, R26, R48 ;  /* 0x0000001a0430723c */ /* 0x000fe20000041830 */
[----:B--2---:R-:W-:Y:S01]  /*fd90*/  LOP3.LUT R8, R9, UR21, R99, 0x96, !PT ;  /* 0x0000001509087c12 */ /* 0x004fe2000f8e9663 */
[----:B------:R-:W-:-:S06]  /*fda0*/  FFMA.FTZ R9, R176, UR9, -R16 ;  /* 0x00000009b0097c23 */ /* 0x000fcc0008010810 */
[----:B-1----:R-:W-:Y:S01]  /*fdb0*/  HMMA.16816.F32.BF16 R44, R4, R28, R44 ;  /* 0x0000001c042c723c */ /* 0x002fe2000004182c */
[----:B------:R-:W-:-:S07]  /*fdc0*/  IMAD.WIDE.U32 R18, R8, -0x326172a9, RZ ;  /* 0xcd9e8d5708127825 */ /* 0x000fce00078e00ff */
[----:B------:R-:W-:Y:S01]  /*fdd0*/  HMMA.16816.F32.BF16 R36, R4, R30, R136 ;  /* 0x0000001e0424723c */ /* 0x000fe20000041888 */
[----:B------:R-:W-:Y:S01]  /*fde0*/  FFMA.FTZ R6, R181, UR9, -R17 ;  /* 0x00000009b5067c23 */ /* 0x000fe20008010811 */
[----:B------:R-:W-:Y:S01]  /*fdf0*/  FFMA.FTZ R4, R74, UR9, -R16 ;  /* 0x000000094a047c23 */ /* 0x000fe20008010810 */
[----:B------:R-:W-:Y:S02]  /*fe00*/  IMAD.MOV.U32 R181, RZ, RZ, R113 ;  /* 0x000000ffffb57224 */ /* 0x000fe400078e0071 */
[----:B------:R-:W-:Y:S01]  /*fe10*/  IMAD.WIDE.U32 R112, R112, -0x326172a9, RZ ;  /* 0xcd9e8d5770707825 */ /* 0x000fe200078e00ff */
[----:B------:R-:W-:Y:S01]  /*fe20*/  MUFU.EX2 R138, R9 ;  /* 0x00000009008a7308 */ /* 0x000fe20000000800 */
[----:B------:R-:W-:Y:S02]  /*fe30*/  SHF.R.U32.HI R5, RZ, 0x18, R3 ;  /* 0x00000018ff057819 */ /* 0x000fe40000011603 */
[----:B------:R-:W-:Y:S01]  /*fe40*/  LOP3.LUT R3, R2, 0xff, RZ, 0xc0, !PT ;  /* 0x000000ff02037812 */ /* 0x000fe200078ec0ff */
[----:B------:R1:W2:Y:S01]  /*fe50*/  MUFU.EX2 R150, R4 ;  /* 0x0000000400967308 */ /* 0x0002a20000000800 */
[----:B------:R-:W-:-:S03]  /*fe60*/  LOP3.LUT R2, R112, UR18, R19, 0x96, !PT ;  /* 0x0000001270027c12 */ /* 0x000fc6000f8e9613 */
[----:B------:R3:W-:Y:S01]  /*fe70*/  MUFU.EX2 R144, R6 ;  /* 0x0000000600907308 */ /* 0x0007e20000000800 */
[----:B------:R-:W-:Y:S01]  /*fe80*/  PRMT R5, R3, 0x5410, R5 ;  /* 0x0000541003057816 */ /* 0x000fe20000000005 */
[--C-:B------:R-:W-:Y:S01]  /*fe90*/  FFMA.FTZ R7, R185, UR9, -R17.reuse ;  /* 0x00000009b9077c23 */ /* 0x100fe20008010811 */
[----:B------:R-:W-:Y:S01]  /*fea0*/  IMAD.WIDE.U32 R2, R2, -0x2daee0ad, RZ ;  /* 0xd2511f5302027825 */ /* 0x000fe200078e00ff */
[----:B------:R4:W5:Y:S03]  /*feb0*/  MUFU.EX2 R141, R10 ;  /* 0x0000000a008d7308 */ /* 0x0009660000000800 */
[----:B-1----:R-:W-:Y:S01]  /*fec0*/  FFMA.FTZ R4, R75, UR9, -R17 ;  /* 0x000000094b047c23 */ /* 0x002fe20008010811 */
[----:B---3--:R-:W-:-:S03]  /*fed0*/  LOP3.LUT R6, R18, UR15, R129, 0x96, !PT ;  /* 0x0000000f12067c12 */ /* 0x008fc6000f8e9681 */
[----:B------:R1:W3:Y:S02]  /*fee0*/  MUFU.EX2 R149, R4 ;  /* 0x0000000400957308 */ /* 0x0002e40000000800 */
[----:B----4-:R-:W-:Y:S02]  /*fef0*/  IMAD.WIDE.U32 R10, R6, -0x2daee0ad, RZ ;  /* 0xd2511f53060a7825 */ /* 0x010fe400078e00ff */
[----:B------:R4:W-:Y:S03]  /*ff00*/  MUFU.EX2 R136, R7 ;  /* 0x0000000700887308 */ /* 0x0009e60000000800 */
[----:B------:R-:W-:Y:S02]  /*ff10*/  LOP3.LUT R9, R2, UR13, R11, 0x96, !PT ;  /* 0x0000000d02097c12 */ /* 0x000fe4000f8e960b */
[----:B------:R-:W-:Y:S01]  /*ff20*/  HSET2.LE.AND R2, R13, R0, PT ;  /* 0x000000000d027233 */ /* 0x000fe20003803000 */
[----:B-1----:R-:W-:Y:S01]  /*ff30*/  FFMA.FTZ R4, R184, UR9, -R17 ;  /* 0x00000009b8047c23 */ /* 0x002fe20008010811 */
[----:B----4-:R-:W-:-:S02]  /*ff40*/  LOP3.LUT R7, R12, 0xff00ff, RZ, 0xc0, !PT ;  /* 0x00ff00ff0c077812 */ /* 0x010fc400078ec0ff */
[----:B------:R-:W-:Y:S02]  /*ff50*/  LOP3.LUT R12, R180, UR19, R3, 0x96, !PT ;  /* 0x00000013b40c7c12 */ /* 0x000fe4000f8e9603 */
[----:B--2---:R-:W-:Y:S01]  /*ff60*/  F2FP.BF16.F32.PACK_AB R3, R150, R138 ;  /* 0x0000008a9603723e */ /* 0x004fe200000010ff */
[----:B------:R3:W1:Y:S01]  /*ff70*/  MUFU.EX2 R137, R4 ;  /* 0x0000000400897308 */ /* 0x0006620000000800 */
[--C-:B------:R-:W-:Y:S02]  /*ff80*/  HSET2.LE.AND R7, R7, R0.reuse, PT ;  /* 0x0000000007077233 */ /* 0x100fe40003803000 */
[----:B------:R-:W-:Y:S02]  /*ff90*/  LOP3.LUT R6, R3, R2, RZ, 0xc0, !PT ;  /* 0x0000000203067212 */ /* 0x000fe400078ec0ff */
[----:B------:R-:W-:Y:S02]  /*ffa0*/  HSET2.LE.AND R2, R14, R0, PT ;  /* 0x000000000e027233 */ /* 0x000fe40003803000 */
[----:B-----5:R-:W-:Y:S01]  /*ffb0*/  F2FP.BF16.F32.PACK_AB R3, R141, R140 ;  /* 0x0000008c8d03723e */ /* 0x020fe200000010ff */
[----:B------:R-:W-:Y:S01]  /*ffc0*/  IMAD.WIDE.U32 R34, R9, -0x326172a9, RZ ;  /* 0xcd9e8d5709227825 */ /* 0x000fe200078e00ff */
[----:B---3--:R-:W-:-:S04]  /*ffd0*/  F2FP.BF16.F32.PACK_AB R4, R149, R144 ;  /* 0x000000909504723e */ /* 0x008fc800000010ff */
[----:B------:R-:W-:Y:S02]  /*ffe0*/  LOP3.LUT R7, R4, R7, RZ, 0xc0, !PT ;  /* 0x0000000704077212 */ /* 0x000fe400078ec0ff */
[----:B------:R-:W-:Y:S01]  /*fff0*/  LOP3.LUT R4, R3, R2, RZ, 0xc0, !PT ;  /* 0x0000000203047212 */ /* 0x000fe200078ec0ff */
[----:B------:R-:W-:Y:S01]  /*10000*/  IMAD.WIDE.U32 R2, R12, -0x326172a9, RZ ;  /* 0xcd9e8d570c027825 */ /* 0x000fe200078e00ff */
[----:B------:R-:W-:-:S04]  /*10010*/  HSET2.LE.AND R5, R5, R0, PT ;  /* 0x0000000005057233 */ /* 0x000fc80003803000 */
[----:B------:R-:W-:Y:S02]  /*10020*/  LOP3.LUT R3, R128, UR10, R3, 0x96, !PT ;  /* 0x0000000a80037c12 */ /* 0x000fe4000f8e9603 */
[----:B------:R-:W-:Y:S02]  /*10030*/  LOP3.LUT R2, R2, UR4, R35, 0x96, !PT ;  /* 0x0000000402027c12 */ /* 0x000fe4000f8e9623 */
[----:B-1----:R-:W-:Y:S01]  /*10040*/  F2FP.BF16.F32.PACK_AB R8, R137, R136 ;  /* 0x000000888908723e */ /* 0x002fe200000010ff */
[----:B------:R-:W-:-:S04]  /*10050*/  IMAD.WIDE.U32 R12, R3, -0x2daee0ad, RZ ;  /* 0xd2511f53030c7825 */ /* 0x000fc800078e00ff */
[----:B------:R-:W-:Y:S01]  /*10060*/  IMAD.WIDE.U32 R32, R2, -0x2daee0ad, RZ ;  /* 0xd2511f5302207825 */ /* 0x000fe200078e00ff */
[----:B------:R-:W-:Y:S02]  /*10070*/  LOP3.LUT R5, R8, R5, RZ, 0xc0, !PT ;  /* 0x0000000508057212 */ /* 0x000fe400078ec0ff */
[----:B------:R-:W-:Y:S02]  /*10080*/  LOP3.LUT R8, R10, UR12, R13, 0x96, !PT ;  /* 0x0000000c0a087c12 */ /* 0x000fe4000f8e960d */
[----:B------:R-:W-:-:S03]  /*10090*/  LOP3.LUT R2, R12, UR11, R33, 0x96, !PT ;  /* 0x0000000b0c027c12 */ /* 0x000fc6000f8e9621 */
[----:B------:R-:W-:-:S04]  /*100a0*/  IMAD.WIDE.U32 R14, R8, -0x326172a9, RZ ;  /* 0xcd9e8d57080e7825 */ /* 0x000fc800078e00ff */
[----:B------:R-:W-:-:S05]  /*100b0*/  IMAD.WIDE.U32 R2, R2, -0x326172a9, RZ ;  /* 0xcd9e8d5702027825 */ /* 0x000fca00078e00ff */
[----:B------:R-:W-:Y:S01]  /*100c0*/  LOP3.LUT R3, R14, UR6, R3, 0x96, !PT ;  /* 0x000000060e037c12 */ /* 0x000fe2000f8e9603 */
[----:B------:R-:W-:Y:S01]  /*100d0*/  IMAD.MOV.U32 R10, RZ, RZ, R2 ;  /* 0x000000ffff0a7224 */ /* 0x000fe200078e0002 */
[C---:B------:R-:W-:Y:S02]  /*100e0*/  PRMT R9, R2.reuse, 0x7773, RZ ;  /* 0x0000777302097816 */ /* 0x040fe400000000ff */
[C---:B------:R-:W-:Y:S02]  /*100f0*/  PRMT R8, R2.reuse, 0x7772, RZ ;  /* 0x0000777202087816 */ /* 0x040fe400000000ff */
[----:B------:R-:W-:Y:S02]  /*10100*/  PRMT R11, R2, 0x7771, RZ ;  /* 0x00007771020b7816 */ /* 0x000fe400000000ff */
[----:B------:R-:W-:Y:S02]  /*10110*/  LOP3.LUT R2, R3, 0xffff, RZ, 0xc0, !PT ;  /* 0x0000ffff03027812 */ /* 0x000fe400078ec0ff */
[----:B------:R-:W-:-:S02]  /*10120*/  PRMT R13, R8, 0x5410, R9 ;  /* 0x00005410080d7816 */ /* 0x000fc40000000009 */
[----:B------:R-:W-:Y:S02]  /*10130*/  LOP3.LUT R9, R10, 0xff, RZ, 0xc0, !PT ;  /* 0x000000ff0a097812 */ /* 0x000fe400078ec0ff */
[----:B------:R-:W-:Y:S02]  /*10140*/  SHF.R.U32.HI R2, RZ, 0x8, R2 ;  /* 0x00000008ff027819 */ /* 0x000fe40000011602 */
[----:B------:R-:W-:Y:S02]  /*10150*/  LOP3.LUT R8, R3, 0xff, RZ, 0xc0, !PT ;  /* 0x000000ff03087812 */ /* 0x000fe400078ec0ff */
[----:B------:R-:W-:Y:S02]  /*10160*/  PRMT R12, R9, 0x5410, R11 ;  /* 0x00005410090c7816 */ /* 0x000fe4000000000b */
[----:B------:R-:W-:Y:S01]  /*10170*/  PRMT R11, R8, 0x5410, R2 ;  /* 0x00005410080b7816 */ /* 0x000fe20000000002 */
[----:B------:R-:W-:Y:S01]  /*10180*/  FFMA.FTZ R8, R125, UR9, -R22 ;  /* 0x000000097d087c23 */ /* 0x000fe20008010816 */
[----:B------:R-:W-:Y:S01]  /*10190*/  PRMT R2, R3, 0x7632, R2 ;  /* 0x0000763203027816 */ /* 0x000fe20000000002 */
[----:B------:R-:W-:-:S02]  /*101a0*/  FFMA.FTZ R9, R124, UR9, -R22 ;  /* 0x000000097c097c23 */ /* 0x000fc40008010816 */
[----:B------:R1:W2:Y:S01]  /*101b0*/  MUFU.EX2 R20, R8 ;  /* 0x0000000800147308 */ /* 0x0002a20000000800 */
[----:B------:R-:W-:Y:S01]  /*101c0*/  SHF.R.U32.HI R10, RZ, 0x18, R3 ;  /* 0x00000018ff0a7819 */ /* 0x000fe20000011603 */
[----:B------:R-:W-:Y:S01]  /*101d0*/  IMAD.MOV.U32 R112, RZ, RZ, R66 ;  /* 0x000000ffff707224 */ /* 0x000fe200078e0042 */
[----:B------:R-:W-:Y:S01]  /*101e0*/  LOP3.LUT R2, R2, 0xff, RZ, 0xc0, !PT ;  /* 0x000000ff02027812 */ /* 0x000fe200078ec0ff */
[----:B------:R-:W-:Y:S01]  /*101f0*/  IMAD.MOV.U32 R113, RZ, RZ, R67 ;  /* 0x000000ffff717224 */ /* 0x000fe200078e0043 */
[----:B------:R-:W-:Y:S01]  /*10200*/  MOV R172, R64 ;  /* 0x0000004000ac7202 */ /* 0x000fe20000000f00 */
[----:B------:R-:W-:Y:S02]  /*10210*/  IMAD.MOV.U32 R173, RZ, RZ, R65 ;  /* 0x000000ffffad7224 */ /* 0x000fe400078e0041 */
[----:B------:R-:W-:Y:S01]  /*10220*/  HMMA.16816.F32.BF16 R64, R4, R24, R164 ;  /* 0x000000180440723c */ /* 0x000fe200000418a4 */
[----:B------:R-:W-:Y:S01]  /*10230*/  MUFU.EX2 R165, R9 ;  /* 0x0000000900a57308 */ /* 0x000fe20000000800 */
[----:B------:R-:W-:Y:S01]  /*10240*/  PRMT R10, R2, 0x5410, R10 ;  /* 0x00005410020a7816 */ /* 0x000fe2000000000a */
[--C-:B------:R-:W-:Y:S01]  /*10250*/  FFMA.FTZ R2, R182, UR9, -R21.reuse ;  /* 0x00000009b6027c23 */ /* 0x100fe20008010815 */
[----:B------:R-:W-:Y:S01]  /*10260*/  FFMA.FTZ R3, R78, UR9, -R22 ;  /* 0x000000094e037c23 */ /* 0x000fe20008010816 */
[----:B-1----:R-:W-:-:S03]  /*10270*/  FFMA.FTZ R8, R183, UR9, -R21 ;  /* 0x00000009b7087c23 */ /* 0x002fc60008010815 */
[C---:B------:R-:W-:Y:S01]  /*10280*/  HMMA.16816.F32.BF16 R56, R4.reuse, R26, R56 ;  /* 0x0000001a0438723c */ /* 0x040fe20000041838 */
[----:B------:R-:W1:Y:S01]  /*10290*/  LDSM.16.MT88.4 R24, [R192+0x4800] ;  /* 0x00480000c018783b */ /* 0x000e620000004200 */
[----:B------:R-:W-:Y:S06]  /*102a0*/  MUFU.EX2 R177, R8 ;  /* 0x0000000800b17308 */ /* 0x000fec0000000800 */
[C---:B------:R-:W-:Y:S01]  /*102b0*/  HMMA.16816.F32.BF16 R156, R4.reuse, R28, R156 ;  /* 0x0000001c049c723c */ /* 0x040fe2000004189c */
[----:B------:R3:W-:Y:S07]  /*102c0*/  MUFU.EX2 R166, R2 ;  /* 0x0000000200a67308 */ /* 0x0007ee0000000800 */
[----:B------:R-:W-:Y:S01]  /*102d0*/  HMMA.16816.F32.BF16 R40, R4, R30, R40 ;  /* 0x0000001e0428723c */ /* 0x000fe20000041828 */
[----:B------:R-:W4:Y:S01]  /*102e0*/  LDSM.16.MT88.4 R28, [R81+0x800] ;  /* 0x00080000511c783b */ /* 0x000f220000004200 */
[----:B------:R5:W1:Y:S01]  /*102f0*/  MUFU.EX2 R9, R3 ;  /* 0x0000000300097308 */ /* 0x000a620000000800 */
[----:B--2---:R-:W-:-:S02]  /*10300*/  IMAD.MOV.U32 R183, RZ, RZ, R20 ;  /* 0x000000ffffb77224 */ /* 0x004fc400078e0014 */
[--C-:B------:R-:W-:Y:S01]  /*10310*/  FFMA.FTZ R4, R85, UR9, -R21.reuse ;  /* 0x0000000955047c23 */ /* 0x100fe20008010815 */
[----:B------:R-:W-:Y:S01]  /*10320*/  FFMA.FTZ R5, R84, UR9, -R21 ;  /* 0x0000000954057c23 */ /* 0x000fe20008010815 */
[----:B---3--:R-:W-:Y:S01]  /*10330*/  HSET2.LE.AND R2, R11, R0, PT ;  /* 0x000000000b027233 */ /* 0x008fe20003803000 */
[----:B-----5:R-:W-:-:S04]  /*10340*/  FFMA.FTZ R3, R79, UR9, -R22 ;  /* 0x000000094f037c23 */ /* 0x020fc80008010816 */
[----:B------:R2:W3:Y:S04]  /*10350*/  MUFU.EX2 R174, R3 ;  /* 0x0000000300ae7308 */ /* 0x0004e80000000800 */
[----:B------:R5:W-:Y:S01]  /*10360*/  MUFU.EX2 R85, R4 ;  /* 0x0000000400557308 */ /* 0x000be20000000800 */
[----:B-1----:R-:W-:-:S03]  /*10370*/  IMAD.MOV.U32 R84, RZ, RZ, R9 ;  /* 0x000000ffff547224 */ /* 0x002fc600078e0009 */
[----:B------:R1:W4:Y:S01]  /*10380*/  MUFU.EX2 R139, R5 ;  /* 0x00000005008b7308 */ /* 0x0003220000000800 */
[----:B--2---:R-:W-:-:S04]  /*10390*/  F2FP.BF16.F32.PACK_AB R3, R165, R183 ;  /* 0x000000b7a503723e */ /* 0x004fc800000010ff */
[----:B-----5:R-:W-:Y:S02]  /*103a0*/  LOP3.LUT R4, R3, R2, RZ, 0xc0, !PT ;  /* 0x0000000203047212 */ /* 0x020fe400078ec0ff */
[--C-:B------:R-:W-:Y:S02]  /*103b0*/  HSET2.LE.AND R2, R10, R0.reuse, PT ;  /* 0x000000000a027233 */ /* 0x100fe40003803000 */
[----:B------:R-:W-:Y:S02]  /*103c0*/  F2FP.BF16.F32.PACK_AB R3, R166, R177 ;  /* 0x000000b1a603723e */ /* 0x000fe400000010ff */
[----:B------:R-:W-:Y:S02]  /*103d0*/  LOP3.LUT R7, R13, 0xff00ff, RZ, 0xc0, !PT ;  /* 0x00ff00ff0d077812 */ /* 0x000fe400078ec0ff */
[----:B-1----:R-:W-:Y:S02]  /*103e0*/  LOP3.LUT R5, R3, R2, RZ, 0xc0, !PT ;  /* 0x0000000203057212 */ /* 0x002fe400078ec0ff */
[----:B------:R-:W-:-:S02]  /*103f0*/  HSET2.LE.AND R2, R12, R0, PT ;  /* 0x000000000c027233 */ /* 0x000fc40003803000 */
[----:B---3--:R-:W-:-:S04]  /*10400*/  F2FP.BF16.F32.PACK_AB R3, R174, R84 ;  /* 0x00000054ae03723e */ /* 0x008fc800000010ff */
[----:B------:R-:W-:Y:S02]  /*10410*/  LOP3.LUT R6, R3, R2, RZ, 0xc0, !PT ;  /* 0x0000000203067212 */ /* 0x000fe400078ec0ff */
[----:B------:R-:W-:Y:S02]  /*10420*/  HSET2.LE.AND R2, R7, R0, PT ;  /* 0x0000000007027233 */ /* 0x000fe40003803000 */
[----:B----4-:R-:W-:Y:S01]  /*10430*/  F2FP.BF16.F32.PACK_AB R3, R139, R85 ;  /* 0x000000558b03723e */ /* 0x010fe200000010ff */
[----:B------:R-:W-:-:S03]  /*10440*/  IMAD.MOV.U32 R125, RZ, RZ, R173 ;  /* 0x000000ffff7d7224 */ /* 0x000fc600078e00ad */
[----:B------:R-:W-:Y:S01]  /*10450*/  LOP3.LUT R7, R3, R2, RZ, 0xc0, !PT ;  /* 0x0000000203077212 */ /* 0x000fe200078ec0ff */
[----:B------:R-:W-:Y:S01]  /*10460*/  IMAD.MOV.U32 R173, RZ, RZ, R113 ;  /* 0x000000ffffad7224 */ /* 0x000fe200078e0071 */
[----:B------:R-:W-:-:S05]  /*10470*/  LOP3.LUT R2, R76, UR18, R19, 0x96, !PT ;  /* 0x000000124c027c12 */ /* 0x000fca000f8e9613 */
[----:B------:R-:W-:Y:S01]  /*10480*/  HMMA.16816.F32.BF16 R52, R4, R24, R52 ;  /* 0x000000180434723c */ /* 0x000fe20000041834 */
[----:B------:R-:W-:-:S07]  /*10490*/  IMAD.MOV.U32 R124, RZ, RZ, R172 ;  /* 0x000000ffff7c7224 */ /* 0x000fce00078e00ac */
[----:B------:R-:W-:Y:S01]  /*104a0*/  HMMA.16816.F32.BF16 R48, R4, R26, R48 ;  /* 0x0000001a0430723c */ /* 0x000fe20000041830 */
[----:B------:R-:W-:-:S07]  /*104b0*/  IMAD.WIDE.U32 R2, R2, -0x2daee0ad, RZ ;  /* 0xd2511f5302027825 */ /* 0x000fce00078e00ff */
[C---:B------:R-:W-:Y:S08]  /*104c0*/  HMMA.16816.F32.BF16 R72, R4.reuse, R28, R44 ;  /* 0x0000001c0448723c */ /* 0x040ff0000004182c */
[----:B------:R-:W-:Y:S01]  /*104d0*/  HMMA.16816.F32.BF16 R36, R4, R30, R36 ;  /* 0x0000001e0424723c */ /* 0x000fe20000041824 */
[----:B------:R-:W-:-:S05]  /*104e0*/  LOP3.LUT R4, R18, UR15, R173, 0x96, !PT ;  /* 0x0000000f12047c12 */ /* 0x000fca000f8e96ad */
[----:B------:R-:W-:Y:S01]  /*104f0*/  IMAD.WIDE.U32 R4, R4, -0x2daee0ad, RZ ;  /* 0xd2511f5304047825 */ /* 0x000fe200078e00ff */
[----:B------:R-:W-:-:S04]  /*10500*/  LOP3.LUT R3, R124, UR19, R3, 0x96, !PT ;  /* 0x000000137c037c12 */ /* 0x000fc8000f8e9603 */
[----:B------:R-:W-:Y:S01]  /*10510*/  LOP3.LUT R2, R2, UR13, R5, 0x96, !PT ;  /* 0x0000000d02027c12 */ /* 0x000fe2000f8e9605 */
[----:B------:R-:W-:Y:S02]  /*10520*/  IMAD.MOV.U32 R172, RZ, RZ, R112 ;  /* 0x000000ffffac7224 */ /* 0x000fe400078e0070 */
[----:B------:R-:W-:-:S04]  /*10530*/  IMAD.WIDE.U32 R6, R3, -0x326172a9, RZ ;  /* 0xcd9e8d5703067825 */ /* 0x000fc800078e00ff */
[----:B------:R-:W-:Y:S01]  /*10540*/  IMAD.WIDE.U32 R12, R2, -0x326172a9, RZ ;  /* 0xcd9e8d57020c7825 */ /* 0x000fe200078e00ff */
[----:B------:R-:W-:-:S04]  /*10550*/  LOP3.LUT R3, R172, UR10, R7, 0x96, !PT ;  /* 0x0000000aac037c12 */ /* 0x000fc8000f8e9607 */
[----:B------:R-:W-:Y:S01]  /*10560*/  LOP3.LUT R2, R6, UR4, R13, 0x96, !PT ;  /* 0x0000000406027c12 */ /* 0x000fe2000f8e960d */
[----:B------:R-:W-:-:S04]  /*10570*/  IMAD.WIDE.U32 R6, R3, -0x2daee0ad, RZ ;  /* 0xd2511f5303067825 */ /* 0x000fc800078e00ff */
[----:B------:R-:W-:Y:S01]  /*10580*/  IMAD.WIDE.U32 R18, R2, -0x2daee0ad, RZ ;  /* 0xd2511f5302127825 */ /* 0x000fe200078e00ff */
[----:B------:R-:W-:-:S04]  /*10590*/  LOP3.LUT R4, R4, UR12, R7, 0x96, !PT ;  /* 0x0000000c04047c12 */ /* 0x000fc8000f8e9607 */
[----:B------:R-:W-:Y:S01]  /*105a0*/  LOP3.LUT R2, R6, UR11, R19, 0x96, !PT ;  /* 0x0000000b06027c12 */ /* 0x000fe2000f8e9613 */
[----:B------:R-:W-:-:S04]  /*105b0*/  IMAD.WIDE.U32 R10, R4, -0x326172a9, RZ ;  /* 0xcd9e8d57040a7825 */ /* 0x000fc800078e00ff */
[----:B------:R-:W-:-:S03]  /*105c0*/  IMAD.WIDE.U32 R2, R2, -0x326172a9, RZ ;  /* 0xcd9e8d5702027825 */ /* 0x000fc600078e00ff */
[C---:B------:R-:W-:Y:S02]  /*105d0*/  PRMT R5, R2.reuse, 0x7773, RZ ;  /* 0x0000777302057816 */ /* 0x040fe400000000ff */
[----:B------:R-:W-:Y:S02]  /*105e0*/  PRMT R4, R2, 0x7772, RZ ;  /* 0x0000777202047816 */ /* 0x000fe400000000ff */
[----:B------:R-:W-:Y:S01]  /*105f0*/  LOP3.LUT R3, R10, UR6, R3, 0x96, !PT ;  /* 0x000000060a037c12 */ /* 0x000fe2000f8e9603 */
[----:B------:R-:W-:Y:S01]  /*10600*/  IMAD.MOV.U32 R6, RZ, RZ, R2 ;  /* 0x000000ffff067224 */ /* 0x000fe200078e0002 */
[----:B------:R-:W-:Y:S02]  /*10610*/  PRMT R8, R2, 0x7771, RZ ;  /* 0x0000777102087816 */ /* 0x000fe400000000ff */
[----:B------:R-:W-:Y:S02]  /*10620*/  PRMT R9, R4, 0x5410, R5 ;  /* 0x0000541004097816 */ /* 0x000fe40000000005 */
[----:B------:R-:W-:-:S02]  /*10630*/  LOP3.LUT R2, R3, 0xffff, RZ, 0xc0, !PT ;  /* 0x0000ffff03027812 */ /* 0x000fc400078ec0ff */
[C---:B------:R-:W-:Y:S02]  /*10640*/  PRMT R5, R3.reuse, 0x7632, R5 ;  /* 0x0000763203057816 */ /* 0x040fe40000000005 */
[----:B------:R-:W-:Y:S02]  /*10650*/  LOP3.LUT R7, R3, 0xff, RZ, 0xc0, !PT ;  /* 0x000000ff03077812 */ /* 0x000fe400078ec0ff */
[----:B------:R-:W-:Y:S02]  /*10660*/  SHF.R.U32.HI R4, RZ, 0x18, R3 ;  /* 0x00000018ff047819 */ /* 0x000fe40000011603 */
[----:B------:R-:W-:Y:S02]  /*10670*/  SHF.R.U32.HI R3, RZ, 0x8, R2 ;  /* 0x00000008ff037819 */ /* 0x000fe40000011602 */
[----:B------:R-:W-:Y:S02]  /*10680*/  LOP3.LUT R2, R5, 0xff, RZ, 0xc0, !PT ;  /* 0x000000ff05027812 */ /* 0x000fe400078ec0ff */
[----:B------:R-:W-:-:S02]  /*10690*/  LOP3.LUT R6, R6, 0xff, RZ, 0xc0, !PT ;  /* 0x000000ff06067812 */ /* 0x000fc400078ec0ff */
[----:B------:R-:W-:Y:S01]  /*106a0*/  PRMT R10, R2, 0x5410, R4 ;  /* 0x00005410020a7816 */ /* 0x000fe20000000004 */
[----:B------:R-:W-:Y:S01]  /*106b0*/  FFMA.FTZ R2, R188, UR9, -R16 ;  /* 0x00000009bc027c23 */ /* 0x000fe20008010810 */
[----:B------:R-:W-:Y:S02]  /*106c0*/  PRMT R6, R6, 0x5410, R8 ;  /* 0x0000541006067816 */ /* 0x000fe40000000008 */
[----:B------:R-:W-:Y:S01]  /*106d0*/  PRMT R8, R7, 0x5410, R3 ;  /* 0x0000541007087816 */ /* 0x000fe20000000003 */
[----:B------:R1:W-:Y:S01]  /*106e0*/  MUFU.EX2 R148, R2 ;  /* 0x0000000200947308 */ /* 0x0003e20000000800 */
[----:B------:R-:W-:-:S04]  /*106f0*/  FFMA.FTZ R3, R178, UR9, -R16 ;  /* 0x00000009b2037c23 */ /* 0x000fc80008010810 */
[----:B------:R2:W-:Y:S01]  /*10700*/  MUFU.EX2 R167, R3 ;  /* 0x0000000300a77308 */ /* 0x0005e20000000800 */
[----:B-1----:R-:W-:-:S04]  /*10710*/  FFMA.FTZ R2, R88, UR9, -R16 ;  /* 0x0000000958027c23 */ /* 0x002fc80008010810 */
[----:B------:R1:W3:Y:S01]  /*10720*/  MUFU.EX2 R176, R2 ;  /* 0x0000000200b07308 */ /* 0x0002e20000000800 */
[----:B--2---:R-:W-:Y:S01]  /*10730*/  FFMA.FTZ R3, R186, UR9, -R17 ;  /* 0x00000009ba037c23 */ /* 0x004fe20008010811 */
[----:B------:R-:W-:-:S03]  /*10740*/  FFMA.FTZ R4, R187, UR9, -R16 ;  /* 0x00000009bb047c23 */ /* 0x000fc60008010810 */
[----:B------:R2:W-:Y:S01]  /*10750*/  MUFU.EX2 R88, R3 ;  /* 0x0000000300587308 */ /* 0x0005e20000000800 */
[----:B-1----:R-:W-:-:S04]  /*10760*/  FFMA.FTZ R2, R89, UR9, -R17 ;  /* 0x0000000959027c23 */ /* 0x002fc80008010811 */
[----:B------:R1:W4:Y:S01]  /*10770*/  MUFU.EX2 R175, R2 ;  /* 0x0000000200af7308 */ /* 0x0003220000000800 */
[----:B--2---:R-:W-:Y:S01]  /*10780*/  FFMA.FTZ R3, R194, UR9, -R17 ;  /* 0x00000009c2037c23 */ /* 0x004fe20008010811 */
[----:B------:R-:W-:Y:S02]  /*10790*/  IMAD.MOV.U32 R112, RZ, RZ, R111 ;  /* 0x000000ffff707224 */ /* 0x000fe400078e006f */
[----:B------:R2:W5:Y:S01]  /*107a0*/  MUFU.EX2 R182, R4 ;  /* 0x0000000400b67308 */ /* 0x0005620000000800 */
[----:B------:R-:W-:-:S03]  /*107b0*/  FFMA.FTZ R5, R189, UR9, -R17 ;  /* 0x00000009bd057c23 */ /* 0x000fc60008010811 */
[----:B------:R3:W-:Y:S01]  /*107c0*/  MUFU.EX2 R111, R3 ;  /* 0x00000003006f7308 */ /* 0x0007e20000000800 */
[--C-:B-1----:R-:W-:Y:S02]  /*107d0*/  HSET2.LE.AND R2, R6, R0.reuse, PT ;  /* 0x0000000006027233 */ /* 0x102fe40003803000 */
[----:B--2---:R-:W-:Y:S02]  /*107e0*/  LOP3.LUT R4, R9, 0xff00ff, RZ, 0xc0, !PT ;  /* 0x00ff00ff09047812 */ /* 0x004fe400078ec0ff */
[----:B---3--:R-:W-:Y:S01]  /*107f0*/  F2FP.BF16.F32.PACK_AB R3, R176, R167 ;  /* 0x000000a7b003723e */ /* 0x008fe200000010ff */
[----:B------:R-:W1:Y:S03]  /*10800*/  MUFU.EX2 R164, R5 ;  /* 0x0000000500a47308 */ /* 0x000e660000000800 */
[----:B------:R-:W-:Y:S02]  /*10810*/  LOP3.LUT R6, R3, R2, RZ, 0xc0, !PT ;  /* 0x0000000203067212 */ /* 0x000fe400078ec0ff */
[----:B------:R-:W-:-:S02]  /*10820*/  HSET2.LE.AND R2, R4, R0, PT ;  /* 0x0000000004027233 */ /* 0x000fc40003803000 */
[----:B----4-:R-:W-:-:S04]  /*10830*/  F2FP.BF16.F32.PACK_AB R3, R175, R88 ;  /* 0x00000058af03723e */ /* 0x010fc800000010ff */
[----:B------:R-:W-:Y:S02]  /*10840*/  LOP3.LUT R7, R3, R2, RZ, 0xc0, !PT ;  /* 0x0000000203077212 */ /* 0x000fe400078ec0ff */
[----:B------:R-:W-:Y:S02]  /*10850*/  HSET2.LE.AND R2, R8, R0, PT ;  /* 0x0000000008027233 */ /* 0x000fe40003803000 */
[----:B-----5:R-:W-:-:S04]  /*10860*/  F2FP.BF16.F32.PACK_AB R3, R182, R148 ;  /* 0x00000094b603723e */ /* 0x020fc800000010ff */
[----:B------:R-:W-:Y:S02]  /*10870*/  LOP3.LUT R4, R3, R2, RZ, 0xc0, !PT ;  /* 0x0000000203047212 */ /* 0x000fe400078ec0ff */
[----:B------:R-:W-:Y:S02]  /*10880*/  HSET2.LE.AND R2, R10, R0, PT ;  /* 0x000000000a027233 */ /* 0x000fe40003803000 */
[----:B-1----:R-:W-:-:S04]  /*10890*/  F2FP.BF16.F32.PACK_AB R3, R164, R111 ;  /* 0x0000006fa403723e */ /* 0x002fc800000010ff */
[----:B------:R-:W-:Y:S02]  /*108a0*/  LOP3.LUT R5, R3, R2, RZ, 0xc0, !PT ;  /* 0x0000000203057212 */ /* 0x000fe400078ec0ff */
[----:B------:R-:W-:Y:S01]  /*108b0*/  LOP3.LUT R2, R34, UR7, R15, 0x96, !PT ;  /* 0x0000000722027c12 */ /* 0x000fe2000f8e960f */
[--C-:B------:R-:W-:Y:S01]  /*108c0*/  FFMA.FTZ R9, R101, UR9, -R22.reuse ;  /* 0x0000000965097c23 */ /* 0x100fe20008010816 */
[----:B------:R-:W-:-:S03]  /*108d0*/  FFMA.FTZ R8, R100, UR9, -R22 ;  /* 0x0000000964087c23 */ /* 0x000fc60008010816 */
[----:B------:R-:W-:Y:S01]  /*108e0*/  IMAD.WIDE.U32 R2, R2, -0x2daee0ad, RZ ;  /* 0xd2511f5302027825 */ /* 0x000fe200078e00ff */
[----:B------:R-:W-:Y:S01]  /*108f0*/  LOP3.LUT R14, R12, UR7, R11, 0x96, !PT ;  /* 0x000000070c0e7c12 */ /* 0x000fe2000f8e960b */
[----:B------:R1:W2:Y:S02]  /*10900*/  MUFU.EX2 R20, R9 ;  /* 0x0000000900147308 */ /* 0x0002a40000000800 */
[----:B------:R-:W-:Y:S01]  /*10910*/  IMAD.MOV.U32 R68, RZ, RZ, R108 ;  /* 0x000000ffff447224 */ /* 0x000fe200078e006c */
[----:B------:R-:W-:Y:S01]  /*10920*/  PRMT R12, R2, 0x7771, RZ ;  /* 0x00007771020c7816 */ /* 0x000fe200000000ff */
[----:B------:R3:W-:Y:S01]  /*10930*/  MUFU.EX2 R108, R8 ;  /* 0x00000008006c7308 */ /* 0x0007e20000000800 */
[----:B------:R-:W-:Y:S01]  /*10940*/  IMAD.MOV.U32 R13, RZ, RZ, R2 ;  /* 0x000000ffff0d7224 */ /* 0x000fe200078e0002 */
[----:B------:R-:W-:Y:S01]  /*10950*/  LOP3.LUT R3, R32, UR22, R3, 0x96, !PT ;  /* 0x0000001620037c12 */ /* 0x000fe2000f8e9603 */
[--C-:B------:R-:W-:Y:S01]  /*10960*/  FFMA.FTZ R10, R62, UR9, -R22.reuse ;  /* 0x000000093e0a7c23 */ /* 0x100fe20008010816 */
[----:B------:R-:W-:Y:S01]  /*10970*/  HMMA.16816.F32.BF16 R32, R4, R28, R156 ;  /* 0x0000001c0420723c */ /* 0x000fe2000004189c */
[----:B------:R-:W-:Y:S01]  /*10980*/  FFMA.FTZ R11, R63, UR9, -R22 ;  /* 0x000000093f0b7c23 */ /* 0x000fe20008010816 */
[----:B-1----:R-:W-:-:S02]  /*10990*/  PRMT R9, R2, 0x7773, RZ ;  /* 0x0000777302097816 */ /* 0x002fc400000000ff */
[----:B---3--:R-:W-:Y:S01]  /*109a0*/  PRMT R8, R2, 0x7772, RZ ;  /* 0x0000777202087816 */ /* 0x008fe200000000ff */
[----:B------:R-:W-:-:S03]  /*109b0*/  FFMA.FTZ R2, R120, UR9, -R21 ;  /* 0x0000000978027c23 */ /* 0x000fc60008010815 */
[----:B------:R-:W-:Y:S01]  /*109c0*/  HMMA.16816.F32.BF16 R64, R4, R24, R64 ;  /* 0x000000180440723c */ /* 0x000fe20000041840 */
[----:B------:R-:W1:Y:S01]  /*109d0*/  S2R R184, SR_TID.X ;  /* 0x0000000000b87919 */ /* 0x000e620000002100 */
[----:B------:R3:W-:Y:S01]  /*109e0*/  MUFU.EX2 R156, R2 ;  /* 0x00000002009c7308 */ /* 0x0007e20000000800 */
[----:B------:R-:W-:-:S03]  /*109f0*/  IMAD.MOV.U32 R120, RZ, RZ, R128 ;  /* 0x000000ffff787224 */ /* 0x000fc600078e0080 */
[----:B------:R-:W4:Y:S02]  /*10a00*/  MUFU.EX2 R15, R10 ;  /* 0x0000000a000f7308 */ /* 0x000f240000000800 */
[C---:B------:R-:W-:Y:S01]  /*10a10*/  HMMA.16816.F32.BF16 R44, R4.reuse, R26, R56 ;  /* 0x0000001a042c723c */ /* 0x040fe20000041838 */
[----:B------:R-:W5:Y:S01]  /*10a20*/  LDSM.16.MT88.4 R24, [R192+0x4c00] ;  /* 0x004c0000c018783b */ /* 0x000f620000004200 */
[----:B------:R2:W-:Y:S06]  /*10a30*/  MUFU.EX2 R100, R11 ;  /* 0x0000000b00647308 */ /* 0x0005ec0000000800 */
[----:B------:R-:W-:Y:S01]  /*10a40*/  HMMA.16816.F32.BF16 R76, R4, R30, R40 ;  /* 0x0000001e044c723c */ /* 0x000fe20000041828 */
[--C-:B---3--:R-:W-:Y:S01]  /*10a50*/  FFMA.FTZ R2, R103, UR9, -R21.reuse ;  /* 0x0000000967027c23 */ /* 0x108fe20008010815 */
[--C-:B------:R-:W-:Y:S01]  /*10a60*/  FFMA.FTZ R4, R121, UR9, -R21.reuse ;  /* 0x0000000979047c23 */ /* 0x100fe20008010815 */
[C---:B------:R-:W-:Y:S01]  /*10a70*/  LOP3.LUT R5, R3.reuse, 0xffff, RZ, 0xc0, !PT ;  /* 0x0000ffff03057812 */ /* 0x040fe200078ec0ff */
[----:B------:R-:W3:Y:S01]  /*10a80*/  LDSM.16.MT88.4 R28, [R81+0xc00] ;  /* 0x000c0000511c783b */ /* 0x000ee20000004200 */
[----:B------:R-:W-:Y:S01]  /*10a90*/  PRMT R6, R3, 0x7632, R6 ;  /* 0x0000763203067816 */ /* 0x000fe20000000006 */
[----:B------:R4:W-:Y:S01]  /*10aa0*/  MUFU.EX2 R128, R2 ;  /* 0x0000000200807308 */ /* 0x0009e20000000800 */
[----:B------:R-:W-:Y:S01]  /*10ab0*/  FFMA.FTZ R7, R102, UR9, -R21 ;  /* 0x0000000966077c23 */ /* 0x000fe20008010815 */
[----:B--2---:R-:W-:-:S02]  /*10ac0*/  PRMT R11, R8, 0x5410, R9 ;  /* 0x00005410080b7816 */ /* 0x004fc40000000009 */
[----:B------:R2:W1:Y:S01]  /*10ad0*/  MUFU.EX2 R101, R4 ;  /* 0x0000000400657308 */ /* 0x0004620000000800 */
[----:B------:R-:W-:Y:S02]  /*10ae0*/  LOP3.LUT R9, R3, 0xff, RZ, 0xc0, !PT ;  /* 0x000000ff03097812 */ /* 0x000fe400078ec0ff */
[----:B------:R-:W-:Y:S02]  /*10af0*/  SHF.R.U32.HI R8, RZ, 0x18, R3 ;  /* 0x00000018ff087819 */ /* 0x000fe40000011603 */
[----:B------:R-:W-:Y:S01]  /*10b00*/  LOP3.LUT R3, R6, 0xff, RZ, 0xc0, !PT ;  /* 0x000000ff06037812 */ /* 0x000fe200078ec0ff */
[----:B------:R-:W-:Y:S01]  /*10b10*/  IMAD.MOV.U32 R185, RZ, RZ, R109 ;  /* 0x000000ffffb97224 */ /* 0x000fe200078e006d */
[----:B----4-:R-:W-:Y:S02]  /*10b20*/  LOP3.LUT R2, R13, 0xff, RZ, 0xc0, !PT ;  /* 0x000000ff0d027812 */ /* 0x010fe400078ec0ff */
[----:B--2---:R-:W-:Y:S01]  /*10b30*/  SHF.R.U32.HI R4, RZ, 0x8, R5 ;  /* 0x00000008ff047819 */ /* 0x004fe20000011605 */
[----:B------:R2:W4:Y:S01]  /*10b40*/  MUFU.EX2 R109, R7 ;  /* 0x00000007006d7308 */ /* 0x0005220000000800 */
[----:B------:R-:W-:-:S02]  /*10b50*/  LOP3.LUT R5, R11, 0xff00ff, RZ, 0xc0, !PT ;  /* 0x00ff00ff0b057812 */ /* 0x000fc400078ec0ff */
[----:B------:R-:W-:Y:S01]  /*10b60*/  PRMT R2, R2, 0x5410, R12 ;  /* 0x0000541002027816 */ /* 0x000fe2000000000c */
[----:B------:R-:W-:Y:S01]  /*10b70*/  IMAD.MOV.U32 R159, RZ, RZ, R20 ;  /* 0x000000ffff9f7224 */ /* 0x000fe200078e0014 */
[----:B------:R-:W-:Y:S02]  /*10b80*/  PRMT R4, R9, 0x5410, R4 ;  /* 0x0000541009047816 */ /* 0x000fe40000000004 */
[----:B------:R-:W-:Y:S01]  /*10b90*/  PRMT R3, R3, 0x5410, R8 ;  /* 0x0000541003037816 */ /* 0x000fe20000000008 */
[----:B------:R-:W-:Y:S01]  /*10ba0*/  IMAD.MOV.U32 R103, RZ, RZ, R15 ;  /* 0x000000ffff677224 */ /* 0x000fe200078e000f */
[----:B------:R-:W-:-:S03]  /*10bb0*/  HSET2.LE.AND R10, R5, R0, PT ;  /* 0x00000000050a7233 */ /* 0x000fc60003803000 */
[--C-:B------:R-:W-:Y:S02]  /*10bc0*/  HSET2.LE.AND R5, R3, R0.reuse, PT ;  /* 0x0000000003057233 */ /* 0x100fe40003803000 */
[--C-:B--2---:R-:W-:Y:S02]  /*10bd0*/  HSET2.LE.AND R7, R2, R0.reuse, PT ;  /* 0x0000000002077233 */ /* 0x104fe40003803000 */
[----:B------:R-:W-:Y:S02]  /*10be0*/  HSET2.LE.AND R2, R4, R0, PT ;  /* 0x0000000004027233 */ /* 0x000fe40003803000 */
[----:B------:R-:W-:Y:S02]  /*10bf0*/  F2FP.BF16.F32.PACK_AB R3, R108, R159 ;  /* 0x0000009f6c03723e */ /* 0x000fe400000010ff */
[----:B-1----:R-:W-:Y:S02]  /*10c00*/  F2FP.BF16.F32.PACK_AB R6, R101, R156 ;  /* 0x0000009c6506723e */ /* 0x002fe400000010ff */
[----:B------:R-:W-:-:S02]  /*10c10*/  F2FP.BF16.F32.PACK_AB R8, R103, R100 ;  /* 0x000000646708723e */ /* 0x000fc400000010ff */
[----:B------:R-:W-:Y:S01]  /*10c20*/  LOP3.LUT R4, R3, R2, RZ, 0xc0, !PT ;  /* 0x0000000203047212 */ /* 0x000fe200078ec0ff */
[----:B------:R-:W-:Y:S01]  /*10c30*/  IMAD.WIDE.U32 R2, R14, -0x2daee0ad, RZ ;  /* 0xd2511f530e027825 */ /* 0x000fe200078e00ff */
[----:B------:R-:W-:Y:S02]  /*10c40*/  LOP3.LUT R5, R6, R5, RZ, 0xc0, !PT ;  /* 0x0000000506057212 */ /* 0x000fe400078ec0ff */
[----:B----4-:R-:W-:Y:S02]  /*10c50*/  F2FP.BF16.F32.PACK_AB R9, R109, R128 ;  /* 0x000000806d09723e */ /* 0x010fe400000010ff */
[----:B------:R-:W-:Y:S01]  /*10c60*/  LOP3.LUT R6, R8, R7, RZ, 0xc0, !PT ;  /* 0x0000000708067212 */ /* 0x000fe200078ec0ff */
[----:B------:R-:W-:Y:S01]  /*10c70*/  IMAD.MOV.U32 R8, RZ, RZ, R2 ;  /* 0x000000ffff087224 */ /* 0x000fe200078e0002 */
[----:B------:R-:W-:Y:S02]  /*10c80*/  LOP3.LUT R7, R9, R10, RZ, 0xc0, !PT ;  /* 0x0000000a09077212 */ /* 0x000fe400078ec0ff */
[----:B------:R-:W-:-:S02]  /*10c90*/  PRMT R10, R2, 0x7771, RZ ;  /* 0x00007771020a7816 */ /* 0x000fc400000000ff */
[C---:B------:R-:W-:Y:S02]  /*10ca0*/  PRMT R9, R2.reuse, 0x7773, RZ ;  /* 0x0000777302097816 */ /* 0x040fe400000000ff */
[----:B------:R-:W-:Y:S02]  /*10cb0*/  PRMT R2, R2, 0x7772, RZ ;  /* 0x0000777202027816 */ /* 0x000fe400000000ff */
[----:B------:R-:W-:Y:S01]  /*10cc0*/  LOP3.LUT R8, R8, 0xff, RZ, 0xc0, !PT ;  /* 0x000000ff08087812 */ /* 0x000fe200078ec0ff */
[----:B------:R-:W-:Y:S01]  /*10cd0*/  IMAD.U32 R188, RZ, RZ, UR14 ;  /* 0x0000000effbc7e24 */ /* 0x000fe2000f8e00ff */
[----:B------:R-:W-:Y:S02]  /*10ce0*/  LOP3.LUT R3, R18, UR22, R3, 0x96, !PT ;  /* 0x0000001612037c12 */ /* 0x000fe4000f8e9603 */
[----:B------:R-:W-:Y:S02]  /*10cf0*/  SHF.R.U32.HI R89, RZ, 0x5, R184 ;  /* 0x00000005ff597819 */ /* 0x000fe400000116b8 */
[----:B------:R-:W-:Y:S01]  /*10d00*/  PRMT R12, R2, 0x5410, R9 ;  /* 0x00005410020c7816 */ /* 0x000fe20000000009 */
[----:B------:R-:W-:Y:S01]  /*10d10*/  VIADD R9, R87, 0x2 ;  /* 0x0000000257097836 */ /* 0x000fe20000000000 */
[----:B------:R-:W-:Y:S01]  /*10d20*/  PRMT R13, R8, 0x5410, R10 ;  /* 0x00005410080d7816 */ /* 0x000fe2000000000a */
[----:B------:R-:W-:Y:S01]  /*10d30*/  FFMA.FTZ R8, R198, UR9, -R16 ;  /* 0x00000009c6087c23 */ /* 0x000fe20008010810 */
[C---:B------:R-:W-:Y:S01]  /*10d40*/  LOP3.LUT R2, R3.reuse, 0xffff, RZ, 0xc0, !PT ;  /* 0x0000ffff03027812 */ /* 0x040fe200078ec0ff */
[----:B------:R-:W-:Y:S01]  /*10d50*/  IMAD R188, R188, 0x8, R89 ;  /* 0x00000008bcbc7824 */ /* 0x000fe200078e0259 */
[----:B------:R-:W-:Y:S01]  /*10d60*/  LOP3.LUT R11, R3, 0xff, RZ, 0xc0, !PT ;  /* 0x000000ff030b7812 */ /* 0x000fe200078ec0ff */
[----:B------:R-:W-:Y:S01]  /*10d70*/  IMAD.MOV.U32 R187, RZ, RZ, R173 ;  /* 0x000000ffffbb7224 */ /* 0x000fe200078e00ad */
[----:B------:R1:W-:Y:S01]  /*10d80*/  MUFU.EX2 R157, R8 ;  /* 0x00000008009d7308 */ /* 0x0003e20000000800 */
[----:B------:R-:W-:Y:S01]  /*10d90*/  IMAD.MOV.U32 R113, RZ, RZ, R123 ;  /* 0x000000ffff717224 */ /* 0x000fe200078e007b */
[----:B------:R-:W-:Y:S01]  /*10da0*/  SHF.R.U32.HI R2, RZ, 0x8, R2 ;  /* 0x00000008ff027819 */ /* 0x000fe20000011602 */
[----:B------:R-:W-:-:S02]  /*10db0*/  IMAD.MOV.U32 R173, RZ, RZ, R122 ;  /* 0x000000ffffad7224 */ /* 0x000fc400078e007a */
[----:B------:R-:W-:Y:S02]  /*10dc0*/  IMAD.MOV.U32 R171, RZ, RZ, R68 ;  /* 0x000000ffffab7224 */ /* 0x000fe400078e0044 */
[----:B------:R-:W-:Y:S02]  /*10dd0*/  IMAD.MOV.U32 R20, RZ, RZ, R69 ;  /* 0x000000ffff147224 */ /* 0x000fe400078e0045 */
[----:B------:R-:W-:Y:S01]  /*10de0*/  IMAD.MOV.U32 R123, RZ, RZ, R61 ;  /* 0x000000ffff7b7224 */ /* 0x000fe200078e003d */
[----:B-----5:R-:W-:Y:S01]  /*10df0*/  HMMA.16816.F32.BF16 R68, R4, R24, R52 ;  /* 0x000000180444723c */ /* 0x020fe20000041834 */
[----:B------:R-:W-:Y:S02]  /*10e00*/  IMAD.MOV.U32 R122, RZ, RZ, R60 ;  /* 0x000000ffff7a7224 */ /* 0x000fe400078e003c */
[----:B------:R-:W-:Y:S01]  /*10e10*/  VIADD R188, R188, 0x4 ;  /* 0x00000004bcbc7836 */ /* 0x000fe20000000000 */
[----:B-1----:R-:W-:Y:S01]  /*10e20*/  LOP3.LUT R8, R9, UR21, R99, 0x96, !PT ;  /* 0x0000001509087c12 */ /* 0x002fe2000f8e9663 */
[----:B------:R-:W-:Y:S01]  /*10e30*/  FFMA.FTZ R9, R190, UR9, -R16 ;  /* 0x00000009be097c23 */ /* 0x000fe20008010810 */
[----:B------:R-:W-:-:S02]  /*10e40*/  PRMT R14, R11, 0x5410, R2 ;  /* 0x000054100b0e7816 */ /* 0x000fc40000000002 */
[----:B------:R-:W-:Y:S01]  /*10e50*/  HMMA.16816.F32.BF16 R60, R4, R26, R48 ;  /* 0x0000001a043c723c */ /* 0x000fe20000041830 */
[----:B------:R-:W-:Y:S01]  /*10e60*/  IMAD.MOV.U32 R121, RZ, RZ, R129 ;  /* 0x000000ffff797224 */ /* 0x000fe200078e0081 */
[----:B------:R-:W-:Y:S01]  /*10e70*/  MOV R186, R172 ;  /* 0x000000ac00ba7202 */ /* 0x000fe20000000f00 */
[----:B------:R-:W-:Y:S01]  /*10e80*/  IMAD.WIDE.U32 R18, R8, -0x326172a9, RZ ;  /* 0xcd9e8d5708127825 */ /* 0x000fe200078e00ff */
[----:B------:R-:W-:-:S04]  /*10e90*/  PRMT R2, R3, 0x7632, R2 ;  /* 0x0000763203027816 */ /* 0x000fc80000000002 */
[----:B---3--:R-:W-:Y:S01]  /*10ea0*/  HMMA.16816.F32.BF16 R52, R4, R28, R72 ;  /* 0x0000001c0434723c */ /* 0x008fe20000041848 */
[----:B------:R-:W-:-:S04]  /*10eb0*/  IMAD.WIDE.U32 R188, R188, -0x326172a9, RZ ;  /* 0xcd9e8d57bcbc7825 */ /* 0x000fc800078e00ff */
[----:B------:R-:W-:-:S03]  /*10ec0*/  IMAD.MOV.U32 R172, RZ, RZ, R112 ;  /* 0x000000ffffac7224 */ /* 0x000fc600078e0070 */
[----:B------:R-:W-:Y:S01]  /*10ed0*/  HMMA.16816.F32.BF16 R48, R4, R30, R36 ;  /* 0x0000001e0430723c */ /* 0x000fe20000041824 */
[--C-:B------:R-:W-:Y:S01]  /*10ee0*/  FFMA.FTZ R4, R179, UR9, -R16.reuse ;  /* 0x00000009b3047c23 */ /* 0x100fe20008010810 */
[----:B------:R-:W-:Y:S01]  /*10ef0*/  FFMA.FTZ R6, R199, UR9, -R17 ;  /* 0x00000009c7067c23 */ /* 0x000fe20008010811 */
[----:B------:R-:W-:Y:S01]  /*10f00*/  IMAD.MOV.U32 R112, RZ, RZ, R251 ;  /* 0x000000ffff707224 */ /* 0x000fe200078e00fb */
[----:B------:R-:W-:Y:S01]  /*10f10*/  SHF.R.U32.HI R5, RZ, 0x18, R3 ;  /* 0x00000018ff057819 */ /* 0x000fe20000011603 */
[----:B------:R-:W-:Y:S01]  /*10f20*/  MUFU.EX2 R251, R9 ;  /* 0x0000000900fb7308 */ /* 0x000fe20000000800 */
[----:B------:R-:W-:Y:S01]  /*10f30*/  LOP3.LUT R3, R2, 0xff, RZ, 0xc0, !PT ;  /* 0x000000ff02037812 */ /* 0x000fe200078ec0ff */
[----:B------:R-:W-:Y:S02]  /*10f40*/  FFMA.FTZ R10, R196, UR9, -R16 ;  /* 0x00000009c40a7c23 */ /* 0x000fe40008010810 */
[----:B------:R1:W2:Y:S01]  /*10f50*/  MUFU.EX2 R158, R4 ;  /* 0x00000004009e7308 */ /* 0x0002a20000000800 */
[----:B------:R-:W-:-:S03]  /*10f60*/  LOP3.LUT R2, R188, UR18, R19, 0x96, !PT ;  /* 0x00000012bc027c12 */ /* 0x000fc6000f8e9613 */
[----:B------:R3:W-:Y:S01]  /*10f70*/  MUFU.EX2 R199, R6 ;  /* 0x0000000600c77308 */ /* 0x0007e20000000800 */
[----:B------:R-:W-:Y:S01]  /*10f80*/  FFMA.FTZ R7, R205, UR9, -R17 ;  /* 0x00000009cd077c23 */ /* 0x000fe20008010811 */
[----:B------:R-:W-:Y:S01]  /*10f90*/  IMAD.MOV.U32 R129, RZ, RZ, R110 ;  /* 0x000000ffff817224 */ /* 0x000fe200078e006e */
[----:B------:R-:W-:Y:S01]  /*10fa0*/  PRMT R5, R3, 0x5410, R5 ;  /* 0x0000541003057816 */ /* 0x000fe20000000005 */
[----:B------:R4:W5:Y:S01]  /*10fb0*/  MUFU.EX2 R110, R10 ;  /* 0x0000000a006e7308 */ /* 0x0009620000000800 */
[----:B-1----:R-:W-:Y:S01]  /*10fc0*/  FFMA.FTZ R4, R191, UR9, -R17 ;  /* 0x00000009bf047c23 */ /* 0x002fe20008010811 */
[----:B---3--:R-:W-:-:S03]  /*10fd0*/  LOP3.LUT R6, R18, UR15, R121, 0x96, !PT ;  /* 0x0000000f12067c12 */ /* 0x008fc6000f8e9679 */
[----:B------:R1:W3:Y:S01]  /*10fe0*/  MUFU.EX2 R205, R4 ;  /* 0x0000000400cd7308 */ /* 0x0002e20000000800 */
[----:B------:R-:W-:-:S04]  /*10ff0*/  IMAD.WIDE.U32 R2, R2, -0x2daee0ad, RZ ;  /* 0xd2511f5302027825 */ /* 0x000fc800078e00ff */
[----:B----4-:R-:W-:Y:S01]  /*11000*/  IMAD.WIDE.U32 R10, R6, -0x2daee0ad, RZ ;  /* 0xd2511f53060a7825 */ /* 0x010fe200078e00ff */
[----:B------:R4:W-:Y:S04]  /*11010*/  MUFU.EX2 R196, R7 ;  /* 0x0000000700c47308 */ /* 0x0009e80000000800 */
[----:B------:R-:W-:Y:S02]  /*11020*/  LOP3.LUT R9, R2, UR13, R11, 0x96, !PT ;  /* 0x0000000d02097c12 */ /* 0x000fe4000f8e960b */
[----:B------:R-:W-:Y:S01]  /*11030*/  HSET2.LE.AND R2, R13, R0, PT ;  /* 0x000000000d027233 */ /* 0x000fe20003803000 */
[----:B-1----:R-:W-:Y:S01]  /*11040*/  FFMA.FTZ R4, R200, UR9, -R17 ;  /* 0x00000009c8047c23 */ /* 0x002fe20008010811 */
[----:B----4-:R-:W-:Y:S02]  /*11050*/  LOP3.LUT R7, R12, 0xff00ff, RZ, 0xc0, !PT ;  /* 0x00ff00ff0c077812 */ /* 0x010fe400078ec0ff */
[----:B------:R-:W-:-:S02]  /*11060*/  LOP3.LUT R12, R180, UR19, R3, 0x96, !PT ;  /* 0x00000013b40c7c12 */ /* 0x000fc4000f8e9603 */
        /* <DEDUP_REMOVED lines=33> */
[--C-:B------:R-:W-:Y:S02]  /*11280*/  PRMT R11, R8, 0x5410, R2.reuse ;  /* 0x00005410080b7816 */ /* 0x100fe40000000002 */
[----:B------:R-:W-:Y:S01]  /*11290*/  PRMT R2, R3, 0x7632, R2 ;  /* 0x0000763203027816 */ /* 0x000fe20000000002 */
[--C-:B------:R-:W-:Y:S01]  /*112a0*/  FFMA.FTZ R8, R105, UR9, -R22.reuse ;  /* 0x0000000969087c23 */ /* 0x100fe20008010816 */
[----:B------:R-:W-:Y:S01]  /*112b0*/  FFMA.FTZ R9, R82, UR9, -R22 ;  /* 0x0000000952097c23 */ /* 0x000fe20008010816 */
[----:B------:R-:W-:-:S02]  /*112c0*/  SHF.R.U32.HI R10, RZ, 0x18, R3 ;  /* 0x00000018ff0a7819 */ /* 0x000fc40000011603 */
[----:B------:R-:W-:Y:S01]  /*112d0*/  LOP3.LUT R2, R2, 0xff, RZ, 0xc0, !PT ;  /* 0x000000ff02027812 */ /* 0x000fe200078ec0ff */
[----:B------:R1:W-:Y:S01]  /*112e0*/  MUFU.EX2 R190, R8 ;  /* 0x0000000800be7308 */ /* 0x0003e20000000800 */
[----:B------:R-:W-:Y:S03]  /*112f0*/  HMMA.16816.F32.BF16 R56, R4, R28, R32 ;  /* 0x0000001c0438723c */ /* 0x000fe60000041820 */
[----:B------:R-:W2:Y:S01]  /*11300*/  MUFU.EX2 R191, R9 ;  /* 0x0000000900bf7308 */ /* 0x000ea20000000800 */
[----:B------:R-:W-:Y:S01]  /*11310*/  PRMT R10, R2, 0x5410, R10 ;  /* 0x00005410020a7816 */ /* 0x000fe2000000000a */
[----:B------:R-:W-:Y:S01]  /*11320*/  FFMA.FTZ R2, R104, UR9, -R21 ;  /* 0x0000000968027c23 */ /* 0x000fe20008010815 */
[----:B------:R-:W-:Y:S01]  /*11330*/  FFMA.FTZ R3, R83, UR9, -R22 ;  /* 0x0000000953037c23 */ /* 0x000fe20008010816 */
[----:B------:R-:W3:Y:S01]  /*11340*/  LDSM.16.MT88.4 R32, [R81+0x1000] ;  /* 0x001000005120783b */ /* 0x000ee20000004200 */
[----:B------:R-:W-:-:S02]  /*11350*/  IMAD.MOV.U32 R43, RZ, RZ, R187 ;  /* 0x000000ffff2b7224 */ /* 0x000fc400078e00bb */
[----:B-1----:R-:W-:Y:S01]  /*11360*/  FFMA.FTZ R8, R207, UR9, -R21 ;  /* 0x00000009cf087c23 */ /* 0x002fe20008010815 */
[----:B------:R-:W-:Y:S01]  /*11370*/  MUFU.EX2 R187, R2 ;  /* 0x0000000200bb7308 */ /* 0x000fe20000000800 */
[C---:B------:R-:W-:Y:S03]  /*11380*/  HMMA.16816.F32.BF16 R72, R4.reuse, R24, R64 ;  /* 0x000000180448723c */ /* 0x040fe60000041840 */
[----:B------:R-:W1:Y:S04]  /*11390*/  MUFU.EX2 R189, R8 ;  /* 0x0000000800bd7308 */ /* 0x000e680000000800 */
[----:B------:R4:W-:Y:S01]  /*113a0*/  MUFU.EX2 R194, R3 ;  /* 0x0000000300c27308 */ /* 0x0009e20000000800 */
[----:B------:R-:W-:Y:S01]  /*113b0*/  HMMA.16816.F32.BF16 R64, R4, R26, R44 ;  /* 0x0000001a0440723c */ /* 0x000fe2000004182c */
[----:B------:R-:W-:-:S07]  /*113c0*/  IMAD.MOV.U32 R42, RZ, RZ, R186 ;  /* 0x000000ffff2a7224 */ /* 0x000fce00078e00ba */
[----:B------:R-:W-:Y:S01]  /*113d0*/  HMMA.16816.F32.BF16 R44, R4, R30, R76 ;  /* 0x0000001e042c723c */ /* 0x000fe2000004184c */
[----:B------:R-:W-:Y:S01]  /*113e0*/  LOP3.LUT R7, R13, 0xff00ff, RZ, 0xc0, !PT ;  /* 0x00ff00ff0d077812 */ /* 0x000fe200078ec0ff */
[----:B------:R-:W-:Y:S02]  /*113f0*/  IMAD.MOV.U32 R13, RZ, RZ, R43 ;  /* 0x000000ffff0d7224 */ /* 0x000fe400078e002b */
[----:B----4-:R-:W-:Y:S01]  /*11400*/  FFMA.FTZ R3, R86, UR9, -R22 ;  /* 0x0000000956037c23 */ /* 0x010fe20008010816 */
[----:B------:R-:W4:Y:S01]  /*11410*/  S2R R43, SR_TID.X ;  /* 0x00000000002b7919 */ /* 0x000f220000002100 */
[----:B------:R-:W-:Y:S01]  /*11420*/  HSET2.LE.AND R2, R11, R0, PT ;  /* 0x000000000b027233 */ /* 0x000fe20003803000 */
[--C-:B------:R-:W-:Y:S01]  /*11430*/  FFMA.FTZ R4, R107, UR9, -R21.reuse ;  /* 0x000000096b047c23 */ /* 0x100fe20008010815 */
[----:B------:R2:W5:Y:S01]  /*11440*/  MUFU.EX2 R188, R3 ;  /* 0x0000000300bc7308 */ /* 0x0005620000000800 */
[----:B------:R-:W-:Y:S01]  /*11450*/  FFMA.FTZ R5, R106, UR9, -R21 ;  /* 0x000000096a057c23 */ /* 0x000fe20008010815 */
[----:B------:R-:W-:Y:S01]  /*11460*/  MOV R89, R185 ;  /* 0x000000b900597202 */ /* 0x000fe20000000f00 */
[----:B------:R-:W3:Y:S01]  /*11470*/  LDSM.16.MT88.4 R28, [R192+0x5000] ;  /* 0x00500000c01c783b */ /* 0x000ee20000004200 */
[----:B------:R1:W-:Y:S04]  /*11480*/  MUFU.EX2 R186, R4 ;  /* 0x0000000400ba7308 */ /* 0x0003e80000000800 */
[----:B------:R5:W4:Y:S01]  /*11490*/  MUFU.EX2 R185, R5 ;  /* 0x0000000500b97308 */ /* 0x000b220000000800 */
[----:B--2---:R-:W-:-:S04]  /*114a0*/  F2FP.BF16.F32.PACK_AB R3, R191, R190 ;  /* 0x000000bebf03723e */ /* 0x004fc800000010ff */
[----:B-1----:R-:W-:Y:S02]  /*114b0*/  LOP3.LUT R4, R3, R2, RZ, 0xc0, !PT ;  /* 0x0000000203047212 */ /* 0x002fe400078ec0ff */
[----:B------:R-:W-:Y:S02]  /*114c0*/  HSET2.LE.AND R2, R10, R0, PT ;  /* 0x000000000a027233 */ /* 0x000fe40003803000 */
[----:B------:R-:W-:-:S04]  /*114d0*/  F2FP.BF16.F32.PACK_AB R3, R187, R189 ;  /* 0x000000bdbb03723e */ /* 0x000fc800000010ff */
[----:B-----5:R-:W-:Y:S02]  /*114e0*/  LOP3.LUT R5, R3, R2, RZ, 0xc0, !PT ;  /* 0x0000000203057212 */ /* 0x020fe400078ec0ff */
[----:B------:R-:W-:Y:S02]  /*114f0*/  HSET2.LE.AND R2, R12, R0, PT ;  /* 0x000000000c027233 */ /* 0x000fe40003803000 */
[----:B------:R-:W-:-:S04]  /*11500*/  F2FP.BF16.F32.PACK_AB R3, R188, R194 ;  /* 0x000000c2bc03723e */ /* 0x000fc800000010ff */
[----:B------:R-:W-:Y:S02]  /*11510*/  LOP3.LUT R6, R3, R2, RZ, 0xc0, !PT ;  /* 0x0000000203067212 */ /* 0x000fe400078ec0ff */
[----:B------:R-:W-:Y:S02]  /*11520*/  HSET2.LE.AND R2, R7, R0, PT ;  /* 0x0000000007027233 */ /* 0x000fe40003803000 */
[----:B----4-:R-:W-:-:S04]  /*11530*/  F2FP.BF16.F32.PACK_AB R3, R185, R186 ;  /* 0x000000bab903723e */ /* 0x010fc800000010ff */
[----:B------:R-:W-:Y:S01]  /*11540*/  LOP3.LUT R7, R3, R2, RZ, 0xc0, !PT ;  /* 0x0000000203077212 */ /* 0x000fe200078ec0ff */
[----:B------:R-:W-:Y:S02]  /*11550*/  IMAD.MOV.U32 R178, RZ, RZ, R129 ;  /* 0x000000ffffb27224 */ /* 0x000fe400078e0081 */
[----:B------:R-:W-:Y:S02]  /*11560*/  IMAD.MOV.U32 R184, RZ, RZ, R20 ;  /* 0x000000ffffb87224 */ /* 0x000fe400078e0014 */
[----:B------:R-:W-:Y:S02]  /*11570*/  IMAD.MOV.U32 R129, RZ, RZ, R172 ;  /* 0x000000ffff817224 */ /* 0x000fe400078e00ac */
[----:B------:R-:W-:Y:S02]  /*11580*/  IMAD.MOV.U32 R36, RZ, RZ, R124 ;  /* 0x000000ffff247224 */ /* 0x000fe400078e007c */
[----:B------:R-:W-:Y:S02]  /*11590*/  IMAD.MOV.U32 R37, RZ, RZ, R125 ;  /* 0x000000ffff257224 */ /* 0x000fe400078e007d */
[----:B------:R-:W-:-:S02]  /*115a0*/  IMAD.MOV.U32 R172, RZ, RZ, R127 ;  /* 0x000000ffffac7224 */ /* 0x000fc400078e007f */
[----:B------:R-:W-:Y:S01]  /*115b0*/  IMAD.MOV.U32 R20, RZ, RZ, R126 ;  /* 0x000000ffff147224 */ /* 0x000fe200078e007e */
[----:B------:R-:W-:Y:S01]  /*115c0*/  SHF.R.U32.HI R11, RZ, 0x5, R43 ;  /* 0x00000005ff0b7819 */ /* 0x000fe2000001162b */
[----:B---3--:R-:W-:Y:S01]  /*115d0*/  HMMA.16816.F32.BF16 R124, R4, R32, R52 ;  /* 0x00000020047c723c */ /* 0x008fe20000041834 */
[----:B------:R-:W-:-:S05]  /*115e0*/  MOV R52, UR14 ;  /* 0x0000000e00347c02 */ /* 0x000fca0008000f00 */
[----:B------:R-:W-:Y:S02]  /*115f0*/  IMAD R52, R52, 0x8, R11 ;  /* 0x0000000834347824 */ /* 0x000fe400078e020b */
[----:B------:R-:W-:Y:S02]  /*11600*/  IMAD.MOV.U32 R12, RZ, RZ, R42 ;  /* 0x000000ffff0c7224 */ /* 0x000fe400078e002a */
[----:B------:R-:W-:Y:S01]  /*11610*/  IMAD.WIDE.U32 R52, R52, -0x326172a9, RZ ;  /* 0xcd9e8d5734347825 */ /* 0x000fe200078e00ff */
[----:B------:R-:W-:Y:S03]  /*11620*/  HMMA.16816.F32.BF16 R68, R4, R28, R68 ;  /* 0x0000001c0444723c */ /* 0x000fe60000041844 */
[----:B------:R-:W-:Y:S02]  /*11630*/  IMAD.MOV.U32 R42, RZ, RZ, R123 ;  /* 0x000000ffff2a7224 */ /* 0x000fe400078e007b */
[----:B------:R-:W-:-:S02]  /*11640*/  IMAD.MOV.U32 R24, RZ, RZ, R120 ;  /* 0x000000ffff187224 */ /* 0x000fc400078e0078 */
[----:B------:R-:W-:Y:S01]  /*11650*/  IMAD.MOV.U32 R25, RZ, RZ, R121 ;  /* 0x000000ffff197224 */ /* 0x000fe200078e0079 */
[----:B------:R-:W-:Y:S01]  /*11660*/  HMMA.16816.F32.BF16 R60, R4, R30, R60 ;  /* 0x0000001e043c723c */ /* 0x000fe2000004183c */
[----:B------:R-:W-:Y:S01]  /*11670*/  IMAD.MOV.U32 R43, RZ, RZ, R122 ;  /* 0x000000ffff2b7224 */ /* 0x000fe200078e007a */
[----:B------:R-:W-:-:S06]  /*11680*/  LOP3.LUT R2, R52, UR18, R19, 0x96, !PT ;  /* 0x0000001234027c12 */ /* 0x000fcc000f8e9613 */
[----:B------:R-:W-:Y:S01]  /*11690*/  HMMA.16816.F32.BF16 R120, R4, R34, R48 ;  /* 0x000000220478723c */ /* 0x000fe20000041830 */
        /* <DEDUP_REMOVED lines=34> */
[----:B------:R-:W-:Y:S01]  /*118c0*/  IMAD.MOV.U32 R54, RZ, RZ, R180 ;  /* 0x000000ffff367224 */ /* 0x000fe200078e00b4 */
[----:B------:R-:W-:Y:S02]  /*118d0*/  PRMT R6, R6, 0x5410, R8 ;  /* 0x0000541006067816 */ /* 0x000fe40000000008 */
[----:B------:R-:W-:Y:S01]  /*118e0*/  PRMT R8, R7, 0x5410, R3 ;  /* 0x0000541007087816 */ /* 0x000fe20000000003 */
[----:B------:R1:W-:Y:S01]  /*118f0*/  MUFU.EX2 R180, R2 ;  /* 0x0000000200b47308 */ /* 0x0003e20000000800 */
[----:B------:R-:W-:Y:S01]  /*11900*/  FFMA.FTZ R3, R210, UR9, -R16 ;  /* 0x00000009d2037c23 */ /* 0x000fe20008010810 */
[----:B------:R-:W-:Y:S02]  /*11910*/  IMAD.MOV.U32 R55, RZ, RZ, R181 ;  /* 0x000000ffff377224 */ /* 0x000fe400078e00b5 */
[----:B------:R-:W-:-:S02]  /*11920*/  IMAD.MOV.U32 R207, RZ, RZ, R178 ;  /* 0x000000ffffcf7224 */ /* 0x000fc400078e00b2 */
[----:B------:R-:W-:Y:S02]  /*11930*/  IMAD.MOV.U32 R78, RZ, RZ, R183 ;  /* 0x000000ffff4e7224 */ /* 0x000fe400078e00b7 */
[----:B------:R-:W-:Y:S01]  /*11940*/  IMAD.MOV.U32 R77, RZ, RZ, R184 ;  /* 0x000000ffff4d7224 */ /* 0x000fe200078e00b8 */
[----:B------:R2:W-:Y:S01]  /*11950*/  MUFU.EX2 R183, R3 ;  /* 0x0000000300b77308 */ /* 0x0005e20000000800 */
[----:B------:R-:W-:Y:S02]  /*11960*/  IMAD.MOV.U32 R86, RZ, RZ, R177 ;  /* 0x000000ffff567224 */ /* 0x000fe400078e00b1 */
[----:B-1----:R-:W-:Y:S01]  /*11970*/  FFMA.FTZ R2, R208, UR9, -R16 ;  /* 0x00000009d0027c23 */ /* 0x002fe20008010810 */
[----:B------:R-:W-:-:S03]  /*11980*/  IMAD.MOV.U32 R51, RZ, RZ, R55 ;  /* 0x000000ffff337224 */ /* 0x000fc600078e0037 */
[----:B------:R1:W3:Y:S01]  /*11990*/  MUFU.EX2 R184, R2 ;  /* 0x0000000200b87308 */ /* 0x0002e20000000800 */
[----:B------:R-:W-:Y:S01]  /*119a0*/  IMAD.MOV.U32 R55, RZ, RZ, R86 ;  /* 0x000000ffff377224 */ /* 0x000fe200078e0056 */
[----:B------:R-:W-:Y:S01]  /*119b0*/  MOV R86, R207 ;  /* 0x000000cf00567202 */ /* 0x000fe20000000f00 */
[----:B--2---:R-:W-:Y:S01]  /*119c0*/  FFMA.FTZ R3, R212, UR9, -R17 ;  /* 0x00000009d4037c23 */ /* 0x004fe20008010811 */
[----:B------:R-:W-:Y:S02]  /*119d0*/  IMAD.MOV.U32 R76, RZ, RZ, R182 ;  /* 0x000000ffff4c7224 */ /* 0x000fe400078e00b6 */
[----:B------:R-:W-:Y:S01]  /*119e0*/  IMAD.MOV.U32 R207, RZ, RZ, R109 ;  /* 0x000000ffffcf7224 */ /* 0x000fe200078e006d */
[----:B------:R2:W-:Y:S01]  /*119f0*/  MUFU.EX2 R181, R3 ;  /* 0x0000000300b57308 */ /* 0x0005e20000000800 */
[----:B------:R-:W4:Y:S01]  /*11a00*/  S2R R109, SR_TID.X ;  /* 0x00000000006d7919 */ /* 0x000f220000002100 */
[----:B-1----:R-:W-:Y:S01]  /*11a10*/  FFMA.FTZ R2, R209, UR9, -R17 ;  /* 0x00000009d1027c23 */ /* 0x002fe20008010811 */
[----:B------:R-:W-:-:S03]  /*11a20*/  FFMA.FTZ R4, R213, UR9, -R16 ;  /* 0x00000009d5047c23 */ /* 0x000fc60008010810 */
[----:B------:R1:W5:Y:S01]  /*11a30*/  MUFU.EX2 R182, R2 ;  /* 0x0000000200b67308 */ /* 0x0003620000000800 */
[----:B--2---:R-:W-:-:S03]  /*11a40*/  FFMA.FTZ R3, R220, UR9, -R17 ;  /* 0x00000009dc037c23 */ /* 0x004fc60008010811 */
[----:B------:R2:W4:Y:S01]  /*11a50*/  MUFU.EX2 R179, R4 ;  /* 0x0000000400b37308 */ /* 0x0005220000000800 */
[----:B------:R-:W-:-:S03]  /*11a60*/  FFMA.FTZ R5, R217, UR9, -R17 ;  /* 0x00000009d9057c23 */ /* 0x000fc60008010811 */
[----:B------:R3:W-:Y:S01]  /*11a70*/  MUFU.EX2 R177, R3 ;  /* 0x0000000300b17308 */ /* 0x0007e20000000800 */
[----:B-1----:R-:W-:-:S03]  /*11a80*/  HSET2.LE.AND R2, R6, R0, PT ;  /* 0x0000000006027233 */ /* 0x002fc60003803000 */
[----:B------:R-:W1:Y:S01]  /*11a90*/  MUFU.EX2 R178, R5 ;  /* 0x0000000500b27308 */ /* 0x000e620000000800 */
[----:B--2---:R-:W-:Y:S02]  /*11aa0*/  LOP3.LUT R4, R9, 0xff00ff, RZ, 0xc0, !PT ;  /* 0x00ff00ff09047812 */ /* 0x004fe400078ec0ff */
[----:B---3--:R-:W-:-:S04]  /*11ab0*/  F2FP.BF16.F32.PACK_AB R3, R184, R183 ;  /* 0x000000b7b803723e */ /* 0x008fc800000010ff */
[----:B------:R-:W-:Y:S02]  /*11ac0*/  LOP3.LUT R6, R3, R2, RZ, 0xc0, !PT ;  /* 0x0000000203067212 */ /* 0x000fe400078ec0ff */
[----:B------:R-:W-:Y:S02]  /*11ad0*/  HSET2.LE.AND R2, R4, R0, PT ;  /* 0x0000000004027233 */ /* 0x000fe40003803000 */
[----:B-----5:R-:W-:-:S04]  /*11ae0*/  F2FP.BF16.F32.PACK_AB R3, R182, R181 ;  /* 0x000000b5b603723e */ /* 0x020fc800000010ff */
[----:B------:R-:W-:Y:S02]  /*11af0*/  LOP3.LUT R7, R3, R2, RZ, 0xc0, !PT ;  /* 0x0000000203077212 */ /* 0x000fe400078ec0ff */
[----:B------:R-:W-:Y:S02]  /*11b00*/  HSET2.LE.AND R2, R8, R0, PT ;  /* 0x0000000008027233 */ /* 0x000fe40003803000 */
[----:B----4-:R-:W-:-:S04]  /*11b10*/  F2FP.BF16.F32.PACK_AB R3, R179, R180 ;  /* 0x000000b4b303723e */ /* 0x010fc800000010ff */
[----:B------:R-:W-:Y:S02]  /*11b20*/  LOP3.LUT R4, R3, R2, RZ, 0xc0, !PT ;  /* 0x0000000203047212 */ /* 0x000fe400078ec0ff */
[----:B------:R-:W-:Y:S02]  /*11b30*/  HSET2.LE.AND R2, R10, R0, PT ;  /* 0x000000000a027233 */ /* 0x000fe40003803000 */
[----:B-1----:R-:W-:Y:S01]  /*11b40*/  F2FP.BF16.F32.PACK_AB R3, R178, R177 ;  /* 0x000000b1b203723e */ /* 0x002fe200000010ff */
[----:B------:R-:W-:Y:S01]  /*11b50*/  IMAD.MOV.U32 R105, RZ, RZ, R99 ;  /* 0x000000ffff697224 */ /* 0x000fe200078e0063 */
[----:B------:R-:W-:Y:S02]  /*11b60*/  SHF.R.U32.HI R11, RZ, 0x5, R109 ;  /* 0x00000005ff0b7819 */ /* 0x000fe4000001166d */
[----:B------:R-:W-:Y:S01]  /*11b70*/  LOP3.LUT R5, R3, R2, RZ, 0xc0, !PT ;  /* 0x0000000203057212 */ /* 0x000fe200078ec0ff */
[----:B------:R-:W-:Y:S02]  /*11b80*/  VIADD R2, R87, 0x3 ;  /* 0x0000000357027836 */ /* 0x000fe40000000000 */
[----:B------:R-:W-:-:S03]  /*11b90*/  IMAD.U32 R208, RZ, RZ, UR14 ;  /* 0x0000000effd07e24 */ /* 0x000fc6000f8e00ff */
[----:B------:R-:W-:Y:S01]  /*11ba0*/  LOP3.LUT R2, R2, UR21, R105, 0x96, !PT ;  /* 0x0000001502027c12 */ /* 0x000fe2000f8e9669 */
[----:B------:R-:W-:Y:S02]  /*11bb0*/  IMAD R208, R208, 0x8, R11 ;  /* 0x00000008d0d07824 */ /* 0x000fe400078e020b */
[----:B------:R-:W-:Y:S02]  /*11bc0*/  IMAD.MOV.U32 R79, RZ, RZ, R103 ;  /* 0x000000ffff4f7224 */ /* 0x000fe400078e0067 */
[----:B------:R-:W-:-:S04]  /*11bd0*/  IMAD.WIDE.U32 R8, R2, -0x326172a9, RZ ;  /* 0xcd9e8d5702087825 */ /* 0x000fc800078e00ff */
[----:B------:R-:W-:Y:S02]  /*11be0*/  VIADD R208, R208, 0x4 ;  /* 0x00000004d0d07836 */ /* 0x000fe40000000000 */
[----:B------:R-:W-:Y:S02]  /*11bf0*/  IMAD.MOV.U32 R200, RZ, RZ, R89 ;  /* 0x000000ffffc87224 */ /* 0x000fe400078e0059 */
[----:B------:R-:W-:Y:S01]  /*11c00*/  IMAD.MOV.U32 R89, RZ, RZ, R129 ;  /* 0x000000ffff597224 */ /* 0x000fe200078e0081 */
[----:B------:R-:W-:Y:S01]  /*11c10*/  LOP3.LUT R2, R52, UR18, R9, 0x96, !PT ;  /* 0x0000001234027c12 */ /* 0x000fe2000f8e9609 */
[----:B------:R-:W-:Y:S02]  /*11c20*/  IMAD.MOV.U32 R129, RZ, RZ, R113 ;  /* 0x000000ffff817224 */ /* 0x000fe400078e0071 */
[----:B------:R-:W-:Y:S02]  /*11c30*/  IMAD.MOV.U32 R50, RZ, RZ, R54 ;  /* 0x000000ffff327224 */ /* 0x000fe400078e0036 */
[----:B------:R-:W-:Y:S01]  /*11c40*/  IMAD.WIDE.U32 R208, R208, -0x326172a9, RZ ;  /* 0xcd9e8d57d0d07825 */ /* 0x000fe200078e00ff */
[----:B------:R-:W-:-:S03]  /*11c50*/  LOP3.LUT R10, R8, UR15, R13, 0x96, !PT ;  /* 0x0000000f080a7c12 */ /* 0x000fc6000f8e960d */
[----:B------:R-:W-:Y:S01]  /*11c60*/  FFMA.FTZ R42, R42, R80, R96 ;  /* 0x000000502a2a7223 */ /* 0x000fe20000010060 */
[----:B------:R-:W-:Y:S02]  /*11c70*/  IMAD.MOV.U32 R113, RZ, RZ, R112 ;  /* 0x000000ffff717224 */ /* 0x000fe400078e0070 */
[----:B------:R-:W-:Y:S01]  /*11c80*/  IMAD.MOV.U32 R54, RZ, RZ, R76 ;  /* 0x000000ffff367224 */ /* 0x000fe200078e004c */
[----:B------:R-:W-:Y:S01]  /*11c90*/  MOV R83, R101 ;  /* 0x0000006500537202 */ /* 0x000fe20000000f00 */
[----:B------:R-:W-:Y:S02]  /*11ca0*/  IMAD.MOV.U32 R112, RZ, RZ, R114 ;  /* 0x000000ffff707224 */ /* 0x000fe400078e0072 */
[----:B------:R-:W-:Y:S02]  /*11cb0*/  IMAD.MOV.U32 R104, RZ, RZ, R98 ;  /* 0x000000ffff687224 */ /* 0x000fe400078e0062 */
[----:B------:R-:W-:Y:S02]  /*11cc0*/  IMAD.MOV.U32 R52, RZ, RZ, R77 ;  /* 0x000000ffff347224 */ /* 0x000fe400078e004d */
[----:B------:R-:W-:-:S02]  /*11cd0*/  IMAD.MOV.U32 R53, RZ, RZ, R78 ;  /* 0x000000ffff357224 */ /* 0x000fc400078e004e */
[----:B------:R-:W-:Y:S01]  /*11ce0*/  IMAD.MOV.U32 R76, RZ, RZ, R79 ;  /* 0x000000ffff4c7224 */ /* 0x000fe200078e004f */
[C---:B------:R-:W-:Y:S01]  /*11cf0*/  HMMA.16816.F32.BF16 R104, R4.reuse, R32, R56 ;  /* 0x000000200468723c */ /* 0x040fe20000041838 */
[----:B------:R-:W-:Y:S02]  /*11d00*/  IMAD.MOV.U32 R82, RZ, RZ, R100 ;  /* 0x000000ffff527224 */ /* 0x000fe400078e0064 */
[----:B------:R-:W-:Y:S02]  /*11d10*/  IMAD.MOV.U32 R114, RZ, RZ, R97 ;  /* 0x000000ffff727224 */ /* 0x000fe400078e0061 */
[----:B------:R-:W-:Y:S02]  /*11d20*/  IMAD.MOV.U32 R77, RZ, RZ, R111 ;  /* 0x000000ffff4d7224 */ /* 0x000fe400078e006f */
[----:B------:R-:W-:Y:S01]  /*11d30*/  IMAD.MOV.U32 R78, RZ, RZ, R110 ;  /* 0x000000ffff4e7224 */ /* 0x000fe200078e006e */
[----:B------:R-:W-:Y:S01]  /*11d40*/  HMMA.16816.F32.BF16 R96, R4, R28, R72 ;  /* 0x0000001c0460723c */ /* 0x000fe20000041848 */
[----:B------:R-:W-:-:S02]  /*11d50*/  IMAD.MOV.U32 R79, RZ, RZ, R108 ;  /* 0x000000ffff4f7224 */ /* 0x000fc400078e006c */
[----:B------:R-:W-:-:S05]  /*11d60*/  IMAD.WIDE.U32 R2, R2, -0x2daee0ad, RZ ;  /* 0xd2511f5302027825 */ /* 0x000fca00078e00ff */
[----:B------:R-:W-:Y:S01]  /*11d70*/  HMMA.16816.F32.BF16 R100, R4, R30, R64 ;  /* 0x0000001e0464723c */ /* 0x000fe20000041840 */
[----:B------:R-:W-:-:S07]  /*11d80*/  IMAD.WIDE.U32 R10, R10, -0x2daee0ad, RZ ;  /* 0xd2511f530a0a7825 */ /* 0x000fce00078e00ff */
[----:B------:R-:W-:Y:S01]  /*11d90*/  HMMA.16816.F32.BF16 R108, R4, R34, R44 ;  /* 0x00000022046c723c */ /* 0x000fe2000004182c */
[----:B------:R-:W-:Y:S02]  /*11da0*/  LOP3.LUT R4, R208, UR18, R9, 0x96, !PT ;  /* 0x00000012d0047c12 */ /* 0x000fe4000f8e9609 */
[----:B------:R-:W-:Y:S02]  /*11db0*/  LOP3.LUT R6, R8, UR15, R49, 0x96, !PT ;  /* 0x0000000f08067c12 */ /* 0x000fe4000f8e9631 */
[----:B------:R-:W-:Y:S01]  /*11dc0*/  LOP3.LUT R8, R18, UR19, R3, 0x96, !PT ;  /* 0x0000001312087c12 */ /* 0x000fe2000f8e9603 */
[----:B------:R-:W-:Y:S01]  /*11dd0*/  IMAD.WIDE.U32 R4, R4, -0x2daee0ad, RZ ;  /* 0xd2511f5304047825 */ /* 0x000fe200078e00ff */
[----:B------:R-:W-:-:S03]  /*11de0*/  LOP3.LUT R7, R2, UR13, R11, 0x96, !PT ;  /* 0x0000000d02077c12 */ /* 0x000fc6000f8e960b */
[----:B------:R-:W-:Y:S01]  /*11df0*/  IMAD.WIDE.U32 R2, R6, -0x2daee0ad, RZ ;  /* 0xd2511f5306027825 */ /* 0x000fe200078e00ff */
[----:B------:R-:W-:-:S03]  /*11e00*/  LOP3.LUT R5, R50, UR19, R5, 0x96, !PT ;  /* 0x0000001332057c12 */ /* 0x000fc6000f8e9605 */
[----:B------:R-:W-:Y:S02]  /*11e10*/  IMAD.MOV.U32 R51, RZ, RZ, R52 ;  /* 0x000000ffff337224 */ /* 0x000fe400078e0034 */
[----:B------:R-:W-:Y:S02]  /*11e20*/  IMAD.MOV.U32 R52, RZ, RZ, R53 ;  /* 0x000000ffff347224 */ /* 0x000fe400078e0035 */
[----:B------:R-:W-:Y:S02]  /*11e30*/  IMAD.MOV.U32 R53, RZ, RZ, R86 ;  /* 0x000000ffff357224 */ /* 0x000fe400078e0056 */
[----:B------:R-:W-:Y:S01]  /*11e40*/  IMAD.WIDE.U32 R8, R8, -0x326172a9, RZ ;  /* 0xcd9e8d5708087825 */ /* 0x000fe200078e00ff */
[----:B------:R-:W-:-:S03]  /*11e50*/  LOP3.LUT R3, R4, UR13, R3, 0x96, !PT ;  /* 0x0000000d04037c12 */ /* 0x000fc6000f8e9603 */
[----:B------:R-:W-:Y:S02]  /*11e60*/  IMAD.MOV.U32 R86, RZ, RZ, R76 ;  /* 0x000000ffff567224 */ /* 0x000fe400078e004c */
[----:B------:R-:W-:-:S04]  /*11e70*/  IMAD.WIDE.U32 R6, R7, -0x326172a9, RZ ;  /* 0xcd9e8d5707067825 */ /* 0x000fc800078e00ff */
[----:B------:R-:W-:Y:S02]  /*11e80*/  IMAD.MOV.U32 R76, RZ, RZ, R77 ;  /* 0x000000ffff4c7224 */ /* 0x000fe400078e004d */
[----:B------:R-:W-:Y:S02]  /*11e90*/  IMAD.MOV.U32 R77, RZ, RZ, R78 ;  /* 0x000000ffff4d7224 */ /* 0x000fe400078e004e */
[----:B------:R-:W-:Y:S01]  /*11ea0*/  IMAD.MOV.U32 R78, RZ, RZ, R79 ;  /* 0x000000ffff4e7224 */ /* 0x000fe200078e004f */
[----:B------:R-:W-:Y:S01]  /*11eb0*/  MOV R79, R83 ;  /* 0x00000053004f7202 */ /* 0x000fe20000000f00 */
[----:B------:R-:W-:Y:S01]  /*11ec0*/  IMAD.WIDE.U32 R18, R5, -0x326172a9, RZ ;  /* 0xcd9e8d5705127825 */ /* 0x000fe200078e00ff */
[----:B------:R-:W-:Y:S02]  /*11ed0*/  LOP3.LUT R5, R12, UR10, R9, 0x96, !PT ;  /* 0x0000000a0c057c12 */ /* 0x000fe4000f8e9609 */
[----:B------:R-:W-:Y:S01]  /*11ee0*/  LOP3.LUT R4, R8, UR4, R7, 0x96, !PT ;  /* 0x0000000408047c12 */ /* 0x000fe2000f8e9607 */
[----:B------:R-:W-:-:S02]  /*11ef0*/  IMAD.MOV.U32 R83, RZ, RZ, R82 ;  /* 0x000000ffff537224 */ /* 0x000fc400078e0052 */
[----:B------:R-:W-:Y:S02]  /*11f00*/  IMAD.MOV.U32 R82, RZ, RZ, R128 ;  /* 0x000000ffff527224 */ /* 0x000fe400078e0080 */
[----:B------:R-:W-:Y:S01]  /*11f10*/  IMAD.WIDE.U32 R12, R3, -0x326172a9, RZ ;  /* 0xcd9e8d57030c7825 */ /* 0x000fe200078e00ff */
[----:B------:R-:W-:-:S03]  /*11f20*/  LOP3.LUT R7, R48, UR10, R19, 0x96, !PT ;  /* 0x0000000a30077c12 */ /* 0x000fc6000f8e9613 */
[----:B------:R-:W-:Y:S02]  /*11f30*/  IMAD.MOV.U32 R128, RZ, RZ, R129 ;  /* 0x000000ffff807224 */ /* 0x000fe400078e0081 */
[----:B------:R-:W-:Y:S01]  /*11f40*/  IMAD.MOV.U32 R129, RZ, RZ, R20 ;  /* 0x000000ffff817224 */ /* 0x000fe200078e0014 */
        /* <DEDUP_REMOVED lines=18> */
[----:B------:R-:W-:Y:S01]  /*12070*/  FFMA.FTZ R43, R43, R23, R90 ;  /* 0x000000172b2b7223 */ /* 0x000fe2000001005a */
[----:B------:R-:W-:Y:S02]  /*12080*/  LOP3.LUT R6, R6, UR6, R3, 0x96, !PT ;  /* 0x0000000606067c12 */ /* 0x000fe4000f8e9603 */
[C---:B------:R-:W-:Y:S02]  /*12090*/  PRMT R7, R2.reuse, 0x7773, RZ ;  /* 0x0000777302077816 */ /* 0x040fe400000000ff */
[----:B------:R-:W-:Y:S01]  /*120a0*/  PRMT R3, R2, 0x7772, RZ ;  /* 0x0000777202037816 */ /* 0x000fe200000000ff */
[----:B------:R-:W-:Y:S01]  /*120b0*/  IMAD.MOV.U32 R72, RZ, RZ, R53 ;  /* 0x000000ffff487224 */ /* 0x000fe200078e0035 */
[C---:B------:R-:W-:Y:S01]  /*120c0*/  PRMT R25, R4.reuse, 0x7771, RZ ;  /* 0x0000777104197816 */ /* 0x040fe200000000ff */
[----:B------:R-:W-:Y:S01]  /*120d0*/  IMAD.MOV.U32 R23, RZ, RZ, R4 ;  /* 0x000000ffff177224 */ /* 0x000fe200078e0004 */
[C---:B------:R-:W-:Y:S01]  /*120e0*/  PRMT R11, R4.reuse, 0x7773, RZ ;  /* 0x00007773040b7816 */ /* 0x040fe200000000ff */
[----:B------:R-:W-:Y:S01]  /*120f0*/  IMAD.MOV.U32 R12, RZ, RZ, R2 ;  /* 0x000000ffff0c7224 */ /* 0x000fe200078e0002 */
[----:B------:R-:W-:Y:S01]  /*12100*/  PRMT R9, R4, 0x7772, RZ ;  /* 0x0000777204097816 */ /* 0x000fe200000000ff */
[----:B------:R-:W-:Y:S01]  /*12110*/  IMAD.WIDE.U32 R4, R20, -0x2daee0ad, RZ ;  /* 0xd2511f5314047825 */ /* 0x000fe200078e00ff */
[----:B------:R-:W-:-:S02]  /*12120*/  PRMT R19, R2, 0x7771, RZ ;  /* 0x0000777102137816 */ /* 0x000fc400000000ff */
[----:B------:R-:W-:Y:S01]  /*12130*/  PRMT R53, R3, 0x5410, R7 ;  /* 0x0000541003357816 */ /* 0x000fe20000000007 */
[----:B------:R-:W-:Y:S01]  /*12140*/  IMAD.WIDE.U32 R2, R13, -0x2daee0ad, RZ ;  /* 0xd2511f530d027825 */ /* 0x000fe200078e00ff */
[C---:B------:R-:W-:Y:S02]  /*12150*/  PRMT R28, R4.reuse, 0x7771, RZ ;  /* 0x00007771041c7816 */ /* 0x040fe400000000ff */
[C---:B------:R-:W-:Y:S01]  /*12160*/  PRMT R20, R4.reuse, 0x7773, RZ ;  /* 0x0000777304147816 */ /* 0x040fe200000000ff */
[----:B------:R-:W-:Y:S01]  /*12170*/  IMAD.MOV.U32 R27, RZ, RZ, R4 ;  /* 0x000000ffff1b7224 */ /* 0x000fe200078e0004 */
[----:B------:R-:W-:Y:S02]  /*12180*/  PRMT R15, R4, 0x7772, RZ ;  /* 0x00007772040f7816 */ /* 0x000fe400000000ff */
[----:B------:R-:W-:Y:S02]  /*12190*/  LOP3.LUT R4, R36, UR22, R3, 0x96, !PT ;  /* 0x0000001624047c12 */ /* 0x000fe4000f8e9603 */
[----:B------:R-:W-:-:S02]  /*121a0*/  MOV R29, R2 ;  /* 0x00000002001d7202 */ /* 0x000fc40000000f00 */
[C---:B------:R-:W-:Y:S02]  /*121b0*/  PRMT R30, R2.reuse, 0x7771, RZ ;  /* 0x00007771021e7816 */ /* 0x040fe400000000ff */
[C---:B------:R-:W-:Y:S02]  /*121c0*/  PRMT R18, R2.reuse, 0x7773, RZ ;  /* 0x0000777302127816 */ /* 0x040fe400000000ff */
[----:B------:R-:W-:Y:S01]  /*121d0*/  PRMT R7, R2, 0x7772, RZ ;  /* 0x0000777202077816 */ /* 0x000fe200000000ff */
[----:B------:R-:W-:-:S05]  /*121e0*/  IMAD.WIDE.U32 R2, R26, -0x2daee0ad, RZ ;  /* 0xd2511f531a027825 */ /* 0x000fca00078e00ff */
[----:B------:R-:W-:Y:S02]  /*121f0*/  LOP3.LUT R48, R14, UR22, R3, 0x96, !PT ;  /* 0x000000160e307c12 */ /* 0x000fe4000f8e9603 */
[----:B------:R-:W-:Y:S01]  /*12200*/  LOP3.LUT R3, R12, 0xff, RZ, 0xc0, !PT ;  /* 0x000000ff0c037812 */ /* 0x000fe200078ec0ff */
[----:B------:R-:W-:Y:S01]  /*12210*/  IMAD.MOV.U32 R65, RZ, RZ, R76 ;  /* 0x000000ffff417224 */ /* 0x000fe200078e004c */
[C---:B------:R-:W-:Y:S01]  /*12220*/  PRMT R14, R2.reuse, 0x7773, RZ ;  /* 0x00007773020e7816 */ /* 0x040fe200000000ff */
[----:B------:R-:W-:Y:S01]  /*12230*/  IMAD.MOV.U32 R49, RZ, RZ, R52 ;  /* 0x000000ffff317224 */ /* 0x000fe200078e0034 */
[C---:B------:R-:W-:Y:S01]  /*12240*/  PRMT R13, R2.reuse, 0x7772, RZ ;  /* 0x00007772020d7816 */ /* 0x040fe200000000ff */
[----:B------:R-:W-:Y:S01]  /*12250*/  IMAD.MOV.U32 R76, RZ, RZ, R113 ;  /* 0x000000ffff4c7224 */ /* 0x000fe200078e0071 */
[----:B------:R-:W-:Y:S01]  /*12260*/  PRMT R52, R3, 0x5410, R19 ;  /* 0x0000541003347816 */ /* 0x000fe20000000013 */
[----:B------:R-:W-:Y:S01]  /*12270*/  IMAD.MOV.U32 R58, RZ, RZ, R114 ;  /* 0x000000ffff3a7224 */ /* 0x000fe200078e0072 */
[----:B------:R-:W-:Y:S01]  /*12280*/  PRMT R114, R2, 0x7771, RZ ;  /* 0x0000777102727816 */ /* 0x000fe200000000ff */
[----:B------:R-:W-:-:S02]  /*12290*/  IMAD.MOV.U32 R113, RZ, RZ, R2 ;  /* 0x000000ffff717224 */ /* 0x000fc400078e0002 */
[----:B------:R-:W-:Y:S01]  /*122a0*/  IMAD.WIDE.U32 R2, R24, -0x2daee0ad, RZ ;  /* 0xd2511f5318027825 */ /* 0x000fe200078e00ff */
[----:B------:R-:W-:-:S03]  /*122b0*/  PRMT R41, R7, 0x5410, R18 ;  /* 0x0000541007297816 */ /* 0x000fc60000000012 */
[----:B------:R-:W-:Y:S01]  /*122c0*/  IMAD.MOV.U32 R217, RZ, RZ, R85 ;  /* 0x000000ffffd97224 */ /* 0x000fe200078e0055 */
[----:B------:R-:W-:Y:S01]  /*122d0*/  PRMT R85, R9, 0x5410, R11 ;  /* 0x0000541009557816 */ /* 0x000fe2000000000b */
[----:B------:R-:W-:Y:S01]  /*122e0*/  IMAD.MOV.U32 R75, RZ, RZ, R84 ;  /* 0x000000ffff4b7224 */ /* 0x000fe200078e0054 */
[----:B------:R-:W-:Y:S01]  /*122f0*/  LOP3.LUT R11, R40, UR22, R5, 0x96, !PT ;  /* 0x00000016280b7c12 */ /* 0x000fe2000f8e9605 */
[----:B------:R-:W-:Y:S01]  /*12300*/  IMAD.MOV.U32 R84, RZ, RZ, R2 ;  /* 0x000000ffff547224 */ /* 0x000fe200078e0002 */
[C---:B------:R-:W-:Y:S02]  /*12310*/  PRMT R87, R2.reuse, 0x7771, RZ ;  /* 0x0000777102577816 */ /* 0x040fe400000000ff */
[C---:B------:R-:W-:Y:S02]  /*12320*/  PRMT R12, R2.reuse, 0x7773, RZ ;  /* 0x00007773020c7816 */ /* 0x040fe400000000ff */
[----:B------:R-:W-:Y:S02]  /*12330*/  PRMT R9, R2, 0x7772, RZ ;  /* 0x0000777202097816 */ /* 0x000fe400000000ff */
[----:B------:R-:W-:-:S02]  /*12340*/  LOP3.LUT R5, R23, 0xff, RZ, 0xc0, !PT ;  /* 0x000000ff17057812 */ /* 0x000fc400078ec0ff */
[C---:B------:R-:W-:Y:S02]  /*12350*/  LOP3.LUT R2, R8.reuse, 0xffff, RZ, 0xc0, !PT ;  /* 0x0000ffff08027812 */ /* 0x040fe400078ec0ff */
[----:B------:R-:W-:Y:S01]  /*12360*/  PRMT R7, R8, 0x7632, R7 ;  /* 0x0000763208077816 */ /* 0x000fe20000000007 */
[----:B------:R-:W-:Y:S01]  /*12370*/  IMAD.MOV.U32 R212, RZ, RZ, R83 ;  /* 0x000000ffffd47224 */ /* 0x000fe200078e0053 */
[----:B------:R-:W-:Y:S02]  /*12380*/  LOP3.LUT R34, R10, UR22, R3, 0x96, !PT ;  /* 0x000000160a227c12 */ /* 0x000fe4000f8e9603 */
[----:B------:R-:W-:Y:S02]  /*12390*/  PRMT R83, R5, 0x5410, R25 ;  /* 0x0000541005537816 */ /* 0x000fe40000000019 */
[----:B------:R-:W-:Y:S02]  /*123a0*/  SHF.R.U32.HI R3, RZ, 0x8, R2 ;  /* 0x00000008ff037819 */ /* 0x000fe40000011602 */
[----:B------:R-:W-:-:S02]  /*123b0*/  SHF.R.U32.HI R5, RZ, 0x18, R8 ;  /* 0x00000018ff057819 */ /* 0x000fc40000011608 */
[----:B------:R-:W-:Y:S02]  /*123c0*/  LOP3.LUT R2, R7, 0xff, RZ, 0xc0, !PT ;  /* 0x000000ff07027812 */ /* 0x000fe400078ec0ff */
[----:B------:R-:W-:Y:S01]  /*123d0*/  LOP3.LUT R10, R8, 0xff, RZ, 0xc0, !PT ;  /* 0x000000ff080a7812 */ /* 0x000fe200078ec0ff */
[----:B------:R-:W-:Y:S01]  /*123e0*/  IMAD.MOV.U32 R208, RZ, RZ, R82 ;  /* 0x000000ffffd07224 */ /* 0x000fe200078e0052 */
[----:B------:R-:W-:Y:S02]  /*123f0*/  PRMT R80, R2, 0x5410, R5 ;  /* 0x0000541002507816 */ /* 0x000fe40000000005 */
[--C-:B------:R-:W-:Y:S02]  /*12400*/  PRMT R82, R10, 0x5410, R3.reuse ;  /* 0x000054100a527816 */ /* 0x100fe40000000003 */
[C---:B------:R-:W-:Y:S02]  /*12410*/  LOP3.LUT R2, R6.reuse, 0xffff, RZ, 0xc0, !PT ;  /* 0x0000ffff06027812 */ /* 0x040fe400078ec0ff */
[----:B------:R-:W-:-:S02]  /*12420*/  PRMT R3, R6, 0x7632, R3 ;  /* 0x0000763206037816 */ /* 0x000fc40000000003 */
[----:B------:R-:W-:Y:S02]  /*12430*/  LOP3.LUT R7, R6, 0xff, RZ, 0xc0, !PT ;  /* 0x000000ff06077812 */ /* 0x000fe400078ec0ff */
[----:B------:R-:W-:Y:S02]  /*12440*/  SHF.R.U32.HI R5, RZ, 0x8, R2 ;  /* 0x00000008ff057819 */ /* 0x000fe40000011602 */
[----:B------:R-:W-:Y:S02]  /*12450*/  SHF.R.U32.HI R6, RZ, 0x18, R6 ;  /* 0x00000018ff067819 */ /* 0x000fe40000011606 */
[----:B------:R-:W-:Y:S02]  /*12460*/  LOP3.LUT R2, R3, 0xff, RZ, 0xc0, !PT ;  /* 0x000000ff03027812 */ /* 0x000fe400078ec0ff */
[----:B------:R-:W-:Y:S02]  /*12470*/  LOP3.LUT R3, R27, 0xff, RZ, 0xc0, !PT ;  /* 0x000000ff1b037812 */ /* 0x000fe400078ec0ff */
[----:B------:R-:W-:-:S02]  /*12480*/  PRMT R73, R2, 0x5410, R6 ;  /* 0x0000541002497816 */ /* 0x000fc40000000006 */
[C---:B------:R-:W-:Y:S02]  /*12490*/  LOP3.LUT R2, R4.reuse, 0xffff, RZ, 0xc0, !PT ;  /* 0x0000ffff04027812 */ /* 0x040fe400078ec0ff */
[----:B------:R-:W-:Y:S02]  /*124a0*/  PRMT R90, R9, 0x5410, R12 ;  /* 0x00005410095a7816 */ /* 0x000fe4000000000c */
[----:B------:R-:W-:Y:S02]  /*124b0*/  PRMT R9, R3, 0x5410, R28 ;  /* 0x0000541003097816 */ /* 0x000fe4000000001c */
[----:B------:R-:W-:Y:S02]  /*124c0*/  SHF.R.U32.HI R2, RZ, 0x8, R2 ;  /* 0x00000008ff027819 */ /* 0x000fe40000011602 */
[----:B------:R-:W-:Y:S02]  /*124d0*/  LOP3.LUT R3, R4, 0xff, RZ, 0xc0, !PT ;  /* 0x000000ff04037812 */ /* 0x000fe400078ec0ff */
[----:B------:R-:W-:-:S02]  /*124e0*/  PRMT R74, R7, 0x5410, R5 ;  /* 0x00005410074a7816 */ /* 0x000fc40000000005 */
[----:B------:R-:W-:Y:S02]  /*124f0*/  LOP3.LUT R5, R29, 0xff, RZ, 0xc0, !PT ;  /* 0x000000ff1d057812 */ /* 0x000fe400078ec0ff */
[----:B------:R-:W-:Y:S02]  /*12500*/  PRMT R40, R3, 0x5410, R2 ;  /* 0x0000541003287816 */ /* 0x000fe40000000002 */
[C---:B------:R-:W-:Y:S02]  /*12510*/  LOP3.LUT R2, R11.reuse, 0xffff, RZ, 0xc0, !PT ;  /* 0x0000ffff0b027812 */ /* 0x040fe400078ec0ff */
[----:B------:R-:W-:Y:S02]  /*12520*/  PRMT R3, R11, 0x7632, R3 ;  /* 0x000076320b037816 */ /* 0x000fe40000000003 */
[----:B------:R-:W-:Y:S02]  /*12530*/  PRMT R39, R5, 0x5410, R30 ;  /* 0x0000541005277816 */ /* 0x000fe4000000001e */
[----:B------:R-:W-:-:S02]  /*12540*/  PRMT R5, R4, 0x7632, R5 ;  /* 0x0000763204057816 */ /* 0x000fc40000000005 */
[----:B------:R-:W-:Y:S02]  /*12550*/  SHF.R.U32.HI R8, RZ, 0x18, R4 ;  /* 0x00000018ff087819 */ /* 0x000fe40000011604 */
[----:B------:R-:W-:Y:S02]  /*12560*/  SHF.R.U32.HI R4, RZ, 0x8, R2 ;  /* 0x00000008ff047819 */ /* 0x000fe40000011602 */
[----:B------:R-:W-:Y:S02]  /*12570*/  SHF.R.U32.HI R6, RZ, 0x18, R11 ;  /* 0x00000018ff067819 */ /* 0x000fe4000001160b */
[----:B------:R-:W-:Y:S01]  /*12580*/  LOP3.LUT R2, R3, 0xff, RZ, 0xc0, !PT ;  /* 0x000000ff03027812 */ /* 0x000fe200078ec0ff */
[----:B------:R-:W-:Y:S01]  /*12590*/  IMAD.MOV.U32 R209, RZ, RZ, R79 ;  /* 0x000000ffffd17224 */ /* 0x000fe200078e004f */
[----:B------:R-:W-:Y:S02]  /*125a0*/  PRMT R19, R15, 0x5410, R20 ;  /* 0x000054100f137816 */ /* 0x000fe40000000014 */
[----:B------:R-:W-:Y:S01]  /*125b0*/  PRMT R10, R2, 0x5410, R6 ;  /* 0x00005410020a7816 */ /* 0x000fe20000000006 */
[----:B------:R-:W-:Y:S01]  /*125c0*/  FFMA.FTZ R2, R238, UR9, -R22 ;  /* 0x00000009ee027c23 */ /* 0x000fe20008010816 */
[----:B------:R-:W-:Y:S01]  /*125d0*/  IMAD.MOV.U32 R79, RZ, RZ, R128 ;  /* 0x000000ffff4f7224 */ /* 0x000fe200078e0080 */
[----:B------:R-:W-:Y:S01]  /*125e0*/  LOP3.LUT R5, R5, 0xff, RZ, 0xc0, !PT ;  /* 0x000000ff05057812 */ /* 0x000fe200078ec0ff */
[----:B------:R-:W-:Y:S01]  /*125f0*/  IMAD.MOV.U32 R128, RZ, RZ, R129 ;  /* 0x000000ffff807224 */ /* 0x000fe200078e0081 */
[----:B------:R-:W-:Y:S01]  /*12600*/  MOV R67, R88 ;  /* 0x0000005800437202 */ /* 0x000fe20000000f00 */
[----:B------:R-:W-:Y:S01]  /*12610*/  IMAD.MOV.U32 R129, RZ, RZ, R172 ;  /* 0x000000ffff817224 */ /* 0x000fe200078e00ac */
[----:B------:R-:W-:Y:S01]  /*12620*/  LOP3.LUT R7, R11, 0xff, RZ, 0xc0, !PT ;  /* 0x000000ff0b077812 */ /* 0x000fe200078ec0ff */
[----:B------:R-:W-:Y:S01]  /*12630*/  IMAD.MOV.U32 R216, RZ, RZ, R86 ;  /* 0x000000ffffd87224 */ /* 0x000fe200078e0056 */
[----:B------:R1:W-:Y:S01]  /*12640*/  MUFU.EX2 R172, R2 ;  /* 0x0000000200ac7308 */ /* 0x0003e20000000800 */
[----:B------:R-:W-:Y:S01]  /*12650*/  IMAD.MOV.U32 R66, RZ, RZ, R89 ;  /* 0x000000ffff427224 */ /* 0x000fe200078e0059 */
[----:B------:R-:W-:Y:S01]  /*12660*/  PRMT R37, R5, 0x5410, R8 ;  /* 0x0000541005257816 */ /* 0x000fe20000000008 */
[----:B------:R-:W-:Y:S01]  /*12670*/  IMAD.MOV.U32 R59, RZ, RZ, R112 ;  /* 0x000000ffff3b7224 */ /* 0x000fe200078e0070 */
[----:B------:R-:W-:Y:S01]  /*12680*/  PRMT R112, R13, 0x5410, R14 ;  /* 0x000054100d707816 */ /* 0x000fe2000000000e */
[--C-:B------:R-:W-:Y:S01]  /*12690*/  FFMA.FTZ R44, R95, UR9, -R16.reuse ;  /* 0x000000095f2c7c23 */ /* 0x100fe20008010810 */
[--C-:B------:R-:W-:Y:S01]  /*126a0*/  FFMA.FTZ R86, R94, UR9, -R16.reuse ;  /* 0x000000095e567c23 */ /* 0x100fe20008010810 */
[--C-:B------:R-:W-:Y:S01]  /*126b0*/  FFMA.FTZ R88, R93, UR9, -R16.reuse ;  /* 0x000000095d587c23 */ /* 0x100fe20008010810 */
[----:B------:R-:W-:Y:S01]  /*126c0*/  FFMA.FTZ R89, R91, UR9, -R16 ;  /* 0x000000095b597c23 */ /* 0x000fe20008010810 */
[----:B------:R-:W-:Y:S01]  /*126d0*/  FFMA.FTZ R3, R231, UR9, -R22 ;  /* 0x00000009e7037c23 */ /* 0x000fe20008010816 */
[--C-:B------:R-:W-:Y:S01]  /*126e0*/  FFMA.FTZ R11, R233, UR9, -R16.reuse ;  /* 0x00000009e90b7c23 */ /* 0x100fe20008010810 */
[--C-:B------:R-:W-:Y:S01]  /*126f0*/  FFMA.FTZ R20, R228, UR9, -R16.reuse ;  /* 0x00000009e4147c23 */ /* 0x100fe20008010810 */
[--C-:B------:R-:W-:Y:S01]  /*12700*/  FFMA.FTZ R26, R226, UR9, -R16.reuse ;  /* 0x00000009e21a7c23 */ /* 0x100fe20008010810 */
[----:B------:R-:W-:Y:S01]  /*12710*/  FFMA.FTZ R25, R224, UR9, -R16 ;  /* 0x00000009e0197c23 */ /* 0x000fe20008010810 */
[----:B-1----:R-:W-:Y:S01]  /*12720*/  FFMA.FTZ R2, R230, UR9, -R22 ;  /* 0x00000009e6027c23 */ /* 0x002fe20008010816 */
        /* <DEDUP_REMOVED lines=16> */
[----:B------:R-:W1:Y:S01]  /*12830*/  LDSM.16.MT88.4 R12, [R192+0x5400] ;  /* 0x00540000c00c783b */ /* 0x000e620000004200 */
[----:B------:R-:W-:Y:S01]  /*12840*/  LOP3.LUT R5, R19, 0xff00ff, RZ, 0xc0, !PT ;  /* 0x00ff00ff13057812 */ /* 0x000fe200078ec0ff */
[----:B------:R-:W-:-:S02]  /*12850*/  IMAD.MOV.U32 R220, RZ, RZ, R77 ;  /* 0x000000ffffdc7224 */ /* 0x000fc400078e004d */
[----:B------:R-:W-:Y:S01]  /*12860*/  IMAD.MOV.U32 R210, RZ, RZ, R158 ;  /* 0x000000ffffd27224 */ /* 0x000fe200078e009e */
[----:B------:R-:W2:Y:S01]  /*12870*/  LDSM.16.MT88.4 R16, [R81+0x1400] ;  /* 0x001400005110783b */ /* 0x000ea20000004200 */
[----:B------:R-:W-:Y:S02]  /*12880*/  IMAD.MOV.U32 R77, RZ, RZ, R176 ;  /* 0x000000ffff4d7224 */ /* 0x000fe400078e00b0 */
[----:B------:R-:W-:Y:S01]  /*12890*/  IMAD.MOV.U32 R158, RZ, RZ, R174 ;  /* 0x000000ffff9e7224 */ /* 0x000fe200078e00ae */
[----:B------:R3:W-:Y:S01]  /*128a0*/  MUFU.EX2 R176, R2 ;  /* 0x0000000200b07308 */ /* 0x0007e20000000800 */
[----:B------:R-:W-:-:S03]  /*128b0*/  IMAD.MOV.U32 R64, RZ, RZ, R173 ;  /* 0x000000ffff407224 */ /* 0x000fc600078e00ad */
[----:B------:R4:W5:Y:S01]  /*128c0*/  MUFU.EX2 R174, R3 ;  /* 0x0000000300ae7308 */ /* 0x0009620000000800 */
[----:B------:R-:W-:Y:S01]  /*128d0*/  FFMA.FTZ R38, R59, R130, R168 ;  /* 0x000000823b267223 */ /* 0x000fe200000100a8 */
[----:B------:R-:W-:Y:S02]  /*128e0*/  IMAD.MOV.U32 R213, RZ, RZ, R78 ;  /* 0x000000ffffd57224 */ /* 0x000fe400078e004e */
[----:B------:R-:W-:Y:S02]  /*128f0*/  IMAD.MOV.U32 R59, RZ, RZ, R64 ;  /* 0x000000ffff3b7224 */ /* 0x000fe400078e0040 */
[----:B------:R-:W-:Y:S02]  /*12900*/  IMAD.MOV.U32 R78, RZ, RZ, R175 ;  /* 0x000000ffff4e7224 */ /* 0x000fe400078e00af */
[--C-:B---3--:R-:W-:Y:S01]  /*12910*/  FFMA.FTZ R2, R234, UR9, -R21.reuse ;  /* 0x00000009ea027c23 */ /* 0x108fe20008010815 */
[----:B----4-:R-:W-:-:S03]  /*12920*/  FFMA.FTZ R3, R235, UR9, -R21 ;  /* 0x00000009eb037c23 */ /* 0x010fc60008010815 */
[----:B------:R-:W-:Y:S01]  /*12930*/  MUFU.EX2 R175, R2 ;  /* 0x0000000200af7308 */ /* 0x000fe20000000800 */
[----:B------:R-:W-:Y:S01]  /*12940*/  PRMT R8, R7, 0x5410, R4 ;  /* 0x0000541007087816 */ /* 0x000fe20000000004 */
[----:B------:R-:W-:Y:S02]  /*12950*/  IMAD.MOV.U32 R64, RZ, RZ, R72 ;  /* 0x000000ffff407224 */ /* 0x000fe400078e0048 */
[----:B------:R3:W4:Y:S01]  /*12960*/  MUFU.EX2 R173, R3 ;  /* 0x0000000300ad7308 */ /* 0x0007220000000800 */
[----:B------:R-:W-:Y:S02]  /*12970*/  IMAD.MOV.U32 R72, RZ, RZ, R49 ;  /* 0x000000ffff487224 */ /* 0x000fe400078e0031 */
[--C-:B------:R-:W-:Y:S01]  /*12980*/  FFMA.FTZ R4, R59, UR9, -R21.reuse ;  /* 0x000000093b047c23 */ /* 0x100fe20008010815 */
[----:B------:R-:W-:Y:S01]  /*12990*/  FFMA.FTZ R7, R252, UR9, -R21 ;  /* 0x00000009fc077c23 */ /* 0x000fe20008010815 */
[----:B------:R-:W-:Y:S02]  /*129a0*/  IMAD.MOV.U32 R49, RZ, RZ, R51 ;  /* 0x000000ffff317224 */ /* 0x000fe400078e0033 */
[----:B------:R-:W-:Y:S01]  /*129b0*/  FFMA.FTZ R36, R58, R131, R169 ;  /* 0x000000833a247223 */ /* 0x000fe200000100a9 */
[----:B------:R-:W-:Y:S01]  /*129c0*/  IMAD.MOV.U32 R51, RZ, RZ, R171 ;  /* 0x000000ffff337224 */ /* 0x000fe200078e00ab */
[----:B------:R5:W-:Y:S01]  /*129d0*/  MUFU.EX2 R170, R4 ;  /* 0x0000000400aa7308 */ /* 0x000be20000000800 */
[----:B---3--:R-:W-:-:S03]  /*129e0*/  FFMA.FTZ R3, R243, UR9, -R22 ;  /* 0x00000009f3037c23 */ /* 0x008fc60008010816 */
[----:B------:R-:W-:Y:S01]  /*129f0*/  MUFU.EX2 R169, R7 ;  /* 0x0000000700a97308 */ /* 0x000fe20000000800 */
[----:B------:R-:W-:-:S03]  /*12a00*/  HSET2.LE.AND R2, R9, R0, PT ;  /* 0x0000000009027233 */ /* 0x000fc60003803000 */
[----:B------:R3:W1:Y:S01]  /*12a10*/  MUFU.EX2 R171, R3 ;  /* 0x0000000300ab7308 */ /* 0x0006620000000800 */
[----:B-----5:R-:W-:Y:S02]  /*12a20*/  HSET2.LE.AND R4, R8, R0, PT ;  /* 0x0000000008047233 */ /* 0x020fe40003803000 */
[----:B---3--:R-:W-:-:S04]  /*12a30*/  F2FP.BF16.F32.PACK_AB R3, R176, R174 ;  /* 0x000000aeb003723e */ /* 0x008fc800000010ff */
[----:B------:R-:W-:Y:S02]  /*12a40*/  LOP3.LUT R6, R3, R2, RZ, 0xc0, !PT ;  /* 0x0000000203067212 */ /* 0x000fe400078ec0ff */
[--C-:B------:R-:W-:Y:S02]  /*12a50*/  HSET2.LE.AND R2, R5, R0.reuse, PT ;  /* 0x0000000005027233 */ /* 0x100fe40003803000 */
[----:B----4-:R-:W-:Y:S02]  /*12a60*/  F2FP.BF16.F32.PACK_AB R3, R175, R173 ;  /* 0x000000adaf03723e */ /* 0x010fe400000010ff */
[----:B-1----:R-:W-:Y:S02]  /*12a70*/  F2FP.BF16.F32.PACK_AB R5, R171, R172 ;  /* 0x000000acab05723e */ /* 0x002fe400000010ff */
[----:B------:R-:W-:Y:S02]  /*12a80*/  LOP3.LUT R7, R3, R2, RZ, 0xc0, !PT ;  /* 0x0000000203077212 */ /* 0x000fe400078ec0ff */
[----:B------:R-:W-:-:S02]  /*12a90*/  HSET2.LE.AND R2, R10, R0, PT ;  /* 0x000000000a027233 */ /* 0x000fc40003803000 */
[----:B------:R-:W-:Y:S02]  /*12aa0*/  F2FP.BF16.F32.PACK_AB R3, R169, R170 ;  /* 0x000000aaa903723e */ /* 0x000fe400000010ff */
[----:B------:R-:W-:Y:S02]  /*12ab0*/  LOP3.LUT R4, R5, R4, RZ, 0xc0, !PT ;  /* 0x0000000405047212 */ /* 0x000fe400078ec0ff */
[----:B------:R-:W-:Y:S01]  /*12ac0*/  LOP3.LUT R5, R3, R2, RZ, 0xc0, !PT ;  /* 0x0000000203057212 */ /* 0x000fe200078ec0ff */
[----:B------:R-:W-:Y:S04]  /*12ad0*/  MUFU.EX2 R133, R26 ;  /* 0x0000001a00857308 */ /* 0x000fe80000000800 */
[----:B------:R-:W1:Y:S01]  /*12ae0*/  MUFU.EX2 R135, R25 ;  /* 0x0000001900877308 */ /* 0x000e620000000800 */
[----:B------:R-:W-:Y:S01]  /*12af0*/  IMAD.MOV.U32 R232, RZ, RZ, R128 ;  /* 0x000000ffffe87224 */ /* 0x000fe200078e0080 */
[C---:B------:R-:W-:Y:S01]  /*12b00*/  HMMA.16816.F32.BF16 R56, R4.reuse, R12, R68 ;  /* 0x0000000c0438723c */ /* 0x040fe20000041844 */
[----:B------:R-:W-:Y:S01]  /*12b10*/  IMAD.MOV.U32 R229, RZ, RZ, R129 ;  /* 0x000000ffffe57224 */ /* 0x000fe200078e0081 */
[----:B------:R3:W-:Y:S04]  /*12b20*/  MUFU.EX2 R131, R11 ;  /* 0x0000000b00837308 */ /* 0x0007e80000000800 */
[----:B------:R4:W-:Y:S02]  /*12b30*/  MUFU.EX2 R132, R20 ;  /* 0x0000001400847308 */ /* 0x0009e40000000800 */
[----:B--2---:R-:W-:Y:S02]  /*12b40*/  HMMA.16816.F32.BF16 R68, R4, R16, R124 ;  /* 0x000000100444723c */ /* 0x004fe4000004187c */
[----:B------:R-:W-:Y:S04]  /*12b50*/  MUFU.EX2 R128, R32 ;  /* 0x0000002000807308 */ /* 0x000fe80000000800 */
[----:B------:R-:W-:Y:S04]  /*12b60*/  MUFU.EX2 R129, R31 ;  /* 0x0000001f00817308 */ /* 0x000fe80000000800 */
[----:B------:R-:W2:Y:S04]  /*12b70*/  MUFU.EX2 R130, R27 ;  /* 0x0000001b00827308 */ /* 0x000ea80000000800 */
[----:B------:R-:W5:Y:S01]  /*12b80*/  MUFU.EX2 R124, R33 ;  /* 0x00000021007c7308 */ /* 0x000f620000000800 */
[----:B------:R-:W-:Y:S01]  /*12b90*/  HSET2.LE.AND R2, R39, R0, PT ;  /* 0x0000000027027233 */ /* 0x000fe20003803000 */
[----:B------:R-:W-:Y:S01]  /*12ba0*/  IMAD.MOV.U32 R228, RZ, RZ, R51 ;  /* 0x000000ffffe47224 */ /* 0x000fe200078e0033 */
[----:B-1----:R-:W-:-:S02]  /*12bb0*/  F2FP.BF16.F32.PACK_AB R3, R135, R133 ;  /* 0x000000858703723e */ /* 0x002fc400000010ff */
[----:B------:R-:W-:Y:S01]  /*12bc0*/  LOP3.LUT R8, R41, 0xff00ff, RZ, 0xc0, !PT ;  /* 0x00ff00ff29087812 */ /* 0x000fe200078ec0ff */
[----:B------:R-:W-:Y:S01]  /*12bd0*/  IMAD.MOV.U32 R233, RZ, RZ, R76 ;  /* 0x000000ffffe97224 */ /* 0x000fe200078e004c */
[----:B------:R-:W-:Y:S01]  /*12be0*/  MOV R238, R65 ;  /* 0x0000004100ee7202 */ /* 0x000fe20000000f00 */
[----:B------:R-:W-:Y:S02]  /*12bf0*/  IMAD.MOV.U32 R239, RZ, RZ, R64 ;  /* 0x000000ffffef7224 */ /* 0x000fe400078e0040 */
[----:B------:R-:W-:Y:S02]  /*12c00*/  IMAD.MOV.U32 R215, RZ, RZ, R66 ;  /* 0x000000ffffd77224 */ /* 0x000fe400078e0042 */
[----:B------:R-:W-:Y:S02]  /*12c10*/  IMAD.MOV.U32 R224, RZ, RZ, R67 ;  /* 0x000000ffffe07224 */ /* 0x000fe400078e0043 */
[----:B------:R-:W-:Y:S01]  /*12c20*/  FFMA.FTZ R9, R248, UR9, -R22 ;  /* 0x00000009f8097c23 */ /* 0x000fe20008010816 */
[----:B------:R-:W-:Y:S01]  /*12c30*/  IMAD.MOV.U32 R29, RZ, RZ, R72 ;  /* 0x000000ffff1d7224 */ /* 0x000fe200078e0048 */
[----:B------:R-:W-:Y:S01]  /*12c40*/  HMMA.16816.F32.BF16 R64, R4, R14, R60 ;  /* 0x0000000e0440723c */ /* 0x000fe2000004183c */
[----:B------:R-:W-:-:S02]  /*12c50*/  IMAD.MOV.U32 R30, RZ, RZ, R49 ;  /* 0x000000ffff1e7224 */ /* 0x000fc400078e0031 */
[--C-:B---3--:R-:W-:Y:S01]  /*12c60*/  FFMA.FTZ R11, R246, UR9, -R22.reuse ;  /* 0x00000009f60b7c23 */ /* 0x108fe20008010816 */
[--C-:B----4-:R-:W-:Y:S01]  /*12c70*/  FFMA.FTZ R20, R242, UR9, -R22.reuse ;  /* 0x00000009f2147c23 */ /* 0x110fe20008010816 */
[--C-:B------:R-:W-:Y:S01]  /*12c80*/  FFMA.FTZ R23, R241, UR9, -R22.reuse ;  /* 0x00000009f1177c23 */ /* 0x100fe20008010816 */
[--C-:B------:R-:W-:Y:S01]  /*12c90*/  FFMA.FTZ R49, R237, UR9, -R22.reuse ;  /* 0x00000009ed317c23 */ /* 0x100fe20008010816 */
[--C-:B------:R-:W-:Y:S01]  /*12ca0*/  FFMA.FTZ R51, R223, UR9, -R22.reuse ;  /* 0x00000009df337c23 */ /* 0x100fe20008010816 */
[--C-:B------:R-:W-:Y:S01]  /*12cb0*/  FFMA.FTZ R72, R218, UR9, -R22.reuse ;  /* 0x00000009da487c23 */ /* 0x100fe20008010816 */
[----:B------:R-:W-:Y:S01]  /*12cc0*/  FFMA.FTZ R76, R134, UR9, -R22 ;  /* 0x00000009864c7c23 */ /* 0x000fe20008010816 */
[----:B------:R-:W-:Y:S01]  /*12cd0*/  LOP3.LUT R10, R3, R2, RZ, 0xc0, !PT ;  /* 0x00000002030a7212 */ /* 0x000fe200078ec0ff */
[----:B------:R-:W-:Y:S01]  /*12ce0*/  HMMA.16816.F32.BF16 R60, R4, R18, R120 ;  /* 0x00000012043c723c */ /* 0x000fe20000041878 */
[----:B------:R-:W-:Y:S01]  /*12cf0*/  FFMA.FTZ R22, R228, UR9, -R21 ;  /* 0x00000009e4167c23 */ /* 0x000fe20008010815 */
[--C-:B------:R-:W-:Y:S01]  /*12d00*/  HSET2.LE.AND R2, R8, R0.reuse, PT ;  /* 0x0000000008027233 */ /* 0x100fe20003803000 */
[----:B------:R-:W-:Y:S01]  /*12d10*/  IMAD.MOV.U32 R231, RZ, RZ, R233 ;  /* 0x000000ffffe77224 */ /* 0x000fe200078e00e9 */
[--C-:B------:R-:W-:Y:S01]  /*12d20*/  HSET2.LE.AND R4, R40, R0.reuse, PT ;  /* 0x0000000028047233 */ /* 0x100fe20003803000 */
[----:B------:R-:W-:Y:S01]  /*12d30*/  IMAD.MOV.U32 R228, RZ, RZ, R217 ;  /* 0x000000ffffe47224 */ /* 0x000fe200078e00d9 */
[----:B------:R-:W-:Y:S01]  /*12d40*/  HSET2.LE.AND R6, R37, R0, PT ;  /* 0x0000000025067233 */ /* 0x000fe20003803000 */
[----:B------:R-:W-:Y:S01]  /*12d50*/  IMAD.MOV.U32 R214, RZ, RZ, R30 ;  /* 0x000000ffffd67224 */ /* 0x000fe200078e001e */
[----:B--2---:R-:W-:Y:S01]  /*12d60*/  F2FP.BF16.F32.PACK_AB R3, R130, R129 ;  /* 0x000000818203723e */ /* 0x004fe200000010ff */
[----:B------:R-:W-:Y:S01]  /*12d70*/  IMAD.MOV.U32 R211, RZ, RZ, R29 ;  /* 0x000000ffffd37224 */ /* 0x000fe200078e001d */
[----:B------:R-:W-:Y:S01]  /*12d80*/  F2FP.BF16.F32.PACK_AB R5, R132, R131 ;  /* 0x000000838405723e */ /* 0x000fe200000010ff */
[----:B------:R-:W-:Y:S01]  /*12d90*/  IMAD.MOV.U32 R226, RZ, RZ, R75 ;  /* 0x000000ffffe27224 */ /* 0x000fe200078e004b */
[----:B-----5:R-:W-:Y:S01]  /*12da0*/  F2FP.BF16.F32.PACK_AB R7, R124, R128 ;  /* 0x000000807c07723e */ /* 0x020fe200000010ff */
[----:B------:R-:W-:Y:S01]  /*12db0*/  IMAD.MOV.U32 R233, RZ, RZ, R77 ;  /* 0x000000ffffe97224 */ /* 0x000fe200078e004d */
[----:B------:R1:W-:Y:S01]  /*12dc0*/  MUFU.EX2 R168, R28 ;  /* 0x0000001c00a87308 */ /* 0x0003e20000000800 */
[----:B------:R-:W-:-:S02]  /*12dd0*/  IMAD.MOV.U32 R217, RZ, RZ, R78 ;  /* 0x000000ffffd97224 */ /* 0x000fc400078e004e */
[----:B------:R-:W-:Y:S01]  /*12de0*/  FFMA.FTZ R30, R250, UR9, -R21 ;  /* 0x00000009fa1e7c23 */ /* 0x000fe20008010815 */
[----:B------:R-:W-:Y:S02]  /*12df0*/  IMAD.MOV.U32 R236, RZ, RZ, R79 ;  /* 0x000000ffffec7224 */ /* 0x000fe400078e004f */
[--C-:B------:R-:W-:Y:S01]  /*12e00*/  FFMA.FTZ R29, R249, UR9, -R21.reuse ;  /* 0x00000009f91d7c23 */ /* 0x100fe20008010815 */
[--C-:B------:R-:W-:Y:S01]  /*12e10*/  FFMA.FTZ R75, R245, UR9, -R21.reuse ;  /* 0x00000009f54b7c23 */ /* 0x100fe20008010815 */
[--C-:B------:R-:W-:Y:S01]  /*12e20*/  FFMA.FTZ R77, R244, UR9, -R21.reuse ;  /* 0x00000009f44d7c23 */ /* 0x100fe20008010815 */
[--C-:B------:R-:W-:Y:S01]  /*12e30*/  FFMA.FTZ R78, R240, UR9, -R21.reuse ;  /* 0x00000009f04e7c23 */ /* 0x100fe20008010815 */
[----:B------:R-:W-:Y:S01]  /*12e40*/  FFMA.FTZ R79, R219, UR9, -R21 ;  /* 0x00000009db4f7c23 */ /* 0x000fe20008010815 */
[----:B------:R2:W-:Y:S01]  /*12e50*/  MUFU.EX2 R123, R9 ;  /* 0x00000009007b7308 */ /* 0x0005e20000000800 */
[----:B------:R-:W-:-:S03]  /*12e60*/  LOP3.LUT R8, R5, R4, RZ, 0xc0, !PT ;  /* 0x0000000405087212 */ /* 0x000fc600078ec0ff */
[----:B------:R3:W-:Y:S01]  /*12e70*/  MUFU.EX2 R122, R11 ;  /* 0x0000000b007a7308 */ /* 0x0007e20000000800 */
[----:B-1----:R-:W-:Y:S01]  /*12e80*/  FFMA.FTZ R28, R247, UR9, -R21 ;  /* 0x00000009f71c7c23 */ /* 0x002fe20008010815 */
[----:B------:R-:W-:Y:S02]  /*12e90*/  FADD.FTZ R21, R142, R42 ;  /* 0x0000002a8e157221 */ /* 0x000fe40000010000 */
[----:B------:R-:W-:Y:S04]  /*12ea0*/  MUFU.EX2 R125, R20 ;  /* 0x00000014007d7308 */ /* 0x000fe80000000800 */
[----:B------:R-:W1:Y:S01]  /*12eb0*/  MUFU.EX2 R121, R23 ;  /* 0x0000001700797308 */ /* 0x000e620000000800 */
[----:B--2---:R-:W-:Y:S02]  /*12ec0*/  LOP3.LUT R9, R7, R6, RZ, 0xc0, !PT ;  /* 0x0000000607097212 */ /* 0x004fe400078ec0ff */
[----:B---3--:R-:W-:Y:S01]  /*12ed0*/  LOP3.LUT R11, R3, R2, RZ, 0xc0, !PT ;  /* 0x00000002030b7212 */ /* 0x008fe200078ec0ff */
[----:B------:R2:W-:Y:S01]  /*12ee0*/  MUFU.EX2 R134, R24 ;  /* 0x0000001800867308 */ /* 0x0005e20000000800 */
[----:B------:R-:W-:Y:S01]  /*12ef0*/  FADD.FTZ R2, R147, R21 ;  /* 0x0000001593027221 */ /* 0x000fe20000010000 */
[----:B------:R-:W-:-:S02]  /*12f00*/  FADD.FTZ R5, R143, R43 ;  /* 0x0000002b8f057221 */ /* 0x000fc40000010000 */
[----:B------:R3:W-:Y:S02]  /*12f10*/  MUFU.EX2 R120, R22 ;  /* 0x0000001600787308 */ /* 0x0007e40000000800 */
[----:B------:R-:W-:Y:S02]  /*12f20*/  HMMA.16816.F32.BF16 R40, R8, R12, R96 ;  /* 0x0000000c0828723c */ /* 0x000fe40000041860 */
[----:B------:R4:W-:Y:S01]  /*12f30*/  MUFU.EX2 R99, R29 ;  /* 0x0000001d00637308 */ /* 0x0009e20000000800 */
[----:B--2---:R-:W2:Y:S03]  /*12f40*/  LDSM.16.MT88.4 R24, [R192+0x5800] ;  /* 0x00580000c018783b */ /* 0x004ea60000004200 */
[----:B------:R5:W5:Y:S01]  /*12f50*/  MUFU.EX2 R98, R28 ;  /* 0x0000001c00627308 */ /* 0x000b620000000800 */
[----:B---3--:R-:W3:Y:S01]  /*12f60*/  LDSM.16.MT88.4 R20, [R81+0x1800] ;  /* 0x001800005114783b */ /* 0x008ee20000004200 */
[----:B------:R-:W-:Y:S01]  /*12f70*/  FADD.FTZ R4, R229, R36 ;  /* 0x00000024e5047221 */ /* 0x000fe20000010000 */
[----:B------:R-:W-:Y:S01]  /*12f80*/  FADD.FTZ R3, R231, R38 ;  /* 0x00000026e7037221 */ /* 0x000fe20000010000 */
[----:B------:R-:W2:Y:S02]  /*12f90*/  MUFU.EX2 R96, R30 ;  /* 0x0000001e00607308 */ /* 0x000ea40000000800 */
[----:B----4-:R-:W-:Y:S01]  /*12fa0*/  FADD.FTZ R29, R232, R4 ;  /* 0x00000004e81d7221 */ /* 0x010fe20000010000 */
[----:B------:R-:W-:Y:S01]  /*12fb0*/  FADD.FTZ R32, R236, R3 ;  /* 0x00000003ec207221 */ /* 0x000fe20000010000 */
[----:B-1----:R-:W-:-:S02]  /*12fc0*/  F2FP.BF16.F32.PACK_AB R3, R121, R125 ;  /* 0x0000007d7903723e */ /* 0x002fc400000010ff */
[----:B------:R-:W-:Y:S01]  /*12fd0*/  LOP3.LUT R4, R53, 0xff00ff, RZ, 0xc0, !PT ;  /* 0x00ff00ff35047812 */ /* 0x000fe200078ec0ff */
[----:B-----5:R-:W-:Y:S01]  /*12fe0*/  FADD.FTZ R28, R152, R2 ;  /* 0x00000002981c7221 */ /* 0x020fe20000010000 */
[--C-:B------:R-:W-:Y:S01]  /*12ff0*/  HSET2.LE.AND R2, R52, R0.reuse, PT ;  /* 0x0000000034027233 */ /* 0x100fe20003803000 */
[----:B------:R-:W-:Y:S01]  /*13000*/  MUFU.EX2 R126, R35 ;  /* 0x00000023007e7308 */ /* 0x000fe20000000800 */
[----:B------:R-:W-:Y:S03]  /*13010*/  HMMA.16816.F32.BF16 R36, R8, R14, R100 ;  /* 0x0000000e0824723c */ /* 0x000fe60000041864 */
[----:B------:R-:W1:Y:S01]  /*13020*/  MUFU.EX2 R97, R44 ;  /* 0x0000002c00617308 */ /* 0x000e620000000800 */
[----:B------:R-:W-:Y:S02]  /*13030*/  LOP3.LUT R14, R3, R2, RZ, 0xc0, !PT ;  /* 0x00000002030e7212 */ /* 0x000fe400078ec0ff */
[----:B------:R-:W-:Y:S01]  /*13040*/  HSET2.LE.AND R2, R4, R0, PT ;  /* 0x0000000004027233 */ /* 0x000fe20003803000 */
[----:B------:R-:W-:Y:S01]  /*13050*/  MUFU.EX2 R33, R46 ;  /* 0x0000002e00217308 */ /* 0x000fe20000000800 */
[----:B------:R-:W-:-:S03]  /*13060*/  F2FP.BF16.F32.PACK_AB R3, R98, R99 ;  /* 0x000000636203723e */ /* 0x000fc600000010ff */
[----:B------:R-:W4:Y:S01]  /*13070*/  MUFU.EX2 R35, R47 ;  /* 0x0000002f00237308 */ /* 0x000f220000000800 */
[----:B------:R-:W-:-:S03]  /*13080*/  HSET2.LE.AND R6, R73, R0, PT ;  /* 0x0000000049067233 */ /* 0x000fc60003803000 */
[----:B------:R5:W-:Y:S01]  /*13090*/  MUFU.EX2 R30, R45 ;  /* 0x0000002d001e7308 */ /* 0x000be20000000800 */
[----:B------:R-:W-:-:S03]  /*130a0*/  LOP3.LUT R15, R3, R2, RZ, 0xc0, !PT ;  /* 0x00000002030f7212 */ /* 0x000fc600078ec0ff */
[----:B------:R-:W3:Y:S01]  /*130b0*/  MUFU.EX2 R50, R50 ;  /* 0x0000003200327308 */ /* 0x000ee20000000800 */
[----:B--2---:R-:W-:Y:S02]  /*130c0*/  F2FP.BF16.F32.PACK_AB R7, R96, R120 ;  /* 0x000000786007723e */ /* 0x004fe400000010ff */
[----:B------:R-:W-:Y:S01]  /*130d0*/  LOP3.LUT R3, R85, 0xff00ff, RZ, 0xc0, !PT ;  /* 0x00ff00ff55037812 */ /* 0x000fe200078ec0ff */
[----:B------:R-:W-:Y:S01]  /*130e0*/  FADD.FTZ R31, R145, R5 ;  /* 0x00000005911f7221 */ /* 0x000fe20000010000 */
[--C-:B------:R-:W-:Y:S02]  /*130f0*/  HSET2.LE.AND R4, R74, R0.reuse, PT ;  /* 0x000000004a047233 */ /* 0x100fe40003803000 */
[----:B------:R-:W-:Y:S01]  /*13100*/  F2FP.BF16.F32.PACK_AB R5, R122, R123 ;  /* 0x0000007b7a05723e */ /* 0x000fe200000010ff */
[----:B------:R-:W-:Y:S01]  /*13110*/  IMAD.MOV.U32 R232, RZ, RZ, R239 ;  /* 0x000000ffffe87224 */ /* 0x000fe200078e00ef */
[----:B------:R-:W-:Y:S01]  /*13120*/  LOP3.LUT R13, R7, R6, RZ, 0xc0, !PT ;  /* 0x00000006070d7212 */ /* 0x000fe200078ec0ff */
[----:B------:R-:W-:Y:S01]  /*13130*/  IMAD.MOV.U32 R239, RZ, RZ, R211 ;  /* 0x000000ffffef7224 */ /* 0x000fe200078e00d3 */
[--C-:B------:R-:W-:Y:S01]  /*13140*/  HSET2.LE.AND R2, R83, R0.reuse, PT ;  /* 0x0000000053027233 */ /* 0x100fe20003803000 */
[----:B------:R-:W-:Y:S01]  /*13150*/  IMAD.MOV.U32 R236, RZ, RZ, R214 ;  /* 0x000000ffffec7224 */ /* 0x000fe200078e00d6 */
[--C-:B------:R-:W-:Y:S01]  /*13160*/  HSET2.LE.AND R7, R3, R0.reuse, PT ;  /* 0x0000000003077233 */ /* 0x100fe20003803000 */
[----:B------:R-:W-:Y:S01]  /*13170*/  IMAD.MOV.U32 R214, RZ, RZ, R54 ;  /* 0x000000ffffd67224 */ /* 0x000fe200078e0036 */
[----:B-1----:R-:W-:Y:S01]  /*13180*/  F2FP.BF16.F32.PACK_AB R3, R97, R126 ;  /* 0x0000007e6103723e */ /* 0x002fe200000010ff */
[----:B------:R-:W-:Y:S01]  /*13190*/  IMAD.MOV.U32 R211, RZ, RZ, R55 ;  /* 0x000000ffffd37224 */ /* 0x000fe200078e0037 */
[----:B------:R-:W-:Y:S01]  /*131a0*/  LOP3.LUT R12, R5, R4, RZ, 0xc0, !PT ;  /* 0x00000004050c7212 */ /* 0x000fe200078ec0ff */
[----:B------:R-:W-:Y:S01]  /*131b0*/  HMMA.16816.F32.BF16 R52, R8, R16, R104 ;  /* 0x000000100834723c */ /* 0x000fe20000041868 */
[----:B------:R-:W-:-:S02]  /*131c0*/  HSET2.LE.AND R5, R82, R0, PT ;  /* 0x0000000052057233 */ /* 0x000fc40003803000 */
[----:B----4-:R-:W-:Y:S02]  /*131d0*/  F2FP.BF16.F32.PACK_AB R4, R35, R33 ;  /* 0x000000212304723e */ /* 0x010fe400000010ff */
[----:B------:R-:W-:-:S03]  /*131e0*/  LOP3.LUT R6, R3, R2, RZ, 0xc0, !PT ;  /* 0x0000000203067212 */ /* 0x000fc600078ec0ff */
[----:B-----5:R-:W-:Y:S01]  /*131f0*/  HMMA.16816.F32.BF16 R44, R8, R18, R108 ;  /* 0x00000012082c723c */ /* 0x020fe2000004186c */
[----:B------:R-:W-:Y:S02]  /*13200*/  HSET2.LE.AND R9, R80, R0, PT ;  /* 0x0000000050097233 */ /* 0x000fe40003803000 */
[----:B------:R-:W-:Y:S02]  /*13210*/  F2FP.BF16.F32.PACK_AB R8, R168, R134 ;  /* 0x00000086a808723e */ /* 0x000fe400000010ff */
[----:B---3--:R-:W-:Y:S01]  /*13220*/  F2FP.BF16.F32.PACK_AB R10, R50, R30 ;  /* 0x0000001e320a723e */ /* 0x008fe200000010ff */
[----:B------:R-:W-:Y:S01]  /*13230*/  MUFU.EX2 R72, R72 ;  /* 0x0000004800487308 */ /* 0x000fe20000000800 */
[----:B------:R-:W-:Y:S02]  /*13240*/  LOP3.LUT R2, R34, 0xffff, RZ, 0xc0, !PT ;  /* 0x0000ffff22027812 */ /* 0x000fe400078ec0ff */
[----:B------:R-:W-:Y:S01]  /*13250*/  LOP3.LUT R7, R4, R7, RZ, 0xc0, !PT ;  /* 0x0000000704077212 */ /* 0x000fe200078ec0ff */
[----:B------:R-:W1:Y:S01]  /*13260*/  MUFU.EX2 R76, R76 ;  /* 0x0000004c004c7308 */ /* 0x000e620000000800 */
[----:B------:R-:W-:-:S02]  /*13270*/  PRMT R3, R34, 0x7632, R3 ;  /* 0x0000763222037816 */ /* 0x000fc40000000003 */
[----:B------:R-:W-:Y:S02]  /*13280*/  LOP3.LUT R4, R8, R5, RZ, 0xc0, !PT ;  /* 0x0000000508047212 */ /* 0x000fe400078ec0ff */
[----:B------:R-:W-:Y:S02]  /*13290*/  LOP3.LUT R5, R10, R9, RZ, 0xc0, !PT ;  /* 0x000000090a057212 */ /* 0x000fe400078ec0ff */
[----:B------:R-:W-:Y:S02]  /*132a0*/  LOP3.LUT R11, R34, 0xff, RZ, 0xc0, !PT ;  /* 0x000000ff220b7812 */ /* 0x000fe400078ec0ff */
[----:B------:R-:W-:Y:S01]  /*132b0*/  SHF.R.U32.HI R9, RZ, 0x8, R2 ;  /* 0x00000008ff097819 */ /* 0x000fe20000011602 */
[----:B------:R-:W-:Y:S01]  /*132c0*/  FADD.FTZ R18, R232, R29 ;  /* 0x0000001de8127221 */ /* 0x000fe20000010000 */
[----:B------:R-:W-:Y:S02]  /*132d0*/  LOP3.LUT R8, R84, 0xff, RZ, 0xc0, !PT ;  /* 0x000000ff54087812 */ /* 0x000fe400078ec0ff */
[----:B------:R-:W-:-:S02]  /*132e0*/  SHF.R.U32.HI R10, RZ, 0x18, R34 ;  /* 0x00000018ff0a7819 */ /* 0x000fc40000011622 */
[----:B------:R-:W-:Y:S01]  /*132f0*/  LOP3.LUT R3, R3, 0xff, RZ, 0xc0, !PT ;  /* 0x000000ff03037812 */ /* 0x000fe200078ec0ff */
[----:B------:R-:W-:Y:S01]  /*13300*/  HMMA.16816.F32.BF16 R56, R12, R24, R56 ;  /* 0x000000180c38723c */ /* 0x000fe20000041838 */
[----:B------:R-:W-:Y:S01]  /*13310*/  MUFU.EX2 R75, R75 ;  /* 0x0000004b004b7308 */ /* 0x000fe20000000800 */
[----:B------:R-:W-:-:S03]  /*13320*/  PRMT R2, R8, 0x5410, R87 ;  /* 0x0000541008027816 */ /* 0x000fc60000000057 */
[----:B------:R-:W2:Y:S03]  /*13330*/  MUFU.EX2 R77, R77 ;  /* 0x0000004d004d7308 */ /* 0x000ea60000000800 */
[----:B------:R-:W-:Y:S01]  /*13340*/  HMMA.16816.F32.BF16 R64, R12, R26, R64 ;  /* 0x0000001a0c40723c */ /* 0x000fe20000041840 */
[----:B------:R-:W-:Y:S01]  /*13350*/  MUFU.EX2 R49, R49 ;  /* 0x0000003100317308 */ /* 0x000fe20000000800 */
[----:B------:R-:W-:-:S03]  /*13360*/  FADD.FTZ R16, R140, R28 ;  /* 0x0000001c8c107221 */ /* 0x000fc60000010000 */
[----:B------:R-:W3:Y:S03]  /*13370*/  MUFU.EX2 R51, R51 ;  /* 0x0000003300337308 */ /* 0x000ee60000000800 */
[----:B------:R-:W-:Y:S01]  /*13380*/  HMMA.16816.F32.BF16 R68, R12, R20, R68 ;  /* 0x000000140c44723c */ /* 0x000fe20000041844 */
[----:B------:R-:W-:-:S07]  /*13390*/  FADD.FTZ R17, R155, R31 ;  /* 0x0000001f9b117221 */ /* 0x000fce0000010000 */
[----:B------:R-:W-:Y:S01]  /*133a0*/  HMMA.16816.F32.BF16 R60, R12, R22, R60 ;  /* 0x000000160c3c723c */ /* 0x000fe2000004183c */
[----:B------:R-:W-:Y:S02]  /*133b0*/  PRMT R12, R11, 0x5410, R9 ;  /* 0x000054100b0c7816 */ /* 0x000fe40000000009 */
[----:B------:R-:W-:Y:S01]  /*133c0*/  PRMT R11, R3, 0x5410, R10 ;  /* 0x00005410030b7816 */ /* 0x000fe2000000000a */
[----:B------:R-:W-:Y:S01]  /*133d0*/  FADD.FTZ R3, R153, R18 ;  /* 0x0000001299037221 */ /* 0x000fe20000010000 */
[----:B------:R-:W-:Y:S01]  /*133e0*/  FADD.FTZ R9, R141, R16 ;  /* 0x000000108d097221 */ /* 0x000fe20000010000 */
[----:B------:R-:W-:Y:S02]  /*133f0*/  HSET2.LE.AND R2, R2, R0, PT ;  /* 0x0000000002027233 */ /* 0x000fe40003803000 */
[----:B------:R-:W-:Y:S01]  /*13400*/  HMMA.16816.F32.BF16 R40, R4, R24, R40 ;  /* 0x000000180428723c */ /* 0x000fe20000041828 */
[----:B------:R-:W-:Y:S01]  /*13410*/  FADD.FTZ R24, R154, R3 ;  /* 0x000000039a187221 */ /* 0x000fe20000010000 */
[----:B-1----:R-:W-:Y:S01]  /*13420*/  F2FP.BF16.F32.PACK_AB R3, R76, R72 ;  /* 0x000000484c03723e */ /* 0x002fe200000010ff */
[----:B------:R-:W-:Y:S01]  /*13430*/  FADD.FTZ R8, R136, R17 ;  /* 0x0000001188087221 */ /* 0x000fe20000010000 */
[----:B------:R-:W-:-:S02]  /*13440*/  FADD.FTZ R15, R138, R9 ;  /* 0x000000098a0f7221 */ /* 0x000fc40000010000 */
[----:B------:R-:W-:Y:S01]  /*13450*/  LOP3.LUT R138, R3, R2, RZ, 0xc0, !PT ;  /* 0x00000002038a7212 */ /* 0x000fe200078ec0ff */
[----:B------:R-:W-:Y:S01]  /*13460*/  FADD.FTZ R13, R137, R8 ;  /* 0x00000008890d7221 */ /* 0x000fe20000010000 */
[--C-:B------:R-:W-:Y:S02]  /*13470*/  HSET2.LE.AND R2, R11, R0.reuse, PT ;  /* 0x000000000b027233 */ /* 0x100fe40003803000 */
[----:B------:R-:W-:Y:S02]  /*13480*/  HSET2.LE.AND R3, R12, R0, PT ;  /* 0x000000000c037233 */ /* 0x000fe40003803000 */
[----:B--2---:R-:W-:Y:S02]  /*13490*/  F2FP.BF16.F32.PACK_AB R9, R77, R75 ;  /* 0x0000004b4d09723e */ /* 0x004fe400000010ff */
[----:B---3--:R-:W-:Y:S01]  /*134a0*/  F2FP.BF16.F32.PACK_AB R8, R51, R49 ;  /* 0x000000313308723e */ /* 0x008fe200000010ff */
[----:B------:R-:W-:Y:S01]  /*134b0*/  FADD.FTZ R19, R236, R32 ;  /* 0x00000020ec137221 */ /* 0x000fe20000010000 */
[----:B------:R-:W-:Y:S01]  /*134c0*/  LOP3.LUT R137, R9, R2, RZ, 0xc0, !PT ;  /* 0x0000000209897212 */ /* 0x000fe200078ec0ff */
[----:B------:R-:W-:Y:S01]  /*134d0*/  MUFU.EX2 R78, R78 ;  /* 0x0000004e004e7308 */ /* 0x000fe20000000800 */
[----:B------:R-:W-:-:S02]  /*134e0*/  LOP3.LUT R136, R8, R3, RZ, 0xc0, !PT ;  /* 0x0000000308887212 */ /* 0x000fc400078ec0ff */
[C---:B------:R-:W-:Y:S01]  /*134f0*/  LOP3.LUT R2, R48.reuse, 0xffff, RZ, 0xc0, !PT ;  /* 0x0000ffff30027812 */ /* 0x040fe200078ec0ff */
[----:B------:R-:W1:Y:S01]  /*13500*/  MUFU.EX2 R79, R79 ;  /* 0x0000004f004f7308 */ /* 0x000e620000000800 */
[----:B------:R-:W-:Y:S01]  /*13510*/  PRMT R3, R48, 0x7632, R3 ;  /* 0x0000763230037816 */ /* 0x000fe20000000003 */
[----:B------:R-:W-:Y:S01]  /*13520*/  HMMA.16816.F32.BF16 R52, R4, R20, R52 ;  /* 0x000000140434723c */ /* 0x000fe20000041834 */
[----:B------:R-:W-:Y:S01]  /*13530*/  FADD.FTZ R10, R146, R19 ;  /* 0x00000013920a7221 */ /* 0x000fe20000010000 */
[----:B------:R-:W-:Y:S01]  /*13540*/  MUFU.EX2 R89, R89 ;  /* 0x0000005900597308 */ /* 0x000fe20000000800 */
[----:B------:R-:W-:-:S05]  /*13550*/  LOP3.LUT R3, R3, 0xff, RZ, 0xc0, !PT ;  /* 0x000000ff03037812 */ /* 0x000fca00078ec0ff */
[----:B------:R-:W-:Y:S01]  /*13560*/  HMMA.16816.F32.BF16 R36, R4, R26, R36 ;  /* 0x0000001a0424723c */ /* 0x000fe20000041824 */
[----:B------:R-:W2:Y:S01]  /*13570*/  MUFU.EX2 R92, R92 ;  /* 0x0000005c005c7308 */ /* 0x000ea20000000800 */
[----:B------:R-:W-:Y:S01]  /*13580*/  FADD.FTZ R14, R151, R10 ;  /* 0x0000000a970e7221 */ /* 0x000fe20000010000 */
[----:B------:R-:W-:Y:S01]  /*13590*/  LOP3.LUT R10, R90, 0xff00ff, RZ, 0xc0, !PT ;  /* 0x00ff00ff5a0a7812 */ /* 0x000fe200078ec0ff */
[----:B------:R-:W-:-:S04]  /*135a0*/  IMAD.MOV.U32 R236, RZ, RZ, R215 ;  /* 0x000000ffffec7224 */ /* 0x000fc800078e00d7 */
[----:B------:R-:W-:Y:S01]  /*135b0*/  HMMA.16816.F32.BF16 R20, R4, R22, R44 ;  /* 0x000000160414723c */ /* 0x000fe2000004182c */
[----:B------:R-:W-:Y:S01]  /*135c0*/  LOP3.LUT R5, R113, 0xff, RZ, 0xc0, !PT ;  /* 0x000000ff71057812 */ /* 0x000fe200078ec0ff */
[----:B------:R-:W-:Y:S01]  /*135d0*/  IMAD.MOV.U32 R227, RZ, RZ, R163 ;  /* 0x000000ffffe37224 */ /* 0x000fe200078e00a3 */
[----:B------:R-:W-:Y:S01]  /*135e0*/  SHF.R.U32.HI R4, RZ, 0x8, R2 ;  /* 0x00000008ff047819 */ /* 0x000fe20000011602 */
[----:B------:R-:W-:Y:S01]  /*135f0*/  MUFU.EX2 R91, R91 ;  /* 0x0000005b005b7308 */ /* 0x000fe20000000800 */
[----:B------:R-:W-:-:S03]  /*13600*/  SHF.R.U32.HI R2, RZ, 0x18, R48 ;  /* 0x00000018ff027819 */ /* 0x000fc60000011630 */
[----:B------:R-:W3:Y:S01]  /*13610*/  MUFU.EX2 R95, R95 ;  /* 0x0000005f005f7308 */ /* 0x000ee20000000800 */
[----:B------:R-:W-:Y:S01]  /*13620*/  PRMT R7, R5, 0x5410, R114 ;  /* 0x0000541005077816 */ /* 0x000fe20000000072 */
[----:B------:R-:W-:Y:S01]  /*13630*/  IMAD.MOV.U32 R231, RZ, RZ, R161 ;  /* 0x000000ffffe77224 */ /* 0x000fe200078e00a1 */
[----:B------:R-:W-:Y:S01]  /*13640*/  LOP3.LUT R6, R48, 0xff, RZ, 0xc0, !PT ;  /* 0x000000ff30067812 */ /* 0x000fe200078ec0ff */
[----:B------:R-:W-:Y:S01]  /*13650*/  MUFU.EX2 R86, R86 ;  /* 0x0000005600567308 */ /* 0x000fe20000000800 */
[----:B------:R-:W-:Y:S01]  /*13660*/  PRMT R2, R3, 0x5410, R2 ;  /* 0x0000541003027816 */ /* 0x000fe20000000002 */
[----:B------:R-:W-:Y:S01]  /*13670*/  IMAD.MOV.U32 R229, RZ, RZ, R162 ;  /* 0x000000ffffe57224 */ /* 0x000fe200078e00a2 */
[----:B------:R-:W-:Y:S01]  /*13680*/  MOV R215, R224 ;  /* 0x000000e000d77202 */ /* 0x000fe20000000f00 */
[----:B------:R-:W-:Y:S01]  /*13690*/  IMAD.MOV.U32 R224, RZ, RZ, R226 ;  /* 0x000000ffffe07224 */ /* 0x000fe200078e00e2 */
[--C-:B------:R-:W-:Y:S01]  /*136a0*/  HSET2.LE.AND R10, R10, R0.reuse, PT ;  /* 0x000000000a0a7233 */ /* 0x100fe20003803000 */
[----:B------:R-:W-:Y:S01]  /*136b0*/  IMAD.MOV.U32 R226, RZ, RZ, R228 ;  /* 0x000000ffffe27224 */ /* 0x000fe200078e00e4 */
[----:B------:R-:W-:Y:S01]  /*136c0*/  MUFU.EX2 R88, R88 ;  /* 0x0000005800587308 */ /* 0x000fe20000000800 */
[----:B------:R-:W-:Y:S01]  /*136d0*/  PRMT R6, R6, 0x5410, R4 ;  /* 0x0000541006067816 */ /* 0x000fe20000000004 */
[----:B------:R-:W-:Y:S01]  /*136e0*/  IMAD.MOV.U32 R228, RZ, RZ, R233 ;  /* 0x000000ffffe47224 */ /* 0x000fe200078e00e9 */
[----:B------:R-:W-:Y:S01]  /*136f0*/  LOP3.LUT R5, R112, 0xff00ff, RZ, 0xc0, !PT ;  /* 0x00ff00ff70057812 */ /* 0x000fe200078ec0ff */
[----:B------:R-:W-:Y:S01]  /*13700*/  MUFU.EX2 R93, R93 ;  /* 0x0000005d005d7308 */ /* 0x000fe20000000800 */
[--C-:B------:R-:W-:Y:S01]  /*13710*/  HSET2.LE.AND R3, R7, R0.reuse, PT ;  /* 0x0000000007037233 */ /* 0x100fe20003803000 */
[----:B------:R-:W-:Y:S01]  /*13720*/  IMAD.MOV.U32 R233, RZ, RZ, R217 ;  /* 0x000000ffffe97224 */ /* 0x000fe200078e00d9 */
[----:B-1----:R-:W-:Y:S01]  /*13730*/  F2FP.BF16.F32.PACK_AB R11, R79, R78 ;  /* 0x0000004e4f0b723e */ /* 0x002fe200000010ff */
[----:B------:R-:W1:Y:S01]  /*13740*/  MUFU.EX2 R94, R94 ;  /* 0x0000005e005e7308 */ /* 0x000e620000000800 */
[--C-:B------:R-:W-:Y:S01]  /*13750*/  HSET2.LE.AND R7, R2, R0.reuse, PT ;  /* 0x0000000002077233 */ /* 0x100fe20003803000 */
[----:B------:R-:W-:Y:S01]  /*13760*/  FADD.FTZ R2, R227, R24 ;  /* 0x00000018e3027221 */ /* 0x000fe20000010000 */
[----:B------:R-:W-:Y:S01]  /*13770*/  IMAD.MOV.U32 R217, RZ, RZ, R158 ;  /* 0x000000ffffd97224 */ /* 0x000fe200078e009e */
[--C-:B------:R-:W-:Y:S01]  /*13780*/  HSET2.LE.AND R5, R5, R0.reuse, PT ;  /* 0x0000000005057233 */ /* 0x100fe20003803000 */
[----:B------:R-:W-:Y:S01]  /*13790*/  IMAD.MOV.U32 R158, RZ, RZ, R139 ;  /* 0x000000ffff9e7224 */ /* 0x000fe200078e008b */
[----:B------:R-:W-:Y:S01]  /*137a0*/  LOP3.LUT R139, R11, R10, RZ, 0xc0, !PT ;  /* 0x0000000a0b8b7212 */ /* 0x000fe200078ec0ff */
[----:B------:R-:W-:Y:S01]  /*137b0*/  IMAD.MOV.U32 R232, RZ, RZ, R160 ;  /* 0x000000ffffe87224 */ /* 0x000fe200078e00a0 */
[----:B------:R-:W-:Y:S01]  /*137c0*/  HSET2.LE.AND R6, R6, R0, PT ;  /* 0x0000000006067233 */ /* 0x000fe20003803000 */
[----:B------:R-:W-:Y:S01]  /*137d0*/  FADD.FTZ R0, R229, R14 ;  /* 0x0000000ee5007221 */ /* 0x000fe20000010000 */
[----:B------:R-:W-:Y:S01]  /*137e0*/  FADD.FTZ R10, R231, R2 ;  /* 0x00000002e70a7221 */ /* 0x000fe20000010000 */
[----:B--2---:R-:W-:Y:S01]  /*137f0*/  F2FP.BF16.F32.PACK_AB R2, R92, R89 ;  /* 0x000000595c02723e */ /* 0x004fe200000010ff */
[----:B------:R-:W-:Y:S01]  /*13800*/  FADD.FTZ R4, R144, R13 ;  /* 0x0000000d90047221 */ /* 0x000fe20000010000 */
[----:B------:R-:W-:-:S02]  /*13810*/  IMAD.MOV.U32 R229, RZ, RZ, R238 ;  /* 0x000000ffffe57224 */ /* 0x000fc400078e00ee */
[----:B------:R-:W-:Y:S01]  /*13820*/  FADD.FTZ R8, R150, R15 ;  /* 0x0000000f96087221 */ /* 0x000fe20000010000 */
[----:B------:R-:W-:Y:S02]  /*13830*/  IMAD.MOV.U32 R227, RZ, RZ, R236 ;  /* 0x000000ffffe37224 */ /* 0x000fe400078e00ec */
[----:B------:R-:W-:Y:S01]  /*13840*/  FADD.FTZ R9, R232, R0 ;  /* 0x00000000e8097221 */ /* 0x000fe20000010000 */
[----:B------:R-:W-:Y:S01]  /*13850*/  IMAD.MOV.U32 R231, RZ, RZ, R239 ;  /* 0x000000ffffe77224 */ /* 0x000fe200078e00ef */
[----:B------:R-:W-:Y:S01]  /*13860*/  MOV R238, R164 ;  /* 0x000000a400ee7202 */ /* 0x000fe20000000f00 */
[----:B------:R-:W-:Y:S01]  /*13870*/  IMAD.MOV.U32 R232, RZ, RZ, R211 ;  /* 0x000000ffffe87224 */ /* 0x000fe200078e00d3 */
[----:B------:R-:W-:Y:S01]  /*13880*/  LOP3.LUT R150, R2, R3, RZ, 0xc0, !PT ;  /* 0x0000000302967212 */ /* 0x000fe200078ec0ff */
[----:B------:R-:W-:Y:S02]  /*13890*/  IMAD.MOV.U32 R236, RZ, RZ, R214 ;  /* 0x000000ffffec7224 */ /* 0x000fe400078e00d6 */
[----:B------:R-:W-:Y:S01]  /*138a0*/  FADD.FTZ R11, R149, R4 ;  /* 0x00000004950b7221 */ /* 0x000fe20000010000 */
[----:B---3--:R-:W-:Y:S01]  /*138b0*/  F2FP.BF16.F32.PACK_AB R2, R95, R91 ;  /* 0x0000005b5f02723e */ /* 0x008fe200000010ff */
[----:B------:R-:W-:Y:S01]  /*138c0*/  IMAD.MOV.U32 R222, RZ, RZ, R229 ;  /* 0x000000ffffde7224 */ /* 0x000fe200078e00e5 */
[----:B-1----:R-:W-:Y:S01]  /*138d0*/  F2FP.BF16.F32.PACK_AB R0, R94, R93 ;  /* 0x0000005d5e00723e */ /* 0x002fe200000010ff */
[----:B------:R-:W-:Y:S01]  /*138e0*/  IMAD.MOV.U32 R239, RZ, RZ, R165 ;  /* 0x000000ffffef7224 */ /* 0x000fe200078e00a5 */
[----:B------:R-:W-:Y:S01]  /*138f0*/  F2FP.BF16.F32.PACK_AB R4, R88, R86 ;  /* 0x000000565804723e */ /* 0x000fe200000010ff */
[----:B------:R-:W-:Y:S01]  /*13900*/  IMAD.MOV.U32 R225, RZ, RZ, R231 ;  /* 0x000000ffffe17224 */ /* 0x000fe200078e00e7 */
[----:B------:R-:W-:Y:S01]  /*13910*/  ISETP.GT.AND P0, PT, R119, R227, PT ;  /* 0x000000e37700720c */ /* 0x000fe20003f04270 */
[----:B------:R-:W-:-:S02]  /*13920*/  IMAD.MOV.U32 R211, RZ, RZ, R166 ;  /* 0x000000ffffd37224 */ /* 0x000fc400078e00a6 */
[----:B------:R-:W-:Y:S01]  /*13930*/  FADD.FTZ R8, R148, R8 ;  /* 0x0000000894087221 */ /* 0x000fe20000010000 */
[----:B------:R-:W-:Y:S01]  /*13940*/  IMAD.MOV.U32 R214, RZ, RZ, R167 ;  /* 0x000000ffffd67224 */ /* 0x000fe200078e00a7 */
[----:B------:R-:W-:Y:S01]  /*13950*/  LOP3.LUT R149, R2, R7, RZ, 0xc0, !PT ;  /* 0x0000000702957212 */ /* 0x000fe200078ec0ff */
[----:B------:R-:W-:Y:S02]  /*13960*/  IMAD.MOV.U32 R230, RZ, RZ, R232 ;  /* 0x000000ffffe67224 */ /* 0x000fe400078e00e8 */
[----:B------:R-:W-:Y:S01]  /*13970*/  FADD.FTZ R3, R222, R11 ;  /* 0x0000000bde037221 */ /* 0x000fe20000010000 */
[----:B------:R-:W-:Y:S02]  /*13980*/  IMAD.MOV.U32 R227, RZ, RZ, R236 ;  /* 0x000000ffffe37224 */ /* 0x000fe400078e00ec */
[----:B------:R-:W-:Y:S01]  /*13990*/  FADD.FTZ R2, R225, R10 ;  /* 0x0000000ae1027221 */ /* 0x000fe20000010000 */
[----:B------:R-:W-:Y:S01]  /*139a0*/  IMAD.MOV.U32 R229, RZ, RZ, R238 ;  /* 0x000000ffffe57224 */ /* 0x000fe200078e00ee */
[----:B------:R-:W-:Y:S01]  /*139b0*/  LOP3.LUT R151, R0, R5, RZ, 0xc0, !PT ;  /* 0x0000000500977212 */ /* 0x000fe200078ec0ff */
[----:B------:R-:W-:Y:S01]  /*139c0*/  IMAD.MOV.U32 R231, RZ, RZ, R239 ;  /* 0x000000ffffe77224 */ /* 0x000fe200078e00ef */
[----:B------:R-:W-:Y:S01]  /*139d0*/  LOP3.LUT R148, R4, R6, RZ, 0xc0, !PT ;  /* 0x0000000604947212 */ /* 0x000fe200078ec0ff */
[----:B------:R-:W-:-:S02]  /*139e0*/  IMAD.MOV.U32 R232, RZ, RZ, R211 ;  /* 0x000000ffffe87224 */ /* 0x000fc400078e00d3 */
[----:B------:R-:W-:Y:S01]  /*139f0*/  FADD.FTZ R0, R230, R9 ;  /* 0x00000009e6007221 */ /* 0x000fe20000010000 */
[----:B------:R-:W-:Y:S02]  /*13a00*/  IMAD.MOV.U32 R236, RZ, RZ, R214 ;  /* 0x000000ffffec7224 */ /* 0x000fe400078e00d6 */
[----:B------:R-:W-:Y:S01]  /*13a10*/  FADD.FTZ R4, R227, R8 ;  /* 0x00000008e3047221 */ /* 0x000fe20000010000 */
[----:B------:R-:W-:Y:S02]  /*13a20*/  IMAD.MOV.U32 R238, RZ, RZ, R215 ;  /* 0x000000ffffee7224 */ /* 0x000fe400078e00d7 */
[----:B------:R-:W-:Y:S01]  /*13a30*/  FADD.FTZ R6, R229, R3 ;  /* 0x00000003e5067221 */ /* 0x000fe20000010000 */
[----:B------:R-:W-:Y:S02]  /*13a40*/  IMAD.MOV.U32 R239, RZ, RZ, R224 ;  /* 0x000000ffffef7224 */ /* 0x000fe400078e00e0 */
[----:B------:R-:W-:Y:S01]  /*13a50*/  FADD.FTZ R5, R231, R2 ;  /* 0x00000002e7057221 */ /* 0x000fe20000010000 */
[----:B------:R-:W-:Y:S01]  /*13a60*/  IMAD.MOV.U32 R211, RZ, RZ, R226 ;  /* 0x000000ffffd37224 */ /* 0x000fe200078e00e2 */
[----:B------:R-:W-:Y:S01]  /*13a70*/  MOV R215, R233 ;  /* 0x000000e900d77202 */ /* 0x000fe20000000f00 */
[----:B------:R-:W-:-:S02]  /*13a80*/  IMAD.MOV.U32 R214, RZ, RZ, R228 ;  /* 0x000000ffffd67224 */ /* 0x000fc400078e00e4 */
[----:B------:R-:W-:Y:S01]  /*13a90*/  FADD.FTZ R3, R232, R0 ;  /* 0x00000000e8037221 */ /* 0x000fe20000010000 */
[----:B------:R-:W-:Y:S01]  /*13aa0*/  FADD.FTZ R4, R236, R4 ;  /* 0x00000004ec047221 */ /* 0x000fe20000010000 */
[----:B------:R-:W-:Y:S01]  /*13ab0*/  FADD.FTZ R2, R238, R6 ;  /* 0x00000006ee027221 */ /* 0x000fe20000010000 */
[----:B------:R-:W-:Y:S02]  /*13ac0*/  IMAD.MOV.U32 R224, RZ, RZ, R217 ;  /* 0x000000ffffe07224 */ /* 0x000fe400078e00d9 */
[----:B------:R-:W-:Y:S01]  /*13ad0*/  FADD.FTZ R0, R239, R5 ;  /* 0x00000005ef007221 */ /* 0x000fe20000010000 */
[----:B------:R-:W-:Y:S02]  /*13ae0*/  IMAD.MOV.U32 R226, RZ, RZ, R158 ;  /* 0x000000ffffe27224 */ /* 0x000fe400078e009e */
[----:B------:R-:W-:Y:S01]  /*13af0*/  FADD.FTZ R3, R211, R3 ;  /* 0x00000003d3037221 */ /* 0x000fe20000010000 */
[----:B------:R-:W-:Y:S02]  /*13b00*/  IMAD.MOV.U32 R228, RZ, RZ, R157 ;  /* 0x000000ffffe47224 */ /* 0x000fe400078e009d */
[----:B------:R-:W-:Y:S01]  /*13b10*/  FADD.FTZ R5, R214, R4 ;  /* 0x00000004d6057221 */ /* 0x000fe20000010000 */
[----:B------:R-:W-:Y:S01]  /*13b20*/  FADD.FTZ R2, R215, R2 ;  /* 0x00000002d7027221 */ /* 0x000fe20000010000 */
[----:B------:R-:W-:-:S02]  /*13b30*/  IMAD.MOV.U32 R233, RZ, RZ, R159 ;  /* 0x000000ffffe97224 */ /* 0x000fc400078e009f */
        /* <DEDUP_REMOVED lines=62> */
[----:B------:R-:W1:Y:S01]  /*13f20*/  LDSM.16.MT88.4 R160, [R192+0x5c00] ;  /* 0x005c0000c0a0783b */ /* 0x000e620000004200 */
[----:B------:R-:W-:Y:S01]  /*13f30*/  FADD.FTZ R0, R99, R0 ;  /* 0x0000000063007221 */ /* 0x000fe20000010000 */
[----:B------:R-:W-:Y:S01]  /*13f40*/  FADD.FTZ R4, R97, R4 ;  /* 0x0000000461047221 */ /* 0x000fe20000010000 */
[----:B------:R-:W-:Y:S01]  /*13f50*/  FADD.FTZ R3, R35, R3 ;  /* 0x0000000323037221 */ /* 0x000fe20000010000 */
[----:B------:R-:W2:Y:S01]  /*13f60*/  LDSM.16.MT88.4 R16, [R81+0x1c00] ;  /* 0x001c00005110783b */ /* 0x000ea20000004200 */
        /* <DEDUP_REMOVED lines=17> */
[----:B------:R-:W-:-:S02]  /*14080*/  FADD.FTZ R0, R79, R0 ;  /* 0x000000004f007221 */ /* 0x000fc40000010000 */
[----:B------:R3:W-:Y:S04]  /*14090*/  STL [R1+0x30], R4 ;  /* 0x0000300401007387 */ /* 0x0007e80000100800 */
[----:B------:R3:W-:Y:S04]  /*140a0*/  STL [R1+0x60], R3 ;  /* 0x0000600301007387 */ /* 0x0007e80000100800 */
[----:B------:R3:W-:Y:S04]  /*140b0*/  STL [R1+0x64], R2 ;  /* 0x0000640201007387 */ /* 0x0007e80000100800 */
[----:B------:R3:W-:Y:S04]  /*140c0*/  STL [R1+0x18], R119 ;  /* 0x0000187701007387 */ /* 0x0007e80000100800 */
[----:B------:R3:W-:Y:S01]  /*140d0*/  STL [R1+0x68], R0 ;  /* 0x0000680001007387 */ /* 0x0007e20000100800 */
[----:B-1----:R-:W-:Y:S01]  /*140e0*/  HMMA.16816.F32.BF16 R152, R136, R160, R56 ;  /* 0x000000a08898723c */ /* 0x002fe20000041838 */
[----:B------:R-:W-:-:S07]  /*140f0*/  @P0 VIADD R205, R200, 0xfffffffd ;  /* 0xfffffffdc8cd0836 */ /* 0x000fce0000000000 */
[----:B------:R-:W-:Y:S08]  /*14100*/  HMMA.16816.F32.BF16 R144, R136, R162, R64 ;  /* 0x000000a28890723c */ /* 0x000ff00000041840 */
[----:B------:R-:W-:Y:S08]  /*14110*/  HMMA.16816.F32.BF16 R164, R148, R160, R40 ;  /* 0x000000a094a4723c */ /* 0x000ff00000041828 */
[----:B--2---:R-:W-:Y:S08]  /*14120*/  HMMA.16816.F32.BF16 R140, R136, R16, R68 ;  /* 0x00000010888c723c */ /* 0x004ff00000041844 */
[----:B------:R-:W-:Y:S01]  /*14130*/  HMMA.16816.F32.BF16 R160, R148, R162, R36 ;  /* 0x000000a294a0723c */ /* 0x000fe20000041824 */
[----:B------:R-:W-:-:S02]  /*14140*/  IMAD.MOV.U32 R36, RZ, RZ, R117 ;  /* 0x000000ffff247224 */ /* 0x000fc400078e0075 */
[----:B------:R-:W-:Y:S02]  /*14150*/  IMAD.MOV.U32 R39, RZ, RZ, R118 ;  /* 0x000000ffff277224 */ /* 0x000fe400078e0076 */
[----:B------:R-:W-:-:S03]  /*14160*/  IMAD.MOV.U32 R37, RZ, RZ, R115 ;  /* 0x000000ffff257224 */ /* 0x000fc600078e0073 */
[----:B------:R-:W-:Y:S01]  /*14170*/  HMMA.16816.F32.BF16 R156, R148, R16, R52 ;  /* 0x00000010949c723c */ /* 0x000fe20000041834 */
[----:B------:R-:W-:Y:S02]  /*14180*/  IMAD.MOV.U32 R38, RZ, RZ, R116 ;  /* 0x000000ffff267224 */ /* 0x000fe400078e0074 */
[----:B------:R-:W-:Y:S02]  /*14190*/  @P0 IMAD.MOV.U32 R36, RZ, RZ, R117 ;  /* 0x000000ffff240224 */ /* 0x000fe400078e0075 */
[----:B------:R-:W-:-:S03]  /*141a0*/  @P0 IMAD.MOV.U32 R39, RZ, RZ, R118 ;  /* 0x000000ffff270224 */ /* 0x000fc600078e0076 */
[----:B------:R-:W-:Y:S01]  /*141b0*/  HMMA.16816.F32.BF16 R136, R136, R18, R60 ;  /* 0x000000128888723c */ /* 0x000fe2000004183c */
[----:B------:R-:W-:Y:S02]  /*141c0*/  @P0 IMAD.MOV.U32 R37, RZ, RZ, R115 ;  /* 0x000000ffff250224 */ /* 0x000fe400078e0073 */
[----:B------:R-:W-:-:S05]  /*141d0*/  @P0 IMAD.MOV.U32 R38, RZ, RZ, R116 ;  /* 0x000000ffff260224 */ /* 0x000fca00078e0074 */
[----:B------:R-:W-:Y:S01]  /*141e0*/  HMMA.16816.F32.BF16 R148, R148, R18, R20 ;  /* 0x000000129494723c */ /* 0x000fe20000041814 */
[----:B------:R-:W-:-:S04]  /*141f0*/  NOP ;  /* 0x0000000000007918 */ /* 0x000fc80000000000 */
[----:B---3--:R-:W-:-:S15]  /*14200*/  @P0 BRA `(.L_x_552) ;  /* 0x0000000000080947 */ /* 0x008fde0003800000 */
.L_x_548:
[----:B------:R-:W2:Y:S02]  /*14210*/  LDL.LU R0, [R1+0x18] ;  /* 0x0000180001007983 */ /* 0x000ea40000300800 */
[----:B--2---:R-:W-:-:S07]  /*14220*/  IADD3 R205, PT, PT, R0, -0x1, RZ ;  /* 0xffffffff00cd7810 */ /* 0x004fce0007ffe0ff */
.L_x_552:
[----:B------:R-:W2:Y:S02]  /*14230*/  LDL R0, [R1+0x80] ;  /* 0x0000800001007983 */ /* 0x000ea40000100800 */
[----:B--2---:R-:W-:-:S13]  /*14240*/  ISETP.GE.AND P0, PT, R205, R0, PT ;  /* 0x00000000cd00720c */ /* 0x004fda0003f06270 */
[----:B------:R-:W-:Y:S05]  /*14250*/  @!P0 BRA `(.L_x_553) ;  /* 0x0000009000d48947 */ /* 0x000fea0003800000 */
[----:B------:R-:W2:Y:S04]  /*14260*/  LDL.64 R4, [R1+0x38] ;  /* 0x0000380001047983 */ /* 0x000ea80000100a00 */
[----:B------:R-:W3:Y:S01]  /*14270*/  LDL.64 R2, [R1+0x40] ;  /* 0x0000400001027983 */ /* 0x000ee20000100a00 */
[----:B------:R-:W1:Y:S01]  /*14280*/  S2R R6, SR_TID.X ;  /* 0x0000000000067919 */ /* 0x000e620000002100 */
[----:B------:R-:W-:Y:S01]  /*14290*/  IMAD.U32 R8, RZ, RZ, UR14 ;  /* 0x0000000eff087e24 */ /* 0x000fe2000f8e00ff */
[----:B------:R-:W-:Y:S01]  /*142a0*/  UIADD3 UR4, UPT, UPT, UR20, -0x61c88647, URZ ;  /* 0x9e3779b914047890 */ /* 0x000fe2000fffe0ff */
[----:B------:R-:W-:Y:S01]  /*142b0*/  MOV R10, UR14 ;  /* 0x0000000e000a7c02 */ /* 0x000fe20008000f00 */
[----:B------:R-:W4:Y:S01]  /*142c0*/  S2R R7, SR_TID.X ;  /* 0x0000000000077919 */ /* 0x000f220000002100 */
[----:B------:R-:W-:Y:S01]  /*142d0*/  UIADD3 UR9, UPT, UPT, UR20, 0x3c6ef372, URZ ;  /* 0x3c6ef37214097890 */ /* 0x000fe2000fffe0ff */
[----:B------:R-:W4:Y:S01]  /*142e0*/  LDCU UR10, c[0x0][0x440] ;  /* 0x00008800ff0a77ac */ /* 0x000f220008000800 */
[----:B------:R-:W-:Y:S01]  /*142f0*/  IMAD.MOV.U32 R133, RZ, RZ, R36 ;  /* 0x000000ffff857224 */ /* 0x000fe200078e0024 */
[----:B------:R-:W1:Y:S02]  /*14300*/  LDCU UR19, c[0x0][0x440] ;  /* 0x00008800ff1377ac */ /* 0x000e640008000800 */
[----:B-1----:R-:W-:-:S05]  /*14310*/  SHF.R.U32.HI R0, RZ, 0x5, R6 ;  /* 0x00000005ff007819 */ /* 0x002fca0000011606 */
[----:B------:R-:W-:-:S04]  /*14320*/  IMAD R8, R8, 0x8, R0 ;  /* 0x0000000808087824 */ /* 0x000fc800078e0200 */
[----:B------:R-:W-:-:S04]  /*14330*/  VIADD R8, R8, 0x4 ;  /* 0x0000000408087836 */ /* 0x000fc80000000000 */
[----:B------:R-:W-:Y:S01]  /*14340*/  IMAD.WIDE.U32 R8, R8, -0x326172a9, RZ ;  /* 0xcd9e8d5708087825 */ /* 0x000fe200078e00ff */
[----:B------:R-:W-:Y:S02]  /*14350*/  SHF.R.U32.HI R6, RZ, 0x5, R6 ;  /* 0x00000005ff067819 */ /* 0x000fe40000011606 */
[----:B------:R-:W-:-:S03]  /*14360*/  LOP3.LUT R0, R8, UR4, RZ, 0x3c, !PT ;  /* 0x0000000408007c12 */ /* 0x000fc6000f8e3cff */
[----:B------:R-:W1:Y:S01]  /*14370*/  LDC.64 R8, c[0x0][0x3c0] ;  /* 0x0000f000ff087b82 */ /* 0x000e620000000a00 */
[----:B------:R-:W-:-:S04]  /*14380*/  IMAD R10, R10, 0x8, R6 ;  /* 0x000000080a0a7824 */ /* 0x000fc800078e0206 */
[----:B------:R-:W-:-:S03]  /*14390*/  IMAD.WIDE.U32 R10, R10, -0x326172a9, RZ ;  /* 0xcd9e8d570a0a7825 */ /* 0x000fc600078e00ff */
[----:B------:R-:W-:Y:S01]  /*143a0*/  LOP3.LUT R6, R10, UR4, RZ, 0x3c, !PT ;  /* 0x000000040a067c12 */ /* 0x000fe2000f8e3cff */
[----:B------:R-:W-:Y:S01]  /*143b0*/  IMAD.MOV.U32 R135, RZ, RZ, R37 ;  /* 0x000000ffff877224 */ /* 0x000fe200078e0025 */
[----:B----4-:R-:W-:Y:S01]  /*143c0*/  LOP3.LUT P4, RZ, R7, 0x4, RZ, 0xc0, !PT ;  /* 0x0000000407ff7812 */ /* 0x010fe2000788c0ff */
[----:B------:R-:W-:Y:S01]  /*143d0*/  IMAD.MOV.U32 R134, RZ, RZ, R38 ;  /* 0x000000ffff867224 */ /* 0x000fe200078e0026 */
[----:B------:R-:W-:Y:S01]  /*143e0*/  MOV R132, R39 ;  /* 0x0000002700847202 */ /* 0x000fe20000000f00 */
[----:B------:R4:W-:Y:S01]  /*143f0*/  STL [R1+0xc], R6 ;  /* 0x00000c0601007387 */ /* 0x0009e20000100800 */
[C---:B-----5:R-:W-:Y:S01]  /*14400*/  VIADD R200, R197.reuse, 0x8 ;  /* 0x00000008c5c87836 */ /* 0x060fe20000000000 */
[C---:B------:R-:W-:Y:S01]  /*14410*/  IADD3 R199, PT, PT, R197.reuse, 0x40, RZ ;  /* 0x00000040c5c77810 */ /* 0x040fe20007ffe0ff */
[----:B------:R-:W-:Y:S01]  /*14420*/  VIADD R198, R197, 0x48 ;  /* 0x00000048c5c67836 */ /* 0x000fe20000000000 */
[----:B------:R4:W-:Y:S01]  /*14430*/  STL [R1+0x14], R0 ;  /* 0x0000140001007387 */ /* 0x0009e20000100800 */
[----:B------:R-:W1:Y:S03]  /*14440*/  LDCU UR4, c[0x0][0x45c] ;  /* 0x00008b80ff0477ac */ /* 0x000e660008000800 */
[----:B-1----:R1:W-:Y:S01]  /*14450*/  STL.64 [R1], R8 ;  /* 0x0000000801007387 */ /* 0x0023e20000100a00 */
[----:B----4-:R-:W-:Y:S01]  /*14460*/  IMAD.SHL.U32 R6, R7, 0x8, RZ ;  /* 0x0000000807067824 */ /* 0x010fe200078e00ff */
[----:B------:R-:W-:-:S04]  /*14470*/  MOV R0, 0x20 ;  /* 0x0000002000007802 */ /* 0x000fc80000000f00 */
[----:B------:R-:W-:Y:S02]  /*14480*/  LOP3.LUT R6, R6, 0x18, RZ, 0xc0, !PT ;  /* 0x0000001806067812 */ /* 0x000fe400078ec0ff */
[----:B------:R-:W-:Y:S02]  /*14490*/  SEL R0, R0, 0xffffffe0, !P4 ;  /* 0xffffffe000007807 */ /* 0x000fe40006000000 */
[----:B------:R-:W-:Y:S02]  /*144a0*/  ISETP.GE.AND P5, PT, R6, UR10, PT ;  /* 0x0000000a06007c0c */ /* 0x000fe4000bfa6270 */
[----:B------:R-:W-:Y:S01]  /*144b0*/  IADD3 R196, PT, PT, R195, R0, RZ ;  /* 0x00000000c3c47210 */ /* 0x000fe20007ffe0ff */
[----:B------:R-:W-:Y:S01]  /*144c0*/  IMAD.IADD R194, R193, 0x1, R0 ;  /* 0x00000001c1c27824 */ /* 0x000fe200078e0200 */
[----:B--2---:R-:W-:Y:S02]  /*144d0*/  LOP3.LUT R4, R5, UR9, RZ, 0x3c, !PT ;  /* 0x0000000905047c12 */ /* 0x004fe4000f8e3cff */
[----:B---3--:R-:W-:-:S03]  /*144e0*/  LOP3.LUT R2, R3, UR9, RZ, 0x3c, !PT ;  /* 0x0000000903027c12 */ /* 0x008fc6000f8e3cff */
[----:B------:R1:W-:Y:S04]  /*144f0*/  STL [R1+0x8], R4 ;  /* 0x0000080401007387 */ /* 0x0003e80000100800 */
[----:B------:R1:W-:Y:S01]  /*14500*/  STL [R1+0x10], R2 ;  /* 0x0000100201007387 */ /* 0x0003e20000100800 */
[----:B------:R-:W-:Y:S05]  /*14510*/  BRA `(.L_x_554) ;  /* 0x0000000000fc7947 */ /* 0x000fea0003800000 */
.L_x_556:
[----:B------:R-:W2:Y:S01]  /*14520*/  LDL R244, [R1+0x70] ;  /* 0x0000700001f47983 */ /* 0x000ea20000100800 */
[----:B------:R-:W-:Y:S01]  /*14530*/  @!P0 VIADD R7, R205, 0xffffffff ;  /* 0xffffffffcd078836 */ /* 0x000fe20000000000 */
[----:B------:R-:W1:Y:S01]  /*14540*/  @!P0 LDC.64 R10, c[0x0][0x3b8] ;  /* 0x0000ee00ff0a8b82 */ /* 0x000e620000000a00 */
[----:B------:R-:W-:Y:S01]  /*14550*/  ISETP.GE.AND P5, PT, R245, UR19, PT ;  /* 0x00000013f5007c0c */ /* 0x000fe2000bfa6270 */
[----:B------:R-:W3:Y:S01]  /*14560*/  LDL R34, [R1+0x6c] ;  /* 0x00006c0001227983 */ /* 0x000ee20000100800 */
[C---:B------:R-:W-:Y:S05]  /*14570*/  @!P0 VIADD R27, R205.reuse, 0xffffffff ;  /* 0xffffffffcd1b8836 */ /* 0x040fea0000000000 */
[----:B------:R-:W4:Y:S06]  /*14580*/  @!P0 LDC.64 R24, c[0x0][0x3b8] ;  /* 0x0000ee00ff188b82 */ /* 0x000f2c0000000a00 */
[----:B------:R-:W-:Y:S02]  /*14590*/  @!P5 VIADD R26, R205, 0xffffffff ;  /* 0xffffffffcd1ad836 */ /* 0x000fe40000000000 */
[----:B------:R-:W5:Y:S08]  /*145a0*/  @!P5 LDC.64 R32, c[0x0][0x3b8] ;  /* 0x0000ee00ff20db82 */ /* 0x000f700000000a00 */
[----:B------:R-:W4:Y:S01]  /*145b0*/  @!P0 LDC.64 R28, c[0x0][0x3b8] ;  /* 0x0000ee00ff1c8b82 */ /* 0x000f220000000a00 */
[C---:B-1----:R-:W-:Y:S04]  /*145c0*/  @!P0 IMAD.WIDE.U32 R8, R7.reuse, R10, RZ ;  /* 0x0000000a07088225 */ /* 0x042fe800078e00ff */
[C---:B------:R-:W-:Y:S01]  /*145d0*/  @!P0 IMAD R9, R7.reuse, R11, R9 ;  /* 0x0000000b07098224 */ /* 0x040fe200078e0209 */
[----:B------:R-:W-:Y:S04]  /*145e0*/  @!P0 SHF.L.U32 R30, R8, 0x7, RZ ;  /* 0x00000007081e8819 */ /* 0x000fe800000006ff */
[----:B------:R-:W-:Y:S02]  /*145f0*/  @!P0 LEA R30, P1, R10, R30, 0x5 ;  /* 0x0000001e0a1e8211 */ /* 0x000fe400078228ff */
[----:B------:R-:W-:Y:S01]  /*14600*/  @!P0 SHF.L.U64.HI R31, R8, 0x7, R9 ;  /* 0x00000007081f8819 */ /* 0x000fe20000010209 */
[----:B-----5:R-:W-:Y:S03]  /*14610*/  @!P5 IMAD.WIDE.U32 R22, R26, R32, RZ ;  /* 0x000000201a16d225 */ /* 0x020fe600078e00ff */
[----:B------:R-:W-:Y:S01]  /*14620*/  @!P0 LEA.HI.X R32, R10, R31, R11, 0x5, P1 ;  /* 0x0000001f0a208211 */ /* 0x000fe200008f2c0b */
[C---:B----4-:R-:W-:Y:S04]  /*14630*/  @!P0 IMAD.WIDE.U32 R10, R7.reuse, R24, RZ ;  /* 0x00000018070a8225 */ /* 0x050fe800078e00ff */
[----:B------:R-:W-:Y:S02]  /*14640*/  @!P0 IMAD R11, R7, R25, R11 ;  /* 0x00000019070b8224 */ /* 0x000fe400078e020b */
[----:B------:R-:W-:Y:S02]  /*14650*/  @!P0 IMAD.SHL.U32 R7, R10, 0x80, RZ ;  /* 0x000000800a078824 */ /* 0x000fe400078e00ff */
[----:B------:R-:W-:Y:S01]  /*14660*/  @!P5 IMAD R23, R26, R33, R23 ;  /* 0x000000211a17d224 */ /* 0x000fe200078e0217 */
[----:B------:R-:W-:Y:S01]  /*14670*/  @!P0 SHF.L.U64.HI R10, R10, 0x7, R11 ;  /* 0x000000070a0a8819 */ /* 0x000fe2000001020b */
[C---:B------:R-:W-:Y:S01]  /*14680*/  @!P0 IMAD.WIDE.U32 R8, R27.reuse, R28, RZ ;  /* 0x0000001c1b088225 */ /* 0x040fe200078e00ff */
[C---:B------:R-:W-:Y:S03]  /*14690*/  @!P0 LEA R7, P1, R24.reuse, R7, 0x6 ;  /* 0x0000000718078211 */ /* 0x040fe600078230ff */
[----:B------:R-:W-:Y:S01]  /*146a0*/  @!P0 IMAD R9, R27, R29, R9 ;  /* 0x0000001d1b098224 */ /* 0x000fe200078e0209 */
[----:B------:R-:W-:Y:S01]  /*146b0*/  @!P0 LEA.HI.X R24, R24, R10, R25, 0x6, P1 ;  /* 0x0000000a18188211 */ /* 0x000fe200008f3419 */
[----:B------:R-:W-:Y:S03]  /*146c0*/  @!P0 IMAD R29, R29, 0x60, RZ ;  /* 0x000000601d1d8824 */ /* 0x000fe600078e02ff */
[C---:B------:R-:W-:Y:S01]  /*146d0*/  @!P0 SHF.L.U64.HI R9, R8.reuse, 0x7, R9 ;  /* 0x0000000708098819 */ /* 0x040fe20000010209 */
[----:B------:R-:W-:Y:S04]  /*146e0*/  @!P0 IMAD.SHL.U32 R8, R8, 0x80, RZ ;  /* 0x0000008008088824 */ /* 0x000fe800078e00ff */
[----:B------:R-:W-:Y:S05]  /*146f0*/  @!P0 IMAD.WIDE.U32 R8, R28, 0x60, R8 ;  /* 0x000000601c088825 */ /* 0x000fea00078e0008 */
[----:B------:R-:W-:Y:S02]  /*14700*/  @!P0 IADD3 R9, PT, PT, R29, R9, RZ ;  /* 0x000000091d098210 */ /* 0x000fe40007ffe0ff */
[-C--:B--2---:R-:W-:Y:S02]  /*14710*/  @!P5 LEA R31, P3, R22, R244.reuse, 0x8 ;  /* 0x000000f4161fd211 */ /* 0x084fe400078640ff */
[----:B------:R-:W-:Y:S02]  /*14720*/  @!P0 LEA R26, P2, R30, R244, 0x1 ;  /* 0x000000f41e1a8211 */ /* 0x000fe400078408ff */
[----:B---3--:R-:W-:Y:S02]  /*14730*/  @!P5 LEA.HI.X R11, R22, R34, R23, 0x8, P3 ;  /* 0x00000022160bd211 */ /* 0x008fe400018f4417 */
[C---:B------:R-:W-:Y:S02]  /*14740*/  @!P0 LEA R22, P1, R7.reuse, R244, 0x1 ;  /* 0x000000f407168211 */ /* 0x040fe400078208ff */
[----:B------:R-:W-:Y:S02]  /*14750*/  @!P5 MOV R25, R11 ;  /* 0x0000000b0019d202 */ /* 0x000fe40000000f00 */
[-C--:B------:R-:W-:Y:S01]  /*14760*/  @!P0 LEA.HI.X R23, R7, R34.reuse, R24, 0x1, P1 ;  /* 0x0000002207178211 */ /* 0x080fe200008f0c18 */
[----:B------:R-:W-:Y:S01]  /*14770*/  @!P5 IMAD.MOV.U32 R24, RZ, RZ, R31 ;  /* 0x000000ffff18d224 */ /* 0x000fe200078e001f */
[----:B------:R-:W-:Y:S02]  /*14780*/  @!P0 LEA.HI.X R27, R30, R34, R32, 0x1, P2 ;  /* 0x000000221e1b8211 */ /* 0x000fe400010f0c20 */
[C---:B------:R-:W-:Y:S02]  /*14790*/  @!P0 LEA R10, P2, R8.reuse, R244, 0x1 ;  /* 0x000000f4080a8211 */ /* 0x040fe400078408ff */
        /* <DEDUP_REMOVED lines=23> */
.L_x_554:
[----:B------:R-:W1:Y:S01]  /*14910*/  LDL R14, [R1] ;  /* 0x00000000010e7983 */ /* 0x000e620000100800 */
[----:B------:R-:W-:Y:S04]  /*14920*/  DEPBAR.LE SB0, 0x0 ;  /* 0x000080000000791a */ /* 0x000fe80000000000 */
[----:B--2---:R-:W2:Y:S04]  /*14930*/  LDL R11, [R1+0x4] ;  /* 0x00000400010b7983 */ /* 0x004ea80000100800 */
[----:B------:R-:W3:Y:S04]  /*14940*/  LDL R13, [R1+0x78] ;  /* 0x00007800010d7983 */ /* 0x000ee80000100800 */
[----:B------:R-:W4:Y:S01]  /*14950*/  LDL R12, [R1+0x74] ;  /* 0x00007400010c7983 */ /* 0x000f220000100800 */
[----:B-----5:R-:W5:Y:S01]  /*14960*/  S2R R207, SR_TID.X ;  /* 0x0000000000cf7919 */ /* 0x020f620000002100 */
[----:B------:R-:W-:Y:S01]  /*14970*/  BAR.SYNC.DEFER_BLOCKING 0x0 ;  /* 0x0000000000007b1d */ /* 0x000fe20000010000 */
[C---:B-----5:R-:W-:Y:S02]  /*14980*/  IMAD.SHL.U32 R245, R207.reuse, 0x8, RZ ;  /* 0x00000008cff57824 */ /* 0x060fe400078e00ff */
[----:B------:R-:W-:Y:S03]  /*14990*/  IMAD.SHL.U32 R207, R207, 0x2, RZ ;  /* 0x00000002cfcf7824 */ /* 0x000fe600078e00ff */
[----:B------:R-:W-:Y:S02]  /*149a0*/  LOP3.LUT R245, R245, 0x18, RZ, 0xc0, !PT ;  /* 0x00000018f5f57812 */ /* 0x000fe400078ec0ff */
[----:B------:R-:W-:Y:S02]  /*149b0*/  LOP3.LUT R207, R207, 0x6, RZ, 0xc0, !PT ;  /* 0x00000006cfcf7812 */ /* 0x000fe400078ec0ff */
[----:B------:R-:W-:Y:S03]  /*149c0*/  ISETP.GE.AND P0, PT, R245, UR19, PT ;  /* 0x00000013f5007c0c */ /* 0x000fe6000bf06270 */
[----:B------:R-:W-:Y:S04]  /*149d0*/  STL [R1+0x7c], R207 ;  /* 0x00007ccf01007387 */ /* 0x000fe80000100800 */
[----:B------:R-:W5:Y:S01]  /*149e0*/  LDL R243, [R1+0x80] ;  /* 0x0000800001f37983 */ /* 0x000f620000100800 */
[C---:B-1----:R-:W-:Y:S04]  /*149f0*/  IMAD.WIDE.U32 R4, R205.reuse, R14, RZ ;  /* 0x0000000ecd047225 */ /* 0x042fe800078e00ff */
[----:B------:R-:W-:Y:S02]  /*14a00*/  IMAD.SHL.U32 R2, R4, 0x80, RZ ;  /* 0x0000008004027824 */ /* 0x000fe400078e00ff */
[----:B--2---:R-:W-:Y:S03]  /*14a10*/  IMAD R5, R205, R11, R5 ;  /* 0x0000000bcd057224 */ /* 0x004fe600078e0205 */
[-C--:B------:R-:W-:Y:S02]  /*14a20*/  @!P0 LEA R0, P2, R14, R2.reuse, 0x5 ;  /* 0x000000020e008211 */ /* 0x080fe400078428ff */
[----:B------:R-:W-:Y:S02]  /*14a30*/  SHF.L.U64.HI R3, R4, 0x7, R5 ;  /* 0x0000000704037819 */ /* 0x000fe40000010205 */
[C---:B------:R-:W-:Y:S02]  /*14a40*/  @!P0 LEA R4, P1, R14.reuse, R2, 0x6 ;  /* 0x000000020e048211 */ /* 0x040fe400078230ff */
[----:B------:R-:W-:Y:S02]  /*14a50*/  @!P0 LEA.HI.X R5, R14, R3, R11, 0x5, P2 ;  /* 0x000000030e058211 */ /* 0x000fe400010f2c0b */
[-C--:B---3--:R-:W-:Y:S02]  /*14a60*/  @!P0 LEA R8, P2, R0, R13.reuse, 0x1 ;  /* 0x0000000d00088211 */ /* 0x088fe400078408ff */
[----:B------:R-:W-:Y:S02]  /*14a70*/  @!P5 LEA R10, P3, R2, R13, 0x1 ;  /* 0x0000000d020ad211 */ /* 0x000fe400078608ff */
[-C--:B----4-:R-:W-:Y:S01]  /*14a80*/  @!P0 LEA.HI.X R9, R0, R12.reuse, R5, 0x1, P2 ;  /* 0x0000000c00098211 */ /* 0x090fe200010f0c05 */
        /* <DEDUP_REMOVED lines=14> */
[----:B------:R-:W-:Y:S04]  /*14b70*/  IMAD R0, R205, 0x80, R207 ;  /* 0x00000080cd007824 */ /* 0x000fe800078e02cf */
[C---:B------:R-:W-:Y:S01]  /*14b80*/  VIADD R3, R0.reuse, 0x51 ;  /* 0x0000005100037836 */ /* 0x040fe20000000000 */
[-C--:B------:R-:W-:Y:S01]  /*14b90*/  ISETP.GT.AND P6, PT, R197, R0.reuse, PT ;  /* 0x00000000c500720c */ /* 0x080fe20003fc4270 */
[----:B------:R-:W-:Y:S01]  /*14ba0*/  VIADD R2, R0, 0x58 ;  /* 0x0000005800027836 */ /* 0x000fe20000000000 */
[----:B------:R-:W-:Y:S01]  /*14bb0*/  @P0 STS.128 [R206+0x4800], RZ ;  /* 0x004800ffce000388 */ /* 0x000fe20000000c00 */
[-C--:B------:R-:W-:Y:S07]  /*14bc0*/  ISETP.GT.AND P2, PT, R200, R0.reuse, PT ;  /* 0x00000000c800720c */ /* 0x080fee0003f44270 */
        /* <DEDUP_REMOVED lines=39> */
[C---:B------:R-:W-:Y:S08]  /*14e40*/  HMMA.16816.F32.BF16 R40, R124.reuse, R48, RZ ;  /* 0x000000307c28723c */ /* 0x040ff000000418ff */
[-C--:B------:R-:W-:Y:S08]  /*14e50*/  HMMA.16816.F32.BF16 R44, R124, R50.reuse, RZ ;  /* 0x000000327c2c723c */ /* 0x080ff000000418ff */
        /* <DEDUP_REMOVED lines=23> */
[C---:B------:R-:W-:Y:S04]  /*14fd0*/  HMMA.16816.F32.BF16 R8, R180.reuse, R176, R8 ;  /* 0x000000b0b408723c */ /* 0x040fe80000041808 */
[C---:B------:R-:W-:Y:S02]  /*14fe0*/  VIADD R176, R0.reuse, 0x11 ;  /* 0x0000001100b07836 */ /* 0x040fe40000000000 */
[----:B------:R-:W-:Y:S02]  /*14ff0*/  VIADD R177, R0, 0x10 ;  /* 0x0000001000b17836 */ /* 0x000fe40000000000 */
[-C--:B------:R-:W-:Y:S03]  /*15000*/  HMMA.16816.F32.BF16 R12, R180, R178.reuse, R12 ;  /* 0x000000b2b40c723c */ /* 0x080fe6000004180c */
[----:B------:R-:W-:Y:S02]  /*15010*/  FSEL R242, R4, -INF , !P6 ;  /* 0xff80000004f27808 */ /* 0x000fe40007000000 */
[----:B------:R-:W-:Y:S02]  /*15020*/  FSEL R240, R6, -INF , !P2 ;  /* 0xff80000006f07808 */ /* 0x000fe40005000000 */
[CC--:B------:R-:W-:Y:S01]  /*15030*/  ISETP.GT.AND P6, PT, R199.reuse, R0.reuse, PT ;  /* 0x00000000c700720c */ /* 0x0c0fe20003fc4270 */
[C---:B------:R-:W-:Y:S04]  /*15040*/  HMMA.16816.F32.BF16 R16, R172.reuse, R178, R16 ;  /* 0x000000b2ac10723c */ /* 0x040fe80000041810 */
[----:B------:R-:W-:Y:S01]  /*15050*/  ISETP.GT.AND P2, PT, R198, R0, PT ;  /* 0x00000000c600720c */ /* 0x000fe20003f44270 */
[----:B------:R-:W-:Y:S01]  /*15060*/  VIADD R178, R0, 0x9 ;  /* 0x0000000900b27836 */ /* 0x000fe20000000000 */
[----:B------:R-:W-:Y:S01]  /*15070*/  FSEL R238, R8, -INF , !P6 ;  /* 0xff80000008ee7808 */ /* 0x000fe20007000000 */
[----:B------:R-:W-:Y:S01]  /*15080*/  VIADD R179, R0, 0x8 ;  /* 0x0000000800b37836 */ /* 0x000fe20000000000 */
[----:B------:R-:W-:Y:S01]  /*15090*/  FSEL R213, R10, -INF , !P2 ;  /* 0xff8000000ad57808 */ /* 0x000fe20005000000 */
[-C--:B------:R-:W-:Y:S03]  /*150a0*/  HMMA.16816.F32.BF16 R20, R172, R184.reuse, R20 ;  /* 0x000000b8ac14723c */ /* 0x080fe60000041814 */
[-C--:B------:R-:W-:Y:S02]  /*150b0*/  ISETP.GT.AND P6, PT, R199, R179.reuse, PT ;  /* 0x000000b3c700720c */ /* 0x080fe40003fc4270 */
[-C--:B------:R-:W-:Y:S02]  /*150c0*/  ISETP.GT.AND P2, PT, R198, R179.reuse, PT ;  /* 0x000000b3c600720c */ /* 0x080fe40003f44270 */
[----:B------:R-:W-:Y:S01]  /*150d0*/  FSEL R207, R12, -INF , !P6 ;  /* 0xff8000000ccf7808 */ /* 0x000fe20007000000 */
[C---:B------:R-:W-:Y:S04]  /*150e0*/  HMMA.16816.F32.BF16 R24, R180.reuse, R184, R24 ;  /* 0x000000b8b418723c */ /* 0x040fe80000041818 */
[C---:B------:R-:W-:Y:S01]  /*150f0*/  ISETP.GT.AND P6, PT, R197.reuse, R179, PT ;  /* 0x000000b3c500720c */ /* 0x040fe20003fc4270 */
[----:B------:R-:W-:Y:S01]  /*15100*/  VIADD R184, R0, 0x1 ;  /* 0x0000000100b87836 */ /* 0x000fe20000000000 */
[----:B------:R-:W-:Y:S01]  /*15110*/  FSEL R227, R14, -INF , !P2 ;  /* 0xff8000000ee37808 */ /* 0x000fe20005000000 */
[----:B------:R-:W-:Y:S01]  /*15120*/  VIADD R14, R0, 0x39 ;  /* 0x00000039000e7836 */ /* 0x000fe20000000000 */
[----:B------:R-:W-:Y:S01]  /*15130*/  FSEL R236, R16, -INF , !P6 ;  /* 0xff80000010ec7808 */ /* 0x000fe20007000000 */
[-C--:B------:R-:W-:Y:S03]  /*15140*/  HMMA.16816.F32.BF16 R28, R180, R186.reuse, R28 ;  /* 0x000000bab41c723c */ /* 0x080fe6000004181c */
[-C--:B------:R-:W-:Y:S01]  /*15150*/  ISETP.GT.AND P3, PT, R197, R184.reuse, PT ;  /* 0x000000b8c500720c */ /* 0x080fe20003f64270 */
[----:B------:R-:W-:Y:S01]  /*15160*/  VIADD R16, R0, 0x31 ;  /* 0x0000003100107836 */ /* 0x000fe20000000000 */
[-C--:B------:R-:W-:Y:S01]  /*15170*/  ISETP.GT.AND P1, PT, R200, R184.reuse, PT ;  /* 0x000000b8c800720c */ /* 0x080fe20003f24270 */
[----:B------:R-:W-:Y:S01]  /*15180*/  VIADD R12, R0, 0x41 ;  /* 0x00000041000c7836 */ /* 0x000fe20000000000 */
[----:B------:R-:W-:Y:S01]  /*15190*/  FSEL R241, R5, -INF , !P3 ;  /* 0xff80000005f17808 */ /* 0x000fe20005800000 */
[C---:B------:R-:W-:Y:S04]  /*151a0*/  HMMA.16816.F32.BF16 R32, R172.reuse, R186, R32 ;  /* 0x000000baac20723c */ /* 0x040fe80000041820 */
[----:B------:R-:W-:Y:S02]  /*151b0*/  FSEL R239, R7, -INF , !P1 ;  /* 0xff80000007ef7808 */ /* 0x000fe40004800000 */
[-C--:B------:R-:W-:Y:S01]  /*151c0*/  ISETP.GT.AND P3, PT, R199, R184.reuse, PT ;  /* 0x000000b8c700720c */ /* 0x080fe20003f64270 */
[----:B------:R-:W2:Y:S01]  /*151d0*/  LDSM.16.M88.4 R4, [R194+0x3000] ;  /* 0x00300000c204783b */ /* 0x000ea20000000200 */
[C---:B------:R-:W-:Y:S01]  /*151e0*/  ISETP.GT.AND P1, PT, R198.reuse, R184, PT ;  /* 0x000000b8c600720c */ /* 0x040fe20003f24270 */
[-C--:B----4-:R-:W-:Y:S03]  /*151f0*/  HMMA.16816.F32.BF16 R36, R172, R188.reuse, R36 ;  /* 0x000000bcac24723c */ /* 0x090fe60000041824 */
[----:B------:R-:W-:Y:S02]  /*15200*/  FSEL R237, R9, -INF , !P3 ;  /* 0xff80000009ed7808 */ /* 0x000fe40005800000 */
[----:B------:R-:W-:Y:S02]  /*15210*/  FSEL R214, R11, -INF , !P1 ;  /* 0xff8000000bd67808 */ /* 0x000fe40004800000 */
[-C--:B------:R-:W-:Y:S01]  /*15220*/  ISETP.GT.AND P1, PT, R198, R178.reuse, PT ;  /* 0x000000b2c600720c */ /* 0x080fe20003f24270 */
[----:B------:R-:W3:Y:S01]  /*15230*/  LDSM.16.M88.4 R8, [R194+0x3400] ;  /* 0x00340000c208783b */ /* 0x000ee20000000200 */
[-C--:B------:R-:W-:Y:S01]  /*15240*/  ISETP.GT.AND P3, PT, R199, R178.reuse, PT ;  /* 0x000000b2c700720c */ /* 0x080fe20003f64270 */
[C---:B------:R-:W-:Y:S04]  /*15250*/  HMMA.16816.F32.BF16 R40, R180.reuse, R188, R40 ;  /* 0x000000bcb428723c */ /* 0x040fe80000041828 */
[----:B------:R-:W-:Y:S01]  /*15260*/  FSEL R226, R15, -INF , !P1 ;  /* 0xff8000000fe27808 */ /* 0x000fe20004800000 */
[----:B------:R-:W-:Y:S01]  /*15270*/  VIADD R15, R0, 0x38 ;  /* 0x00000038000f7836 */ /* 0x000fe20000000000 */
[----:B------:R-:W-:Y:S02]  /*15280*/  ISETP.GT.AND P1, PT, R200, R178, PT ;  /* 0x000000b2c800720c */ /* 0x000fe40003f24270 */
[----:B------:R-:W-:Y:S01]  /*15290*/  FSEL R210, R13, -INF , !P3 ;  /* 0xff8000000dd27808 */ /* 0x000fe20005800000 */
[-C--:B------:R-:W-:Y:S03]  /*152a0*/  HMMA.16816.F32.BF16 R44, R180, R190.reuse, R44 ;  /* 0x000000beb42c723c */ /* 0x080fe6000004182c */
[----:B------:R-:W-:Y:S01]  /*152b0*/  FSEL R233, R19, -INF , !P1 ;  /* 0xff80000013e97808 */ /* 0x000fe20004800000 */
[----:B------:R-:W-:Y:S01]  /*152c0*/  VIADD R19, R0, 0x28 ;  /* 0x0000002800137836 */ /* 0x000fe20000000000 */
[----:B------:R-:W-:Y:S01]  /*152d0*/  ISETP.GT.AND P1, PT, R200, R176, PT ;  /* 0x000000b0c800720c */ /* 0x000fe20003f24270 */
[----:B------:R-:W-:Y:S01]  /*152e0*/  VIADD R13, R0, 0x40 ;  /* 0x00000040000d7836 */ /* 0x000fe20000000000 */
[----:B------:R-:W-:Y:S01]  /*152f0*/  ISETP.GT.AND P3, PT, R197, R178, PT ;  /* 0x000000b2c500720c */ /* 0x000fe20003f64270 */
[C---:B------:R-:W-:Y:S04]  /*15300*/  HMMA.16816.F32.BF16 R48, R172.reuse, R190, R48 ;  /* 0x000000beac30723c */ /* 0x040fe80000041830 */
[----:B------:R-:W-:Y:S02]  /*15310*/  FSEL R229, R23, -INF , !P1 ;  /* 0xff80000017e57808 */ /* 0x000fe40004800000 */
[-C--:B------:R-:W-:Y:S02]  /*15320*/  ISETP.GT.AND P1, PT, R198, R176.reuse, PT ;  /* 0x000000b0c600720c */ /* 0x080fe40003f24270 */
[----:B------:R-:W-:Y:S01]  /*15330*/  ISETP.GT.AND P6, PT, R197, R177, PT ;  /* 0x000000b1c500720c */ /* 0x000fe20003fc4270 */
[-C--:B-1----:R-:W-:Y:S03]  /*15340*/  HMMA.16816.F32.BF16 R52, R172, R168.reuse, R52 ;  /* 0x000000a8ac34723c */ /* 0x082fe60000041834 */
[----:B------:R-:W-:Y:S02]  /*15350*/  FSEL R225, R27, -INF , !P1 ;  /* 0xff8000001be17808 */ /* 0x000fe40004800000 */
[----:B------:R-:W-:Y:S02]  /*15360*/  ISETP.GT.AND P2, PT, R200, R179, PT ;  /* 0x000000b3c800720c */ /* 0x000fe40003f44270 */
[----:B------:R-:W-:Y:S01]  /*15370*/  FSEL R235, R17, -INF , !P3 ;  /* 0xff80000011eb7808 */ /* 0x000fe20005800000 */
[C---:B------:R-:W-:Y:S04]  /*15380*/  HMMA.16816.F32.BF16 R56, R180.reuse, R168, R56 ;  /* 0x000000a8b438723c */ /* 0x040fe80000041838 */
[----:B------:R-:W-:Y:S01]  /*15390*/  ISETP.GT.AND P3, PT, R197, R176, PT ;  /* 0x000000b0c500720c */ /* 0x000fe20003f64270 */
        /* <DEDUP_REMOVED lines=11> */
[----:B------:R-:W-:Y:S01]  /*15450*/  ISETP.GT.AND P1, PT, R200, R168, PT ;  /* 0x000000a8c800720c */ /* 0x000fe20003f24270 */
[C---:B------:R-:W-:Y:S01]  /*15460*/  VIADD R17, R0.reuse, 0x30 ;  /* 0x0000003000117836 */ /* 0x040fe20000000000 */
[----:B------:R-:W-:Y:S01]  /*15470*/  FSEL R231, R21, -INF , !P3 ;  /* 0xff80000015e77808 */ /* 0x000fe20005800000 */
[----:B------:R-:W-:Y:S01]  /*15480*/  VIADD R21, R0, 0x20 ;  /* 0x0000002000157836 */ /* 0x000fe20000000000 */
[----:B------:R-:W-:Y:S01]  /*15490*/  ISETP.GT.AND P3, PT, R199, R176, PT ;  /* 0x000000b0c700720c */ /* 0x000fe20003f64270 */
[-C--:B--2---:R-:W-:Y:S03]  /*154a0*/  HMMA.16816.F32.BF16 R68, R172, R4.reuse, R68 ;  /* 0x00000004ac44723c */ /* 0x084fe60000041844 */
[----:B------:R-:W-:Y:S02]  /*154b0*/  FSEL R219, R35, -INF , !P1 ;  /* 0xff80000023db7808 */ /* 0x000fe40004800000 */
[----:B------:R-:W-:Y:S02]  /*154c0*/  FSEL R230, R22, -INF , !P2 ;  /* 0xff80000016e67808 */ /* 0x000fe40005000000 */
[----:B------:R-:W-:Y:S01]  /*154d0*/  ISETP.GT.AND P1, PT, R200, R20, PT ;  /* 0x00000014c800720c */ /* 0x000fe20003f24270 */
[C---:B------:R-:W-:Y:S04]  /*154e0*/  HMMA.16816.F32.BF16 R72, R180.reuse, R4, R72 ;  /* 0x00000004b448723c */ /* 0x040fe80000041848 */
[-C--:B------:R-:W-:Y:S02]  /*154f0*/  ISETP.GT.AND P6, PT, R199, R177.reuse, PT ;  /* 0x000000b1c700720c */ /* 0x080fe40003fc4270 */
[----:B------:R-:W-:Y:S02]  /*15500*/  ISETP.GT.AND P2, PT, R198, R177, PT ;  /* 0x000000b1c600720c */ /* 0x000fe40003f44270 */
[----:B------:R-:W-:Y:S01]  /*15510*/  FSEL R191, R25, -INF , !P3 ;  /* 0xff80000019bf7808 */ /* 0x000fe20005800000 */
[-C--:B------:R-:W-:Y:S03]  /*15520*/  HMMA.16816.F32.BF16 R76, R180, R6.reuse, R76 ;  /* 0x00000006b44c723c */ /* 0x080fe6000004184c */
[----:B------:R-:W-:Y:S02]  /*15530*/  ISETP.GT.AND P3, PT, R199, R168, PT ;  /* 0x000000a8c700720c */ /* 0x000fe40003f64270 */
[----:B------:R-:W-:Y:S02]  /*15540*/  FSEL R215, R39, -INF , !P1 ;  /* 0xff80000027d77808 */ /* 0x000fe40004800000 */
[----:B------:R-:W-:Y:S01]  /*15550*/  FSEL R188, R24, -INF , !P6 ;  /* 0xff80000018bc7808 */ /* 0x000fe20007000000 */
[C---:B------:R-:W-:Y:S01]  /*15560*/  HMMA.16816.F32.BF16 R80, R172.reuse, R6, R80 ;  /* 0x00000006ac50723c */ /* 0x040fe20000041850 */
[----:B------:R-:W1:Y:S03]  /*15570*/  LDSM.16.M88.4 R4, [R194+0x3800] ;  /* 0x00380000c204783b */ /* 0x000e660000000200 */
[----:B------:R-:W-:Y:S02]  /*15580*/  FSEL R223, R26, -INF , !P2 ;  /* 0xff8000001adf7808 */ /* 0x000fe40005000000 */
[C---:B------:R-:W-:Y:S02]  /*15590*/  ISETP.GT.AND P1, PT, R198.reuse, R20, PT ;  /* 0x00000014c600720c */ /* 0x040fe40003f24270 */
[-C--:B------:R-:W-:Y:S01]  /*155a0*/  ISETP.GT.AND P6, PT, R199, R169.reuse, PT ;  /* 0x000000a9c700720c */ /* 0x080fe20003fc4270 */
[-C--:B---3--:R-:W-:Y:S03]  /*155b0*/  HMMA.16816.F32.BF16 R84, R172, R8.reuse, R84 ;  /* 0x00000008ac54723c */ /* 0x088fe60000041854 */
[-C--:B------:R-:W-:Y:S02]  /*155c0*/  ISETP.GT.AND P2, PT, R198, R169.reuse, PT ;  /* 0x000000a9c600720c */ /* 0x080fe40003f44270 */
[----:B------:R-:W-:Y:S02]  /*155d0*/  FSEL R209, R29, -INF , !P3 ;  /* 0xff8000001dd17808 */ /* 0x000fe40005800000 */
[----:B------:R-:W-:Y:S01]  /*155e0*/  ISETP.GT.AND P3, PT, R197, R168, PT ;  /* 0x000000a8c500720c */ /* 0x000fe20003f64270 */
[C---:B------:R-:W-:Y:S04]  /*155f0*/  HMMA.16816.F32.BF16 R88, R180.reuse, R8, R88 ;  /* 0x00000008b458723c */ /* 0x040fe80000041858 */
[----:B------:R-:W-:Y:S02]  /*15600*/  FSEL R208, R43, -INF , !P1 ;  /* 0xff8000002bd07808 */ /* 0x000fe40004800000 */
[----:B------:R-:W-:Y:S02]  /*15610*/  FSEL R190, R28, -INF , !P6 ;  /* 0xff8000001cbe7808 */ /* 0x000fe40007000000 */
[----:B------:R-:W-:Y:S01]  /*15620*/  FSEL R224, R30, -INF , !P2 ;  /* 0xff8000001ee07808 */ /* 0x000fe20005000000 */
[-C--:B------:R-:W-:Y:S03]  /*15630*/  HMMA.16816.F32.BF16 R92, R180, R10.reuse, R92 ;  /* 0x0000000ab45c723c */ /* 0x080fe6000004185c */
[----:B------:R-:W-:Y:S02]  /*15640*/  ISETP.GT.AND P1, PT, R198, R18, PT ;  /* 0x00000012c600720c */ /* 0x000fe40003f24270 */
[-C--:B------:R-:W-:Y:S02]  /*15650*/  ISETP.GT.AND P6, PT, R197, R169.reuse, PT ;  /* 0x000000a9c500720c */ /* 0x080fe40003fc4270 */
[----:B------:R-:W-:Y:S01]  /*15660*/  ISETP.GT.AND P2, PT, R200, R169, PT ;  /* 0x000000a9c800720c */ /* 0x000fe20003f44270 */
[C---:B------:R-:W-:Y:S01]  /*15670*/  HMMA.16816.F32.BF16 R96, R172.reuse, R10, R96 ;  /* 0x0000000aac60723c */ /* 0x040fe20000041860 */
[----:B------:R-:W2:Y:S01]  /*15680*/  LDSM.16.M88.4 R8, [R194+0x3c00] ;  /* 0x003c0000c208783b */ /* 0x000ea20000000200 */
[----:B------:R-:W-:Y:S04]  /*15690*/  DEPBAR.LE SB0, 0x0 ;  /* 0x000080000000791a */ /* 0x000fe80000000000 */
[----:B------:R-:W-:Y:S01]  /*156a0*/  FSEL R221, R33, -INF , !P3 ;  /* 0xff80000021dd7808 */ /* 0x000fe20005800000 */
[----:B------:R-:W-:Y:S01]  /*156b0*/  BAR.SYNC.DEFER_BLOCKING 0x0 ;  /* 0x0000000000007b1d */ /* 0x000fe20000010000 */
[----:B------:R-:W-:Y:S01]  /*156c0*/  ISETP.GT.AND P3, PT, R197, R20, PT ;  /* 0x00000014c500720c */ /* 0x000fe20003f64270 */
[-C--:B-1----:R-:W-:Y:S05]  /*156d0*/  HMMA.16816.F32.BF16 R100, R172, R4.reuse, R100 ;  /* 0x00000004ac64723c */ /* 0x082fea0000041864 */
[----:B------:R-:W-:Y:S02]  /*156e0*/  FSEL R39, R47, -INF , !P1 ;  /* 0xff8000002f277808 */ /* 0x000fe40004800000 */
[----:B------:R-:W-:Y:S01]  /*156f0*/  FSEL R222, R32, -INF , !P6 ;  /* 0xff80000020de7808 */ /* 0x000fe20007000000 */
[C---:B------:R-:W-:Y:S04]  /*15700*/  HMMA.16816.F32.BF16 R104, R180.reuse, R4, R104 ;  /* 0x00000004b468723c */ /* 0x040fe80000041868 */
[----:B------:R-:W-:Y:S01]  /*15710*/  FSEL R220, R34, -INF , !P2 ;  /* 0xff80000022dc7808 */ /* 0x000fe20005000000 */
[----:B------:R-:W-:Y:S01]  /*15720*/  VIADD R5, R0, 0x49 ;  /* 0x0000004900057836 */ /* 0x000fe20000000000 */
[----:B------:R-:W-:Y:S01]  /*15730*/  ISETP.GT.AND P1, PT, R200, R18, PT ;  /* 0x00000012c800720c */ /* 0x000fe20003f24270 */
[----:B------:R-:W-:Y:S01]  /*15740*/  VIADD R4, R0, 0x50 ;  /* 0x0000005000047836 */ /* 0x000fe20000000000 */
[-C--:B------:R-:W-:Y:S01]  /*15750*/  ISETP.GT.AND P6, PT, R197, R21.reuse, PT ;  /* 0x00000015c500720c */ /* 0x080fe20003fc4270 */
[-C--:B------:R-:W-:Y:S03]  /*15760*/  HMMA.16816.F32.BF16 R108, R180, R6.reuse, R108 ;  /* 0x00000006b46c723c */ /* 0x080fe6000004186c */
[-C--:B------:R-:W-:Y:S02]  /*15770*/  ISETP.GT.AND P2, PT, R200, R21.reuse, PT ;  /* 0x00000015c800720c */ /* 0x080fe40003f44270 */
[----:B------:R-:W-:Y:S02]  /*15780*/  FSEL R217, R37, -INF , !P3 ;  /* 0xff80000025d97808 */ /* 0x000fe40005800000 */
[----:B------:R-:W-:Y:S01]  /*15790*/  FSEL R37, R51, -INF , !P1 ;  /* 0xff80000033257808 */ /* 0x000fe20004800000 */
[C---:B------:R-:W-:Y:S04]  /*157a0*/  HMMA.16816.F32.BF16 R112, R172.reuse, R6, R112 ;  /* 0x00000006ac70723c */ /* 0x040fe80000041870 */
[----:B------:R-:W-:Y:S01]  /*157b0*/  FSEL R218, R36, -INF , !P6 ;  /* 0xff80000024da7808 */ /* 0x000fe20007000000 */
[----:B------:R-:W-:Y:S01]  /*157c0*/  VIADD R6, R0, 0x48 ;  /* 0x0000004800067836 */ /* 0x000fe20000000000 */
[----:B------:R-:W-:Y:S02]  /*157d0*/  FSEL R216, R38, -INF , !P2 ;  /* 0xff80000026d87808 */ /* 0x000fe40005000000 */
[----:B------:R-:W-:Y:S01]  /*157e0*/  ISETP.GT.AND P1, PT, R200, R16, PT ;  /* 0x00000010c800720c */ /* 0x000fe20003f24270 */
[-C--:B--2---:R-:W-:Y:S03]  /*157f0*/  HMMA.16816.F32.BF16 R116, R172, R8.reuse, R116 ;  /* 0x00000008ac74723c */ /* 0x084fe60000041874 */
[CC--:B------:R-:W-:Y:S02]  /*15800*/  ISETP.GT.AND P6, PT, R199.reuse, R21.reuse, PT ;  /* 0x00000015c700720c */ /* 0x0c0fe40003fc4270 */
[----:B------:R-:W-:Y:S02]  /*15810*/  ISETP.GT.AND P3, PT, R199, R20, PT ;  /* 0x00000014c700720c */ /* 0x000fe40003f64270 */
[----:B------:R-:W-:Y:S01]  /*15820*/  ISETP.GT.AND P2, PT, R198, R21, PT ;  /* 0x00000015c600720c */ /* 0x000fe20003f44270 */
[C---:B------:R-:W-:Y:S04]  /*15830*/  HMMA.16816.F32.BF16 R120, R180.reuse, R8, R120 ;  /* 0x00000008b478723c */ /* 0x040fe80000041878 */
[----:B------:R-:W-:Y:S02]  /*15840*/  FSEL R35, R55, -INF , !P1 ;  /* 0xff80000037237808 */ /* 0x000fe40004800000 */
[----:B------:R-:W-:Y:S02]  /*15850*/  FSEL R212, R40, -INF , !P6 ;  /* 0xff80000028d47808 */ /* 0x000fe40007000000 */
[----:B------:R-:W-:Y:S01]  /*15860*/  FSEL R189, R41, -INF , !P3 ;  /* 0xff80000029bd7808 */ /* 0x000fe20005800000 */
[-C--:B------:R-:W-:Y:S03]  /*15870*/  HMMA.16816.F32.BF16 R124, R180, R10.reuse, R124 ;  /* 0x0000000ab47c723c */ /* 0x080fe6000004187c */
[----:B------:R-:W-:Y:S02]  /*15880*/  FSEL R211, R42, -INF , !P2 ;  /* 0xff8000002ad37808 */ /* 0x000fe40005000000 */
[C---:B------:R-:W-:Y:S02]  /*15890*/  ISETP.GT.AND P1, PT, R198.reuse, R16, PT ;  /* 0x00000010c600720c */ /* 0x040fe40003f24270 */
[CC--:B------:R-:W-:Y:S01]  /*158a0*/  ISETP.GT.AND P6, PT, R199.reuse, R19.reuse, PT ;  /* 0x00000013c700720c */ /* 0x0c0fe20003fc4270 */
[----:B------:R-:W-:Y:S04]  /*158b0*/  HMMA.16816.F32.BF16 R128, R172, R10, R128 ;  /* 0x0000000aac80723c */ /* 0x000fe80000041880 */
[----:B------:R-:W-:Y:S02]  /*158c0*/  ISETP.GT.AND P3, PT, R199, R18, PT ;  /* 0x00000012c700720c */ /* 0x000fe40003f64270 */
[-C--:B------:R-:W-:Y:S02]  /*158d0*/  ISETP.GT.AND P2, PT, R198, R19.reuse, PT ;  /* 0x00000013c600720c */ /* 0x080fe40003f44270 */
[----:B------:R-:W-:Y:S02]  /*158e0*/  FSEL R59, R59, -INF , !P1 ;  /* 0xff8000003b3b7808 */ /* 0x000fe40004800000 */
[----:B------:R-:W-:Y:S02]  /*158f0*/  FSEL R187, R44, -INF , !P6 ;  /* 0xff8000002cbb7808 */ /* 0x000fe40007000000 */
[----:B------:R-:W-:Y:S02]  /*15900*/  FSEL R186, R45, -INF , !P3 ;  /* 0xff8000002dba7808 */ /* 0x000fe40005800000 */
[----:B------:R-:W-:Y:S02]  /*15910*/  FSEL R185, R46, -INF , !P2 ;  /* 0xff8000002eb97808 */ /* 0x000fe40005000000 */
[----:B------:R-:W-:Y:S02]  /*15920*/  ISETP.GT.AND P1, PT, R198, R14, PT ;  /* 0x0000000ec600720c */ /* 0x000fe40003f24270 */
[CC--:B------:R-:W-:Y:S02]  /*15930*/  ISETP.GT.AND P6, PT, R197.reuse, R19.reuse, PT ;  /* 0x00000013c500720c */ /* 0x0c0fe40003fc4270 */
[----:B------:R-:W-:Y:S02]  /*15940*/  ISETP.GT.AND P3, PT, R197, R18, PT ;  /* 0x00000012c500720c */ /* 0x000fe40003f64270 */
[----:B------:R-:W-:Y:S02]  /*15950*/  ISETP.GT.AND P2, PT, R200, R19, PT ;  /* 0x00000013c800720c */ /* 0x000fe40003f44270 */
[----:B------:R-:W-:Y:S02]  /*15960*/  FSEL R63, R63, -INF , !P1 ;  /* 0xff8000003f3f7808 */ /* 0x000fe40004800000 */
[----:B------:R-:W-:Y:S02]  /*15970*/  FSEL R46, R48, -INF , !P6 ;  /* 0xff800000302e7808 */ /* 0x000fe40007000000 */
[----:B------:R-:W-:Y:S02]  /*15980*/  FSEL R49, R49, -INF , !P3 ;  /* 0xff80000031317808 */ /* 0x000fe40005800000 */
[----:B------:R-:W-:Y:S02]  /*15990*/  FSEL R38, R50, -INF , !P2 ;  /* 0xff80000032267808 */ /* 0x000fe40005000000 */
[C---:B------:R-:W-:Y:S02]  /*159a0*/  ISETP.GT.AND P1, PT, R200.reuse, R14, PT ;  /* 0x0000000ec800720c */ /* 0x040fe40003f24270 */
[CC--:B------:R-:W-:Y:S02]  /*159b0*/  ISETP.GT.AND P6, PT, R197.reuse, R17.reuse, PT ;  /* 0x00000011c500720c */ /* 0x0c0fe40003fc4270 */
        /* <DEDUP_REMOVED lines=16> */
[-C--:B------:R-:W-:Y:S02]  /*15ac0*/  ISETP.GT.AND P3, PT, R199, R14.reuse, PT ;  /* 0x0000000ec700720c */ /* 0x080fe40003f64270 */
[----:B------:R-:W-:Y:S02]  /*15ad0*/  ISETP.GT.AND P2, PT, R198, R15, PT ;  /* 0x0000000fc600720c */ /* 0x000fe40003f44270 */
        /* <DEDUP_REMOVED lines=28> */
[----:B------:R-:W-:Y:S02]  /*15ca0*/  ISETP.GT.AND P1, PT, R205, R243, PT ;  /* 0x000000f3cd00720c */ /* 0x000fe40003f24270 */
[CC--:B------:R-:W-:Y:S02]  /*15cb0*/  ISETP.GT.AND P6, PT, R199.reuse, R6.reuse, PT ;  /* 0x00000006c700720c */ /* 0x0c0fe40003fc4270 */
[-C--:B------:R-:W-:Y:S02]  /*15cc0*/  ISETP.GT.AND P3, PT, R199, R5.reuse, PT ;  /* 0x00000005c700720c */ /* 0x080fe40003f64270 */
[-C--:B------:R-:W-:Y:S02]  /*15cd0*/  ISETP.GT.AND P2, PT, R198, R6.reuse, PT ;  /* 0x00000006c600720c */ /* 0x080fe40003f44270 */
[----:B------:R-:W-:Y:S02]  /*15ce0*/  FSEL R76, R76, -INF , !P6 ;  /* 0xff8000004c4c7808 */ /* 0x000fe40007000000 */
[----:B------:R-:W-:Y:S02]  /*15cf0*/  FSEL R77, R77, -INF , !P3 ;  /* 0xff8000004d4d7808 */ /* 0x000fe40005800000 */
[----:B------:R-:W-:Y:S02]  /*15d00*/  FSEL R78, R78, -INF , !P2 ;  /* 0xff8000004e4e7808 */ /* 0x000fe40005000000 */
[CC--:B------:R-:W-:Y:S02]  /*15d10*/  ISETP.GT.AND P6, PT, R197.reuse, R6.reuse, PT ;  /* 0x00000006c500720c */ /* 0x0c0fe40003fc4270 */
[----:B------:R-:W-:Y:S02]  /*15d20*/  ISETP.GT.AND P3, PT, R197, R5, PT ;  /* 0x00000005c500720c */ /* 0x000fe40003f64270 */
[----:B------:R-:W-:Y:S02]  /*15d30*/  ISETP.GT.AND P2, PT, R200, R6, PT ;  /* 0x00000006c800720c */ /* 0x000fe40003f44270 */
[----:B------:R-:W-:Y:S02]  /*15d40*/  FSEL R80, R80, -INF , !P6 ;  /* 0xff80000050507808 */ /* 0x000fe40007000000 */
[----:B------:R-:W-:Y:S02]  /*15d50*/  FSEL R81, R81, -INF , !P3 ;  /* 0xff80000051517808 */ /* 0x000fe40005800000 */
[----:B------:R-:W-:Y:S02]  /*15d60*/  FSEL R82, R82, -INF , !P2 ;  /* 0xff80000052527808 */ /* 0x000fe40005000000 */
[-C--:B------:R-:W-:Y:S02]  /*15d70*/  ISETP.GT.AND P6, PT, R197, R3.reuse, PT ;  /* 0x00000003c500720c */ /* 0x080fe40003fc4270 */
[C---:B------:R-:W-:Y:S02]  /*15d80*/  ISETP.GT.AND P3, PT, R200.reuse, R4, PT ;  /* 0x00000004c800720c */ /* 0x040fe40003f64270 */
[----:B------:R-:W-:Y:S02]  /*15d90*/  ISETP.GT.AND P2, PT, R200, R3, PT ;  /* 0x00000003c800720c */ /* 0x000fe40003f44270 */
[----:B------:R-:W-:Y:S02]  /*15da0*/  FSEL R85, R85, -INF , !P6 ;  /* 0xff80000055557808 */ /* 0x000fe40007000000 */
[----:B------:R-:W-:Y:S02]  /*15db0*/  FSEL R86, R86, -INF , !P3 ;  /* 0xff80000056567808 */ /* 0x000fe40005800000 */
[----:B------:R-:W-:Y:S01]  /*15dc0*/  FSEL R87, R87, -INF , !P2 ;  /* 0xff80000057577808 */ /* 0x000fe20005000000 */
[----:B------:R-:W-:Y:S06]  /*15dd0*/  @P1 BRA `(.L_x_556) ;  /* 0xffffffe400d01947 */ /* 0x000fec000383ffff */
.L_x_555:
[-C--:B------:R-:W-:Y:S01]  /*15de0*/  ISETP.GT.AND P0, PT, R198, R3.reuse, PT ;  /* 0x00000003c600720c */ /* 0x080fe20003f04270 */
[C---:B-1----:R-:W-:Y:S01]  /*15df0*/  VIADD R25, R0.reuse, 0x59 ;  /* 0x0000005900197836 */ /* 0x042fe20000000000 */
[----:B------:R-:W-:Y:S01]  /*15e00*/  ISETP.GT.AND P2, PT, R199, R3, PT ;  /* 0x00000003c700720c */ /* 0x000fe20003f44270 */
[----:B------:R-:W2:Y:S01]  /*15e10*/  LDL.64 R26, [R1+0x48] ;  /* 0x00004800011a7983 */ /* 0x000ea20000100a00 */
[----:B------:R-:W-:Y:S01]  /*15e20*/  FSEL R91, R91, -INF , !P0 ;  /* 0xff8000005b5b7808 */ /* 0x000fe20004000000 */
[----:B------:R-:W-:Y:S01]  /*15e30*/  VIADD R23, R0, 0x61 ;  /* 0x0000006100177836 */ /* 0x000fe20000000000 */
[-C--:B------:R-:W-:Y:S01]  /*15e40*/  ISETP.GT.AND P0, PT, R198, R25.reuse, PT ;  /* 0x00000019c600720c */ /* 0x080fe20003f04270 */
[C---:B------:R-:W-:Y:S01]  /*15e50*/  VIADD R10, R0.reuse, 0x69 ;  /* 0x00000069000a7836 */ /* 0x040fe20000000000 */
[----:B------:R-:W-:Y:S01]  /*15e60*/  FSEL R89, R89, -INF , !P2 ;  /* 0xff80000059597808 */ /* 0x000fe20005000000 */
[----:B------:R1:W-:Y:S01]  /*15e70*/  STL [R1+0xc0], R192 ;  /* 0x0000c0c001007387 */ /* 0x0003e20000100800 */
[----:B------:R-:W-:Y:S01]  /*15e80*/  FSEL R95, R95, -INF , !P0 ;  /* 0xff8000005f5f7808 */ /* 0x000fe20004000000 */
[----:B------:R-:W-:Y:S01]  /*15e90*/  VIADD R22, R0, 0x71 ;  /* 0x0000007100167836 */ /* 0x000fe20000000000 */
[----:B------:R-:W-:Y:S01]  /*15ea0*/  ISETP.GT.AND P0, PT, R200, R25, PT ;  /* 0x00000019c800720c */ /* 0x000fe20003f04270 */
[C---:B------:R-:W-:Y:S01]  /*15eb0*/  VIADD R24, R0.reuse, 0x60 ;  /* 0x0000006000187836 */ /* 0x040fe20000000000 */
[----:B------:R-:W-:Y:S01]  /*15ec0*/  ISETP.GT.AND P3, PT, R199, R4, PT ;  /* 0x00000004c700720c */ /* 0x000fe20003f64270 */
[C---:B------:R-:W-:Y:S01]  /*15ed0*/  VIADD R9, R0.reuse, 0x79 ;  /* 0x0000007900097836 */ /* 0x040fe20000000000 */
[----:B------:R-:W-:Y:S01]  /*15ee0*/  FSEL R99, R99, -INF , !P0 ;  /* 0xff80000063637808 */ /* 0x000fe20004000000 */
[----:B------:R-:W-:Y:S01]  /*15ef0*/  VIADD R8, R0, 0x68 ;  /* 0x0000006800087836 */ /* 0x000fe20000000000 */
[----:B------:R-:W-:Y:S01]  /*15f00*/  ISETP.GT.AND P0, PT, R200, R23, PT ;  /* 0x00000017c800720c */ /* 0x000fe20003f04270 */
[C---:B------:R-:W-:Y:S01]  /*15f10*/  VIADD R11, R0.reuse, 0x70 ;  /* 0x00000070000b7836 */ /* 0x040fe20000000000 */
[----:B------:R-:W-:Y:S01]  /*15f20*/  ISETP.GT.AND P2, PT, R199, R25, PT ;  /* 0x00000019c700720c */ /* 0x000fe20003f44270 */
[----:B------:R-:W-:Y:S01]  /*15f30*/  VIADD R7, R0, 0x78 ;  /* 0x0000007800077836 */ /* 0x000fe20000000000 */
[----:B------:R-:W-:Y:S01]  /*15f40*/  FSEL R103, R103, -INF , !P0 ;  /* 0xff80000067677808 */ /* 0x000fe20004000000 */
[----:B------:R-:W-:Y:S01]  /*15f50*/  UIADD3 UR12, UPT, UPT, UR21, -0x56f99767, URZ ;  /* 0xa9066899150c7890 */ /* 0x000fe2000fffe0ff */
[----:B------:R-:W-:Y:S01]  /*15f60*/  ISETP.GT.AND P0, PT, R198, R23, PT ;  /* 0x00000017c600720c */ /* 0x000fe20003f04270 */
[----:B------:R-:W-:Y:S01]  /*15f70*/  UIADD3 UR11, UPT, UPT, UR21, 0x646e171e, URZ ;  /* 0x646e171e150b7890 */ /* 0x000fe2000fffe0ff */
[----:B------:R-:W-:Y:S01]  /*15f80*/  FSEL R88, R88, -INF , !P3 ;  /* 0xff80000058587808 */ /* 0x000fe20005800000 */
[----:B------:R-:W-:Y:S01]  /*15f90*/  UIADD3 UR10, UPT, UPT, UR20, -0x255992d5, URZ ;  /* 0xdaa66d2b140a7890 */ /* 0x000fe2000fffe0ff */
[----:B------:R-:W-:Y:S01]  /*15fa0*/  FSEL R107, R107, -INF , !P0 ;  /* 0xff8000006b6b7808 */ /* 0x000fe20004000000 */
[----:B------:R-:W-:Y:S01]  /*15fb0*/  UIADD3 UR9, UPT, UPT, UR20, 0x78dde6e4, URZ ;  /* 0x78dde6e414097890 */ /* 0x000fe2000fffe0ff */
[-C--:B------:R-:W-:Y:S01]  /*15fc0*/  ISETP.GT.AND P0, PT, R198, R10.reuse, PT ;  /* 0x0000000ac600720c */ /* 0x080fe20003f04270 */
[----:B------:R-:W-:Y:S01]  /*15fd0*/  UIADD3 UR18, UPT, UPT, UR21, 0x76cf5d0a, URZ ;  /* 0x76cf5d0a15127890 */ /* 0x000fe2000fffe0ff */
[----:B------:R-:W-:Y:S01]  /*15fe0*/  FSEL R93, R93, -INF , !P2 ;  /* 0xff8000005d5d7808 */ /* 0x000fe20005000000 */
[----:B------:R-:W-:Y:S01]  /*15ff0*/  UIADD3 UR15, UPT, UPT, UR21, 0x32370b8f, URZ ;  /* 0x32370b8f150f7890 */ /* 0x000fe2000fffe0ff */
[----:B------:R-:W-:Y:S01]  /*16000*/  FSEL R111, R111, -INF , !P0 ;  /* 0xff8000006f6f7808 */ /* 0x000fe20004000000 */
[----:B-1----:R-:W3:Y:S01]  /*16010*/  LDL R192, [R1+0x10] ;  /* 0x0000100001c07983 */ /* 0x002ee20000100800 */
[----:B------:R-:W-:Y:S01]  /*16020*/  ISETP.GT.AND P0, PT, R200, R10, PT ;  /* 0x0000000ac800720c */ /* 0x000fe20003f04270 */
[----:B------:R-:W-:Y:S01]  /*16030*/  UIADD3 UR13, UPT, UPT, UR21, -0x126145ec, URZ ;  /* 0xed9eba14150d7890 */ /* 0x000fe2000fffe0ff */
[----:B------:R-:W-:Y:S01]  /*16040*/  ISETP.GT.AND P1, PT, R198, R4, PT ;  /* 0x00000004c600720c */ /* 0x000fe20003f24270 */
[----:B------:R1:W-:Y:S01]  /*16050*/  STL [R1+0xa4], R206 ;  /* 0x0000a4ce01007387 */ /* 0x0003e20000100800 */
[----:B------:R-:W-:Y:S02]  /*16060*/  ISETP.GT.AND P3, PT, R199, R2, PT ;  /* 0x00000002c700720c */ /* 0x000fe40003f64270 */
[----:B------:R-:W-:Y:S01]  /*16070*/  ISETP.GT.AND P2, PT, R197, R25, PT ;  /* 0x00000019c500720c */ /* 0x000fe20003f44270 */
[----:B------:R-:W-:Y:S01]  /*16080*/  STL [R1+0xa0], R196 ;  /* 0x0000a0c401007387 */ /* 0x000fe20000100800 */
[----:B------:R-:W-:Y:S02]  /*16090*/  FSEL R115, R115, -INF , !P0 ;  /* 0xff80000073737808 */ /* 0x000fe40004000000 */
[----:B------:R-:W-:Y:S01]  /*160a0*/  ISETP.GT.AND P0, PT, R200, R22, PT ;  /* 0x00000016c800720c */ /* 0x000fe20003f04270 */
[----:B------:R4:W-:Y:S01]  /*160b0*/  STL [R1+0x9c], R195 ;  /* 0x00009cc301007387 */ /* 0x0009e20000100800 */
[----:B------:R-:W-:Y:S02]  /*160c0*/  FSEL R90, R90, -INF , !P1 ;  /* 0xff8000005a5a7808 */ /* 0x000fe40004800000 */
[----:B------:R-:W-:Y:S02]  /*160d0*/  FSEL R92, R92, -INF , !P3 ;  /* 0xff8000005c5c7808 */ /* 0x000fe40005800000 */
[----:B------:R-:W-:Y:S02]  /*160e0*/  FSEL R97, R97, -INF , !P2 ;  /* 0xff80000061617808 */ /* 0x000fe40005000000 */
[CC--:B------:R-:W-:Y:S02]  /*160f0*/  ISETP.GT.AND P1, PT, R198.reuse, R2.reuse, PT ;  /* 0x00000002c600720c */ /* 0x0c0fe40003f24270 */
[C---:B------:R-:W-:Y:S02]  /*16100*/  ISETP.GT.AND P3, PT, R197.reuse, R2, PT ;  /* 0x00000002c500720c */ /* 0x040fe40003f64270 */
[-C--:B------:R-:W-:Y:S02]  /*16110*/  ISETP.GT.AND P2, PT, R197, R23.reuse, PT ;  /* 0x00000017c500720c */ /* 0x080fe40003f44270 */
[----:B------:R-:W-:Y:S02]  /*16120*/  FSEL R248, R119, -INF , !P0 ;  /* 0xff80000077f87808 */ /* 0x000fe40004000000 */
[----:B------:R-:W-:Y:S02]  /*16130*/  ISETP.GT.AND P0, PT, R198, R22, PT ;  /* 0x00000016c600720c */ /* 0x000fe40003f04270 */
[----:B------:R-:W-:Y:S01]  /*16140*/  FSEL R94, R94, -INF , !P1 ;  /* 0xff8000005e5e7808 */ /* 0x000fe20004800000 */
[----:B-1----:R-:W-:Y:S01]  /*16150*/  IMAD.MOV.U32 R206, RZ, RZ, R243 ;  /* 0x000000ffffce7224 */ /* 0x002fe200078e00f3 */
[----:B------:R-:W-:Y:S02]  /*16160*/  FSEL R96, R96, -INF , !P3 ;  /* 0xff80000060607808 */ /* 0x000fe40005800000 */
[----:B------:R-:W-:Y:S02]  /*16170*/  FSEL R101, R101, -INF , !P2 ;  /* 0xff80000065657808 */ /* 0x000fe40005000000 */
[----:B------:R-:W-:Y:S02]  /*16180*/  ISETP.GT.AND P1, PT, R200, R2, PT ;  /* 0x00000002c800720c */ /* 0x000fe40003f24270 */
[-C--:B------:R-:W-:Y:S01]  /*16190*/  ISETP.GT.AND P3, PT, R197, R24.reuse, PT ;  /* 0x00000018c500720c */ /* 0x080fe20003f64270 */
[----:B----4-:R-:W4:Y:S01]  /*161a0*/  LDL R195, [R1+0xc] ;  /* 0x00000c0001c37983 */ /* 0x010f220000100800 */
[----:B------:R-:W-:Y:S02]  /*161b0*/  ISETP.GT.AND P2, PT, R199, R23, PT ;  /* 0x00000017c700720c */ /* 0x000fe40003f44270 */
[----:B------:R-:W-:Y:S01]  /*161c0*/  FSEL R123, R123, -INF , !P0 ;  /* 0xff8000007b7b7808 */ /* 0x000fe20004000000 */
[----:B------:R1:W-:Y:S01]  /*161d0*/  STL [R1+0x98], R194 ;  /* 0x000098c201007387 */ /* 0x0003e20000100800 */
[-C--:B------:R-:W-:Y:S02]  /*161e0*/  ISETP.GT.AND P0, PT, R198, R9.reuse, PT ;  /* 0x00000009c600720c */ /* 0x080fe40003f04270 */
[----:B------:R-:W-:Y:S02]  /*161f0*/  FSEL R98, R98, -INF , !P1 ;  /* 0xff80000062627808 */ /* 0x000fe40004800000 */
[----:B------:R-:W-:Y:S02]  /*16200*/  FSEL R100, R100, -INF , !P3 ;  /* 0xff80000064647808 */ /* 0x000fe40005800000 */
[----:B------:R-:W-:Y:S02]  /*16210*/  FSEL R105, R105, -INF , !P2 ;  /* 0xff80000069697808 */ /* 0x000fe40005000000 */
[CC--:B------:R-:W-:Y:S02]  /*16220*/  ISETP.GT.AND P1, PT, R200.reuse, R24.reuse, PT ;  /* 0x00000018c800720c */ /* 0x0c0fe40003f24270 */
[C---:B------:R-:W-:Y:S02]  /*16230*/  ISETP.GT.AND P3, PT, R199.reuse, R24, PT ;  /* 0x00000018c700720c */ /* 0x040fe40003f64270 */
[----:B------:R-:W-:Y:S02]  /*16240*/  ISETP.GT.AND P2, PT, R199, R10, PT ;  /* 0x0000000ac700720c */ /* 0x000fe40003f44270 */
[----:B------:R-:W-:Y:S02]  /*16250*/  FSEL R127, R127, -INF , !P0 ;  /* 0xff8000007f7f7808 */ /* 0x000fe40004000000 */
[----:B------:R-:W-:Y:S02]  /*16260*/  ISETP.GT.AND P0, PT, R200, R9, PT ;  /* 0x00000009c800720c */ /* 0x000fe40003f04270 */
[----:B------:R-:W-:Y:S02]  /*16270*/  FSEL R102, R102, -INF , !P1 ;  /* 0xff80000066667808 */ /* 0x000fe40004800000 */
[----:B------:R-:W-:Y:S02]  /*16280*/  FSEL R104, R104, -INF , !P3 ;  /* 0xff80000068687808 */ /* 0x000fe40005800000 */
[----:B------:R-:W-:Y:S02]  /*16290*/  FSEL R109, R109, -INF , !P2 ;  /* 0xff8000006d6d7808 */ /* 0x000fe40005000000 */
[----:B------:R-:W-:Y:S01]  /*162a0*/  ISETP.GT.AND P1, PT, R198, R24, PT ;  /* 0x00000018c600720c */ /* 0x000fe20003f24270 */
[----:B-1----:R-:W3:Y:S01]  /*162b0*/  LDL R194, [R1+0x8] ;  /* 0x0000080001c27983 */ /* 0x002ee20000100800 */
[----:B------:R-:W-:Y:S02]  /*162c0*/  ISETP.GT.AND P3, PT, R199, R8, PT ;  /* 0x00000008c700720c */ /* 0x000fe40003f64270 */
[----:B------:R-:W-:Y:S01]  /*162d0*/  ISETP.GT.AND P2, PT, R197, R10, PT ;  /* 0x0000000ac500720c */ /* 0x000fe20003f44270 */
[----:B------:R1:W-:Y:S01]  /*162e0*/  STL [R1+0x94], R193 ;  /* 0x000094c101007387 */ /* 0x0003e20000100800 */
[----:B------:R-:W-:Y:S02]  /*162f0*/  FSEL R246, R131, -INF , !P0 ;  /* 0xff80000083f67808 */ /* 0x000fe40004000000 */
[----:B------:R-:W-:Y:S01]  /*16300*/  ISETP.GE.AND P0, PT, R0, R202, PT ;  /* 0x000000ca0000720c */ /* 0x000fe20003f06270 */
[----:B------:R1:W-:Y:S01]  /*16310*/  STL [R1+0xa8], R199 ;  /* 0x0000a8c701007387 */ /* 0x0003e20000100800 */
[----:B------:R-:W-:Y:S02]  /*16320*/  FSEL R106, R106, -INF , !P1 ;  /* 0xff8000006a6a7808 */ /* 0x000fe40004800000 */
[----:B------:R-:W-:Y:S02]  /*16330*/  FSEL R108, R108, -INF , !P3 ;  /* 0xff8000006c6c7808 */ /* 0x000fe40005800000 */
[----:B------:R-:W-:Y:S02]  /*16340*/  FSEL R113, R113, -INF , !P2 ;  /* 0xff80000071717808 */ /* 0x000fe40005000000 */
[-C--:B------:R-:W-:Y:S02]  /*16350*/  ISETP.GT.AND P1, PT, R198, R8.reuse, PT ;  /* 0x00000008c600720c */ /* 0x080fe40003f24270 */
[C---:B------:R-:W-:Y:S02]  /*16360*/  ISETP.GT.AND P3, PT, R197.reuse, R8, PT ;  /* 0x00000008c500720c */ /* 0x040fe40003f64270 */
[----:B------:R-:W-:Y:S02]  /*16370*/  ISETP.GT.AND P2, PT, R197, R22, PT ;  /* 0x00000016c500720c */ /* 0x000fe40003f44270 */
[----:B------:R-:W-:Y:S02]  /*16380*/  FSEL R32, R242, -INF , !P0 ;  /* 0xff800000f2207808 */ /* 0x000fe40004000000 */
[----:B------:R-:W-:Y:S02]  /*16390*/  ISETP.GE.AND P0, PT, R184, R204, PT ;  /* 0x000000ccb800720c */ /* 0x000fe40003f06270 */
[----:B------:R-:W-:Y:S02]  /*163a0*/  FSEL R110, R110, -INF , !P1 ;  /* 0xff8000006e6e7808 */ /* 0x000fe40004800000 */
[----:B------:R-:W-:Y:S02]  /*163b0*/  FSEL R112, R112, -INF , !P3 ;  /* 0xff80000070707808 */ /* 0x000fe40005800000 */
[----:B------:R-:W-:Y:S01]  /*163c0*/  FSEL R117, R117, -INF , !P2 ;  /* 0xff80000075757808 */ /* 0x000fe20005000000 */
[----:B-1----:R-:W-:Y:S01]  /*163d0*/  IMAD.SHL.U32 R193, R205, 0x4, RZ ;  /* 0x00000004cdc17824 */ /* 0x002fe200078e00ff */
[----:B------:R-:W-:Y:S02]  /*163e0*/  ISETP.GT.AND P1, PT, R200, R8, PT ;  /* 0x00000008c800720c */ /* 0x000fe40003f24270 */
[----:B------:R-:W-:Y:S02]  /*163f0*/  ISETP.GT.AND P3, PT, R197, R11, PT ;  /* 0x0000000bc500720c */ /* 0x000fe40003f64270 */
[----:B------:R-:W-:Y:S02]  /*16400*/  ISETP.GT.AND P2, PT, R199, R22, PT ;  /* 0x00000016c700720c */ /* 0x000fe40003f44270 */
[----:B------:R-:W-:Y:S02]  /*16410*/  FSEL R51, R239, -INF , !P0 ;  /* 0xff800000ef337808 */ /* 0x000fe40004000000 */
[----:B------:R-:W-:Y:S02]  /*16420*/  ISETP.GE.AND P0, PT, R179, R201, PT ;  /* 0x000000c9b300720c */ /* 0x000fe40003f06270 */
        /* <DEDUP_REMOVED lines=10> */
[----:B------:R-:W-:Y:S02]  /*164d0*/  FSEL R125, R125, -INF , !P2 ;  /* 0xff8000007d7d7808 */ /* 0x000fe40005000000 */
[----:B------:R-:W-:Y:S02]  /*164e0*/  ISETP.GT.AND P1, PT, R198, R11, PT ;  /* 0x0000000bc600720c */ /* 0x000fe40003f24270 */
[----:B------:R-:W-:Y:S02]  /*164f0*/  ISETP.GT.AND P3, PT, R199, R7, PT ;  /* 0x00000007c700720c */ /* 0x000fe40003f64270 */
[----:B------:R-:W-:Y:S01]  /*16500*/  ISETP.GT.AND P2, PT, R197, R9, PT ;  /* 0x00000009c500720c */ /* 0x000fe20003f44270 */
[----:B------:R-:W4:Y:S01]  /*16510*/  LDL R199, [R1+0x14] ;  /* 0x0000140001c77983 */ /* 0x000f220000100800 */
[----:B------:R-:W-:Y:S02]  /*16520*/  FSEL R226, R226, -INF , !P0 ;  /* 0xff800000e2e27808 */ /* 0x000fe40004000000 */
[-C--:B------:R-:W-:Y:S01]  /*16530*/  ISETP.GE.AND P0, PT, R177, R202.reuse, PT ;  /* 0x000000cab100720c */ /* 0x080fe20003f06270 */
[----:B------:R-:W-:Y:S01]  /*16540*/  STL [R1+0xac], R198 ;  /* 0x0000acc601007387 */ /* 0x000fe20000100800 */
[----:B------:R-:W-:Y:S02]  /*16550*/  FSEL R122, R122, -INF , !P1 ;  /* 0xff8000007a7a7808 */ /* 0x000fe40004800000 */
[----:B------:R-:W-:Y:S01]  /*16560*/  FSEL R124, R124, -INF , !P3 ;  /* 0xff8000007c7c7808 */ /* 0x000fe20005800000 */
[----:B------:R1:W-:Y:S01]  /*16570*/  STL [R1+0xb0], R197 ;  /* 0x0000b0c501007387 */ /* 0x0003e20000100800 */
[----:B------:R-:W-:Y:S02]  /*16580*/  FSEL R245, R129, -INF , !P2 ;  /* 0xff80000081f57808 */ /* 0x000fe40005000000 */
[-C--:B------:R-:W-:Y:S01]  /*16590*/  ISETP.GT.AND P1, PT, R198, R7.reuse, PT ;  /* 0x00000007c600720c */ /* 0x080fe20003f24270 */
[----:B------:R-:W-:Y:S01]  /*165a0*/  STL [R1+0xb4], R200 ;  /* 0x0000b4c801007387 */ /* 0x000fe20000100800 */
[----:B------:R-:W-:Y:S02]  /*165b0*/  ISETP.GT.AND P3, PT, R197, R7, PT ;  /* 0x00000007c500720c */ /* 0x000fe40003f64270 */
[----:B------:R-:W-:Y:S01]  /*165c0*/  ISETP.GE.AND P6, PT, R0, R201, PT ;  /* 0x000000c90000720c */ /* 0x000fe20003fc6270 */
[----:B------:R-:W-:Y:S01]  /*165d0*/  STL [R1+0xb8], R205 ;  /* 0x0000b8cd01007387 */ /* 0x000fe20000100800 */
[----:B------:R-:W-:Y:S02]  /*165e0*/  ISETP.GE.AND P2, PT, R184, R202, PT ;  /* 0x000000cab800720c */ /* 0x000fe40003f46270 */
[----:B------:R-:W-:Y:S02]  /*165f0*/  FSEL R45, R232, -INF , !P0 ;  /* 0xff800000e82d7808 */ /* 0x000fe40004000000 */
[-C--:B------:R-:W-:Y:S02]  /*16600*/  ISETP.GE.AND P0, PT, R176, R204.reuse, PT ;  /* 0x000000ccb000720c */ /* 0x080fe40003f06270 */
[----:B------:R-:W-:Y:S02]  /*16610*/  FSEL R126, R126, -INF , !P1 ;  /* 0xff8000007e7e7808 */ /* 0x000fe40004800000 */
[----:B------:R-:W-:Y:S02]  /*16620*/  FSEL R128, R128, -INF , !P3 ;  /* 0xff80000080807808 */ /* 0x000fe40005800000 */
[----:B------:R-:W-:Y:S02]  /*16630*/  FSEL R34, R241, -INF , !P2 ;  /* 0xff800000f1227808 */ /* 0x000fe40005000000 */
[----:B------:R-:W-:Y:S02]  /*16640*/  FSEL R175, R238, -INF , !P6 ;  /* 0xff800000eeaf7808 */ /* 0x000fe40007000000 */
[----:B------:R-:W-:Y:S02]  /*16650*/  ISETP.GT.AND P1, PT, R200, R7, PT ;  /* 0x00000007c800720c */ /* 0x000fe40003f24270 */
[----:B------:R-:W-:Y:S01]  /*16660*/  ISETP.GE.AND P3, PT, R0, R203, PT ;  /* 0x000000cb0000720c */ /* 0x000fe20003f66270 */
[----:B-1----:R-:W3:Y:S01]  /*16670*/  LDL.64 R196, [R1+0x38] ;  /* 0x0000380001c47983 */ /* 0x002ee20000100a00 */
[-C--:B------:R-:W-:Y:S02]  /*16680*/  ISETP.GE.AND P2, PT, R184, R201.reuse, PT ;  /* 0x000000c9b800720c */ /* 0x080fe40003f46270 */
[-C--:B------:R-:W-:Y:S02]  /*16690*/  ISETP.GE.AND P6, PT, R178, R201.reuse, PT ;  /* 0x000000c9b200720c */ /* 0x080fe40003fc6270 */
[----:B------:R-:W-:Y:S02]  /*166a0*/  FSEL R173, R229, -INF , !P0 ;  /* 0xff800000e5ad7808 */ /* 0x000fe40004000000 */
[----:B------:R-:W-:Y:S02]  /*166b0*/  ISETP.GE.AND P0, PT, R169, R201, PT ;  /* 0x000000c9a900720c */ /* 0x000fe40003f06270 */
[----:B------:R-:W-:Y:S02]  /*166c0*/  FSEL R247, R130, -INF , !P1 ;  /* 0xff80000082f77808 */ /* 0x000fe40004800000 */
[----:B------:R-:W-:Y:S02]  /*166d0*/  FSEL R180, R237, -INF , !P2 ;  /* 0xff800000edb47808 */ /* 0x000fe40005000000 */
[----:B------:R-:W-:Y:S02]  /*166e0*/  FSEL R213, R213, -INF , !P3 ;  /* 0xff800000d5d57808 */ /* 0x000fe40005800000 */
[----:B------:R-:W-:Y:S02]  /*166f0*/  FSEL R210, R210, -INF , !P6 ;  /* 0xff800000d2d27808 */ /* 0x000fe40007000000 */
[----:B------:R-:W-:Y:S01]  /*16700*/  ISETP.GE.AND P1, PT, R0, R204, PT ;  /* 0x000000cc0000720c */ /* 0x000fe20003f26270 */
[----:B------:R-:W-:Y:S01]  /*16710*/  VIADD R0, R193, 0x1 ;  /* 0x00000001c1007836 */ /* 0x000fe20000000000 */
[CC--:B------:R-:W-:Y:S02]  /*16720*/  ISETP.GE.AND P2, PT, R179.reuse, R203.reuse, PT ;  /* 0x000000cbb300720c */ /* 0x0c0fe40003f46270 */
[-C--:B------:R-:W-:Y:S02]  /*16730*/  ISETP.GE.AND P3, PT, R179, R202.reuse, PT ;  /* 0x000000cab300720c */ /* 0x080fe40003f66270 */
[----:B------:R-:W-:Y:S02]  /*16740*/  ISETP.GE.AND P6, PT, R178, R202, PT ;  /* 0x000000cab200720c */ /* 0x000fe40003fc6270 */
[----:B------:R-:W-:Y:S02]  /*16750*/  FSEL R190, R190, -INF , !P0 ;  /* 0xff800000bebe7808 */ /* 0x000fe40004000000 */
[-C--:B------:R-:W-:Y:S02]  /*16760*/  ISETP.GE.AND P0, PT, R168, R203.reuse, PT ;  /* 0x000000cba800720c */ /* 0x080fe40003f06270 */
[----:B------:R-:W-:Y:S02]  /*16770*/  FSEL R52, R240, -INF , !P1 ;  /* 0xff800000f0347808 */ /* 0x000fe40004800000 */
[----:B------:R-:W-:Y:S02]  /*16780*/  FSEL R227, R227, -INF , !P2 ;  /* 0xff800000e3e37808 */ /* 0x000fe40005000000 */
[----:B------:R-:W-:Y:S02]  /*16790*/  FSEL R41, R236, -INF , !P3 ;  /* 0xff800000ec297808 */ /* 0x000fe40005800000 */
[----:B------:R-:W-:Y:S02]  /*167a0*/  FSEL R43, R235, -INF , !P6 ;  /* 0xff800000eb2b7808 */ /* 0x000fe40007000000 */
[-C--:B------:R-:W-:Y:S02]  /*167b0*/  ISETP.GE.AND P1, PT, R184, R203.reuse, PT ;  /* 0x000000cbb800720c */ /* 0x080fe40003f26270 */
[----:B------:R-:W-:Y:S02]  /*167c0*/  ISETP.GE.AND P2, PT, R178, R204, PT ;  /* 0x000000ccb200720c */ /* 0x000fe40003f46270 */
[----:B------:R-:W-:Y:S02]  /*167d0*/  ISETP.GE.AND P3, PT, R176, R202, PT ;  /* 0x000000cab000720c */ /* 0x000fe40003f66270 */
[----:B------:R-:W-:Y:S02]  /*167e0*/  ISETP.GE.AND P6, PT, R177, R204, PT ;  /* 0x000000ccb100720c */ /* 0x000fe40003fc6270 */
[----:B------:R-:W-:Y:S02]  /*167f0*/  FSEL R228, R228, -INF , !P0 ;  /* 0xff800000e4e47808 */ /* 0x000fe40004000000 */
[----:B------:R-:W-:Y:S02]  /*16800*/  ISETP.GE.AND P0, PT, R21, R202, PT ;  /* 0x000000ca1500720c */ /* 0x000fe40003f06270 */
[----:B------:R-:W-:Y:S02]  /*16810*/  FSEL R214, R214, -INF , !P1 ;  /* 0xff800000d6d67808 */ /* 0x000fe40004800000 */
[----:B------:R-:W-:Y:S02]  /*16820*/  FSEL R171, R233, -INF , !P2 ;  /* 0xff800000e9ab7808 */ /* 0x000fe40005000000 */
[----:B------:R-:W-:Y:S02]  /*16830*/  FSEL R50, R231, -INF , !P3 ;  /* 0xff800000e7327808 */ /* 0x000fe40005800000 */
[----:B------:R-:W-:Y:S02]  /*16840*/  FSEL R174, R230, -INF , !P6 ;  /* 0xff800000e6ae7808 */ /* 0x000fe40007000000 */
[-C--:B------:R-:W-:Y:S02]  /*16850*/  ISETP.GE.AND P1, PT, R179, R204.reuse, PT ;  /* 0x000000ccb300720c */ /* 0x080fe40003f26270 */
[----:B------:R-:W-:Y:S02]  /*16860*/  ISETP.GE.AND P2, PT, R177, R203, PT ;  /* 0x000000cbb100720c */ /* 0x000fe40003f46270 */
[C---:B------:R-:W-:Y:S02]  /*16870*/  ISETP.GE.AND P3, PT, R176.reuse, R201, PT ;  /* 0x000000c9b000720c */ /* 0x040fe40003f66270 */
[----:B------:R-:W-:Y:S02]  /*16880*/  ISETP.GE.AND P6, PT, R176, R203, PT ;  /* 0x000000cbb000720c */ /* 0x000fe40003fc6270 */
[----:B------:R-:W-:Y:S02]  /*16890*/  FSEL R54, R218, -INF , !P0 ;  /* 0xff800000da367808 */ /* 0x000fe40004000000 */
[----:B------:R-:W-:Y:S02]  /*168a0*/  ISETP.GE.AND P0, PT, R20, R204, PT ;  /* 0x000000cc1400720c */ /* 0x000fe40003f06270 */
[----:B------:R-:W-:Y:S02]  /*168b0*/  FSEL R170, R234, -INF , !P1 ;  /* 0xff800000eaaa7808 */ /* 0x000fe40004800000 */
[----:B------:R-:W-:Y:S02]  /*168c0*/  FSEL R191, R191, -INF , !P3 ;  /* 0xff800000bfbf7808 */ /* 0x000fe40005800000 */
[----:B------:R-:W-:Y:S02]  /*168d0*/  FSEL R223, R223, -INF , !P2 ;  /* 0xff800000dfdf7808 */ /* 0x000fe40005000000 */
[----:B------:R-:W-:Y:S02]  /*168e0*/  FSEL R225, R225, -INF , !P6 ;  /* 0xff800000e1e17808 */ /* 0x000fe40007000000 */
[----:B------:R-:W-:Y:S02]  /*168f0*/  ISETP.GE.AND P1, PT, R177, R201, PT ;  /* 0x000000c9b100720c */ /* 0x000fe40003f26270 */
[C---:B------:R-:W-:Y:S02]  /*16900*/  ISETP.GE.AND P3, PT, R169.reuse, R203, PT ;  /* 0x000000cba900720c */ /* 0x040fe40003f66270 */
[C---:B------:R-:W-:Y:S02]  /*16910*/  ISETP.GE.AND P2, PT, R169.reuse, R202, PT ;  /* 0x000000caa900720c */ /* 0x040fe40003f46270 */
[----:B------:R-:W-:Y:S02]  /*16920*/  ISETP.GE.AND P6, PT, R169, R204, PT ;  /* 0x000000cca900720c */ /* 0x000fe40003fc6270 */
        /* <DEDUP_REMOVED lines=35> */
[-C--:B------:R-:W-:Y:S02]  /*16b60*/  ISETP.GE.AND P2, PT, R15, R202.reuse, PT ;  /* 0x000000ca0f00720c */ /* 0x080fe40003f46270 */
[----:B------:R-:W-:Y:S02]  /*16b70*/  FSEL R185, R63, -INF , !P0 ;  /* 0xff8000003fb97808 */ /* 0x000fe40004000000 */
[-C--:B------:R-:W-:Y:S02]  /*16b80*/  ISETP.GE.AND P3, PT, R19, R202.reuse, PT ;  /* 0x000000ca1300720c */ /* 0x080fe40003f66270 */
[-C--:B------:R-:W-:Y:S02]  /*16b90*/  ISETP.GE.AND P0, PT, R13, R202.reuse, PT ;  /* 0x000000ca0d00720c */ /* 0x080fe40003f06270 */
[----:B------:R-:W-:Y:S02]  /*16ba0*/  FSEL R64, R64, -INF , !P2 ;  /* 0xff80000040407808 */ /* 0x000fe40005000000 */
[----:B------:R-:W-:Y:S02]  /*16bb0*/  FSEL R131, R220, -INF , !P6 ;  /* 0xff800000dc837808 */ /* 0x000fe40007000000 */
[----:B------:R-:W-:Y:S02]  /*16bc0*/  FSEL R46, R46, -INF , !P3 ;  /* 0xff8000002e2e7808 */ /* 0x000fe40005800000 */
[-C--:B------:R-:W-:Y:S02]  /*16bd0*/  ISETP.GE.AND P2, PT, R12, R202.reuse, PT ;  /* 0x000000ca0c00720c */ /* 0x080fe40003f46270 */
[----:B------:R-:W-:Y:S02]  /*16be0*/  FSEL R68, R68, -INF , !P0 ;  /* 0xff80000044447808 */ /* 0x000fe40004000000 */
[-C--:B------:R-:W-:Y:S02]  /*16bf0*/  ISETP.GE.AND P6, PT, R21, R201.reuse, PT ;  /* 0x000000c91500720c */ /* 0x080fe40003fc6270 */
[----:B------:R-:W-:Y:S02]  /*16c00*/  ISETP.GE.AND P3, PT, R16, R202, PT ;  /* 0x000000ca1000720c */ /* 0x000fe40003f66270 */
[----:B------:R-:W-:Y:S02]  /*16c10*/  ISETP.GE.AND P0, PT, R12, R204, PT ;  /* 0x000000cc0c00720c */ /* 0x000fe40003f06270 */
[----:B------:R-:W-:Y:S02]  /*16c20*/  FSEL R69, R69, -INF , !P2 ;  /* 0xff80000045457808 */ /* 0x000fe40005000000 */
[----:B------:R-:W-:Y:S02]  /*16c30*/  FSEL R184, R212, -INF , !P6 ;  /* 0xff800000d4b87808 */ /* 0x000fe40007000000 */
[----:B------:R-:W-:Y:S02]  /*16c40*/  FSEL R47, R47, -INF , !P3 ;  /* 0xff8000002f2f7808 */ /* 0x000fe40005800000 */
[-C--:B------:R-:W-:Y:S02]  /*16c50*/  ISETP.GE.AND P2, PT, R12, R201.reuse, PT ;  /* 0x000000c90c00720c */ /* 0x080fe40003f46270 */
        /* <DEDUP_REMOVED lines=11> */
[-C--:B------:R-:W-:Y:S02]  /*16d10*/  ISETP.GE.AND P3, PT, R15, R203.reuse, PT ;  /* 0x000000cb0f00720c */ /* 0x080fe40003f66270 */
[----:B------:R-:W-:Y:S02]  /*16d20*/  ISETP.GE.AND P0, PT, R5, R203, PT ;  /* 0x000000cb0500720c */ /* 0x000fe40003f06270 */
[----:B------:R-:W-:Y:S02]  /*16d30*/  FSEL R217, R208, -INF , !P1 ;  /* 0xff800000d0d97808 */ /* 0x000fe40004800000 */
[----:B------:R-:W-:Y:S02]  /*16d40*/  FSEL R178, R78, -INF , !P2 ;  /* 0xff8000004eb27808 */ /* 0x000fe40005000000 */
[----:B------:R-:W-:Y:S02]  /*16d50*/  FSEL R53, R49, -INF , !P6 ;  /* 0xff80000031357808 */ /* 0x000fe40007000000 */
[----:B------:R-:W-:Y:S02]  /*16d60*/  FSEL R208, R62, -INF , !P3 ;  /* 0xff8000003ed07808 */ /* 0x000fe40005800000 */
[----:B------:R-:W-:Y:S02]  /*16d70*/  FSEL R78, R79, -INF , !P0 ;  /* 0xff8000004f4e7808 */ /* 0x000fe40004000000 */
[-C--:B------:R-:W-:Y:S02]  /*16d80*/  ISETP.GE.AND P1, PT, R19, R204.reuse, PT ;  /* 0x000000cc1300720c */ /* 0x080fe40003f26270 */
[-C--:B------:R-:W-:Y:S02]  /*16d90*/  ISETP.GE.AND P6, PT, R17, R204.reuse, PT ;  /* 0x000000cc1100720c */ /* 0x080fe40003fc6270 */
[----:B------:R-:W-:Y:S02]  /*16da0*/  ISETP.GE.AND P3, PT, R14, R204, PT ;  /* 0x000000cc0e00720c */ /* 0x000fe40003f66270 */
[----:B------:R-:W-:Y:S02]  /*16db0*/  ISETP.GE.AND P0, PT, R4, R202, PT ;  /* 0x000000ca0400720c */ /* 0x000fe40003f06270 */
[----:B------:R-:W-:Y:S02]  /*16dc0*/  FSEL R129, R38, -INF , !P1 ;  /* 0xff80000026817808 */ /* 0x000fe40004800000 */
[----:B------:R-:W-:Y:S02]  /*16dd0*/  FSEL R130, R36, -INF , !P6 ;  /* 0xff80000024827808 */ /* 0x000fe40007000000 */
[----:B------:R-:W-:Y:S02]  /*16de0*/  FSEL R67, R67, -INF , !P3 ;  /* 0xff80000043437808 */ /* 0x000fe40005800000 */
[----:B------:R-:W-:Y:S02]  /*16df0*/  FSEL R84, R84, -INF , !P0 ;  /* 0xff80000054547808 */ /* 0x000fe40004000000 */
[----:B------:R-:W-:Y:S02]  /*16e00*/  ISETP.GE.AND P1, PT, R17, R201, PT ;  /* 0x000000c91100720c */ /* 0x000fe40003f26270 */
[-C--:B------:R-:W-:Y:S02]  /*16e10*/  ISETP.GE.AND P6, PT, R16, R203.reuse, PT ;  /* 0x000000cb1000720c */ /* 0x080fe40003fc6270 */
[----:B------:R-:W-:Y:S02]  /*16e20*/  ISETP.GE.AND P3, PT, R13, R203, PT ;  /* 0x000000cb0d00720c */ /* 0x000fe40003f66270 */
[-C--:B------:R-:W-:Y:S02]  /*16e30*/  ISETP.GE.AND P0, PT, R3, R204.reuse, PT ;  /* 0x000000cc0300720c */ /* 0x080fe40003f06270 */
[----:B------:R-:W-:Y:S02]  /*16e40*/  FSEL R181, R56, -INF , !P1 ;  /* 0xff80000038b57808 */ /* 0x000fe40004800000 */
[----:B------:R-:W-:Y:S01]  /*16e50*/  FSEL R212, R59, -INF , !P6 ;  /* 0xff8000003bd47808 */ /* 0x000fe20007000000 */
[----:B------:R-:W3:Y:S01]  /*16e60*/  LDL.64 R56, [R1+0x50] ;  /* 0x0000500001387983 */ /* 0x000ee20000100a00 */
[----:B------:R-:W-:Y:S02]  /*16e70*/  FSEL R183, R74, -INF , !P3 ;  /* 0xff8000004ab77808 */ /* 0x000fe40005800000 */
[----:B------:R-:W-:Y:S02]  /*16e80*/  FSEL R87, R87, -INF , !P0 ;  /* 0xff80000057577808 */ /* 0x000fe40004000000 */
[-C--:B------:R-:W-:Y:S02]  /*16e90*/  ISETP.GE.AND P1, PT, R14, R201.reuse, PT ;  /* 0x000000c90e00720c */ /* 0x080fe40003f26270 */
[----:B------:R-:W-:Y:S02]  /*16ea0*/  ISETP.GE.AND P6, PT, R15, R204, PT ;  /* 0x000000cc0f00720c */ /* 0x000fe40003fc6270 */
        /* <DEDUP_REMOVED lines=8> */
[-C--:B------:R-:W-:Y:S02]  /*16f30*/  ISETP.GE.AND P1, PT, R14, R202.reuse, PT ;  /* 0x000000ca0e00720c */ /* 0x080fe40003f26270 */
[----:B------:R-:W-:Y:S02]  /*16f40*/  ISETP.GE.AND P6, PT, R13, R201, PT ;  /* 0x000000c90d00720c */ /* 0x000fe40003fc6270 */
[----:B------:R-:W-:Y:S02]  /*16f50*/  ISETP.GE.AND P3, PT, R3, R202, PT ;  /* 0x000000ca0300720c */ /* 0x000fe40003f66270 */
[-C--:B------:R-:W-:Y:S02]  /*16f60*/  ISETP.GE.AND P2, PT, R4, R203.reuse, PT ;  /* 0x000000cb0400720c */ /* 0x080fe40003f46270 */
[----:B------:R-:W-:Y:S02]  /*16f70*/  ISETP.GE.AND P0, PT, R25, R203, PT ;  /* 0x000000cb1900720c */ /* 0x000fe40003f06270 */
[----:B------:R-:W-:Y:S02]  /*16f80*/  FSEL R65, R65, -INF , !P1 ;  /* 0xff80000041417808 */ /* 0x000fe40004800000 */
[----:B------:R-:W-:Y:S02]  /*16f90*/  FSEL R62, R72, -INF , !P6 ;  /* 0xff800000483e7808 */ /* 0x000fe40007000000 */
[----:B------:R-:W-:Y:S01]  /*16fa0*/  FSEL R85, R85, -INF , !P3 ;  /* 0xff80000055557808 */ /* 0x000fe20005800000 */
[----:B------:R-:W3:Y:S01]  /*16fb0*/  LDL.64 R72, [R1+0x40] ;  /* 0x0000400001487983 */ /* 0x000ee20000100a00 */
[----:B------:R-:W-:Y:S02]  /*16fc0*/  FSEL R61, R90, -INF , !P2 ;  /* 0xff8000005a3d7808 */ /* 0x000fe40005000000 */
[----:B------:R-:W-:Y:S02]  /*16fd0*/  FSEL R95, R95, -INF , !P0 ;  /* 0xff8000005f5f7808 */ /* 0x000fe40004000000 */
[----:B------:R-:W-:Y:S01]  /*16fe0*/  ISETP.GE.AND P1, PT, R13, R204, PT ;  /* 0x000000cc0d00720c */ /* 0x000fe20003f26270 */
[----:B------:R1:W-:Y:S01]  /*16ff0*/  STL [R1+0xbc], R201 ;  /* 0x0000bcc901007387 */ /* 0x0003e20000100800 */
[----:B------:R-:W-:Y:S02]  /*17000*/  ISETP.GE.AND P3, PT, R3, R201, PT ;  /* 0x000000c90300720c */ /* 0x000fe40003f66270 */
[-C--:B------:R-:W-:Y:S02]  /*17010*/  ISETP.GE.AND P2, PT, R2, R202.reuse, PT ;  /* 0x000000ca0200720c */ /* 0x080fe40003f46270 */
[----:B------:R-:W-:Y:S02]  /*17020*/  ISETP.GE.AND P0, PT, R24, R202, PT ;  /* 0x000000ca1800720c */ /* 0x000fe40003f06270 */
[----:B------:R-:W-:Y:S02]  /*17030*/  FSEL R70, R70, -INF , !P1 ;  /* 0xff80000046467808 */ /* 0x000fe40004800000 */
[----:B------:R-:W-:Y:S02]  /*17040*/  FSEL R48, R89, -INF , !P3 ;  /* 0xff80000059307808 */ /* 0x000fe40005800000 */
[----:B------:R-:W-:Y:S02]  /*17050*/  FSEL R96, R96, -INF , !P2 ;  /* 0xff80000060607808 */ /* 0x000fe40005000000 */
[----:B------:R-:W-:Y:S02]  /*17060*/  FSEL R100, R100, -INF , !P0 ;  /* 0xff80000064647808 */ /* 0x000fe40004000000 */
[-C--:B------:R-:W-:Y:S02]  /*17070*/  ISETP.GE.AND P1, PT, R12, R203.reuse, PT ;  /* 0x000000cb0c00720c */ /* 0x080fe40003f26270 */
[-C--:B------:R-:W-:Y:S02]  /*17080*/  ISETP.GE.AND P3, PT, R2, R203.reuse, PT ;  /* 0x000000cb0200720c */ /* 0x080fe40003f66270 */
[-C--:B------:R-:W-:Y:S02]  /*17090*/  ISETP.GE.AND P2, PT, R24, R204.reuse, PT ;  /* 0x000000cc1800720c */ /* 0x080fe40003f46270 */
        /* <DEDUP_REMOVED lines=13> */
[-C--:B------:R-:W-:Y:S02]  /*17170*/  ISETP.GE.AND P1, PT, R4, R201.reuse, PT ;  /* 0x000000c90400720c */ /* 0x080fe40003f26270 */
[-C--:B------:R-:W-:Y:S02]  /*17180*/  ISETP.GE.AND P3, PT, R23, R202.reuse, PT ;  /* 0x000000ca1700720c */ /* 0x080fe40003f66270 */
[C---:B------:R-:W-:Y:S02]  /*17190*/  ISETP.GE.AND P2, PT, R10.reuse, R201, PT ;  /* 0x000000c90a00720c */ /* 0x040fe40003f46270 */
[----:B------:R-:W-:Y:S02]  /*171a0*/  ISETP.GE.AND P0, PT, R10, R203, PT ;  /* 0x000000cb0a00720c */ /* 0x000fe40003f06270 */
[----:B------:R-:W-:Y:S02]  /*171b0*/  FSEL R49, R88, -INF , !P1 ;  /* 0xff80000058317808 */ /* 0x000fe40004800000 */
[----:B------:R-:W-:Y:S02]  /*171c0*/  FSEL R101, R101, -INF , !P3 ;  /* 0xff80000065657808 */ /* 0x000fe40005800000 */
[----:B------:R-:W-:Y:S02]  /*171d0*/  FSEL R109, R109, -INF , !P2 ;  /* 0xff8000006d6d7808 */ /* 0x000fe40005000000 */
[----:B------:R-:W-:Y:S02]  /*171e0*/  FSEL R111, R111, -INF , !P0 ;  /* 0xff8000006f6f7808 */ /* 0x000fe40004000000 */
[-C--:B------:R-:W-:Y:S02]  /*171f0*/  ISETP.GE.AND P1, PT, R25, R201.reuse, PT ;  /* 0x000000c91900720c */ /* 0x080fe40003f26270 */
[----:B------:R-:W-:Y:S02]  /*17200*/  ISETP.GE.AND P3, PT, R23, R201, PT ;  /* 0x000000c91700720c */ /* 0x000fe40003f66270 */
[-C--:B------:R-:W-:Y:S02]  /*17210*/  ISETP.GE.AND P2, PT, R10, R202.reuse, PT ;  /* 0x000000ca0a00720c */ /* 0x080fe40003f46270 */
[-C--:B------:R-:W-:Y:S02]  /*17220*/  ISETP.GE.AND P0, PT, R11, R202.reuse, PT ;  /* 0x000000ca0b00720c */ /* 0x080fe40003f06270 */
[----:B------:R-:W-:Y:S02]  /*17230*/  FSEL R93, R93, -INF , !P1 ;  /* 0xff8000005d5d7808 */ /* 0x000fe40004800000 */
[----:B------:R-:W-:Y:S02]  /*17240*/  FSEL R105, R105, -INF , !P3 ;  /* 0xff80000069697808 */ /* 0x000fe40005800000 */
[----:B------:R-:W-:Y:S02]  /*17250*/  FSEL R113, R113, -INF , !P2 ;  /* 0xff80000071717808 */ /* 0x000fe40005000000 */
[----:B------:R-:W-:Y:S02]  /*17260*/  FSEL R116, R116, -INF , !P0 ;  /* 0xff80000074747808 */ /* 0x000fe40004000000 */
[-C--:B------:R-:W-:Y:S02]  /*17270*/  ISETP.GE.AND P1, PT, R25, R202.reuse, PT ;  /* 0x000000ca1900720c */ /* 0x080fe40003f26270 */
[-C--:B------:R-:W-:Y:S02]  /*17280*/  ISETP.GE.AND P3, PT, R8, R202.reuse, PT ;  /* 0x000000ca0800720c */ /* 0x080fe40003f66270 */
        /* <DEDUP_REMOVED lines=10> */
[----:B------:R-:W-:Y:S02]  /*17330*/  ISETP.GE.AND P2, PT, R9, R201, PT ;  /* 0x000000c90900720c */ /* 0x000fe40003f46270 */
[----:B------:R-:W-:Y:S01]  /*17340*/  FSEL R77, R77, -INF , !P6 ;  /* 0xff8000004d4d7808 */ /* 0x000fe20007000000 */
[----:B-1----:R-:W3:Y:S01]  /*17350*/  LDL.64 R200, [R1+0x58] ;  /* 0x0000580001c87983 */ /* 0x002ee20000100a00 */
[----:B------:R-:W-:Y:S02]  /*17360*/  ISETP.GE.AND P6, PT, R5, R202, PT ;  /* 0x000000ca0500720c */ /* 0x000fe40003fc6270 */
[----:B------:R-:W-:Y:S02]  /*17370*/  FSEL R104, R104, -INF , !P1 ;  /* 0xff80000068687808 */ /* 0x000fe40004800000 */
[----:B------:R-:W-:Y:S01]  /*17380*/  FSEL R81, R81, -INF , !P6 ;  /* 0xff80000051517808 */ /* 0x000fe20007000000 */
[----:B------:R1:W-:Y:S01]  /*17390*/  STL.64 [R1+0xc8], R202 ;  /* 0x0000c8ca01007387 */ /* 0x0003e20000100a00 */
[-C--:B------:R-:W-:Y:S02]  /*173a0*/  ISETP.GE.AND P6, PT, R4, R204.reuse, PT ;  /* 0x000000cc0400720c */ /* 0x080fe40003fc6270 */
[-C--:B------:R-:W-:Y:S02]  /*173b0*/  ISETP.GE.AND P1, PT, R8, R203.reuse, PT ;  /* 0x000000cb0800720c */ /* 0x080fe40003f26270 */
[----:B------:R-:W-:Y:S02]  /*173c0*/  FSEL R33, R86, -INF , !P6 ;  /* 0xff80000056217808 */ /* 0x000fe40007000000 */
[-C--:B------:R-:W-:Y:S02]  /*173d0*/  ISETP.GE.AND P6, PT, R3, R203.reuse, PT ;  /* 0x000000cb0300720c */ /* 0x080fe40003fc6270 */
[----:B--2---:R-:W-:Y:S02]  /*173e0*/  LOP3.LUT R0, R27, UR21, R0, 0x96, !PT ;  /* 0x000000151b007c12 */ /* 0x004fe4000f8e9600 */
[----:B------:R-:W-:Y:S02]  /*173f0*/  FSEL R60, R91, -INF , !P6 ;  /* 0xff8000005b3c7808 */ /* 0x000fe40007000000 */
[-C--:B------:R-:W-:Y:S01]  /*17400*/  ISETP.GE.AND P6, PT, R2, R204.reuse, PT ;  /* 0x000000cc0200720c */ /* 0x080fe20003fc6270 */
[----:B------:R-:W-:Y:S01]  /*17410*/  IMAD.WIDE.U32 R14, R0, -0x326172a9, RZ ;  /* 0xcd9e8d57000e7825 */ /* 0x000fe200078e00ff */
[----:B------:R-:W-:Y:S02]  /*17420*/  LOP3.LUT R2, R193, UR21, R27, 0x96, !PT ;  /* 0x00000015c1027c12 */ /* 0x000fe4000f8e961b */
[----:B------:R-:W-:Y:S02]  /*17430*/  FSEL R98, R98, -INF , !P6 ;  /* 0xff80000062627808 */ /* 0x000fe40007000000 */
[-C--:B------:R-:W-:Y:S01]  /*17440*/  ISETP.GE.AND P6, PT, R24, R203.reuse, PT ;  /* 0x000000cb1800720c */ /* 0x080fe20003fc6270 */
[----:B------:R-:W-:Y:S01]  /*17450*/  IMAD.WIDE.U32 R2, R2, -0x326172a9, RZ ;  /* 0xcd9e8d5702027825 */ /* 0x000fe200078e00ff */
[----:B------:R-:W-:Y:S02]  /*17460*/  FSEL R110, R110, -INF , !P1 ;  /* 0xff8000006e6e7808 */ /* 0x000fe40004800000 */
[----:B------:R-:W-:Y:S02]  /*17470*/  FSEL R106, R106, -INF , !P6 ;  /* 0xff8000006a6a7808 */ /* 0x000fe40007000000 */
[-C--:B------:R-:W-:Y:S02]  /*17480*/  ISETP.GE.AND P1, PT, R10, R204.reuse, PT ;  /* 0x000000cc0a00720c */ /* 0x080fe40003f26270 */
[----:B------:R-:W-:Y:S02]  /*17490*/  FSEL R124, R124, -INF , !P0 ;  /* 0xff8000007c7c7808 */ /* 0x000fe40004000000 */
[----:B------:R-:W-:Y:S02]  /*174a0*/  FSEL R125, R125, -INF , !P2 ;  /* 0xff8000007d7d7808 */ /* 0x000fe40005000000 */
[----:B------:R-:W-:Y:S02]  /*174b0*/  ISETP.GE.AND P6, PT, R8, R204, PT ;  /* 0x000000cc0800720c */ /* 0x000fe40003fc6270 */
[----:B------:R-:W-:Y:S02]  /*174c0*/  ISETP.GE.AND P0, PT, R9, R203, PT ;  /* 0x000000cb0900720c */ /* 0x000fe40003f06270 */
[----:B------:R-:W-:Y:S02]  /*174d0*/  ISETP.GE.AND P2, PT, R7, R202, PT ;  /* 0x000000ca0700720c */ /* 0x000fe40003f46270 */
[C---:B----4-:R-:W-:Y:S02]  /*174e0*/  LOP3.LUT R8, R3.reuse, R199, RZ, 0x3c, !PT ;  /* 0x000000c703087212 */ /* 0x050fe400078e3cff */
[----:B------:R-:W-:Y:S02]  /*174f0*/  LOP3.LUT R12, R3, R195, RZ, 0x3c, !PT ;  /* 0x000000c3030c7212 */ /* 0x000fe400078e3cff */
[----:B---3--:R-:W-:Y:S02]  /*17500*/  LOP3.LUT R10, R2, R194, RZ, 0x3c, !PT ;  /* 0x000000c2020a7212 */ /* 0x008fe400078e3cff */
[----:B------:R-:W-:Y:S01]  /*17510*/  FSEL R115, R115, -INF , !P1 ;  /* 0xff80000073737808 */ /* 0x000fe20004800000 */
[----:B------:R-:W-:Y:S01]  /*17520*/  IMAD.WIDE.U32 R12, R12, -0x2daee0ad, RZ ;  /* 0xd2511f530c0c7825 */ /* 0x000fe200078e00ff */
[----:B------:R-:W-:Y:S02]  /*17530*/  LOP3.LUT R2, R2, R192, RZ, 0x3c, !PT ;  /* 0x000000c002027212 */ /* 0x000fe400078e3cff */
[-C--:B------:R-:W-:Y:S02]  /*17540*/  ISETP.GE.AND P1, PT, R22, R202.reuse, PT ;  /* 0x000000ca1600720c */ /* 0x080fe40003f26270 */
[----:B------:R-:W-:Y:S01]  /*17550*/  FSEL R5, R127, -INF , !P0 ;  /* 0xff8000007f057808 */ /* 0x000fe20004000000 */
[----:B------:R-:W-:Y:S01]  /*17560*/  IMAD.WIDE.U32 R2, R2, -0x2daee0ad, RZ ;  /* 0xd2511f5302027825 */ /* 0x000fe200078e00ff */
[----:B------:R-:W-:Y:S02]  /*17570*/  FSEL R128, R128, -INF , !P2 ;  /* 0xff80000080807808 */ /* 0x000fe40005000000 */
[----:B------:R-:W-:Y:S02]  /*17580*/  FSEL R114, R114, -INF , !P6 ;  /* 0xff80000072727808 */ /* 0x000fe40007000000 */
[C---:B------:R-:W-:Y:S02]  /*17590*/  ISETP.GE.AND P0, PT, R9.reuse, R202, PT ;  /* 0x000000ca0900720c */ /* 0x040fe40003f06270 */
[----:B------:R-:W-:Y:S01]  /*175a0*/  ISETP.GE.AND P2, PT, R9, R204, PT ;  /* 0x000000cc0900720c */ /* 0x000fe20003f46270 */
[----:B------:R-:W-:Y:S01]  /*175b0*/  IMAD.WIDE.U32 R8, R8, -0x2daee0ad, RZ ;  /* 0xd2511f5308087825 */ /* 0x000fe200078e00ff */
[----:B------:R-:W-:Y:S02]  /*175c0*/  LOP3.LUT R0, R14, R192, RZ, 0x3c, !PT ;  /* 0x000000c00e007212 */ /* 0x000fe400078e3cff */
[----:B------:R-:W-:Y:S01]  /*175d0*/  ISETP.GE.AND P6, PT, R11, R204, PT ;  /* 0x000000cc0b00720c */ /* 0x000fe20003fc6270 */
[----:B------:R-:W-:Y:S01]  /*175e0*/  IMAD.WIDE.U32 R10, R10, -0x2daee0ad, RZ ;  /* 0xd2511f530a0a7825 */ /* 0x000fe200078e00ff */
[----:B------:R-:W-:Y:S02]  /*175f0*/  LOP3.LUT R4, R15, R199, RZ, 0x3c, !PT ;  /* 0x000000c70f047212 */ /* 0x000fe400078e3cff */
[----:B------:R-:W-:Y:S01]  /*17600*/  FSEL R117, R117, -INF , !P1 ;  /* 0xff80000075757808 */ /* 0x000fe20004800000 */
[----:B------:R-:W-:Y:S01]  /*17610*/  IMAD.WIDE.U32 R30, R0, -0x2daee0ad, RZ ;  /* 0xd2511f53001e7825 */ /* 0x000fe200078e00ff */
[----:B------:R-:W-:Y:S02]  /*17620*/  ISETP.GE.AND P1, PT, R22, R203, PT ;  /* 0x000000cb1600720c */ /* 0x000fe40003f26270 */
[----:B------:R-:W-:Y:S01]  /*17630*/  LOP3.LUT R17, R15, R195, RZ, 0x3c, !PT ;  /* 0x000000c30f117212 */ /* 0x000fe200078e3cff */
[----:B------:R-:W-:Y:S01]  /*17640*/  IMAD.WIDE.U32 R24, R4, -0x2daee0ad, RZ ;  /* 0xd2511f5304187825 */ /* 0x000fe200078e00ff */
[----:B------:R-:W-:Y:S02]  /*17650*/  LOP3.LUT R16, R12, UR15, R11, 0x96, !PT ;  /* 0x0000000f0c107c12 */ /* 0x000fe4000f8e960b */
[----:B------:R-:W-:Y:S02]  /*17660*/  FSEL R123, R123, -INF , !P1 ;  /* 0xff8000007b7b7808 */ /* 0x000fe40004800000 */
[----:B------:R-:W-:Y:S02]  /*17670*/  LOP3.LUT R15, R14, R194, RZ, 0x3c, !PT ;  /* 0x000000c20e0f7212 */ /* 0x000fe400078e3cff */
[----:B------:R-:W-:Y:S02]  /*17680*/  FSEL R120, R120, -INF , !P3 ;  /* 0xff80000078787808 */ /* 0x000fe40005800000 */
[----:B------:R-:W-:Y:S01]  /*17690*/  ISETP.GE.AND P1, PT, R7, R203, PT ;  /* 0x000000cb0700720c */ /* 0x000fe20003f26270 */
[----:B------:R-:W-:Y:S01]  /*176a0*/  IMAD.WIDE.U32 R38, R15, -0x2daee0ad, RZ ;  /* 0xd2511f530f267825 */ /* 0x000fe200078e00ff */
[----:B------:R-:W-:Y:S01]  /*176b0*/  LOP3.LUT R14, R8, UR15, R3, 0x96, !PT ;  /* 0x0000000f080e7c12 */ /* 0x000fe2000f8e9603 */
[----:B-1----:R-:W2:Y:S01]  /*176c0*/  LDL.64 R202, [R1+0x48] ;  /* 0x0000480001ca7983 */ /* 0x002ea20000100a00 */
[-C--:B------:R-:W-:Y:S02]  /*176d0*/  ISETP.GE.AND P3, PT, R22, R204.reuse, PT ;  /* 0x000000cc1600720c */ /* 0x080fe40003f66270 */
[----:B------:R-:W-:Y:S01]  /*176e0*/  FSEL R6, R126, -INF , !P1 ;  /* 0xff8000007e067808 */ /* 0x000fe20004800000 */
[----:B------:R-:W-:Y:S01]  /*176f0*/  IMAD.WIDE.U32 R14, R14, -0x326172a9, RZ ;  /* 0xcd9e8d570e0e7825 */ /* 0x000fe200078e00ff */
[----:B------:R-:W-:Y:S02]  /*17700*/  ISETP.GE.AND P1, PT, R7, R204, PT ;  /* 0x000000cc0700720c */ /* 0x000fe40003f26270 */
[----:B------:R-:W-:Y:S02]  /*17710*/  LOP3.LUT R24, R24, UR15, R31, 0x96, !PT ;  /* 0x0000000f18187c12 */ /* 0x000fe4000f8e961f */
[C---:B------:R-:W-:Y:S01]  /*17720*/  LOP3.LUT R0, R56.reuse, UR18, R9, 0x96, !PT ;  /* 0x0000001238007c12 */ /* 0x040fe2000f8e9609 */
[----:B------:R-:W-:Y:S01]  /*17730*/  IMAD.WIDE.U32 R8, R17, -0x2daee0ad, RZ ;  /* 0xd2511f5311087825 */ /* 0x000fe200078e00ff */
[----:B------:R-:W-:Y:S03]  /*17740*/  LOP3.LUT R7, R56, UR18, R25, 0x96, !PT ;  /* 0x0000001238077c12 */ /* 0x000fe6000f8e9619 */
[----:B------:R-:W-:Y:S01]  /*17750*/  IMAD.WIDE.U32 R22, R0, -0x326172a9, RZ ;  /* 0xcd9e8d5700167825 */ /* 0x000fe200078e00ff */
[----:B------:R-:W-:Y:S03]  /*17760*/  LOP3.LUT R36, R8, UR15, R39, 0x96, !PT ;  /* 0x0000000f08247c12 */ /* 0x000fe6000f8e9627 */
[----:B------:R-:W-:Y:S01]  /*17770*/  IMAD.WIDE.U32 R20, R7, -0x326172a9, RZ ;  /* 0xcd9e8d5707147825 */ /* 0x000fe200078e00ff */
[----:B------:R-:W-:Y:S03]  /*17780*/  LOP3.LUT R22, R22, UR9, R15, 0x96, !PT ;  /* 0x0000000916167c12 */ /* 0x000fe6000f8e960f */
[----:B------:R-:W-:Y:S04]  /*17790*/  IMAD.WIDE.U32 R24, R24, -0x326172a9, RZ ;  /* 0xcd9e8d5718187825 */ /* 0x000fe800078e00ff */
[----:B------:R-:W-:Y:S01]  /*177a0*/  IMAD.WIDE.U32 R16, R16, -0x326172a9, RZ ;  /* 0xcd9e8d5710107825 */ /* 0x000fe200078e00ff */
[----:B------:R-:W-:Y:S02]  /*177b0*/  LOP3.LUT R20, R20, UR9, R25, 0x96, !PT ;  /* 0x0000000914147c12 */ /* 0x000fe4000f8e9619 */
[----:B------:R-:W-:Y:S01]  /*177c0*/  LOP3.LUT R0, R72, UR10, R23, 0x96, !PT ;  /* 0x0000000a48007c12 */ /* 0x000fe2000f8e9617 */
[----:B------:R-:W-:Y:S04]  /*177d0*/  IMAD.WIDE.U32 R22, R22, -0x2daee0ad, RZ ;  /* 0xd2511f5316167825 */ /* 0x000fe800078e00ff */
[----:B------:R-:W-:Y:S01]  /*177e0*/  IMAD.WIDE.U32 R26, R0, -0x2daee0ad, RZ ;  /* 0xd2511f53001a7825 */ /* 0x000fe200078e00ff */
[----:B------:R-:W-:Y:S03]  /*177f0*/  LOP3.LUT R0, R72, UR10, R21, 0x96, !PT ;  /* 0x0000000a48007c12 */ /* 0x000fe6000f8e9615 */
[----:B------:R-:W-:Y:S01]  /*17800*/  IMAD.WIDE.U32 R20, R20, -0x2daee0ad, RZ ;  /* 0xd2511f5314147825 */ /* 0x000fe200078e00ff */
[----:B------:R-:W-:Y:S02]  /*17810*/  LOP3.LUT R12, R2, UR13, R27, 0x96, !PT ;  /* 0x0000000d020c7c12 */ /* 0x000fe4000f8e961b */
[----:B------:R-:W-:Y:S03]  /*17820*/  LOP3.LUT R4, R200, UR18, R13, 0x96, !PT ;  /* 0x00000012c8047c12 */ /* 0x000fe6000f8e960d */
[----:B------:R-:W-:Y:S01]  /*17830*/  IMAD.WIDE.U32 R12, R12, -0x326172a9, RZ ;  /* 0xcd9e8d570c0c7825 */ /* 0x000fe200078e00ff */
[----:B------:R-:W-:Y:S03]  /*17840*/  LOP3.LUT R31, R200, UR18, R9, 0x96, !PT ;  /* 0x00000012c81f7c12 */ /* 0x000fe6000f8e9609 */
[----:B------:R-:W-:Y:S01]  /*17850*/  IMAD.WIDE.U32 R18, R4, -0x326172a9, RZ ;  /* 0xcd9e8d5704127825 */ /* 0x000fe200078e00ff */
[----:B------:R-:W-:Y:S02]  /*17860*/  LOP3.LUT R4, R26, UR12, R23, 0x96, !PT ;  /* 0x0000000c1a047c12 */ /* 0x000fe4000f8e9617 */
[----:B------:R-:W-:Y:S01]  /*17870*/  LOP3.LUT R23, R14, UR7, R13, 0x96, !PT ;  /* 0x000000070e177c12 */ /* 0x000fe2000f8e960d */
[----:B------:R-:W-:Y:S01]  /*17880*/  IMAD.WIDE.U32 R26, R0, -0x2daee0ad, RZ ;  /* 0xd2511f53001a7825 */ /* 0x000fe200078e00ff */
[----:B------:R-:W-:Y:S02]  /*17890*/  LOP3.LUT R3, R196, UR10, R19, 0x96, !PT ;  /* 0x0000000ac4037c12 */ /* 0x000fe4000f8e9613 */
[----:B------:R-:W-:Y:S02]  /*178a0*/  LOP3.LUT R18, R18, UR9, R17, 0x96, !PT ;  /* 0x0000000912127c12 */ /* 0x000fe4000f8e9611 */
[----:B------:R-:W-:Y:S01]  /*178b0*/  LOP3.LUT R0, R26, UR12, R21, 0x96, !PT ;  /* 0x0000000c1a007c12 */ /* 0x000fe2000f8e9615 */
[----:B------:R-:W-:Y:S04]  /*178c0*/  IMAD.WIDE.U32 R28, R3, -0x2daee0ad, RZ ;  /* 0xd2511f53031c7825 */ /* 0x000fe800078e00ff */
[----:B------:R-:W-:Y:S01]  /*178d0*/  IMAD.WIDE.U32 R18, R18, -0x2daee0ad, RZ ;  /* 0xd2511f5312127825 */ /* 0x000fe200078e00ff */
[----:B------:R-:W-:Y:S02]  /*178e0*/  LOP3.LUT R8, R10, UR13, R29, 0x96, !PT ;  /* 0x0000000d0a087c12 */ /* 0x000fe4000f8e961d */
[----:B------:R-:W-:Y:S02]  /*178f0*/  LOP3.LUT R10, R30, UR13, R27, 0x96, !PT ;  /* 0x0000000d1e0a7c12 */ /* 0x000fe4000f8e961b */
[----:B------:R-:W-:Y:S01]  /*17900*/  LOP3.LUT R2, R28, UR12, R19, 0x96, !PT ;  /* 0x0000000c1c027c12 */ /* 0x000fe2000f8e9613 */
[----:B------:R-:W-:Y:S04]  /*17910*/  IMAD.WIDE.U32 R8, R8, -0x326172a9, RZ ;  /* 0xcd9e8d5708087825 */ /* 0x000fe800078e00ff */
[----:B------:R-:W-:Y:S01]  /*17920*/  IMAD.WIDE.U32 R2, R2, -0x326172a9, RZ ;  /* 0xcd9e8d5702027825 */ /* 0x000fe200078e00ff */
[----:B------:R-:W-:Y:S03]  /*17930*/  LOP3.LUT R15, R16, UR7, R9, 0x96, !PT ;  /* 0x00000007100f7c12 */ /* 0x000fe6000f8e9609 */
[----:B------:R-:W-:Y:S01]  /*17940*/  IMAD.MOV.U32 R25, RZ, RZ, R2 ;  /* 0x000000ffff197224 */ /* 0x000fe200078e0002 */
[----:B------:R-:W-:Y:S01]  /*17950*/  LOP3.LUT R13, R8, UR6, R3, 0x96, !PT ;  /* 0x00000006080d7c12 */ /* 0x000fe2000f8e9603 */
[----:B------:R-:W-:Y:S01]  /*17960*/  IMAD.WIDE.U32 R8, R4, -0x326172a9, RZ ;  /* 0xcd9e8d5704087825 */ /* 0x000fe200078e00ff */
[C---:B------:R-:W-:Y:S02]  /*17970*/  PRMT R19, R2.reuse, 0x7773, RZ ;  /* 0x0000777302137816 */ /* 0x040fe400000000ff */
[----:B------:R-:W-:Y:S01]  /*17980*/  PRMT R17, R2, 0x7772, RZ ;  /* 0x0000777202117816 */ /* 0x000fe200000000ff */
[----:B------:R-:W-:Y:S01]  /*17990*/  IMAD.WIDE.U32 R10, R10, -0x326172a9, RZ ;  /* 0xcd9e8d570a0a7825 */ /* 0x000fe200078e00ff */
[----:B------:R-:W-:Y:S02]  /*179a0*/  PRMT R28, R2, 0x7771, RZ ;  /* 0x00007771021c7816 */ /* 0x000fe400000000ff */
[----:B------:R-:W-:Y:S01]  /*179b0*/  LOP3.LUT R12, R12, UR6, R9, 0x96, !PT ;  /* 0x000000060c0c7c12 */ /* 0x000fe2000f8e9609 */
[----:B------:R-:W-:Y:S01]  /*179c0*/  IMAD.WIDE.U32 R2, R0, -0x326172a9, RZ ;  /* 0xcd9e8d5700027825 */ /* 0x000fe200078e00ff */
[C---:B------:R-:W-:Y:S02]  /*179d0*/  PRMT R4, R8.reuse, 0x7773, RZ ;  /* 0x0000777308047816 */ /* 0x040fe400000000ff */
[C---:B------:R-:W-:Y:S01]  /*179e0*/  PRMT R0, R8.reuse, 0x7772, RZ ;  /* 0x0000777208007816 */ /* 0x040fe200000000ff */
[----:B------:R-:W-:Y:S01]  /*179f0*/  IMAD.MOV.U32 R30, RZ, RZ, R2 ;  /* 0x000000ffff1e7224 */ /* 0x000fe200078e0002 */
[----:B------:R-:W-:Y:S01]  /*17a00*/  PRMT R21, R8, 0x7771, RZ ;  /* 0x0000777108157816 */ /* 0x000fe200000000ff */
[----:B------:R-:W-:Y:S01]  /*17a10*/  IMAD.MOV.U32 R16, RZ, RZ, R8 ;  /* 0x000000ffff107224 */ /* 0x000fe200078e0008 */
[----:B------:R-:W-:Y:S01]  /*17a20*/  LOP3.LUT R24, R24, UR7, R11, 0x96, !PT ;  /* 0x0000000718187c12 */ /* 0x000fe2000f8e960b */
[----:B------:R-:W-:Y:S01]  /*17a30*/  IMAD.WIDE.U32 R8, R23, -0x2daee0ad, RZ ;  /* 0xd2511f5317087825 */ /* 0x000fe200078e00ff */
[----:B------:R-:W-:Y:S02]  /*17a40*/  LOP3.LUT R7, R10, UR6, R3, 0x96, !PT ;  /* 0x000000060a077c12 */ /* 0x000fe4000f8e9603 */
[----:B------:R-:W-:Y:S01]  /*17a50*/  PRMT R235, R0, 0x5410, R4 ;  /* 0x0000541000eb7816 */ /* 0x000fe20000000004 */
[----:B------:R-:W-:Y:S01]  /*17a60*/  IMAD.WIDE.U32 R10, R15, -0x2daee0ad, RZ ;  /* 0xd2511f530f0a7825 */ /* 0x000fe200078e00ff */
[C---:B------:R-:W-:Y:S02]  /*17a70*/  PRMT R15, R2.reuse, 0x7773, RZ ;  /* 0x00007773020f7816 */ /* 0x040fe400000000ff */
[C---:B------:R-:W-:Y:S01]  /*17a80*/  PRMT R14, R2.reuse, 0x7772, RZ ;  /* 0x00007772020e7816 */ /* 0x040fe200000000ff */
[----:B------:R-:W-:Y:S01]  /*17a90*/  IMAD.MOV.U32 R23, RZ, RZ, R10 ;  /* 0x000000ffff177224 */ /* 0x000fe200078e000a */
[----:B------:R-:W-:Y:S01]  /*17aa0*/  PRMT R29, R2, 0x7771, RZ ;  /* 0x00007771021d7816 */ /* 0x000fe200000000ff */
[----:B------:R-:W-:Y:S01]  /*17ab0*/  IMAD.WIDE.U32 R2, R24, -0x2daee0ad, RZ ;  /* 0xd2511f5318027825 */ /* 0x000fe200078e00ff */
[----:B------:R-:W-:Y:S02]  /*17ac0*/  LOP3.LUT R0, R22, UR11, R9, 0x96, !PT ;  /* 0x0000000b16007c12 */ /* 0x000fe4000f8e9609 */
[----:B------:R-:W-:Y:S02]  /*17ad0*/  LOP3.LUT R9, R16, 0xff, RZ, 0xc0, !PT ;  /* 0x000000ff10097812 */ /* 0x000fe400078ec0ff */
[----:B------:R-:W-:Y:S02]  /*17ae0*/  PRMT R229, R17, 0x5410, R19 ;  /* 0x0000541011e57816 */ /* 0x000fe40000000013 */
[C---:B------:R-:W-:Y:S02]  /*17af0*/  PRMT R27, R10.reuse, 0x7773, RZ ;  /* 0x000077730a1b7816 */ /* 0x040fe400000000ff */
[C---:B------:R-:W-:Y:S02]  /*17b00*/  PRMT R26, R10.reuse, 0x7772, RZ ;  /* 0x000077720a1a7816 */ /* 0x040fe400000000ff */
[----:B------:R-:W-:Y:S02]  /*17b10*/  PRMT R19, R10, 0x7771, RZ ;  /* 0x000077710a137816 */ /* 0x000fe400000000ff */
[----:B------:R-:W-:Y:S01]  /*17b20*/  PRMT R230, R9, 0x5410, R21 ;  /* 0x0000541009e67816 */ /* 0x000fe20000000015 */
[----:B------:R-:W-:Y:S01]  /*17b30*/  IMAD.MOV.U32 R21, RZ, RZ, R2 ;  /* 0x000000ffff157224 */ /* 0x000fe200078e0002 */
[----:B------:R-:W-:Y:S02]  /*17b40*/  PRMT R252, R14, 0x5410, R15 ;  /* 0x000054100efc7816 */ /* 0x000fe4000000000f */
[----:B------:R-:W-:Y:S02]  /*17b50*/  LOP3.LUT R10, R25, 0xff, RZ, 0xc0, !PT ;  /* 0x000000ff190a7812 */ /* 0x000fe400078ec0ff */
[C---:B------:R-:W-:Y:S02]  /*17b60*/  PRMT R15, R2.reuse, 0x7773, RZ ;  /* 0x00007773020f7816 */ /* 0x040fe400000000ff */
[C---:B------:R-:W-:Y:S02]  /*17b70*/  PRMT R14, R2.reuse, 0x7772, RZ ;  /* 0x00007772020e7816 */ /* 0x040fe400000000ff */
[----:B------:R-:W-:Y:S02]  /*17b80*/  PRMT R24, R2, 0x7771, RZ ;  /* 0x0000777102187816 */ /* 0x000fe400000000ff */
[----:B------:R-:W-:Y:S02]  /*17b90*/  LOP3.LUT R20, R20, UR11, R3, 0x96, !PT ;  /* 0x0000000b14147c12 */ /* 0x000fe4000f8e9603 */
[----:B------:R-:W-:Y:S02]  /*17ba0*/  LOP3.LUT R2, R12, 0xffff, RZ, 0xc0, !PT ;  /* 0x0000ffff0c027812 */ /* 0x000fe400078ec0ff */
[C---:B------:R-:W-:Y:S02]  /*17bb0*/  LOP3.LUT R3, R13.reuse, 0xffff, RZ, 0xc0, !PT ;  /* 0x0000ffff0d037812 */ /* 0x040fe400078ec0ff */
[----:B------:R-:W-:Y:S02]  /*17bc0*/  PRMT R222, R10, 0x5410, R28 ;  /* 0x000054100ade7816 */ /* 0x000fe4000000001c */
[----:B------:R-:W-:Y:S01]  /*17bd0*/  LOP3.LUT R4, R18, UR11, R11, 0x96, !PT ;  /* 0x0000000b12047c12 */ /* 0x000fe2000f8e960b */
[----:B------:R-:W-:Y:S01]  /*17be0*/  IMAD.MOV.U32 R18, RZ, RZ, R8 ;  /* 0x000000ffff127224 */ /* 0x000fe200078e0008 */
[----:B------:R-:W-:Y:S02]  /*17bf0*/  LOP3.LUT R10, R12, 0xff, RZ, 0xc0, !PT ;  /* 0x000000ff0c0a7812 */ /* 0x000fe400078ec0ff */
[----:B------:R-:W-:Y:S02]  /*17c00*/  SHF.R.U32.HI R2, RZ, 0x8, R2 ;  /* 0x00000008ff027819 */ /* 0x000fe40000011602 */
[C---:B------:R-:W-:Y:S02]  /*17c10*/  PRMT R17, R8.reuse, 0x7773, RZ ;  /* 0x0000777308117816 */ /* 0x040fe400000000ff */
[C---:B------:R-:W-:Y:S02]  /*17c20*/  PRMT R16, R8.reuse, 0x7772, RZ ;  /* 0x0000777208107816 */ /* 0x040fe400000000ff */
[----:B------:R-:W-:Y:S02]  /*17c30*/  PRMT R22, R8, 0x7771, RZ ;  /* 0x0000777108167816 */ /* 0x000fe400000000ff */
[C---:B------:R-:W-:Y:S02]  /*17c40*/  LOP3.LUT R11, R13.reuse, 0xff, RZ, 0xc0, !PT ;  /* 0x000000ff0d0b7812 */ /* 0x040fe400078ec0ff */
[----:B------:R-:W-:Y:S02]  /*17c50*/  SHF.R.U32.HI R3, RZ, 0x8, R3 ;  /* 0x00000008ff037819 */ /* 0x000fe40000011603 */
[----:B------:R-:W-:Y:S02]  /*17c60*/  PRMT R8, R12, 0x7632, R8 ;  /* 0x000076320c087816 */ /* 0x000fe40000000008 */
[----:B------:R-:W-:Y:S02]  /*17c70*/  PRMT R221, R10, 0x5410, R2 ;  /* 0x000054100add7816 */ /* 0x000fe40000000002 */
[----:B------:R-:W-:Y:S02]  /*17c80*/  PRMT R9, R13, 0x7632, R9 ;  /* 0x000076320d097816 */ /* 0x000fe40000000009 */
[----:B------:R-:W-:Y:S02]  /*17c90*/  PRMT R220, R11, 0x5410, R3 ;  /* 0x000054100bdc7816 */ /* 0x000fe40000000003 */
[----:B------:R-:W-:Y:S02]  /*17ca0*/  LOP3.LUT R2, R30, 0xff, RZ, 0xc0, !PT ;  /* 0x000000ff1e027812 */ /* 0x000fe400078ec0ff */
[----:B------:R-:W-:Y:S02]  /*17cb0*/  SHF.R.U32.HI R12, RZ, 0x18, R12 ;  /* 0x00000018ff0c7819 */ /* 0x000fe4000001160c */
[----:B------:R-:W-:Y:S02]  /*17cc0*/  LOP3.LUT R3, R8, 0xff, RZ, 0xc0, !PT ;  /* 0x000000ff08037812 */ /* 0x000fe400078ec0ff */
[----:B------:R-:W-:Y:S02]  /*17cd0*/  LOP3.LUT R8, R23, 0xff, RZ, 0xc0, !PT ;  /* 0x000000ff17087812 */ /* 0x000fe400078ec0ff */
[----:B------:R-:W-:Y:S02]  /*17ce0*/  SHF.R.U32.HI R13, RZ, 0x18, R13 ;  /* 0x00000018ff0d7819 */ /* 0x000fe4000001160d */
[----:B------:R-:W-:Y:S02]  /*17cf0*/  LOP3.LUT R9, R9, 0xff, RZ, 0xc0, !PT ;  /* 0x000000ff09097812 */ /* 0x000fe400078ec0ff */
[----:B------:R-:W-:Y:S02]  /*17d00*/  PRMT R250, R2, 0x5410, R29 ;  /* 0x0000541002fa7816 */ /* 0x000fe4000000001d */
[----:B------:R-:W-:Y:S02]  /*17d10*/  PRMT R219, R3, 0x5410, R12 ;  /* 0x0000541003db7816 */ /* 0x000fe4000000000c */
[C---:B------:R-:W-:Y:S02]  /*17d20*/  LOP3.LUT R2, R7.reuse, 0xffff, RZ, 0xc0, !PT ;  /* 0x0000ffff07027812 */ /* 0x040fe400078ec0ff */
[----:B------:R-:W-:Y:S02]  /*17d30*/  PRMT R240, R8, 0x5410, R19 ;  /* 0x0000541008f07816 */ /* 0x000fe40000000013 */
[----:B------:R-:W-:Y:S02]  /*17d40*/  PRMT R3, R7, 0x7632, R3 ;  /* 0x0000763207037816 */ /* 0x000fe40000000003 */
[C---:B------:R-:W-:Y:S02]  /*17d50*/  LOP3.LUT R8, R4.reuse, 0xffff, RZ, 0xc0, !PT ;  /* 0x0000ffff04087812 */ /* 0x040fe400078ec0ff */
[----:B------:R-:W-:Y:S02]  /*17d60*/  PRMT R127, R9, 0x5410, R13 ;  /* 0x00005410097f7816 */ /* 0x000fe4000000000d */
[----:B------:R-:W-:Y:S02]  /*17d70*/  SHF.R.U32.HI R9, RZ, 0x8, R2 ;  /* 0x00000008ff097819 */ /* 0x000fe40000011602 */
[----:B------:R-:W-:Y:S02]  /*17d80*/  LOP3.LUT R12, R7, 0xff, RZ, 0xc0, !PT ;  /* 0x000000ff070c7812 */ /* 0x000fe400078ec0ff */
[----:B------:R-:W-:Y:S02]  /*17d90*/  SHF.R.U32.HI R10, RZ, 0x18, R7 ;  /* 0x00000018ff0a7819 */ /* 0x000fe40000011607 */
[----:B------:R-:W-:Y:S02]  /*17da0*/  LOP3.LUT R2, R3, 0xff, RZ, 0xc0, !PT ;  /* 0x000000ff03027812 */ /* 0x000fe400078ec0ff */
[----:B------:R-:W-:Y:S02]  /*17db0*/  LOP3.LUT R7, R4, 0xff, RZ, 0xc0, !PT ;  /* 0x000000ff04077812 */ /* 0x000fe400078ec0ff */
[----:B------:R-:W-:Y:S02]  /*17dc0*/  SHF.R.U32.HI R3, RZ, 0x8, R8 ;  /* 0x00000008ff037819 */ /* 0x000fe40000011608 */
[----:B------:R-:W-:Y:S02]  /*17dd0*/  PRMT R242, R12, 0x5410, R9 ;  /* 0x000054100cf27816 */ /* 0x000fe40000000009 */
[----:B------:R-:W-:Y:S02]  /*17de0*/  PRMT R237, R7, 0x5410, R3 ;  /* 0x0000541007ed7816 */ /* 0x000fe40000000003 */
[----:B------:R-:W-:Y:S02]  /*17df0*/  PRMT R7, R4, 0x7632, R7 ;  /* 0x0000763204077816 */ /* 0x000fe40000000007 */
[----:B------:R-:W-:Y:S02]  /*17e00*/  SHF.R.U32.HI R9, RZ, 0x18, R4 ;  /* 0x00000018ff097819 */ /* 0x000fe40000011604 */
[----:B------:R-:W-:Y:S02]  /*17e10*/  LOP3.LUT R4, R7, 0xff, RZ, 0xc0, !PT ;  /* 0x000000ff07047812 */ /* 0x000fe400078ec0ff */
[----:B------:R-:W-:Y:S02]  /*17e20*/  LOP3.LUT R11, R18, 0xff, RZ, 0xc0, !PT ;  /* 0x000000ff120b7812 */ /* 0x000fe400078ec0ff */
[----:B------:R-:W-:Y:S02]  /*17e30*/  PRMT R244, R2, 0x5410, R10 ;  /* 0x0000541002f47816 */ /* 0x000fe4000000000a */
[C---:B------:R-:W-:Y:S02]  /*17e40*/  LOP3.LUT R2, R0.reuse, 0xffff, RZ, 0xc0, !PT ;  /* 0x0000ffff00027812 */ /* 0x040fe400078ec0ff */
[----:B------:R-:W-:Y:S02]  /*17e50*/  PRMT R8, R0, 0x7632, R8 ;  /* 0x0000763200087816 */ /* 0x000fe40000000008 */
[----:B------:R-:W-:Y:S02]  /*17e60*/  PRMT R236, R4, 0x5410, R9 ;  /* 0x0000541004ec7816 */ /* 0x000fe40000000009 */
[----:B------:R-:W-:Y:S02]  /*17e70*/  PRMT R241, R11, 0x5410, R22 ;  /* 0x000054100bf17816 */ /* 0x000fe40000000016 */
[----:B------:R-:W-:Y:S02]  /*17e80*/  FMNMX3.FTZ R4, R134, R32, R34, !PT ;  /* 0x0000002086047276 */ /* 0x000fe40007810022 */
[----:B------:R-:W-:Y:S02]  /*17e90*/  LOP3.LUT R11, R0, 0xff, RZ, 0xc0, !PT ;  /* 0x000000ff000b7812 */ /* 0x000fe400078ec0ff */
[----:B------:R-:W-:Y:S02]  /*17ea0*/  SHF.R.U32.HI R10, RZ, 0x18, R0 ;  /* 0x00000018ff0a7819 */ /* 0x000fe40000011600 */
[----:B------:R-:W-:Y:S02]  /*17eb0*/  SHF.R.U32.HI R7, RZ, 0x8, R2 ;  /* 0x00000008ff077819 */ /* 0x000fe40000011602 */
[----:B------:R-:W-:Y:S02]  /*17ec0*/  FMNMX3.FTZ R0, R133, R213, R214, !PT ;  /* 0x000000d585007276 */ /* 0x000fe400078100d6 */
[----:B------:R-:W-:Y:S02]  /*17ed0*/  LOP3.LUT R2, R8, 0xff, RZ, 0xc0, !PT ;  /* 0x000000ff08027812 */ /* 0x000fe400078ec0ff */
[----:B------:R-:W-:Y:S02]  /*17ee0*/  FMNMX3.FTZ R4, R4, R41, R43, !PT ;  /* 0x0000002904047276 */ /* 0x000fe4000781002b */
        /* <DEDUP_REMOVED lines=43> */
[----:B------:R-:W-:Y:S02]  /*181a0*/  LOP3.LUT R2, R20, 0xffff, RZ, 0xc0, !PT ;  /* 0x0000ffff14027812 */ /* 0x000fe400078ec0ff */
[----:B------:R-:W-:Y:S02]  /*181b0*/  FMNMX3.FTZ R3, R3, R49, R48, !PT ;  /* 0x0000003103037276 */ /* 0x000fe40007810030 */
[----:B------:R-:W-:Y:S02]  /*181c0*/  FMNMX3.FTZ R7, R7, R33, R87, !PT ;  /* 0x0000002107077276 */ /* 0x000fe40007810057 */
[----:B------:R-:W-:Y:S02]  /*181d0*/  FMNMX3.FTZ R8, R4, R100, R101, !PT ;  /* 0x0000006404087276 */ /* 0x000fe40007810065 */
[----:B------:R-:W-:Y:S02]  /*181e0*/  FMNMX3.FTZ R0, R0, R106, R107, !PT ;  /* 0x0000006a00007276 */ /* 0x000fe4000781006b */
[----:B------:R-:W-:Y:S02]  /*181f0*/  LOP3.LUT R9, R20, 0xff, RZ, 0xc0, !PT ;  /* 0x000000ff14097812 */ /* 0x000fe400078ec0ff */
[----:B------:R-:W-:Y:S02]  /*18200*/  SHF.R.U32.HI R4, RZ, 0x8, R2 ;  /* 0x00000008ff047819 */ /* 0x000fe40000011602 */
        /* <DEDUP_REMOVED lines=8> */
[----:B------:R-:W-:Y:S02]  /*18290*/  FSEL R19, R245, -INF , !P0 ;  /* 0xff800000f5137808 */ /* 0x000fe40004000000 */
[----:B------:R-:W-:Y:S02]  /*182a0*/  FMNMX3.FTZ R0, R0, R122, R123, !PT ;  /* 0x0000007a00007276 */ /* 0x000fe4000781007b */
[----:B------:R-:W-:Y:S02]  /*182b0*/  FMNMX3.FTZ R3, R3, R108, R109, !PT ;  /* 0x0000006c03037276 */ /* 0x000fe4000781006d */
[----:B------:R-:W-:Y:S02]  /*182c0*/  FMNMX3.FTZ R7, R7, R128, R19, !PT ;  /* 0x0000008007077276 */ /* 0x000fe40007810013 */
[----:B------:R-:W-:Y:S02]  /*182d0*/  LOP3.LUT R10, R21, 0xff, RZ, 0xc0, !PT ;  /* 0x000000ff150a7812 */ /* 0x000fe400078ec0ff */
[----:B------:R-:W-:Y:S02]  /*182e0*/  FMNMX3.FTZ R0, R0, R6, R5, !PT ;  /* 0x0000000600007276 */ /* 0x000fe40007810005 */
[----:B------:R-:W-:Y:S02]  /*182f0*/  PRMT R251, R14, 0x5410, R15 ;  /* 0x000054100efb7816 */ /* 0x000fe4000000000f */
[----:B------:R-:W-:Y:S01]  /*18300*/  FMNMX3.FTZ R3, R3, R120, R121, !PT ;  /* 0x0000007803037276 */ /* 0x000fe20007810079 */
[----:B------:R-:W1:Y:S01]  /*18310*/  SHFL.BFLY PT, R15, R7, 0x2, 0x1f ;  /* 0x0c401f00070f7f89 */ /* 0x000e6200000e0000 */
[----:B------:R-:W-:Y:S02]  /*18320*/  FSEL R23, R249, -INF , !P6 ;  /* 0xff800000f9177808 */ /* 0x000fe40007000000 */
[----:B------:R-:W-:Y:S05]  /*18330*/  FSEL R22, R248, -INF , !P3 ;  /* 0xff800000f8167808 */ /* 0x000fea0005800000 */
[----:B------:R-:W3:Y:S01]  /*18340*/  SHFL.BFLY PT, R2, R0, 0x2, 0x1f ;  /* 0x0c401f0000027f89 */ /* 0x000ee200000e0000 */
[----:B------:R-:W-:Y:S02]  /*18350*/  FMNMX3.FTZ R8, R4, R114, R115, !PT ;  /* 0x0000007204087276 */ /* 0x000fe40007810073 */
[----:B------:R-:W-:Y:S02]  /*18360*/  PRMT R238, R10, 0x5410, R24 ;  /* 0x000054100aee7816 */ /* 0x000fe40000000018 */
[----:B------:R-:W-:Y:S02]  /*18370*/  PRMT R4, R20, 0x7632, R4 ;  /* 0x0000763214047816 */ /* 0x000fe40000000004 */
[----:B------:R-:W-:Y:S02]  /*18380*/  SHF.R.U32.HI R11, RZ, 0x18, R20 ;  /* 0x00000018ff0b7819 */ /* 0x000fe40000011614 */
[----:B------:R-:W-:Y:S02]  /*18390*/  FMNMX3.FTZ R3, R3, R124, R125, !PT ;  /* 0x0000007c03037276 */ /* 0x000fe4000781007d */
[----:B------:R-:W-:Y:S02]  /*183a0*/  FMNMX3.FTZ R10, R8, R23, R22, !PT ;  /* 0x00000017080a7276 */ /* 0x000fe40007810016 */
[----:B------:R-:W-:Y:S01]  /*183b0*/  FSEL R21, R247, -INF , !P1 ;  /* 0xff800000f7157808 */ /* 0x000fe20004800000 */
[----:B------:R-:W-:Y:S01]  /*183c0*/  IMAD.MOV.U32 R247, RZ, RZ, R201 ;  /* 0x000000fffff77224 */ /* 0x000fe200078e00c9 */
[----:B------:R-:W-:Y:S01]  /*183d0*/  FSEL R20, R246, -INF , !P2 ;  /* 0xff800000f6147808 */ /* 0x000fe20005000000 */
[----:B------:R-:W-:Y:S01]  /*183e0*/  IMAD.MOV.U32 R246, RZ, RZ, R200 ;  /* 0x000000fffff67224 */ /* 0x000fe200078e00c8 */
[----:B------:R-:W-:Y:S01]  /*183f0*/  LOP3.LUT R8, R4, 0xff, RZ, 0xc0, !PT ;  /* 0x000000ff04087812 */ /* 0x000fe200078ec0ff */
[----:B------:R-:W4:Y:S01]  /*18400*/  SHFL.BFLY PT, R12, R3, 0x2, 0x1f ;  /* 0x0c401f00030c7f89 */ /* 0x000f2200000e0000 */
[----:B------:R-:W-:Y:S02]  /*18410*/  FMNMX3.FTZ R4, R10, R21, R20, !PT ;  /* 0x000000150a047276 */ /* 0x000fe40007810014 */
[----:B------:R-:W-:Y:S01]  /*18420*/  PRMT R243, R16, 0x5410, R17 ;  /* 0x0000541010f37816 */ /* 0x000fe20000000011 */
[----:B------:R-:W-:Y:S01]  /*18430*/  IMAD.WIDE.U32 R16, R31, -0x326172a9, RZ ;  /* 0xcd9e8d571f107825 */ /* 0x000fe200078e00ff */
[----:B------:R-:W-:Y:S03]  /*18440*/  PRMT R231, R8, 0x5410, R11 ;  /* 0x0000541008e77816 */ /* 0x000fe6000000000b */
[----:B------:R-:W2:Y:S01]  /*18450*/  SHFL.BFLY PT, R10, R4, 0x2, 0x1f ;  /* 0x0c401f00040a7f89 */ /* 0x000ea200000e0000 */
[----:B-1----:R-:W-:Y:S02]  /*18460*/  FMNMX.FTZ R7, R7, R15, !PT ;  /* 0x0000000f07077209 */ /* 0x002fe40007810000 */
[----:B------:R-:W-:Y:S02]  /*18470*/  LOP3.LUT R9, R196, UR10, R17, 0x96, !PT ;  /* 0x0000000ac4097c12 */ /* 0x000fe4000f8e9611 */
[----:B---3--:R-:W-:Y:S02]  /*18480*/  FMNMX.FTZ R0, R0, R2, !PT ;  /* 0x0000000200007209 */ /* 0x008fe40007810000 */
[----:B------:R-:W-:Y:S01]  /*18490*/  PRMT R239, R26, 0x5410, R27 ;  /* 0x000054101aef7816 */ /* 0x000fe2000000001b */
[----:B------:R-:W-:Y:S02]  /*184a0*/  IMAD.WIDE.U32 R8, R9, -0x2daee0ad, RZ ;  /* 0xd2511f5309087825 */ /* 0x000fe400078e00ff */
[----:B------:R-:W1:Y:S03]  /*184b0*/  SHFL.BFLY PT, R2, R0, 0x1, 0x1f ;  /* 0x0c201f0000027f89 */ /* 0x000e6600000e0000 */
[----:B------:R-:W-:Y:S05]  /*184c0*/  LOP3.LUT R11, R38, UR13, R9, 0x96, !PT ;  /* 0x0000000d260b7c12 */ /* 0x000fea000f8e9609 */
[----:B------:R-:W3:Y:S01]  /*184d0*/  SHFL.BFLY PT, R38, R7, 0x1, 0x1f ;  /* 0x0c201f0007267f89 */ /* 0x000ee200000e0000 */
[----:B----4-:R-:W-:Y:S01]  /*184e0*/  FMNMX.FTZ R3, R3, R12, !PT ;  /* 0x0000000c03037209 */ /* 0x010fe20007810000 */
[----:B------:R-:W-:Y:S06]  /*184f0*/  IMAD.WIDE.U32 R12, R36, -0x326172a9, RZ ;  /* 0xcd9e8d57240c7825 */ /* 0x000fec00078e00ff */
[----:B------:R-:W4:Y:S01]  /*18500*/  SHFL.BFLY PT, R39, R3, 0x1, 0x1f ;  /* 0x0c201f0003277f89 */ /* 0x000f2200000e0000 */
[----:B--2---:R-:W-:Y:S01]  /*18510*/  FMNMX.FTZ R4, R4, R10, !PT ;  /* 0x0000000a04047209 */ /* 0x004fe20007810000 */
[----:B------:R-:W-:Y:S01]  /*18520*/  IMAD.WIDE.U32 R10, R11, -0x326172a9, RZ ;  /* 0xcd9e8d570b0a7825 */ /* 0x000fe200078e00ff */
[----:B------:R-:W-:Y:S05]  /*18530*/  LOP3.LUT R14, R16, UR9, R13, 0x96, !PT ;  /* 0x00000009100e7c12 */ /* 0x000fea000f8e960d */
[----:B------:R-:W2:Y:S01]  /*18540*/  SHFL.BFLY PT, R37, R4, 0x1, 0x1f ;  /* 0x0c201f0004257f89 */ /* 0x000ea200000e0000 */
[----:B------:R-:W-:Y:S01]  /*18550*/  LOP3.LUT R11, R12, UR7, R11, 0x96, !PT ;  /* 0x000000070c0b7c12 */ /* 0x000fe2000f8e960b */
[----:B------:R-:W-:Y:S01]  /*18560*/  IMAD.WIDE.U32 R14, R14, -0x2daee0ad, RZ ;  /* 0xd2511f530e0e7825 */ /* 0x000fe200078e00ff */
[----:B-1----:R-:W-:Y:S04]  /*18570*/  FMNMX.FTZ R36, R0, R2, !PT ;  /* 0x0000000200247209 */ /* 0x002fe80007810000 */
[----:B------:R-:W-:Y:S02]  /*18580*/  LOP3.LUT R8, R8, UR12, R15, 0x96, !PT ;  /* 0x0000000c08087c12 */ /* 0x000fe4000f8e960f */
[----:B------:R-:W-:Y:S02]  /*18590*/  FSETP.NEU.FTZ.AND P0, PT, R36, -INF , PT ;  /* 0xff8000002400780b */ /* 0x000fe40003f1d000 */
[----:B---3--:R-:W-:Y:S01]  /*185a0*/  FMNMX.FTZ R38, R7, R38, !PT ;  /* 0x0000002607267209 */ /* 0x008fe20007810000 */
[----:B------:R-:W-:Y:S03]  /*185b0*/  IMAD.WIDE.U32 R8, R8, -0x326172a9, RZ ;  /* 0xcd9e8d5708087825 */ /* 0x000fe600078e00ff */
[----:B------:R-:W-:Y:S01]  /*185c0*/  FSETP.NEU.FTZ.AND P3, PT, R38, -INF , PT ;  /* 0xff8000002600780b */ /* 0x000fe20003f7d000 */
[----:B------:R-:W-:Y:S01]  /*185d0*/  IMAD.MOV.U32 R0, RZ, RZ, R8 ;  /* 0x000000ffff007224 */ /* 0x000fe200078e0008 */
[----:B------:R-:W-:Y:S01]  /*185e0*/  LOP3.LUT R12, R10, UR6, R9, 0x96, !PT ;  /* 0x000000060a0c7c12 */ /* 0x000fe2000f8e9609 */
[----:B------:R-:W-:Y:S01]  /*185f0*/  IMAD.WIDE.U32 R10, R11, -0x2daee0ad, RZ ;  /* 0xd2511f530b0a7825 */ /* 0x000fe200078e00ff */
[----:B----4-:R-:W-:Y:S02]  /*18600*/  FMNMX.FTZ R39, R3, R39, !PT ;  /* 0x0000002703277209 */ /* 0x010fe40007810000 */
[C---:B------:R-:W-:Y:S02]  /*18610*/  PRMT R2, R8.reuse, 0x7771, RZ ;  /* 0x0000777108027816 */ /* 0x040fe400000000ff */
[----:B------:R-:W-:Y:S01]  /*18620*/  PRMT R9, R8, 0x7773, RZ ;  /* 0x0000777308097816 */ /* 0x000fe200000000ff */
[----:B------:R-:W-:Y:S01]  /*18630*/  FMUL.FTZ R13, R39, UR4 ;  /* 0x00000004270d7c20 */ /* 0x000fe20008410000 */
[----:B------:R-:W-:Y:S02]  /*18640*/  LOP3.LUT R0, R0, 0xff, RZ, 0xc0, !PT ;  /* 0x000000ff00007812 */ /* 0x000fe400078ec0ff */
[----:B------:R-:W-:Y:S02]  /*18650*/  PRMT R8, R8, 0x7772, RZ ;  /* 0x0000777208087816 */ /* 0x000fe400000000ff */
[----:B------:R-:W-:Y:S02]  /*18660*/  FSEL R3, R38, RZ, P3 ;  /* 0x000000ff26037208 */ /* 0x000fe40001800000 */
[----:B--2---:R-:W-:Y:S02]  /*18670*/  FMNMX.FTZ R37, R4, R37, !PT ;  /* 0x0000002504257209 */ /* 0x004fe40007810000 */
[----:B------:R-:W-:Y:S02]  /*18680*/  PRMT R126, R0, 0x5410, R2 ;  /* 0x00005410007e7816 */ /* 0x000fe40000000002 */
[----:B------:R-:W-:Y:S01]  /*18690*/  PRMT R89, R8, 0x5410, R9 ;  /* 0x0000541008597816 */ /* 0x000fe20000000009 */
[----:B------:R-:W-:Y:S01]  /*186a0*/  FADD.FTZ R8, -R3, R134 ;  /* 0x0000008603087221 */ /* 0x000fe20000010100 */
[----:B------:R-:W-:Y:S01]  /*186b0*/  FSEL R0, R36, RZ, P0 ;  /* 0x000000ff24007208 */ /* 0x000fe20000000000 */
[----:B------:R-:W-:Y:S01]  /*186c0*/  FMUL.FTZ R3, R38, UR4 ;  /* 0x0000000426037c20 */ /* 0x000fe20008410000 */
[----:B------:R-:W-:Y:S01]  /*186d0*/  FSETP.NEU.FTZ.AND P2, PT, R37, -INF , PT ;  /* 0xff8000002500780b */ /* 0x000fe20003f5d000 */
[----:B------:R-:W-:Y:S01]  /*186e0*/  IMAD.MOV.U32 R134, RZ, RZ, R199 ;  /* 0x000000ffff867224 */ /* 0x000fe200078e00c7 */
[----:B------:R-:W-:Y:S01]  /*186f0*/  FSETP.NEU.FTZ.AND P1, PT, R39, -INF , PT ;  /* 0xff8000002700780b */ /* 0x000fe20003f3d000 */
[----:B------:R-:W-:Y:S01]  /*18700*/  FADD.FTZ R4, -R0, R133 ;  /* 0x0000008500047221 */ /* 0x000fe20000010100 */
[C---:B------:R-:W-:Y:S01]  /*18710*/  FSEL R0, R37.reuse, RZ, P2 ;  /* 0x000000ff25007208 */ /* 0x040fe20001000000 */
[----:B------:R-:W-:Y:S01]  /*18720*/  FMUL.FTZ R15, R37, UR4 ;  /* 0x00000004250f7c20 */ /* 0x000fe20008410000 */
[----:B------:R-:W-:Y:S02]  /*18730*/  FSEL R3, R3, RZ, P3 ;  /* 0x000000ff03037208 */ /* 0x000fe40001800000 */
[----:B------:R-:W-:Y:S01]  /*18740*/  FSEL R2, R39, RZ, P1 ;  /* 0x000000ff27027208 */ /* 0x000fe20000800000 */
[----:B------:R-:W-:Y:S01]  /*18750*/  FADD.FTZ R7, -R0, R135 ;  /* 0x0000008700077221 */ /* 0x000fe20000010100 */
[----:B------:R-:W-:Y:S01]  /*18760*/  FSEL R0, R15, RZ, P2 ;  /* 0x000000ff0f007208 */ /* 0x000fe20001000000 */
[----:B------:R-:W-:Y:S01]  /*18770*/  FFMA.FTZ R198, R97, UR4, -R3 ;  /* 0x0000000461c67c23 */ /* 0x000fe20008010803 */
[----:B------:R-:W-:Y:S01]  /*18780*/  LOP3.LUT R9, R14, UR11, R11, 0x96, !PT ;  /* 0x0000000b0e097c12 */ /* 0x000fe2000f8e960b */
[--C-:B------:R-:W-:Y:S01]  /*18790*/  FFMA.FTZ R201, R85, UR4, -R3.reuse ;  /* 0x0000000455c97c23 */ /* 0x100fe20008010803 */
[--C-:B------:R-:W-:Y:S01]  /*187a0*/  FFMA.FTZ R16, R41, UR4, -R3.reuse ;  /* 0x0000000429107c23 */ /* 0x100fe20008010803 */
[--C-:B------:R-:W-:Y:S01]  /*187b0*/  FFMA.FTZ R18, R32, UR4, -R3.reuse ;  /* 0x0000000420127c23 */ /* 0x100fe20008010803 */
[--C-:B------:R-:W-:Y:S01]  /*187c0*/  FFMA.FTZ R25, R40, UR4, -R3.reuse ;  /* 0x0000000428197c23 */ /* 0x100fe20008010803 */
[--C-:B------:R-:W-:Y:S01]  /*187d0*/  FFMA.FTZ R75, R65, UR4, -R3.reuse ;  /* 0x00000004414b7c23 */ /* 0x100fe20008010803 */
[----:B------:R-:W-:Y:S01]  /*187e0*/  FFMA.FTZ R90, R44, UR4, -R3 ;  /* 0x000000042c5a7c23 */ /* 0x000fe20008010803 */
[----:B------:R-:W-:Y:S02]  /*187f0*/  IMAD.MOV.U32 R97, RZ, RZ, R195 ;  /* 0x000000ffff617224 */ /* 0x000fe400078e00c3 */
[----:B------:R-:W-:Y:S01]  /*18800*/  FADD.FTZ R2, -R2, R132 ;  /* 0x0000008402027221 */ /* 0x000fe20000010100 */
        /* <DEDUP_REMOVED lines=25> */
[----:B------:R-:W-:Y:S01]  /*189a0*/  FSEL R3, R13, RZ, P1 ;  /* 0x000000ff0d037208 */ /* 0x000fe20000800000 */
[----:B------:R-:W-:Y:S02]  /*189b0*/  IMAD.MOV.U32 R112, RZ, RZ, R196 ;  /* 0x000000ffff707224 */ /* 0x000fe400078e00c4 */
[--C-:B------:R-:W-:Y:S01]  /*189c0*/  FFMA.FTZ R14, R170, UR4, -R0.reuse ;  /* 0x00000004aa0e7c23 */ /* 0x100fe20008010800 */
[----:B------:R-:W-:Y:S01]  /*189d0*/  FFMA.FTZ R128, R98, UR4, -R0 ;  /* 0x0000000462807c23 */ /* 0x000fe20008010800 */
[----:B------:R-:W-:Y:S02]  /*189e0*/  IMAD.MOV.U32 R98, RZ, RZ, R194 ;  /* 0x000000ffff627224 */ /* 0x000fe400078e00c2 */
[----:B------:R-:W-:Y:S01]  /*189f0*/  FFMA.FTZ R59, R184, UR4, -R3 ;  /* 0x00000004b83b7c23 */ /* 0x000fe20008010803 */
[----:B------:R-:W-:Y:S02]  /*18a00*/  IMAD.MOV.U32 R50, RZ, RZ, R112 ;  /* 0x000000ffff327224 */ /* 0x000fe400078e0070 */
[----:B------:R-:W-:Y:S01]  /*18a10*/  FFMA.FTZ R13, R171, UR4, -R0 ;  /* 0x00000004ab0d7c23 */ /* 0x000fe20008010800 */
[----:B------:R-:W-:Y:S02]  /*18a20*/  IMAD.MOV.U32 R194, RZ, RZ, R206 ;  /* 0x000000ffffc27224 */ /* 0x000fe400078e00ce */
[----:B------:R-:W-:Y:S01]  /*18a30*/  FFMA.FTZ R196, R21, UR4, -R0 ;  /* 0x0000000415c47c23 */ /* 0x000fe20008010800 */
[----:B------:R-:W-:Y:S01]  /*18a40*/  IMAD.MOV.U32 R170, RZ, RZ, R246 ;  /* 0x000000ffffaa7224 */ /* 0x000fe200078e00f6 */
[----:B------:R1:W-:Y:S01]  /*18a50*/  MUFU.EX2 R184, R14 ;  /* 0x0000000e00b87308 */ /* 0x0003e20000000800 */
[----:B------:R-:W-:Y:S02]  /*18a60*/  IMAD.MOV.U32 R96, RZ, RZ, R193 ;  /* 0x000000ffff607224 */ /* 0x000fe400078e00c1 */
[----:B------:R-:W-:Y:S01]  /*18a70*/  FFMA.FTZ R193, R22, UR4, -R0 ;  /* 0x0000000416c17c23 */ /* 0x000fe20008010800 */
[----:B------:R-:W-:Y:S02]  /*18a80*/  IMAD.MOV.U32 R42, RZ, RZ, R56 ;  /* 0x000000ffff2a7224 */ /* 0x000fe400078e0038 */
[--C-:B------:R-:W-:Y:S01]  /*18a90*/  FFMA.FTZ R56, R172, UR4, -R0.reuse ;  /* 0x00000004ac387c23 */ /* 0x100fe20008010800 */
[--C-:B------:R-:W-:Y:S01]  /*18aa0*/  FFMA.FTZ R74, R67, UR4, -R0.reuse ;  /* 0x00000004434a7c23 */ /* 0x100fe20008010800 */
[--C-:B------:R-:W-:Y:S01]  /*18ab0*/  FFMA.FTZ R21, R207, UR4, -R3.reuse ;  /* 0x00000004cf157c23 */ /* 0x100fe20008010803 */
[----:B------:R-:W-:Y:S01]  /*18ac0*/  FFMA.FTZ R24, R51, UR4, -R0 ;  /* 0x0000000433187c23 */ /* 0x000fe20008010800 */
[--C-:B------:R-:W-:Y:S01]  /*18ad0*/  FFMA.FTZ R22, R180, UR4, -R3.reuse ;  /* 0x00000004b4167c23 */ /* 0x100fe20008010803 */
[----:B------:R-:W-:Y:S01]  /*18ae0*/  FFMA.FTZ R67, R186, UR4, -R3 ;  /* 0x00000004ba437c23 */ /* 0x000fe20008010803 */
[----:B------:R-:W-:Y:S02]  /*18af0*/  IMAD.MOV.U32 R172, RZ, RZ, R50 ;  /* 0x000000ffffac7224 */ /* 0x000fe400078e0032 */
[----:B------:R-:W-:Y:S01]  /*18b00*/  FMUL.FTZ R11, R36, UR4 ;  /* 0x00000004240b7c20 */ /* 0x000fe20008410000 */
[----:B------:R-:W-:Y:S01]  /*18b10*/  IMAD.MOV.U32 R113, RZ, RZ, R197 ;  /* 0x000000ffff717224 */ /* 0x000fe200078e00c5 */
[----:B------:R2:W-:Y:S01]  /*18b20*/  MUFU.EX2 R207, R13 ;  /* 0x0000000d00cf7308 */ /* 0x0005e20000000800 */
        /* <DEDUP_REMOVED lines=12> */
[--C-:B------:R-:W-:Y:S07]  /*18bf0*/  FFMA.FTZ R86, R118, UR4, -R0.reuse ;  /* 0x0000000476567c23 */ /* 0x100fee0008010800 */
[----:B------:R-:W-:Y:S01]  /*18c00*/  MUFU.EX2 R105, R22 ;  /* 0x0000001600697308 */ /* 0x000fe20000000800 */
[--C-:B------:R-:W-:Y:S01]  /*18c10*/  FFMA.FTZ R117, R71, UR4, -R0.reuse ;  /* 0x0000000447757c23 */ /* 0x100fe20008010800 */
[----:B------:R-:W-:Y:S02]  /*18c20*/  IMAD.MOV.U32 R43, RZ, RZ, R57 ;  /* 0x000000ffff2b7224 */ /* 0x000fe400078e0039 */
[----:B------:R-:W-:Y:S06]  /*18c30*/  FFMA.FTZ R20, R210, UR4, -R3 ;  /* 0x00000004d2147c23 */ /* 0x000fec0008010803 */
[----:B------:R4:W-:Y:S01]  /*18c40*/  MUFU.EX2 R108, R24 ;  /* 0x00000018006c7308 */ /* 0x0009e20000000800 */
        /* <DEDUP_REMOVED lines=19> */
[----:B------:R-:W-:Y:S01]  /*18d80*/  MUFU.EX2 R187, R16 ;  /* 0x0000001000bb7308 */ /* 0x000fe20000000800 */
[----:B------:R-:W-:Y:S02]  /*18d90*/  IMAD.MOV.U32 R51, RZ, RZ, R113 ;  /* 0x000000ffff337224 */ /* 0x000fe400078e0071 */
[----:B------:R-:W-:Y:S01]  /*18da0*/  FFMA.FTZ R23, R175, UR4, -R3 ;  /* 0x00000004af177c23 */ /* 0x000fe20008010803 */
[----:B------:R-:W-:Y:S06]  /*18db0*/  IMAD.MOV.U32 R171, RZ, RZ, R247 ;  /* 0x000000ffffab7224 */ /* 0x000fec00078e00f7 */
[----:B------:R-:W-:Y:S01]  /*18dc0*/  MUFU.EX2 R109, R17 ;  /* 0x00000011006d7308 */ /* 0x000fe20000000800 */
[----:B------:R-:W-:Y:S02]  /*18dd0*/  IMAD.MOV.U32 R99, RZ, RZ, R30 ;  /* 0x000000ffff637224 */ /* 0x000fe400078e001e */
[----:B------:R-:W-:Y:S01]  /*18de0*/  FFMA.FTZ R30, R188, UR4, -R3 ;  /* 0x00000004bc1e7c23 */ /* 0x000fe20008010803 */
[----:B------:R-:W-:Y:S06]  /*18df0*/  IMAD.U32 R81, RZ, RZ, UR8 ;  /* 0x00000008ff517e24 */ /* 0x000fec000f8e00ff */
[----:B------:R-:W4:Y:S01]  /*18e00*/  MUFU.EX2 R210, R15 ;  /* 0x0000000f00d27308 */ /* 0x000f220000000800 */
[----:B------:R-:W-:Y:S02]  /*18e10*/  IMAD.MOV.U32 R173, RZ, RZ, R51 ;  /* 0x000000ffffad7224 */ /* 0x000fe400078e0033 */
[--C-:B------:R-:W-:Y:S01]  /*18e20*/  FFMA.FTZ R63, R189, UR4, -R3.reuse ;  /* 0x00000004bd3f7c23 */ /* 0x100fe20008010803 */
[----:B------:R-:W-:Y:S01]  /*18e30*/  IMAD.MOV.U32 R180, RZ, RZ, R44 ;  /* 0x000000ffffb47224 */ /* 0x000fe200078e002c */
[----:B------:R-:W-:Y:S01]  /*18e40*/  LEA R81, R81, UR8, 0x10 ;  /* 0x0000000851517c11 */ /* 0x000fe2000f8e80ff */
        /* <DEDUP_REMOVED lines=20> */
[--C-:B-1----:R-:W-:Y:S01]  /*18f90*/  FFMA.FTZ R14, R213, UR4, -R0.reuse ;  /* 0x00000004d50e7c23 */ /* 0x102fe20008010800 */
[----:B------:R-:W-:Y:S02]  /*18fa0*/  IMAD.MOV.U32 R191, RZ, RZ, R173 ;  /* 0x000000ffffbf7224 */ /* 0x000fe400078e00ad */
[--C-:B------:R-:W-:Y:S01]  /*18fb0*/  FFMA.FTZ R104, R178, UR4, -R0.reuse ;  /* 0x00000004b2687c23 */ /* 0x100fe20008010800 */
[----:B------:R-:W-:Y:S02]  /*18fc0*/  IMAD.MOV.U32 R213, RZ, RZ, R85 ;  /* 0x000000ffffd57224 */ /* 0x000fe400078e0055 */
[--C-:B------:R-:W-:Y:S01]  /*18fd0*/  FFMA.FTZ R85, R185, UR4, -R0.reuse ;  /* 0x00000004b9557c23 */ /* 0x100fe20008010800 */
[----:B--2---:R-:W-:Y:S01]  /*18fe0*/  FFMA.FTZ R13, R214, UR4, -R0 ;  /* 0x00000004d60d7c23 */ /* 0x004fe20008010800 */
[----:B------:R-:W-:Y:S01]  /*18ff0*/  IMAD.MOV.U32 R185, RZ, RZ, R100 ;  /* 0x000000ffffb97224 */ /* 0x000fe200078e0064 */
[----:B------:R1:W-:Y:S01]  /*19000*/  MUFU.EX2 R173, R3 ;  /* 0x0000000300ad7308 */ /* 0x0003e20000000800 */
[----:B------:R-:W-:Y:S02]  /*19010*/  IMAD.MOV.U32 R178, RZ, RZ, R125 ;  /* 0x000000ffffb27224 */ /* 0x000fe400078e007d */
[----:B------:R-:W-:Y:S01]  /*19020*/  FFMA.FTZ R100, R78, UR4, -R0 ;  /* 0x000000044e647c23 */ /* 0x000fe20008010800 */
[----:B------:R-:W-:Y:S06]  /*19030*/  IMAD.MOV.U32 R181, RZ, RZ, R200 ;  /* 0x000000ffffb57224 */ /* 0x000fec00078e00c8 */
[----:B------:R-:W2:Y:S01]  /*19040*/  MUFU.EX2 R18, R18 ;  /* 0x0000001200127308 */ /* 0x000ea20000000800 */
[----:B------:R-:W-:Y:S02]  /*19050*/  IMAD.MOV.U32 R125, RZ, RZ, R195 ;  /* 0x000000ffff7d7224 */ /* 0x000fe400078e00c3 */
[--C-:B------:R-:W-:Y:S01]  /*19060*/  FFMA.FTZ R195, R106, UR4, -R0.reuse ;  /* 0x000000046ac37c23 */ /* 0x100fe20008010800 */
[--C-:B------:R-:W-:Y:S01]  /*19070*/  FFMA.FTZ R200, R107, UR4, -R0.reuse ;  /* 0x000000046bc87c23 */ /* 0x100fe20008010800 */
[--C-:B------:R-:W-:Y:S01]  /*19080*/  FFMA.FTZ R35, R224, UR4, -R0.reuse ;  /* 0x00000004e0237c23 */ /* 0x100fe20008010800 */
[----:B---3--:R-:W-:Y:S02]  /*19090*/  IMAD.MOV.U32 R21, RZ, RZ, R129 ;  /* 0x000000ffff157224 */ /* 0x008fe400078e0081 */
[----:B------:R-:W-:Y:S01]  /*190a0*/  FFMA.FTZ R11, R227, UR4, -R0 ;  /* 0x00000004e30b7c23 */ /* 0x000fe20008010800 */
[----:B------:R-:W-:Y:S02]  /*190b0*/  IMAD.MOV.U32 R78, RZ, RZ, R130 ;  /* 0x000000ffff4e7224 */ /* 0x000fe400078e0082 */
[----:B----4-:R-:W-:Y:S01]  /*190c0*/  FFMA.FTZ R24, R228, UR4, -R0 ;  /* 0x00000004e4187c23 */ /* 0x010fe20008010800 */
[----:B------:R-:W-:Y:S01]  /*190d0*/  IMAD.MOV.U32 R224, RZ, RZ, R65 ;  /* 0x000000ffffe07224 */ /* 0x000fe200078e0041 */
[----:B-1----:R-:W-:Y:S01]  /*190e0*/  PRMT R3, R10, 0x7771, RZ ;  /* 0x000077710a037816 */ /* 0x002fe200000000ff */
[----:B------:R-:W-:Y:S02]  /*190f0*/  IMAD.MOV.U32 R129, RZ, RZ, R198 ;  /* 0x000000ffff817224 */ /* 0x000fe400078e00c6 */
[--C-:B------:R-:W-:Y:S01]  /*19100*/  FFMA.FTZ R226, R95, UR4, -R0.reuse ;  /* 0x000000045fe27c23 */ /* 0x100fe20008010800 */
[----:B------:R-:W-:Y:S02]  /*19110*/  IMAD.MOV.U32 R130, RZ, RZ, R245 ;  /* 0x000000ffff827224 */ /* 0x000fe400078e00f5 */
[----:B------:R-:W-:Y:S01]  /*19120*/  FFMA.FTZ R198, R6, UR4, -R0 ;  /* 0x0000000406c67c23 */ /* 0x000fe20008010800 */
[----:B------:R-:W-:Y:S01]  /*19130*/  IMAD.MOV.U32 R106, RZ, RZ, R42 ;  /* 0x000000ffff6a7224 */ /* 0x000fe200078e002a */
[--C-:B------:R-:W-:Y:S01]  /*19140*/  HSET2.LE.AND R42, R222, R81.reuse, PT ;  /* 0x00000051de2a7233 */ /* 0x100fe20003803000 */
[----:B------:R-:W-:Y:S02]  /*19150*/  IMAD.MOV.U32 R22, RZ, RZ, R64 ;  /* 0x000000ffff167224 */ /* 0x000fe400078e0040 */
[--C-:B------:R-:W-:Y:S01]  /*19160*/  FFMA.FTZ R17, R225, UR4, -R0.reuse ;  /* 0x00000004e1117c23 */ /* 0x100fe20008010800 */
[----:B------:R-:W-:Y:S01]  /*19170*/  IMAD.MOV.U32 R107, RZ, RZ, R43 ;  /* 0x000000ffff6b7224 */ /* 0x000fe200078e002b */
[----:B------:R-:W-:Y:S01]  /*19180*/  LOP3.LUT R43, R229, 0xff00ff, RZ, 0xc0, !PT ;  /* 0x00ff00ffe52b7812 */ /* 0x000fe200078ec0ff */
[--C-:B------:R-:W-:Y:S01]  /*19190*/  FFMA.FTZ R62, R217, UR4, -R0.reuse ;  /* 0x00000004d93e7c23 */ /* 0x100fe20008010800 */
[--C-:B------:R-:W-:Y:S01]  /*191a0*/  FFMA.FTZ R245, R60, UR4, -R0.reuse ;  /* 0x000000043cf57c23 */ /* 0x100fe20008010800 */
[--C-:B------:R-:W-:Y:S01]  /*191b0*/  FFMA.FTZ R16, R223, UR4, -R0.reuse ;  /* 0x00000004df107c23 */ /* 0x100fe20008010800 */
[--C-:B------:R-:W-:Y:S01]  /*191c0*/  FFMA.FTZ R58, R218, UR4, -R0.reuse ;  /* 0x00000004da3a7c23 */ /* 0x100fe20008010800 */
[--C-:B------:R-:W-:Y:S01]  /*191d0*/  HSET2.LE.AND R43, R43, R81.reuse, PT ;  /* 0x000000512b2b7233 */ /* 0x100fe20003803000 */
[--C-:B------:R-:W-:Y:S01]  /*191e0*/  FFMA.FTZ R64, R216, UR4, -R0.reuse ;  /* 0x00000004d8407c23 */ /* 0x100fe20008010800 */
[--C-:B------:R-:W-:Y:S01]  /*191f0*/  FFMA.FTZ R65, R215, UR4, -R0.reuse ;  /* 0x00000004d7417c23 */ /* 0x100fe20008010800 */
[--C-:B------:R-:W-:Y:S01]  /*19200*/  FFMA.FTZ R76, R211, UR4, -R0.reuse ;  /* 0x00000004d34c7c23 */ /* 0x100fe20008010800 */
[--C-:B------:R-:W-:Y:S01]  /*19210*/  FFMA.FTZ R77, R212, UR4, -R0.reuse ;  /* 0x00000004d44d7c23 */ /* 0x100fe20008010800 */
[--C-:B------:R-:W-:Y:S01]  /*19220*/  FFMA.FTZ R82, R208, UR4, -R0.reuse ;  /* 0x00000004d0527c23 */ /* 0x100fe20008010800 */
        /* <DEDUP_REMOVED lines=11> */
[----:B------:R-:W3:Y:S01]  /*192e0*/  MUFU.EX2 R19, R19 ;  /* 0x0000001300137308 */ /* 0x000ee20000000800 */
[----:B------:R-:W4:Y:S01]  /*192f0*/  LDL.LU R6, [R1+0x64] ;  /* 0x0000640001067983 */ /* 0x000f220000300800 */
[----:B------:R-:W-:Y:S01]  /*19300*/  IMAD.MOV.U32 R15, RZ, RZ, R10 ;  /* 0x000000ffff0f7224 */ /* 0x000fe200078e000a */
[----:B------:R-:W-:Y:S07]  /*19310*/  LOP3.LUT R42, R0, R42, RZ, 0xc0, !PT ;  /* 0x0000002a002a7212 */ /* 0x000fee00078ec0ff */
[----:B------:R-:W3:Y:S01]  /*19320*/  MUFU.EX2 R23, R23 ;  /* 0x0000001700177308 */ /* 0x000ee20000000800 */
[----:B------:R-:W-:Y:S01]  /*19330*/  F2FP.BF16.F32.PACK_AB R0, R207, R184 ;  /* 0x000000b8cf00723e */ /* 0x000fe200000010ff */
[----:B------:R-:W-:Y:S01]  /*19340*/  IMAD.MOV.U32 R183, RZ, RZ, R103 ;  /* 0x000000ffffb77224 */ /* 0x000fe200078e0067 */
[----:B------:R-:W-:Y:S07]  /*19350*/  LOP3.LUT R5, R15, 0xff, RZ, 0xc0, !PT ;  /* 0x000000ff0f057812 */ /* 0x000fee00078ec0ff */
[----:B------:R-:W3:Y:S01]  /*19360*/  MUFU.EX2 R14, R14 ;  /* 0x0000000e000e7308 */ /* 0x000ee20000000800 */
[----:B------:R-:W-:Y:S01]  /*19370*/  LOP3.LUT R43, R0, R43, RZ, 0xc0, !PT ;  /* 0x0000002b002b7212 */ /* 0x000fe200078ec0ff */
[----:B------:R-:W-:Y:S01]  /*19380*/  IMAD.MOV.U32 R103, RZ, RZ, R40 ;  /* 0x000000ffff677224 */ /* 0x000fe200078e0028 */
[--C-:B------:R-:W-:Y:S07]  /*19390*/  HSET2.LE.AND R40, R220, R81.reuse, PT ;  /* 0x00000051dc287233 */ /* 0x100fee0003803000 */
[----:B------:R-:W-:Y:S01]  /*193a0*/  MUFU.EX2 R189, R17 ;  /* 0x0000001100bd7308 */ /* 0x000fe20000000800 */
[----:B--2---:R-:W-:Y:S01]  /*193b0*/  F2FP.BF16.F32.PACK_AB R0, R109, R18 ;  /* 0x000000126d00723e */ /* 0x004fe200000010ff */
[----:B------:R-:W-:Y:S01]  /*193c0*/  IMAD.MOV.U32 R131, RZ, RZ, R41 ;  /* 0x000000ffff837224 */ /* 0x000fe200078e0029 */
[--C-:B------:R-:W-:Y:S01]  /*193d0*/  HSET2.LE.AND R41, R127, R81.reuse, PT ;  /* 0x000000517f297233 */ /* 0x100fe20003803000 */
[----:B------:R-:W-:Y:S01]  /*193e0*/  IMAD.MOV.U32 R121, RZ, RZ, R70 ;  /* 0x000000ffff797224 */ /* 0x000fe200078e0046 */
[----:B------:R-:W-:Y:S01]  /*193f0*/  PRMT R70, R5, 0x5410, R3 ;  /* 0x0000541005467816 */ /* 0x000fe20000000003 */
[----:B-1----:R-:W-:Y:S01]  /*19400*/  IMAD.MOV.U32 R13, RZ, RZ, R48 ;  /* 0x000000ffff0d7224 */ /* 0x002fe200078e0030 */
[----:B---3--:R-:W-:Y:S03]  /*19410*/  F2FP.BF16.F32.PACK_AB R3, R108, R19 ;  /* 0x000000136c03723e */ /* 0x008fe600000010ff */
[----:B------:R-:W-:Y:S01]  /*19420*/  MUFU.EX2 R218, R46 ;  /* 0x0000002e00da7308 */ /* 0x000fe20000000800 */
[----:B------:R-:W-:Y:S01]  /*19430*/  LOP3.LUT R40, R0, R40, RZ, 0xc0, !PT ;  /* 0x0000002800287212 */ /* 0x000fe200078ec0ff */
[----:B------:R-:W-:Y:S01]  /*19440*/  IMAD.MOV.U32 R188, RZ, RZ, R71 ;  /* 0x000000ffffbc7224 */ /* 0x000fe200078e0047 */
[--C-:B------:R-:W-:Y:S07]  /*19450*/  HSET2.LE.AND R48, R221, R81.reuse, PT ;  /* 0x00000051dd307233 */ /* 0x100fee0003803000 */
[----:B------:R1:W-:Y:S01]  /*19460*/  MUFU.EX2 R214, R26 ;  /* 0x0000001a00d67308 */ /* 0x0003e20000000800 */
[----:B------:R-:W-:Y:S01]  /*19470*/  F2FP.BF16.F32.PACK_AB R0, R105, R23 ;  /* 0x000000176900723e */ /* 0x000fe200000010ff */
[----:B------:R-:W-:Y:S01]  /*19480*/  IMAD.MOV.U32 R182, RZ, RZ, R49 ;  /* 0x000000ffffb67224 */ /* 0x000fe200078e0031 */
[C---:B------:R-:W-:Y:S07]  /*19490*/  PRMT R5, R10.reuse, 0x7773, RZ ;  /* 0x000077730a057816 */ /* 0x040fee00000000ff */
[----:B------:R2:W-:Y:S01]  /*194a0*/  MUFU.EX2 R223, R27 ;  /* 0x0000001b00df7308 */ /* 0x0005e20000000800 */
[----:B------:R-:W-:Y:S01]  /*194b0*/  LOP3.LUT R41, R3, R41, RZ, 0xc0, !PT ;  /* 0x0000002903297212 */ /* 0x000fe200078ec0ff */
[----:B------:R-:W-:Y:S01]  /*194c0*/  IMAD.MOV.U32 R51, RZ, RZ, R171 ;  /* 0x000000ffff337224 */ /* 0x000fe200078e00ab */
[--C-:B------:R-:W-:Y:S07]  /*194d0*/  HSET2.LE.AND R49, R219, R81.reuse, PT ;  /* 0x00000051db317233 */ /* 0x100fee0003803000 */
[----:B------:R-:W-:Y:S01]  /*194e0*/  MUFU.EX2 R171, R30 ;  /* 0x0000001e00ab7308 */ /* 0x000fe20000000800 */
[----:B------:R-:W-:Y:S01]  /*194f0*/  PRMT R10, R10, 0x7772, RZ ;  /* 0x000077720a0a7816 */ /* 0x000fe200000000ff */
[----:B------:R-:W-:Y:S01]  /*19500*/  IMAD.MOV.U32 R190, RZ, RZ, R172 ;  /* 0x000000ffffbe7224 */ /* 0x000fe200078e00ac */
[----:B------:R-:W-:Y:S07]  /*19510*/  F2FP.BF16.F32.PACK_AB R3, R102, R14 ;  /* 0x0000000e6603723e */ /* 0x000fee00000010ff */
[----:B------:R-:W-:Y:S01]  /*19520*/  MUFU.EX2 R172, R31 ;  /* 0x0000001f00ac7308 */ /* 0x000fe20000000800 */
[----:B------:R-:W-:Y:S01]  /*19530*/  LOP3.LUT R48, R0, R48, RZ, 0xc0, !PT ;  /* 0x0000003000307212 */ /* 0x000fe200078ec0ff */
[----:B-1----:R-:W-:Y:S01]  /*19540*/  IMAD.MOV.U32 R26, RZ, RZ, R50 ;  /* 0x000000ffff1a7224 */ /* 0x002fe200078e0032 */
[----:B------:R-:W-:Y:S07]  /*19550*/  LOP3.LUT R0, R12, 0xffff, RZ, 0xc0, !PT ;  /* 0x0000ffff0c007812 */ /* 0x000fee00078ec0ff */
[----:B------:R-:W-:Y:S01]  /*19560*/  MUFU.EX2 R169, R11 ;  /* 0x0000000b00a97308 */ /* 0x000fe20000000800 */
[----:B------:R-:W-:Y:S01]  /*19570*/  PRMT R71, R10, 0x5410, R5 ;  /* 0x000054100a477816 */ /* 0x000fe20000000005 */
[----:B--2---:R-:W-:Y:S01]  /*19580*/  IMAD.MOV.U32 R27, RZ, RZ, R51 ;  /* 0x000000ffff1b7224 */ /* 0x004fe200078e0033 */
[----:B------:R-:W-:Y:S01]  /*19590*/  LOP3.LUT R49, R3, R49, RZ, 0xc0, !PT ;  /* 0x0000003103317212 */ /* 0x000fe200078ec0ff */
[----:B------:R-:W-:Y:S01]  /*195a0*/  IMAD.MOV.U32 R124, RZ, RZ, R69 ;  /* 0x000000ffff7c7224 */ /* 0x000fe200078e0045 */
[----:B------:R-:W-:Y:S05]  /*195b0*/  LOP3.LUT R5, R12, 0xff, RZ, 0xc0, !PT ;  /* 0x000000ff0c057812 */ /* 0x000fea00078ec0ff */
[----:B------:R1:W-:Y:S01]  /*195c0*/  MUFU.EX2 R176, R32 ;  /* 0x0000002000b07308 */ /* 0x0003e20000000800 */
[----:B------:R-:W-:Y:S01]  /*195d0*/  SHF.R.U32.HI R3, RZ, 0x8, R0 ;  /* 0x00000008ff037819 */ /* 0x000fe20000011600 */
[----:B------:R-:W-:Y:S01]  /*195e0*/  IMAD.MOV.U32 R110, RZ, RZ, R185 ;  /* 0x000000ffff6e7224 */ /* 0x000fe200078e00b9 */
[--C-:B------:R-:W-:Y:S01]  /*195f0*/  HSET2.LE.AND R50, R230, R81.reuse, PT ;  /* 0x00000051e6327233 */ /* 0x100fe20003803000 */
[----:B------:R-:W-:Y:S01]  /*19600*/  IMAD.MOV.U32 R185, RZ, RZ, R224 ;  /* 0x000000ffffb97224 */ /* 0x000fe200078e00e0 */
[----:B------:R-:W-:Y:S05]  /*19610*/  PRMT R60, R5, 0x5410, R3 ;  /* 0x00005410053c7816 */ /* 0x000fea0000000003 */
[----:B------:R-:W2:Y:S01]  /*19620*/  MUFU.EX2 R177, R20 ;  /* 0x0000001400b17308 */ /* 0x000ea20000000800 */
[----:B------:R-:W-:Y:S01]  /*19630*/  LOP3.LUT R51, R235, 0xff00ff, RZ, 0xc0, !PT ;  /* 0x00ff00ffeb337812 */ /* 0x000fe200078ec0ff */
[----:B------:R-:W3:Y:S01]  /*19640*/  LDL.LU R5, [R1+0x68] ;  /* 0x0000680001057983 */ /* 0x000ee20000300800 */
[----:B------:R-:W-:Y:S07]  /*19650*/  LOP3.LUT R71, R71, 0xff00ff, RZ, 0xc0, !PT ;  /* 0x00ff00ff47477812 */ /* 0x000fee00078ec0ff */
[----:B------:R-:W-:Y:S01]  /*19660*/  MUFU.EX2 R168, R16 ;  /* 0x0000001000a87308 */ /* 0x000fe20000000800 */
[--C-:B------:R-:W-:Y:S01]  /*19670*/  HSET2.LE.AND R60, R60, R81.reuse, PT ;  /* 0x000000513c3c7233 */ /* 0x100fe20003803000 */
[----:B------:R-:W-:Y:S01]  /*19680*/  FMUL.FTZ R7, R7, UR4 ;  /* 0x0000000407077c20 */ /* 0x000fe20008410000 */
[--C-:B------:R-:W-:Y:S01]  /*19690*/  HSET2.LE.AND R51, R51, R81.reuse, PT ;  /* 0x0000005133337233 */ /* 0x100fe20003803000 */
[----:B-1----:R-:W-:Y:S01]  /*196a0*/  IMAD.MOV.U32 R32, RZ, RZ, R26 ;  /* 0x000000ffff207224 */ /* 0x002fe200078e001a */
[--C-:B------:R-:W-:Y:S05]  /*196b0*/  HSET2.LE.AND R71, R71, R81.reuse, PT ;  /* 0x0000005147477233 */ /* 0x100fea0003803000 */
[----:B------:R-:W-:Y:S01]  /*196c0*/  MUFU.EX2 R219, R53 ;  /* 0x0000003500db7308 */ /* 0x000fe20000000800 */
[--C-:B------:R-:W-:Y:S01]  /*196d0*/  HSET2.LE.AND R70, R70, R81.reuse, PT ;  /* 0x0000005146467233 */ /* 0x100fe20003803000 */
[----:B------:R-:W-:Y:S01]  /*196e0*/  IMAD.MOV.U32 R179, RZ, RZ, R68 ;  /* 0x000000ffffb37224 */ /* 0x000fe200078e0044 */
[----:B--2---:R-:W-:Y:S07]  /*196f0*/  F2FP.BF16.F32.PACK_AB R0, R177, R170 ;  /* 0x000000aab100723e */ /* 0x004fee00000010ff */
[----:B------:R1:W-:Y:S01]  /*19700*/  MUFU.EX2 R217, R52 ;  /* 0x0000003400d97308 */ /* 0x0003e20000000800 */
[----:B------:R-:W-:Y:S01]  /*19710*/  IMAD.MOV.U32 R20, RZ, RZ, R13 ;  /* 0x000000ffff147224 */ /* 0x000fe200078e000d */
[----:B------:R-:W-:Y:S08]  /*19720*/  LOP3.LUT R50, R0, R50, RZ, 0xc0, !PT ;  /* 0x0000003200327212 */ /* 0x000ff000078ec0ff */
[----:B------:R-:W-:Y:S01]  /*19730*/  MUFU.EX2 R209, R54 ;  /* 0x0000003600d17308 */ /* 0x000fe20000000800 */
[----:B------:R-:W-:Y:S01]  /*19740*/  PRMT R0, R12, 0x7632, R0 ;  /* 0x000076320c007816 */ /* 0x000fe20000000000 */
[----:B------:R-:W-:Y:S01]  /*19750*/  IMAD.MOV.U32 R94, RZ, RZ, R78 ;  /* 0x000000ffff5e7224 */ /* 0x000fe200078e004e */
[----:B------:R-:W-:Y:S07]  /*19760*/  SHF.R.U32.HI R12, RZ, 0x18, R12 ;  /* 0x00000018ff0c7819 */ /* 0x000fee000001160c */
[----:B------:R-:W-:Y:S01]  /*19770*/  MUFU.EX2 R216, R47 ;  /* 0x0000002f00d87308 */ /* 0x000fe20000000800 */
[----:B------:R-:W-:Y:S01]  /*19780*/  LOP3.LUT R3, R0, 0xff, RZ, 0xc0, !PT ;  /* 0x000000ff00037812 */ /* 0x000fe200078ec0ff */
[----:B------:R-:W-:Y:S01]  /*19790*/  IMAD.MOV.U32 R78, RZ, RZ, R22 ;  /* 0x000000ffff4e7224 */ /* 0x000fe200078e0016 */
[----:B------:R-:W-:Y:S07]  /*197a0*/  F2FP.BF16.F32.PACK_AB R0, R173, R169 ;  /* 0x000000a9ad00723e */ /* 0x000fee00000010ff */
[----:B------:R-:W-:Y:S01]  /*197b0*/  MUFU.EX2 R112, R112 ;  /* 0x0000007000707308 */ /* 0x000fe20000000800 */
[----:B------:R-:W-:Y:S01]  /*197c0*/  PRMT R61, R3, 0x5410, R12 ;  /* 0x00005410033d7816 */ /* 0x000fe2000000000c */
[----:B-1----:R-:W-:Y:S01]  /*197d0*/  IMAD.MOV.U32 R52, RZ, RZ, R32 ;  /* 0x000000ffff347224 */ /* 0x002fe200078e0020 */
[C---:B------:R-:W-:Y:S07]  /*197e0*/  LOP3.LUT R3, R9.reuse, 0xffff, RZ, 0xc0, !PT ;  /* 0x0000ffff09037812 */ /* 0x040fee00078ec0ff */
[----:B------:R-:W-:Y:S01]  /*197f0*/  MUFU.EX2 R119, R119 ;  /* 0x0000007700777308 */ /* 0x000fe20000000800 */
[----:B------:R-:W-:Y:S01]  /*19800*/  LOP3.LUT R51, R0, R51, RZ, 0xc0, !PT ;  /* 0x0000003300337212 */ /* 0x000fe200078ec0ff */
[----:B------:R-:W-:Y:S01]  /*19810*/  FMUL.FTZ R0, R2, UR4 ;  /* 0x0000000402007c20 */ /* 0x000fe20008410000 */
[C---:B------:R-:W-:Y:S07]  /*19820*/  LOP3.LUT R2, R9.reuse, 0xff, RZ, 0xc0, !PT ;  /* 0x000000ff09027812 */ /* 0x040fee00078ec0ff */
[----:B------:R1:W-:Y:S01]  /*19830*/  MUFU.EX2 R222, R28 ;  /* 0x0000001c00de7308 */ /* 0x0003e20000000800 */
[----:B------:R-:W-:Y:S01]  /*19840*/  SHF.R.U32.HI R3, RZ, 0x8, R3 ;  /* 0x00000008ff037819 */ /* 0x000fe20000011603 */
[----:B------:R-:W-:Y:S01]  /*19850*/  IMAD.MOV.U32 R22, RZ, RZ, R213 ;  /* 0x000000ffff167224 */ /* 0x000fe200078e00d5 */
[--C-:B------:R-:W-:Y:S07]  /*19860*/  HSET2.LE.AND R61, R61, R81.reuse, PT ;  /* 0x000000513d3d7233 */ /* 0x100fee0003803000 */
[----:B------:R-:W2:Y:S01]  /*19870*/  MUFU.EX2 R0, R0 ;  /* 0x0000000000007308 */ /* 0x000ea20000000800 */
[--C-:B------:R-:W-:Y:S01]  /*19880*/  PRMT R68, R2, 0x5410, R3.reuse ;  /* 0x0000541002447816 */ /* 0x100fe20000000003 */
[----:B------:R-:W-:Y:S01]  /*19890*/  FMUL.FTZ R2, R4, UR4 ;  /* 0x0000000404027c20 */ /* 0x000fe20008410000 */
[----:B------:R-:W-:Y:S07]  /*198a0*/  PRMT R3, R9, 0x7632, R3 ;  /* 0x0000763209037816 */ /* 0x000fee0000000003 */
[----:B------:R2:W-:Y:S01]  /*198b0*/  MUFU.EX2 R174, R29 ;  /* 0x0000001d00ae7308 */ /* 0x0005e20000000800 */
[----:B------:R-:W-:Y:S01]  /*198c0*/  SHF.R.U32.HI R9, RZ, 0x18, R9 ;  /* 0x00000018ff097819 */ /* 0x000fe20000011609 */
[----:B------:R-:W-:Y:S01]  /*198d0*/  VIADD R4, R96, 0x2 ;  /* 0x0000000260047836 */ /* 0x000fe20000000000 */
[----:B------:R-:W-:Y:S07]  /*198e0*/  LOP3.LUT R3, R3, 0xff, RZ, 0xc0, !PT ;  /* 0x000000ff03037812 */ /* 0x000fee00078ec0ff */
[----:B------:R-:W-:Y:S01]  /*198f0*/  MUFU.EX2 R213, R55 ;  /* 0x0000003700d57308 */ /* 0x000fe20000000800 */
[--C-:B------:R-:W-:Y:S01]  /*19900*/  HSET2.LE.AND R68, R68, R81.reuse, PT ;  /* 0x0000005144447233 */ /* 0x100fe20003803000 */
[----:B-1----:R-:W-:Y:S01]  /*19910*/  IMAD.MOV.U32 R28, RZ, RZ, R190 ;  /* 0x000000ffff1c7224 */ /* 0x002fe200078e00be */
[----:B------:R-:W-:Y:S07]  /*19920*/  PRMT R69, R3, 0x5410, R9 ;  /* 0x0000541003457816 */ /* 0x000fee0000000009 */
[----:B------:R1:W-:Y:S01]  /*19930*/  MUFU.EX2 R190, R33 ;  /* 0x0000002100be7308 */ /* 0x0003e20000000800 */
[----:B------:R-:W-:Y:S01]  /*19940*/  LOP3.LUT R4, R203, UR21, R4, 0x96, !PT ;  /* 0x00000015cb047c12 */ /* 0x000fe2000f8e9604 */
[----:B------:R-:W-:Y:S02]  /*19950*/  IMAD.MOV.U32 R10, RZ, RZ, R28 ;  /* 0x000000ffff0a7224 */ /* 0x000fe400078e001c */
[C---:B--2---:R-:W-:Y:S01]  /*19960*/  FMUL.FTZ R9, R0.reuse, R153 ;  /* 0x0000009900097220 */ /* 0x044fe20000410000 */
[--C-:B------:R-:W-:Y:S05]  /*19970*/  HSET2.LE.AND R69, R69, R81.reuse, PT ;  /* 0x0000005145457233 */ /* 0x100fea0003803000 */
[----:B------:R-:W2:Y:S01]  /*19980*/  MUFU.EX2 R3, R2 ;  /* 0x0000000200037308 */ /* 0x000ea20000000800 */
[----:B------:R-:W-:Y:S02]  /*19990*/  IMAD.MOV.U32 R29, RZ, RZ, R191 ;  /* 0x000000ffff1d7224 */ /* 0x000fe400078e00bf */
[C---:B------:R-:W-:Y:S01]  /*199a0*/  FMUL.FTZ R12, R0.reuse, R144 ;  /* 0x00000090000c7220 */ /* 0x040fe20000410000 */
[----:B------:R-:W-:Y:S06]  /*199b0*/  IMAD.MOV.U32 R16, RZ, RZ, R10 ;  /* 0x000000ffff107224 */ /* 0x000fec00078e000a */
[----:B------:R-:W-:Y:S01]  /*199c0*/  MUFU.EX2 R215, R25 ;  /* 0x0000001900d77308 */ /* 0x000fe20000000800 */
[----:B------:R-:W-:Y:S02]  /*199d0*/  IMAD.MOV.U32 R11, RZ, RZ, R29 ;  /* 0x000000ffff0b7224 */ /* 0x000fe400078e001d */
[C---:B------:R-:W-:Y:S01]  /*199e0*/  FMUL.FTZ R13, R0.reuse, R145 ;  /* 0x00000091000d7220 */ /* 0x040fe20000410000 */
[C---:B------:R-:W-:Y:S06]  /*199f0*/  FMUL.FTZ R28, R0.reuse, R136 ;  /* 0x00000088001c7220 */ /* 0x040fec0000410000 */
[----:B------:R2:W-:Y:S01]  /*19a00*/  MUFU.EX2 R211, R24 ;  /* 0x0000001800d37308 */ /* 0x0005e20000000800 */
[----:B------:R-:W-:Y:S02]  /*19a10*/  IMAD.MOV.U32 R17, RZ, RZ, R11 ;  /* 0x000000ffff117224 */ /* 0x000fe400078e000b */
[----:B------:R-:W-:Y:S01]  /*19a20*/  FMUL.FTZ R29, R0, R137 ;  /* 0x00000089001d7220 */ /* 0x000fe20000410000 */
[----:B-1----:R-:W-:Y:S06]  /*19a30*/  IMAD.MOV.U32 R33, RZ, RZ, R27 ;  /* 0x000000ffff217224 */ /* 0x002fec00078e001b */
[----:B------:R1:W-:Y:S01]  /*19a40*/  MUFU.EX2 R175, R34 ;  /* 0x0000002200af7308 */ /* 0x0003e20000000800 */
[----:B------:R-:W-:Y:S02]  /*19a50*/  IMAD.MOV.U32 R220, RZ, RZ, R106 ;  /* 0x000000ffffdc7224 */ /* 0x000fe400078e006a */
[C---:B--2---:R-:W-:Y:S01]  /*19a60*/  FMUL.FTZ R10, R3.reuse, R154 ;  /* 0x0000009a030a7220 */ /* 0x044fe20000410000 */
[C---:B------:R-:W-:Y:S01]  /*19a70*/  FMUL.FTZ R11, R3.reuse, R155 ;  /* 0x0000009b030b7220 */ /* 0x040fe20000410000 */
[C---:B------:R-:W-:Y:S01]  /*19a80*/  FMUL.FTZ R15, R3.reuse, R147 ;  /* 0x00000093030f7220 */ /* 0x040fe20000410000 */
[C---:B------:R-:W-:Y:S01]  /*19a90*/  FMUL.FTZ R26, R3.reuse, R142 ;  /* 0x0000008e031a7220 */ /* 0x040fe20000410000 */
[C---:B------:R-:W-:Y:S01]  /*19aa0*/  FMUL.FTZ R27, R3.reuse, R143 ;  /* 0x0000008f031b7220 */ /* 0x040fe20000410000 */
[C---:B------:R-:W-:Y:S01]  /*19ab0*/  FMUL.FTZ R30, R3.reuse, R138 ;  /* 0x0000008a031e7220 */ /* 0x040fe20000410000 */
[----:B------:R-:W-:Y:S01]  /*19ac0*/  FMUL.FTZ R31, R3, R139 ;  /* 0x0000008b031f7220 */ /* 0x000fe20000410000 */
[----:B------:R-:W-:Y:S01]  /*19ad0*/  FMUL.FTZ R2, R8, UR4 ;  /* 0x0000000408027c20 */ /* 0x000fe20008410000 */
[----:B------:R2:W-:Y:S01]  /*19ae0*/  MUFU.EX2 R191, R35 ;  /* 0x0000002300bf7308 */ /* 0x0005e20000000800 */
[C---:B------:R-:W-:Y:S01]  /*19af0*/  FMUL.FTZ R8, R0.reuse, R152 ;  /* 0x0000009800087220 */ /* 0x040fe20000410000 */
[C---:B------:R-:W-:Y:S01]  /*19b00*/  FMUL.FTZ R24, R0.reuse, R140 ;  /* 0x0000008c00187220 */ /* 0x040fe20000410000 */
[----:B------:R-:W-:Y:S01]  /*19b10*/  FMUL.FTZ R25, R0, R141 ;  /* 0x0000008d00197220 */ /* 0x000fe20000410000 */
[----:B------:R-:W-:Y:S06]  /*19b20*/  IMAD.MOV.U32 R221, RZ, RZ, R107 ;  /* 0x000000ffffdd7224 */ /* 0x000fec00078e006b */
[----:B------:R-:W4:Y:S01]  /*19b30*/  MUFU.EX2 R2, R2 ;  /* 0x0000000200027308 */ /* 0x000f220000000800 */
[----:B-1----:R-:W-:Y:S02]  /*19b40*/  IMAD.MOV.U32 R34, RZ, RZ, R220 ;  /* 0x000000ffff227224 */ /* 0x002fe400078e00dc */
[----:B------:R-:W-:Y:S07]  /*19b50*/  IMAD.MOV.U32 R107, RZ, RZ, R185 ;  /* 0x000000ffff6b7224 */ /* 0x000fee00078e00b9 */
[----:B------:R-:W-:Y:S01]  /*19b60*/  MUFU.EX2 R208, R44 ;  /* 0x0000002c00d07308 */ /* 0x000fe20000000800 */
[----:B------:R-:W-:Y:S02]  /*19b70*/  IMAD.MOV.U32 R53, RZ, RZ, R33 ;  /* 0x000000ffff357224 */ /* 0x000fe400078e0021 */
[----:B------:R-:W-:Y:S07]  /*19b80*/  IMAD.MOV.U32 R152, RZ, RZ, R34 ;  /* 0x000000ffff987224 */ /* 0x000fee00078e0022 */
[----:B------:R-:W-:Y:S01]  /*19b90*/  MUFU.EX2 R212, R45 ;  /* 0x0000002d00d47308 */ /* 0x000fe20000000800 */
[----:B------:R-:W-:Y:S02]  /*19ba0*/  IMAD.MOV.U32 R127, RZ, RZ, R107 ;  /* 0x000000ffff7f7224 */ /* 0x000fe400078e006b */
[----:B--2---:R-:W-:Y:S07]  /*19bb0*/  IMAD.MOV.U32 R35, RZ, RZ, R221 ;  /* 0x000000ffff237224 */ /* 0x004fee00078e00dd */
[----:B------:R-:W-:Y:S01]  /*19bc0*/  MUFU.EX2 R113, R113 ;  /* 0x0000007100717308 */ /* 0x000fe20000000800 */
[----:B------:R-:W-:Y:S02]  /*19bd0*/  IMAD.MOV.U32 R54, RZ, RZ, R16 ;  /* 0x000000ffff367224 */ /* 0x000fe400078e0010 */
[C---:B----4-:R-:W-:Y:S01]  /*19be0*/  FMUL.FTZ R32, R2.reuse, R148 ;  /* 0x0000009402207220 */ /* 0x050fe20000410000 */
[C---:B------:R-:W-:Y:S01]  /*19bf0*/  FMUL.FTZ R33, R2.reuse, R149 ;  /* 0x0000009502217220 */ /* 0x040fe20000410000 */
[----:B------:R-:W-:Y:S05]  /*19c00*/  IMAD.MOV.U32 R107, RZ, RZ, R94 ;  /* 0x000000ffff6b7224 */ /* 0x000fea00078e005e */
[----:B------:R1:W-:Y:S01]  /*19c10*/  MUFU.EX2 R149, R59 ;  /* 0x0000003b00957308 */ /* 0x0003e20000000800 */
[----:B------:R-:W-:Y:S02]  /*19c20*/  IMAD.MOV.U32 R185, RZ, RZ, R125 ;  /* 0x000000ffffb97224 */ /* 0x000fe400078e007d */
[C---:B------:R-:W-:Y:S01]  /*19c30*/  FMUL.FTZ R16, R2.reuse, R160 ;  /* 0x000000a002107220 */ /* 0x040fe20000410000 */
[----:B------:R-:W-:Y:S06]  /*19c40*/  IMAD.MOV.U32 R94, RZ, RZ, R178 ;  /* 0x000000ffff5e7224 */ /* 0x000fec00078e00b2 */
[----:B------:R2:W-:Y:S01]  /*19c50*/  MUFU.EX2 R148, R58 ;  /* 0x0000003a00947308 */ /* 0x0005e20000000800 */
[----:B------:R-:W-:Y:S02]  /*19c60*/  IMAD.MOV.U32 R178, RZ, RZ, R182 ;  /* 0x000000ffffb27224 */ /* 0x000fe400078e00b6 */
[----:B------:R-:W-:Y:S07]  /*19c70*/  IMAD.MOV.U32 R125, RZ, RZ, R124 ;  /* 0x000000ffff7d7224 */ /* 0x000fee00078e007c */
[----:B------:R4:W-:Y:S01]  /*19c80*/  MUFU.EX2 R160, R62 ;  /* 0x0000003e00a07308 */ /* 0x0009e20000000800 */
[----:B------:R-:W-:Y:S02]  /*19c90*/  IMAD.MOV.U32 R55, RZ, RZ, R17 ;  /* 0x000000ffff377224 */ /* 0x000fe400078e0011 */
[C---:B------:R-:W-:Y:S01]  /*19ca0*/  FMUL.FTZ R17, R2.reuse, R161 ;  /* 0x000000a102117220 */ /* 0x040fe20000410000 */
[----:B------:R-:W-:Y:S06]  /*19cb0*/  IMAD.MOV.U32 R182, RZ, RZ, R183 ;  /* 0x000000ffffb67224 */ /* 0x000fec00078e00b7 */
[----:B------:R4:W-:Y:S01]  /*19cc0*/  MUFU.EX2 R161, R63 ;  /* 0x0000003f00a17308 */ /* 0x0009e20000000800 */
[----:B------:R-:W-:Y:S01]  /*19cd0*/  IMAD.MOV.U32 R124, RZ, RZ, R179 ;  /* 0x000000ffff7c7224 */ /* 0x000fe200078e00b3 */
[----:B-1----:R-:W-:Y:S01]  /*19ce0*/  LOP3.LUT R59, R243, 0xff00ff, RZ, 0xc0, !PT ;  /* 0x00ff00fff33b7812 */ /* 0x002fe200078ec0ff */
[----:B------:R-:W-:Y:S07]  /*19cf0*/  IMAD.MOV.U32 R153, RZ, RZ, R35 ;  /* 0x000000ffff997224 */ /* 0x000fee00078e0023 */
[----:B------:R1:W-:Y:S01]  /*19d00*/  MUFU.EX2 R179, R56 ;  /* 0x0000003800b37308 */ /* 0x0003e20000000800 */
[----:B------:R-:W-:Y:S01]  /*19d10*/  IMAD.MOV.U32 R183, RZ, RZ, R188 ;  /* 0x000000ffffb77224 */ /* 0x000fe200078e00bc */
[--C-:B--2---:R-:W-:Y:S01]  /*19d20*/  HSET2.LE.AND R58, R241, R81.reuse, PT ;  /* 0x00000051f13a7233 */ /* 0x104fe20003803000 */
[----:B------:R-:W-:Y:S01]  /*19d30*/  IMAD.MOV.U32 R106, RZ, RZ, R110 ;  /* 0x000000ffff6a7224 */ /* 0x000fe200078e006e */
[--C-:B------:R-:W-:Y:S06]  /*19d40*/  HSET2.LE.AND R59, R59, R81.reuse, PT ;  /* 0x000000513b3b7233 */ /* 0x100fec0003803000 */
[----:B------:R2:W-:Y:S01]  /*19d50*/  MUFU.EX2 R188, R57 ;  /* 0x0000003900bc7308 */ /* 0x0005e20000000800 */
[--C-:B----4-:R-:W-:Y:S01]  /*19d60*/  HSET2.LE.AND R62, R126, R81.reuse, PT ;  /* 0x000000517e3e7233 */ /* 0x110fe20003803000 */
[----:B------:R-:W-:Y:S01]  /*19d70*/  IMAD.MOV.U32 R147, RZ, RZ, R55 ;  /* 0x000000ffff937224 */ /* 0x000fe200078e0037 */
[----:B------:R-:W-:Y:S01]  /*19d80*/  LOP3.LUT R55, R239, 0xff00ff, RZ, 0xc0, !PT ;  /* 0x00ff00ffef377812 */ /* 0x000fe200078ec0ff */
[----:B------:R-:W-:Y:S01]  /*19d90*/  IMAD.MOV.U32 R137, RZ, RZ, R53 ;  /* 0x000000ffff897224 */ /* 0x000fe200078e0035 */
[--C-:B------:R-:W-:Y:S01]  /*19da0*/  HSET2.LE.AND R53, R236, R81.reuse, PT ;  /* 0x00000051ec357233 */ /* 0x100fe20003803000 */
[----:B------:R-:W-:Y:S01]  /*19db0*/  IMAD.MOV.U32 R229, RZ, RZ, R106 ;  /* 0x000000ffffe57224 */ /* 0x000fe200078e006a */
[----:B------:R-:W-:Y:S01]  /*19dc0*/  LOP3.LUT R63, R89, 0xff00ff, RZ, 0xc0, !PT ;  /* 0x00ff00ff593f7812 */ /* 0x000fe200078ec0ff */
[----:B------:R-:W-:Y:S01]  /*19dd0*/  IMAD.MOV.U32 R110, RZ, RZ, R78 ;  /* 0x000000ffff6e7224 */ /* 0x000fe200078e004e */
[--C-:B------:R-:W-:Y:S01]  /*19de0*/  HSET2.LE.AND R55, R55, R81.reuse, PT ;  /* 0x0000005137377233 */ /* 0x100fe20003803000 */
[----:B------:R-:W-:Y:S01]  /*19df0*/  IMAD.MOV.U32 R106, RZ, RZ, R95 ;  /* 0x000000ffff6a7224 */ /* 0x000fe200078e005f */
[--C-:B-1----:R-:W-:Y:S01]  /*19e00*/  HSET2.LE.AND R56, R234, R81.reuse, PT ;  /* 0x00000051ea387233 */ /* 0x102fe20003803000 */
[----:B------:R-:W-:Y:S01]  /*19e10*/  IMAD.MOV.U32 R95, RZ, RZ, R21 ;  /* 0x000000ffff5f7224 */ /* 0x000fe200078e0015 */
[--C-:B------:R-:W-:Y:S01]  /*19e20*/  HSET2.LE.AND R63, R63, R81.reuse, PT ;  /* 0x000000513f3f7233 */ /* 0x100fe20003803000 */
[----:B------:R-:W-:Y:S01]  /*19e30*/  IMAD.MOV.U32 R145, RZ, RZ, R127 ;  /* 0x000000ffff917224 */ /* 0x000fe200078e007f */
[--C-:B--2---:R-:W-:Y:S01]  /*19e40*/  HSET2.LE.AND R57, R233, R81.reuse, PT ;  /* 0x00000051e9397233 */ /* 0x104fe20003803000 */
[----:B------:R-:W-:Y:S01]  /*19e50*/  FMUL.FTZ R21, R2, R157 ;  /* 0x0000009d02157220 */ /* 0x000fe20000410000 */
[----:B------:R-:W-:Y:S01]  /*19e60*/  IMAD.MOV.U32 R127, RZ, RZ, R182 ;  /* 0x000000ffff7f7224 */ /* 0x000fe200078e00b6 */
[----:B------:R-:W-:Y:S01]  /*19e70*/  MUFU.EX2 R157, R79 ;  /* 0x0000004f009d7308 */ /* 0x000fe20000000800 */
[----:B------:R-:W-:Y:S01]  /*19e80*/  IMAD.MOV.U32 R136, RZ, RZ, R52 ;  /* 0x000000ffff887224 */ /* 0x000fe200078e0034 */
[--C-:B------:R-:W-:Y:S01]  /*19e90*/  HSET2.LE.AND R52, R237, R81.reuse, PT ;  /* 0x00000051ed347233 */ /* 0x100fe20003803000 */
[----:B------:R-:W-:Y:S07]  /*19ea0*/  IMAD.MOV.U32 R47, RZ, RZ, R178 ;  /* 0x000000ffff2f7224 */ /* 0x000fee00078e00b2 */
[----:B------:R1:W-:Y:S01]  /*19eb0*/  MUFU.EX2 R182, R67 ;  /* 0x0000004300b67308 */ /* 0x0003e20000000800 */
[----:B------:R-:W-:Y:S02]  /*19ec0*/  IMAD.MOV.U32 R141, RZ, RZ, R229 ;  /* 0x000000ffff8d7224 */ /* 0x000fe400078e00e5 */
[----:B------:R-:W-:Y:S07]  /*19ed0*/  IMAD.MOV.U32 R229, RZ, RZ, R123 ;  /* 0x000000ffffe57224 */ /* 0x000fee00078e007b */
[----:B------:R2:W-:Y:S01]  /*19ee0*/  MUFU.EX2 R178, R65 ;  /* 0x0000004100b27308 */ /* 0x0005e20000000800 */
[----:B------:R-:W-:Y:S02]  /*19ef0*/  IMAD.MOV.U32 R123, RZ, RZ, R92 ;  /* 0x000000ffff7b7224 */ /* 0x000fe400078e005c */
[----:B------:R-:W-:Y:S07]  /*19f00*/  IMAD.MOV.U32 R155, RZ, RZ, R153 ;  /* 0x000000ffff9b7224 */ /* 0x000fee00078e0099 */
[----:B------:R-:W-:Y:S01]  /*19f10*/  MUFU.EX2 R107, R107 ;  /* 0x0000006b006b7308 */ /* 0x000fe20000000800 */
[----:B------:R-:W-:Y:S02]  /*19f20*/  IMAD.MOV.U32 R92, RZ, RZ, R180 ;  /* 0x000000ffff5c7224 */ /* 0x000fe400078e00b4 */
[----:B------:R-:W-:Y:S07]  /*19f30*/  IMAD.MOV.U32 R153, RZ, RZ, R95 ;  /* 0x000000ffff997224 */ /* 0x000fee00078e005f */
        /* <DEDUP_REMOVED lines=10> */
[----:B------:R-:W-:Y:S02]  /*19fe0*/  IMAD.MOV.U32 R94, RZ, RZ, R186 ;  /* 0x000000ffff5e7224 */ /* 0x000fe400078e00ba */
[----:B------:R-:W-:Y:S07]  /*19ff0*/  IMAD.MOV.U32 R235, RZ, RZ, R185 ;  /* 0x000000ffffeb7224 */ /* 0x000fee00078e00b9 */
[----:B------:R3:W-:Y:S01]  /*1a000*/  MUFU.EX2 R186, R75 ;  /* 0x0000004b00ba7308 */ /* 0x0007e20000000800 */
[--C-:B----4-:R-:W-:Y:S01]  /*1a010*/  HSET2.LE.AND R66, R250, R81.reuse, PT ;  /* 0x00000051fa427233 */ /* 0x110fe20003803000 */
[----:B------:R-:W-:Y:S08]  /*1a020*/  IMAD.MOV.U32 R139, RZ, RZ, R155 ;  /* 0x000000ffff8b7224 */ /* 0x000ff000078e009b */
[----:B------:R4:W-:Y:S01]  /*1a030*/  MUFU.EX2 R185, R73 ;  /* 0x0000004900b97308 */ /* 0x0009e20000000800 */
[--C-:B-1----:R-:W-:Y:S01]  /*1a040*/  HSET2.LE.AND R72, R232, R81.reuse, PT ;  /* 0x00000051e8487233 */ /* 0x102fe20003803000 */
[----:B------:R-:W-:Y:S08]  /*1a050*/  IMAD.MOV.U32 R138, RZ, RZ, R154 ;  /* 0x000000ffff8a7224 */ /* 0x000ff000078e009a */
[----:B------:R-:W-:Y:S01]  /*1a060*/  MUFU.EX2 R155, R77 ;  /* 0x0000004d009b7308 */ /* 0x000fe20000000800 */
[----:B------:R-:W-:Y:S01]  /*1a070*/  IMAD.MOV.U32 R239, RZ, RZ, R45 ;  /* 0x000000ffffef7224 */ /* 0x000fe200078e002d */
[--C-:B--2---:R-:W-:Y:S01]  /*1a080*/  HSET2.LE.AND R74, R238, R81.reuse, PT ;  /* 0x00000051ee4a7233 */ /* 0x104fe20003803000 */
[----:B------:R-:W-:Y:S07]  /*1a090*/  IMAD.MOV.U32 R232, RZ, RZ, R138 ;  /* 0x000000ffffe87224 */ /* 0x000fee00078e008a */
[----:B------:R-:W-:Y:S01]  /*1a0a0*/  MUFU.EX2 R154, R87 ;  /* 0x00000057009a7308 */ /* 0x000fe20000000800 */
[----:B------:R-:W-:Y:S01]  /*1a0b0*/  IMAD.MOV.U32 R234, RZ, RZ, R97 ;  /* 0x000000ffffea7224 */ /* 0x000fe200078e0061 */
[----:B---3--:R-:W-:Y:S01]  /*1a0c0*/  LOP3.LUT R75, R251, 0xff00ff, RZ, 0xc0, !PT ;  /* 0x00ff00fffb4b7812 */ /* 0x008fe200078ec0ff */
[----:B------:R-:W-:Y:S07]  /*1a0d0*/  IMAD.MOV.U32 R126, RZ, RZ, R96 ;  /* 0x000000ffff7e7224 */ /* 0x000fee00078e0060 */
[----:B------:R-:W-:Y:S01]  /*1a0e0*/  MUFU.EX2 R110, R110 ;  /* 0x0000006e006e7308 */ /* 0x000fe20000000800 */
[----:B------:R-:W-:Y:S01]  /*1a0f0*/  IMAD.MOV.U32 R241, RZ, RZ, R137 ;  /* 0x000000fffff17224 */ /* 0x000fe200078e0089 */
[--C-:B----4-:R-:W-:Y:S01]  /*1a100*/  HSET2.LE.AND R73, R231, R81.reuse, PT ;  /* 0x00000051e7497233 */ /* 0x110fe20003803000 */
[----:B------:R-:W-:Y:S01]  /*1a110*/  IMAD.MOV.U32 R241, RZ, RZ, R134 ;  /* 0x000000fffff17224 */ /* 0x000fe200078e0086 */
[--C-:B------:R-:W-:Y:S01]  /*1a120*/  HSET2.LE.AND R75, R75, R81.reuse, PT ;  /* 0x000000514b4b7233 */ /* 0x100fe20003803000 */
[----:B------:R-:W-:Y:S05]  /*1a130*/  IMAD.MOV.U32 R233, RZ, RZ, R139 ;  /* 0x000000ffffe97224 */ /* 0x000fea00078e008b */
        /* <DEDUP_REMOVED lines=8> */
[----:B------:R-:W-:Y:S07]  /*1a1c0*/  IMAD.MOV.U32 R233, RZ, RZ, R139 ;  /* 0x000000ffffe97224 */ /* 0x000fee00078e008b */
[----:B------:R-:W-:Y:S10]  /*1a1d0*/  MUFU.EX2 R124, R101 ;  /* 0x00000065007c7308 */ /* 0x000ff40000000800 */
[----:B------:R-:W-:Y:S10]  /*1a1e0*/  MUFU.EX2 R101, R250 ;  /* 0x000000fa00657308 */ /* 0x000ff40000000800 */
[----:B------:R-:W-:Y:S10]  /*1a1f0*/  MUFU.EX2 R129, R129 ;  /* 0x0000008100817308 */ /* 0x000ff40000000800 */
[----:B------:R-:W-:Y:S01]  /*1a200*/  MUFU.EX2 R128, R128 ;  /* 0x0000008000807308 */ /* 0x000fe20000000800 */
[----:B------:R-:W-:Y:S01]  /*1a210*/  FFMA.FTZ R225, R0, R6, R23 ;  /* 0x0000000600e17223 */ /* 0x000fe20000010017 */
[----:B------:R-:W-:Y:S01]  /*1a220*/  IMAD.MOV.U32 R6, RZ, RZ, R22 ;  /* 0x000000ffff067224 */ /* 0x000fe200078e0016 */
[----:B------:R-:W2:Y:S07]  /*1a230*/  LDL.LU R23, [R1+0x30] ;  /* 0x0000300001177983 */ /* 0x000eae0000300800 */
[----:B------:R-:W1:Y:S01]  /*1a240*/  MUFU.EX2 R0, R7 ;  /* 0x0000000700007308 */ /* 0x000e620000000800 */
[----:B------:R-:W-:Y:S02]  /*1a250*/  IMAD.MOV.U32 R22, RZ, RZ, R121 ;  /* 0x000000ffff167224 */ /* 0x000fe400078e0079 */
[----:B------:R-:W-:Y:S02]  /*1a260*/  IMAD.MOV.U32 R34, RZ, RZ, R6 ;  /* 0x000000ffff227224 */ /* 0x000fe400078e0006 */
[----:B------:R-:W-:Y:S02]  /*1a270*/  IMAD.MOV.U32 R6, RZ, RZ, R20 ;  /* 0x000000ffff067224 */ /* 0x000fe400078e0014 */
[----:B------:R-:W-:Y:S01]  /*1a280*/  FMUL.FTZ R20, R2, R156 ;  /* 0x0000009c02147220 */ /* 0x000fe20000410000 */
[----:B------:R-:W-:Y:S02]  /*1a290*/  IMAD.MOV.U32 R144, RZ, RZ, R34 ;  /* 0x000000ffff907224 */ /* 0x000fe400078e0022 */
[----:B------:R-:W-:Y:S01]  /*1a2a0*/  MUFU.EX2 R156, R88 ;  /* 0x00000058009c7308 */ /* 0x000fe20000000800 */
[----:B------:R-:W-:Y:S02]  /*1a2b0*/  IMAD.MOV.U32 R140, RZ, RZ, R6 ;  /* 0x000000ffff8c7224 */ /* 0x000fe400078e0006 */
[----:B------:R-:W-:Y:S02]  /*1a2c0*/  IMAD.MOV.U32 R230, RZ, RZ, R22 ;  /* 0x000000ffffe67224 */ /* 0x000fe400078e0016 */
[----:B------:R-:W-:Y:S02]  /*1a2d0*/  IMAD.MOV.U32 R121, RZ, RZ, R80 ;  /* 0x000000ffff797224 */ /* 0x000fe400078e0050 */
[C---:B-1----:R-:W-:Y:S01]  /*1a2e0*/  FMUL.FTZ R6, R0.reuse, R166 ;  /* 0x000000a600067220 */ /* 0x042fe20000410000 */
[C---:B------:R-:W-:Y:S01]  /*1a2f0*/  FMUL.FTZ R7, R0.reuse, R167 ;  /* 0x000000a700077220 */ /* 0x040fe20000410000 */
[C---:B------:R-:W-:Y:S01]  /*1a300*/  FMUL.FTZ R22, R0.reuse, R158 ;  /* 0x0000009e00167220 */ /* 0x040fe20000410000 */
[C---:B------:R-:W-:Y:S01]  /*1a310*/  FMUL.FTZ R34, R0.reuse, R150 ;  /* 0x0000009600227220 */ /* 0x040fe20000410000 */
[----:B------:R-:W-:Y:S01]  /*1a320*/  FMUL.FTZ R35, R0, R151 ;  /* 0x0000009700237220 */ /* 0x000fe20000410000 */
[----:B------:R1:W-:Y:S01]  /*1a330*/  MUFU.EX2 R167, R64 ;  /* 0x0000004000a77308 */ /* 0x0003e20000000800 */
[----:B------:R-:W-:Y:S02]  /*1a340*/  IMAD.MOV.U32 R244, RZ, RZ, R121 ;  /* 0x000000fffff47224 */ /* 0x000fe400078e0079 */
[----:B------:R-:W-:Y:S07]  /*1a350*/  IMAD.MOV.U32 R150, RZ, RZ, R153 ;  /* 0x000000ffff967224 */ /* 0x000fee00078e0099 */
[----:B------:R-:W-:Y:S01]  /*1a360*/  MUFU.EX2 R166, R91 ;  /* 0x0000005b00a67308 */ /* 0x000fe20000000800 */
[----:B------:R-:W-:Y:S02]  /*1a370*/  IMAD.MOV.U32 R138, RZ, RZ, R230 ;  /* 0x000000ffff8a7224 */ /* 0x000fe400078e00e6 */
[----:B------:R-:W-:Y:S07]  /*1a380*/  IMAD.MOV.U32 R230, RZ, RZ, R93 ;  /* 0x000000ffffe67224 */ /* 0x000fee00078e005d */
[----:B------:R-:W-:Y:S01]  /*1a390*/  MUFU.EX2 R158, R84 ;  /* 0x00000054009e7308 */ /* 0x000fe20000000800 */
[----:B------:R-:W-:Y:S09]  /*1a3a0*/  IMAD.MOV.U32 R151, RZ, RZ, R98 ;  /* 0x000000ffff977224 */ /* 0x000ff200078e0062 */
[----:B------:R-:W-:Y:S01]  /*1a3b0*/  MUFU.EX2 R153, R82 ;  /* 0x0000005200997308 */ /* 0x000fe20000000800 */
[--C-:B-1----:R-:W-:Y:S09]  /*1a3c0*/  HSET2.LE.AND R64, R242, R81.reuse, PT ;  /* 0x00000051f2407233 */ /* 0x102ff20003803000 */
[----:B------:R-:W-:Y:S10]  /*1a3d0*/  MUFU.EX2 R121, R116 ;  /* 0x0000007400797308 */ /* 0x000ff40000000800 */
[----:B------:R-:W-:Y:S01]  /*1a3e0*/  MUFU.EX2 R116, R249 ;  /* 0x000000f900747308 */ /* 0x000fe20000000800 */
[C---:B------:R-:W-:Y:S01]  /*1a3f0*/  FFMA.FTZ R224, R3.reuse, R5, R14 ;  /* 0x0000000503e07223 */ /* 0x040fe2000001000e */
[----:B------:R-:W-:Y:S01]  /*1a400*/  FMUL.FTZ R14, R3, R146 ;  /* 0x00000092030e7220 */ /* 0x000fe20000410000 */
[----:B------:R-:W-:Y:S01]  /*1a410*/  IMAD.MOV.U32 R146, RZ, RZ, R54 ;  /* 0x000000ffff927224 */ /* 0x000fe200078e0036 */
[--C-:B------:R-:W-:Y:S01]  /*1a420*/  HSET2.LE.AND R54, R240, R81.reuse, PT ;  /* 0x00000051f0367233 */ /* 0x100fe20003803000 */
[----:B------:R-:W3:Y:S01]  /*1a430*/  LDL.LU R3, [R1+0x60] ;  /* 0x0000600001037983 */ /* 0x000ee20000300800 */
[----:B------:R-:W-:Y:S03]  /*1a440*/  IMAD.WIDE.U32 R4, R4, -0x326172a9, RZ ;  /* 0xcd9e8d5704047825 */ /* 0x000fe600078e00ff */
[----:B------:R-:W4:Y:S01]  /*1a450*/  LDL.64 R142, [R1+0x40] ;  /* 0x00004000018e7983 */ /* 0x000f220000100a00 */
[----:B------:R-:W-:Y:S01]  /*1a460*/  IMAD.MOV.U32 R240, RZ, RZ, R136 ;  /* 0x000000fffff07224 */ /* 0x000fe200078e0088 */
[C---:B------:R-:W-:Y:S01]  /*1a470*/  LOP3.LUT R44, R5.reuse, R134, RZ, 0x3c, !PT ;  /* 0x00000086052c7212 */ /* 0x040fe200078e3cff */
[----:B------:R-:W-:Y:S01]  /*1a480*/  IMAD.MOV.U32 R136, RZ, RZ, R123 ;  /* 0x000000ffff887224 */ /* 0x000fe200078e007b */
[----:B------:R-:W-:Y:S01]  /*1a490*/  LOP3.LUT R78, R5, R97, RZ, 0x3c, !PT ;  /* 0x00000061054e7212 */ /* 0x000fe200078e3cff */
[----:B------:R-:W-:Y:S01]  /*1a4a0*/  FMUL.FTZ R5, R2, R165 ;  /* 0x000000a502057220 */ /* 0x000fe20000410000 */
[C---:B------:R-:W-:Y:S01]  /*1a4b0*/  LOP3.LUT R80, R4.reuse, R98, RZ, 0x3c, !PT ;  /* 0x0000006204507212 */ /* 0x040fe200078e3cff */
[----:B------:R-:W-:Y:S01]  /*1a4c0*/  MUFU.EX2 R165, R90 ;  /* 0x0000005a00a57308 */ /* 0x000fe20000000800 */
[----:B------:R-:W-:Y:S01]  /*1a4d0*/  LOP3.LUT R46, R4, R192, RZ, 0x3c, !PT ;  /* 0x000000c0042e7212 */ /* 0x000fe200078e3cff */
[----:B------:R-:W-:Y:S01]  /*1a4e0*/  FMUL.FTZ R4, R2, R164 ;  /* 0x000000a402047220 */ /* 0x000fe20000410000 */
[----:B------:R-:W-:Y:S07]  /*1a4f0*/  IMAD.WIDE.U32 R44, R44, -0x2daee0ad, RZ ;  /* 0xd2511f532c2c7825 */ /* 0x000fee00078e00ff */
[----:B------:R-:W-:Y:S01]  /*1a500*/  MUFU.EX2 R164, R86 ;  /* 0x0000005600a47308 */ /* 0x000fe20000000800 */
[----:B------:R-:W-:Y:S02]  /*1a510*/  IMAD.MOV.U32 R123, RZ, RZ, R99 ;  /* 0x000000ffff7b7224 */ /* 0x000fe400078e0063 */
[----:B------:R-:W-:Y:S04]  /*1a520*/  IMAD.WIDE.U32 R78, R78, -0x2daee0ad, RZ ;  /* 0xd2511f534e4e7825 */ /* 0x000fe800078e00ff */
[----:B--2---:R-:W-:Y:S01]  /*1a530*/  FFMA.FTZ R221, R2, R23, R18 ;  /* 0x0000001702dd7223 */ /* 0x004fe20000010012 */
[----:B------:R-:W-:Y:S01]  /*1a540*/  F2FP.BF16.F32.PACK_AB R2, R222, R214 ;  /* 0x000000d6de02723e */ /* 0x000fe200000010ff */
[C---:B------:R-:W-:Y:S01]  /*1a550*/  FMUL.FTZ R18, R0.reuse, R162 ;  /* 0x000000a200127220 */ /* 0x040fe20000410000 */
[----:B------:R-:W-:Y:S01]  /*1a560*/  FMUL.FTZ R23, R0, R159 ;  /* 0x0000009f00177220 */ /* 0x000fe20000410000 */
[----:B------:R-:W-:Y:S01]  /*1a570*/  IMAD.MOV.U32 R162, RZ, RZ, R47 ;  /* 0x000000ffffa27224 */ /* 0x000fe200078e002f */
[----:B------:R-:W-:Y:S01]  /*1a580*/  LOP3.LUT R55, R2, R55, RZ, 0xc0, !PT ;  /* 0x0000003702377212 */ /* 0x000fe200078ec0ff */
[----:B------:R-:W1:Y:S01]  /*1a590*/  MUFU.EX2 R159, R83 ;  /* 0x00000053009f7308 */ /* 0x000e620000000800 */
[----:B------:R-:W-:Y:S01]  /*1a5a0*/  F2FP.BF16.F32.PACK_AB R2, R190, R171 ;  /* 0x000000abbe02723e */ /* 0x000fe200000010ff */
[----:B------:R-:W-:Y:S03]  /*1a5b0*/  IMAD.WIDE.U32 R46, R46, -0x2daee0ad, RZ ;  /* 0xd2511f532e2e7825 */ /* 0x000fe600078e00ff */
[----:B------:R-:W-:Y:S02]  /*1a5c0*/  LOP3.LUT R56, R2, R56, RZ, 0xc0, !PT ;  /* 0x0000003802387212 */ /* 0x000fe400078ec0ff */
[----:B------:R-:W-:Y:S02]  /*1a5d0*/  F2FP.BF16.F32.PACK_AB R2, R219, R218 ;  /* 0x000000dadb02723e */ /* 0x000fe400000010ff */
[----:B------:R-:W-:Y:S02]  /*1a5e0*/  LOP3.LUT R44, R44, UR15, R47, 0x96, !PT ;  /* 0x0000000f2c2c7c12 */ /* 0x000fe4000f8e962f */
[----:B------:R-:W-:Y:S02]  /*1a5f0*/  LOP3.LUT R62, R2, R62, RZ, 0xc0, !PT ;  /* 0x0000003e023e7212 */ /* 0x000fe400078ec0ff */
[----:B------:R-:W-:Y:S04]  /*1a600*/  F2FP.BF16.F32.PACK_AB R2, R188, R179 ;  /* 0x000000b3bc02723e */ /* 0x000fe800000010ff */
[----:B------:R-:W-:Y:S02]  /*1a610*/  LOP3.LUT R61, R2, R61, RZ, 0xc0, !PT ;  /* 0x0000003d023d7212 */ /* 0x000fe400078ec0ff */
[----:B------:R-:W-:Y:S04]  /*1a620*/  F2FP.BF16.F32.PACK_AB R2, R182, R180 ;  /* 0x000000b4b602723e */ /* 0x000fe800000010ff */
[----:B------:R-:W-:Y:S02]  /*1a630*/  LOP3.LUT R66, R2, R66, RZ, 0xc0, !PT ;  /* 0x0000004202427212 */ /* 0x000fe400078ec0ff */
[----:B------:R-:W-:Y:S04]  /*1a640*/  F2FP.BF16.F32.PACK_AB R2, R186, R185 ;  /* 0x000000b9ba02723e */ /* 0x000fe800000010ff */
[----:B------:R-:W-:Y:S02]  /*1a650*/  LOP3.LUT R70, R2, R70, RZ, 0xc0, !PT ;  /* 0x0000004602467212 */ /* 0x000fe400078ec0ff */
[----:B-1----:R-:W-:Y:S04]  /*1a660*/  F2FP.BF16.F32.PACK_AB R2, R164, R159 ;  /* 0x0000009fa402723e */ /* 0x002fe800000010ff */
[----:B------:R-:W-:Y:S02]  /*1a670*/  LOP3.LUT R69, R2, R69, RZ, 0xc0, !PT ;  /* 0x0000004502457212 */ /* 0x000fe400078ec0ff */
[----:B------:R-:W-:Y:S04]  /*1a680*/  F2FP.BF16.F32.PACK_AB R2, R156, R154 ;  /* 0x0000009a9c02723e */ /* 0x000fe800000010ff */
[----:B------:R-:W-:Y:S01]  /*1a690*/  LOP3.LUT R74, R2, R74, RZ, 0xc0, !PT ;  /* 0x0000004a024a7212 */ /* 0x000fe200078ec0ff */
[----:B---3--:R-:W-:Y:S01]  /*1a6a0*/  FFMA.FTZ R220, R0, R3, R19 ;  /* 0x0000000300dc7223 */ /* 0x008fe20000010013 */
[----:B------:R-:W-:Y:S01]  /*1a6b0*/  F2FP.BF16.F32.PACK_AB R3, R176, R174 ;  /* 0x000000aeb003723e */ /* 0x000fe200000010ff */
[----:B------:R-:W-:Y:S01]  /*1a6c0*/  FMUL.FTZ R19, R0, R163 ;  /* 0x000000a300137220 */ /* 0x000fe20000410000 */
[----:B------:R-:W-:Y:S01]  /*1a6d0*/  F2FP.BF16.F32.PACK_AB R0, R223, R215 ;  /* 0x000000d7df00723e */ /* 0x000fe200000010ff */
[----:B----4-:R-:W-:Y:S01]  /*1a6e0*/  IMAD.MOV.U32 R243, RZ, RZ, R143 ;  /* 0x000000fffff37224 */ /* 0x010fe200078e008f */
[----:B------:R-:W-:Y:S01]  /*1a6f0*/  LOP3.LUT R52, R3, R52, RZ, 0xc0, !PT ;  /* 0x0000003403347212 */ /* 0x000fe200078ec0ff */
[----:B------:R-:W-:Y:S01]  /*1a700*/  IMAD.MOV.U32 R163, RZ, RZ, R152 ;  /* 0x000000ffffa37224 */ /* 0x000fe200078e0098 */
[----:B------:R-:W-:Y:S01]  /*1a710*/  LOP3.LUT R54, R0, R54, RZ, 0xc0, !PT ;  /* 0x0000003600367212 */ /* 0x000fe200078ec0ff */
[----:B------:R-:W-:Y:S01]  /*1a720*/  IMAD.MOV.U32 R242, RZ, RZ, R142 ;  /* 0x000000fffff27224 */ /* 0x000fe200078e008e */
[----:B------:R-:W-:Y:S01]  /*1a730*/  F2FP.BF16.F32.PACK_AB R0, R175, R172 ;  /* 0x000000acaf00723e */ /* 0x000fe200000010ff */
[----:B------:R-:W-:Y:S01]  /*1a740*/  IMAD.MOV.U32 R143, RZ, RZ, R147 ;  /* 0x000000ffff8f7224 */ /* 0x000fe200078e0093 */
[----:B------:R-:W-:Y:S01]  /*1a750*/  F2FP.BF16.F32.PACK_AB R3, R189, R168 ;  /* 0x000000a8bd03723e */ /* 0x000fe200000010ff */
[----:B------:R-:W1:Y:S01]  /*1a760*/  MUFU.EX2 R147, R76 ;  /* 0x0000004c00937308 */ /* 0x000e620000000800 */
[----:B------:R-:W-:Y:S01]  /*1a770*/  LOP3.LUT R53, R0, R53, RZ, 0xc0, !PT ;  /* 0x0000003500357212 */ /* 0x000fe200078ec0ff */
[----:B------:R-:W-:Y:S01]  /*1a780*/  IMAD.MOV.U32 R237, RZ, RZ, R143 ;  /* 0x000000ffffed7224 */ /* 0x000fe200078e008f */
[----:B------:R-:W-:Y:S01]  /*1a790*/  F2FP.BF16.F32.PACK_AB R0, R212, R208 ;  /* 0x000000d0d400723e */ /* 0x000fe200000010ff */
[----:B------:R-:W-:Y:S01]  /*1a7a0*/  IMAD.MOV.U32 R143, RZ, RZ, R140 ;  /* 0x000000ffff8f7224 */ /* 0x000fe200078e008c */
[----:B------:R-:W-:Y:S01]  /*1a7b0*/  LOP3.LUT R57, R3, R57, RZ, 0xc0, !PT ;  /* 0x0000003903397212 */ /* 0x000fe200078ec0ff */
[----:B------:R-:W-:Y:S01]  /*1a7c0*/  IMAD.MOV.U32 R140, RZ, RZ, R95 ;  /* 0x000000ffff8c7224 */ /* 0x000fe200078e005f */
[----:B------:R-:W-:Y:S01]  /*1a7d0*/  LOP3.LUT R58, R0, R58, RZ, 0xc0, !PT ;  /* 0x0000003a003a7212 */ /* 0x000fe200078ec0ff */
[----:B------:R-:W-:Y:S01]  /*1a7e0*/  IMAD.MOV.U32 R237, RZ, RZ, R145 ;  /* 0x000000ffffed7224 */ /* 0x000fe200078e0091 */
[----:B------:R-:W-:Y:S01]  /*1a7f0*/  F2FP.BF16.F32.PACK_AB R0, R211, R191 ;  /* 0x000000bfd300723e */ /* 0x000fe200000010ff */
[----:B------:R-:W2:Y:S01]  /*1a800*/  MUFU.EX2 R152, R85 ;  /* 0x0000005500987308 */ /* 0x000ea20000000800 */
[----:B------:R-:W-:Y:S01]  /*1a810*/  F2FP.BF16.F32.PACK_AB R3, R217, R216 ;  /* 0x000000d8d903723e */ /* 0x000fe200000010ff */
[----:B------:R-:W-:Y:S01]  /*1a820*/  IMAD.MOV.U32 R243, RZ, RZ, R237 ;  /* 0x000000fffff37224 */ /* 0x000fe200078e00ed */
        /* <DEDUP_REMOVED lines=9> */
[----:B------:R-:W-:Y:S01]  /*1a8c0*/  MUFU.EX2 R142, R132 ;  /* 0x00000084008e7308 */ /* 0x000fe20000000800 */
[----:B------:R-:W-:Y:S01]  /*1a8d0*/  F2FP.BF16.F32.PACK_AB R0, R160, R148 ;  /* 0x00000094a000723e */ /* 0x000fe200000010ff */
[----:B------:R-:W-:Y:S01]  /*1a8e0*/  IMAD.MOV.U32 R146, RZ, RZ, R141 ;  /* 0x000000ffff927224 */ /* 0x000fe200078e008d */
[----:B------:R-:W-:Y:S07]  /*1a8f0*/  LOP3.LUT R64, R3, R64, RZ, 0xc0, !PT ;  /* 0x0000004003407212 */ /* 0x000fee00078ec0ff */
[----:B------:R-:W3:Y:S01]  /*1a900*/  MUFU.EX2 R141, R133 ;  /* 0x00000085008d7308 */ /* 0x000ee20000000800 */
[----:B------:R-:W-:Y:S02]  /*1a910*/  LOP3.LUT R65, R0, R65, RZ, 0xc0, !PT ;  /* 0x0000004100417212 */ /* 0x000fe400078ec0ff */
[----:B------:R-:W-:Y:S02]  /*1a920*/  F2FP.BF16.F32.PACK_AB R0, R178, R167 ;  /* 0x000000a7b200723e */ /* 0x000fe400000010ff */
[----:B------:R-:W-:Y:S02]  /*1a930*/  F2FP.BF16.F32.PACK_AB R3, R183, R181 ;  /* 0x000000b5b703723e */ /* 0x000fe400000010ff */
[----:B------:R-:W-:Y:S02]  /*1a940*/  LOP3.LUT R67, R0, R67, RZ, 0xc0, !PT ;  /* 0x0000004300437212 */ /* 0x000fe400078ec0ff */
[----:B------:R-:W-:Y:S02]  /*1a950*/  LOP3.LUT R71, R3, R71, RZ, 0xc0, !PT ;  /* 0x0000004703477212 */ /* 0x000fe400078ec0ff */
[----:B------:R-:W-:Y:S02]  /*1a960*/  F2FP.BF16.F32.PACK_AB R0, R166, R165 ;  /* 0x000000a5a600723e */ /* 0x000fe400000010ff */
[----:B------:R-:W-:Y:S02]  /*1a970*/  F2FP.BF16.F32.PACK_AB R3, R158, R157 ;  /* 0x0000009d9e03723e */ /* 0x000fe400000010ff */
[----:B------:R-:W-:Y:S02]  /*1a980*/  LOP3.LUT R68, R0, R68, RZ, 0xc0, !PT ;  /* 0x0000004400447212 */ /* 0x000fe400078ec0ff */
[----:B------:R-:W-:Y:S02]  /*1a990*/  LOP3.LUT R72, R3, R72, RZ, 0xc0, !PT ;  /* 0x0000004803487212 */ /* 0x000fe400078ec0ff */
[----:B-1----:R-:W-:Y:S02]  /*1a9a0*/  F2FP.BF16.F32.PACK_AB R0, R155, R147 ;  /* 0x000000939b00723e */ /* 0x002fe400000010ff */
[----:B------:R-:W-:Y:S02]  /*1a9b0*/  LOP3.LUT R3, R232, UR18, R45, 0x96, !PT ;  /* 0x00000012e8037c12 */ /* 0x000fe4000f8e962d */
[----:B------:R-:W-:Y:S02]  /*1a9c0*/  LOP3.LUT R73, R0, R73, RZ, 0xc0, !PT ;  /* 0x0000004900497212 */ /* 0x000fe400078ec0ff */
[----:B--2---:R-:W-:Y:S01]  /*1a9d0*/  F2FP.BF16.F32.PACK_AB R0, R152, R153 ;  /* 0x000000999800723e */ /* 0x004fe200000010ff */
[----:B------:R-:W-:Y:S03]  /*1a9e0*/  IMAD.WIDE.U32 R76, R3, -0x326172a9, RZ ;  /* 0xcd9e8d57034c7825 */ /* 0x000fe600078e00ff */
[----:B------:R-:W-:Y:S01]  /*1a9f0*/  LOP3.LUT R75, R0, R75, RZ, 0xc0, !PT ;  /* 0x0000004b004b7212 */ /* 0x000fe200078ec0ff */
[----:B------:R-:W-:Y:S01]  /*1aa00*/  IMAD.WIDE.U32 R2, R44, -0x326172a9, RZ ;  /* 0xcd9e8d572c027825 */ /* 0x000fe200078e00ff */
[----:B------:R-:W-:Y:S04]  /*1aa10*/  LOP3.LUT R0, R242, UR10, R77, 0x96, !PT ;  /* 0x0000000af2007c12 */ /* 0x000fe8000f8e964d */
[----:B------:R-:W-:Y:S01]  /*1aa20*/  LOP3.LUT R44, R76, UR9, R3, 0x96, !PT ;  /* 0x000000094c2c7c12 */ /* 0x000fe2000f8e9603 */
[----:B------:R-:W-:Y:S04]  /*1aa30*/  IMAD.WIDE.U32 R76, R0, -0x2daee0ad, RZ ;  /* 0xd2511f53004c7825 */ /* 0x000fe800078e00ff */
[----:B------:R-:W-:Y:S01]  /*1aa40*/  IMAD.WIDE.U32 R44, R44, -0x2daee0ad, RZ ;  /* 0xd2511f532c2c7825 */ /* 0x000fe200078e00ff */
[----:B------:R-:W-:Y:S05]  /*1aa50*/  LOP3.LUT R46, R46, UR13, R77, 0x96, !PT ;  /* 0x0000000d2e2e7c12 */ /* 0x000fea000f8e964d */
[----:B------:R-:W-:Y:S05]  /*1aa60*/  IMAD.WIDE.U32 R46, R46, -0x326172a9, RZ ;  /* 0xcd9e8d572e2e7825 */ /* 0x000fea00078e00ff */
[----:B------:R-:W-:Y:S02]  /*1aa70*/  LOP3.LUT R47, R2, UR7, R47, 0x96, !PT ;  /* 0x00000007022f7c12 */ /* 0x000fe4000f8e962f */
[----:B------:R-:W-:Y:S05]  /*1aa80*/  LOP3.LUT R2, R76, UR12, R45, 0x96, !PT ;  /* 0x0000000c4c027c12 */ /* 0x000fea000f8e962d */
[----:B------:R-:W-:Y:S04]  /*1aa90*/  IMAD.WIDE.U32 R2, R2, -0x326172a9, RZ ;  /* 0xcd9e8d5702027825 */ /* 0x000fe800078e00ff */
[----:B------:R-:W-:Y:S01]  /*1aaa0*/  IMAD.MOV.U32 R76, RZ, RZ, R2 ;  /* 0x000000ffff4c7224 */ /* 0x000fe200078e0002 */
[----:B------:R-:W-:Y:S02]  /*1aab0*/  LOP3.LUT R0, R46, UR6, R3, 0x96, !PT ;  /* 0x000000062e007c12 */ /* 0x000fe4000f8e9603 */
[C---:B------:R-:W-:Y:S02]  /*1aac0*/  PRMT R77, R2.reuse, 0x7771, RZ ;  /* 0x00007771024d7816 */ /* 0x040fe400000000ff */
[C---:B------:R-:W-:Y:S02]  /*1aad0*/  PRMT R3, R2.reuse, 0x7773, RZ ;  /* 0x0000777302037816 */ /* 0x040fe400000000ff */
[----:B------:R-:W-:Y:S04]  /*1aae0*/  PRMT R2, R2, 0x7772, RZ ;  /* 0x0000777202027816 */ /* 0x000fe800000000ff */
[----:B------:R-:W-:Y:S01]  /*1aaf0*/  PRMT R97, R2, 0x5410, R3 ;  /* 0x0000541002617816 */ /* 0x000fe20000000003 */
[----:B------:R-:W-:Y:S05]  /*1ab00*/  IMAD.WIDE.U32 R2, R47, -0x2daee0ad, RZ ;  /* 0xd2511f532f027825 */ /* 0x000fea00078e00ff */
[----:B------:R-:W-:Y:S01]  /*1ab10*/  LOP3.LUT R45, R44, UR11, R3, 0x96, !PT ;  /* 0x0000000b2c2d7c12 */ /* 0x000fe2000f8e9603 */
[----:B------:R-:W-:Y:S01]  /*1ab20*/  IMAD.MOV.U32 R44, RZ, RZ, R2 ;  /* 0x000000ffff2c7224 */ /* 0x000fe200078e0002 */
[C---:B------:R-:W-:Y:S02]  /*1ab30*/  PRMT R46, R2.reuse, 0x7771, RZ ;  /* 0x00007771022e7816 */ /* 0x040fe400000000ff */
        /* <DEDUP_REMOVED lines=13> */
[----:B------:R-:W-:Y:S04]  /*1ac10*/  LOP3.LUT R0, R44, 0xff, RZ, 0xc0, !PT ;  /* 0x000000ff2c007812 */ /* 0x000fe800078ec0ff */
[----:B------:R-:W-:Y:S01]  /*1ac20*/  PRMT R98, R0, 0x5410, R46 ;  /* 0x0000541000627816 */ /* 0x000fe2000000002e */
[----:B------:R-:W-:Y:S01]  /*1ac30*/  IMAD.WIDE.U32 R46, R80, -0x2daee0ad, RZ ;  /* 0xd2511f53502e7825 */ /* 0x000fe200078e00ff */
[----:B------:R-:W-:Y:S04]  /*1ac40*/  LOP3.LUT R0, R240, UR18, R79, 0x96, !PT ;  /* 0x00000012f0007c12 */ /* 0x000fe8000f8e964f */
[----:B------:R-:W-:Y:S01]  /*1ac50*/  LOP3.LUT R78, R78, UR15, R47, 0x96, !PT ;  /* 0x0000000f4e4e7c12 */ /* 0x000fe2000f8e962f */
[----:B------:R-:W-:Y:S04]  /*1ac60*/  IMAD.WIDE.U32 R76, R0, -0x326172a9, RZ ;  /* 0xcd9e8d57004c7825 */ /* 0x000fe800078e00ff */
        /* <DEDUP_REMOVED lines=9> */
[----:B------:R-:W-:Y:S03]  /*1ad00*/  LOP3.LUT R79, R78, UR7, R47, 0x96, !PT ;  /* 0x000000074e4f7c12 */ /* 0x000fe6000f8e962f */
[----:B------:R-:W-:Y:S01]  /*1ad10*/  IMAD.MOV.U32 R0, RZ, RZ, R2 ;  /* 0x000000ffff007224 */ /* 0x000fe200078e0002 */
[----:B------:R-:W-:Y:S02]  /*1ad20*/  PRMT R78, R2, 0x7771, RZ ;  /* 0x00007771024e7816 */ /* 0x000fe400000000ff */
[----:B------:R-:W-:Y:S02]  /*1ad30*/  LOP3.LUT R44, R46, UR6, R3, 0x96, !PT ;  /* 0x000000062e2c7c12 */ /* 0x000fe4000f8e9603 */
[----:B------:R-:W-:Y:S04]  /*1ad40*/  LOP3.LUT R0, R0, 0xff, RZ, 0xc0, !PT ;  /* 0x000000ff00007812 */ /* 0x000fe800078ec0ff */
[----:B------:R-:W-:Y:S02]  /*1ad50*/  PRMT R78, R0, 0x5410, R78 ;  /* 0x00005410004e7816 */ /* 0x000fe4000000004e */
[----:B---3--:R-:W-:Y:S03]  /*1ad60*/  F2FP.BF16.F32.PACK_AB R0, R142, R141 ;  /* 0x0000008d8e00723e */ /* 0x008fe600000010ff */
[--C-:B------:R-:W-:Y:S05]  /*1ad70*/  HSET2.LE.AND R78, R78, R81.reuse, PT ;  /* 0x000000514e4e7233 */ /* 0x100fea0003803000 */
[----:B------:R-:W-:Y:S02]  /*1ad80*/  LOP3.LUT R78, R0, R78, RZ, 0xc0, !PT ;  /* 0x0000004e004e7212 */ /* 0x000fe400078ec0ff */
[C---:B------:R-:W-:Y:S02]  /*1ad90*/  PRMT R0, R2.reuse, 0x7773, RZ ;  /* 0x0000777302007816 */ /* 0x040fe400000000ff */
[----:B------:R-:W-:Y:S04]  /*1ada0*/  PRMT R2, R2, 0x7772, RZ ;  /* 0x0000777202027816 */ /* 0x000fe800000000ff */
[----:B------:R-:W-:Y:S01]  /*1adb0*/  PRMT R85, R2, 0x5410, R0 ;  /* 0x0000541002557816 */ /* 0x000fe20000000000 */
[----:B------:R-:W-:Y:S05]  /*1adc0*/  IMAD.WIDE.U32 R2, R79, -0x2daee0ad, RZ ;  /* 0xd2511f534f027825 */ /* 0x000fea00078e00ff */
[----:B------:R-:W-:Y:S01]  /*1add0*/  LOP3.LUT R0, R76, UR11, R3, 0x96, !PT ;  /* 0x0000000b4c007c12 */ /* 0x000fe2000f8e9603 */
[----:B------:R-:W-:Y:S05]  /*1ade0*/  IMAD.MOV.U32 R3, RZ, RZ, R2 ;  /* 0x000000ffff037224 */ /* 0x000fea00078e0002 */
[----:B------:R-:W-:Y:S02]  /*1adf0*/  LOP3.LUT R46, R3, 0xff, RZ, 0xc0, !PT ;  /* 0x000000ff032e7812 */ /* 0x000fe400078ec0ff */
[----:B------:R-:W-:Y:S04]  /*1ae00*/  PRMT R3, R2, 0x7771, RZ ;  /* 0x0000777102037816 */ /* 0x000fe800000000ff */
        /* <DEDUP_REMOVED lines=11> */
[----:B------:R-:W-:Y:S02]  /*1aec0*/  LOP3.LUT R3, R0, 0xff, RZ, 0xc0, !PT ;  /* 0x000000ff00037812 */ /* 0x000fe400078ec0ff */
[----:B------:R-:W-:Y:S02]  /*1aed0*/  PRMT R86, R2, 0x5410, R44 ;  /* 0x0000541002567816 */ /* 0x000fe4000000002c */
[C---:B------:R-:W-:Y:S04]  /*1aee0*/  LOP3.LUT R2, R0.reuse, 0xffff, RZ, 0xc0, !PT ;  /* 0x0000ffff00027812 */ /* 0x040fe800078ec0ff */
        /* <DEDUP_REMOVED lines=15> */
[----:B------:R-:W-:Y:S02]  /*1afe0*/  IMAD.MOV.U32 R126, RZ, RZ, R162 ;  /* 0x000000ffff7e7224 */ /* 0x000fe400078e00a2 */
[----:B------:R-:W-:Y:S01]  /*1aff0*/  IMAD.MOV.U32 R162, RZ, RZ, R235 ;  /* 0x000000ffffa27224 */ /* 0x000fe200078e00eb */
[----:B------:R-:W-:Y:S01]  /*1b000*/  LOP3.LUT R0, R203, UR21, R0, 0x96, !PT ;  /* 0x00000015cb007c12 */ /* 0x000fe2000f8e9600 */
[----:B------:R-:W-:Y:S01]  /*1b010*/  IMAD.MOV.U32 R235, RZ, RZ, R123 ;  /* 0x000000ffffeb7224 */ /* 0x000fe200078e007b */
[----:B------:R2:W5:Y:S01]  /*1b020*/  LDL.LU.64 R202, [R1+0xc8] ;  /* 0x0000c80001ca7983 */ /* 0x0005620000300a00 */
[----:B------:R-:W-:Y:S02]  /*1b030*/  IMAD.MOV.U32 R237, RZ, RZ, R162 ;  /* 0x000000ffffed7224 */ /* 0x000fe400078e00a2 */
[----:B------:R-:W-:Y:S05]  /*1b040*/  IMAD.WIDE.U32 R82, R0, -0x326172a9, RZ ;  /* 0xcd9e8d5700527825 */ /* 0x000fea00078e00ff */
[----:B------:R-:W-:Y:S01]  /*1b050*/  LOP3.LUT R2, R83, R234, RZ, 0x3c, !PT ;  /* 0x000000ea53027212 */ /* 0x000fe200078e3cff */
[----:B------:R-:W-:Y:S01]  /*1b060*/  IMAD.MOV.U32 R234, RZ, RZ, R111 ;  /* 0x000000ffffea7224 */ /* 0x000fe200078e006f */
[----:B------:R-:W-:Y:S01]  /*1b070*/  LOP3.LUT R44, R82, R151, RZ, 0x3c, !PT ;  /* 0x00000097522c7212 */ /* 0x000fe200078e3cff */
[----:B------:R-:W-:Y:S02]  /*1b080*/  IMAD.MOV.U32 R151, RZ, RZ, R150 ;  /* 0x000000ffff977224 */ /* 0x000fe400078e0096 */
[----:B------:R-:W-:Y:S04]  /*1b090*/  IMAD.WIDE.U32 R2, R2, -0x2daee0ad, RZ ;  /* 0xd2511f5302027825 */ /* 0x000fe800078e00ff */
[----:B------:R-:W-:Y:S01]  /*1b0a0*/  IMAD.WIDE.U32 R44, R44, -0x2daee0ad, RZ ;  /* 0xd2511f532c2c7825 */ /* 0x000fe200078e00ff */
[----:B------:R-:W-:Y:S03]  /*1b0b0*/  LOP3.LUT R0, R240, UR18, R3, 0x96, !PT ;  /* 0x00000012f0007c12 */ /* 0x000fe6000f8e9603 */
[----:B------:R-:W-:Y:S01]  /*1b0c0*/  IMAD.MOV.U32 R150, RZ, RZ, R146 ;  /* 0x000000ffff967224 */ /* 0x000fe200078e0092 */
[----:B------:R-:W-:Y:S01]  /*1b0d0*/  LOP3.LUT R46, R2, UR15, R45, 0x96, !PT ;  /* 0x0000000f022e7c12 */ /* 0x000fe2000f8e962d */
        /* <DEDUP_REMOVED lines=15> */
[----:B------:R-:W-:Y:S02]  /*1b1d0*/  IMAD.MOV.U32 R125, RZ, RZ, R135 ;  /* 0x000000ffff7d7224 */ /* 0x000fe400078e0087 */
[----:B------:R-:W-:Y:S01]  /*1b1e0*/  IMAD.MOV.U32 R236, RZ, RZ, R144 ;  /* 0x000000ffffec7224 */ /* 0x000fe200078e0090 */
[----:B------:R-:W-:Y:S01]  /*1b1f0*/  LOP3.LUT R3, R0, 0xff, RZ, 0xc0, !PT ;  /* 0x000000ff00037812 */ /* 0x000fe200078ec0ff */
[----:B------:R-:W-:Y:S01]  /*1b200*/  IMAD.MOV.U32 R123, RZ, RZ, R111 ;  /* 0x000000ffff7b7224 */ /* 0x000fe200078e006f */
[C---:B------:R-:W-:Y:S01]  /*1b210*/  PRMT R0, R2.reuse, 0x7771, RZ ;  /* 0x0000777102007816 */ /* 0x040fe200000000ff */
[----:B------:R-:W-:Y:S02]  /*1b220*/  IMAD.MOV.U32 R111, RZ, RZ, R125 ;  /* 0x000000ffff6f7224 */ /* 0x000fe400078e007d */
[----:B------:R-:W-:Y:S01]  /*1b230*/  IMAD.MOV.U32 R125, RZ, RZ, R103 ;  /* 0x000000ffff7d7224 */ /* 0x000fe200078e0067 */
[----:B------:R-:W-:Y:S01]  /*1b240*/  PRMT R133, R3, 0x5410, R0 ;  /* 0x0000541003857816 */ /* 0x000fe20000000000 */
[----:B------:R-:W-:Y:S01]  /*1b250*/  IMAD.MOV.U32 R103, RZ, RZ, R131 ;  /* 0x000000ffff677224 */ /* 0x000fe200078e0083 */
[C---:B------:R-:W-:Y:S01]  /*1b260*/  PRMT R0, R2.reuse, 0x7773, RZ ;  /* 0x0000777302007816 */ /* 0x040fe200000000ff */
[----:B------:R-:W-:Y:S01]  /*1b270*/  IMAD.MOV.U32 R252, RZ, RZ, R234 ;  /* 0x000000fffffc7224 */ /* 0x000fe200078e00ea */
[----:B------:R-:W-:Y:S01]  /*1b280*/  PRMT R2, R2, 0x7772, RZ ;  /* 0x0000777202027816 */ /* 0x000fe200000000ff */
[----:B------:R-:W-:Y:S01]  /*1b290*/  IMAD.MOV.U32 R234, RZ, RZ, R136 ;  /* 0x000000ffffea7224 */ /* 0x000fe200078e0088 */
[----:B------:R-:W-:Y:S01]  /*1b2a0*/  MUFU.EX2 R111, R111 ;  /* 0x0000006f006f7308 */ /* 0x000fe20000000800 */
[----:B------:R-:W-:Y:S01]  /*1b2b0*/  IMAD.MOV.U32 R162, RZ, RZ, R125 ;  /* 0x000000ffffa27224 */ /* 0x000fe200078e007d */
[----:B------:R-:W-:Y:S01]  /*1b2c0*/  PRMT R91, R2, 0x5410, R0 ;  /* 0x00005410025b7816 */ /* 0x000fe20000000000 */
[----:B------:R-:W-:Y:S07]  /*1b2d0*/  IMAD.WIDE.U32 R2, R46, -0x2daee0ad, RZ ;  /* 0xd2511f532e027825 */ /* 0x000fee00078e00ff */
[----:B------:R-:W-:Y:S01]  /*1b2e0*/  MUFU.EX2 R125, R114 ;  /* 0x00000072007d7308 */ /* 0x000fe20000000800 */
[----:B------:R-:W-:Y:S01]  /*1b2f0*/  IMAD.MOV.U32 R238, RZ, RZ, R252 ;  /* 0x000000ffffee7224 */ /* 0x000fe200078e00fc */
[----:B------:R-:W-:Y:S01]  /*1b300*/  LOP3.LUT R0, R76, UR11, R3, 0x96, !PT ;  /* 0x0000000b4c007c12 */ /* 0x000fe2000f8e9603 */
[----:B------:R-:W-:Y:S07]  /*1b310*/  IMAD.MOV.U32 R3, RZ, RZ, R2 ;  /* 0x000000ffff037224 */ /* 0x000fee00078e0002 */
[----:B------:R-:W-:Y:S01]  /*1b320*/  MUFU.EX2 R114, R247 ;  /* 0x000000f700727308 */ /* 0x000fe20000000800 */
[----:B------:R-:W-:Y:S02]  /*1b330*/  IMAD.MOV.U32 R252, RZ, RZ, R234 ;  /* 0x000000fffffc7224 */ /* 0x000fe400078e00ea */
[----:B------:R-:W-:Y:S01]  /*1b340*/  IMAD.MOV.U32 R234, RZ, RZ, R103 ;  /* 0x000000ffffea7224 */ /* 0x000fe200078e0067 */
[----:B------:R-:W-:Y:S06]  /*1b350*/  LOP3.LUT R45, R3, 0xff, RZ, 0xc0, !PT ;  /* 0x000000ff032d7812 */ /* 0x000fec00078ec0ff */
[----:B------:R-:W1:Y:S01]  /*1b360*/  MUFU.EX2 R103, R118 ;  /* 0x0000007600677308 */ /* 0x000e620000000800 */
[C---:B------:R-:W-:Y:S01]  /*1b370*/  PRMT R3, R2.reuse, 0x7771, RZ ;  /* 0x0000777102037816 */ /* 0x040fe200000000ff */
[----:B------:R-:W-:Y:S08]  /*1b380*/  IMAD.MOV.U32 R251, RZ, RZ, R123 ;  /* 0x000000fffffb7224 */ /* 0x000ff000078e007b */
[----:B------:R-:W-:Y:S01]  /*1b390*/  MUFU.EX2 R123, R104 ;  /* 0x00000068007b7308 */ /* 0x000fe20000000800 */
[----:B------:R-:W-:Y:S02]  /*1b3a0*/  PRMT R146, R45, 0x5410, R3 ;  /* 0x000054102d927816 */ /* 0x000fe40000000003 */
[C---:B------:R-:W-:Y:S07]  /*1b3b0*/  PRMT R3, R2.reuse, 0x7773, RZ ;  /* 0x0000777302037816 */ /* 0x040fee00000000ff */
[----:B------:R-:W-:Y:S01]  /*1b3c0*/  MUFU.EX2 R104, R248 ;  /* 0x000000f800687308 */ /* 0x000fe20000000800 */
        /* <DEDUP_REMOVED lines=18> */
[----:B------:R-:W-:Y:S02]  /*1b4f0*/  LOP3.LUT R0, R82, R192, RZ, 0x3c, !PT ;  /* 0x000000c052007212 */ /* 0x000fe400078e3cff */
[----:B------:R-:W3:Y:S01]  /*1b500*/  LDL.LU R192, [R1+0xc0] ;  /* 0x0000c00001c07983 */ /* 0x000ee20000300800 */
[----:B------:R-:W-:Y:S01]  /*1b510*/  LOP3.LUT R2, R83, R241, RZ, 0x3c, !PT ;  /* 0x000000f153027212 */ /* 0x000fe200078e3cff */
[----:B------:R-:W-:Y:S02]  /*1b520*/  IMAD.MOV.U32 R241, RZ, RZ, R240 ;  /* 0x000000fffff17224 */ /* 0x000fe400078e00f0 */
[----:B------:R-:W-:Y:S04]  /*1b530*/  IMAD.WIDE.U32 R44, R0, -0x2daee0ad, RZ ;  /* 0xd2511f53002c7825 */ /* 0x000fe800078e00ff */
[----:B------:R-:W-:Y:S04]  /*1b540*/  IMAD.WIDE.U32 R2, R2, -0x2daee0ad, RZ ;  /* 0xd2511f5302027825 */ /* 0x000fe800078e00ff */
[----:B------:R-:W-:Y:S01]  /*1b550*/  IMAD.MOV.U32 R240, RZ, RZ, R163 ;  /* 0x000000fffff07224 */ /* 0x000fe200078e00a3 */
[----:B------:R-:W-:Y:S01]  /*1b560*/  LOP3.LUT R0, R232, UR18, R3, 0x96, !PT ;  /* 0x00000012e8007c12 */ /* 0x000fe2000f8e9603 */
[----:B------:R-:W-:Y:S01]  /*1b570*/  IMAD.MOV.U32 R163, RZ, RZ, R239 ;  /* 0x000000ffffa37224 */ /* 0x000fe200078e00ef */
[----:B------:R-:W-:Y:S01]  /*1b580*/  LOP3.LUT R2, R2, UR15, R45, 0x96, !PT ;  /* 0x0000000f02027c12 */ /* 0x000fe2000f8e962d */
[----:B------:R-:W-:Y:S02]  /*1b590*/  IMAD.MOV.U32 R239, RZ, RZ, R137 ;  /* 0x000000ffffef7224 */ /* 0x000fe400078e0089 */
[----:B------:R-:W-:Y:S04]  /*1b5a0*/  IMAD.WIDE.U32 R46, R0, -0x326172a9, RZ ;  /* 0xcd9e8d57002e7825 */ /* 0x000fe800078e00ff */
[----:B------:R-:W-:Y:S01]  /*1b5b0*/  IMAD.WIDE.U32 R2, R2, -0x326172a9, RZ ;  /* 0xcd9e8d5702027825 */ /* 0x000fe200078e00ff */
[----:B------:R-:W-:Y:S03]  /*1b5c0*/  LOP3.LUT R0, R242, UR10, R47, 0x96, !PT ;  /* 0x0000000af2007c12 */ /* 0x000fe6000f8e962f */
[----:B------:R-:W-:Y:S01]  /*1b5d0*/  IMAD.MOV.U32 R83, RZ, RZ, R201 ;  /* 0x000000ffff537224 */ /* 0x000fe200078e00c9 */
[----:B------:R-:W-:Y:S01]  /*1b5e0*/  LOP3.LUT R46, R46, UR9, R3, 0x96, !PT ;  /* 0x000000092e2e7c12 */ /* 0x000fe2000f8e9603 */
[----:B------:R-:W-:Y:S01]  /*1b5f0*/  IMAD.WIDE.U32 R76, R0, -0x2daee0ad, RZ ;  /* 0xd2511f53004c7825 */ /* 0x000fe200078e00ff */
[----:B------:R2:W5:Y:S03]  /*1b600*/  LDL.LU R201, [R1+0xbc] ;  /* 0x0000bc0001c97983 */ /* 0x0005660000300800 */
[----:B------:R-:W-:Y:S01]  /*1b610*/  IMAD.WIDE.U32 R46, R46, -0x2daee0ad, RZ ;  /* 0xd2511f532e2e7825 */ /* 0x000fe200078e00ff */
[----:B------:R-:W-:Y:S03]  /*1b620*/  LOP3.LUT R44, R44, UR13, R77, 0x96, !PT ;  /* 0x0000000d2c2c7c12 */ /* 0x000fe6000f8e964d */
[----:B------:R-:W-:Y:S01]  /*1b630*/  IMAD.MOV.U32 R77, RZ, RZ, R83 ;  /* 0x000000ffff4d7224 */ /* 0x000fe200078e0053 */
[----:B------:R-:W-:Y:S01]  /*1b640*/  LOP3.LUT R3, R76, UR12, R47, 0x96, !PT ;  /* 0x0000000c4c037c12 */ /* 0x000fe2000f8e962f */
[----:B------:R-:W-:Y:S01]  /*1b650*/  IMAD.WIDE.U32 R44, R44, -0x326172a9, RZ ;  /* 0xcd9e8d572c2c7825 */ /* 0x000fe200078e00ff */
[--C-:B------:R-:W-:Y:S03]  /*1b660*/  HSET2.LE.AND R76, R84, R81.reuse, PT ;  /* 0x00000051544c7233 */ /* 0x100fe60003803000 */
[----:B------:R-:W-:Y:S01]  /*1b670*/  IMAD.MOV.U32 R83, RZ, RZ, R244 ;  /* 0x000000ffff537224 */ /* 0x000fe200078e00f4 */
[----:B------:R-:W-:Y:S01]  /*1b680*/  LOP3.LUT R45, R2, UR7, R45, 0x96, !PT ;  /* 0x00000007022d7c12 */ /* 0x000fe2000f8e962d */
[----:B------:R-:W-:Y:S04]  /*1b690*/  IMAD.WIDE.U32 R2, R3, -0x326172a9, RZ ;  /* 0xcd9e8d5703027825 */ /* 0x000fe800078e00ff */
[----:B------:R-:W-:Y:S01]  /*1b6a0*/  IMAD.MOV.U32 R0, RZ, RZ, R2 ;  /* 0x000000ffff007224 */ /* 0x000fe200078e0002 */
[----:B------:R-:W-:Y:S01]  /*1b6b0*/  LOP3.LUT R44, R44, UR6, R3, 0x96, !PT ;  /* 0x000000062c2c7c12 */ /* 0x000fe2000f8e9603 */
[----:B------:R-:W-:Y:S02]  /*1b6c0*/  IMAD.MOV.U32 R244, RZ, RZ, R205 ;  /* 0x000000fffff47224 */ /* 0x000fe400078e00cd */
[----:B------:R-:W4:Y:S01]  /*1b6d0*/  LDL.LU R205, [R1+0xb8] ;  /* 0x0000b80001cd7983 */ /* 0x000f220000300800 */
        /* <DEDUP_REMOVED lines=11> */
[----:B------:R-:W2:Y:S02]  /*1b790*/  MUFU.EX2 R122, R115 ;  /* 0x00000073007a7308 */ /* 0x000ea40000000800 */
[----:B------:R-:W-:Y:S01]  /*1b7a0*/  PRMT R82, R2, 0x5410, R0 ;  /* 0x0000541002527816 */ /* 0x000fe20000000000 */
[----:B------:R-:W-:Y:S07]  /*1b7b0*/  IMAD.WIDE.U32 R2, R45, -0x2daee0ad, RZ ;  /* 0xd2511f532d027825 */ /* 0x000fee00078e00ff */
[----:B------:R-:W-:Y:S01]  /*1b7c0*/  MUFU.EX2 R126, R100 ;  /* 0x00000064007e7308 */ /* 0x000fe20000000800 */
[----:B------:R-:W-:Y:S01]  /*1b7d0*/  LOP3.LUT R0, R46, UR11, R3, 0x96, !PT ;  /* 0x0000000b2e007c12 */ /* 0x000fe2000f8e9603 */
[----:B------:R-:W-:Y:S08]  /*1b7e0*/  IMAD.MOV.U32 R3, RZ, RZ, R2 ;  /* 0x000000ffff037224 */ /* 0x000ff000078e0002 */
[----:B------:R-:W-:Y:S01]  /*1b7f0*/  MUFU.EX2 R115, R226 ;  /* 0x000000e200737308 */ /* 0x000fe20000000800 */
[----:B------:R-:W-:Y:S02]  /*1b800*/  LOP3.LUT R45, R3, 0xff, RZ, 0xc0, !PT ;  /* 0x000000ff032d7812 */ /* 0x000fe400078ec0ff */
[C---:B------:R-:W-:Y:S04]  /*1b810*/  PRMT R3, R2.reuse, 0x7771, RZ ;  /* 0x0000777102037816 */ /* 0x040fe800000000ff */
        /* <DEDUP_REMOVED lines=15> */
[--C-:B------:R-:W-:Y:S01]  /*1b910*/  PRMT R139, R3, 0x5410, R2.reuse ;  /* 0x00005410038b7816 */ /* 0x100fe20000000002 */
[----:B------:R-:W-:Y:S01]  /*1b920*/  IMAD.MOV.U32 R3, RZ, RZ, R163 ;  /* 0x000000ffff037224 */ /* 0x000fe200078e00a3 */
[----:B------:R-:W-:Y:S01]  /*1b930*/  PRMT R2, R0, 0x7632, R2 ;  /* 0x0000763200027816 */ /* 0x000fe20000000002 */
[----:B------:R-:W-:Y:S01]  /*1b940*/  IMAD.MOV.U32 R163, RZ, RZ, R127 ;  /* 0x000000ffffa37224 */ /* 0x000fe200078e007f */
[----:B------:R-:W-:Y:S01]  /*1b950*/  SHF.R.U32.HI R0, RZ, 0x18, R0 ;  /* 0x00000018ff007819 */ /* 0x000fe20000011600 */
[----:B------:R-:W2:Y:S01]  /*1b960*/  MUFU.EX2 R127, R246 ;  /* 0x000000f6007f7308 */ /* 0x000ea20000000800 */
[----:B------:R-:W-:Y:S04]  /*1b970*/  LOP3.LUT R2, R2, 0xff, RZ, 0xc0, !PT ;  /* 0x000000ff02027812 */ /* 0x000fe800078ec0ff */
[----:B------:R-:W-:Y:S02]  /*1b980*/  PRMT R138, R2, 0x5410, R0 ;  /* 0x00005410028a7816 */ /* 0x000fe40000000000 */
[----:B------:R-:W-:Y:S02]  /*1b990*/  F2FP.BF16.F32.PACK_AB R0, R124, R121 ;  /* 0x000000797c00723e */ /* 0x000fe400000010ff */
[----:B------:R-:W-:Y:S04]  /*1b9a0*/  F2FP.BF16.F32.PACK_AB R2, R116, R101 ;  /* 0x000000657402723e */ /* 0x000fe800000010ff */
[----:B------:R-:W-:Y:S02]  /*1b9b0*/  LOP3.LUT R76, R2, R76, RZ, 0xc0, !PT ;  /* 0x0000004c024c7212 */ /* 0x000fe400078ec0ff */
[----:B------:R-:W-:Y:S01]  /*1b9c0*/  F2FP.BF16.F32.PACK_AB R2, R119, R112 ;  /* 0x000000707702723e */ /* 0x000fe200000010ff */
[----:B---3--:R-:W3:Y:S01]  /*1b9d0*/  LDSM.16.MT88.4 R44, [R192+0x4000] ;  /* 0x00400000c02c783b */ /* 0x008ee20000004200 */
[C---:B------:R-:W-:Y:S02]  /*1b9e0*/  VIADD R79, R192.reuse, 0x4000 ;  /* 0x00004000c04f7836 */ /* 0x040fe40000000000 */
[----:B------:R-:W-:Y:S02]  /*1b9f0*/  VIADD R80, R192, 0x4020 ;  /* 0x00004020c0507836 */ /* 0x000fe40000000000 */
[----:B------:R-:W-:Y:S01]  /*1ba00*/  @P4 VIADD R80, R79, 0xffffffe0 ;  /* 0xffffffe04f504836 */ /* 0x000fe20000000000 */
[----:B------:R-:W-:Y:S05]  /*1ba10*/  LOP3.LUT R79, R85, 0xff00ff, RZ, 0xc0, !PT ;  /* 0x00ff00ff554f7812 */ /* 0x000fea00078ec0ff */
[--C-:B------:R-:W-:Y:S05]  /*1ba20*/  HSET2.LE.AND R79, R79, R81.reuse, PT ;  /* 0x000000514f4f7233 */ /* 0x100fea0003803000 */
[----:B------:R-:W-:Y:S02]  /*1ba30*/  LOP3.LUT R79, R0, R79, RZ, 0xc0, !PT ;  /* 0x0000004f004f7212 */ /* 0x000fe400078ec0ff */
[----:B-1----:R-:W-:Y:S01]  /*1ba40*/  F2FP.BF16.F32.PACK_AB R0, R117, R103 ;  /* 0x000000677500723e */ /* 0x002fe200000010ff */
[-C--:B---3--:R-:W-:Y:S08]  /*1ba50*/  HMMA.16816.F32.BF16 R4, R40, R44.reuse, R4 ;  /* 0x0000002c2804723c */ /* 0x088ff00000041804 */
[C---:B------:R-:W-:Y:S04]  /*1ba60*/  HMMA.16816.F32.BF16 R8, R48.reuse, R44, R8 ;  /* 0x0000002c3008723c */ /* 0x040fe80000041808 */
[C---:B----4-:R-:W-:Y:S01]  /*1ba70*/  ISETP.GT.AND P0, PT, R205.reuse, R229, PT ;  /* 0x000000e5cd00720c */ /* 0x050fe20003f04270 */
[----:B------:R-:W-:Y:S03]  /*1ba80*/  VIADD R205, R205, 0xffffffff ;  /* 0xffffffffcdcd7836 */ /* 0x000fe60000000000 */
[-C--:B------:R-:W-:Y:S08]  /*1ba90*/  HMMA.16816.F32.BF16 R12, R48, R46.reuse, R12 ;  /* 0x0000002e300c723c */ /* 0x080ff0000004180c */
[C---:B------:R-:W-:Y:S01]  /*1baa0*/  HMMA.16816.F32.BF16 R16, R40.reuse, R46, R16 ;  /* 0x0000002e2810723c */ /* 0x040fe20000041810 */
[----:B------:R-:W1:Y:S07]  /*1bab0*/  LDSM.16.MT88.4 R44, [R80] ;  /* 0x00000000502c783b */ /* 0x000e6e0000004200 */
[-C--:B-1----:R-:W-:Y:S08]  /*1bac0*/  HMMA.16816.F32.BF16 R20, R40, R44.reuse, R20 ;  /* 0x0000002c2814723c */ /* 0x082ff00000041814 */
[C---:B------:R-:W-:Y:S04]  /*1bad0*/  HMMA.16816.F32.BF16 R24, R48.reuse, R44, R24 ;  /* 0x0000002c3018723c */ /* 0x040fe80000041818 */
[----:B------:R-:W-:Y:S01]  /*1bae0*/  IMAD.MOV.U32 R45, RZ, RZ, R244 ;  /* 0x000000ffff2d7224 */ /* 0x000fe200078e00f4 */
[--C-:B------:R-:W-:Y:S01]  /*1baf0*/  HSET2.LE.AND R44, R92, R81.reuse, PT ;  /* 0x000000515c2c7233 */ /* 0x100fe20003803000 */
[----:B------:R-:W-:Y:S02]  /*1bb00*/  IMAD.MOV.U32 R244, RZ, RZ, R200 ;  /* 0x000000fffff47224 */ /* 0x000fe400078e00c8 */
[-C--:B------:R-:W-:Y:S01]  /*1bb10*/  HMMA.16816.F32.BF16 R28, R48, R46.reuse, R28 ;  /* 0x0000002e301c723c */ /* 0x080fe2000004181c */
[----:B------:R3:W5:Y:S02]  /*1bb20*/  LDL.LU R200, [R1+0xb4] ;  /* 0x0000b40001c87983 */ /* 0x0007640000300800 */
[----:B------:R-:W-:Y:S01]  /*1bb30*/  LOP3.LUT R44, R2, R44, RZ, 0xc0, !PT ;  /* 0x0000002c022c7212 */ /* 0x000fe200078ec0ff */
[----:B------:R-:W-:Y:S01]  /*1bb40*/  IMAD.MOV.U32 R51, RZ, RZ, R77 ;  /* 0x000000ffff337224 */ /* 0x000fe200078e004d */
[----:B--2---:R-:W-:Y:S02]  /*1bb50*/  F2FP.BF16.F32.PACK_AB R2, R125, R122 ;  /* 0x0000007a7d02723e */ /* 0x004fe400000010ff */
[--C-:B------:R-:W-:Y:S01]  /*1bb60*/  HSET2.LE.AND R77, R86, R81.reuse, PT ;  /* 0x00000051564d7233 */ /* 0x100fe20003803000 */
[----:B------:R-:W-:Y:S01]  /*1bb70*/  HMMA.16816.F32.BF16 R32, R40, R46, R32 ;  /* 0x0000002e2820723c */ /* 0x000fe20000041820 */
[----:B------:R-:W1:Y:S03]  /*1bb80*/  LDSM.16.MT88.4 R40, [R192+0x4400] ;  /* 0x00440000c028783b */ /* 0x000e660000004200 */
[----:B------:R-:W-:Y:S01]  /*1bb90*/  LOP3.LUT R77, R0, R77, RZ, 0xc0, !PT ;  /* 0x0000004d004d7212 */ /* 0x000fe200078ec0ff */
[----:B------:R-:W-:Y:S01]  /*1bba0*/  IMAD.MOV.U32 R50, RZ, RZ, R51 ;  /* 0x000000ffff327224 */ /* 0x000fe200078e0033 */
[--C-:B------:R-:W-:Y:S01]  /*1bbb0*/  HSET2.LE.AND R46, R93, R81.reuse, PT ;  /* 0x000000515d2e7233 */ /* 0x100fe20003803000 */
[----:B------:R-:W-:Y:S01]  /*1bbc0*/  IMAD.MOV.U32 R51, RZ, RZ, R45 ;  /* 0x000000ffff337224 */ /* 0x000fe200078e002d */
[----:B------:R-:W-:Y:S01]  /*1bbd0*/  F2FP.BF16.F32.PACK_AB R0, R120, R113 ;  /* 0x000000717800723e */ /* 0x000fe200000010ff */
[----:B------:R2:W4:Y:S01]  /*1bbe0*/  MUFU.EX2 R118, R50 ;  /* 0x0000003200767308 */ /* 0x0005220000000800 */
[----:B------:R-:W-:Y:S01]  /*1bbf0*/  IMAD.MOV.U32 R45, RZ, RZ, R3 ;  /* 0x000000ffff2d7224 */ /* 0x000fe200078e0003 */
[----:B------:R-:W-:Y:S01]  /*1bc00*/  LOP3.LUT R46, R2, R46, RZ, 0xc0, !PT ;  /* 0x0000002e022e7212 */ /* 0x000fe200078ec0ff */
[----:B------:R-:W-:Y:S01]  /*1bc10*/  IMAD.MOV.U32 R3, RZ, RZ, R251 ;  /* 0x000000ffff037224 */ /* 0x000fe200078e00fb */
[----:B------:R-:W-:Y:S01]  /*1bc20*/  LOP3.LUT R47, R97, 0xff00ff, RZ, 0xc0, !PT ;  /* 0x00ff00ff612f7812 */ /* 0x000fe200078ec0ff */
[----:B------:R-:W-:Y:S01]  /*1bc30*/  IMAD.MOV.U32 R251, RZ, RZ, R232 ;  /* 0x000000fffffb7224 */ /* 0x000fe200078e00e8 */
[----:B------:R-:W-:Y:S01]  /*1bc40*/  F2FP.BF16.F32.PACK_AB R2, R127, R128 ;  /* 0x000000807f02723e */ /* 0x000fe200000010ff */
[----:B------:R-:W-:Y:S03]  /*1bc50*/  IMAD.MOV.U32 R232, RZ, RZ, R250 ;  /* 0x000000ffffe87224 */ /* 0x000fe600078e00fa */
[----:B------:R-:W-:Y:S01]  /*1bc60*/  MUFU.EX2 R97, R228 ;  /* 0x000000e400617308 */ /* 0x000fe20000000800 */
[--C-:B------:R-:W-:Y:S01]  /*1bc70*/  HSET2.LE.AND R47, R47, R81.reuse, PT ;  /* 0x000000512f2f7233 */ /* 0x100fe20003803000 */
[----:B------:R-:W-:Y:S02]  /*1bc80*/  IMAD.MOV.U32 R250, RZ, RZ, R252 ;  /* 0x000000fffffa7224 */ /* 0x000fe400078e00fc */
[----:B------:R-:W-:Y:S02]  /*1bc90*/  IMAD.MOV.U32 R252, RZ, RZ, R236 ;  /* 0x000000fffffc7224 */ /* 0x000fe400078e00ec */
[----:B------:R-:W-:Y:S02]  /*1bca0*/  IMAD.MOV.U32 R236, RZ, RZ, R197 ;  /* 0x000000ffffec7224 */ /* 0x000fe400078e00c5 */
[----:B------:R3:W5:Y:S01]  /*1bcb0*/  LDL.LU R197, [R1+0xb0] ;  /* 0x0000b00001c57983 */ /* 0x0007620000300800 */
[----:B--2---:R-:W-:Y:S02]  /*1bcc0*/  IMAD.MOV.U32 R50, RZ, RZ, R51 ;  /* 0x000000ffff327224 */ /* 0x004fe400078e0033 */
[----:B------:R-:W-:Y:S02]  /*1bcd0*/  IMAD.MOV.U32 R51, RZ, RZ, R45 ;  /* 0x000000ffff337224 */ /* 0x000fe400078e002d */
[----:B------:R-:W-:Y:S02]  /*1bce0*/  IMAD.MOV.U32 R45, RZ, RZ, R3 ;  /* 0x000000ffff2d7224 */ /* 0x000fe400078e0003 */
[----:B------:R-:W-:Y:S02]  /*1bcf0*/  IMAD.MOV.U32 R49, RZ, RZ, R51 ;  /* 0x000000ffff317224 */ /* 0x000fe400078e0033 */
[----:B------:R-:W-:Y:S02]  /*1bd00*/  IMAD.MOV.U32 R3, RZ, RZ, R251 ;  /* 0x000000ffff037224 */ /* 0x000fe400078e00fb */
[----:B------:R-:W-:Y:S02]  /*1bd10*/  IMAD.MOV.U32 R48, RZ, RZ, R50 ;  /* 0x000000ffff307224 */ /* 0x000fe400078e0032 */
[----:B------:R-:W-:Y:S02]  /*1bd20*/  IMAD.MOV.U32 R51, RZ, RZ, R3 ;  /* 0x000000ffff337224 */ /* 0x000fe400078e0003 */
[----:B------:R-:W-:Y:S01]  /*1bd30*/  IMAD.MOV.U32 R50, RZ, RZ, R45 ;  /* 0x000000ffff327224 */ /* 0x000fe200078e002d */
[-C--:B-1----:R-:W-:Y:S05]  /*1bd40*/  HMMA.16816.F32.BF16 R4, R52, R40.reuse, R4 ;  /* 0x000000283404723c */ /* 0x082fea0000041804 */
[--C-:B------:R-:W-:Y:S01]  /*1bd50*/  HSET2.LE.AND R45, R96, R81.reuse, PT ;  /* 0x00000051602d7233 */ /* 0x100fe20003803000 */
[----:B------:R-:W-:Y:S02]  /*1bd60*/  IMAD.MOV.U32 R251, RZ, RZ, R232 ;  /* 0x000000fffffb7224 */ /* 0x000fe400078e00e8 */
[C---:B------:R-:W-:Y:S04]  /*1bd70*/  HMMA.16816.F32.BF16 R8, R56.reuse, R40, R8 ;  /* 0x000000283808723c */ /* 0x040fe80000041808 */
[----:B------:R-:W-:Y:S01]  /*1bd80*/  LOP3.LUT R45, R0, R45, RZ, 0xc0, !PT ;  /* 0x0000002d002d7212 */ /* 0x000fe200078ec0ff */
[----:B------:R-:W-:Y:S01]  /*1bd90*/  IMAD.MOV.U32 R3, RZ, RZ, R251 ;  /* 0x000000ffff037224 */ /* 0x000fe200078e00fb */
[----:B------:R-:W-:Y:S01]  /*1bda0*/  F2FP.BF16.F32.PACK_AB R0, R129, R130 ;  /* 0x000000828100723e */ /* 0x000fe200000010ff */
[----:B------:R-:W-:Y:S01]  /*1bdb0*/  IMAD.MOV.U32 R232, RZ, RZ, R250 ;  /* 0x000000ffffe87224 */ /* 0x000fe200078e00fa */
[-C--:B------:R-:W-:Y:S03]  /*1bdc0*/  HMMA.16816.F32.BF16 R12, R56, R42.reuse, R12 ;  /* 0x0000002a380c723c */ /* 0x080fe6000004180c */
[----:B------:R-:W-:Y:S02]  /*1bdd0*/  IMAD.MOV.U32 R250, RZ, RZ, R252 ;  /* 0x000000fffffa7224 */ /* 0x000fe400078e00fc */
[----:B------:R-:W-:Y:S02]  /*1bde0*/  IMAD.MOV.U32 R252, RZ, RZ, R234 ;  /* 0x000000fffffc7224 */ /* 0x000fe400078e00ea */
[----:B------:R-:W-:Y:S01]  /*1bdf0*/  IMAD.MOV.U32 R234, RZ, RZ, R162 ;  /* 0x000000ffffea7224 */ /* 0x000fe200078e00a2 */
[C---:B------:R-:W-:Y:S01]  /*1be00*/  HMMA.16816.F32.BF16 R16, R52.reuse, R42, R16 ;  /* 0x0000002a3410723c */ /* 0x040fe20000041810 */
[----:B------:R-:W1:Y:S03]  /*1be10*/  LDSM.16.MT88.4 R40, [R80+0x400] ;  /* 0x000400005028783b */ /* 0x000e660000004200 */
[----:B------:R-:W-:Y:S02]  /*1be20*/  IMAD.MOV.U32 R162, RZ, RZ, R235 ;  /* 0x000000ffffa27224 */ /* 0x000fe400078e00eb */
[----:B------:R-:W-:Y:S02]  /*1be30*/  IMAD.MOV.U32 R235, RZ, RZ, R198 ;  /* 0x000000ffffeb7224 */ /* 0x000fe400078e00c6 */
[----:B------:R-:W-:Y:S01]  /*1be40*/  IMAD.MOV.U32 R251, RZ, RZ, R232 ;  /* 0x000000fffffb7224 */ /* 0x000fe200078e00e8 */
[----:B------:R3:W5:Y:S01]  /*1be50*/  LDL.LU R198, [R1+0xac] ;  /* 0x0000ac0001c67983 */ /* 0x0007620000300800 */
[----:B------:R-:W-:Y:S02]  /*1be60*/  IMAD.MOV.U32 R232, RZ, RZ, R250 ;  /* 0x000000ffffe87224 */ /* 0x000fe400078e00fa */
[----:B------:R-:W-:Y:S02]  /*1be70*/  IMAD.MOV.U32 R250, RZ, RZ, R242 ;  /* 0x000000fffffa7224 */ /* 0x000fe400078e00f2 */
[----:B------:R-:W-:Y:S02]  /*1be80*/  IMAD.MOV.U32 R242, RZ, RZ, R199 ;  /* 0x000000fffff27224 */ /* 0x000fe400078e00c7 */
[----:B------:R3:W5:Y:S01]  /*1be90*/  LDL.LU R199, [R1+0xa8] ;  /* 0x0000a80001c77983 */ /* 0x0007620000300800 */
[-C--:B-1----:R-:W-:Y:S08]  /*1bea0*/  HMMA.16816.F32.BF16 R20, R52, R40.reuse, R20 ;  /* 0x000000283414723c */ /* 0x082ff00000041814 */
[C---:B------:R-:W-:Y:S08]  /*1beb0*/  HMMA.16816.F32.BF16 R24, R56.reuse, R40, R24 ;  /* 0x000000283818723c */ /* 0x040ff00000041818 */
[-C--:B------:R-:W-:Y:S03]  /*1bec0*/  HMMA.16816.F32.BF16 R28, R56, R42.reuse, R28 ;  /* 0x0000002a381c723c */ /* 0x080fe6000004181c */
[----:B------:R-:W-:Y:S02]  /*1bed0*/  IMAD.MOV.U32 R57, RZ, RZ, R50 ;  /* 0x000000ffff397224 */ /* 0x000fe400078e0032 */
[----:B------:R-:W-:Y:S02]  /*1bee0*/  IMAD.MOV.U32 R56, RZ, RZ, R51 ;  /* 0x000000ffff387224 */ /* 0x000fe400078e0033 */
[----:B------:R-:W-:Y:S01]  /*1bef0*/  IMAD.MOV.U32 R58, RZ, RZ, R49 ;  /* 0x000000ffff3a7224 */ /* 0x000fe200078e0031 */
[----:B------:R-:W-:Y:S01]  /*1bf00*/  HMMA.16816.F32.BF16 R32, R52, R42, R32 ;  /* 0x0000002a3420723c */ /* 0x000fe20000041820 */
[----:B------:R-:W1:Y:S03]  /*1bf10*/  LDSM.16.MT88.4 R40, [R192+0x4800] ;  /* 0x00480000c028783b */ /* 0x000e660000004200 */
[----:B------:R-:W-:Y:S01]  /*1bf20*/  IMAD.MOV.U32 R59, RZ, RZ, R48 ;  /* 0x000000ffff3b7224 */ /* 0x000fe200078e0030 */
[----:B------:R-:W-:Y:S02]  /*1bf30*/  F2FP.BF16.F32.PACK_AB R48, R110, R107 ;  /* 0x0000006b6e30723e */ /* 0x000fe400000010ff */
[--C-:B------:R-:W-:Y:S02]  /*1bf40*/  HSET2.LE.AND R53, R87, R81.reuse, PT ;  /* 0x0000005157357233 */ /* 0x100fe40003803000 */
[--C-:B------:R-:W-:Y:S01]  /*1bf50*/  HSET2.LE.AND R52, R88, R81.reuse, PT ;  /* 0x0000005158347233 */ /* 0x100fe20003803000 */
[----:B------:R-:W-:Y:S01]  /*1bf60*/  MUFU.EX2 R87, R252 ;  /* 0x000000fc00577308 */ /* 0x000fe20000000800 */
[----:B------:R-:W-:Y:S02]  /*1bf70*/  LOP3.LUT R55, R89, 0xff00ff, RZ, 0xc0, !PT ;  /* 0x00ff00ff59377812 */ /* 0x000fe400078ec0ff */
[----:B------:R-:W-:Y:S02]  /*1bf80*/  LOP3.LUT R53, R48, R53, RZ, 0xc0, !PT ;  /* 0x0000003530357212 */ /* 0x000fe400078ec0ff */
[----:B------:R-:W-:Y:S01]  /*1bf90*/  LDSM.16.MT88.4 R48, [R80+0x1000] ;  /* 0x001000005030783b */ /* 0x000fe20000004200 */
[--C-:B------:R-:W-:Y:S02]  /*1bfa0*/  HSET2.LE.AND R54, R90, R81.reuse, PT ;  /* 0x000000515a367233 */ /* 0x100fe40003803000 */
[--C-:B------:R-:W-:Y:S02]  /*1bfb0*/  HSET2.LE.AND R55, R55, R81.reuse, PT ;  /* 0x0000005137377233 */ /* 0x100fe40003803000 */
[----:B------:R-:W-:Y:S01]  /*1bfc0*/  MUFU.EX2 R90, R238 ;  /* 0x000000ee005a7308 */ /* 0x000fe20000000800 */
[----:B------:R-:W-:Y:S02]  /*1bfd0*/  LOP3.LUT R54, R0, R54, RZ, 0xc0, !PT ;  /* 0x0000003600367212 */ /* 0x000fe400078ec0ff */
[----:B------:R-:W-:Y:S02]  /*1bfe0*/  LOP3.LUT R55, R2, R55, RZ, 0xc0, !PT ;  /* 0x0000003702377212 */ /* 0x000fe400078ec0ff */
[----:B------:R-:W-:Y:S01]  /*1bff0*/  F2FP.BF16.F32.PACK_AB R0, R114, R104 ;  /* 0x000000687200723e */ /* 0x000fe200000010ff */
        /* <DEDUP_REMOVED lines=8> */
[----:B------:R-:W-:Y:S02]  /*1c080*/  IMAD.MOV.U32 R66, RZ, RZ, R241 ;  /* 0x000000ffff427224 */ /* 0x000fe400078e00f1 */
[----:B------:R-:W-:Y:S02]  /*1c090*/  IMAD.MOV.U32 R241, RZ, RZ, R206 ;  /* 0x000000fffff17224 */ /* 0x000fe400078e00ce */
[----:B------:R3:W5:Y:S01]  /*1c0a0*/  LDL.LU R206, [R1+0xa4] ;  /* 0x0000a40001ce7983 */ /* 0x0007620000300800 */
[----:B------:R-:W-:Y:S01]  /*1c0b0*/  HMMA.16816.F32.BF16 R32, R60, R42, R32 ;  /* 0x0000002a3c20723c */ /* 0x000fe20000041820 */
[----:B------:R-:W-:Y:S02]  /*1c0c0*/  MUFU.EX2 R86, R241 ;  /* 0x000000f100567308 */ /* 0x000fe40000000800 */
[----:B------:R-:W1:Y:S01]  /*1c0d0*/  LDSM.16.MT88.4 R40, [R192+0x4c00] ;  /* 0x004c0000c028783b */ /* 0x000e620000004200 */
[----:B------:R-:W-:Y:S02]  /*1c0e0*/  IMAD.MOV.U32 R65, RZ, RZ, R250 ;  /* 0x000000ffff417224 */ /* 0x000fe400078e00fa */
[----:B------:R-:W-:Y:S01]  /*1c0f0*/  FADD.FTZ R62, R102, R224 ;  /* 0x000000e0663e7221 */ /* 0x000fe20000010000 */
[----:B------:R-:W-:Y:S02]  /*1c100*/  IMAD.MOV.U32 R250, RZ, RZ, R242 ;  /* 0x000000fffffa7224 */ /* 0x000fe400078e00f2 */
[----:B------:R-:W-:Y:S01]  /*1c110*/  FADD.FTZ R60, R108, R220 ;  /* 0x000000dc6c3c7221 */ /* 0x000fe20000010000 */
[----:B------:R-:W-:Y:S01]  /*1c120*/  IMAD.MOV.U32 R242, RZ, RZ, R106 ;  /* 0x000000fffff27224 */ /* 0x000fe200078e006a */
[----:B------:R-:W-:Y:S01]  /*1c130*/  MUFU.EX2 R100, R65 ;  /* 0x0000004100647308 */ /* 0x000fe20000000800 */
[----:B------:R-:W-:Y:S01]  /*1c140*/  IMAD.MOV.U32 R67, RZ, RZ, R3 ;  /* 0x000000ffff437224 */ /* 0x000fe200078e0003 */
[----:B------:R-:W-:Y:S01]  /*1c150*/  F2FP.BF16.F32.PACK_AB R3, R126, R123 ;  /* 0x0000007b7e03723e */ /* 0x000fe200000010ff */
[----:B------:R-:W-:Y:S07]  /*1c160*/  IMAD.MOV.U32 R64, RZ, RZ, R66 ;  /* 0x000000ffff407224 */ /* 0x000fee00078e0042 */
[----:B------:R-:W2:Y:S01]  /*1c170*/  MUFU.EX2 R106, R227 ;  /* 0x000000e3006a7308 */ /* 0x000ea20000000800 */
[----:B------:R-:W-:Y:S01]  /*1c180*/  IMAD.MOV.U32 R66, RZ, RZ, R56 ;  /* 0x000000ffff427224 */ /* 0x000fe200078e0038 */
[----:B------:R-:W-:Y:S01]  /*1c190*/  LOP3.LUT R47, R3, R47, RZ, 0xc0, !PT ;  /* 0x0000002f032f7212 */ /* 0x000fe200078ec0ff */
[----:B------:R-:W-:Y:S01]  /*1c1a0*/  IMAD.MOV.U32 R56, RZ, RZ, R58 ;  /* 0x000000ffff387224 */ /* 0x000fe200078e003a */
[----:B----4-:R-:W-:Y:S01]  /*1c1b0*/  F2FP.BF16.F32.PACK_AB R3, R118, R111 ;  /* 0x0000006f7603723e */ /* 0x010fe200000010ff */
[----:B------:R-:W-:Y:S02]  /*1c1c0*/  IMAD.MOV.U32 R58, RZ, RZ, R83 ;  /* 0x000000ffff3a7224 */ /* 0x000fe400078e0053 */
[----:B------:R-:W-:Y:S01]  /*1c1d0*/  FADD.FTZ R61, R109, R221 ;  /* 0x000000dd6d3d7221 */ /* 0x000fe20000010000 */
[----:B------:R-:W-:Y:S01]  /*1c1e0*/  IMAD.MOV.U32 R83, RZ, RZ, R231 ;  /* 0x000000ffff537224 */ /* 0x000fe200078e00e7 */
[----:B------:R-:W-:Y:S01]  /*1c1f0*/  LOP3.LUT R52, R3, R52, RZ, 0xc0, !PT ;  /* 0x0000003403347212 */ /* 0x000fe200078ec0ff */
[----:B------:R-:W-:Y:S02]  /*1c200*/  IMAD.MOV.U32 R231, RZ, RZ, R243 ;  /* 0x000000ffffe77224 */ /* 0x000fe400078e00f3 */
[----:B------:R-:W-:Y:S01]  /*1c210*/  FADD.FTZ R3, R105, R225 ;  /* 0x000000e169037221 */ /* 0x000fe20000010000 */
[----:B------:R-:W-:Y:S02]  /*1c220*/  IMAD.MOV.U32 R243, RZ, RZ, R196 ;  /* 0x000000fffff37224 */ /* 0x000fe400078e00c4 */
[----:B------:R3:W5:Y:S01]  /*1c230*/  LDL.LU R196, [R1+0xa0] ;  /* 0x0000a00001c47983 */ /* 0x0007620000300800 */
[----:B--2---:R-:W-:Y:S01]  /*1c240*/  F2FP.BF16.F32.PACK_AB R2, R115, R106 ;  /* 0x0000006a7302723e */ /* 0x004fe200000010ff */
[----:B------:R-:W-:Y:S02]  /*1c250*/  IMAD.MOV.U32 R65, RZ, RZ, R67 ;  /* 0x000000ffff417224 */ /* 0x000fe400078e0043 */
[----:B------:R-:W-:Y:S02]  /*1c260*/  IMAD.MOV.U32 R67, RZ, RZ, R57 ;  /* 0x000000ffff437224 */ /* 0x000fe400078e0039 */
[----:B------:R-:W-:Y:S01]  /*1c270*/  IMAD.MOV.U32 R57, RZ, RZ, R59 ;  /* 0x000000ffff397224 */ /* 0x000fe200078e003b */
[----:B------:R-:W-:Y:S01]  /*1c280*/  LOP3.LUT R59, R99, 0xff00ff, RZ, 0xc0, !PT ;  /* 0x00ff00ff633b7812 */ /* 0x000fe200078ec0ff */
[----:B------:R-:W-:Y:S01]  /*1c290*/  MUFU.EX2 R92, R67 ;  /* 0x00000043005c7308 */ /* 0x000fe20000000800 */
[----:B------:R-:W-:Y:S02]  /*1c2a0*/  IMAD.MOV.U32 R63, RZ, RZ, R65 ;  /* 0x000000ffff3f7224 */ /* 0x000fe400078e0041 */
[----:B------:R-:W-:Y:S01]  /*1c2b0*/  IMAD.MOV.U32 R65, RZ, RZ, R56 ;  /* 0x000000ffff417224 */ /* 0x000fe200078e0038 */
[--C-:B------:R-:W-:Y:S06]  /*1c2c0*/  HSET2.LE.AND R59, R59, R81.reuse, PT ;  /* 0x000000513b3b7233 */ /* 0x100fec0003803000 */
[----:B------:R-:W2:Y:S01]  /*1c2d0*/  MUFU.EX2 R99, R64 ;  /* 0x0000004000637308 */ /* 0x000ea20000000800 */
[----:B------:R-:W-:Y:S01]  /*1c2e0*/  IMAD.MOV.U32 R56, RZ, RZ, R58 ;  /* 0x000000ffff387224 */ /* 0x000fe200078e003a */
[--C-:B------:R-:W-:Y:S01]  /*1c2f0*/  HSET2.LE.AND R58, R98, R81.reuse, PT ;  /* 0x00000051623a7233 */ /* 0x100fe20003803000 */
[-C--:B-1----:R-:W-:Y:S07]  /*1c300*/  HMMA.16816.F32.BF16 R4, R68, R40.reuse, R4 ;  /* 0x000000284404723c */ /* 0x082fee0000041804 */
[----:B------:R-:W1:Y:S01]  /*1c310*/  MUFU.EX2 R98, R245 ;  /* 0x000000f500627308 */ /* 0x000e620000000800 */
[----:B------:R-:W-:Y:S09]  /*1c320*/  LOP3.LUT R58, R0, R58, RZ, 0xc0, !PT ;  /* 0x0000003a003a7212 */ /* 0x000ff200078ec0ff */
[----:B------:R4:W-:Y:S01]  /*1c330*/  MUFU.EX2 R108, R63 ;  /* 0x0000003f006c7308 */ /* 0x0009e20000000800 */
[----:B------:R-:W-:Y:S01]  /*1c340*/  LOP3.LUT R59, R2, R59, RZ, 0xc0, !PT ;  /* 0x0000003b023b7212 */ /* 0x000fe200078ec0ff */
[C---:B------:R-:W-:Y:S04]  /*1c350*/  HMMA.16816.F32.BF16 R8, R72.reuse, R40, R8 ;  /* 0x000000284808723c */ /* 0x040fe80000041808 */
[----:B--2---:R-:W-:Y:S01]  /*1c360*/  F2FP.BF16.F32.PACK_AB R0, R99, R100 ;  /* 0x000000646300723e */ /* 0x004fe200000010ff */
[----:B------:R-:W-:Y:S01]  /*1c370*/  IMAD.MOV.U32 R64, RZ, RZ, R66 ;  /* 0x000000ffff407224 */ /* 0x000fe200078e0042 */
[--C-:B------:R-:W-:Y:S01]  /*1c380*/  HSET2.LE.AND R67, R140, R81.reuse, PT ;  /* 0x000000518c437233 */ /* 0x100fe20003803000 */
[----:B------:R-:W-:Y:S01]  /*1c390*/  IMAD.MOV.U32 R66, RZ, RZ, R57 ;  /* 0x000000ffff427224 */ /* 0x000fe200078e0039 */
[-C--:B------:R-:W-:Y:S03]  /*1c3a0*/  HMMA.16816.F32.BF16 R12, R72, R42.reuse, R12 ;  /* 0x0000002a480c723c */ /* 0x080fe6000004180c */
[----:B-1----:R-:W-:Y:S01]  /*1c3b0*/  F2FP.BF16.F32.PACK_AB R2, R98, R97 ;  /* 0x000000616202723e */ /* 0x002fe200000010ff */
[----:B------:R-:W-:Y:S02]  /*1c3c0*/  IMAD.MOV.U32 R57, RZ, RZ, R83 ;  /* 0x000000ffff397224 */ /* 0x000fe400078e0053 */
[----:B------:R-:W-:Y:S02]  /*1c3d0*/  IMAD.MOV.U32 R83, RZ, RZ, R231 ;  /* 0x000000ffff537224 */ /* 0x000fe400078e00e7 */
[C---:B------:R-:W-:Y:S01]  /*1c3e0*/  HMMA.16816.F32.BF16 R16, R68.reuse, R42, R16 ;  /* 0x0000002a4410723c */ /* 0x040fe20000041810 */
[----:B------:R-:W1:Y:S03]  /*1c3f0*/  LDSM.16.MT88.4 R40, [R80+0xc00] ;  /* 0x000c00005028783b */ /* 0x000e660000004200 */
[----:B------:R-:W-:Y:S02]  /*1c400*/  IMAD.MOV.U32 R231, RZ, RZ, R250 ;  /* 0x000000ffffe77224 */ /* 0x000fe400078e00fa */
[----:B------:R-:W-:Y:S02]  /*1c410*/  IMAD.MOV.U32 R250, RZ, RZ, R195 ;  /* 0x000000fffffa7224 */ /* 0x000fe400078e00c3 */
[----:B----4-:R-:W-:Y:S01]  /*1c420*/  IMAD.MOV.U32 R63, RZ, RZ, R65 ;  /* 0x000000ffff3f7224 */ /* 0x010fe200078e0041 */
[----:B------:R3:W5:Y:S01]  /*1c430*/  LDL.LU R195, [R1+0x9c] ;  /* 0x00009c0001c37983 */ /* 0x0007620000300800 */
[----:B------:R-:W-:Y:S02]  /*1c440*/  IMAD.MOV.U32 R249, RZ, RZ, R64 ;  /* 0x000000fffff97224 */ /* 0x000fe400078e0040 */
[----:B------:R-:W-:Y:S02]  /*1c450*/  IMAD.MOV.U32 R85, RZ, RZ, R63 ;  /* 0x000000ffff557224 */ /* 0x000fe400078e003f */
[----:B------:R-:W-:Y:S01]  /*1c460*/  IMAD.MOV.U32 R64, RZ, RZ, R56 ;  /* 0x000000ffff407224 */ /* 0x000fe200078e0038 */
[--C-:B------:R-:W-:Y:S01]  /*1c470*/  HSET2.LE.AND R56, R95, R81.reuse, PT ;  /* 0x000000515f387233 */ /* 0x100fe20003803000 */
[----:B------:R-:W-:Y:S01]  /*1c480*/  MUFU.EX2 R102, R85 ;  /* 0x0000005500667308 */ /* 0x000fe20000000800 */
[----:B------:R-:W-:Y:S02]  /*1c490*/  IMAD.MOV.U32 R65, RZ, RZ, R66 ;  /* 0x000000ffff417224 */ /* 0x000fe400078e0042 */
[----:B------:R-:W-:Y:S01]  /*1c4a0*/  IMAD.MOV.U32 R66, RZ, RZ, R57 ;  /* 0x000000ffff427224 */ /* 0x000fe200078e0039 */
[----:B------:R-:W-:Y:S06]  /*1c4b0*/  LOP3.LUT R56, R0, R56, RZ, 0xc0, !PT ;  /* 0x0000003800387212 */ /* 0x000fec00078ec0ff */
[----:B------:R-:W-:Y:S01]  /*1c4c0*/  MUFU.EX2 R85, R243 ;  /* 0x000000f300557308 */ /* 0x000fe20000000800 */
[----:B------:R-:W-:Y:S02]  /*1c4d0*/  IMAD.MOV.U32 R57, RZ, RZ, R83 ;  /* 0x000000ffff397224 */ /* 0x000fe400078e0053 */
[----:B------:R-:W-:Y:S07]  /*1c4e0*/  IMAD.MOV.U32 R83, RZ, RZ, R231 ;  /* 0x000000ffff537224 */ /* 0x000fee00078e00e7 */
[----:B------:R-:W2:Y:S01]  /*1c4f0*/  MUFU.EX2 R109, R249 ;  /* 0x000000f9006d7308 */ /* 0x000ea20000000800 */
[----:B------:R-:W-:Y:S02]  /*1c500*/  IMAD.MOV.U32 R231, RZ, RZ, R251 ;  /* 0x000000ffffe77224 */ /* 0x000fe400078e00fb */
[----:B------:R-:W-:Y:S02]  /*1c510*/  IMAD.MOV.U32 R251, RZ, RZ, R232 ;  /* 0x000000fffffb7224 */ /* 0x000fe400078e00e8 */
[----:B------:R-:W-:Y:S02]  /*1c520*/  IMAD.MOV.U32 R232, RZ, RZ, R242 ;  /* 0x000000ffffe87224 */ /* 0x000fe400078e00f2 */
[----:B------:R-:W-:Y:S02]  /*1c530*/  IMAD.MOV.U32 R242, RZ, RZ, R194 ;  /* 0x000000fffff27224 */ /* 0x000fe400078e00c2 */
[----:B------:R3:W5:Y:S01]  /*1c540*/  LDL.LU R194, [R1+0x98] ;  /* 0x0000980001c27983 */ /* 0x0007620000300800 */
[----:B------:R-:W-:Y:S02]  /*1c550*/  IMAD.MOV.U32 R63, RZ, RZ, R66 ;  /* 0x000000ffff3f7224 */ /* 0x000fe400078e0042 */
[----:B------:R-:W-:Y:S01]  /*1c560*/  IMAD.MOV.U32 R66, RZ, RZ, R83 ;  /* 0x000000ffff427224 */ /* 0x000fe200078e0053 */
[----:B--2---:R-:W-:Y:S01]  /*1c570*/  F2FP.BF16.F32.PACK_AB R0, R109, R108 ;  /* 0x0000006c6d00723e */ /* 0x004fe200000010ff */
[----:B------:R-:W-:Y:S01]  /*1c580*/  IMAD.MOV.U32 R83, RZ, RZ, R231 ;  /* 0x000000ffff537224 */ /* 0x000fe200078e00e7 */
[-C--:B-1----:R-:W-:Y:S01]  /*1c590*/  HMMA.16816.F32.BF16 R20, R68, R40.reuse, R20 ;  /* 0x000000284414723c */ /* 0x082fe20000041814 */
[----:B------:R1:W-:Y:S02]  /*1c5a0*/  MUFU.EX2 R93, R66 ;  /* 0x00000042005d7308 */ /* 0x0003e40000000800 */
[----:B------:R-:W-:Y:S02]  /*1c5b0*/  IMAD.MOV.U32 R231, RZ, RZ, R232 ;  /* 0x000000ffffe77224 */ /* 0x000fe400078e00e8 */
[----:B------:R-:W-:Y:S02]  /*1c5c0*/  IMAD.MOV.U32 R232, RZ, RZ, R242 ;  /* 0x000000ffffe87224 */ /* 0x000fe400078e00f2 */
[----:B------:R-:W-:Y:S01]  /*1c5d0*/  IMAD.MOV.U32 R242, RZ, RZ, R237 ;  /* 0x000000fffff27224 */ /* 0x000fe200078e00ed */
[C---:B------:R-:W-:Y:S03]  /*1c5e0*/  HMMA.16816.F32.BF16 R24, R72.reuse, R40, R24 ;  /* 0x000000284818723c */ /* 0x040fe60000041818 */
[----:B------:R-:W-:Y:S01]  /*1c5f0*/  MUFU.EX2 R88, R231 ;  /* 0x000000e700587308 */ /* 0x000fe20000000800 */
[----:B------:R-:W-:Y:S09]  /*1c600*/  IMAD.MOV.U32 R237, RZ, RZ, R193 ;  /* 0x000000ffffed7224 */ /* 0x000ff200078e00c1 */
[----:B------:R-:W-:Y:S01]  /*1c610*/  MUFU.EX2 R89, R242 ;  /* 0x000000f200597308 */ /* 0x000fe20000000800 */
[----:B------:R3:W5:Y:S01]  /*1c620*/  LDL.LU R193, [R1+0x94] ;  /* 0x0000940001c17983 */ /* 0x0007620000300800 */
[----:B------:R-:W-:Y:S01]  /*1c630*/  IMAD.MOV.U32 R249, RZ, RZ, R64 ;  /* 0x000000fffff97224 */ /* 0x000fe200078e0040 */
[-C--:B------:R-:W-:Y:S07]  /*1c640*/  HMMA.16816.F32.BF16 R28, R72, R42.reuse, R28 ;  /* 0x0000002a481c723c */ /* 0x080fee000004181c */
[----:B------:R-:W-:Y:S01]  /*1c650*/  MUFU.EX2 R73, R240 ;  /* 0x000000f000497308 */ /* 0x000fe20000000800 */
[----:B------:R-:W-:Y:S01]  /*1c660*/  IMAD.MOV.U32 R64, RZ, RZ, R57 ;  /* 0x000000ffff407224 */ /* 0x000fe200078e0039 */
[--C-:B------:R-:W-:Y:S08]  /*1c670*/  HSET2.LE.AND R57, R94, R81.reuse, PT ;  /* 0x000000515e397233 */ /* 0x100ff00003803000 */
[----:B------:R-:W-:Y:S01]  /*1c680*/  MUFU.EX2 R74, R237 ;  /* 0x000000ed004a7308 */ /* 0x000fe20000000800 */
[--C-:B-1----:R-:W-:Y:S01]  /*1c690*/  HSET2.LE.AND R66, R139, R81.reuse, PT ;  /* 0x000000518b427233 */ /* 0x102fe20003803000 */
[----:B------:R-:W-:Y:S01]  /*1c6a0*/  HMMA.16816.F32.BF16 R32, R68, R42, R32 ;  /* 0x0000002a4420723c */ /* 0x000fe20000041820 */
[----:B------:R-:W1:Y:S07]  /*1c6b0*/  LDSM.16.MT88.4 R40, [R192+0x5000] ;  /* 0x00500000c028783b */ /* 0x000e6e0000004200 */
[----:B------:R-:W2:Y:S01]  /*1c6c0*/  MUFU.EX2 R105, R249 ;  /* 0x000000f900697308 */ /* 0x000ea20000000800 */
[----:B------:R-:W-:Y:S09]  /*1c6d0*/  LOP3.LUT R57, R2, R57, RZ, 0xc0, !PT ;  /* 0x0000003902397212 */ /* 0x000ff200078ec0ff */
[----:B------:R4:W3:Y:S01]  /*1c6e0*/  MUFU.EX2 R94, R65 ;  /* 0x00000041005e7308 */ /* 0x0008e20000000800 */
[----:B------:R-:W-:Y:S02]  /*1c6f0*/  LOP3.LUT R69, R137, 0xff00ff, RZ, 0xc0, !PT ;  /* 0x00ff00ff89457812 */ /* 0x000fe400078ec0ff */
[--C-:B------:R-:W-:Y:S07]  /*1c700*/  HSET2.LE.AND R68, R138, R81.reuse, PT ;  /* 0x000000518a447233 */ /* 0x100fee0003803000 */
[----:B------:R-:W-:Y:S01]  /*1c710*/  MUFU.EX2 R84, R232 ;  /* 0x000000e800547308 */ /* 0x000fe20000000800 */
[--C-:B------:R-:W-:Y:S09]  /*1c720*/  HSET2.LE.AND R69, R69, R81.reuse, PT ;  /* 0x0000005145457233 */ /* 0x100ff20003803000 */
[----:B------:R-:W-:Y:S01]  /*1c730*/  MUFU.EX2 R75, R236 ;  /* 0x000000ec004b7308 */ /* 0x000fe20000000800 */
[----:B--2---:R-:W-:Y:S01]  /*1c740*/  F2FP.BF16.F32.PACK_AB R2, R105, R102 ;  /* 0x000000666902723e */ /* 0x004fe200000010ff */
[----:B------:R-:W-:Y:S02]  /*1c750*/  IMAD.MOV.U32 R249, RZ, RZ, R63 ;  /* 0x000000fffff97224 */ /* 0x000fe400078e003f */
[----:B------:R-:W-:Y:S02]  /*1c760*/  IMAD.MOV.U32 R63, RZ, RZ, R64 ;  /* 0x000000ffff3f7224 */ /* 0x000fe400078e0040 */
[----:B------:R-:W-:Y:S04]  /*1c770*/  FADD.FTZ R64, R187, R61 ;  /* 0x0000003dbb407221 */ /* 0x000fe80000010000 */
[----:B------:R2:W-:Y:S01]  /*1c780*/  MUFU.EX2 R96, R249 ;  /* 0x000000f900607308 */ /* 0x0005e20000000800 */
[----:B------:R-:W-:Y:S01]  /*1c790*/  FADD.FTZ R61, R184, R60 ;  /* 0x0000003cb83d7221 */ /* 0x000fe20000010000 */
[----:B------:R-:W-:Y:S01]  /*1c7a0*/  FADD.FTZ R60, R170, R3 ;  /* 0x00000003aa3c7221 */ /* 0x000fe20000010000 */
[----:B------:R-:W-:Y:S01]  /*1c7b0*/  FADD.FTZ R3, R169, R62 ;  /* 0x0000003ea9037221 */ /* 0x000fe20000010000 */
[--C-:B------:R-:W-:Y:S01]  /*1c7c0*/  HSET2.LE.AND R62, R133, R81.reuse, PT ;  /* 0x00000051853e7233 */ /* 0x100fe20003803000 */
[----:B----4-:R-:W-:Y:S01]  /*1c7d0*/  FADD.FTZ R65, R207, R61 ;  /* 0x0000003dcf417221 */ /* 0x010fe20000010000 */
[--C-:B------:R-:W-:Y:S01]  /*1c7e0*/  HSET2.LE.AND R61, R134, R81.reuse, PT ;  /* 0x00000051863d7233 */ /* 0x100fe20003803000 */
[----:B------:R-:W-:Y:S02]  /*1c7f0*/  IMAD.MOV.U32 R133, RZ, RZ, R36 ;  /* 0x000000ffff857224 */ /* 0x000fe400078e0024 */
[----:B------:R-:W-:Y:S01]  /*1c800*/  LOP3.LUT R62, R0, R62, RZ, 0xc0, !PT ;  /* 0x0000003e003e7212 */ /* 0x000fe200078ec0ff */
[----:B------:R-:W-:Y:S02]  /*1c810*/  IMAD.MOV.U32 R134, RZ, RZ, R38 ;  /* 0x000000ffff867224 */ /* 0x000fe400078e0026 */
[----:B--2---:R-:W-:Y:S01]  /*1c820*/  IMAD.MOV.U32 R249, RZ, RZ, R63 ;  /* 0x000000fffff97224 */ /* 0x004fe200078e003f */
[----:B------:R-:W-:Y:S02]  /*1c830*/  LOP3.LUT R63, R91, 0xff00ff, RZ, 0xc0, !PT ;  /* 0x00ff00ff5b3f7812 */ /* 0x000fe400078ec0ff */
[----:B------:R-:W-:Y:S01]  /*1c840*/  MUFU.EX2 R91, R83 ;  /* 0x00000053005b7308 */ /* 0x000fe20000000800 */
[-C--:B-1----:R-:W-:Y:S09]  /*1c850*/  HMMA.16816.F32.BF16 R4, R76, R40.reuse, R4 ;  /* 0x000000284c04723c */ /* 0x082ff20000041804 */
[----:B------:R-:W1:Y:S01]  /*1c860*/  MUFU.EX2 R95, R249 ;  /* 0x000000f9005f7308 */ /* 0x000e620000000800 */
[--C-:B------:R-:W-:Y:S09]  /*1c870*/  HSET2.LE.AND R63, R63, R81.reuse, PT ;  /* 0x000000513f3f7233 */ /* 0x100ff20003803000 */
[----:B------:R-:W2:Y:S01]  /*1c880*/  MUFU.EX2 R83, R251 ;  /* 0x000000fb00537308 */ /* 0x000ea20000000800 */
[C---:B------:R-:W-:Y:S04]  /*1c890*/  HMMA.16816.F32.BF16 R8, R44.reuse, R40, R8 ;  /* 0x000000282c08723c */ /* 0x040fe80000041808 */
[----:B------:R-:W-:Y:S02]  /*1c8a0*/  LOP3.LUT R63, R2, R63, RZ, 0xc0, !PT ;  /* 0x0000003f023f7212 */ /* 0x000fe400078ec0ff */
[----:B---3--:R-:W-:Y:S02]  /*1c8b0*/  F2FP.BF16.F32.PACK_AB R2, R93, R94 ;  /* 0x0000005e5d02723e */ /* 0x008fe400000010ff */
[-C--:B------:R-:W-:Y:S03]  /*1c8c0*/  HMMA.16816.F32.BF16 R12, R44, R42.reuse, R12 ;  /* 0x0000002a2c0c723c */ /* 0x080fe6000004180c */
[----:B------:R-:W-:Y:S02]  /*1c8d0*/  LOP3.LUT R61, R2, R61, RZ, 0xc0, !PT ;  /* 0x0000003d023d7212 */ /* 0x000fe400078ec0ff */
[----:B-1----:R-:W-:Y:S02]  /*1c8e0*/  F2FP.BF16.F32.PACK_AB R0, R95, R96 ;  /* 0x000000605f00723e */ /* 0x002fe400000010ff */
[----:B------:R-:W-:Y:S01]  /*1c8f0*/  LOP3.LUT R2, R82, 0xff00ff, RZ, 0xc0, !PT ;  /* 0x00ff00ff52027812 */ /* 0x000fe200078ec0ff */
[C---:B------:R-:W-:Y:S01]  /*1c900*/  HMMA.16816.F32.BF16 R16, R76.reuse, R42, R16 ;  /* 0x0000002a4c10723c */ /* 0x040fe20000041810 */
[----:B------:R-:W1:Y:S01]  /*1c910*/  LDSM.16.MT88.4 R40, [R192+0x5400] ;  /* 0x00540000c028783b */ /* 0x000e620000004200 */
[----:B------:R-:W-:Y:S02]  /*1c920*/  MUFU.EX2 R82, R244 ;  /* 0x000000f400527308 */ /* 0x000fe40000000800 */
[--C-:B------:R-:W-:Y:S04]  /*1c930*/  HSET2.LE.AND R2, R2, R81.reuse, PT ;  /* 0x0000005102027233 */ /* 0x100fe80003803000 */
[-C--:B------:R-:W-:Y:S08]  /*1c940*/  HMMA.16816.F32.BF16 R20, R76, R48.reuse, R20 ;  /* 0x000000304c14723c */ /* 0x080ff00000041814 */
[C---:B------:R-:W-:Y:S04]  /*1c950*/  HMMA.16816.F32.BF16 R24, R44.reuse, R48, R24 ;  /* 0x000000302c18723c */ /* 0x040fe80000041818 */
[----:B------:R-:W-:Y:S01]  /*1c960*/  FADD.FTZ R49, R173, R3 ;  /* 0x00000003ad317221 */ /* 0x000fe20000010000 */
[----:B------:R-:W-:Y:S01]  /*1c970*/  FADD.FTZ R48, R210, R64 ;  /* 0x00000040d2307221 */ /* 0x000fe20000010000 */
[----:B------:R-:W-:Y:S01]  /*1c980*/  FADD.FTZ R64, R177, R60 ;  /* 0x0000003cb1407221 */ /* 0x000fe20000010000 */
[--C-:B------:R-:W-:Y:S01]  /*1c990*/  HSET2.LE.AND R60, R135, R81.reuse, PT ;  /* 0x00000051873c7233 */ /* 0x100fe20003803000 */
[-C--:B------:R-:W-:Y:S01]  /*1c9a0*/  HMMA.16816.F32.BF16 R28, R44, R50.reuse, R28 ;  /* 0x000000322c1c723c */ /* 0x080fe2000004181c */
[----:B------:R-:W3:Y:S02]  /*1c9b0*/  LDSM.16.MT88.4 R44, [R80+0x1400] ;  /* 0x00140000502c783b */ /* 0x000ee40000004200 */
[----:B------:R-:W-:Y:S01]  /*1c9c0*/  FADD.FTZ R49, R168, R49 ;  /* 0x00000031a8317221 */ /* 0x000fe20000010000 */
[----:B------:R-:W-:Y:S01]  /*1c9d0*/  LOP3.LUT R60, R0, R60, RZ, 0xc0, !PT ;  /* 0x0000003c003c7212 */ /* 0x000fe200078ec0ff */
[----:B------:R-:W-:Y:S01]  /*1c9e0*/  FADD.FTZ R0, R174, R48 ;  /* 0x00000030ae007221 */ /* 0x000fe20000010000 */
[----:B--2---:R-:W-:Y:S01]  /*1c9f0*/  F2FP.BF16.F32.PACK_AB R48, R84, R83 ;  /* 0x000000535430723e */ /* 0x004fe200000010ff */
[----:B------:R-:W-:Y:S01]  /*1ca00*/  FADD.FTZ R3, R172, R65 ;  /* 0x00000041ac037221 */ /* 0x000fe20000010000 */
[----:B------:R-:W-:Y:S01]  /*1ca10*/  HMMA.16816.F32.BF16 R32, R76, R50, R32 ;  /* 0x000000324c20723c */ /* 0x000fe20000041820 */
[----:B------:R2:W-:Y:S03]  /*1ca20*/  MUFU.EX2 R78, R150 ;  /* 0x00000096004e7308 */ /* 0x0005e60000000800 */
[----:B------:R-:W-:Y:S01]  /*1ca30*/  FADD.FTZ R71, R176, R0 ;  /* 0x00000000b0477221 */ /* 0x000fe20000010000 */
[----:B------:R-:W-:Y:S06]  /*1ca40*/  F2FP.BF16.F32.PACK_AB R0, R91, R92 ;  /* 0x0000005c5b00723e */ /* 0x000fec00000010ff */
[----:B------:R-:W4:Y:S01]  /*1ca50*/  MUFU.EX2 R76, R250 ;  /* 0x000000fa004c7308 */ /* 0x000f220000000800 */
[--C-:B------:R-:W-:Y:S01]  /*1ca60*/  HSET2.LE.AND R50, R132, R81.reuse, PT ;  /* 0x0000005184327233 */ /* 0x100fe20003803000 */
[----:B------:R-:W-:Y:S01]  /*1ca70*/  FADD.FTZ R72, R175, R3 ;  /* 0x00000003af487221 */ /* 0x000fe20000010000 */
[-C--:B-1----:R-:W-:Y:S07]  /*1ca80*/  HMMA.16816.F32.BF16 R4, R52, R40.reuse, R4 ;  /* 0x000000283404723c */ /* 0x082fee0000041804 */
[----:B------:R-:W-:Y:S01]  /*1ca90*/  MUFU.EX2 R79, R234 ;  /* 0x000000ea004f7308 */ /* 0x000fe20000000800 */
[----:B------:R-:W-:Y:S09]  /*1caa0*/  LOP3.LUT R50, R0, R50, RZ, 0xc0, !PT ;  /* 0x0000003200327212 */ /* 0x000ff200078ec0ff */
[----:B------:R-:W1:Y:S01]  /*1cab0*/  MUFU.EX2 R77, R233 ;  /* 0x000000e9004d7308 */ /* 0x000e620000000800 */
[--C-:B------:R-:W-:Y:S01]  /*1cac0*/  HSET2.LE.AND R0, R136, R81.reuse, PT ;  /* 0x0000005188007233 */ /* 0x100fe20003803000 */
[C---:B------:R-:W-:Y:S04]  /*1cad0*/  HMMA.16816.F32.BF16 R8, R56.reuse, R40, R8 ;  /* 0x000000283808723c */ /* 0x040fe80000041808 */
[--C-:B------:R-:W-:Y:S01]  /*1cae0*/  HSET2.LE.AND R3, R131, R81.reuse, PT ;  /* 0x0000005183037233 */ /* 0x100fe20003803000 */
[----:B------:R-:W-:Y:S01]  /*1caf0*/  FADD.FTZ R70, R171, R64 ;  /* 0x00000040ab467221 */ /* 0x000fe20000010000 */
[----:B------:R-:W-:Y:S01]  /*1cb00*/  F2FP.BF16.F32.PACK_AB R51, R90, R88 ;  /* 0x000000585a33723e */ /* 0x000fe200000010ff */
[----:B------:R-:W-:Y:S01]  /*1cb10*/  FADD.FTZ R71, R215, R71 ;  /* 0x00000047d7477221 */ /* 0x000fe20000010000 */
[-C--:B------:R-:W-:Y:S03]  /*1cb20*/  HMMA.16816.F32.BF16 R12, R56, R42.reuse, R12 ;  /* 0x0000002a380c723c */ /* 0x080fe6000004180c */
[----:B------:R-:W-:Y:S01]  /*1cb30*/  LOP3.LUT R51, R51, R2, RZ, 0xc0, !PT ;  /* 0x0000000233337212 */ /* 0x000fe200078ec0ff */
[----:B------:R-:W-:Y:S01]  /*1cb40*/  FADD.FTZ R70, R190, R70 ;  /* 0x00000046be467221 */ /* 0x000fe20000010000 */
[----:B------:R-:W-:Y:S01]  /*1cb50*/  LOP3.LUT R48, R48, R3, RZ, 0xc0, !PT ;  /* 0x0000000330307212 */ /* 0x000fe200078ec0ff */
[----:B------:R-:W-:Y:S01]  /*1cb60*/  FADD.FTZ R72, R214, R72 ;  /* 0x00000048d6487221 */ /* 0x000fe20000010000 */
[--C-:B------:R-:W-:Y:S01]  /*1cb70*/  HSET2.LE.AND R2, R146, R81.reuse, PT ;  /* 0x0000005192027233 */ /* 0x100fe20003803000 */
[C---:B------:R-:W-:Y:S01]  /*1cb80*/  HMMA.16816.F32.BF16 R16, R52.reuse, R42, R16 ;  /* 0x0000002a3410723c */ /* 0x040fe20000041810 */
[----:B------:R-:W1:Y:S03]  /*1cb90*/  LDSM.16.MT88.4 R40, [R192+0x5800] ;  /* 0x00580000c028783b */ /* 0x000e660000004200 */
[----:B--2---:R-:W-:Y:S01]  /*1cba0*/  F2FP.BF16.F32.PACK_AB R150, R89, R87 ;  /* 0x000000575996723e */ /* 0x004fe200000010ff */
[----:B------:R-:W-:Y:S01]  /*1cbb0*/  IMAD.MOV.U32 R132, RZ, RZ, R39 ;  /* 0x000000ffff847224 */ /* 0x000fe200078e0027 */
[----:B------:R-:W-:Y:S01]  /*1cbc0*/  LOP3.LUT R3, R143, 0xff00ff, RZ, 0xc0, !PT ;  /* 0x00ff00ff8f037812 */ /* 0x000fe200078ec0ff */
[----:B------:R-:W-:Y:S01]  /*1cbd0*/  IMAD.MOV.U32 R135, RZ, RZ, R37 ;  /* 0x000000ffff877224 */ /* 0x000fe200078e0025 */
[-C--:B---3--:R-:W-:Y:S03]  /*1cbe0*/  HMMA.16816.F32.BF16 R20, R52, R44.reuse, R20 ;  /* 0x0000002c3414723c */ /* 0x088fe60000041814 */
[----:B------:R-:W-:Y:S01]  /*1cbf0*/  LOP3.LUT R150, R150, R2, RZ, 0xc0, !PT ;  /* 0x0000000296967212 */ /* 0x000fe200078ec0ff */
[----:B------:R-:W-:Y:S01]  /*1cc00*/  FADD.FTZ R2, R208, R70 ;  /* 0x00000046d0027221 */ /* 0x000fe20000010000 */
[--C-:B------:R-:W-:Y:S02]  /*1cc10*/  HSET2.LE.AND R3, R3, R81.reuse, PT ;  /* 0x0000005103037233 */ /* 0x100fe40003803000 */
[--C-:B------:R-:W-:Y:S01]  /*1cc20*/  HSET2.LE.AND R64, R145, R81.reuse, PT ;  /* 0x0000005191407233 */ /* 0x100fe20003803000 */
[C---:B------:R-:W-:Y:S04]  /*1cc30*/  HMMA.16816.F32.BF16 R24, R56.reuse, R44, R24 ;  /* 0x0000002c3818723c */ /* 0x040fe80000041818 */
[----:B------:R-:W-:Y:S01]  /*1cc40*/  FADD.FTZ R44, R189, R49 ;  /* 0x00000031bd2c7221 */ /* 0x000fe20000010000 */
[----:B----4-:R-:W-:Y:S01]  /*1cc50*/  F2FP.BF16.F32.PACK_AB R49, R82, R76 ;  /* 0x0000004c5231723e */ /* 0x010fe200000010ff */
[----:B------:R-:W-:Y:S01]  /*1cc60*/  FADD.FTZ R2, R212, R2 ;  /* 0x00000002d4027221 */ /* 0x000fe20000010000 */
[----:B------:R-:W-:Y:S01]  /*1cc70*/  HSET2.LE.AND R65, R144, R81, PT ;  /* 0x0000005190417233 */ /* 0x000fe20003803000 */
[-C--:B------:R-:W-:Y:S01]  /*1cc80*/  HMMA.16816.F32.BF16 R28, R56, R46.reuse, R28 ;  /* 0x0000002e381c723c */ /* 0x080fe2000004181c */
[----:B------:R-:W-:Y:S02]  /*1cc90*/  MUFU.EX2 R58, R163 ;  /* 0x000000a3003a7308 */ /* 0x000fe40000000800 */
[----:B------:R-:W-:Y:S01]  /*1cca0*/  LOP3.LUT R49, R49, R0, RZ, 0xc0, !PT ;  /* 0x0000000031317212 */ /* 0x000fe200078ec0ff */
[----:B------:R-:W-:Y:S07]  /*1ccb0*/  FADD.FTZ R0, R191, R44 ;  /* 0x0000002cbf007221 */ /* 0x000fee0000010000 */
[----:B------:R2:W-:Y:S01]  /*1ccc0*/  MUFU.EX2 R56, R162 ;  /* 0x000000a200387308 */ /* 0x0005e20000000800 */
[----:B------:R-:W-:Y:S01]  /*1ccd0*/  FADD.FTZ R2, R149, R2 ;  /* 0x0000000295027221 */ /* 0x000fe20000010000 */
[----:B------:R-:W-:Y:S01]  /*1cce0*/  F2FP.BF16.F32.PACK_AB R149, R74, R75 ;  /* 0x0000004b4a95723e */ /* 0x000fe200000010ff */
[----:B------:R-:W-:Y:S01]  /*1ccf0*/  HMMA.16816.F32.BF16 R32, R52, R46, R32 ;  /* 0x0000002e3420723c */ /* 0x000fe20000041820 */
[----:B------:R-:W3:Y:S06]  /*1cd00*/  LDSM.16.MT88.4 R44, [R80+0x1800] ;  /* 0x00180000502c783b */ /* 0x000eec0000004200 */
[----:B------:R-:W-:Y:S01]  /*1cd10*/  MUFU.EX2 R54, R230 ;  /* 0x000000e600367308 */ /* 0x000fe20000000800 */
[----:B------:R-:W-:Y:S01]  /*1cd20*/  FADD.FTZ R2, R161, R2 ;  /* 0x00000002a1027221 */ /* 0x000fe20000010000 */
[----:B------:R-:W-:Y:S08]  /*1cd30*/  FADD.FTZ R0, R211, R0 ;  /* 0x00000000d3007221 */ /* 0x000ff00000010000 */
[----:B------:R-:W-:Y:S01]  /*1cd40*/  MUFU.EX2 R57, R235 ;  /* 0x000000eb00397308 */ /* 0x000fe20000000800 */
[----:B------:R-:W-:Y:S01]  /*1cd50*/  FADD.FTZ R52, R223, R71 ;  /* 0x00000047df347221 */ /* 0x000fe20000010000 */
[----:B------:R-:W-:Y:S01]  /*1cd60*/  FADD.FTZ R2, R180, R2 ;  /* 0x00000002b4027221 */ /* 0x000fe20000010000 */
[-C--:B-1----:R-:W-:Y:S07]  /*1cd70*/  HMMA.16816.F32.BF16 R4, R60, R40.reuse, R4 ;  /* 0x000000283c04723c */ /* 0x082fee0000041804 */
[----:B------:R1:W4:Y:S01]  /*1cd80*/  MUFU.EX2 R59, R151 ;  /* 0x00000097003b7308 */ /* 0x0003220000000800 */
[----:B------:R-:W-:Y:S01]  /*1cd90*/  FADD.FTZ R53, R148, R0 ;  /* 0x0000000094357221 */ /* 0x000fe20000010000 */
[----:B------:R-:W-:Y:S08]  /*1cda0*/  FADD.FTZ R2, R182, R2 ;  /* 0x00000002b6027221 */ /* 0x000ff00000010000 */
[----:B------:R-:W4:Y:S01]  /*1cdb0*/  MUFU.EX2 R55, R239 ;  /* 0x000000ef00377308 */ /* 0x000f220000000800 */
[C---:B------:R-:W-:Y:S04]  /*1cdc0*/  HMMA.16816.F32.BF16 R8, R48.reuse, R40, R8 ;  /* 0x000000283008723c */ /* 0x040fe80000041808 */
[----:B------:R-:W-:Y:S01]  /*1cdd0*/  FADD.FTZ R40, R160, R53 ;  /* 0x00000035a0287221 */ /* 0x000fe20000010000 */
[----:B------:R-:W-:Y:S01]  /*1cde0*/  FADD.FTZ R41, R157, R2 ;  /* 0x000000029d297221 */ /* 0x000fe20000010000 */
[----:B--2---:R-:W2:Y:S01]  /*1cdf0*/  LDSM.16.MT88.4 R160, [R192+0x5c00] ;  /* 0x005c0000c0a0783b */ /* 0x004ea20000004200 */
[----:B-1----:R-:W-:Y:S01]  /*1ce00*/  F2FP.BF16.F32.PACK_AB R151, R86, R85 ;  /* 0x000000555697723e */ /* 0x002fe200000010ff */
[-C--:B------:R-:W-:Y:S03]  /*1ce10*/  HMMA.16816.F32.BF16 R12, R48, R42.reuse, R12 ;  /* 0x0000002a300c723c */ /* 0x080fe6000004180c */
[----:B------:R-:W-:Y:S01]  /*1ce20*/  LOP3.LUT R151, R151, R3, RZ, 0xc0, !PT ;  /* 0x0000000397977212 */ /* 0x000fe200078ec0ff */
[----:B------:R-:W-:Y:S01]  /*1ce30*/  FADD.FTZ R3, R222, R72 ;  /* 0x00000048de037221 */ /* 0x000fe20000010000 */
[----:B------:R-:W-:Y:S01]  /*1ce40*/  FADD.FTZ R52, R209, R52 ;  /* 0x00000034d1347221 */ /* 0x000fe20000010000 */
[----:B------:R-:W-:Y:S01]  /*1ce50*/  FADD.FTZ R40, R167, R40 ;  /* 0x00000028a7287221 */ /* 0x000fe20000010000 */
[----:B------:R-:W-:Y:S01]  /*1ce60*/  LOP3.LUT R149, R149, R65, RZ, 0xc0, !PT ;  /* 0x0000004195957212 */ /* 0x000fe200078ec0ff */
[C---:B------:R-:W-:Y:S04]  /*1ce70*/  HMMA.16816.F32.BF16 R16, R60.reuse, R42, R16 ;  /* 0x0000002a3c10723c */ /* 0x040fe80000041810 */
[----:B------:R-:W-:Y:S01]  /*1ce80*/  FADD.FTZ R3, R179, R3 ;  /* 0x00000003b3037221 */ /* 0x000fe20000010000 */
[----:B------:R-:W-:Y:S01]  /*1ce90*/  FADD.FTZ R0, R213, R52 ;  /* 0x00000034d5007221 */ /* 0x000fe20000010000 */
[----:B------:R-:W-:Y:S02]  /*1cea0*/  F2FP.BF16.F32.PACK_AB R148, R79, R77 ;  /* 0x0000004d4f94723e */ /* 0x000fe400000010ff */
[-C--:B---3--:R-:W-:Y:S03]  /*1ceb0*/  HMMA.16816.F32.BF16 R20, R60, R44.reuse, R20 ;  /* 0x0000002c3c14723c */ /* 0x088fe60000041814 */
[----:B------:R-:W-:Y:S01]  /*1cec0*/  FADD.FTZ R3, R188, R3 ;  /* 0x00000003bc037221 */ /* 0x000fe20000010000 */
[----:B------:R-:W-:Y:S01]  /*1ced0*/  FADD.FTZ R0, R218, R0 ;  /* 0x00000000da007221 */ /* 0x000fe20000010000 */
[----:B------:R-:W-:Y:S02]  /*1cee0*/  LOP3.LUT R148, R148, R64, RZ, 0xc0, !PT ;  /* 0x0000004094947212 */ /* 0x000fe400078ec0ff */
[----:B------:R-:W-:Y:S01]  /*1cef0*/  FADD.FTZ R3, R216, R3 ;  /* 0x00000003d8037221 */ /* 0x000fe20000010000 */
[C---:B------:R-:W-:Y:S04]  /*1cf00*/  HMMA.16816.F32.BF16 R24, R48.reuse, R44, R24 ;  /* 0x0000002c3018723c */ /* 0x040fe80000041818 */
[----:B------:R-:W-:Y:S01]  /*1cf10*/  FADD.FTZ R43, R219, R0 ;  /* 0x00000000db2b7221 */ /* 0x000fe20000010000 */
[----:B------:R-:W-:Y:S01]  /*1cf20*/  FADD.FTZ R3, R217, R3 ;  /* 0x00000003d9037221 */ /* 0x000fe20000010000 */
[----:B------:R-:W-:Y:S01]  /*1cf30*/  FADD.FTZ R0, R178, R40 ;  /* 0x00000028b2007221 */ /* 0x000fe20000010000 */
[----:B------:R-:W-:Y:S01]  /*1cf40*/  F2FP.BF16.F32.PACK_AB R138, R73, R78 ;  /* 0x0000004e498a723e */ /* 0x000fe200000010ff */
        /* <DEDUP_REMOVED lines=12> */
[----:B------:R-:W1:Y:S01]  /*1d010*/  LDSM.16.MT88.4 R40, [R80+0x1c00] ;  /* 0x001c00005028783b */ /* 0x000e620000004200 */
[----:B------:R-:W-:Y:S01]  /*1d020*/  FADD.FTZ R2, R181, R2 ;  /* 0x00000002b5027221 */ /* 0x000fe20000010000 */
[-C--:B--2---:R-:W-:Y:S05]  /*1d030*/  HMMA.16816.F32.BF16 R164, R148, R160.reuse, R4 ;  /* 0x000000a094a4723c */ /* 0x084fea0000041804 */
[----:B------:R-:W-:Y:S01]  /*1d040*/  FADD.FTZ R2, R183, R2 ;  /* 0x00000002b7027221 */ /* 0x000fe20000010000 */
[----:B------:R-:W-:Y:S01]  /*1d050*/  FADD.FTZ R0, R152, R0 ;  /* 0x0000000098007221 */ /* 0x000fe20000010000 */
[----:B------:R-:W-:Y:S01]  /*1d060*/  FADD.FTZ R3, R185, R3 ;  /* 0x00000003b9037221 */ /* 0x000fe20000010000 */
[----:B----4-:R-:W-:Y:S01]  /*1d070*/  F2FP.BF16.F32.PACK_AB R136, R58, R59 ;  /* 0x0000003b3a88723e */ /* 0x010fe200000010ff */
        /* <DEDUP_REMOVED lines=22> */
[----:B------:R-:W-:Y:S01]  /*1d1e0*/  LOP3.LUT R138, R138, R67, RZ, 0xc0, !PT ;  /* 0x000000438a8a7212 */ /* 0x000fe200078ec0ff */
[----:B------:R-:W-:Y:S01]  /*1d1f0*/  FADD.FTZ R3, R111, R7 ;  /* 0x000000076f037221 */ /* 0x000fe20000010000 */
[----:B------:R-:W-:Y:S01]  /*1d200*/  FADD.FTZ R2, R107, R6 ;  /* 0x000000066b027221 */ /* 0x000fe20000010000 */
[----:B------:R-:W-:Y:S01]  /*1d210*/  LOP3.LUT R136, R136, R66, RZ, 0xc0, !PT ;  /* 0x0000004288887212 */ /* 0x000fe200078ec0ff */
        /* <DEDUP_REMOVED lines=9> */
[----:B------:R-:W-:Y:S02]  /*1d2b0*/  FADD.FTZ R3, R129, R3 ;  /* 0x0000000381037221 */ /* 0x000fe40000010000 */
        /* <DEDUP_REMOVED lines=41> */
[----:B------:R2:W-:Y:S03]  /*1d550*/  STL [R1+0x30], R4 ;  /* 0x0000300401007387 */ /* 0x0005e60000100800 */
[----:B------:R-:W-:Y:S01]  /*1d560*/  FADD.FTZ R0, R54, R0 ;  /* 0x0000000036007221 */ /* 0x000fe20000010000 */
[----:B------:R2:W-:Y:S04]  /*1d570*/  STL [R1+0x60], R3 ;  /* 0x0000600301007387 */ /* 0x0005e80000100800 */
[----:B------:R2:W-:Y:S04]  /*1d580*/  STL [R1+0x64], R2 ;  /* 0x0000640201007387 */ /* 0x0005e80000100800 */
[----:B------:R2:W-:Y:S01]  /*1d590*/  STL [R1+0x68], R0 ;  /* 0x0000680001007387 */ /* 0x0005e20000100800 */
[----:B------:R-:W-:Y:S06]  /*1d5a0*/  @P0 BRA `(.L_x_554) ;  /* 0xffffff7000d80947 */ /* 0x000fec000383ffff */
.L_x_553:
[----:B--2---:R-:W2:Y:S01]  /*1d5b0*/  LDL.LU R0, [R1+0x30] ;  /* 0x0000300001007983 */ /* 0x004ea20000300800 */
[----:B------:R-:W1:Y:S01]  /*1d5c0*/  LDCU UR6, c[0x0][0x4fc] ;  /* 0x00009f80ff0677ac */ /* 0x000e620008000800 */
[----:B------:R-:W3:Y:S01]  /*1d5d0*/  S2R R42, SR_TID.X ;  /* 0x00000000002a7919 */ /* 0x000ee20000002100 */
[----:B------:R-:W4:Y:S01]  /*1d5e0*/  S2UR UR4, SR_CgaCtaId ;  /* 0x00000000000479c3 */ /* 0x000f220000008800 */
[----:B------:R-:W4:Y:S04]  /*1d5f0*/  LDL.LU R5, [R1+0x60] ;  /* 0x0000600001057983 */ /* 0x000f280000300800 */
[----:B------:R-:W4:Y:S03]  /*1d600*/  LDL.LU R9, [R1+0x64] ;  /* 0x0000640001097983 */ /* 0x000f260000300800 */
[----:B------:R-:W1:Y:S01]  /*1d610*/  LDC.U8 R26, c[0x0][0x549] ;  /* 0x00015240ff1a7b82 */ /* 0x000e620000000000 */
[----:B------:R-:W4:Y:S04]  /*1d620*/  LDL.LU R7, [R1+0x68] ;  /* 0x0000680001077983 */ /* 0x000f280000300800 */
[----:B------:R-:W4:Y:S03]  /*1d630*/  LDL.LU R8, [R1+0x7c] ;  /* 0x00007c0001087983 */ /* 0x000f260000300800 */
[----:B------:R-:W4:Y:S01]  /*1d640*/  LDC R29, c[0x0][0x434] ;  /* 0x00010d00ff1d7b82 */ /* 0x000f220000000800 */
[----:B------:R-:W4:Y:S04]  /*1d650*/  LDL.64 R40, [R1+0x88] ;  /* 0x0000880001287983 */ /* 0x000f280000100a00 */
[----:B------:R-:W4:Y:S01]  /*1d660*/  LDL R43, [R1+0x90] ;  /* 0x00009000012b7983 */ /* 0x000f220000100800 */
[----:B---3--:R-:W-:-:S02]  /*1d670*/  SHF.L.U32 R25, R42, 0x2, RZ ;  /* 0x000000022a197819 */ /* 0x008fc400000006ff */
[----:B-1----:R-:W-:Y:S02]  /*1d680*/  ISETP.NE.AND P1, PT, R26, RZ, PT ;  /* 0x000000ff1a00720c */ /* 0x002fe40003f25270 */
[----:B------:R-:W-:Y:S01]  /*1d690*/  LOP3.LUT R24, R25, 0x20, RZ, 0xc0, !PT ;  /* 0x0000002019187812 */ /* 0x000fe200078ec0ff */
[----:B------:R-:W1:Y:S01]  /*1d6a0*/  S2R R31, SR_CTAID.X ;  /* 0x00000000001f7919 */ /* 0x000e620000002500 */
[----:B------:R-:W3:Y:S01]  /*1d6b0*/  S2R R30, SR_CTAID.Z ;  /* 0x00000000001e7919 */ /* 0x000ee20000002700 */
[----:B--2---:R-:W2:Y:S04]  /*1d6c0*/  SHFL.BFLY PT, R4, R0, 0x2, 0x1f ;  /* 0x0c401f0000047f89 */ /* 0x004ea800000e0000 */
[----:B----4-:R-:W4:Y:S04]  /*1d6d0*/  SHFL.BFLY PT, R3, R5, 0x2, 0x1f ;  /* 0x0c401f0005037f89 */ /* 0x010f2800000e0000 */
[----:B------:R-:W1:Y:S01]  /*1d6e0*/  SHFL.BFLY PT, R2, R9, 0x2, 0x1f ;  /* 0x0c401f0009027f89 */ /* 0x000e6200000e0000 */
[----:B--2---:R-:W-:-:S03]  /*1d6f0*/  FADD.FTZ R4, R4, R0 ;  /* 0x0000000004047221 */ /* 0x004fc60000010000 */
[----:B------:R-:W2:Y:S01]  /*1d700*/  SHFL.BFLY PT, R0, R7, 0x2, 0x1f ;  /* 0x0c401f0007007f89 */ /* 0x000ea200000e0000 */
[----:B----4-:R-:W-:-:S03]  /*1d710*/  FADD.FTZ R3, R3, R5 ;  /* 0x0000000503037221 */ /* 0x010fc60000010000 */
[----:B------:R-:W4:Y:S01]  /*1d720*/  SHFL.BFLY PT, R5, R4, 0x1, 0x1f ;  /* 0x0c201f0004057f89 */ /* 0x000f2200000e0000 */
[----:B-1----:R-:W-:-:S03]  /*1d730*/  FADD.FTZ R2, R2, R9 ;  /* 0x0000000902027221 */ /* 0x002fc60000010000 */
[----:B------:R-:W1:Y:S04]  /*1d740*/  SHFL.BFLY PT, R6, R3, 0x1, 0x1f ;  /* 0x0c201f0003067f89 */ /* 0x000e6800000e0000 */
[----:B------:R-:W3:Y:S01]  /*1d750*/  SHFL.BFLY PT, R20, R2, 0x1, 0x1f ;  /* 0x0c201f0002147f89 */ /* 0x000ee200000e0000 */
[----:B--2---:R-:W-:-:S05]  /*1d760*/  FADD.FTZ R0, R0, R7 ;  /* 0x0000000700007221 */ /* 0x004fca0000010000 */
[----:B------:R-:W2:Y:S01]  /*1d770*/  SHFL.BFLY PT, R9, R0, 0x1, 0x1f ;  /* 0x0c201f0000097f89 */ /* 0x000ea200000e0000 */
[----:B----4-:R-:W-:Y:S01]  /*1d780*/  FADD.FTZ R19, R4, R5 ;  /* 0x0000000504137221 */ /* 0x010fe20000010000 */
[----:B------:R-:W-:-:S03]  /*1d790*/  SHF.L.U32 R4, R42, 0x4, RZ ;  /* 0x000000042a047819 */ /* 0x000fc600000006ff */
[----:B------:R-:W4:Y:S01]  /*1d7a0*/  MUFU.RCP R5, R19 ;  /* 0x0000001300057308 */ /* 0x000f220000001000 */
[----:B------:R-:W-:Y:S01]  /*1d7b0*/  FSETP.NE.FTZ.AND P6, PT, R19, RZ, PT ;  /* 0x000000ff1300720b */ /* 0x000fe20003fd5000 */
[----:B-1----:R-:W-:Y:S01]  /*1d7c0*/  FADD.FTZ R21, R3, R6 ;  /* 0x0000000603157221 */ /* 0x002fe20000010000 */
[----:B------:R-:W-:Y:S01]  /*1d7d0*/  LOP3.LUT R4, R8, 0x3e00, R4, 0xf8, !PT ;  /* 0x00003e0008047812 */ /* 0x000fe200078ef804 */
[----:B---3--:R-:W-:Y:S01]  /*1d7e0*/  FADD.FTZ R20, R2, R20 ;  /* 0x0000001402147221 */ /* 0x008fe20000010000 */
[----:B------:R-:W-:Y:S02]  /*1d7f0*/  SHF.L.U32 R3, R40, 0x5, RZ ;  /* 0x0000000528037819 */ /* 0x000fe400000006ff */
[----:B------:R-:W-:Y:S01]  /*1d800*/  SHF.L.U32 R8, R42, 0x3, RZ ;  /* 0x000000032a087819 */ /* 0x000fe200000006ff */
[----:B------:R-:W1:Y:S01]  /*1d810*/  MUFU.RCP R7, R21 ;  /* 0x0000001500077308 */ /* 0x000e620000001000 */
[----:B------:R-:W-:Y:S02]  /*1d820*/  LOP3.LUT R6, R4, 0x20, R3, 0xf8, !PT ;  /* 0x0000002004067812 */ /* 0x000fe400078ef803 */
[----:B------:R-:W-:-:S02]  /*1d830*/  LOP3.LUT R4, R8, 0xc0, RZ, 0xc0, !PT ;  /* 0x000000c008047812 */ /* 0x000fc400078ec0ff */
[----:B----4-:R-:W-:Y:S01]  /*1d840*/  FSEL R2, R5, 1, P6 ;  /* 0x3f80000005027808 */ /* 0x010fe20003000000 */
[----:B--2---:R-:W-:Y:S02]  /*1d850*/  FADD.FTZ R22, R0, R9 ;  /* 0x0000000900167221 */ /* 0x004fe40000010000 */
[----:B------:R-:W2:Y:S02]  /*1d860*/  MUFU.RCP R8, R20 ;  /* 0x0000001400087308 */ /* 0x000ea40000001000 */
[----:B------:R-:W-:-:S06]  /*1d870*/  FMUL.FTZ R0, R2, UR6 ;  /* 0x0000000602007c20 */ /* 0x000fcc0008410000 */
[----:B------:R-:W3:Y:S01]  /*1d880*/  MUFU.RCP R2, R22 ;  /* 0x0000001600027308 */ /* 0x000ee20000001000 */
[----:B------:R-:W-:Y:S02]  /*1d890*/  FSETP.NE.FTZ.AND P5, PT, R21, RZ, PT ;  /* 0x000000ff1500720b */ /* 0x000fe40003fb5000 */
[----:B------:R-:W-:Y:S02]  /*1d8a0*/  LOP3.LUT R4, R4, 0x18, R42, 0xf8, !PT ;  /* 0x0000001804047812 */ /* 0x000fe400078ef82a */
[----:B------:R-:W-:Y:S02]  /*1d8b0*/  FSETP.NE.FTZ.AND P4, PT, R20, RZ, PT ;  /* 0x000000ff1400720b */ /* 0x000fe40003f95000 */
[----:B------:R-:W-:Y:S01]  /*1d8c0*/  FSETP.NE.FTZ.AND P3, PT, R22, RZ, PT ;  /* 0x000000ff1600720b */ /* 0x000fe20003f75000 */
[C---:B------:R-:W-:Y:S01]  /*1d8d0*/  FMUL.FTZ R164, R0.reuse, R164 ;  /* 0x000000a400a47220 */ /* 0x040fe20000410000 */
[----:B-1----:R-:W-:Y:S01]  /*1d8e0*/  FSEL R3, R7, 1, P5 ;  /* 0x3f80000007037808 */ /* 0x002fe20002800000 */
[----:B------:R-:W-:Y:S01]  /*1d8f0*/  FMUL.FTZ R7, R0, R165 ;  /* 0x000000a500077220 */ /* 0x000fe20000410000 */
[----:B------:R-:W-:Y:S01]  /*1d900*/  LOP3.LUT R23, R6, R4, RZ, 0xfc, !PT ;  /* 0x0000000406177212 */ /* 0x000fe200078efcff */
[C---:B------:R-:W-:Y:S01]  /*1d910*/  FMUL.FTZ R160, R0.reuse, R160 ;  /* 0x000000a000a07220 */ /* 0x040fe20000410000 */
[C---:B------:R-:W-:Y:S01]  /*1d920*/  FMUL.FTZ R4, R0.reuse, R161 ;  /* 0x000000a100047220 */ /* 0x040fe20000410000 */
[C---:B------:R-:W-:Y:S01]  /*1d930*/  FMUL.FTZ R156, R0.reuse, R156 ;  /* 0x0000009c009c7220 */ /* 0x040fe20000410000 */
[C---:B------:R-:W-:Y:S01]  /*1d940*/  FMUL.FTZ R13, R0.reuse, R157 ;  /* 0x0000009d000d7220 */ /* 0x040fe20000410000 */
[C---:B------:R-:W-:Y:S01]  /*1d950*/  FMUL.FTZ R148, R0.reuse, R148 ;  /* 0x0000009400947220 */ /* 0x040fe20000410000 */
[----:B------:R-:W-:Y:S01]  /*1d960*/  FMUL.FTZ R11, R0, R149 ;  /* 0x00000095000b7220 */ /* 0x000fe20000410000 */
[----:B--2---:R-:W-:-:S02]  /*1d970*/  FSEL R0, R8, 1, P4 ;  /* 0x3f80000008007808 */ /* 0x004fc40002000000 */
[----:B---3--:R-:W-:Y:S01]  /*1d980*/  FSEL R2, R2, 1, P3 ;  /* 0x3f80000002027808 */ /* 0x008fe20001800000 */
        /* <DEDUP_REMOVED lines=39> */
[----:B------:R1:W-:Y:S04]  /*1dc00*/  STS [R0], R7 ;  /* 0x0000000700007388 */ /* 0x0003e80000000800 */
[----:B------:R-:W-:Y:S04]  /*1dc10*/  STS [R0+0x200], R6 ;  /* 0x0002000600007388 */ /* 0x000fe80000000800 */
[----:B------:R2:W-:Y:S04]  /*1dc20*/  STS [R3+0x10], R4 ;  /* 0x0000100403007388 */ /* 0x0005e80000000800 */
[----:B------:R3:W-:Y:S04]  /*1dc30*/  STS [R3+0x210], R2 ;  /* 0x0002100203007388 */ /* 0x0007e80000000800 */
[----:B------:R-:W-:Y:S04]  /*1dc40*/  STS [R0+0x1000], R5 ;  /* 0x0010000500007388 */ /* 0x000fe80000000800 */
[----:B------:R-:W-:Y:S04]  /*1dc50*/  STS [R0+0x1200], R9 ;  /* 0x0012000900007388 */ /* 0x000fe80000000800 */
[----:B------:R4:W-:Y:S01]  /*1dc60*/  STS [R3+0x1010], R8 ;  /* 0x0010100803007388 */ /* 0x0009e20000000800 */
[----:B------:R-:W-:Y:S01]  /*1dc70*/  ISETP.NE.AND P2, PT, R43, -0x1, PT ;  /* 0xffffffff2b00780c */ /* 0x000fe20003f45270 */
[----:B-1----:R-:W1:Y:S02]  /*1dc80*/  @P5 LDC R7, c[0x0][0x458] ;  /* 0x00011600ff075b82 */ /* 0x002e640000000800 */
[----:B------:R4:W-:Y:S06]  /*1dc90*/  STS [R3+0x1210], R14 ;  /* 0x0012100e03007388 */ /* 0x0009ec0000000800 */
[----:B--2---:R-:W2:Y:S01]  /*1dca0*/  LDC R4, c[0x0][0x434] ;  /* 0x00010d00ff047b82 */ /* 0x004ea20000000800 */
[----:B------:R-:W-:-:S04]  /*1dcb0*/  LOP3.LUT R6, R25, 0x40, RZ, 0xc0, !PT ;  /* 0x0000004019067812 */ /* 0x000fc800078ec0ff */
[----:B---3--:R-:W-:Y:S02]  /*1dcc0*/  IADD3 R2, PT, PT, R0, -R6, RZ ;  /* 0x8000000600027210 */ /* 0x008fe40007ffe0ff */
[----:B------:R-:W-:Y:S02]  /*1dcd0*/  F2FP.BF16.F32.PACK_AB R13, R13, R156 ;  /* 0x0000009c0d0d723e */ /* 0x000fe400000010ff */
[----:B------:R-:W-:Y:S02]  /*1dce0*/  F2FP.BF16.F32.PACK_AB R12, R12, R158 ;  /* 0x0000009e0c0c723e */ /* 0x000fe400000010ff */
[----:B------:R-:W-:Y:S02]  /*1dcf0*/  F2FP.BF16.F32.PACK_AB R11, R11, R148 ;  /* 0x000000940b0b723e */ /* 0x000fe400000010ff */
[----:B------:R-:W-:Y:S02]  /*1dd00*/  F2FP.BF16.F32.PACK_AB R10, R10, R150 ;  /* 0x000000960a0a723e */ /* 0x000fe400000010ff */
[----:B------:R-:W-:Y:S01]  /*1dd10*/  F2FP.BF16.F32.PACK_AB R18, R18, R140 ;  /* 0x0000008c1212723e */ /* 0x000fe200000010ff */
[----:B----4-:R-:W3:Y:S08]  /*1dd20*/  @P2 LDC.64 R8, c[0x0][0x408] ;  /* 0x00010200ff082b82 */ /* 0x010ef00000000a00 */
[----:B------:R-:W2:Y:S01]  /*1dd30*/  @P1 LDC R3, c[0x0][0x430] ;  /* 0x00010c00ff031b82 */ /* 0x000ea20000000800 */
[----:B------:R-:W4:Y:S01]  /*1dd40*/  S2R R14, SR_CTAID.Y ;  /* 0x00000000000e7919 */ /* 0x000f220000002600 */
[----:B------:R-:W-:-:S02]  /*1dd50*/  IADD3 R0, PT, PT, -R24, R2, RZ ;  /* 0x0000000218007210 */ /* 0x000fc40007ffe1ff */
[----:B------:R-:W-:Y:S01]  /*1dd60*/  F2FP.BF16.F32.PACK_AB R17, R17, R142 ;  /* 0x0000008e1111723e */ /* 0x000fe200000010ff */
[----:B------:R1:W-:Y:S01]  /*1dd70*/  STS [R2+0x20], R13 ;  /* 0x0000200d02007388 */ /* 0x0003e20000000800 */
[----:B------:R-:W-:Y:S02]  /*1dd80*/  F2FP.BF16.F32.PACK_AB R16, R16, R136 ;  /* 0x000000881010723e */ /* 0x000fe400000010ff */
[----:B------:R-:W-:Y:S01]  /*1dd90*/  F2FP.BF16.F32.PACK_AB R15, R15, R138 ;  /* 0x0000008a0f0f723e */ /* 0x000fe200000010ff */
[----:B------:R-:W-:Y:S04]  /*1dda0*/  STS [R2+0x220], R12 ;  /* 0x0002200c02007388 */ /* 0x000fe80000000800 */
[----:B------:R-:W-:Y:S04]  /*1ddb0*/  STS [R0+0x30], R11 ;  /* 0x0000300b00007388 */ /* 0x000fe80000000800 */
[----:B------:R4:W-:Y:S04]  /*1ddc0*/  STS [R0+0x230], R10 ;  /* 0x0002300a00007388 */ /* 0x0009e80000000800 */
[----:B------:R-:W-:Y:S01]  /*1ddd0*/  STS [R2+0x1020], R18 ;  /* 0x0010201202007388 */ /* 0x000fe20000000800 */
[----:B--2---:R-:W-:-:S03]  /*1dde0*/  @P1 IMAD R4, R3, R29, RZ ;  /* 0x0000001d03041224 */ /* 0x004fc600078e02ff */
[----:B------:R-:W-:Y:S01]  /*1ddf0*/  STS [R2+0x1220], R17 ;  /* 0x0012201102007388 */ /* 0x000fe20000000800 */
[----:B------:R-:W2:Y:S03]  /*1de00*/  @P1 LDC R3, c[0x0][0x430] ;  /* 0x00010c00ff031b82 */ /* 0x000ea60000000800 */
[----:B------:R-:W-:Y:S04]  /*1de10*/  STS [R0+0x1030], R16 ;  /* 0x0010301000007388 */ /* 0x000fe80000000800 */
[----:B------:R3:W-:Y:S01]  /*1de20*/  STS [R0+0x1230], R15 ;  /* 0x0012300f00007388 */ /* 0x0007e20000000800 */
[----:B-1----:R-:W1:Y:S08]  /*1de30*/  LDC.U8 R13, c[0x0][0x548] ;  /* 0x00015200ff0d7b82 */ /* 0x002e700000000000 */
[----:B----4-:R-:W4:Y:S01]  /*1de40*/  @!P2 LDC.64 R10, c[0x0][0x400] ;  /* 0x00010000ff0aab82 */ /* 0x010f220000000a00 */
[----:B------:R1:W1:Y:S07]  /*1de50*/  @P6 MUFU.LG2 R6, R19 ;  /* 0x0000001300066308 */ /* 0x00026e0000000c00 */
[----:B---3--:R-:W3:Y:S01]  /*1de60*/  @P6 LDC R0, c[0x0][0x458] ;  /* 0x00011600ff006b82 */ /* 0x008ee20000000800 */
[----:B------:R1:W1:Y:S08]  /*1de70*/  @P5 MUFU.LG2 R5, R21 ;  /* 0x0000001500055308 */ /* 0x0002700000000c00 */
[----:B------:R1:W1:Y:S01]  /*1de80*/  @P4 MUFU.LG2 R12, R20 ;  /* 0x00000014000c4308 */ /* 0x0002620000000c00 */
[----:B----4-:R-:W-:Y:S01]  /*1de90*/  @!P2 IMAD.WIDE.U32 R24, R14, R10, RZ ;  /* 0x0000000a0e18a225 */ /* 0x010fe200078e00ff */
[----:B------:R-:W-:Y:S01]  /*1dea0*/  @P1 MOV R2, 0x1 ;  /* 0x0000000100021802 */ /* 0x000fe20000000f00 */
[----:B-12---:R-:W-:Y:S06]  /*1deb0*/  @P1 BRA `(.L_x_557) ;  /* 0x0000000000201947 */ /* 0x006fec0003800000 */
        /* <DEDUP_REMOVED lines=8> */
.L_x_557:
[----:B------:R-:W-:Y:S01]  /*1df40*/  BAR.SYNC.DEFER_BLOCKING 0x0 ;  /* 0x0000000000007b1d */ /* 0x000fe20000010000 */
[----:B------:R-:W-:Y:S01]  /*1df50*/  ISETP.NE.AND P0, PT, R43, -0x1, PT ;  /* 0xffffffff2b00780c */ /* 0x000fe20003f05270 */
[----:B------:R-:W-:Y:S01]  /*1df60*/  @!P2 IMAD R28, R14, R11, R25 ;  /* 0x0000000b0e1ca224 */ /* 0x000fe200078e0219 */
[----:B------:R-:W-:Y:S01]  /*1df70*/  ISETP.NE.AND P1, PT, R13, RZ, !P1 ;  /* 0x000000ff0d00720c */ /* 0x000fe20004f25270 */
[----:B------:R-:W-:Y:S01]  /*1df80*/  @P6 FMUL.FTZ R6, R6, 0.69314718246459960938 ;  /* 0x3f31721806066820 */ /* 0x000fe20000410000 */
[----:B------:R-:W-:Y:S01]  /*1df90*/  @P5 FMUL.FTZ R5, R5, 0.69314718246459960938 ;  /* 0x3f31721805055820 */ /* 0x000fe20000410000 */
[----:B------:R1:W4:Y:S02]  /*1dfa0*/  @P3 MUFU.LG2 R10, R22 ;  /* 0x00000016000a3308 */ /* 0x0003240000000c00 */
[----:B------:R-:W4:Y:S01]  /*1dfb0*/  @P4 LDC R13, c[0x0][0x458] ;  /* 0x00011600ff0d4b82 */ /* 0x000f220000000800 */
[----:B------:R-:W-:Y:S01]  /*1dfc0*/  MOV R27, 0x7f800000 ;  /* 0x7f800000001b7802 */ /* 0x000fe20000000f00 */
[----:B---3--:R-:W-:Y:S01]  /*1dfd0*/  @P6 FFMA.FTZ R27, R38, R0, R6 ;  /* 0x00000000261b6223 */ /* 0x008fe20000010006 */
[----:B------:R-:W-:Y:S01]  /*1dfe0*/  MOV R26, 0x7f800000 ;  /* 0x7f800000001a7802 */ /* 0x000fe20000000f00 */
[----:B--2---:R-:W-:-:S02]  /*1dff0*/  IMAD R0, R30, R4, RZ ;  /* 0x000000041e007224 */ /* 0x004fc400078e02ff */
[----:B------:R-:W-:Y:S01]  /*1e000*/  @P5 FFMA.FTZ R26, R37, R7, R5 ;  /* 0x00000007251a5223 */ /* 0x000fe20000010005 */
[----:B------:R-:W-:Y:S02]  /*1e010*/  IMAD R5, R31, R3, RZ ;  /* 0x000000031f057224 */ /* 0x000fe400078e02ff */
[----:B------:R-:W-:Y:S01]  /*1e020*/  @P4 FMUL.FTZ R7, R12, 0.69314718246459960938 ;  /* 0x3f3172180c074820 */ /* 0x000fe20000410000 */
[----:B------:R-:W2:Y:S01]  /*1e030*/  @P3 LDC R11, c[0x0][0x458] ;  /* 0x00011600ff0b3b82 */ /* 0x000ea20000000800 */
[----:B------:R-:W-:Y:S01]  /*1e040*/  @!P1 IMAD R0, R14, R2, R0 ;  /* 0x000000020e009224 */ /* 0x000fe200078e0200 */
[----:B------:R-:W-:Y:S01]  /*1e050*/  BSSY.RECONVERGENT B0, `(.L_x_558) ;  /* 0x000003b000007945 */ /* 0x000fe20003800200 */
[----:B------:R-:W-:Y:S02]  /*1e060*/  MOV R19, 0x7f800000 ;  /* 0x7f80000000137802 */ /* 0x000fe40000000f00 */
[----:B------:R-:W-:Y:S01]  /*1e070*/  MOV R18, 0x7f800000 ;  /* 0x7f80000000127802 */ /* 0x000fe20000000f00 */
[----:B-----5:R3:W2:Y:S01]  /*1e080*/  LDS.128 R32, [R206+0x1800] ;  /* 0x00180000ce207984 */ /* 0x0206a20000000c00 */
[----:B-1----:R-:W-:-:S04]  /*1e090*/  @P2 IMAD.WIDE.U32 R22, R43, R8, RZ ;  /* 0x000000082b162225 */ /* 0x002fc800078e00ff */
[----:B----4-:R-:W-:Y:S01]  /*1e0a0*/  @P3 FMUL.FTZ R6, R10, 0.69314718246459960938 ;  /* 0x3f3172180a063820 */ /* 0x010fe20000410000 */
[----:B------:R-:W-:Y:S01]  /*1e0b0*/  @P2 IMAD R28, R43, R9, R23 ;  /* 0x000000092b1c2224 */ /* 0x000fe200078e0217 */
[----:B------:R-:W-:Y:S01]  /*1e0c0*/  SHF.L.U32 R9, R5, 0x7, RZ ;  /* 0x0000000705097819 */ /* 0x000fe200000006ff */
[----:B------:R-:W-:Y:S02]  /*1e0d0*/  @!P0 IMAD R43, R14, R29, RZ ;  /* 0x0000001d0e2b8224 */ /* 0x000fe400078e02ff */
[----:B------:R-:W-:-:S03]  /*1e0e0*/  @P4 FFMA.FTZ R19, R39, R13, R7 ;  /* 0x0000000d27134223 */ /* 0x000fc60000010007 */
[----:B------:R3:W-:Y:S01]  /*1e0f0*/  @!P0 STL [R1+0x90], R43 ;  /* 0x0000902b01008387 */ /* 0x0007e20000100800 */
[----:B------:R-:W-:Y:S02]  /*1e100*/  LOP3.LUT P0, RZ, R42, 0x3, RZ, 0xc0, !PT ;  /* 0x000000032aff7812 */ /* 0x000fe4000780c0ff */
[----:B------:R-:W-:Y:S01]  /*1e110*/  SHF.R.S32.HI R2, RZ, 0x1f, R43 ;  /* 0x0000001fff027819 */ /* 0x000fe2000001142b */
[----:B--2---:R-:W-:Y:S01]  /*1e120*/  @P3 FFMA.FTZ R18, R36, R11, R6 ;  /* 0x0000000b24123223 */ /* 0x004fe20000010006 */
[----:B------:R-:W-:Y:S02]  /*1e130*/  SEL R4, R43, RZ, P1 ;  /* 0x000000ff2b047207 */ /* 0x000fe40000800000 */
[----:B------:R-:W-:Y:S02]  /*1e140*/  SEL R8, R2, RZ, P1 ;  /* 0x000000ff02087207 */ /* 0x000fe40000800000 */
[--C-:B------:R-:W-:Y:S02]  /*1e150*/  IADD3 R5, P5, P1, R9, R4, R0.reuse ;  /* 0x0000000409057210 */ /* 0x100fe400079be000 */
[----:B------:R-:W-:-:S02]  /*1e160*/  SHF.R.S32.HI R0, RZ, 0x1f, R0 ;  /* 0x0000001fff007819 */ /* 0x000fc40000011400 */
[----:B------:R-:W-:-:S04]  /*1e170*/  SHF.R.S32.HI R2, RZ, 0x1f, R9 ;  /* 0x0000001fff027819 */ /* 0x000fc80000011409 */
[----:B------:R-:W-:Y:S01]  /*1e180*/  IADD3.X R8, PT, PT, R2, R8, R0, P5, P1 ;  /* 0x0000000802087210 */ /* 0x000fe20002fe2400 */
[----:B------:R-:W-:Y:S06]  /*1e190*/  @P0 BRA `(.L_x_559) ;  /* 0x0000000000980947 */ /* 0x000fec0003800000 */
        /* <DEDUP_REMOVED lines=17> */
[----:B------:R-:W-:Y:S01]  /*1e2b0*/  @!P3 IMAD R12, R12, R3, RZ ;  /* 0x000000030c0cb224 */ /* 0x000fe200078e02ff */
[----:B------:R-:W-:-:S04]  /*1e2c0*/  @!P5 IADD3 R7, P0, PT, R2, R5, RZ ;  /* 0x000000050207d210 */ /* 0x000fc80007f1e0ff */
[----:B------:R-:W4:Y:S01]  /*1e2d0*/  @!P4 LDC.64 R16, c[0x0][0x420] ;  /* 0x00010800ff10cb82 */ /* 0x000f220000000a00 */
[----:B------:R-:W-:-:S07]  /*1e2e0*/  @!P5 LEA.HI.X.SX32 R2, R2, R8, 0x1, P0 ;  /* 0x000000080202d211 */ /* 0x000fce00000f0eff */
[----:B------:R-:W5:Y:S01]  /*1e2f0*/  @!P3 LDC.64 R20, c[0x0][0x420] ;  /* 0x00010800ff14bb82 */ /* 0x000f620000000a00 */
[----:B-1----:R-:W-:-:S04]  /*1e300*/  @!P6 LEA R10, P1, R0, R10, 0x2 ;  /* 0x0000000a000ae211 */ /* 0x002fc800078210ff */
[----:B------:R-:W-:Y:S02]  /*1e310*/  @!P6 LEA.HI.X R11, R0, R11, R4, 0x2, P1 ;  /* 0x0000000b000be211 */ /* 0x000fe400008f1404 */
[----:B------:R-:W-:Y:S02]  /*1e320*/  @!P4 IADD3 R0, P1, PT, R9, R5, RZ ;  /* 0x000000050900c210 */ /* 0x000fe40007f3e0ff */
[C---:B--2---:R-:W-:Y:S01]  /*1e330*/  @!P5 LEA R6, P0, R7.reuse, R14, 0x2 ;  /* 0x0000000e0706d211 */ /* 0x044fe200078010ff */
[----:B------:R1:W-:Y:S03]  /*1e340*/  @!P6 STG.E desc[UR16][R10.64], R27 ;  /* 0x0000001b0a00e986 */ /* 0x0003e6000c101910 */
[----:B------:R-:W-:Y:S02]  /*1e350*/  @!P5 LEA.HI.X R7, R7, R15, R2, 0x2, P0 ;  /* 0x0000000f0707d211 */ /* 0x000fe400000f1402 */
[----:B------:R-:W-:-:S02]  /*1e360*/  @!P4 LEA.HI.X.SX32 R2, R9, R8, 0x1, P1 ;  /* 0x000000080902c211 */ /* 0x000fc400008f0eff */
[----:B------:R-:W-:Y:S01]  /*1e370*/  @!P3 IADD3 R3, P0, PT, R12, R5, RZ ;  /* 0x000000050c03b210 */ /* 0x000fe20007f1e0ff */
[----:B------:R1:W-:Y:S01]  /*1e380*/  @!P5 STG.E desc[UR16][R6.64], R26 ;  /* 0x0000001a0600d986 */ /* 0x0003e2000c101910 */
[----:B----4-:R-:W-:Y:S02]  /*1e390*/  @!P4 LEA R4, P1, R0, R16, 0x2 ;  /* 0x000000100004c211 */ /* 0x010fe400078210ff */
[----:B------:R-:W-:Y:S02]  /*1e3a0*/  @!P3 LEA.HI.X.SX32 R8, R12, R8, 0x1, P0 ;  /* 0x000000080c08b211 */ /* 0x000fe400000f0eff */
[----:B------:R-:W-:Y:S02]  /*1e3b0*/  @!P4 LEA.HI.X R5, R0, R17, R2, 0x2, P1 ;  /* 0x000000110005c211 */ /* 0x000fe400008f1402 */
[----:B-----5:R-:W-:-:S03]  /*1e3c0*/  @!P3 LEA R2, P0, R3, R20, 0x2 ;  /* 0x000000140302b211 */ /* 0x020fc600078010ff */
[----:B------:R1:W-:Y:S01]  /*1e3d0*/  @!P4 STG.E desc[UR16][R4.64], R19 ;  /* 0x000000130400c986 */ /* 0x0003e2000c101910 */
[----:B------:R-:W-:-:S05]  /*1e3e0*/  @!P3 LEA.HI.X R3, R3, R21, R8, 0x2, P0 ;  /* 0x000000150303b211 */ /* 0x000fca00000f1408 */
[----:B------:R1:W-:Y:S04]  /*1e3f0*/  @!P3 STG.E desc[UR16][R2.64], R18 ;  /* 0x000000120200b986 */ /* 0x0003e8000c101910 */
.L_x_559:
[----:B------:R-:W-:Y:S05]  /*1e400*/  BSYNC.RECONVERGENT B0 ;  /* 0x0000000000007941 */ /* 0x000fea0003800200 */
.L_x_558:
[----:B------:R-:W2:Y:S01]  /*1e410*/  S2R R0, SR_TID.X ;  /* 0x0000000000007919 */ /* 0x000ea20000002100 */
[----:B------:R-:W4:Y:S01]  /*1e420*/  LDCU UR4, c[0x0][0x440] ;  /* 0x00008800ff0477ac */ /* 0x000f220008000800 */
[----:B-1----:R-:W-:Y:S01]  /*1e430*/  @!P2 IMAD.MOV.U32 R2, RZ, RZ, R24 ;  /* 0x000000ffff02a224 */ /* 0x002fe200078e0018 */
[C---:B------:R-:W-:Y:S01]  /*1e440*/  LEA.HI R3, R42.reuse, 0x20, RZ, 0x1e ;  /* 0x000000202a037811 */ /* 0x040fe200078ff0ff */
[----:B------:R1:W1:Y:S01]  /*1e450*/  LDS.128 R12, [R206] ;  /* 0x00000000ce0c7984 */ /* 0x0002620000000c00 */
[----:B------:R-:W-:Y:S01]  /*1e460*/  @P2 IMAD.MOV.U32 R2, RZ, RZ, R22 ;  /* 0x000000ffff022224 */ /* 0x000fe200078e0016 */
[----:B------:R-:W5:Y:S01]  /*1e470*/  LDCU.64 UR6, c[0x0][0x410] ;  /* 0x00008200ff0677ac */ /* 0x000f620008000a00 */
[----:B------:R-:W-:Y:S01]  /*1e480*/  LEA.HI R4, R42, 0x40, RZ, 0x1e ;  /* 0x000000402a047811 */ /* 0x000fe200078ff0ff */
[----:B------:R-:W-:Y:S01]  /*1e490*/  BSSY.RECONVERGENT B0, `(.L_x_560) ;  /* 0x000001c000007945 */ /* 0x000fe20003800200 */
[----:B--2---:R-:W-:-:S05]  /*1e4a0*/  IMAD.SHL.U32 R0, R0, 0x8, RZ ;  /* 0x0000000800007824 */ /* 0x004fca00078e00ff */
[----:B------:R-:W-:-:S04]  /*1e4b0*/  LOP3.LUT R0, R0, 0x18, RZ, 0xc0, !PT ;  /* 0x0000001800007812 */ /* 0x000fc800078ec0ff */
[C---:B----4-:R-:W-:Y:S02]  /*1e4c0*/  ISETP.GE.AND P0, PT, R0.reuse, UR4, PT ;  /* 0x0000000400007c0c */ /* 0x050fe4000bf06270 */
[----:B------:R-:W-:Y:S02]  /*1e4d0*/  IADD3 R2, P1, PT, R0, R2, RZ ;  /* 0x0000000200027210 */ /* 0x000fe40007f3e0ff */
[----:B------:R-:W-:Y:S02]  /*1e4e0*/  LEA.HI R0, R42, 0x60, RZ, 0x1e ;  /* 0x000000602a007811 */ /* 0x000fe400078ff0ff */
[----:B------:R-:W-:Y:S01]  /*1e4f0*/  ISETP.GE.OR P3, PT, R3, UR5, P0 ;  /* 0x0000000503007c0c */ /* 0x000fe20008766670 */
[----:B------:R-:W-:Y:S01]  /*1e500*/  IMAD.X R3, RZ, RZ, R28, P1 ;  /* 0x000000ffff037224 */ /* 0x000fe200008e061c */
[----:B------:R-:W-:Y:S02]  /*1e510*/  ISETP.GE.OR P2, PT, R4, UR5, P0 ;  /* 0x0000000504007c0c */ /* 0x000fe40008746670 */
[----:B------:R-:W-:Y:S01]  /*1e520*/  ISETP.GE.OR P1, PT, R0, UR5, P0 ;  /* 0x0000000500007c0c */ /* 0x000fe20008726670 */
[----:B-----5:R-:W-:Y:S01]  /*1e530*/  IMAD.WIDE.U32 R8, R30, UR6, R2 ;  /* 0x000000061e087c25 */ /* 0x020fe2000f8e0002 */
[----:B------:R-:W-:-:S03]  /*1e540*/  ISETP.GE.OR P0, PT, R40, UR5, P0 ;  /* 0x0000000528007c0c */ /* 0x000fc60008706670 */
[----:B------:R-:W-:Y:S02]  /*1e550*/  IMAD.U32 R0, RZ, RZ, UR14 ;  /* 0x0000000eff007e24 */ /* 0x000fe4000f8e00ff */
[----:B------:R-:W-:Y:S02]  /*1e560*/  IMAD.MOV.U32 R2, RZ, RZ, R40 ;  /* 0x000000ffff027224 */ /* 0x000fe400078e0028 */
[----:B------:R-:W-:Y:S02]  /*1e570*/  IMAD.MOV.U32 R3, RZ, RZ, RZ ;  /* 0x000000ffff037224 */ /* 0x000fe400078e00ff */
[----:B------:R-:W-:Y:S02]  /*1e580*/  IMAD R5, R30, UR7, R9 ;  /* 0x000000071e057c24 */ /* 0x000fe4000f8e0209 */
[----:B------:R-:W-:Y:S02]  /*1e590*/  IMAD.WIDE.U32 R2, R0, 0x80, R2 ;  /* 0x0000008000027825 */ /* 0x000fe400078e0002 */
[----:B-1----:R-:W-:Y:S05]  /*1e5a0*/  @P0 BRA `(.L_x_561) ;  /* 0x0000000000280947 */ /* 0x002fea0003800000 */
        /* <DEDUP_REMOVED lines=10> */
.L_x_561:
[----:B------:R-:W-:Y:S05]  /*1e650*/  BSYNC.RECONVERGENT B0 ;  /* 0x0000000000007941 */ /* 0x000fea0003800200 */
.L_x_560:
[----:B-1----:R1:W2:Y:S01]  /*1e660*/  LDS.128 R12, [R206+0x800] ;  /* 0x00080000ce0c7984 */ /* 0x0022a20000000c00 */
        /* <DEDUP_REMOVED lines=14> */
[----:B--2---:R4:W-:Y:S02]  /*1e750*/  STG.E.128 desc[UR16][R10.64], R12 ;  /* 0x0000000c0a007986 */ /* 0x0049e4000c101d10 */
.L_x_563:
[----:B------:R-:W-:Y:S05]  /*1e760*/  BSYNC.RECONVERGENT B0 ;  /* 0x0000000000007941 */ /* 0x000fea0003800200 */
.L_x_562:
[----:B--2-4-:R2:W4:Y:S01]  /*1e770*/  LDS.128 R12, [R206+0x1000] ;  /* 0x00100000ce0c7984 */ /* 0x0145220000000c00 */
[----:B------:R-:W-:Y:S04]  /*1e780*/  BSSY.RECONVERGENT B0, `(.L_x_564) ;  /* 0x000000f000007945 */ /* 0x000fe80003800200 */
[----:B------:R-:W-:Y:S05]  /*1e790*/  @P2 BRA `(.L_x_565) ;  /* 0x0000000000342947 */ /* 0x000fea0003800000 */
[----:B------:R-:W5:Y:S01]  /*1e7a0*/  LDCU.64 UR8, c[0x0][0x408] ;  /* 0x00008100ff0877ac */ /* 0x000f620008000a00 */
[----:B------:R-:W-:Y:S02]  /*1e7b0*/  IADD3 R0, P0, PT, R2, 0x40, RZ ;  /* 0x0000004002007810 */ /* 0x000fe40007f1e0ff */
[----:B------:R-:W-:Y:S01]  /*1e7c0*/  MOV R7, R5 ;  /* 0x0000000500077202 */ /* 0x000fe20000000f00 */
[----:B------:R-:W3:Y:S02]  /*1e7d0*/  LDCU.64 UR6, c[0x0][0x3f0] ;  /* 0x00007e00ff0677ac */ /* 0x000ee40008000a00 */
[----:B------:R-:W-:-:S04]  /*1e7e0*/  IMAD.X R6, RZ, RZ, R3, P0 ;  /* 0x000000ffff067224 */ /* 0x000fc800000e0603 */
[----:B-----5:R-:W-:Y:S02]  /*1e7f0*/  IMAD R10, R6, UR8, RZ ;  /* 0x00000008060a7c24 */ /* 0x020fe4000f8e02ff */
[----:B------:R-:W-:-:S04]  /*1e800*/  IMAD.MOV.U32 R6, RZ, RZ, R8 ;  /* 0x000000ffff067224 */ /* 0x000fc800078e0008 */
[----:B------:R-:W-:-:S04]  /*1e810*/  IMAD.WIDE.U32 R6, R0, UR8, R6 ;  /* 0x0000000800067c25 */ /* 0x000fc8000f8e0006 */
[----:B------:R-:W-:Y:S01]  /*1e820*/  IMAD R0, R0, UR9, R10 ;  /* 0x0000000900007c24 */ /* 0x000fe2000f8e020a */
[----:B---3--:R-:W-:-:S04]  /*1e830*/  LEA R10, P0, R6, UR6, 0x1 ;  /* 0x00000006060a7c11 */ /* 0x008fc8000f8008ff */
[----:B------:R-:W-:-:S04]  /*1e840*/  IADD3 R0, PT, PT, R0, R7, RZ ;  /* 0x0000000700007210 */ /* 0x000fc80007ffe0ff */
[----:B------:R-:W-:-:S05]  /*1e850*/  LEA.HI.X R11, R6, UR7, R0, 0x1, P0 ;  /* 0x00000007060b7c11 */ /* 0x000fca00080f0c00 */
[----:B----4-:R3:W-:Y:S02]  /*1e860*/  STG.E.128 desc[UR16][R10.64], R12 ;  /* 0x0000000c0a007986 */ /* 0x0107e4000c101d10 */
.L_x_565:
[----:B------:R-:W-:Y:S05]  /*1e870*/  BSYNC.RECONVERGENT B0 ;  /* 0x0000000000007941 */ /* 0x000fea0003800200 */
.L_x_564:
        /* <DEDUP_REMOVED lines=15> */
.L_x_566:
        /* <DEDUP_REMOVED lines=9> */
.L_x_1358:


//--------------------- .text._ZN5flash16flash_fwd_kernelI23Flash_fwd_kernel_traitsILi32ELi128ELi128ELi4ELb0ELb0EN7cutlass10bfloat16_tE19Flash_kernel_traitsILi32ELi128ELi128ELi4ES3_EELb1ELb0ELb0ELb0ELb1ELb1ELb0ELb0EEEvNS_16Flash_fwd_paramsE --------------------------
	.section	.text._ZN5flash16flash_fwd_kernelI23Flash_fwd_kernel_traitsILi32ELi128ELi128ELi4ELb0ELb0EN7cutlass10bfloat16_tE19Flash_kernel_traitsILi32ELi128ELi128ELi4ES3_EELb1ELb0ELb0ELb0ELb1ELb1ELb0ELb0EEEvNS_16Flash_fwd_paramsE,"ax",@progbits
	.align	128
        .global         _ZN5flash16flash_fwd_kernelI23Flash_fwd_kernel_traitsILi32ELi128ELi128ELi4ELb0ELb0EN7cutlass10bfloat16_tE19Flash_kernel_traitsILi32ELi128ELi128ELi4ES3_EELb1ELb0ELb0ELb0ELb1ELb1ELb0ELb0EEEvNS_16Flash_fwd_paramsE
        .type           _ZN5flash16flash_fwd_kernelI23Flash_fwd_kernel_traitsILi32ELi128ELi128ELi4ELb0ELb0EN7cutlass10bfloat16_tE19Flash_kernel_traitsILi32ELi128ELi128ELi4ES3_EELb1ELb0ELb0ELb0ELb1ELb1ELb0ELb0EEEvNS_16Flash_fwd_paramsE,@function
        .size           _ZN5flash16flash_fwd_kernelI23Flash_fwd_kernel_traitsILi32ELi128ELi128ELi4ELb0ELb0EN7cutlass10bfloat16_tE19Flash_kernel_traitsILi32ELi128ELi128ELi4ES3_EELb1ELb0ELb0ELb0ELb1ELb1ELb0ELb0EEEvNS_16Flash_fwd_paramsE,(.L_x_1359 - _ZN5flash16flash_fwd_kernelI23Flash_fwd_kernel_traitsILi32ELi128ELi128ELi4ELb0ELb0EN7cutlass10bfloat16_tE19Flash_kernel_traitsILi32ELi128ELi128ELi4ES3_EELb1ELb0ELb0ELb0ELb1ELb1ELb0ELb0EEEvNS_16Flash_fwd_paramsE)
        .other          _ZN5flash16flash_fwd_kernelI23Flash_fwd_kernel_traitsILi32ELi128ELi128ELi4ELb0ELb0EN7cutlass10bfloat16_tE19Flash_kernel_traitsILi32ELi128ELi128ELi4ES3_EELb1ELb0ELb0ELb0ELb1ELb1ELb0ELb0EEEvNS_16Flash_fwd_paramsE,@"STO_CUDA_ENTRY STV_DEFAULT"
_ZN5flash16flash_fwd_kernelI23Flash_fwd_kernel_traitsILi32ELi128ELi128ELi4ELb0ELb0EN7cutlass10bfloat16_tE19Flash_kernel_traitsILi32ELi128ELi128ELi4ES3_EELb1ELb0ELb0ELb0ELb1ELb1ELb0ELb0EEEvNS_16Flash_fwd_paramsE:
.text._ZN5flash16flash_fwd_kernelI23Flash_fwd_kernel_traitsILi32ELi128ELi128ELi4ELb0ELb0EN7cutlass10bfloat16_tE19Flash_kernel_traitsILi32ELi128ELi128ELi4ES3_EELb1ELb0ELb0ELb0ELb1ELb1ELb0ELb0EEEvNS_16Flash_fwd_paramsE:
[----:B------:R-:W1:Y:S01]  /*0000*/  LDC R1, c[0x0][0x37c] ;  /* 0x0000df00ff017b82 */ /* 0x000e620000000800 */
[----:B------:R-:W2:Y:S07]  /*0010*/  LDCU.U8 UR4, c[0x0][0x524] ;  /* 0x0000a480ff0477ac */ /* 0x000eae0008000000 */
[----:B------:R-:W3:Y:S01]  /*0020*/  LDC R92, c[0x0][0x518] ;  /* 0x00014600ff5c7b82 */ /* 0x000ee20000000800 */
[----:B-1----:R-:W-:Y:S01]  /*0030*/  VIADD R1, R1, 0xfffffeb0 ;  /* 0xfffffeb001017836 */ /* 0x002fe20000000000 */
[----:B------:R-:W1:Y:S01]  /*0040*/  LDCU.64 UR24, c[0x0][0x358] ;  /* 0x00006b00ff1877ac */ /* 0x000e620008000a00 */
[----:B------:R-:W4:Y:S05]  /*0050*/  LDCU.64 UR6, c[0x0][0x510] ;  /* 0x0000a200ff0677ac */ /* 0x000f2a0008000a00 */
[----:B------:R-:W1:Y:S01]  /*0060*/  LDC R93, c[0x0][0x51c] ;  /* 0x00014700ff5d7b82 */ /* 0x000e620000000800 */
[----:B------:R-:W4:Y:S01]  /*0070*/  S2R R170, SR_CTAID.X ;  /* 0x0000000000aa7919 */ /* 0x000f220000002500 */
[----:B------:R-:W4:Y:S06]  /*0080*/  S2R R169, SR_CTAID.Y ;  /* 0x0000000000a97919 */ /* 0x000f2c0000002600 */
[----:B------:R-:W4:Y:S01]  /*0090*/  LDC.64 R4, c[0x0][0x470] ;  /* 0x00011c00ff047b82 */ /* 0x000f220000000a00 */
[----:B--2---:R-:W-:Y:S01]  /*00a0*/  ISETP.NE.AND P3, PT, RZ, UR4, PT ;  /* 0x00000004ff007c0c */ /* 0x004fe2000bf65270 */
[----:B------:R-:W2:Y:S01]  /*00b0*/  S2R R171, SR_CTAID.Z ;  /* 0x0000000000ab7919 */ /* 0x000ea20000002700 */
[----:B------:R-:W2:Y:S01]  /*00c0*/  S2R R180, SR_TID.X ;  /* 0x0000000000b47919 */ /* 0x000ea20000002100 */
[----:B------:R-:W-:Y:S01]  /*00d0*/  MOV R7, RZ ;  /* 0x000000ff00077202 */ /* 0x000fe20000000f00 */
[----:B------:R-:W2:Y:S09]  /*00e0*/  LDCU UR4, c[0x0][0x434] ;  /* 0x00008680ff0477ac */ /* 0x000eb20008000800 */
[----:B---3--:R-:W-:-:S02]  /*00f0*/  @P3 IMAD.MOV.U32 R2, RZ, RZ, R92 ;  /* 0x000000ffff023224 */ /* 0x008fc400078e005c */
[----:B-1----:R-:W-:-:S06]  /*0100*/  @P3 IMAD.MOV.U32 R3, RZ, RZ, R93 ;  /* 0x000000ffff033224 */ /* 0x002fcc00078e005d */
[----:B------:R-:W3:Y:S01]  /*0110*/  @P3 LDG.E.64 R2, desc[UR24][R2.64] ;  /* 0x0000001802023981 */ /* 0x000ee2000c1e1b00 */
[----:B----4-:R-:W-:Y:S01]  /*0120*/  MOV R216, UR6 ;  /* 0x0000000600d87c02 */ /* 0x010fe20008000f00 */
[----:B------:R-:W-:-:S06]  /*0130*/  IMAD.U32 R217, RZ, RZ, UR7 ;  /* 0x00000007ffd97e24 */ /* 0x000fcc000f8e00ff */
[----:B------:R-:W4:Y:S01]  /*0140*/  @P3 LDG.E.64 R216, desc[UR24][R216.64] ;  /* 0x00000018d8d83981 */ /* 0x000f22000c1e1b00 */
[----:B------:R-:W-:Y:S02]  /*0150*/  ISETP.NE.U32.AND P2, PT, R4, RZ, PT ;  /* 0x000000ff0400720c */ /* 0x000fe40003f45070 */
[----:B--2---:R-:W-:Y:S02]  /*0160*/  LOP3.LUT R0, R171, R170, R169, 0xfe, !PT ;  /* 0x000000aaab007212 */ /* 0x004fe400078efea9 */
[----:B------:R-:W-:Y:S02]  /*0170*/  ISETP.NE.AND.EX P2, PT, R5, RZ, PT, P2 ;  /* 0x000000ff0500720c */ /* 0x000fe40003f45320 */
[----:B------:R-:W1:Y:S01]  /*0180*/  LDC.64 R4, c[0x0][0x478] ;  /* 0x00011e00ff047b82 */ /* 0x000e620000000a00 */
[----:B------:R-:W-:-:S07]  /*0190*/  LOP3.LUT P4, RZ, R0, R180, RZ, 0xfc, !PT ;  /* 0x000000b400ff7212 */ /* 0x000fce000788fcff */
[----:B------:R-:W3:Y:S08]  /*01a0*/  @P3 LDC R0, c[0x0][0x520] ;  /* 0x00014800ff003b82 */ /* 0x000ef00000000800 */
[----:B------:R-:W4:Y:S01]  /*01b0*/  @!P4 LDC.64 R10, c[0x0][0x528] ;  /* 0x00014a00ff0acb82 */ /* 0x000f220000000a00 */
[----:B-1----:R-:W-:-:S07]  /*01c0*/  ISETP.NE.U32.AND P1, PT, R4, RZ, PT ;  /* 0x000000ff0400720c */ /* 0x002fce0003f25070 */
[----:B------:R-:W1:Y:S01]  /*01d0*/  @P2 LDC.64 R8, c[0x0][0x470] ;  /* 0x00011c00ff082b82 */ /* 0x000e620000000a00 */
[----:B------:R-:W-:Y:S01]  /*01e0*/  ISETP.NE.AND.EX P1, PT, R5, RZ, PT, P1 ;  /* 0x000000ff0500720c */ /* 0x000fe20003f25310 */
[----:B-1----:R-:W-:Y:S01]  /*01f0*/  @P2 IMAD.WIDE.U32 R4, R169, 0x4, R8 ;  /* 0x00000004a9042825 */ /* 0x002fe200078e0008 */
[----:B---3--:R-:W-:-:S05]  /*0200*/  @P3 IADD3 R92, P0, PT, R2, R0, RZ ;  /* 0x00000000025c3210 */ /* 0x008fca0007f1e0ff */
[----:B------:R-:W-:Y:S02]  /*0210*/  @P3 IMAD.X R93, RZ, RZ, R3, P0 ;  /* 0x000000ffff5d3224 */ /* 0x000fe400000e0603 */
[----:B------:R-:W-:Y:S01]  /*0220*/  @!P4 IMAD.MOV.U32 R2, RZ, RZ, R92 ;  /* 0x000000ffff02c224 */ /* 0x000fe200078e005c */
[----:B----4-:R-:W-:Y:S01]  /*0230*/  @!P4 STG.E.64 desc[UR24][R10.64], R216 ;  /* 0x000000d80a00c986 */ /* 0x010fe2000c101b18 */
[----:B------:R-:W-:-:S05]  /*0240*/  @!P4 IMAD.MOV.U32 R3, RZ, RZ, R93 ;  /* 0x000000ffff03c224 */ /* 0x000fca00078e005d */
[----:B------:R1:W-:Y:S04]  /*0250*/  @!P4 STG.E.64 desc[UR24][R10.64+0x8], R2 ;  /* 0x000008020a00c986 */ /* 0x0003e8000c101b18 */
[----:B------:R2:W5:Y:S01]  /*0260*/  @P2 LDG.E R7, desc[UR24][R4.64] ;  /* 0x0000001804072981 */ /* 0x000562000c1e1900 */
[----:B-1----:R-:W1:Y:S02]  /*0270*/  @P1 LDC.64 R2, c[0x0][0x478] ;  /* 0x00011e00ff021b82 */ /* 0x002e640000000a00 */
[----:B-1----:R-:W-:-:S05]  /*0280*/  @P1 IMAD.WIDE.U32 R2, R169, 0x4, R2 ;  /* 0x00000004a9021825 */ /* 0x002fca00078e0002 */
[----:B------:R2:W5:Y:S01]  /*0290*/  @P1 LDG.E R14, desc[UR24][R2.64] ;  /* 0x00000018020e1981 */ /* 0x000562000c1e1900 */
[----:B------:R-:W-:-:S04]  /*02a0*/  SHF.L.U32 R6, R170, 0x7, RZ ;  /* 0x00000007aa067819 */ /* 0x000fc800000006ff */
[----:B------:R-:W-:-:S13]  /*02b0*/  ISETP.GE.AND P0, PT, R6, UR4, PT ;  /* 0x0000000406007c0c */ /* 0x000fda000bf06270 */
[----:B------:R-:W-:Y:S05]  /*02c0*/  @P0 EXIT ;  /* 0x000000000000094d */ /* 0x000fea0003800000 */
[----:B------:R-:W1:Y:S01]  /*02d0*/  LDC R16, c[0x0][0x3e8] ;  /* 0x0000fa00ff107b82 */ /* 0x000e620000000800 */
[----:B------:R-:W-:Y:S01]  /*02e0*/  IABS R6, R171 ;  /* 0x000000ab00067213 */ /* 0x000fe20000000000 */
[----:B------:R-:W3:Y:S01]  /*02f0*/  LDCU.128 UR4, c[0x0][0x3b0] ;  /* 0x00007600ff0477ac */ /* 0x000ee20008000c00 */
[C---:B------:R-:W-:Y:S01]  /*0300*/  IMAD.SHL.U32 R226, R180.reuse, 0x8, RZ ;  /* 0x00000008b4e27824 */ /* 0x040fe200078e00ff */
[--C-:B-----5:R-:W-:Y:S01]  /*0310*/  SHF.R.S32.HI R9, RZ, 0x1f, R7.reuse ;  /* 0x0000001fff097819 */ /* 0x120fe20000011407 */
[----:B------:R-:W-:Y:S01]  /*0320*/  IMAD.MOV.U32 R19, RZ, RZ, RZ ;  /* 0x000000ffff137224 */ /* 0x000fe200078e00ff */
[----:B------:R-:W4:Y:S01]  /*0330*/  LDCU.128 UR16, c[0x0][0x390] ;  /* 0x00007200ff1077ac */ /* 0x000f220008000c00 */
[----:B------:R-:W-:Y:S01]  /*0340*/  IMAD.SHL.U32 R205, R180, 0x20, RZ ;  /* 0x00000020b4cd7824 */ /* 0x000fe200078e00ff */
[----:B------:R-:W3:Y:S01]  /*0350*/  @!P1 LDC.64 R10, c[0x0][0x488] ;  /* 0x00012200ff0a9b82 */ /* 0x000ee20000000a00 */
[C---:B------:R-:W-:Y:S01]  /*0360*/  LOP3.LUT R18, R226.reuse, 0x18, RZ, 0xc0, !PT ;  /* 0x00000018e2127812 */ /* 0x040fe200078ec0ff */
[----:B------:R-:W3:Y:S01]  /*0370*/  LDCU.128 UR20, c[0x0][0x3a0] ;  /* 0x00007400ff1477ac */ /* 0x000ee20008000c00 */
[----:B--2---:R-:W-:Y:S01]  /*0380*/  LOP3.LUT R4, R226, 0xd8, RZ, 0xc0, !PT ;  /* 0x000000d8e2047812 */ /* 0x004fe200078ec0ff */
[----:B------:R-:W-:Y:S01]  /*0390*/  IMAD.SHL.U32 R5, R180, 0x4, RZ ;  /* 0x00000004b4057824 */ /* 0x000fe200078e00ff */
[----:B------:R-:W-:Y:S01]  /*03a0*/  LOP3.LUT R28, R205, 0xc0, RZ, 0xc0, !PT ;  /* 0x000000c0cd1c7812 */ /* 0x000fe200078ec0ff */
[----:B------:R-:W-:Y:S01]  /*03b0*/  @P1 IMAD.IADD R95, R14, 0x1, -R7 ;  /* 0x000000010e5f1824 */ /* 0x000fe200078e0a07 */
[----:B------:R-:W-:Y:S01]  /*03c0*/  LOP3.LUT R4, R4, 0x18, R180, 0x78, !PT ;  /* 0x0000001804047812 */ /* 0x000fe200078e78b4 */
[----:B------:R-:W2:Y:S01]  /*03d0*/  @!P1 LDC.64 R12, c[0x0][0x438] ;  /* 0x00010e00ff0c9b82 */ /* 0x000ea20000000a00 */
[----:B------:R-:W-:Y:S01]  /*03e0*/  LOP3.LUT R28, R28, 0x18, R5, 0xf8, !PT ;  /* 0x000000181c1c7812 */ /* 0x000fe200078ef805 */
[----:B------:R-:W2:Y:S01]  /*03f0*/  LDCU.128 UR12, c[0x0][0x3d0] ;  /* 0x00007a00ff0c77ac */ /* 0x000ea20008000c00 */
[----:B------:R-:W-:Y:S01]  /*0400*/  LOP3.LUT R226, R4, 0x1f20, R226, 0xf8, !PT ;  /* 0x00001f2004e27812 */ /* 0x000fe200078ef8e2 */
[----:B------:R2:W-:Y:S01]  /*0410*/  STL.64 [R1+0xd0], R18 ;  /* 0x0000d01201007387 */ /* 0x0005e20000100a00 */
[----:B------:R-:W-:Y:S01]  /*0420*/  SHF.R.U32.HI R32, RZ, 0x2, R180 ;  /* 0x00000002ff207819 */ /* 0x000fe200000116b4 */
[----:B------:R-:W2:Y:S01]  /*0430*/  LDCU.128 UR8, c[0x0][0x380] ;  /* 0x00007000ff0877ac */ /* 0x000ea20008000c00 */
[----:B------:R-:W-:Y:S01]  /*0440*/  IMAD.MOV.U32 R33, RZ, RZ, RZ ;  /* 0x000000ffff217224 */ /* 0x000fe200078e00ff */
[----:B-1----:R-:W-:Y:S01]  /*0450*/  IABS R15, R16 ;  /* 0x00000010000f7213 */ /* 0x002fe20000000000 */
[----:B------:R-:W1:Y:S01]  /*0460*/  LDC.64 R24, c[0x0][0x3c0] ;  /* 0x0000f000ff187b82 */ /* 0x000e620000000a00 */
[----:B----4-:R-:W-:Y:S01]  /*0470*/  IMAD.WIDE.U32 R4, R169, UR18, R18 ;  /* 0x00000012a9047c25 */ /* 0x010fe2000f8e0012 */
[----:B---3--:R-:W-:Y:S01]  /*0480*/  USHF.L.U64.HI UR18, UR6, 0x7, UR7 ;  /* 0x0000000706127899 */ /* 0x008fe20008010207 */
[----:B------:R-:W3:Y:S01]  /*0490*/  I2F.RP R2, R15 ;  /* 0x0000000f00027306 */ /* 0x000ee20000209400 */
[----:B------:R-:W-:Y:S01]  /*04a0*/  SHF.R.U32.HI R168, RZ, 0x1, R180 ;  /* 0x00000001ffa87819 */ /* 0x000fe200000116b4 */
[----:B------:R-:W-:Y:S01]  /*04b0*/  IMAD.WIDE.U32 R30, R170, 0x80, R32 ;  /* 0x00000080aa1e7825 */ /* 0x000fe200078e0020 */
[----:B------:R-:W-:-:S02]  /*04c0*/  @!P1 ISETP.NE.U32.AND P2, PT, R10, RZ, PT ;  /* 0x000000ff0a00920c */ /* 0x000fc40003f45070 */
[----:B------:R-:W4:Y:S01]  /*04d0*/  LDC.64 R26, c[0x0][0x3c8] ;  /* 0x0000f200ff1a7b82 */ /* 0x000f220000000a00 */
[----:B------:R-:W-:Y:S01]  /*04e0*/  IMAD.MOV.U32 R10, RZ, RZ, R4 ;  /* 0x000000ffff0a7224 */ /* 0x000fe200078e0004 */
[----:B------:R-:W-:Y:S01]  /*04f0*/  LOP3.LUT R168, R28, 0x8, R168, 0x78, !PT ;  /* 0x000000081ca87812 */ /* 0x000fe200078e78a8 */
[----:B------:R-:W-:Y:S01]  /*0500*/  VIADD R218, R216, 0xdaa66d2b ;  /* 0xdaa66d2bd8da7836 */ /* 0x000fe20000000000 */
[----:B------:R-:W-:Y:S01]  /*0510*/  @!P1 ISETP.NE.AND.EX P2, PT, R11, RZ, PT, P2 ;  /* 0x000000ff0b00920c */ /* 0x000fe20003f45320 */
[----:B------:R-:W-:Y:S01]  /*0520*/  IMAD R11, R169, UR19, R5 ;  /* 0x00000013a90b7c24 */ /* 0x000fe2000f8e0205 */
[C---:B------:R-:W-:Y:S01]  /*0530*/  LOP3.LUT R5, R171.reuse, R16, RZ, 0x3c, !PT ;  /* 0x00000010ab057212 */ /* 0x040fe200078e3cff */
[----:B------:R-:W-:Y:S01]  /*0540*/  USHF.L.U32 UR19, UR6, 0x7, URZ ;  /* 0x0000000706137899 */ /* 0x000fe200080006ff */
[----:B---3--:R-:W3:Y:S01]  /*0550*/  MUFU.RCP R2, R2 ;  /* 0x0000000200027308 */ /* 0x008ee20000001000 */
[----:B----4-:R-:W-:-:S04]  /*0560*/  IMAD.WIDE.U32 R10, R171, R26, R10 ;  /* 0x0000001aab0a7225 */ /* 0x010fc800078e000a */
[----:B---3--:R-:W-:-:S04]  /*0570*/  VIADD R2, R2, 0xffffffe ;  /* 0x0ffffffe02027836 */ /* 0x008fc80000000000 */
[----:B------:R-:W3:Y:S02]  /*0580*/  F2I.FTZ.U32.TRUNC.NTZ R3, R2 ;  /* 0x0000000200037305 */ /* 0x000ee4000021f000 */
[----:B---3--:R-:W-:Y:S02]  /*0590*/  IMAD.MOV R0, RZ, RZ, -R3 ;  /* 0x000000ffff007224 */ /* 0x008fe400078e0a03 */
[----:B------:R-:W-:Y:S02]  /*05a0*/  IMAD.MOV.U32 R2, RZ, RZ, RZ ;  /* 0x000000ffff027224 */ /* 0x000fe400078e00ff */
[----:B------:R-:W-:-:S04]  /*05b0*/  IMAD R0, R0, R15, RZ ;  /* 0x0000000f00007224 */ /* 0x000fc800078e02ff */
[----:B------:R-:W-:-:S06]  /*05c0*/  IMAD.HI.U32 R2, R3, R0, R2 ;  /* 0x0000000003027227 */ /* 0x000fcc00078e0002 */
[----:B------:R-:W-:-:S04]  /*05d0*/  IMAD.HI.U32 R8, R2, R6, RZ ;  /* 0x0000000602087227 */ /* 0x000fc800078e00ff */
[----:B------:R-:W-:Y:S02]  /*05e0*/  IMAD.MOV R0, RZ, RZ, -R8 ;  /* 0x000000ffff007224 */ /* 0x000fe400078e0a08 */
[----:B------:R-:W-:-:S04]  /*05f0*/  IMAD.WIDE.U32 R2, R7, UR6, R18 ;  /* 0x0000000607027c25 */ /* 0x000fc8000f8e0012 */
[----:B------:R-:W-:Y:S02]  /*0600*/  IMAD R6, R15, R0, R6 ;  /* 0x000000000f067224 */ /* 0x000fe400078e0206 */
[----:B------:R-:W-:-:S03]  /*0610*/  IMAD R0, R9, UR6, RZ ;  /* 0x0000000609007c24 */ /* 0x000fc6000f8e02ff */
[----:B------:R-:W-:Y:S01]  /*0620*/  ISETP.GT.U32.AND P0, PT, R15, R6, PT ;  /* 0x000000060f00720c */ /* 0x000fe20003f04070 */
[----:B------:R-:W-:-:S04]  /*0630*/  IMAD R0, R7, UR7, R0 ;  /* 0x0000000707007c24 */ /* 0x000fc8000f8e0200 */
[----:B------:R-:W-:Y:S01]  /*0640*/  IMAD.IADD R3, R3, 0x1, R0 ;  /* 0x0000000103037824 */ /* 0x000fe200078e0200 */
[----:B--2---:R-:W-:Y:S01]  /*0650*/  @!P1 SEL R0, R13, RZ, P2 ;  /* 0x000000ff0d009207 */ /* 0x004fe20001000000 */
[----:B------:R-:W-:-:S03]  /*0660*/  IMAD.WIDE.U32 R2, R169, UR20, R2 ;  /* 0x00000014a9027c25 */ /* 0x000fc6000f8e0002 */
[----:B------:R-:W-:Y:S01]  /*0670*/  @!P1 IADD3 R95, PT, PT, R0, R12, -R7 ;  /* 0x0000000c005f9210 */ /* 0x000fe20007ffe807 */
[----:B------:R-:W-:Y:S01]  /*0680*/  USHF.L.U64.HI UR20, UR6, 0x5, UR7 ;  /* 0x0000000506147899 */ /* 0x000fe20008010207 */
[----:B------:R-:W-:Y:S01]  /*0690*/  ISETP.GE.AND P1, PT, R5, RZ, PT ;  /* 0x000000ff0500720c */ /* 0x000fe20003f26270 */
[----:B------:R-:W-:Y:S02]  /*06a0*/  @!P0 IMAD.IADD R6, R6, 0x1, -R15 ;  /* 0x0000000106068824 */ /* 0x000fe400078e0a0f */
[----:B------:R-:W-:Y:S01]  /*06b0*/  IMAD R3, R169, UR21, R3 ;  /* 0x00000015a9037c24 */ /* 0x000fe2000f8e0203 */
[----:B------:R-:W-:Y:S01]  /*06c0*/  USHF.L.U64.HI UR21, UR6, 0x6, UR7 ;  /* 0x0000000606157899 */ /* 0x000fe20008010207 */
[----:B------:R-:W-:Y:S01]  /*06d0*/  @!P0 VIADD R8, R8, 0x1 ;  /* 0x0000000108088836 */ /* 0x000fe20000000000 */
[----:B------:R-:W-:Y:S01]  /*06e0*/  ISETP.GE.U32.AND P3, PT, R6, R15, PT ;  /* 0x0000000f0600720c */ /* 0x000fe20003f66070 */
[----:B------:R-:W-:Y:S01]  /*06f0*/  IMAD.WIDE.U32 R2, R32, UR6, R2 ;  /* 0x0000000620027c25 */ /* 0x000fe2000f8e0002 */
[----:B------:R-:W-:-:S03]  /*0700*/  ISETP.NE.AND P0, PT, R16, RZ, PT ;  /* 0x000000ff1000720c */ /* 0x000fc60003f05270 */
[-C--:B-1----:R-:W-:Y:S02]  /*0710*/  IMAD R0, R9, R24.reuse, RZ ;  /* 0x0000001809007224 */ /* 0x082fe400078e02ff */
[----:B------:R-:W-:Y:S02]  /*0720*/  VIADD R9, R95, 0x7f ;  /* 0x0000007f5f097836 */ /* 0x000fe40000000000 */
[----:B------:R-:W-:Y:S01]  /*0730*/  IMAD R5, R32, UR7, R3 ;  /* 0x0000000720057c24 */ /* 0x000fe2000f8e0203 */
[----:B------:R-:W-:Y:S01]  /*0740*/  USHF.L.U32 UR7, UR6, 0x5, URZ ;  /* 0x0000000506077899 */ /* 0x000fe200080006ff */
[C---:B------:R-:W-:Y:S01]  /*0750*/  IMAD R3, R7.reuse, R25, R0 ;  /* 0x0000001907037224 */ /* 0x040fe200078e0200 */
[----:B------:R-:W-:Y:S01]  /*0760*/  SHF.R.S32.HI R0, RZ, 0x1f, R9 ;  /* 0x0000001fff007819 */ /* 0x000fe20000011409 */
[----:B------:R-:W-:Y:S01]  /*0770*/  @P3 VIADD R8, R8, 0x1 ;  /* 0x0000000108083836 */ /* 0x000fe20000000000 */
[----:B------:R-:W-:Y:S01]  /*0780*/  USHF.L.U32 UR6, UR6, 0x6, URZ ;  /* 0x0000000606067899 */ /* 0x000fe200080006ff */
[----:B------:R-:W-:Y:S01]  /*0790*/  IMAD.WIDE.U32 R6, R7, R24, R18 ;  /* 0x0000001807067225 */ /* 0x000fe200078e0012 */
[----:B------:R-:W-:-:S03]  /*07a0*/  LEA.HI R211, R0, R9, RZ, 0x7 ;  /* 0x0000000900d37211 */ /* 0x000fc600078f38ff */
[----:B------:R-:W-:Y:S01]  /*07b0*/  IMAD.MOV.U32 R12, RZ, RZ, R8 ;  /* 0x000000ffff0c7224 */ /* 0x000fe200078e0008 */
[----:B------:R-:W-:Y:S01]  /*07c0*/  LEA.HI.SX32 R94, R211, 0xffffffff, 0x19 ;  /* 0xffffffffd35e7811 */ /* 0x000fe200078fcaff */
[----:B------:R-:W-:Y:S02]  /*07d0*/  IMAD.MOV.U32 R4, RZ, RZ, R2 ;  /* 0x000000ffff047224 */ /* 0x000fe400078e0002 */
[----:B------:R-:W-:Y:S01]  /*07e0*/  @!P1 IMAD.MOV R12, RZ, RZ, -R12 ;  /* 0x000000ffff0c9224 */ /* 0x000fe200078e0a0c */
[----:B------:R-:W-:Y:S01]  /*07f0*/  @!P0 LOP3.LUT R12, RZ, R16, RZ, 0x33, !PT ;  /* 0x00000010ff0c8212 */ /* 0x000fe200078e33ff */
[----:B------:R-:W-:Y:S01]  /*0800*/  IMAD R8, R94, UR18, RZ ;  /* 0x000000125e087c24 */ /* 0x000fe2000f8e02ff */
[----:B------:R-:W-:Y:S01]  /*0810*/  SHF.R.S32.HI R29, RZ, 0x1f, R94 ;  /* 0x0000001fff1d7819 */ /* 0x000fe2000001145e */
[----:B------:R-:W-:Y:S01]  /*0820*/  IMAD.IADD R3, R7, 0x1, R3 ;  /* 0x0000000107037824 */ /* 0x000fe200078e0203 */
[----:B------:R-:W-:Y:S01]  /*0830*/  SHF.R.S32.HI R14, RZ, 0x1f, R12 ;  /* 0x0000001fff0e7819 */ /* 0x000fe2000001140c */
[----:B------:R-:W-:-:S02]  /*0840*/  IMAD.MOV.U32 R2, RZ, RZ, R6 ;  /* 0x000000ffff027224 */ /* 0x000fc400078e0006 */
[----:B------:R-:W-:-:S04]  /*0850*/  IMAD.WIDE.U32 R6, R94, UR19, RZ ;  /* 0x000000135e067c25 */ /* 0x000fc8000f8e00ff */
[----:B------:R-:W-:Y:S02]  /*0860*/  IMAD R0, R14, UR12, RZ ;  /* 0x0000000c0e007c24 */ /* 0x000fe4000f8e02ff */
[----:B------:R-:W-:Y:S02]  /*0870*/  IMAD R9, R29, UR19, R8 ;  /* 0x000000131d097c24 */ /* 0x000fe4000f8e0208 */
[----:B------:R-:W-:Y:S01]  /*0880*/  IMAD.WIDE.U32 R4, R12, UR12, R4 ;  /* 0x0000000c0c047c25 */ /* 0x000fe2000f8e0004 */
[----:B------:R-:W-:-:S03]  /*0890*/  USHF.L.U64.HI UR12, UR4, 0x6, UR5 ;  /* 0x00000006040c7899 */ /* 0x000fc60008010205 */
[----:B------:R-:W-:Y:S01]  /*08a0*/  IMAD R8, R12, UR13, R0 ;  /* 0x0000000d0c087c24 */ /* 0x000fe2000f8e0200 */
[----:B------:R-:W-:Y:S01]  /*08b0*/  IADD3 R0, P0, PT, R6, UR7, RZ ;  /* 0x0000000706007c10 */ /* 0x000fe2000ff1e0ff */
[----:B------:R-:W-:Y:S01]  /*08c0*/  IMAD.IADD R7, R7, 0x1, R9 ;  /* 0x0000000107077824 */ /* 0x000fe200078e0209 */
[----:B------:R-:W-:Y:S01]  /*08d0*/  LEA R210, P2, R4, UR10, 0x1 ;  /* 0x0000000a04d27c11 */ /* 0x000fe2000f8408ff */
[----:B------:R-:W-:Y:S01]  /*08e0*/  IMAD.WIDE.U32 R2, R169, UR22, R2 ;  /* 0x00000016a9027c25 */ /* 0x000fe2000f8e0002 */
[----:B------:R-:W1:Y:S01]  /*08f0*/  S2UR UR22, SR_CgaCtaId ;  /* 0x00000000001679c3 */ /* 0x000e620000008800 */
[----:B------:R-:W-:Y:S01]  /*0900*/  USHF.L.U64.HI UR10, UR4, 0x5, UR5 ;  /* 0x00000005040a7899 */ /* 0x000fe20008010205 */
[----:B------:R-:W-:Y:S01]  /*0910*/  LEA R22, P3, R6, R210, 0x1 ;  /* 0x000000d206167211 */ /* 0x000fe200078608ff */
[----:B------:R-:W-:Y:S01]  /*0920*/  IMAD.IADD R13, R5, 0x1, R8 ;  /* 0x00000001050d7824 */ /* 0x000fe200078e0208 */
[----:B------:R-:W-:Y:S01]  /*0930*/  IADD3.X R5, PT, PT, R7, UR20, RZ, P0, !PT ;  /* 0x0000001407057c10 */ /* 0x000fe200087fe4ff */
[----:B------:R-:W-:Y:S01]  /*0940*/  IMAD R3, R169, UR23, R3 ;  /* 0x00000017a9037c24 */ /* 0x000fe2000f8e0203 */
[C---:B------:R-:W-:Y:S01]  /*0950*/  IADD3 R8, P1, PT, R0.reuse, UR7, RZ ;  /* 0x0000000700087c10 */ /* 0x040fe2000ff3e0ff */
[----:B------:R-:W-:Y:S01]  /*0960*/  USHF.L.U32 UR13, UR4, 0x6, URZ ;  /* 0x00000006040d7899 */ /* 0x000fe200080006ff */
[----:B------:R-:W-:Y:S01]  /*0970*/  IADD3 R9, P0, PT, R0, UR6, RZ ;  /* 0x0000000600097c10 */ /* 0x000fe2000ff1e0ff */
[----:B------:R-:W-:Y:S01]  /*0980*/  IMAD.WIDE.U32 R2, R32, R24, R2 ;  /* 0x0000001820027225 */ /* 0x000fe200078e0002 */
[----:B------:R-:W-:Y:S01]  /*0990*/  LEA.HI.X R209, R4, UR11, R13, 0x1, P2 ;  /* 0x0000000b04d17c11 */ /* 0x000fe200090f0c0d */
[----:B------:R-:W-:Y:S01]  /*09a0*/  USHF.L.U32 UR11, UR4, 0x5, URZ ;  /* 0x00000005040b7899 */ /* 0x000fe200080006ff */
[C---:B------:R-:W-:Y:S01]  /*09b0*/  IADD3.X R4, PT, PT, R5.reuse, UR20, RZ, P1, !PT ;  /* 0x0000001405047c10 */ /* 0x040fe20008ffe4ff */
[----:B------:R-:W-:Y:S01]  /*09c0*/  STL [R1+0x70], R210 ;  /* 0x000070d201007387 */ /* 0x000fe20000100800 */
[----:B------:R-:W-:-:S02]  /*09d0*/  IADD3.X R13, PT, PT, R5, UR21, RZ, P0, !PT ;  /* 0x00000015050d7c10 */ /* 0x000fc400087fe4ff */
[-C--:B------:R-:W-:Y:S01]  /*09e0*/  LEA R18, P1, R8, R210.reuse, 0x1 ;  /* 0x000000d208127211 */ /* 0x080fe200078208ff */
[----:B------:R-:W-:Y:S01]  /*09f0*/  STL [R1+0x50], R209 ;  /* 0x000050d101007387 */ /* 0x000fe20000100800 */
[CC--:B------:R-:W-:Y:S02]  /*0a00*/  LEA R16, P0, R9.reuse, R210.reuse, 0x1 ;  /* 0x000000d209107211 */ /* 0x0c0fe400078008ff */
[----:B------:R-:W-:Y:S01]  /*0a10*/  LEA R20, P2, R0, R210, 0x1 ;  /* 0x000000d200147211 */ /* 0x000fe200078408ff */
[----:B------:R-:W-:Y:S01]  /*0a20*/  STL.64 [R1+0xc0], R32 ;  /* 0x0000c02001007387 */ /* 0x000fe20000100a00 */
[-C--:B------:R-:W-:Y:S01]  /*0a30*/  LEA.HI.X R19, R8, R209.reuse, R4, 0x1, P1 ;  /* 0x000000d108137211 */ /* 0x080fe200008f0c04 */
[----:B------:R-:W-:Y:S01]  /*0a40*/  IMAD.U32 R8, RZ, RZ, UR11 ;  /* 0x0000000bff087e24 */ /* 0x000fe2000f8e00ff */
[-C--:B------:R-:W-:Y:S01]  /*0a50*/  LEA.HI.X R17, R9, R209.reuse, R13, 0x1, P0 ;  /* 0x000000d109117211 */ /* 0x080fe200000f0c0d */
[----:B------:R-:W-:Y:S01]  /*0a60*/  IMAD.U32 R9, RZ, RZ, UR10 ;  /* 0x0000000aff097e24 */ /* 0x000fe2000f8e00ff */
[-C--:B------:R-:W-:Y:S01]  /*0a70*/  LEA.HI.X R23, R6, R209.reuse, R7, 0x1, P3 ;  /* 0x000000d106177211 */ /* 0x080fe200018f0c07 */
[----:B------:R-:W-:Y:S01]  /*0a80*/  IMAD.MOV.U32 R4, RZ, RZ, R2 ;  /* 0x000000ffff047224 */ /* 0x000fe200078e0002 */
[----:B------:R-:W-:Y:S01]  /*0a90*/  LEA.HI.X R21, R0, R209, R5, 0x1, P2 ;  /* 0x000000d100157211 */ /* 0x000fe200010f0c05 */
[----:B------:R-:W-:Y:S01]  /*0aa0*/  IMAD R2, R14, UR14, RZ ;  /* 0x0000000e0e027c24 */ /* 0x000fe2000f8e02ff */
[----:B------:R2:W-:Y:S01]  /*0ab0*/  STL.64 [R1+0xc8], R30 ;  /* 0x0000c81e01007387 */ /* 0x0005e20000100a00 */
[----:B------:R-:W-:-:S02]  /*0ac0*/  IMAD.U32 R6, RZ, RZ, UR13 ;  /* 0x0000000dff067e24 */ /* 0x000fc4000f8e00ff */
[----:B------:R-:W-:Y:S02]  /*0ad0*/  IMAD.U32 R7, RZ, RZ, UR12 ;  /* 0x0000000cff077e24 */ /* 0x000fe4000f8e00ff */
[----:B------:R-:W-:Y:S02]  /*0ae0*/  IMAD R0, R31, UR4, RZ ;  /* 0x000000041f007c24 */ /* 0x000fe4000f8e02ff */
[----:B------:R-:W-:-:S04]  /*0af0*/  IMAD.WIDE.U32 R8, R30, UR4, R8 ;  /* 0x000000041e087c25 */ /* 0x000fc8000f8e0008 */
[----:B------:R-:W-:Y:S02]  /*0b00*/  IMAD R5, R32, R25, R3 ;  /* 0x0000001920057224 */ /* 0x000fe400078e0203 */
[----:B------:R-:W-:Y:S02]  /*0b10*/  IMAD R26, R12, UR15, R2 ;  /* 0x0000000f0c1a7c24 */ /* 0x000fe4000f8e0202 */
[----:B------:R-:W-:Y:S01]  /*0b20*/  IMAD R3, R171, R27, R11 ;  /* 0x0000001bab037224 */ /* 0x000fe200078e020b */
[----:B------:R-:W-:Y:S01]  /*0b30*/  IADD3 R11, P3, PT, R10, R8, RZ ;  /* 0x000000080a0b7210 */ /* 0x000fe20007f7e0ff */
[----:B------:R-:W-:Y:S02]  /*0b40*/  IMAD.MOV.U32 R2, RZ, RZ, R10 ;  /* 0x000000ffff027224 */ /* 0x000fe400078e000a */
[C---:B------:R-:W-:Y:S01]  /*0b50*/  IMAD R0, R30.reuse, UR5, R0 ;  /* 0x000000051e007c24 */ /* 0x040fe2000f8e0200 */
[----:B------:R-:W3:Y:S01]  /*0b60*/  LDCU UR5, c[0x0][0x3e0] ;  /* 0x00007c00ff0577ac */ /* 0x000ee20008000800 */
[----:B------:R-:W-:-:S04]  /*0b70*/  IMAD.WIDE.U32 R6, R30, UR4, R6 ;  /* 0x000000041e067c25 */ /* 0x000fc8000f8e0006 */
[----:B------:R-:W-:Y:S01]  /*0b80*/  IMAD.WIDE.U32 R14, R12, UR14, R4 ;  /* 0x0000000e0c0e7c25 */ /* 0x000fe2000f8e0004 */
[C---:B------:R-:W-:Y:S02]  /*0b90*/  IADD3 R12, P2, PT, R10.reuse, R6, RZ ;  /* 0x000000060a0c7210 */ /* 0x040fe40007f5e0ff */
[----:B------:R-:W-:Y:S01]  /*0ba0*/  IADD3 R10, P1, P0, R10, UR11, R6 ;  /* 0x0000000b0a0a7c10 */ /* 0x000fe2000f83e006 */
[----:B------:R-:W-:Y:S01]  /*0bb0*/  IMAD.WIDE.U32 R4, R30, UR4, R2 ;  /* 0x000000041e047c25 */ /* 0x000fe2000f8e0002 */
[----:B------:R-:W-:Y:S02]  /*0bc0*/  UMOV UR4, 0x400 ;  /* 0x0000040000047882 */ /* 0x000fe40000000000 */
[----:B-1----:R-:W-:Y:S01]  /*0bd0*/  ULEA UR4, UR22, UR4, 0x18 ;  /* 0x0000000416047291 */ /* 0x002fe2000f8ec0ff */
[----:B------:R-:W-:Y:S01]  /*0be0*/  IMAD.IADD R2, R0, 0x1, R7 ;  /* 0x0000000100027824 */ /* 0x000fe200078e0207 */
[----:B------:R-:W-:Y:S01]  /*0bf0*/  IADD3.X R7, PT, PT, R3, R0, R9, P3, !PT ;  /* 0x0000000003077210 */ /* 0x000fe20001ffe409 */
[----:B------:R-:W-:Y:S01]  /*0c00*/  IMAD.IADD R0, R5, 0x1, R0 ;  /* 0x0000000105007824 */ /* 0x000fe200078e0200 */
[----:B------:R-:W-:Y:S01]  /*0c10*/  LEA R8, P3, R4, UR8, 0x1 ;  /* 0x0000000804087c11 */ /* 0x000fe2000f8608ff */
[----:B------:R-:W-:Y:S01]  /*0c20*/  IMAD.X R5, R2, 0x1, R3, P2 ;  /* 0x0000000102057824 */ /* 0x000fe200010e0603 */
[----:B------:R-:W-:-:S02]  /*0c30*/  IADD3.X R3, PT, PT, R3, UR10, R2, P1, P0 ;  /* 0x0000000a03037c10 */ /* 0x000fc40008fe0402 */
[----:B------:R-:W-:Y:S02]  /*0c40*/  LEA.HI.X R9, R4, UR9, R0, 0x1, P3 ;  /* 0x0000000904097c11 */ /* 0x000fe400098f0c00 */
[C---:B------:R-:W-:Y:S02]  /*0c50*/  LEA R6, P2, R11.reuse, UR8, 0x1 ;  /* 0x000000080b067c11 */ /* 0x040fe4000f8408ff */
[----:B------:R-:W-:Y:S02]  /*0c60*/  LEA R4, P1, R12, UR8, 0x1 ;  /* 0x000000080c047c11 */ /* 0x000fe4000f8208ff */
[----:B------:R-:W-:Y:S02]  /*0c70*/  LEA R2, P0, R10, UR8, 0x1 ;  /* 0x000000080a027c11 */ /* 0x000fe4000f8008ff */
[----:B------:R-:W-:Y:S02]  /*0c80*/  LEA R226, R226, UR4, 0x1 ;  /* 0x00000004e2e27c11 */ /* 0x000fe4000f8e08ff */
[----:B------:R-:W-:-:S02]  /*0c90*/  LEA.HI.X R7, R11, UR9, R7, 0x1, P2 ;  /* 0x000000090b077c11 */ /* 0x000fc400090f0c07 */
[----:B------:R-:W-:Y:S01]  /*0ca0*/  LEA.HI.X R5, R12, UR9, R5, 0x1, P1 ;  /* 0x000000090c057c11 */ /* 0x000fe200088f0c05 */
[----:B------:R-:W-:Y:S01]  /*0cb0*/  @!PT LDS RZ, [RZ] ;  /* 0x00000000fffff984 */ /* 0x000fe20000000800 */
[----:B------:R-:W-:Y:S01]  /*0cc0*/  @!PT LDS RZ, [RZ] ;  /* 0x00000000fffff984 */ /* 0x000fe20000000800 */
[----:B------:R-:W-:Y:S01]  /*0cd0*/  @!PT LDS RZ, [RZ] ;  /* 0x00000000fffff984 */ /* 0x000fe20000000800 */
[----:B------:R1:W-:Y:S01]  /*0ce0*/  LDGSTS.E.BYPASS.LTC128B.128 [R226], desc[UR24][R8.64] ;  /* 0x0000000008e27fae */ /* 0x0003e2000b981a18 */
[----:B------:R-:W-:Y:S01]  /*0cf0*/  LEA.HI.X R3, R10, UR9, R3, 0x1, P0 ;  /* 0x000000090a037c11 */ /* 0x000fe200080f0c03 */
[----:B------:R-:W-:Y:S01]  /*0d00*/  IMAD.WIDE.U32 R12, R94, R24, RZ ;  /* 0x000000185e0c7225 */ /* 0x000fe200078e00ff */
[----:B------:R-:W-:Y:S01]  /*0d10*/  LOP3.LUT R0, R205, 0x120, RZ, 0xc0, !PT ;  /* 0x00000120cd007812 */ /* 0x000fe200078ec0ff */
[----:B------:R4:W-:Y:S01]  /*0d20*/  LDGSTS.E.BYPASS.LTC128B.128 [R226+0x800], desc[UR24][R6.64] ;  /* 0x0080000006e27fae */ /* 0x0009e2000b981a18 */
[----:B--2---:R-:W-:-:S03]  /*0d30*/  LEA R30, P2, R14, UR16, 0x1 ;  /* 0x000000100e1e7c11 */ /* 0x004fc6000f8408ff */
[----:B------:R-:W-:Y:S04]  /*0d40*/  LDGSTS.E.BYPASS.LTC128B.128 [R226+0x1000], desc[UR24][R4.64] ;  /* 0x0100000004e27fae */ /* 0x000fe8000b981a18 */
[----:B------:R2:W-:Y:S04]  /*0d50*/  LDGSTS.E.BYPASS.LTC128B.128 [R226+0x1800], desc[UR24][R2.64] ;  /* 0x0180000002e27fae */ /* 0x0005e8000b981a18 */
[----:B------:R-:W-:Y:S04]  /*0d60*/  LDGSTS.E.BYPASS.LTC128B.128 [R226+0x2000], desc[UR24][R22.64] ;  /* 0x0200000016e27fae */ /* 0x000fe8000b981a18 */
[----:B------:R-:W-:Y:S04]  /*0d70*/  LDGSTS.E.BYPASS.LTC128B.128 [R226+0x2800], desc[UR24][R20.64] ;  /* 0x0280000014e27fae */ /* 0x000fe8000b981a18 */
[----:B------:R-:W-:Y:S01]  /*0d80*/  LDGSTS.E.BYPASS.LTC128B.128 [R226+0x3000], desc[UR24][R18.64] ;  /* 0x0300000012e27fae */ /* 0x000fe2000b981a18 */
[----:B-1----:R-:W-:-:S03]  /*0d90*/  IMAD.SHL.U32 R9, R24, 0x20, RZ ;  /* 0x0000002018097824 */ /* 0x002fc600078e00ff */
[----:B------:R1:W-:Y:S01]  /*0da0*/  LDGSTS.E.BYPASS.LTC128B.128 [R226+0x3800], desc[UR24][R16.64] ;  /* 0x0380000010e27fae */ /* 0x0003e2000b981a18 */
[----:B----4-:R-:W-:-:S03]  /*0db0*/  SHF.L.U64.HI R6, R24, 0x5, R25 ;  /* 0x0000000518067819 */ /* 0x010fc60000010219 */
[----:B------:R-:W0:Y:S04]  /*0dc0*/  LDGDEPBAR ;  /* 0x00000000000079af */ /* 0x000e280000000000 */
[----:B------:R-:W-:Y:S01]  /*0dd0*/  STL [R1+0x78], R30 ;  /* 0x0000781e01007387 */ /* 0x000fe20000100800 */
[----:B--2---:R-:W-:Y:S02]  /*0de0*/  IMAD.SHL.U32 R2, R180, 0x10, RZ ;  /* 0x00000010b4027824 */ /* 0x004fe400078e00ff */
[----:B------:R-:W-:-:S03]  /*0df0*/  IMAD.IADD R3, R15, 0x1, R26 ;  /* 0x000000010f037824 */ /* 0x000fc600078e021a */
[----:B------:R-:W-:Y:S02]  /*0e00*/  LOP3.LUT R4, R2, 0x100, RZ, 0xc0, !PT ;  /* 0x0000010002047812 */ /* 0x000fe400078ec0ff */
[----:B------:R-:W-:Y:S02]  /*0e10*/  LEA.HI.X R27, R14, UR17, R3, 0x1, P2 ;  /* 0x000000110e1b7c11 */ /* 0x000fe400090f0c03 */
[----:B------:R-:W-:-:S03]  /*0e20*/  LOP3.LUT R4, R4, 0x20, R205, 0xf8, !PT ;  /* 0x0000002004047812 */ /* 0x000fc600078ef8cd */
[----:B------:R-:W-:Y:S01]  /*0e30*/  STL [R1+0x74], R27 ;  /* 0x0000741b01007387 */ /* 0x000fe20000100800 */
[----:B-1----:R-:W-:Y:S01]  /*0e40*/  LOP3.LUT R16, R0, 0x3e00, R2, 0xf8, !PT ;  /* 0x00003e0000107812 */ /* 0x002fe200078ef802 */
[----:B------:R-:W-:Y:S01]  /*0e50*/  IMAD R0, R29, R24, RZ ;  /* 0x000000181d007224 */ /* 0x000fe200078e02ff */
[----:B------:R-:W-:-:S04]  /*0e60*/  DEPBAR.LE SB0, 0x0 ;  /* 0x000080000000791a */ /* 0x000fc80000000000 */
[----:B------:R-:W-:Y:S01]  /*0e70*/  IMAD R0, R94, R25, R0 ;  /* 0x000000195e007224 */ /* 0x000fe200078e0200 */
[----:B------:R-:W-:Y:S01]  /*0e80*/  BAR.SYNC.DEFER_BLOCKING 0x0 ;  /* 0x0000000000007b1d */ /* 0x000fe20000010000 */
[-C--:B------:R-:W-:Y:S02]  /*0e90*/  LEA R2, P1, R12, R9.reuse, 0x7 ;  /* 0x000000090c027211 */ /* 0x080fe400078238ff */
[----:B------:R-:W-:Y:S01]  /*0ea0*/  IMAD.IADD R7, R13, 0x1, R0 ;  /* 0x000000010d077824 */ /* 0x000fe200078e0200 */
[----:B------:R-:W-:Y:S02]  /*0eb0*/  LOP3.LUT R0, R28, 0x8, R180, 0x78, !PT ;  /* 0x000000081c007812 */ /* 0x000fe400078e78b4 */
[----:B------:R-:W-:Y:S02]  /*0ec0*/  LEA R13, P0, R24, R2, 0x6 ;  /* 0x00000002180d7211 */ /* 0x000fe400078030ff */
[----:B------:R-:W-:Y:S02]  /*0ed0*/  LEA.HI.X R5, R12, R6, R7, 0x7, P1 ;  /* 0x000000060c057211 */ /* 0x000fe400008f3c07 */
[----:B------:R-:W-:-:S02]  /*0ee0*/  IADD3 R9, P1, PT, R2, R9, RZ ;  /* 0x0000000902097210 */ /* 0x000fc40007f3e0ff */
[----:B------:R-:W-:Y:S02]  /*0ef0*/  LOP3.LUT R0, R4, R0, RZ, 0xfc, !PT ;  /* 0x0000000004007212 */ /* 0x000fe400078efcff */
[-C--:B------:R-:W-:Y:S01]  /*0f00*/  LEA R4, P2, R2, R30.reuse, 0x1 ;  /* 0x0000001e02047211 */ /* 0x080fe200078408ff */
[----:B------:R-:W-:Y:S01]  /*0f10*/  IMAD.X R3, R5, 0x1, R6, P1 ;  /* 0x0000000105037824 */ /* 0x000fe200008e0606 */
[-C--:B------:R-:W-:Y:S02]  /*0f20*/  LEA R6, P3, R12, R30.reuse, 0x8 ;  /* 0x0000001e0c067211 */ /* 0x080fe400078640ff */
[----:B------:R-:W-:Y:S02]  /*0f30*/  LEA.HI.X R15, R24, R5, R25, 0x6, P0 ;  /* 0x00000005180f7211 */ /* 0x000fe400000f3419 */
[-C--:B------:R-:W-:Y:S02]  /*0f40*/  LEA R10, P1, R9, R30.reuse, 0x1 ;  /* 0x0000001e090a7211 */ /* 0x080fe400078208ff */
[----:B------:R-:W-:-:S02]  /*0f50*/  LEA R8, P0, R13, R30, 0x1 ;  /* 0x0000001e0d087211 */ /* 0x000fc400078008ff */
[-C--:B------:R-:W-:Y:S02]  /*0f60*/  LEA.HI.X R5, R2, R27.reuse, R5, 0x1, P2 ;  /* 0x0000001b02057211 */ /* 0x080fe400010f0c05 */
[-C--:B------:R-:W-:Y:S02]  /*0f70*/  LEA.HI.X R7, R12, R27.reuse, R7, 0x8, P3 ;  /* 0x0000001b0c077211 */ /* 0x080fe400018f4407 */
[----:B------:R-:W-:Y:S02]  /*0f80*/  LOP3.LUT R2, R16, R168, RZ, 0xfc, !PT ;  /* 0x000000a810027212 */ /* 0x000fe400078efcff */
[-C--:B------:R-:W-:Y:S01]  /*0f90*/  LEA.HI.X R11, R9, R27.reuse, R3, 0x1, P1 ;  /* 0x0000001b090b7211 */ /* 0x080fe200008f0c03 */
[----:B------:R-:W-:Y:S01]  /*0fa0*/  @!PT LDS RZ, [RZ] ;  /* 0x00000000fffff984 */ /* 0x000fe20000000800 */
[----:B------:R-:W-:Y:S01]  /*0fb0*/  @!PT LDS RZ, [RZ] ;  /* 0x00000000fffff984 */ /* 0x000fe20000000800 */
[----:B------:R-:W-:Y:S01]  /*0fc0*/  @!PT LDS RZ, [RZ] ;  /* 0x00000000fffff984 */ /* 0x000fe20000000800 */
[----:B------:R-:W-:Y:S01]  /*0fd0*/  LDGSTS.E.BYPASS.LTC128B.128 [R226+0x4000], desc[UR24][R6.64] ;  /* 0x0400000006e27fae */ /* 0x000fe2000b981a18 */
[----:B------:R-:W-:Y:S02]  /*0fe0*/  LEA.HI.X R9, R13, R27, R15, 0x1, P0 ;  /* 0x0000001b0d097211 */ /* 0x000fe400000f0c0f */
[----:B------:R-:W-:Y:S01]  /*0ff0*/  LEA R207, R2, UR4, 0x1 ;  /* 0x0000000402cf7c11 */ /* 0x000fe2000f8e08ff */
[----:B------:R1:W-:Y:S01]  /*1000*/  LDGSTS.E.BYPASS.LTC128B.128 [R226+0x4800], desc[UR24][R4.64] ;  /* 0x0480000004e27fae */ /* 0x0003e2000b981a18 */
[----:B------:R-:W-:Y:S01]  /*1010*/  LEA R204, R0, UR4, 0x1 ;  /* 0x0000000400cc7c11 */ /* 0x000fe2000f8e08ff */
[----:B------:R-:W-:Y:S01]  /*1020*/  IMAD.MOV.U32 R0, RZ, RZ, 0x20 ;  /* 0x00000020ff007424 */ /* 0x000fe200078e00ff */
[----:B------:R-:W-:Y:S01]  /*1030*/  LOP3.LUT P0, RZ, R180, 0x4, RZ, 0xc0, !PT ;  /* 0x00000004b4ff7812 */ /* 0x000fe2000780c0ff */
[----:B------:R-:W-:Y:S01]  /*1040*/  LDGSTS.E.BYPASS.LTC128B.128 [R226+0x5000], desc[UR24][R10.64] ;  /* 0x050000000ae27fae */ /* 0x000fe2000b981a18 */
[----:B---3--:R-:W-:Y:S01]  /*1050*/  IMAD R2, R169, UR5, R171 ;  /* 0x00000005a9027c24 */ /* 0x008fe2000f8e02ab */
[----:B------:R-:W-:-:S02]  /*1060*/  ISETP.GE.AND P2, PT, R95, 0x81, PT ;  /* 0x000000815f00780c */ /* 0x000fc40003f46270 */
[----:B------:R2:W-:Y:S01]  /*1070*/  LDGSTS.E.BYPASS.LTC128B.128 [R226+0x5800], desc[UR24][R8.64] ;  /* 0x0580000008e27fae */ /* 0x0005e2000b981a18 */
[----:B------:R-:W-:Y:S01]  /*1080*/  SEL R0, R0, 0xffffffe0, !P0 ;  /* 0xffffffe000007807 */ /* 0x000fe20004000000 */
[----:B------:R-:W-:Y:S02]  /*1090*/  IMAD.SHL.U32 R2, R2, 0x20, RZ ;  /* 0x0000002002027824 */ /* 0x000fe400078e00ff */
[----:B------:R-:W-:Y:S02]  /*10a0*/  LDSM.16.M88.4 R12, [R204+0x2000] ;  /* 0x00200000cc0c783b */ /* 0x000fe40000000200 */
[C---:B------:R-:W-:Y:S02]  /*10b0*/  IMAD.IADD R206, R0.reuse, 0x1, R204 ;  /* 0x0000000100ce7824 */ /* 0x040fe400078e02cc */
[----:B------:R-:W-:Y:S01]  /*10c0*/  LDSM.16.M88.4 R32, [R204+0x2c00] ;  /* 0x002c0000cc20783b */ /* 0x000fe20000000200 */
[----:B------:R-:W-:-:S03]  /*10d0*/  IMAD.IADD R208, R0, 0x1, R207 ;  /* 0x0000000100d07824 */ /* 0x000fc600078e02cf */
[----:B------:R-:W-:Y:S04]  /*10e0*/  LDSM.16.M88.4 R40, [R204+0x2400] ;  /* 0x00240000cc28783b */ /* 0x000fe80000000200 */
[----:B------:R-:W-:Y:S04]  /*10f0*/  LDSM.16.M88.4 R36, [R204+0x2800] ;  /* 0x00280000cc24783b */ /* 0x000fe80000000200 */
[----:B-1----:R-:W1:Y:S04]  /*1100*/  LDSM.16.M88.4 R4, [R207+0x1000] ;  /* 0x00100000cf04783b */ /* 0x002e680000000200 */
[----:B------:R-:W-:Y:S04]  /*1110*/  LDSM.16.M88.4 R28, [R204+0x3000] ;  /* 0x00300000cc1c783b */ /* 0x000fe80000000200 */
[----:B--2---:R-:W2:Y:S04]  /*1120*/  LDSM.16.M88.4 R8, [R207] ;  /* 0x00000000cf08783b */ /* 0x004ea80000000200 */
[----:B------:R-:W3:Y:S04]  /*1130*/  LDSM.16.M88.4 R24, [R204+0x3400] ;  /* 0x00340000cc18783b */ /* 0x000ee80000000200 */
[----:B------:R-:W4:Y:S04]  /*1140*/  LDSM.16.M88.4 R20, [R204+0x3800] ;  /* 0x00380000cc14783b */ /* 0x000f280000000200 */
[----:B------:R-:W4:Y:S04]  /*1150*/  LDSM.16.M88.4 R16, [R204+0x3c00] ;  /* 0x003c0000cc10783b */ /* 0x000f280000000200 */
[----:B------:R-:W-:Y:S04]  /*1160*/  LDSM.16.M88.4 R128, [R206+0x2c00] ;  /* 0x002c0000ce80783b */ /* 0x000fe80000000200 */
[----:B------:R-:W-:Y:S04]  /*1170*/  LDSM.16.M88.4 R132, [R206+0x3000] ;  /* 0x00300000ce84783b */ /* 0x000fe80000000200 */
[----:B------:R-:W-:Y:S04]  /*1180*/  LDSM.16.M88.4 R140, [R206+0x3400] ;  /* 0x00340000ce8c783b */ /* 0x000fe80000000200 */
[----:B------:R-:W-:Y:S01]  /*1190*/  LDSM.16.M88.4 R148, [R206+0x3800] ;  /* 0x00380000ce94783b */ /* 0x000fe20000000200 */
[-C--:B-1----:R-:W-:Y:S03]  /*11a0*/  HMMA.16816.F32.BF16 R84, R4, R12.reuse, RZ ;  /* 0x0000000c0454723c */ /* 0x082fe600000418ff */
[----:B------:R-:W-:Y:S04]  /*11b0*/  LDSM.16.M88.4 R160, [R206+0x3c00] ;  /* 0x003c0000cea0783b */ /* 0x000fe80000000200 */
[----:B------:R-:W-:Y:S01]  /*11c0*/  LDSM.16.M88.4 R104, [R206+0x2000] ;  /* 0x00200000ce68783b */ /* 0x000fe20000000200 */
[----:B--2---:R-:W-:Y:S03]  /*11d0*/  HMMA.16816.F32.BF16 R124, R8, R12, RZ ;  /* 0x0000000c087c723c */ /* 0x004fe600000418ff */
[----:B------:R-:W-:Y:S04]  /*11e0*/  LDSM.16.M88.4 R116, [R206+0x2400] ;  /* 0x00240000ce74783b */ /* 0x000fe80000000200 */
[----:B------:R-:W-:Y:S01]  /*11f0*/  LDSM.16.M88.4 R120, [R206+0x2800] ;  /* 0x00280000ce78783b */ /* 0x000fe20000000200 */
[-C--:B------:R-:W-:Y:S03]  /*1200*/  HMMA.16816.F32.BF16 R80, R4, R14.reuse, RZ ;  /* 0x0000000e0450723c */ /* 0x080fe600000418ff */
[----:B------:R-:W0:Y:S05]  /*1210*/  LDGDEPBAR ;  /* 0x00000000000079af */ /* 0x000e2a0000000000 */
[----:B------:R-:W-:Y:S01]  /*1220*/  HMMA.16816.F32.BF16 R176, R8, R14, RZ ;  /* 0x0000000e08b0723c */ /* 0x000fe200000418ff */
[----:B------:R-:W1:Y:S07]  /*1230*/  LDSM.16.M88.4 R12, [R208+0x1000] ;  /* 0x00100000d00c783b */ /* 0x000e6e0000000200 */
[C---:B------:R-:W-:Y:S08]  /*1240*/  HMMA.16816.F32.BF16 R60, R4.reuse, R32, RZ ;  /* 0x00000020043c723c */ /* 0x040ff000000418ff */
[C---:B------:R-:W-:Y:S08]  /*1250*/  HMMA.16816.F32.BF16 R72, R4.reuse, R40, RZ ;  /* 0x000000280448723c */ /* 0x040ff000000418ff */
[C---:B------:R-:W-:Y:S08]  /*1260*/  HMMA.16816.F32.BF16 R64, R4.reuse, R36, RZ ;  /* 0x000000240440723c */ /* 0x040ff000000418ff */
[C---:B------:R-:W-:Y:S08]  /*1270*/  HMMA.16816.F32.BF16 R56, R4.reuse, R28, RZ ;  /* 0x0000001c0438723c */ /* 0x040ff000000418ff */
        /* <DEDUP_REMOVED lines=11> */
[C---:B------:R-:W-:Y:S08]  /*1330*/  HMMA.16816.F32.BF16 R172, R8.reuse, R16, RZ ;  /* 0x0000001008ac723c */ /* 0x040ff000000418ff */
[----:B------:R-:W-:Y:S03]  /*1340*/  HMMA.16816.F32.BF16 R212, R8, R18, RZ ;  /* 0x0000001208d4723c */ /* 0x000fe600000418ff */
[----:B------:R-:W-:-:S02]  /*1350*/  IMAD.MOV.U32 R225, RZ, RZ, R4 ;  /* 0x000000ffffe17224 */ /* 0x000fc400078e0004 */
[----:B------:R-:W-:Y:S02]  /*1360*/  IMAD.MOV.U32 R224, RZ, RZ, R6 ;  /* 0x000000ffffe07224 */ /* 0x000fe400078e0006 */
[----:B------:R-:W-:Y:S01]  /*1370*/  IMAD.MOV.U32 R223, RZ, RZ, R7 ;  /* 0x000000ffffdf7224 */ /* 0x000fe200078e0007 */
[----:B------:R-:W-:Y:S01]  /*1380*/  HMMA.16816.F32.BF16 R16, R12, R140, R52 ;  /* 0x0000008c0c10723c */ /* 0x000fe20000041834 */
[----:B------:R-:W-:-:S07]  /*1390*/  IMAD.MOV.U32 R219, RZ, RZ, R5 ;  /* 0x000000ffffdb7224 */ /* 0x000fce00078e0005 */
[----:B------:R-:W-:Y:S03]  /*13a0*/  HMMA.16816.F32.BF16 R4, R12, R132, R56 ;  /* 0x000000840c04723c */ /* 0x000fe60000041838 */
[----:B------:R-:W-:Y:S02]  /*13b0*/  IMAD.MOV.U32 R252, RZ, RZ, R212 ;  /* 0x000000fffffc7224 */ /* 0x000fe400078e00d4 */
[----:B------:R-:W-:Y:S02]  /*13c0*/  IMAD.MOV.U32 R222, RZ, RZ, R213 ;  /* 0x000000ffffde7224 */ /* 0x000fe400078e00d5 */
[----:B------:R-:W-:Y:S01]  /*13d0*/  IMAD.MOV.U32 R221, RZ, RZ, R214 ;  /* 0x000000ffffdd7224 */ /* 0x000fe200078e00d6 */
[----:B------:R-:W-:Y:S01]  /*13e0*/  HMMA.16816.F32.BF16 R136, R8, R40, RZ ;  /* 0x000000280888723c */ /* 0x000fe200000418ff */
[----:B------:R-:W-:-:S07]  /*13f0*/  IMAD.MOV.U32 R220, RZ, RZ, R215 ;  /* 0x000000ffffdc7224 */ /* 0x000fce00078e00d7 */
[C---:B------:R-:W-:Y:S03]  /*1400*/  HMMA.16816.F32.BF16 R184, R8.reuse, R42, RZ ;  /* 0x0000002a08b8723c */ /* 0x040fe600000418ff */
[----:B------:R-:W-:Y:S04]  /*1410*/  STL.64 [R1+0xe8], R4 ;  /* 0x0000e80401007387 */ /* 0x000fe80000100a00 */
[----:B------:R1:W-:Y:S01]  /*1420*/  STL.64 [R1+0xf0], R6 ;  /* 0x0000f00601007387 */ /* 0x0003e20000100a00 */
[C---:B------:R-:W-:Y:S03]  /*1430*/  HMMA.16816.F32.BF16 R40, R8.reuse, R36, RZ ;  /* 0x000000240828723c */ /* 0x040fe600000418ff */
[----:B------:R-:W-:Y:S04]  /*1440*/  STL.64 [R1+0xd8], R16 ;  /* 0x0000d81001007387 */ /* 0x000fe80000100a00 */
        /* <DEDUP_REMOVED lines=11> */
[C---:B-1----:R-:W-:Y:S08]  /*1500*/  HMMA.16816.F32.BF16 R4, R12.reuse, R160, R44 ;  /* 0x000000a00c04723c */ /* 0x042ff0000004182c */
[C---:B--2---:R-:W-:Y:S03]  /*1510*/  HMMA.16816.F32.BF16 R16, R12.reuse, R130, R88 ;  /* 0x000000820c10723c */ /* 0x044fe60000041858 */
[----:B------:R1:W-:Y:S04]  /*1520*/  STL.64 [R1+0xb0], R8 ;  /* 0x0000b00801007387 */ /* 0x0003e80000100a00 */
[----:B------:R-:W-:Y:S01]  /*1530*/  STL.64 [R1+0xb8], R10 ;  /* 0x0000b80a01007387 */ /* 0x000fe20000100a00 */
[C---:B------:R-:W-:Y:S03]  /*1540*/  HMMA.16816.F32.BF16 R20, R12.reuse, R134, R96 ;  /* 0x000000860c14723c */ /* 0x040fe60000041860 */
[----:B------:R2:W-:Y:S04]  /*1550*/  STL.64 [R1+0xa0], R4 ;  /* 0x0000a00401007387 */ /* 0x0005e80000100a00 */
[----:B------:R-:W-:Y:S01]  /*1560*/  STL.64 [R1+0xa8], R6 ;  /* 0x0000a80601007387 */ /* 0x000fe20000100a00 */
[----:B------:R-:W-:Y:S03]  /*1570*/  HMMA.16816.F32.BF16 R228, R12, R104, R84 ;  /* 0x000000680ce4723c */ /* 0x000fe60000041854 */
[----:B------:R3:W-:Y:S01]  /*1580*/  STL.64 [R1], R16 ;  /* 0x0000001001007387 */ /* 0x0007e20000100a00 */
[----:B------:R-:W-:-:S03]  /*1590*/  IMAD.MOV.U32 R227, RZ, RZ, R16 ;  /* 0x000000ffffe37224 */ /* 0x000fc600078e0010 */
[----:B------:R-:W-:Y:S01]  /*15a0*/  STL.64 [R1+0x8], R18 ;  /* 0x0000081201007387 */ /* 0x000fe20000100a00 */
[----:B------:R-:W-:Y:S03]  /*15b0*/  HMMA.16816.F32.BF16 R240, R12, R116, R72 ;  /* 0x000000740cf0723c */ /* 0x000fe60000041848 */
[----:B------:R-:W-:Y:S01]  /*15c0*/  STL.64 [R1+0x90], R20 ;  /* 0x0000901401007387 */ /* 0x000fe20000100a00 */
[----:B-1----:R-:W-:-:S03]  /*15d0*/  LOP3.LUT R9, R180, 0x1f, RZ, 0xc0, !PT ;  /* 0x0000001fb4097812 */ /* 0x002fc600078ec0ff */
[----:B------:R1:W-:Y:S01]  /*15e0*/  STL.64 [R1+0x98], R22 ;  /* 0x0000981601007387 */ /* 0x0003e20000100a00 */
[C---:B------:R-:W-:Y:S01]  /*15f0*/  HMMA.16816.F32.BF16 R248, R12.reuse, R120, R64 ;  /* 0x000000780cf8723c */ /* 0x040fe20000041840 */
[----:B------:R-:W-:Y:S01]  /*1600*/  IADD3 R9, P1, P0, R2, R92, R9 ;  /* 0x0000005c02097210 */ /* 0x000fe2000783e009 */
[----:B------:R-:W-:Y:S01]  /*1610*/  IMAD.MOV.U32 R92, RZ, RZ, R18 ;  /* 0x000000ffff5c7224 */ /* 0x000fe200078e0012 */
[----:B------:R-:W-:Y:S02]  /*1620*/  SHF.R.S32.HI R2, RZ, 0x1f, R2 ;  /* 0x0000001fff027819 */ /* 0x000fe40000011402 */
[----:B--2---:R-:W-:Y:S01]  /*1630*/  SHF.R.U32.HI R4, RZ, 0x5, R180 ;  /* 0x00000005ff047819 */ /* 0x004fe200000116b4 */
[----:B------:R-:W-:Y:S01]  /*1640*/  IMAD.WIDE.U32 R26, R9, -0x2daee0ad, RZ ;  /* 0xd2511f53091a7825 */ /* 0x000fe200078e00ff */
[----:B------:R-:W-:Y:S01]  /*1650*/  IADD3.X R2, PT, PT, R2, R93, RZ, P1, P0 ;  /* 0x0000005d02027210 */ /* 0x000fe20000fe04ff */
[----:B------:R-:W-:Y:S02]  /*1660*/  HMMA.16816.F32.BF16 R212, R12, R106, R80 ;  /* 0x0000006a0cd4723c */ /* 0x000fe40000041850 */
[----:B------:R-:W-:Y:S01]  /*1670*/  IMAD R4, R170, 0x8, R4 ;  /* 0x00000008aa047824 */ /* 0x000fe200078e0204 */
[----:B------:R-:W-:Y:S01]  /*1680*/  STL.64 [R1+0x48], R26 ;  /* 0x0000481a01007387 */ /* 0x000fe20000100a00 */
[----:B------:R-:W-:-:S02]  /*1690*/  VIADD R80, R216, 0x9e3779b9 ;  /* 0x9e3779b9d8507836 */ /* 0x000fc40000000000 */
[C---:B------:R-:W-:Y:S02]  /*16a0*/  IMAD.WIDE.U32 R182, R4.reuse, -0x326172a9, RZ ;  /* 0xcd9e8d5704b67825 */ /* 0x040fe400078e00ff */
[----:B------:R-:W-:Y:S02]  /*16b0*/  HMMA.16816.F32.BF16 R232, R12, R118, R68 ;  /* 0x000000760ce8723c */ /* 0x000fe40000041844 */
[----:B------:R-:W-:Y:S01]  /*16c0*/  VIADD R3, R4, 0x4 ;  /* 0x0000000404037836 */ /* 0x000fe20000000000 */
[----:B------:R-:W-:Y:S01]  /*16d0*/  LOP3.LUT R8, R216, R2, R183, 0x96, !PT ;  /* 0x00000002d8087212 */ /* 0x000fe200078e96b7 */
[----:B---3--:R-:W-:Y:S01]  /*16e0*/  IMAD.SHL.U32 R16, R94, 0x4, RZ ;  /* 0x000000045e107824 */ /* 0x008fe200078e00ff */
[----:B------:R-:W2:Y:S01]  /*16f0*/  LDSM.16.M88.4 R4, [R208] ;  /* 0x00000000d004783b */ /* 0x000ea20000000200 */
[----:B------:R-:W-:Y:S01]  /*1700*/  IMAD.WIDE.U32 R180, R3, -0x326172a9, RZ ;  /* 0xcd9e8d5703b47825 */ /* 0x000fe200078e00ff */
[----:B------:R-:W-:-:S04]  /*1710*/  DEPBAR.LE SB0, 0x0 ;  /* 0x000080000000791a */ /* 0x000fc80000000000 */
[----:B-1----:R-:W-:Y:S01]  /*1720*/  HMMA.16816.F32.BF16 R20, R12, R142, R100 ;  /* 0x0000008e0c14723c */ /* 0x002fe20000041864 */
[----:B------:R-:W-:Y:S01]  /*1730*/  IMAD.WIDE.U32 R28, R8, -0x2daee0ad, RZ ;  /* 0xd2511f53081c7825 */ /* 0x000fe200078e00ff */
[----:B------:R-:W-:-:S03]  /*1740*/  LOP3.LUT R2, R216, R2, R181, 0x96, !PT ;  /* 0x00000002d8027212 */ /* 0x000fc600078e96b5 */
[C---:B------:R-:W-:Y:S01]  /*1750*/  VIADD R3, R217.reuse, 0xbb67ae85 ;  /* 0xbb67ae85d9037836 */ /* 0x040fe20000000000 */
[----:B------:R-:W-:Y:S01]  /*1760*/  STL.64 [R1+0x60], R28 ;  /* 0x0000601c01007387 */ /* 0x000fe20000100a00 */
[----:B------:R-:W-:Y:S01]  /*1770*/  IMAD.WIDE.U32 R38, R2, -0x2daee0ad, RZ ;  /* 0xd2511f5302267825 */ /* 0x000fe200078e00ff */
[----:B------:R-:W-:Y:S01]  /*1780*/  LOP3.LUT R2, R217, R16, R27, 0x96, !PT ;  /* 0x00000010d9027212 */ /* 0x000fe200078e961b */
[----:B------:R-:W-:Y:S01]  /*1790*/  HMMA.16816.F32.BF16 R236, R12, R122, R76 ;  /* 0x0000007a0cec723c */ /* 0x000fe2000004184c */
[CC--:B------:R-:W-:Y:S01]  /*17a0*/  LOP3.LUT R11, R3.reuse, R26.reuse, R29, 0x96, !PT ;  /* 0x0000001a030b7212 */ /* 0x0c0fe200078e961d */
[----:B------:R-:W-:Y:S01]  /*17b0*/  VIADD R79, R216, 0x3c6ef372 ;  /* 0x3c6ef372d84f7836 */ /* 0x000fe20000000000 */
[----:B------:R-:W-:Y:S01]  /*17c0*/  LOP3.LUT R9, R3, R26, R39, 0x96, !PT ;  /* 0x0000001a03097212 */ /* 0x000fe200078e9627 */
[----:B------:R-:W-:-:S04]  /*17d0*/  IMAD.WIDE.U32 R2, R2, -0x326172a9, RZ ;  /* 0xcd9e8d5702027825 */ /* 0x000fc800078e00ff */
[----:B------:R-:W-:Y:S01]  /*17e0*/  IMAD.WIDE.U32 R66, R11, -0x326172a9, RZ ;  /* 0xcd9e8d570b427825 */ /* 0x000fe200078e00ff */
[C-C-:B------:R-:W-:Y:S01]  /*17f0*/  LOP3.LUT R17, R80.reuse, R182, R3.reuse, 0x96, !PT ;  /* 0x000000b650117212 */ /* 0x140fe200078e9603 */
[----:B------:R-:W-:Y:S01]  /*1800*/  STL.64 [R1+0x80], R20 ;  /* 0x0000801401007387 */ /* 0x000fe20000100a00 */
[----:B------:R-:W-:Y:S01]  /*1810*/  LOP3.LUT R24, R80, R180, R3, 0x96, !PT ;  /* 0x000000b450187212 */ /* 0x000fe200078e9603 */
[----:B------:R-:W-:Y:S02]  /*1820*/  IMAD.WIDE.U32 R62, R9, -0x326172a9, RZ ;  /* 0xcd9e8d57093e7825 */ /* 0x000fe400078e00ff */
[----:B------:R1:W-:Y:S02]  /*1830*/  STL.64 [R1+0x88], R22 ;  /* 0x0000881601007387 */ /* 0x0003e40000100a00 */
[C---:B------:R-:W-:Y:S02]  /*1840*/  VIADD R10, R16.reuse, 0x1 ;  /* 0x00000001100a7836 */ /* 0x040fe40000000000 */
[----:B------:R-:W-:Y:S01]  /*1850*/  STL.64 [R1+0x58], R38 ;  /* 0x0000582601007387 */ /* 0x000fe20000100a00 */
[----:B------:R-:W-:-:S02]  /*1860*/  VIADD R8, R16, 0x2 ;  /* 0x0000000210087836 */ /* 0x000fc40000000000 */
[C-C-:B------:R-:W-:Y:S01]  /*1870*/  LOP3.LUT R10, R217.reuse, R10, R27.reuse, 0x96, !PT ;  /* 0x0000000ad90a7212 */ /* 0x140fe200078e961b */
[C---:B------:R-:W-:Y:S02]  /*1880*/  VIADD R11, R217.reuse, 0x32370b8f ;  /* 0x32370b8fd90b7836 */ /* 0x040fe40000000000 */
[----:B------:R-:W-:Y:S01]  /*1890*/  LOP3.LUT R8, R217, R8, R27, 0x96, !PT ;  /* 0x00000008d9087212 */ /* 0x000fe200078e961b */
[----:B--2---:R-:W-:Y:S01]  /*18a0*/  HMMA.16816.F32.BF16 R88, R4, R120, R40 ;  /* 0x000000780458723c */ /* 0x004fe20000041828 */
[----:B------:R-:W-:-:S04]  /*18b0*/  IMAD.WIDE.U32 R18, R10, -0x326172a9, RZ ;  /* 0xcd9e8d570a127825 */ /* 0x000fc800078e00ff */
[----:B------:R-:W-:Y:S01]  /*18c0*/  IMAD.WIDE.U32 R8, R8, -0x326172a9, RZ ;  /* 0xcd9e8d5708087825 */ /* 0x000fe200078e00ff */
[----:B------:R-:W-:Y:S02]  /*18d0*/  LOP3.LUT R10, R80, R180, R19, 0x96, !PT ;  /* 0x000000b4500a7212 */ /* 0x000fe400078e9613 */
[----:B------:R-:W-:Y:S08]  /*18e0*/  HMMA.16816.F32.BF16 R68, R4, R128, R144 ;  /* 0x000000800444723c */ /* 0x000ff00000041890 */
[C---:B-1----:R-:W-:Y:S08]  /*18f0*/  HMMA.16816.F32.BF16 R20, R12.reuse, R150, R108 ;  /* 0x000000960c14723c */ /* 0x042ff0000004186c */
[----:B------:R-:W-:Y:S03]  /*1900*/  HMMA.16816.F32.BF16 R12, R12, R162, R112 ;  /* 0x000000a20c0c723c */ /* 0x000fe60000041870 */
[----:B------:R-:W-:-:S02]  /*1910*/  IMAD.MOV.U32 R93, RZ, RZ, R69 ;  /* 0x000000ffff5d7224 */ /* 0x000fc400078e0045 */
[----:B------:R-:W-:Y:S02]  /*1920*/  IMAD.MOV.U32 R169, RZ, RZ, R68 ;  /* 0x000000ffffa97224 */ /* 0x000fe400078e0044 */
[----:B------:R-:W-:Y:S01]  /*1930*/  IMAD.MOV.U32 R171, RZ, RZ, R70 ;  /* 0x000000ffffab7224 */ /* 0x000fe200078e0046 */
[C---:B------:R-:W-:Y:S01]  /*1940*/  HMMA.16816.F32.BF16 R144, R4.reuse, R148, R164 ;  /* 0x000000940490723c */ /* 0x040fe200000418a4 */
[----:B------:R-:W-:Y:S02]  /*1950*/  IMAD.MOV.U32 R165, RZ, RZ, R222 ;  /* 0x000000ffffa57224 */ /* 0x000fe400078e00de */
[----:B------:R1:W-:Y:S01]  /*1960*/  STL.64 [R1+0x38], R20 ;  /* 0x0000381401007387 */ /* 0x0003e20000100a00 */
[C---:B------:R-:W-:Y:S02]  /*1970*/  VIADD R222, R216.reuse, 0x78dde6e4 ;  /* 0x78dde6e4d8de7836 */ /* 0x040fe40000000000 */
[----:B------:R-:W-:Y:S01]  /*1980*/  IMAD.MOV.U32 R166, RZ, RZ, R221 ;  /* 0x000000ffffa67224 */ /* 0x000fe200078e00dd */
[----:B------:R2:W-:Y:S01]  /*1990*/  STL.64 [R1+0x40], R22 ;  /* 0x0000401601007387 */ /* 0x0005e20000100a00 */
[C---:B------:R-:W-:Y:S01]  /*19a0*/  VIADD R221, R216.reuse, 0x1715609d ;  /* 0x1715609dd8dd7836 */ /* 0x040fe20000000000 */
[----:B------:R-:W-:Y:S01]  /*19b0*/  HMMA.16816.F32.BF16 R156, R4, R140, R156 ;  /* 0x0000008c049c723c */ /* 0x000fe2000004189c */
[----:B------:R-:W-:Y:S01]  /*19c0*/  IMAD.MOV.U32 R167, RZ, RZ, R220 ;  /* 0x000000ffffa77224 */ /* 0x000fe200078e00dc */
[----:B------:R-:W-:Y:S01]  /*19d0*/  STL.64 [R1+0x18], R66 ;  /* 0x0000184201007387 */ /* 0x000fe20000100a00 */
[----:B------:R-:W-:-:S02]  /*19e0*/  VIADD R220, R216, 0xb54cda56 ;  /* 0xb54cda56d8dc7836 */ /* 0x000fc40000000000 */
[----:B------:R-:W-:Y:S01]  /*19f0*/  IMAD.MOV.U32 R170, RZ, RZ, R71 ;  /* 0x000000ffffaa7224 */ /* 0x000fe200078e0047 */
[----:B------:R-:W-:Y:S01]  /*1a00*/  STL.64 [R1+0x20], R62 ;  /* 0x0000203e01007387 */ /* 0x000fe20000100a00 */
[----:B------:R-:W-:Y:S01]  /*1a10*/  IMAD.MOV.U32 R164, RZ, RZ, R252 ;  /* 0x000000ffffa47224 */ /* 0x000fe200078e00fc */
[C---:B------:R-:W-:Y:S02]  /*1a20*/  HMMA.16816.F32.BF16 R200, R4.reuse, R142, R200 ;  /* 0x0000008e04c8723c */ /* 0x040fe400000418c8 */
[----:B------:R3:W-:Y:S04]  /*1a30*/  STL.64 [R1+0x28], R12 ;  /* 0x0000280c01007387 */ /* 0x0007e80000100a00 */
[----:B------:R4:W-:Y:S02]  /*1a40*/  STL.64 [R1+0x30], R14 ;  /* 0x0000300e01007387 */ /* 0x0009e40000100a00 */
[----:B------:R-:W-:Y:S01]  /*1a50*/  HMMA.16816.F32.BF16 R84, R4, R116, R136 ;  /* 0x000000740454723c */ /* 0x000fe20000041888 */
[----:B------:R-:W-:Y:S01]  /*1a60*/  IMAD.MOV.U32 R139, RZ, RZ, R225 ;  /* 0x000000ffff8b7224 */ /* 0x000fe200078e00e1 */
[----:B-1----:R-:W-:-:S02]  /*1a70*/  LOP3.LUT R20, R79, R2, R67, 0x96, !PT ;  /* 0x000000024f147212 */ /* 0x002fc400078e9643 */
[----:B------:R-:W-:-:S04]  /*1a80*/  LOP3.LUT R21, R79, R8, R63, 0x96, !PT ;  /* 0x000000084f157212 */ /* 0x000fc800078e963f */
[C---:B------:R-:W-:Y:S01]  /*1a90*/  HMMA.16816.F32.BF16 R152, R4.reuse, R132, R152 ;  /* 0x000000840498723c */ /* 0x040fe20000041898 */
[C---:B--2---:R-:W-:Y:S01]  /*1aa0*/  LOP3.LUT R23, R79.reuse, R2, R63, 0x96, !PT ;  /* 0x000000024f177212 */ /* 0x044fe200078e963f */
[----:B------:R-:W-:Y:S01]  /*1ab0*/  VIADD R2, R16, 0x3 ;  /* 0x0000000310027836 */ /* 0x000fe20000000000 */
[----:B------:R-:W-:Y:S01]  /*1ac0*/  LOP3.LUT R22, R80, R180, R9, 0x96, !PT ;  /* 0x000000b450167212 */ /* 0x000fe200078e9609 */
[----:B------:R-:W-:Y:S01]  /*1ad0*/  IMAD.WIDE.U32 R36, R20, -0x2daee0ad, RZ ;  /* 0xd2511f5314247825 */ /* 0x000fe200078e00ff */
[----:B------:R-:W-:Y:S02]  /*1ae0*/  LOP3.LUT R16, R79, R8, R67, 0x96, !PT ;  /* 0x000000084f107212 */ /* 0x000fe400078e9643 */
[----:B------:R-:W-:Y:S01]  /*1af0*/  LOP3.LUT R2, R217, R2, R27, 0x96, !PT ;  /* 0x00000002d9027212 */ /* 0x000fe200078e961b */
[----:B------:R-:W-:Y:S01]  /*1b00*/  IMAD.WIDE.U32 R34, R23, -0x2daee0ad, RZ ;  /* 0xd2511f5317227825 */ /* 0x000fe200078e00ff */
[----:B------:R-:W-:Y:S03]  /*1b10*/  HMMA.16816.F32.BF16 R192, R4, R130, R192 ;  /* 0x0000008204c0723c */ /* 0x000fe600000418c0 */
[----:B------:R-:W-:Y:S01]  /*1b20*/  IMAD.WIDE.U32 R2, R2, -0x326172a9, RZ ;  /* 0xcd9e8d5702027825 */ /* 0x000fe200078e00ff */
[----:B---3--:R-:W-:-:S03]  /*1b30*/  LOP3.LUT R13, R79, R18, R63, 0x96, !PT ;  /* 0x000000124f0d7212 */ /* 0x008fc600078e963f */
[----:B------:R-:W-:Y:S01]  /*1b40*/  VIADD R12, R217, 0x76cf5d0a ;  /* 0x76cf5d0ad90c7836 */ /* 0x000fe20000000000 */
[CC--:B----4-:R-:W-:Y:S01]  /*1b50*/  LOP3.LUT R15, R80.reuse, R182.reuse, R19, 0x96, !PT ;  /* 0x000000b6500f7212 */ /* 0x0d0fe200078e9613 */
[----:B------:R-:W-:Y:S01]  /*1b60*/  IMAD.WIDE.U32 R50, R13, -0x2daee0ad, RZ ;  /* 0xd2511f530d327825 */ /* 0x000fe200078e00ff */
[C---:B------:R-:W-:Y:S01]  /*1b70*/  LOP3.LUT R14, R80.reuse, R182, R9, 0x96, !PT ;  /* 0x000000b6500e7212 */ /* 0x040fe200078e9609 */
[C---:B------:R-:W-:Y:S01]  /*1b80*/  HMMA.16816.F32.BF16 R124, R4.reuse, R104, R124 ;  /* 0x00000068047c723c */ /* 0x040fe2000004187c */
[----:B------:R-:W-:Y:S01]  /*1b90*/  LOP3.LUT R19, R79, R18, R67, 0x96, !PT ;  /* 0x000000124f137212 */ /* 0x000fe200078e9643 */
[----:B------:R-:W-:Y:S01]  /*1ba0*/  IMAD.WIDE.U32 R8, R17, -0x2daee0ad, RZ ;  /* 0xd2511f5311087825 */ /* 0x000fe200078e00ff */
[C-C-:B------:R-:W-:Y:S02]  /*1bb0*/  LOP3.LUT R17, R80.reuse, R182, R3.reuse, 0x96, !PT ;  /* 0x000000b650117212 */ /* 0x140fe400078e9603 */
[----:B------:R-:W-:Y:S01]  /*1bc0*/  LOP3.LUT R26, R80, R180, R3, 0x96, !PT ;  /* 0x000000b4501a7212 */ /* 0x000fe200078e9603 */
[----:B------:R-:W-:Y:S01]  /*1bd0*/  IMAD.WIDE.U32 R44, R16, -0x2daee0ad, RZ ;  /* 0xd2511f53102c7825 */ /* 0x000fe200078e00ff */
[CC--:B------:R-:W-:Y:S01]  /*1be0*/  LOP3.LUT R18, R79.reuse, R2.reuse, R67, 0x96, !PT ;  /* 0x000000024f127212 */ /* 0x0c0fe200078e9643 */
[----:B------:R-:W-:Y:S01]  /*1bf0*/  HMMA.16816.F32.BF16 R104, R4, R106, R176 ;  /* 0x0000006a0468723c */ /* 0x000fe200000418b0 */
[----:B------:R-:W-:Y:S01]  /*1c00*/  LOP3.LUT R25, R79, R2, R63, 0x96, !PT ;  /* 0x000000024f197212 */ /* 0x000fe200078e963f */
[----:B------:R-:W-:Y:S01]  /*1c10*/  IMAD.WIDE.U32 R2, R10, -0x2daee0ad, RZ ;  /* 0xd2511f530a027825 */ /* 0x000fe200078e00ff */
[----:B------:R-:W-:-:S02]  /*1c20*/  LOP3.LUT R20, R12, R28, R9, 0x96, !PT ;  /* 0x0000001c0c147212 */ /* 0x000fc400078e9609 */
[C---:B------:R-:W-:Y:S01]  /*1c30*/  LOP3.LUT R60, R11.reuse, R8, R37, 0x96, !PT ;  /* 0x000000080b3c7212 */ /* 0x040fe200078e9625 */
[----:B------:R-:W-:Y:S01]  /*1c40*/  IMAD.WIDE.U32 R8, R24, -0x2daee0ad, RZ ;  /* 0xd2511f5318087825 */ /* 0x000fe200078e00ff */
[----:B------:R-:W-:Y:S01]  /*1c50*/  LOP3.LUT R24, R12, R38, R3, 0x96, !PT ;  /* 0x000000260c187212 */ /* 0x000fe200078e9603 */
[C---:B------:R-:W-:Y:S01]  /*1c60*/  HMMA.16816.F32.BF16 R116, R4.reuse, R118, R184 ;  /* 0x000000760474723c */ /* 0x040fe200000418b8 */
[C---:B------:R-:W-:Y:S01]  /*1c70*/  LOP3.LUT R59, R11.reuse, R2, R51, 0x96, !PT ;  /* 0x000000020b3b7212 */ /* 0x040fe200078e9633 */
[----:B------:R-:W-:Y:S01]  /*1c80*/  IMAD.WIDE.U32 R2, R14, -0x2daee0ad, RZ ;  /* 0xd2511f530e027825 */ /* 0x000fe200078e00ff */
[C---:B------:R-:W-:Y:S02]  /*1c90*/  LOP3.LUT R13, R12.reuse, R38, R9, 0x96, !PT ;  /* 0x000000260c0d7212 */ /* 0x040fe400078e9609 */
[----:B------:R-:W-:Y:S01]  /*1ca0*/  LOP3.LUT R55, R11, R8, R35, 0x96, !PT ;  /* 0x000000080b377212 */ /* 0x000fe200078e9623 */
[----:B------:R-:W-:Y:S01]  /*1cb0*/  IMAD.WIDE.U32 R8, R15, -0x2daee0ad, RZ ;  /* 0xd2511f530f087825 */ /* 0x000fe200078e00ff */
[C---:B------:R-:W-:Y:S01]  /*1cc0*/  LOP3.LUT R14, R12.reuse, R28, R3, 0x96, !PT ;  /* 0x0000001c0c0e7212 */ /* 0x040fe200078e9603 */
[----:B------:R-:W-:Y:S01]  /*1cd0*/  HMMA.16816.F32.BF16 R120, R4, R122, R188 ;  /* 0x0000007a0478723c */ /* 0x000fe200000418bc */
[----:B------:R-:W-:Y:S01]  /*1ce0*/  LOP3.LUT R57, R11, R2, R45, 0x96, !PT ;  /* 0x000000020b397212 */ /* 0x000fe200078e962d */
[----:B------:R-:W-:Y:S01]  /*1cf0*/  IMAD.WIDE.U32 R48, R19, -0x2daee0ad, RZ ;  /* 0xd2511f5313307825 */ /* 0x000fe200078e00ff */
[----:B------:R-:W-:-:S03]  /*1d00*/  LOP3.LUT R10, R12, R28, R9, 0x96, !PT ;  /* 0x0000001c0c0a7212 */ /* 0x000fc600078e9609 */
[----:B------:R-:W-:Y:S01]  /*1d10*/  IMAD.WIDE.U32 R2, R22, -0x2daee0ad, RZ ;  /* 0xd2511f5316027825 */ /* 0x000fe200078e00ff */
[----:B------:R-:W-:Y:S01]  /*1d20*/  LOP3.LUT R54, R11, R8, R49, 0x96, !PT ;  /* 0x000000080b367212 */ /* 0x000fe200078e9631 */
[----:B------:R-:W-:Y:S02]  /*1d30*/  HMMA.16816.F32.BF16 R172, R4, R160, R172 ;  /* 0x000000a004ac723c */ /* 0x000fe400000418ac */
        /* <DEDUP_REMOVED lines=15> */
[----:B------:R-:W-:Y:S01]  /*1e30*/  VIADD R22, R217, 0xed9eba14 ;  /* 0xed9eba14d9167836 */ /* 0x000fe20000000000 */
[----:B------:R-:W-:Y:S01]  /*1e40*/  LOP3.LUT R23, R12, R38, R9, 0x96, !PT ;  /* 0x000000260c177212 */ /* 0x000fe200078e9609 */
[----:B------:R-:W-:-:S04]  /*1e50*/  IMAD.WIDE.U32 R20, R2, -0x2daee0ad, RZ ;  /* 0xd2511f5302147825 */ /* 0x000fc800078e00ff */
        /* <DEDUP_REMOVED lines=10> */
[CC--:B------:R-:W-:Y:S02]  /*1f00*/  LOP3.LUT R2, R218.reuse, R66.reuse, R37, 0x96, !PT ;  /* 0x00000042da027212 */ /* 0x0c0fe400078e9625 */
[----:B------:R-:W-:Y:S01]  /*1f10*/  LOP3.LUT R3, R218, R66, R39, 0x96, !PT ;  /* 0x00000042da037212 */ /* 0x000fe200078e9627 */
        /* <DEDUP_REMOVED lines=10> */
[----:B------:R-:W-:Y:S02]  /*1fc0*/  LOP3.LUT R3, R218, R62, R25, 0x96, !PT ;  /* 0x0000003eda037212 */ /* 0x000fe400078e9619 */
[----:B------:R-:W-:Y:S01]  /*1fd0*/  LOP3.LUT R58, R22, R42, R9, 0x96, !PT ;  /* 0x0000002a163a7212 */ /* 0x000fe200078e9609 */
        /* <DEDUP_REMOVED lines=24> */
[----:B------:R-:W-:-:S04]  /*2160*/  IMAD.WIDE.U32 R68, R21, -0x2daee0ad, RZ ;  /* 0xd2511f5315447825 */ /* 0x000fc800078e00ff */
        /* <DEDUP_REMOVED lines=14> */
[----:B------:R-:W-:Y:S02]  /*2250*/  LOP3.LUT R49, R3, R2, R49, 0x96, !PT ;  /* 0x0000000203317212 */ /* 0x000fe400078e9631 */
[----:B------:R-:W-:Y:S01]  /*2260*/  LOP3.LUT R2, R168, 0x120, R205, 0xf8, !PT ;  /* 0x00000120a8027812 */ /* 0x000fe200078ef8cd */
[----:B------:R-:W-:Y:S01]  /*2270*/  IMAD.WIDE.U32 R8, R13, -0x326172a9, RZ ;  /* 0xcd9e8d570d087825 */ /* 0x000fe200078e00ff */
[----:B------:R-:W-:-:S03]  /*2280*/  LOP3.LUT R3, R221, R22, R11, 0x96, !PT ;  /* 0x00000016dd037212 */ /* 0x000fc600078e960b */
[----:B------:R-:W-:Y:S01]  /*2290*/  IMAD.MOV.U32 R55, RZ, RZ, R8 ;  /* 0x000000ffff377224 */ /* 0x000fe200078e0008 */
[----:B------:R-:W-:Y:S01]  /*22a0*/  LOP3.LUT R24, R220, R10, R9, 0x96, !PT ;  /* 0x0000000adc187212 */ /* 0x000fe200078e9609 */
[----:B------:R-:W-:Y:S01]  /*22b0*/  IMAD.WIDE.U32 R10, R45, -0x326172a9, RZ ;  /* 0xcd9e8d572d0a7825 */ /* 0x000fe200078e00ff */
[C---:B------:R-:W-:Y:S02]  /*22c0*/  PRMT R61, R8.reuse, 0x7771, RZ ;  /* 0x00007771083d7816 */ /* 0x040fe400000000ff */
[----:B------:R-:W-:Y:S01]  /*22d0*/  PRMT R53, R8, 0x7773, RZ ;  /* 0x0000777308357816 */ /* 0x000fe200000000ff */
[----:B------:R-:W-:Y:S01]  /*22e0*/  IMAD.WIDE.U32 R12, R52, -0x326172a9, RZ ;  /* 0xcd9e8d57340c7825 */ /* 0x000fe200078e00ff */
[----:B------:R-:W-:-:S03]  /*22f0*/  PRMT R51, R8, 0x7772, RZ ;  /* 0x0000777208337816 */ /* 0x000fc600000000ff */
        /* <DEDUP_REMOVED lines=8> */
[----:B------:R-:W-:Y:S02]  /*2380*/  PRMT R63, R8, 0x7772, RZ ;  /* 0x00007772083f7816 */ /* 0x000fe400000000ff */
[C---:B------:R-:W-:Y:S01]  /*2390*/  LOP3.LUT R26, R221.reuse, R30, R13, 0x96, !PT ;  /* 0x0000001edd1a7212 */ /* 0x040fe200078e960d */
[----:B------:R-:W-:Y:S01]  /*23a0*/  IMAD.WIDE.U32 R8, R20, -0x326172a9, RZ ;  /* 0xcd9e8d5714087825 */ /* 0x000fe200078e00ff */
[----:B------:R-:W-:-:S02]  /*23b0*/  LOP3.LUT R19, R221, R32, R19, 0x96, !PT ;  /* 0x00000020dd137212 */ /* 0x000fc400078e9613 */
[----:B------:R-:W-:Y:S01]  /*23c0*/  LOP3.LUT R15, R221, R38, R15, 0x96, !PT ;  /* 0x00000026dd0f7212 */ /* 0x000fe200078e960f */
[----:B------:R-:W-:Y:S01]  /*23d0*/  IMAD.MOV.U32 R43, RZ, RZ, R8 ;  /* 0x000000ffff2b7224 */ /* 0x000fe200078e0008 */
[----:B------:R-:W-:Y:S01]  /*23e0*/  LOP3.LUT R13, R220, R10, R9, 0x96, !PT ;  /* 0x0000000adc0d7212 */ /* 0x000fe200078e9609 */
[----:B------:R-:W-:Y:S01]  /*23f0*/  IMAD.WIDE.U32 R16, R58, -0x326172a9, RZ ;  /* 0xcd9e8d573a107825 */ /* 0x000fe200078e00ff */
[C---:B------:R-:W-:Y:S02]  /*2400*/  PRMT R44, R8.reuse, 0x7771, RZ ;  /* 0x00007771082c7816 */ /* 0x040fe400000000ff */
[C---:B------:R-:W-:Y:S01]  /*2410*/  PRMT R42, R8.reuse, 0x7773, RZ ;  /* 0x00007773082a7816 */ /* 0x040fe200000000ff */
[----:B------:R-:W-:Y:S01]  /*2420*/  IMAD.WIDE.U32 R22, R65, -0x326172a9, RZ ;  /* 0xcd9e8d5741167825 */ /* 0x000fe200078e00ff */
[----:B------:R-:W-:Y:S02]  /*2430*/  PRMT R41, R8, 0x7772, RZ ;  /* 0x0000777208297816 */ /* 0x000fe400000000ff */
[----:B------:R-:W-:Y:S01]  /*2440*/  LOP3.LUT R11, R221, R40, R17, 0x96, !PT ;  /* 0x00000028dd0b7212 */ /* 0x000fe200078e9611 */
[----:B------:R-:W-:Y:S01]  /*2450*/  IMAD.WIDE.U32 R8, R3, -0x2daee0ad, RZ ;  /* 0xd2511f5303087825 */ /* 0x000fe200078e00ff */
[----:B------:R-:W-:-:S02]  /*2460*/  LOP3.LUT R10, R221, R36, R23, 0x96, !PT ;  /* 0x00000024dd0a7212 */ /* 0x000fc400078e9617 */
[----:B------:R-:W-:Y:S01]  /*2470*/  PRMT R41, R41, 0x5410, R42 ;  /* 0x0000541029297816 */ /* 0x000fe2000000002a */
[----:B------:R-:W-:Y:S01]  /*2480*/  IMAD.WIDE.U32 R20, R56, -0x326172a9, RZ ;  /* 0xcd9e8d5738147825 */ /* 0x000fe200078e00ff */
[----:B------:R-:W-:Y:S02]  /*2490*/  LOP3.LUT R38, R25, R50, R9, 0x96, !PT ;  /* 0x0000003219267212 */ /* 0x000fe400078e9609 */
[C---:B------:R-:W-:Y:S01]  /*24a0*/  PRMT R52, R8.reuse, 0x7771, RZ ;  /* 0x0000777108347816 */ /* 0x040fe200000000ff */
[----:B------:R-:W-:Y:S01]  /*24b0*/  IMAD.MOV.U32 R50, RZ, RZ, R8 ;  /* 0x000000ffff327224 */ /* 0x000fe200078e0008 */
[C---:B------:R-:W-:Y:S01]  /*24c0*/  PRMT R45, R8.reuse, 0x7773, RZ ;  /* 0x00007773082d7816 */ /* 0x040fe200000000ff */
[----:B------:R-:W-:Y:S01]  /*24d0*/  IMAD.WIDE.U32 R32, R19, -0x2daee0ad, RZ ;  /* 0xd2511f5313207825 */ /* 0x000fe200078e00ff */
[----:B------:R-:W-:Y:S02]  /*24e0*/  PRMT R40, R8, 0x7772, RZ ;  /* 0x0000777208287816 */ /* 0x000fe400000000ff */
[----:B------:R-:W-:Y:S01]  /*24f0*/  LOP3.LUT R3, R221, R34, R21, 0x96, !PT ;  /* 0x00000022dd037212 */ /* 0x000fe200078e9615 */
[----:B------:R-:W-:Y:S01]  /*2500*/  IMAD.WIDE.U32 R8, R27, -0x326172a9, RZ ;  /* 0xcd9e8d571b087825 */ /* 0x000fe200078e00ff */
[----:B------:R-:W-:-:S02]  /*2510*/  LOP3.LUT R73, R25, R66, R33, 0x96, !PT ;  /* 0x0000004219497212 */ /* 0x000fc400078e9621 */
[----:B------:R-:W-:Y:S01]  /*2520*/  LOP3.LUT R5, R37, 0xffff, RZ, 0xc0, !PT ;  /* 0x0000ffff25057812 */ /* 0x000fe200078ec0ff */
[----:B------:R-:W-:Y:S01]  /*2530*/  IMAD.WIDE.U32 R34, R26, -0x2daee0ad, RZ ;  /* 0xd2511f531a227825 */ /* 0x000fe200078e00ff */
[----:B------:R-:W-:Y:S02]  /*2540*/  LOP3.LUT R36, R220, R12, R9, 0x96, !PT ;  /* 0x0000000cdc247212 */ /* 0x000fe400078e9609 */
[C---:B------:R-:W-:Y:S01]  /*2550*/  PRMT R23, R8.reuse, 0x7773, RZ ;  /* 0x0000777308177816 */ /* 0x040fe200000000ff */
[----:B------:R-:W-:Y:S01]  /*2560*/  IMAD.WIDE.U32 R26, R11, -0x2daee0ad, RZ ;  /* 0xd2511f530b1a7825 */ /* 0x000fe200078e00ff */
[----:B------:R-:W-:Y:S02]  /*2570*/  PRMT R21, R8, 0x7772, RZ ;  /* 0x0000777208157816 */ /* 0x000fe400000000ff */
[C---:B------:R-:W-:Y:S01]  /*2580*/  LOP3.LUT R75, R25.reuse, R68, R35, 0x96, !PT ;  /* 0x00000044194b7212 */ /* 0x040fe200078e9623 */
[----:B------:R-:W-:Y:S01]  /*2590*/  IMAD.WIDE.U32 R28, R10, -0x2daee0ad, RZ ;  /* 0xd2511f530a1c7825 */ /* 0x000fe200078e00ff */
[----:B------:R-:W-:-:S02]  /*25a0*/  LOP3.LUT R77, R25, R62, R27, 0x96, !PT ;  /* 0x0000003e194d7212 */ /* 0x000fc400078e961b */
[----:B------:R-:W-:Y:S01]  /*25b0*/  PRMT R131, R34, 0x7771, RZ ;  /* 0x0000777122837816 */ /* 0x000fe200000000ff */
[----:B------:R-:W-:Y:S01]  /*25c0*/  IMAD.WIDE.U32 R10, R39, -0x326172a9, RZ ;  /* 0xcd9e8d57270a7825 */ /* 0x000fe200078e00ff */
[----:B------:R-:W-:Y:S02]  /*25d0*/  PRMT R39, R8, 0x7771, RZ ;  /* 0x0000777108277816 */ /* 0x000fe400000000ff */
[----:B------:R-:W-:Y:S01]  /*25e0*/  LOP3.LUT R74, R25, R54, R29, 0x96, !PT ;  /* 0x00000036194a7212 */ /* 0x000fe200078e961d */
[----:B------:R-:W-:Y:S01]  /*25f0*/  IMAD.MOV.U32 R33, RZ, RZ, R8 ;  /* 0x000000ffff217224 */ /* 0x000fe200078e0008 */
[----:B------:R-:W-:Y:S01]  /*2600*/  LOP3.LUT R29, R220, R18, R11, 0x96, !PT ;  /* 0x00000012dc1d7212 */ /* 0x000fe200078e960b */
[----:B------:R-:W-:Y:S01]  /*2610*/  IMAD.WIDE.U32 R8, R46, -0x326172a9, RZ ;  /* 0xcd9e8d572e087825 */ /* 0x000fe200078e00ff */
[C---:B------:R-:W-:Y:S02]  /*2620*/  PRMT R19, R10.reuse, 0x7773, RZ ;  /* 0x000077730a137816 */ /* 0x040fe400000000ff */
[----:B------:R-:W-:Y:S01]  /*2630*/  PRMT R18, R10, 0x7772, RZ ;  /* 0x000077720a127816 */ /* 0x000fe200000000ff */
[----:B------:R-:W-:Y:S01]  /*2640*/  IMAD.WIDE.U32 R30, R15, -0x2daee0ad, RZ ;  /* 0xd2511f530f1e7825 */ /* 0x000fe200078e00ff */
[----:B------:R-:W-:-:S02]  /*2650*/  LOP3.LUT R72, R220, R14, R9, 0x96, !PT ;  /* 0x0000000edc487212 */ /* 0x000fc400078e9609 */
[C---:B------:R-:W-:Y:S01]  /*2660*/  PRMT R35, R8.reuse, 0x7771, RZ ;  /* 0x0000777108237816 */ /* 0x040fe200000000ff */
[----:B------:R-:W-:Y:S01]  /*2670*/  IMAD.MOV.U32 R27, RZ, RZ, R8 ;  /* 0x000000ffff1b7224 */ /* 0x000fe200078e0008 */
[C---:B------:R-:W-:Y:S01]  /*2680*/  PRMT R17, R8.reuse, 0x7773, RZ ;  /* 0x0000777308117816 */ /* 0x040fe200000000ff */
[----:B------:R-:W-:Y:S01]  /*2690*/  IMAD.WIDE.U32 R70, R3, -0x2daee0ad, RZ ;  /* 0xd2511f5303467825 */ /* 0x000fe200078e00ff */
[----:B------:R-:W-:Y:S02]  /*26a0*/  PRMT R15, R8, 0x7772, RZ ;  /* 0x00007772080f7816 */ /* 0x000fe400000000ff */
[----:B------:R-:W-:Y:S01]  /*26b0*/  LOP3.LUT R76, R25, R60, R31, 0x96, !PT ;  /* 0x0000003c194c7212 */ /* 0x000fe200078e961f */
[----:B------:R-:W-:Y:S01]  /*26c0*/  IMAD.WIDE.U32 R8, R57, -0x326172a9, RZ ;  /* 0xcd9e8d5739087825 */ /* 0x000fe200078e00ff */
[----:B------:R-:W-:Y:S02]  /*26d0*/  LOP3.LUT R78, R25, R48, R71, 0x96, !PT ;  /* 0x00000030194e7212 */ /* 0x000fe400078e9647 */
[----:B------:R-:W-:Y:S01]  /*26e0*/  PRMT R31, R10, 0x7771, RZ ;  /* 0x000077710a1f7816 */ /* 0x000fe200000000ff */
        /* <DEDUP_REMOVED lines=30> */
[----:B------:R-:W-:Y:S01]  /*28d0*/  IMAD.MOV.U32 R112, RZ, RZ, R32 ;  /* 0x000000ffff707224 */ /* 0x000fe200078e0020 */
[----:B------:R-:W-:-:S02]  /*28e0*/  PRMT R96, R3, 0x5410, R9 ;  /* 0x0000541003607816 */ /* 0x000fc40000000009 */
[----:B------:R-:W-:Y:S02]  /*28f0*/  LOP3.LUT R3, R55, 0xff, RZ, 0xc0, !PT ;  /* 0x000000ff37037812 */ /* 0x000fe400078ec0ff */
[----:B------:R-:W-:Y:S02]  /*2900*/  LOP3.LUT R8, R50, 0xff, RZ, 0xc0, !PT ;  /* 0x000000ff32087812 */ /* 0x000fe400078ec0ff */
[----:B------:R-:W-:Y:S02]  /*2910*/  PRMT R22, R3, 0x5410, R61 ;  /* 0x0000541003167816 */ /* 0x000fe4000000003d */
[----:B------:R-:W-:Y:S02]  /*2920*/  LOP3.LUT R3, R43, 0xff, RZ, 0xc0, !PT ;  /* 0x000000ff2b037812 */ /* 0x000fe400078ec0ff */
[C---:B------:R-:W-:Y:S02]  /*2930*/  PRMT R21, R34.reuse, 0x7773, RZ ;  /* 0x0000777322157816 */ /* 0x040fe400000000ff */
[----:B------:R-:W-:-:S02]  /*2940*/  PRMT R20, R34, 0x7772, RZ ;  /* 0x0000777222147816 */ /* 0x000fc400000000ff */
[----:B------:R-:W-:Y:S02]  /*2950*/  PRMT R30, R3, 0x5410, R44 ;  /* 0x00005410031e7816 */ /* 0x000fe4000000002c */
[----:B------:R-:W-:Y:S02]  /*2960*/  PRMT R34, R8, 0x5410, R52 ;  /* 0x0000541008227816 */ /* 0x000fe40000000034 */
[----:B------:R-:W-:Y:S02]  /*2970*/  LOP3.LUT R3, R33, 0xff, RZ, 0xc0, !PT ;  /* 0x000000ff21037812 */ /* 0x000fe400078ec0ff */
[----:B------:R-:W-:Y:S02]  /*2980*/  LOP3.LUT R8, R25, 0xff, RZ, 0xc0, !PT ;  /* 0x000000ff19087812 */ /* 0x000fe400078ec0ff */
[----:B------:R-:W-:Y:S02]  /*2990*/  PRMT R46, R51, 0x5410, R53 ;  /* 0x00005410332e7816 */ /* 0x000fe40000000035 */
[----:B------:R-:W-:-:S02]  /*29a0*/  PRMT R53, R40, 0x5410, R45 ;  /* 0x0000541028357816 */ /* 0x000fc4000000002d */
[----:B------:R-:W-:Y:S01]  /*29b0*/  LOP3.LUT R9, R82, 0xff, RZ, 0xc0, !PT ;  /* 0x000000ff52097812 */ /* 0x000fe200078ec0ff */
[----:B------:R-:W-:Y:S01]  /*29c0*/  IMAD.MOV.U32 R82, RZ, RZ, R93 ;  /* 0x000000ffff527224 */ /* 0x000fe200078e005d */
[----:B------:R-:W-:Y:S02]  /*29d0*/  PRMT R40, R3, 0x5410, R39 ;  /* 0x0000541003287816 */ /* 0x000fe40000000027 */
[----:B------:R-:W-:Y:S02]  /*29e0*/  PRMT R42, R8, 0x5410, R31 ;  /* 0x00005410082a7816 */ /* 0x000fe4000000001f */
[C---:B------:R-:W-:Y:S02]  /*29f0*/  LOP3.LUT R3, R24.reuse, 0xffff, RZ, 0xc0, !PT ;  /* 0x0000ffff18037812 */ /* 0x040fe400078ec0ff */
[----:B------:R-:W-:Y:S02]  /*2a00*/  PRMT R8, R24, 0x7632, R8 ;  /* 0x0000763218087816 */ /* 0x000fe40000000008 */
[----:B------:R-:W-:-:S02]  /*2a10*/  PRMT R130, R28, 0x7771, RZ ;  /* 0x000077711c827816 */ /* 0x000fc400000000ff */
[C---:B------:R-:W-:Y:S02]  /*2a20*/  PRMT R101, R28.reuse, 0x7773, RZ ;  /* 0x000077731c657816 */ /* 0x040fe400000000ff */
[----:B------:R-:W-:Y:S02]  /*2a30*/  PRMT R100, R28, 0x7772, RZ ;  /* 0x000077721c647816 */ /* 0x000fe400000000ff */
[----:B------:R-:W-:Y:S02]  /*2a40*/  PRMT R28, R9, 0x5410, R83 ;  /* 0x00005410091c7816 */ /* 0x000fe40000000053 */
[----:B------:R-:W-:Y:S02]  /*2a50*/  PRMT R64, R10, 0x5410, R11 ;  /* 0x000054100a407816 */ /* 0x000fe4000000000b */
[----:B------:R-:W-:Y:S02]  /*2a60*/  SHF.R.U32.HI R9, RZ, 0x8, R3 ;  /* 0x00000008ff097819 */ /* 0x000fe40000011603 */
[----:B------:R-:W-:-:S02]  /*2a70*/  SHF.R.U32.HI R11, RZ, 0x18, R24 ;  /* 0x00000018ff0b7819 */ /* 0x000fc40000011618 */
[----:B------:R-:W-:Y:S02]  /*2a80*/  LOP3.LUT R3, R8, 0xff, RZ, 0xc0, !PT ;  /* 0x000000ff08037812 */ /* 0x000fe400078ec0ff */
[----:B------:R-:W-:Y:S02]  /*2a90*/  PRMT R189, R12, 0x5410, R14 ;  /* 0x000054100cbd7816 */ /* 0x000fe4000000000e */
[----:B------:R-:W-:Y:S02]  /*2aa0*/  PRMT R178, R20, 0x5410, R21 ;  /* 0x0000541014b27816 */ /* 0x000fe40000000015 */
[----:B------:R-:W-:Y:S02]  /*2ab0*/  LOP3.LUT R12, R24, 0xff, RZ, 0xc0, !PT ;  /* 0x000000ff180c7812 */ /* 0x000fe400078ec0ff */
[----:B------:R-:W-:Y:S02]  /*2ac0*/  PRMT R21, R3, 0x5410, R11 ;  /* 0x0000541003157816 */ /* 0x000fe4000000000b */
[----:B------:R-:W-:-:S02]  /*2ad0*/  PRMT R6, R37, 0x7632, R6 ;  /* 0x0000763225067816 */ /* 0x000fc40000000006 */
[C---:B------:R-:W-:Y:S02]  /*2ae0*/  LOP3.LUT R3, R13.reuse, 0xffff, RZ, 0xc0, !PT ;  /* 0x0000ffff0d037812 */ /* 0x040fe400078ec0ff */
[----:B------:R-:W-:Y:S02]  /*2af0*/  PRMT R4, R13, 0x7632, R4 ;  /* 0x000076320d047816 */ /* 0x000fe40000000004 */
[----:B------:R-:W-:Y:S02]  /*2b00*/  PRMT R20, R12, 0x5410, R9 ;  /* 0x000054100c147816 */ /* 0x000fe40000000009 */
[----:B------:R-:W-:Y:S02]  /*2b10*/  SHF.R.U32.HI R9, RZ, 0x8, R5 ;  /* 0x00000008ff097819 */ /* 0x000fe40000011605 */
[----:B------:R-:W-:Y:S02]  /*2b20*/  LOP3.LUT R8, R6, 0xff, RZ, 0xc0, !PT ;  /* 0x000000ff06087812 */ /* 0x000fe400078ec0ff */
[----:B------:R-:W-:-:S02]  /*2b30*/  SHF.R.U32.HI R5, RZ, 0x8, R3 ;  /* 0x00000008ff057819 */ /* 0x000fc40000011603 */
[----:B------:R-:W-:Y:S02]  /*2b40*/  SHF.R.U32.HI R6, RZ, 0x18, R13 ;  /* 0x00000018ff067819 */ /* 0x000fe4000001160d */
[----:B------:R-:W-:Y:S02]  /*2b50*/  LOP3.LUT R3, R4, 0xff, RZ, 0xc0, !PT ;  /* 0x000000ff04037812 */ /* 0x000fe400078ec0ff */
[----:B------:R-:W-:Y:S02]  /*2b60*/  FMNMX3.FTZ R4, R124, R125, R104, !PT ;  /* 0x0000007d7c047276 */ /* 0x000fe40007810068 */
[----:B------:R-:W-:Y:S02]  /*2b70*/  PRMT R25, R3, 0x5410, R6 ;  /* 0x0000541003197816 */ /* 0x000fe40000000006 */
[----:B------:R-:W-:Y:S02]  /*2b80*/  FMNMX3.FTZ R3, R126, R127, R106, !PT ;  /* 0x0000007f7e037276 */ /* 0x000fe4000781006a */
[----:B------:R-:W-:-:S02]  /*2b90*/  FMNMX3.FTZ R4, R4, R105, R84, !PT ;  /* 0x0000006904047276 */ /* 0x000fc40007810054 */
[----:B------:R-:W-:Y:S02]  /*2ba0*/  FMNMX3.FTZ R3, R3, R107, R86, !PT ;  /* 0x0000006b03037276 */ /* 0x000fe40007810056 */
[----:B------:R-:W-:Y:S02]  /*2bb0*/  LOP3.LUT R7, R13, 0xff, RZ, 0xc0, !PT ;  /* 0x000000ff0d077812 */ /* 0x000fe400078ec0ff */
[----:B------:R-:W-:Y:S02]  /*2bc0*/  FMNMX3.FTZ R4, R4, R85, R116, !PT ;  /* 0x0000005504047276 */ /* 0x000fe40007810074 */
[----:B------:R-:W-:Y:S02]  /*2bd0*/  FMNMX3.FTZ R3, R3, R87, R118, !PT ;  /* 0x0000005703037276 */ /* 0x000fe40007810076 */
[----:B------:R-:W-:Y:S02]  /*2be0*/  PRMT R24, R7, 0x5410, R5 ;  /* 0x0000541007187816 */ /* 0x000fe40000000005 */
[----:B------:R-:W-:-:S02]  /*2bf0*/  FMNMX3.FTZ R4, R4, R117, R88, !PT ;  /* 0x0000007504047276 */ /* 0x000fc40007810058 */
[----:B------:R-:W-:Y:S02]  /*2c00*/  LOP3.LUT R5, R38, 0xffff, RZ, 0xc0, !PT ;  /* 0x0000ffff26057812 */ /* 0x000fe400078ec0ff */
[----:B------:R-:W-:Y:S02]  /*2c10*/  FMNMX3.FTZ R3, R3, R119, R90, !PT ;  /* 0x0000007703037276 */ /* 0x000fe4000781005a */
[----:B------:R-:W-:Y:S02]  /*2c20*/  FMNMX3.FTZ R4, R4, R89, R120, !PT ;  /* 0x0000005904047276 */ /* 0x000fe40007810078 */
[----:B------:R-:W-:Y:S02]  /*2c30*/  LOP3.LUT R6, R38, 0xff, RZ, 0xc0, !PT ;  /* 0x000000ff26067812 */ /* 0x000fe400078ec0ff */
[----:B------:R-:W-:Y:S02]  /*2c40*/  SHF.R.U32.HI R5, RZ, 0x8, R5 ;  /* 0x00000008ff057819 */ /* 0x000fe40000011605 */
[----:B------:R-:W-:-:S02]  /*2c50*/  FMNMX3.FTZ R3, R3, R91, R122, !PT ;  /* 0x0000005b03037276 */ /* 0x000fc4000781007a */
[----:B------:R-:W-:Y:S02]  /*2c60*/  LOP3.LUT R10, R27, 0xff, RZ, 0xc0, !PT ;  /* 0x000000ff1b0a7812 */ /* 0x000fe400078ec0ff */
[----:B------:R-:W-:Y:S02]  /*2c70*/  FMNMX3.FTZ R4, R4, R121, R169, !PT ;  /* 0x0000007904047276 */ /* 0x000fe400078100a9 */
[--C-:B------:R-:W-:Y:S02]  /*2c80*/  PRMT R27, R6, 0x5410, R5.reuse ;  /* 0x00005410061b7816 */ /* 0x100fe40000000005 */
[----:B------:R-:W-:Y:S02]  /*2c90*/  PRMT R5, R38, 0x7632, R5 ;  /* 0x0000763226057816 */ /* 0x000fe40000000005 */
[----:B------:R-:W-:Y:S02]  /*2ca0*/  FMNMX3.FTZ R3, R3, R123, R171, !PT ;  /* 0x0000007b03037276 */ /* 0x000fe400078100ab */
[----:B------:R-:W-:-:S02]  /*2cb0*/  FMNMX3.FTZ R4, R4, R82, R192, !PT ;  /* 0x0000005204047276 */ /* 0x000fc400078100c0 */
[----:B------:R-:W-:Y:S02]  /*2cc0*/  SHF.R.U32.HI R6, RZ, 0x18, R38 ;  /* 0x00000018ff067819 */ /* 0x000fe40000011626 */
[----:B------:R-:W-:Y:S02]  /*2cd0*/  LOP3.LUT R5, R5, 0xff, RZ, 0xc0, !PT ;  /* 0x000000ff05057812 */ /* 0x000fe400078ec0ff */
[----:B------:R-:W-:Y:S02]  /*2ce0*/  FMNMX3.FTZ R3, R3, R170, R194, !PT ;  /* 0x000000aa03037276 */ /* 0x000fe400078100c2 */
[----:B------:R-:W-:Y:S02]  /*2cf0*/  FMNMX3.FTZ R4, R4, R193, R152, !PT ;  /* 0x000000c104047276 */ /* 0x000fe40007810098 */
[C---:B------:R-:W-:Y:S02]  /*2d00*/  PRMT R129, R26.reuse, 0x7771, RZ ;  /* 0x000077711a817816 */ /* 0x040fe400000000ff */
[----:B------:R-:W-:-:S02]  /*2d10*/  PRMT R102, R26, 0x7773, RZ ;  /* 0x000077731a667816 */ /* 0x000fc400000000ff */
[----:B------:R-:W-:Y:S02]  /*2d20*/  PRMT R103, R26, 0x7772, RZ ;  /* 0x000077721a677816 */ /* 0x000fe400000000ff */
[----:B------:R-:W-:Y:S02]  /*2d30*/  PRMT R26, R5, 0x5410, R6 ;  /* 0x00005410051a7816 */ /* 0x000fe40000000006 */
        /* <DEDUP_REMOVED lines=22> */
[----:B------:R-:W-:Y:S02]  /*2ea0*/  PRMT R190, R10, 0x5410, R35 ;  /* 0x000054100abe7816 */ /* 0x000fe40000000023 */
[----:B------:R-:W-:Y:S02]  /*2eb0*/  FMNMX3.FTZ R6, R4, R237, R139, !PT ;  /* 0x000000ed04067276 */ /* 0x000fe4000781008b */
[----:B------:R-:W-:Y:S02]  /*2ec0*/  PRMT R56, R18, 0x5410, R19 ;  /* 0x0000541012387816 */ /* 0x000fe40000000013 */
[----:B------:R-:W-:Y:S02]  /*2ed0*/  LOP3.LUT R11, R37, 0xff, RZ, 0xc0, !PT ;  /* 0x000000ff250b7812 */ /* 0x000fe400078ec0ff */
[----:B------:R-:W-:Y:S02]  /*2ee0*/  SHF.R.U32.HI R10, RZ, 0x18, R37 ;  /* 0x00000018ff0a7819 */ /* 0x000fe40000011625 */
[----:B------:R-:W-:-:S02]  /*2ef0*/  FMNMX3.FTZ R4, R5, R151, R174, !PT ;  /* 0x0000009705047276 */ /* 0x000fc400078100ae */
[C---:B------:R-:W-:Y:S02]  /*2f00*/  PRMT R18, R32.reuse, 0x7773, RZ ;  /* 0x0000777320127816 */ /* 0x040fe400000000ff */
[----:B------:R-:W-:Y:S02]  /*2f10*/  PRMT R16, R32, 0x7772, RZ ;  /* 0x0000777220107816 */ /* 0x000fe400000000ff */
[----:B------:R-:W-:Y:S02]  /*2f20*/  FMNMX3.FTZ R3, R3, R239, R166, !PT ;  /* 0x000000ef03037276 */ /* 0x000fe400078100a6 */
[----:B------:R-:W-:Y:S02]  /*2f30*/  FMNMX3.FTZ R5, R7, R173, R160, !PT ;  /* 0x000000ad07057276 */ /* 0x000fe400078100a0 */
[----:B------:R-:W-:Y:S02]  /*2f40*/  PRMT R19, R11, 0x5410, R9 ;  /* 0x000054100b137816 */ /* 0x000fe40000000009 */
[----:B------:R-:W-:-:S02]  /*2f50*/  PRMT R23, R8, 0x5410, R10 ;  /* 0x0000541008177816 */ /* 0x000fc4000000000a */
[----:B------:R-:W-:Y:S02]  /*2f60*/  PRMT R47, R63, 0x5410, R67 ;  /* 0x000054103f2f7816 */ /* 0x000fe40000000043 */
[----:B------:R-:W-:Y:S02]  /*2f70*/  PRMT R128, R32, 0x7771, RZ ;  /* 0x0000777120807816 */ /* 0x000fe400000000ff */
[----:B------:R-:W-:Y:S02]  /*2f80*/  PRMT R191, R15, 0x5410, R17 ;  /* 0x000054100fbf7816 */ /* 0x000fe40000000011 */
[----:B------:R-:W-:Y:S02]  /*2f90*/  PRMT R184, R16, 0x5410, R18 ;  /* 0x0000541010b87816 */ /* 0x000fe40000000012 */
[----:B------:R-:W-:Y:S02]  /*2fa0*/  FMNMX3.FTZ R11, R6, R205, R227, !PT ;  /* 0x000000cd060b7276 */ /* 0x000fe400078100e3 */
[----:B------:R-:W-:-:S02]  /*2fb0*/  FMNMX3.FTZ R10, R3, R167, R186, !PT ;  /* 0x000000a7030a7276 */ /* 0x000fc400078100ba */
        /* <DEDUP_REMOVED lines=8> */
[----:B------:R-:W-:-:S04]  /*3040*/  LEA R6, P0, R4, R210, 0x1 ;  /* 0x000000d204067211 */ /* 0x000fc800078008ff */
[C---:B------:R-:W-:Y:S02]  /*3050*/  LEA.HI.X R7, R4.reuse, R209, R5, 0x1, P0 ;  /* 0x000000d104077211 */ /* 0x040fe400000f0c05 */
[----:B------:R-:W-:-:S03]  /*3060*/  IADD3 R3, P0, PT, R4, UR7, RZ ;  /* 0x0000000704037c10 */ /* 0x000fc6000ff1e0ff */
[----:B------:R-:W-:Y:S01]  /*3070*/  @!PT LDS RZ, [RZ] ;  /* 0x00000000fffff984 */ /* 0x000fe20000000800 */
[----:B------:R-:W-:Y:S01]  /*3080*/  @!PT LDS RZ, [RZ] ;  /* 0x00000000fffff984 */ /* 0x000fe20000000800 */
[----:B------:R-:W-:Y:S01]  /*3090*/  @!PT LDS RZ, [RZ] ;  /* 0x00000000fffff984 */ /* 0x000fe20000000800 */
[----:B------:R-:W-:Y:S01]  /*30a0*/  LDGSTS.E.BYPASS.LTC128B.128 [R226+0x2000], desc[UR24][R6.64] ;  /* 0x0200000006e27fae */ /* 0x000fe2000b981a18 */
[----:B------:R-:W-:Y:S02]  /*30b0*/  IADD3.X R8, PT, PT, R5, UR20, RZ, P0, !PT ;  /* 0x0000001405087c10 */ /* 0x000fe400087fe4ff */
[----:B------:R-:W-:-:S04]  /*30c0*/  LEA R4, P0, R3, R210, 0x1 ;  /* 0x000000d203047211 */ /* 0x000fc800078008ff */
[----:B------:R-:W-:-:S05]  /*30d0*/  LEA.HI.X R5, R3, R209, R8, 0x1, P0 ;  /* 0x000000d103057211 */ /* 0x000fca00000f0c08 */
[----:B------:R1:W-:Y:S02]  /*30e0*/  LDGSTS.E.BYPASS.LTC128B.128 [R226+0x2800], desc[UR24][R4.64] ;  /* 0x0280000004e27fae */ /* 0x0003e4000b981a18 */
[C---:B-1----:R-:W-:Y:S02]  /*30f0*/  IADD3 R4, P1, PT, R3.reuse, UR7, RZ ;  /* 0x0000000703047c10 */ /* 0x042fe4000ff3e0ff */
[----:B------:R-:W-:Y:S02]  /*3100*/  IADD3 R3, P0, PT, R3, UR6, RZ ;  /* 0x0000000603037c10 */ /* 0x000fe4000ff1e0ff */
[----:B------:R-:W-:Y:S02]  /*3110*/  IADD3.X R5, PT, PT, R8, UR20, RZ, P1, !PT ;  /* 0x0000001408057c10 */ /* 0x000fe40008ffe4ff */
[----:B------:R-:W-:-:S04]  /*3120*/  LEA R6, P1, R4, R210, 0x1 ;  /* 0x000000d204067211 */ /* 0x000fc800078208ff */
[-C--:B------:R-:W-:Y:S02]  /*3130*/  LEA.HI.X R7, R4, R209.reuse, R5, 0x1, P1 ;  /* 0x000000d104077211 */ /* 0x080fe400008f0c05 */
[----:B------:R-:W-:Y:S02]  /*3140*/  IADD3.X R5, PT, PT, R8, UR21, RZ, P0, !PT ;  /* 0x0000001508057c10 */ /* 0x000fe400087fe4ff */
[C---:B------:R-:W-:Y:S01]  /*3150*/  LEA R4, P0, R3.reuse, R210, 0x1 ;  /* 0x000000d203047211 */ /* 0x040fe200078008ff */
[----:B------:R1:W-:Y:S03]  /*3160*/  LDGSTS.E.BYPASS.LTC128B.128 [R226+0x3000], desc[UR24][R6.64] ;  /* 0x0300000006e27fae */ /* 0x0003e6000b981a18 */
[----:B------:R-:W-:-:S05]  /*3170*/  LEA.HI.X R5, R3, R209, R5, 0x1, P0 ;  /* 0x000000d103057211 */ /* 0x000fca00000f0c05 */
[----:B------:R1:W-:Y:S04]  /*3180*/  LDGSTS.E.BYPASS.LTC128B.128 [R226+0x3800], desc[UR24][R4.64] ;  /* 0x0380000004e27fae */ /* 0x0003e8000b981a18 */
[----:B------:R-:W0:Y:S02]  /*3190*/  LDGDEPBAR ;  /* 0x00000000000079af */ /* 0x000e240000000000 */
.L_x_567:
[----:B------:R-:W2:Y:S01]  /*31a0*/  LDL.LU R33, [R1+0xac] ;  /* 0x0000ac0001217983 */ /* 0x000ea20000300800 */
[----:B------:R-:W3:Y:S03]  /*31b0*/  LDCU UR5, c[0x0][0x45c] ;  /* 0x00008b80ff0577ac */ /* 0x000ee60008000800 */
[----:B------:R-:W4:Y:S04]  /*31c0*/  LDL.LU R32, [R1+0x98] ;  /* 0x0000980001207983 */ /* 0x000f280000300800 */
[----:B------:R-:W3:Y:S04]  /*31d0*/  LDL.LU R31, [R1+0x88] ;  /* 0x00008800011f7983 */ /* 0x000ee80000300800 */
[----:B------:R-:W4:Y:S04]  /*31e0*/  LDL.LU R18, [R1+0xe8] ;  /* 0x0000e80001127983 */ /* 0x000f280000300800 */
[----:B------:R-:W4:Y:S04]  /*31f0*/  LDL.LU R17, [R1+0x38] ;  /* 0x0000380001117983 */ /* 0x000f280000300800 */
[----:B------:R-:W4:Y:S04]  /*3200*/  LDL.LU R16, [R1+0x3c] ;  /* 0x00003c0001107983 */ /* 0x000f280000300800 */
[----:B------:R-:W4:Y:S04]  /*3210*/  LDL.LU R15, [R1+0x40] ;  /* 0x00004000010f7983 */ /* 0x000f280000300800 */
[----:B------:R-:W4:Y:S04]  /*3220*/  LDL.LU R14, [R1+0x44] ;  /* 0x00004400010e7983 */ /* 0x000f280000300800 */
[----:B------:R-:W4:Y:S04]  /*3230*/  LDL.LU R13, [R1+0x4] ;  /* 0x00000400010d7983 */ /* 0x000f280000300800 */
[----:B------:R-:W4:Y:S04]  /*3240*/  LDL.LU R8, [R1+0xf0] ;  /* 0x0000f00001087983 */ /* 0x000f280000300800 */
[----:B-1----:R-:W4:Y:S04]  /*3250*/  LDL.LU R7, [R1+0xf4] ;  /* 0x0000f40001077983 */ /* 0x002f280000300800 */
[----:B------:R-:W4:Y:S04]  /*3260*/  LDL.LU R6, [R1+0xec] ;  /* 0x0000ec0001067983 */ /* 0x000f280000300800 */
[----:B------:R-:W4:Y:S04]  /*3270*/  LDL.LU R5, [R1+0x2c] ;  /* 0x00002c0001057983 */ /* 0x000f280000300800 */
[----:B------:R-:W4:Y:S04]  /*3280*/  LDL.LU R4, [R1+0x34] ;  /* 0x0000340001047983 */ /* 0x000f280000300800 */
[----:B------:R-:W4:Y:S04]  /*3290*/  LDL.LU R3, [R1+0x28] ;  /* 0x0000280001037983 */ /* 0x000f280000300800 */
[----:B------:R-:W-:Y:S04]  /*32a0*/  STL [R1+0x148], R189 ;  /* 0x000148bd01007387 */ /* 0x000fe80000100800 */
[----:B------:R-:W-:Y:S04]  /*32b0*/  STL [R1+0x144], R191 ;  /* 0x000144bf01007387 */ /* 0x000fe80000100800 */
[----:B------:R-:W4:Y:S04]  /*32c0*/  LDL.LU R83, [R1+0xc] ;  /* 0x00000c0001537983 */ /* 0x000f280000300800 */
[----:B------:R-:W-:Y:S04]  /*32d0*/  STL [R1+0x140], R190 ;  /* 0x000140be01007387 */ /* 0x000fe80000100800 */
[----:B------:R-:W-:Y:S04]  /*32e0*/  STL [R1+0x13c], R226 ;  /* 0x00013ce201007387 */ /* 0x000fe80000100800 */
[----:B------:R-:W-:Y:S04]  /*32f0*/  STL [R1+0x138], R222 ;  /* 0x000138de01007387 */ /* 0x000fe80000100800 */
[----:B------:R-:W-:Y:S04]  /*3300*/  STL [R1+0x134], R221 ;  /* 0x000134dd01007387 */ /* 0x000fe80000100800 */
[----:B------:R-:W-:Y:S04]  /*3310*/  STL [R1+0x130], R220 ;  /* 0x000130dc01007387 */ /* 0x000fe80000100800 */
[----:B------:R-:W-:Y:S04]  /*3320*/  STL [R1+0x12c], R218 ;  /* 0x00012cda01007387 */ /* 0x000fe80000100800 */
[----:B------:R-:W-:Y:S04]  /*3330*/  STL [R1+0x128], R217 ;  /* 0x000128d901007387 */ /* 0x000fe80000100800 */
[----:B------:R1:W-:Y:S04]  /*3340*/  STL [R1+0x124], R216 ;  /* 0x000124d801007387 */ /* 0x0003e80000100800 */
[----:B-1----:R-:W4:Y:S04]  /*3350*/  LDL.LU R216, [R1+0xe4] ;  /* 0x0000e40001d87983 */ /* 0x002f280000300800 */
[----:B------:R1:W-:Y:S04]  /*3360*/  STL [R1+0x120], R211 ;  /* 0x000120d301007387 */ /* 0x0003e80000100800 */
[----:B------:R-:W4:Y:S04]  /*3370*/  LDL.LU R191, [R1+0x94] ;  /* 0x0000940001bf7983 */ /* 0x000f280000300800 */
        /* <DEDUP_REMOVED lines=8> */
[----:B------:R-:W-:Y:S04]  /*3400*/  STL [R1+0x11c], R208 ;  /* 0x00011cd001007387 */ /* 0x000fe80000100800 */
[----:B------:R-:W-:Y:S04]  /*3410*/  STL [R1+0x118], R207 ;  /* 0x000118cf01007387 */ /* 0x000fe80000100800 */
[----:B------:R1:W-:Y:S04]  /*3420*/  STL [R1+0x114], R206 ;  /* 0x000114ce01007387 */ /* 0x0003e80000100800 */
[----:B-1----:R-:W4:Y:S04]  /*3430*/  LDL.LU R206, [R1+0xd8] ;  /* 0x0000d80001ce7983 */ /* 0x002f280000300800 */
[----:B------:R1:W-:Y:S04]  /*3440*/  STL [R1+0x110], R204 ;  /* 0x000110cc01007387 */ /* 0x0003e80000100800 */
[----:B-1----:R-:W4:Y:S04]  /*3450*/  LDL.LU R204, [R1+0xa0] ;  /* 0x0000a00001cc7983 */ /* 0x002f280000300800 */
[----:B------:R1:W-:Y:S04]  /*3460*/  STL [R1+0x10c], R183 ;  /* 0x00010cb701007387 */ /* 0x0003e80000100800 */
[----:B-1----:R-:W4:Y:S04]  /*3470*/  LDL.LU R183, [R1+0xbc] ;  /* 0x0000bc0001b77983 */ /* 0x002f280000300800 */
[----:B------:R1:W-:Y:S04]  /*3480*/  STL [R1+0x108], R182 ;  /* 0x000108b601007387 */ /* 0x0003e80000100800 */
[----:B-1----:R-:W4:Y:S04]  /*3490*/  LDL.LU R182, [R1+0x90] ;  /* 0x0000900001b67983 */ /* 0x002f280000300800 */
[----:B------:R1:W-:Y:S01]  /*34a0*/  STL [R1+0x104], R181 ;  /* 0x000104b501007387 */ /* 0x0003e20000100800 */
[----:B--2---:R-:W-:-:S03]  /*34b0*/  IMAD.MOV.U32 R185, RZ, RZ, R33 ;  /* 0x000000ffffb97224 */ /* 0x004fc600078e0021 */
[----:B-1----:R-:W2:Y:S04]  /*34c0*/  LDL.LU R181, [R1+0xa8] ;  /* 0x0000a80001b57983 */ /* 0x002ea80000300800 */
[----:B------:R1:W-:Y:S04]  /*34d0*/  STL [R1+0x100], R180 ;  /* 0x000100b401007387 */ /* 0x0003e80000100800 */
[----:B-1----:R-:W2:Y:S04]  /*34e0*/  LDL.LU R180, [R1+0x80] ;  /* 0x0000800001b47983 */ /* 0x002ea80000300800 */
[----:B------:R1:W-:Y:S04]  /*34f0*/  STL [R1+0xfc], R80 ;  /* 0x0000fc5001007387 */ /* 0x0003e80000100800 */
[----:B-1----:R-:W2:Y:S04]  /*3500*/  LDL.LU R80, [R1+0x30] ;  /* 0x0000300001507983 */ /* 0x002ea80000300800 */
[----:B------:R1:W-:Y:S04]  /*3510*/  STL [R1+0xf8], R79 ;  /* 0x0000f84f01007387 */ /* 0x0003e80000100800 */
[----:B-1----:R-:W2:Y:S01]  /*3520*/  LDL.LU R79, [R1+0xe0] ;  /* 0x0000e000014f7983 */ /* 0x002ea20000300800 */
[----:B---3--:R-:W-:-:S02]  /*3530*/  IMAD.MOV.U32 R168, RZ, RZ, R31 ;  /* 0x000000ffffa87224 */ /* 0x008fc400078e001f */
[----:B----4-:R-:W-:Y:S02]  /*3540*/  IMAD.MOV.U32 R93, RZ, RZ, R18 ;  /* 0x000000ffff5d7224 */ /* 0x010fe400078e0012 */
[----:B------:R-:W-:Y:S01]  /*3550*/  IMAD.MOV.U32 R31, RZ, RZ, R13 ;  /* 0x000000ffff1f7224 */ /* 0x000fe200078e000d */
[----:B------:R-:W-:Y:S01]  /*3560*/  MOV R92, R6 ;  /* 0x00000006005c7202 */ /* 0x000fe20000000f00 */
[----:B------:R-:W-:Y:S02]  /*3570*/  IMAD.MOV.U32 R188, RZ, RZ, R4 ;  /* 0x000000ffffbc7224 */ /* 0x000fe400078e0004 */
[----:B------:R-:W-:Y:S01]  /*3580*/  IMAD.MOV.U32 R95, RZ, RZ, R8 ;  /* 0x000000ffff5f7224 */ /* 0x000fe200078e0008 */
[----:B------:R-:W-:Y:S01]  /*3590*/  FMNMX3.FTZ R4, R11, R31, R93, !PT ;  /* 0x0000001f0b047276 */ /* 0x000fe2000781005d */
[----:B------:R-:W-:Y:S01]  /*35a0*/  IMAD.MOV.U32 R71, RZ, RZ, R5 ;  /* 0x000000ffff477224 */ /* 0x000fe200078e0005 */
[----:B------:R-:W-:Y:S01]  /*35b0*/  FMNMX.FTZ R5, R163, R12, !PT ;  /* 0x0000000ca3057209 */ /* 0x000fe20007810000 */
[----:B------:R-:W-:-:S02]  /*35c0*/  IMAD.MOV.U32 R143, RZ, RZ, R32 ;  /* 0x000000ffff8f7224 */ /* 0x000fc400078e0020 */
[----:B------:R-:W-:Y:S02]  /*35d0*/  IMAD.MOV.U32 R94, RZ, RZ, R7 ;  /* 0x000000ffff5e7224 */ /* 0x000fe400078e0007 */
[----:B------:R-:W-:Y:S01]  /*35e0*/  IMAD.MOV.U32 R165, RZ, RZ, R3 ;  /* 0x000000ffffa57224 */ /* 0x000fe200078e0003 */
[----:B------:R-:W-:Y:S01]  /*35f0*/  FMNMX3.FTZ R3, R10, R83, R95, !PT ;  /* 0x000000530a037276 */ /* 0x000fe2000781005f */
[----:B------:R-:W1:Y:S03]  /*3600*/  SHFL.BFLY PT, R7, R5, 0x2, 0x1f ;  /* 0x0c401f0005077f89 */ /* 0x000e6600000e0000 */
[----:B------:R-:W-:Y:S01]  /*3610*/  FMNMX3.FTZ R3, R3, R94, R143, !PT ;  /* 0x0000005e03037276 */ /* 0x000fe2000781008f */
[----:B------:R-:W3:Y:S01]  /*3620*/  SHFL.BFLY PT, R6, R9, 0x2, 0x1f ;  /* 0x0c401f0009067f89 */ /* 0x000ee200000e0000 */
[----:B------:R-:W-:Y:S01]  /*3630*/  IMAD.MOV.U32 R179, RZ, RZ, R17 ;  /* 0x000000ffffb37224 */ /* 0x000fe200078e0011 */
[----:B------:R-:W-:Y:S01]  /*3640*/  MOV R177, R16 ;  /* 0x0000001000b17202 */ /* 0x000fe20000000f00 */
[----:B------:R-:W-:-:S02]  /*3650*/  IMAD.MOV.U32 R176, RZ, RZ, R15 ;  /* 0x000000ffffb07224 */ /* 0x000fc400078e000f */
[----:B------:R-:W-:Y:S01]  /*3660*/  IMAD.MOV.U32 R187, RZ, RZ, R14 ;  /* 0x000000ffffbb7224 */ /* 0x000fe200078e000e */
[----:B-1----:R-:W-:Y:S02]  /*3670*/  FMNMX.FTZ R11, R5, R7, !PT ;  /* 0x00000007050b7209 */ /* 0x002fe40007810000 */
[----:B---3--:R-:W-:-:S03]  /*3680*/  FMNMX.FTZ R12, R9, R6, !PT ;  /* 0x00000006090c7209 */ /* 0x008fc60007810000 */
[----:B------:R-:W1:Y:S04]  /*3690*/  SHFL.BFLY PT, R16, R11, 0x1, 0x1f ;  /* 0x0c201f000b107f89 */ /* 0x000e6800000e0000 */
[----:B------:R-:W3:Y:S01]  /*36a0*/  SHFL.BFLY PT, R15, R12, 0x1, 0x1f ;  /* 0x0c201f000c0f7f89 */ /* 0x000ee200000e0000 */
[C---:B------:R-:W-:Y:S02]  /*36b0*/  LOP3.LUT R5, R36.reuse, 0xffff, RZ, 0xc0, !PT ;  /* 0x0000ffff24057812 */ /* 0x040fe400078ec0ff */
[C---:B------:R-:W-:Y:S02]  /*36c0*/  LOP3.LUT R6, R36.reuse, 0xff, RZ, 0xc0, !PT ;  /* 0x000000ff24067812 */ /* 0x040fe400078ec0ff */
[----:B------:R-:W-:Y:S02]  /*36d0*/  SHF.R.U32.HI R5, RZ, 0x8, R5 ;  /* 0x00000008ff057819 */ /* 0x000fe40000011605 */
[----:B------:R-:W-:-:S02]  /*36e0*/  PRMT R7, R36, 0x7632, R7 ;  /* 0x0000763224077816 */ /* 0x000fc40000000007 */
[----:B------:R-:W-:Y:S02]  /*36f0*/  PRMT R18, R6, 0x5410, R5 ;  /* 0x0000541006127816 */ /* 0x000fe40000000005 */
[C---:B------:R-:W-:Y:S02]  /*3700*/  LOP3.LUT R5, R29.reuse, 0xffff, RZ, 0xc0, !PT ;  /* 0x0000ffff1d057812 */ /* 0x040fe400078ec0ff */
[----:B------:R-:W-:Y:S02]  /*3710*/  PRMT R9, R29, 0x7632, R9 ;  /* 0x000076321d097816 */ /* 0x000fe40000000009 */
[----:B------:R-:W-:Y:S02]  /*3720*/  LOP3.LUT R17, R7, 0xff, RZ, 0xc0, !PT ;  /* 0x000000ff07117812 */ /* 0x000fe400078ec0ff */
[----:B------:R-:W-:Y:S02]  /*3730*/  SHF.R.U32.HI R6, RZ, 0x18, R36 ;  /* 0x00000018ff067819 */ /* 0x000fe40000011624 */
[----:B-1----:R-:W-:-:S02]  /*3740*/  FMNMX.FTZ R135, R11, R16, !PT ;  /* 0x000000100b877209 */ /* 0x002fc40007810000 */
[----:B------:R-:W1:Y:S01]  /*3750*/  LDC.U8 R11, c[0x0][0x4f8] ;  /* 0x00013e00ff0b7b82 */ /* 0x000e620000000000 */
[----:B------:R-:W-:Y:S02]  /*3760*/  SHF.R.U32.HI R7, RZ, 0x8, R5 ;  /* 0x00000008ff077819 */ /* 0x000fe40000011605 */
[----:B---3--:R-:W-:Y:S02]  /*3770*/  FMNMX.FTZ R136, R12, R15, !PT ;  /* 0x0000000f0c887209 */ /* 0x008fe40007810000 */
[----:B------:R-:W-:Y:S02]  /*3780*/  LOP3.LUT R10, R29, 0xff, RZ, 0xc0, !PT ;  /* 0x000000ff1d0a7812 */ /* 0x000fe400078ec0ff */
[----:B------:R-:W-:Y:S02]  /*3790*/  LOP3.LUT R5, R9, 0xff, RZ, 0xc0, !PT ;  /* 0x000000ff09057812 */ /* 0x000fe400078ec0ff */
[----:B------:R-:W-:Y:S01]  /*37a0*/  PRMT R17, R17, 0x5410, R6 ;  /* 0x0000541011117816 */ /* 0x000fe20000000006 */
[----:B------:R-:W-:Y:S01]  /*37b0*/  FMUL.FTZ R6, R136, UR5 ;  /* 0x0000000588067c20 */ /* 0x000fe20008410000 */
[----:B------:R-:W-:-:S02]  /*37c0*/  PRMT R43, R10, 0x5410, R7 ;  /* 0x000054100a2b7816 */ /* 0x000fc40000000007 */
[----:B------:R-:W-:Y:S02]  /*37d0*/  FSETP.NEU.FTZ.AND P0, PT, R136, -INF , PT ;  /* 0xff8000008800780b */ /* 0x000fe40003f1d000 */
[----:B------:R-:W-:Y:S02]  /*37e0*/  SHF.R.U32.HI R8, RZ, 0x18, R29 ;  /* 0x00000018ff087819 */ /* 0x000fe4000001161d */
[----:B------:R-:W-:Y:S02]  /*37f0*/  FSEL R6, R6, RZ, P0 ;  /* 0x000000ff06067208 */ /* 0x000fe40000000000 */
[----:B------:R-:W-:Y:S01]  /*3800*/  PRMT R52, R5, 0x5410, R8 ;  /* 0x0000541005347816 */ /* 0x000fe20000000008 */
[----:B------:R-:W-:Y:S02]  /*3810*/  FMUL.FTZ R5, R135, UR5 ;  /* 0x0000000587057c20 */ /* 0x000fe40008410000 */
[--C-:B------:R-:W-:Y:S01]  /*3820*/  FFMA.FTZ R7, R104, UR5, -R6.reuse ;  /* 0x0000000568077c23 */ /* 0x100fe20008010806 */
[----:B------:R-:W-:Y:S01]  /*3830*/  FFMA.FTZ R8, R105, UR5, -R6 ;  /* 0x0000000569087c23 */ /* 0x000fe20008010806 */
[----:B------:R-:W-:-:S02]  /*3840*/  FSETP.NEU.FTZ.AND P0, PT, R135, -INF , PT ;  /* 0xff8000008700780b */ /* 0x000fc40003f1d000 */
[----:B------:R3:W-:Y:S01]  /*3850*/  MUFU.EX2 R222, R7 ;  /* 0x0000000700de7308 */ /* 0x0007e20000000800 */
[----:B-1----:R-:W-:-:S03]  /*3860*/  IMAD.U32 R209, R11, 0x10000, RZ ;  /* 0x000100000bd17824 */ /* 0x002fc600078e00ff */
[----:B------:R-:W1:Y:S01]  /*3870*/  MUFU.EX2 R57, R8 ;  /* 0x0000000800397308 */ /* 0x000e620000000800 */
[----:B------:R-:W-:-:S04]  /*3880*/  FMNMX3.FTZ R4, R4, R92, R182, !PT ;  /* 0x0000005c04047276 */ /* 0x000fc800078100b6 */
[----:B------:R-:W-:-:S04]  /*3890*/  FMNMX3.FTZ R4, R4, R191, R206, !PT ;  /* 0x000000bf04047276 */ /* 0x000fc800078100ce */
[----:B--2---:R-:W-:-:S04]  /*38a0*/  FMNMX3.FTZ R4, R4, R221, R180, !PT ;  /* 0x000000dd04047276 */ /* 0x004fc800078100b4 */
[----:B------:R-:W-:-:S04]  /*38b0*/  FMNMX3.FTZ R4, R4, R226, R220, !PT ;  /* 0x000000e204047276 */ /* 0x000fc800078100dc */
[----:B------:R-:W-:-:S04]  /*38c0*/  FMNMX3.FTZ R4, R4, R218, R179, !PT ;  /* 0x000000da04047276 */ /* 0x000fc800078100b3 */
[----:B------:R-:W-:-:S04]  /*38d0*/  FMNMX3.FTZ R4, R4, R177, R204, !PT ;  /* 0x000000b104047276 */ /* 0x000fc800078100cc */
[----:B------:R-:W-:-:S04]  /*38e0*/  FMNMX3.FTZ R4, R4, R211, R165, !PT ;  /* 0x000000d304047276 */ /* 0x000fc800078100a5 */
[----:B------:R-:W-:-:S05]  /*38f0*/  FMNMX.FTZ R4, R71, R4, !PT ;  /* 0x0000000447047209 */ /* 0x000fca0007810000 */
[----:B------:R-:W2:Y:S01]  /*3900*/  SHFL.BFLY PT, R13, R4, 0x2, 0x1f ;  /* 0x0c401f00040d7f89 */ /* 0x000ea200000e0000 */
[----:B------:R-:W-:-:S04]  /*3910*/  FMNMX3.FTZ R3, R3, R189, R79, !PT ;  /* 0x000000bd03037276 */ /* 0x000fc8000781004f */
[----:B------:R-:W-:-:S04]  /*3920*/  FMNMX3.FTZ R3, R3, R216, R168, !PT ;  /* 0x000000d803037276 */ /* 0x000fc800078100a8 */
[----:B------:R-:W-:-:S04]  /*3930*/  FMNMX3.FTZ R3, R3, R190, R217, !PT ;  /* 0x000000be03037276 */ /* 0x000fc800078100d9 */
[----:B------:R-:W-:-:S04]  /*3940*/  FMNMX3.FTZ R3, R3, R183, R176, !PT ;  /* 0x000000b703037276 */ /* 0x000fc800078100b0 */
[----:B------:R-:W-:-:S04]  /*3950*/  FMNMX3.FTZ R3, R3, R187, R181, !PT ;  /* 0x000000bb03037276 */ /* 0x000fc800078100b5 */
[----:B------:R-:W-:-:S04]  /*3960*/  FMNMX3.FTZ R3, R3, R185, R80, !PT ;  /* 0x000000b903037276 */ /* 0x000fc80007810050 */
[----:B------:R-:W-:-:S05]  /*3970*/  FMNMX.FTZ R3, R188, R3, !PT ;  /* 0x00000003bc037209 */ /* 0x000fca0007810000 */
[----:B------:R-:W4:Y:S01]  /*3980*/  SHFL.BFLY PT, R14, R3, 0x2, 0x1f ;  /* 0x0c401f00030e7f89 */ /* 0x000f2200000e0000 */
[----:B--2---:R-:W-:-:S05]  /*3990*/  FMNMX.FTZ R4, R4, R13, !PT ;  /* 0x0000000d04047209 */ /* 0x004fca0007810000 */
[----:B------:R-:W2:Y:S01]  /*39a0*/  SHFL.BFLY PT, R9, R4, 0x1, 0x1f ;  /* 0x0c201f0004097f89 */ /* 0x000ea200000e0000 */
[----:B----4-:R-:W-:-:S05]  /*39b0*/  FMNMX.FTZ R3, R3, R14, !PT ;  /* 0x0000000e03037209 */ /* 0x010fca0007810000 */
[----:B------:R-:W4:Y:S01]  /*39c0*/  SHFL.BFLY PT, R10, R3, 0x1, 0x1f ;  /* 0x0c201f00030a7f89 */ /* 0x000f2200000e0000 */
[----:B------:R-:W-:Y:S02]  /*39d0*/  FSEL R5, R5, RZ, P0 ;  /* 0x000000ff05057208 */ /* 0x000fe40000000000 */
[----:B--2---:R-:W-:Y:S02]  /*39e0*/  FMNMX.FTZ R134, R4, R9, !PT ;  /* 0x0000000904867209 */ /* 0x004fe40007810000 */
[----:B------:R-:W-:Y:S01]  /*39f0*/  LOP3.LUT R209, R11, 0xff0000, R209, 0xf8, !PT ;  /* 0x00ff00000bd17812 */ /* 0x000fe200078ef8d1 */
[--C-:B---3--:R-:W-:Y:S01]  /*3a00*/  FFMA.FTZ R7, R106, UR5, -R5.reuse ;  /* 0x000000056a077c23 */ /* 0x108fe20008010805 */
[----:B------:R-:W-:-:S03]  /*3a10*/  FFMA.FTZ R4, R107, UR5, -R5 ;  /* 0x000000056b047c23 */ /* 0x000fc60008010805 */
[----:B------:R-:W-:Y:S04]  /*3a20*/  MUFU.EX2 R164, R7 ;  /* 0x0000000700a47308 */ /* 0x000fe80000000800 */
[----:B------:R1:W2:Y:S01]  /*3a30*/  MUFU.EX2 R55, R4 ;  /* 0x0000000400377308 */ /* 0x0002a20000000800 */
[----:B----4-:R-:W-:Y:S02]  /*3a40*/  FMNMX.FTZ R132, R3, R10, !PT ;  /* 0x0000000a03847209 */ /* 0x010fe40007810000 */
[----:B------:R-:W-:Y:S02]  /*3a50*/  HSET2.LE.AND R3, R22, R209, PT ;  /* 0x000000d116037233 */ /* 0x000fe40003803000 */
[----:B-1----:R-:W-:Y:S01]  /*3a60*/  F2FP.BF16.F32.PACK_AB R4, R57, R222 ;  /* 0x000000de3904723e */ /* 0x002fe200000010ff */
[----:B------:R-:W-:-:S03]  /*3a70*/  FFMA.FTZ R7, R116, UR5, -R6 ;  /* 0x0000000574077c23 */ /* 0x000fc60008010806 */
[----:B------:R-:W-:Y:S01]  /*3a80*/  LOP3.LUT R50, R4, R3, RZ, 0xc0, !PT ;  /* 0x0000000304327212 */ /* 0x000fe200078ec0ff */
[----:B------:R-:W-:Y:S01]  /*3a90*/  FFMA.FTZ R4, R117, UR5, -R6 ;  /* 0x0000000575047c23 */ /* 0x000fe20008010806 */
[----:B------:R-:W-:Y:S01]  /*3aa0*/  LOP3.LUT R3, R46, 0xff00ff, RZ, 0xc0, !PT ;  /* 0x00ff00ff2e037812 */ /* 0x000fe200078ec0ff */
[----:B------:R1:W-:Y:S01]  /*3ab0*/  MUFU.EX2 R106, R7 ;  /* 0x00000007006a7308 */ /* 0x0003e20000000800 */
[----:B------:R-:W-:-:S03]  /*3ac0*/  FFMA.FTZ R8, R119, UR5, -R5 ;  /* 0x0000000577087c23 */ /* 0x000fc60008010805 */
[----:B------:R2:W3:Y:S01]  /*3ad0*/  MUFU.EX2 R208, R4 ;  /* 0x0000000400d07308 */ /* 0x0004e20000000800 */
[----:B------:R-:W-:-:S03]  /*3ae0*/  HSET2.LE.AND R3, R3, R209, PT ;  /* 0x000000d103037233 */ /* 0x000fc60003803000 */
[----:B------:R-:W-:Y:S01]  /*3af0*/  MUFU.EX2 R207, R8 ;  /* 0x0000000800cf7308 */ /* 0x000fe20000000800 */
[----:B-1----:R-:W-:Y:S01]  /*3b00*/  FFMA.FTZ R7, R118, UR5, -R5 ;  /* 0x0000000576077c23 */ /* 0x002fe20008010805 */
[----:B--2---:R-:W-:-:S03]  /*3b10*/  F2FP.BF16.F32.PACK_AB R4, R55, R164 ;  /* 0x000000a43704723e */ /* 0x004fc600000010ff */
[----:B------:R1:W2:Y:S01]  /*3b20*/  MUFU.EX2 R97, R7 ;  /* 0x0000000700617308 */ /* 0x0002a20000000800 */
[----:B------:R-:W-:Y:S01]  /*3b30*/  LOP3.LUT R51, R4, R3, RZ, 0xc0, !PT ;  /* 0x0000000304337212 */ /* 0x000fe200078ec0ff */
[--C-:B------:R-:W-:Y:S01]  /*3b40*/  FFMA.FTZ R4, R125, UR5, -R6.reuse ;  /* 0x000000057d047c23 */ /* 0x100fe20008010806 */
[----:B------:R-:W-:Y:S01]  /*3b50*/  HSET2.LE.AND R3, R28, R209, PT ;  /* 0x000000d11c037233 */ /* 0x000fe20003803000 */
[--C-:B------:R-:W-:Y:S02]  /*3b60*/  FFMA.FTZ R9, R126, UR5, -R5.reuse ;  /* 0x000000057e097c23 */ /* 0x100fe40008010805 */
[----:B------:R3:W-:Y:S01]  /*3b70*/  MUFU.EX2 R246, R4 ;  /* 0x0000000400f67308 */ /* 0x0007e20000000800 */
[----:B-1----:R-:W-:Y:S01]  /*3b80*/  FFMA.FTZ R7, R124, UR5, -R6 ;  /* 0x000000057c077c23 */ /* 0x002fe20008010806 */
[----:B------:R-:W-:-:S03]  /*3b90*/  FFMA.FTZ R8, R127, UR5, -R5 ;  /* 0x000000057f087c23 */ /* 0x000fc60008010805 */
[----:B------:R1:W4:Y:S01]  /*3ba0*/  MUFU.EX2 R252, R7 ;  /* 0x0000000700fc7308 */ /* 0x0003220000000800 */
[----:B---3--:R-:W-:-:S03]  /*3bb0*/  F2FP.BF16.F32.PACK_AB R4, R208, R106 ;  /* 0x0000006ad004723e */ /* 0x008fc600000010ff */
[----:B------:R-:W-:Y:S01]  /*3bc0*/  MUFU.EX2 R245, R9 ;  /* 0x0000000900f57308 */ /* 0x000fe20000000800 */
[----:B------:R-:W-:-:S03]  /*3bd0*/  LOP3.LUT R46, R4, R3, RZ, 0xc0, !PT ;  /* 0x00000003042e7212 */ /* 0x000fc600078ec0ff */
[----:B------:R3:W3:Y:S01]  /*3be0*/  MUFU.EX2 R244, R8 ;  /* 0x0000000800f47308 */ /* 0x0006e20000000800 */
[----:B-1----:R-:W-:Y:S02]  /*3bf0*/  LOP3.LUT R7, R47, 0xff00ff, RZ, 0xc0, !PT ;  /* 0x00ff00ff2f077812 */ /* 0x002fe400078ec0ff */
[----:B--2---:R-:W-:-:S03]  /*3c00*/  F2FP.BF16.F32.PACK_AB R4, R207, R97 ;  /* 0x00000061cf04723e */ /* 0x004fc600000010ff */
[----:B------:R-:W-:-:S05]  /*3c10*/  HSET2.LE.AND R3, R7, R209, PT ;  /* 0x000000d107037233 */ /* 0x000fca0003803000 */
[----:B------:R-:W-:Y:S02]  /*3c20*/  LOP3.LUT R47, R4, R3, RZ, 0xc0, !PT ;  /* 0x00000003042f7212 */ /* 0x000fe400078ec0ff */
[--C-:B------:R-:W-:Y:S02]  /*3c30*/  HSET2.LE.AND R3, R20, R209.reuse, PT ;  /* 0x000000d114037233 */ /* 0x100fe40003803000 */
[----:B----4-:R-:W-:Y:S01]  /*3c40*/  F2FP.BF16.F32.PACK_AB R4, R246, R252 ;  /* 0x000000fcf604723e */ /* 0x010fe200000010ff */
[--C-:B---3--:R-:W-:Y:S01]  /*3c50*/  FFMA.FTZ R8, R84, UR5, -R6.reuse ;  /* 0x0000000554087c23 */ /* 0x108fe20008010806 */
[----:B------:R-:W-:Y:S02]  /*3c60*/  FFMA.FTZ R7, R85, UR5, -R6 ;  /* 0x0000000555077c23 */ /* 0x000fe40008010806 */
[----:B------:R-:W-:Y:S02]  /*3c70*/  LOP3.LUT R48, R4, R3, RZ, 0xc0, !PT ;  /* 0x0000000304307212 */ /* 0x000fe400078ec0ff */
[----:B------:R-:W-:-:S02]  /*3c80*/  HSET2.LE.AND R3, R21, R209, PT ;  /* 0x000000d115037233 */ /* 0x000fc40003803000 */
[----:B------:R-:W-:Y:S01]  /*3c90*/  F2FP.BF16.F32.PACK_AB R4, R244, R245 ;  /* 0x000000f5f404723e */ /* 0x000fe200000010ff */
[----:B------:R1:W-:Y:S04]  /*3ca0*/  MUFU.EX2 R247, R8 ;  /* 0x0000000800f77308 */ /* 0x0003e80000000800 */
[----:B------:R2:W3:Y:S01]  /*3cb0*/  MUFU.EX2 R84, R7 ;  /* 0x0000000700547308 */ /* 0x0004e20000000800 */
[----:B------:R-:W-:Y:S01]  /*3cc0*/  LOP3.LUT R49, R4, R3, RZ, 0xc0, !PT ;  /* 0x0000000304317212 */ /* 0x000fe200078ec0ff */
[C---:B------:R-:W-:Y:S01]  /*3cd0*/  FMUL.FTZ R3, R134.reuse, UR5 ;  /* 0x0000000586037c20 */ /* 0x040fe20008410000 */
[----:B------:R-:W-:Y:S02]  /*3ce0*/  FSETP.NEU.FTZ.AND P1, PT, R134, -INF , PT ;  /* 0xff8000008600780b */ /* 0x000fe40003f3d000 */
[----:B------:R-:W-:-:S02]  /*3cf0*/  FSETP.NEU.FTZ.AND P0, PT, R132, -INF , PT ;  /* 0xff8000008400780b */ /* 0x000fc40003f1d000 */
[----:B------:R-:W-:Y:S01]  /*3d00*/  FSEL R4, R3, RZ, P1 ;  /* 0x000000ff03047208 */ /* 0x000fe20000800000 */
[--C-:B-1----:R-:W-:Y:S01]  /*3d10*/  FFMA.FTZ R8, R87, UR5, -R5.reuse ;  /* 0x0000000557087c23 */ /* 0x102fe20008010805 */
[----:B------:R-:W-:Y:S01]  /*3d20*/  FMUL.FTZ R3, R132, UR5 ;  /* 0x0000000584037c20 */ /* 0x000fe20008410000 */
[----:B--2---:R-:W-:Y:S02]  /*3d30*/  FFMA.FTZ R7, R86, UR5, -R5 ;  /* 0x0000000556077c23 */ /* 0x004fe40008010805 */
[----:B------:R3:W-:Y:S04]  /*3d40*/  MUFU.EX2 R105, R8 ;  /* 0x0000000800697308 */ /* 0x0007e80000000800 */
[----:B------:R1:W2:Y:S01]  /*3d50*/  MUFU.EX2 R98, R7 ;  /* 0x0000000700627308 */ /* 0x0002a20000000800 */
[----:B------:R-:W-:Y:S01]  /*3d60*/  FSEL R3, R3, RZ, P0 ;  /* 0x000000ff03037208 */ /* 0x000fe20000000000 */
[--C-:B------:R-:W-:Y:S01]  /*3d70*/  FFMA.FTZ R9, R228, UR5, -R4.reuse ;  /* 0x00000005e4097c23 */ /* 0x100fe20008010804 */
[----:B------:R-:W-:Y:S01]  /*3d80*/  FFMA.FTZ R10, R229, UR5, -R4 ;  /* 0x00000005e50a7c23 */ /* 0x000fe20008010804 */
[----:B---3--:R-:W-:-:S02]  /*3d90*/  F2FP.BF16.F32.PACK_AB R8, R84, R247 ;  /* 0x000000f75408723e */ /* 0x008fc400000010ff */
[--C-:B-1----:R-:W-:Y:S01]  /*3da0*/  HSET2.LE.AND R7, R19, R209.reuse, PT ;  /* 0x000000d113077233 */ /* 0x102fe20003803000 */
[----:B------:R1:W-:Y:S04]  /*3db0*/  MUFU.EX2 R225, R9 ;  /* 0x0000000900e17308 */ /* 0x0003e80000000800 */
[----:B------:R-:W-:Y:S01]  /*3dc0*/  LOP3.LUT R44, R8, R7, RZ, 0xc0, !PT ;  /* 0x00000007082c7212 */ /* 0x000fe200078ec0ff */
[----:B------:R-:W-:Y:S01]  /*3dd0*/  FFMA.FTZ R8, R230, UR5, -R3 ;  /* 0x00000005e6087c23 */ /* 0x000fe20008010803 */
[----:B------:R-:W3:Y:S01]  /*3de0*/  MUFU.EX2 R224, R10 ;  /* 0x0000000a00e07308 */ /* 0x000ee20000000800 */
[----:B------:R-:W-:-:S03]  /*3df0*/  HSET2.LE.AND R7, R23, R209, PT ;  /* 0x000000d117077233 */ /* 0x000fc60003803000 */
[----:B------:R2:W-:Y:S01]  /*3e00*/  MUFU.EX2 R223, R8 ;  /* 0x0000000800df7308 */ /* 0x0005e20000000800 */
[----:B-1----:R-:W-:-:S04]  /*3e10*/  FFMA.FTZ R9, R231, UR5, -R3 ;  /* 0x00000005e7097c23 */ /* 0x002fc80008010803 */
[----:B------:R1:W4:Y:S01]  /*3e20*/  MUFU.EX2 R219, R9 ;  /* 0x0000000900db7308 */ /* 0x0003220000000800 */
[----:B--2---:R-:W-:-:S04]  /*3e30*/  F2FP.BF16.F32.PACK_AB R8, R105, R98 ;  /* 0x000000626908723e */ /* 0x004fc800000010ff */
[----:B------:R-:W-:Y:S01]  /*3e40*/  LOP3.LUT R45, R8, R7, RZ, 0xc0, !PT ;  /* 0x00000007082d7212 */ /* 0x000fe200078ec0ff */
[--C-:B------:R-:W-:Y:S01]  /*3e50*/  FFMA.FTZ R8, R212, UR5, -R4.reuse ;  /* 0x00000005d4087c23 */ /* 0x100fe20008010804 */
[----:B------:R-:W-:Y:S01]  /*3e60*/  HSET2.LE.AND R7, R24, R209, PT ;  /* 0x000000d118077233 */ /* 0x000fe20003803000 */
[----:B-1----:R-:W-:Y:S02]  /*3e70*/  FFMA.FTZ R9, R213, UR5, -R4 ;  /* 0x00000005d5097c23 */ /* 0x002fe40008010804 */
[----:B------:R3:W-:Y:S04]  /*3e80*/  MUFU.EX2 R210, R8 ;  /* 0x0000000800d27308 */ /* 0x0007e80000000800 */
[----:B------:R1:W2:Y:S01]  /*3e90*/  MUFU.EX2 R212, R9 ;  /* 0x0000000900d47308 */ /* 0x0002a20000000800 */
[----:B------:R-:W-:Y:S01]  /*3ea0*/  FFMA.FTZ R10, R215, UR5, -R3 ;  /* 0x00000005d70a7c23 */ /* 0x000fe20008010803 */
[----:B---3--:R-:W-:-:S04]  /*3eb0*/  F2FP.BF16.F32.PACK_AB R8, R224, R225 ;  /* 0x000000e1e008723e */ /* 0x008fc800000010ff */
[----:B------:R-:W-:Y:S02]  /*3ec0*/  LOP3.LUT R36, R8, R7, RZ, 0xc0, !PT ;  /* 0x0000000708247212 */ /* 0x000fe400078ec0ff */
[----:B------:R-:W-:Y:S02]  /*3ed0*/  HSET2.LE.AND R7, R25, R209, PT ;  /* 0x000000d119077233 */ /* 0x000fe40003803000 */
[----:B----4-:R-:W-:Y:S01]  /*3ee0*/  F2FP.BF16.F32.PACK_AB R8, R219, R223 ;  /* 0x000000dfdb08723e */ /* 0x010fe200000010ff */
[----:B-1----:R-:W-:-:S03]  /*3ef0*/  FFMA.FTZ R9, R214, UR5, -R3 ;  /* 0x00000005d6097c23 */ /* 0x002fc60008010803 */
[----:B------:R-:W-:Y:S01]  /*3f00*/  LOP3.LUT R37, R8, R7, RZ, 0xc0, !PT ;  /* 0x0000000708257212 */ /* 0x000fe200078ec0ff */
[----:B------:R-:W-:Y:S01]  /*3f10*/  FFMA.FTZ R8, R240, UR5, -R4 ;  /* 0x00000005f0087c23 */ /* 0x000fe20008010804 */
[----:B------:R-:W-:Y:S01]  /*3f20*/  MUFU.EX2 R126, R9 ;  /* 0x00000009007e7308 */ /* 0x000fe20000000800 */
[----:B------:R-:W-:-:S03]  /*3f30*/  HSET2.LE.AND R7, R30, R209, PT ;  /* 0x000000d11e077233 */ /* 0x000fc60003803000 */
[----:B------:R1:W3:Y:S04]  /*3f40*/  MUFU.EX2 R127, R10 ;  /* 0x0000000a007f7308 */ /* 0x0002e80000000800 */
[----:B------:R2:W-:Y:S01]  /*3f50*/  MUFU.EX2 R215, R8 ;  /* 0x0000000800d77308 */ /* 0x0005e20000000800 */
[----:B------:R-:W-:Y:S01]  /*3f60*/  LOP3.LUT R11, R41, 0xff00ff, RZ, 0xc0, !PT ;  /* 0x00ff00ff290b7812 */ /* 0x000fe200078ec0ff */
[----:B-1----:R-:W-:Y:S01]  /*3f70*/  FFMA.FTZ R10, R241, UR5, -R4 ;  /* 0x00000005f10a7c23 */ /* 0x002fe20008010804 */
[----:B--2---:R-:W-:-:S03]  /*3f80*/  F2FP.BF16.F32.PACK_AB R8, R212, R210 ;  /* 0x000000d2d408723e */ /* 0x004fc600000010ff */
[----:B------:R1:W2:Y:S01]  /*3f90*/  MUFU.EX2 R229, R10 ;  /* 0x0000000a00e57308 */ /* 0x0002a20000000800 */
[--C-:B------:R-:W-:Y:S01]  /*3fa0*/  FFMA.FTZ R9, R242, UR5, -R3.reuse ;  /* 0x00000005f2097c23 */ /* 0x100fe20008010803 */
[----:B------:R-:W-:Y:S01]  /*3fb0*/  LOP3.LUT R38, R8, R7, RZ, 0xc0, !PT ;  /* 0x0000000708267212 */ /* 0x000fe200078ec0ff */
[----:B------:R-:W-:Y:S02]  /*3fc0*/  FFMA.FTZ R8, R243, UR5, -R3 ;  /* 0x00000005f3087c23 */ /* 0x000fe40008010803 */
[----:B------:R4:W-:Y:S01]  /*3fd0*/  MUFU.EX2 R213, R9 ;  /* 0x0000000900d57308 */ /* 0x0009e20000000800 */
[----:B------:R-:W-:-:S03]  /*3fe0*/  HSET2.LE.AND R7, R11, R209, PT ;  /* 0x000000d10b077233 */ /* 0x000fc60003803000 */
[----:B------:R3:W2:Y:S01]  /*3ff0*/  MUFU.EX2 R228, R8 ;  /* 0x0000000800e47308 */ /* 0x0006a20000000800 */
[--C-:B-1----:R-:W-:Y:S01]  /*4000*/  FFMA.FTZ R10, R232, UR5, -R4.reuse ;  /* 0x00000005e80a7c23 */ /* 0x102fe20008010804 */
[----:B----4-:R-:W-:Y:S01]  /*4010*/  FFMA.FTZ R9, R233, UR5, -R4 ;  /* 0x00000005e9097c23 */ /* 0x010fe20008010804 */
[----:B---3--:R-:W-:Y:S02]  /*4020*/  F2FP.BF16.F32.PACK_AB R8, R127, R126 ;  /* 0x0000007e7f08723e */ /* 0x008fe400000010ff */
[----:B------:R1:W-:Y:S02]  /*4030*/  MUFU.EX2 R242, R10 ;  /* 0x0000000a00f27308 */ /* 0x0003e40000000800 */
[----:B------:R-:W-:Y:S02]  /*4040*/  LOP3.LUT R39, R8, R7, RZ, 0xc0, !PT ;  /* 0x0000000708277212 */ /* 0x000fe400078ec0ff */
[----:B------:R3:W4:Y:S01]  /*4050*/  MUFU.EX2 R243, R9 ;  /* 0x0000000900f37308 */ /* 0x0007220000000800 */
[----:B------:R-:W-:-:S02]  /*4060*/  HSET2.LE.AND R7, R27, R209, PT ;  /* 0x000000d11b077233 */ /* 0x000fc40003803000 */
[----:B--2---:R-:W-:-:S04]  /*4070*/  F2FP.BF16.F32.PACK_AB R8, R229, R215 ;  /* 0x000000d7e508723e */ /* 0x004fc800000010ff */
[----:B------:R-:W-:Y:S02]  /*4080*/  LOP3.LUT R32, R8, R7, RZ, 0xc0, !PT ;  /* 0x0000000708207212 */ /* 0x000fe400078ec0ff */
[--C-:B------:R-:W-:Y:S02]  /*4090*/  HSET2.LE.AND R7, R26, R209.reuse, PT ;  /* 0x000000d11a077233 */ /* 0x100fe40003803000 */
[----:B------:R-:W-:Y:S01]  /*40a0*/  F2FP.BF16.F32.PACK_AB R8, R228, R213 ;  /* 0x000000d5e408723e */ /* 0x000fe200000010ff */
[--C-:B-1----:R-:W-:Y:S01]  /*40b0*/  FFMA.FTZ R10, R235, UR5, -R3.reuse ;  /* 0x00000005eb0a7c23 */ /* 0x102fe20008010803 */
[----:B---3--:R-:W-:Y:S02]  /*40c0*/  FFMA.FTZ R9, R234, UR5, -R3 ;  /* 0x00000005ea097c23 */ /* 0x008fe40008010803 */
[----:B------:R-:W-:Y:S02]  /*40d0*/  LOP3.LUT R33, R8, R7, RZ, 0xc0, !PT ;  /* 0x0000000708217212 */ /* 0x000fe400078ec0ff */
[----:B------:R-:W-:-:S02]  /*40e0*/  HSET2.LE.AND R7, R34, R209, PT ;  /* 0x000000d122077233 */ /* 0x000fc40003803000 */
[----:B----4-:R-:W-:Y:S01]  /*40f0*/  F2FP.BF16.F32.PACK_AB R8, R243, R242 ;  /* 0x000000f2f308723e */ /* 0x010fe200000010ff */
[----:B------:R1:W-:Y:S01]  /*4100*/  MUFU.EX2 R240, R9 ;  /* 0x0000000900f07308 */ /* 0x0003e20000000800 */
[----:B------:R-:W-:Y:S01]  /*4110*/  IMAD.MOV.U32 R124, RZ, RZ, R139 ;  /* 0x000000ffff7c7224 */ /* 0x000fe200078e008b */
[----:B------:R-:W-:Y:S02]  /*4120*/  LEA R139, R2, UR4, 0x1 ;  /* 0x00000004028b7c11 */ /* 0x000fe4000f8e08ff */
[----:B------:R-:W2:Y:S01]  /*4130*/  MUFU.EX2 R241, R10 ;  /* 0x0000000a00f17308 */ /* 0x000ea20000000800 */
[----:B------:R-:W-:Y:S01]  /*4140*/  LOP3.LUT R34, R8, R7, RZ, 0xc0, !PT ;  /* 0x0000000708227212 */ /* 0x000fe200078ec0ff */
[--C-:B------:R-:W-:Y:S01]  /*4150*/  FFMA.FTZ R8, R249, UR5, -R4.reuse ;  /* 0x00000005f9087c23 */ /* 0x100fe20008010804 */
[----:B------:R-:W3:Y:S01]  /*4160*/  LDSM.16.MT88.4 R24, [R139+0x4000] ;  /* 0x004000008b18783b */ /* 0x000ee20000004200 */
[----:B------:R-:W-:Y:S02]  /*4170*/  LOP3.LUT R7, R53, 0xff00ff, RZ, 0xc0, !PT ;  /* 0x00ff00ff35077812 */ /* 0x000fe400078ec0ff */
[----:B------:R2:W-:Y:S01]  /*4180*/  MUFU.EX2 R117, R8 ;  /* 0x0000000800757308 */ /* 0x0005e20000000800 */
[----:B-1----:R-:W-:-:S04]  /*4190*/  FFMA.FTZ R9, R248, UR5, -R4 ;  /* 0x00000005f8097c23 */ /* 0x002fc80008010804 */
[----:B------:R-:W1:Y:S01]  /*41a0*/  MUFU.EX2 R249, R9 ;  /* 0x0000000900f97308 */ /* 0x000e620000000800 */
[----:B------:R-:W-:Y:S02]  /*41b0*/  HSET2.LE.AND R7, R7, R209, PT ;  /* 0x000000d107077233 */ /* 0x000fe40003803000 */
[----:B--2---:R-:W-:-:S04]  /*41c0*/  F2FP.BF16.F32.PACK_AB R8, R241, R240 ;  /* 0x000000f0f108723e */ /* 0x004fc800000010ff */
[----:B------:R-:W-:Y:S02]  /*41d0*/  LOP3.LUT R35, R8, R7, RZ, 0xc0, !PT ;  /* 0x0000000708237212 */ /* 0x000fe400078ec0ff */
[----:B------:R-:W-:Y:S02]  /*41e0*/  HSET2.LE.AND R7, R18, R209, PT ;  /* 0x000000d112077233 */ /* 0x000fe40003803000 */
[----:B-1----:R-:W-:-:S04]  /*41f0*/  F2FP.BF16.F32.PACK_AB R8, R117, R249 ;  /* 0x000000f97508723e */ /* 0x002fc800000010ff */
[----:B------:R-:W-:Y:S02]  /*4200*/  LOP3.LUT R28, R8, R7, RZ, 0xc0, !PT ;  /* 0x00000007081c7212 */ /* 0x000fe400078ec0ff */
[----:B------:R-:W-:Y:S02]  /*4210*/  HSET2.LE.AND R7, R17, R209, PT ;  /* 0x000000d111077233 */ /* 0x000fe40003803000 */
[----:B------:R-:W1:Y:S01]  /*4220*/  LDSM.16.MT88.4 R16, [R139+0x4400] ;  /* 0x004400008b10783b */ /* 0x000e620000004200 */
[----:B------:R-:W-:Y:S01]  /*4230*/  FFMA.FTZ R12, R91, UR5, -R5 ;  /* 0x000000055b0c7c23 */ /* 0x000fe20008010805 */
[--C-:B------:R-:W-:Y:S01]  /*4240*/  FFMA.FTZ R10, R250, UR5, -R3.reuse ;  /* 0x00000005fa0a7c23 */ /* 0x100fe20008010803 */
[--C-:B------:R-:W-:Y:S02]  /*4250*/  FFMA.FTZ R9, R251, UR5, -R3.reuse ;  /* 0x00000005fb097c23 */ /* 0x100fe40008010803 */
[----:B------:R3:W-:Y:S04]  /*4260*/  MUFU.EX2 R232, R12 ;  /* 0x0000000c00e87308 */ /* 0x0007e80000000800 */
[----:B------:R2:W-:Y:S04]  /*4270*/  MUFU.EX2 R248, R10 ;  /* 0x0000000a00f87308 */ /* 0x0005e80000000800 */
[----:B------:R4:W1:Y:S01]  /*4280*/  MUFU.EX2 R250, R9 ;  /* 0x0000000900fa7308 */ /* 0x0008620000000800 */
[----:B---3--:R-:W-:Y:S01]  /*4290*/  HMMA.16816.F32.BF16 R12, R48, R24, RZ ;  /* 0x00000018300c723c */ /* 0x008fe200000418ff */
[----:B------:R-:W-:Y:S01]  /*42a0*/  FFMA.FTZ R8, R238, UR5, -R3 ;  /* 0x00000005ee087c23 */ /* 0x000fe20008010803 */
[--C-:B--2---:R-:W-:Y:S01]  /*42b0*/  FFMA.FTZ R10, R237, UR5, -R4.reuse ;  /* 0x00000005ed0a7c23 */ /* 0x104fe20008010804 */
[----:B----4-:R-:W-:-:S03]  /*42c0*/  FFMA.FTZ R9, R236, UR5, -R4 ;  /* 0x00000005ec097c23 */ /* 0x010fc60008010804 */
[----:B------:R-:W-:Y:S01]  /*42d0*/  MUFU.EX2 R107, R10 ;  /* 0x0000000a006b7308 */ /* 0x000fe20000000800 */
[----:B------:R-:W-:-:S03]  /*42e0*/  IMAD.MOV.U32 R116, RZ, RZ, R205 ;  /* 0x000000ffff747224 */ /* 0x000fc600078e00cd */
[----:B------:R2:W3:Y:S01]  /*42f0*/  MUFU.EX2 R99, R9 ;  /* 0x0000000900637308 */ /* 0x0004e20000000800 */
[----:B------:R-:W-:Y:S01]  /*4300*/  IMAD.IADD R205, R0, 0x1, R139 ;  /* 0x0000000100cd7824 */ /* 0x000fe200078e028b */
[----:B------:R-:W-:Y:S02]  /*4310*/  MOV R118, R64 ;  /* 0x0000004000767202 */ /* 0x000fe40000000f00 */
[----:B------:R4:W-:Y:S02]  /*4320*/  MUFU.EX2 R104, R8 ;  /* 0x0000000800687308 */ /* 0x0009e40000000800 */
[----:B------:R-:W3:Y:S04]  /*4330*/  LDSM.16.MT88.4 R20, [R205+0x4000] ;  /* 0x00400000cd14783b */ /* 0x000ee80000004200 */
[----:B-1----:R-:W-:Y:S01]  /*4340*/  HMMA.16816.F32.BF16 R64, R44, R16, R12 ;  /* 0x000000102c40723c */ /* 0x002fe2000004180c */
[----:B--2---:R-:W-:Y:S01]  /*4350*/  FFMA.FTZ R9, R239, UR5, -R3 ;  /* 0x00000005ef097c23 */ /* 0x004fe20008010803 */
[----:B----4-:R-:W-:-:S03]  /*4360*/  F2FP.BF16.F32.PACK_AB R8, R250, R248 ;  /* 0x000000f8fa08723e */ /* 0x010fc600000010ff */
[----:B------:R1:W2:Y:S03]  /*4370*/  MUFU.EX2 R58, R9 ;  /* 0x00000009003a7308 */ /* 0x0002a60000000800 */
[----:B------:R-:W-:Y:S01]  /*4380*/  HMMA.16816.F32.BF16 R12, R36, R24, RZ ;  /* 0x00000018240c723c */ /* 0x000fe200000418ff */
[----:B------:R-:W-:Y:S01]  /*4390*/  LOP3.LUT R29, R8, R7, RZ, 0xc0, !PT ;  /* 0x00000007081d7212 */ /* 0x000fe200078ec0ff */
[--C-:B------:R-:W-:Y:S01]  /*43a0*/  FFMA.FTZ R8, R121, UR5, -R6.reuse ;  /* 0x0000000579087c23 */ /* 0x100fe20008010806 */
[----:B------:R-:W-:Y:S01]  /*43b0*/  HSET2.LE.AND R7, R40, R209, PT ;  /* 0x000000d128077233 */ /* 0x000fe20003803000 */
[----:B------:R-:W-:Y:S02]  /*43c0*/  FFMA.FTZ R10, R120, UR5, -R6 ;  /* 0x00000005780a7c23 */ /* 0x000fe40008010806 */
[----:B------:R3:W-:Y:S01]  /*43d0*/  MUFU.EX2 R239, R8 ;  /* 0x0000000800ef7308 */ /* 0x0007e20000000800 */
[----:B-1----:R-:W-:-:S03]  /*43e0*/  LOP3.LUT R9, R54, 0xff00ff, RZ, 0xc0, !PT ;  /* 0x00ff00ff36097812 */ /* 0x002fc600078ec0ff */
[----:B------:R1:W4:Y:S01]  /*43f0*/  MUFU.EX2 R236, R10 ;  /* 0x0000000a00ec7308 */ /* 0x0003220000000800 */
[----:B---3--:R-:W-:-:S04]  /*4400*/  F2FP.BF16.F32.PACK_AB R8, R107, R99 ;  /* 0x000000636b08723e */ /* 0x008fc800000010ff */
[----:B------:R-:W-:Y:S02]  /*4410*/  LOP3.LUT R30, R8, R7, RZ, 0xc0, !PT ;  /* 0x00000007081e7212 */ /* 0x000fe400078ec0ff */
[--C-:B------:R-:W-:Y:S01]  /*4420*/  HSET2.LE.AND R7, R9, R209.reuse, PT ;  /* 0x000000d109077233 */ /* 0x100fe20003803000 */
[--C-:B------:R-:W-:Y:S01]  /*4430*/  FFMA.FTZ R9, R122, UR5, -R5.reuse ;  /* 0x000000057a097c23 */ /* 0x100fe20008010805 */
[----:B--2---:R-:W-:Y:S02]  /*4440*/  IMAD.MOV.U32 R122, RZ, RZ, R58 ;  /* 0x000000ffff7a7224 */ /* 0x004fe400078e003a */
[----:B-1----:R-:W-:Y:S01]  /*4450*/  FFMA.FTZ R10, R123, UR5, -R5 ;  /* 0x000000057b0a7c23 */ /* 0x002fe20008010805 */
[----:B------:R-:W-:Y:S01]  /*4460*/  HMMA.16816.F32.BF16 R60, R32, R16, R12 ;  /* 0x00000010203c723c */ /* 0x000fe2000004180c */
[----:B------:R-:W-:Y:S01]  /*4470*/  MUFU.EX2 R237, R9 ;  /* 0x0000000900ed7308 */ /* 0x000fe20000000800 */
[----:B------:R-:W1:Y:S01]  /*4480*/  LDSM.16.MT88.4 R12, [R205+0x4400] ;  /* 0x00440000cd0c783b */ /* 0x000e620000004200 */
[----:B------:R-:W-:Y:S01]  /*4490*/  F2FP.BF16.F32.PACK_AB R8, R122, R104 ;  /* 0x000000687a08723e */ /* 0x000fe200000010ff */
[----:B------:R-:W-:Y:S01]  /*44a0*/  IMAD.MOV.U32 R119, RZ, RZ, R31 ;  /* 0x000000ffff777224 */ /* 0x000fe200078e001f */
[----:B------:R4:W2:Y:S02]  /*44b0*/  MUFU.EX2 R238, R10 ;  /* 0x0000000a00ee7308 */ /* 0x0008a40000000800 */
[----:B------:R-:W-:Y:S01]  /*44c0*/  LOP3.LUT R31, R8, R7, RZ, 0xc0, !PT ;  /* 0x00000007081f7212 */ /* 0x000fe200078ec0ff */
[----:B------:R-:W-:Y:S01]  /*44d0*/  FFMA.FTZ R8, R88, UR5, -R6 ;  /* 0x0000000558087c23 */ /* 0x000fe20008010806 */
[----:B------:R-:W-:-:S02]  /*44e0*/  HSET2.LE.AND R7, R42, R209, PT ;  /* 0x000000d12a077233 */ /* 0x000fc40003803000 */
[----:B------:R-:W-:Y:S02]  /*44f0*/  MOV R86, R227 ;  /* 0x000000e300567202 */ /* 0x000fe40000000f00 */
[----:B------:R3:W-:Y:S01]  /*4500*/  MUFU.EX2 R227, R8 ;  /* 0x0000000800e37308 */ /* 0x0007e20000000800 */
[----:B----4-:R-:W-:-:S04]  /*4510*/  F2FP.BF16.F32.PACK_AB R10, R239, R236 ;  /* 0x000000ecef0a723e */ /* 0x010fc800000010ff */
[----:B------:R-:W-:Y:S01]  /*4520*/  LOP3.LUT R10, R10, R7, RZ, 0xc0, !PT ;  /* 0x000000070a0a7212 */ /* 0x000fe200078ec0ff */
[----:B------:R-:W-:Y:S01]  /*4530*/  FFMA.FTZ R7, R89, UR5, -R6 ;  /* 0x0000000559077c23 */ /* 0x000fe20008010806 */
[----:B---3--:R-:W-:-:S03]  /*4540*/  LOP3.LUT R8, R56, 0xff00ff, RZ, 0xc0, !PT ;  /* 0x00ff00ff38087812 */ /* 0x008fc600078ec0ff */
[----:B------:R2:W3:Y:S02]  /*4550*/  MUFU.EX2 R233, R7 ;  /* 0x0000000700e97308 */ /* 0x0004e40000000800 */
[----:B------:R-:W-:Y:S02]  /*4560*/  HSET2.LE.AND R2, R8, R209, PT ;  /* 0x000000d108027233 */ /* 0x000fe40003803000 */
[----:B--2---:R-:W-:-:S04]  /*4570*/  F2FP.BF16.F32.PACK_AB R7, R238, R237 ;  /* 0x000000edee07723e */ /* 0x004fc800000010ff */
[----:B------:R-:W-:Y:S02]  /*4580*/  LOP3.LUT R11, R7, R2, RZ, 0xc0, !PT ;  /* 0x00000002070b7212 */ /* 0x000fe400078ec0ff */
[----:B------:R-:W-:Y:S02]  /*4590*/  HSET2.LE.AND R2, R43, R209, PT ;  /* 0x000000d12b027233 */ /* 0x000fe40003803000 */
[----:B------:R-:W-:Y:S01]  /*45a0*/  HMMA.16816.F32.BF16 R40, R48, R20, RZ ;  /* 0x000000143028723c */ /* 0x000fe200000418ff */
[----:B------:R-:W-:Y:S01]  /*45b0*/  IMAD.MOV.U32 R125, RZ, RZ, R57 ;  /* 0x000000ffff7d7224 */ /* 0x000fe200078e0039 */
[----:B---3--:R-:W-:-:S15]  /*45c0*/  F2FP.BF16.F32.PACK_AB R7, R233, R227 ;  /* 0x000000e3e907723e */ /* 0x008fde00000010ff */
[----:B------:R-:W-:-:S03]  /*45d0*/  NOP ;  /* 0x0000000000007918 */ /* 0x000fc60000000000 */
[----:B-1----:R-:W-:Y:S08]  /*45e0*/  HMMA.16816.F32.BF16 R56, R44, R12, R40 ;  /* 0x0000000c2c38723c */ /* 0x002ff00000041828 */
[----:B------:R-:W-:Y:S01]  /*45f0*/  HMMA.16816.F32.BF16 R40, R36, R20, RZ ;  /* 0x000000142428723c */ /* 0x000fe200000418ff */
[----:B------:R-:W-:Y:S01]  /*4600*/  LOP3.LUT R8, R7, R2, RZ, 0xc0, !PT ;  /* 0x0000000207087212 */ /* 0x000fe200078ec0ff */
[----:B------:R-:W-:Y:S01]  /*4610*/  IMAD.MOV.U32 R85, RZ, RZ, R55 ;  /* 0x000000ffff557224 */ /* 0x000fe200078e0037 */
[----:B------:R-:W-:-:S15]  /*4620*/  HSET2.LE.AND R2, R52, R209, PT ;  /* 0x000000d134027233 */ /* 0x000fde0003803000 */
[----:B------:R-:W-:-:S02]  /*4630*/  NOP ;  /* 0x0000000000007918 */ /* 0x000fc40000000000 */
[----:B------:R-:W-:Y:S08]  /*4640*/  HMMA.16816.F32.BF16 R52, R32, R12, R40 ;  /* 0x0000000c2034723c */ /* 0x000ff00000041828 */
[C---:B------:R-:W-:Y:S08]  /*4650*/  HMMA.16816.F32.BF16 R40, R36.reuse, R26, RZ ;  /* 0x0000001a2428723c */ /* 0x040ff000000418ff */
[-C--:B------:R-:W-:Y:S08]  /*4660*/  HMMA.16816.F32.BF16 R36, R36, R22.reuse, RZ ;  /* 0x000000162424723c */ /* 0x080ff000000418ff */
[C---:B------:R-:W-:Y:S08]  /*4670*/  HMMA.16816.F32.BF16 R20, R48.reuse, R22, RZ ;  /* 0x000000163014723c */ /* 0x040ff000000418ff */
[----:B------:R-:W-:Y:S08]  /*4680*/  HMMA.16816.F32.BF16 R24, R48, R26, RZ ;  /* 0x0000001a3018723c */ /* 0x000ff000000418ff */
[-C--:B------:R-:W-:Y:S08]  /*4690*/  HMMA.16816.F32.BF16 R36, R32, R14.reuse, R36 ;  /* 0x0000000e2024723c */ /* 0x080ff00000041824 */
[----:B------:R-:W-:Y:S01]  /*46a0*/  HMMA.16816.F32.BF16 R20, R44, R14, R20 ;  /* 0x0000000e2c14723c */ /* 0x000fe20000041814 */
[----:B------:R-:W1:Y:S01]  /*46b0*/  LDSM.16.MT88.4 R12, [R139+0x4800] ;  /* 0x004800008b0c783b */ /* 0x000e620000004200 */
[----:B------:R-:W-:-:S04]  /*46c0*/  FFMA.FTZ R9, R90, UR5, -R5 ;  /* 0x000000055a097c23 */ /* 0x000fc80008010805 */
[----:B------:R-:W2:Y:S02]  /*46d0*/  MUFU.EX2 R214, R9 ;  /* 0x0000000900d67308 */ /* 0x000ea40000000800 */
[-C--:B------:R-:W-:Y:S08]  /*46e0*/  HMMA.16816.F32.BF16 R40, R32, R18.reuse, R40 ;  /* 0x000000122028723c */ /* 0x080ff00000041828 */
[----:B------:R-:W-:Y:S01]  /*46f0*/  HMMA.16816.F32.BF16 R24, R44, R18, R24 ;  /* 0x000000122c18723c */ /* 0x000fe20000041818 */
[----:B--2---:R-:W-:-:S04]  /*4700*/  F2FP.BF16.F32.PACK_AB R7, R232, R214 ;  /* 0x000000d6e807723e */ /* 0x004fc800000010ff */
[----:B------:R-:W-:Y:S01]  /*4710*/  LOP3.LUT R9, R7, R2, RZ, 0xc0, !PT ;  /* 0x0000000207097212 */ /* 0x000fe200078ec0ff */
[----:B------:R-:W-:Y:S01]  /*4720*/  IMAD.MOV.U32 R123, RZ, RZ, R94 ;  /* 0x000000ffff7b7224 */ /* 0x000fe200078e005e */
[----:B------:R-:W-:Y:S01]  /*4730*/  MOV R16, R95 ;  /* 0x0000005f00107202 */ /* 0x000fe20000000f00 */
        /* <DEDUP_REMOVED lines=8> */
[C---:B------:R-:W-:Y:S08]  /*47c0*/  HMMA.16816.F32.BF16 R60, R28.reuse, R12, R60 ;  /* 0x0000000c1c3c723c */ /* 0x040ff0000004183c */
[-C--:B------:R-:W-:Y:S08]  /*47d0*/  HMMA.16816.F32.BF16 R164, R28, R14.reuse, R40 ;  /* 0x0000000e1ca4723c */ /* 0x080ff00000041828 */
[----:B------:R-:W-:Y:S01]  /*47e0*/  HMMA.16816.F32.BF16 R88, R8, R14, R24 ;  /* 0x0000000e0858723c */ /* 0x000fe20000041818 */
[----:B------:R-:W1:Y:S01]  /*47f0*/  LDSM.16.MT88.4 R12, [R205+0x4800] ;  /* 0x00480000cd0c783b */ /* 0x000e620000004200 */
[----:B------:R-:W-:Y:S01]  /*4800*/  LOP3.LUT R0, R138, 0xff, RZ, 0xc0, !PT ;  /* 0x000000ff8a007812 */ /* 0x000fe200078ec0ff */
[----:B------:R-:W-:Y:S01]  /*4810*/  IMAD.MOV.U32 R26, RZ, RZ, R124 ;  /* 0x000000ffff1a7224 */ /* 0x000fe200078e007c */
[----:B------:R-:W-:-:S02]  /*4820*/  LOP3.LUT R2, R141, 0xff, RZ, 0xc0, !PT ;  /* 0x000000ff8d027812 */ /* 0x000fc400078ec0ff */
[----:B------:R-:W-:Y:S02]  /*4830*/  PRMT R124, R0, 0x5410, R140 ;  /* 0x00005410007c7816 */ /* 0x000fe4000000008c */
[----:B------:R-:W-:Y:S01]  /*4840*/  LOP3.LUT R0, R115, 0xff, RZ, 0xc0, !PT ;  /* 0x000000ff73007812 */ /* 0x000fe200078ec0ff */
[----:B------:R-:W-:Y:S01]  /*4850*/  IMAD.MOV.U32 R48, RZ, RZ, R99 ;  /* 0x000000ffff307224 */ /* 0x000fe200078e0063 */
[----:B------:R-:W-:Y:S01]  /*4860*/  MOV R47, R97 ;  /* 0x00000061002f7202 */ /* 0x000fe20000000f00 */
[----:B------:R-:W-:Y:S02]  /*4870*/  IMAD.MOV.U32 R46, RZ, RZ, R98 ;  /* 0x000000ffff2e7224 */ /* 0x000fe400078e0062 */
[----:B------:R-:W-:Y:S01]  /*4880*/  IMAD.MOV.U32 R25, RZ, RZ, R96 ;  /* 0x000000ffff197224 */ /* 0x000fe200078e0060 */
[----:B------:R-:W-:Y:S02]  /*4890*/  MOV R120, R71 ;  /* 0x0000004700787202 */ /* 0x000fe40000000f00 */
[----:B------:R-:W-:-:S02]  /*48a0*/  LOP3.LUT R7, R133, 0xff, RZ, 0xc0, !PT ;  /* 0x000000ff85077812 */ /* 0x000fc400078ec0ff */
[----:B------:R-:W-:Y:S01]  /*48b0*/  PRMT R71, R2, 0x5410, R142 ;  /* 0x0000541002477816 */ /* 0x000fe2000000008e */
[----:B------:R-:W-:Y:S01]  /*48c0*/  IMAD.MOV.U32 R51, RZ, RZ, R86 ;  /* 0x000000ffff337224 */ /* 0x000fe200078e0056 */
[----:B------:R-:W-:Y:S01]  /*48d0*/  LOP3.LUT R2, R109, 0xff, RZ, 0xc0, !PT ;  /* 0x000000ff6d027812 */ /* 0x000fe200078ec0ff */
[----:B------:R-:W-:Y:S01]  /*48e0*/  IMAD.MOV.U32 R121, RZ, RZ, R84 ;  /* 0x000000ffff797224 */ /* 0x000fe200078e0054 */
[----:B------:R-:W-:Y:S02]  /*48f0*/  MOV R43, R85 ;  /* 0x00000055002b7202 */ /* 0x000fe40000000f00 */
[----:B------:R-:W-:Y:S02]  /*4900*/  PRMT R137, R7, 0x5410, R137 ;  /* 0x0000541007897816 */ /* 0x000fe40000000089 */
[----:B------:R-:W-:Y:S02]  /*4910*/  LOP3.LUT R7, R112, 0xff, RZ, 0xc0, !PT ;  /* 0x000000ff70077812 */ /* 0x000fe400078ec0ff */
[----:B------:R-:W-:-:S02]  /*4920*/  PRMT R109, R2, 0x5410, R110 ;  /* 0x00005410026d7816 */ /* 0x000fc4000000006e */
[----:B------:R-:W-:Y:S01]  /*4930*/  PRMT R2, R72, 0x7632, R2 ;  /* 0x0000763248027816 */ /* 0x000fe20000000002 */
[-C--:B-1----:R-:W-:Y:S08]  /*4940*/  HMMA.16816.F32.BF16 R96, R8, R12.reuse, R56 ;  /* 0x0000000c0860723c */ /* 0x082ff00000041838 */
[----:B------:R-:W-:Y:S01]  /*4950*/  HMMA.16816.F32.BF16 R52, R28, R12, R52 ;  /* 0x0000000c1c34723c */ /* 0x000fe20000041834 */
[----:B------:R-:W-:-:S02]  /*4960*/  PRMT R12, R0, 0x5410, R131 ;  /* 0x00005410000c7816 */ /* 0x000fc40000000083 */
[----:B------:R-:W-:-:S05]  /*4970*/  LOP3.LUT R0, R72, 0xffff, RZ, 0xc0, !PT ;  /* 0x0000ffff48007812 */ /* 0x000fca00078ec0ff */
[----:B------:R-:W-:Y:S01]  /*4980*/  HMMA.16816.F32.BF16 R84, R8, R14, R20 ;  /* 0x0000000e0854723c */ /* 0x000fe20000041814 */
[----:B------:R-:W-:Y:S02]  /*4990*/  SHF.R.U32.HI R9, RZ, 0x8, R0 ;  /* 0x00000008ff097819 */ /* 0x000fe40000011600 */
[----:B------:R-:W-:Y:S02]  /*49a0*/  LOP3.LUT R0, R114, 0xff, RZ, 0xc0, !PT ;  /* 0x000000ff72007812 */ /* 0x000fe400078ec0ff */
[----:B------:R-:W-:Y:S01]  /*49b0*/  LOP3.LUT R8, R72, 0xff, RZ, 0xc0, !PT ;  /* 0x000000ff48087812 */ /* 0x000fe200078ec0ff */
[----:B------:R-:W-:Y:S01]  /*49c0*/  IMAD.MOV.U32 R33, RZ, RZ, R171 ;  /* 0x000000ffff217224 */ /* 0x000fe200078e00ab */
[----:B------:R-:W-:Y:S02]  /*49d0*/  PRMT R103, R103, 0x5410, R102 ;  /* 0x0000541067677816 */ /* 0x000fe40000000066 */
[----:B------:R-:W-:Y:S02]  /*49e0*/  PRMT R44, R7, 0x5410, R128 ;  /* 0x00005410072c7816 */ /* 0x000fe40000000080 */
[----:B------:R-:W-:-:S02]  /*49f0*/  PRMT R102, R0, 0x5410, R129 ;  /* 0x0000541000667816 */ /* 0x000fc40000000081 */
[----:B------:R-:W-:Y:S02]  /*4a00*/  SHF.R.U32.HI R7, RZ, 0x18, R72 ;  /* 0x00000018ff077819 */ /* 0x000fe40000011648 */
[----:B------:R-:W-:Y:S02]  /*4a10*/  LOP3.LUT R2, R2, 0xff, RZ, 0xc0, !PT ;  /* 0x000000ff02027812 */ /* 0x000fe400078ec0ff */
[----:B------:R-:W-:Y:S02]  /*4a20*/  PRMT R171, R8, 0x5410, R9 ;  /* 0x0000541008ab7816 */ /* 0x000fe40000000009 */
[C---:B------:R-:W-:Y:S02]  /*4a30*/  LOP3.LUT R0, R68.reuse, 0xffff, RZ, 0xc0, !PT ;  /* 0x0000ffff44007812 */ /* 0x040fe400078ec0ff */
[----:B------:R-:W-:Y:S01]  /*4a40*/  PRMT R8, R68, 0x7632, R8 ;  /* 0x0000763244087816 */ /* 0x000fe20000000008 */
[----:B------:R-:W-:Y:S01]  /*4a50*/  IMAD.MOV.U32 R34, RZ, RZ, R170 ;  /* 0x000000ffff227224 */ /* 0x000fe200078e00aa */
[----:B------:R-:W-:-:S02]  /*4a60*/  PRMT R170, R2, 0x5410, R7 ;  /* 0x0000541002aa7816 */ /* 0x000fc40000000007 */
[----:B------:R-:W-:Y:S02]  /*4a70*/  SHF.R.U32.HI R10, RZ, 0x8, R0 ;  /* 0x00000008ff0a7819 */ /* 0x000fe40000011600 */
[----:B------:R-:W-:Y:S02]  /*4a80*/  SHF.R.U32.HI R7, RZ, 0x18, R68 ;  /* 0x00000018ff077819 */ /* 0x000fe40000011644 */
[----:B------:R-:W-:Y:S02]  /*4a90*/  LOP3.LUT R0, R8, 0xff, RZ, 0xc0, !PT ;  /* 0x000000ff08007812 */ /* 0x000fe400078ec0ff */
[----:B------:R-:W-:Y:S02]  /*4aa0*/  LOP3.LUT R2, R113, 0xff, RZ, 0xc0, !PT ;  /* 0x000000ff71027812 */ /* 0x000fe400078ec0ff */
[----:B------:R-:W-:Y:S02]  /*4ab0*/  PRMT R234, R0, 0x5410, R7 ;  /* 0x0000541000ea7816 */ /* 0x000fe40000000007 */
[----:B------:R-:W-:Y:S01]  /*4ac0*/  LOP3.LUT R0, R69, 0xffff, RZ, 0xc0, !PT ;  /* 0x0000ffff45007812 */ /* 0x000fe200078ec0ff */
[----:B------:R-:W-:Y:S01]  /*4ad0*/  IMAD.MOV.U32 R58, RZ, RZ, R177 ;  /* 0x000000ffff3a7224 */ /* 0x000fe200078e00b1 */
[----:B------:R-:W-:-:S02]  /*4ae0*/  PRMT R177, R2, 0x5410, R130 ;  /* 0x0000541002b17816 */ /* 0x000fc40000000082 */
[----:B------:R-:W-:Y:S02]  /*4af0*/  SHF.R.U32.HI R0, RZ, 0x8, R0 ;  /* 0x00000008ff007819 */ /* 0x000fe40000011600 */
[C---:B------:R-:W-:Y:S02]  /*4b00*/  LOP3.LUT R2, R69.reuse, 0xff, RZ, 0xc0, !PT ;  /* 0x000000ff45027812 */ /* 0x040fe400078ec0ff */
[----:B------:R-:W-:Y:S02]  /*4b10*/  LOP3.LUT R9, R68, 0xff, RZ, 0xc0, !PT ;  /* 0x000000ff44097812 */ /* 0x000fe400078ec0ff */
[----:B------:R-:W-:Y:S02]  /*4b20*/  PRMT R67, R2, 0x5410, R0 ;  /* 0x0000541002437816 */ /* 0x000fe40000000000 */
[----:B------:R-:W-:Y:S02]  /*4b30*/  PRMT R7, R69, 0x7632, R7 ;  /* 0x0000763245077816 */ /* 0x000fe40000000007 */
[----:B------:R-:W-:-:S02]  /*4b40*/  PRMT R235, R9, 0x5410, R10 ;  /* 0x0000541009eb7816 */ /* 0x000fc4000000000a */
[C---:B------:R-:W-:Y:S02]  /*4b50*/  LOP3.LUT R0, R75.reuse, 0xffff, RZ, 0xc0, !PT ;  /* 0x0000ffff4b007812 */ /* 0x040fe400078ec0ff */
[----:B------:R-:W-:Y:S02]  /*4b60*/  PRMT R9, R75, 0x7632, R9 ;  /* 0x000076324b097816 */ /* 0x000fe40000000009 */
[----:B------:R-:W-:Y:S02]  /*4b70*/  LOP3.LUT R11, R7, 0xff, RZ, 0xc0, !PT ;  /* 0x000000ff070b7812 */ /* 0x000fe400078ec0ff */
[----:B------:R-:W-:Y:S02]  /*4b80*/  SHF.R.U32.HI R7, RZ, 0x8, R0 ;  /* 0x00000008ff077819 */ /* 0x000fe40000011600 */
[----:B------:R-:W-:Y:S02]  /*4b90*/  SHF.R.U32.HI R8, RZ, 0x18, R75 ;  /* 0x00000018ff087819 */ /* 0x000fe4000001164b */
[----:B------:R-:W-:Y:S01]  /*4ba0*/  LOP3.LUT R0, R9, 0xff, RZ, 0xc0, !PT ;  /* 0x000000ff09007812 */ /* 0x000fe200078ec0ff */
[----:B------:R-:W-:Y:S01]  /*4bb0*/  HMMA.16816.F32.BF16 R36, R28, R14, R36 ;  /* 0x0000000e1c24723c */ /* 0x000fe20000041824 */
[----:B------:R-:W-:-:S02]  /*4bc0*/  SHF.R.U32.HI R2, RZ, 0x18, R69 ;  /* 0x00000018ff027819 */ /* 0x000fc40000011645 */
[----:B------:R-:W-:Y:S02]  /*4bd0*/  PRMT R14, R0, 0x5410, R8 ;  /* 0x00005410000e7816 */ /* 0x000fe40000000008 */
[----:B------:R-:W-:Y:S01]  /*4be0*/  LOP3.LUT R0, R73, 0xffff, RZ, 0xc0, !PT ;  /* 0x0000ffff49007812 */ /* 0x000fe200078ec0ff */
[----:B------:R-:W-:Y:S01]  /*4bf0*/  IMAD.MOV.U32 R27, RZ, RZ, R125 ;  /* 0x000000ffff1b7224 */ /* 0x000fe200078e007d */
[----:B------:R-:W-:Y:S02]  /*4c00*/  LOP3.LUT R10, R75, 0xff, RZ, 0xc0, !PT ;  /* 0x000000ff4b0a7812 */ /* 0x000fe400078ec0ff */
[----:B------:R-:W-:Y:S02]  /*4c10*/  PRMT R125, R11, 0x5410, R2 ;  /* 0x000054100b7d7816 */ /* 0x000fe40000000002 */
[----:B------:R-:W-:Y:S02]  /*4c20*/  SHF.R.U32.HI R0, RZ, 0x8, R0 ;  /* 0x00000008ff007819 */ /* 0x000fe40000011600 */
[----:B------:R-:W-:-:S02]  /*4c30*/  LOP3.LUT R2, R73, 0xff, RZ, 0xc0, !PT ;  /* 0x000000ff49027812 */ /* 0x000fc400078ec0ff */
[--C-:B------:R-:W-:Y:S02]  /*4c40*/  PRMT R13, R10, 0x5410, R7.reuse ;  /* 0x000054100a0d7816 */ /* 0x100fe40000000007 */
[----:B------:R-:W-:Y:S02]  /*4c50*/  PRMT R35, R2, 0x5410, R0 ;  /* 0x0000541002237816 */ /* 0x000fe40000000000 */
[----:B------:R-:W-:Y:S02]  /*4c60*/  PRMT R10, R73, 0x7632, R10 ;  /* 0x00007632490a7816 */ /* 0x000fe4000000000a */
[C---:B------:R-:W-:Y:S02]  /*4c70*/  LOP3.LUT R0, R76.reuse, 0xffff, RZ, 0xc0, !PT ;  /* 0x0000ffff4c007812 */ /* 0x040fe400078ec0ff */
[----:B------:R-:W-:Y:S02]  /*4c80*/  PRMT R7, R76, 0x7632, R7 ;  /* 0x000076324c077816 */ /* 0x000fe40000000007 */
[----:B------:R-:W-:-:S02]  /*4c90*/  LOP3.LUT R11, R10, 0xff, RZ, 0xc0, !PT ;  /* 0x000000ff0a0b7812 */ /* 0x000fc400078ec0ff */
[----:B------:R-:W-:Y:S02]  /*4ca0*/  SHF.R.U32.HI R10, RZ, 0x8, R0 ;  /* 0x00000008ff0a7819 */ /* 0x000fe40000011600 */
[----:B------:R-:W-:Y:S02]  /*4cb0*/  SHF.R.U32.HI R2, RZ, 0x18, R76 ;  /* 0x00000018ff027819 */ /* 0x000fe4000001164c */
[----:B------:R-:W-:Y:S01]  /*4cc0*/  LOP3.LUT R0, R7, 0xff, RZ, 0xc0, !PT ;  /* 0x000000ff07007812 */ /* 0x000fe200078ec0ff */
[----:B------:R-:W-:Y:S02]  /*4cd0*/  IMAD.MOV.U32 R31, RZ, RZ, R117 ;  /* 0x000000ffff1f7224 */ /* 0x000fe400078e0075 */
[----:B------:R-:W-:Y:S01]  /*4ce0*/  IMAD.MOV.U32 R117, RZ, RZ, R188 ;  /* 0x000000ffff757224 */ /* 0x000fe200078e00bc */
[----:B------:R-:W-:Y:S02]  /*4cf0*/  PRMT R188, R0, 0x5410, R2 ;  /* 0x0000541000bc7816 */ /* 0x000fe40000000002 */
[----:B------:R-:W-:-:S02]  /*4d00*/  LOP3.LUT R0, R74, 0xffff, RZ, 0xc0, !PT ;  /* 0x0000ffff4a007812 */ /* 0x000fc400078ec0ff */
[----:B------:R-:W-:Y:S02]  /*4d10*/  LOP3.LUT R8, R76, 0xff, RZ, 0xc0, !PT ;  /* 0x000000ff4c087812 */ /* 0x000fe400078ec0ff */
[----:B------:R-:W-:Y:S02]  /*4d20*/  SHF.R.U32.HI R0, RZ, 0x8, R0 ;  /* 0x00000008ff007819 */ /* 0x000fe40000011600 */
[----:B------:R-:W-:Y:S01]  /*4d30*/  LOP3.LUT R2, R74, 0xff, RZ, 0xc0, !PT ;  /* 0x000000ff4a027812 */ /* 0x000fe200078ec0ff */
[----:B------:R-:W-:Y:S01]  /*4d40*/  IMAD.MOV.U32 R30, RZ, RZ, R118 ;  /* 0x000000ffff1e7224 */ /* 0x000fe200078e0076 */
[----:B------:R-:W-:Y:S01]  /*4d50*/  MOV R118, R176 ;  /* 0x000000b000767202 */ /* 0x000fe20000000f00 */
[----:B------:R-:W-:Y:S01]  /*4d60*/  IMAD.MOV.U32 R59, RZ, RZ, R187 ;  /* 0x000000ffff3b7224 */ /* 0x000fe200078e00bb */
[----:B------:R-:W-:Y:S02]  /*4d70*/  SHF.R.U32.HI R9, RZ, 0x18, R73 ;  /* 0x00000018ff097819 */ /* 0x000fe40000011649 */
[----:B------:R-:W-:-:S02]  /*4d80*/  PRMT R187, R8, 0x5410, R10 ;  /* 0x0000541008bb7816 */ /* 0x000fc4000000000a */
[----:B------:R-:W-:Y:S02]  /*4d90*/  PRMT R176, R2, 0x5410, R0 ;  /* 0x0000541002b07816 */ /* 0x000fe40000000000 */
[----:B------:R-:W-:Y:S02]  /*4da0*/  PRMT R10, R74, 0x7632, R10 ;  /* 0x000076324a0a7816 */ /* 0x000fe4000000000a */
[C---:B------:R-:W-:Y:S02]  /*4db0*/  LOP3.LUT R0, R77.reuse, 0xffff, RZ, 0xc0, !PT ;  /* 0x0000ffff4d007812 */ /* 0x040fe400078ec0ff */
[----:B------:R-:W-:Y:S02]  /*4dc0*/  PRMT R7, R77, 0x7632, R7 ;  /* 0x000076324d077816 */ /* 0x000fe40000000007 */
[----:B------:R-:W-:Y:S02]  /*4dd0*/  PRMT R45, R11, 0x5410, R9 ;  /* 0x000054100b2d7816 */ /* 0x000fe40000000009 */
[----:B------:R-:W-:-:S02]  /*4de0*/  LOP3.LUT R11, R10, 0xff, RZ, 0xc0, !PT ;  /* 0x000000ff0a0b7812 */ /* 0x000fc400078ec0ff */
[----:B------:R-:W-:Y:S02]  /*4df0*/  SHF.R.U32.HI R10, RZ, 0x8, R0 ;  /* 0x00000008ff0a7819 */ /* 0x000fe40000011600 */
[----:B------:R-:W-:Y:S02]  /*4e00*/  SHF.R.U32.HI R2, RZ, 0x18, R77 ;  /* 0x00000018ff027819 */ /* 0x000fe4000001164d */
[----:B------:R-:W-:Y:S01]  /*4e10*/  LOP3.LUT R0, R7, 0xff, RZ, 0xc0, !PT ;  /* 0x000000ff07007812 */ /* 0x000fe200078ec0ff */
[----:B------:R-:W-:Y:S01]  /*4e20*/  IMAD.MOV.U32 R57, RZ, RZ, R104 ;  /* 0x000000ffff397224 */ /* 0x000fe200078e0068 */
[----:B------:R-:W-:Y:S01]  /*4e30*/  SHF.R.U32.HI R9, RZ, 0x18, R74 ;  /* 0x00000018ff097819 */ /* 0x000fe2000001164a */
[----:B------:R-:W-:Y:S01]  /*4e40*/  IMAD.MOV.U32 R104, RZ, RZ, R169 ;  /* 0x000000ffff687224 */ /* 0x000fe200078e00a9 */
[----:B------:R-:W-:Y:S01]  /*4e50*/  PRMT R169, R0, 0x5410, R2 ;  /* 0x0000541000a97816 */ /* 0x000fe20000000002 */
[----:B------:R-:W-:Y:S01]  /*4e60*/  IMAD.MOV.U32 R138, RZ, RZ, R26 ;  /* 0x000000ffff8a7224 */ /* 0x000fe200078e001a */
[C---:B------:R-:W-:Y:S01]  /*4e70*/  LOP3.LUT R0, R78.reuse, 0xffff, RZ, 0xc0, !PT ;  /* 0x0000ffff4e007812 */ /* 0x040fe200078ec0ff */
[----:B------:R-:W-:Y:S01]  /*4e80*/  IMAD.MOV.U32 R26, RZ, RZ, R189 ;  /* 0x000000ffff1a7224 */ /* 0x000fe200078e00bd */
[----:B------:R-:W-:Y:S01]  /*4e90*/  PRMT R7, R78, 0x7632, R7 ;  /* 0x000076324e077816 */ /* 0x000fe20000000007 */
[----:B------:R-:W2:Y:S01]  /*4ea0*/  LDL.LU R189, [R1+0x148] ;  /* 0x0001480001bd7983 */ /* 0x000ea20000300800 */
[----:B------:R-:W-:-:S02]  /*4eb0*/  PRMT R251, R11, 0x5410, R9 ;  /* 0x000054100bfb7816 */ /* 0x000fc40000000009 */
[----:B------:R-:W-:Y:S02]  /*4ec0*/  SHF.R.U32.HI R9, RZ, 0x8, R0 ;  /* 0x00000008ff097819 */ /* 0x000fe40000011600 */
[----:B------:R-:W-:Y:S02]  /*4ed0*/  SHF.R.U32.HI R2, RZ, 0x18, R78 ;  /* 0x00000018ff027819 */ /* 0x000fe4000001164e */
[----:B------:R-:W-:Y:S01]  /*4ee0*/  LOP3.LUT R0, R7, 0xff, RZ, 0xc0, !PT ;  /* 0x000000ff07007812 */ /* 0x000fe200078ec0ff */
[----:B------:R-:W-:-:S03]  /*4ef0*/  IMAD.MOV.U32 R112, RZ, RZ, R66 ;  /* 0x000000ffff707224 */ /* 0x000fc600078e0042 */
[----:B------:R-:W-:Y:S01]  /*4f00*/  PRMT R230, R0, 0x5410, R2 ;  /* 0x0000541000e67816 */ /* 0x000fe20000000002 */
[----:B------:R-:W-:Y:S01]  /*4f10*/  FFMA.FTZ R2, R138, UR5, -R4 ;  /* 0x000000058a027c23 */ /* 0x000fe20008010804 */
[----:B------:R-:W-:Y:S02]  /*4f20*/  IMAD.MOV.U32 R141, RZ, RZ, R83 ;  /* 0x000000ffff8d7224 */ /* 0x000fe400078e0053 */
[----:B------:R-:W-:Y:S02]  /*4f30*/  IMAD.MOV.U32 R56, RZ, RZ, R106 ;  /* 0x000000ffff387224 */ /* 0x000fe400078e006a */
[----:B------:R-:W-:Y:S01]  /*4f40*/  FFMA.FTZ R106, R145, UR5, -R6 ;  /* 0x00000005916a7c23 */ /* 0x000fe20008010806 */
[----:B------:R-:W-:Y:S01]  /*4f50*/  IMAD.MOV.U32 R28, RZ, RZ, R25 ;  /* 0x000000ffff1c7224 */ /* 0x000fe200078e0019 */
[----:B------:R1:W-:Y:S01]  /*4f60*/  MUFU.EX2 R145, R2 ;  /* 0x0000000200917308 */ /* 0x0003e20000000800 */
[----:B------:R-:W-:Y:S01]  /*4f70*/  IMAD.MOV.U32 R20, RZ, RZ, R27 ;  /* 0x000000ffff147224 */ /* 0x000fe200078e001b */
[----:B------:R-:W-:-:S02]  /*4f80*/  MOV R27, R191 ;  /* 0x000000bf001b7202 */ /* 0x000fc40000000f00 */
[----:B------:R-:W3:Y:S01]  /*4f90*/  LDL.LU R191, [R1+0x144] ;  /* 0x0001440001bf7983 */ /* 0x000ee20000300800 */
[----:B-1----:R-:W-:Y:S01]  /*4fa0*/  FFMA.FTZ R2, R112, UR5, -R3 ;  /* 0x0000000570027c23 */ /* 0x002fe20008010803 */
[----:B------:R-:W-:Y:S01]  /*4fb0*/  MOV R112, R141 ;  /* 0x0000008d00707202 */ /* 0x000fe20000000f00 */
[----:B------:R-:W-:Y:S02]  /*4fc0*/  IMAD.MOV.U32 R141, RZ, RZ, R28 ;  /* 0x000000ffff8d7224 */ /* 0x000fe400078e001c */
[----:B------:R-:W-:Y:S02]  /*4fd0*/  IMAD.MOV.U32 R28, RZ, RZ, R56 ;  /* 0x000000ffff1c7224 */ /* 0x000fe400078e0038 */
[----:B------:R-:W-:Y:S02]  /*4fe0*/  IMAD.MOV.U32 R56, RZ, RZ, R59 ;  /* 0x000000ffff387224 */ /* 0x000fe400078e003b */
[----:B------:R-:W-:Y:S02]  /*4ff0*/  IMAD.MOV.U32 R59, RZ, RZ, R190 ;  /* 0x000000ffff3b7224 */ /* 0x000fe400078e00be */
[----:B------:R-:W4:Y:S01]  /*5000*/  LDL.LU R190, [R1+0x140] ;  /* 0x0001400001be7983 */ /* 0x000f220000300800 */
[----:B------:R-:W-:Y:S01]  /*5010*/  IMAD.MOV.U32 R24, RZ, RZ, R179 ;  /* 0x000000ffff187224 */ /* 0x000fe200078e00b3 */
[----:B------:R-:W-:Y:S01]  /*5020*/  PRMT R179, R100, 0x5410, R101 ;  /* 0x0000541064b37816 */ /* 0x000fe20000000065 */
[----:B------:R-:W-:Y:S01]  /*5030*/  IMAD.MOV.U32 R101, RZ, RZ, R51 ;  /* 0x000000ffff657224 */ /* 0x000fe200078e0033 */
[----:B------:R-:W-:Y:S01]  /*5040*/  MOV R72, R65 ;  /* 0x0000004100487202 */ /* 0x000fe20000000f00 */
[----:B------:R-:W-:Y:S01]  /*5050*/  FFMA.FTZ R0, R116, UR5, -R4 ;  /* 0x0000000574007c23 */ /* 0x000fe20008010804 */
[----:B------:R-:W-:Y:S01]  /*5060*/  MOV R29, R30 ;  /* 0x0000001e001d7202 */ /* 0x000fe20000000f00 */
[----:B------:R-:W-:-:S02]  /*5070*/  IMAD.MOV.U32 R15, RZ, RZ, R43 ;  /* 0x000000ffff0f7224 */ /* 0x000fc400078e002b */
[----:B------:R-:W-:Y:S02]  /*5080*/  IMAD.MOV.U32 R142, RZ, RZ, R119 ;  /* 0x000000ffff8e7224 */ /* 0x000fe400078e0077 */
[----:B------:R-:W-:Y:S01]  /*5090*/  FFMA.FTZ R119, R147, UR5, -R5 ;  /* 0x0000000593777c23 */ /* 0x000fe20008010805 */
[----:B------:R-:W-:Y:S01]  /*50a0*/  IMAD.MOV.U32 R114, RZ, RZ, R101 ;  /* 0x000000ffff727224 */ /* 0x000fe200078e0065 */
[----:B------:R1:W1:Y:S01]  /*50b0*/  MUFU.EX2 R147, R0 ;  /* 0x0000000000937308 */ /* 0x0002620000000800 */
[----:B------:R-:W-:Y:S02]  /*50c0*/  IMAD.MOV.U32 R101, RZ, RZ, R15 ;  /* 0x000000ffff657224 */ /* 0x000fe400078e000f */
[----:B------:R-:W-:Y:S02]  /*50d0*/  IMAD.MOV.U32 R15, RZ, RZ, R29 ;  /* 0x000000ffff0f7224 */ /* 0x000fe400078e001d */
[----:B------:R-:W-:Y:S01]  /*50e0*/  FFMA.FTZ R23, R104, UR5, -R6 ;  /* 0x0000000568177c23 */ /* 0x000fe20008010806 */
[----:B------:R-:W-:-:S02]  /*50f0*/  IMAD.MOV.U32 R29, RZ, RZ, R57 ;  /* 0x000000ffff1d7224 */ /* 0x000fc400078e0039 */
[--C-:B------:R-:W-:Y:S01]  /*5100*/  FFMA.FTZ R104, R144, UR5, -R6.reuse ;  /* 0x0000000590687c23 */ /* 0x100fe20008010806 */
[--C-:B------:R-:W-:Y:S01]  /*5110*/  FFMA.FTZ R128, R172, UR5, -R6.reuse ;  /* 0x00000005ac807c23 */ /* 0x100fe20008010806 */
[----:B------:R-:W-:Y:S01]  /*5120*/  FFMA.FTZ R41, R196, UR5, -R6 ;  /* 0x00000005c4297c23 */ /* 0x000fe20008010806 */
[----:B-1----:R-:W-:Y:S01]  /*5130*/  FFMA.FTZ R0, R72, UR5, -R3 ;  /* 0x0000000548007c23 */ /* 0x002fe20008010803 */
[----:B------:R-:W-:Y:S02]  /*5140*/  IMAD.MOV.U32 R72, RZ, RZ, R142 ;  /* 0x000000ffff487224 */ /* 0x000fe400078e008e */
[----:B------:R-:W-:Y:S01]  /*5150*/  IMAD.MOV.U32 R142, RZ, RZ, R20 ;  /* 0x000000ffff8e7224 */ /* 0x000fe200078e0014 */
[----:B------:R1:W-:Y:S01]  /*5160*/  MUFU.EX2 R144, R0 ;  /* 0x0000000000907308 */ /* 0x0003e20000000800 */
[----:B------:R-:W-:Y:S02]  /*5170*/  IMAD.MOV.U32 R172, RZ, RZ, R141 ;  /* 0x000000ffffac7224 */ /* 0x000fe400078e008d */
[----:B------:R-:W-:Y:S01]  /*5180*/  FFMA.FTZ R65, R154, UR5, -R5 ;  /* 0x000000059a417c23 */ /* 0x000fe20008010805 */
[----:B------:R-:W-:Y:S01]  /*5190*/  IMAD.MOV.U32 R141, RZ, RZ, R28 ;  /* 0x000000ffff8d7224 */ /* 0x000fe200078e001c */
[----:B------:R-:W-:Y:S01]  /*51a0*/  MOV R196, R142 ;  /* 0x0000008e00c47202 */ /* 0x000fe20000000f00 */
[----:B------:R-:W-:Y:S01]  /*51b0*/  IMAD.MOV.U32 R154, RZ, RZ, R19 ;  /* 0x000000ffff9a7224 */ /* 0x000fe200078e0013 */
[----:B------:R-:W-:Y:S01]  /*51c0*/  MOV R142, R18 ;  /* 0x00000012008e7202 */ /* 0x000fe20000000f00 */
[----:B------:R-:W-:-:S02]  /*51d0*/  IMAD.MOV.U32 R28, RZ, RZ, R17 ;  /* 0x000000ffff1c7224 */ /* 0x000fc400078e0011 */
[----:B------:R-:W-:Y:S01]  /*51e0*/  FFMA.FTZ R113, R146, UR5, -R5 ;  /* 0x0000000592717c23 */ /* 0x000fe20008010805 */
[----:B-1----:R-:W-:Y:S01]  /*51f0*/  FFMA.FTZ R0, R114, UR5, -R4 ;  /* 0x0000000572007c23 */ /* 0x002fe20008010804 */
[----:B------:R-:W-:Y:S01]  /*5200*/  MOV R114, R29 ;  /* 0x0000001d00727202 */ /* 0x000fe20000000f00 */
[----:B------:R-:W-:Y:S02]  /*5210*/  IMAD.MOV.U32 R29, RZ, RZ, R16 ;  /* 0x000000ffff1d7224 */ /* 0x000fe400078e0010 */
[----:B------:R-:W1:Y:S01]  /*5220*/  LDSM.16.MT88.4 R16, [R139+0x4c00] ;  /* 0x004c00008b10783b */ /* 0x000e620000004200 */
[----:B------:R1:W1:Y:S01]  /*5230*/  MUFU.EX2 R146, R2 ;  /* 0x0000000200927308 */ /* 0x0002620000000800 */
[----:B------:R-:W-:Y:S01]  /*5240*/  LOP3.LUT R8, R77, 0xff, RZ, 0xc0, !PT ;  /* 0x000000ff4d087812 */ /* 0x000fe200078ec0ff */
        /* <DEDUP_REMOVED lines=11> */
[----:B-1----:R-:W-:Y:S01]  /*5300*/  FFMA.FTZ R2, R72, UR5, -R4 ;  /* 0x0000000548027c23 */ /* 0x002fe20008010804 */
[--C-:B------:R-:W-:Y:S01]  /*5310*/  FFMA.FTZ R51, R199, UR5, -R5.reuse ;  /* 0x00000005c7337c23 */ /* 0x100fe20008010805 */
[--C-:B------:R-:W-:Y:S01]  /*5320*/  FFMA.FTZ R74, R202, UR5, -R5.reuse ;  /* 0x00000005ca4a7c23 */ /* 0x100fe20008010805 */
[--C-:B------:R-:W-:Y:S01]  /*5330*/  FFMA.FTZ R77, R203, UR5, -R5.reuse ;  /* 0x00000005cb4d7c23 */ /* 0x100fe20008010805 */
[--C-:B------:R-:W-:Y:S01]  /*5340*/  FFMA.FTZ R115, R150, UR5, -R5.reuse ;  /* 0x0000000596737c23 */ /* 0x100fe20008010805 */
[--C-:B------:R-:W-:Y:S01]  /*5350*/  FFMA.FTZ R116, R151, UR5, -R5.reuse ;  /* 0x0000000597747c23 */ /* 0x100fe20008010805 */
[--C-:B------:R-:W-:Y:S01]  /*5360*/  FFMA.FTZ R133, R162, UR5, -R5.reuse ;  /* 0x00000005a2857c23 */ /* 0x100fe20008010805 */
[----:B------:R-:W-:Y:S01]  /*5370*/  FFMA.FTZ R138, R163, UR5, -R5 ;  /* 0x00000005a38a7c23 */ /* 0x000fe20008010805 */
[----:B------:R-:W-:Y:S01]  /*5380*/  MOV R20, R31 ;  /* 0x0000001f00147202 */ /* 0x000fe20000000f00 */
[----:B------:R-:W-:-:S02]  /*5390*/  IMAD.MOV.U32 R50, RZ, RZ, R168 ;  /* 0x000000ffff327224 */ /* 0x000fc400078e00a8 */
[--C-:B------:R-:W-:Y:S01]  /*53a0*/  FFMA.FTZ R5, R186, UR5, -R3.reuse ;  /* 0x00000005ba057c23 */ /* 0x100fe20008010803 */
[----:B------:R-:W-:Y:S01]  /*53b0*/  IMAD.MOV.U32 R31, RZ, RZ, R58 ;  /* 0x000000ffff1f7224 */ /* 0x000fe200078e003a */
[----:B------:R-:W-:Y:S01]  /*53c0*/  PRMT R111, R111, 0x5410, R108 ;  /* 0x000054106f6f7816 */ /* 0x000fe2000000006c */
[----:B------:R-:W-:Y:S01]  /*53d0*/  FFMA.FTZ R32, R82, UR5, -R6 ;  /* 0x0000000552207c23 */ /* 0x000fe20008010806 */
[----:B------:R-:W-:Y:S01]  /*53e0*/  PRMT R168, R8, 0x5410, R10 ;  /* 0x0000541008a87816 */ /* 0x000fe2000000000a */
[----:B------:R1:W-:Y:S01]  /*53f0*/  MUFU.EX2 R175, R0 ;  /* 0x0000000000af7308 */ /* 0x0003e20000000800 */
[----:B------:R-:W-:Y:S01]  /*5400*/  LOP3.LUT R8, R78, 0xff, RZ, 0xc0, !PT ;  /* 0x000000ff4e087812 */ /* 0x000fe200078ec0ff */
[--C-:B------:R-:W-:Y:S01]  /*5410*/  FFMA.FTZ R40, R152, UR5, -R6.reuse ;  /* 0x0000000598287c23 */ /* 0x100fe20008010806 */
[--C-:B------:R-:W-:Y:S01]  /*5420*/  FFMA.FTZ R64, R153, UR5, -R6.reuse ;  /* 0x0000000599407c23 */ /* 0x100fe20008010806 */
[----:B------:R1:W1:Y:S01]  /*5430*/  MUFU.EX2 R186, R2 ;  /* 0x0000000200ba7308 */ /* 0x0002620000000800 */
        /* <DEDUP_REMOVED lines=12> */
[----:B-1----:R-:W-:Y:S01]  /*5500*/  HSET2.LE.AND R0, R13, R209, PT ;  /* 0x000000d10d007233 */ /* 0x002fe20003803000 */
[----:B------:R-:W-:Y:S01]  /*5510*/  FFMA.FTZ R6, R112, UR5, -R3 ;  /* 0x0000000570067c23 */ /* 0x000fe20008010803 */
[----:B------:R-:W-:Y:S01]  /*5520*/  F2FP.BF16.F32.PACK_AB R2, R147, R145 ;  /* 0x000000919302723e */ /* 0x000fe200000010ff */
[----:B------:R-:W-:Y:S01]  /*5530*/  IMAD.MOV.U32 R76, RZ, RZ, R31 ;  /* 0x000000ffff4c7224 */ /* 0x000fe200078e001f */
[----:B------:R-:W-:Y:S01]  /*5540*/  PRMT R231, R8, 0x5410, R9 ;  /* 0x0000541008e77816 */ /* 0x000fe20000000009 */
[----:B------:R-:W-:Y:S01]  /*5550*/  IMAD.MOV.U32 R31, RZ, RZ, R49 ;  /* 0x000000ffff1f7224 */ /* 0x000fe200078e0031 */
[----:B------:R1:W-:Y:S01]  /*5560*/  MUFU.EX2 R174, R5 ;  /* 0x0000000500ae7308 */ /* 0x0003e20000000800 */
[----:B------:R-:W-:Y:S01]  /*5570*/  IMAD.MOV.U32 R49, RZ, RZ, R185 ;  /* 0x000000ffff317224 */ /* 0x000fe200078e00b9 */
[----:B------:R-:W-:-:S02]  /*5580*/  LOP3.LUT R8, R2, R0, RZ, 0xc0, !PT ;  /* 0x0000000002087212 */ /* 0x000fc400078ec0ff */
[----:B------:R-:W1:Y:S01]  /*5590*/  MUFU.EX2 R185, R6 ;  /* 0x0000000600b97308 */ /* 0x000e620000000800 */
[----:B------:R-:W-:Y:S02]  /*55a0*/  HSET2.LE.AND R0, R14, R209, PT ;  /* 0x000000d10e007233 */ /* 0x000fe40003803000 */
[----:B------:R-:W-:-:S04]  /*55b0*/  F2FP.BF16.F32.PACK_AB R2, R146, R144 ;  /* 0x000000909202723e */ /* 0x000fc800000010ff */
[----:B------:R-:W-:Y:S02]  /*55c0*/  LOP3.LUT R9, R2, R0, RZ, 0xc0, !PT ;  /* 0x0000000002097212 */ /* 0x000fe400078ec0ff */
[----:B------:R-:W-:Y:S02]  /*55d0*/  HSET2.LE.AND R0, R12, R209, PT ;  /* 0x000000d10c007233 */ /* 0x000fe40003803000 */
[----:B-1----:R-:W-:Y:S02]  /*55e0*/  LOP3.LUT R5, R178, 0xff00ff, RZ, 0xc0, !PT ;  /* 0x00ff00ffb2057812 */ /* 0x002fe400078ec0ff */
[----:B------:R-:W-:-:S04]  /*55f0*/  F2FP.BF16.F32.PACK_AB R2, R186, R175 ;  /* 0x000000afba02723e */ /* 0x000fc800000010ff */
[----:B------:R-:W-:Y:S02]  /*5600*/  LOP3.LUT R10, R2, R0, RZ, 0xc0, !PT ;  /* 0x00000000020a7212 */ /* 0x000fe400078ec0ff */
[----:B------:R-:W-:Y:S02]  /*5610*/  HSET2.LE.AND R0, R5, R209, PT ;  /* 0x000000d105007233 */ /* 0x000fe40003803000 */
[----:B------:R-:W-:Y:S01]  /*5620*/  F2FP.BF16.F32.PACK_AB R2, R185, R174 ;  /* 0x000000aeb902723e */ /* 0x000fe200000010ff */
[----:B------:R-:W-:-:S03]  /*5630*/  IMAD.MOV.U32 R149, RZ, RZ, R221 ;  /* 0x000000ffff957224 */ /* 0x000fc600078e00dd */
[----:B------:R-:W-:Y:S01]  /*5640*/  LOP3.LUT R11, R2, R0, RZ, 0xc0, !PT ;  /* 0x00000000020b7212 */ /* 0x000fe200078ec0ff */
[----:B------:R-:W-:Y:S01]  /*5650*/  IMAD.MOV.U32 R194, RZ, RZ, R149 ;  /* 0x000000ffffc27224 */ /* 0x000fe200078e0095 */
[----:B------:R-:W-:Y:S01]  /*5660*/  MOV R112, R216 ;  /* 0x000000d800707202 */ /* 0x000fe20000000f00 */
[----:B------:R-:W-:Y:S01]  /*5670*/  IMAD.MOV.U32 R58, RZ, RZ, R50 ;  /* 0x000000ffff3a7224 */ /* 0x000fe200078e0032 */
[----:B------:R-:W-:-:S03]  /*5680*/  MOV R57, R24 ;  /* 0x0000001800397202 */ /* 0x000fc60000000f00 */
[----:B------:R-:W-:Y:S01]  /*5690*/  HMMA.16816.F32.BF16 R156, R8, R16, R60 ;  /* 0x00000010089c723c */ /* 0x000fe2000004183c */
[----:B------:R-:W-:Y:S01]  /*56a0*/  FFMA.FTZ R60, R194, UR5, -R4 ;  /* 0x00000005c23c7c23 */ /* 0x000fe20008010804 */
[----:B------:R-:W-:Y:S02]  /*56b0*/  IMAD.MOV.U32 R194, RZ, RZ, R112 ;  /* 0x000000ffffc27224 */ /* 0x000fe400078e0070 */
[----:B------:R-:W-:Y:S02]  /*56c0*/  IMAD.MOV.U32 R24, RZ, RZ, R222 ;  /* 0x000000ffff187224 */ /* 0x000fe400078e00de */
[----:B------:R-:W-:Y:S01]  /*56d0*/  IMAD.MOV.U32 R200, RZ, RZ, R218 ;  /* 0x000000ffffc87224 */ /* 0x000fe200078e00da */
[----:B------:R-:W-:Y:S01]  /*56e0*/  MOV R173, R59 ;  /* 0x0000003b00ad7202 */ /* 0x000fe20000000f00 */
[----:B------:R-:W-:Y:S01]  /*56f0*/  IMAD.MOV.U32 R148, RZ, RZ, R220 ;  /* 0x000000ffff947224 */ /* 0x000fe200078e00dc */
[----:B------:R-:W-:Y:S01]  /*5700*/  MOV R198, R194 ;  /* 0x000000c200c67202 */ /* 0x000fe20000000f00 */
[----:B------:R-:W-:Y:S01]  /*5710*/  IMAD.MOV.U32 R152, RZ, RZ, R20 ;  /* 0x000000ffff987224 */ /* 0x000fe200078e0014 */
[----:B------:R-:W-:Y:S01]  /*5720*/  LOP3.LUT R0, R81, 0xffff, RZ, 0xc0, !PT ;  /* 0x0000ffff51007812 */ /* 0x000fe200078ec0ff */
[----:B------:R-:W-:-:S02]  /*5730*/  IMAD.MOV.U32 R192, RZ, RZ, R58 ;  /* 0x000000ffffc07224 */ /* 0x000fc400078e003a */
[----:B------:R-:W-:Y:S01]  /*5740*/  FFMA.FTZ R14, R154, UR5, -R4 ;  /* 0x000000059a0e7c23 */ /* 0x000fe20008010804 */
[----:B------:R-:W-:Y:S01]  /*5750*/  IMAD.MOV.U32 R197, RZ, RZ, R25 ;  /* 0x000000ffffc57224 */ /* 0x000fe200078e0019 */
[----:B------:R-:W-:Y:S01]  /*5760*/  MOV R154, R200 ;  /* 0x000000c8009a7202 */ /* 0x000fe20000000f00 */
[----:B------:R-:W-:Y:S02]  /*5770*/  IMAD.MOV.U32 R193, RZ, RZ, R24 ;  /* 0x000000ffffc17224 */ /* 0x000fe400078e0018 */
[----:B------:R-:W-:Y:S02]  /*5780*/  IMAD.MOV.U32 R201, RZ, RZ, R26 ;  /* 0x000000ffffc97224 */ /* 0x000fe400078e001a */
[----:B------:R-:W-:Y:S02]  /*5790*/  IMAD.MOV.U32 R20, RZ, RZ, R27 ;  /* 0x000000ffff147224 */ /* 0x000fe400078e001b */
[----:B------:R-:W-:Y:S01]  /*57a0*/  IMAD.MOV.U32 R194, RZ, RZ, R181 ;  /* 0x000000ffffc27224 */ /* 0x000fe200078e00b5 */
[----:B------:R-:W1:Y:S01]  /*57b0*/  LDSM.16.MT88.4 R24, [R205+0x4c00] ;  /* 0x004c0000cd18783b */ /* 0x000e620000004200 */
[----:B------:R-:W-:Y:S01]  /*57c0*/  IMAD.MOV.U32 R155, RZ, RZ, R148 ;  /* 0x000000ffff9b7224 */ /* 0x000fe200078e0094 */
[----:B------:R-:W-:Y:S01]  /*57d0*/  MOV R202, R198 ;  /* 0x000000c600ca7202 */ /* 0x000fe20000000f00 */
[----:B------:R-:W-:Y:S01]  /*57e0*/  IMAD.MOV.U32 R148, RZ, RZ, R197 ;  /* 0x000000ffff947224 */ /* 0x000fe200078e00c5 */
[----:B------:R-:W-:Y:S01]  /*57f0*/  SHF.R.U32.HI R0, RZ, 0x8, R0 ;  /* 0x00000008ff007819 */ /* 0x000fe20000011600 */
[----:B------:R-:W-:Y:S01]  /*5800*/  IMAD.MOV.U32 R200, RZ, RZ, R192 ;  /* 0x000000ffffc87224 */ /* 0x000fe200078e00c0 */
[----:B------:R-:W-:Y:S01]  /*5810*/  LOP3.LUT R2, R81, 0xff, RZ, 0xc0, !PT ;  /* 0x000000ff51027812 */ /* 0x000fe200078ec0ff */
[----:B------:R-:W-:Y:S01]  /*5820*/  IMAD.MOV.U32 R197, RZ, RZ, R173 ;  /* 0x000000ffffc57224 */ /* 0x000fe200078e00ad */
[----:B------:R-:W-:Y:S01]  /*5830*/  MOV R78, R107 ;  /* 0x0000006b004e7202 */ /* 0x000fe20000000f00 */
[----:B------:R-:W-:-:S02]  /*5840*/  IMAD.MOV.U32 R198, RZ, RZ, R194 ;  /* 0x000000ffffc67224 */ /* 0x000fc400078e00c2 */
[----:B------:R-:W-:Y:S01]  /*5850*/  FFMA.FTZ R63, R154, UR5, -R4 ;  /* 0x000000059a3f7c23 */ /* 0x000fe20008010804 */
[----:B------:R-:W-:Y:S02]  /*5860*/  IMAD.MOV.U32 R194, RZ, RZ, R201 ;  /* 0x000000ffffc27224 */ /* 0x000fe400078e00c9 */
[----:B------:R-:W-:Y:S01]  /*5870*/  IMAD.MOV.U32 R201, RZ, RZ, R101 ;  /* 0x000000ffffc97224 */ /* 0x000fe200078e0065 */
[----:B------:R-:W-:Y:S01]  /*5880*/  PRMT R101, R2, 0x5410, R0 ;  /* 0x0000541002657816 */ /* 0x000fe20000000000 */
[----:B------:R-:W-:Y:S01]  /*5890*/  IMAD.MOV.U32 R154, RZ, RZ, R200 ;  /* 0x000000ffff9a7224 */ /* 0x000fe200078e00c8 */
[----:B------:R-:W-:Y:S01]  /*58a0*/  PRMT R2, R81, 0x7632, R2 ;  /* 0x0000763251027816 */ /* 0x000fe20000000002 */
[----:B------:R-:W-:Y:S01]  /*58b0*/  IMAD.MOV.U32 R200, RZ, RZ, R197 ;  /* 0x000000ffffc87224 */ /* 0x000fe200078e00c5 */
[----:B------:R-:W-:Y:S01]  /*58c0*/  MOV R197, R78 ;  /* 0x0000004e00c57202 */ /* 0x000fe20000000f00 */
[----:B------:R-:W-:Y:S02]  /*58d0*/  IMAD.MOV.U32 R153, RZ, RZ, R15 ;  /* 0x000000ffff997224 */ /* 0x000fe400078e000f */
[----:B------:R-:W-:-:S02]  /*58e0*/  IMAD.MOV.U32 R78, RZ, RZ, R28 ;  /* 0x000000ffff4e7224 */ /* 0x000fc400078e001c */
[----:B------:R-:W-:Y:S01]  /*58f0*/  FFMA.FTZ R61, R155, UR5, -R4 ;  /* 0x000000059b3d7c23 */ /* 0x000fe20008010804 */
[----:B------:R-:W-:Y:S01]  /*5900*/  IMAD.MOV.U32 R15, RZ, RZ, R217 ;  /* 0x000000ffff0f7224 */ /* 0x000fe200078e00d9 */
[----:B------:R-:W-:Y:S02]  /*5910*/  SHF.R.U32.HI R0, RZ, 0x18, R81 ;  /* 0x00000018ff007819 */ /* 0x000fe40000011651 */
[----:B------:R-:W-:Y:S02]  /*5920*/  LOP3.LUT R2, R2, 0xff, RZ, 0xc0, !PT ;  /* 0x000000ff02027812 */ /* 0x000fe400078ec0ff */
[----:B------:R-:W-:Y:S01]  /*5930*/  MOV R155, R200 ;  /* 0x000000c8009b7202 */ /* 0x000fe20000000f00 */
[----:B------:R-:W-:Y:S01]  /*5940*/  IMAD.MOV.U32 R200, RZ, RZ, R78 ;  /* 0x000000ffffc87224 */ /* 0x000fe200078e004e */
[----:B------:R-:W-:Y:S01]  /*5950*/  PRMT R150, R2, 0x5410, R0 ;  /* 0x0000541002967816 */ /* 0x000fe20000000000 */
[----:B------:R-:W-:Y:S02]  /*5960*/  IMAD.MOV.U32 R78, RZ, RZ, R15 ;  /* 0x000000ffff4e7224 */ /* 0x000fe400078e000f */
[----:B------:R-:W-:-:S02]  /*5970*/  IMAD.MOV.U32 R0, RZ, RZ, R70 ;  /* 0x000000ffff007224 */ /* 0x000fc400078e0046 */
[----:B------:R-:W-:-:S03]  /*5980*/  IMAD.MOV.U32 R195, RZ, RZ, R78 ;  /* 0x000000ffffc37224 */ /* 0x000fc600078e004e */
[----:B------:R-:W-:Y:S01]  /*5990*/  LOP3.LUT R2, R0, 0xff, RZ, 0xc0, !PT ;  /* 0x000000ff00027812 */ /* 0x000fe200078ec0ff */
[----:B------:R-:W-:Y:S01]  /*59a0*/  IMAD.MOV.U32 R199, RZ, RZ, R195 ;  /* 0x000000ffffc77224 */ /* 0x000fe200078e00c3 */
[----:B------:R-:W-:Y:S01]  /*59b0*/  PRMT R0, R70, 0x7771, RZ ;  /* 0x0000777146007816 */ /* 0x000fe200000000ff */
[----:B------:R-:W-:Y:S01]  /*59c0*/  IMAD.MOV.U32 R195, RZ, RZ, R148 ;  /* 0x000000ffffc37224 */ /* 0x000fe200078e0094 */
[----:B------:R-:W-:Y:S01]  /*59d0*/  MOV R148, R196 ;  /* 0x000000c400947202 */ /* 0x000fe20000000f00 */
[----:B------:R-:W-:Y:S01]  /*59e0*/  IMAD.MOV.U32 R196, RZ, RZ, R122 ;  /* 0x000000ffffc47224 */ /* 0x000fe200078e007a */
[----:B------:R-:W-:Y:S02]  /*59f0*/  PRMT R122, R2, 0x5410, R0 ;  /* 0x00005410027a7816 */ /* 0x000fe40000000000 */
[C---:B------:R-:W-:Y:S02]  /*5a00*/  PRMT R2, R70.reuse, 0x7773, RZ ;  /* 0x0000777346027816 */ /* 0x040fe400000000ff */
[----:B------:R-:W-:Y:S01]  /*5a10*/  PRMT R0, R70, 0x7772, RZ ;  /* 0x0000777246007816 */ /* 0x000fe200000000ff */
[----:B------:R-:W-:-:S02]  /*5a20*/  IMAD.MOV.U32 R112, RZ, RZ, R183 ;  /* 0x000000ffff707224 */ /* 0x000fc400078e00b7 */
[----:B------:R-:W-:Y:S01]  /*5a30*/  IMAD.MOV.U32 R203, RZ, RZ, R202 ;  /* 0x000000ffffcb7224 */ /* 0x000fe200078e00ca */
[----:B------:R-:W-:Y:S01]  /*5a40*/  MOV R202, R199 ;  /* 0x000000c700ca7202 */ /* 0x000fe20000000f00 */
[----:B------:R-:W-:Y:S01]  /*5a50*/  IMAD.MOV.U32 R50, RZ, RZ, R226 ;  /* 0x000000ffff327224 */ /* 0x000fe200078e00e2 */
[----:B------:R-:W-:Y:S01]  /*5a60*/  PRMT R178, R0, 0x5410, R2 ;  /* 0x0000541000b27816 */ /* 0x000fe20000000002 */
[----:B------:R-:W-:Y:S02]  /*5a70*/  IMAD.MOV.U32 R72, RZ, RZ, R57 ;  /* 0x000000ffff487224 */ /* 0x000fe400078e0039 */
[----:B------:R-:W-:Y:S01]  /*5a80*/  FADD.FTZ R0, R245, R244 ;  /* 0x000000f4f5007221 */ /* 0x000fe20000010000 */
[----:B------:R-:W-:Y:S02]  /*5a90*/  IMAD.MOV.U32 R107, RZ, RZ, R211 ;  /* 0x000000ffff6b7224 */ /* 0x000fe400078e00d3 */
[----:B------:R-:W-:Y:S02]  /*5aa0*/  IMAD.MOV.U32 R199, RZ, RZ, R198 ;  /* 0x000000ffffc77224 */ /* 0x000fe400078e00c6 */
[----:B------:R-:W-:Y:S01]  /*5ab0*/  IMAD.MOV.U32 R28, RZ, RZ, R29 ;  /* 0x000000ffff1c7224 */ /* 0x000fe200078e001d */
[----:B------:R-:W-:Y:S01]  /*5ac0*/  MOV R173, R48 ;  /* 0x0000003000ad7202 */ /* 0x000fe20000000f00 */
[----:B------:R-:W-:-:S02]  /*5ad0*/  IMAD.MOV.U32 R198, RZ, RZ, R195 ;  /* 0x000000ffffc67224 */ /* 0x000fc400078e00c3 */
[----:B------:R-:W-:Y:S01]  /*5ae0*/  FADD.FTZ R2, R252, R246 ;  /* 0x000000f6fc027221 */ /* 0x000fe20000010000 */
[----:B------:R-:W-:Y:S02]  /*5af0*/  IMAD.MOV.U32 R29, RZ, RZ, R123 ;  /* 0x000000ffff1d7224 */ /* 0x000fe400078e007b */
[----:B------:R-:W-:Y:S02]  /*5b00*/  IMAD.MOV.U32 R78, RZ, RZ, R112 ;  /* 0x000000ffff4e7224 */ /* 0x000fe400078e0070 */
[----:B------:R-:W-:Y:S01]  /*5b10*/  FFMA.FTZ R31, R31, UR5, -R4 ;  /* 0x000000051f1f7c23 */ /* 0x000fe20008010804 */
[----:B------:R-:W-:Y:S02]  /*5b20*/  IMAD.MOV.U32 R195, RZ, RZ, R194 ;  /* 0x000000ffffc37224 */ /* 0x000fe400078e00c2 */
[--C-:B------:R-:W-:Y:S01]  /*5b30*/  FFMA.FTZ R48, R206, UR5, -R4.reuse ;  /* 0x00000005ce307c23 */ /* 0x100fe20008010804 */
        /* <DEDUP_REMOVED lines=16> */
[----:B------:R-:W-:Y:S01]  /*5c40*/  FADD.FTZ R4, R142, R0 ;  /* 0x000000008e047221 */ /* 0x000fe20000010000 */
[----:B------:R-:W-:Y:S01]  /*5c50*/  IMAD.MOV.U32 R75, RZ, RZ, R56 ;  /* 0x000000ffff4b7224 */ /* 0x000fe200078e0038 */
[----:B------:R2:W-:Y:S01]  /*5c60*/  MUFU.EX2 R142, R7 ;  /* 0x00000007008e7308 */ /* 0x0005e20000000800 */
[----:B------:R-:W-:Y:S02]  /*5c70*/  IMAD.MOV.U32 R117, RZ, RZ, R80 ;  /* 0x000000ffff757224 */ /* 0x000fe400078e0050 */
[----:B------:R-:W-:Y:S01]  /*5c80*/  FADD.FTZ R5, R149, R2 ;  /* 0x0000000295057221 */ /* 0x000fe20000010000 */
[----:B------:R-:W3:Y:S01]  /*5c90*/  MUFU.EX2 R151, R21 ;  /* 0x0000001500977308 */ /* 0x000ee20000000800 */
[C---:B-1----:R-:W-:Y:S01]  /*5ca0*/  HMMA.16816.F32.BF16 R160, R8.reuse, R24, R52 ;  /* 0x0000001808a0723c */ /* 0x042fe20000041834 */
[----:B------:R-:W-:Y:S01]  /*5cb0*/  FADD.FTZ R6, R223, R219 ;  /* 0x000000dbdf067221 */ /* 0x000fe20000010000 */
        /* <DEDUP_REMOVED lines=16> */
[----:B------:R-:W-:Y:S01]  /*5dc0*/  FADD.FTZ R3, R225, R224 ;  /* 0x000000e0e1037221 */ /* 0x000fe20000010000 */
[----:B------:R-:W-:Y:S01]  /*5dd0*/  FADD.FTZ R0, R148, R5 ;  /* 0x0000000594007221 */ /* 0x000fe20000010000 */
[----:B------:R-:W-:Y:S01]  /*5de0*/  IMAD.MOV.U32 R194, RZ, RZ, R141 ;  /* 0x000000ffffc27224 */ /* 0x000fe200078e008d */
[----:B------:R-:W-:Y:S01]  /*5df0*/  MUFU.EX2 R148, R30 ;  /* 0x0000001e00947308 */ /* 0x000fe20000000800 */
[----:B------:R-:W-:Y:S01]  /*5e00*/  FADD.FTZ R2, R126, R6 ;  /* 0x000000067e027221 */ /* 0x000fe20000010000 */
[----:B------:R-:W-:Y:S01]  /*5e10*/  HMMA.16816.F32.BF16 R164, R8, R18, R164 ;  /* 0x0000001208a4723c */ /* 0x000fe200000418a4 */
[----:B------:R-:W-:Y:S01]  /*5e20*/  IMAD.MOV.U32 R192, RZ, RZ, R208 ;  /* 0x000000ffffc07224 */ /* 0x000fe200078e00d0 */
[----:B------:R-:W1:Y:S01]  /*5e30*/  MUFU.EX2 R141, R22 ;  /* 0x00000016008d7308 */ /* 0x000e620000000800 */
[----:B------:R-:W-:Y:S01]  /*5e40*/  FADD.FTZ R3, R210, R3 ;  /* 0x00000003d2037221 */ /* 0x000fe20000010000 */
[----:B--2---:R-:W-:Y:S01]  /*5e50*/  FADD.FTZ R7, R201, R4 ;  /* 0x00000004c9077221 */ /* 0x004fe20000010000 */
[----:B------:R-:W-:-:S02]  /*5e60*/  IMAD.MOV.U32 R198, RZ, RZ, R121 ;  /* 0x000000ffffc67224 */ /* 0x000fc400078e0079 */
[----:B------:R-:W-:Y:S01]  /*5e70*/  FADD.FTZ R5, R127, R2 ;  /* 0x000000027f057221 */ /* 0x000fe20000010000 */
[----:B------:R-:W-:Y:S01]  /*5e80*/  MUFU.EX2 R121, R23 ;  /* 0x0000001700797308 */ /* 0x000fe20000000800 */
[----:B------:R-:W-:Y:S01]  /*5e90*/  FADD.FTZ R4, R247, R0 ;  /* 0x00000000f7047221 */ /* 0x000fe20000010000 */
[----:B------:R-:W-:Y:S01]  /*5ea0*/  FADD.FTZ R6, R212, R3 ;  /* 0x00000003d4067221 */ /* 0x000fe20000010000 */
[--C-:B------:R-:W-:Y:S01]  /*5eb0*/  HSET2.LE.AND R0, R44, R209.reuse, PT ;  /* 0x000000d12c007233 */ /* 0x100fe20003803000 */
[----:B------:R-:W2:Y:S01]  /*5ec0*/  MUFU.EX2 R127, R32 ;  /* 0x00000020007f7308 */ /* 0x000ea20000000800 */
[----:B------:R-:W-:Y:S01]  /*5ed0*/  LOP3.LUT R3, R184, 0xff00ff, RZ, 0xc0, !PT ;  /* 0x00ff00ffb8037812 */ /* 0x000fe200078ec0ff */
[----:B------:R4:W5:Y:S01]  /*5ee0*/  LDL.LU R226, [R1+0x13c] ;  /* 0x00013c0001e27983 */ /* 0x0009620000300800 */
[----:B---3--:R-:W-:Y:S01]  /*5ef0*/  F2FP.BF16.F32.PACK_AB R2, R151, R142 ;  /* 0x0000008e9702723e */ /* 0x008fe200000010ff */
[----:B------:R-:W-:Y:S01]  /*5f00*/  HMMA.16816.F32.BF16 R56, R8, R26, R36 ;  /* 0x0000001a0838723c */ /* 0x000fe20000041824 */
[----:B------:R-:W-:Y:S01]  /*5f10*/  IMAD.MOV.U32 R195, RZ, RZ, R123 ;  /* 0x000000ffffc37224 */ /* 0x000fe200078e007b */
[----:B------:R-:W-:Y:S01]  /*5f20*/  MUFU.EX2 R126, R34 ;  /* 0x00000022007e7308 */ /* 0x000fe20000000800 */
[----:B------:R-:W-:Y:S01]  /*5f30*/  LOP3.LUT R10, R2, R0, RZ, 0xc0, !PT ;  /* 0x00000000020a7212 */ /* 0x000fe200078ec0ff */
[----:B------:R-:W-:Y:S01]  /*5f40*/  IMAD.MOV.U32 R193, RZ, RZ, R207 ;  /* 0x000000ffffc17224 */ /* 0x000fe200078e00cf */
[--C-:B------:R-:W-:Y:S01]  /*5f50*/  HSET2.LE.AND R0, R3, R209.reuse, PT ;  /* 0x000000d103007233 */ /* 0x100fe20003803000 */
[----:B------:R-:W3:Y:S01]  /*5f60*/  MUFU.EX2 R123, R33 ;  /* 0x00000021007b7308 */ /* 0x000ee20000000800 */
[----:B-1----:R-:W-:Y:S01]  /*5f70*/  F2FP.BF16.F32.PACK_AB R2, R148, R141 ;  /* 0x0000008d9402723e */ /* 0x002fe200000010ff */
[----:B------:R-:W-:Y:S01]  /*5f80*/  IMAD.MOV.U32 R154, RZ, RZ, R192 ;  /* 0x000000ffff9a7224 */ /* 0x000fe200078e00c0 */
[----:B------:R-:W-:Y:S01]  /*5f90*/  MOV R155, R47 ;  /* 0x0000002f009b7202 */ /* 0x000fe20000000f00 */
[----:B------:R1:W-:Y:S01]  /*5fa0*/  MUFU.EX2 R149, R14 ;  /* 0x0000000e00957308 */ /* 0x0003e20000000800 */
[----:B------:R-:W-:Y:S01]  /*5fb0*/  LOP3.LUT R11, R2, R0, RZ, 0xc0, !PT ;  /* 0x00000000020b7212 */ /* 0x000fe200078ec0ff */
[----:B------:R-:W-:Y:S01]  /*5fc0*/  FADD.FTZ R4, R198, R4 ;  /* 0x00000004c6047221 */ /* 0x000fe20000010000 */
[--C-:B------:R-:W-:Y:S01]  /*5fd0*/  HSET2.LE.AND R0, R35, R209.reuse, PT ;  /* 0x000000d123007233 */ /* 0x100fe20003803000 */
[----:B------:R-:W-:Y:S01]  /*5fe0*/  MUFU.EX2 R64, R64 ;  /* 0x0000004000407308 */ /* 0x000fe20000000800 */
[----:B--2---:R-:W-:Y:S01]  /*5ff0*/  F2FP.BF16.F32.PACK_AB R2, R127, R121 ;  /* 0x000000797f02723e */ /* 0x004fe200000010ff */
[----:B------:R2:W5:Y:S03]  /*6000*/  LDL.LU R222, [R1+0x138] ;  /* 0x0001380001de7983 */ /* 0x0005660000300800 */
[----:B------:R-:W-:Y:S01]  /*6010*/  LOP3.LUT R8, R2, R0, RZ, 0xc0, !PT ;  /* 0x0000000002087212 */ /* 0x000fe200078ec0ff */
[----:B------:R-:W-:Y:S01]  /*6020*/  IMAD.MOV.U32 R201, RZ, RZ, R193 ;  /* 0x000000ffffc97224 */ /* 0x000fe200078e00c1 */
[----:B------:R-:W-:Y:S01]  /*6030*/  HSET2.LE.AND R0, R45, R209, PT ;  /* 0x000000d12d007233 */ /* 0x000fe20003803000 */
[----:B------:R-:W-:Y:S01]  /*6040*/  FADD.FTZ R3, R46, R7 ;  /* 0x000000072e037221 */ /* 0x000fe20000010000 */
[----:B---3--:R-:W-:Y:S01]  /*6050*/  F2FP.BF16.F32.PACK_AB R2, R126, R123 ;  /* 0x0000007b7e02723e */ /* 0x008fe200000010ff */
[----:B------:R-:W-:Y:S01]  /*6060*/  IMAD.MOV.U32 R192, RZ, RZ, R172 ;  /* 0x000000ffffc07224 */ /* 0x000fe200078e00ac */
[----:B------:R-:W-:Y:S01]  /*6070*/  MUFU.EX2 R65, R65 ;  /* 0x0000004100417308 */ /* 0x000fe20000000800 */
[----:B------:R2:W5:Y:S01]  /*6080*/  LDL.LU R221, [R1+0x134] ;  /* 0x0001340001dd7983 */ /* 0x0005620000300800 */
[----:B------:R-:W-:-:S02]  /*6090*/  LOP3.LUT R9, R2, R0, RZ, 0xc0, !PT ;  /* 0x0000000002097212 */ /* 0x000fc400078ec0ff */
[----:B------:R-:W-:Y:S01]  /*60a0*/  MOV R193, R173 ;  /* 0x000000ad00c17202 */ /* 0x000fe20000000f00 */
[----:B------:R-:W-:Y:S01]  /*60b0*/  MUFU.EX2 R172, R15 ;  /* 0x0000000f00ac7308 */ /* 0x000fe20000000800 */
[----:B------:R2:W5:Y:S03]  /*60c0*/  LDL.LU R220, [R1+0x130] ;  /* 0x0001300001dc7983 */ /* 0x0005660000300800 */
[C---:B------:R-:W-:Y:S01]  /*60d0*/  HMMA.16816.F32.BF16 R44, R8.reuse, R16, R92 ;  /* 0x00000010082c723c */ /* 0x040fe2000004185c */
[----:B------:R3:W4:Y:S01]  /*60e0*/  MUFU.EX2 R173, R20 ;  /* 0x0000001400ad7308 */ /* 0x0007220000000800 */
[----:B------:R-:W-:Y:S01]  /*60f0*/  FADD.FTZ R0, R213, R5 ;  /* 0x00000005d5007221 */ /* 0x000fe20000010000 */
[----:B------:R-:W-:Y:S01]  /*6100*/  FADD.FTZ R2, R215, R6 ;  /* 0x00000006d7027221 */ /* 0x000fe20000010000 */
[----:B------:R2:W5:Y:S04]  /*6110*/  LDL.LU R218, [R1+0x12c] ;  /* 0x00012c0001da7983 */ /* 0x0005680000300800 */
[----:B------:R-:W-:Y:S01]  /*6120*/  HMMA.16816.F32.BF16 R32, R8, R18, R88 ;  /* 0x000000120820723c */ /* 0x000fe20000041858 */
[----:B------:R-:W-:Y:S01]  /*6130*/  LDSM.16.MT88.4 R16, [R205+0x5000] ;  /* 0x00500000cd10783b */ /* 0x000fe20000004200 */
[----:B------:R-:W-:Y:S04]  /*6140*/  MUFU.EX2 R94, R12 ;  /* 0x0000000c005e7308 */ /* 0x000fe80000000800 */
[----:B------:R4:W2:Y:S04]  /*6150*/  MUFU.EX2 R95, R13 ;  /* 0x0000000d005f7308 */ /* 0x0008a80000000800 */
[----:B------:R-:W2:Y:S01]  /*6160*/  MUFU.EX2 R93, R31 ;  /* 0x0000001f005d7308 */ /* 0x000ea20000000800 */
[----:B------:R-:W-:Y:S01]  /*6170*/  FADD.FTZ R5, R195, R3 ;  /* 0x00000003c3057221 */ /* 0x000fe20000010000 */
[----:B-1----:R-:W-:Y:S01]  /*6180*/  FADD.FTZ R14, R229, R2 ;  /* 0x00000002e50e7221 */ /* 0x002fe20000010000 */
[----:B---3--:R-:W1:Y:S01]  /*6190*/  LDSM.16.MT88.4 R20, [R139+0x5000] ;  /* 0x005000008b14783b */ /* 0x008e620000004200 */
[----:B------:R-:W-:Y:S01]  /*61a0*/  MUFU.EX2 R92, R28 ;  /* 0x0000001c005c7308 */ /* 0x000fe20000000800 */
[----:B------:R-:W-:Y:S01]  /*61b0*/  LOP3.LUT R3, R189, 0xff00ff, RZ, 0xc0, !PT ;  /* 0x00ff00ffbd037812 */ /* 0x000fe200078ec0ff */
[----:B------:R-:W-:-:S02]  /*61c0*/  FADD.FTZ R15, R194, R4 ;  /* 0x00000004c20f7221 */ /* 0x000fc40000010000 */
[----:B------:R-:W-:Y:S01]  /*61d0*/  MUFU.EX2 R66, R66 ;  /* 0x0000004200427308 */ /* 0x000fe20000000800 */
[----:B------:R-:W-:Y:S01]  /*61e0*/  HMMA.16816.F32.BF16 R36, R8, R24, R96 ;  /* 0x000000180824723c */ /* 0x000fe20000041860 */
[----:B----4-:R-:W-:Y:S01]  /*61f0*/  FADD.FTZ R13, R228, R0 ;  /* 0x00000000e40d7221 */ /* 0x010fe20000010000 */
[----:B------:R3:W5:Y:S01]  /*6200*/  LDL.LU R217, [R1+0x128] ;  /* 0x0001280001d97983 */ /* 0x0007620000300800 */
[----:B------:R4:W4:Y:S01]  /*6210*/  MUFU.EX2 R89, R29 ;  /* 0x0000001d00597308 */ /* 0x0009220000000800 */
[--C-:B------:R-:W-:Y:S02]  /*6220*/  HSET2.LE.AND R0, R71, R209.reuse, PT ;  /* 0x000000d147007233 */ /* 0x100fe40003803000 */
[----:B------:R-:W-:Y:S01]  /*6230*/  F2FP.BF16.F32.PACK_AB R2, R173, R172 ;  /* 0x000000acad02723e */ /* 0x000fe200000010ff */
[----:B------:R-:W-:Y:S01]  /*6240*/  MUFU.EX2 R88, R41 ;  /* 0x0000002900587308 */ /* 0x000fe20000000800 */
[--C-:B------:R-:W-:Y:S02]  /*6250*/  HSET2.LE.AND R3, R3, R209.reuse, PT ;  /* 0x000000d103037233 */ /* 0x100fe40003803000 */
[----:B--2---:R-:W-:Y:S01]  /*6260*/  F2FP.BF16.F32.PACK_AB R7, R95, R94 ;  /* 0x0000005e5f07723e */ /* 0x004fe200000010ff */
[----:B------:R-:W2:Y:S01]  /*6270*/  MUFU.EX2 R90, R42 ;  /* 0x0000002a005a7308 */ /* 0x000ea20000000800 */
[----:B------:R-:W-:Y:S01]  /*6280*/  LOP3.LUT R6, R2, R0, RZ, 0xc0, !PT ;  /* 0x0000000002067212 */ /* 0x000fe200078ec0ff */
[----:B------:R-:W-:Y:S01]  /*6290*/  FADD.FTZ R12, R155, R5 ;  /* 0x000000059b0c7221 */ /* 0x000fe20000010000 */
[----:B------:R-:W-:Y:S01]  /*62a0*/  HSET2.LE.AND R0, R67, R209, PT ;  /* 0x000000d143007233 */ /* 0x000fe20003803000 */
[----:B------:R-:W-:Y:S01]  /*62b0*/  MUFU.EX2 R71, R40 ;  /* 0x0000002800477308 */ /* 0x000fe20000000800 */
[----:B------:R-:W-:Y:S01]  /*62c0*/  F2FP.BF16.F32.PACK_AB R2, R93, R149 ;  /* 0x000000955d02723e */ /* 0x000fe200000010ff */
[----:B------:R-:W-:Y:S01]  /*62d0*/  IMAD.MOV.U32 R194, RZ, RZ, R152 ;  /* 0x000000ffffc27224 */ /* 0x000fe200078e0098 */
[----:B----4-:R-:W-:Y:S01]  /*62e0*/  LDSM.16.MT88.4 R28, [R205+0x5400] ;  /* 0x00540000cd1c783b */ /* 0x010fe20000004200 */
[----:B------:R4:W-:Y:S01]  /*62f0*/  MUFU.EX2 R67, R43 ;  /* 0x0000002b00437308 */ /* 0x0009e20000000800 */
[----:B------:R-:W-:-:S02]  /*6300*/  LOP3.LUT R7, R7, R3, RZ, 0xc0, !PT ;  /* 0x0000000307077212 */ /* 0x000fc400078ec0ff */
[--C-:B------:R-:W-:Y:S01]  /*6310*/  HSET2.LE.AND R3, R125, R209.reuse, PT ;  /* 0x000000d17d037233 */ /* 0x100fe20003803000 */
[----:B------:R-:W-:Y:S01]  /*6320*/  MUFU.EX2 R55, R55 ;  /* 0x0000003700377308 */ /* 0x000fe20000000800 */
[----:B------:R-:W-:Y:S01]  /*6330*/  F2FP.BF16.F32.PACK_AB R5, R89, R92 ;  /* 0x0000005c5905723e */ /* 0x000fe200000010ff */
[----:B------:R3:W5:Y:S01]  /*6340*/  LDL.LU R216, [R1+0x124] ;  /* 0x0001240001d87983 */ /* 0x0007620000300800 */
[----:B------:R-:W-:Y:S01]  /*6350*/  LOP3.LUT R4, R2, R0, RZ, 0xc0, !PT ;  /* 0x0000000002047212 */ /* 0x000fe200078ec0ff */
[----:B------:R-:W-:Y:S01]  /*6360*/  FADD.FTZ R0, R240, R13 ;  /* 0x0000000df0007221 */ /* 0x000fe20000010000 */
[----:B----4-:R-:W-:Y:S01]  /*6370*/  HMMA.16816.F32.BF16 R40, R8, R26, R84 ;  /* 0x0000001a0828723c */ /* 0x010fe20000041854 */
[----:B------:R-:W4:Y:S01]  /*6380*/  MUFU.EX2 R85, R51 ;  /* 0x0000003300557308 */ /* 0x000f220000000800 */
[----:B------:R-:W-:Y:S01]  /*6390*/  FADD.FTZ R2, R242, R14 ;  /* 0x0000000ef2027221 */ /* 0x000fe20000010000 */
[----:B------:R-:W-:Y:S01]  /*63a0*/  LOP3.LUT R5, R5, R3, RZ, 0xc0, !PT ;  /* 0x0000000305057212 */ /* 0x000fe200078ec0ff */
[----:B------:R-:W-:Y:S01]  /*63b0*/  FADD.FTZ R9, R154, R15 ;  /* 0x0000000f9a097221 */ /* 0x000fe20000010000 */
[----:B------:R-:W-:Y:S01]  /*63c0*/  LOP3.LUT R3, R191, 0xff00ff, RZ, 0xc0, !PT ;  /* 0x00ff00ffbf037812 */ /* 0x000fe200078ec0ff */
[----:B------:R-:W-:Y:S01]  /*63d0*/  FADD.FTZ R14, R241, R0 ;  /* 0x00000000f10e7221 */ /* 0x000fe20000010000 */
[----:B------:R-:W-:Y:S01]  /*63e0*/  FADD.FTZ R15, R243, R2 ;  /* 0x00000002f30f7221 */ /* 0x000fe20000010000 */
[--C-:B------:R-:W-:Y:S01]  /*63f0*/  HSET2.LE.AND R0, R190, R209.reuse, PT ;  /* 0x000000d1be007233 */ /* 0x100fe20003803000 */
[----:B------:R-:W-:Y:S01]  /*6400*/  FADD.FTZ R8, R201, R12 ;  /* 0x0000000cc9087221 */ /* 0x000fe20000010000 */
[----:B--2---:R-:W-:Y:S01]  /*6410*/  F2FP.BF16.F32.PACK_AB R2, R90, R88 ;  /* 0x000000585a02723e */ /* 0x004fe200000010ff */
[----:B------:R-:W-:Y:S01]  /*6420*/  MUFU.EX2 R60, R60 ;  /* 0x0000003c003c7308 */ /* 0x000fe20000000800 */
[----:B------:R-:W-:Y:S01]  /*6430*/  HSET2.LE.AND R3, R3, R209, PT ;  /* 0x000000d103037233 */ /* 0x000fe20003803000 */
[----:B------:R-:W2:Y:S01]  /*6440*/  LDSM.16.MT88.4 R24, [R139+0x5400] ;  /* 0x005400008b18783b */ /* 0x000ea20000004200 */
[----:B------:R-:W-:-:S02]  /*6450*/  LOP3.LUT R10, R2, R0, RZ, 0xc0, !PT ;  /* 0x00000000020a7212 */ /* 0x000fc400078ec0ff */
[----:B----4-:R-:W-:Y:S01]  /*6460*/  F2FP.BF16.F32.PACK_AB R11, R85, R67 ;  /* 0x00000043550b723e */ /* 0x010fe200000010ff */
[----:B------:R-:W-:Y:S01]  /*6470*/  MUFU.EX2 R84, R48 ;  /* 0x0000003000547308 */ /* 0x000fe20000000800 */
[--C-:B------:R-:W-:Y:S01]  /*6480*/  HSET2.LE.AND R0, R171, R209.reuse, PT ;  /* 0x000000d1ab007233 */ /* 0x100fe20003803000 */
[----:B------:R3:W5:Y:S01]  /*6490*/  LDL.LU R211, [R1+0x120] ;  /* 0x0001200001d37983 */ /* 0x0007620000300800 */
[----:B------:R-:W-:Y:S01]  /*64a0*/  F2FP.BF16.F32.PACK_AB R2, R64, R71 ;  /* 0x000000474002723e */ /* 0x000fe200000010ff */
[----:B------:R-:W-:Y:S01]  /*64b0*/  MUFU.EX2 R86, R49 ;  /* 0x0000003100567308 */ /* 0x000fe20000000800 */
[----:B------:R-:W-:Y:S01]  /*64c0*/  LOP3.LUT R11, R11, R3, RZ, 0xc0, !PT ;  /* 0x000000030b0b7212 */ /* 0x000fe200078ec0ff */
[----:B------:R-:W-:Y:S02]  /*64d0*/  FADD.FTZ R13, R227, R9 ;  /* 0x00000009e30d7221 */ /* 0x000fe40000010000 */
[----:B------:R4:W-:Y:S01]  /*64e0*/  MUFU.EX2 R87, R50 ;  /* 0x0000003200577308 */ /* 0x0009e20000000800 */
[----:B------:R-:W-:Y:S01]  /*64f0*/  HSET2.LE.AND R3, R170, R209, PT ;  /* 0x000000d1aa037233 */ /* 0x000fe20003803000 */
[----:B------:R-:W-:Y:S01]  /*6500*/  FADD.FTZ R12, R214, R8 ;  /* 0x00000008d60c7221 */ /* 0x000fe20000010000 */
[----:B------:R-:W-:Y:S01]  /*6510*/  F2FP.BF16.F32.PACK_AB R9, R66, R65 ;  /* 0x000000414209723e */ /* 0x000fe200000010ff */
[----:B-1----:R-:W-:Y:S01]  /*6520*/  HMMA.16816.F32.BF16 R156, R4, R20, R156 ;  /* 0x00000014049c723c */ /* 0x002fe2000004189c */
[----:B------:R-:W-:Y:S01]  /*6530*/  LOP3.LUT R8, R2, R0, RZ, 0xc0, !PT ;  /* 0x0000000002087212 */ /* 0x000fe200078ec0ff */
[----:B------:R-:W-:Y:S01]  /*6540*/  FADD.FTZ R2, R249, R15 ;  /* 0x0000000ff9027221 */ /* 0x000fe20000010000 */
[----:B------:R-:W-:-:S05]  /*6550*/  LOP3.LUT R9, R9, R3, RZ, 0xc0, !PT ;  /* 0x0000000309097212 */ /* 0x000fca00078ec0ff */
[----:B------:R-:W-:Y:S01]  /*6560*/  HMMA.16816.F32.BF16 R164, R4, R22, R164 ;  /* 0x0000001604a4723c */ /* 0x000fe200000418a4 */
[----:B------:R-:W-:-:S07]  /*6570*/  FADD.FTZ R3, R233, R13 ;  /* 0x0000000de9037221 */ /* 0x000fce0000010000 */
[C---:B------:R-:W-:Y:S01]  /*6580*/  HMMA.16816.F32.BF16 R160, R4.reuse, R16, R160 ;  /* 0x0000001004a0723c */ /* 0x040fe200000418a0 */
[----:B------:R-:W-:Y:S04]  /*6590*/  MUFU.EX2 R69, R69 ;  /* 0x0000004500457308 */ /* 0x000fe80000000800 */
[----:B------:R-:W-:Y:S04]  /*65a0*/  MUFU.EX2 R73, R73 ;  /* 0x0000004900497308 */ /* 0x000fe80000000800 */
[----:B------:R-:W-:Y:S01]  /*65b0*/  MUFU.EX2 R74, R74 ;  /* 0x0000004a004a7308 */ /* 0x000fe20000000800 */
[----:B----4-:R-:W-:Y:S03]  /*65c0*/  HMMA.16816.F32.BF16 R48, R4, R18, R56 ;  /* 0x000000120430723c */ /* 0x010fe60000041838 */
[----:B------:R-:W-:Y:S01]  /*65d0*/  MUFU.EX2 R77, R77 ;  /* 0x0000004d004d7308 */ /* 0x000fe20000000800 */
[----:B------:R-:W-:Y:S01]  /*65e0*/  IMAD.MOV.U32 R201, RZ, RZ, R193 ;  /* 0x000000ffffc97224 */ /* 0x000fe200078e00c1 */
[----:B------:R3:W5:Y:S02]  /*65f0*/  LDL.LU R208, [R1+0x11c] ;  /* 0x00011c0001d07983 */ /* 0x0007640000300800 */
[----:B------:R-:W-:Y:S04]  /*6600*/  MUFU.EX2 R57, R52 ;  /* 0x0000003400397308 */ /* 0x000fe80000000800 */
[----:B------:R-:W1:Y:S01]  /*6610*/  MUFU.EX2 R58, R53 ;  /* 0x00000035003a7308 */ /* 0x000e620000000800 */
[----:B------:R-:W-:Y:S01]  /*6620*/  FADD.FTZ R13, R194, R2 ;  /* 0x00000002c20d7221 */ /* 0x000fe20000010000 */
[----:B------:R-:W-:-:S02]  /*6630*/  LOP3.LUT R2, R103, 0xff00ff, RZ, 0xc0, !PT ;  /* 0x00ff00ff67027812 */ /* 0x000fc400078ec0ff */
[----:B------:R-:W4:Y:S01]  /*6640*/  MUFU.EX2 R56, R54 ;  /* 0x0000003600387308 */ /* 0x000f220000000800 */
[----:B------:R-:W-:Y:S01]  /*6650*/  FADD.FTZ R15, R236, R3 ;  /* 0x00000003ec0f7221 */ /* 0x000fe20000010000 */
[----:B------:R-:W-:Y:S01]  /*6660*/  FADD.FTZ R0, R248, R14 ;  /* 0x0000000ef8007221 */ /* 0x000fe20000010000 */
[----:B------:R-:W-:Y:S01]  /*6670*/  HSET2.LE.AND R3, R2, R209, PT ;  /* 0x000000d102037233 */ /* 0x000fe20003803000 */
[----:B------:R-:W-:Y:S01]  /*6680*/  FADD.FTZ R4, R232, R12 ;  /* 0x0000000ce8047221 */ /* 0x000fe20000010000 */
[----:B------:R-:W-:Y:S01]  /*6690*/  MUFU.EX2 R68, R68 ;  /* 0x0000004400447308 */ /* 0x000fe20000000800 */
[----:B------:R-:W-:-:S03]  /*66a0*/  FADD.FTZ R12, R250, R0 ;  /* 0x00000000fa0c7221 */ /* 0x000fc60000010000 */
[----:B------:R-:W-:Y:S01]  /*66b0*/  MUFU.EX2 R82, R82 ;  /* 0x0000005200527308 */ /* 0x000fe20000000800 */
[----:B-1----:R-:W-:-:S03]  /*66c0*/  F2FP.BF16.F32.PACK_AB R7, R58, R57 ;  /* 0x000000393a07723e */ /* 0x002fc600000010ff */
[----:B------:R-:W-:Y:S01]  /*66d0*/  MUFU.EX2 R83, R83 ;  /* 0x0000005300537308 */ /* 0x000fe20000000800 */
[----:B------:R-:W-:-:S03]  /*66e0*/  HSET2.LE.AND R0, R102, R209, PT ;  /* 0x000000d166007233 */ /* 0x000fc60003803000 */
[----:B------:R-:W1:Y:S01]  /*66f0*/  MUFU.EX2 R100, R100 ;  /* 0x0000006400647308 */ /* 0x000e620000000800 */
[----:B------:R-:W-:Y:S01]  /*6700*/  LOP3.LUT R7, R7, R3, RZ, 0xc0, !PT ;  /* 0x0000000307077212 */ /* 0x000fe200078ec0ff */
[----:B------:R-:W-:Y:S01]  /*6710*/  IMAD.MOV.U32 R193, RZ, RZ, R153 ;  /* 0x000000ffffc17224 */ /* 0x000fe200078e0099 */
[----:B------:R-:W-:Y:S01]  /*6720*/  F2FP.BF16.F32.PACK_AB R2, R87, R86 ;  /* 0x000000565702723e */ /* 0x000fe200000010ff */
[----:B------:R-:W-:Y:S01]  /*6730*/  MUFU.EX2 R72, R72 ;  /* 0x0000004800487308 */ /* 0x000fe20000000800 */
[--C-:B------:R-:W-:Y:S01]  /*6740*/  HSET2.LE.AND R3, R169, R209.reuse, PT ;  /* 0x000000d1a9037233 */ /* 0x100fe20003803000 */
[----:B------:R3:W5:Y:S01]  /*6750*/  LDL.LU R207, [R1+0x118] ;  /* 0x0001180001cf7983 */ /* 0x0007620000300800 */
[----:B----4-:R-:W-:Y:S02]  /*6760*/  F2FP.BF16.F32.PACK_AB R5, R55, R56 ;  /* 0x000000383705723e */ /* 0x010fe400000010ff */
[----:B------:R-:W-:Y:S01]  /*6770*/  LOP3.LUT R6, R2, R0, RZ, 0xc0, !PT ;  /* 0x0000000002067212 */ /* 0x000fe200078ec0ff */
[----:B------:R-:W-:Y:S01]  /*6780*/  FADD.FTZ R14, R237, R4 ;  /* 0x00000004ed0e7221 */ /* 0x000fe20000010000 */
[--C-:B------:R-:W-:Y:S01]  /*6790*/  HSET2.LE.AND R0, R168, R209.reuse, PT ;  /* 0x000000d1a8007233 */ /* 0x100fe20003803000 */
[C---:B------:R-:W-:Y:S01]  /*67a0*/  HMMA.16816.F32.BF16 R152, R8.reuse, R20, R44 ;  /* 0x000000140898723c */ /* 0x040fe2000004182c */
[----:B------:R-:W-:Y:S01]  /*67b0*/  LOP3.LUT R5, R5, R3, RZ, 0xc0, !PT ;  /* 0x0000000305057212 */ /* 0x000fe200078ec0ff */
[----:B------:R-:W-:Y:S01]  /*67c0*/  FADD.FTZ R3, R239, R15 ;  /* 0x0000000fef037221 */ /* 0x000fe20000010000 */
[----:B------:R-:W-:Y:S01]  /*67d0*/  F2FP.BF16.F32.PACK_AB R2, R60, R84 ;  /* 0x000000543c02723e */ /* 0x000fe200000010ff */
[----:B------:R-:W4:Y:S01]  /*67e0*/  MUFU.EX2 R76, R76 ;  /* 0x0000004c004c7308 */ /* 0x000f220000000800 */
[----:B------:R3:W5:Y:S01]  /*67f0*/  LDL.LU R206, [R1+0x114] ;  /* 0x0001140001ce7983 */ /* 0x0007620000300800 */
[----:B------:R-:W-:Y:S01]  /*6800*/  FADD.FTZ R15, R121, R3 ;  /* 0x00000003790f7221 */ /* 0x000fe20000010000 */
[----:B------:R-:W-:Y:S01]  /*6810*/  LOP3.LUT R4, R2, R0, RZ, 0xc0, !PT ;  /* 0x0000000002047212 */ /* 0x000fe200078ec0ff */
[----:B------:R-:W-:Y:S01]  /*6820*/  FADD.FTZ R0, R200, R12 ;  /* 0x0000000cc8007221 */ /* 0x000fe20000010000 */
[----:B------:R-:W-:Y:S01]  /*6830*/  LOP3.LUT R3, R111, 0xff00ff, RZ, 0xc0, !PT ;  /* 0x00ff00ff6f037812 */ /* 0x000fe200078ec0ff */
[----:B------:R-:W-:Y:S01]  /*6840*/  FADD.FTZ R2, R201, R13 ;  /* 0x0000000dc9027221 */ /* 0x000fe20000010000 */
[----:B------:R-:W-:Y:S01]  /*6850*/  HMMA.16816.F32.BF16 R44, R8, R22, R32 ;  /* 0x00000016082c723c */ /* 0x000fe20000041820 */
[----:B------:R-:W-:Y:S01]  /*6860*/  FADD.FTZ R12, R196, R0 ;  /* 0x00000000c40c7221 */ /* 0x000fe20000010000 */
[--C-:B------:R-:W-:Y:S01]  /*6870*/  HSET2.LE.AND R0, R109, R209.reuse, PT ;  /* 0x000000d16d007233 */ /* 0x100fe20003803000 */
[----:B------:R-:W-:Y:S01]  /*6880*/  FADD.FTZ R13, R197, R2 ;  /* 0x00000002c50d7221 */ /* 0x000fe20000010000 */
[----:B------:R-:W-:Y:S01]  /*6890*/  HSET2.LE.AND R3, R3, R209, PT ;  /* 0x000000d103037233 */ /* 0x000fe20003803000 */
[----:B------:R-:W-:Y:S01]  /*68a0*/  LDSM.16.MT88.4 R20, [R139+0x5800] ;  /* 0x005800008b14783b */ /* 0x000fe20000004200 */
[----:B------:R-:W-:-:S02]  /*68b0*/  F2FP.BF16.F32.PACK_AB R2, R73, R69 ;  /* 0x000000454902723e */ /* 0x000fc400000010ff */
[C---:B------:R-:W-:Y:S01]  /*68c0*/  HMMA.16816.F32.BF16 R32, R8.reuse, R16, R36 ;  /* 0x000000100820723c */ /* 0x040fe20000041824 */
[----:B------:R-:W-:Y:S01]  /*68d0*/  MUFU.EX2 R70, R70 ;  /* 0x0000004600467308 */ /* 0x000fe20000000800 */
[----:B------:R3:W5:Y:S03]  /*68e0*/  LDL.LU R204, [R1+0x110] ;  /* 0x0001100001cc7983 */ /* 0x0007660000300800 */
[----:B------:R-:W3:Y:S01]  /*68f0*/  MUFU.EX2 R75, R75 ;  /* 0x0000004b004b7308 */ /* 0x000ee20000000800 */
[----:B------:R3:W5:Y:S02]  /*6900*/  LDL.LU R183, [R1+0x10c] ;  /* 0x00010c0001b77983 */ /* 0x0007640000300800 */
[----:B------:R-:W-:Y:S01]  /*6910*/  HMMA.16816.F32.BF16 R36, R8, R18, R40 ;  /* 0x000000120824723c */ /* 0x000fe20000041828 */
[----:B------:R-:W-:Y:S01]  /*6920*/  F2FP.BF16.F32.PACK_AB R11, R77, R74 ;  /* 0x0000004a4d0b723e */ /* 0x000fe200000010ff */
[----:B------:R-:W-:Y:S01]  /*6930*/  FADD.FTZ R8, R238, R14 ;  /* 0x0000000eee087221 */ /* 0x000fe20000010000 */
[----:B------:R-:W-:Y:S01]  /*6940*/  LOP3.LUT R10, R2, R0, RZ, 0xc0, !PT ;  /* 0x00000000020a7212 */ /* 0x000fe200078ec0ff */
[----:B------:R-:W-:Y:S01]  /*6950*/  MUFU.EX2 R61, R61 ;  /* 0x0000003d003d7308 */ /* 0x000fe20000000800 */
[----:B------:R-:W-:Y:S01]  /*6960*/  LOP3.LUT R11, R11, R3, RZ, 0xc0, !PT ;  /* 0x000000030b0b7212 */ /* 0x000fe200078ec0ff */
[----:B------:R3:W5:Y:S01]  /*6970*/  LDL.LU R182, [R1+0x108] ;  /* 0x0001080001b67983 */ /* 0x0007620000300800 */
[----:B------:R-:W-:-:S02]  /*6980*/  HSET2.LE.AND R0, R187, R209, PT ;  /* 0x000000d1bb007233 */ /* 0x000fc40003803000 */
[--C-:B------:R-:W-:Y:S02]  /*6990*/  HSET2.LE.AND R3, R188, R209.reuse, PT ;  /* 0x000000d1bc037233 */ /* 0x100fe40003803000 */
[----:B-1----:R-:W-:Y:S01]  /*69a0*/  F2FP.BF16.F32.PACK_AB R9, R100, R83 ;  /* 0x000000536409723e */ /* 0x002fe200000010ff */
[----:B------:R-:W-:Y:S01]  /*69b0*/  FADD.FTZ R14, R123, R8 ;  /* 0x000000087b0e7221 */ /* 0x000fe20000010000 */
[----:B------:R-:W-:Y:S01]  /*69c0*/  F2FP.BF16.F32.PACK_AB R2, R82, R68 ;  /* 0x000000445202723e */ /* 0x000fe200000010ff */
[C---:B--2---:R-:W-:Y:S01]  /*69d0*/  HMMA.16816.F32.BF16 R156, R4.reuse, R24, R156 ;  /* 0x00000018049c723c */ /* 0x044fe2000004189c */
[----:B------:R-:W-:Y:S01]  /*69e0*/  LOP3.LUT R9, R9, R3, RZ, 0xc0, !PT ;  /* 0x0000000309097212 */ /* 0x000fe200078ec0ff */
[----:B------:R-:W1:Y:S01]  /*69f0*/  MUFU.EX2 R63, R63 ;  /* 0x0000003f003f7308 */ /* 0x000e620000000800 */
[----:B------:R-:W-:Y:S01]  /*6a00*/  LOP3.LUT R8, R2, R0, RZ, 0xc0, !PT ;  /* 0x0000000002087212 */ /* 0x000fe200078ec0ff */
[----:B------:R2:W5:Y:S04]  /*6a10*/  LDL.LU R181, [R1+0x104] ;  /* 0x0001040001b57983 */ /* 0x0005680000300800 */
[----:B------:R-:W-:Y:S01]  /*6a20*/  HMMA.16816.F32.BF16 R164, R4, R26, R164 ;  /* 0x0000001a04a4723c */ /* 0x000fe200000418a4 */
[----:B------:R-:W-:Y:S01]  /*6a30*/  FADD.FTZ R0, R144, R12 ;  /* 0x0000000c90007221 */ /* 0x000fe20000010000 */
[----:B------:R-:W-:Y:S01]  /*6a40*/  FADD.FTZ R2, R145, R13 ;  /* 0x0000000d91027221 */ /* 0x000fe20000010000 */
[----:B------:R-:W-:Y:S01]  /*6a50*/  FADD.FTZ R3, R126, R14 ;  /* 0x0000000e7e037221 */ /* 0x000fe20000010000 */
[----:B------:R-:W-:Y:S01]  /*6a60*/  MUFU.EX2 R62, R62 ;  /* 0x0000003e003e7308 */ /* 0x000fe20000000800 */
[----:B------:R2:W5:Y:S03]  /*6a70*/  LDL.LU R180, [R1+0x100] ;  /* 0x0001000001b47983 */ /* 0x0005660000300800 */
[C---:B------:R-:W-:Y:S08]  /*6a80*/  HMMA.16816.F32.BF16 R152, R8.reuse, R24, R152 ;  /* 0x000000180898723c */ /* 0x040ff00000041898 */
[----:B------:R-:W-:Y:S01]  /*6a90*/  HMMA.16816.F32.BF16 R44, R8, R26, R44 ;  /* 0x0000001a082c723c */ /* 0x000fe2000004182c */
[----:B------:R-:W2:Y:S01]  /*6aa0*/  LDSM.16.MT88.4 R24, [R205+0x5800] ;  /* 0x00580000cd18783b */ /* 0x000ea20000004200 */
[----:B------:R-:W-:Y:S01]  /*6ab0*/  FADD.FTZ R16, R147, R2 ;  /* 0x0000000293107221 */ /* 0x000fe20000010000 */
[----:B------:R-:W-:Y:S01]  /*6ac0*/  FADD.FTZ R17, R141, R3 ;  /* 0x000000038d117221 */ /* 0x000fe20000010000 */
[----:B------:R-:W1:Y:S01]  /*6ad0*/  MUFU.EX2 R78, R78 ;  /* 0x0000004e004e7308 */ /* 0x000e620000000800 */
[----:B----4-:R-:W-:Y:S01]  /*6ae0*/  F2FP.BF16.F32.PACK_AB R2, R76, R72 ;  /* 0x000000484c02723e */ /* 0x010fe200000010ff */
[----:B------:R4:W5:Y:S02]  /*6af0*/  LDL.LU R80, [R1+0xfc] ;  /* 0x0000fc0001507983 */ /* 0x0009640000300800 */
[C---:B------:R-:W-:Y:S01]  /*6b00*/  HMMA.16816.F32.BF16 R160, R4.reuse, R28, R160 ;  /* 0x0000001c04a0723c */ /* 0x040fe200000418a0 */
[----:B------:R-:W-:Y:S01]  /*6b10*/  LOP3.LUT R3, R193, 0xff00ff, RZ, 0xc0, !PT ;  /* 0x00ff00ffc1037812 */ /* 0x000fe200078ec0ff */
[----:B------:R-:W-:Y:S01]  /*6b20*/  MUFU.EX2 R108, R108 ;  /* 0x0000006c006c7308 */ /* 0x000fe20000000800 */
[----:B------:R4:W5:Y:S05]  /*6b30*/  LDL.LU R79, [R1+0xf8] ;  /* 0x0000f800014f7983 */ /* 0x00096a0000300800 */
[----:B------:R-:W-:Y:S01]  /*6b40*/  HMMA.16816.F32.BF16 R40, R4, R30, R48 ;  /* 0x0000001e0428723c */ /* 0x000fe20000041830 */
[----:B------:R-:W-:Y:S01]  /*6b50*/  FADD.FTZ R7, R146, R0 ;  /* 0x0000000092077221 */ /* 0x000fe20000010000 */
[--C-:B------:R-:W-:Y:S01]  /*6b60*/  HSET2.LE.AND R0, R124, R209.reuse, PT ;  /* 0x000000d17c007233 */ /* 0x100fe20003803000 */
[----:B------:R-:W-:Y:S01]  /*6b70*/  FADD.FTZ R4, R127, R15 ;  /* 0x0000000f7f047221 */ /* 0x000fe20000010000 */
[----:B------:R-:W4:Y:S03]  /*6b80*/  MUFU.EX2 R110, R110 ;  /* 0x0000006e006e7308 */ /* 0x000f260000000800 */
[----:B------:R-:W-:Y:S01]  /*6b90*/  LOP3.LUT R14, R2, R0, RZ, 0xc0, !PT ;  /* 0x00000000020e7212 */ /* 0x000fe200078ec0ff */
[----:B------:R-:W-:Y:S01]  /*6ba0*/  FADD.FTZ R18, R142, R4 ;  /* 0x000000048e127221 */ /* 0x000fe20000010000 */
[----:B------:R-:W-:-:S02]  /*6bb0*/  HSET2.LE.AND R0, R3, R209, PT ;  /* 0x000000d103007233 */ /* 0x000fc40003803000 */
[----:B------:R-:W-:Y:S02]  /*6bc0*/  HSET2.LE.AND R3, R101, R209, PT ;  /* 0x000000d165037233 */ /* 0x000fe40003803000 */
[----:B---3--:R-:W-:Y:S02]  /*6bd0*/  F2FP.BF16.F32.PACK_AB R2, R75, R70 ;  /* 0x000000464b02723e */ /* 0x008fe400000010ff */
[----:B-1----:R-:W-:Y:S01]  /*6be0*/  F2FP.BF16.F32.PACK_AB R4, R63, R61 ;  /* 0x0000003d3f04723e */ /* 0x002fe200000010ff */
[----:B------:R-:W-:Y:S01]  /*6bf0*/  MUFU.EX2 R52, R115 ;  /* 0x0000007300347308 */ /* 0x000fe20000000800 */
[----:B------:R-:W-:Y:S01]  /*6c00*/  LOP3.LUT R15, R2, R0, RZ, 0xc0, !PT ;  /* 0x00000000020f7212 */ /* 0x000fe200078ec0ff */
[----:B------:R-:W-:Y:S02]  /*6c10*/  FADD.FTZ R0, R174, R7 ;  /* 0x00000007ae007221 */ /* 0x000fe40000010000 */
[----:B------:R-:W1:Y:S01]  /*6c20*/  MUFU.EX2 R53, R116 ;  /* 0x0000007400357308 */ /* 0x000e620000000800 */
[----:B------:R-:W-:Y:S01]  /*6c30*/  LOP3.LUT R12, R4, R3, RZ, 0xc0, !PT ;  /* 0x00000003040c7212 */ /* 0x000fe200078ec0ff */
[----:B------:R-:W-:-:S02]  /*6c40*/  FADD.FTZ R2, R175, R16 ;  /* 0x00000010af027221 */ /* 0x000fc40000010000 */
[----:B------:R-:W-:Y:S01]  /*6c50*/  MUFU.EX2 R104, R104 ;  /* 0x0000006800687308 */ /* 0x000fe20000000800 */
[----:B------:R-:W-:-:S03]  /*6c60*/  FADD.FTZ R3, R151, R18 ;  /* 0x0000001297037221 */ /* 0x000fc60000010000 */
[----:B------:R-:W3:Y:S01]  /*6c70*/  MUFU.EX2 R54, R106 ;  /* 0x0000006a00367308 */ /* 0x000ee20000000800 */
[C---:B------:R-:W-:Y:S01]  /*6c80*/  HMMA.16816.F32.BF16 R144, R8.reuse, R28, R32 ;  /* 0x0000001c0890723c */ /* 0x040fe20000041820 */
[--C-:B------:R-:W-:Y:S02]  /*6c90*/  HSET2.LE.AND R5, R150, R209.reuse, PT ;  /* 0x000000d196057233 */ /* 0x100fe40003803000 */
[----:B------:R-:W-:Y:S01]  /*6ca0*/  F2FP.BF16.F32.PACK_AB R6, R78, R62 ;  /* 0x0000003e4e06723e */ /* 0x000fe200000010ff */
[----:B------:R-:W-:Y:S01]  /*6cb0*/  MUFU.EX2 R49, R113 ;  /* 0x0000007100317308 */ /* 0x000fe20000000800 */
[----:B------:R-:W-:Y:S01]  /*6cc0*/  FADD.FTZ R4, R186, R2 ;  /* 0x00000002ba047221 */ /* 0x000fe20000010000 */
[----:B------:R-:W-:Y:S02]  /*6cd0*/  FADD.FTZ R16, R71, R3 ;  /* 0x0000000347107221 */ /* 0x000fe40000010000 */
[----:B------:R-:W-:Y:S01]  /*6ce0*/  HMMA.16816.F32.BF16 R28, R8, R30, R36 ;  /* 0x0000001e081c723c */ /* 0x000fe20000041824 */
[----:B------:R-:W-:Y:S01]  /*6cf0*/  FADD.FTZ R9, R185, R0 ;  /* 0x00000000b9097221 */ /* 0x000fe20000010000 */
[----:B------:R-:W3:Y:S01]  /*6d00*/  MUFU.EX2 R48, R119 ;  /* 0x0000007700307308 */ /* 0x000ee20000000800 */
[----:B------:R-:W-:-:S02]  /*6d10*/  HSET2.LE.AND R0, R137, R209, PT ;  /* 0x000000d189007233 */ /* 0x000fc40003803000 */
[----:B------:R-:W-:Y:S02]  /*6d20*/  LOP3.LUT R3, R192, 0xff00ff, RZ, 0xc0, !PT ;  /* 0x00ff00ffc0037812 */ /* 0x000fe400078ec0ff */
[----:B----4-:R-:W-:Y:S02]  /*6d30*/  F2FP.BF16.F32.PACK_AB R2, R110, R108 ;  /* 0x0000006c6e02723e */ /* 0x010fe400000010ff */
[----:B------:R-:W-:Y:S01]  /*6d40*/  LOP3.LUT R13, R6, R5, RZ, 0xc0, !PT ;  /* 0x00000005060d7212 */ /* 0x000fe200078ec0ff */
[----:B------:R-:W-:Y:S01]  /*6d50*/  MUFU.EX2 R50, R105 ;  /* 0x0000006900327308 */ /* 0x000fe20000000800 */
[----:B------:R-:W-:Y:S01]  /*6d60*/  FADD.FTZ R5, R148, R17 ;  /* 0x0000001194057221 */ /* 0x000fe20000010000 */
[----:B------:R-:W-:Y:S02]  /*6d70*/  LOP3.LUT R6, R2, R0, RZ, 0xc0, !PT ;  /* 0x0000000002067212 */ /* 0x000fe400078ec0ff */
[----:B------:R-:W4:Y:S01]  /*6d80*/  MUFU.EX2 R51, R107 ;  /* 0x0000006b00337308 */ /* 0x000f220000000800 */
[--C-:B------:R-:W-:Y:S01]  /*6d90*/  HSET2.LE.AND R0, R3, R209.reuse, PT ;  /* 0x000000d103007233 */ /* 0x100fe20003803000 */
[----:B------:R-:W-:Y:S01]  /*6da0*/  FADD.FTZ R10, R149, R4 ;  /* 0x00000004950a7221 */ /* 0x000fe20000010000 */
[----:B------:R-:W-:Y:S01]  /*6db0*/  HSET2.LE.AND R3, R235, R209, PT ;  /* 0x000000d1eb037233 */ /* 0x000fe20003803000 */
[----:B------:R-:W-:Y:S01]  /*6dc0*/  FADD.FTZ R11, R65, R5 ;  /* 0x00000005410b7221 */ /* 0x000fe20000010000 */
[----:B-1----:R-:W-:Y:S01]  /*6dd0*/  F2FP.BF16.F32.PACK_AB R2, R53, R52 ;  /* 0x000000343502723e */ /* 0x002fe200000010ff */
[----:B--2---:R-:W-:Y:S01]  /*6de0*/  HMMA.16816.F32.BF16 R32, R12, R26, R40 ;  /* 0x0000001a0c20723c */ /* 0x004fe20000041828 */
[----:B---3--:R-:W-:Y:S01]  /*6df0*/  F2FP.BF16.F32.PACK_AB R4, R54, R104 ;  /* 0x000000683604723e */ /* 0x008fe200000010ff */
[----:B------:R-:W-:Y:S01]  /*6e00*/  MUFU.EX2 R40, R81 ;  /* 0x0000005100287308 */ /* 0x000fe20000000800 */
[----:B------:R-:W-:Y:S01]  /*6e10*/  LOP3.LUT R7, R2, R0, RZ, 0xc0, !PT ;  /* 0x0000000002077212 */ /* 0x000fe200078ec0ff */
[----:B------:R-:W-:-:S02]  /*6e20*/  FADD.FTZ R2, R93, R10 ;  /* 0x0000000a5d027221 */ /* 0x000fc40000010000 */
[----:B------:R-:W1:Y:S01]  /*6e30*/  MUFU.EX2 R39, R112 ;  /* 0x0000007000277308 */ /* 0x000e620000000800 */
[----:B------:R-:W-:Y:S01]  /*6e40*/  LOP3.LUT R4, R4, R3, RZ, 0xc0, !PT ;  /* 0x0000000304047212 */ /* 0x000fe200078ec0ff */
[----:B------:R-:W-:Y:S01]  /*6e50*/  FADD.FTZ R3, R66, R11 ;  /* 0x0000000b42037221 */ /* 0x000fe20000010000 */
[--C-:B------:R-:W-:Y:S01]  /*6e60*/  HSET2.LE.AND R5, R234, R209.reuse, PT ;  /* 0x000000d1ea057233 */ /* 0x100fe20003803000 */
[----:B------:R-:W-:Y:S01]  /*6e70*/  FADD.FTZ R0, R92, R9 ;  /* 0x000000095c007221 */ /* 0x000fe20000010000 */
[----:B------:R-:W-:Y:S01]  /*6e80*/  F2FP.BF16.F32.PACK_AB R8, R48, R49 ;  /* 0x000000313008723e */ /* 0x000fe200000010ff */
[----:B------:R-:W-:Y:S01]  /*6e90*/  MUFU.EX2 R37, R117 ;  /* 0x0000007500257308 */ /* 0x000fe20000000800 */
[C---:B------:R-:W-:Y:S01]  /*6ea0*/  HMMA.16816.F32.BF16 R156, R12.reuse, R20, R156 ;  /* 0x000000140c9c723c */ /* 0x040fe2000004189c */
[----:B------:R-:W-:Y:S02]  /*6eb0*/  FADD.FTZ R11, R172, R2 ;  /* 0x00000002ac0b7221 */ /* 0x000fe40000010000 */
[----:B------:R-:W2:Y:S01]  /*6ec0*/  MUFU.EX2 R38, R118 ;  /* 0x0000007600267308 */ /* 0x000ea20000000800 */
[----:B------:R-:W-:Y:S01]  /*6ed0*/  HSET2.LE.AND R2, R231, R209, PT ;  /* 0x000000d1e7027233 */ /* 0x000fe20003803000 */
[----:B------:R-:W-:Y:S01]  /*6ee0*/  FADD.FTZ R0, R89, R0 ;  /* 0x0000000059007221 */ /* 0x000fe20000010000 */
[----:B------:R-:W3:Y:S01]  /*6ef0*/  LDSM.16.MT88.4 R148, [R139+0x5c00] ;  /* 0x005c00008b94783b */ /* 0x000ee20000004200 */
[----:B------:R-:W-:Y:S01]  /*6f00*/  MUFU.EX2 R42, R114 ;  /* 0x00000072002a7308 */ /* 0x000fe20000000800 */
[----:B------:R-:W-:Y:S01]  /*6f10*/  HMMA.16816.F32.BF16 R164, R12, R22, R164 ;  /* 0x000000160ca4723c */ /* 0x000fe200000418a4 */
[----:B------:R-:W-:-:S02]  /*6f20*/  LOP3.LUT R5, R8, R5, RZ, 0xc0, !PT ;  /* 0x0000000508057212 */ /* 0x000fc400078ec0ff */
[----:B------:R-:W2:Y:S01]  /*6f30*/  MUFU.EX2 R41, R120 ;  /* 0x0000007800297308 */ /* 0x000ea20000000800 */
[----:B------:R-:W-:-:S04]  /*6f40*/  FADD.FTZ R8, R64, R16 ;  /* 0x0000001040087221 */ /* 0x000fc80000010000 */
[----:B------:R-:W-:Y:S01]  /*6f50*/  HMMA.16816.F32.BF16 R160, R12, R24, R160 ;  /* 0x000000180ca0723c */ /* 0x000fe200000418a0 */
[----:B------:R-:W-:Y:S01]  /*6f60*/  FADD.FTZ R12, R67, R3 ;  /* 0x00000003430c7221 */ /* 0x000fe20000010000 */
[----:B----4-:R-:W-:Y:S01]  /*6f70*/  F2FP.BF16.F32.PACK_AB R3, R51, R50 ;  /* 0x000000323303723e */ /* 0x010fe200000010ff */
[----:B------:R-:W-:Y:S01]  /*6f80*/  FADD.FTZ R10, R94, R0 ;  /* 0x000000005e0a7221 */ /* 0x000fe20000010000 */
[----:B------:R-:W-:Y:S01]  /*6f90*/  FADD.FTZ R9, R88, R8 ;  /* 0x0000000858097221 */ /* 0x000fe20000010000 */
[----:B------:R-:W-:Y:S01]  /*6fa0*/  HSET2.LE.AND R0, R230, R209, PT ;  /* 0x000000d1e6007233 */ /* 0x000fe20003803000 */
[----:B------:R-:W-:Y:S01]  /*6fb0*/  MUFU.EX2 R233, R130 ;  /* 0x0000008200e97308 */ /* 0x000fe20000000800 */
[----:B------:R-:W-:Y:S01]  /*6fc0*/  LOP3.LUT R168, R3, R2, RZ, 0xc0, !PT ;  /* 0x0000000203a87212 */ /* 0x000fe200078ec0ff */
[----:B------:R-:W-:Y:S01]  /*6fd0*/  HMMA.16816.F32.BF16 R152, R4, R20, R152 ;  /* 0x000000140498723c */ /* 0x000fe20000041898 */
[----:B------:R-:W-:Y:S01]  /*6fe0*/  LOP3.LUT R3, R178, 0xff00ff, RZ, 0xc0, !PT ;  /* 0x00ff00ffb2037812 */ /* 0x000fe200078ec0ff */
[----:B------:R-:W-:Y:S01]  /*6ff0*/  MUFU.EX2 R235, R138 ;  /* 0x0000008a00eb7308 */ /* 0x000fe20000000800 */
[----:B-1----:R-:W-:Y:S01]  /*7000*/  F2FP.BF16.F32.PACK_AB R8, R39, R40 ;  /* 0x000000282708723e */ /* 0x002fe200000010ff */
[----:B------:R-:W1:Y:S02]  /*7010*/  LDSM.16.MT88.4 R16, [R205+0x5c00] ;  /* 0x005c0000cd10783b */ /* 0x000e640000004200 */
[----:B------:R-:W4:Y:S01]  /*7020*/  MUFU.EX2 R15, R129 ;  /* 0x00000081000f7308 */ /* 0x000f220000000800 */
[----:B------:R-:W-:-:S02]  /*7030*/  LOP3.LUT R169, R8, R0, RZ, 0xc0, !PT ;  /* 0x0000000008a97212 */ /* 0x000fc400078ec0ff */
[--C-:B------:R-:W-:Y:S02]  /*7040*/  HSET2.LE.AND R3, R3, R209.reuse, PT ;  /* 0x000000d103037233 */ /* 0x100fe40003803000 */
[----:B------:R-:W-:Y:S02]  /*7050*/  HSET2.LE.AND R0, R122, R209, PT ;  /* 0x000000d17a007233 */ /* 0x000fe40003803000 */
[----:B--2---:R-:W-:Y:S02]  /*7060*/  F2FP.BF16.F32.PACK_AB R8, R38, R37 ;  /* 0x000000252608723e */ /* 0x004fe400000010ff */
[----:B------:R-:W-:Y:S01]  /*7070*/  F2FP.BF16.F32.PACK_AB R2, R41, R42 ;  /* 0x0000002a2902723e */ /* 0x000fe200000010ff */
[----:B------:R-:W-:Y:S01]  /*7080*/  FADD.FTZ R9, R90, R9 ;  /* 0x000000095a097221 */ /* 0x000fe20000010000 */
[----:B------:R-:W-:Y:S01]  /*7090*/  LOP3.LUT R171, R8, R3, RZ, 0xc0, !PT ;  /* 0x0000000308ab7212 */ /* 0x000fe200078ec0ff */
[----:B------:R-:W2:Y:S01]  /*70a0*/  MUFU.EX2 R13, R133 ;  /* 0x00000085000d7308 */ /* 0x000ea20000000800 */
[----:B------:R-:W-:Y:S01]  /*70b0*/  LOP3.LUT R170, R2, R0, RZ, 0xc0, !PT ;  /* 0x0000000002aa7212 */ /* 0x000fe200078ec0ff */
[----:B------:R-:W-:Y:S01]  /*70c0*/  FADD.FTZ R3, R85, R12 ;  /* 0x0000000c55037221 */ /* 0x000fe20000010000 */
[----:B------:R-:W-:Y:S01]  /*70d0*/  HMMA.16816.F32.BF16 R20, R4, R22, R44 ;  /* 0x000000160414723c */ /* 0x000fe2000004182c */
[----:B------:R-:W-:Y:S01]  /*70e0*/  MUFU.EX2 R14, R128 ;  /* 0x00000080000e7308 */ /* 0x000fe20000000800 */
[----:B------:R-:W-:Y:S01]  /*70f0*/  FADD.FTZ R0, R95, R10 ;  /* 0x0000000a5f007221 */ /* 0x000fe20000010000 */
[----:B------:R-:W-:-:S02]  /*7100*/  FADD.FTZ R2, R173, R11 ;  /* 0x0000000bad027221 */ /* 0x000fc40000010000 */
[----:B------:R-:W3:Y:S03]  /*7110*/  MUFU.EX2 R36, R131 ;  /* 0x0000008300247308 */ /* 0x000ee60000000800 */
[C---:B------:R-:W-:Y:S01]  /*7120*/  HMMA.16816.F32.BF16 R144, R4.reuse, R24, R144 ;  /* 0x000000180490723c */ /* 0x040fe20000041890 */
[----:B------:R-:W-:Y:S04]  /*7130*/  MUFU.EX2 R12, R140 ;  /* 0x0000008c000c7308 */ /* 0x000fe80000000800 */
[----:B------:R-:W1:Y:S03]  /*7140*/  MUFU.EX2 R11, R143 ;  /* 0x0000008f000b7308 */ /* 0x000e660000000800 */
[----:B------:R-:W-:Y:S01]  /*7150*/  HMMA.16816.F32.BF16 R28, R4, R26, R28 ;  /* 0x0000001a041c723c */ /* 0x000fe2000004181c */
[----:B------:R-:W-:Y:S01]  /*7160*/  FADD.FTZ R4, R68, R9 ;  /* 0x0000000944047221 */ /* 0x000fe20000010000 */
[----:B------:R-:W-:Y:S01]  /*7170*/  FADD.FTZ R6, R83, R3 ;  /* 0x0000000353067221 */ /* 0x000fe20000010000 */
[----:B------:R-:W-:Y:S01]  /*7180*/  FADD.FTZ R3, R56, R0 ;  /* 0x0000000038037221 */ /* 0x000fe20000010000 */
[----:B------:R-:W-:Y:S01]  /*7190*/  FADD.FTZ R5, R84, R2 ;  /* 0x0000000254057221 */ /* 0x000fe20000010000 */
[----:B------:R-:W-:Y:S01]  /*71a0*/  FADD.FTZ R10, R82, R4 ;  /* 0x00000004520a7221 */ /* 0x000fe20000010000 */
[----:B------:R-:W-:-:S02]  /*71b0*/  HSET2.LE.AND R0, R177, R209, PT ;  /* 0x000000d1b1007233 */ /* 0x000fc40003803000 */
[----:B------:R-:W-:Y:S02]  /*71c0*/  LOP3.LUT R4, R179, 0xff00ff, RZ, 0xc0, !PT ;  /* 0x00ff00ffb3047812 */ /* 0x000fe400078ec0ff */
[----:B----4-:R-:W-:Y:S01]  /*71d0*/  F2FP.BF16.F32.PACK_AB R2, R233, R15 ;  /* 0x0000000fe902723e */ /* 0x010fe200000010ff */
[----:B------:R-:W-:Y:S01]  /*71e0*/  FADD.FTZ R7, R55, R3 ;  /* 0x0000000337077221 */ /* 0x000fe20000010000 */
[--C-:B------:R-:W-:Y:S02]  /*71f0*/  HSET2.LE.AND R3, R176, R209.reuse, PT ;  /* 0x000000d1b0037233 */ /* 0x100fe40003803000 */
[----:B------:R-:W-:Y:S02]  /*7200*/  LOP3.LUT R142, R2, R0, RZ, 0xc0, !PT ;  /* 0x00000000028e7212 */ /* 0x000fe400078ec0ff */
[----:B------:R-:W-:Y:S01]  /*7210*/  HSET2.LE.AND R0, R4, R209, PT ;  /* 0x000000d104007233 */ /* 0x000fe20003803000 */
[----:B------:R-:W-:Y:S01]  /*7220*/  FADD.FTZ R9, R100, R6 ;  /* 0x0000000664097221 */ /* 0x000fe20000010000 */
[----:B--2---:R-:W-:Y:S01]  /*7230*/  F2FP.BF16.F32.PACK_AB R2, R235, R13 ;  /* 0x0000000deb02723e */ /* 0x004fe200000010ff */
[----:B------:R-:W-:Y:S01]  /*7240*/  FADD.FTZ R8, R60, R5 ;  /* 0x000000053c087221 */ /* 0x000fe20000010000 */
[----:B---3--:R-:W-:-:S02]  /*7250*/  F2FP.BF16.F32.PACK_AB R4, R36, R14 ;  /* 0x0000000e2404723e */ /* 0x008fc400000010ff */
[----:B------:R-:W-:Y:S02]  /*7260*/  HSET2.LE.AND R5, R251, R209, PT ;  /* 0x000000d1fb057233 */ /* 0x000fe40003803000 */
[----:B-1----:R-:W-:Y:S02]  /*7270*/  F2FP.BF16.F32.PACK_AB R6, R11, R12 ;  /* 0x0000000c0b06723e */ /* 0x002fe400000010ff */
[----:B------:R-:W-:Y:S01]  /*7280*/  LOP3.LUT R143, R2, R0, RZ, 0xc0, !PT ;  /* 0x00000000028f7212 */ /* 0x000fe200078ec0ff */
        /* <DEDUP_REMOVED lines=8> */
[----:B------:R-:W-:Y:S01]  /*7310*/  FADD.FTZ R0, R58, R4 ;  /* 0x000000043a007221 */ /* 0x000fe20000010000 */
[----:B------:R-:W-:-:S03]  /*7320*/  FADD.FTZ R2, R87, R3 ;  /* 0x0000000357027221 */ /* 0x000fc60000010000 */
        /* <DEDUP_REMOVED lines=21> */
[----:B------:R1:W-:Y:S01]  /*7480*/  STL [R1+0x80], R0 ;  /* 0x0000800001007387 */ /* 0x0003e20000100800 */
[----:B------:R-:W-:-:S03]  /*7490*/  FADD.FTZ R3, R52, R3 ;  /* 0x0000000334037221 */ /* 0x000fc60000010000 */
[----:B------:R1:W-:Y:S01]  /*74a0*/  STL [R1+0x7c], R2 ;  /* 0x00007c0201007387 */ /* 0x0003e20000100800 */
[----:B------:R-:W-:Y:S01]  /*74b0*/  FADD.FTZ R4, R110, R4 ;  /* 0x000000046e047221 */ /* 0x000fe20000010000 */
[----:B------:R-:W-:-:S03]  /*74c0*/  FADD.FTZ R3, R53, R3 ;  /* 0x0000000335037221 */ /* 0x000fc60000010000 */
[----:B------:R-:W-:Y:S01]  /*74d0*/  FADD.FTZ R4, R14, R4 ;  /* 0x000000040e047221 */ /* 0x000fe20000010000 */
[----:B------:R-:W-:-:S03]  /*74e0*/  FADD.FTZ R3, R12, R3 ;  /* 0x000000030c037221 */ /* 0x000fc60000010000 */
[----:B------:R-:W-:Y:S01]  /*74f0*/  FADD.FTZ R4, R36, R4 ;  /* 0x0000000424047221 */ /* 0x000fe20000010000 */
[----:B------:R-:W-:Y:S01]  /*7500*/  FADD.FTZ R3, R11, R3 ;  /* 0x000000030b037221 */ /* 0x000fe20000010000 */
[----:B------:R-:W-:Y:S02]  /*7510*/  HMMA.16816.F32.BF16 R156, R168, R148, R156 ;  /* 0x00000094a89c723c */ /* 0x000fe4000004189c */
[----:B------:R-:W-:Y:S01]  /*7520*/  FADD.FTZ R4, R15, R4 ;  /* 0x000000040f047221 */ /* 0x000fe20000010000 */
[----:B------:R-:W-:-:S05]  /*7530*/  FADD.FTZ R3, R13, R3 ;  /* 0x000000030d037221 */ /* 0x000fca0000010000 */
[----:B------:R-:W-:Y:S01]  /*7540*/  HMMA.16816.F32.BF16 R164, R168, R150, R164 ;  /* 0x00000096a8a4723c */ /* 0x000fe200000418a4 */
[----:B------:R-:W-:Y:S01]  /*7550*/  FADD.FTZ R233, R233, R4 ;  /* 0x00000004e9e97221 */ /* 0x000fe20000010000 */
[----:B------:R-:W-:-:S06]  /*7560*/  FADD.FTZ R235, R235, R3 ;  /* 0x00000003ebeb7221 */ /* 0x000fcc0000010000 */
[----:B------:R-:W-:Y:S08]  /*7570*/  HMMA.16816.F32.BF16 R152, R140, R148, R152 ;  /* 0x000000948c98723c */ /* 0x000ff00000041898 */
[----:B------:R-:W-:Y:S08]  /*7580*/  HMMA.16816.F32.BF16 R160, R168, R16, R160 ;  /* 0x00000010a8a0723c */ /* 0x000ff000000418a0 */
[C---:B------:R-:W-:Y:S08]  /*7590*/  HMMA.16816.F32.BF16 R148, R140.reuse, R150, R20 ;  /* 0x000000968c94723c */ /* 0x040ff00000041814 */
[----:B------:R-:W-:Y:S08]  /*75a0*/  HMMA.16816.F32.BF16 R144, R140, R16, R144 ;  /* 0x000000108c90723c */ /* 0x000ff00000041890 */
[-C--:B------:R-:W-:Y:S08]  /*75b0*/  HMMA.16816.F32.BF16 R168, R168, R18.reuse, R32 ;  /* 0x00000012a8a8723c */ /* 0x080ff00000041820 */
[----:B------:R-:W-:Y:S01]  /*75c0*/  HMMA.16816.F32.BF16 R140, R140, R18, R28 ;  /* 0x000000128c8c723c */ /* 0x000fe2000004181c */
[----:B------:R-:W-:-:S04]  /*75d0*/  NOP ;  /* 0x0000000000007918 */ /* 0x000fc80000000000 */
[----:B-1----:R-:W-:-:S15]  /*75e0*/  @!P2 BRA `(.L_x_568) ;  /* 0x0000006000e4a947 */ /* 0x002fde0003800000 */
[----:B------:R-:W2:Y:S01]  /*75f0*/  LDL.64 R196, [R1+0x18] ;  /* 0x0000180001c47983 */ /* 0x000ea20000100a00 */
[----:B------:R-:W1:Y:S03]  /*7600*/  LDC.64 R4, c[0x0][0x3c0] ;  /* 0x0000f000ff047b82 */ /* 0x000e660000000a00 */
[----:B------:R-:W3:Y:S01]  /*7610*/  LDL.64 R192, [R1+0x20] ;  /* 0x0000200001c07983 */ /* 0x000ee20000100a00 */
[-C--:B-----5:R-:W-:Y:S01]  /*7620*/  LOP3.LUT R242, R182, R80.reuse, RZ, 0x3c, !PT ;  /* 0x00000050b6f27212 */ /* 0x0a0fe200078e3cff */
[----:B------:R-:W-:Y:S01]  /*7630*/  IMAD.MOV.U32 R137, RZ, RZ, R132 ;  /* 0x000000ffff897224 */ /* 0x000fe200078e0084 */
[----:B------:R-:W-:Y:S01]  /*7640*/  LOP3.LUT R246, R180, R80, RZ, 0x3c, !PT ;  /* 0x00000050b4f67212 */ /* 0x000fe200078e3cff */
[----:B------:R-:W-:Y:S01]  /*7650*/  IMAD.MOV.U32 R133, RZ, RZ, R135 ;  /* 0x000000ffff857224 */ /* 0x000fe200078e0087 */
[----:B------:R-:W-:Y:S01]  /*7660*/  LEA.HI.SX32 R211, R211, 0xfffffffe, 0x19 ;  /* 0xfffffffed3d37811 */ /* 0x000fe200078fcaff */
[----:B------:R-:W-:Y:S01]  /*7670*/  IMAD.MOV.U32 R3, RZ, RZ, R136 ;  /* 0x000000ffff037224 */ /* 0x000fe200078e0088 */
[----:B------:R-:W-:Y:S01]  /*7680*/  MOV R138, R134 ;  /* 0x00000086008a7202 */ /* 0x000fe20000000f00 */
[----:B------:R-:W4:Y:S01]  /*7690*/  LDCU UR4, c[0x0][0x45c] ;  /* 0x00008b80ff0477ac */ /* 0x000f220008000800 */
[----:B-1----:R-:W-:Y:S01]  /*76a0*/  IMAD.MOV.U32 R2, RZ, RZ, R5 ;  /* 0x000000ffff027224 */ /* 0x002fe200078e0005 */
[----:B------:R1:W-:Y:S01]  /*76b0*/  STL.64 [R1+0x68], R4 ;  /* 0x0000680401007387 */ /* 0x0003e20000100a00 */
[----:B------:R-:W-:-:S05]  /*76c0*/  IMAD.MOV.U32 R0, RZ, RZ, R4 ;  /* 0x000000ffff007224 */ /* 0x000fca00078e0004 */
[C---:B------:R-:W-:Y:S02]  /*76d0*/  SHF.L.U64.HI R2, R0.reuse, 0x5, R2 ;  /* 0x0000000500027819 */ /* 0x040fe40000010202 */
[----:B------:R-:W-:-:S05]  /*76e0*/  SHF.L.U32 R0, R0, 0x5, RZ ;  /* 0x0000000500007819 */ /* 0x000fca00000006ff */
[----:B------:R1:W-:Y:S04]  /*76f0*/  STL [R1+0xd8], R0 ;  /* 0x0000d80001007387 */ /* 0x0003e80000100800 */
[----:B------:R1:W-:Y:S01]  /*7700*/  STL [R1+0xdc], R2 ;  /* 0x0000dc0201007387 */ /* 0x0003e20000100800 */
[-C--:B--2---:R-:W-:Y:S02]  /*7710*/  LOP3.LUT R241, R197, R79.reuse, RZ, 0x3c, !PT ;  /* 0x0000004fc5f17212 */ /* 0x084fe400078e3cff */
[----:B---3--:R-:W-:Y:S01]  /*7720*/  LOP3.LUT R245, R193, R79, RZ, 0x3c, !PT ;  /* 0x0000004fc1f57212 */ /* 0x008fe200078e3cff */
[----:B-1--4-:R-:W-:Y:S06]  /*7730*/  BRA `(.L_x_569) ;  /* 0x0000000000747947 */ /* 0x012fec0003800000 */
.L_x_571:
[----:B------:R-:W2:Y:S01]  /*7740*/  LDL R199, [R1+0x70] ;  /* 0x0000700001c77983 */ /* 0x000ea20000100800 */
[----:B------:R-:W-:Y:S03]  /*7750*/  VIADD R172, R211, 0xffffffff ;  /* 0xffffffffd3ac7836 */ /* 0x000fe60000000000 */
[----:B------:R-:W3:Y:S01]  /*7760*/  LDL R198, [R1+0x50] ;  /* 0x0000500001c67983 */ /* 0x000ee20000100800 */
[C---:B------:R-:W-:Y:S02]  /*7770*/  IMAD R2, R172.reuse, UR18, RZ ;  /* 0x00000012ac027c24 */ /* 0x040fe4000f8e02ff */
[----:B------:R-:W-:Y:S04]  /*7780*/  IMAD.WIDE.U32 R172, R172, UR19, RZ ;  /* 0x00000013acac7c25 */ /* 0x000fe8000f8e00ff */
[----:B------:R-:W-:Y:S01]  /*7790*/  IMAD.IADD R2, R173, 0x1, R2 ;  /* 0x00000001ad027824 */ /* 0x000fe200078e0202 */
[C---:B------:R-:W-:Y:S02]  /*77a0*/  IADD3 R0, P0, PT, R172.reuse, UR7, RZ ;  /* 0x00000007ac007c10 */ /* 0x040fe4000ff1e0ff */
[CC--:B--2---:R-:W-:Y:S04]  /*77b0*/  LEA R174, P1, R172.reuse, R199.reuse, 0x1 ;  /* 0x000000c7acae7211 */ /* 0x0c4fe800078208ff */
[-C--:B---3--:R-:W-:Y:S02]  /*77c0*/  LEA.HI.X R175, R172, R198.reuse, R2, 0x1, P1 ;  /* 0x000000c6acaf7211 */ /* 0x088fe400008f0c02 */
[----:B------:R-:W-:Y:S02]  /*77d0*/  IADD3.X R2, PT, PT, R2, UR20, RZ, P0, !PT ;  /* 0x0000001402027c10 */ /* 0x000fe400087fe4ff */
[CC--:B------:R-:W-:Y:S01]  /*77e0*/  LEA R172, P0, R0.reuse, R199.reuse, 0x1 ;  /* 0x000000c700ac7211 */ /* 0x0c0fe200078008ff */
[----:B------:R-:W-:Y:S01]  /*77f0*/  @!PT LDS RZ, [RZ] ;  /* 0x00000000fffff984 */ /* 0x000fe20000000800 */
[----:B------:R-:W-:Y:S01]  /*7800*/  @!PT LDS RZ, [RZ] ;  /* 0x00000000fffff984 */ /* 0x000fe20000000800 */
[----:B------:R-:W-:Y:S01]  /*7810*/  @!PT LDS RZ, [RZ] ;  /* 0x00000000fffff984 */ /* 0x000fe20000000800 */
[----:B------:R-:W-:Y:S01]  /*7820*/  LDGSTS.E.BYPASS.LTC128B.128 [R226+0x2000], desc[UR24][R174.64] ;  /* 0x02000000aee27fae */ /* 0x000fe2000b981a18 */
[C---:B------:R-:W-:Y:S02]  /*7830*/  IADD3 R136, P1, PT, R0.reuse, UR7, RZ ;  /* 0x0000000700887c10 */ /* 0x040fe4000ff3e0ff */
[CC--:B------:R-:W-:Y:S02]  /*7840*/  LEA.HI.X R173, R0.reuse, R198.reuse, R2, 0x1, P0 ;  /* 0x000000c600ad7211 */ /* 0x0c0fe400000f0c02 */
[----:B------:R-:W-:Y:S03]  /*7850*/  IADD3 R0, P0, PT, R0, UR6, RZ ;  /* 0x0000000600007c10 */ /* 0x000fe6000ff1e0ff */
[----:B------:R1:W-:Y:S02]  /*7860*/  LDGSTS.E.BYPASS.LTC128B.128 [R226+0x2800], desc[UR24][R172.64] ;  /* 0x02800000ace27fae */ /* 0x0003e4000b981a18 */
[----:B-1----:R-:W-:Y:S02]  /*7870*/  IADD3.X R172, PT, PT, R2, UR20, RZ, P1, !PT ;  /* 0x0000001402ac7c10 */ /* 0x002fe40008ffe4ff */
[-C--:B------:R-:W-:Y:S02]  /*7880*/  LEA R174, P1, R136, R199.reuse, 0x1 ;  /* 0x000000c788ae7211 */ /* 0x080fe400078208ff */
[----:B------:R-:W-:Y:S02]  /*7890*/  IADD3.X R2, PT, PT, R2, UR21, RZ, P0, !PT ;  /* 0x0000001502027c10 */ /* 0x000fe400087fe4ff */
[-C--:B------:R-:W-:Y:S02]  /*78a0*/  LEA.HI.X R175, R136, R198.reuse, R172, 0x1, P1 ;  /* 0x000000c688af7211 */ /* 0x080fe400008f0cac */
[C---:B------:R-:W-:Y:S03]  /*78b0*/  LEA R172, P0, R0.reuse, R199, 0x1 ;  /* 0x000000c700ac7211 */ /* 0x040fe600078008ff */
[----:B------:R1:W-:Y:S01]  /*78c0*/  LDGSTS.E.BYPASS.LTC128B.128 [R226+0x3000], desc[UR24][R174.64] ;  /* 0x03000000aee27fae */ /* 0x0003e2000b981a18 */
[----:B------:R-:W-:Y:S05]  /*78d0*/  LEA.HI.X R173, R0, R198, R2, 0x1, P0 ;  /* 0x000000c600ad7211 */ /* 0x000fea00000f0c02 */
[----:B------:R1:W-:Y:S04]  /*78e0*/  LDGSTS.E.BYPASS.LTC128B.128 [R226+0x3800], desc[UR24][R172.64] ;  /* 0x03800000ace27fae */ /* 0x0003e8000b981a18 */
[----:B------:R-:W0:Y:S01]  /*78f0*/  LDGDEPBAR ;  /* 0x00000000000079af */ /* 0x000e220000000000 */
[----:B------:R-:W-:Y:S05]  /*7900*/  BRA `(.L_x_570) ;  /* 0x00000010000c7947 */ /* 0x000fea0003800000 */
.L_x_569:
[----:B------:R-:W2:Y:S01]  /*7910*/  LDL R17, [R1+0x68] ;  /* 0x0000680001117983 */ /* 0x000ea20000100800 */
[----:B------:R-:W-:Y:S04]  /*7920*/  DEPBAR.LE SB0, 0x0 ;  /* 0x000080000000791a */ /* 0x000fe80000000000 */
[----:B------:R-:W3:Y:S01]  /*7930*/  LDL R18, [R1+0x6c] ;  /* 0x00006c0001127983 */ /* 0x000ee20000100800 */
[C---:B------:R-:W-:Y:S03]  /*7940*/  IMAD.SHL.U32 R210, R211.reuse, 0x4, RZ ;  /* 0x00000004d3d27824 */ /* 0x040fe600078e00ff */
        /* <DEDUP_REMOVED lines=29> */
[----:B------:R-:W-:Y:S02]  /*7b20*/  LEA R4, P0, R12, R4, 0x1 ;  /* 0x000000040c047211 */ /* 0x000fe400078008ff */
[----:B------:R-:W-:Y:S01]  /*7b30*/  LOP3.LUT R134, R210, R231, R217, 0x96, !PT ;  /* 0x000000e7d2867212 */ /* 0x000fe200078e96d9 */
[----:B------:R-:W-:Y:S01]  /*7b40*/  LDGSTS.E.BYPASS.LTC128B.128 [R226+0x5000], desc[UR24][R6.64] ;  /* 0x0500000006e27fae */ /* 0x000fe2000b981a18 */
[----:B------:R-:W-:Y:S02]  /*7b50*/  LEA.HI.X R5, R12, R16, R15, 0x1, P0 ;  /* 0x000000100c057211 */ /* 0x000fe400000f0c0f */
[----:B------:R-:W-:Y:S01]  /*7b60*/  ISETP.NE.AND P0, PT, R211, RZ, PT ;  /* 0x000000ffd300720c */ /* 0x000fe20003f05270 */
[----:B------:R-:W-:Y:S04]  /*7b70*/  IMAD.WIDE.U32 R134, R134, -0x326172a9, RZ ;  /* 0xcd9e8d5786867825 */ /* 0x000fe800078e00ff */
        /* <DEDUP_REMOVED lines=54> */
[C---:B------:R-:W-:Y:S02]  /*7ee0*/  LOP3.LUT R180, R135.reuse, R242, RZ, 0x3c, !PT ;  /* 0x000000f287b47212 */ /* 0x040fe400078e3cff */
[----:B------:R-:W-:Y:S02]  /*7ef0*/  LOP3.LUT R135, R135, R246, RZ, 0x3c, !PT ;  /* 0x000000f687877212 */ /* 0x000fe400078e3cff */
[-C--:B------:R-:W-:Y:S03]  /*7f00*/  HMMA.16816.F32.BF16 R12, R184, R182.reuse, R12 ;  /* 0x000000b6b80c723c */ /* 0x080fe6000004180c */
[----:B------:R-:W-:Y:S05]  /*7f10*/  IMAD.WIDE.U32 R180, R180, -0x2daee0ad, RZ ;  /* 0xd2511f53b4b47825 */ /* 0x000fea00078e00ff */
[C---:B------:R-:W-:Y:S08]  /*7f20*/  HMMA.16816.F32.BF16 R16, R176.reuse, R182, R16 ;  /* 0x000000b6b010723c */ /* 0x040ff00000041810 */
[-C--:B------:R-:W-:Y:S08]  /*7f30*/  HMMA.16816.F32.BF16 R20, R176, R188.reuse, R20 ;  /* 0x000000bcb014723c */ /* 0x080ff00000041814 */
[C---:B------:R-:W-:Y:S04]  /*7f40*/  HMMA.16816.F32.BF16 R24, R184.reuse, R188, R24 ;  /* 0x000000bcb818723c */ /* 0x040fe80000041818 */
[----:B------:R-:W-:Y:S04]  /*7f50*/  LOP3.LUT R188, R134, R245, RZ, 0x3c, !PT ;  /* 0x000000f586bc7212 */ /* 0x000fe800078e3cff */
[-C--:B------:R-:W-:Y:S03]  /*7f60*/  HMMA.16816.F32.BF16 R28, R184, R190.reuse, R28 ;  /* 0x000000beb81c723c */ /* 0x080fe6000004181c */
[----:B------:R-:W-:Y:S05]  /*7f70*/  IMAD.WIDE.U32 R188, R188, -0x2daee0ad, RZ ;  /* 0xd2511f53bcbc7825 */ /* 0x000fea00078e00ff */
[C---:B------:R-:W-:Y:S04]  /*7f80*/  HMMA.16816.F32.BF16 R32, R176.reuse, R190, R32 ;  /* 0x000000beb020723c */ /* 0x040fe80000041820 */
[C---:B------:R-:W-:Y:S02]  /*7f90*/  VIADD R191, R217.reuse, 0x76cf5d0a ;  /* 0x76cf5d0ad9bf7836 */ /* 0x040fe40000000000 */
[C---:B------:R-:W-:Y:S02]  /*7fa0*/  VIADD R190, R217.reuse, 0xed9eba14 ;  /* 0xed9eba14d9be7836 */ /* 0x040fe40000000000 */
[-C--:B----4-:R-:W-:Y:S03]  /*7fb0*/  HMMA.16816.F32.BF16 R36, R176, R192.reuse, R36 ;  /* 0x000000c0b024723c */ /* 0x090fe60000041824 */
[----:B------:R-:W-:Y:S05]  /*7fc0*/  LOP3.LUT R2, R250, R191, R181, 0x96, !PT ;  /* 0x000000bffa027212 */ /* 0x000fea00078e96b5 */
[C---:B------:R-:W-:Y:S04]  /*7fd0*/  HMMA.16816.F32.BF16 R40, R184.reuse, R192, R40 ;  /* 0x000000c0b828723c */ /* 0x040fe80000041828 */
[----:B------:R-:W-:Y:S04]  /*7fe0*/  VIADD R192, R217, 0x32370b8f ;  /* 0x32370b8fd9c07836 */ /* 0x000fe80000000000 */
[-C--:B------:R-:W-:Y:S08]  /*7ff0*/  HMMA.16816.F32.BF16 R44, R184, R194.reuse, R44 ;  /* 0x000000c2b82c723c */ /* 0x080ff0000004182c */
[C---:B------:R-:W-:Y:S04]  /*8000*/  HMMA.16816.F32.BF16 R48, R176.reuse, R194, R48 ;  /* 0x000000c2b030723c */ /* 0x040fe80000041830 */
[----:B------:R-:W-:Y:S01]  /*8010*/  LOP3.LUT R194, R134, R241, RZ, 0x3c, !PT ;  /* 0x000000f186c27212 */ /* 0x000fe200078e3cff */
[----:B------:R-:W-:Y:S03]  /*8020*/  IMAD.WIDE.U32 R134, R135, -0x2daee0ad, RZ ;  /* 0xd2511f5387867825 */ /* 0x000fe600078e00ff */
[-C--:B------:R-:W-:Y:S03]  /*8030*/  HMMA.16816.F32.BF16 R52, R176, R196.reuse, R52 ;  /* 0x000000c4b034723c */ /* 0x080fe60000041834 */
[----:B------:R-:W-:Y:S01]  /*8040*/  LOP3.LUT R0, R248, R191, R135, 0x96, !PT ;  /* 0x000000bff8007212 */ /* 0x000fe200078e9687 */
[----:B------:R-:W-:Y:S01]  /*8050*/  IMAD.WIDE.U32 R194, R194, -0x2daee0ad, RZ ;  /* 0xd2511f53c2c27825 */ /* 0x000fe200078e00ff */
[C---:B------:R-:W-:Y:S03]  /*8060*/  LOP3.LUT R135, R192.reuse, R134, R189, 0x96, !PT ;  /* 0x00000086c0877212 */ /* 0x040fe600078e96bd */
[C---:B------:R-:W-:Y:S04]  /*8070*/  HMMA.16816.F32.BF16 R56, R184.reuse, R196, R56 ;  /* 0x000000c4b838723c */ /* 0x040fe80000041838 */
[----:B------:R-:W-:Y:S01]  /*8080*/  LOP3.LUT R180, R192, R180, R195, 0x96, !PT ;  /* 0x000000b4c0b47212 */ /* 0x000fe200078e96c3 */
[----:B------:R-:W-:Y:S02]  /*8090*/  VIADD R189, R217, 0xa9066899 ;  /* 0xa9066899d9bd7836 */ /* 0x000fe40000000000 */
[----:B------:R-:W-:Y:S01]  /*80a0*/  IMAD.WIDE.U32 R196, R2, -0x326172a9, RZ ;  /* 0xcd9e8d5702c47825 */ /* 0x000fe200078e00ff */
[-C--:B------:R-:W-:Y:S03]  /*80b0*/  HMMA.16816.F32.BF16 R60, R184, R198.reuse, R60 ;  /* 0x000000c6b83c723c */ /* 0x080fe6000004183c */
[----:B------:R-:W-:Y:S02]  /*80c0*/  IMAD.WIDE.U32 R212, R180, -0x326172a9, RZ ;  /* 0xcd9e8d57b4d47825 */ /* 0x000fe400078e00ff */
[----:B------:R-:W2:Y:S03]  /*80d0*/  LDSM.16.M88.4 R180, [R206+0x3800] ;  /* 0x00380000ceb4783b */ /* 0x000ea60000000200 */
[----:B------:R-:W-:Y:S01]  /*80e0*/  LOP3.LUT R2, R222, R196, R213, 0x96, !PT ;  /* 0x000000c4de027212 */ /* 0x000fe200078e96d5 */
[C---:B------:R-:W-:Y:S04]  /*80f0*/  HMMA.16816.F32.BF16 R64, R176.reuse, R198, R64 ;  /* 0x000000c6b040723c */ /* 0x040fe80000041840 */
[----:B------:R-:W-:Y:S01]  /*8100*/  IMAD.WIDE.U32 R198, R0, -0x326172a9, RZ ;  /* 0xcd9e8d5700c67825 */ /* 0x000fe200078e00ff */
[-C--:B------:R-:W-:Y:S03]  /*8110*/  LOP3.LUT R0, R238, R218.reuse, R197, 0x96, !PT ;  /* 0x000000daee007212 */ /* 0x080fe600078e96c5 */
[-C--:B------:R-:W-:Y:S03]  /*8120*/  HMMA.16816.F32.BF16 R68, R176, R200.reuse, R68 ;  /* 0x000000c8b044723c */ /* 0x080fe60000041844 */
[----:B------:R-:W-:Y:S01]  /*8130*/  LOP3.LUT R134, R236, R218, R199, 0x96, !PT ;  /* 0x000000daec867212 */ /* 0x000fe200078e96c7 */
[----:B------:R-:W-:Y:S04]  /*8140*/  IMAD.WIDE.U32 R196, R0, -0x2daee0ad, RZ ;  /* 0xd2511f5300c47825 */ /* 0x000fe800078e00ff */
[C---:B------:R-:W-:Y:S04]  /*8150*/  HMMA.16816.F32.BF16 R72, R184.reuse, R200, R72 ;  /* 0x000000c8b848723c */ /* 0x040fe80000041848 */
[----:B------:R-:W-:Y:S01]  /*8160*/  LOP3.LUT R194, R190, R194, R197, 0x96, !PT ;  /* 0x000000c2bec27212 */ /* 0x000fe200078e96c5 */
[----:B------:R-:W-:Y:S03]  /*8170*/  IMAD.WIDE.U32 R200, R135, -0x326172a9, RZ ;  /* 0xcd9e8d5787c87825 */ /* 0x000fe600078e00ff */
[-C--:B------:R-:W-:Y:S03]  /*8180*/  HMMA.16816.F32.BF16 R76, R184, R202.reuse, R76 ;  /* 0x000000cab84c723c */ /* 0x080fe6000004184c */
[----:B------:R-:W-:Y:S04]  /*8190*/  IMAD.WIDE.U32 R194, R194, -0x326172a9, RZ ;  /* 0xcd9e8d57c2c27825 */ /* 0x000fe800078e00ff */
[----:B------:R-:W-:Y:S01]  /*81a0*/  IMAD.WIDE.U32 R214, R2, -0x2daee0ad, RZ ;  /* 0xd2511f5302d67825 */ /* 0x000fe200078e00ff */
[----:B------:R-:W-:Y:S01]  /*81b0*/  LOP3.LUT R2, R222, R198, R201, 0x96, !PT ;  /* 0x000000c6de027212 */ /* 0x000fe200078e96c9 */
[C---:B------:R-:W-:Y:S04]  /*81c0*/  HMMA.16816.F32.BF16 R80, R176.reuse, R202, R80 ;  /* 0x000000cab050723c */ /* 0x040fe80000041850 */
[----:B------:R-:W-:Y:S01]  /*81d0*/  LOP3.LUT R0, R189, R196, R215, 0x96, !PT ;  /* 0x000000c4bd007212 */ /* 0x000fe200078e96d7 */
[----:B------:R-:W-:Y:S01]  /*81e0*/  IMAD.WIDE.U32 R202, R2, -0x2daee0ad, RZ ;  /* 0xd2511f5302ca7825 */ /* 0x000fe200078e00ff */
[----:B------:R-:W-:Y:S02]  /*81f0*/  LOP3.LUT R2, R221, R212, R195, 0x96, !PT ;  /* 0x000000d4dd027212 */ /* 0x000fe400078e96c3 */
[-C--:B-1----:R-:W-:Y:S03]  /*8200*/  HMMA.16816.F32.BF16 R84, R176, R172.reuse, R84 ;  /* 0x000000acb054723c */ /* 0x082fe60000041854 */
[----:B------:R-:W-:Y:S03]  /*8210*/  IMAD.WIDE.U32 R134, R134, -0x2daee0ad, RZ ;  /* 0xd2511f5386867825 */ /* 0x000fe600078e00ff */
[----:B------:R-:W-:Y:S02]  /*8220*/  LOP3.LUT R134, R189, R134, R203, 0x96, !PT ;  /* 0x00000086bd867212 */ /* 0x000fe400078e96cb */
[C---:B------:R-:W-:Y:S04]  /*8230*/  HMMA.16816.F32.BF16 R88, R184.reuse, R172, R88 ;  /* 0x000000acb858723c */ /* 0x040fe80000041858 */
[----:B------:R-:W-:Y:S01]  /*8240*/  LOP3.LUT R188, R190, R188, R135, 0x96, !PT ;  /* 0x000000bcbebc7212 */ /* 0x000fe200078e9687 */
[----:B------:R-:W-:Y:S03]  /*8250*/  IMAD.WIDE.U32 R172, R0, -0x326172a9, RZ ;  /* 0xcd9e8d5700ac7825 */ /* 0x000fe600078e00ff */
[-C--:B------:R-:W-:Y:S03]  /*8260*/  HMMA.16816.F32.BF16 R92, R184, R174.reuse, R92 ;  /* 0x000000aeb85c723c */ /* 0x080fe6000004185c */
[----:B------:R-:W-:Y:S01]  /*8270*/  LOP3.LUT R0, R220, R194, R173, 0x96, !PT ;  /* 0x000000c2dc007212 */ /* 0x000fe200078e96ad */
[----:B------:R-:W-:Y:S01]  /*8280*/  IMAD.MOV.U32 R201, RZ, RZ, R172 ;  /* 0x000000ffffc97224 */ /* 0x000fe200078e00ac */
[----:B------:R-:W-:Y:S01]  /*8290*/  PRMT R198, R172, 0x7773, RZ ;  /* 0x00007773acc67816 */ /* 0x000fe200000000ff */
[----:B------:R-:W-:Y:S01]  /*82a0*/  IMAD.WIDE.U32 R196, R188, -0x326172a9, RZ ;  /* 0xcd9e8d57bcc47825 */ /* 0x000fe200078e00ff */
[C---:B------:R-:W-:Y:S01]  /*82b0*/  PRMT R193, R172.reuse, 0x7772, RZ ;  /* 0x00007772acc17816 */ /* 0x040fe200000000ff */
[C---:B------:R-:W-:Y:S04]  /*82c0*/  HMMA.16816.F32.BF16 R96, R176.reuse, R174, R96 ;  /* 0x000000aeb060723c */ /* 0x040fe80000041860 */
[----:B------:R-:W-:Y:S01]  /*82d0*/  PRMT R203, R172, 0x7771, RZ ;  /* 0x00007771accb7816 */ /* 0x000fe200000000ff */
[----:B------:R-:W-:Y:S01]  /*82e0*/  IMAD.WIDE.U32 R194, R134, -0x326172a9, RZ ;  /* 0xcd9e8d5786c27825 */ /* 0x000fe200078e00ff */
[----:B------:R-:W-:Y:S01]  /*82f0*/  LOP3.LUT R135, R221, R200, R197, 0x96, !PT ;  /* 0x000000c8dd877212 */ /* 0x000fe200078e96c5 */
[----:B------:R-:W1:Y:S01]  /*8300*/  LDSM.16.M88.4 R172, [R206+0x3c00] ;  /* 0x003c0000ceac783b */ /* 0x000e620000000200 */
[----:B------:R-:W-:Y:S01]  /*8310*/  PRMT R224, R193, 0x5410, R198 ;  /* 0x00005410c1e07816 */ /* 0x000fe200000000c6 */
[----:B------:R-:W-:Y:S04]  /*8320*/  DEPBAR.LE SB0, 0x0 ;  /* 0x000080000000791a */ /* 0x000fe80000000000 */
[C---:B------:R-:W-:Y:S01]  /*8330*/  PRMT R136, R194.reuse, 0x7773, RZ ;  /* 0x00007773c2887816 */ /* 0x040fe200000000ff */
[-C--:B--2---:R-:W-:Y:S01]  /*8340*/  HMMA.16816.F32.BF16 R100, R176, R180.reuse, R100 ;  /* 0x000000b4b064723c */ /* 0x084fe20000041864 */
[----:B------:R-:W-:Y:S04]  /*8350*/  BAR.SYNC.DEFER_BLOCKING 0x0 ;  /* 0x0000000000007b1d */ /* 0x000fe80000010000 */
[----:B------:R-:W-:Y:S01]  /*8360*/  PRMT R132, R194, 0x7772, RZ ;  /* 0x00007772c2847816 */ /* 0x000fe200000000ff */
[----:B------:R-:W-:Y:S01]  /*8370*/  IMAD.MOV.U32 R199, RZ, RZ, R194 ;  /* 0x000000ffffc77224 */ /* 0x000fe200078e00c2 */
[----:B------:R-:W-:Y:S01]  /*8380*/  LOP3.LUT R134, R220, R196, R195, 0x96, !PT ;  /* 0x000000c4dc867212 */ /* 0x000fe200078e96c3 */
[C---:B------:R-:W-:Y:S04]  /*8390*/  HMMA.16816.F32.BF16 R104, R184.reuse, R180, R104 ;  /* 0x000000b4b868723c */ /* 0x040fe80000041868 */
[----:B------:R-:W-:Y:S01]  /*83a0*/  PRMT R200, R194, 0x7771, RZ ;  /* 0x00007771c2c87816 */ /* 0x000fe200000000ff */
[----:B------:R-:W-:Y:S01]  /*83b0*/  IMAD.WIDE.U32 R194, R135, -0x2daee0ad, RZ ;  /* 0xd2511f5387c27825 */ /* 0x000fe200078e00ff */
[----:B------:R-:W-:Y:S02]  /*83c0*/  PRMT R229, R132, 0x5410, R136 ;  /* 0x0000541084e57816 */ /* 0x000fe40000000088 */
[----:B------:R-:W-:Y:S01]  /*83d0*/  LOP3.LUT R180, R201, 0xff, RZ, 0xc0, !PT ;  /* 0x000000ffc9b47812 */ /* 0x000fe200078ec0ff */
[-C--:B------:R-:W-:Y:S03]  /*83e0*/  HMMA.16816.F32.BF16 R108, R184, R182.reuse, R108 ;  /* 0x000000b6b86c723c */ /* 0x080fe6000004186c */
[----:B------:R-:W-:Y:S01]  /*83f0*/  LOP3.LUT R136, R0, 0xffff, RZ, 0xc0, !PT ;  /* 0x0000ffff00887812 */ /* 0x000fe200078ec0ff */
[----:B------:R-:W-:Y:S01]  /*8400*/  IMAD.WIDE.U32 R196, R2, -0x2daee0ad, RZ ;  /* 0xd2511f5302c47825 */ /* 0x000fe200078e00ff */
[----:B------:R-:W-:Y:S02]  /*8410*/  LOP3.LUT R135, R199, 0xff, RZ, 0xc0, !PT ;  /* 0x000000ffc7877812 */ /* 0x000fe400078ec0ff */
[----:B------:R-:W-:Y:S01]  /*8420*/  PRMT R203, R180, 0x5410, R203 ;  /* 0x00005410b4cb7816 */ /* 0x000fe200000000cb */
[C---:B------:R-:W-:Y:S04]  /*8430*/  HMMA.16816.F32.BF16 R112, R176.reuse, R182, R112 ;  /* 0x000000b6b070723c */ /* 0x040fe80000041870 */
[----:B------:R-:W-:Y:S01]  /*8440*/  LOP3.LUT R180, R0, 0xff, RZ, 0xc0, !PT ;  /* 0x000000ff00b47812 */ /* 0x000fe200078ec0ff */
[----:B------:R-:W-:Y:S01]  /*8450*/  VIADD R188, R217, 0x646e171e ;  /* 0x646e171ed9bc7836 */ /* 0x000fe20000000000 */
[----:B------:R-:W-:Y:S01]  /*8460*/  SHF.R.U32.HI R136, RZ, 0x8, R136 ;  /* 0x00000008ff887819 */ /* 0x000fe20000011688 */
[----:B------:R-:W-:Y:S01]  /*8470*/  IMAD.MOV.U32 R213, RZ, RZ, R196 ;  /* 0x000000ffffd57224 */ /* 0x000fe200078e00c4 */
[----:B------:R-:W-:Y:S01]  /*8480*/  PRMT R228, R135, 0x5410, R200 ;  /* 0x0000541087e47816 */ /* 0x000fe200000000c8 */
[----:B------:R-:W-:Y:S01]  /*8490*/  VIADD R135, R210, 0x1 ;  /* 0x00000001d2877836 */ /* 0x000fe20000000000 */
[--C-:B------:R-:W-:Y:S01]  /*84a0*/  PRMT R225, R180, 0x5410, R136.reuse ;  /* 0x00005410b4e17816 */ /* 0x100fe20000000088 */
[-C--:B-1----:R-:W-:Y:S03]  /*84b0*/  HMMA.16816.F32.BF16 R116, R176, R172.reuse, R116 ;  /* 0x000000acb074723c */ /* 0x082fe60000041874 */
[----:B------:R-:W-:Y:S02]  /*84c0*/  PRMT R136, R0, 0x7632, R136 ;  /* 0x0000763200887816 */ /* 0x000fe40000000088 */
[----:B------:R-:W-:Y:S02]  /*84d0*/  SHF.R.U32.HI R181, RZ, 0x18, R0 ;  /* 0x00000018ffb57819 */ /* 0x000fe40000011600 */
[----:B------:R-:W-:Y:S01]  /*84e0*/  LOP3.LUT R135, R231, R217, R135, 0x96, !PT ;  /* 0x000000d9e7877212 */ /* 0x000fe200078e9687 */
[C---:B------:R-:W-:Y:S04]  /*84f0*/  HMMA.16816.F32.BF16 R120, R184.reuse, R172, R120 ;  /* 0x000000acb878723c */ /* 0x040fe80000041878 */
[C---:B------:R-:W-:Y:S01]  /*8500*/  LOP3.LUT R0, R134.reuse, 0xffff, RZ, 0xc0, !PT ;  /* 0x0000ffff86007812 */ /* 0x040fe200078ec0ff */
[----:B------:R-:W-:Y:S01]  /*8510*/  IMAD.WIDE.U32 R182, R135, -0x326172a9, RZ ;  /* 0xcd9e8d5787b67825 */ /* 0x000fe200078e00ff */
[----:B------:R-:W-:Y:S02]  /*8520*/  LOP3.LUT R180, R134, 0xff, RZ, 0xc0, !PT ;  /* 0x000000ff86b47812 */ /* 0x000fe400078ec0ff */
[----:B------:R-:W-:Y:S01]  /*8530*/  SHF.R.U32.HI R0, RZ, 0x8, R0 ;  /* 0x00000008ff007819 */ /* 0x000fe20000011600 */
[-C--:B------:R-:W-:Y:S03]  /*8540*/  HMMA.16816.F32.BF16 R124, R184, R174.reuse, R124 ;  /* 0x000000aeb87c723c */ /* 0x080fe6000004187c */
[----:B------:R-:W-:Y:S02]  /*8550*/  LOP3.LUT R136, R136, 0xff, RZ, 0xc0, !PT ;  /* 0x000000ff88887812 */ /* 0x000fe400078ec0ff */
[--C-:B------:R-:W-:Y:S02]  /*8560*/  PRMT R223, R180, 0x5410, R0.reuse ;  /* 0x00005410b4df7816 */ /* 0x100fe40000000000 */
[----:B------:R-:W-:Y:S01]  /*8570*/  PRMT R0, R134, 0x7632, R0 ;  /* 0x0000763286007816 */ /* 0x000fe20000000000 */
[----:B------:R-:W-:Y:S04]  /*8580*/  HMMA.16816.F32.BF16 R128, R176, R174, R128 ;  /* 0x000000aeb080723c */ /* 0x000fe80000041880 */
[----:B------:R-:W-:Y:S02]  /*8590*/  LOP3.LUT R135, R183, R246, RZ, 0x3c, !PT ;  /* 0x000000f6b7877212 */ /* 0x000fe400078e3cff */
[----:B------:R-:W-:Y:S02]  /*85a0*/  PRMT R219, R136, 0x5410, R181 ;  /* 0x0000541088db7816 */ /* 0x000fe400000000b5 */
[----:B------:R-:W-:Y:S01]  /*85b0*/  SHF.R.U32.HI R136, RZ, 0x18, R134 ;  /* 0x00000018ff887819 */ /* 0x000fe20000011686 */
[----:B------:R-:W-:Y:S01]  /*85c0*/  IMAD.WIDE.U32 R172, R135, -0x2daee0ad, RZ ;  /* 0xd2511f5387ac7825 */ /* 0x000fe200078e00ff */
[----:B------:R-:W-:Y:S02]  /*85d0*/  LOP3.LUT R134, R0, 0xff, RZ, 0xc0, !PT ;  /* 0x000000ff00867812 */ /* 0x000fe400078ec0ff */
[----:B------:R-:W-:Y:S02]  /*85e0*/  LOP3.LUT R0, R182, R245, RZ, 0x3c, !PT ;  /* 0x000000f5b6007212 */ /* 0x000fe400078e3cff */
[----:B------:R-:W-:Y:S02]  /*85f0*/  LOP3.LUT R132, R188, R214, R197, 0x96, !PT ;  /* 0x000000d6bc847212 */ /* 0x000fe400078e96c5 */
[C---:B------:R-:W-:Y:S02]  /*8600*/  PRMT R212, R196.reuse, 0x7773, RZ ;  /* 0x00007773c4d47816 */ /* 0x040fe400000000ff */
[C---:B------:R-:W-:Y:S02]  /*8610*/  PRMT R214, R196.reuse, 0x7771, RZ ;  /* 0x00007771c4d67816 */ /* 0x040fe400000000ff */
[----:B------:R-:W-:Y:S02]  /*8620*/  PRMT R198, R196, 0x7772, RZ ;  /* 0x00007772c4c67816 */ /* 0x000fe400000000ff */
[----:B------:R-:W-:Y:S02]  /*8630*/  LOP3.LUT R196, R183, R242, RZ, 0x3c, !PT ;  /* 0x000000f2b7c47212 */ /* 0x000fe400078e3cff */
[----:B------:R-:W-:Y:S01]  /*8640*/  LOP3.LUT R197, R182, R241, RZ, 0x3c, !PT ;  /* 0x000000f1b6c57212 */ /* 0x000fe200078e3cff */
[----:B------:R-:W-:Y:S01]  /*8650*/  IMAD.WIDE.U32 R182, R0, -0x2daee0ad, RZ ;  /* 0xd2511f5300b67825 */ /* 0x000fe200078e00ff */
[----:B------:R-:W-:Y:S02]  /*8660*/  PRMT R215, R134, 0x5410, R136 ;  /* 0x0000541086d77816 */ /* 0x000fe40000000088 */
[----:B------:R-:W-:Y:S02]  /*8670*/  LOP3.LUT R134, R248, R191, R173, 0x96, !PT ;  /* 0x000000bff8867212 */ /* 0x000fe400078e96ad */
[----:B------:R-:W-:Y:S02]  /*8680*/  LOP3.LUT R0, R192, R172, R183, 0x96, !PT ;  /* 0x000000acc0007212 */ /* 0x000fe400078e96b7 */
[----:B------:R-:W-:Y:S01]  /*8690*/  LOP3.LUT R2, R188, R202, R195, 0x96, !PT ;  /* 0x000000cabc027212 */ /* 0x000fe200078e96c3 */
[----:B------:R-:W-:Y:S01]  /*86a0*/  IMAD.WIDE.U32 R134, R134, -0x326172a9, RZ ;  /* 0xcd9e8d5786867825 */ /* 0x000fe200078e00ff */
[C---:B------:R-:W-:Y:S02]  /*86b0*/  PRMT R195, R194.reuse, 0x7773, RZ ;  /* 0x00007773c2c37816 */ /* 0x040fe400000000ff */
[----:B------:R-:W-:Y:S01]  /*86c0*/  PRMT R193, R194, 0x7772, RZ ;  /* 0x00007772c2c17816 */ /* 0x000fe200000000ff */
[----:B------:R-:W-:Y:S01]  /*86d0*/  IMAD.WIDE.U32 R172, R0, -0x326172a9, RZ ;  /* 0xcd9e8d5700ac7825 */ /* 0x000fe200078e00ff */
[----:B------:R-:W-:Y:S02]  /*86e0*/  LOP3.LUT R0, R236, R218, R135, 0x96, !PT ;  /* 0x000000daec007212 */ /* 0x000fe400078e9687 */
[----:B------:R-:W-:Y:S01]  /*86f0*/  PRMT R201, R194, 0x7771, RZ ;  /* 0x00007771c2c97816 */ /* 0x000fe200000000ff */
[----:B------:R-:W-:Y:S01]  /*8700*/  IMAD.MOV.U32 R202, RZ, RZ, R194 ;  /* 0x000000ffffca7224 */ /* 0x000fe200078e00c2 */
[----:B------:R-:W-:Y:S01]  /*8710*/  LOP3.LUT R180, R222, R134, R173, 0x96, !PT ;  /* 0x00000086deb47212 */ /* 0x000fe200078e96ad */
[----:B------:R-:W-:Y:S01]  /*8720*/  IMAD.WIDE.U32 R134, R0, -0x2daee0ad, RZ ;  /* 0xd2511f5300867825 */ /* 0x000fe200078e00ff */
[----:B------:R-:W-:Y:S02]  /*8730*/  PRMT R227, R193, 0x5410, R195 ;  /* 0x00005410c1e37816 */ /* 0x000fe400000000c3 */
[----:B------:R-:W-:Y:S01]  /*8740*/  LOP3.LUT R136, R213, 0xff, RZ, 0xc0, !PT ;  /* 0x000000ffd5887812 */ /* 0x000fe200078ec0ff */
[----:B------:R-:W-:Y:S01]  /*8750*/  IMAD.WIDE.U32 R180, R180, -0x2daee0ad, RZ ;  /* 0xd2511f53b4b47825 */ /* 0x000fe200078e00ff */
[----:B------:R-:W-:Y:S02]  /*8760*/  LOP3.LUT R0, R190, R182, R135, 0x96, !PT ;  /* 0x000000b6be007212 */ /* 0x000fe400078e9687 */
[----:B------:R-:W-:Y:S02]  /*8770*/  LOP3.LUT R173, R2, 0xff, RZ, 0xc0, !PT ;  /* 0x000000ff02ad7812 */ /* 0x000fe400078ec0ff */
[----:B------:R-:W-:Y:S01]  /*8780*/  PRMT R214, R136, 0x5410, R214 ;  /* 0x0000541088d67816 */ /* 0x000fe200000000d6 */
[----:B------:R-:W-:Y:S01]  /*8790*/  IMAD.WIDE.U32 R194, R0, -0x326172a9, RZ ;  /* 0xcd9e8d5700c27825 */ /* 0x000fe200078e00ff */
[----:B------:R-:W-:Y:S02]  /*87a0*/  LOP3.LUT R0, R202, 0xff, RZ, 0xc0, !PT ;  /* 0x000000ffca007812 */ /* 0x000fe400078ec0ff */
[----:B------:R-:W-:Y:S02]  /*87b0*/  LOP3.LUT R134, R189, R134, R181, 0x96, !PT ;  /* 0x00000086bd867212 */ /* 0x000fe400078e96b5 */
[----:B------:R-:W-:Y:S02]  /*87c0*/  PRMT R213, R0, 0x5410, R201 ;  /* 0x0000541000d57816 */ /* 0x000fe400000000c9 */
[----:B------:R-:W-:Y:S01]  /*87d0*/  LOP3.LUT R0, R2, 0xffff, RZ, 0xc0, !PT ;  /* 0x0000ffff02007812 */ /* 0x000fe200078ec0ff */
[----:B------:R-:W-:Y:S01]  /*87e0*/  IMAD.WIDE.U32 R134, R134, -0x326172a9, RZ ;  /* 0xcd9e8d5786867825 */ /* 0x000fe200078e00ff */
[----:B------:R-:W-:Y:S02]  /*87f0*/  LOP3.LUT R193, R221, R172, R195, 0x96, !PT ;  /* 0x000000acddc17212 */ /* 0x000fe400078e96c3 */
[----:B------:R-:W-:Y:S02]  /*8800*/  SHF.R.U32.HI R0, RZ, 0x8, R0 ;  /* 0x00000008ff007819 */ /* 0x000fe40000011600 */
[C---:B------:R-:W-:Y:S02]  /*8810*/  PRMT R136, R132.reuse, 0x7632, R136 ;  /* 0x0000763284887816 */ /* 0x040fe40000000088 */
[----:B------:R-:W-:Y:S02]  /*8820*/  PRMT R202, R173, 0x5410, R0 ;  /* 0x00005410adca7816 */ /* 0x000fe40000000000 */
[----:B------:R-:W-:Y:S02]  /*8830*/  LOP3.LUT R172, R132, 0xffff, RZ, 0xc0, !PT ;  /* 0x0000ffff84ac7812 */ /* 0x000fe400078ec0ff */
[----:B------:R-:W-:Y:S02]  /*8840*/  FMNMX3.FTZ R0, R3, R4, R5, !PT ;  /* 0x0000000403007276 */ /* 0x000fe40007810005 */
[----:B------:R-:W-:Y:S02]  /*8850*/  SHF.R.U32.HI R182, RZ, 0x18, R132 ;  /* 0x00000018ffb67819 */ /* 0x000fe40000011684 */
[----:B------:R-:W-:Y:S02]  /*8860*/  LOP3.LUT R136, R136, 0xff, RZ, 0xc0, !PT ;  /* 0x000000ff88887812 */ /* 0x000fe400078ec0ff */
[----:B------:R-:W-:Y:S02]  /*8870*/  LOP3.LUT R183, R132, 0xff, RZ, 0xc0, !PT ;  /* 0x000000ff84b77812 */ /* 0x000fe400078ec0ff */
[----:B------:R-:W-:Y:S02]  /*8880*/  SHF.R.U32.HI R172, RZ, 0x8, R172 ;  /* 0x00000008ffac7819 */ /* 0x000fe400000116ac */
[----:B------:R-:W-:Y:S02]  /*8890*/  FMNMX3.FTZ R0, R0, R16, R17, !PT ;  /* 0x0000001000007276 */ /* 0x000fe40007810011 */
[----:B------:R-:W-:Y:S02]  /*88a0*/  PRMT R200, R136, 0x5410, R182 ;  /* 0x0000541088c87816 */ /* 0x000fe400000000b6 */
[----:B------:R-:W-:Y:S02]  /*88b0*/  PRMT R212, R198, 0x5410, R212 ;  /* 0x00005410c6d47816 */ /* 0x000fe400000000d4 */
[----:B------:R-:W-:Y:S02]  /*88c0*/  LOP3.LUT R132, R220, R194, R135, 0x96, !PT ;  /* 0x000000c2dc847212 */ /* 0x000fe400078e9687 */
[----:B------:R-:W-:Y:S02]  /*88d0*/  PRMT R201, R183, 0x5410, R172 ;  /* 0x00005410b7c97816 */ /* 0x000fe400000000ac */
[----:B------:R-:W-:Y:S02]  /*88e0*/  PRMT R179, R2, 0x7632, R179 ;  /* 0x0000763202b37816 */ /* 0x000fe400000000b3 */
[----:B------:R-:W-:Y:S02]  /*88f0*/  SHF.R.U32.HI R182, RZ, 0x18, R2 ;  /* 0x00000018ffb67819 */ /* 0x000fe40000011602 */
[----:B------:R-:W-:Y:S02]  /*8900*/  FMNMX3.FTZ R176, R133, R6, R7, !PT ;  /* 0x0000000685b07276 */ /* 0x000fe40007810007 */
[----:B------:R-:W-:Y:S02]  /*8910*/  FMNMX3.FTZ R178, R138, R8, R9, !PT ;  /* 0x000000088ab27276 */ /* 0x000fe40007810009 */
[----:B------:R-:W-:Y:S01]  /*8920*/  FMNMX3.FTZ R177, R0, R20, R21, !PT ;  /* 0x0000001400b17276 */ /* 0x000fe20007810015 */
[----:B------:R-:W-:Y:S06]  /*8930*/  @P0 BRA `(.L_x_571) ;  /* 0xffffffec00800947 */ /* 0x000fec000383ffff */
.L_x_570:
[----:B------:R-:W-:Y:S01]  /*8940*/  FMNMX3.FTZ R0, R137, R10, R11, !PT ;  /* 0x0000000a89007276 */ /* 0x000fe2000781000b */
[----:B------:R-:W-:Y:S01]  /*8950*/  STL.64 [R1+0x128], R170 ;  /* 0x000128aa01007387 */ /* 0x000fe20000100a00 */
[----:B------:R-:W-:Y:S01]  /*8960*/  FMNMX3.FTZ R2, R178, R12, R13, !PT ;  /* 0x0000000cb2027276 */ /* 0x000fe2000781000d */
[----:B------:R-:W-:Y:S01]  /*8970*/  IMAD.MOV.U32 R178, RZ, RZ, R134 ;  /* 0x000000ffffb27224 */ /* 0x000fe200078e0086 */
[----:B------:R-:W-:Y:S02]  /*8980*/  FMNMX3.FTZ R136, R177, R32, R33, !PT ;  /* 0x00000020b1887276 */ /* 0x000fe40007810021 */
[----:B------:R-:W-:Y:S01]  /*8990*/  FMNMX3.FTZ R135, R176, R18, R19, !PT ;  /* 0x00000012b0877276 */ /* 0x000fe20007810013 */
[----:B------:R-:W-:Y:S01]  /*89a0*/  STL [R1+0x10c], R211 ;  /* 0x00010cd301007387 */ /* 0x000fe20000100800 */
        /* <DEDUP_REMOVED lines=8> */
[----:B------:R2:W-:Y:S01]  /*8a30*/  STL [R1+0x100], R207 ;  /* 0x000100cf01007387 */ /* 0x0005e20000100800 */
[----:B------:R-:W-:Y:S02]  /*8a40*/  FMNMX3.FTZ R136, R136, R48, R49, !PT ;  /* 0x0000003088887276 */ /* 0x000fe40007810031 */
        /* <DEDUP_REMOVED lines=16> */
[----:B------:R-:W-:Y:S01]  /*8b50*/  FMNMX3.FTZ R136, R136, R68, R69, !PT ;  /* 0x0000004488887276 */ /* 0x000fe20007810045 */
[----:B--2---:R-:W-:Y:S01]  /*8b60*/  IMAD.MOV.U32 R207, RZ, RZ, R231 ;  /* 0x000000ffffcf7224 */ /* 0x004fe200078e00e7 */
[----:B------:R-:W-:Y:S02]  /*8b70*/  FMNMX3.FTZ R135, R135, R54, R55, !PT ;  /* 0x0000003687877276 */ /* 0x000fe40007810037 */
[----:B------:R-:W-:Y:S01]  /*8b80*/  FMNMX3.FTZ R0, R0, R58, R59, !PT ;  /* 0x0000003a00007276 */ /* 0x000fe2000781003b */
[----:B---3--:R-:W-:Y:S01]  /*8b90*/  IMAD.MOV.U32 R206, RZ, RZ, R230 ;  /* 0x000000ffffce7224 */ /* 0x008fe200078e00e6 */
        /* <DEDUP_REMOVED lines=28> */
[----:B------:R-:W2:Y:S01]  /*8d60*/  SHFL.BFLY PT, R177, R136, 0x2, 0x1f ;  /* 0x0c401f0088b17f89 */ /* 0x000ea200000e0000 */
[----:B------:R-:W-:Y:S02]  /*8d70*/  FMNMX3.FTZ R2, R2, R120, R121, !PT ;  /* 0x0000007802027276 */ /* 0x000fe40007810079 */
[----:B-1----:R-:W-:Y:S02]  /*8d80*/  FMNMX3.FTZ R173, R135, R118, R119, !PT ;  /* 0x0000007687ad7276 */ /* 0x002fe40007810077 */
[----:B------:R-:W-:Y:S02]  /*8d90*/  FMNMX3.FTZ R0, R0, R122, R123, !PT ;  /* 0x0000007a00007276 */ /* 0x000fe4000781007b */
[----:B------:R-:W-:Y:S02]  /*8da0*/  FMNMX3.FTZ R174, R2, R124, R125, !PT ;  /* 0x0000007c02ae7276 */ /* 0x000fe4000781007d */
[----:B------:R-:W-:Y:S02]  /*8db0*/  FMNMX3.FTZ R173, R173, R130, R131, !PT ;  /* 0x00000082adad7276 */ /* 0x000fe40007810083 */
[----:B------:R-:W-:Y:S01]  /*8dc0*/  FMNMX3.FTZ R0, R0, R126, R127, !PT ;  /* 0x0000007e00007276 */ /* 0x000fe2000781007f */
[----:B------:R-:W1:Y:S01]  /*8dd0*/  SHFL.BFLY PT, R176, R174, 0x2, 0x1f ;  /* 0x0c401f00aeb07f89 */ /* 0x000e6200000e0000 */
[----:B------:R-:W-:Y:S02]  /*8de0*/  LOP3.LUT R172, R179, 0xff, RZ, 0xc0, !PT ;  /* 0x000000ffb3ac7812 */ /* 0x000fe400078ec0ff */
[C---:B------:R-:W-:Y:S05]  /*8df0*/  PRMT R135, R134.reuse, 0x7773, RZ ;  /* 0x0000777386877816 */ /* 0x040fea00000000ff */
[----:B------:R-:W3:Y:S01]  /*8e00*/  SHFL.BFLY PT, R175, R173, 0x2, 0x1f ;  /* 0x0c401f00adaf7f89 */ /* 0x000ee200000e0000 */
[C---:B------:R-:W-:Y:S02]  /*8e10*/  PRMT R179, R134.reuse, 0x7771, RZ ;  /* 0x0000777186b37816 */ /* 0x040fe400000000ff */
[----:B------:R-:W-:Y:S05]  /*8e20*/  PRMT R134, R134, 0x7772, RZ ;  /* 0x0000777286867816 */ /* 0x000fea00000000ff */
[----:B------:R-:W4:Y:S01]  /*8e30*/  SHFL.BFLY PT, R2, R0, 0x2, 0x1f ;  /* 0x0c401f0000027f89 */ /* 0x000f2200000e0000 */
[----:B------:R-:W-:Y:S02]  /*8e40*/  PRMT R194, R172, 0x5410, R182 ;  /* 0x00005410acc27816 */ /* 0x000fe400000000b6 */
[----:B------:R-:W-:Y:S01]  /*8e50*/  PRMT R236, R134, 0x5410, R135 ;  /* 0x0000541086ec7816 */ /* 0x000fe20000000087 */
[----:B------:R-:W-:Y:S01]  /*8e60*/  IMAD.WIDE.U32 R134, R193, -0x2daee0ad, RZ ;  /* 0xd2511f53c1867825 */ /* 0x000fe200078e00ff */
[----:B--2---:R-:W-:Y:S02]  /*8e70*/  FMNMX.FTZ R136, R136, R177, !PT ;  /* 0x000000b188887209 */ /* 0x004fe40007810000 */
        /* <DEDUP_REMOVED lines=10> */
[----:B---3--:R-:W-:Y:S02]  /*8f20*/  FMNMX.FTZ R135, R173, R175, !PT ;  /* 0x000000afad877209 */ /* 0x008fe40007810000 */
[----:B----4-:R-:W-:Y:S01]  /*8f30*/  FMNMX.FTZ R0, R0, R2, !PT ;  /* 0x0000000200007209 */ /* 0x010fe20007810000 */
[----:B------:R-:W1:Y:S01]  /*8f40*/  SHFL.BFLY PT, R175, R136, 0x1, 0x1f ;  /* 0x0c201f0088af7f89 */ /* 0x000e6200000e0000 */
[----:B------:R-:W-:Y:S02]  /*8f50*/  SHF.R.U32.HI R2, RZ, 0x8, R174 ;  /* 0x00000008ff027819 */ /* 0x000fe400000116ae */
[C---:B------:R-:W-:Y:S05]  /*8f60*/  LOP3.LUT R173, R132.reuse, 0xff, RZ, 0xc0, !PT ;  /* 0x000000ff84ad7812 */ /* 0x040fea00078ec0ff */
        /* <DEDUP_REMOVED lines=33> */
[----:B------:R-:W-:Y:S01]  /*9180*/  FFMA.FTZ R195, R53, UR4, -R172 ;  /* 0x0000000435c37c23 */ /* 0x000fe200080108ac */
[----:B------:R-:W-:Y:S01]  /*9190*/  STL [R1+0x8], R20 ;  /* 0x0000081401007387 */ /* 0x000fe20000100800 */
[----:B------:R-:W-:Y:S02]  /*91a0*/  IMAD.MOV.U32 R4, RZ, RZ, R238 ;  /* 0x000000ffff047224 */ /* 0x000fe400078e00ee */
[----:B------:R-:W-:Y:S01]  /*91b0*/  FFMA.FTZ R53, R34, UR4, -R0 ;  /* 0x0000000422357c23 */ /* 0x000fe20008010800 */
[--C-:B------:R-:W-:Y:S01]  /*91c0*/  FFMA.FTZ R175, R17, UR4, -R172.reuse ;  /* 0x0000000411af7c23 */ /* 0x100fe200080108ac */
[----:B------:R1:W-:Y:S01]  /*91d0*/  STL [R1+0x10], R2 ;  /* 0x0000100201007387 */ /* 0x0003e20000100800 */
[--C-:B------:R-:W-:Y:S01]  /*91e0*/  FFMA.FTZ R176, R5, UR4, -R172.reuse ;  /* 0x0000000405b07c23 */ /* 0x100fe200080108ac */
[--C-:B------:R-:W-:Y:S01]  /*91f0*/  FFMA.FTZ R178, R32, UR4, -R172.reuse ;  /* 0x0000000420b27c23 */ /* 0x100fe200080108ac */
[----:B------:R-:W-:Y:S02]  /*9200*/  IMAD.MOV.U32 R17, RZ, RZ, R249 ;  /* 0x000000ffff117224 */ /* 0x000fe400078e00f9 */
        /* <DEDUP_REMOVED lines=24> */
[----:B------:R-:W-:Y:S01]  /*9390*/  FFMA.FTZ R127, R129, UR4, -R172 ;  /* 0x00000004817f7c23 */ /* 0x000fe200080108ac */
[----:B------:R-:W-:Y:S02]  /*93a0*/  IMAD.MOV.U32 R34, RZ, RZ, R2 ;  /* 0x000000ffff227224 */ /* 0x000fe400078e0002 */
[----:B------:R-:W-:Y:S01]  /*93b0*/  FADD.FTZ R2, -R136, R3 ;  /* 0x0000000388027221 */ /* 0x000fe20000010100 */
[----:B------:R-:W-:Y:S01]  /*93c0*/  FMUL.FTZ R3, R134, UR4 ;  /* 0x0000000486037c20 */ /* 0x000fe20008410000 */
[----:B------:R-:W-:Y:S01]  /*93d0*/  FFMA.FTZ R172, R117, UR4, -R172 ;  /* 0x0000000475ac7c23 */ /* 0x000fe200080108ac */
[--C-:B------:R-:W-:Y:S01]  /*93e0*/  FFMA.FTZ R226, R114, UR4, -R0.reuse ;  /* 0x0000000472e27c23 */ /* 0x100fe20008010800 */
[--C-:B------:R-:W-:Y:S01]  /*93f0*/  FFMA.FTZ R37, R18, UR4, -R0.reuse ;  /* 0x0000000412257c23 */ /* 0x100fe20008010800 */
[----:B------:R-:W-:Y:S01]  /*9400*/  FFMA.FTZ R80, R51, UR4, -R0 ;  /* 0x0000000433507c23 */ /* 0x000fe20008010800 */
[----:B------:R-:W-:Y:S01]  /*9410*/  FSEL R3, R3, RZ, P0 ;  /* 0x000000ff03037208 */ /* 0x000fe20000000000 */
[----:B------:R-:W-:Y:S01]  /*9420*/  IMAD.MOV.U32 R16, RZ, RZ, R248 ;  /* 0x000000ffff107224 */ /* 0x000fe200078e00f8 */
[----:B------:R-:W-:Y:S01]  /*9430*/  FSETP.NEU.FTZ.AND P0, PT, R132, -INF , PT ;  /* 0xff8000008400780b */ /* 0x000fe20003f1d000 */
        /* <DEDUP_REMOVED lines=30> */
[----:B------:R-:W-:Y:S01]  /*9620*/  FADD.FTZ R0, -R135, R133 ;  /* 0x0000008587007221 */ /* 0x000fe20000010100 */
[--C-:B------:R-:W-:Y:S01]  /*9630*/  FFMA.FTZ R133, R108, UR4, -R3.reuse ;  /* 0x000000046c857c23 */ /* 0x100fe20008010803 */
[----:B------:R2:W-:Y:S01]  /*9640*/  STL [R1+0x114], R226 ;  /* 0x000114e201007387 */ /* 0x0005e20000100800 */
[--C-:B------:R-:W-:Y:S01]  /*9650*/  FFMA.FTZ R108, R121, UR4, -R3.reuse ;  /* 0x00000004796c7c23 */ /* 0x100fe20008010803 */
[--C-:B------:R-:W-:Y:S01]  /*9660*/  FFMA.FTZ R211, R120, UR4, -R3.reuse ;  /* 0x0000000478d37c23 */ /* 0x100fe20008010803 */
[----:B------:R-:W-:Y:S01]  /*9670*/  FFMA.FTZ R121, R125, UR4, -R3 ;  /* 0x000000047d797c23 */ /* 0x000fe20008010803 */
[----:B------:R-:W-:Y:S02]  /*9680*/  IMAD.MOV.U32 R120, RZ, RZ, R170 ;  /* 0x000000ffff787224 */ /* 0x000fe400078e00aa */
[----:B------:R-:W-:Y:S01]  /*9690*/  FMUL.FTZ R2, R2, UR4 ;  /* 0x0000000402027c20 */ /* 0x000fe20008410000 */
[----:B------:R-:W-:Y:S01]  /*96a0*/  IMAD.MOV.U32 R125, RZ, RZ, R171 ;  /* 0x000000ffff7d7224 */ /* 0x000fe200078e00ab */
[----:B------:R-:W-:Y:S01]  /*96b0*/  MUFU.EX2 R173, R173 ;  /* 0x000000ad00ad7308 */ /* 0x000fe20000000800 */
[----:B------:R-:W3:Y:S01]  /*96c0*/  LDL.64 R170, [R1+0x20] ;  /* 0x0000200001aa7983 */ /* 0x000ee20000100a00 */
[----:B-1----:R-:W-:Y:S02]  /*96d0*/  IMAD.MOV.U32 R172, RZ, RZ, R4 ;  /* 0x000000ffffac7224 */ /* 0x002fe400078e0004 */
[----:B------:R-:W-:Y:S01]  /*96e0*/  FFMA.FTZ R208, R109, UR4, -R3 ;  /* 0x000000046dd07c23 */ /* 0x000fe20008010803 */
[----:B------:R-:W-:Y:S05]  /*96f0*/  IMAD.MOV.U32 R33, RZ, RZ, R5 ;  /* 0x000000ffff217224 */ /* 0x000fea00078e0005 */
[----:B------:R-:W1:Y:S01]  /*9700*/  MUFU.EX2 R2, R2 ;  /* 0x0000000200027308 */ /* 0x000e620000000800 */
[----:B------:R-:W-:Y:S04]  /*9710*/  IMAD.WIDE.U32 R4, R196, -0x2daee0ad, RZ ;  /* 0xd2511f53c4047825 */ /* 0x000fe800078e00ff */
[--C-:B------:R-:W-:Y:S01]  /*9720*/  FFMA.FTZ R50, R24, UR4, -R3.reuse ;  /* 0x0000000418327c23 */ /* 0x100fe20008010803 */
[--C-:B------:R-:W-:Y:S01]  /*9730*/  FFMA.FTZ R51, R25, UR4, -R3.reuse ;  /* 0x0000000419337c23 */ /* 0x100fe20008010803 */
[----:B------:R-:W-:Y:S02]  /*9740*/  IMAD.MOV.U32 R98, RZ, RZ, R250 ;  /* 0x000000ffff627224 */ /* 0x000fe400078e00fa */
[--C-:B------:R-:W-:Y:S01]  /*9750*/  FFMA.FTZ R49, R9, UR4, -R3.reuse ;  /* 0x0000000409317c23 */ /* 0x100fe20008010803 */
[----:B------:R-:W-:Y:S02]  /*9760*/  IMAD.MOV.U32 R109, RZ, RZ, R172 ;  /* 0x000000ffff6d7224 */ /* 0x000fe400078e00ac */
[----:B------:R-:W-:Y:S01]  /*9770*/  FFMA.FTZ R12, R12, UR4, -R3 ;  /* 0x000000040c0c7c23 */ /* 0x000fe20008010803 */
[----:B------:R-:W-:Y:S01]  /*9780*/  MUFU.EX2 R172, R37 ;  /* 0x0000002500ac7308 */ /* 0x000fe20000000800 */
[----:B------:R-:W-:Y:S01]  /*9790*/  LOP3.LUT R5, R98, R191, R5, 0x96, !PT ;  /* 0x000000bf62057212 */ /* 0x000fe200078e9605 */
[----:B------:R-:W-:Y:S04]  /*97a0*/  IMAD.WIDE.U32 R6, R197, -0x2daee0ad, RZ ;  /* 0xd2511f53c5067825 */ /* 0x000fe800078e00ff */
[----:B------:R-:W-:Y:S04]  /*97b0*/  FFMA.FTZ R67, R45, UR4, -R3 ;  /* 0x000000042d437c23 */ /* 0x000fe80008010803 */
[----:B------:R4:W-:Y:S01]  /*97c0*/  MUFU.EX2 R130, R64 ;  /* 0x0000004000827308 */ /* 0x0009e20000000800 */
[----:B--2---:R-:W-:Y:S01]  /*97d0*/  MOV R226, R127 ;  /* 0x0000007f00e27202 */ /* 0x004fe20000000f00 */
[----:B------:R-:W-:Y:S01]  /*97e0*/  IMAD.MOV.U32 R102, RZ, RZ, R32 ;  /* 0x000000ffff667224 */ /* 0x000fe200078e0020 */
[----:B------:R-:W-:Y:S01]  /*97f0*/  LOP3.LUT R36, R192, R4, R7, 0x96, !PT ;  /* 0x00000004c0247212 */ /* 0x000fe200078e9607 */
[----:B------:R-:W-:Y:S04]  /*9800*/  IMAD.WIDE.U32 R24, R5, -0x326172a9, RZ ;  /* 0xcd9e8d5705187825 */ /* 0x000fe800078e00ff */
[C---:B-1----:R-:W-:Y:S02]  /*9810*/  FMUL.FTZ R4, R2.reuse, R152 ;  /* 0x0000009802047220 */ /* 0x042fe40000410000 */
[----:B------:R-:W-:Y:S01]  /*9820*/  MUFU.EX2 R45, R175 ;  /* 0x000000af002d7308 */ /* 0x000fe20000000800 */
[C---:B------:R-:W-:Y:S01]  /*9830*/  FMUL.FTZ R5, R2.reuse, R153 ;  /* 0x0000009902057220 */ /* 0x040fe20000410000 */
[----:B------:R-:W-:Y:S02]  /*9840*/  IMAD.MOV.U32 R103, RZ, RZ, R33 ;  /* 0x000000ffff677224 */ /* 0x000fe400078e0021 */
[C---:B------:R-:W-:Y:S01]  /*9850*/  FMUL.FTZ R20, R2.reuse, R144 ;  /* 0x0000009002147220 */ /* 0x040fe20000410000 */
[----:B------:R-:W-:Y:S02]  /*9860*/  IMAD.MOV.U32 R70, RZ, RZ, R16 ;  /* 0x000000ffff467224 */ /* 0x000fe400078e0010 */
[C---:B------:R-:W-:Y:S01]  /*9870*/  FMUL.FTZ R16, R2.reuse, R148 ;  /* 0x0000009402107220 */ /* 0x040fe20000410000 */
[----:B------:R-:W-:Y:S02]  /*9880*/  IMAD.MOV.U32 R71, RZ, RZ, R17 ;  /* 0x000000ffff477224 */ /* 0x000fe400078e0011 */
[C---:B------:R-:W-:Y:S01]  /*9890*/  FMUL.FTZ R17, R2.reuse, R149 ;  /* 0x0000009502117220 */ /* 0x040fe20000410000 */
[--C-:B----4-:R-:W-:Y:S01]  /*98a0*/  HSET2.LE.AND R64, R187, R209.reuse, PT ;  /* 0x000000d1bb407233 */ /* 0x110fe20003803000 */
[C---:B------:R-:W-:Y:S01]  /*98b0*/  FMUL.FTZ R21, R2.reuse, R145 ;  /* 0x0000009102157220 */ /* 0x040fe20000410000 */
[C---:B------:R-:W-:Y:S01]  /*98c0*/  FMUL.FTZ R32, R2.reuse, R140 ;  /* 0x0000008c02207220 */ /* 0x040fe20000410000 */
[C---:B------:R-:W-:Y:S01]  /*98d0*/  FMUL.FTZ R33, R2.reuse, R141 ;  /* 0x0000008d02217220 */ /* 0x040fe20000410000 */
[----:B------:R-:W-:Y:S01]  /*98e0*/  FFMA.FTZ R233, R2, R233, R173 ;  /* 0x000000e902e97223 */ /* 0x000fe200000100ad */
[----:B------:R-:W-:Y:S01]  /*98f0*/  LOP3.LUT R2, R102, R218, R25, 0x96, !PT ;  /* 0x000000da66027212 */ /* 0x000fe200078e9619 */
[----:B------:R-:W-:Y:S02]  /*9900*/  IMAD.MOV.U32 R38, RZ, RZ, R249 ;  /* 0x000000ffff267224 */ /* 0x000fe400078e00f9 */
        /* <DEDUP_REMOVED lines=24> */
[----:B------:R-:W1:Y:S03]  /*9a90*/  MUFU.EX2 R0, R0 ;  /* 0x0000000000007308 */ /* 0x000e660000000800 */
[----:B------:R-:W-:Y:S01]  /*9aa0*/  FMUL.FTZ R72, R132, UR4 ;  /* 0x0000000484487c20 */ /* 0x000fe20008410000 */
[----:B------:R-:W-:Y:S01]  /*9ab0*/  IMAD.WIDE.U32 R36, R36, -0x326172a9, RZ ;  /* 0xcd9e8d5724247825 */ /* 0x000fe200078e00ff */
[----:B------:R-:W-:Y:S05]  /*9ac0*/  LOP3.LUT R8, R190, R6, R3, 0x96, !PT ;  /* 0x00000006be087212 */ /* 0x000fea00078e9603 */
[----:B------:R2:W-:Y:S01]  /*9ad0*/  MUFU.EX2 R148, R49 ;  /* 0x0000003100947308 */ /* 0x0005e20000000800 */
[----:B------:R-:W-:Y:S01]  /*9ae0*/  FSEL R72, R72, RZ, P0 ;  /* 0x000000ff48487208 */ /* 0x000fe20000000000 */
[----:B------:R-:W-:Y:S01]  /*9af0*/  IMAD.MOV.U32 R55, RZ, RZ, R38 ;  /* 0x000000ffff377224 */ /* 0x000fe200078e0026 */
[----:B------:R-:W-:Y:S07]  /*9b00*/  LOP3.LUT R3, R222, R24, R37, 0x96, !PT ;  /* 0x00000018de037212 */ /* 0x000fee00078e9625 */
[----:B------:R4:W-:Y:S01]  /*9b10*/  MUFU.EX2 R73, R19 ;  /* 0x0000001300497308 */ /* 0x0009e20000000800 */
[--C-:B------:R-:W-:Y:S01]  /*9b20*/  HSET2.LE.AND R38, R203, R209.reuse, PT ;  /* 0x000000d1cb267233 */ /* 0x100fe20003803000 */
[----:B------:R-:W-:Y:S02]  /*9b30*/  IMAD.MOV.U32 R86, RZ, RZ, R34 ;  /* 0x000000ffff567224 */ /* 0x000fe400078e0022 */
[----:B------:R-:W-:Y:S06]  /*9b40*/  FFMA.FTZ R11, R11, UR4, -R72 ;  /* 0x000000040b0b7c23 */ /* 0x000fec0008010848 */
[----:B------:R4:W4:Y:S01]  /*9b50*/  MUFU.EX2 R44, R18 ;  /* 0x00000012002c7308 */ /* 0x0009220000000800 */
[----:B------:R-:W-:Y:S04]  /*9b60*/  IMAD.WIDE.U32 R24, R3, -0x2daee0ad, RZ ;  /* 0xd2511f5303187825 */ /* 0x000fe800078e00ff */
[C---:B-1----:R-:W-:Y:S05]  /*9b70*/  FMUL.FTZ R35, R0.reuse, R143 ;  /* 0x0000008f00237220 */ /* 0x042fea0000410000 */
[----:B------:R-:W1:Y:S01]  /*9b80*/  MUFU.EX2 R144, R174 ;  /* 0x000000ae00907308 */ /* 0x000e620000000800 */
[--C-:B--2---:R-:W-:Y:S01]  /*9b90*/  HSET2.LE.AND R49, R215, R209.reuse, PT ;  /* 0x000000d1d7317233 */ /* 0x104fe20003803000 */
[C---:B------:R-:W-:Y:S01]  /*9ba0*/  FMUL.FTZ R6, R0.reuse, R154 ;  /* 0x0000009a00067220 */ /* 0x040fe20000410000 */
[----:B------:R-:W-:Y:S01]  /*9bb0*/  LOP3.LUT R2, R189, R2, R25, 0x96, !PT ;  /* 0x00000002bd027212 */ /* 0x000fe200078e9619 */
[----:B------:R-:W-:Y:S02]  /*9bc0*/  IMAD.MOV.U32 R88, RZ, RZ, R22 ;  /* 0x000000ffff587224 */ /* 0x000fe400078e0016 */
[----:B------:R-:W-:Y:S01]  /*9bd0*/  FMUL.FTZ R7, R0, R155 ;  /* 0x0000009b00077220 */ /* 0x000fe20000410000 */
[----:B------:R-:W-:Y:S01]  /*9be0*/  IMAD.MOV.U32 R143, RZ, RZ, R39 ;  /* 0x000000ffff8f7224 */ /* 0x000fe200078e0027 */
[----:B------:R-:W-:Y:S01]  /*9bf0*/  LOP3.LUT R39, R224, 0xff00ff, RZ, 0xc0, !PT ;  /* 0x00ff00ffe0277812 */ /* 0x000fe200078ec0ff */
[C---:B----4-:R-:W-:Y:S01]  /*9c00*/  FMUL.FTZ R19, R0.reuse, R151 ;  /* 0x0000009700137220 */ /* 0x050fe20000410000 */
[C---:B------:R-:W-:Y:S01]  /*9c10*/  FMUL.FTZ R22, R0.reuse, R146 ;  /* 0x0000009200167220 */ /* 0x040fe20000410000 */
[C---:B------:R-:W-:Y:S01]  /*9c20*/  FMUL.FTZ R18, R0.reuse, R150 ;  /* 0x0000009600127220 */ /* 0x040fe20000410000 */
[C---:B------:R-:W-:Y:S01]  /*9c30*/  FMUL.FTZ R23, R0.reuse, R147 ;  /* 0x0000009300177220 */ /* 0x040fe20000410000 */
[--C-:B------:R-:W-:Y:S01]  /*9c40*/  HSET2.LE.AND R39, R39, R209.reuse, PT ;  /* 0x000000d127277233 */ /* 0x100fe20003803000 */
[C---:B------:R-:W-:Y:S01]  /*9c50*/  FMUL.FTZ R34, R0.reuse, R142 ;  /* 0x0000008e00227220 */ /* 0x040fe20000410000 */
[----:B------:R-:W-:Y:S01]  /*9c60*/  FFMA.FTZ R235, R0, R235, R44 ;  /* 0x000000eb00eb7223 */ /* 0x000fe2000001002c */
[----:B-1----:R-:W-:Y:S01]  /*9c70*/  F2FP.BF16.F32.PACK_AB R0, R45, R144 ;  /* 0x000000902d00723e */ /* 0x002fe200000010ff */
[----:B------:R-:W-:Y:S01]  /*9c80*/  IMAD.WIDE.U32 R8, R8, -0x326172a9, RZ ;  /* 0xcd9e8d5708087825 */ /* 0x000fe200078e00ff */
[----:B------:R1:W-:Y:S02]  /*9c90*/  MUFU.EX2 R151, R12 ;  /* 0x0000000c00977308 */ /* 0x0003e40000000800 */
[----:B------:R-:W-:Y:S01]  /*9ca0*/  LOP3.LUT R38, R0, R38, RZ, 0xc0, !PT ;  /* 0x0000002600267212 */ /* 0x000fe200078ec0ff */
[----:B------:R-:W-:Y:S01]  /*9cb0*/  IMAD.WIDE.U32 R2, R2, -0x326172a9, RZ ;  /* 0xcd9e8d5702027825 */ /* 0x000fe200078e00ff */
[----:B------:R-:W-:Y:S06]  /*9cc0*/  F2FP.BF16.F32.PACK_AB R0, R73, R172 ;  /* 0x000000ac4900723e */ /* 0x000fec00000010ff */
[----:B------:R-:W-:Y:S01]  /*9cd0*/  MUFU.EX2 R127, R53 ;  /* 0x00000035007f7308 */ /* 0x000fe20000000800 */
[--C-:B------:R-:W-:Y:S01]  /*9ce0*/  FFMA.FTZ R14, R14, UR4, -R72.reuse ;  /* 0x000000040e0e7c23 */ /* 0x100fe20008010848 */
[----:B------:R-:W-:Y:S01]  /*9cf0*/  FFMA.FTZ R26, R26, UR4, -R72 ;  /* 0x000000041a1a7c23 */ /* 0x000fe20008010848 */
[----:B------:R-:W-:Y:S01]  /*9d00*/  LOP3.LUT R8, R220, R8, R3, 0x96, !PT ;  /* 0x00000008dc087212 */ /* 0x000fe200078e9603 */
[----:B------:R-:W-:Y:S01]  /*9d10*/  IMAD.MOV.U32 R3, RZ, RZ, R2 ;  /* 0x000000ffff037224 */ /* 0x000fe200078e0002 */
[----:B------:R-:W-:Y:S05]  /*9d20*/  LOP3.LUT R39, R0, R39, RZ, 0xc0, !PT ;  /* 0x0000002700277212 */ /* 0x000fea00078ec0ff */
[----:B------:R2:W-:Y:S01]  /*9d30*/  MUFU.EX2 R147, R11 ;  /* 0x0000000b00937308 */ /* 0x0005e20000000800 */
[----:B------:R-:W-:Y:S01]  /*9d40*/  LOP3.LUT R0, R221, R36, R9, 0x96, !PT ;  /* 0x00000024dd007212 */ /* 0x000fe200078e9609 */
[--C-:B------:R-:W-:Y:S01]  /*9d50*/  FFMA.FTZ R27, R27, UR4, -R72.reuse ;  /* 0x000000041b1b7c23 */ /* 0x100fe20008010848 */
[----:B------:R-:W-:Y:S07]  /*9d60*/  PRMT R9, R2, 0x7771, RZ ;  /* 0x0000777102097816 */ /* 0x000fee00000000ff */
        /* <DEDUP_REMOVED lines=8> */
[----:B------:R1:W-:Y:S01]  /*9df0*/  MUFU.EX2 R145, R10 ;  /* 0x0000000a00917308 */ /* 0x0003e20000000800 */
[----:B------:R-:W-:Y:S01]  /*9e00*/  PRMT R2, R2, 0x7772, RZ ;  /* 0x0000777202027816 */ /* 0x000fe200000000ff */
[--C-:B------:R-:W-:Y:S01]  /*9e10*/  FFMA.FTZ R43, R43, UR4, -R72.reuse ;  /* 0x000000042b2b7c23 */ /* 0x100fe20008010848 */
[--C-:B------:R-:W-:Y:S07]  /*9e20*/  FFMA.FTZ R15, R15, UR4, -R72.reuse ;  /* 0x000000040f0f7c23 */ /* 0x100fee0008010848 */
[----:B------:R4:W-:Y:S01]  /*9e30*/  MUFU.EX2 R123, R80 ;  /* 0x00000050007b7308 */ /* 0x0009e20000000800 */
[----:B--2---:R-:W-:Y:S01]  /*9e40*/  PRMT R11, R2, 0x5410, R3 ;  /* 0x00005410020b7816 */ /* 0x004fe20000000003 */
[----:B------:R-:W-:Y:S04]  /*9e50*/  IMAD.WIDE.U32 R2, R0, -0x2daee0ad, RZ ;  /* 0xd2511f5300027825 */ /* 0x000fe800078e00ff */
[--C-:B------:R-:W-:Y:S04]  /*9e60*/  FFMA.FTZ R30, R30, UR4, -R72.reuse ;  /* 0x000000041e1e7c23 */ /* 0x100fe80008010848 */
[----:B------:R-:W2:Y:S01]  /*9e70*/  MUFU.EX2 R176, R176 ;  /* 0x000000b000b07308 */ /* 0x000ea20000000800 */
[----:B------:R-:W-:Y:S01]  /*9e80*/  FFMA.FTZ R31, R31, UR4, -R72 ;  /* 0x000000041f1f7c23 */ /* 0x000fe20008010848 */
[----:B------:R-:W-:Y:S02]  /*9e90*/  IMAD.MOV.U32 R0, RZ, RZ, R2 ;  /* 0x000000ffff007224 */ /* 0x000fe400078e0002 */
[----:B------:R-:W-:Y:S06]  /*9ea0*/  FFMA.FTZ R42, R42, UR4, -R72 ;  /* 0x000000042a2a7c23 */ /* 0x000fec0008010848 */
[----:B------:R-:W2:Y:S01]  /*9eb0*/  MUFU.EX2 R146, R52 ;  /* 0x0000003400927308 */ /* 0x000ea20000000800 */
[----:B------:R-:W-:Y:S01]  /*9ec0*/  IMAD.MOV.U32 R141, RZ, RZ, R71 ;  /* 0x000000ffff8d7224 */ /* 0x000fe200078e0047 */
[----:B-1----:R-:W-:Y:S01]  /*9ed0*/  LOP3.LUT R10, R188, R24, R3, 0x96, !PT ;  /* 0x00000018bc0a7212 */ /* 0x002fe200078e9603 */
[----:B------:R-:W-:Y:S01]  /*9ee0*/  IMAD.MOV.U32 R93, RZ, RZ, R83 ;  /* 0x000000ffff5d7224 */ /* 0x000fe200078e0053 */
[----:B------:R-:W-:Y:S06]  /*9ef0*/  PRMT R3, R2, 0x7771, RZ ;  /* 0x0000777102037816 */ /* 0x000fec00000000ff */
[----:B------:R-:W-:Y:S01]  /*9f00*/  MUFU.EX2 R122, R181 ;  /* 0x000000b5007a7308 */ /* 0x000fe20000000800 */
[----:B------:R-:W-:Y:S01]  /*9f10*/  LOP3.LUT R0, R0, 0xff, RZ, 0xc0, !PT ;  /* 0x000000ff00007812 */ /* 0x000fe200078ec0ff */
[----:B------:R-:W-:Y:S02]  /*9f20*/  IMAD.MOV.U32 R140, RZ, RZ, R70 ;  /* 0x000000ffff8c7224 */ /* 0x000fe400078e0046 */
[----:B------:R-:W-:Y:S06]  /*9f30*/  FFMA.FTZ R74, R74, UR4, -R72 ;  /* 0x000000044a4a7c23 */ /* 0x000fec0008010848 */
[----:B------:R1:W-:Y:S01]  /*9f40*/  MUFU.EX2 R224, R51 ;  /* 0x0000003300e07308 */ /* 0x0003e20000000800 */
[----:B------:R-:W-:Y:S01]  /*9f50*/  PRMT R70, R0, 0x5410, R3 ;  /* 0x0000541000467816 */ /* 0x000fe20000000003 */
[----:B------:R-:W-:Y:S01]  /*9f60*/  IMAD.MOV.U32 R83, RZ, RZ, R207 ;  /* 0x000000ffff537224 */ /* 0x000fe200078e00cf */
[C---:B------:R-:W-:Y:S07]  /*9f70*/  PRMT R0, R2.reuse, 0x7773, RZ ;  /* 0x0000777302007816 */ /* 0x040fee00000000ff */
[----:B------:R-:W-:Y:S01]  /*9f80*/  MUFU.EX2 R207, R183 ;  /* 0x000000b700cf7308 */ /* 0x000fe20000000800 */
[----:B------:R-:W-:Y:S01]  /*9f90*/  PRMT R2, R2, 0x7772, RZ ;  /* 0x0000777202027816 */ /* 0x000fe200000000ff */
[----:B----4-:R-:W-:Y:S01]  /*9fa0*/  IMAD.MOV.U32 R80, RZ, RZ, R45 ;  /* 0x000000ffff507224 */ /* 0x010fe200078e002d */
[----:B--2---:R-:W-:Y:S07]  /*9fb0*/  F2FP.BF16.F32.PACK_AB R36, R176, R173 ;  /* 0x000000adb024723e */ /* 0x004fee00000010ff */
[----:B------:R-:W2:Y:S01]  /*9fc0*/  MUFU.EX2 R174, R15 ;  /* 0x0000000f00ae7308 */ /* 0x000ea20000000800 */
[----:B------:R-:W-:Y:S01]  /*9fd0*/  PRMT R71, R2, 0x5410, R0 ;  /* 0x0000541002477816 */ /* 0x000fe20000000000 */
[----:B------:R-:W-:Y:S01]  /*9fe0*/  IMAD.MOV.U32 R77, RZ, RZ, R82 ;  /* 0x000000ffff4d7224 */ /* 0x000fe200078e0052 */
[--C-:B------:R-:W-:Y:S07]  /*9ff0*/  HSET2.LE.AND R2, R219, R209.reuse, PT ;  /* 0x000000d1db027233 */ /* 0x100fee0003803000 */
[----:B------:R4:W4:Y:S01]  /*a000*/  MUFU.EX2 R104, R48 ;  /* 0x0000003000687308 */ /* 0x0009220000000800 */
[----:B------:R-:W-:Y:S01]  /*a010*/  F2FP.BF16.F32.PACK_AB R37, R146, R44 ;  /* 0x0000002c9225723e */ /* 0x000fe200000010ff */
[----:B------:R-:W-:Y:S01]  /*a020*/  IMAD.MOV.U32 R82, RZ, RZ, R206 ;  /* 0x000000ffff527224 */ /* 0x000fe200078e00ce */
[----:B-1----:R-:W-:Y:S07]  /*a030*/  LOP3.LUT R51, R229, 0xff00ff, RZ, 0xc0, !PT ;  /* 0x00ff00ffe5337812 */ /* 0x002fee00078ec0ff */
[----:B------:R-:W-:Y:S01]  /*a040*/  MUFU.EX2 R131, R177 ;  /* 0x000000b100837308 */ /* 0x000fe20000000800 */
[----:B------:R-:W-:Y:S01]  /*a050*/  LOP3.LUT R37, R37, R2, RZ, 0xc0, !PT ;  /* 0x0000000225257212 */ /* 0x000fe200078ec0ff */
[--C-:B------:R-:W-:Y:S01]  /*a060*/  FFMA.FTZ R75, R75, UR4, -R72.reuse ;  /* 0x000000044b4b7c23 */ /* 0x100fe20008010848 */
[----:B------:R-:W-:Y:S07]  /*a070*/  F2FP.BF16.F32.PACK_AB R2, R147, R145 ;  /* 0x000000919302723e */ /* 0x000fee00000010ff */
[----:B------:R1:W-:Y:S01]  /*a080*/  MUFU.EX2 R173, R30 ;  /* 0x0000001e00ad7308 */ /* 0x0003e20000000800 */
[--C-:B------:R-:W-:Y:S01]  /*a090*/  HSET2.LE.AND R0, R225, R209.reuse, PT ;  /* 0x000000d1e1007233 */ /* 0x100fe20003803000 */
[--C-:B------:R-:W-:Y:S01]  /*a0a0*/  FFMA.FTZ R78, R78, UR4, -R72.reuse ;  /* 0x000000044e4e7c23 */ /* 0x100fe20008010848 */
[----:B------:R-:W-:Y:S07]  /*a0b0*/  LOP3.LUT R49, R2, R49, RZ, 0xc0, !PT ;  /* 0x0000003102317212 */ /* 0x000fee00078ec0ff */
[----:B------:R3:W-:Y:S01]  /*a0c0*/  MUFU.EX2 R177, R50 ;  /* 0x0000003200b17308 */ /* 0x0007e20000000800 */
[--C-:B------:R-:W-:Y:S01]  /*a0d0*/  HSET2.LE.AND R51, R51, R209.reuse, PT ;  /* 0x000000d133337233 */ /* 0x100fe20003803000 */
[--C-:B------:R-:W-:Y:S01]  /*a0e0*/  FFMA.FTZ R79, R79, UR4, -R72.reuse ;  /* 0x000000044f4f7c23 */ /* 0x100fe20008010848 */
[----:B--2---:R-:W-:Y:S07]  /*a0f0*/  F2FP.BF16.F32.PACK_AB R2, R174, R150 ;  /* 0x00000096ae02723e */ /* 0x004fee00000010ff */
[----:B------:R-:W2:Y:S01]  /*a100*/  MUFU.EX2 R175, R13 ;  /* 0x0000000d00af7308 */ /* 0x000ea20000000800 */
[----:B------:R-:W-:Y:S01]  /*a110*/  LOP3.LUT R3, R212, 0xff00ff, RZ, 0xc0, !PT ;  /* 0x00ff00ffd4037812 */ /* 0x000fe200078ec0ff */
[--C-:B------:R-:W-:Y:S01]  /*a120*/  FFMA.FTZ R9, R46, UR4, -R72.reuse ;  /* 0x000000042e097c23 */ /* 0x100fe20008010848 */
[----:B------:R-:W-:Y:S07]  /*a130*/  LOP3.LUT R36, R36, R0, RZ, 0xc0, !PT ;  /* 0x0000000024247212 */ /* 0x000fee00078ec0ff */
[----:B------:R2:W-:Y:S01]  /*a140*/  MUFU.EX2 R215, R31 ;  /* 0x0000001f00d77308 */ /* 0x0005e20000000800 */
[--C-:B----4-:R-:W-:Y:S01]  /*a150*/  HSET2.LE.AND R48, R223, R209.reuse, PT ;  /* 0x000000d1df307233 */ /* 0x110fe20003803000 */
[----:B-1----:R-:W-:Y:S01]  /*a160*/  IMAD.MOV.U32 R30, RZ, RZ, R55 ;  /* 0x000000ffff1e7224 */ /* 0x002fe200078e0037 */
[----:B------:R-:W-:Y:S07]  /*a170*/  F2FP.BF16.F32.PACK_AB R0, R148, R104 ;  /* 0x000000689400723e */ /* 0x000fee00000010ff */
[----:B------:R-:W1:Y:S01]  /*a180*/  MUFU.EX2 R124, R178 ;  /* 0x000000b2007c7308 */ /* 0x000e620000000800 */
[----:B------:R-:W-:Y:S01]  /*a190*/  LOP3.LUT R51, R2, R51, RZ, 0xc0, !PT ;  /* 0x0000003302337212 */ /* 0x000fe200078ec0ff */
[--C-:B------:R-:W-:Y:S01]  /*a1a0*/  FFMA.FTZ R62, R62, UR4, -R72.reuse ;  /* 0x000000043e3e7c23 */ /* 0x100fe20008010848 */
[--C-:B------:R-:W-:Y:S07]  /*a1b0*/  HSET2.LE.AND R2, R3, R209.reuse, PT ;  /* 0x000000d103027233 */ /* 0x100fee0003803000 */
[----:B------:R4:W-:Y:S01]  /*a1c0*/  MUFU.EX2 R225, R29 ;  /* 0x0000001d00e17308 */ /* 0x0009e20000000800 */
[----:B------:R-:W-:Y:S01]  /*a1d0*/  LOP3.LUT R48, R0, R48, RZ, 0xc0, !PT ;  /* 0x0000003000307212 */ /* 0x000fe200078ec0ff */
[----:B------:R-:W-:Y:S01]  /*a1e0*/  FFMA.FTZ R3, R47, UR4, -R72 ;  /* 0x000000042f037c23 */ /* 0x000fe20008010848 */
[--C-:B---3--:R-:W-:Y:S07]  /*a1f0*/  HSET2.LE.AND R50, R228, R209.reuse, PT ;  /* 0x000000d1e4327233 */ /* 0x108fee0003803000 */
[----:B------:R-:W-:Y:S01]  /*a200*/  MUFU.EX2 R180, R180 ;  /* 0x000000b400b47308 */ /* 0x000fe20000000800 */
[----:B------:R-:W-:Y:S01]  /*a210*/  F2FP.BF16.F32.PACK_AB R55, R130, R127 ;  /* 0x0000007f8237723e */ /* 0x000fe200000010ff */
[----:B--2---:R-:W-:Y:S01]  /*a220*/  IMAD.MOV.U32 R31, RZ, RZ, R54 ;  /* 0x000000ffff1f7224 */ /* 0x004fe200078e0036 */
[----:B------:R-:W-:Y:S07]  /*a230*/  F2FP.BF16.F32.PACK_AB R0, R175, R151 ;  /* 0x00000097af00723e */ /* 0x000fee00000010ff */
[----:B------:R-:W2:Y:S01]  /*a240*/  MUFU.EX2 R179, R179 ;  /* 0x000000b300b37308 */ /* 0x000ea20000000800 */
[----:B------:R-:W-:Y:S01]  /*a250*/  LOP3.LUT R55, R55, R2, RZ, 0xc0, !PT ;  /* 0x0000000237377212 */ /* 0x000fe200078ec0ff */
[----:B------:R-:W-:Y:S01]  /*a260*/  FFMA.FTZ R63, R63, UR4, -R72 ;  /* 0x000000043f3f7c23 */ /* 0x000fe20008010848 */
[----:B------:R-:W-:Y:S07]  /*a270*/  LOP3.LUT R50, R0, R50, RZ, 0xc0, !PT ;  /* 0x0000003200327212 */ /* 0x000fee00078ec0ff */
[----:B------:R-:W-:Y:S01]  /*a280*/  MUFU.EX2 R178, R68 ;  /* 0x0000004400b27308 */ /* 0x000fe20000000800 */
[--C-:B------:R-:W-:Y:S01]  /*a290*/  HSET2.LE.AND R2, R200, R209.reuse, PT ;  /* 0x000000d1c8027233 */ /* 0x100fe20003803000 */
[----:B----4-:R-:W-:Y:S01]  /*a2a0*/  IMAD.MOV.U32 R29, RZ, RZ, R226 ;  /* 0x000000ffff1d7224 */ /* 0x010fe200078e00e2 */
[--C-:B------:R-:W-:Y:S07]  /*a2b0*/  HSET2.LE.AND R0, R214, R209.reuse, PT ;  /* 0x000000d1d6007233 */ /* 0x100fee0003803000 */
[----:B------:R-:W3:Y:S01]  /*a2c0*/  MUFU.EX2 R114, R65 ;  /* 0x0000004100727308 */ /* 0x000ee20000000800 */
[--C-:B------:R-:W-:Y:S01]  /*a2d0*/  HSET2.LE.AND R46, R213, R209.reuse, PT ;  /* 0x000000d1d52e7233 */ /* 0x100fe20003803000 */
[--C-:B------:R-:W-:Y:S01]  /*a2e0*/  FFMA.FTZ R94, R94, UR4, -R72.reuse ;  /* 0x000000045e5e7c23 */ /* 0x100fe20008010848 */
[----:B-1----:R-:W-:Y:S07]  /*a2f0*/  F2FP.BF16.F32.PACK_AB R54, R131, R124 ;  /* 0x0000007c8336723e */ /* 0x002fee00000010ff */
[----:B------:R1:W-:Y:S01]  /*a300*/  MUFU.EX2 R200, R42 ;  /* 0x0000002a00c87308 */ /* 0x0003e20000000800 */
[----:B------:R-:W-:Y:S01]  /*a310*/  LOP3.LUT R47, R227, 0xff00ff, RZ, 0xc0, !PT ;  /* 0x00ff00ffe32f7812 */ /* 0x000fe200078ec0ff */
[--C-:B------:R-:W-:Y:S01]  /*a320*/  FFMA.FTZ R95, R95, UR4, -R72.reuse ;  /* 0x000000045f5f7c23 */ /* 0x100fe20008010848 */
[----:B------:R-:W-:Y:S07]  /*a330*/  LOP3.LUT R54, R54, R0, RZ, 0xc0, !PT ;  /* 0x0000000036367212 */ /* 0x000fee00078ec0ff */
[----:B------:R-:W-:Y:S01]  /*a340*/  MUFU.EX2 R213, R9 ;  /* 0x0000000900d57308 */ /* 0x000fe20000000800 */
[--C-:B------:R-:W-:Y:S01]  /*a350*/  HSET2.LE.AND R0, R201, R209.reuse, PT ;  /* 0x000000d1c9007233 */ /* 0x100fe20003803000 */
[--C-:B------:R-:W-:Y:S01]  /*a360*/  FFMA.FTZ R90, R90, UR4, -R72.reuse ;  /* 0x000000045a5a7c23 */ /* 0x100fe20008010848 */
[----:B--2---:R-:W-:Y:S07]  /*a370*/  F2FP.BF16.F32.PACK_AB R52, R179, R180 ;  /* 0x000000b4b334723e */ /* 0x004fee00000010ff */
[----:B------:R2:W-:Y:S01]  /*a380*/  MUFU.EX2 R154, R26 ;  /* 0x0000001a009a7308 */ /* 0x0005e20000000800 */
[--C-:B------:R-:W-:Y:S01]  /*a390*/  HSET2.LE.AND R44, R202, R209.reuse, PT ;  /* 0x000000d1ca2c7233 */ /* 0x100fe20003803000 */
[----:B------:R-:W-:Y:S01]  /*a3a0*/  FFMA.FTZ R91, R91, UR4, -R72 ;  /* 0x000000045b5b7c23 */ /* 0x000fe20008010848 */
[----:B------:R-:W-:Y:S07]  /*a3b0*/  LOP3.LUT R52, R52, R0, RZ, 0xc0, !PT ;  /* 0x0000000034347212 */ /* 0x000fee00078ec0ff */
[----:B------:R4:W4:Y:S01]  /*a3c0*/  MUFU.EX2 R203, R27 ;  /* 0x0000001b00cb7308 */ /* 0x0009220000000800 */
[----:B---3--:R-:W-:Y:S01]  /*a3d0*/  F2FP.BF16.F32.PACK_AB R53, R114, R178 ;  /* 0x000000b27235723e */ /* 0x008fe200000010ff */
        /* <DEDUP_REMOVED lines=8> */
[----:B--2---:R-:W-:Y:S01]  /*a460*/  IMAD.MOV.U32 R26, RZ, RZ, R87 ;  /* 0x000000ffff1a7224 */ /* 0x004fe200078e0057 */
[----:B------:R-:W-:Y:S07]  /*a470*/  LOP3.LUT R9, R11, 0xff00ff, RZ, 0xc0, !PT ;  /* 0x00ff00ff0b097812 */ /* 0x000fee00078ec0ff */
[----:B------:R-:W2:Y:S01]  /*a480*/  MUFU.EX2 R226, R182 ;  /* 0x000000b600e27308 */ /* 0x000ea20000000800 */
[--C-:B------:R-:W-:Y:S01]  /*a490*/  HSET2.LE.AND R47, R47, R209.reuse, PT ;  /* 0x000000d12f2f7233 */ /* 0x100fe20003803000 */
[----:B----4-:R-:W-:Y:S01]  /*a4a0*/  IMAD.MOV.U32 R27, RZ, RZ, R129 ;  /* 0x000000ffff1b7224 */ /* 0x010fe200078e0081 */
[----:B------:R-:W-:Y:S07]  /*a4b0*/  F2FP.BF16.F32.PACK_AB R2, R203, R154 ;  /* 0x0000009acb02723e */ /* 0x000fee00000010ff */
[----:B------:R4:W-:Y:S01]  /*a4c0*/  MUFU.EX2 R212, R40 ;  /* 0x0000002800d47308 */ /* 0x0009e20000000800 */
[--C-:B------:R-:W-:Y:S01]  /*a4d0*/  HSET2.LE.AND R65, R231, R209.reuse, PT ;  /* 0x000000d1e7417233 */ /* 0x100fe20003803000 */
[--C-:B------:R-:W-:Y:S01]  /*a4e0*/  FFMA.FTZ R11, R59, UR4, -R72.reuse ;  /* 0x000000043b0b7c23 */ /* 0x100fe20008010848 */
[----:B-1----:R-:W-:Y:S07]  /*a4f0*/  F2FP.BF16.F32.PACK_AB R0, R225, R219 ;  /* 0x000000dbe100723e */ /* 0x002fee00000010ff */
[----:B------:R-:W1:Y:S01]  /*a500*/  MUFU.EX2 R28, R69 ;  /* 0x00000045001c7308 */ /* 0x000e620000000800 */
[----:B------:R-:W-:Y:S01]  /*a510*/  LOP3.LUT R45, R2, R45, RZ, 0xc0, !PT ;  /* 0x0000002d022d7212 */ /* 0x000fe200078ec0ff */
[----:B------:R-:W-:Y:S01]  /*a520*/  IMAD.MOV.U32 R231, RZ, RZ, R99 ;  /* 0x000000ffffe77224 */ /* 0x000fe200078e0063 */
[----:B------:R-:W-:Y:S07]  /*a530*/  LOP3.LUT R46, R0, R46, RZ, 0xc0, !PT ;  /* 0x0000002e002e7212 */ /* 0x000fee00078ec0ff */
[----:B------:R1:W1:Y:S01]  /*a540*/  MUFU.EX2 R228, R41 ;  /* 0x0000002900e47308 */ /* 0x0002620000000800 */
[--C-:B---3--:R-:W-:Y:S01]  /*a550*/  HSET2.LE.AND R3, R9, R209.reuse, PT ;  /* 0x000000d109037233 */ /* 0x108fe20003803000 */
[----:B------:R-:W-:Y:S01]  /*a560*/  FFMA.FTZ R9, R58, UR4, -R72 ;  /* 0x000000043a097c23 */ /* 0x000fe20008010848 */
[----:B------:R-:W-:Y:S07]  /*a570*/  F2FP.BF16.F32.PACK_AB R2, R215, R173 ;  /* 0x000000add702723e */ /* 0x000fee00000010ff */
[----:B------:R3:W-:Y:S01]  /*a580*/  MUFU.EX2 R208, R67 ;  /* 0x0000004300d07308 */ /* 0x0007e20000000800 */
[--C-:B------:R-:W-:Y:S01]  /*a590*/  HSET2.LE.AND R0, R12, R209.reuse, PT ;  /* 0x000000d10c007233 */ /* 0x100fe20003803000 */
[----:B----4-:R-:W-:Y:S01]  /*a5a0*/  IMAD.MOV.U32 R40, RZ, RZ, R76 ;  /* 0x000000ffff287224 */ /* 0x010fe200078e004c */
[----:B--2---:R-:W-:Y:S07]  /*a5b0*/  F2FP.BF16.F32.PACK_AB R58, R226, R122 ;  /* 0x0000007ae23a723e */ /* 0x004fee00000010ff */
[----:B------:R2:W4:Y:S01]  /*a5c0*/  MUFU.EX2 R214, R43 ;  /* 0x0000002b00d67308 */ /* 0x0005220000000800 */
[----:B------:R-:W-:Y:S01]  /*a5d0*/  LOP3.LUT R47, R2, R47, RZ, 0xc0, !PT ;  /* 0x0000002f022f7212 */ /* 0x000fe200078ec0ff */
[----:B------:R-:W-:Y:S01]  /*a5e0*/  IMAD.MOV.U32 R76, RZ, RZ, R204 ;  /* 0x000000ffff4c7224 */ /* 0x000fe200078e00cc */
[----:B-1----:R-:W-:Y:S07]  /*a5f0*/  F2FP.BF16.F32.PACK_AB R2, R123, R28 ;  /* 0x0000001c7b02723e */ /* 0x002fee00000010ff */
[----:B------:R1:W1:Y:S01]  /*a600*/  MUFU.EX2 R223, R66 ;  /* 0x0000004200df7308 */ /* 0x0002620000000800 */
[----:B------:R-:W-:Y:S01]  /*a610*/  LOP3.LUT R58, R58, R0, RZ, 0xc0, !PT ;  /* 0x000000003a3a7212 */ /* 0x000fe200078ec0ff */
[----:B------:R-:W-:Y:S01]  /*a620*/  IMAD.MOV.U32 R41, RZ, RZ, R73 ;  /* 0x000000ffff297224 */ /* 0x000fe200078e0049 */
[----:B------:R-:W-:Y:S07]  /*a630*/  F2FP.BF16.F32.PACK_AB R0, R228, R212 ;  /* 0x000000d4e400723e */ /* 0x000fee00000010ff */
[----:B------:R-:W1:Y:S01]  /*a640*/  MUFU.EX2 R206, R184 ;  /* 0x000000b800ce7308 */ /* 0x000e620000000800 */
[----:B------:R-:W-:Y:S01]  /*a650*/  LOP3.LUT R59, R2, R3, RZ, 0xc0, !PT ;  /* 0x00000003023b7212 */ /* 0x000fe200078ec0ff */
[----:B------:R-:W-:Y:S01]  /*a660*/  IMAD.MOV.U32 R231, RZ, RZ, R29 ;  /* 0x000000ffffe77224 */ /* 0x000fe200078e001d */
[----:B---3--:R-:W-:Y:S07]  /*a670*/  LOP3.LUT R67, R236, 0xff00ff, RZ, 0xc0, !PT ;  /* 0x00ff00ffec437812 */ /* 0x008fee00078ec0ff */
[----:B------:R-:W-:Y:S01]  /*a680*/  MUFU.EX2 R204, R84 ;  /* 0x0000005400cc7308 */ /* 0x000fe20000000800 */
[----:B------:R-:W-:Y:S01]  /*a690*/  LOP3.LUT R64, R0, R64, RZ, 0xc0, !PT ;  /* 0x0000004000407212 */ /* 0x000fe200078ec0ff */
[----:B--2---:R-:W-:Y:S01]  /*a6a0*/  IMAD.MOV.U32 R43, RZ, RZ, R42 ;  /* 0x000000ffff2b7224 */ /* 0x004fe200078e002a */
[----:B----4-:R-:W-:Y:S07]  /*a6b0*/  F2FP.BF16.F32.PACK_AB R2, R214, R200 ;  /* 0x000000c8d602723e */ /* 0x010fee00000010ff */
[----:B------:R-:W2:Y:S01]  /*a6c0*/  MUFU.EX2 R229, R81 ;  /* 0x0000005100e57308 */ /* 0x000ea20000000800 */
[--C-:B------:R-:W-:Y:S01]  /*a6d0*/  HSET2.LE.AND R67, R67, R209.reuse, PT ;  /* 0x000000d143437233 */ /* 0x100fe20003803000 */
[----:B------:R-:W-:Y:S01]  /*a6e0*/  IMAD.MOV.U32 R42, RZ, RZ, R41 ;  /* 0x000000ffff2a7224 */ /* 0x000fe200078e0029 */
[--C-:B-1----:R-:W-:Y:S01]  /*a6f0*/  HSET2.LE.AND R66, R232, R209.reuse, PT ;  /* 0x000000d1e8427233 */ /* 0x102fe20003803000 */
[----:B------:R-:W-:Y:S01]  /*a700*/  IMAD.MOV.U32 R41, RZ, RZ, R40 ;  /* 0x000000ffff297224 */ /* 0x000fe200078e0028 */
[----:B------:R-:W-:Y:S01]  /*a710*/  F2FP.BF16.F32.PACK_AB R0, R208, R223 ;  /* 0x000000dfd000723e */ /* 0x000fe200000010ff */
[----:B------:R-:W-:Y:S01]  /*a720*/  IMAD.MOV.U32 R40, RZ, RZ, R31 ;  /* 0x000000ffff287224 */ /* 0x000fe200078e001f */
[----:B------:R-:W-:Y:S03]  /*a730*/  LOP3.LUT R65, R2, R65, RZ, 0xc0, !PT ;  /* 0x0000004102417212 */ /* 0x000fe600078ec0ff */
[----:B------:R1:W-:Y:S01]  /*a740*/  MUFU.EX2 R184, R60 ;  /* 0x0000003c00b87308 */ /* 0x0003e20000000800 */
[----:B------:R-:W-:Y:S01]  /*a750*/  LOP3.LUT R71, R71, 0xff00ff, RZ, 0xc0, !PT ;  /* 0x00ff00ff47477812 */ /* 0x000fe200078ec0ff */
[----:B------:R-:W-:Y:S01]  /*a760*/  IMAD.MOV.U32 R29, RZ, RZ, R109 ;  /* 0x000000ffff1d7224 */ /* 0x000fe200078e006d */
[----:B------:R-:W-:Y:S07]  /*a770*/  F2FP.BF16.F32.PACK_AB R2, R227, R213 ;  /* 0x000000d5e302723e */ /* 0x000fee00000010ff */
[----:B------:R-:W-:Y:S01]  /*a780*/  MUFU.EX2 R185, R185 ;  /* 0x000000b900b97308 */ /* 0x000fe20000000800 */
[----:B------:R-:W-:Y:S01]  /*a790*/  LOP3.LUT R66, R0, R66, RZ, 0xc0, !PT ;  /* 0x0000004200427212 */ /* 0x000fe200078ec0ff */
[----:B------:R-:W-:Y:S01]  /*a7a0*/  IMAD.MOV.U32 R232, RZ, RZ, R143 ;  /* 0x000000ffffe87224 */ /* 0x000fe200078e008f */
[--C-:B------:R-:W-:Y:S07]  /*a7b0*/  HSET2.LE.AND R70, R70, R209.reuse, PT ;  /* 0x000000d146467233 */ /* 0x100fee0003803000 */
[----:B------:R-:W-:Y:S01]  /*a7c0*/  MUFU.EX2 R202, R57 ;  /* 0x0000003900ca7308 */ /* 0x000fe20000000800 */
[----:B------:R-:W-:Y:S01]  /*a7d0*/  F2FP.BF16.F32.PACK_AB R0, R206, R207 ;  /* 0x000000cfce00723e */ /* 0x000fe200000010ff */
[----:B------:R-:W-:Y:S01]  /*a7e0*/  IMAD.MOV.U32 R31, RZ, RZ, R125 ;  /* 0x000000ffff1f7224 */ /* 0x000fe200078e007d */
[----:B------:R-:W-:Y:S07]  /*a7f0*/  LOP3.LUT R67, R2, R67, RZ, 0xc0, !PT ;  /* 0x0000004302437212 */ /* 0x000fee00078ec0ff */
[----:B------:R-:W3:Y:S01]  /*a800*/  MUFU.EX2 R201, R56 ;  /* 0x0000003800c97308 */ /* 0x000ee20000000800 */
[--C-:B------:R-:W-:Y:S01]  /*a810*/  HSET2.LE.AND R71, R71, R209.reuse, PT ;  /* 0x000000d147477233 */ /* 0x100fe20003803000 */
[----:B------:R-:W-:Y:S01]  /*a820*/  IMAD.MOV.U32 R236, RZ, RZ, R144 ;  /* 0x000000ffffec7224 */ /* 0x000fe200078e0090 */
[----:B--2---:R-:W-:Y:S07]  /*a830*/  F2FP.BF16.F32.PACK_AB R2, R204, R229 ;  /* 0x000000e5cc02723e */ /* 0x004fee00000010ff */
[----:B------:R-:W-:Y:S01]  /*a840*/  MUFU.EX2 R194, R61 ;  /* 0x0000003d00c27308 */ /* 0x000fe20000000800 */
[----:B------:R-:W-:Y:S01]  /*a850*/  LOP3.LUT R70, R0, R70, RZ, 0xc0, !PT ;  /* 0x0000004600467212 */ /* 0x000fe200078ec0ff */
[----:B------:R-:W-:Y:S01]  /*a860*/  IMAD.MOV.U32 R81, RZ, RZ, R30 ;  /* 0x000000ffff517224 */ /* 0x000fe200078e001e */
[----:B------:R-:W-:Y:S07]  /*a870*/  LOP3.LUT R0, R8, 0xffff, RZ, 0xc0, !PT ;  /* 0x0000ffff08007812 */ /* 0x000fee00078ec0ff */
[----:B------:R-:W2:Y:S01]  /*a880*/  MUFU.EX2 R186, R186 ;  /* 0x000000ba00ba7308 */ /* 0x000ea20000000800 */
[----:B------:R-:W-:Y:S01]  /*a890*/  LOP3.LUT R71, R2, R71, RZ, 0xc0, !PT ;  /* 0x0000004702477212 */ /* 0x000fe200078ec0ff */
[----:B------:R-:W-:Y:S01]  /*a8a0*/  IMAD.MOV.U32 R30, RZ, RZ, R120 ;  /* 0x000000ffff1e7224 */ /* 0x000fe200078e0078 */
[----:B------:R-:W-:Y:S07]  /*a8b0*/  LOP3.LUT R3, R8, 0xff, RZ, 0xc0, !PT ;  /* 0x000000ff08037812 */ /* 0x000fee00078ec0ff */
[----:B------:R-:W4:Y:S01]  /*a8c0*/  MUFU.EX2 R152, R96 ;  /* 0x0000006000987308 */ /* 0x000f220000000800 */
[----:B------:R-:W-:Y:S01]  /*a8d0*/  SHF.R.U32.HI R2, RZ, 0x8, R0 ;  /* 0x00000008ff027819 */ /* 0x000fe20000011600 */
[----:B------:R-:W-:Y:S01]  /*a8e0*/  IMAD.MOV.U32 R120, RZ, RZ, R88 ;  /* 0x000000ffff787224 */ /* 0x000fe200078e0058 */
[--C-:B-1----:R-:W-:Y:S07]  /*a8f0*/  HSET2.LE.AND R60, R198, R209.reuse, PT ;  /* 0x000000d1c63c7233 */ /* 0x102fee0003803000 */
[----:B------:R1:W-:Y:S01]  /*a900*/  MUFU.EX2 R181, R62 ;  /* 0x0000003e00b57308 */ /* 0x0003e20000000800 */
[----:B---3--:R-:W-:Y:S01]  /*a910*/  F2FP.BF16.F32.PACK_AB R0, R202, R201 ;  /* 0x000000c9ca00723e */ /* 0x008fe200000010ff */
[----:B------:R-:W-:Y:S01]  /*a920*/  IMAD.MOV.U32 R198, RZ, RZ, R102 ;  /* 0x000000ffffc67224 */ /* 0x000fe200078e0066 */
[----:B------:R-:W-:Y:S07]  /*a930*/  PRMT R2, R3, 0x5410, R2 ;  /* 0x0000541003027816 */ /* 0x000fee0000000002 */
[----:B------:R-:W-:Y:S01]  /*a940*/  MUFU.EX2 R195, R195 ;  /* 0x000000c300c37308 */ /* 0x000fe20000000800 */
[----:B------:R-:W-:Y:S01]  /*a950*/  PRMT R57, R8, 0x7632, R57 ;  /* 0x0000763208397816 */ /* 0x000fe20000000039 */
[--C-:B------:R-:W-:Y:S01]  /*a960*/  FFMA.FTZ R107, R107, UR4, -R72.reuse ;  /* 0x000000046b6b7c23 */ /* 0x100fe20008010848 */
[----:B------:R-:W-:Y:S07]  /*a970*/  LOP3.LUT R60, R0, R60, RZ, 0xc0, !PT ;  /* 0x0000003c003c7212 */ /* 0x000fee00078ec0ff */
[----:B------:R-:W-:Y:S01]  /*a980*/  MUFU.EX2 R155, R100 ;  /* 0x00000064009b7308 */ /* 0x000fe20000000800 */
[--C-:B------:R-:W-:Y:S01]  /*a990*/  HSET2.LE.AND R0, R2, R209.reuse, PT ;  /* 0x000000d102007233 */ /* 0x100fe20003803000 */
[----:B------:R-:W-:Y:S01]  /*a9a0*/  FFMA.FTZ R110, R110, UR4, -R72 ;  /* 0x000000046e6e7c23 */ /* 0x000fe20008010848 */
[----:B--2---:R-:W-:Y:S07]  /*a9b0*/  F2FP.BF16.F32.PACK_AB R56, R186, R185 ;  /* 0x000000b9ba38723e */ /* 0x004fee00000010ff */
[----:B------:R-:W-:Y:S01]  /*a9c0*/  MUFU.EX2 R187, R11 ;  /* 0x0000000b00bb7308 */ /* 0x000fe20000000800 */
[----:B------:R-:W-:Y:S01]  /*a9d0*/  SHF.R.U32.HI R8, RZ, 0x18, R8 ;  /* 0x00000018ff087819 */ /* 0x000fe20000011608 */
[--C-:B------:R-:W-:Y:S01]  /*a9e0*/  FFMA.FTZ R111, R111, UR4, -R72.reuse ;  /* 0x000000046f6f7c23 */ /* 0x100fe20008010848 */
[----:B------:R-:W-:Y:S07]  /*a9f0*/  LOP3.LUT R57, R57, 0xff, RZ, 0xc0, !PT ;  /* 0x000000ff39397812 */ /* 0x000fee00078ec0ff */
[----:B------:R-:W2:Y:S01]  /*aa00*/  MUFU.EX2 R193, R193 ;  /* 0x000000c100c17308 */ /* 0x000ea20000000800 */
[----:B------:R-:W-:Y:S01]  /*aa10*/  LOP3.LUT R56, R56, R0, RZ, 0xc0, !PT ;  /* 0x0000000038387212 */ /* 0x000fe200078ec0ff */
[----:B------:R-:W-:Y:S01]  /*aa20*/  FFMA.FTZ R126, R126, UR4, -R72 ;  /* 0x000000047e7e7c23 */ /* 0x000fe20008010848 */
[--C-:B-1----:R-:W-:Y:S07]  /*aa30*/  HSET2.LE.AND R62, R230, R209.reuse, PT ;  /* 0x000000d1e63e7233 */ /* 0x102fee0003803000 */
[----:B------:R-:W1:Y:S01]  /*aa40*/  MUFU.EX2 R153, R97 ;  /* 0x0000006100997308 */ /* 0x000e620000000800 */
[----:B------:R-:W-:Y:S01]  /*aa50*/  PRMT R57, R57, 0x5410, R8 ;  /* 0x0000541039397816 */ /* 0x000fe20000000008 */
[----:B------:R-:W-:Y:S01]  /*aa60*/  IMAD.MOV.U32 R230, RZ, RZ, R98 ;  /* 0x000000ffffe67224 */ /* 0x000fe200078e0062 */
[----:B------:R-:W-:Y:S07]  /*aa70*/  F2FP.BF16.F32.PACK_AB R0, R194, R184 ;  /* 0x000000b8c200723e */ /* 0x000fee00000010ff */
[----:B------:R-:W-:Y:S01]  /*aa80*/  MUFU.EX2 R126, R126 ;  /* 0x0000007e007e7308 */ /* 0x000fe20000000800 */
[----:B------:R-:W-:Y:S01]  /*aa90*/  LOP3.LUT R68, R10, 0xffff, RZ, 0xc0, !PT ;  /* 0x0000ffff0a447812 */ /* 0x000fe200078ec0ff */
[----:B------:R-:W-:Y:S01]  /*aaa0*/  IMAD.MOV.U32 R109, RZ, RZ, R101 ;  /* 0x000000ffff6d7224 */ /* 0x000fe200078e0065 */
[----:B------:R-:W-:Y:S07]  /*aab0*/  LOP3.LUT R62, R0, R62, RZ, 0xc0, !PT ;  /* 0x0000003e003e7212 */ /* 0x000fee00078ec0ff */
[----:B------:R3:W-:Y:S01]  /*aac0*/  MUFU.EX2 R182, R63 ;  /* 0x0000003f00b67308 */ /* 0x0007e20000000800 */
[--C-:B------:R-:W-:Y:S02]  /*aad0*/  HSET2.LE.AND R57, R57, R209.reuse, PT ;  /* 0x000000d139397233 */ /* 0x100fe40003803000 */
[----:B----4-:R-:W-:Y:S07]  /*aae0*/  F2FP.BF16.F32.PACK_AB R0, R152, R149 ;  /* 0x000000959800723e */ /* 0x010fee00000010ff */
[----:B------:R-:W4:Y:S01]  /*aaf0*/  MUFU.EX2 R183, R9 ;  /* 0x0000000900b77308 */ /* 0x000f220000000800 */
[----:B------:R-:W-:Y:S02]  /*ab00*/  SHF.R.U32.HI R68, RZ, 0x8, R68 ;  /* 0x00000008ff447819 */ /* 0x000fe40000011644 */
[----:B------:R-:W-:Y:S07]  /*ab10*/  LOP3.LUT R57, R0, R57, RZ, 0xc0, !PT ;  /* 0x0000003900397212 */ /* 0x000fee00078ec0ff */
[----:B------:R-:W-:Y:S01]  /*ab20*/  MUFU.EX2 R118, R118 ;  /* 0x0000007600767308 */ /* 0x000fe20000000800 */
[C---:B------:R-:W-:Y:S02]  /*ab30*/  LOP3.LUT R0, R10.reuse, 0xff, RZ, 0xc0, !PT ;  /* 0x000000ff0a007812 */ /* 0x040fe400078ec0ff */
[----:B------:R-:W-:Y:S07]  /*ab40*/  PRMT R69, R10, 0x7632, R69 ;  /* 0x000076320a457816 */ /* 0x000fee0000000045 */
[----:B------:R-:W-:Y:S01]  /*ab50*/  MUFU.EX2 R119, R119 ;  /* 0x0000007700777308 */ /* 0x000fe20000000800 */
[----:B------:R-:W-:Y:S02]  /*ab60*/  PRMT R68, R0, 0x5410, R68 ;  /* 0x0000541000447816 */ /* 0x000fe40000000044 */
[----:B------:R-:W-:Y:S07]  /*ab70*/  SHF.R.U32.HI R10, RZ, 0x18, R10 ;  /* 0x00000018ff0a7819 */ /* 0x000fee000001160a */
[----:B------:R-:W-:Y:S01]  /*ab80*/  MUFU.EX2 R113, R113 ;  /* 0x0000007100717308 */ /* 0x000fe20000000800 */
[----:B------:R-:W-:Y:S02]  /*ab90*/  LOP3.LUT R69, R69, 0xff, RZ, 0xc0, !PT ;  /* 0x000000ff45457812 */ /* 0x000fe400078ec0ff */
[--C-:B------:R-:W-:Y:S07]  /*aba0*/  HSET2.LE.AND R68, R68, R209.reuse, PT ;  /* 0x000000d144447233 */ /* 0x100fee0003803000 */
[----:B------:R-:W-:Y:S01]  /*abb0*/  MUFU.EX2 R94, R94 ;  /* 0x0000005e005e7308 */ /* 0x000fe20000000800 */
[----:B------:R-:W-:Y:S02]  /*abc0*/  PRMT R69, R69, 0x5410, R10 ;  /* 0x0000541045457816 */ /* 0x000fe4000000000a */
[----:B--2---:R-:W-:Y:S07]  /*abd0*/  F2FP.BF16.F32.PACK_AB R0, R195, R193 ;  /* 0x000000c1c300723e */ /* 0x004fee00000010ff */
[----:B------:R-:W-:Y:S01]  /*abe0*/  MUFU.EX2 R95, R95 ;  /* 0x0000005f005f7308 */ /* 0x000fe20000000800 */
[--C-:B------:R-:W-:Y:S01]  /*abf0*/  HSET2.LE.AND R2, R199, R209.reuse, PT ;  /* 0x000000d1c7027233 */ /* 0x100fe20003803000 */
[----:B------:R-:W-:Y:S01]  /*ac00*/  IMAD.MOV.U32 R199, RZ, RZ, R103 ;  /* 0x000000ffffc77224 */ /* 0x000fe200078e0067 */
[----:B------:R-:W-:Y:S01]  /*ac10*/  LOP3.LUT R68, R0, R68, RZ, 0xc0, !PT ;  /* 0x0000004400447212 */ /* 0x000fe200078ec0ff */
[----:B------:R-:W-:Y:S01]  /*ac20*/  IMAD.MOV.U32 R199, RZ, RZ, R232 ;  /* 0x000000ffffc77224 */ /* 0x000fe200078e00e8 */
[--C-:B------:R-:W-:Y:S01]  /*ac30*/  HSET2.LE.AND R69, R69, R209.reuse, PT ;  /* 0x000000d145457233 */ /* 0x100fe20003803000 */
[----:B------:R-:W-:Y:S01]  /*ac40*/  IMAD.MOV.U32 R232, RZ, RZ, R27 ;  /* 0x000000ffffe87224 */ /* 0x000fe200078e001b */
[----:B-1----:R-:W-:Y:S03]  /*ac50*/  F2FP.BF16.F32.PACK_AB R0, R155, R153 ;  /* 0x000000999b00723e */ /* 0x002fe600000010ff */
[----:B------:R-:W-:Y:S01]  /*ac60*/  MUFU.EX2 R90, R90 ;  /* 0x0000005a005a7308 */ /* 0x000fe20000000800 */
[----:B---3--:R-:W-:Y:S02]  /*ac70*/  LOP3.LUT R63, R234, 0xff00ff, RZ, 0xc0, !PT ;  /* 0x00ff00ffea3f7812 */ /* 0x008fe400078ec0ff */
[----:B------:R-:W-:Y:S01]  /*ac80*/  LOP3.LUT R69, R0, R69, RZ, 0xc0, !PT ;  /* 0x0000004500457212 */ /* 0x000fe200078ec0ff */
[----:B------:R-:W-:Y:S01]  /*ac90*/  VIADD R0, R210, 0x2 ;  /* 0x00000002d2007836 */ /* 0x000fe20000000000 */
[----:B----4-:R-:W-:Y:S05]  /*aca0*/  F2FP.BF16.F32.PACK_AB R61, R187, R183 ;  /* 0x000000b7bb3d723e */ /* 0x010fea00000010ff */
[----:B------:R-:W-:Y:S01]  /*acb0*/  MUFU.EX2 R91, R91 ;  /* 0x0000005b005b7308 */ /* 0x000fe20000000800 */
[--C-:B------:R-:W-:Y:S02]  /*acc0*/  HSET2.LE.AND R63, R63, R209.reuse, PT ;  /* 0x000000d13f3f7233 */ /* 0x100fe40003803000 */
[----:B------:R-:W-:Y:S07]  /*acd0*/  LOP3.LUT R0, R83, R217, R0, 0x96, !PT ;  /* 0x000000d953007212 */ /* 0x000fee00078e9600 */
[----:B------:R-:W-:Y:S01]  /*ace0*/  MUFU.EX2 R106, R106 ;  /* 0x0000006a006a7308 */ /* 0x000fe20000000800 */
[----:B------:R-:W-:Y:S02]  /*acf0*/  LOP3.LUT R61, R61, R2, RZ, 0xc0, !PT ;  /* 0x000000023d3d7212 */ /* 0x000fe400078ec0ff */
        /* <DEDUP_REMOVED lines=20> */
[----:B------:R-:W-:Y:S02]  /*ae40*/  LOP3.LUT R0, R190, R12, R25, 0x96, !PT ;  /* 0x0000000cbe007212 */ /* 0x000fe400078e9619 */
[----:B------:R-:W-:Y:S03]  /*ae50*/  MOV R25, R83 ;  /* 0x0000005300197202 */ /* 0x000fe60000000f00 */
        /* <DEDUP_REMOVED lines=40> */
[----:B------:R-:W-:Y:S05]  /*b0e0*/  LOP3.LUT R0, R222, R14, R13, 0x96, !PT ;  /* 0x0000000ede007212 */ /* 0x000fea00078e960d */
[----:B------:R-:W-:Y:S01]  /*b0f0*/  IMAD.WIDE.U32 R14, R0, -0x2daee0ad, RZ ;  /* 0xd2511f53000e7825 */ /* 0x000fe200078e00ff */
[----:B------:R-:W-:Y:S04]  /*b100*/  LOP3.LUT R0, R221, R12, R11, 0x96, !PT ;  /* 0x0000000cdd007212 */ /* 0x000fe800078e960b */
        /* <DEDUP_REMOVED lines=76> */
[----:B------:R-:W-:Y:S01]  /*b5d0*/  LOP3.LUT R3, R3, 0xff, RZ, 0xc0, !PT ;  /* 0x000000ff03037812 */ /* 0x000fe200078ec0ff */
[----:B------:R-:W-:Y:S01]  /*b5e0*/  IMAD.MOV.U32 R198, RZ, RZ, R26 ;  /* 0x000000ffffc67224 */ /* 0x000fe200078e001a */
[----:B------:R-:W-:Y:S02]  /*b5f0*/  MOV R10, R140 ;  /* 0x0000008c000a7202 */ /* 0x000fe40000000f00 */
        /* <DEDUP_REMOVED lines=51> */
[----:B------:R-:W-:Y:S04]  /*b930*/  IMAD.WIDE.U32 R8, R3, -0x326172a9, RZ ;  /* 0xcd9e8d5703087825 */ /* 0x000fe800078e00ff */
[----:B------:R-:W-:Y:S01]  /*b940*/  IMAD.WIDE.U32 R76, R2, -0x326172a9, RZ ;  /* 0xcd9e8d57024c7825 */ /* 0x000fe200078e00ff */
[----:B------:R-:W-:Y:S01]  /*b950*/  LOP3.LUT R0, R221, R12, R9, 0x96, !PT ;  /* 0x0000000cdd007212 */ /* 0x000fe200078e9609 */
[-C--:B-1----:R-:W-:Y:S05]  /*b960*/  HMMA.16816.F32.BF16 R4, R36, R24.reuse, R4 ;  /* 0x000000182404723c */ /* 0x082fea0000041804 */
[----:B------:R-:W-:Y:S01]  /*b970*/  LOP3.LUT R2, R220, R8, R77, 0x96, !PT ;  /* 0x00000008dc027212 */ /* 0x000fe200078e964d */
[----:B------:R-:W-:Y:S02]  /*b980*/  IMAD.MOV.U32 R192, RZ, RZ, R81 ;  /* 0x000000ffffc07224 */ /* 0x000fe400078e0051 */
[----:B------:R-:W-:Y:S01]  /*b990*/  IMAD.WIDE.U32 R80, R0, -0x2daee0ad, RZ ;  /* 0xd2511f5300507825 */ /* 0x000fe200078e00ff */
[C---:B------:R-:W-:Y:S02]  /*b9a0*/  LOP3.LUT R3, R2.reuse, 0xffff, RZ, 0xc0, !PT ;  /* 0x0000ffff02037812 */ /* 0x040fe400078ec0ff */
[----:B------:R-:W-:Y:S01]  /*b9b0*/  LOP3.LUT R8, R2, 0xff, RZ, 0xc0, !PT ;  /* 0x000000ff02087812 */ /* 0x000fe200078ec0ff */
[----:B------:R-:W-:Y:S01]  /*b9c0*/  IMAD.MOV.U32 R189, RZ, RZ, R131 ;  /* 0x000000ffffbd7224 */ /* 0x000fe200078e0083 */
[----:B------:R-:W-:Y:S01]  /*b9d0*/  SHF.R.U32.HI R3, RZ, 0x8, R3 ;  /* 0x00000008ff037819 */ /* 0x000fe20000011603 */
[----:B------:R-:W-:Y:S01]  /*b9e0*/  MUFU.EX2 R131, R239 ;  /* 0x000000ef00837308 */ /* 0x000fe20000000800 */
[----:B------:R-:W-:Y:S01]  /*b9f0*/  LOP3.LUT R0, R188, R10, R81, 0x96, !PT ;  /* 0x0000000abc007212 */ /* 0x000fe200078e9651 */
[----:B------:R-:W-:Y:S01]  /*ba00*/  IMAD.MOV.U32 R188, RZ, RZ, R29 ;  /* 0x000000ffffbc7224 */ /* 0x000fe200078e001d */
        /* <DEDUP_REMOVED lines=21> */
[----:B------:R-:W-:Y:S02]  /*bb60*/  IMAD.MOV.U32 R210, RZ, RZ, R231 ;  /* 0x000000ffffd27224 */ /* 0x000fe400078e00e7 */
[----:B------:R-:W-:Y:S05]  /*bb70*/  IMAD.MOV.U32 R231, RZ, RZ, R43 ;  /* 0x000000ffffe77224 */ /* 0x000fea00078e002b */
        /* <DEDUP_REMOVED lines=8> */
[----:B------:R-:W-:Y:S02]  /*bc00*/  IMAD.MOV.U32 R198, RZ, RZ, R40 ;  /* 0x000000ffffc67224 */ /* 0x000fe400078e0028 */
[----:B------:R-:W-:Y:S01]  /*bc10*/  FMUL.FTZ R29, R2, R169 ;  /* 0x000000a9021d7220 */ /* 0x000fe20000410000 */
[----:B------:R-:W-:Y:S01]  /*bc20*/  FMUL.FTZ R15, R0, R167 ;  /* 0x000000a7000f7220 */ /* 0x000fe20000410000 */
[----:B------:R-:W3:Y:S01]  /*bc30*/  LDL.LU R169, [R1+0x7c] ;  /* 0x00007c0001a97983 */ /* 0x000ee20000300800 */
[----:B------:R-:W-:Y:S02]  /*bc40*/  IMAD.MOV.U32 R167, RZ, RZ, R42 ;  /* 0x000000ffffa77224 */ /* 0x000fe400078e002a */
[C---:B------:R-:W-:Y:S01]  /*bc50*/  FMUL.FTZ R13, R2.reuse, R165 ;  /* 0x000000a5020d7220 */ /* 0x040fe20000410000 */
[C---:B------:R-:W-:Y:S04]  /*bc60*/  HMMA.16816.F32.BF16 R8, R48.reuse, R24, R8 ;  /* 0x000000183008723c */ /* 0x040fe80000041808 */
[----:B------:R-:W-:Y:S01]  /*bc70*/  FMUL.FTZ R24, R2, R160 ;  /* 0x000000a002187220 */ /* 0x000fe20000410000 */
[----:B------:R-:W-:Y:S02]  /*bc80*/  IMAD.MOV.U32 R160, RZ, RZ, R41 ;  /* 0x000000ffffa07224 */ /* 0x000fe400078e0029 */
[----:B------:R-:W-:Y:S01]  /*bc90*/  FMUL.FTZ R14, R0, R166 ;  /* 0x000000a6000e7220 */ /* 0x000fe20000410000 */
[----:B------:R-:W1:Y:S01]  /*bca0*/  LDSM.16.MT88.4 R40, [R205+0x4000] ;  /* 0x00400000cd28783b */ /* 0x000e620000004200 */
[----:B------:R-:W-:Y:S01]  /*bcb0*/  FMUL.FTZ R25, R2, R161 ;  /* 0x000000a102197220 */ /* 0x000fe20000410000 */
[----:B------:R-:W-:Y:S02]  /*bcc0*/  IMAD.MOV.U32 R156, RZ, RZ, R114 ;  /* 0x000000ffff9c7224 */ /* 0x000fe400078e0072 */
[----:B------:R-:W-:Y:S01]  /*bcd0*/  MUFU.EX2 R114, R74 ;  /* 0x0000004a00727308 */ /* 0x000fe20000000800 */
[----:B------:R-:W-:Y:S01]  /*bce0*/  IMAD.MOV.U32 R161, RZ, RZ, R236 ;  /* 0x000000ffffa17224 */ /* 0x000fe200078e00ec */
[-C--:B------:R-:W-:Y:S03]  /*bcf0*/  HMMA.16816.F32.BF16 R12, R48, R26.reuse, R12 ;  /* 0x0000001a300c723c */ /* 0x080fe6000004180c */
[----:B------:R-:W-:Y:S02]  /*bd00*/  IMAD.MOV.U32 R236, RZ, RZ, R30 ;  /* 0x000000ffffec7224 */ /* 0x000fe400078e001e */
[----:B------:R-:W-:Y:S02]  /*bd10*/  IMAD.MOV.U32 R166, RZ, RZ, R31 ;  /* 0x000000ffffa67224 */ /* 0x000fe400078e001f */
[----:B------:R-:W-:Y:S01]  /*bd20*/  IMAD.MOV.U32 R159, RZ, RZ, R124 ;  /* 0x000000ffff9f7224 */ /* 0x000fe200078e007c */
[C---:B------:R-:W-:Y:S01]  /*bd30*/  HMMA.16816.F32.BF16 R16, R36.reuse, R26, R16 ;  /* 0x0000001a2410723c */ /* 0x040fe20000041810 */
[----:B------:R-:W-:Y:S03]  /*bd40*/  MUFU.EX2 R124, R238 ;  /* 0x000000ee007c7308 */ /* 0x000fe60000000800 */
[C---:B------:R-:W-:Y:S01]  /*bd50*/  FMUL.FTZ R26, R0.reuse, R162 ;  /* 0x000000a2001a7220 */ /* 0x040fe20000410000 */
[----:B------:R-:W-:Y:S01]  /*bd60*/  FMUL.FTZ R27, R0, R163 ;  /* 0x000000a3001b7220 */ /* 0x000fe20000410000 */
        /* <DEDUP_REMOVED lines=12> */
[----:B------:R-:W-:Y:S01]  /*be30*/  IMAD.MOV.U32 R230, RZ, RZ, R232 ;  /* 0x000000ffffe67224 */ /* 0x000fe200078e00e8 */
[----:B------:R-:W-:Y:S01]  /*be40*/  MOV R232, R28 ;  /* 0x0000001c00e87202 */ /* 0x000fe20000000f00 */
[----:B------:R-:W-:Y:S01]  /*be50*/  FMUL.FTZ R28, R2, R168 ;  /* 0x000000a8021c7220 */ /* 0x000fe20000410000 */
[-C--:B-1----:R-:W-:Y:S04]  /*be60*/  HMMA.16816.F32.BF16 R20, R36, R40.reuse, R20 ;  /* 0x000000282414723c */ /* 0x082fe80000041814 */
[----:B------:R-:W-:Y:S01]  /*be70*/  MUFU.EX2 R117, R237 ;  /* 0x000000ed00757308 */ /* 0x000fe20000000800 */
[----:B------:R-:W-:Y:S02]  /*be80*/  IMAD.MOV.U32 R168, RZ, RZ, R192 ;  /* 0x000000ffffa87224 */ /* 0x000fe400078e00c0 */
[----:B------:R-:W-:Y:S07]  /*be90*/  IMAD.MOV.U32 R192, RZ, RZ, R120 ;  /* 0x000000ffffc07224 */ /* 0x000fee00078e0078 */
[----:B------:R-:W-:Y:S01]  /*bea0*/  MUFU.EX2 R121, R112 ;  /* 0x0000007000797308 */ /* 0x000fe20000000800 */
[C---:B------:R-:W-:Y:S09]  /*beb0*/  HMMA.16816.F32.BF16 R24, R48.reuse, R40, R24 ;  /* 0x000000283018723c */ /* 0x040ff20000041818 */
[----:B------:R-:W-:Y:S10]  /*bec0*/  MUFU.EX2 R120, R243 ;  /* 0x000000f300787308 */ /* 0x000ff40000000800 */
[----:B------:R-:W-:Y:S10]  /*bed0*/  MUFU.EX2 R112, R116 ;  /* 0x0000007400707308 */ /* 0x000ff40000000800 */
[----:B------:R-:W-:Y:S01]  /*bee0*/  MUFU.EX2 R116, R248 ;  /* 0x000000f800747308 */ /* 0x000fe20000000800 */
[C---:B--2---:R-:W-:Y:S01]  /*bef0*/  FMUL.FTZ R30, R0.reuse, R170 ;  /* 0x000000aa001e7220 */ /* 0x044fe20000410000 */
[----:B------:R-:W-:Y:S07]  /*bf00*/  FMUL.FTZ R31, R0, R171 ;  /* 0x000000ab001f7220 */ /* 0x000fee0000410000 */
[-C--:B------:R-:W-:Y:S03]  /*bf10*/  HMMA.16816.F32.BF16 R28, R48, R42.reuse, R28 ;  /* 0x0000002a301c723c */ /* 0x080fe6000004181c */
[----:B------:R-:W-:Y:S02]  /*bf20*/  IMAD.MOV.U32 R51, RZ, RZ, R168 ;  /* 0x000000ffff337224 */ /* 0x000fe400078e00a8 */
[----:B------:R-:W-:Y:S02]  /*bf30*/  IMAD.MOV.U32 R168, RZ, RZ, R162 ;  /* 0x000000ffffa87224 */ /* 0x000fe400078e00a2 */
[----:B------:R-:W-:Y:S01]  /*bf40*/  IMAD.MOV.U32 R162, RZ, RZ, R109 ;  /* 0x000000ffffa27224 */ /* 0x000fe200078e006d */
[----:B------:R-:W-:Y:S01]  /*bf50*/  HMMA.16816.F32.BF16 R32, R36, R42, R32 ;  /* 0x0000002a2420723c */ /* 0x000fe20000041820 */
[----:B------:R-:W1:Y:S01]  /*bf60*/  LDSM.16.MT88.4 R36, [R139+0x4400] ;  /* 0x004400008b24783b */ /* 0x000e620000004200 */
[----:B------:R-:W-:Y:S02]  /*bf70*/  MUFU.EX2 R109, R115 ;  /* 0x00000073006d7308 */ /* 0x000fe40000000800 */
[----:B------:R-:W-:Y:S01]  /*bf80*/  MOV R50, R51 ;  /* 0x0000003300327202 */ /* 0x000fe20000000f00 */
[----:B------:R-:W-:Y:S07]  /*bf90*/  IMAD.MOV.U32 R51, RZ, RZ, R161 ;  /* 0x000000ffff337224 */ /* 0x000fee00078e00a1 */
[----:B------:R-:W-:Y:S01]  /*bfa0*/  MUFU.EX2 R115, R247 ;  /* 0x000000f700737308 */ /* 0x000fe20000000800 */
[----:B------:R-:W-:Y:S01]  /*bfb0*/  IMAD.MOV.U32 R161, RZ, RZ, R166 ;  /* 0x000000ffffa17224 */ /* 0x000fe200078e00a6 */
[----:B------:R-:W-:Y:S01]  /*bfc0*/  LDSM.16.MT88.4 R40, [R139+0x5000] ;  /* 0x005000008b28783b */ /* 0x000fe20000004200 */
[----:B------:R-:W-:Y:S07]  /*bfd0*/  IMAD.MOV.U32 R49, RZ, RZ, R50 ;  /* 0x000000ffff317224 */ /* 0x000fee00078e0032 */
        /* <DEDUP_REMOVED lines=8> */
[----:B------:R-:W2:Y:S04]  /*c060*/  LDL.LU R127, [R1+0x120] ;  /* 0x00012000017f7983 */ /* 0x000ea80000300800 */
[----:B------:R-:W4:Y:S01]  /*c070*/  LDL.LU R122, [R1+0x11c] ;  /* 0x00011c00017a7983 */ /* 0x000f220000300800 */
        /* <DEDUP_REMOVED lines=11> */
[--C-:B------:R-:W-:Y:S01]  /*c130*/  HSET2.LE.AND R44, R85, R209.reuse, PT ;  /* 0x000000d1552c7233 */ /* 0x100fe20003803000 */
[----:B------:R-:W-:Y:S01]  /*c140*/  HMMA.16816.F32.BF16 R32, R52, R38, R32 ;  /* 0x000000263420723c */ /* 0x000fe20000041820 */
[----:B------:R-:W1:Y:S07]  /*c150*/  LDSM.16.MT88.4 R36, [R139+0x4800] ;  /* 0x004800008b24783b */ /* 0x000e6e0000004200 */
[----:B------:R-:W-:Y:S01]  /*c160*/  MUFU.EX2 R100, R49 ;  /* 0x0000003100647308 */ /* 0x000fe20000000800 */
[----:B------:R-:W-:Y:S01]  /*c170*/  IMAD.MOV.U32 R53, RZ, RZ, R51 ;  /* 0x000000ffff357224 */ /* 0x000fe200078e0033 */
[----:B------:R-:W-:Y:S01]  /*c180*/  LOP3.LUT R47, R102, 0xff00ff, RZ, 0xc0, !PT ;  /* 0x00ff00ff662f7812 */ /* 0x000fe200078ec0ff */
[----:B------:R-:W-:Y:S02]  /*c190*/  IMAD.MOV.U32 R55, RZ, RZ, R50 ;  /* 0x000000ffff377224 */ /* 0x000fe400078e0032 */
[----:B------:R-:W-:Y:S05]  /*c1a0*/  IMAD.MOV.U32 R54, RZ, RZ, R210 ;  /* 0x000000ffff367224 */ /* 0x000fea00078e00d2 */
[----:B------:R3:W-:Y:S01]  /*c1b0*/  MUFU.EX2 R102, R53 ;  /* 0x0000003500667308 */ /* 0x0007e20000000800 */
[----:B------:R-:W-:Y:S01]  /*c1c0*/  IMAD.MOV.U32 R210, RZ, RZ, R231 ;  /* 0x000000ffffd27224 */ /* 0x000fe200078e00e7 */
[--C-:B------:R-:W-:Y:S01]  /*c1d0*/  HSET2.LE.AND R47, R47, R209.reuse, PT ;  /* 0x000000d12f2f7233 */ /* 0x100fe20003803000 */
[----:B------:R-:W-:Y:S02]  /*c1e0*/  IMAD.MOV.U32 R231, RZ, RZ, R123 ;  /* 0x000000ffffe77224 */ /* 0x000fe400078e007b */
[----:B------:R-:W2:Y:S01]  /*c1f0*/  LDL.LU R123, [R1+0x118] ;  /* 0x00011800017b7983 */ /* 0x000ea20000300800 */
[--C-:B---3--:R-:W-:Y:S01]  /*c200*/  HSET2.LE.AND R53, R84, R209.reuse, PT ;  /* 0x000000d154357233 */ /* 0x108fe20003803000 */
[-C--:B-1----:R-:W-:Y:S08]  /*c210*/  HMMA.16816.F32.BF16 R4, R56, R36.reuse, R4 ;  /* 0x000000243804723c */ /* 0x082ff00000041804 */
[C---:B------:R-:W-:Y:S08]  /*c220*/  HMMA.16816.F32.BF16 R8, R64.reuse, R36, R8 ;  /* 0x000000244008723c */ /* 0x040ff00000041808 */
[-C--:B------:R-:W-:Y:S08]  /*c230*/  HMMA.16816.F32.BF16 R12, R64, R38.reuse, R12 ;  /* 0x00000026400c723c */ /* 0x080ff0000004180c */
[C---:B------:R-:W-:Y:S01]  /*c240*/  HMMA.16816.F32.BF16 R16, R56.reuse, R38, R16 ;  /* 0x000000263810723c */ /* 0x040fe20000041810 */
[----:B------:R-:W1:Y:S03]  /*c250*/  LDSM.16.MT88.4 R36, [R205+0x4800] ;  /* 0x00480000cd24783b */ /* 0x000e660000004200 */
[----:B------:R-:W-:Y:S01]  /*c260*/  FFMA.FTZ R52, R2, R169, R104 ;  /* 0x000000a902347223 */ /* 0x000fe20000010068 */
[----:B------:R-:W-:Y:S01]  /*c270*/  F2FP.BF16.F32.PACK_AB R2, R137, R131 ;  /* 0x000000838902723e */ /* 0x000fe200000010ff */
[----:B------:R-:W-:Y:S01]  /*c280*/  MUFU.EX2 R104, R79 ;  /* 0x0000004f00687308 */ /* 0x000fe20000000800 */
[----:B------:R-:W-:Y:S02]  /*c290*/  IMAD.MOV.U32 R169, RZ, RZ, R163 ;  /* 0x000000ffffa97224 */ /* 0x000fe400078e00a3 */
[----:B------:R-:W-:Y:S07]  /*c2a0*/  IMAD.MOV.U32 R163, RZ, RZ, R234 ;  /* 0x000000ffffa37224 */ /* 0x000fee00078e00ea */
[----:B------:R-:W-:Y:S01]  /*c2b0*/  MUFU.EX2 R79, R250 ;  /* 0x000000fa004f7308 */ /* 0x000fe20000000800 */
[----:B------:R-:W-:Y:S09]  /*c2c0*/  IMAD.MOV.U32 R234, RZ, RZ, R108 ;  /* 0x000000ffffea7224 */ /* 0x000ff200078e006c */
[----:B------:R-:W3:Y:S02]  /*c2d0*/  MUFU.EX2 R108, R78 ;  /* 0x0000004e006c7308 */ /* 0x000ee40000000800 */
[----:B---3--:R-:W-:Y:S04]  /*c2e0*/  F2FP.BF16.F32.PACK_AB R48, R104, R108 ;  /* 0x0000006c6830723e */ /* 0x008fe800000010ff */
[----:B------:R-:W-:Y:S02]  /*c2f0*/  LOP3.LUT R47, R48, R47, RZ, 0xc0, !PT ;  /* 0x0000002f302f7212 */ /* 0x000fe400078ec0ff */
[----:B------:R-:W-:Y:S01]  /*c300*/  LDSM.16.MT88.4 R48, [R205+0x5000] ;  /* 0x00500000cd30783b */ /* 0x000fe20000004200 */
[-C--:B-1----:R-:W-:Y:S08]  /*c310*/  HMMA.16816.F32.BF16 R20, R56, R36.reuse, R20 ;  /* 0x000000243814723c */ /* 0x082ff00000041814 */
[C---:B------:R-:W-:Y:S08]  /*c320*/  HMMA.16816.F32.BF16 R24, R64.reuse, R36, R24 ;  /* 0x000000244018723c */ /* 0x040ff00000041818 */
[-C--:B------:R-:W-:Y:S03]  /*c330*/  HMMA.16816.F32.BF16 R28, R64, R38.reuse, R28 ;  /* 0x00000026401c723c */ /* 0x080fe6000004181c */
[----:B------:R-:W-:Y:S01]  /*c340*/  IMAD.MOV.U32 R66, RZ, RZ, R55 ;  /* 0x000000ffff427224 */ /* 0x000fe200078e0037 */
[----:B------:R-:W-:Y:S01]  /*c350*/  LOP3.LUT R55, R103, 0xff00ff, RZ, 0xc0, !PT ;  /* 0x00ff00ff67377812 */ /* 0x000fe200078ec0ff */
[----:B------:R-:W-:Y:S01]  /*c360*/  IMAD.MOV.U32 R67, RZ, RZ, R54 ;  /* 0x000000ffff437224 */ /* 0x000fe200078e0036 */
[--C-:B------:R-:W-:Y:S02]  /*c370*/  HSET2.LE.AND R54, R99, R209.reuse, PT ;  /* 0x000000d163367233 */ /* 0x100fe40003803000 */
[----:B------:R-:W-:Y:S01]  /*c380*/  HMMA.16816.F32.BF16 R32, R56, R38, R32 ;  /* 0x000000263820723c */ /* 0x000fe20000041820 */
[----:B------:R-:W1:Y:S01]  /*c390*/  LDSM.16.MT88.4 R36, [R139+0x4c00] ;  /* 0x004c00008b24783b */ /* 0x000e620000004200 */
[----:B------:R-:W-:Y:S02]  /*c3a0*/  MUFU.EX2 R99, R197 ;  /* 0x000000c500637308 */ /* 0x000fe40000000800 */
[----:B------:R-:W-:Y:S01]  /*c3b0*/  FADD.FTZ R57, R176, R233 ;  /* 0x000000e9b0397221 */ /* 0x000fe20000010000 */
[--C-:B------:R-:W-:Y:S02]  /*c3c0*/  HSET2.LE.AND R55, R55, R209.reuse, PT ;  /* 0x000000d137377233 */ /* 0x100fe40003803000 */
[----:B------:R-:W-:Y:S01]  /*c3d0*/  F2FP.BF16.F32.PACK_AB R59, R95, R94 ;  /* 0x0000005e5f3b723e */ /* 0x000fe200000010ff */
[-C--:B-1----:R-:W-:Y:S08]  /*c3e0*/  HMMA.16816.F32.BF16 R4, R68, R36.reuse, R4 ;  /* 0x000000244404723c */ /* 0x082ff00000041804 */
[C---:B------:R-:W-:Y:S08]  /*c3f0*/  HMMA.16816.F32.BF16 R8, R60.reuse, R36, R8 ;  /* 0x000000243c08723c */ /* 0x040ff00000041808 */
[-C--:B------:R-:W-:Y:S08]  /*c400*/  HMMA.16816.F32.BF16 R12, R60, R38.reuse, R12 ;  /* 0x000000263c0c723c */ /* 0x080ff0000004180c */
[C---:B------:R-:W-:Y:S01]  /*c410*/  HMMA.16816.F32.BF16 R16, R68.reuse, R38, R16 ;  /* 0x000000264410723c */ /* 0x040fe20000041810 */
[----:B------:R-:W1:Y:S03]  /*c420*/  LDSM.16.MT88.4 R36, [R205+0x4c00] ;  /* 0x004c0000cd24783b */ /* 0x000e660000004200 */
[----:B----4-:R-:W-:Y:S06]  /*c430*/  FFMA.FTZ R122, R122, UR4, -R72 ;  /* 0x000000047a7a7c23 */ /* 0x010fec0008010848 */
        /* <DEDUP_REMOVED lines=17> */
[--C-:B------:R-:W-:Y:S02]  /*c550*/  HSET2.LE.AND R38, R97, R209.reuse, PT ;  /* 0x000000d161267233 */ /* 0x100fe40003803000 */
[----:B------:R-:W-:Y:S01]  /*c560*/  LOP3.LUT R3, R3, 0xff, RZ, 0xc0, !PT ;  /* 0x000000ff03037812 */ /* 0x000fe200078ec0ff */
[----:B------:R-:W-:Y:S01]  /*c570*/  MUFU.EX2 R97, R252 ;  /* 0x000000fc00617308 */ /* 0x000fe20000000800 */
[--C-:B------:R-:W-:Y:S02]  /*c580*/  HSET2.LE.AND R52, R83, R209.reuse, PT ;  /* 0x000000d153347233 */ /* 0x100fe40003803000 */
[----:B------:R-:W-:Y:S02]  /*c590*/  PRMT R170, R3, 0x5410, R36 ;  /* 0x0000541003aa7816 */ /* 0x000fe40000000024 */
[C---:B------:R-:W-:Y:S02]  /*c5a0*/  PRMT R36, R80.reuse, 0x7773, RZ ;  /* 0x0000777350247816 */ /* 0x040fe400000000ff */
[----:B------:R-:W-:Y:S02]  /*c5b0*/  PRMT R3, R80, 0x7772, RZ ;  /* 0x0000777250037816 */ /* 0x000fe400000000ff */
[----:B------:R-:W-:Y:S01]  /*c5c0*/  LOP3.LUT R38, R2, R38, RZ, 0xc0, !PT ;  /* 0x0000002602267212 */ /* 0x000fe200078ec0ff */
        /* <DEDUP_REMOVED lines=14> */
[----:B------:R-:W3:Y:S01]  /*c6b0*/  LDL.LU R2, [R1+0x80] ;  /* 0x0000800001027983 */ /* 0x000ee20000300800 */
[----:B------:R-:W-:Y:S02]  /*c6c0*/  F2FP.BF16.F32.PACK_AB R3, R121, R113 ;  /* 0x000000717903723e */ /* 0x000fe400000010ff */
[-C--:B------:R-:W-:Y:S01]  /*c6d0*/  HMMA.16816.F32.BF16 R4, R36, R40.reuse, R4 ;  /* 0x000000282404723c */ /* 0x080fe20000041804 */
[----:B------:R-:W4:Y:S04]  /*c6e0*/  LDL.LU R65, [R1+0x8] ;  /* 0x0000080001417983 */ /* 0x000f280000300800 */
[----:B------:R-:W-:Y:S01]  /*c6f0*/  LOP3.LUT R44, R3, R44, RZ, 0xc0, !PT ;  /* 0x0000002c032c7212 */ /* 0x000fe200078ec0ff */
[--C-:B--2---:R-:W-:Y:S01]  /*c700*/  FFMA.FTZ R123, R123, UR4, -R72.reuse ;  /* 0x000000047b7b7c23 */ /* 0x104fe20008010848 */
[----:B------:R-:W-:Y:S01]  /*c710*/  F2FP.BF16.F32.PACK_AB R3, R112, R109 ;  /* 0x0000006d7003723e */ /* 0x000fe200000010ff */
[----:B------:R-:W-:Y:S01]  /*c720*/  FFMA.FTZ R72, R127, UR4, -R72 ;  /* 0x000000047f487c23 */ /* 0x000fe20008010848 */
[----:B-1----:R-:W-:Y:S02]  /*c730*/  F2FP.BF16.F32.PACK_AB R58, R99, R98 ;  /* 0x00000062633a723e */ /* 0x002fe400000010ff */
[----:B------:R-:W-:Y:S01]  /*c740*/  LOP3.LUT R46, R3, R46, RZ, 0xc0, !PT ;  /* 0x0000002e032e7212 */ /* 0x000fe200078ec0ff */
[----:B------:R-:W-:Y:S01]  /*c750*/  MUFU.EX2 R123, R123 ;  /* 0x0000007b007b7308 */ /* 0x000fe20000000800 */
[--C-:B------:R-:W-:Y:S02]  /*c760*/  HSET2.LE.AND R170, R170, R209.reuse, PT ;  /* 0x000000d1aaaa7233 */ /* 0x100fe40003803000 */
[----:B------:R-:W-:Y:S07]  /*c770*/  LOP3.LUT R3, R142, 0xff00ff, RZ, 0xc0, !PT ;  /* 0x00ff00ff8e037812 */ /* 0x000fee00078ec0ff */
[----:B------:R-:W-:Y:S01]  /*c780*/  MUFU.EX2 R72, R72 ;  /* 0x0000004800487308 */ /* 0x000fe20000000800 */
[--C-:B------:R-:W-:Y:S01]  /*c790*/  HSET2.LE.AND R142, R144, R209.reuse, PT ;  /* 0x000000d1908e7233 */ /* 0x100fe20003803000 */
[C---:B------:R-:W-:Y:S04]  /*c7a0*/  HMMA.16816.F32.BF16 R8, R44.reuse, R40, R8 ;  /* 0x000000282c08723c */ /* 0x040fe80000041808 */
[--C-:B------:R-:W-:Y:S02]  /*c7b0*/  HSET2.LE.AND R3, R3, R209.reuse, PT ;  /* 0x000000d103037233 */ /* 0x100fe40003803000 */
[----:B------:R-:W-:Y:S02]  /*c7c0*/  LOP3.LUT R171, R171, 0xff00ff, RZ, 0xc0, !PT ;  /* 0x00ff00ffabab7812 */ /* 0x000fe400078ec0ff */
[-C--:B------:R-:W-:Y:S03]  /*c7d0*/  HMMA.16816.F32.BF16 R12, R44, R42.reuse, R12 ;  /* 0x0000002a2c0c723c */ /* 0x080fe6000004180c */
[----:B------:R-:W-:Y:S02]  /*c7e0*/  LOP3.LUT R59, R59, R3, RZ, 0xc0, !PT ;  /* 0x000000033b3b7212 */ /* 0x000fe400078ec0ff */
[--C-:B------:R-:W-:Y:S03]  /*c7f0*/  HSET2.LE.AND R171, R171, R209.reuse, PT ;  /* 0x000000d1abab7233 */ /* 0x100fe60003803000 */
[C---:B------:R-:W-:Y:S01]  /*c800*/  HMMA.16816.F32.BF16 R16, R36.reuse, R42, R16 ;  /* 0x0000002a2410723c */ /* 0x040fe20000041810 */
[----:B------:R-:W1:Y:S07]  /*c810*/  LDSM.16.MT88.4 R40, [R139+0x5400] ;  /* 0x005400008b28783b */ /* 0x000e6e0000004200 */
        /* <DEDUP_REMOVED lines=8> */
[----:B------:R-:W2:Y:S03]  /*c8a0*/  LDSM.16.MT88.4 R36, [R205+0x5400] ;  /* 0x00540000cd24783b */ /* 0x000ea60000004200 */
[--C-:B------:R-:W-:Y:S02]  /*c8b0*/  HSET2.LE.AND R47, R47, R209.reuse, PT ;  /* 0x000000d12f2f7233 */ /* 0x100fe40003803000 */
[--C-:B------:R-:W-:Y:S02]  /*c8c0*/  HSET2.LE.AND R50, R62, R209.reuse, PT ;  /* 0x000000d13e327233 */ /* 0x100fe40003803000 */
[----:B------:R-:W-:Y:S01]  /*c8d0*/  MUFU.EX2 R62, R191 ;  /* 0x000000bf003e7308 */ /* 0x000fe20000000800 */
[----:B---3--:R-:W-:Y:S01]  /*c8e0*/  FFMA.FTZ R2, R0, R2, R145 ;  /* 0x0000000200027223 */ /* 0x008fe20000010091 */
[----:B------:R-:W-:Y:S08]  /*c8f0*/  F2FP.BF16.F32.PACK_AB R0, R119, R118 ;  /* 0x000000767700723e */ /* 0x000ff000000010ff */
[----:B----4-:R3:W-:Y:S01]  /*c900*/  MUFU.EX2 R85, R65 ;  /* 0x0000004100557308 */ /* 0x0107e20000000800 */
        /* <DEDUP_REMOVED lines=9> */
[----:B---3--:R-:W-:Y:S01]  /*c9a0*/  IMAD.MOV.U32 R65, RZ, RZ, R66 ;  /* 0x000000ffff417224 */ /* 0x008fe200078e0042 */
[--C-:B------:R-:W-:Y:S01]  /*c9b0*/  HSET2.LE.AND R2, R129, R209.reuse, PT ;  /* 0x000000d181027233 */ /* 0x100fe20003803000 */
[----:B------:R-:W-:Y:S01]  /*c9c0*/  IMAD.MOV.U32 R66, RZ, RZ, R67 ;  /* 0x000000ffff427224 */ /* 0x000fe200078e0043 */
[--C-:B------:R-:W-:Y:S01]  /*c9d0*/  HSET2.LE.AND R56, R92, R209.reuse, PT ;  /* 0x000000d15c387233 */ /* 0x100fe20003803000 */
[----:B------:R-:W-:Y:S02]  /*c9e0*/  IMAD.MOV.U32 R67, RZ, RZ, R169 ;  /* 0x000000ffff437224 */ /* 0x000fe400078e00a9 */
[----:B------:R-:W-:Y:S01]  /*c9f0*/  FADD.FTZ R0, R65, R57 ;  /* 0x0000003941007221 */ /* 0x000fe20000010000 */
[-C--:B-1----:R-:W-:Y:S05]  /*ca00*/  HMMA.16816.F32.BF16 R4, R52, R40.reuse, R4 ;  /* 0x000000283404723c */ /* 0x082fea0000041804 */
[----:B------:R-:W-:Y:S01]  /*ca10*/  IMAD.MOV.U32 R169, RZ, RZ, R168 ;  /* 0x000000ffffa97224 */ /* 0x000fe200078e00a8 */
[----:B------:R-:W-:Y:S01]  /*ca20*/  LOP3.LUT R58, R58, R2, RZ, 0xc0, !PT ;  /* 0x000000023a3a7212 */ /* 0x000fe200078ec0ff */
[----:B------:R-:W-:Y:S01]  /*ca30*/  IMAD.MOV.U32 R168, RZ, RZ, R163 ;  /* 0x000000ffffa87224 */ /* 0x000fe200078e00a3 */
[--C-:B------:R-:W-:Y:S01]  /*ca40*/  HSET2.LE.AND R57, R89, R209.reuse, PT ;  /* 0x000000d159397233 */ /* 0x100fe20003803000 */
[----:B------:R-:W-:Y:S01]  /*ca50*/  IMAD.MOV.U32 R163, RZ, RZ, R161 ;  /* 0x000000ffffa37224 */ /* 0x000fe200078e00a1 */
[----:B------:R-:W-:Y:S01]  /*ca60*/  MOV R161, R160 ;  /* 0x000000a000a17202 */ /* 0x000fe20000000f00 */
[----:B------:R-:W-:Y:S01]  /*ca70*/  IMAD.MOV.U32 R160, RZ, RZ, R167 ;  /* 0x000000ffffa07224 */ /* 0x000fe200078e00a7 */
[----:B------:R-:W-:Y:S01]  /*ca80*/  F2FP.BF16.F32.PACK_AB R2, R91, R90 ;  /* 0x0000005a5b02723e */ /* 0x000fe200000010ff */
[----:B------:R-:W-:Y:S01]  /*ca90*/  IMAD.MOV.U32 R167, RZ, RZ, R166 ;  /* 0x000000ffffa77224 */ /* 0x000fe200078e00a6 */
[----:B------:R-:W-:Y:S01]  /*caa0*/  MUFU.EX2 R71, R161 ;  /* 0x000000a100477308 */ /* 0x000fe20000000800 */
[----:B------:R-:W-:Y:S01]  /*cab0*/  IMAD.MOV.U32 R166, RZ, RZ, R164 ;  /* 0x000000ffffa67224 */ /* 0x000fe200078e00a4 */
[----:B------:R-:W-:Y:S01]  /*cac0*/  LOP3.LUT R57, R2, R57, RZ, 0xc0, !PT ;  /* 0x0000003902397212 */ /* 0x000fe200078ec0ff */
[----:B------:R-:W-:Y:S02]  /*cad0*/  IMAD.MOV.U32 R164, RZ, RZ, R188 ;  /* 0x000000ffffa47224 */ /* 0x000fe400078e00bc */
[----:B------:R-:W-:Y:S02]  /*cae0*/  IMAD.MOV.U32 R188, RZ, RZ, R236 ;  /* 0x000000ffffbc7224 */ /* 0x000fe400078e00ec */
[----:B------:R-:W-:Y:S03]  /*caf0*/  IMAD.MOV.U32 R236, RZ, RZ, R226 ;  /* 0x000000ffffec7224 */ /* 0x000fe600078e00e2 */
[----:B------:R-:W-:Y:S01]  /*cb00*/  MUFU.EX2 R68, R164 ;  /* 0x000000a400447308 */ /* 0x000fe20000000800 */
[----:B------:R-:W3:Y:S09]  /*cb10*/  LDL.LU R226, [R1+0x114] ;  /* 0x0001140001e27983 */ /* 0x000ef20000300800 */
[----:B------:R-:W-:Y:S01]  /*cb20*/  MUFU.EX2 R64, R188 ;  /* 0x000000bc00407308 */ /* 0x000fe20000000800 */
[----:B------:R-:W4:Y:S04]  /*cb30*/  LDL.LU R65, [R1+0x10] ;  /* 0x0000100001417983 */ /* 0x000f280000300800 */
[----:B------:R-:W2:Y:S05]  /*cb40*/  LDL.LU R172, [R1+0x110] ;  /* 0x0001100001ac7983 */ /* 0x000eaa0000300800 */
[----:B---3--:R-:W-:Y:S10]  /*cb50*/  MUFU.EX2 R83, R226 ;  /* 0x000000e200537308 */ /* 0x008ff40000000800 */
[----:B----4-:R1:W3:Y:S10]  /*cb60*/  MUFU.EX2 R84, R65 ;  /* 0x0000004100547308 */ /* 0x0102f40000000800 */
[----:B--2---:R-:W-:Y:S01]  /*cb70*/  MUFU.EX2 R172, R172 ;  /* 0x000000ac00ac7308 */ /* 0x004fe20000000800 */
[----:B-1----:R-:W-:Y:S01]  /*cb80*/  IMAD.MOV.U32 R65, RZ, RZ, R66 ;  /* 0x000000ffff417224 */ /* 0x002fe200078e0042 */
[----:B---3--:R-:W-:Y:S01]  /*cb90*/  F2FP.BF16.F32.PACK_AB R3, R84, R85 ;  /* 0x000000555403723e */ /* 0x008fe200000010ff */
[----:B------:R-:W-:Y:S02]  /*cba0*/  IMAD.MOV.U32 R66, RZ, RZ, R67 ;  /* 0x000000ffff427224 */ /* 0x000fe400078e0043 */
[----:B------:R-:W-:Y:S01]  /*cbb0*/  FADD.FTZ R60, R65, R0 ;  /* 0x00000000413c7221 */ /* 0x000fe20000010000 */
[----:B------:R-:W-:Y:S01]  /*cbc0*/  F2FP.BF16.F32.PACK_AB R0, R79, R80 ;  /* 0x000000504f00723e */ /* 0x000fe200000010ff */
[----:B------:R-:W-:Y:S03]  /*cbd0*/  IMAD.MOV.U32 R67, RZ, RZ, R169 ;  /* 0x000000ffff437224 */ /* 0x000fe600078e00a9 */
[----:B------:R-:W1:Y:S01]  /*cbe0*/  MUFU.EX2 R82, R66 ;  /* 0x0000004200527308 */ /* 0x000e620000000800 */
[----:B------:R-:W-:Y:S01]  /*cbf0*/  IMAD.MOV.U32 R169, RZ, RZ, R168 ;  /* 0x000000ffffa97224 */ /* 0x000fe200078e00a8 */
[----:B------:R-:W-:Y:S01]  /*cc00*/  LOP3.LUT R56, R0, R56, RZ, 0xc0, !PT ;  /* 0x0000003800387212 */ /* 0x000fe200078ec0ff */
[----:B------:R-:W-:Y:S01]  /*cc10*/  IMAD.MOV.U32 R168, RZ, RZ, R163 ;  /* 0x000000ffffa87224 */ /* 0x000fe200078e00a3 */
[----:B------:R-:W-:Y:S01]  /*cc20*/  LOP3.LUT R46, R3, R46, RZ, 0xc0, !PT ;  /* 0x0000002e032e7212 */ /* 0x000fe200078ec0ff */
[----:B------:R-:W-:Y:S02]  /*cc30*/  IMAD.MOV.U32 R163, RZ, RZ, R160 ;  /* 0x000000ffffa37224 */ /* 0x000fe400078e00a0 */
[----:B------:R-:W-:Y:S01]  /*cc40*/  FADD.FTZ R3, R174, R48 ;  /* 0x00000030ae037221 */ /* 0x000fe20000010000 */
[----:B------:R-:W-:Y:S02]  /*cc50*/  FADD.FTZ R48, R180, R60 ;  /* 0x0000003cb4307221 */ /* 0x000fe40000010000 */
[----:B------:R-:W-:Y:S01]  /*cc60*/  MUFU.EX2 R78, R67 ;  /* 0x00000043004e7308 */ /* 0x000fe20000000800 */
[C---:B------:R-:W-:Y:S09]  /*cc70*/  HMMA.16816.F32.BF16 R8, R56.reuse, R40, R8 ;  /* 0x000000283808723c */ /* 0x040ff20000041808 */
[----:B------:R-:W2:Y:S01]  /*cc80*/  MUFU.EX2 R76, R169 ;  /* 0x000000a9004c7308 */ /* 0x000ea20000000800 */
[----:B------:R-:W-:Y:S01]  /*cc90*/  FADD.FTZ R45, R163, R49 ;  /* 0x00000031a32d7221 */ /* 0x000fe20000010000 */
[----:B------:R-:W-:Y:S01]  /*cca0*/  FADD.FTZ R49, R175, R61 ;  /* 0x0000003daf317221 */ /* 0x000fe20000010000 */
[----:B-1----:R-:W-:Y:S01]  /*ccb0*/  F2FP.BF16.F32.PACK_AB R0, R82, R83 ;  /* 0x000000535200723e */ /* 0x002fe200000010ff */
[----:B------:R-:W-:Y:S01]  /*ccc0*/  FADD.FTZ R61, R179, R48 ;  /* 0x00000030b33d7221 */ /* 0x000fe20000010000 */
[-C--:B------:R-:W-:Y:S05]  /*ccd0*/  HMMA.16816.F32.BF16 R12, R56, R42.reuse, R12 ;  /* 0x0000002a380c723c */ /* 0x080fea000004180c */
[----:B------:R-:W-:Y:S01]  /*cce0*/  MUFU.EX2 R74, R168 ;  /* 0x000000a8004a7308 */ /* 0x000fe20000000800 */
[----:B------:R-:W-:Y:S02]  /*ccf0*/  IMAD.MOV.U32 R160, RZ, RZ, R167 ;  /* 0x000000ffffa07224 */ /* 0x000fe400078e00a7 */
[----:B------:R-:W-:Y:S01]  /*cd00*/  FADD.FTZ R41, R178, R45 ;  /* 0x0000002db2297221 */ /* 0x000fe20000010000 */
[----:B------:R-:W-:Y:S01]  /*cd10*/  FADD.FTZ R40, R177, R49 ;  /* 0x00000031b1287221 */ /* 0x000fe20000010000 */
[----:B------:R-:W-:Y:S05]  /*cd20*/  IMAD.MOV.U32 R167, RZ, RZ, R166 ;  /* 0x000000ffffa77224 */ /* 0x000fea00078e00a6 */
[----:B------:R-:W1:Y:S01]  /*cd30*/  MUFU.EX2 R73, R160 ;  /* 0x000000a000497308 */ /* 0x000e620000000800 */
[C---:B------:R-:W-:Y:S09]  /*cd40*/  HMMA.16816.F32.BF16 R16, R52.reuse, R42, R16 ;  /* 0x0000002a3410723c */ /* 0x040ff20000041810 */
[----:B------:R-:W-:Y:S01]  /*cd50*/  MUFU.EX2 R67, R167 ;  /* 0x000000a700437308 */ /* 0x000fe20000000800 */
[----:B------:R-:W-:Y:S02]  /*cd60*/  IMAD.MOV.U32 R166, RZ, RZ, R210 ;  /* 0x000000ffffa67224 */ /* 0x000fe400078e00d2 */
[----:B------:R-:W-:Y:S01]  /*cd70*/  FADD.FTZ R60, R165, R41 ;  /* 0x00000029a53c7221 */ /* 0x000fe20000010000 */
[----:B------:R-:W-:Y:S01]  /*cd80*/  FADD.FTZ R51, R224, R40 ;  /* 0x00000028e0337221 */ /* 0x000fe20000010000 */
[----:B------:R-:W-:Y:S01]  /*cd90*/  IMAD.MOV.U32 R210, RZ, RZ, R211 ;  /* 0x000000ffffd27224 */ /* 0x000fe200078e00d3 */
[-C--:B------:R-:W-:Y:S01]  /*cda0*/  HMMA.16816.F32.BF16 R20, R52, R36.reuse, R20 ;  /* 0x000000243414723c */ /* 0x080fe20000041814 */
[----:B------:R-:W3:Y:S03]  /*cdb0*/  LDSM.16.MT88.4 R40, [R139+0x5800] ;  /* 0x005800008b28783b */ /* 0x000ee60000004200 */
[----:B------:R-:W4:Y:S01]  /*cdc0*/  MUFU.EX2 R69, R166 ;  /* 0x000000a600457308 */ /* 0x000f220000000800 */
[----:B--2---:R-:W-:Y:S01]  /*cdd0*/  F2FP.BF16.F32.PACK_AB R2, R76, R78 ;  /* 0x0000004e4c02723e */ /* 0x004fe200000010ff */
[----:B------:R-:W-:Y:S01]  /*cde0*/  FADD.FTZ R61, R159, R61 ;  /* 0x0000003d9f3d7221 */ /* 0x000fe20000010000 */
[--C-:B------:R-:W-:Y:S07]  /*cdf0*/  HSET2.LE.AND R48, R77, R209.reuse, PT ;  /* 0x000000d14d307233 */ /* 0x100fee0003803000 */
[----:B------:R-:W-:Y:S01]  /*ce00*/  MUFU.EX2 R65, R157 ;  /* 0x0000009d00417308 */ /* 0x000fe20000000800 */
[----:B------:R-:W-:Y:S01]  /*ce10*/  LOP3.LUT R44, R2, R44, RZ, 0xc0, !PT ;  /* 0x0000002c022c7212 */ /* 0x000fe200078ec0ff */
[C---:B------:R-:W-:Y:S01]  /*ce20*/  HMMA.16816.F32.BF16 R24, R56.reuse, R36, R24 ;  /* 0x000000243818723c */ /* 0x040fe20000041818 */
[----:B------:R-:W2:Y:S07]  /*ce30*/  LDL.LU R211, [R1+0x10c] ;  /* 0x00010c0001d37983 */ /* 0x000eae0000300800 */
[----:B------:R3:W3:Y:S01]  /*ce40*/  MUFU.EX2 R66, R138 ;  /* 0x0000008a00427308 */ /* 0x0006e20000000800 */
[----:B-1----:R-:W-:Y:S01]  /*ce50*/  F2FP.BF16.F32.PACK_AB R2, R73, R71 ;  /* 0x000000474902723e */ /* 0x002fe200000010ff */
[----:B------:R1:W5:Y:S01]  /*ce60*/  LDL.LU R226, [R1+0x108] ;  /* 0x0001080001e27983 */ /* 0x0003620000300800 */
[----:B------:R-:W-:Y:S01]  /*ce70*/  LOP3.LUT R47, R0, R47, RZ, 0xc0, !PT ;  /* 0x0000002f002f7212 */ /* 0x000fe200078ec0ff */
[----:B------:R-:W-:Y:S01]  /*ce80*/  FADD.FTZ R36, R189, R61 ;  /* 0x0000003dbd247221 */ /* 0x000fe20000010000 */
[-C--:B------:R-:W-:Y:S05]  /*ce90*/  HMMA.16816.F32.BF16 R28, R56, R38.reuse, R28 ;  /* 0x00000026381c723c */ /* 0x080fea000004181c */
[----:B------:R-:W-:Y:S01]  /*cea0*/  MUFU.EX2 R57, R199 ;  /* 0x000000c700397308 */ /* 0x000fe20000000800 */
[--C-:B------:R-:W-:Y:S01]  /*ceb0*/  HSET2.LE.AND R45, R88, R209.reuse, PT ;  /* 0x000000d1582d7233 */ /* 0x100fe20003803000 */
[----:B------:R-:W-:Y:S01]  /*cec0*/  FADD.FTZ R3, R154, R3 ;  /* 0x000000039a037221 */ /* 0x000fe20000010000 */
[----:B------:R-:W-:Y:S07]  /*ced0*/  F2FP.BF16.F32.PACK_AB R0, R75, R74 ;  /* 0x0000004a4b00723e */ /* 0x000fee00000010ff */
[----:B------:R-:W-:Y:S01]  /*cee0*/  MUFU.EX2 R61, R234 ;  /* 0x000000ea003d7308 */ /* 0x000fe20000000800 */
[----:B------:R-:W-:Y:S01]  /*cef0*/  LOP3.LUT R48, R2, R48, RZ, 0xc0, !PT ;  /* 0x0000003002307212 */ /* 0x000fe200078ec0ff */
[----:B------:R-:W-:Y:S08]  /*cf00*/  HMMA.16816.F32.BF16 R32, R52, R38, R32 ;  /* 0x000000263420723c */ /* 0x000ff00000041820 */
[----:B------:R-:W1:Y:S01]  /*cf10*/  MUFU.EX2 R59, R192 ;  /* 0x000000c0003b7308 */ /* 0x000e620000000800 */
[----:B----4-:R-:W-:Y:S01]  /*cf20*/  F2FP.BF16.F32.PACK_AB R2, R69, R67 ;  /* 0x000000434502723e */ /* 0x010fe200000010ff */
[----:B------:R-:W-:Y:S01]  /*cf30*/  FADD.FTZ R3, R203, R3 ;  /* 0x00000003cb037221 */ /* 0x000fe20000010000 */
[----:B------:R-:W-:Y:S07]  /*cf40*/  LOP3.LUT R45, R0, R45, RZ, 0xc0, !PT ;  /* 0x0000002d002d7212 */ /* 0x000fee00078ec0ff */
[----:B------:R-:W-:Y:S01]  /*cf50*/  MUFU.EX2 R55, R230 ;  /* 0x000000e600377308 */ /* 0x000fe20000000800 */
[--C-:B------:R-:W-:Y:S01]  /*cf60*/  HSET2.LE.AND R49, R81, R209.reuse, PT ;  /* 0x000000d151317233 */ /* 0x100fe20003803000 */
[----:B---3--:R-:W-:Y:S01]  /*cf70*/  IMAD.MOV.U32 R138, RZ, RZ, R134 ;  /* 0x000000ffff8a7224 */ /* 0x008fe200078e0086 */
[----:B------:R-:W-:Y:S07]  /*cf80*/  F2FP.BF16.F32.PACK_AB R0, R107, R106 ;  /* 0x0000006a6b00723e */ /* 0x000fee00000010ff */
[----:B------:R-:W3:Y:S01]  /*cf90*/  MUFU.EX2 R58, R210 ;  /* 0x000000d2003a7308 */ /* 0x000ee20000000800 */
[----:B------:R-:W-:Y:S01]  /*cfa0*/  LOP3.LUT R50, R2, R50, RZ, 0xc0, !PT ;  /* 0x0000003202327212 */ /* 0x000fe200078ec0ff */
[----:B------:R-:W-:Y:S01]  /*cfb0*/  FADD.FTZ R2, R156, R60 ;  /* 0x0000003c9c027221 */ /* 0x000fe20000010000 */
[----:B------:R-:W-:Y:S01]  /*cfc0*/  LOP3.LUT R49, R0, R49, RZ, 0xc0, !PT ;  /* 0x0000003100317212 */ /* 0x000fe200078ec0ff */
[----:B------:R-:W-:Y:S01]  /*cfd0*/  FADD.FTZ R0, R219, R51 ;  /* 0x00000033db007221 */ /* 0x000fe20000010000 */
[----:B------:R-:W-:Y:S01]  /*cfe0*/  LOP3.LUT R51, R63, 0xff00ff, RZ, 0xc0, !PT ;  /* 0x00ff00ff3f337812 */ /* 0x000fe200078ec0ff */
[-C--:B------:R-:W-:Y:S05]  /*cff0*/  HMMA.16816.F32.BF16 R4, R44, R40.reuse, R4 ;  /* 0x000000282c04723c */ /* 0x080fea0000041804 */
[----:B------:R-:W-:Y:S01]  /*d000*/  FADD.FTZ R56, R190, R2 ;  /* 0x00000002be387221 */ /* 0x000fe20000010000 */
[----:B------:R-:W-:Y:S01]  /*d010*/  F2FP.BF16.F32.PACK_AB R2, R70, R68 ;  /* 0x000000444602723e */ /* 0x000fe200000010ff */
[----:B------:R-:W-:Y:S01]  /*d020*/  FADD.FTZ R37, R225, R0 ;  /* 0x00000000e1257221 */ /* 0x000fe20000010000 */
[--C-:B------:R-:W-:Y:S01]  /*d030*/  HSET2.LE.AND R51, R51, R209.reuse, PT ;  /* 0x000000d133337233 */ /* 0x100fe20003803000 */
[----:B------:R-:W-:Y:S01]  /*d040*/  FADD.FTZ R60, R173, R3 ;  /* 0x00000003ad3c7221 */ /* 0x000fe20000010000 */
[----:B------:R-:W-:Y:S01]  /*d050*/  LOP3.LUT R142, R2, R142, RZ, 0xc0, !PT ;  /* 0x0000008e028e7212 */ /* 0x000fe200078ec0ff */
[----:B------:R-:W-:Y:S01]  /*d060*/  FADD.FTZ R2, R185, R36 ;  /* 0x00000024b9027221 */ /* 0x000fe20000010000 */
[----:B------:R-:W-:Y:S01]  /*d070*/  FADD.FTZ R53, R212, R37 ;  /* 0x00000025d4357221 */ /* 0x000fe20000010000 */
[----:B------:R-:W-:Y:S01]  /*d080*/  F2FP.BF16.F32.PACK_AB R0, R111, R110 ;  /* 0x0000006e6f00723e */ /* 0x000fe200000010ff */
[----:B------:R-:W4:Y:S01]  /*d090*/  LDSM.16.MT88.4 R36, [R205+0x5800] ;  /* 0x00580000cd24783b */ /* 0x000f220000004200 */
[----:B------:R-:W-:Y:S01]  /*d0a0*/  F2FP.BF16.F32.PACK_AB R3, R66, R65 ;  /* 0x000000414203723e */ /* 0x000fe200000010ff */
[----:B------:R-:W-:Y:S01]  /*d0b0*/  FADD.FTZ R54, R186, R2 ;  /* 0x00000002ba367221 */ /* 0x000fe20000010000 */
[----:B------:R-:W-:Y:S01]  /*d0c0*/  LOP3.LUT R51, R0, R51, RZ, 0xc0, !PT ;  /* 0x0000003300337212 */ /* 0x000fe200078ec0ff */
[----:B------:R-:W-:Y:S01]  /*d0d0*/  FADD.FTZ R56, R149, R56 ;  /* 0x0000003895387221 */ /* 0x000fe20000010000 */
[----:B-1----:R-:W-:Y:S01]  /*d0e0*/  F2FP.BF16.F32.PACK_AB R2, R62, R59 ;  /* 0x0000003b3e02723e */ /* 0x002fe200000010ff */
[----:B------:R-:W-:Y:S01]  /*d0f0*/  FADD.FTZ R0, R215, R60 ;  /* 0x0000003cd7007221 */ /* 0x000fe20000010000 */
[--C-:B------:R-:W-:Y:S01]  /*d100*/  HSET2.LE.AND R169, R96, R209.reuse, PT ;  /* 0x000000d160a97233 */ /* 0x100fe20003803000 */
[----:B------:R-:W1:Y:S01]  /*d110*/  LDSM.16.MT88.4 R148, [R139+0x5c00] ;  /* 0x005c00008b94783b */ /* 0x000e620000004200 */
[----:B------:R-:W-:Y:S01]  /*d120*/  LOP3.LUT R141, R2, R141, RZ, 0xc0, !PT ;  /* 0x0000008d028d7212 */ /* 0x000fe200078ec0ff */
[C---:B------:R-:W-:Y:S04]  /*d130*/  HMMA.16816.F32.BF16 R8, R48.reuse, R40, R8 ;  /* 0x000000283008723c */ /* 0x040fe80000041808 */
[----:B------:R-:W-:Y:S01]  /*d140*/  FADD.FTZ R52, R200, R0 ;  /* 0x00000000c8347221 */ /* 0x000fe20000010000 */
[----:B------:R-:W-:Y:S01]  /*d150*/  F2FP.BF16.F32.PACK_AB R0, R172, R64 ;  /* 0x00000040ac00723e */ /* 0x000fe200000010ff */
[----:B------:R-:W-:Y:S01]  /*d160*/  FADD.FTZ R2, R152, R56 ;  /* 0x0000003898027221 */ /* 0x000fe20000010000 */
[----:B------:R-:W-:Y:S01]  /*d170*/  LOP3.LUT R143, R3, R143, RZ, 0xc0, !PT ;  /* 0x0000008f038f7212 */ /* 0x000fe200078ec0ff */
[-C--:B------:R-:W-:Y:S03]  /*d180*/  HMMA.16816.F32.BF16 R12, R48, R42.reuse, R12 ;  /* 0x0000002a300c723c */ /* 0x080fe6000004180c */
[----:B------:R-:W-:Y:S01]  /*d190*/  HSET2.LE.AND R168, R93, R209, PT ;  /* 0x000000d15da87233 */ /* 0x000fe20003803000 */
[----:B------:R-:W-:Y:S01]  /*d1a0*/  FADD.FTZ R40, R214, R52 ;  /* 0x00000034d6287221 */ /* 0x000fe20000010000 */
[----:B---3--:R-:W-:Y:S01]  /*d1b0*/  F2FP.BF16.F32.PACK_AB R3, R61, R58 ;  /* 0x0000003a3d03723e */ /* 0x008fe200000010ff */
[----:B------:R-:W-:Y:S01]  /*d1c0*/  FADD.FTZ R52, R198, R54 ;  /* 0x00000036c6347221 */ /* 0x000fe20000010000 */
[----:B------:R-:W-:Y:S01]  /*d1d0*/  LOP3.LUT R140, R0, R140, RZ, 0xc0, !PT ;  /* 0x0000008c008c7212 */ /* 0x000fe200078ec0ff */
[C---:B------:R-:W-:Y:S04]  /*d1e0*/  HMMA.16816.F32.BF16 R16, R44.reuse, R42, R16 ;  /* 0x0000002a2c10723c */ /* 0x040fe80000041810 */
[----:B------:R-:W-:Y:S01]  /*d1f0*/  FADD.FTZ R0, R228, R53 ;  /* 0x00000035e4007221 */ /* 0x000fe20000010000 */
[----:B------:R-:W-:Y:S01]  /*d200*/  LOP3.LUT R168, R3, R168, RZ, 0xc0, !PT ;  /* 0x000000a803a87212 */ /* 0x000fe200078ec0ff */
[----:B------:R-:W-:Y:S01]  /*d210*/  FADD.FTZ R41, R232, R2 ;  /* 0x00000002e8297221 */ /* 0x000fe20000010000 */
[----:B------:R-:W-:Y:S01]  /*d220*/  F2FP.BF16.F32.PACK_AB R3, R72, R126 ;  /* 0x0000007e4803723e */ /* 0x000fe200000010ff */
[----:B------:R-:W-:Y:S01]  /*d230*/  FADD.FTZ R53, R223, R0 ;  /* 0x00000000df357221 */ /* 0x000fe20000010000 */
[----:B------:R-:W-:Y:S02]  /*d240*/  F2FP.BF16.F32.PACK_AB R0, R123, R122 ;  /* 0x0000007a7b00723e */ /* 0x000fe400000010ff */
[----:B------:R-:W-:Y:S01]  /*d250*/  LOP3.LUT R171, R3, R171, RZ, 0xc0, !PT ;  /* 0x000000ab03ab7212 */ /* 0x000fe200078ec0ff */
[----:B------:R-:W-:Y:S01]  /*d260*/  FADD.FTZ R3, R236, R52 ;  /* 0x00000034ec037221 */ /* 0x000fe20000010000 */
[----:B------:R-:W-:Y:S01]  /*d270*/  LOP3.LUT R169, R0, R169, RZ, 0xc0, !PT ;  /* 0x000000a900a97212 */ /* 0x000fe200078ec0ff */
[-C--:B----4-:R-:W-:Y:S03]  /*d280*/  HMMA.16816.F32.BF16 R20, R44, R36.reuse, R20 ;  /* 0x000000242c14723c */ /* 0x090fe60000041814 */
[----:B------:R-:W-:Y:S01]  /*d290*/  F2FP.BF16.F32.PACK_AB R2, R57, R55 ;  /* 0x000000373902723e */ /* 0x000fe200000010ff */
[----:B------:R-:W-:Y:S01]  /*d2a0*/  FADD.FTZ R0, R213, R40 ;  /* 0x00000028d5007221 */ /* 0x000fe20000010000 */
[----:B------:R-:W-:Y:S01]  /*d2b0*/  FADD.FTZ R40, R231, R41 ;  /* 0x00000029e7287221 */ /* 0x000fe20000010000 */
[----:B------:R-:W-:Y:S01]  /*d2c0*/  FADD.FTZ R3, R193, R3 ;  /* 0x00000003c1037221 */ /* 0x000fe20000010000 */
[----:B------:R-:W-:Y:S01]  /*d2d0*/  LOP3.LUT R170, R2, R170, RZ, 0xc0, !PT ;  /* 0x000000aa02aa7212 */ /* 0x000fe200078ec0ff */
        /* <DEDUP_REMOVED lines=8> */
[----:B------:R3:W5:Y:S01]  /*d360*/  LDL.LU R207, [R1+0x100] ;  /* 0x0001000001cf7983 */ /* 0x0007620000300800 */
[----:B------:R-:W-:Y:S01]  /*d370*/  FADD.FTZ R2, R201, R2 ;  /* 0x00000002c9027221 */ /* 0x000fe20000010000 */
[----:B------:R-:W-:Y:S01]  /*d380*/  FADD.FTZ R0, R227, R0 ;  /* 0x00000000e3007221 */ /* 0x000fe20000010000 */
[----:B------:R-:W-:Y:S01]  /*d390*/  FADD.FTZ R37, R229, R3 ;  /* 0x00000003e5257221 */ /* 0x000fe20000010000 */
[----:B------:R-:W-:Y:S04]  /*d3a0*/  HMMA.16816.F32.BF16 R32, R44, R38, R32 ;  /* 0x000000262c20723c */ /* 0x000fe80000041820 */
[----:B------:R-:W-:Y:S01]  /*d3b0*/  FADD.FTZ R3, R206, R41 ;  /* 0x00000029ce037221 */ /* 0x000fe20000010000 */
[----:B------:R-:W-:Y:S01]  /*d3c0*/  FADD.FTZ R2, R202, R2 ;  /* 0x00000002ca027221 */ /* 0x000fe20000010000 */
[----:B------:R3:W5:Y:S01]  /*d3d0*/  LDL.LU R206, [R1+0xfc] ;  /* 0x0000fc0001ce7983 */ /* 0x0007620000300800 */
[----:B------:R-:W-:Y:S01]  /*d3e0*/  FADD.FTZ R0, R183, R0 ;  /* 0x00000000b7007221 */ /* 0x000fe20000010000 */
[-C--:B-1----:R-:W-:Y:S05]  /*d3f0*/  HMMA.16816.F32.BF16 R152, R140, R148.reuse, R4 ;  /* 0x000000948c98723c */ /* 0x082fea0000041804 */
[----:B------:R-:W-:Y:S01]  /*d400*/  FADD.FTZ R36, R184, R2 ;  /* 0x00000002b8247221 */ /* 0x000fe20000010000 */
[----:B------:R-:W-:Y:S01]  /*d410*/  FADD.FTZ R2, R204, R37 ;  /* 0x00000025cc027221 */ /* 0x000fe20000010000 */
[----:B------:R-:W-:Y:S01]  /*d420*/  FADD.FTZ R0, R187, R0 ;  /* 0x00000000bb007221 */ /* 0x000fe20000010000 */
[----:B------:R3:W5:Y:S01]  /*d430*/  LDL.LU R204, [R1+0xf8] ;  /* 0x0000f80001cc7983 */ /* 0x0007620000300800 */
        /* <DEDUP_REMOVED lines=75> */
[----:B------:R-:W-:Y:S03]  /*d8f0*/  IMAD.MOV.U32 R133, RZ, RZ, R135 ;  /* 0x000000ffff857224 */ /* 0x000fe600078e0087 */
[----:B------:R1:W-:Y:S01]  /*d900*/  STL [R1+0x7c], R3 ;  /* 0x00007c0301007387 */ /* 0x0003e20000100800 */
[----:B------:R-:W-:Y:S05]  /*d910*/  FADD.FTZ R2, R72, R2 ;  /* 0x0000000248027221 */ /* 0x000fea0000010000 */
[----:B------:R3:W-:Y:S01]  /*d920*/  STL [R1+0x80], R2 ;  /* 0x0000800201007387 */ /* 0x0007e20000100800 */
[----:B-1----:R-:W-:Y:S02]  /*d930*/  IMAD.MOV.U32 R3, RZ, RZ, R136 ;  /* 0x000000ffff037224 */ /* 0x002fe400078e0088 */
[C---:B--2---:R-:W-:Y:S01]  /*d940*/  VIADD R0, R211.reuse, 0xffffffff ;  /* 0xffffffffd3007836 */ /* 0x044fe20000000000 */
[----:B------:R-:W-:Y:S03]  /*d950*/  ISETP.GT.AND P0, PT, R211, RZ, PT ;  /* 0x000000ffd300720c */ /* 0x000fe60003f04270 */
[----:B------:R-:W-:Y:S10]  /*d960*/  IMAD.MOV.U32 R211, RZ, RZ, R0 ;  /* 0x000000ffffd37224 */ /* 0x000ff400078e0000 */
[----:B---3--:R-:W-:Y:S05]  /*d970*/  @P0 BRA `(.L_x_569) ;  /* 0xffffff9c00e40947 */ /* 0x008fea000383ffff */
.L_x_568:
[----:B------:R-:W2:Y:S01]  /*d980*/  LDL.LU R6, [R1+0x7c] ;  /* 0x00007c0001067983 */ /* 0x000ea20000300800 */
[----:B------:R-:W1:Y:S03]  /*d990*/  LDCU UR5, c[0x0][0x4fc] ;  /* 0x00009f80ff0577ac */ /* 0x000e660008000800 */
[----:B------:R-:W3:Y:S04]  /*d9a0*/  LDL.LU R5, [R1+0x80] ;  /* 0x0000800001057983 */ /* 0x000ee80000300800 */
[----:B------:R-:W4:Y:S01]  /*d9b0*/  LDL.64 R40, [R1+0xc0] ;  /* 0x0000c00001287983 */ /* 0x000f220000100a00 */
[----:B------:R-:W4:Y:S01]  /*d9c0*/  S2UR UR4, SR_CgaCtaId ;  /* 0x00000000000479c3 */ /* 0x000f220000008800 */
[----:B------:R-:W1:Y:S02]  /*d9d0*/  LDCU.U8 UR6, c[0x0][0x549] ;  /* 0x0000a920ff0677ac */ /* 0x000e640008000000 */
[----:B------:R-:W1:Y:S04]  /*d9e0*/  SHFL.BFLY PT, R4, R233, 0x2, 0x1f ;  /* 0x0c401f00e9047f89 */ /* 0x000e6800000e0000 */
[----:B------:R-:W1:Y:S01]  /*d9f0*/  SHFL.BFLY PT, R3, R235, 0x2, 0x1f ;  /* 0x0c401f00eb037f89 */ /* 0x000e6200000e0000 */
[----:B------:R-:W2:Y:S01]  /*da00*/  S2UR UR7, SR_CTAID.Y ;  /* 0x00000000000779c3 */ /* 0x000ea20000002600 */
[----:B------:R-:W1:Y:S02]  /*da10*/  S2R R26, SR_TID.X ;  /* 0x00000000001a7919 */ /* 0x000e640000002100 */
[----:B-1----:R-:W-:-:S05]  /*da20*/  ISETP.NE.AND P1, PT, RZ, UR6, PT ;  /* 0x00000006ff007c0c */ /* 0x002fca000bf25270 */
[----:B------:R-:W1:Y:S01]  /*da30*/  S2UR UR6, SR_CTAID.Z ;  /* 0x00000000000679c3 */ /* 0x000e620000002700 */
[----:B------:R-:W-:Y:S01]  /*da40*/  FADD.FTZ R4, R4, R233 ;  /* 0x000000e904047221 */ /* 0x000fe20000010000 */
[----:B------:R-:W-:-:S04]  /*da50*/  FADD.FTZ R3, R3, R235 ;  /* 0x000000eb03037221 */ /* 0x000fc80000010000 */
[----:B------:R-:W1:Y:S04]  /*da60*/  SHFL.BFLY PT, R7, R4, 0x1, 0x1f ;  /* 0x0c201f0004077f89 */ /* 0x000e6800000e0000 */
[----:B------:R-:W1:Y:S01]  /*da70*/  SHFL.BFLY PT, R8, R3, 0x1, 0x1f ;  /* 0x0c201f0003087f89 */ /* 0x000e6200000e0000 */
[----:B------:R-:W-:-:S04]  /*da80*/  SHF.L.U32 R25, R26, 0x2, RZ ;  /* 0x000000021a197819 */ /* 0x000fc800000006ff */
[----:B------:R-:W-:Y:S01]  /*da90*/  LOP3.LUT R24, R25, 0x20, RZ, 0xc0, !PT ;  /* 0x0000002019187812 */ /* 0x000fe200078ec0ff */
[----:B-1----:R-:W-:Y:S01]  /*daa0*/  FADD.FTZ R19, R4, R7 ;  /* 0x0000000704137221 */ /* 0x002fe20000010000 */
[----:B------:R-:W-:-:S03]  /*dab0*/  SHF.L.U32 R7, R26, 0x1, RZ ;  /* 0x000000011a077819 */ /* 0x000fc600000006ff */
[----:B------:R-:W-:Y:S01]  /*dac0*/  MUFU.RCP R4, R19 ;  /* 0x0000001300047308 */ /* 0x000fe20000001000 */
[----:B------:R-:W-:Y:S01]  /*dad0*/  FADD.FTZ R20, R3, R8 ;  /* 0x0000000803147221 */ /* 0x000fe20000010000 */
[----:B------:R-:W-:Y:S02]  /*dae0*/  SHF.L.U32 R8, R26, 0x4, RZ ;  /* 0x000000041a087819 */ /* 0x000fe400000006ff */
[----:B------:R-:W-:Y:S02]  /*daf0*/  LOP3.LUT R7, R7, 0x6, RZ, 0xc0, !PT ;  /* 0x0000000607077812 */ /* 0x000fe400078ec0ff */
[----:B------:R-:W-:Y:S02]  /*db00*/  FSETP.NE.FTZ.AND P5, PT, R19, RZ, PT ;  /* 0x000000ff1300720b */ /* 0x000fe40003fb5000 */
[----:B------:R-:W1:Y:S01]  /*db10*/  MUFU.RCP R3, R20 ;  /* 0x0000001400037308 */ /* 0x000e620000001000 */
[----:B------:R-:W-:-:S04]  /*db20*/  FSETP.NE.FTZ.AND P4, PT, R20, RZ, PT ;  /* 0x000000ff1400720b */ /* 0x000fc80003f95000 */
[----:B-1----:R-:W-:-:S05]  /*db30*/  FSEL R3, R3, 1, P4 ;  /* 0x3f80000003037808 */ /* 0x002fca0002000000 */
[----:B------:R-:W-:-:S04]  /*db40*/  FMUL.FTZ R3, R3, UR5 ;  /* 0x0000000503037c20 */ /* 0x000fc80008410000 */
[C---:B------:R-:W-:Y:S01]  /*db50*/  FMUL.FTZ R154, R3.reuse, R154 ;  /* 0x0000009a039a7220 */ /* 0x040fe20000410000 */
[C---:B------:R-:W-:Y:S01]  /*db60*/  FMUL.FTZ R150, R3.reuse, R150 ;  /* 0x0000009603967220 */ /* 0x040fe20000410000 */
[C---:B------:R-:W-:Y:S01]  /*db70*/  FMUL.FTZ R146, R3.reuse, R146 ;  /* 0x0000009203927220 */ /* 0x040fe20000410000 */
[C---:B------:R-:W-:Y:S01]  /*db80*/  FMUL.FTZ R11, R3.reuse, R147 ;  /* 0x00000093030b7220 */ /* 0x040fe20000410000 */
[C---:B------:R-:W-:Y:S01]  /*db90*/  FMUL.FTZ R142, R3.reuse, R142 ;  /* 0x0000008e038e7220 */ /* 0x040fe20000410000 */
[----:B------:R-:W-:-:S03]  /*dba0*/  FMUL.FTZ R9, R3, R143 ;  /* 0x0000008f03097220 */ /* 0x000fc60000410000 */
[----:B------:R-:W-:Y:S02]  /*dbb0*/  F2FP.BF16.F32.PACK_AB R11, R11, R146 ;  /* 0x000000920b0b723e */ /* 0x000fe400000010ff */
[----:B------:R-:W-:Y:S01]  /*dbc0*/  F2FP.BF16.F32.PACK_AB R9, R9, R142 ;  /* 0x0000008e0909723e */ /* 0x000fe200000010ff */
[----:B--2---:R-:W1:Y:S04]  /*dbd0*/  SHFL.BFLY PT, R2, R6, 0x2, 0x1f ;  /* 0x0c401f0006027f89 */ /* 0x004e6800000e0000 */
[----:B---3--:R-:W2:Y:S01]  /*dbe0*/  SHFL.BFLY PT, R0, R5, 0x2, 0x1f ;  /* 0x0c401f0005007f89 */ /* 0x008ea200000e0000 */
[----:B-1----:R-:W-:Y:S01]  /*dbf0*/  FADD.FTZ R2, R2, R6 ;  /* 0x0000000602027221 */ /* 0x002fe20000010000 */
[----:B--2---:R-:W-:-:S04]  /*dc00*/  FADD.FTZ R0, R0, R5 ;  /* 0x0000000500007221 */ /* 0x004fc80000010000 */
[----:B------:R-:W1:Y:S04]  /*dc10*/  SHFL.BFLY PT, R6, R2, 0x1, 0x1f ;  /* 0x0c201f0002067f89 */ /* 0x000e6800000e0000 */
[----:B------:R-:W2:Y:S01]  /*dc20*/  SHFL.BFLY PT, R5, R0, 0x1, 0x1f ;  /* 0x0c201f0000057f89 */ /* 0x000ea200000e0000 */
[----:B-1----:R-:W-:Y:S01]  /*dc30*/  FADD.FTZ R21, R2, R6 ;  /* 0x0000000602157221 */ /* 0x002fe20000010000 */
[----:B------:R-:W-:Y:S01]  /*dc40*/  LOP3.LUT R2, R7, 0x3e00, R8, 0xf8, !PT ;  /* 0x00003e0007027812 */ /* 0x000fe200078ef808 */
[----:B--2---:R-:W-:Y:S01]  /*dc50*/  FADD.FTZ R22, R0, R5 ;  /* 0x0000000500167221 */ /* 0x004fe20000010000 */
[----:B------:R-:W-:Y:S01]  /*dc60*/  SHF.L.U32 R5, R26, 0x3, RZ ;  /* 0x000000031a057819 */ /* 0x000fe200000006ff */
[----:B------:R-:W1:Y:S01]  /*dc70*/  MUFU.RCP R6, R21 ;  /* 0x0000001500067308 */ /* 0x000e620000001000 */
[----:B----4-:R-:W-:-:S02]  /*dc80*/  SHF.L.U32 R0, R40, 0x5, RZ ;  /* 0x0000000528007819 */ /* 0x010fc400000006ff */
[----:B------:R-:W-:Y:S02]  /*dc90*/  LOP3.LUT R7, R5, 0xc0, RZ, 0xc0, !PT ;  /* 0x000000c005077812 */ /* 0x000fe400078ec0ff */
[----:B------:R-:W-:Y:S02]  /*dca0*/  FSEL R5, R4, 1, P5 ;  /* 0x3f80000004057808 */ /* 0x000fe40002800000 */
[----:B------:R-:W-:Y:S02]  /*dcb0*/  LOP3.LUT R2, R2, 0x20, R0, 0xf8, !PT ;  /* 0x0000002002027812 */ /* 0x000fe400078ef800 */
[----:B------:R-:W-:Y:S01]  /*dcc0*/  LOP3.LUT R4, R7, 0x18, R26, 0xf8, !PT ;  /* 0x0000001807047812 */ /* 0x000fe200078ef81a */
[----:B------:R-:W-:Y:S01]  /*dcd0*/  FMUL.FTZ R0, R5, UR5 ;  /* 0x0000000505007c20 */ /* 0x000fe20008410000 */
[----:B------:R-:W-:Y:S02]  /*dce0*/  FSETP.NE.FTZ.AND P3, PT, R21, RZ, PT ;  /* 0x000000ff1500720b */ /* 0x000fe40003f75000 */
[----:B------:R-:W-:Y:S01]  /*dcf0*/  LOP3.LUT R23, R2, R4, RZ, 0xfc, !PT ;  /* 0x0000000402177212 */ /* 0x000fe200078efcff */
[----:B------:R-:W-:Y:S01]  /*dd00*/  FMUL.FTZ R152, R0, R152 ;  /* 0x0000009800987220 */ /* 0x000fe20000410000 */
[----:B------:R-:W2:Y:S01]  /*dd10*/  MUFU.RCP R2, R22 ;  /* 0x0000001600027308 */ /* 0x000ea20000001000 */
[----:B------:R-:W-:Y:S01]  /*dd20*/  FSETP.NE.FTZ.AND P2, PT, R22, RZ, PT ;  /* 0x000000ff1600720b */ /* 0x000fe20003f55000 */
[C---:B------:R-:W-:Y:S01]  /*dd30*/  FMUL.FTZ R5, R0.reuse, R153 ;  /* 0x0000009900057220 */ /* 0x040fe20000410000 */
[C---:B------:R-:W-:Y:S01]  /*dd40*/  FMUL.FTZ R148, R0.reuse, R148 ;  /* 0x0000009400947220 */ /* 0x040fe20000410000 */
[C---:B------:R-:W-:Y:S01]  /*dd50*/  FMUL.FTZ R149, R0.reuse, R149 ;  /* 0x0000009500957220 */ /* 0x040fe20000410000 */
[C---:B------:R-:W-:Y:S01]  /*dd60*/  FMUL.FTZ R144, R0.reuse, R144 ;  /* 0x0000009000907220 */ /* 0x040fe20000410000 */
[C---:B------:R-:W-:Y:S01]  /*dd70*/  FMUL.FTZ R12, R0.reuse, R145 ;  /* 0x00000091000c7220 */ /* 0x040fe20000410000 */
[C---:B------:R-:W-:Y:S01]  /*dd80*/  FMUL.FTZ R140, R0.reuse, R140 ;  /* 0x0000008c008c7220 */ /* 0x040fe20000410000 */
[----:B------:R-:W-:Y:S01]  /*dd90*/  FMUL.FTZ R10, R0, R141 ;  /* 0x0000008d000a7220 */ /* 0x000fe20000410000 */
[----:B-1----:R-:W-:Y:S01]  /*dda0*/  FSEL R0, R6, 1, P3 ;  /* 0x3f80000006007808 */ /* 0x002fe20001800000 */
[----:B------:R-:W-:Y:S01]  /*ddb0*/  FMUL.FTZ R4, R3, R155 ;  /* 0x0000009b03047220 */ /* 0x000fe20000410000 */
[----:B------:R-:W-:Y:S01]  /*ddc0*/  F2FP.BF16.F32.PACK_AB R5, R5, R152 ;  /* 0x000000980505723e */ /* 0x000fe200000010ff */
[----:B------:R-:W-:Y:S01]  /*ddd0*/  FMUL.FTZ R6, R3, R151 ;  /* 0x0000009703067220 */ /* 0x000fe20000410000 */
[----:B------:R-:W-:Y:S01]  /*dde0*/  F2FP.BF16.F32.PACK_AB R12, R12, R144 ;  /* 0x000000900c0c723e */ /* 0x000fe200000010ff */
[----:B------:R-:W-:Y:S01]  /*ddf0*/  FMUL.FTZ R0, R0, UR5 ;  /* 0x0000000500007c20 */ /* 0x000fe20008410000 */
[----:B------:R-:W-:-:S02]  /*de00*/  F2FP.BF16.F32.PACK_AB R4, R4, R154 ;  /* 0x0000009a0404723e */ /* 0x000fc400000010ff */
[----:B------:R-:W-:Y:S01]  /*de10*/  F2FP.BF16.F32.PACK_AB R6, R6, R150 ;  /* 0x000000960606723e */ /* 0x000fe200000010ff */
[----:B------:R-:W-:Y:S01]  /*de20*/  FMUL.FTZ R156, R0, R156 ;  /* 0x0000009c009c7220 */ /* 0x000fe20000410000 */
[----:B--2---:R-:W-:Y:S01]  /*de30*/  FSEL R2, R2, 1, P2 ;  /* 0x3f80000002027808 */ /* 0x004fe20001000000 */
[C---:B------:R-:W-:Y:S01]  /*de40*/  FMUL.FTZ R8, R0.reuse, R157 ;  /* 0x0000009d00087220 */ /* 0x040fe20000410000 */
[C---:B------:R-:W-:Y:S01]  /*de50*/  FMUL.FTZ R164, R0.reuse, R164 ;  /* 0x000000a400a47220 */ /* 0x040fe20000410000 */
[C---:B------:R-:W-:Y:S01]  /*de60*/  FMUL.FTZ R14, R0.reuse, R165 ;  /* 0x000000a5000e7220 */ /* 0x040fe20000410000 */
[----:B------:R-:W-:Y:S01]  /*de70*/  FMUL.FTZ R160, R0, R160 ;  /* 0x000000a000a07220 */ /* 0x000fe20000410000 */
[----:B------:R-:W-:Y:S01]  /*de80*/  FMUL.FTZ R2, R2, UR5 ;  /* 0x0000000502027c20 */ /* 0x000fe20008410000 */
[----:B------:R-:W-:Y:S01]  /*de90*/  UMOV UR5, 0x400 ;  /* 0x0000040000057882 */ /* 0x000fe20000000000 */
[C---:B------:R-:W-:Y:S01]  /*dea0*/  FMUL.FTZ R18, R0.reuse, R161 ;  /* 0x000000a100127220 */ /* 0x040fe20000410000 */
[----:B------:R-:W-:Y:S01]  /*deb0*/  ULEA UR4, UR4, UR5, 0x18 ;  /* 0x0000000504047291 */ /* 0x000fe2000f8ec0ff */
[C---:B------:R-:W-:Y:S01]  /*dec0*/  FMUL.FTZ R168, R0.reuse, R168 ;  /* 0x000000a800a87220 */ /* 0x040fe20000410000 */
[----:B------:R-:W-:Y:S01]  /*ded0*/  FMUL.FTZ R16, R0, R169 ;  /* 0x000000a900107220 */ /* 0x000fe20000410000 */
[C---:B------:R-:W-:Y:S01]  /*dee0*/  FMUL.FTZ R158, R2.reuse, R158 ;  /* 0x0000009e029e7220 */ /* 0x040fe20000410000 */
[C---:B------:R-:W-:Y:S01]  /*def0*/  FMUL.FTZ R7, R2.reuse, R159 ;  /* 0x0000009f02077220 */ /* 0x040fe20000410000 */
[C---:B------:R-:W-:Y:S01]  /*df00*/  FMUL.FTZ R166, R2.reuse, R166 ;  /* 0x000000a602a67220 */ /* 0x040fe20000410000 */
[----:B------:R-:W-:Y:S01]  /*df10*/  LEA R0, R23, UR4, 0x1 ;  /* 0x0000000417007c11 */ /* 0x000fe2000f8e08ff */
[C---:B------:R-:W-:Y:S01]  /*df20*/  FMUL.FTZ R13, R2.reuse, R167 ;  /* 0x000000a7020d7220 */ /* 0x040fe20000410000 */
[C---:B------:R-:W-:Y:S01]  /*df30*/  FMUL.FTZ R162, R2.reuse, R162 ;  /* 0x000000a202a27220 */ /* 0x040fe20000410000 */
[C---:B------:R-:W-:Y:S01]  /*df40*/  FMUL.FTZ R17, R2.reuse, R163 ;  /* 0x000000a302117220 */ /* 0x040fe20000410000 */
[C---:B------:R-:W-:Y:S01]  /*df50*/  FMUL.FTZ R170, R2.reuse, R170 ;  /* 0x000000aa02aa7220 */ /* 0x040fe20000410000 */
[----:B------:R-:W-:Y:S01]  /*df60*/  FMUL.FTZ R15, R2, R171 ;  /* 0x000000ab020f7220 */ /* 0x000fe20000410000 */
[----:B------:R-:W-:Y:S01]  /*df70*/  F2FP.BF16.F32.PACK_AB R2, R149, R148 ;  /* 0x000000949502723e */ /* 0x000fe200000010ff */
[----:B------:R1:W-:Y:S01]  /*df80*/  STS [R0], R5 ;  /* 0x0000000500007388 */ /* 0x0003e20000000800 */
[----:B------:R-:W-:Y:S01]  /*df90*/  IADD3 R3, PT, PT, R0, -R24, RZ ;  /* 0x8000001800037210 */ /* 0x000fe20007ffe0ff */
[----:B------:R-:W2:Y:S01]  /*dfa0*/  LDCU.U8 UR4, c[0x0][0x548] ;  /* 0x0000a900ff0477ac */ /* 0x000ea20008000000 */
[----:B------:R-:W-:Y:S01]  /*dfb0*/  F2FP.BF16.F32.PACK_AB R8, R8, R156 ;  /* 0x0000009c0808723e */ /* 0x000fe200000010ff */
[----:B------:R-:W-:Y:S01]  /*dfc0*/  STS [R0+0x200], R4 ;  /* 0x0002000400007388 */ /* 0x000fe20000000800 */
[----:B------:R-:W-:-:S02]  /*dfd0*/  F2FP.BF16.F32.PACK_AB R7, R7, R158 ;  /* 0x0000009e0707723e */ /* 0x000fc400000010ff */
[----:B------:R-:W-:Y:S01]  /*dfe0*/  F2FP.BF16.F32.PACK_AB R14, R14, R164 ;  /* 0x000000a40e0e723e */ /* 0x000fe200000010ff */
[----:B------:R3:W-:Y:S01]  /*dff0*/  STS [R3+0x10], R2 ;  /* 0x0000100203007388 */ /* 0x0007e20000000800 */
        /* <DEDUP_REMOVED lines=8> */
[----:B------:R2:W-:Y:S04]  /*e080*/  STS [R0+0x1200], R7 ;  /* 0x0012000700007388 */ /* 0x0005e80000000800 */
[----:B------:R-:W-:Y:S01]  /*e090*/  STS [R3+0x1010], R14 ;  /* 0x0010100e03007388 */ /* 0x000fe20000000800 */
[----:B-1----:R-:W-:-:S03]  /*e0a0*/  LOP3.LUT R5, R25, 0x40, RZ, 0xc0, !PT ;  /* 0x0000004019057812 */ /* 0x002fc600078ec0ff */
[----:B------:R1:W-:Y:S01]  /*e0b0*/  STS [R3+0x1210], R13 ;  /* 0x0012100d03007388 */ /* 0x0003e20000000800 */
[----:B---3--:R-:W-:Y:S02]  /*e0c0*/  IADD3 R2, PT, PT, R0, -R5, RZ ;  /* 0x8000000500027210 */ /* 0x008fe40007ffe0ff */
[----:B------:R-:W3:Y:S01]  /*e0d0*/  @P1 LDC.64 R4, c[0x0][0x430] ;  /* 0x00010c00ff041b82 */ /* 0x000ee20000000a00 */
[----:B----4-:R4:W3:Y:S02]  /*e0e0*/  @P5 MUFU.LG2 R6, R19 ;  /* 0x0000001300065308 */ /* 0x0108e40000000c00 */
[----:B------:R4:W-:Y:S04]  /*e0f0*/  STS [R2+0x20], R12 ;  /* 0x0000200c02007388 */ /* 0x0009e80000000800 */
[----:B------:R-:W-:Y:S01]  /*e100*/  STS [R2+0x220], R11 ;  /* 0x0002200b02007388 */ /* 0x000fe20000000800 */
[----:B--2---:R-:W2:Y:S01]  /*e110*/  @P5 LDC R8, c[0x0][0x458] ;  /* 0x00011600ff085b82 */ /* 0x004ea20000000800 */
[----:B------:R-:W-:-:S05]  /*e120*/  IADD3 R0, PT, PT, -R24, R2, RZ ;  /* 0x0000000218007210 */ /* 0x000fca0007ffe1ff */
[----:B------:R3:W-:Y:S02]  /*e130*/  STS [R0+0x30], R10 ;  /* 0x0000300a00007388 */ /* 0x0007e40000000800 */
[----:B------:R-:W2:Y:S01]  /*e140*/  @P4 LDC R7, c[0x0][0x458] ;  /* 0x00011600ff074b82 */ /* 0x000ea20000000800 */
[----:B-1----:R1:W1:Y:S01]  /*e150*/  @P4 MUFU.LG2 R3, R20 ;  /* 0x0000001400034308 */ /* 0x0022620000000c00 */
[----:B------:R-:W-:Y:S04]  /*e160*/  STS [R0+0x230], R9 ;  /* 0x0002300900007388 */ /* 0x000fe80000000800 */
[----:B------:R-:W-:Y:S04]  /*e170*/  STS [R2+0x1020], R18 ;  /* 0x0010201202007388 */ /* 0x000fe80000000800 */
[----:B------:R1:W-:Y:S01]  /*e180*/  STS [R2+0x1220], R17 ;  /* 0x0012201102007388 */ /* 0x0003e20000000800 */
[----:B----4-:R4:W1:Y:S03]  /*e190*/  @P3 MUFU.LG2 R12, R21 ;  /* 0x00000015000c3308 */ /* 0x0108660000000c00 */
[----:B------:R-:W-:Y:S04]  /*e1a0*/  STS [R0+0x1230], R15 ;  /* 0x0012300f00007388 */ /* 0x000fe80000000800 */
[----:B------:R4:W-:Y:S01]  /*e1b0*/  STS [R0+0x1030], R16 ;  /* 0x0010301000007388 */ /* 0x0009e20000000800 */
[----:B---3--:R-:W3:Y:S01]  /*e1c0*/  LDC.64 R10, c[0x0][0x400] ;  /* 0x00010000ff0a7b82 */ /* 0x008ee20000000a00 */
[----:B-1----:R-:W-:-:S07]  /*e1d0*/  @P1 IMAD R2, R5, R4, RZ ;  /* 0x0000000405021224 */ /* 0x002fce00078e02ff */
[----:B------:R-:W1:Y:S01]  /*e1e0*/  @P1 LDC R4, c[0x0][0x430] ;  /* 0x00010c00ff041b82 */ /* 0x000e620000000800 */
[----:B----4-:R-:W-:-:S07]  /*e1f0*/  @P1 MOV R0, 0x1 ;  /* 0x0000000100001802 */ /* 0x010fce0000000f00 */
[----:B------:R-:W4:Y:S01]  /*e200*/  LDC R15, c[0x0][0x434] ;  /* 0x00010d00ff0f7b82 */ /* 0x000f220000000800 */
[----:B--2---:R-:W-:Y:S05]  /*e210*/  @P1 BRA `(.L_x_572) ;  /* 0x0000000000281947 */ /* 0x004fea0003800000 */
[----:B------:R-:W-:Y:S01]  /*e220*/  ISETP.NE.AND P0, PT, RZ, UR4, PT ;  /* 0x00000004ff007c0c */ /* 0x000fe2000bf05270 */
[----:B------:R-:W2:-:S12]  /*e230*/  LDC R9, c[0x0][0x3e0] ;  /* 0x0000f800ff097b82 */ /* 0x000e980000000800 */
[----:B------:R-:W2:Y:S01]  /*e240*/  @P0 LDC R2, c[0x0][0x454] ;  /* 0x00011500ff020b82 */ /* 0x000ea20000000800 */
[----:B-1----:R-:W-:Y:S02]  /*e250*/  @P0 MOV R4, 0x1 ;  /* 0x0000000100040802 */ /* 0x002fe40000000f00 */
[----:B------:R-:W-:-:S05]  /*e260*/  @!P0 MOV R4, 0x1 ;  /* 0x0000000100048802 */ /* 0x000fca0000000f00 */
[----:B------:R-:W2:Y:S08]  /*e270*/  @P0 LDC R0, c[0x0][0x454] ;  /* 0x00011500ff000b82 */ /* 0x000eb00000000800 */
[----:B------:R-:W1:Y:S08]  /*e280*/  @!P0 LDC R5, c[0x0][0x434] ;  /* 0x00010d00ff058b82 */ /* 0x000e700000000800 */
[----:B------:R-:W3:Y:S01]  /*e290*/  @!P0 LDC R2, c[0x0][0x434] ;  /* 0x00010d00ff028b82 */ /* 0x000ee20000000800 */
[----:B--2---:R-:W-:-:S02]  /*e2a0*/  @P0 IMAD R0, R9, R0, RZ ;  /* 0x0000000009000224 */ /* 0x004fc400078e02ff */
[----:B-1----:R-:W-:-:S07]  /*e2b0*/  @!P0 IMAD R0, R5, R9, RZ ;  /* 0x0000000905008224 */ /* 0x002fce00078e02ff */
.L_x_572:
[----:B------:R-:W2:Y:S01]  /*e2c0*/  LDL.LU.64 R16, [R1+0xd0] ;  /* 0x0000d00001107983 */ /* 0x000ea20000300a00 */
[----:B------:R-:W-:Y:S01]  /*e2d0*/  @P4 FMUL.FTZ R3, R3, 0.69314718246459960938 ;  /* 0x3f31721803034820 */ /* 0x000fe20000410000 */
[----:B------:R-:W-:Y:S01]  /*e2e0*/  ISETP.NE.AND P1, PT, RZ, UR4, !P1 ;  /* 0x00000004ff007c0c */ /* 0x000fe2000cf25270 */
[----:B------:R-:W1:Y:S08]  /*e2f0*/  @P3 LDC R14, c[0x0][0x458] ;  /* 0x00011600ff0e3b82 */ /* 0x000e700000000800 */
[----:B------:R-:W-:Y:S01]  /*e300*/  BAR.SYNC.DEFER_BLOCKING 0x0 ;  /* 0x0000000000007b1d */ /* 0x000fe20000010000 */
[----:B------:R-:W-:Y:S01]  /*e310*/  MOV R23, 0x7f800000 ;  /* 0x7f80000000177802 */ /* 0x000fe20000000f00 */
[----:B---3--:R-:W-:-:S02]  /*e320*/  IMAD R5, R2, UR6, RZ ;  /* 0x0000000602057c24 */ /* 0x008fc4000f8e02ff */
[----:B------:R-:W-:Y:S01]  /*e330*/  @P4 FFMA.FTZ R23, R135, R7, R3 ;  /* 0x0000000787174223 */ /* 0x000fe20000010003 */
[----:B------:R-:W-:Y:S01]  /*e340*/  @P5 FMUL.FTZ R6, R6, 0.69314718246459960938 ;  /* 0x3f31721806065820 */ /* 0x000fe20000410000 */
[----:B------:R-:W-:Y:S01]  /*e350*/  MOV R3, RZ ;  /* 0x000000ff00037202 */ /* 0x000fe20000000f00 */
[----:B------:R-:W3:Y:S01]  /*e360*/  @P2 MUFU.LG2 R9, R22 ;  /* 0x0000001600092308 */ /* 0x000ee20000000c00 */
[----:B------:R-:W4:Y:S01]  /*e370*/  @P2 LDC R13, c[0x0][0x458] ;  /* 0x00011600ff0d2b82 */ /* 0x000f220000000800 */
[----:B------:R-:W1:Y:S01]  /*e380*/  S2R R18, SR_CTAID.X ;  /* 0x0000000000127919 */ /* 0x000e620000002500 */
[----:B------:R-:W-:Y:S01]  /*e390*/  MOV R28, 0x7f800000 ;  /* 0x7f800000001c7802 */ /* 0x000fe20000000f00 */
[----:B------:R-:W-:Y:S01]  /*e3a0*/  @P5 FFMA.FTZ R28, R136, R8, R6 ;  /* 0x00000008881c5223 */ /* 0x000fe20000010006 */
[----:B------:R-:W-:Y:S01]  /*e3b0*/  LOP3.LUT P5, RZ, R26, 0x3, RZ, 0xc0, !PT ;  /* 0x000000031aff7812 */ /* 0x000fe200078ac0ff */
[----:B------:R-:W-:Y:S02]  /*e3c0*/  @!P1 IMAD R5, R0, UR7, R5 ;  /* 0x0000000700059c24 */ /* 0x000fe4000f8e0205 */
[----:B------:R-:W-:Y:S01]  /*e3d0*/  @P3 FMUL.FTZ R8, R12, 0.69314718246459960938 ;  /* 0x3f3172180c083820 */ /* 0x000fe20000410000 */
[----:B------:R-:W-:Y:S01]  /*e3e0*/  BSSY.RECONVERGENT B0, `(.L_x_573) ;  /* 0x000003f000007945 */ /* 0x000fe20003800200 */
[----:B------:R-:W2:Y:S08]  /*e3f0*/  LDC.64 R30, c[0x0][0x410] ;  /* 0x00010400ff1e7b82 */ /* 0x000eb00000000a00 */
[----:B------:R-:W2:Y:S01]  /*e400*/  LDC.64 R20, c[0x0][0x408] ;  /* 0x00010200ff147b82 */ /* 0x000ea20000000a00 */
[----:B-----5:R2:W2:Y:S01]  /*e410*/  LDS.128 R36, [R226] ;  /* 0x00000000e2247984 */ /* 0x0204a20000000c00 */
[----:B---3--:R-:W-:Y:S01]  /*e420*/  @P2 FMUL.FTZ R7, R9, 0.69314718246459960938 ;  /* 0x3f31721809072820 */ /* 0x008fe20000410000 */
[----:B------:R-:W-:Y:S01]  /*e430*/  MOV R22, 0x7f800000 ;  /* 0x7f80000000167802 */ /* 0x000fe20000000f00 */
[----:B-1----:R-:W-:Y:S01]  /*e440*/  @P3 FFMA.FTZ R22, R134, R14, R8 ;  /* 0x0000000e86163223 */ /* 0x002fe20000010008 */
[----:B------:R1:W3:Y:S01]  /*e450*/  LDS.128 R32, [R226+0x800] ;  /* 0x00080000e2207984 */ /* 0x0002e20000000c00 */
[----:B------:R-:W-:-:S05]  /*e460*/  SHF.L.U32 R18, R18, 0x7, RZ ;  /* 0x0000000712127819 */ /* 0x000fca00000006ff */
[----:B------:R-:W-:-:S05]  /*e470*/  IMAD R0, R18, R4, RZ ;  /* 0x0000000412007224 */ /* 0x000fca00078e02ff */
[----:B------:R-:W-:Y:S02]  /*e480*/  SHF.R.S32.HI R6, RZ, 0x1f, R0 ;  /* 0x0000001fff067819 */ /* 0x000fe40000011400 */
[----:B--2---:R-:W-:-:S05]  /*e490*/  MOV R2, R16 ;  /* 0x0000001000027202 */ /* 0x004fca0000000f00 */
[----:B------:R-:W-:Y:S01]  /*e4a0*/  IMAD.WIDE.U32 R16, R10, UR7, R2 ;  /* 0x000000070a107c25 */ /* 0x000fe2000f8e0002 */
[----:B------:R-:W-:-:S03]  /*e4b0*/  MOV R10, 0x7f800000 ;  /* 0x7f800000000a7802 */ /* 0x000fc60000000f00 */
[----:B----4-:R-:W-:Y:S01]  /*e4c0*/  @P2 FFMA.FTZ R10, R132, R13, R7 ;  /* 0x0000000d840a2223 */ /* 0x010fe20000010007 */
[----:B------:R-:W-:Y:S02]  /*e4d0*/  IMAD R2, R15, UR7, RZ ;  /* 0x000000070f027c24 */ /* 0x000fe4000f8e02ff */
[----:B------:R-:W-:-:S03]  /*e4e0*/  IMAD R11, R11, UR7, R17 ;  /* 0x000000070b0b7c24 */ /* 0x000fc6000f8e0211 */
[----:B------:R-:W-:Y:S02]  /*e4f0*/  SEL R3, R2, RZ, P1 ;  /* 0x000000ff02037207 */ /* 0x000fe40000800000 */
[----:B------:R-:W-:Y:S02]  /*e500*/  SHF.R.S32.HI R2, RZ, 0x1f, R2 ;  /* 0x0000001fff027819 */ /* 0x000fe40000011402 */
[--C-:B------:R-:W-:Y:S02]  /*e510*/  IADD3 R3, P4, P0, R0, R3, R5.reuse ;  /* 0x0000000300037210 */ /* 0x100fe4000789e005 */
[----:B------:R-:W-:Y:S02]  /*e520*/  SEL R2, R2, RZ, P1 ;  /* 0x000000ff02027207 */ /* 0x000fe40000800000 */
[----:B------:R-:W-:-:S04]  /*e530*/  SHF.R.S32.HI R0, RZ, 0x1f, R5 ;  /* 0x0000001fff007819 */ /* 0x000fc80000011405 */
[----:B------:R-:W-:Y:S01]  /*e540*/  IADD3.X R5, PT, PT, R6, R2, R0, P4, P0 ;  /* 0x0000000206057210 */ /* 0x000fe200027e0400 */
[----:B-1-3--:R-:W-:Y:S06]  /*e550*/  @P5 BRA `(.L_x_574) ;  /* 0x00000000009c5947 */ /* 0x00afec0003800000 */
[----:B------:R-:W-:Y:S01]  /*e560*/  SHF.R.U32.HI R0, RZ, 0x1, R26 ;  /* 0x00000001ff007819 */ /* 0x000fe2000001161a */
[----:B------:R-:W-:-:S03]  /*e570*/  IMAD.IADD R2, R15, 0x1, -R18 ;  /* 0x000000010f027824 */ /* 0x000fc600078e0a12 */
        /* <DEDUP_REMOVED lines=11> */
[-C--:B------:R-:W-:Y:S01]  /*e630*/  @!P5 IMAD R0, R6, R4.reuse, RZ ;  /* 0x000000040600d224 */ /* 0x080fe200078e02ff */
[-C--:B------:R-:W-:Y:S01]  /*e640*/  @!P6 IADD3 R9, P0, PT, R2, R3.reuse, RZ ;  /* 0x000000030209e210 */ /* 0x080fe20007f1e0ff */
[----:B------:R-:W2:Y:S01]  /*e650*/  @!P5 LDC.64 R18, c[0x0][0x420] ;  /* 0x00010800ff12db82 */ /* 0x000ea20000000a00 */
[-C--:B------:R-:W-:Y:S02]  /*e660*/  @!P4 IMAD R6, R7, R4.reuse, RZ ;  /* 0x000000040706c224 */ /* 0x080fe400078e02ff */
[----:B------:R-:W-:Y:S01]  /*e670*/  @!P3 IMAD R7, R8, R4, RZ ;  /* 0x000000040807b224 */ /* 0x000fe200078e02ff */
[-C--:B------:R-:W-:Y:S02]  /*e680*/  @!P5 IADD3 R4, P2, PT, R0, R3.reuse, RZ ;  /* 0x000000030004d210 */ /* 0x080fe40007f5e0ff */
[----:B------:R-:W-:Y:S02]  /*e690*/  @!P4 IADD3 R12, P1, PT, R6, R3, RZ ;  /* 0x00000003060cc210 */ /* 0x000fe40007f3e0ff */
[----:B------:R-:W3:Y:S01]  /*e6a0*/  @!P4 LDC.64 R24, c[0x0][0x420] ;  /* 0x00010800ff18cb82 */ /* 0x000ee20000000a00 */
[----:B------:R-:W-:-:S02]  /*e6b0*/  @!P5 LEA.HI.X.SX32 R0, R0, R5, 0x1, P2 ;  /* 0x000000050000d211 */ /* 0x000fc400010f0eff */
[----:B------:R-:W-:Y:S02]  /*e6c0*/  @!P6 LEA.HI.X.SX32 R2, R2, R5, 0x1, P0 ;  /* 0x000000050202e211 */ /* 0x000fe400000f0eff */
[----:B------:R-:W-:-:S03]  /*e6d0*/  @!P3 IADD3 R3, P0, PT, R7, R3, RZ ;  /* 0x000000030703b210 */ /* 0x000fc60007f1e0ff */
[----:B------:R-:W4:Y:S01]  /*e6e0*/  @!P3 LDC.64 R26, c[0x0][0x420] ;  /* 0x00010800ff1abb82 */ /* 0x000f220000000a00 */
[----:B-1----:R-:W-:Y:S02]  /*e6f0*/  @!P6 LEA R8, P2, R9, R14, 0x2 ;  /* 0x0000000e0908e211 */ /* 0x002fe400078410ff */
[-C--:B------:R-:W-:Y:S02]  /*e700*/  @!P4 LEA.HI.X.SX32 R14, R6, R5.reuse, 0x1, P1 ;  /* 0x00000005060ec211 */ /* 0x080fe400008f0eff */
[----:B------:R-:W-:Y:S02]  /*e710*/  @!P3 LEA.HI.X.SX32 R13, R7, R5, 0x1, P0 ;  /* 0x00000005070db211 */ /* 0x000fe400000f0eff */
[----:B------:R-:W-:Y:S02]  /*e720*/  @!P6 LEA.HI.X R9, R9, R15, R2, 0x2, P2 ;  /* 0x0000000f0909e211 */ /* 0x000fe400010f1402 */
[----:B--2---:R-:W-:-:S03]  /*e730*/  @!P5 LEA R6, P1, R4, R18, 0x2 ;  /* 0x000000120406d211 */ /* 0x004fc600078210ff */
[----:B------:R1:W-:Y:S01]  /*e740*/  @!P6 STG.E desc[UR24][R8.64], R28 ;  /* 0x0000001c0800e986 */ /* 0x0003e2000c101918 */
[----:B------:R-:W-:Y:S02]  /*e750*/  @!P5 LEA.HI.X R7, R4, R19, R0, 0x2, P1 ;  /* 0x000000130407d211 */ /* 0x000fe400008f1400 */
[----:B---3--:R-:W-:-:S03]  /*e760*/  @!P4 LEA R4, P1, R12, R24, 0x2 ;  /* 0x000000180c04c211 */ /* 0x008fc600078210ff */
[----:B------:R1:W-:Y:S01]  /*e770*/  @!P5 STG.E desc[UR24][R6.64], R23 ;  /* 0x000000170600d986 */ /* 0x0003e2000c101918 */
[----:B------:R-:W-:Y:S02]  /*e780*/  @!P4 LEA.HI.X R5, R12, R25, R14, 0x2, P1 ;  /* 0x000000190c05c211 */ /* 0x000fe400008f140e */
[----:B----4-:R-:W-:-:S03]  /*e790*/  @!P3 LEA R2, P0, R3, R26, 0x2 ;  /* 0x0000001a0302b211 */ /* 0x010fc600078010ff */
[----:B------:R1:W-:Y:S01]  /*e7a0*/  @!P4 STG.E desc[UR24][R4.64], R22 ;  /* 0x000000160400c986 */ /* 0x0003e2000c101918 */
[----:B------:R-:W-:-:S05]  /*e7b0*/  @!P3 LEA.HI.X R3, R3, R27, R13, 0x2, P0 ;  /* 0x0000001b0303b211 */ /* 0x000fca00000f140d */
[----:B------:R1:W-:Y:S04]  /*e7c0*/  @!P3 STG.E desc[UR24][R2.64], R10 ;  /* 0x0000000a0200b986 */ /* 0x0003e8000c101918 */
.L_x_574:
[----:B------:R-:W-:Y:S05]  /*e7d0*/  BSYNC.RECONVERGENT B0 ;  /* 0x0000000000007941 */ /* 0x000fea0003800200 */
.L_x_573:
[----:B-1----:R-:W2:Y:S01]  /*e7e0*/  LDL.LU.64 R4, [R1+0xc8] ;  /* 0x0000c80001047983 */ /* 0x002ea20000300a00 */
[----:B------:R-:W-:Y:S01]  /*e7f0*/  IMAD.MOV.U32 R10, RZ, RZ, R16 ;  /* 0x000000ffff0a7224 */ /* 0x000fe200078e0010 */
[----:B------:R-:W1:Y:S01]  /*e800*/  LDCU.64 UR4, c[0x0][0x3f0] ;  /* 0x00007e00ff0477ac */ /* 0x000e620008000a00 */
[----:B------:R-:W-:Y:S01]  /*e810*/  IMAD.SHL.U32 R6, R20, 0x40, RZ ;  /* 0x0000004014067824 */ /* 0x000fe200078e00ff */
[----:B------:R-:W3:Y:S01]  /*e820*/  LDS.128 R16, [R226+0x1000] ;  /* 0x00100000e2107984 */ /* 0x000ee20000000c00 */
[----:B------:R-:W-:-:S03]  /*e830*/  IMAD.WIDE.U32 R2, R30, UR6, R10 ;  /* 0x000000061e027c25 */ /* 0x000fc6000f8e000a */
[----:B------:R-:W4:Y:S01]  /*e840*/  LDS.128 R12, [R226+0x1800] ;  /* 0x00180000e20c7984 */ /* 0x000f220000000c00 */
[----:B------:R-:W-:Y:S02]  /*e850*/  IMAD R3, R31, UR6, R3 ;  /* 0x000000061f037c24 */ /* 0x000fe4000f8e0203 */
[----:B--2---:R-:W-:-:S04]  /*e860*/  IMAD R0, R5, R20, RZ ;  /* 0x0000001405007224 */ /* 0x004fc800078e02ff */
[C---:B------:R-:W-:Y:S02]  /*e870*/  IMAD R0, R4.reuse, R21, R0 ;  /* 0x0000001504007224 */ /* 0x040fe400078e0200 */
[----:B------:R-:W-:-:S05]  /*e880*/  IMAD.WIDE.U32 R4, R4, R20, R2 ;  /* 0x0000001404047225 */ /* 0x000fca00078e0002 */
[----:B------:R-:W-:Y:S02]  /*e890*/  IADD3 R0, PT, PT, R5, R0, RZ ;  /* 0x0000000005007210 */ /* 0x000fe40007ffe0ff */
[----:B-1----:R-:W-:-:S04]  /*e8a0*/  LEA R2, P0, R4, UR4, 0x1 ;  /* 0x0000000404027c11 */ /* 0x002fc8000f8008ff */
        /* <DEDUP_REMOVED lines=10> */
[----:B---3--:R-:W-:Y:S04]  /*e950*/  STG.E.128 desc[UR24][R4.64], R16 ;  /* 0x0000001004007986 */ /* 0x008fe8000c101d18 */
[----:B----4-:R-:W-:Y:S01]  /*e960*/  STG.E.128 desc[UR24][R6.64], R12 ;  /* 0x0000000c06007986 */ /* 0x010fe2000c101d18 */
[----:B------:R-:W-:Y:S05]  /*e970*/  EXIT ;  /* 0x000000000000794d */ /* 0x000fea0003800000 */
.L_x_575:
        /* <DEDUP_REMOVED lines=16> */
.L_x_1359:


//--------------------- .text._ZN5flash16flash_fwd_kernelI23Flash_fwd_kernel_traitsILi32ELi128ELi128ELi4ELb0ELb0EN7cutlass10bfloat16_tE19Flash_kernel_traitsILi32ELi128ELi128ELi4ES3_EELb0ELb0ELb0ELb0ELb1ELb1ELb1ELb0EEEvNS_16Flash_fwd_paramsE --------------------------
	.section	.text._ZN5flash16flash_fwd_kernelI23Flash_fwd_kernel_traitsILi32ELi128ELi128ELi4ELb0ELb0EN7cutlass10bfloat16_tE19Flash_kernel_traitsILi32ELi128ELi128ELi4ES3_EELb0ELb0ELb0ELb0ELb1ELb1ELb1ELb0EEEvNS_16Flash_fwd_paramsE,"ax",@progbits
	.align	128
        .global         _ZN5flash16flash_fwd_kernelI23Flash_fwd_kernel_traitsILi32ELi128ELi128ELi4ELb0ELb0EN7cutlass10bfloat16_tE19Flash_kernel_traitsILi32ELi128ELi128ELi4ES3_EELb0ELb0ELb0ELb0ELb1ELb1ELb1ELb0EEEvNS_16Flash_fwd_paramsE
        .type           _ZN5flash16flash_fwd_kernelI23Flash_fwd_kernel_traitsILi32ELi128ELi128ELi4ELb0ELb0EN7cutlass10bfloat16_tE19Flash_kernel_traitsILi32ELi128ELi128ELi4ES3_EELb0ELb0ELb0ELb0ELb1ELb1ELb1ELb0EEEvNS_16Flash_fwd_paramsE,@function
        .size           _ZN5flash16flash_fwd_kernelI23Flash_fwd_kernel_traitsILi32ELi128ELi128ELi4ELb0ELb0EN7cutlass10bfloat16_tE19Flash_kernel_traitsILi32ELi128ELi128ELi4ES3_EELb0ELb0ELb0ELb0ELb1ELb1ELb1ELb0EEEvNS_16Flash_fwd_paramsE,(.L_x_1360 - _ZN5flash16flash_fwd_kernelI23Flash_fwd_kernel_traitsILi32ELi128ELi128ELi4ELb0ELb0EN7cutlass10bfloat16_tE19Flash_kernel_traitsILi32ELi128ELi128ELi4ES3_EELb0ELb0ELb0ELb0ELb1ELb1ELb1ELb0EEEvNS_16Flash_fwd_paramsE)
        .other          _ZN5flash16flash_fwd_kernelI23Flash_fwd_kernel_traitsILi32ELi128ELi128ELi4ELb0ELb0EN7cutlass10bfloat16_tE19Flash_kernel_traitsILi32ELi128ELi128ELi4ES3_EELb0ELb0ELb0ELb0ELb1ELb1ELb1ELb0EEEvNS_16Flash_fwd_paramsE,@"STO_CUDA_ENTRY STV_DEFAULT"
_ZN5flash16flash_fwd_kernelI23Flash_fwd_kernel_traitsILi32ELi128ELi128ELi4ELb0ELb0EN7cutlass10bfloat16_tE19Flash_kernel_traitsILi32ELi128ELi128ELi4ES3_EELb0ELb0ELb0ELb0ELb1ELb1ELb1ELb0EEEvNS_16Flash_fwd_paramsE:
.text._ZN5flash16flash_fwd_kernelI23Flash_fwd_kernel_traitsILi32ELi128ELi128ELi4ELb0ELb0EN7cutlass10bfloat16_tE19Flash_kernel_traitsILi32ELi128ELi128ELi4ES3_EELb0ELb0ELb0ELb0ELb1ELb1ELb1ELb0EEEvNS_16Flash_fwd_paramsE:
        /* <DEDUP_REMOVED lines=24> */
[----:B------:R-:W-:Y:S01]  /*0180*/  MOV R197, RZ ;  /* 0x000000ff00c57202 */ /* 0x000fe20000000f00 */
[----:B------:R-:W4:Y:S01]  /*0190*/  S2R R12, SR_CTAID.Z ;  /* 0x00000000000c7919 */ /* 0x000f220000002700 */
[----:B------:R-:W3:Y:S01]  /*01a0*/  LDCU.128 UR4, c[0x0][0x3b0] ;  /* 0x00007600ff0477ac */ /* 0x000ee20008000c00 */
[----:B------:R-:W-:Y:S01]  /*01b0*/  MOV R17, RZ ;  /* 0x000000ff00117202 */ /* 0x000fe20000000f00 */
[----:B------:R-:W3:Y:S01]  /*01c0*/  LDCU.128 UR16, c[0x0][0x3c0] ;  /* 0x00007800ff1077ac */ /* 0x000ee20008000c00 */
[----:B------:R-:W4:Y:S01]  /*01d0*/  LDCU.128 UR8, c[0x0][0x380] ;  /* 0x00007000ff0877ac */ /* 0x000f220008000c00 */
[----:B--2---:R-:W-:Y:S01]  /*01e0*/  IABS R2, R0 ;  /* 0x0000000000027213 */ /* 0x004fe20000000000 */
[----:B---3--:R-:W-:-:S02]  /*01f0*/  USHF.L.U32 UR21, UR4, 0x6, URZ ;  /* 0x0000000604157899 */ /* 0x008fc400080006ff */
[----:B------:R-:W-:Y:S01]  /*0200*/  USHF.L.U64.HI UR20, UR4, 0x6, UR5 ;  /* 0x0000000604147899 */ /* 0x000fe20008010205 */
[----:B------:R-:W2:Y:S01]  /*0210*/  I2F.RP R20, R2 ;  /* 0x0000000200147306 */ /* 0x000ea20000209400 */
[----:B------:R-:W-:Y:S02]  /*0220*/  USHF.L.U32 UR26, UR16, 0x5, URZ ;  /* 0x00000005101a7899 */ /* 0x000fe400080006ff */
[----:B------:R-:W-:Y:S01]  /*0230*/  MOV R18, UR21 ;  /* 0x0000001500127c02 */ /* 0x000fe20008000f00 */
[----:B------:R-:W-:Y:S01]  /*0240*/  USHF.L.U64.HI UR27, UR16, 0x6, UR17 ;  /* 0x00000006101b7899 */ /* 0x000fe20008010211 */
[----:B-1----:R-:W-:Y:S02]  /*0250*/  SHF.L.U32 R5, R3, 0x3, RZ ;  /* 0x0000000303057819 */ /* 0x002fe400000006ff */
[----:B------:R-:W-:Y:S02]  /*0260*/  SHF.R.U32.HI R16, RZ, 0x2, R3 ;  /* 0x00000002ff107819 */ /* 0x000fe40000011603 */
[----:B------:R-:W-:-:S02]  /*0270*/  LOP3.LUT R196, R5, 0x18, RZ, 0xc0, !PT ;  /* 0x0000001805c47812 */ /* 0x000fc400078ec0ff */
[----:B------:R-:W-:Y:S01]  /*0280*/  MOV R19, UR20 ;  /* 0x0000001400137c02 */ /* 0x000fe20008000f00 */
[----:B------:R-:W-:Y:S01]  /*0290*/  IMAD.WIDE.U32 R198, R198, 0x80, R16 ;  /* 0x00000080c6c67825 */ /* 0x000fe200078e0010 */
[----:B------:R-:W-:Y:S01]  /*02a0*/  SHF.L.U32 R78, R3, 0x5, RZ ;  /* 0x00000005034e7819 */ /* 0x000fe200000006ff */
[----:B------:R-:W1:Y:S01]  /*02b0*/  LDCU.128 UR20, c[0x0][0x3a0] ;  /* 0x00007400ff1477ac */ /* 0x000e620008000c00 */
[----:B--2---:R-:W2:Y:S01]  /*02c0*/  MUFU.RCP R20, R20 ;  /* 0x0000001400147308 */ /* 0x004ea20000001000 */
[----:B------:R-:W-:Y:S01]  /*02d0*/  IMAD.WIDE.U32 R24, R13, UR14, R196 ;  /* 0x0000000e0d187c25 */ /* 0x000fe2000f8e00c4 */
[----:B------:R-:W-:Y:S01]  /*02e0*/  SHF.L.U32 R8, R3, 0x2, RZ ;  /* 0x0000000203087819 */ /* 0x000fe200000006ff */
[----:B------:R-:W-:Y:S01]  /*02f0*/  USHF.L.U64.HI UR14, UR4, 0x5, UR5 ;  /* 0x00000005040e7899 */ /* 0x000fe20008010205 */
[----:B------:R-:W-:Y:S01]  /*0300*/  LOP3.LUT R6, R78, 0xc0, RZ, 0xc0, !PT ;  /* 0x000000c04e067812 */ /* 0x000fe200078ec0ff */
[----:B------:R-:W-:Y:S01]  /*0310*/  IMAD R25, R13, UR15, R25 ;  /* 0x0000000f0d197c24 */ /* 0x000fe2000f8e0219 */
[----:B------:R-:W-:Y:S01]  /*0320*/  USHF.L.U32 UR15, UR4, 0x5, URZ ;  /* 0x00000005040f7899 */ /* 0x000fe200080006ff */
[----:B------:R-:W-:Y:S01]  /*0330*/  IMAD R4, R199, UR4, RZ ;  /* 0x00000004c7047c24 */ /* 0x000fe2000f8e02ff */
[----:B------:R-:W-:Y:S01]  /*0340*/  LOP3.LUT R194, R5, 0xd8, RZ, 0xc0, !PT ;  /* 0x000000d805c27812 */ /* 0x000fe200078ec0ff */
[----:B----4-:R-:W-:Y:S01]  /*0350*/  IMAD.WIDE.U32 R24, R12, UR18, R24 ;  /* 0x000000120c187c25 */ /* 0x010fe2000f8e0018 */
[----:B------:R-:W-:Y:S01]  /*0360*/  MOV R11, UR14 ;  /* 0x0000000e000b7c02 */ /* 0x000fe20008000f00 */
[----:B------:R-:W-:Y:S01]  /*0370*/  USHF.L.U32 UR18, UR16, 0x7, URZ ;  /* 0x0000000710127899 */ /* 0x000fe200080006ff */
[----:B------:R-:W-:Y:S01]  /*0380*/  MOV R10, UR15 ;  /* 0x0000000f000a7c02 */ /* 0x000fe20008000f00 */
[----:B------:R-:W-:Y:S01]  /*0390*/  IMAD.WIDE.U32 R18, R198, UR4, R18 ;  /* 0x00000004c6127c25 */ /* 0x000fe2000f8e0012 */
[----:B------:R-:W-:-:S02]  /*03a0*/  LOP3.LUT R8, R6, 0x18, R8, 0xf8, !PT ;  /* 0x0000001806087812 */ /* 0x000fc400078ef808 */
[----:B------:R-:W-:Y:S01]  /*03b0*/  LOP3.LUT R194, R194, 0x18, R3, 0x78, !PT ;  /* 0x00000018c2c27812 */ /* 0x000fe200078e7803 */
[----:B------:R-:W-:Y:S01]  /*03c0*/  IMAD.WIDE.U32 R10, R198, UR4, R10 ;  /* 0x00000004c60a7c25 */ /* 0x000fe2000f8e000a */
[----:B--2---:R-:W-:Y:S02]  /*03d0*/  IADD3 R20, PT, PT, R20, 0xffffffe, RZ ;  /* 0x0ffffffe14147810 */ /* 0x004fe40007ffe0ff */
[----:B------:R-:W-:Y:S01]  /*03e0*/  IADD3 R15, P2, PT, R24, R18, RZ ;  /* 0x00000012180f7210 */ /* 0x000fe20007f5e0ff */
[----:B------:R-:W-:Y:S01]  /*03f0*/  IMAD R4, R198, UR5, R4 ;  /* 0x00000005c6047c24 */ /* 0x000fe2000f8e0204 */
[----:B------:R2:W3:Y:S01]  /*0400*/  F2I.FTZ.U32.TRUNC.NTZ R21, R20 ;  /* 0x0000001400157305 */ /* 0x0004e2000021f000 */
[----:B------:R-:W-:Y:S01]  /*0410*/  IMAD R25, R12, UR19, R25 ;  /* 0x000000130c197c24 */ /* 0x000fe2000f8e0219 */
[----:B------:R-:W-:Y:S01]  /*0420*/  IADD3 R7, P3, PT, R24, R10, RZ ;  /* 0x0000000a18077210 */ /* 0x000fe20007f7e0ff */
[----:B------:R-:W4:Y:S01]  /*0430*/  S2UR UR5, SR_CgaCtaId ;  /* 0x00000000000579c3 */ /* 0x000f220000008800 */
[----:B------:R-:W-:Y:S01]  /*0440*/  IADD3 R17, PT, PT, R4, R19, RZ ;  /* 0x0000001304117210 */ /* 0x000fe20007ffe0ff */
[----:B-----5:R-:W-:Y:S01]  /*0450*/  IMAD.WIDE.U32 R28, R9, UR16, R196 ;  /* 0x00000010091c7c25 */ /* 0x020fe2000f8e00c4 */
[----:B------:R-:W-:Y:S01]  /*0460*/  IADD3.X R6, PT, PT, R25, R4, R11, P3, !PT ;  /* 0x0000000419067210 */ /* 0x000fe20001ffe40b */
[----:B------:R-:W-:Y:S01]  /*0470*/  USHF.L.U64.HI UR19, UR16, 0x5, UR17 ;  /* 0x0000000510137899 */ /* 0x000fe20008010211 */
[----:B------:R-:W-:Y:S01]  /*0480*/  IADD3.X R11, PT, PT, R17, R25, RZ, P2, !PT ;  /* 0x00000019110b7210 */ /* 0x000fe200017fe4ff */
[----:B------:R-:W-:Y:S01]  /*0490*/  IMAD.WIDE.U32 R30, R9, UR6, R196 ;  /* 0x00000006091e7c25 */ /* 0x000fe2000f8e00c4 */
[----:B------:R-:W-:-:S02]  /*04a0*/  LOP3.LUT R194, R194, 0x1f20, R5, 0xf8, !PT ;  /* 0x00001f20c2c27812 */ /* 0x000fc400078ef805 */
[----:B------:R-:W-:Y:S02]  /*04b0*/  LEA R22, P2, R7, UR8, 0x1 ;  /* 0x0000000807167c11 */ /* 0x000fe4000f8408ff */
[----:B------:R-:W-:Y:S02]  /*04c0*/  SHF.L.U32 R188, R3, 0x4, RZ ;  /* 0x0000000403bc7819 */ /* 0x000fe400000006ff */
[----:B--2---:R-:W-:Y:S01]  /*04d0*/  IADD3 R20, P1, P0, R24, UR15, R18 ;  /* 0x0000000f18147c10 */ /* 0x004fe2000f83e012 */
[----:B------:R-:W-:Y:S01]  /*04e0*/  USHF.L.U64.HI UR15, UR6, 0x6, UR7 ;  /* 0x00000006060f7899 */ /* 0x000fe20008010207 */
[----:B---3--:R-:W-:Y:S02]  /*04f0*/  IADD3 R5, PT, PT, RZ, -R21, RZ ;  /* 0x80000015ff057210 */ /* 0x008fe40007ffe0ff */
[----:B------:R-:W-:Y:S01]  /*0500*/  IADD3.X R17, PT, PT, R25, UR14, R17, P1, P0 ;  /* 0x0000000e19117c10 */ /* 0x000fe20008fe0411 */
[----:B------:R-:W-:Y:S01]  /*0510*/  IMAD.WIDE.U32 R24, R198, UR4, R24 ;  /* 0x00000004c6187c25 */ /* 0x000fe2000f8e0018 */
[----:B------:R-:W-:Y:S01]  /*0520*/  LEA R18, P1, R15, UR8, 0x1 ;  /* 0x000000080f127c11 */ /* 0x000fe2000f8208ff */
[----:B------:R-:W-:Y:S01]  /*0530*/  UMOV UR14, 0x400 ;  /* 0x00000400000e7882 */ /* 0x000fe20000000000 */
[----:B------:R-:W-:-:S02]  /*0540*/  LEA R10, P0, R20, UR8, 0x1 ;  /* 0x00000008140a7c11 */ /* 0x000fc4000f8008ff */
[----:B------:R-:W-:Y:S01]  /*0550*/  LEA.HI.X R19, R15, UR9, R11, 0x1, P1 ;  /* 0x000000090f137c11 */ /* 0x000fe200088f0c0b */
[----:B------:R-:W-:Y:S01]  /*0560*/  IMAD R15, R5, R2, RZ ;  /* 0x00000002050f7224 */ /* 0x000fe200078e02ff */
[----:B------:R-:W-:Y:S01]  /*0570*/  LEA.HI.X R11, R20, UR9, R17, 0x1, P0 ;  /* 0x00000009140b7c11 */ /* 0x000fe200080f0c11 */
[----:B----4-:R-:W-:Y:S01]  /*0580*/  ULEA UR4, UR5, UR14, 0x18 ;  /* 0x0000000e05047291 */ /* 0x010fe2000f8ec0ff */
[----:B------:R-:W-:Y:S01]  /*0590*/  MOV R20, RZ ;  /* 0x000000ff00147202 */ /* 0x000fe20000000f00 */
[----:B------:R-:W-:Y:S01]  /*05a0*/  USHF.L.U64.HI UR5, UR6, 0x7, UR7 ;  /* 0x0000000706057899 */ /* 0x000fe20008010207 */
[----:B------:R-:W-:Y:S01]  /*05b0*/  IABS R17, R12 ;  /* 0x0000000c00117213 */ /* 0x000fe20000000000 */
[----:B------:R-:W-:Y:S01]  /*05c0*/  USHF.L.U32 UR14, UR6, 0x5, URZ ;  /* 0x00000005060e7899 */ /* 0x000fe200080006ff */
[----:B------:R-:W-:Y:S01]  /*05d0*/  SHF.R.S32.HI R5, RZ, 0x1f, R9 ;  /* 0x0000001fff057819 */ /* 0x000fe20000011409 */
[----:B------:R-:W-:Y:S01]  /*05e0*/  IMAD.HI.U32 R15, R21, R15, R20 ;  /* 0x0000000f150f7227 */ /* 0x000fe200078e0014 */
[----:B------:R-:W-:-:S02]  /*05f0*/  LEA.HI.X R23, R7, UR9, R6, 0x1, P2 ;  /* 0x0000000907177c11 */ /* 0x000fc400090f0c06 */
[----:B------:R-:W2:Y:S01]  /*0600*/  @!P4 LDC.64 R6, c[0x0][0x488] ;  /* 0x00012200ff06cb82 */ /* 0x000ea20000000a00 */
[----:B------:R-:W-:Y:S01]  /*0610*/  IMAD R20, R5, UR6, RZ ;  /* 0x0000000605147c24 */ /* 0x000fe2000f8e02ff */
[----:B------:R-:W-:Y:S01]  /*0620*/  IADD3 R21, PT, PT, R25, R4, RZ ;  /* 0x0000000419157210 */ /* 0x000fe20007ffe0ff */
[----:B------:R-:W-:Y:S01]  /*0630*/  IMAD.HI.U32 R15, R15, R17, RZ ;  /* 0x000000110f0f7227 */ /* 0x000fe200078e00ff */
[----:B------:R-:W-:Y:S01]  /*0640*/  LEA R26, P0, R24, UR8, 0x1 ;  /* 0x00000008181a7c11 */ /* 0x000fe2000f8008ff */
[----:B------:R-:W-:Y:S01]  /*0650*/  USHF.L.U32 UR8, UR6, 0x7, URZ ;  /* 0x0000000706087899 */ /* 0x000fe200080006ff */
[----:B------:R-:W-:Y:S01]  /*0660*/  LOP3.LUT R12, R12, R0, RZ, 0x3c, !PT ;  /* 0x000000000c0c7212 */ /* 0x000fe200078e3cff */
[----:B------:R-:W-:Y:S01]  /*0670*/  IMAD R5, R5, UR16, RZ ;  /* 0x0000001005057c24 */ /* 0x000fe2000f8e02ff */
[----:B------:R-:W-:Y:S01]  /*0680*/  IADD3 R4, PT, PT, -R15, RZ, RZ ;  /* 0x000000ff0f047210 */ /* 0x000fe20007ffe1ff */
[C---:B------:R-:W-:Y:S01]  /*0690*/  IMAD R20, R9.reuse, UR7, R20 ;  /* 0x0000000709147c24 */ /* 0x040fe2000f8e0214 */
[----:B------:R-:W-:Y:S01]  /*06a0*/  LEA.HI.X R27, R24, UR9, R21, 0x1, P0 ;  /* 0x00000009181b7c11 */ /* 0x000fe200080f0c15 */
[----:B------:R-:W-:Y:S01]  /*06b0*/  IMAD R5, R9, UR17, R5 ;  /* 0x0000001109057c24 */ /* 0x000fe2000f8e0205 */
[----:B------:R-:W-:Y:S01]  /*06c0*/  LEA R194, R194, UR4, 0x1 ;  /* 0x00000004c2c27c11 */ /* 0x000fe2000f8e08ff */
[C---:B------:R-:W-:Y:S01]  /*06d0*/  IMAD R17, R2.reuse, R4, R17 ;  /* 0x0000000402117224 */ /* 0x040fe200078e0211 */
[----:B------:R-:W-:Y:S01]  /*06e0*/  IADD3 R21, PT, PT, R31, R20, RZ ;  /* 0x000000141f157210 */ /* 0x000fe20007ffe0ff */
[----:B------:R-:W-:Y:S01]  /*06f0*/  USHF.L.U64.HI UR9, UR6, 0x5, UR7 ;  /* 0x0000000506097899 */ /* 0x000fe20008010207 */
[----:B------:R-:W-:Y:S01]  /*0700*/  IADD3 R29, PT, PT, R29, R5, RZ ;  /* 0x000000051d1d7210 */ /* 0x000fe20007ffe0ff */
[----:B------:R-:W-:Y:S01]  /*0710*/  @!PT LDS RZ, [RZ] ;  /* 0x00000000fffff984 */ /* 0x000fe20000000800 */
[----:B------:R-:W-:Y:S01]  /*0720*/  @!PT LDS RZ, [RZ] ;  /* 0x00000000fffff984 */ /* 0x000fe20000000800 */
[----:B------:R-:W-:Y:S01]  /*0730*/  @!PT LDS RZ, [RZ] ;  /* 0x00000000fffff984 */ /* 0x000fe20000000800 */
[----:B------:R-:W-:Y:S01]  /*0740*/  LDGSTS.E.BYPASS.LTC128B.128 [R194], desc[UR24][R26.64] ;  /* 0x000000001ac27fae */ /* 0x000fe2000b981a18 */
[----:B------:R-:W3:Y:S01]  /*0750*/  @!P4 LDC.64 R4, c[0x0][0x438] ;  /* 0x00010e00ff04cb82 */ /* 0x000ee20000000a00 */
[----:B------:R-:W-:-:S02]  /*0760*/  ISETP.GT.U32.AND P1, PT, R2, R17, PT ;  /* 0x000000110200720c */ /* 0x000fc40003f24070 */
[----:B------:R-:W-:Y:S01]  /*0770*/  MOV R20, R30 ;  /* 0x0000001e00147202 */ /* 0x000fe20000000f00 */
[----:B------:R4:W-:Y:S01]  /*0780*/  LDGSTS.E.BYPASS.LTC128B.128 [R194+0x800], desc[UR24][R22.64] ;  /* 0x0080000016c27fae */ /* 0x0009e2000b981a18 */
[----:B------:R-:W-:Y:S02]  /*0790*/  ISETP.GE.AND P0, PT, R12, RZ, PT ;  /* 0x000000ff0c00720c */ /* 0x000fe40003f06270 */
[----:B--2---:R-:W-:Y:S01]  /*07a0*/  @!P4 ISETP.NE.U32.AND P2, PT, R6, RZ, PT ;  /* 0x000000ff0600c20c */ /* 0x004fe20003f45070 */
[----:B-1----:R-:W-:Y:S01]  /*07b0*/  IMAD.WIDE.U32 R24, R13, UR20, R20 ;  /* 0x000000140d187c25 */ /* 0x002fe2000f8e0014 */
[----:B------:R1:W-:Y:S01]  /*07c0*/  LDGSTS.E.BYPASS.LTC128B.128 [R194+0x1000], desc[UR24][R18.64] ;  /* 0x0100000012c27fae */ /* 0x0003e2000b981a18 */
[----:B------:R-:W-:Y:S02]  /*07d0*/  LOP3.LUT R189, R78, 0x120, RZ, 0xc0, !PT ;  /* 0x000001204ebd7812 */ /* 0x000fe400078ec0ff */
[----:B------:R-:W-:Y:S01]  /*07e0*/  @!P4 ISETP.NE.AND.EX P2, PT, R7, RZ, PT, P2 ;  /* 0x000000ff0700c20c */ /* 0x000fe20003f45320 */
[----:B------:R-:W-:Y:S01]  /*07f0*/  IMAD.WIDE.U32 R20, R13, UR22, R28 ;  /* 0x000000160d147c25 */ /* 0x000fe2000f8e001c */
[-C--:B------:R-:W-:Y:S01]  /*0800*/  @!P1 IADD3 R17, PT, PT, R17, -R2.reuse, RZ ;  /* 0x8000000211119210 */ /* 0x080fe20007ffe0ff */
[----:B------:R2:W-:Y:S01]  /*0810*/  LDGSTS.E.BYPASS.LTC128B.128 [R194+0x1800], desc[UR24][R10.64] ;  /* 0x018000000ac27fae */ /* 0x0005e2000b981a18 */
[----:B------:R-:W-:Y:S01]  /*0820*/  @!P1 IADD3 R15, PT, PT, R15, 0x1, RZ ;  /* 0x000000010f0f9810 */ /* 0x000fe20007ffe0ff */
[----:B------:R-:W-:Y:S01]  /*0830*/  IMAD R21, R13, UR23, R21 ;  /* 0x000000170d157c24 */ /* 0x000fe2000f8e0215 */
[----:B------:R-:W-:-:S02]  /*0840*/  ISETP.GE.U32.AND P3, PT, R17, R2, PT ;  /* 0x000000021100720c */ /* 0x000fc40003f66070 */
[----:B------:R-:W-:Y:S01]  /*0850*/  ISETP.NE.AND P1, PT, R0, RZ, PT ;  /* 0x000000ff0000720c */ /* 0x000fe20003f25270 */
[----:B------:R-:W-:Y:S01]  /*0860*/  IMAD.WIDE.U32 R20, R16, UR16, R20 ;  /* 0x0000001010147c25 */ /* 0x000fe2000f8e0014 */
[----:B------:R-:W-:Y:S02]  /*0870*/  @P4 IADD3 R2, PT, PT, R14, -R9, RZ ;  /* 0x800000090e024210 */ /* 0x000fe40007ffe0ff */
[----:B---3--:R-:W-:Y:S01]  /*0880*/  @!P4 SEL R5, R5, RZ, P2 ;  /* 0x000000ff0505c207 */ /* 0x008fe20001000000 */
[----:B------:R-:W-:Y:S01]  /*0890*/  IMAD R21, R16, UR17, R21 ;  /* 0x0000001110157c24 */ /* 0x000fe2000f8e0215 */
[----:B------:R-:W-:Y:S02]  /*08a0*/  LOP3.LUT R189, R189, 0x3e00, R188, 0xf8, !PT ;  /* 0x00003e00bdbd7812 */ /* 0x000fe400078ef8bc */
[----:B------:R-:W-:Y:S02]  /*08b0*/  @!P4 IADD3 R2, PT, PT, R5, R4, -R9 ;  /* 0x000000040502c210 */ /* 0x000fe40007ffe809 */
[----:B------:R-:W-:Y:S01]  /*08c0*/  LOP3.LUT R188, R188, 0x100, RZ, 0xc0, !PT ;  /* 0x00000100bcbc7812 */ /* 0x000fe200078ec0ff */
[----:B----4-:R-:W-:Y:S01]  /*08d0*/  IMAD R23, R13, UR21, R25 ;  /* 0x000000150d177c24 */ /* 0x010fe2000f8e0219 */
[----:B------:R-:W3:Y:S01]  /*08e0*/  LDCU.128 UR20, c[0x0][0x3d0] ;  /* 0x00007a00ff1477ac */ /* 0x000ee20008000c00 */
[----:B------:R-:W-:-:S02]  /*08f0*/  IADD3 R4, PT, PT, R2, 0x7f, RZ ;  /* 0x0000007f02047810 */ /* 0x000fc40007ffe0ff */
[----:B------:R-:W-:Y:S02]  /*0900*/  @P3 IADD3 R15, PT, PT, R15, 0x1, RZ ;  /* 0x000000010f0f3810 */ /* 0x000fe40007ffe0ff */
[----:B------:R-:W-:Y:S02]  /*0910*/  MOV R22, R24 ;  /* 0x0000001800167202 */ /* 0x000fe40000000f00 */
[----:B------:R-:W-:Y:S02]  /*0920*/  SHF.R.S32.HI R24, RZ, 0x1f, R4 ;  /* 0x0000001fff187819 */ /* 0x000fe40000011404 */
[----:B------:R-:W-:Y:S01]  /*0930*/  @!P0 IADD3 R15, PT, PT, -R15, RZ, RZ ;  /* 0x000000ff0f0f8210 */ /* 0x000fe20007ffe1ff */
[----:B------:R-:W-:Y:S01]  /*0940*/  IMAD.WIDE.U32 R22, R16, UR6, R22 ;  /* 0x0000000610167c25 */ /* 0x000fe2000f8e0016 */
[----:B------:R-:W-:Y:S01]  /*0950*/  @!P1 LOP3.LUT R15, RZ, R0, RZ, 0x33, !PT ;  /* 0x00000000ff0f9212 */ /* 0x000fe200078e33ff */
[----:B------:R-:W-:Y:S01]  /*0960*/  USHF.L.U32 UR6, UR6, 0x6, URZ ;  /* 0x0000000606067899 */ /* 0x000fe200080006ff */
[----:B------:R-:W-:Y:S01]  /*0970*/  LEA.HI R24, R24, R4, RZ, 0x7 ;  /* 0x0000000418187211 */ /* 0x000fe200078f38ff */
[----:B------:R-:W-:Y:S01]  /*0980*/  IMAD R17, R16, UR7, R23 ;  /* 0x0000000710117c24 */ /* 0x000fe2000f8e0217 */
[----:B------:R-:W-:Y:S01]  /*0990*/  SHF.R.S32.HI R0, RZ, 0x1f, R15 ;  /* 0x0000001fff007819 */ /* 0x000fe2000001140f */
[----:B------:R-:W-:Y:S01]  /*09a0*/  USHF.L.U64.HI UR7, UR16, 0x7, UR17 ;  /* 0x0000000710077899 */ /* 0x000fe20008010211 */
[----:B-1----:R-:W-:Y:S01]  /*09b0*/  LEA.HI.SX32 R18, R24, 0xffffffff, 0x19 ;  /* 0xffffffff18127811 */ /* 0x002fe200078fcaff */
[----:B------:R-:W-:Y:S01]  /*09c0*/  USHF.L.U32 UR16, UR16, 0x6, URZ ;  /* 0x0000000610107899 */ /* 0x000fe200080006ff */
[----:B------:R-:W-:Y:S01]  /*09d0*/  MOV R16, R22 ;  /* 0x0000001600107202 */ /* 0x000fe20000000f00 */
[----:B---3--:R-:W-:Y:S01]  /*09e0*/  IMAD R192, R0, UR20, RZ ;  /* 0x0000001400c07c24 */ /* 0x008fe2000f8e02ff */
[----:B------:R-:W-:Y:S01]  /*09f0*/  SHF.R.S32.HI R5, RZ, 0x1f, R18 ;  /* 0x0000001fff057819 */ /* 0x000fe20000011412 */
[----:B------:R-:W-:Y:S01]  /*0a00*/  IMAD R6, R18, UR5, RZ ;  /* 0x0000000512067c24 */ /* 0x000fe2000f8e02ff */
[----:B------:R-:W-:Y:S01]  /*0a10*/  LOP3.LUT R188, R188, 0x20, R78, 0xf8, !PT ;  /* 0x00000020bcbc7812 */ /* 0x000fe200078ef84e */
[----:B------:R-:W-:-:S04]  /*0a20*/  IMAD.WIDE.U32 R16, R15, UR20, R16 ;  /* 0x000000140f107c25 */ /* 0x000fc8000f8e0010 */
[----:B------:R-:W-:Y:S01]  /*0a30*/  IMAD R192, R15, UR21, R192 ;  /* 0x000000150fc07c24 */ /* 0x000fe2000f8e02c0 */
[----:B------:R-:W-:Y:S01]  /*0a40*/  LEA R193, P1, R16, UR10, 0x1 ;  /* 0x0000000a10c17c11 */ /* 0x000fe2000f8208ff */
[----:B------:R-:W-:Y:S01]  /*0a50*/  IMAD.WIDE.U32 R12, R18, UR8, RZ ;  /* 0x00000008120c7c25 */ /* 0x000fe2000f8e00ff */
[----:B------:R-:W1:Y:S02]  /*0a60*/  LDCU UR10, c[0x0][0x50c] ;  /* 0x0000a180ff0a77ac */ /* 0x000e640008000800 */
[----:B------:R-:W-:Y:S01]  /*0a70*/  IADD3 R192, PT, PT, R17, R192, RZ ;  /* 0x000000c011c07210 */ /* 0x000fe20007ffe0ff */
[----:B------:R-:W-:Y:S01]  /*0a80*/  IMAD R6, R5, UR8, R6 ;  /* 0x0000000805067c24 */ /* 0x000fe2000f8e0206 */
[----:B------:R-:W-:Y:S01]  /*0a90*/  IADD3 R9, P0, PT, R12, UR14, RZ ;  /* 0x0000000e0c097c10 */ /* 0x000fe2000ff1e0ff */
[----:B------:R-:W-:Y:S01]  /*0aa0*/  IMAD R7, R18, UR7, RZ ;  /* 0x0000000712077c24 */ /* 0x000fe2000f8e02ff */
[----:B------:R-:W-:Y:S01]  /*0ab0*/  LEA.HI.X R192, R16, UR11, R192, 0x1, P1 ;  /* 0x0000000b10c07c11 */ /* 0x000fe200088f0cc0 */
[----:B------:R-:W-:Y:S01]  /*0ac0*/  IMAD R190, R0, UR22, RZ ;  /* 0x0000001600be7c24 */ /* 0x000fe2000f8e02ff */
[----:B------:R-:W-:Y:S01]  /*0ad0*/  IADD3 R6, PT, PT, R13, R6, RZ ;  /* 0x000000060d067210 */ /* 0x000fe20007ffe0ff */
[----:B------:R-:W-:Y:S01]  /*0ae0*/  IMAD R5, R5, UR18, R7 ;  /* 0x0000001205057c24 */ /* 0x000fe2000f8e0207 */
[----:B------:R-:W-:Y:S01]  /*0af0*/  LEA R16, P2, R12, R193, 0x1 ;  /* 0x000000c10c107211 */ /* 0x000fe200078408ff */
[----:B------:R-:W-:Y:S01]  /*0b00*/  IMAD R190, R15, UR23, R190 ;  /* 0x000000170fbe7c24 */ /* 0x000fe2000f8e02be */
[----:B--2---:R-:W-:Y:S01]  /*0b10*/  IADD3 R11, P1, PT, R9, UR14, RZ ;  /* 0x0000000e090b7c10 */ /* 0x004fe2000ff3e0ff */
[----:B------:R-:W-:Y:S01]  /*0b20*/  IMAD.WIDE.U32 R18, R18, UR18, RZ ;  /* 0x0000001212127c25 */ /* 0x000fe2000f8e00ff */
[----:B------:R-:W-:-:S02]  /*0b30*/  IADD3.X R4, PT, PT, R6, UR9, RZ, P0, !PT ;  /* 0x0000000906047c10 */ /* 0x000fc400087fe4ff */
[----:B------:R-:W-:Y:S02]  /*0b40*/  IADD3 R13, P0, PT, R9, UR6, RZ ;  /* 0x00000006090d7c10 */ /* 0x000fe4000ff1e0ff */
[----:B------:R-:W-:Y:S01]  /*0b50*/  LEA.HI.X R17, R12, R192, R6, 0x1, P2 ;  /* 0x000000c00c117211 */ /* 0x000fe200010f0c06 */
[----:B------:R-:W-:Y:S01]  /*0b60*/  IMAD.WIDE.U32 R6, R15, UR22, R20 ;  /* 0x000000160f067c25 */ /* 0x000fe2000f8e0014 */
[C---:B------:R-:W-:Y:S02]  /*0b70*/  IADD3.X R10, PT, PT, R4.reuse, UR9, RZ, P1, !PT ;  /* 0x00000009040a7c10 */ /* 0x040fe40008ffe4ff */
[-C--:B------:R-:W-:Y:S01]  /*0b80*/  LEA R22, P2, R9, R193.reuse, 0x1 ;  /* 0x000000c109167211 */ /* 0x080fe200078408ff */
[----:B------:R2:W-:Y:S01]  /*0b90*/  LDGSTS.E.BYPASS.LTC128B.128 [R194+0x2000], desc[UR24][R16.64] ;  /* 0x0200000010c27fae */ /* 0x0005e2000b981a18 */
[----:B------:R-:W-:Y:S02]  /*0ba0*/  IADD3.X R12, PT, PT, R4, UR15, RZ, P0, !PT ;  /* 0x0000000f040c7c10 */ /* 0x000fe400087fe4ff */
[----:B------:R-:W-:-:S02]  /*0bb0*/  LEA R20, P1, R11, R193, 0x1 ;  /* 0x000000c10b147211 */ /* 0x000fc400078208ff */
[----:B------:R-:W-:Y:S02]  /*0bc0*/  LEA R14, P0, R13, R193, 0x1 ;  /* 0x000000c10d0e7211 */ /* 0x000fe400078008ff */
[-C--:B------:R-:W-:Y:S02]  /*0bd0*/  LEA.HI.X R23, R9, R192.reuse, R4, 0x1, P2 ;  /* 0x000000c009177211 */ /* 0x080fe400010f0c04 */
[-C--:B------:R-:W-:Y:S02]  /*0be0*/  LEA.HI.X R21, R11, R192.reuse, R10, 0x1, P1 ;  /* 0x000000c00b157211 */ /* 0x080fe400008f0c0a */
[----:B------:R-:W-:Y:S01]  /*0bf0*/  LEA.HI.X R15, R13, R192, R12, 0x1, P0 ;  /* 0x000000c00d0f7211 */ /* 0x000fe200000f0c0c */
[----:B------:R-:W-:Y:S01]  /*0c00*/  LDGSTS.E.BYPASS.LTC128B.128 [R194+0x2800], desc[UR24][R22.64] ;  /* 0x0280000016c27fae */ /* 0x000fe2000b981a18 */
[----:B------:R-:W-:Y:S02]  /*0c10*/  SHF.R.U32.HI R0, RZ, 0x1, R3 ;  /* 0x00000001ff007819 */ /* 0x000fe40000011603 */
[----:B------:R-:W-:Y:S01]  /*0c20*/  IADD3 R4, P0, PT, R18, UR26, RZ ;  /* 0x0000001a12047c10 */ /* 0x000fe2000ff1e0ff */
[----:B------:R-:W-:Y:S01]  /*0c30*/  LDGSTS.E.BYPASS.LTC128B.128 [R194+0x3000], desc[UR24][R20.64] ;  /* 0x0300000014c27fae */ /* 0x000fe2000b981a18 */
[----:B------:R-:W-:-:S02]  /*0c40*/  IADD3 R5, PT, PT, R19, R5, RZ ;  /* 0x0000000513057210 */ /* 0x000fc40007ffe0ff */
[C---:B------:R-:W-:Y:S01]  /*0c50*/  LOP3.LUT R0, R8.reuse, 0x8, R0, 0x78, !PT ;  /* 0x0000000808007812 */ /* 0x040fe200078e7800 */
[----:B------:R3:W-:Y:S01]  /*0c60*/  LDGSTS.E.BYPASS.LTC128B.128 [R194+0x3800], desc[UR24][R14.64] ;  /* 0x038000000ec27fae */ /* 0x0007e2000b981a18 */
[----:B------:R-:W-:Y:S02]  /*0c70*/  LOP3.LUT R8, R8, 0x8, R3, 0x78, !PT ;  /* 0x0000000808087812 */ /* 0x000fe400078e7803 */
[----:B------:R-:W-:Y:S01]  /*0c80*/  LEA R191, P2, R6, UR12, 0x1 ;  /* 0x0000000c06bf7c11 */ /* 0x000fe2000f8408ff */
[----:B------:R-:W0:Y:S01]  /*0c90*/  LDGDEPBAR ;  /* 0x00000000000079af */ /* 0x000e220000000000 */
[----:B------:R-:W-:Y:S02]  /*0ca0*/  IADD3 R190, PT, PT, R7, R190, RZ ;  /* 0x000000be07be7210 */ /* 0x000fe40007ffe0ff */
[----:B------:R-:W-:Y:S02]  /*0cb0*/  IADD3 R9, P1, PT, R4, UR26, RZ ;  /* 0x0000001a04097c10 */ /* 0x000fe4000ff3e0ff */
[----:B------:R-:W-:-:S02]  /*0cc0*/  IADD3.X R7, PT, PT, R5, UR19, RZ, P0, !PT ;  /* 0x0000001305077c10 */ /* 0x000fc400087fe4ff */
[----:B------:R-:W-:Y:S02]  /*0cd0*/  IADD3 R11, P0, PT, R4, UR16, RZ ;  /* 0x00000010040b7c10 */ /* 0x000fe4000ff1e0ff */
[----:B------:R-:W-:Y:S02]  /*0ce0*/  LOP3.LUT R188, R188, R8, RZ, 0xfc, !PT ;  /* 0x00000008bcbc7212 */ /* 0x000fe400078efcff */
[----:B------:R-:W-:Y:S02]  /*0cf0*/  LEA.HI.X R190, R6, UR13, R190, 0x1, P2 ;  /* 0x0000000d06be7c11 */ /* 0x000fe400090f0cbe */
[----:B--2---:R-:W-:Y:S02]  /*0d00*/  LEA R16, P3, R18, R191, 0x1 ;  /* 0x000000bf12107211 */ /* 0x004fe400078608ff */
[C---:B------:R-:W-:Y:S02]  /*0d10*/  IADD3.X R8, PT, PT, R7.reuse, UR19, RZ, P1, !PT ;  /* 0x0000001307087c10 */ /* 0x040fe40008ffe4ff */
[----:B------:R-:W-:-:S02]  /*0d20*/  IADD3.X R10, PT, PT, R7, UR27, RZ, P0, !PT ;  /* 0x0000001b070a7c10 */ /* 0x000fc400087fe4ff */
[-C--:B------:R-:W-:Y:S02]  /*0d30*/  LEA R12, P1, R9, R191.reuse, 0x1 ;  /* 0x000000bf090c7211 */ /* 0x080fe400078208ff */
[-C--:B------:R-:W-:Y:S02]  /*0d40*/  LEA R6, P0, R11, R191.reuse, 0x1 ;  /* 0x000000bf0b067211 */ /* 0x080fe400078008ff */
[----:B---3--:R-:W-:Y:S01]  /*0d50*/  LEA R14, P2, R4, R191, 0x1 ;  /* 0x000000bf040e7211 */ /* 0x008fe200078408ff */
[----:B------:R-:W-:-:S04]  /*0d60*/  DEPBAR.LE SB0, 0x0 ;  /* 0x000080000000791a */ /* 0x000fc80000000000 */
[----:B------:R-:W-:Y:S01]  /*0d70*/  LEA.HI.X R17, R18, R190, R5, 0x1, P3 ;  /* 0x000000be12117211 */ /* 0x000fe200018f0c05 */
[----:B------:R-:W-:Y:S01]  /*0d80*/  BAR.SYNC.DEFER_BLOCKING 0x0 ;  /* 0x0000000000007b1d */ /* 0x000fe20000010000 */
[----:B------:R-:W-:Y:S02]  /*0d90*/  LOP3.LUT R189, R189, R0, RZ, 0xfc, !PT ;  /* 0x00000000bdbd7212 */ /* 0x000fe400078efcff */
[-C--:B------:R-:W-:Y:S02]  /*0da0*/  LEA.HI.X R15, R4, R190.reuse, R7, 0x1, P2 ;  /* 0x000000be040f7211 */ /* 0x080fe400010f0c07 */
[-C--:B------:R-:W-:Y:S02]  /*0db0*/  LEA.HI.X R13, R9, R190.reuse, R8, 0x1, P1 ;  /* 0x000000be090d7211 */ /* 0x080fe400008f0c08 */
[----:B------:R-:W-:Y:S02]  /*0dc0*/  LEA.HI.X R7, R11, R190, R10, 0x1, P0 ;  /* 0x000000be0b077211 */ /* 0x000fe400000f0c0a */
[----:B------:R-:W-:-:S02]  /*0dd0*/  LEA R189, R189, UR4, 0x1 ;  /* 0x00000004bdbd7c11 */ /* 0x000fc4000f8e08ff */
[----:B------:R-:W-:Y:S02]  /*0de0*/  LEA R188, R188, UR4, 0x1 ;  /* 0x00000004bcbc7c11 */ /* 0x000fe4000f8e08ff */
[----:B------:R-:W-:Y:S02]  /*0df0*/  LOP3.LUT P0, RZ, R3, 0x4, RZ, 0xc0, !PT ;  /* 0x0000000403ff7812 */ /* 0x000fe4000780c0ff */
[----:B------:R-:W-:Y:S02]  /*0e00*/  MOV R3, 0x20 ;  /* 0x0000002000037802 */ /* 0x000fe40000000f00 */
[----:B------:R-:W-:Y:S02]  /*0e10*/  ISETP.GE.AND P3, PT, R2, 0x81, PT ;  /* 0x000000810200780c */ /* 0x000fe40003f66270 */
[----:B------:R-:W-:-:S04]  /*0e20*/  SEL R3, R3, 0xffffffe0, !P0 ;  /* 0xffffffe003037807 */ /* 0x000fc80004000000 */
[C---:B------:R-:W-:Y:S01]  /*0e30*/  IADD3 R187, PT, PT, R3.reuse, R189, RZ ;  /* 0x000000bd03bb7210 */ /* 0x040fe20007ffe0ff */
[----:B------:R-:W-:Y:S01]  /*0e40*/  @!PT LDS RZ, [RZ] ;  /* 0x00000000fffff984 */ /* 0x000fe20000000800 */
[----:B------:R-:W-:Y:S01]  /*0e50*/  @!PT LDS RZ, [RZ] ;  /* 0x00000000fffff984 */ /* 0x000fe20000000800 */
[----:B------:R-:W-:Y:S01]  /*0e60*/  @!PT LDS RZ, [RZ] ;  /* 0x00000000fffff984 */ /* 0x000fe20000000800 */
[----:B------:R-:W-:Y:S01]  /*0e70*/  LDGSTS.E.BYPASS.LTC128B.128 [R194+0x4000], desc[UR24][R16.64] ;  /* 0x0400000010c27fae */ /* 0x000fe2000b981a18 */
[----:B------:R-:W-:-:S03]  /*0e80*/  IADD3 R185, PT, PT, R3, R188, RZ ;  /* 0x000000bc03b97210 */ /* 0x000fc60007ffe0ff */
[----:B------:R-:W-:Y:S04]  /*0e90*/  LDGSTS.E.BYPASS.LTC128B.128 [R194+0x4800], desc[UR24][R14.64] ;  /* 0x048000000ec27fae */ /* 0x000fe8000b981a18 */
[----:B------:R2:W-:Y:S04]  /*0ea0*/  LDGSTS.E.BYPASS.LTC128B.128 [R194+0x5000], desc[UR24][R12.64] ;  /* 0x050000000cc27fae */ /* 0x0005e8000b981a18 */
[----:B------:R3:W-:Y:S04]  /*0eb0*/  LDGSTS.E.BYPASS.LTC128B.128 [R194+0x5800], desc[UR24][R6.64] ;  /* 0x0580000006c27fae */ /* 0x0007e8000b981a18 */
[----:B------:R-:W-:Y:S04]  /*0ec0*/  LDSM.16.M88.4 R144, [R188+0x2000] ;  /* 0x00200000bc90783b */ /* 0x000fe80000000200 */
[----:B------:R-:W4:Y:S04]  /*0ed0*/  LDSM.16.M88.4 R32, [R189+0x1000] ;  /* 0x00100000bd20783b */ /* 0x000f280000000200 */
[----:B------:R-:W1:Y:S04]  /*0ee0*/  LDSM.16.M88.4 R8, [R189] ;  /* 0x00000000bd08783b */ /* 0x000e680000000200 */
[----:B------:R-:W-:Y:S04]  /*0ef0*/  LDSM.16.M88.4 R140, [R185+0x2000] ;  /* 0x00200000b98c783b */ /* 0x000fe80000000200 */
[----:B------:R-:W1:Y:S04]  /*0f00*/  LDSM.16.M88.4 R136, [R188+0x2400] ;  /* 0x00240000bc88783b */ /* 0x000e680000000200 */
[----:B--2---:R-:W2:Y:S04]  /*0f10*/  LDSM.16.M88.4 R12, [R187+0x1000] ;  /* 0x00100000bb0c783b */ /* 0x004ea80000000200 */
[----:B---3--:R-:W3:Y:S04]  /*0f20*/  LDSM.16.M88.4 R4, [R187] ;  /* 0x00000000bb04783b */ /* 0x008ee80000000200 */
[----:B------:R-:W-:Y:S04]  /*0f30*/  LDSM.16.M88.4 R128, [R188+0x2800] ;  /* 0x00280000bc80783b */ /* 0x000fe80000000200 */
[----:B------:R-:W3:Y:S04]  /*0f40*/  LDSM.16.M88.4 R132, [R185+0x2400] ;  /* 0x00240000b984783b */ /* 0x000ee80000000200 */
[----:B------:R-:W3:Y:S04]  /*0f50*/  LDSM.16.M88.4 R124, [R185+0x2800] ;  /* 0x00280000b97c783b */ /* 0x000ee80000000200 */
[----:B------:R-:W3:Y:S01]  /*0f60*/  LDSM.16.M88.4 R92, [R188+0x2c00] ;  /* 0x002c0000bc5c783b */ /* 0x000ee20000000200 */
[-C--:B----4-:R-:W-:Y:S03]  /*0f70*/  HMMA.16816.F32.BF16 R20, R32, R144.reuse, RZ ;  /* 0x000000902014723c */ /* 0x090fe600000418ff */
[----:B------:R-:W4:Y:S04]  /*0f80*/  LDSM.16.M88.4 R88, [R185+0x2c00] ;  /* 0x002c0000b958783b */ /* 0x000f280000000200 */
[----:B------:R-:W4:Y:S01]  /*0f90*/  LDSM.16.M88.4 R64, [R188+0x3000] ;  /* 0x00300000bc40783b */ /* 0x000f220000000200 */
[C---:B-1----:R-:W-:Y:S03]  /*0fa0*/  HMMA.16816.F32.BF16 R28, R8.reuse, R144, RZ ;  /* 0x00000090081c723c */ /* 0x042fe600000418ff */
[----:B------:R-:W-:Y:S04]  /*0fb0*/  LDSM.16.M88.4 R56, [R188+0x3400] ;  /* 0x00340000bc38783b */ /* 0x000fe80000000200 */
[----:B------:R-:W1:Y:S01]  /*0fc0*/  LDSM.16.M88.4 R60, [R185+0x3000] ;  /* 0x00300000b93c783b */ /* 0x000e620000000200 */
[----:B------:R-:W-:Y:S03]  /*0fd0*/  HMMA.16816.F32.BF16 R16, R8, R136, RZ ;  /* 0x000000880810723c */ /* 0x000fe600000418ff */
[----:B------:R-:W1:Y:S04]  /*0fe0*/  LDSM.16.M88.4 R52, [R185+0x3400] ;  /* 0x00340000b934783b */ /* 0x000e680000000200 */
[----:B------:R-:W1:Y:S01]  /*0ff0*/  LDSM.16.M88.4 R48, [R188+0x3800] ;  /* 0x00380000bc30783b */ /* 0x000e620000000200 */
[-C--:B--2---:R-:W-:Y:S03]  /*1000*/  HMMA.16816.F32.BF16 R20, R12, R140.reuse, R20 ;  /* 0x0000008c0c14723c */ /* 0x084fe60000041814 */
[----:B------:R-:W2:Y:S04]  /*1010*/  LDSM.16.M88.4 R44, [R185+0x3800] ;  /* 0x00380000b92c783b */ /* 0x000ea80000000200 */
[----:B------:R-:W2:Y:S01]  /*1020*/  LDSM.16.M88.4 R40, [R188+0x3c00] ;  /* 0x003c0000bc28783b */ /* 0x000ea20000000200 */
[C---:B---3--:R-:W-:Y:S03]  /*1030*/  HMMA.16816.F32.BF16 R28, R4.reuse, R140, R28 ;  /* 0x0000008c041c723c */ /* 0x048fe6000004181c */
[----:B------:R-:W3:Y:S04]  /*1040*/  LDSM.16.M88.4 R36, [R185+0x3c00] ;  /* 0x003c0000b924783b */ /* 0x000ee80000000200 */
[----:B------:R-:W0:Y:S01]  /*1050*/  LDGDEPBAR ;  /* 0x00000000000079af */ /* 0x000e220000000000 */
[----:B------:R-:W-:Y:S03]  /*1060*/  HMMA.16816.F32.BF16 R16, R4, R132, R16 ;  /* 0x000000840410723c */ /* 0x000fe60000041810 */
[----:B------:R-:W-:Y:S01]  /*1070*/  FMUL.FTZ R20, R20, UR10 ;  /* 0x0000000a14147c20 */ /* 0x000fe20008410000 */
[----:B------:R-:W-:Y:S01]  /*1080*/  FMUL.FTZ R21, R21, UR10 ;  /* 0x0000000a15157c20 */ /* 0x000fe20008410000 */
[----:B------:R-:W-:Y:S01]  /*1090*/  FMUL.FTZ R22, R22, UR10 ;  /* 0x0000000a16167c20 */ /* 0x000fe20008410000 */
[----:B------:R-:W-:Y:S01]  /*10a0*/  FMUL.FTZ R23, R23, UR10 ;  /* 0x0000000a17177c20 */ /* 0x000fe20008410000 */
[----:B------:R-:W-:Y:S04]  /*10b0*/  MUFU.TANH R150, R20 ;  /* 0x0000001400967308 */ /* 0x000fe80000002400 */
        /* <DEDUP_REMOVED lines=9> */
[----:B------:R-:W-:Y:S01]  /*1150*/  MUFU.TANH R155, R22 ;  /* 0x00000016009b7308 */ /* 0x000fe20000002400 */
[----:B------:R-:W-:-:S07]  /*1160*/  DEPBAR.LE SB0, 0x0 ;  /* 0x000080000000791a */ /* 0x000fce0000000000 */
[----:B------:R4:W-:Y:S08]  /*1170*/  MUFU.TANH R154, R23 ;  /* 0x00000017009a7308 */ /* 0x0009f00000002400 */
[----:B------:R-:W-:Y:S08]  /*1180*/  MUFU.TANH R148, R28 ;  /* 0x0000001c00947308 */ /* 0x000ff00000002400 */
[----:B------:R-:W-:Y:S01]  /*1190*/  MUFU.TANH R68, R29 ;  /* 0x0000001d00447308 */ /* 0x000fe20000002400 */
[----:B----4-:R-:W-:Y:S07]  /*11a0*/  HMMA.16816.F32.BF16 R20, R8, R128, RZ ;  /* 0x000000800814723c */ /* 0x010fee00000418ff */
[----:B------:R-:W-:Y:S08]  /*11b0*/  MUFU.TANH R153, R30 ;  /* 0x0000001e00997308 */ /* 0x000ff00000002400 */
[----:B------:R4:W-:Y:S05]  /*11c0*/  MUFU.TANH R152, R31 ;  /* 0x0000001f00987308 */ /* 0x0009ea0000002400 */
[----:B------:R-:W-:Y:S03]  /*11d0*/  HMMA.16816.F32.BF16 R20, R4, R124, R20 ;  /* 0x0000007c0414723c */ /* 0x000fe60000041814 */
[----:B------:R-:W-:Y:S08]  /*11e0*/  MUFU.TANH R204, R16 ;  /* 0x0000001000cc7308 */ /* 0x000ff00000002400 */
[----:B------:R-:W-:Y:S01]  /*11f0*/  MUFU.TANH R203, R17 ;  /* 0x0000001100cb7308 */ /* 0x000fe20000002400 */
[----:B----4-:R-:W-:Y:S07]  /*1200*/  HMMA.16816.F32.BF16 R28, R32, R136, RZ ;  /* 0x00000088201c723c */ /* 0x010fee00000418ff */
[----:B------:R-:W-:Y:S01]  /*1210*/  MUFU.TANH R200, R18 ;  /* 0x0000001200c87308 */ /* 0x000fe20000002400 */
[----:B------:R-:W-:Y:S01]  /*1220*/  FMUL.FTZ R20, R20, UR10 ;  /* 0x0000000a14147c20 */ /* 0x000fe20008410000 */
[----:B------:R-:W-:Y:S01]  /*1230*/  FMUL.FTZ R21, R21, UR10 ;  /* 0x0000000a15157c20 */ /* 0x000fe20008410000 */
[----:B------:R-:W-:Y:S01]  /*1240*/  FMUL.FTZ R22, R22, UR10 ;  /* 0x0000000a16167c20 */ /* 0x000fe20008410000 */
[----:B------:R-:W-:-:S04]  /*1250*/  FMUL.FTZ R23, R23, UR10 ;  /* 0x0000000a17177c20 */ /* 0x000fc80008410000 */
        /* <DEDUP_REMOVED lines=41> */
[----:B-1----:R-:W-:Y:S03]  /*14f0*/  HMMA.16816.F32.BF16 R16, R4, R60, R16 ;  /* 0x0000003c0410723c */ /* 0x002fe60000041810 */
        /* <DEDUP_REMOVED lines=12> */
[----:B-1----:R-:W-:Y:S07]  /*15c0*/  HMMA.16816.F32.BF16 R28, R32, R64, RZ ;  /* 0x00000040201c723c */ /* 0x002fee00000418ff */
        /* <DEDUP_REMOVED lines=26> */
[----:B--2---:R-:W-:Y:S03]  /*1770*/  HMMA.16816.F32.BF16 R20, R12, R44, R20 ;  /* 0x0000002c0c14723c */ /* 0x004fe60000041814 */
        /* <DEDUP_REMOVED lines=19> */
[----:B---3--:R-:W-:Y:S03]  /*18b0*/  HMMA.16816.F32.BF16 R16, R4, R36, R16 ;  /* 0x000000240410723c */ /* 0x008fe60000041810 */
[----:B------:R-:W-:Y:S08]  /*18c0*/  MUFU.TANH R110, R28 ;  /* 0x0000001c006e7308 */ /* 0x000ff00000002400 */
[----:B------:R-:W-:Y:S01]  /*18d0*/  MUFU.TANH R109, R29 ;  /* 0x0000001d006d7308 */ /* 0x000fe20000002400 */
[-C--:B-1----:R-:W-:Y:S07]  /*18e0*/  HMMA.16816.F32.BF16 R20, R32, R146.reuse, RZ ;  /* 0x000000922014723c */ /* 0x082fee00000418ff */
[----:B------:R-:W-:Y:S01]  /*18f0*/  MUFU.TANH R102, R30 ;  /* 0x0000001e00667308 */ /* 0x000fe20000002400 */
[----:B------:R-:W-:Y:S01]  /*1900*/  FMUL.FTZ R16, R16, UR10 ;  /* 0x0000000a10107c20 */ /* 0x000fe20008410000 */
[----:B------:R-:W-:Y:S01]  /*1910*/  FMUL.FTZ R17, R17, UR10 ;  /* 0x0000000a11117c20 */ /* 0x000fe20008410000 */
[----:B------:R-:W-:Y:S01]  /*1920*/  FMUL.FTZ R18, R18, UR10 ;  /* 0x0000000a12127c20 */ /* 0x000fe20008410000 */
[----:B------:R-:W-:Y:S01]  /*1930*/  FMUL.FTZ R19, R19, UR10 ;  /* 0x0000000a13137c20 */ /* 0x000fe20008410000 */
[----:B------:R-:W-:Y:S03]  /*1940*/  HMMA.16816.F32.BF16 R144, R8, R146, RZ ;  /* 0x000000920890723c */ /* 0x000fe600000418ff */
[----:B------:R1:W-:Y:S05]  /*1950*/  MUFU.TANH R99, R31 ;  /* 0x0000001f00637308 */ /* 0x0003ea0000002400 */
[-C--:B------:R-:W-:Y:S03]  /*1960*/  HMMA.16816.F32.BF16 R20, R12, R142.reuse, R20 ;  /* 0x0000008e0c14723c */ /* 0x080fe60000041814 */
[----:B------:R-:W-:Y:S08]  /*1970*/  MUFU.TANH R75, R16 ;  /* 0x00000010004b7308 */ /* 0x000ff00000002400 */
[----:B------:R-:W-:Y:S01]  /*1980*/  MUFU.TANH R74, R17 ;  /* 0x00000011004a7308 */ /* 0x000fe20000002400 */
[----:B------:R-:W-:Y:S07]  /*1990*/  HMMA.16816.F32.BF16 R144, R4, R142, R144 ;  /* 0x0000008e0490723c */ /* 0x000fee0000041890 */
[----:B------:R-:W-:Y:S01]  /*19a0*/  MUFU.TANH R70, R18 ;  /* 0x0000001200467308 */ /* 0x000fe20000002400 */
[----:B-1----:R-:W-:Y:S01]  /*19b0*/  HMMA.16816.F32.BF16 R28, R32, R40, RZ ;  /* 0x00000028201c723c */ /* 0x002fe200000418ff */
[----:B------:R-:W-:Y:S01]  /*19c0*/  FMUL.FTZ R20, R20, UR10 ;  /* 0x0000000a14147c20 */ /* 0x000fe20008410000 */
[----:B------:R-:W-:Y:S01]  /*19d0*/  FMUL.FTZ R21, R21, UR10 ;  /* 0x0000000a15157c20 */ /* 0x000fe20008410000 */
[----:B------:R-:W-:Y:S01]  /*19e0*/  FMUL.FTZ R22, R22, UR10 ;  /* 0x0000000a16167c20 */ /* 0x000fe20008410000 */
[----:B------:R-:W-:-:S03]  /*19f0*/  FMUL.FTZ R23, R23, UR10 ;  /* 0x0000000a17177c20 */ /* 0x000fc60008410000 */
[----:B------:R1:W-:Y:S08]  /*1a00*/  MUFU.TANH R69, R19 ;  /* 0x0000001300457308 */ /* 0x0003f00000002400 */
[----:B------:R-:W-:Y:S05]  /*1a10*/  MUFU.TANH R60, R20 ;  /* 0x00000014003c7308 */ /* 0x000fea0000002400 */
[----:B------:R-:W-:Y:S03]  /*1a20*/  HMMA.16816.F32.BF16 R28, R12, R36, R28 ;  /* 0x000000240c1c723c */ /* 0x000fe6000004181c */
[----:B------:R-:W-:Y:S05]  /*1a30*/  MUFU.TANH R53, R21 ;  /* 0x0000001500357308 */ /* 0x000fea0000002400 */
[-C--:B-1----:R-:W-:Y:S03]  /*1a40*/  HMMA.16816.F32.BF16 R16, R32, R138.reuse, RZ ;  /* 0x0000008a2010723c */ /* 0x082fe600000418ff */
[----:B------:R-:W-:Y:S05]  /*1a50*/  MUFU.TANH R52, R22 ;  /* 0x0000001600347308 */ /* 0x000fea0000002400 */
[----:B------:R-:W-:Y:S03]  /*1a60*/  HMMA.16816.F32.BF16 R136, R8, R138, RZ ;  /* 0x0000008a0888723c */ /* 0x000fe600000418ff */
[----:B------:R-:W-:Y:S01]  /*1a70*/  FMUL.FTZ R28, R28, UR10 ;  /* 0x0000000a1c1c7c20 */ /* 0x000fe20008410000 */
[----:B------:R-:W-:Y:S01]  /*1a80*/  FMUL.FTZ R29, R29, UR10 ;  /* 0x0000000a1d1d7c20 */ /* 0x000fe20008410000 */
[----:B------:R-:W-:Y:S01]  /*1a90*/  FMUL.FTZ R30, R30, UR10 ;  /* 0x0000000a1e1e7c20 */ /* 0x000fe20008410000 */
[----:B------:R-:W-:Y:S01]  /*1aa0*/  FMUL.FTZ R31, R31, UR10 ;  /* 0x0000000a1f1f7c20 */ /* 0x000fe20008410000 */
[----:B------:R1:W-:Y:S05]  /*1ab0*/  MUFU.TANH R45, R23 ;  /* 0x00000017002d7308 */ /* 0x0003ea0000002400 */
[-C--:B------:R-:W-:Y:S03]  /*1ac0*/  HMMA.16816.F32.BF16 R16, R12, R134.reuse, R16 ;  /* 0x000000860c10723c */ /* 0x080fe60000041810 */
[----:B------:R-:W-:Y:S05]  /*1ad0*/  MUFU.TANH R86, R28 ;  /* 0x0000001c00567308 */ /* 0x000fea0000002400 */
[----:B------:R-:W-:Y:S03]  /*1ae0*/  HMMA.16816.F32.BF16 R136, R4, R134, R136 ;  /* 0x000000860488723c */ /* 0x000fe60000041888 */
[----:B------:R-:W-:Y:S05]  /*1af0*/  MUFU.TANH R85, R29 ;  /* 0x0000001d00557308 */ /* 0x000fea0000002400 */
[----:B-1----:R-:W-:Y:S03]  /*1b00*/  HMMA.16816.F32.BF16 R20, R32, R94, RZ ;  /* 0x0000005e2014723c */ /* 0x002fe600000418ff */
[----:B------:R-:W-:Y:S01]  /*1b10*/  MUFU.TANH R83, R30 ;  /* 0x0000001e00537308 */ /* 0x000fe20000002400 */
[----:B------:R-:W-:Y:S01]  /*1b20*/  FMUL.FTZ R16, R16, UR10 ;  /* 0x0000000a10107c20 */ /* 0x000fe20008410000 */
[----:B------:R-:W-:Y:S01]  /*1b30*/  FMUL.FTZ R17, R17, UR10 ;  /* 0x0000000a11117c20 */ /* 0x000fe20008410000 */
[----:B------:R-:W-:Y:S01]  /*1b40*/  FMUL.FTZ R18, R18, UR10 ;  /* 0x0000000a12127c20 */ /* 0x000fe20008410000 */
[----:B------:R-:W-:-:S04]  /*1b50*/  FMUL.FTZ R19, R19, UR10 ;  /* 0x0000000a13137c20 */ /* 0x000fc80008410000 */
[----:B------:R1:W-:Y:S08]  /*1b60*/  MUFU.TANH R79, R31 ;  /* 0x0000001f004f7308 */ /* 0x0003f00000002400 */
[----:B------:R-:W-:Y:S01]  /*1b70*/  MUFU.TANH R40, R16 ;  /* 0x0000001000287308 */ /* 0x000fe20000002400 */
[----:B------:R-:W-:Y:S07]  /*1b80*/  HMMA.16816.F32.BF16 R20, R12, R90, R20 ;  /* 0x0000005a0c14723c */ /* 0x000fee0000041814 */
[----:B------:R-:W-:Y:S01]  /*1b90*/  MUFU.TANH R44, R17 ;  /* 0x00000011002c7308 */ /* 0x000fe20000002400 */
[----:B-1----:R-:W-:Y:S07]  /*1ba0*/  HMMA.16816.F32.BF16 R28, R32, R130, RZ ;  /* 0x00000082201c723c */ /* 0x002fee00000418ff */
[----:B------:R-:W-:Y:S04]  /*1bb0*/  MUFU.TANH R41, R18 ;  /* 0x0000001200297308 */ /* 0x000fe80000002400 */
[----:B------:R-:W-:Y:S01]  /*1bc0*/  FMUL.FTZ R20, R20, UR10 ;  /* 0x0000000a14147c20 */ /* 0x000fe20008410000 */
[----:B------:R-:W-:Y:S01]  /*1bd0*/  FMUL.FTZ R21, R21, UR10 ;  /* 0x0000000a15157c20 */ /* 0x000fe20008410000 */
[----:B------:R-:W-:Y:S01]  /*1be0*/  FMUL.FTZ R22, R22, UR10 ;  /* 0x0000000a16167c20 */ /* 0x000fe20008410000 */
[----:B------:R-:W-:Y:S01]  /*1bf0*/  FMUL.FTZ R23, R23, UR10 ;  /* 0x0000000a17177c20 */ /* 0x000fe20008410000 */
[----:B------:R1:W-:Y:S05]  /*1c00*/  MUFU.TANH R37, R19 ;  /* 0x0000001300257308 */ /* 0x0003ea0000002400 */
[----:B------:R-:W-:Y:S03]  /*1c10*/  HMMA.16816.F32.BF16 R28, R12, R126, R28 ;  /* 0x0000007e0c1c723c */ /* 0x000fe6000004181c */
        /* <DEDUP_REMOVED lines=20> */
[----:B------:R1:W-:Y:S01]  /*1d60*/  MUFU.TANH R88, R31 ;  /* 0x0000001f00587308 */ /* 0x0003e20000002400 */
[----:B------:R-:W-:Y:S03]  /*1d70*/  HMMA.16816.F32.BF16 R48, R8, R50, RZ ;  /* 0x000000320830723c */ /* 0x000fe600000418ff */
[----:B------:R-:W-:Y:S01]  /*1d80*/  FMUL.FTZ R64, R64, UR10 ;  /* 0x0000000a40407c20 */ /* 0x000fe20008410000 */
[----:B------:R-:W-:Y:S01]  /*1d90*/  FMUL.FTZ R65, R65, UR10 ;  /* 0x0000000a41417c20 */ /* 0x000fe20008410000 */
[----:B------:R-:W-:Y:S01]  /*1da0*/  FMUL.FTZ R67, R67, UR10 ;  /* 0x0000000a43437c20 */ /* 0x000fe20008410000 */
[----:B------:R-:W-:Y:S01]  /*1db0*/  FMUL.FTZ R66, R66, UR10 ;  /* 0x0000000a42427c20 */ /* 0x000fe20008410000 */
[----:B------:R-:W-:Y:S05]  /*1dc0*/  MUFU.TANH R176, R16 ;  /* 0x0000001000b07308 */ /* 0x000fea0000002400 */
[----:B------:R-:W-:Y:S03]  /*1dd0*/  HMMA.16816.F32.BF16 R20, R12, R46, R20 ;  /* 0x0000002e0c14723c */ /* 0x000fe60000041814 */
[----:B------:R-:W-:Y:S05]  /*1de0*/  MUFU.TANH R175, R17 ;  /* 0x0000001100af7308 */ /* 0x000fea0000002400 */
[C---:B-1----:R-:W-:Y:S03]  /*1df0*/  HMMA.16816.F32.BF16 R28, R32.reuse, R58, RZ ;  /* 0x0000003a201c723c */ /* 0x042fe600000418ff */
[----:B------:R-:W-:Y:S05]  /*1e00*/  MUFU.TANH R173, R18 ;  /* 0x0000001200ad7308 */ /* 0x000fea0000002400 */
[----:B------:R-:W-:Y:S03]  /*1e10*/  HMMA.16816.F32.BF16 R32, R32, R42, RZ ;  /* 0x0000002a2020723c */ /* 0x000fe600000418ff */
[----:B------:R-:W-:Y:S01]  /*1e20*/  MUFU.TANH R172, R19 ;  /* 0x0000001300ac7308 */ /* 0x000fe20000002400 */
[----:B------:R-:W-:Y:S01]  /*1e30*/  FMUL.FTZ R22, R22, UR10 ;  /* 0x0000000a16167c20 */ /* 0x000fe20008410000 */
[----:B------:R-:W-:Y:S01]  /*1e40*/  FMUL.FTZ R23, R23, UR10 ;  /* 0x0000000a17177c20 */ /* 0x000fe20008410000 */
[----:B------:R-:W-:Y:S01]  /*1e50*/  FMUL.FTZ R21, R21, UR10 ;  /* 0x0000000a15157c20 */ /* 0x000fe20008410000 */
[----:B------:R-:W-:Y:S01]  /*1e60*/  FMUL.FTZ R20, R20, UR10 ;  /* 0x0000000a14147c20 */ /* 0x000fe20008410000 */
[----:B------:R-:W-:Y:S03]  /*1e70*/  HMMA.16816.F32.BF16 R56, R8, R58, RZ ;  /* 0x0000003a0838723c */ /* 0x000fe600000418ff */
[----:B------:R1:W-:Y:S05]  /*1e80*/  MUFU.TANH R101, R22 ;  /* 0x0000001600657308 */ /* 0x0003ea0000002400 */
[C---:B------:R-:W-:Y:S03]  /*1e90*/  HMMA.16816.F32.BF16 R28, R12.reuse, R54, R28 ;  /* 0x000000360c1c723c */ /* 0x040fe6000004181c */
[----:B------:R2:W-:Y:S05]  /*1ea0*/  MUFU.TANH R100, R23 ;  /* 0x0000001700647308 */ /* 0x0005ea0000002400 */
[----:B------:R-:W-:Y:S03]  /*1eb0*/  HMMA.16816.F32.BF16 R32, R12, R38, R32 ;  /* 0x000000260c20723c */ /* 0x000fe60000041820 */
[----:B------:R3:W-:Y:S01]  /*1ec0*/  MUFU.TANH R103, R21 ;  /* 0x0000001500677308 */ /* 0x0007e20000002400 */
[----:B-1----:R-:W-:-:S04]  /*1ed0*/  FMUL.FTZ R22, R144, UR10 ;  /* 0x0000000a90167c20 */ /* 0x002fc80008410000 */
[C---:B------:R-:W-:Y:S03]  /*1ee0*/  HMMA.16816.F32.BF16 R12, R8.reuse, R130, RZ ;  /* 0x00000082080c723c */ /* 0x040fe600000418ff */
[----:B------:R-:W-:Y:S01]  /*1ef0*/  FMUL.FTZ R31, R31, UR10 ;  /* 0x0000000a1f1f7c20 */ /* 0x000fe20008410000 */
[----:B------:R-:W1:Y:S01]  /*1f00*/  MUFU.TANH R22, R22 ;  /* 0x0000001600167308 */ /* 0x000e620000002400 */
[----:B--2---:R-:W-:Y:S01]  /*1f10*/  FMUL.FTZ R23, R145, UR10 ;  /* 0x0000000a91177c20 */ /* 0x004fe20008410000 */
[----:B------:R-:W-:Y:S01]  /*1f20*/  FMUL.FTZ R30, R30, UR10 ;  /* 0x0000000a1e1e7c20 */ /* 0x000fe20008410000 */
[----:B------:R-:W-:Y:S01]  /*1f30*/  FMUL.FTZ R29, R29, UR10 ;  /* 0x0000000a1d1d7c20 */ /* 0x000fe20008410000 */
[C---:B------:R-:W-:Y:S01]  /*1f40*/  HMMA.16816.F32.BF16 R16, R8.reuse, R94, RZ ;  /* 0x0000005e0810723c */ /* 0x040fe200000418ff */
[----:B------:R-:W-:Y:S02]  /*1f50*/  FMUL.FTZ R28, R28, UR10 ;  /* 0x0000000a1c1c7c20 */ /* 0x000fe40008410000 */
[----:B------:R-:W-:Y:S01]  /*1f60*/  FMUL.FTZ R32, R32, UR10 ;  /* 0x0000000a20207c20 */ /* 0x000fe20008410000 */
[----:B------:R2:W-:Y:S01]  /*1f70*/  MUFU.TANH R168, R31 ;  /* 0x0000001f00a87308 */ /* 0x0005e20000002400 */
[----:B---3--:R-:W-:Y:S01]  /*1f80*/  FMUL.FTZ R21, R146, UR10 ;  /* 0x0000000a92157c20 */ /* 0x008fe20008410000 */
[----:B------:R-:W-:Y:S01]  /*1f90*/  FMUL.FTZ R33, R33, UR10 ;  /* 0x0000000a21217c20 */ /* 0x000fe20008410000 */
[----:B------:R-:W-:Y:S01]  /*1fa0*/  FMUL.FTZ R34, R34, UR10 ;  /* 0x0000000a22227c20 */ /* 0x000fe20008410000 */
[----:B------:R-:W-:Y:S01]  /*1fb0*/  HMMA.16816.F32.BF16 R8, R8, R42, RZ ;  /* 0x0000002a0808723c */ /* 0x000fe200000418ff */
[----:B------:R-:W-:-:S03]  /*1fc0*/  FMUL.FTZ R35, R35, UR10 ;  /* 0x0000000a23237c20 */ /* 0x000fc60008410000 */
[----:B------:R-:W3:Y:S04]  /*1fd0*/  MUFU.TANH R23, R23 ;  /* 0x0000001700177308 */ /* 0x000ee80000002400 */
[----:B------:R-:W-:Y:S04]  /*1fe0*/  HMMA.16816.F32.BF16 R12, R4, R126, R12 ;  /* 0x0000007e040c723c */ /* 0x000fe8000004180c */
[----:B------:R4:W-:Y:S01]  /*1ff0*/  MUFU.TANH R167, R30 ;  /* 0x0000001e00a77308 */ /* 0x0009e20000002400 */
[----:B--2---:R-:W-:-:S03]  /*2000*/  FMUL.FTZ R31, R136, UR10 ;  /* 0x0000000a881f7c20 */ /* 0x004fc60008410000 */
[C---:B------:R-:W-:Y:S04]  /*2010*/  HMMA.16816.F32.BF16 R16, R4.reuse, R90, R16 ;  /* 0x0000005a0410723c */ /* 0x040fe80000041810 */
[----:B------:R-:W2:Y:S04]  /*2020*/  MUFU.TANH R31, R31 ;  /* 0x0000001f001f7308 */ /* 0x000ea80000002400 */
[C---:B------:R-:W-:Y:S03]  /*2030*/  HMMA.16816.F32.BF16 R56, R4.reuse, R54, R56 ;  /* 0x000000360438723c */ /* 0x040fe60000041838 */
[----:B------:R-:W-:Y:S01]  /*2040*/  FMUL.FTZ R12, R12, UR10 ;  /* 0x0000000a0c0c7c20 */ /* 0x000fe20008410000 */
[----:B------:R-:W-:Y:S01]  /*2050*/  FMUL.FTZ R13, R13, UR10 ;  /* 0x0000000a0d0d7c20 */ /* 0x000fe20008410000 */
[----:B------:R-:W-:Y:S01]  /*2060*/  MUFU.TANH R208, R64 ;  /* 0x0000004000d07308 */ /* 0x000fe20000002400 */
[----:B----4-:R-:W-:Y:S01]  /*2070*/  FMUL.FTZ R30, R137, UR10 ;  /* 0x0000000a891e7c20 */ /* 0x010fe20008410000 */
[----:B------:R-:W-:Y:S01]  /*2080*/  FMUL.FTZ R14, R14, UR10 ;  /* 0x0000000a0e0e7c20 */ /* 0x000fe20008410000 */
[----:B------:R-:W-:Y:S01]  /*2090*/  HMMA.16816.F32.BF16 R48, R4, R46, R48 ;  /* 0x0000002e0430723c */ /* 0x000fe20000041830 */
[----:B------:R-:W-:-:S02]  /*20a0*/  FMUL.FTZ R15, R15, UR10 ;  /* 0x0000000a0f0f7c20 */ /* 0x000fc40008410000 */
[----:B------:R-:W-:Y:S01]  /*20b0*/  FMUL.FTZ R16, R16, UR10 ;  /* 0x0000000a10107c20 */ /* 0x000fe20008410000 */
[----:B------:R-:W-:Y:S01]  /*20c0*/  FMUL.FTZ R17, R17, UR10 ;  /* 0x0000000a11117c20 */ /* 0x000fe20008410000 */
[----:B------:R-:W4:Y:S01]  /*20d0*/  MUFU.TANH R30, R30 ;  /* 0x0000001e001e7308 */ /* 0x000f220000002400 */
[----:B------:R-:W-:Y:S01]  /*20e0*/  FMUL.FTZ R18, R18, UR10 ;  /* 0x0000000a12127c20 */ /* 0x000fe20008410000 */
[----:B------:R-:W-:Y:S01]  /*20f0*/  FMUL.FTZ R19, R19, UR10 ;  /* 0x0000000a13137c20 */ /* 0x000fe20008410000 */
[----:B------:R-:W-:Y:S01]  /*2100*/  HMMA.16816.F32.BF16 R8, R4, R38, R8 ;  /* 0x000000260408723c */ /* 0x000fe20000041808 */
[----:B-1----:R-:W-:Y:S02]  /*2110*/  FMNMX3.FTZ R4, R148, R68, R22, !PT ;  /* 0x0000004494047276 */ /* 0x002fe40007810016 */
[----:B------:R-:W-:Y:S01]  /*2120*/  FMUL.FTZ R56, R56, UR10 ;  /* 0x0000000a38387c20 */ /* 0x000fe20008410000 */
[----:B------:R-:W-:Y:S01]  /*2130*/  FMUL.FTZ R57, R57, UR10 ;  /* 0x0000000a39397c20 */ /* 0x000fe20008410000 */
[----:B------:R1:W1:Y:S01]  /*2140*/  MUFU.TANH R94, R12 ;  /* 0x0000000c005e7308 */ /* 0x0002620000002400 */
[----:B---3--:R-:W-:Y:S01]  /*2150*/  FMNMX3.FTZ R2, R4, R23, R204, !PT ;  /* 0x0000001704027276 */ /* 0x008fe200078100cc */
[----:B------:R-:W-:Y:S01]  /*2160*/  FMUL.FTZ R58, R58, UR10 ;  /* 0x0000000a3a3a7c20 */ /* 0x000fe20008410000 */
[----:B------:R-:W-:Y:S01]  /*2170*/  FMNMX3.FTZ R4, R155, R154, R52, !PT ;  /* 0x0000009a9b047276 */ /* 0x000fe20007810034 */
[----:B------:R-:W-:Y:S01]  /*2180*/  FMUL.FTZ R59, R59, UR10 ;  /* 0x0000000a3b3b7c20 */ /* 0x000fe20008410000 */
[----:B--2---:R-:W-:Y:S01]  /*2190*/  FMNMX3.FTZ R2, R2, R203, R31, !PT ;  /* 0x000000cb02027276 */ /* 0x004fe2000781001f */
[----:B------:R-:W-:Y:S01]  /*21a0*/  FMUL.FTZ R48, R48, UR10 ;  /* 0x0000000a30307c20 */ /* 0x000fe20008410000 */
[----:B------:R-:W-:Y:S01]  /*21b0*/  FMNMX3.FTZ R4, R4, R45, R133, !PT ;  /* 0x0000002d04047276 */ /* 0x000fe20007810085 */
[----:B------:R-:W2:Y:S01]  /*21c0*/  MUFU.TANH R95, R13 ;  /* 0x0000000d005f7308 */ /* 0x000ea20000002400 */
[----:B------:R-:W-:Y:S01]  /*21d0*/  FMUL.FTZ R49, R49, UR10 ;  /* 0x0000000a31317c20 */ /* 0x000fe20008410000 */
[----:B----4-:R-:W-:Y:S01]  /*21e0*/  FMNMX3.FTZ R2, R2, R30, R174, !PT ;  /* 0x0000001e02027276 */ /* 0x010fe200078100ae */
[----:B------:R-:W-:Y:S01]  /*21f0*/  FMUL.FTZ R50, R50, UR10 ;  /* 0x0000000a32327c20 */ /* 0x000fe20008410000 */
[----:B------:R-:W-:Y:S01]  /*2200*/  FMNMX3.FTZ R4, R4, R132, R41, !PT ;  /* 0x0000008404047276 */ /* 0x000fe20007810029 */
[----:B------:R-:W-:Y:S01]  /*2210*/  FMUL.FTZ R51, R51, UR10 ;  /* 0x0000000a33337c20 */ /* 0x000fe20008410000 */
[----:B------:R-:W-:Y:S01]  /*2220*/  FMUL.FTZ R8, R8, UR10 ;  /* 0x0000000a08087c20 */ /* 0x000fe20008410000 */
[----:B------:R-:W-:Y:S01]  /*2230*/  FMUL.FTZ R9, R9, UR10 ;  /* 0x0000000a09097c20 */ /* 0x000fe20008410000 */
[----:B------:R-:W3:Y:S01]  /*2240*/  MUFU.TANH R216, R16 ;  /* 0x0000001000d87308 */ /* 0x000ee20000002400 */
[----:B-1----:R-:W-:-:S02]  /*2250*/  FMNMX3.FTZ R12, R150, R149, R60, !PT ;  /* 0x00000095960c7276 */ /* 0x002fc4000781003c */
[----:B------:R-:W-:Y:S02]  /*2260*/  FMNMX3.FTZ R2, R2, R84, R94, !PT ;  /* 0x0000005402027276 */ /* 0x000fe4000781005e */
[----:B------:R-:W-:-:S03]  /*2270*/  FMNMX3.FTZ R12, R12, R53, R141, !PT ;  /* 0x000000350c0c7276 */ /* 0x000fc6000781008d */
[----:B------:R-:W1:Y:S01]  /*2280*/  MUFU.TANH R215, R17 ;  /* 0x0000001100d77308 */ /* 0x000e620000002400 */
[----:B------:R-:W-:Y:S02]  /*2290*/  FMNMX3.FTZ R12, R12, R140, R40, !PT ;  /* 0x0000008c0c0c7276 */ /* 0x000fe40007810028 */
[----:B--2---:R-:W-:Y:S02]  /*22a0*/  FMNMX3.FTZ R2, R2, R95, R166, !PT ;  /* 0x0000005f02027276 */ /* 0x004fe400078100a6 */
[----:B------:R-:W-:-:S03]  /*22b0*/  FMNMX3.FTZ R12, R12, R44, R27, !PT ;  /* 0x0000002c0c0c7276 */ /* 0x000fc6000781001b */
[----:B------:R2:W-:Y:S01]  /*22c0*/  MUFU.TANH R106, R20 ;  /* 0x00000014006a7308 */ /* 0x0005e20000002400 */
[----:B------:R-:W-:Y:S02]  /*22d0*/  FMNMX3.FTZ R12, R12, R92, R214, !PT ;  /* 0x0000005c0c0c7276 */ /* 0x000fe400078100d6 */
[----:B---3--:R-:W-:Y:S02]  /*22e0*/  FMNMX3.FTZ R2, R2, R165, R216, !PT ;  /* 0x000000a502027276 */ /* 0x008fe400078100d8 */
[----:B------:R-:W-:-:S03]  /*22f0*/  FMNMX3.FTZ R12, R12, R213, R98, !PT ;  /* 0x000000d50c0c7276 */ /* 0x000fc60007810062 */
[----:B------:R-:W3:Y:S01]  /*2300*/  MUFU.TANH R21, R21 ;  /* 0x0000001500157308 */ /* 0x000ee20000002400 */
[----:B------:R-:W-:Y:S02]  /*2310*/  FMNMX3.FTZ R12, R12, R93, R206, !PT ;  /* 0x0000005d0c0c7276 */ /* 0x000fe400078100ce */
[----:B-1----:R-:W-:Y:S02]  /*2320*/  FMNMX3.FTZ R2, R2, R215, R122, !PT ;  /* 0x000000d702027276 */ /* 0x002fe4000781007a */
[----:B------:R-:W-:-:S03]  /*2330*/  FMNMX3.FTZ R12, R12, R205, R164, !PT ;  /* 0x000000cd0c0c7276 */ /* 0x000fc600078100a4 */
[----:B------:R-:W1:Y:S01]  /*2340*/  MUFU.TANH R210, R65 ;  /* 0x0000004100d27308 */ /* 0x000e620000002400 */
[----:B------:R-:W-:Y:S01]  /*2350*/  FMNMX3.FTZ R2, R2, R121, R208, !PT ;  /* 0x0000007902027276 */ /* 0x000fe200078100d0 */
[----:B--2---:R-:W-:Y:S01]  /*2360*/  FMUL.FTZ R20, R147, UR10 ;  /* 0x0000000a93147c20 */ /* 0x004fe20008410000 */
[----:B------:R-:W-:-:S04]  /*2370*/  FMNMX3.FTZ R12, R12, R125, R176, !PT ;  /* 0x0000007d0c0c7276 */ /* 0x000fc800078100b0 */
[----:B------:R-:W-:Y:S01]  /*2380*/  FMNMX3.FTZ R12, R12, R175, R118, !PT ;  /* 0x000000af0c0c7276 */ /* 0x000fe20007810076 */
[----:B------:R2:W-:Y:S01]  /*2390*/  MUFU.TANH R169, R29 ;  /* 0x0000001d00a97308 */ /* 0x0005e20000002400 */
[----:B---3--:R-:W-:-:S07]  /*23a0*/  FMNMX3.FTZ R13, R153, R152, R21, !PT ;  /* 0x00000098990d7276 */ /* 0x008fce0007810015 */
[----:B------:R-:W3:Y:S01]  /*23b0*/  MUFU.TANH R20, R20 ;  /* 0x0000001400147308 */ /* 0x000ee20000002400 */
[----:B-1----:R-:W-:-:S07]  /*23c0*/  FMNMX3.FTZ R2, R2, R210, R114, !PT ;  /* 0x000000d202027276 */ /* 0x002fce0007810072 */
[----:B------:R-:W1:Y:S01]  /*23d0*/  MUFU.TANH R180, R56 ;  /* 0x0000003800b47308 */ /* 0x000e620000002400 */
[----:B--2---:R-:W-:-:S07]  /*23e0*/  FMUL.FTZ R29, R138, UR10 ;  /* 0x0000000a8a1d7c20 */ /* 0x004fce0008410000 */
[----:B------:R2:W4:Y:S01]  /*23f0*/  MUFU.TANH R170, R28 ;  /* 0x0000001c00aa7308 */ /* 0x0005220000002400 */
[----:B---3--:R-:W-:-:S07]  /*2400*/  FMNMX3.FTZ R13, R13, R20, R200, !PT ;  /* 0x000000140d0d7276 */ /* 0x008fce00078100c8 */
[----:B------:R-:W3:Y:S01]  /*2410*/  MUFU.TANH R29, R29 ;  /* 0x0000001d001d7308 */ /* 0x000ee20000002400 */
[----:B-1----:R-:W-:-:S07]  /*2420*/  FMNMX3.FTZ R2, R2, R113, R180, !PT ;  /* 0x0000007102027276 */ /* 0x002fce00078100b4 */
[----:B------:R1:W-:Y:S01]  /*2430*/  MUFU.TANH R209, R67 ;  /* 0x0000004300d17308 */ /* 0x0003e20000002400 */
[----:B--2---:R-:W-:Y:S01]  /*2440*/  FMUL.FTZ R28, R139, UR10 ;  /* 0x0000000a8b1c7c20 */ /* 0x004fe20008410000 */
[----:B----4-:R-:W-:-:S04]  /*2450*/  FMNMX3.FTZ R12, R12, R117, R170, !PT ;  /* 0x000000750c0c7276 */ /* 0x010fc800078100aa */
[----:B------:R-:W-:Y:S02]  /*2460*/  FMNMX3.FTZ R12, R12, R169, R108, !PT ;  /* 0x000000a90c0c7276 */ /* 0x000fe4000781006c */
[----:B------:R-:W2:Y:S01]  /*2470*/  MUFU.TANH R182, R57 ;  /* 0x0000003900b67308 */ /* 0x000ea20000002400 */
[----:B---3--:R-:W-:Y:S02]  /*2480*/  FMNMX3.FTZ R13, R13, R183, R29, !PT ;  /* 0x000000b70d0d7276 */ /* 0x008fe4000781001d */
[----:B------:R-:W-:-:S05]  /*2490*/  FMNMX3.FTZ R12, R12, R107, R106, !PT ;  /* 0x0000006b0c0c7276 */ /* 0x000fca000781006a */
[----:B------:R-:W3:Y:S01]  /*24a0*/  MUFU.TANH R28, R28 ;  /* 0x0000001c001c7308 */ /* 0x000ee20000002400 */
[----:B------:R-:W-:Y:S01]  /*24b0*/  FMNMX3.FTZ R12, R12, R103, R86, !PT ;  /* 0x000000670c0c7276 */ /* 0x000fe20007810056 */
[----:B-1----:R-:W-:Y:S01]  /*24c0*/  FMUL.FTZ R67, R10, UR10 ;  /* 0x0000000a0a437c20 */ /* 0x002fe20008410000 */
[----:B------:R-:W-:-:S04]  /*24d0*/  FMNMX3.FTZ R10, R4, R37, R26, !PT ;  /* 0x00000025040a7276 */ /* 0x000fc8000781001a */
[----:B------:R-:W-:Y:S01]  /*24e0*/  FMNMX3.FTZ R10, R10, R25, R89, !PT ;  /* 0x000000190a0a7276 */ /* 0x000fe20007810059 */
[----:B------:R-:W1:Y:S01]  /*24f0*/  MUFU.TANH R177, R48 ;  /* 0x0000003000b17308 */ /* 0x000e620000002400 */
[----:B--2---:R-:W-:Y:S02]  /*2500*/  FMNMX3.FTZ R2, R2, R182, R110, !PT ;  /* 0x000000b602027276 */ /* 0x004fe4000781006e */
[----:B------:R-:W-:-:S05]  /*2510*/  FMNMX3.FTZ R10, R10, R88, R97, !PT ;  /* 0x000000580a0a7276 */ /* 0x000fca0007810061 */
[----:B------:R-:W2:Y:S01]  /*2520*/  MUFU.TANH R91, R14 ;  /* 0x0000000e005b7308 */ /* 0x000ea20000002400 */
        /* <DEDUP_REMOVED lines=8> */
[----:B------:R-:W-:Y:S02]  /*25b0*/  FMNMX3.FTZ R10, R10, R115, R167, !PT ;  /* 0x000000730a0a7276 */ /* 0x000fe400078100a7 */
[----:B--2---:R-:W-:Y:S02]  /*25c0*/  FMNMX3.FTZ R13, R13, R171, R91, !PT ;  /* 0x000000ab0d0d7276 */ /* 0x004fe4000781005b */
[----:B------:R-:W-:-:S03]  /*25d0*/  FMNMX3.FTZ R10, R10, R168, R105, !PT ;  /* 0x000000a80a0a7276 */ /* 0x000fc60007810069 */
[----:B------:R-:W2:Y:S01]  /*25e0*/  MUFU.TANH R73, R8 ;  /* 0x0000000800497308 */ /* 0x000ea20000002400 */
[----:B---3--:R-:W-:-:S07]  /*25f0*/  FMNMX3.FTZ R2, R2, R201, R75, !PT ;  /* 0x000000c902027276 */ /* 0x008fce000781004b */
[----:B------:R-:W3:Y:S01]  /*2600*/  MUFU.TANH R82, R32 ;  /* 0x0000002000527308 */ /* 0x000ee20000002400 */
[----:B-1----:R-:W-:-:S07]  /*2610*/  FMNMX3.FTZ R13, R13, R90, R129, !PT ;  /* 0x0000005a0d0d7276 */ /* 0x002fce0007810081 */
[----:B------:R-:W1:Y:S01]  /*2620*/  MUFU.TANH R212, R18 ;  /* 0x0000001200d47308 */ /* 0x000e620000002400 */
[----:B--2---:R-:W-:-:S07]  /*2630*/  FMNMX3.FTZ R2, R2, R74, R73, !PT ;  /* 0x0000004a02027276 */ /* 0x004fce0007810049 */
[----:B------:R-:W2:Y:S01]  /*2640*/  MUFU.TANH R72, R9 ;  /* 0x0000000900487308 */ /* 0x000ea20000002400 */
[----:B---3--:R-:W-:-:S07]  /*2650*/  FMNMX3.FTZ R12, R12, R85, R82, !PT ;  /* 0x000000550c0c7276 */ /* 0x008fce0007810052 */
[----:B------:R3:W4:Y:S01]  /*2660*/  MUFU.TANH R81, R33 ;  /* 0x0000002100517308 */ /* 0x0007220000002400 */
[----:B-1----:R-:W-:-:S07]  /*2670*/  FMNMX3.FTZ R13, R13, R128, R212, !PT ;  /* 0x000000800d0d7276 */ /* 0x002fce00078100d4 */
[----:B------:R3:W1:Y:S01]  /*2680*/  MUFU.TANH R77, R34 ;  /* 0x00000022004d7308 */ /* 0x0006620000002400 */
[----:B--2---:R-:W-:-:S07]  /*2690*/  FMNMX.FTZ R2, R72, R2, !PT ;  /* 0x0000000248027209 */ /* 0x004fce0007810000 */
[----:B------:R3:W2:Y:S08]  /*26a0*/  MUFU.TANH R76, R35 ;  /* 0x00000023004c7308 */ /* 0x0006b00000002400 */
[----:B------:R3:W1:Y:S08]  /*26b0*/  MUFU.TANH R211, R19 ;  /* 0x0000001300d37308 */ /* 0x0006700000002400 */
[----:B------:R3:W1:Y:S08]  /*26c0*/  MUFU.TANH R207, R66 ;  /* 0x0000004200cf7308 */ /* 0x0006700000002400 */
[----:B------:R3:W1:Y:S08]  /*26d0*/  MUFU.TANH R179, R58 ;  /* 0x0000003a00b37308 */ /* 0x0006700000002400 */
[----:B------:R3:W1:Y:S08]  /*26e0*/  MUFU.TANH R178, R59 ;  /* 0x0000003b00b27308 */ /* 0x0006700000002400 */
[----:B------:R3:W1:Y:S08]  /*26f0*/  MUFU.TANH R131, R50 ;  /* 0x0000003200837308 */ /* 0x0006700000002400 */
[----:B------:R3:W1:Y:S01]  /*2700*/  MUFU.TANH R130, R51 ;  /* 0x0000003300827308 */ /* 0x0006620000002400 */
[----:B------:R-:W-:Y:S06]  /*2710*/  BAR.SYNC.DEFER_BLOCKING 0x0 ;  /* 0x0000000000007b1d */ /* 0x000fec0000010000 */
[----:B--2-4-:R-:W-:Y:S05]  /*2720*/  @!P3 BRA `(.L_x_576) ;  /* 0x000000000068b947 */ /* 0x014fea0003800000 */
        /* <DEDUP_REMOVED lines=9> */
[----:B---3--:R-:W-:-:S02]  /*27c0*/  LEA.HI.X R33, R8, R192, R6, 0x1, P2 ;  /* 0x000000c008217211 */ /* 0x008fc400010f0c06 */
        /* <DEDUP_REMOVED lines=16> */
.L_x_576:
[----:B-1----:R-:W-:Y:S01]  /*28d0*/  FMNMX3.FTZ R4, R13, R211, R120, !PT ;  /* 0x000000d30d047276 */ /* 0x002fe20007810078 */
[----:B------:R-:W1:Y:S01]  /*28e0*/  MUFU.TANH R67, R67 ;  /* 0x0000004300437308 */ /* 0x000e620000002400 */
[----:B------:R-:W-:Y:S01]  /*28f0*/  FMUL.FTZ R11, R11, UR10 ;  /* 0x0000000a0b0b7c20 */ /* 0x000fe20008410000 */
[----:B------:R-:W-:Y:S01]  /*2900*/  FMNMX.FTZ R12, R81, R12, !PT ;  /* 0x0000000c510c7209 */ /* 0x000fe20007810000 */
[----:B------:R-:W4:Y:S01]  /*2910*/  SHFL.BFLY PT, R9, R2, 0x2, 0x1f ;  /* 0x0c401f0002097f89 */ /* 0x000f2200000e0000 */
[----:B------:R-:W-:Y:S01]  /*2920*/  FMNMX3.FTZ R4, R4, R119, R207, !PT ;  /* 0x0000007704047276 */ /* 0x000fe200078100cf */
[----:B------:R-:W5:Y:S01]  /*2930*/  LDCU UR10, c[0x0][0x45c] ;  /* 0x00008b80ff0a77ac */ /* 0x000f620008000800 */
[----:B------:R-:W-:Y:S01]  /*2940*/  FMNMX3.FTZ R6, R10, R104, R101, !PT ;  /* 0x000000680a067276 */ /* 0x000fe20007810065 */
[----:B------:R-:W5:Y:S01]  /*2950*/  SHFL.BFLY PT, R8, R12, 0x2, 0x1f ;  /* 0x0c401f000c087f89 */ /* 0x000f6200000e0000 */
[----:B------:R-:W-:Y:S01]  /*2960*/  FMNMX3.FTZ R4, R4, R209, R112, !PT ;  /* 0x000000d104047276 */ /* 0x000fe20007810070 */
[----:B---3--:R-:W3:Y:S01]  /*2970*/  MUFU.TANH R66, R11 ;  /* 0x0000000b00427308 */ /* 0x008ee20000002400 */
[----:B------:R-:W-:-:S02]  /*2980*/  FMNMX3.FTZ R6, R6, R100, R83, !PT ;  /* 0x0000006406067276 */ /* 0x000fc40007810053 */
[----:B------:R-:W-:Y:S02]  /*2990*/  FMNMX3.FTZ R4, R4, R111, R179, !PT ;  /* 0x0000006f04047276 */ /* 0x000fe400078100b3 */
[----:B------:R-:W-:Y:S02]  /*29a0*/  FMNMX3.FTZ R6, R6, R79, R77, !PT ;  /* 0x0000004f06067276 */ /* 0x000fe4000781004d */
[----:B------:R-:W-:Y:S02]  /*29b0*/  FMNMX3.FTZ R4, R4, R178, R102, !PT ;  /* 0x000000b204047276 */ /* 0x000fe40007810066 */
[----:B------:R-:W-:Y:S02]  /*29c0*/  FMNMX.FTZ R6, R76, R6, !PT ;  /* 0x000000064c067209 */ /* 0x000fe40007810000 */
[----:B------:R-:W-:Y:S02]  /*29d0*/  FMNMX3.FTZ R4, R4, R99, R131, !PT ;  /* 0x0000006304047276 */ /* 0x000fe40007810083 */
[----:B------:R-:W-:Y:S01]  /*29e0*/  LOP3.LUT R186, R0, 0x120, R78, 0xf8, !PT ;  /* 0x0000012000ba7812 */ /* 0x000fe200078ef84e */
[----:B------:R-:W5:Y:S01]  /*29f0*/  SHFL.BFLY PT, R7, R6, 0x2, 0x1f ;  /* 0x0c401f0006077f89 */ /* 0x000f6200000e0000 */
[----:B------:R-:W-:-:S02]  /*2a00*/  FMNMX3.FTZ R4, R4, R130, R70, !PT ;  /* 0x0000008204047276 */ /* 0x000fc40007810046 */
[----:B------:R-:W-:Y:S02]  /*2a10*/  LEA R186, R186, UR4, 0x1 ;  /* 0x00000004baba7c11 */ /* 0x000fe4000f8e08ff */
[----:B-1----:R-:W-:Y:S02]  /*2a20*/  FMNMX3.FTZ R4, R4, R69, R67, !PT ;  /* 0x0000004504047276 */ /* 0x002fe40007810043 */
[----:B----4-:R-:W-:Y:S01]  /*2a30*/  FMNMX.FTZ R9, R2, R9, !PT ;  /* 0x0000000902097209 */ /* 0x010fe20007810000 */
[----:B--2---:R-:W-:Y:S01]  /*2a40*/  LDSM.16.MT88.4 R16, [R186+0x4800] ;  /* 0x00480000ba10783b */ /* 0x004fe20000004200 */
[----:B---3--:R-:W-:Y:S02]  /*2a50*/  FMNMX.FTZ R4, R66, R4, !PT ;  /* 0x0000000442047209 */ /* 0x008fe40007810000 */
[----:B-----5:R-:W-:Y:S01]  /*2a60*/  FMNMX.FTZ R8, R12, R8, !PT ;  /* 0x000000080c087209 */ /* 0x020fe20007810000 */
[----:B------:R-:W1:Y:S01]  /*2a70*/  SHFL.BFLY PT, R36, R9, 0x1, 0x1f ;  /* 0x0c201f0009247f89 */ /* 0x000e6200000e0000 */
[----:B------:R-:W-:-:S03]  /*2a80*/  IADD3 R184, PT, PT, R3, R186, RZ ;  /* 0x000000ba03b87210 */ /* 0x000fc60007ffe0ff */
[----:B------:R-:W2:Y:S04]  /*2a90*/  SHFL.BFLY PT, R5, R4, 0x2, 0x1f ;  /* 0x0c401f0004057f89 */ /* 0x000ea800000e0000 */
[----:B------:R-:W3:Y:S01]  /*2aa0*/  SHFL.BFLY PT, R2, R8, 0x1, 0x1f ;  /* 0x0c201f0008027f89 */ /* 0x000ee200000e0000 */
[----:B------:R-:W-:-:S03]  /*2ab0*/  FMNMX.FTZ R7, R6, R7, !PT ;  /* 0x0000000706077209 */ /* 0x000fc60007810000 */
[----:B------:R-:W-:Y:S04]  /*2ac0*/  LDSM.16.MT88.4 R12, [R184+0x4400] ;  /* 0x00440000b80c783b */ /* 0x000fe80000004200 */
[----:B------:R-:W4:Y:S01]  /*2ad0*/  SHFL.BFLY PT, R6, R7, 0x1, 0x1f ;  /* 0x0c201f0007067f89 */ /* 0x000f2200000e0000 */
[----:B-1----:R-:W-:Y:S02]  /*2ae0*/  FMNMX.FTZ R36, R9, R36, !PT ;  /* 0x0000002409247209 */ /* 0x002fe40007810000 */
[----:B--2---:R-:W-:-:S03]  /*2af0*/  FMNMX.FTZ R5, R4, R5, !PT ;  /* 0x0000000504057209 */ /* 0x004fc60007810000 */
[C---:B------:R-:W-:Y:S01]  /*2b00*/  FMUL.FTZ R71, R36.reuse, UR10 ;  /* 0x0000000a24477c20 */ /* 0x040fe20008410000 */
[----:B------:R-:W-:Y:S02]  /*2b10*/  FSETP.NEU.FTZ.AND P1, PT, R36, -INF , PT ;  /* 0xff8000002400780b */ /* 0x000fe40003f3d000 */
[----:B---3--:R-:W-:Y:S01]  /*2b20*/  FMNMX.FTZ R2, R8, R2, !PT ;  /* 0x0000000208027209 */ /* 0x008fe20007810000 */
[----:B------:R-:W1:Y:S01]  /*2b30*/  SHFL.BFLY PT, R4, R5, 0x1, 0x1f ;  /* 0x0c201f0005047f89 */ /* 0x000e6200000e0000 */
[----:B------:R-:W-:Y:S02]  /*2b40*/  FSEL R71, R71, RZ, P1 ;  /* 0x000000ff47477208 */ /* 0x000fe40000800000 */
[C---:B------:R-:W-:Y:S01]  /*2b50*/  FSETP.NEU.FTZ.AND P0, PT, R2.reuse, -INF , PT ;  /* 0xff8000000200780b */ /* 0x040fe20003f1d000 */
[----:B------:R-:W-:Y:S02]  /*2b60*/  FMUL.FTZ R80, R2, UR10 ;  /* 0x0000000a02507c20 */ /* 0x000fe40008410000 */
[--C-:B------:R-:W-:Y:S01]  /*2b70*/  FFMA.FTZ R57, R148, UR10, -R71.reuse ;  /* 0x0000000a94397c23 */ /* 0x100fe20008010847 */
[--C-:B------:R-:W-:Y:S01]  /*2b80*/  FFMA.FTZ R65, R68, UR10, -R71.reuse ;  /* 0x0000000a44417c23 */ /* 0x100fe20008010847 */
[----:B----4-:R-:W-:Y:S01]  /*2b90*/  FMNMX.FTZ R0, R7, R6, !PT ;  /* 0x0000000607007209 */ /* 0x010fe20007810000 */
[--C-:B------:R-:W-:Y:S01]  /*2ba0*/  FFMA.FTZ R64, R22, UR10, -R71.reuse ;  /* 0x0000000a16407c23 */ /* 0x100fe20008010847 */
[----:B------:R-:W-:Y:S01]  /*2bb0*/  FSEL R80, R80, RZ, P0 ;  /* 0x000000ff50507208 */ /* 0x000fe20000000000 */
[--C-:B------:R-:W-:Y:S01]  /*2bc0*/  FFMA.FTZ R56, R23, UR10, -R71.reuse ;  /* 0x0000000a17387c23 */ /* 0x100fe20008010847 */
[C---:B------:R-:W-:Y:S01]  /*2bd0*/  FSETP.NEU.FTZ.AND P0, PT, R0.reuse, -INF , PT ;  /* 0xff8000000000780b */ /* 0x040fe20003f1d000 */
[----:B------:R-:W-:Y:S01]  /*2be0*/  FMUL.FTZ R78, R0, UR10 ;  /* 0x0000000a004e7c20 */ /* 0x000fe20008410000 */
[----:B------:R-:W-:Y:S01]  /*2bf0*/  MUFU.EX2 R57, R57 ;  /* 0x0000003900397308 */ /* 0x000fe20000000800 */
[--C-:B------:R-:W-:Y:S01]  /*2c00*/  FFMA.FTZ R59, R150, UR10, -R80.reuse ;  /* 0x0000000a963b7c23 */ /* 0x100fe20008010850 */
[--C-:B------:R-:W-:Y:S01]  /*2c10*/  FFMA.FTZ R58, R149, UR10, -R80.reuse ;  /* 0x0000000a953a7c23 */ /* 0x100fe20008010850 */
[--C-:B------:R-:W-:Y:S01]  /*2c20*/  FFMA.FTZ R51, R60, UR10, -R80.reuse ;  /* 0x0000000a3c337c23 */ /* 0x100fe20008010850 */
[----:B------:R-:W2:Y:S01]  /*2c30*/  LDSM.16.MT88.4 R148, [R186+0x4000] ;  /* 0x00400000ba94783b */ /* 0x000ea20000004200 */
[----:B------:R-:W-:Y:S01]  /*2c40*/  FSEL R78, R78, RZ, P0 ;  /* 0x000000ff4e4e7208 */ /* 0x000fe20000000000 */
[--C-:B------:R-:W-:Y:S01]  /*2c50*/  FFMA.FTZ R53, R53, UR10, -R80.reuse ;  /* 0x0000000a35357c23 */ /* 0x100fe20008010850 */
[----:B------:R-:W-:Y:S01]  /*2c60*/  MUFU.EX2 R59, R59 ;  /* 0x0000003b003b7308 */ /* 0x000fe20000000800 */
[--C-:B------:R-:W-:Y:S01]  /*2c70*/  FFMA.FTZ R34, R44, UR10, -R80.reuse ;  /* 0x0000000a2c227c23 */ /* 0x100fe20008010850 */
[----:B------:R-:W-:Y:S01]  /*2c80*/  FFMA.FTZ R46, R141, UR10, -R80 ;  /* 0x0000000a8d2e7c23 */ /* 0x000fe20008010850 */
[----:B-1----:R-:W-:Y:S01]  /*2c90*/  FMNMX.FTZ R3, R5, R4, !PT ;  /* 0x0000000405037209 */ /* 0x002fe20007810000 */
[--C-:B------:R-:W-:Y:S01]  /*2ca0*/  FFMA.FTZ R61, R155, UR10, -R78.reuse ;  /* 0x0000000a9b3d7c23 */ /* 0x100fe2000801084e */
[----:B------:R-:W1:Y:S01]  /*2cb0*/  LDSM.16.MT88.4 R4, [R184+0x4000] ;  /* 0x00400000b804783b */ /* 0x000e620000004200 */
[--C-:B------:R-:W-:Y:S01]  /*2cc0*/  FFMA.FTZ R60, R154, UR10, -R78.reuse ;  /* 0x0000000a9a3c7c23 */ /* 0x100fe2000801084e */
[C---:B------:R-:W-:Y:S01]  /*2cd0*/  FSETP.NEU.FTZ.AND P0, PT, R3.reuse, -INF , PT ;  /* 0xff8000000300780b */ /* 0x040fe20003f1d000 */
[----:B------:R-:W-:Y:S01]  /*2ce0*/  FMUL.FTZ R8, R3, UR10 ;  /* 0x0000000a03087c20 */ /* 0x000fe20008410000 */
[--C-:B------:R-:W-:Y:S01]  /*2cf0*/  FFMA.FTZ R52, R52, UR10, -R78.reuse ;  /* 0x0000000a34347c23 */ /* 0x100fe2000801084e */
[----:B------:R-:W-:Y:S01]  /*2d00*/  FFMA.FTZ R45, R45, UR10, -R78 ;  /* 0x0000000a2d2d7c23 */ /* 0x000fe2000801084e */
[----:B------:R-:W3:Y:S01]  /*2d10*/  MUFU.EX2 R58, R58 ;  /* 0x0000003a003a7308 */ /* 0x000ee20000000800 */
[----:B------:R-:W-:Y:S01]  /*2d20*/  FFMA.FTZ R39, R40, UR10, -R80 ;  /* 0x0000000a28277c23 */ /* 0x000fe20008010850 */
[----:B------:R-:W-:Y:S01]  /*2d30*/  FSEL R68, R8, RZ, P0 ;  /* 0x000000ff08447208 */ /* 0x000fe20000000000 */
[--C-:B------:R-:W-:Y:S01]  /*2d40*/  FFMA.FTZ R44, R133, UR10, -R78.reuse ;  /* 0x0000000a852c7c23 */ /* 0x100fe2000801084e */
[----:B------:R-:W-:Y:S01]  /*2d50*/  MUFU.EX2 R51, R51 ;  /* 0x0000003300337308 */ /* 0x000fe20000000800 */
[--C-:B------:R-:W-:Y:S01]  /*2d60*/  FFMA.FTZ R38, R132, UR10, -R78.reuse ;  /* 0x0000000a84267c23 */ /* 0x100fe2000801084e */
[----:B------:R-:W-:Y:S01]  /*2d70*/  FFMA.FTZ R32, R37, UR10, -R78 ;  /* 0x0000000a25207c23 */ /* 0x000fe2000801084e */
[--C-:B------:R-:W-:Y:S01]  /*2d80*/  FFMA.FTZ R55, R21, UR10, -R68.reuse ;  /* 0x0000000a15377c23 */ /* 0x100fe20008010844 */
[----:B------:R-:W4:Y:S01]  /*2d90*/  MUFU.EX2 R53, R53 ;  /* 0x0000003500357308 */ /* 0x000f220000000800 */
[--C-:B------:R-:W-:Y:S01]  /*2da0*/  FFMA.FTZ R54, R20, UR10, -R68.reuse ;  /* 0x0000000a14367c23 */ /* 0x100fe20008010844 */
[--C-:B------:R-:W-:Y:S01]  /*2db0*/  FFMA.FTZ R63, R153, UR10, -R68.reuse ;  /* 0x0000000a993f7c23 */ /* 0x100fe20008010844 */
[----:B------:R-:W5:Y:S01]  /*2dc0*/  LDSM.16.MT88.4 R20, [R186+0x4400] ;  /* 0x00440000ba14783b */ /* 0x000f620000004200 */
[----:B------:R-:W-:Y:S01]  /*2dd0*/  MUFU.EX2 R61, R61 ;  /* 0x0000003d003d7308 */ /* 0x000fe20000000800 */
[----:B------:R-:W-:Y:S01]  /*2de0*/  FFMA.FTZ R62, R152, UR10, -R68 ;  /* 0x0000000a983e7c23 */ /* 0x000fe20008010844 */
[----:B---3--:R-:W-:Y:S01]  /*2df0*/  F2FP.BF16.F32.PACK_AB R136, R58, R59 ;  /* 0x0000003b3a88723e */ /* 0x008fe200000010ff */
[----:B------:R-:W-:Y:S01]  /*2e00*/  FFMA.FTZ R140, R140, UR10, -R80 ;  /* 0x0000000a8c8c7c23 */ /* 0x000fe20008010850 */
[----:B------:R-:W3:Y:S01]  /*2e10*/  MUFU.EX2 R60, R60 ;  /* 0x0000003c003c7308 */ /* 0x000ee20000000800 */
[----:B------:R-:W-:Y:S01]  /*2e20*/  FFMA.FTZ R41, R41, UR10, -R78 ;  /* 0x0000000a29297c23 */ /* 0x000fe2000801084e */
[--C-:B------:R-:W-:Y:S01]  /*2e30*/  FFMA.FTZ R50, R204, UR10, -R71.reuse ;  /* 0x0000000acc327c23 */ /* 0x100fe20008010847 */
[--C-:B------:R-:W-:Y:S01]  /*2e40*/  FFMA.FTZ R49, R203, UR10, -R71.reuse ;  /* 0x0000000acb317c23 */ /* 0x100fe20008010847 */
[----:B------:R-:W-:Y:S01]  /*2e50*/  MUFU.EX2 R52, R52 ;  /* 0x0000003400347308 */ /* 0x000fe20000000800 */
[--C-:B------:R-:W-:Y:S01]  /*2e60*/  FFMA.FTZ R43, R31, UR10, -R71.reuse ;  /* 0x0000000a1f2b7c23 */ /* 0x100fe20008010847 */
[----:B----4-:R-:W-:Y:S01]  /*2e70*/  F2FP.BF16.F32.PACK_AB R138, R53, R51 ;  /* 0x00000033358a723e */ /* 0x010fe200000010ff */
[--C-:B------:R-:W-:Y:S01]  /*2e80*/  FFMA.FTZ R42, R30, UR10, -R71.reuse ;  /* 0x0000000a1e2a7c23 */ /* 0x100fe20008010847 */
[----:B------:R-:W4:Y:S01]  /*2e90*/  MUFU.EX2 R45, R45 ;  /* 0x0000002d002d7308 */ /* 0x000f220000000800 */
[--C-:B------:R-:W-:Y:S01]  /*2ea0*/  FFMA.FTZ R48, R200, UR10, -R68.reuse ;  /* 0x0000000ac8307c23 */ /* 0x100fe20008010844 */
[--C-:B------:R-:W-:Y:S01]  /*2eb0*/  FFMA.FTZ R47, R183, UR10, -R68.reuse ;  /* 0x0000000ab72f7c23 */ /* 0x100fe20008010844 */
[----:B------:R-:W-:Y:S01]  /*2ec0*/  FFMA.FTZ R35, R28, UR10, -R68 ;  /* 0x0000000a1c237c23 */ /* 0x000fe20008010844 */
[----:B------:R-:W2:Y:S01]  /*2ed0*/  MUFU.EX2 R65, R65 ;  /* 0x0000004100417308 */ /* 0x000ea20000000800 */
[----:B------:R-:W5:Y:S01]  /*2ee0*/  LDSM.16.MT88.4 R8, [R184+0x4800] ;  /* 0x00480000b808783b */ /* 0x000f620000004200 */
[----:B---3--:R-:W-:Y:S01]  /*2ef0*/  F2FP.BF16.F32.PACK_AB R137, R60, R61 ;  /* 0x0000003d3c89723e */ /* 0x008fe200000010ff */
[----:B------:R-:W-:Y:S01]  /*2f00*/  FFMA.FTZ R33, R27, UR10, -R80 ;  /* 0x0000000a1b217c23 */ /* 0x000fe20008010850 */
[----:B------:R-:W-:Y:S01]  /*2f10*/  MUFU.EX2 R64, R64 ;  /* 0x0000004000407308 */ /* 0x000fe20000000800 */
[--C-:B------:R-:W-:Y:S01]  /*2f20*/  FFMA.FTZ R31, R26, UR10, -R78.reuse ;  /* 0x0000000a1a1f7c23 */ /* 0x100fe2000801084e */
[----:B------:R-:W-:Y:S01]  /*2f30*/  FFMA.FTZ R27, R25, UR10, -R78 ;  /* 0x0000000a191b7c23 */ /* 0x000fe2000801084e */
[--C-:B------:R-:W-:Y:S01]  /*2f40*/  FFMA.FTZ R30, R92, UR10, -R80.reuse ;  /* 0x0000000a5c1e7c23 */ /* 0x100fe20008010850 */
[----:B------:R-:W3:Y:S01]  /*2f50*/  MUFU.EX2 R56, R56 ;  /* 0x0000003800387308 */ /* 0x000ee20000000800 */
[----:B------:R-:W-:Y:S01]  /*2f60*/  FFMA.FTZ R28, R213, UR10, -R80 ;  /* 0x0000000ad51c7c23 */ /* 0x000fe20008010850 */
[----:B----4-:R-:W-:Y:S01]  /*2f70*/  F2FP.BF16.F32.PACK_AB R139, R45, R52 ;  /* 0x000000342d8b723e */ /* 0x010fe200000010ff */
[--C-:B------:R-:W-:Y:S01]  /*2f80*/  FFMA.FTZ R26, R89, UR10, -R78.reuse ;  /* 0x0000000a591a7c23 */ /* 0x100fe2000801084e */
[----:B------:R-:W-:Y:S01]  /*2f90*/  MUFU.EX2 R63, R63 ;  /* 0x0000003f003f7308 */ /* 0x000fe20000000800 */
[----:B------:R-:W-:Y:S01]  /*2fa0*/  FFMA.FTZ R25, R88, UR10, -R78 ;  /* 0x0000000a58197c23 */ /* 0x000fe2000801084e */
[----:B--2---:R-:W-:Y:S01]  /*2fb0*/  F2FP.BF16.F32.PACK_AB R132, R65, R57 ;  /* 0x000000394184723e */ /* 0x004fe200000010ff */
[--C-:B------:R-:W-:Y:S01]  /*2fc0*/  FFMA.FTZ R95, R95, UR10, -R71.reuse ;  /* 0x0000000a5f5f7c23 */ /* 0x100fe20008010847 */
[----:B------:R-:W2:Y:S01]  /*2fd0*/  MUFU.EX2 R62, R62 ;  /* 0x0000003e003e7308 */ /* 0x000ea20000000800 */
[C---:B------:R-:W-:Y:S01]  /*2fe0*/  HMMA.16816.F32.BF16 R156, R136.reuse, R148, RZ ;  /* 0x00000094889c723c */ /* 0x040fe200000418ff */
[--C-:B------:R-:W-:Y:S01]  /*2ff0*/  FFMA.FTZ R92, R87, UR10, -R68.reuse ;  /* 0x0000000a575c7c23 */ /* 0x100fe20008010844 */
[--C-:B------:R-:W-:Y:S01]  /*3000*/  FFMA.FTZ R89, R174, UR10, -R71.reuse ;  /* 0x0000000aae597c23 */ /* 0x100fe20008010847 */
[----:B------:R-:W-:Y:S01]  /*3010*/  MUFU.EX2 R55, R55 ;  /* 0x0000003700377308 */ /* 0x000fe20000000800 */
[--C-:B------:R-:W-:Y:S01]  /*3020*/  FFMA.FTZ R84, R84, UR10, -R71.reuse ;  /* 0x0000000a54547c23 */ /* 0x100fe20008010847 */
[----:B---3--:R-:W-:Y:S01]  /*3030*/  F2FP.BF16.F32.PACK_AB R134, R56, R64 ;  /* 0x000000403886723e */ /* 0x008fe200000010ff */
[--C-:B------:R-:W-:Y:S01]  /*3040*/  FFMA.FTZ R88, R94, UR10, -R71.reuse ;  /* 0x0000000a5e587c23 */ /* 0x100fe20008010847 */
[----:B------:R-:W3:Y:S01]  /*3050*/  MUFU.EX2 R54, R54 ;  /* 0x0000003600367308 */ /* 0x000ee20000000800 */
[C---:B------:R-:W-:Y:S01]  /*3060*/  HMMA.16816.F32.BF16 R152, R136.reuse, R150, RZ ;  /* 0x000000968898723c */ /* 0x040fe200000418ff */
[----:B------:R-:W-:Y:S01]  /*3070*/  FFMA.FTZ R171, R171, UR10, -R68 ;  /* 0x0000000aabab7c23 */ /* 0x000fe20008010844 */
[----:B------:R-:W-:Y:S01]  /*3080*/  FFMA.FTZ R127, R96, UR10, -R78 ;  /* 0x0000000a607f7c23 */ /* 0x000fe2000801084e */
[----:B------:R1:W-:Y:S01]  /*3090*/  MUFU.EX2 R40, R140 ;  /* 0x0000008c00287308 */ /* 0x0003e20000000800 */
[--C-:B------:R-:W-:Y:S01]  /*30a0*/  FFMA.FTZ R94, R98, UR10, -R80.reuse ;  /* 0x0000000a625e7c23 */ /* 0x100fe20008010850 */
[----:B--2---:R-:W-:Y:S01]  /*30b0*/  F2FP.BF16.F32.PACK_AB R133, R62, R63 ;  /* 0x0000003f3e85723e */ /* 0x004fe200000010ff */
[--C-:B------:R-:W-:Y:S01]  /*30c0*/  FFMA.FTZ R93, R93, UR10, -R80.reuse ;  /* 0x0000000a5d5d7c23 */ /* 0x100fe20008010850 */
[----:B------:R-:W2:Y:S01]  /*30d0*/  MUFU.EX2 R46, R46 ;  /* 0x0000002e002e7308 */ /* 0x000ea20000000800 */
[----:B------:R-:W-:Y:S01]  /*30e0*/  FFMA.FTZ R98, R206, UR10, -R80 ;  /* 0x0000000ace627c23 */ /* 0x000fe20008010850 */
[----:B------:R-:W-:Y:S01]  /*30f0*/  FFMA.FTZ R126, R202, UR10, -R78 ;  /* 0x0000000aca7e7c23 */ /* 0x000fe2000801084e */
[----:B------:R-:W-:Y:S01]  /*3100*/  FFMA.FTZ R205, R205, UR10, -R80 ;  /* 0x0000000acdcd7c23 */ /* 0x000fe20008010850 */
[----:B------:R-:W-:Y:S01]  /*3110*/  MUFU.EX2 R39, R39 ;  /* 0x0000002700277308 */ /* 0x000fe20000000800 */
[--C-:B------:R-:W-:Y:S01]  /*3120*/  FFMA.FTZ R166, R166, UR10, -R71.reuse ;  /* 0x0000000aa6a67c23 */ /* 0x100fe20008010847 */
[----:B---3--:R-:W-:Y:S01]  /*3130*/  F2FP.BF16.F32.PACK_AB R135, R54, R55 ;  /* 0x000000373687723e */ /* 0x008fe200000010ff */
[--C-:B------:R-:W-:Y:S01]  /*3140*/  FFMA.FTZ R165, R165, UR10, -R71.reuse ;  /* 0x0000000aa5a57c23 */ /* 0x100fe20008010847 */
[----:B------:R-:W-:Y:S01]  /*3150*/  MUFU.EX2 R34, R34 ;  /* 0x0000002200227308 */ /* 0x000fe20000000800 */
[--C-:B------:R-:W-:Y:S01]  /*3160*/  FFMA.FTZ R174, R216, UR10, -R71.reuse ;  /* 0x0000000ad8ae7c23 */ /* 0x100fe20008010847 */
[C---:B-1----:R-:W-:Y:S01]  /*3170*/  HMMA.16816.F32.BF16 R140, R136.reuse, R4, RZ ;  /* 0x00000004888c723c */ /* 0x042fe200000418ff */
[--C-:B------:R-:W-:Y:S01]  /*3180*/  FFMA.FTZ R183, R128, UR10, -R68.reuse ;  /* 0x0000000a80b77c23 */ /* 0x100fe20008010844 */
[----:B------:R-:W-:Y:S01]  /*3190*/  MUFU.EX2 R44, R44 ;  /* 0x0000002c002c7308 */ /* 0x000fe20000000800 */
[--C-:B------:R-:W-:Y:S01]  /*31a0*/  FFMA.FTZ R215, R215, UR10, -R71.reuse ;  /* 0x0000000ad7d77c23 */ /* 0x100fe20008010847 */
[----:B------:R-:W-:Y:S01]  /*31b0*/  FFMA.FTZ R211, R211, UR10, -R68 ;  /* 0x0000000ad3d37c23 */ /* 0x000fe20008010844 */
[----:B------:R-:W-:Y:S01]  /*31c0*/  FFMA.FTZ R200, R172, UR10, -R78 ;  /* 0x0000000aacc87c23 */ /* 0x000fe2000801084e */
[----:B------:R-:W1:Y:S01]  /*31d0*/  MUFU.EX2 R38, R38 ;  /* 0x0000002600267308 */ /* 0x000e620000000800 */
[--C-:B------:R-:W-:Y:S01]  /*31e0*/  FFMA.FTZ R203, R119, UR10, -R68.reuse ;  /* 0x0000000a77cb7c23 */ /* 0x100fe20008010844 */
[----:B------:R-:W-:Y:S01]  /*31f0*/  HMMA.16816.F32.BF16 R136, R136, R6, RZ ;  /* 0x000000068888723c */ /* 0x000fe200000418ff */
[--C-:B------:R-:W-:Y:S01]  /*3200*/  FFMA.FTZ R202, R208, UR10, -R71.reuse ;  /* 0x0000000ad0ca7c23 */ /* 0x100fe20008010847 */
[----:B------:R3:W-:Y:S01]  /*3210*/  MUFU.EX2 R37, R41 ;  /* 0x0000002900257308 */ /* 0x0007e20000000800 */
[--C-:B------:R-:W-:Y:S01]  /*3220*/  FFMA.FTZ R204, R207, UR10, -R68.reuse ;  /* 0x0000000acfcc7c23 */ /* 0x100fe20008010844 */
[--C-:B------:R-:W-:Y:S01]  /*3230*/  FFMA.FTZ R210, R210, UR10, -R71.reuse ;  /* 0x0000000ad2d27c23 */ /* 0x100fe20008010847 */
[----:B------:R-:W-:Y:S01]  /*3240*/  FFMA.FTZ R209, R209, UR10, -R68 ;  /* 0x0000000ad1d17c23 */ /* 0x000fe20008010844 */
[----:B------:R-:W4:Y:S01]  /*3250*/  MUFU.EX2 R32, R32 ;  /* 0x0000002000207308 */ /* 0x000f220000000800 */
[--C-:B------:R-:W-:Y:S01]  /*3260*/  FFMA.FTZ R180, R180, UR10, -R71.reuse ;  /* 0x0000000ab4b47c23 */ /* 0x100fe20008010847 */
[C---:B------:R-:W-:Y:S01]  /*3270*/  HMMA.16816.F32.BF16 R144, R132.reuse, R4, RZ ;  /* 0x000000048490723c */ /* 0x040fe200000418ff */
[----:B--2---:R-:W-:Y:S01]  /*3280*/  F2FP.BF16.F32.PACK_AB R4, R40, R46 ;  /* 0x0000002e2804723e */ /* 0x004fe200000010ff */
[----:B------:R-:W2:Y:S01]  /*3290*/  MUFU.EX2 R50, R50 ;  /* 0x0000003200327308 */ /* 0x000ea20000000800 */
[----:B------:R-:W-:Y:S01]  /*32a0*/  FFMA.FTZ R182, R182, UR10, -R71 ;  /* 0x0000000ab6b67c23 */ /* 0x000fe20008010847 */
[----:B-1----:R-:W-:Y:S01]  /*32b0*/  F2FP.BF16.F32.PACK_AB R5, R38, R44 ;  /* 0x0000002c2605723e */ /* 0x002fe200000010ff */
[----:B------:R-:W-:Y:S01]  /*32c0*/  FADD.FTZ R57, R57, R65 ;  /* 0x0000004139397221 */ /* 0x000fe20000010000 */
[----:B------:R-:W-:Y:S01]  /*32d0*/  MUFU.EX2 R49, R49 ;  /* 0x0000003100317308 */ /* 0x000fe20000000800 */
[----:B------:R-:W-:Y:S01]  /*32e0*/  FADD.FTZ R62, R63, R62 ;  /* 0x0000003e3f3e7221 */ /* 0x000fe20000010000 */
[----:B---3--:R-:W-:Y:S01]  /*32f0*/  FFMA.FTZ R41, R29, UR10, -R68 ;  /* 0x0000000a1d297c23 */ /* 0x008fe20008010844 */
[C---:B------:R-:W-:Y:S01]  /*3300*/  HMMA.16816.F32.BF16 R160, R132.reuse, R148, RZ ;  /* 0x0000009484a0723c */ /* 0x040fe200000418ff */
[----:B------:R-:W-:Y:S01]  /*3310*/  MUFU.EX2 R43, R43 ;  /* 0x0000002b002b7308 */ /* 0x000fe20000000800 */
[----:B------:R-:W-:Y:S01]  /*3320*/  FFMA.FTZ R29, R214, UR10, -R80 ;  /* 0x0000000ad61d7c23 */ /* 0x000fe20008010850 */
[----:B------:R-:W-:Y:S01]  /*3330*/  FADD.FTZ R58, R59, R58 ;  /* 0x0000003a3b3a7221 */ /* 0x000fe20000010000 */
[----:B------:R-:W-:Y:S01]  /*3340*/  FADD.FTZ R60, R61, R60 ;  /* 0x0000003c3d3c7221 */ /* 0x000fe20000010000 */
[----:B------:R-:W-:Y:S01]  /*3350*/  MUFU.EX2 R42, R42 ;  /* 0x0000002a002a7308 */ /* 0x000fe20000000800 */
[----:B------:R-:W-:Y:S01]  /*3360*/  FADD.FTZ R64, R64, R57 ;  /* 0x0000003940407221 */ /* 0x000fe20000010000 */
[----:B------:R-:W-:Y:S01]  /*3370*/  FADD.FTZ R62, R55, R62 ;  /* 0x0000003e373e7221 */ /* 0x000fe20000010000 */
[C---:B------:R-:W-:Y:S01]  /*3380*/  HMMA.16816.F32.BF16 R148, R132.reuse, R150, RZ ;  /* 0x000000968494723c */ /* 0x040fe200000418ff */
[----:B------:R-:W1:Y:S01]  /*3390*/  MUFU.EX2 R48, R48 ;  /* 0x0000003000307308 */ /* 0x000e620000000800 */
[----:B------:R-:W-:Y:S01]  /*33a0*/  FADD.FTZ R58, R51, R58 ;  /* 0x0000003a333a7221 */ /* 0x000fe20000010000 */
[----:B------:R-:W-:Y:S01]  /*33b0*/  FADD.FTZ R60, R52, R60 ;  /* 0x0000003c343c7221 */ /* 0x000fe20000010000 */
[--C-:B------:R-:W-:Y:S01]  /*33c0*/  FFMA.FTZ R201, R201, UR10, -R71.reuse ;  /* 0x0000000ac9c97c23 */ /* 0x100fe20008010847 */
[----:B------:R-:W3:Y:S01]  /*33d0*/  MUFU.EX2 R47, R47 ;  /* 0x0000002f002f7308 */ /* 0x000ee20000000800 */
[----:B------:R-:W-:Y:S01]  /*33e0*/  FADD.FTZ R64, R56, R64 ;  /* 0x0000004038407221 */ /* 0x000fe20000010000 */
[----:B------:R-:W-:Y:S01]  /*33f0*/  FADD.FTZ R62, R54, R62 ;  /* 0x0000003e363e7221 */ /* 0x000fe20000010000 */
[----:B------:R-:W-:Y:S01]  /*3400*/  HMMA.16816.F32.BF16 R132, R132, R6, RZ ;  /* 0x000000068484723c */ /* 0x000fe200000418ff */
[----:B------:R-:W3:Y:S01]  /*3410*/  MUFU.EX2 R41, R41 ;  /* 0x0000002900297308 */ /* 0x000ee20000000800 */
[----:B------:R-:W-:Y:S01]  /*3420*/  F2FP.BF16.F32.PACK_AB R6, R34, R39 ;  /* 0x000000272206723e */ /* 0x000fe200000010ff */
[----:B------:R-:W-:Y:S01]  /*3430*/  FADD.FTZ R58, R53, R58 ;  /* 0x0000003a353a7221 */ /* 0x000fe20000010000 */
[----:B----4-:R-:W-:Y:S01]  /*3440*/  F2FP.BF16.F32.PACK_AB R7, R32, R37 ;  /* 0x000000252007723e */ /* 0x010fe200000010ff */
[----:B------:R-:W4:Y:S01]  /*3450*/  MUFU.EX2 R35, R35 ;  /* 0x0000002300237308 */ /* 0x000f220000000800 */
[----:B------:R-:W-:Y:S01]  /*3460*/  FADD.FTZ R60, R45, R60 ;  /* 0x0000003c2d3c7221 */ /* 0x000fe20000010000 */
[----:B--2---:R-:W-:Y:S01]  /*3470*/  FADD.FTZ R64, R50, R64 ;  /* 0x0000004032407221 */ /* 0x004fe20000010000 */
[----:B-1----:R-:W-:Y:S01]  /*3480*/  FADD.FTZ R62, R48, R62 ;  /* 0x0000003e303e7221 */ /* 0x002fe20000010000 */
[----:B------:R-:W1:Y:S01]  /*3490*/  MUFU.EX2 R33, R33 ;  /* 0x0000002100217308 */ /* 0x000e620000000800 */
[----:B------:R-:W-:Y:S01]  /*34a0*/  FADD.FTZ R58, R46, R58 ;  /* 0x0000003a2e3a7221 */ /* 0x000fe20000010000 */
[C---:B-----5:R-:W-:Y:S01]  /*34b0*/  HMMA.16816.F32.BF16 R156, R4.reuse, R20, R156 ;  /* 0x00000014049c723c */ /* 0x060fe2000004189c */
[----:B------:R-:W-:Y:S01]  /*34c0*/  FADD.FTZ R60, R44, R60 ;  /* 0x0000003c2c3c7221 */ /* 0x000fe20000010000 */
[----:B------:R-:W-:Y:S01]  /*34d0*/  MUFU.EX2 R30, R30 ;  /* 0x0000001e001e7308 */ /* 0x000fe20000000800 */
[----:B------:R-:W-:Y:S01]  /*34e0*/  FADD.FTZ R64, R49, R64 ;  /* 0x0000004031407221 */ /* 0x000fe20000010000 */
[----:B---3--:R-:W-:Y:S01]  /*34f0*/  FADD.FTZ R62, R47, R62 ;  /* 0x0000003e2f3e7221 */ /* 0x008fe20000010000 */
[----:B------:R-:W-:Y:S01]  /*3500*/  FADD.FTZ R58, R40, R58 ;  /* 0x0000003a283a7221 */ /* 0x000fe20000010000 */
[----:B------:R-:W-:Y:S01]  /*3510*/  MUFU.EX2 R29, R29 ;  /* 0x0000001d001d7308 */ /* 0x000fe20000000800 */
[----:B------:R-:W-:Y:S01]  /*3520*/  FADD.FTZ R60, R38, R60 ;  /* 0x0000003c263c7221 */ /* 0x000fe20000010000 */
[C---:B------:R-:W-:Y:S01]  /*3530*/  HMMA.16816.F32.BF16 R140, R4.reuse, R12, R140 ;  /* 0x0000000c048c723c */ /* 0x040fe2000004188c */
[----:B------:R-:W-:Y:S01]  /*3540*/  FADD.FTZ R64, R43, R64 ;  /* 0x000000402b407221 */ /* 0x000fe20000010000 */
[----:B------:R-:W-:Y:S01]  /*3550*/  MUFU.EX2 R28, R28 ;  /* 0x0000001c001c7308 */ /* 0x000fe20000000800 */
[----:B------:R-:W-:Y:S01]  /*3560*/  FADD.FTZ R62, R41, R62 ;  /* 0x0000003e293e7221 */ /* 0x000fe20000010000 */
[----:B------:R-:W-:Y:S01]  /*3570*/  FADD.FTZ R58, R39, R58 ;  /* 0x0000003a273a7221 */ /* 0x000fe20000010000 */
[----:B------:R-:W-:Y:S01]  /*3580*/  FADD.FTZ R60, R37, R60 ;  /* 0x0000003c253c7221 */ /* 0x000fe20000010000 */
[----:B------:R-:W2:Y:S01]  /*3590*/  MUFU.EX2 R31, R31 ;  /* 0x0000001f001f7308 */ /* 0x000ea20000000800 */
[----:B------:R-:W-:Y:S01]  /*35a0*/  FADD.FTZ R64, R42, R64 ;  /* 0x000000402a407221 */ /* 0x000fe20000010000 */
[C---:B------:R-:W-:Y:S01]  /*35b0*/  HMMA.16816.F32.BF16 R152, R4.reuse, R22, R152 ;  /* 0x000000160498723c */ /* 0x040fe20000041898 */
[----:B----4-:R-:W-:Y:S01]  /*35c0*/  FADD.FTZ R62, R35, R62 ;  /* 0x0000003e233e7221 */ /* 0x010fe20000010000 */
[----:B------:R-:W3:Y:S01]  /*35d0*/  MUFU.EX2 R27, R27 ;  /* 0x0000001b001b7308 */ /* 0x000ee20000000800 */
[----:B------:R-:W-:Y:S01]  /*35e0*/  FADD.FTZ R58, R34, R58 ;  /* 0x0000003a223a7221 */ /* 0x000fe20000010000 */
[----:B------:R-:W-:Y:S01]  /*35f0*/  FADD.FTZ R60, R32, R60 ;  /* 0x0000003c203c7221 */ /* 0x000fe20000010000 */
[----:B------:R-:W-:Y:S01]  /*3600*/  FFMA.FTZ R100, R100, UR10, -R78 ;  /* 0x0000000a64647c23 */ /* 0x000fe2000801084e */
[----:B------:R-:W4:Y:S01]  /*3610*/  MUFU.EX2 R26, R26 ;  /* 0x0000001a001a7308 */ /* 0x000f220000000800 */
[----:B-1----:R-:W-:Y:S01]  /*3620*/  FADD.FTZ R58, R33, R58 ;  /* 0x0000003a213a7221 */ /* 0x002fe20000010000 */
[----:B------:R-:W-:Y:S01]  /*3630*/  HMMA.16816.F32.BF16 R136, R4, R14, R136 ;  /* 0x0000000e0488723c */ /* 0x000fe20000041888 */
[----:B------:R-:W-:Y:S01]  /*3640*/  F2FP.BF16.F32.PACK_AB R4, R49, R50 ;  /* 0x000000323104723e */ /* 0x000fe200000010ff */
[----:B------:R-:W-:Y:S01]  /*3650*/  MUFU.EX2 R25, R25 ;  /* 0x0000001900197308 */ /* 0x000fe20000000800 */
[----:B------:R-:W-:Y:S01]  /*3660*/  F2FP.BF16.F32.PACK_AB R5, R47, R48 ;  /* 0x000000302f05723e */ /* 0x000fe200000010ff */
[----:B--2---:R-:W-:Y:S01]  /*3670*/  FADD.FTZ R60, R31, R60 ;  /* 0x0000003c1f3c7221 */ /* 0x004fe20000010000 */
[----:B------:R-:W-:Y:S01]  /*3680*/  F2FP.BF16.F32.PACK_AB R6, R42, R43 ;  /* 0x0000002b2a06723e */ /* 0x000fe200000010ff */
[----:B------:R1:W-:Y:S01]  /*3690*/  MUFU.EX2 R87, R95 ;  /* 0x0000005f00577308 */ /* 0x0003e20000000800 */
[----:B------:R-:W-:Y:S01]  /*36a0*/  F2FP.BF16.F32.PACK_AB R7, R35, R41 ;  /* 0x000000292307723e */ /* 0x000fe200000010ff */
[----:B------:R-:W-:Y:S01]  /*36b0*/  FFMA.FTZ R104, R104, UR10, -R78 ;  /* 0x0000000a68687c23 */ /* 0x000fe2000801084e */
[----:B------:R-:W-:Y:S01]  /*36c0*/  FFMA.FTZ R102, R102, UR10, -R68 ;  /* 0x0000000a66667c23 */ /* 0x000fe20008010844 */
[----:B------:R-:W2:Y:S01]  /*36d0*/  MUFU.EX2 R89, R89 ;  /* 0x0000005900597308 */ /* 0x000ea20000000800 */
[----:B------:R-:W-:Y:S01]  /*36e0*/  FADD.FTZ R58, R30, R58 ;  /* 0x0000003a1e3a7221 */ /* 0x000fe20000010000 */
[----:B---3--:R-:W-:Y:S01]  /*36f0*/  FADD.FTZ R60, R27, R60 ;  /* 0x0000003c1b3c7221 */ /* 0x008fe20000010000 */
[----:B------:R-:W-:Y:S01]  /*3700*/  FFMA.FTZ R83, R83, UR10, -R78 ;  /* 0x0000000a53537c23 */ /* 0x000fe2000801084e */
[C---:B------:R-:W-:Y:S01]  /*3710*/  HMMA.16816.F32.BF16 R144, R4.reuse, R12, R144 ;  /* 0x0000000c0490723c */ /* 0x040fe20000041890 */
[----:B------:R-:W-:Y:S01]  /*3720*/  FFMA.FTZ R12, R91, UR10, -R68 ;  /* 0x0000000a5b0c7c23 */ /* 0x000fe20008010844 */
[----:B------:R-:W3:Y:S01]  /*3730*/  MUFU.EX2 R84, R84 ;  /* 0x0000005400547308 */ /* 0x000ee20000000800 */
[----:B------:R-:W-:Y:S01]  /*3740*/  FADD.FTZ R58, R29, R58 ;  /* 0x0000003a1d3a7221 */ /* 0x000fe20000010000 */
[----:B----4-:R-:W-:Y:S01]  /*3750*/  FADD.FTZ R60, R26, R60 ;  /* 0x0000003c1a3c7221 */ /* 0x010fe20000010000 */
[----:B------:R-:W-:Y:S01]  /*3760*/  FFMA.FTZ R73, R73, UR10, -R71 ;  /* 0x0000000a49497c23 */ /* 0x000fe20008010847 */
[----:B-1----:R-:W-:Y:S01]  /*3770*/  FFMA.FTZ R95, R90, UR10, -R68 ;  /* 0x0000000a5a5f7c23 */ /* 0x002fe20008010844 */
[----:B------:R-:W1:Y:S01]  /*3780*/  MUFU.EX2 R88, R88 ;  /* 0x0000005800587308 */ /* 0x000e620000000800 */
[----:B------:R-:W-:Y:S01]  /*3790*/  HMMA.16816.F32.BF16 R160, R4, R20, R160 ;  /* 0x0000001404a0723c */ /* 0x000fe200000418a0 */
[----:B------:R-:W-:Y:S01]  /*37a0*/  FADD.FTZ R58, R28, R58 ;  /* 0x0000003a1c3a7221 */ /* 0x000fe20000010000 */
[----:B--2---:R-:W-:Y:S01]  /*37b0*/  FADD.FTZ R64, R89, R64 ;  /* 0x0000004059407221 */ /* 0x004fe20000010000 */
[----:B------:R2:W-:Y:S01]  /*37c0*/  MUFU.EX2 R90, R12 ;  /* 0x0000000c005a7308 */ /* 0x0005e20000000800 */
[----:B------:R-:W-:-:S03]  /*37d0*/  FADD.FTZ R60, R25, R60 ;  /* 0x0000003c193c7221 */ /* 0x000fc60000010000 */
[----:B------:R-:W4:Y:S01]  /*37e0*/  MUFU.EX2 R92, R92 ;  /* 0x0000005c005c7308 */ /* 0x000f220000000800 */
[C---:B------:R-:W-:Y:S01]  /*37f0*/  HMMA.16816.F32.BF16 R148, R4.reuse, R22, R148 ;  /* 0x000000160494723c */ /* 0x040fe20000041894 */
[----:B------:R-:W5:Y:S01]  /*3800*/  LDSM.16.MT88.4 R20, [R186+0x4c00] ;  /* 0x004c0000ba14783b */ /* 0x000f620000004200 */
[----:B---3--:R-:W-:Y:S01]  /*3810*/  FADD.FTZ R64, R84, R64 ;  /* 0x0000004054407221 */ /* 0x008fe20000010000 */
[----:B------:R3:W3:Y:S03]  /*3820*/  MUFU.EX2 R91, R171 ;  /* 0x000000ab005b7308 */ /* 0x0006e60000000800 */
[----:B-1----:R-:W-:Y:S01]  /*3830*/  FADD.FTZ R64, R88, R64 ;  /* 0x0000004058407221 */ /* 0x002fe20000010000 */
[----:B------:R-:W-:Y:S01]  /*3840*/  MUFU.EX2 R95, R95 ;  /* 0x0000005f005f7308 */ /* 0x000fe20000000800 */
[----:B------:R-:W-:Y:S01]  /*3850*/  HMMA.16816.F32.BF16 R132, R4, R14, R132 ;  /* 0x0000000e0484723c */ /* 0x000fe20000041884 */
[----:B--2---:R-:W-:Y:S01]  /*3860*/  FFMA.FTZ R12, R97, UR10, -R78 ;  /* 0x0000000a610c7c23 */ /* 0x004fe2000801084e */
[----:B------:R-:W-:Y:S01]  /*3870*/  F2FP.BF16.F32.PACK_AB R4, R30, R33 ;  /* 0x000000211e04723e */ /* 0x000fe200000010ff */
[----:B------:R-:W1:Y:S01]  /*3880*/  MUFU.EX2 R94, R94 ;  /* 0x0000005e005e7308 */ /* 0x000e620000000800 */
[----:B------:R-:W-:Y:S01]  /*3890*/  F2FP.BF16.F32.PACK_AB R5, R27, R31 ;  /* 0x0000001f1b05723e */ /* 0x000fe200000010ff */
[----:B----4-:R-:W-:Y:S01]  /*38a0*/  FADD.FTZ R62, R92, R62 ;  /* 0x0000003e5c3e7221 */ /* 0x010fe20000010000 */
[----:B------:R-:W-:Y:S01]  /*38b0*/  F2FP.BF16.F32.PACK_AB R6, R28, R29 ;  /* 0x0000001d1c06723e */ /* 0x000fe200000010ff */
[----:B------:R2:W4:Y:S01]  /*38c0*/  MUFU.EX2 R96, R12 ;  /* 0x0000000c00607308 */ /* 0x0005220000000800 */
[----:B------:R-:W-:Y:S01]  /*38d0*/  F2FP.BF16.F32.PACK_AB R7, R25, R26 ;  /* 0x0000001a1907723e */ /* 0x000fe200000010ff */
[----:B---3--:R-:W-:Y:S01]  /*38e0*/  FFMA.FTZ R171, R181, UR10, -R78 ;  /* 0x0000000ab5ab7c23 */ /* 0x008fe2000801084e */
[----:B------:R-:W-:Y:S01]  /*38f0*/  FFMA.FTZ R181, R212, UR10, -R68 ;  /* 0x0000000ad4b57c23 */ /* 0x000fe20008010844 */
[----:B------:R-:W3:Y:S01]  /*3900*/  MUFU.EX2 R93, R93 ;  /* 0x0000005d005d7308 */ /* 0x000ee20000000800 */
[----:B------:R-:W-:Y:S01]  /*3910*/  FADD.FTZ R62, R91, R62 ;  /* 0x0000003e5b3e7221 */ /* 0x000fe20000010000 */
[----:B------:R-:W-:-:S02]  /*3920*/  FADD.FTZ R64, R87, R64 ;  /* 0x0000004057407221 */ /* 0x000fc40000010000 */
[C---:B------:R-:W-:Y:S01]  /*3930*/  HMMA.16816.F32.BF16 R156, R4.reuse, R16, R156 ;  /* 0x00000010049c723c */ /* 0x040fe2000004189c */
[----:B------:R-:W5:Y:S01]  /*3940*/  MUFU.EX2 R98, R98 ;  /* 0x0000006200627308 */ /* 0x000f620000000800 */
[----:B------:R-:W-:Y:S01]  /*3950*/  FADD.FTZ R62, R90, R62 ;  /* 0x0000003e5a3e7221 */ /* 0x000fe20000010000 */
[----:B-1----:R-:W-:Y:S02]  /*3960*/  FADD.FTZ R58, R94, R58 ;  /* 0x0000003a5e3a7221 */ /* 0x002fe40000010000 */
[----:B------:R1:W1:Y:S01]  /*3970*/  MUFU.EX2 R97, R205 ;  /* 0x000000cd00617308 */ /* 0x0002620000000800 */
[----:B--2---:R-:W2:Y:S01]  /*3980*/  LDSM.16.MT88.4 R12, [R184+0x4c00] ;  /* 0x004c0000b80c783b */ /* 0x004ea20000004200 */
[----:B------:R-:W-:Y:S01]  /*3990*/  FADD.FTZ R62, R95, R62 ;  /* 0x0000003e5f3e7221 */ /* 0x000fe20000010000 */
[----:B------:R-:W-:Y:S01]  /*39a0*/  HMMA.16816.F32.BF16 R140, R4, R8, R140 ;  /* 0x00000008048c723c */ /* 0x000fe2000004188c */
[----:B------:R-:W1:Y:S01]  /*39b0*/  MUFU.EX2 R127, R127 ;  /* 0x0000007f007f7308 */ /* 0x000e620000000800 */
[----:B----4-:R-:W-:Y:S01]  /*39c0*/  FADD.FTZ R60, R96, R60 ;  /* 0x0000003c603c7221 */ /* 0x010fe20000010000 */
[----:B---3--:R-:W-:-:S02]  /*39d0*/  FADD.FTZ R58, R93, R58 ;  /* 0x0000003a5d3a7221 */ /* 0x008fc40000010000 */
[----:B------:R-:W3:Y:S02]  /*39e0*/  MUFU.EX2 R126, R126 ;  /* 0x0000007e007e7308 */ /* 0x000ee40000000800 */
[----:B-----5:R-:W-:Y:S01]  /*39f0*/  FADD.FTZ R58, R98, R58 ;  /* 0x0000003a623a7221 */ /* 0x020fe20000010000 */
[C---:B------:R-:W-:Y:S01]  /*3a00*/  HMMA.16816.F32.BF16 R152, R4.reuse, R18, R152 ;  /* 0x000000120498723c */ /* 0x040fe20000041898 */
[----:B------:R-:W4:Y:S01]  /*3a10*/  MUFU.EX2 R171, R171 ;  /* 0x000000ab00ab7308 */ /* 0x000f220000000800 */
[----:B-1----:R-:W-:Y:S01]  /*3a20*/  FFMA.FTZ R205, R168, UR10, -R78 ;  /* 0x0000000aa8cd7c23 */ /* 0x002fe2000801084e */
[----:B------:R-:W-:Y:S02]  /*3a30*/  FADD.FTZ R58, R97, R58 ;  /* 0x0000003a613a7221 */ /* 0x000fe40000010000 */
[----:B------:R-:W1:Y:S01]  /*3a40*/  MUFU.EX2 R166, R166 ;  /* 0x000000a600a67308 */ /* 0x000e620000000800 */
[----:B------:R-:W-:Y:S02]  /*3a50*/  FADD.FTZ R60, R127, R60 ;  /* 0x0000003c7f3c7221 */ /* 0x000fe40000010000 */
[----:B------:R-:W-:Y:S01]  /*3a60*/  HMMA.16816.F32.BF16 R136, R4, R10, R136 ;  /* 0x0000000a0488723c */ /* 0x000fe20000041888 */
[----:B------:R-:W-:Y:S01]  /*3a70*/  F2FP.BF16.F32.PACK_AB R4, R84, R89 ;  /* 0x000000595404723e */ /* 0x000fe200000010ff */
[----:B------:R-:W5:Y:S01]  /*3a80*/  MUFU.EX2 R165, R165 ;  /* 0x000000a500a57308 */ /* 0x000f620000000800 */
[----:B------:R-:W-:Y:S01]  /*3a90*/  F2FP.BF16.F32.PACK_AB R5, R91, R92 ;  /* 0x0000005c5b05723e */ /* 0x000fe200000010ff */
[----:B---3--:R-:W-:Y:S01]  /*3aa0*/  FADD.FTZ R60, R126, R60 ;  /* 0x0000003c7e3c7221 */ /* 0x008fe20000010000 */
[----:B------:R-:W-:Y:S01]  /*3ab0*/  F2FP.BF16.F32.PACK_AB R6, R87, R88 ;  /* 0x000000585706723e */ /* 0x000fe200000010ff */
[----:B------:R-:W3:Y:S01]  /*3ac0*/  MUFU.EX2 R174, R174 ;  /* 0x000000ae00ae7308 */ /* 0x000ee20000000800 */
[----:B------:R-:W-:Y:S01]  /*3ad0*/  F2FP.BF16.F32.PACK_AB R7, R95, R90 ;  /* 0x0000005a5f07723e */ /* 0x000fe200000010ff */
[----:B----4-:R-:W-:-:S02]  /*3ae0*/  FADD.FTZ R60, R171, R60 ;  /* 0x0000003cab3c7221 */ /* 0x010fc40000010000 */
[----:B------:R-:W-:Y:S01]  /*3af0*/  MUFU.EX2 R183, R183 ;  /* 0x000000b700b77308 */ /* 0x000fe20000000800 */
[----:B-1----:R-:W-:-:S03]  /*3b00*/  FADD.FTZ R64, R166, R64 ;  /* 0x00000040a6407221 */ /* 0x002fc60000010000 */
[C---:B------:R-:W-:Y:S01]  /*3b10*/  HMMA.16816.F32.BF16 R144, R4.reuse, R8, R144 ;  /* 0x000000080490723c */ /* 0x040fe20000041890 */
[----:B------:R-:W-:Y:S01]  /*3b20*/  FFMA.FTZ R8, R129, UR10, -R68 ;  /* 0x0000000a81087c23 */ /* 0x000fe20008010844 */
[----:B------:R-:W-:Y:S01]  /*3b30*/  MUFU.EX2 R181, R181 ;  /* 0x000000b500b57308 */ /* 0x000fe20000000800 */
[----:B------:R-:W-:Y:S01]  /*3b40*/  FFMA.FTZ R9, R125, UR10, -R80 ;  /* 0x0000000a7d097c23 */ /* 0x000fe20008010850 */
[----:B-----5:R-:W-:Y:S02]  /*3b50*/  FADD.FTZ R64, R165, R64 ;  /* 0x00000040a5407221 */ /* 0x020fe40000010000 */
[----:B------:R1:W4:Y:S02]  /*3b60*/  MUFU.EX2 R128, R8 ;  /* 0x0000000800807308 */ /* 0x0003240000000800 */
[C---:B------:R-:W-:Y:S01]  /*3b70*/  HMMA.16816.F32.BF16 R160, R4.reuse, R16, R160 ;  /* 0x0000001004a0723c */ /* 0x040fe200000418a0 */
[----:B---3--:R-:W-:Y:S01]  /*3b80*/  FADD.FTZ R64, R174, R64 ;  /* 0x00000040ae407221 */ /* 0x008fe20000010000 */
[----:B------:R-:W3:Y:S04]  /*3b90*/  MUFU.EX2 R129, R215 ;  /* 0x000000d700817308 */ /* 0x000ee80000000800 */
[----:B------:R-:W-:Y:S02]  /*3ba0*/  MUFU.EX2 R200, R200 ;  /* 0x000000c800c87308 */ /* 0x000fe40000000800 */
[----:B------:R-:W-:Y:S01]  /*3bb0*/  HMMA.16816.F32.BF16 R148, R4, R18, R148 ;  /* 0x000000120494723c */ /* 0x000fe20000041894 */
[----:B------:R-:W5:Y:S01]  /*3bc0*/  LDSM.16.MT88.4 R16, [R186+0x5000] ;  /* 0x00500000ba10783b */ /* 0x000f620000004200 */
[----:B------:R-:W-:Y:S01]  /*3bd0*/  MUFU.EX2 R202, R202 ;  /* 0x000000ca00ca7308 */ /* 0x000fe20000000800 */
[----:B-1----:R-:W-:Y:S01]  /*3be0*/  FFMA.FTZ R8, R164, UR10, -R80 ;  /* 0x0000000aa4087c23 */ /* 0x002fe20008010850 */
[----:B----4-:R-:W-:-:S02]  /*3bf0*/  FADD.FTZ R62, R128, R62 ;  /* 0x0000003e803e7221 */ /* 0x010fc40000010000 */
[----:B------:R-:W1:Y:S02]  /*3c00*/  MUFU.EX2 R164, R211 ;  /* 0x000000d300a47308 */ /* 0x000e640000000800 */
[----:B------:R-:W-:Y:S01]  /*3c10*/  HMMA.16816.F32.BF16 R132, R4, R10, R132 ;  /* 0x0000000a0484723c */ /* 0x000fe20000041884 */
[----:B------:R-:W-:Y:S01]  /*3c20*/  F2FP.BF16.F32.PACK_AB R4, R93, R94 ;  /* 0x0000005e5d04723e */ /* 0x000fe200000010ff */
[----:B------:R4:W2:Y:S01]  /*3c30*/  MUFU.EX2 R125, R8 ;  /* 0x00000008007d7308 */ /* 0x0008a20000000800 */
[----:B------:R-:W-:Y:S01]  /*3c40*/  F2FP.BF16.F32.PACK_AB R5, R127, R96 ;  /* 0x000000607f05723e */ /* 0x000fe200000010ff */
[----:B------:R-:W-:Y:S01]  /*3c50*/  FFMA.FTZ R10, R175, UR10, -R80 ;  /* 0x0000000aaf0a7c23 */ /* 0x000fe20008010850 */
[----:B------:R-:W-:Y:S01]  /*3c60*/  F2FP.BF16.F32.PACK_AB R6, R97, R98 ;  /* 0x000000626106723e */ /* 0x000fe200000010ff */
[----:B------:R-:W-:Y:S01]  /*3c70*/  MUFU.EX2 R203, R203 ;  /* 0x000000cb00cb7308 */ /* 0x000fe20000000800 */
[----:B------:R-:W-:Y:S01]  /*3c80*/  F2FP.BF16.F32.PACK_AB R7, R171, R126 ;  /* 0x0000007eab07723e */ /* 0x000fe200000010ff */
[----:B------:R-:W-:Y:S01]  /*3c90*/  FADD.FTZ R62, R183, R62 ;  /* 0x0000003eb73e7221 */ /* 0x000fe20000010000 */
[----:B---3--:R-:W-:Y:S01]  /*3ca0*/  FADD.FTZ R64, R129, R64 ;  /* 0x0000004081407221 */ /* 0x008fe20000010000 */
[----:B------:R-:W-:Y:S02]  /*3cb0*/  MUFU.EX2 R204, R204 ;  /* 0x000000cc00cc7308 */ /* 0x000fe40000000800 */
[----:B------:R-:W-:-:S02]  /*3cc0*/  FADD.FTZ R62, R181, R62 ;  /* 0x0000003eb53e7221 */ /* 0x000fc40000010000 */
[C---:B------:R-:W-:Y:S01]  /*3cd0*/  HMMA.16816.F32.BF16 R156, R4.reuse, R20, R156 ;  /* 0x00000014049c723c */ /* 0x040fe2000004189c */
[----:B------:R-:W-:Y:S01]  /*3ce0*/  MUFU.EX2 R205, R205 ;  /* 0x000000cd00cd7308 */ /* 0x000fe20000000800 */
[----:B----4-:R-:W-:Y:S01]  /*3cf0*/  FFMA.FTZ R8, R176, UR10, -R80 ;  /* 0x0000000ab0087c23 */ /* 0x010fe20008010850 */
[----:B-1----:R-:W-:Y:S01]  /*3d00*/  FADD.FTZ R62, R164, R62 ;  /* 0x0000003ea43e7221 */ /* 0x002fe20000010000 */
[----:B--2---:R-:W-:Y:S01]  /*3d10*/  FADD.FTZ R58, R125, R58 ;  /* 0x0000003a7d3a7221 */ /* 0x004fe20000010000 */
[----:B------:R1:W2:Y:S03]  /*3d20*/  MUFU.EX2 R176, R9 ;  /* 0x0000000900b07308 */ /* 0x0002a60000000800 */
[C---:B------:R-:W-:Y:S01]  /*3d30*/  HMMA.16816.F32.BF16 R152, R4.reuse, R22, R152 ;  /* 0x000000160498723c */ /* 0x040fe20000041898 */
[----:B------:R3:W4:Y:S04]  /*3d40*/  MUFU.EX2 R175, R8 ;  /* 0x0000000800af7308 */ /* 0x0007280000000800 */
[----:B------:R-:W-:Y:S03]  /*3d50*/  MUFU.EX2 R180, R180 ;  /* 0x000000b400b47308 */ /* 0x000fe60000000800 */
[----:B------:R-:W-:Y:S01]  /*3d60*/  HMMA.16816.F32.BF16 R140, R4, R12, R140 ;  /* 0x0000000c048c723c */ /* 0x000fe2000004188c */
[----:B------:R-:W-:Y:S01]  /*3d70*/  MUFU.EX2 R100, R100 ;  /* 0x0000006400647308 */ /* 0x000fe20000000800 */
[----:B-1----:R-:W-:Y:S01]  /*3d80*/  FFMA.FTZ R9, R123, UR10, -R78 ;  /* 0x0000000a7b097c23 */ /* 0x002fe2000801084e */
[----:B--2---:R-:W-:-:S02]  /*3d90*/  FADD.FTZ R58, R176, R58 ;  /* 0x0000003ab03a7221 */ /* 0x004fc40000010000 */
[----:B------:R-:W1:Y:S01]  /*3da0*/  MUFU.EX2 R123, R10 ;  /* 0x0000000a007b7308 */ /* 0x000e620000000800 */
[----:B---3--:R-:W-:Y:S02]  /*3db0*/  FFMA.FTZ R8, R124, UR10, -R78 ;  /* 0x0000000a7c087c23 */ /* 0x008fe4000801084e */
[----:B------:R-:W-:Y:S01]  /*3dc0*/  HMMA.16816.F32.BF16 R136, R4, R14, R136 ;  /* 0x0000000e0488723c */ /* 0x000fe20000041888 */
[----:B------:R-:W-:Y:S01]  /*3dd0*/  F2FP.BF16.F32.PACK_AB R4, R165, R166 ;  /* 0x000000a6a504723e */ /* 0x000fe200000010ff */
[----:B------:R-:W2:Y:S01]  /*3de0*/  MUFU.EX2 R124, R9 ;  /* 0x00000009007c7308 */ /* 0x000ea20000000800 */
[----:B------:R-:W-:Y:S01]  /*3df0*/  F2FP.BF16.F32.PACK_AB R5, R183, R128 ;  /* 0x00000080b705723e */ /* 0x000fe200000010ff */
[----:B----4-:R-:W-:Y:S01]  /*3e00*/  FADD.FTZ R58, R175, R58 ;  /* 0x0000003aaf3a7221 */ /* 0x010fe20000010000 */
[----:B------:R-:W-:Y:S02]  /*3e10*/  F2FP.BF16.F32.PACK_AB R6, R129, R174 ;  /* 0x000000ae8106723e */ /* 0x000fe400000010ff */
[----:B------:R-:W-:Y:S01]  /*3e20*/  F2FP.BF16.F32.PACK_AB R7, R164, R181 ;  /* 0x000000b5a407723e */ /* 0x000fe200000010ff */
[----:B-1----:R-:W-:-:S06]  /*3e30*/  FADD.FTZ R58, R123, R58 ;  /* 0x0000003a7b3a7221 */ /* 0x002fcc0000010000 */
[C---:B------:R-:W-:Y:S01]  /*3e40*/  HMMA.16816.F32.BF16 R160, R4.reuse, R20, R160 ;  /* 0x0000001404a0723c */ /* 0x040fe200000418a0 */
[----:B------:R-:W-:Y:S01]  /*3e50*/  FFMA.FTZ R20, R173, UR10, -R78 ;  /* 0x0000000aad147c23 */ /* 0x000fe2000801084e */
[----:B--2---:R-:W-:Y:S01]  /*3e60*/  FADD.FTZ R60, R124, R60 ;  /* 0x0000003c7c3c7221 */ /* 0x004fe20000010000 */
[----:B------:R1:W2:Y:S04]  /*3e70*/  MUFU.EX2 R173, R8 ;  /* 0x0000000800ad7308 */ /* 0x0002a80000000800 */
[----:B------:R3:W-:Y:S01]  /*3e80*/  MUFU.EX2 R172, R20 ;  /* 0x0000001400ac7308 */ /* 0x0007e20000000800 */
[----:B------:R-:W-:Y:S01]  /*3e90*/  HMMA.16816.F32.BF16 R144, R4, R12, R144 ;  /* 0x0000000c0490723c */ /* 0x000fe20000041890 */
[--C-:B------:R-:W-:Y:S01]  /*3ea0*/  FFMA.FTZ R12, R122, UR10, -R71.reuse ;  /* 0x0000000a7a0c7c23 */ /* 0x100fe20008010847 */
[----:B------:R-:W-:Y:S01]  /*3eb0*/  FFMA.FTZ R122, R121, UR10, -R71 ;  /* 0x0000000a797a7c23 */ /* 0x000fe20008010847 */
[----:B------:R-:W-:-:S02]  /*3ec0*/  FFMA.FTZ R13, R117, UR10, -R80 ;  /* 0x0000000a750d7c23 */ /* 0x000fc40008010850 */
[----:B------:R4:W5:Y:S03]  /*3ed0*/  MUFU.EX2 R121, R12 ;  /* 0x0000000c00797308 */ /* 0x0009660000000800 */
[----:B------:R-:W-:Y:S01]  /*3ee0*/  HMMA.16816.F32.BF16 R132, R4, R14, R132 ;  /* 0x0000000e0484723c */ /* 0x000fe20000041884 */
[----:B-1----:R-:W1:Y:S01]  /*3ef0*/  LDSM.16.MT88.4 R8, [R184+0x5000] ;  /* 0x00500000b808783b */ /* 0x002e620000004200 */
[----:B------:R-:W-:Y:S01]  /*3f00*/  FFMA.FTZ R14, R169, UR10, -R80 ;  /* 0x0000000aa90e7c23 */ /* 0x000fe20008010850 */
[----:B------:R-:W5:Y:S01]  /*3f10*/  MUFU.EX2 R122, R122 ;  /* 0x0000007a007a7308 */ /* 0x000f620000000800 */
[----:B--2---:R-:W-:-:S04]  /*3f20*/  FADD.FTZ R60, R173, R60 ;  /* 0x0000003cad3c7221 */ /* 0x004fc80000010000 */
[----:B------:R-:W-:Y:S01]  /*3f30*/  HMMA.16816.F32.BF16 R148, R4, R22, R148 ;  /* 0x000000160494723c */ /* 0x000fe20000041894 */
[----:B------:R-:W-:Y:S01]  /*3f40*/  F2FP.BF16.F32.PACK_AB R4, R176, R125 ;  /* 0x0000007db004723e */ /* 0x000fe200000010ff */
[----:B---3--:R-:W2:Y:S01]  /*3f50*/  LDSM.16.MT88.4 R20, [R186+0x5400] ;  /* 0x00540000ba14783b */ /* 0x008ea20000004200 */
[----:B----4-:R-:W-:Y:S01]  /*3f60*/  FFMA.FTZ R12, R120, UR10, -R68 ;  /* 0x0000000a780c7c23 */ /* 0x010fe20008010844 */
[----:B------:R-:W-:Y:S01]  /*3f70*/  F2FP.BF16.F32.PACK_AB R5, R173, R124 ;  /* 0x0000007cad05723e */ /* 0x000fe200000010ff */
[----:B------:R-:W3:Y:S01]  /*3f80*/  MUFU.EX2 R120, R210 ;  /* 0x000000d200787308 */ /* 0x000ee20000000800 */
[----:B------:R-:W-:Y:S01]  /*3f90*/  F2FP.BF16.F32.PACK_AB R6, R123, R175 ;  /* 0x000000af7b06723e */ /* 0x000fe200000010ff */
[----:B-----5:R-:W-:Y:S01]  /*3fa0*/  FADD.FTZ R64, R121, R64 ;  /* 0x0000004079407221 */ /* 0x020fe20000010000 */
[----:B------:R-:W-:Y:S01]  /*3fb0*/  F2FP.BF16.F32.PACK_AB R7, R200, R172 ;  /* 0x000000acc807723e */ /* 0x000fe200000010ff */
[----:B------:R4:W5:Y:S01]  /*3fc0*/  MUFU.EX2 R119, R12 ;  /* 0x0000000c00777308 */ /* 0x0009620000000800 */
[----:B------:R-:W-:Y:S01]  /*3fd0*/  FADD.FTZ R60, R172, R60 ;  /* 0x0000003cac3c7221 */ /* 0x000fe20000010000 */
[----:B------:R-:W-:-:S03]  /*3fe0*/  FADD.FTZ R64, R122, R64 ;  /* 0x000000407a407221 */ /* 0x000fc60000010000 */
[----:B------:R-:W-:Y:S01]  /*3ff0*/  FADD.FTZ R60, R200, R60 ;  /* 0x0000003cc83c7221 */ /* 0x000fe20000010000 */
[----:B------:R-:W-:Y:S01]  /*4000*/  HMMA.16816.F32.BF16 R156, R4, R16, R156 ;  /* 0x00000010049c723c */ /* 0x000fe2000004189c */
[----:B------:R-:W-:-:S04]  /*4010*/  FADD.FTZ R64, R202, R64 ;  /* 0x00000040ca407221 */ /* 0x000fc80000010000 */
[----:B---3--:R-:W-:Y:S01]  /*4020*/  FADD.FTZ R64, R120, R64 ;  /* 0x0000004078407221 */ /* 0x008fe20000010000 */
[----:B----4-:R-:W-:Y:S02]  /*4030*/  FFMA.FTZ R12, R118, UR10, -R80 ;  /* 0x0000000a760c7c23 */ /* 0x010fe40008010850 */
[----:B------:R-:W-:Y:S01]  /*4040*/  HMMA.16816.F32.BF16 R152, R4, R18, R152 ;  /* 0x000000120498723c */ /* 0x000fe20000041898 */
[----:B------:R-:W3:Y:S01]  /*4050*/  MUFU.EX2 R118, R209 ;  /* 0x000000d100767308 */ /* 0x000ee20000000800 */
[----:B-----5:R-:W-:-:S03]  /*4060*/  FADD.FTZ R62, R119, R62 ;  /* 0x0000003e773e7221 */ /* 0x020fc60000010000 */
[----:B------:R4:W5:Y:S01]  /*4070*/  MUFU.EX2 R117, R12 ;  /* 0x0000000c00757308 */ /* 0x0009620000000800 */
[----:B------:R-:W-:Y:S02]  /*4080*/  FADD.FTZ R62, R203, R62 ;  /* 0x0000003ecb3e7221 */ /* 0x000fe40000010000 */
[----:B-1----:R-:W-:Y:S02]  /*4090*/  HMMA.16816.F32.BF16 R140, R4, R8, R140 ;  /* 0x00000008048c723c */ /* 0x002fe4000004188c */
[----:B------:R-:W-:-:S04]  /*40a0*/  FADD.FTZ R62, R204, R62 ;  /* 0x0000003ecc3e7221 */ /* 0x000fc80000010000 */
[----:B---3--:R-:W-:Y:S02]  /*40b0*/  FADD.FTZ R62, R118, R62 ;  /* 0x0000003e763e7221 */ /* 0x008fe40000010000 */
[----:B------:R-:W-:Y:S01]  /*40c0*/  HMMA.16816.F32.BF16 R136, R4, R10, R136 ;  /* 0x0000000a0488723c */ /* 0x000fe20000041888 */
[----:B------:R-:W-:Y:S01]  /*40d0*/  F2FP.BF16.F32.PACK_AB R4, R122, R121 ;  /* 0x000000797a04723e */ /* 0x000fe200000010ff */
[----:B----4-:R-:W-:Y:S01]  /*40e0*/  FFMA.FTZ R12, R170, UR10, -R80 ;  /* 0x0000000aaa0c7c23 */ /* 0x010fe20008010850 */
[----:B------:R-:W-:Y:S01]  /*40f0*/  F2FP.BF16.F32.PACK_AB R5, R203, R119 ;  /* 0x00000077cb05723e */ /* 0x000fe200000010ff */
[----:B------:R1:W3:Y:S01]  /*4100*/  MUFU.EX2 R170, R13 ;  /* 0x0000000d00aa7308 */ /* 0x0002e20000000800 */
[----:B------:R-:W-:Y:S01]  /*4110*/  F2FP.BF16.F32.PACK_AB R6, R120, R202 ;  /* 0x000000ca7806723e */ /* 0x000fe200000010ff */
[----:B-----5:R-:W-:Y:S01]  /*4120*/  FADD.FTZ R58, R117, R58 ;  /* 0x0000003a753a7221 */ /* 0x020fe20000010000 */
[----:B------:R-:W-:Y:S01]  /*4130*/  F2FP.BF16.F32.PACK_AB R7, R118, R204 ;  /* 0x000000cc7607723e */ /* 0x000fe200000010ff */
[----:B------:R4:W5:Y:S06]  /*4140*/  MUFU.EX2 R169, R12 ;  /* 0x0000000c00a97308 */ /* 0x00096c0000000800 */
[----:B------:R-:W-:Y:S01]  /*4150*/  HMMA.16816.F32.BF16 R144, R4, R8, R144 ;  /* 0x000000080490723c */ /* 0x000fe20000041890 */
[--C-:B------:R-:W-:Y:S01]  /*4160*/  FFMA.FTZ R8, R114, UR10, -R71.reuse ;  /* 0x0000000a72087c23 */ /* 0x100fe20008010847 */
[----:B------:R-:W-:Y:S01]  /*4170*/  FFMA.FTZ R9, R112, UR10, -R68 ;  /* 0x0000000a70097c23 */ /* 0x000fe20008010844 */
[----:B------:R-:W-:Y:S01]  /*4180*/  FFMA.FTZ R114, R113, UR10, -R71 ;  /* 0x0000000a71727c23 */ /* 0x000fe20008010847 */
[----:B-1----:R-:W-:Y:S01]  /*4190*/  FFMA.FTZ R13, R116, UR10, -R78 ;  /* 0x0000000a740d7c23 */ /* 0x002fe2000801084e */
[----:B------:R1:W2:Y:S01]  /*41a0*/  MUFU.EX2 R113, R8 ;  /* 0x0000000800717308 */ /* 0x0002a20000000800 */
[----:B---3--:R-:W-:Y:S01]  /*41b0*/  FADD.FTZ R58, R170, R58 ;  /* 0x0000003aaa3a7221 */ /* 0x008fe20000010000 */
[----:B----4-:R-:W-:-:S02]  /*41c0*/  FFMA.FTZ R12, R115, UR10, -R78 ;  /* 0x0000000a730c7c23 */ /* 0x010fc4000801084e */
[----:B------:R-:W3:Y:S01]  /*41d0*/  MUFU.EX2 R116, R14 ;  /* 0x0000000e00747308 */ /* 0x000ee20000000800 */
[C---:B------:R-:W-:Y:S01]  /*41e0*/  HMMA.16816.F32.BF16 R132, R4.reuse, R10, R132 ;  /* 0x0000000a0484723c */ /* 0x040fe20000041884 */
[----:B------:R-:W-:Y:S01]  /*41f0*/  FFMA.FTZ R10, R179, UR10, -R68 ;  /* 0x0000000ab30a7c23 */ /* 0x000fe20008010844 */
[----:B-----5:R-:W-:Y:S01]  /*4200*/  FADD.FTZ R58, R169, R58 ;  /* 0x0000003aa93a7221 */ /* 0x020fe20000010000 */
[----:B------:R4:W5:Y:S04]  /*4210*/  MUFU.EX2 R115, R13 ;  /* 0x0000000d00737308 */ /* 0x0009680000000800 */
[----:B------:R-:W5:Y:S01]  /*4220*/  MUFU.EX2 R114, R114 ;  /* 0x0000007200727308 */ /* 0x000f620000000800 */
[----:B------:R-:W-:Y:S01]  /*4230*/  HMMA.16816.F32.BF16 R160, R4, R16, R160 ;  /* 0x0000001004a0723c */ /* 0x000fe200000418a0 */
[----:B-1----:R-:W-:Y:S01]  /*4240*/  FFMA.FTZ R8, R111, UR10, -R68 ;  /* 0x0000000a6f087c23 */ /* 0x002fe20008010844 */
[----:B------:R-:W-:Y:S01]  /*4250*/  FFMA.FTZ R16, R107, UR10, -R80 ;  /* 0x0000000a6b107c23 */ /* 0x000fe20008010850 */
[----:B------:R1:W1:Y:S01]  /*4260*/  MUFU.EX2 R111, R9 ;  /* 0x00000009006f7308 */ /* 0x0002620000000800 */
[----:B--2---:R-:W-:Y:S01]  /*4270*/  FADD.FTZ R64, R113, R64 ;  /* 0x0000004071407221 */ /* 0x004fe20000010000 */
[----:B---3--:R-:W-:-:S02]  /*4280*/  FADD.FTZ R58, R116, R58 ;  /* 0x0000003a743a7221 */ /* 0x008fc40000010000 */
[----:B------:R2:W3:Y:S01]  /*4290*/  MUFU.EX2 R179, R8 ;  /* 0x0000000800b37308 */ /* 0x0004e20000000800 */
[----:B------:R-:W-:Y:S01]  /*42a0*/  HMMA.16816.F32.BF16 R148, R4, R18, R148 ;  /* 0x000000120494723c */ /* 0x000fe20000041894 */
[----:B----4-:R-:W-:Y:S01]  /*42b0*/  FFMA.FTZ R13, R167, UR10, -R78 ;  /* 0x0000000aa70d7c23 */ /* 0x010fe2000801084e */
[----:B------:R-:W-:Y:S01]  /*42c0*/  F2FP.BF16.F32.PACK_AB R4, R170, R117 ;  /* 0x00000075aa04723e */ /* 0x000fe200000010ff */
[----:B------:R-:W4:Y:S01]  /*42d0*/  MUFU.EX2 R167, R12 ;  /* 0x0000000c00a77308 */ /* 0x000f220000000800 */
[----:B------:R-:W-:Y:S01]  /*42e0*/  F2FP.BF16.F32.PACK_AB R6, R116, R169 ;  /* 0x000000a97406723e */ /* 0x000fe200000010ff */
[----:B-----5:R-:W-:Y:S01]  /*42f0*/  FADD.FTZ R60, R115, R60 ;  /* 0x0000003c733c7221 */ /* 0x020fe20000010000 */
[----:B------:R-:W-:Y:S01]  /*4300*/  FADD.FTZ R64, R114, R64 ;  /* 0x0000004072407221 */ /* 0x000fe20000010000 */
[----:B------:R5:W5:Y:S01]  /*4310*/  MUFU.EX2 R168, R13 ;  /* 0x0000000d00a87308 */ /* 0x000b620000000800 */
[----:B-1----:R-:W-:Y:S01]  /*4320*/  FFMA.FTZ R9, R178, UR10, -R68 ;  /* 0x0000000ab2097c23 */ /* 0x002fe20008010844 */
[----:B------:R-:W-:-:S02]  /*4330*/  FADD.FTZ R62, R111, R62 ;  /* 0x0000003e6f3e7221 */ /* 0x000fc40000010000 */
[----:B------:R1:W1:Y:S01]  /*4340*/  MUFU.EX2 R112, R182 ;  /* 0x000000b600707308 */ /* 0x0002620000000800 */
[----:B------:R-:W-:Y:S01]  /*4350*/  FADD.FTZ R64, R180, R64 ;  /* 0x00000040b4407221 */ /* 0x000fe20000010000 */
[--C-:B--2---:R-:W-:Y:S01]  /*4360*/  FFMA.FTZ R8, R110, UR10, -R71.reuse ;  /* 0x0000000a6e087c23 */ /* 0x104fe20008010847 */
[----:B---3--:R-:W-:Y:S01]  /*4370*/  FADD.FTZ R62, R179, R62 ;  /* 0x0000003eb33e7221 */ /* 0x008fe20000010000 */
[----:B------:R-:W2:Y:S01]  /*4380*/  MUFU.EX2 R178, R10 ;  /* 0x0000000a00b27308 */ /* 0x000ea20000000800 */
[C---:B----4-:R-:W-:Y:S01]  /*4390*/  F2FP.BF16.F32.PACK_AB R5, R167.reuse, R115 ;  /* 0x00000073a705723e */ /* 0x050fe200000010ff */
[----:B------:R-:W-:Y:S02]  /*43a0*/  FADD.FTZ R60, R167, R60 ;  /* 0x0000003ca73c7221 */ /* 0x000fe40000010000 */
[----:B------:R3:W4:Y:S01]  /*43b0*/  MUFU.EX2 R110, R9 ;  /* 0x00000009006e7308 */ /* 0x0007220000000800 */
[----:B-----5:R-:W5:Y:S01]  /*43c0*/  LDSM.16.MT88.4 R12, [R184+0x5400] ;  /* 0x00540000b80c783b */ /* 0x020f620000004200 */
[----:B------:R-:W-:Y:S01]  /*43d0*/  F2FP.BF16.F32.PACK_AB R7, R205, R168 ;  /* 0x000000a8cd07723e */ /* 0x000fe200000010ff */
[----:B------:R-:W-:Y:S01]  /*43e0*/  FADD.FTZ R60, R168, R60 ;  /* 0x0000003ca83c7221 */ /* 0x000fe20000010000 */
[----:B-1----:R-:W-:Y:S01]  /*43f0*/  FFMA.FTZ R182, R177, UR10, -R71 ;  /* 0x0000000ab1b67c23 */ /* 0x002fe20008010847 */
[----:B------:R-:W-:-:S02]  /*4400*/  FADD.FTZ R64, R112, R64 ;  /* 0x0000004070407221 */ /* 0x000fc40000010000 */
[----:B------:R-:W-:Y:S02]  /*4410*/  FADD.FTZ R60, R205, R60 ;  /* 0x0000003ccd3c7221 */ /* 0x000fe40000010000 */
[C---:B------:R-:W-:Y:S01]  /*4420*/  HMMA.16816.F32.BF16 R156, R4.reuse, R20, R156 ;  /* 0x00000014049c723c */ /* 0x040fe2000004189c */
[----:B--2---:R-:W-:Y:S01]  /*4430*/  FADD.FTZ R62, R178, R62 ;  /* 0x0000003eb23e7221 */ /* 0x004fe20000010000 */
[----:B------:R-:W-:Y:S01]  /*4440*/  MUFU.EX2 R182, R182 ;  /* 0x000000b600b67308 */ /* 0x000fe20000000800 */
[----:B---3--:R-:W-:Y:S02]  /*4450*/  FFMA.FTZ R9, R109, UR10, -R71 ;  /* 0x0000000a6d097c23 */ /* 0x008fe40008010847 */
[----:B----4-:R-:W-:Y:S01]  /*4460*/  FADD.FTZ R62, R110, R62 ;  /* 0x0000003e6e3e7221 */ /* 0x010fe20000010000 */
[----:B------:R1:W2:Y:S02]  /*4470*/  MUFU.EX2 R109, R8 ;  /* 0x00000008006d7308 */ /* 0x0002a40000000800 */
[----:B------:R-:W-:Y:S02]  /*4480*/  HMMA.16816.F32.BF16 R152, R4, R22, R152 ;  /* 0x000000160498723c */ /* 0x000fe40000041898 */
[----:B------:R-:W3:Y:S01]  /*4490*/  MUFU.EX2 R177, R9 ;  /* 0x0000000900b17308 */ /* 0x000ee20000000800 */
[----:B-1----:R-:W-:Y:S01]  /*44a0*/  FFMA.FTZ R8, R108, UR10, -R80 ;  /* 0x0000000a6c087c23 */ /* 0x002fe20008010850 */
[----:B--2---:R-:W-:-:S02]  /*44b0*/  FADD.FTZ R64, R109, R64 ;  /* 0x000000406d407221 */ /* 0x004fc40000010000 */
[----:B------:R1:W2:Y:S02]  /*44c0*/  MUFU.EX2 R108, R201 ;  /* 0x000000c9006c7308 */ /* 0x0002a40000000800 */
[----:B---3--:R-:W-:Y:S02]  /*44d0*/  FADD.FTZ R64, R177, R64 ;  /* 0x00000040b1407221 */ /* 0x008fe40000010000 */
[----:B------:R3:W4:Y:S02]  /*44e0*/  MUFU.EX2 R107, R8 ;  /* 0x00000008006b7308 */ /* 0x0007240000000800 */
[----:B------:R-:W-:Y:S01]  /*44f0*/  FADD.FTZ R64, R182, R64 ;  /* 0x00000040b6407221 */ /* 0x000fe20000010000 */
[C---:B-----5:R-:W-:Y:S01]  /*4500*/  HMMA.16816.F32.BF16 R140, R4.reuse, R12, R140 ;  /* 0x0000000c048c723c */ /* 0x060fe2000004188c */
[----:B-1----:R-:W-:Y:S02]  /*4510*/  FFMA.FTZ R201, R106, UR10, -R80 ;  /* 0x0000000a6ac97c23 */ /* 0x002fe40008010850 */
[----:B--2---:R-:W-:Y:S01]  /*4520*/  FADD.FTZ R64, R108, R64 ;  /* 0x000000406c407221 */ /* 0x004fe20000010000 */
[----:B------:R1:W2:Y:S01]  /*4530*/  MUFU.EX2 R106, R16 ;  /* 0x00000010006a7308 */ /* 0x0002a20000000800 */
[----:B---3--:R-:W3:Y:S03]  /*4540*/  LDSM.16.MT88.4 R8, [R186+0x5800] ;  /* 0x00580000ba08783b */ /* 0x008ee60000004200 */
[----:B------:R-:W-:Y:S01]  /*4550*/  HMMA.16816.F32.BF16 R136, R4, R14, R136 ;  /* 0x0000000e0488723c */ /* 0x000fe20000041888 */
[----:B------:R-:W-:Y:S01]  /*4560*/  F2FP.BF16.F32.PACK_AB R4, R114, R113 ;  /* 0x000000717204723e */ /* 0x000fe200000010ff */
[----:B----4-:R-:W-:Y:S01]  /*4570*/  FADD.FTZ R58, R107, R58 ;  /* 0x0000003a6b3a7221 */ /* 0x010fe20000010000 */
[----:B------:R-:W-:-:S02]  /*4580*/  F2FP.BF16.F32.PACK_AB R5, R179, R111 ;  /* 0x0000006fb305723e */ /* 0x000fc400000010ff */
[----:B------:R-:W-:Y:S02]  /*4590*/  F2FP.BF16.F32.PACK_AB R6, R112, R180 ;  /* 0x000000b47006723e */ /* 0x000fe400000010ff */
[----:B------:R-:W-:Y:S01]  /*45a0*/  F2FP.BF16.F32.PACK_AB R7, R110, R178 ;  /* 0x000000b26e07723e */ /* 0x000fe200000010ff */
[----:B-1----:R-:W1:Y:S01]  /*45b0*/  LDSM.16.MT88.4 R16, [R184+0x5800] ;  /* 0x00580000b810783b */ /* 0x002e620000004200 */
[----:B--2---:R-:W-:-:S05]  /*45c0*/  FADD.FTZ R58, R106, R58 ;  /* 0x0000003a6a3a7221 */ /* 0x004fca0000010000 */
[C---:B------:R-:W-:Y:S01]  /*45d0*/  HMMA.16816.F32.BF16 R160, R4.reuse, R20, R160 ;  /* 0x0000001404a0723c */ /* 0x040fe200000418a0 */
[----:B------:R-:W-:Y:S01]  /*45e0*/  FFMA.FTZ R21, R103, UR10, -R80 ;  /* 0x0000000a67157c23 */ /* 0x000fe20008010850 */
[--C-:B------:R-:W-:Y:S01]  /*45f0*/  FFMA.FTZ R103, R105, UR10, -R78.reuse ;  /* 0x0000000a69677c23 */ /* 0x100fe2000801084e */
[----:B------:R2:W4:Y:S04]  /*4600*/  MUFU.EX2 R20, R201 ;  /* 0x000000c900147308 */ /* 0x0005280000000800 */
[----:B------:R-:W-:Y:S01]  /*4610*/  MUFU.EX2 R21, R21 ;  /* 0x0000001500157308 */ /* 0x000fe20000000800 */
[C---:B------:R-:W-:Y:S01]  /*4620*/  HMMA.16816.F32.BF16 R148, R4.reuse, R22, R148 ;  /* 0x000000160494723c */ /* 0x040fe20000041894 */
[----:B------:R-:W-:Y:S01]  /*4630*/  FFMA.FTZ R23, R101, UR10, -R78 ;  /* 0x0000000a65177c23 */ /* 0x000fe2000801084e */
[----:B------:R-:W-:Y:S01]  /*4640*/  FFMA.FTZ R101, R99, UR10, -R68 ;  /* 0x0000000a63657c23 */ /* 0x000fe20008010844 */
[----:B------:R-:W5:Y:S04]  /*4650*/  MUFU.EX2 R103, R103 ;  /* 0x0000006700677308 */ /* 0x000f680000000800 */
[----:B------:R3:W3:Y:S01]  /*4660*/  MUFU.EX2 R22, R104 ;  /* 0x0000006800167308 */ /* 0x0006e20000000800 */
[----:B------:R-:W-:Y:S01]  /*4670*/  HMMA.16816.F32.BF16 R144, R4, R12, R144 ;  /* 0x0000000c0490723c */ /* 0x000fe20000041890 */
[--C-:B------:R-:W-:Y:S01]  /*4680*/  FFMA.FTZ R12, R86, UR10, -R80.reuse ;  /* 0x0000000a560c7c23 */ /* 0x100fe20008010850 */
[----:B------:R-:W-:Y:S01]  /*4690*/  FFMA.FTZ R86, R85, UR10, -R80 ;  /* 0x0000000a55567c23 */ /* 0x000fe20008010850 */
[----:B------:R-:W1:Y:S01]  /*46a0*/  MUFU.EX2 R23, R23 ;  /* 0x0000001700177308 */ /* 0x000e620000000800 */
[----:B--2---:R-:W-:Y:S01]  /*46b0*/  FFMA.FTZ R201, R76, UR10, -R78 ;  /* 0x0000000a4cc97c23 */ /* 0x004fe2000801084e */
[----:B----4-:R-:W-:-:S02]  /*46c0*/  FADD.FTZ R58, R20, R58 ;  /* 0x0000003a143a7221 */ /* 0x010fc40000010000 */
[----:B------:R2:W4:Y:S01]  /*46d0*/  MUFU.EX2 R99, R102 ;  /* 0x0000006600637308 */ /* 0x0005220000000800 */
[----:B------:R-:W-:Y:S01]  /*46e0*/  HMMA.16816.F32.BF16 R132, R4, R14, R132 ;  /* 0x0000000e0484723c */ /* 0x000fe20000041884 */
[----:B------:R-:W-:Y:S01]  /*46f0*/  F2FP.BF16.F32.PACK_AB R4, R106, R107 ;  /* 0x0000006b6a04723e */ /* 0x000fe200000010ff */
[----:B-----5:R-:W-:Y:S01]  /*4700*/  FADD.FTZ R60, R103, R60 ;  /* 0x0000003c673c7221 */ /* 0x020fe20000010000 */
[----:B------:R-:W5:Y:S01]  /*4710*/  MUFU.EX2 R101, R101 ;  /* 0x0000006500657308 */ /* 0x000f620000000800 */
[C---:B------:R-:W-:Y:S01]  /*4720*/  F2FP.BF16.F32.PACK_AB R6, R21.reuse, R20 ;  /* 0x000000141506723e */ /* 0x040fe200000010ff */
[----:B---3--:R-:W-:Y:S01]  /*4730*/  FFMA.FTZ R104, R130, UR10, -R68 ;  /* 0x0000000a82687c23 */ /* 0x008fe20008010844 */
[C---:B------:R-:W-:Y:S01]  /*4740*/  F2FP.BF16.F32.PACK_AB R5, R22.reuse, R103 ;  /* 0x000000671605723e */ /* 0x040fe200000010ff */
[----:B------:R3:W3:Y:S01]  /*4750*/  MUFU.EX2 R85, R12 ;  /* 0x0000000c00557308 */ /* 0x0006e20000000800 */
[----:B------:R-:W-:Y:S01]  /*4760*/  FADD.FTZ R60, R22, R60 ;  /* 0x0000003c163c7221 */ /* 0x000fe20000010000 */
[C---:B-1----:R-:W-:Y:S01]  /*4770*/  F2FP.BF16.F32.PACK_AB R7, R100.reuse, R23 ;  /* 0x000000176407723e */ /* 0x042fe200000010ff */
[----:B------:R-:W-:Y:S01]  /*4780*/  FADD.FTZ R58, R21, R58 ;  /* 0x0000003a153a7221 */ /* 0x000fe20000010000 */
[----:B------:R-:W-:Y:S01]  /*4790*/  MUFU.EX2 R104, R104 ;  /* 0x0000006800687308 */ /* 0x000fe20000000800 */
[----:B------:R-:W-:Y:S01]  /*47a0*/  FADD.FTZ R60, R23, R60 ;  /* 0x0000003c173c7221 */ /* 0x000fe20000010000 */
[----:B--2---:R-:W-:Y:S01]  /*47b0*/  FFMA.FTZ R102, R131, UR10, -R68 ;  /* 0x0000000a83667c23 */ /* 0x004fe20008010844 */
[----:B----4-:R-:W-:Y:S01]  /*47c0*/  FADD.FTZ R62, R99, R62 ;  /* 0x0000003e633e7221 */ /* 0x010fe20000010000 */
[----:B------:R-:W-:Y:S01]  /*47d0*/  MUFU.EX2 R201, R201 ;  /* 0x000000c900c97308 */ /* 0x000fe20000000800 */
[----:B------:R-:W-:Y:S01]  /*47e0*/  HMMA.16816.F32.BF16 R156, R4, R8, R156 ;  /* 0x00000008049c723c */ /* 0x000fe2000004189c */
[----:B------:R-:W-:Y:S01]  /*47f0*/  FADD.FTZ R60, R100, R60 ;  /* 0x0000003c643c7221 */ /* 0x000fe20000010000 */
[----:B-----5:R-:W-:Y:S01]  /*4800*/  FADD.FTZ R62, R101, R62 ;  /* 0x0000003e653e7221 */ /* 0x020fe20000010000 */
[----:B------:R-:W1:Y:S01]  /*4810*/  MUFU.EX2 R102, R102 ;  /* 0x0000006600667308 */ /* 0x000e620000000800 */
[----:B---3--:R-:W2:Y:S01]  /*4820*/  LDSM.16.MT88.4 R12, [R186+0x5c00] ;  /* 0x005c0000ba0c783b */ /* 0x008ea20000004200 */
[----:B------:R-:W-:-:S03]  /*4830*/  FADD.FTZ R58, R85, R58 ;  /* 0x0000003a553a7221 */ /* 0x000fc60000010000 */
[C---:B------:R-:W-:Y:S08]  /*4840*/  HMMA.16816.F32.BF16 R152, R4.reuse, R10, R152 ;  /* 0x0000000a0498723c */ /* 0x040ff00000041898 */
[----:B------:R-:W-:Y:S01]  /*4850*/  HMMA.16816.F32.BF16 R140, R4, R16, R140 ;  /* 0x00000010048c723c */ /* 0x000fe2000004188c */
[----:B-1----:R-:W-:-:S04]  /*4860*/  FADD.FTZ R62, R102, R62 ;  /* 0x0000003e663e7221 */ /* 0x002fc80000010000 */
[----:B------:R-:W-:-:S03]  /*4870*/  FADD.FTZ R62, R104, R62 ;  /* 0x0000003e683e7221 */ /* 0x000fc60000010000 */
[----:B------:R-:W-:Y:S01]  /*4880*/  HMMA.16816.F32.BF16 R136, R4, R18, R136 ;  /* 0x000000120488723c */ /* 0x000fe20000041888 */
[----:B------:R-:W-:Y:S02]  /*4890*/  F2FP.BF16.F32.PACK_AB R4, R177, R109 ;  /* 0x0000006db104723e */ /* 0x000fe400000010ff */
[----:B------:R-:W-:Y:S02]  /*48a0*/  F2FP.BF16.F32.PACK_AB R5, R101, R99 ;  /* 0x000000636505723e */ /* 0x000fe400000010ff */
[----:B------:R-:W-:Y:S02]  /*48b0*/  F2FP.BF16.F32.PACK_AB R6, R108, R182 ;  /* 0x000000b66c06723e */ /* 0x000fe400000010ff */
[----:B------:R-:W-:-:S07]  /*48c0*/  F2FP.BF16.F32.PACK_AB R7, R104, R102 ;  /* 0x000000666807723e */ /* 0x000fce00000010ff */
[C---:B------:R-:W-:Y:S01]  /*48d0*/  HMMA.16816.F32.BF16 R160, R4.reuse, R8, R160 ;  /* 0x0000000804a0723c */ /* 0x040fe200000418a0 */
[--C-:B------:R-:W-:Y:S01]  /*48e0*/  FFMA.FTZ R8, R82, UR10, -R80.reuse ;  /* 0x0000000a52087c23 */ /* 0x100fe20008010850 */
[----:B------:R-:W-:Y:S01]  /*48f0*/  FFMA.FTZ R80, R81, UR10, -R80 ;  /* 0x0000000a51507c23 */ /* 0x000fe20008010850 */
[----:B------:R1:W3:Y:S04]  /*4900*/  MUFU.EX2 R82, R86 ;  /* 0x0000005600527308 */ /* 0x0002e80000000800 */
[----:B------:R4:W-:Y:S01]  /*4910*/  MUFU.EX2 R81, R8 ;  /* 0x0000000800517308 */ /* 0x0009e20000000800 */
[C---:B------:R-:W-:Y:S03]  /*4920*/  HMMA.16816.F32.BF16 R148, R4.reuse, R10, R148 ;  /* 0x0000000a0494723c */ /* 0x040fe60000041894 */
[----:B------:R-:W5:Y:S05]  /*4930*/  MUFU.EX2 R80, R80 ;  /* 0x0000005000507308 */ /* 0x000f6a0000000800 */
[C---:B------:R-:W-:Y:S01]  /*4940*/  HMMA.16816.F32.BF16 R144, R4.reuse, R16, R144 ;  /* 0x000000100490723c */ /* 0x040fe20000041890 */
[----:B-1----:R-:W-:Y:S01]  /*4950*/  FFMA.FTZ R86, R79, UR10, -R78 ;  /* 0x0000000a4f567c23 */ /* 0x002fe2000801084e */
[--C-:B------:R-:W-:Y:S01]  /*4960*/  FFMA.FTZ R16, R75, UR10, -R71.reuse ;  /* 0x0000000a4b107c23 */ /* 0x100fe20008010847 */
[----:B------:R1:W2:Y:S01]  /*4970*/  MUFU.EX2 R79, R83 ;  /* 0x00000053004f7308 */ /* 0x0002a20000000800 */
[--C-:B------:R-:W-:Y:S01]  /*4980*/  FFMA.FTZ R17, R74, UR10, -R71.reuse ;  /* 0x0000000a4a117c23 */ /* 0x100fe20008010847 */
[----:B----4-:R-:W4:Y:S01]  /*4990*/  LDSM.16.MT88.4 R8, [R184+0x5c00] ;  /* 0x005c0000b808783b */ /* 0x010f220000004200 */
[----:B------:R-:W-:Y:S01]  /*49a0*/  FFMA.FTZ R71, R72, UR10, -R71 ;  /* 0x0000000a48477c23 */ /* 0x000fe20008010847 */
[--C-:B------:R-:W-:Y:S01]  /*49b0*/  FFMA.FTZ R72, R70, UR10, -R68.reuse ;  /* 0x0000000a46487c23 */ /* 0x100fe20008010844 */
[----:B------:R-:W-:Y:S01]  /*49c0*/  HMMA.16816.F32.BF16 R132, R4, R18, R132 ;  /* 0x000000120484723c */ /* 0x000fe20000041884 */
[----:B------:R-:W-:Y:S01]  /*49d0*/  FFMA.FTZ R70, R69, UR10, -R68 ;  /* 0x0000000a45467c23 */ /* 0x000fe20008010844 */
[----:B------:R2:W-:Y:S01]  /*49e0*/  MUFU.EX2 R19, R71 ;  /* 0x0000004700137308 */ /* 0x0005e20000000800 */
[C---:B---3--:R-:W-:Y:S01]  /*49f0*/  F2FP.BF16.F32.PACK_AB R4, R82.reuse, R85 ;  /* 0x000000555204723e */ /* 0x048fe200000010ff */
[----:B------:R-:W-:Y:S01]  /*4a00*/  FADD.FTZ R58, R82, R58 ;  /* 0x0000003a523a7221 */ /* 0x000fe20000010000 */
[C---:B-----5:R-:W-:Y:S01]  /*4a10*/  F2FP.BF16.F32.PACK_AB R6, R80.reuse, R81 ;  /* 0x000000515006723e */ /* 0x060fe200000010ff */
[----:B------:R-:W3:Y:S02]  /*4a20*/  MUFU.EX2 R16, R16 ;  /* 0x0000001000107308 */ /* 0x000ee40000000800 */
[----:B------:R-:W-:Y:S01]  /*4a30*/  FADD.FTZ R58, R81, R58 ;  /* 0x0000003a513a7221 */ /* 0x000fe20000010000 */
[----:B-1----:R-:W-:Y:S01]  /*4a40*/  FFMA.FTZ R83, R77, UR10, -R78 ;  /* 0x0000000a4d537c23 */ /* 0x002fe2000801084e */
[----:B------:R-:W1:Y:S01]  /*4a50*/  MUFU.EX2 R69, R72 ;  /* 0x0000004800457308 */ /* 0x000e620000000800 */
[----:B--2---:R-:W-:Y:S01]  /*4a60*/  FADD.FTZ R60, R79, R60 ;  /* 0x0000003c4f3c7221 */ /* 0x004fe20000010000 */
[----:B------:R-:W-:-:S02]  /*4a70*/  FADD.FTZ R202, R80, R58 ;  /* 0x0000003a50ca7221 */ /* 0x000fc40000010000 */
[----:B------:R-:W2:Y:S01]  /*4a80*/  MUFU.EX2 R77, R86 ;  /* 0x00000056004d7308 */ /* 0x000ea20000000800 */
[--C-:B------:R-:W-:Y:S01]  /*4a90*/  FFMA.FTZ R71, R67, UR10, -R68.reuse ;  /* 0x0000000a43477c23 */ /* 0x100fe20008010844 */
[----:B------:R-:W-:Y:S02]  /*4aa0*/  FFMA.FTZ R68, R66, UR10, -R68 ;  /* 0x0000000a42447c23 */ /* 0x000fe40008010844 */
[----:B------:R-:W5:Y:S01]  /*4ab0*/  MUFU.EX2 R76, R83 ;  /* 0x00000053004c7308 */ /* 0x000f620000000800 */
[----:B---3--:R-:W-:-:S03]  /*4ac0*/  FADD.FTZ R64, R16, R64 ;  /* 0x0000004010407221 */ /* 0x008fc60000010000 */
[----:B------:R-:W3:Y:S01]  /*4ad0*/  MUFU.EX2 R17, R17 ;  /* 0x0000001100117308 */ /* 0x000ee20000000800 */
[----:B-1----:R-:W-:-:S03]  /*4ae0*/  FADD.FTZ R62, R69, R62 ;  /* 0x0000003e453e7221 */ /* 0x002fc60000010000 */
[----:B------:R-:W1:Y:S01]  /*4af0*/  MUFU.EX2 R18, R73 ;  /* 0x0000004900127308 */ /* 0x000e620000000800 */
[C---:B--2---:R-:W-:Y:S01]  /*4b00*/  F2FP.BF16.F32.PACK_AB R5, R77.reuse, R79 ;  /* 0x0000004f4d05723e */ /* 0x044fe200000010ff */
[----:B------:R-:W-:Y:S02]  /*4b10*/  FADD.FTZ R60, R77, R60 ;  /* 0x0000003c4d3c7221 */ /* 0x000fe40000010000 */
[----:B------:R-:W2:Y:S01]  /*4b20*/  MUFU.EX2 R67, R70 ;  /* 0x0000004600437308 */ /* 0x000ea20000000800 */
[----:B-----5:R-:W-:Y:S01]  /*4b30*/  F2FP.BF16.F32.PACK_AB R7, R201, R76 ;  /* 0x0000004cc907723e */ /* 0x020fe200000010ff */
[----:B------:R-:W-:Y:S02]  /*4b40*/  FADD.FTZ R60, R76, R60 ;  /* 0x0000003c4c3c7221 */ /* 0x000fe40000010000 */
[----:B------:R-:W5:Y:S01]  /*4b50*/  MUFU.EX2 R66, R71 ;  /* 0x0000004700427308 */ /* 0x000f620000000800 */
[----:B---3--:R-:W-:Y:S01]  /*4b60*/  FADD.FTZ R64, R17, R64 ;  /* 0x0000004011407221 */ /* 0x008fe20000010000 */
[----:B------:R-:W-:-:S02]  /*4b70*/  FADD.FTZ R201, R201, R60 ;  /* 0x0000003cc9c97221 */ /* 0x000fc40000010000 */
[----:B------:R-:W3:Y:S01]  /*4b80*/  MUFU.EX2 R68, R68 ;  /* 0x0000004400447308 */ /* 0x000ee20000000800 */
[----:B------:R-:W-:Y:S01]  /*4b90*/  HMMA.16816.F32.BF16 R156, R4, R12, R156 ;  /* 0x0000000c049c723c */ /* 0x000fe2000004189c */
[----:B-1----:R-:W-:Y:S01]  /*4ba0*/  FADD.FTZ R64, R18, R64 ;  /* 0x0000004012407221 */ /* 0x002fe20000010000 */
[----:B--2---:R-:W-:-:S03]  /*4bb0*/  FADD.FTZ R62, R67, R62 ;  /* 0x0000003e433e7221 */ /* 0x004fc60000010000 */
[----:B------:R-:W-:-:S03]  /*4bc0*/  FADD.FTZ R204, R19, R64 ;  /* 0x0000004013cc7221 */ /* 0x000fc60000010000 */
[----:B------:R-:W-:Y:S01]  /*4bd0*/  HMMA.16816.F32.BF16 R152, R4, R14, R152 ;  /* 0x0000000e0498723c */ /* 0x000fe20000041898 */
[----:B-----5:R-:W-:-:S04]  /*4be0*/  FADD.FTZ R62, R66, R62 ;  /* 0x0000003e423e7221 */ /* 0x020fc80000010000 */
[----:B---3--:R-:W-:-:S03]  /*4bf0*/  FADD.FTZ R203, R68, R62 ;  /* 0x0000003e44cb7221 */ /* 0x008fc60000010000 */
[C---:B----4-:R-:W-:Y:S08]  /*4c00*/  HMMA.16816.F32.BF16 R140, R4.reuse, R8, R140 ;  /* 0x00000008048c723c */ /* 0x050ff0000004188c */
[----:B------:R-:W-:Y:S01]  /*4c10*/  HMMA.16816.F32.BF16 R136, R4, R10, R136 ;  /* 0x0000000a0488723c */ /* 0x000fe20000041888 */
[----:B------:R-:W-:Y:S02]  /*4c20*/  F2FP.BF16.F32.PACK_AB R4, R17, R16 ;  /* 0x000000101104723e */ /* 0x000fe400000010ff */
[----:B------:R-:W-:-:S02]  /*4c30*/  F2FP.BF16.F32.PACK_AB R5, R67, R69 ;  /* 0x000000454305723e */ /* 0x000fc400000010ff */
[----:B------:R-:W-:Y:S02]  /*4c40*/  F2FP.BF16.F32.PACK_AB R6, R19, R18 ;  /* 0x000000121306723e */ /* 0x000fe400000010ff */
[----:B------:R-:W-:-:S07]  /*4c50*/  F2FP.BF16.F32.PACK_AB R7, R68, R66 ;  /* 0x000000424407723e */ /* 0x000fce00000010ff */
[C---:B------:R-:W-:Y:S08]  /*4c60*/  HMMA.16816.F32.BF16 R160, R4.reuse, R12, R160 ;  /* 0x0000000c04a0723c */ /* 0x040ff000000418a0 */
[C---:B------:R-:W-:Y:S08]  /*4c70*/  HMMA.16816.F32.BF16 R148, R4.reuse, R14, R148 ;  /* 0x0000000e0494723c */ /* 0x040ff00000041894 */
[C---:B------:R-:W-:Y:S08]  /*4c80*/  HMMA.16816.F32.BF16 R144, R4.reuse, R8, R144 ;  /* 0x000000080490723c */ /* 0x040ff00000041890 */
[----:B------:R-:W-:Y:S01]  /*4c90*/  HMMA.16816.F32.BF16 R132, R4, R10, R132 ;  /* 0x0000000a0484723c */ /* 0x000fe20000041884 */
[----:B------:R-:W-:-:S04]  /*4ca0*/  NOP ;  /* 0x0000000000007918 */ /* 0x000fc80000000000 */
[----:B------:R-:W-:-:S15]  /*4cb0*/  @!P3 BRA `(.L_x_577) ;  /* 0x0000004000fcb947 */ /* 0x000fde0003800000 */
[----:B------:R-:W-:Y:S01]  /*4cc0*/  LEA.HI.SX32 R200, R24, 0xfffffffe, 0x19 ;  /* 0xfffffffe18c87811 */ /* 0x000fe200078fcaff */
[----:B------:R-:W-:Y:S01]  /*4cd0*/  IMAD.MOV.U32 R167, RZ, RZ, R0 ;  /* 0x000000ffffa77224 */ /* 0x000fe200078e0000 */
[----:B------:R-:W-:Y:S01]  /*4ce0*/  MOV R165, R3 ;  /* 0x0000000300a57202 */ /* 0x000fe20000000f00 */
[----:B------:R-:W-:Y:S01]  /*4cf0*/  IMAD.MOV.U32 R166, RZ, RZ, R2 ;  /* 0x000000ffffa67224 */ /* 0x000fe200078e0002 */
[----:B------:R-:W-:Y:S01]  /*4d00*/  MOV R164, R36 ;  /* 0x0000002400a47202 */ /* 0x000fe20000000f00 */
[----:B------:R-:W1:Y:S01]  /*4d10*/  LDCU UR10, c[0x0][0x50c] ;  /* 0x0000a180ff0a77ac */ /* 0x000e620008000800 */
[----:B------:R-:W2:Y:S01]  /*4d20*/  LDCU UR4, c[0x0][0x45c] ;  /* 0x00008b80ff0477ac */ /* 0x000ea20008000800 */
[----:B------:R-:W-:Y:S05]  /*4d30*/  BRA `(.L_x_578) ;  /* 0x00000000006c7947 */ /* 0x000fea0003800000 */
.L_x_580:
        /* <DEDUP_REMOVED lines=15> */
[----:B------:R-:W-:Y:S02]  /*4e30*/  IADD3.X R7, PT, PT, R4, UR9, RZ, P1, !PT ;  /* 0x0000000904077c10 */ /* 0x000fe40008ffe4ff */
        /* <DEDUP_REMOVED lines=11> */
.L_x_578:
[----:B------:R-:W-:Y:S04]  /*4ef0*/  DEPBAR.LE SB0, 0x0 ;  /* 0x000080000000791a */ /* 0x000fe80000000000 */
[----:B------:R-:W-:Y:S01]  /*4f00*/  BAR.SYNC.DEFER_BLOCKING 0x0 ;  /* 0x0000000000007b1d */ /* 0x000fe20000010000 */
[C---:B------:R-:W-:Y:S04]  /*4f10*/  IMAD.WIDE.U32 R16, R200.reuse, UR18, RZ ;  /* 0x00000012c8107c25 */ /* 0x040fe8000f8e00ff */
[----:B------:R-:W-:Y:S01]  /*4f20*/  IMAD R0, R200, UR7, RZ ;  /* 0x00000007c8007c24 */ /* 0x000fe2000f8e02ff */
[CC--:B------:R-:W-:Y:S02]  /*4f30*/  LEA R14, P3, R16.reuse, R191.reuse, 0x1 ;  /* 0x000000bf100e7211 */ /* 0x0c0fe400078608ff */
[C---:B------:R-:W-:Y:S02]  /*4f40*/  IADD3 R3, P0, PT, R16.reuse, UR26, RZ ;  /* 0x0000001a10037c10 */ /* 0x040fe4000ff1e0ff */
[----:B------:R-:W-:Y:S02]  /*4f50*/  IADD3 R0, PT, PT, R17, R0, RZ ;  /* 0x0000000011007210 */ /* 0x000fe40007ffe0ff */
[CC--:B------:R-:W-:Y:S02]  /*4f60*/  LEA R12, P2, R3.reuse, R191.reuse, 0x1 ;  /* 0x000000bf030c7211 */ /* 0x0c0fe400078408ff */
        /* <DEDUP_REMOVED lines=8> */
[----:B------:R-:W-:Y:S01]  /*4ff0*/  LDGSTS.E.BYPASS.LTC128B.128 [R194+0x4000], desc[UR24][R14.64] ;  /* 0x040000000ec27fae */ /* 0x000fe2000b981a18 */
        /* <DEDUP_REMOVED lines=11> */
[----:B------:R-:W0:Y:S08]  /*50b0*/  LDGDEPBAR ;  /* 0x00000000000079af */ /* 0x000e300000000000 */
[----:B------:R-:W4:Y:S08]  /*50c0*/  LDSM.16.M88.4 R16, [R188+0x2000] ;  /* 0x00200000bc10783b */ /* 0x000f300000000200 */
[----:B------:R-:W3:Y:S08]  /*50d0*/  LDSM.16.M88.4 R124, [R189+0x1000] ;  /* 0x00100000bd7c783b */ /* 0x000ef00000000200 */
[----:B------:R-:W5:Y:S08]  /*50e0*/  LDSM.16.M88.4 R32, [R188+0x2400] ;  /* 0x00240000bc20783b */ /* 0x000f700000000200 */
[----:B------:R-:W1:Y:S08]  /*50f0*/  LDSM.16.M88.4 R48, [R188+0x2800] ;  /* 0x00280000bc30783b */ /* 0x000e700000000200 */
[----:B------:R-:W2:Y:S08]  /*5100*/  LDSM.16.M88.4 R64, [R188+0x2c00] ;  /* 0x002c0000bc40783b */ /* 0x000eb00000000200 */
[----:B------:R-:W2:Y:S08]  /*5110*/  LDSM.16.M88.4 R80, [R188+0x3000] ;  /* 0x00300000bc50783b */ /* 0x000eb00000000200 */
[----:B------:R-:W2:Y:S08]  /*5120*/  LDSM.16.M88.4 R96, [R188+0x3400] ;  /* 0x00340000bc60783b */ /* 0x000eb00000000200 */
[----:B------:R-:W2:Y:S08]  /*5130*/  LDSM.16.M88.4 R112, [R188+0x3800] ;  /* 0x00380000bc70783b */ /* 0x000eb00000000200 */
[----:B------:R-:W2:Y:S08]  /*5140*/  LDSM.16.M88.4 R168, [R188+0x3c00] ;  /* 0x003c0000bca8783b */ /* 0x000eb00000000200 */
[----:B------:R-:W-:Y:S08]  /*5150*/  LDSM.16.M88.4 R172, [R187] ;  /* 0x00000000bbac783b */ /* 0x000ff00000000200 */
[----:B------:R-:W2:Y:S08]  /*5160*/  LDSM.16.M88.4 R176, [R185+0x2000] ;  /* 0x00200000b9b0783b */ /* 0x000eb00000000200 */
[----:B------:R-:W2:Y:S01]  /*5170*/  LDSM.16.M88.4 R180, [R187+0x1000] ;  /* 0x00100000bbb4783b */ /* 0x000ea20000000200 */
[-C--:B----4-:R-:W-:Y:S08]  /*5180*/  HMMA.16816.F32.BF16 R4, R128, R16.reuse, RZ ;  /* 0x000000108004723c */ /* 0x090ff000000418ff */
[C---:B---3--:R-:W-:Y:S08]  /*5190*/  HMMA.16816.F32.BF16 R8, R124.reuse, R16, RZ ;  /* 0x000000107c08723c */ /* 0x048ff000000418ff */
        /* <DEDUP_REMOVED lines=29> */
[----:B------:R-:W-:Y:S08]  /*5370*/  HMMA.16816.F32.BF16 R128, R128, R170, RZ ;  /* 0x000000aa8080723c */ /* 0x000ff000000418ff */
[-C--:B------:R-:W-:Y:S08]  /*5380*/  HMMA.16816.F32.BF16 R4, R172, R176.reuse, R4 ;  /* 0x000000b0ac04723c */ /* 0x080ff00000041804 */
        /* <DEDUP_REMOVED lines=11> */
[----:B------:R-:W-:Y:S01]  /*5440*/  MUFU.TANH R205, R5 ;  /* 0x0000000500cd7308 */ /* 0x000fe20000002400 */
[----:B------:R-:W-:Y:S01]  /*5450*/  FMUL.FTZ R11, R11, UR10 ;  /* 0x0000000a0b0b7c20 */ /* 0x000fe20008410000 */
[----:B------:R-:W-:Y:S01]  /*5460*/  FMUL.FTZ R12, R12, UR10 ;  /* 0x0000000a0c0c7c20 */ /* 0x000fe20008410000 */
[----:B------:R-:W-:Y:S01]  /*5470*/  FMUL.FTZ R13, R13, UR10 ;  /* 0x0000000a0d0d7c20 */ /* 0x000fe20008410000 */
[----:B------:R-:W-:Y:S06]  /*5480*/  FMUL.FTZ R14, R14, UR10 ;  /* 0x0000000a0e0e7c20 */ /* 0x000fec0008410000 */
[----:B------:R-:W-:Y:S01]  /*5490*/  MUFU.TANH R206, R6 ;  /* 0x0000000600ce7308 */ /* 0x000fe20000002400 */
[----:B------:R-:W-:Y:S01]  /*54a0*/  FMUL.FTZ R16, R16, UR10 ;  /* 0x0000000a10107c20 */ /* 0x000fe20008410000 */
[----:B------:R-:W-:Y:S08]  /*54b0*/  FMUL.FTZ R17, R17, UR10 ;  /* 0x0000000a11117c20 */ /* 0x000ff00008410000 */
[----:B------:R1:W-:Y:S10]  /*54c0*/  MUFU.TANH R207, R7 ;  /* 0x0000000700cf7308 */ /* 0x0003f40000002400 */
[----:B------:R-:W-:Y:S10]  /*54d0*/  MUFU.TANH R209, R8 ;  /* 0x0000000800d17308 */ /* 0x000ff40000002400 */
[----:B------:R-:W-:Y:S01]  /*54e0*/  MUFU.TANH R210, R9 ;  /* 0x0000000900d27308 */ /* 0x000fe20000002400 */
[----:B-1----:R-:W1:Y:S09]  /*54f0*/  LDSM.16.M88.4 R4, [R185+0x2400] ;  /* 0x00240000b904783b */ /* 0x002e720000000200 */
[----:B------:R-:W-:Y:S10]  /*5500*/  MUFU.TANH R211, R10 ;  /* 0x0000000a00d37308 */ /* 0x000ff40000002400 */
[----:B------:R2:W3:Y:S10]  /*5510*/  MUFU.TANH R212, R11 ;  /* 0x0000000b00d47308 */ /* 0x0004f40000002400 */
[----:B------:R4:W5:Y:S10]  /*5520*/  MUFU.TANH R213, R12 ;  /* 0x0000000c00d57308 */ /* 0x0009740000002400 */
[----:B------:R3:W5:Y:S01]  /*5530*/  MUFU.TANH R208, R16 ;  /* 0x0000001000d07308 */ /* 0x0007620000002400 */
[----:B--2---:R-:W2:Y:S09]  /*5540*/  LDSM.16.M88.4 R8, [R185+0x2800] ;  /* 0x00280000b908783b */ /* 0x004eb20000000200 */
[----:B------:R-:W5:Y:S01]  /*5550*/  MUFU.TANH R13, R13 ;  /* 0x0000000d000d7308 */ /* 0x000f620000002400 */
[-C--:B-1----:R-:W-:Y:S03]  /*5560*/  HMMA.16816.F32.BF16 R20, R172, R4.reuse, R20 ;  /* 0x00000004ac14723c */ /* 0x082fe60000041814 */
[----:B----4-:R-:W-:Y:S01]  /*5570*/  FMUL.FTZ R12, R15, UR10 ;  /* 0x0000000a0f0c7c20 */ /* 0x010fe20008410000 */
[----:B------:R-:W-:Y:S05]  /*5580*/  FMUL.FTZ R15, R19, UR10 ;  /* 0x0000000a130f7c20 */ /* 0x000fea0008410000 */
[----:B------:R-:W-:Y:S01]  /*5590*/  MUFU.TANH R14, R14 ;  /* 0x0000000e000e7308 */ /* 0x000fe20000002400 */
[C---:B------:R-:W-:Y:S04]  /*55a0*/  HMMA.16816.F32.BF16 R24, R180.reuse, R4, R24 ;  /* 0x00000004b418723c */ /* 0x040fe80000041818 */
[----:B---3--:R-:W-:Y:S05]  /*55b0*/  FMUL.FTZ R16, R18, UR10 ;  /* 0x0000000a12107c20 */ /* 0x008fea0008410000 */
[----:B------:R-:W1:Y:S01]  /*55c0*/  MUFU.TANH R12, R12 ;  /* 0x0000000c000c7308 */ /* 0x000e620000002400 */
[-C--:B------:R-:W-:Y:S03]  /*55d0*/  HMMA.16816.F32.BF16 R28, R180, R6.reuse, R28 ;  /* 0x00000006b41c723c */ /* 0x080fe6000004181c */
[----:B------:R-:W-:Y:S01]  /*55e0*/  FMUL.FTZ R20, R20, UR10 ;  /* 0x0000000a14147c20 */ /* 0x000fe20008410000 */
[----:B------:R-:W-:Y:S01]  /*55f0*/  FMUL.FTZ R21, R21, UR10 ;  /* 0x0000000a15157c20 */ /* 0x000fe20008410000 */
[----:B------:R-:W-:Y:S04]  /*5600*/  FMUL.FTZ R22, R22, UR10 ;  /* 0x0000000a16167c20 */ /* 0x000fe80008410000 */
[----:B------:R-:W-:Y:S01]  /*5610*/  MUFU.TANH R17, R17 ;  /* 0x0000001100117308 */ /* 0x000fe20000002400 */
[----:B------:R-:W-:Y:S01]  /*5620*/  FMUL.FTZ R23, R23, UR10 ;  /* 0x0000000a17177c20 */ /* 0x000fe20008410000 */
[C---:B------:R-:W-:Y:S01]  /*5630*/  HMMA.16816.F32.BF16 R32, R172.reuse, R6, R32 ;  /* 0x00000006ac20723c */ /* 0x040fe20000041820 */
[----:B------:R-:W3:Y:S03]  /*5640*/  LDSM.16.M88.4 R4, [R185+0x2c00] ;  /* 0x002c0000b904783b */ /* 0x000ee60000000200 */
[----:B------:R-:W-:Y:S01]  /*5650*/  FMUL.FTZ R24, R24, UR10 ;  /* 0x0000000a18187c20 */ /* 0x000fe20008410000 */
[----:B------:R-:W-:Y:S03]  /*5660*/  FMUL.FTZ R25, R25, UR10 ;  /* 0x0000000a19197c20 */ /* 0x000fe60008410000 */
[----:B------:R-:W-:Y:S01]  /*5670*/  MUFU.TANH R16, R16 ;  /* 0x0000001000107308 */ /* 0x000fe20000002400 */
[----:B------:R-:W-:Y:S01]  /*5680*/  FMUL.FTZ R26, R26, UR10 ;  /* 0x0000000a1a1a7c20 */ /* 0x000fe20008410000 */
[-C--:B--2---:R-:W-:Y:S03]  /*5690*/  HMMA.16816.F32.BF16 R36, R172, R8.reuse, R36 ;  /* 0x00000008ac24723c */ /* 0x084fe60000041824 */
[----:B------:R-:W-:Y:S01]  /*56a0*/  FMUL.FTZ R28, R28, UR10 ;  /* 0x0000000a1c1c7c20 */ /* 0x000fe20008410000 */
[----:B------:R-:W-:Y:S01]  /*56b0*/  FMUL.FTZ R29, R29, UR10 ;  /* 0x0000000a1d1d7c20 */ /* 0x000fe20008410000 */
[----:B------:R-:W-:Y:S03]  /*56c0*/  FMUL.FTZ R30, R30, UR10 ;  /* 0x0000000a1e1e7c20 */ /* 0x000fe60008410000 */
[----:B------:R2:W-:Y:S01]  /*56d0*/  MUFU.TANH R236, R24 ;  /* 0x0000001800ec7308 */ /* 0x0005e20000002400 */
[----:B------:R-:W-:Y:S01]  /*56e0*/  FMUL.FTZ R31, R31, UR10 ;  /* 0x0000000a1f1f7c20 */ /* 0x000fe20008410000 */
[C---:B------:R-:W-:Y:S04]  /*56f0*/  HMMA.16816.F32.BF16 R40, R180.reuse, R8, R40 ;  /* 0x00000008b428723c */ /* 0x040fe80000041828 */
[----:B------:R-:W-:Y:S04]  /*5700*/  FMUL.FTZ R27, R27, UR10 ;  /* 0x0000000a1b1b7c20 */ /* 0x000fe80008410000 */
[----:B------:R4:W-:Y:S01]  /*5710*/  MUFU.TANH R240, R28 ;  /* 0x0000001c00f07308 */ /* 0x0009e20000002400 */
[-C--:B------:R-:W-:Y:S03]  /*5720*/  HMMA.16816.F32.BF16 R44, R180, R10.reuse, R44 ;  /* 0x0000000ab42c723c */ /* 0x080fe6000004182c */
[----:B------:R-:W-:Y:S01]  /*5730*/  FMUL.FTZ R36, R36, UR10 ;  /* 0x0000000a24247c20 */ /* 0x000fe20008410000 */
[----:B------:R-:W-:Y:S01]  /*5740*/  FMUL.FTZ R37, R37, UR10 ;  /* 0x0000000a25257c20 */ /* 0x000fe20008410000 */
[----:B------:R-:W-:Y:S04]  /*5750*/  FMUL.FTZ R38, R38, UR10 ;  /* 0x0000000a26267c20 */ /* 0x000fe80008410000 */
[----:B------:R5:W-:Y:S01]  /*5760*/  MUFU.TANH R242, R29 ;  /* 0x0000001d00f27308 */ /* 0x000be20000002400 */
[----:B------:R-:W-:Y:S01]  /*5770*/  FMUL.FTZ R39, R39, UR10 ;  /* 0x0000000a27277c20 */ /* 0x000fe20008410000 */
[C---:B------:R-:W-:Y:S01]  /*5780*/  HMMA.16816.F32.BF16 R48, R172.reuse, R10, R48 ;  /* 0x0000000aac30723c */ /* 0x040fe20000041830 */
[----:B------:R-:W1:Y:S03]  /*5790*/  LDSM.16.M88.4 R8, [R185+0x3000] ;  /* 0x00300000b908783b */ /* 0x000e660000000200 */
[----:B--2---:R-:W-:Y:S01]  /*57a0*/  FMUL.FTZ R24, R32, UR10 ;  /* 0x0000000a20187c20 */ /* 0x004fe20008410000 */
[----:B------:R-:W-:Y:S03]  /*57b0*/  FMUL.FTZ R40, R40, UR10 ;  /* 0x0000000a28287c20 */ /* 0x000fe60008410000 */
[----:B------:R2:W-:Y:S01]  /*57c0*/  MUFU.TANH R243, R30 ;  /* 0x0000001e00f37308 */ /* 0x0005e20000002400 */
[----:B------:R-:W-:Y:S01]  /*57d0*/  FMUL.FTZ R41, R41, UR10 ;  /* 0x0000000a29297c20 */ /* 0x000fe20008410000 */
[----:B----4-:R-:W-:Y:S01]  /*57e0*/  FMUL.FTZ R28, R35, UR10 ;  /* 0x0000000a231c7c20 */ /* 0x010fe20008410000 */
[-C--:B---3--:R-:W-:Y:S03]  /*57f0*/  HMMA.16816.F32.BF16 R52, R172, R4.reuse, R52 ;  /* 0x00000004ac34723c */ /* 0x088fe60000041834 */
[----:B------:R-:W-:Y:S01]  /*5800*/  FMUL.FTZ R42, R42, UR10 ;  /* 0x0000000a2a2a7c20 */ /* 0x000fe20008410000 */
[----:B------:R-:W-:Y:S03]  /*5810*/  FMUL.FTZ R43, R43, UR10 ;  /* 0x0000000a2b2b7c20 */ /* 0x000fe60008410000 */
[----:B------:R3:W-:Y:S01]  /*5820*/  MUFU.TANH R237, R31 ;  /* 0x0000001f00ed7308 */ /* 0x0007e20000002400 */
[----:B------:R-:W-:Y:S01]  /*5830*/  FMUL.FTZ R45, R45, UR10 ;  /* 0x0000000a2d2d7c20 */ /* 0x000fe20008410000 */
[----:B-----5:R-:W-:Y:S01]  /*5840*/  FMUL.FTZ R29, R33, UR10 ;  /* 0x0000000a211d7c20 */ /* 0x020fe20008410000 */
[C---:B------:R-:W-:Y:S04]  /*5850*/  HMMA.16816.F32.BF16 R56, R180.reuse, R4, R56 ;  /* 0x00000004b438723c */ /* 0x040fe80000041838 */
[----:B------:R-:W-:Y:S03]  /*5860*/  FMUL.FTZ R48, R48, UR10 ;  /* 0x0000000a30307c20 */ /* 0x000fe60008410000 */
[----:B------:R4:W-:Y:S01]  /*5870*/  MUFU.TANH R238, R25 ;  /* 0x0000001900ee7308 */ /* 0x0009e20000002400 */
[----:B------:R-:W-:Y:S01]  /*5880*/  FMUL.FTZ R49, R49, UR10 ;  /* 0x0000000a31317c20 */ /* 0x000fe20008410000 */
[----:B------:R-:W-:Y:S01]  /*5890*/  FMUL.FTZ R50, R50, UR10 ;  /* 0x0000000a32327c20 */ /* 0x000fe20008410000 */
[-C--:B------:R-:W-:Y:S03]  /*58a0*/  HMMA.16816.F32.BF16 R60, R180, R6.reuse, R60 ;  /* 0x00000006b43c723c */ /* 0x080fe6000004183c */
[----:B--2---:R-:W-:Y:S01]  /*58b0*/  FMUL.FTZ R30, R34, UR10 ;  /* 0x0000000a221e7c20 */ /* 0x004fe20008410000 */
[----:B------:R-:W-:Y:S03]  /*58c0*/  FMUL.FTZ R46, R46, UR10 ;  /* 0x0000000a2e2e7c20 */ /* 0x000fe60008410000 */
[----:B------:R2:W-:Y:S01]  /*58d0*/  MUFU.TANH R248, R48 ;  /* 0x0000003000f87308 */ /* 0x0005e20000002400 */
[----:B------:R-:W-:Y:S01]  /*58e0*/  FMUL.FTZ R47, R47, UR10 ;  /* 0x0000000a2f2f7c20 */ /* 0x000fe20008410000 */
[----:B---3--:R-:W-:Y:S01]  /*58f0*/  MOV R31, R212 ;  /* 0x000000d4001f7202 */ /* 0x008fe20000000f00 */
[C---:B------:R-:W-:Y:S01]  /*5900*/  HMMA.16816.F32.BF16 R64, R172.reuse, R6, R64 ;  /* 0x00000006ac40723c */ /* 0x040fe20000041840 */
[----:B------:R-:W3:Y:S03]  /*5910*/  LDSM.16.M88.4 R4, [R185+0x3400] ;  /* 0x00340000b904783b */ /* 0x000ee60000000200 */
[----:B------:R-:W-:Y:S03]  /*5920*/  MOV R32, R211 ;  /* 0x000000d300207202 */ /* 0x000fe60000000f00 */
[----:B------:R5:W-:Y:S01]  /*5930*/  MUFU.TANH R250, R49 ;  /* 0x0000003100fa7308 */ /* 0x000be20000002400 */
[----:B------:R-:W-:Y:S01]  /*5940*/  MOV R33, R210 ;  /* 0x000000d200217202 */ /* 0x000fe20000000f00 */
[----:B------:R-:W-:Y:S01]  /*5950*/  FMUL.FTZ R44, R44, UR10 ;  /* 0x0000000a2c2c7c20 */ /* 0x000fe20008410000 */
[-C--:B-1----:R-:W-:Y:S03]  /*5960*/  HMMA.16816.F32.BF16 R68, R172, R8.reuse, R68 ;  /* 0x00000008ac44723c */ /* 0x082fe60000041844 */
[----:B------:R-:W-:Y:S01]  /*5970*/  MOV R34, R209 ;  /* 0x000000d100227202 */ /* 0x000fe20000000f00 */
[----:B------:R-:W-:Y:S03]  /*5980*/  FMUL.FTZ R51, R51, UR10 ;  /* 0x0000000a33337c20 */ /* 0x000fe60008410000 */
[----:B------:R1:W-:Y:S01]  /*5990*/  MUFU.TANH R246, R50 ;  /* 0x0000003200f67308 */ /* 0x0003e20000002400 */
[----:B----4-:R-:W-:Y:S01]  /*59a0*/  MOV R25, R213 ;  /* 0x000000d500197202 */ /* 0x010fe20000000f00 */
[----:B------:R-:W-:Y:S01]  /*59b0*/  FMUL.FTZ R52, R52, UR10 ;  /* 0x0000000a34347c20 */ /* 0x000fe20008410000 */
[C---:B------:R-:W-:Y:S04]  /*59c0*/  HMMA.16816.F32.BF16 R72, R180.reuse, R8, R72 ;  /* 0x00000008b448723c */ /* 0x040fe80000041848 */
[----:B------:R-:W-:Y:S03]  /*59d0*/  FMUL.FTZ R64, R64, UR10 ;  /* 0x0000000a40407c20 */ /* 0x000fe60008410000 */
[----:B------:R-:W4:Y:S01]  /*59e0*/  MUFU.TANH R15, R15 ;  /* 0x0000000f000f7308 */ /* 0x000f220000002400 */
[----:B------:R-:W-:Y:S01]  /*59f0*/  FMUL.FTZ R65, R65, UR10 ;  /* 0x0000000a41417c20 */ /* 0x000fe20008410000 */
[----:B--2---:R-:W-:Y:S01]  /*5a00*/  MOV R48, R207 ;  /* 0x000000cf00307202 */ /* 0x004fe20000000f00 */
[-C--:B------:R-:W-:Y:S03]  /*5a10*/  HMMA.16816.F32.BF16 R76, R180, R10.reuse, R76 ;  /* 0x0000000ab44c723c */ /* 0x080fe6000004184c */
[----:B------:R-:W-:Y:S01]  /*5a20*/  FMUL.FTZ R69, R69, UR10 ;  /* 0x0000000a45457c20 */ /* 0x000fe20008410000 */
[----:B------:R-:W-:Y:S03]  /*5a30*/  FMUL.FTZ R71, R71, UR10 ;  /* 0x0000000a47477c20 */ /* 0x000fe60008410000 */
[----:B------:R-:W-:Y:S01]  /*5a40*/  MUFU.TANH R245, R20 ;  /* 0x0000001400f57308 */ /* 0x000fe20000002400 */
[----:B-----5:R-:W-:Y:S01]  /*5a50*/  MOV R49, R206 ;  /* 0x000000ce00317202 */ /* 0x020fe20000000f00 */
[----:B------:R-:W-:Y:S01]  /*5a60*/  FMUL.FTZ R66, R66, UR10 ;  /* 0x0000000a42427c20 */ /* 0x000fe20008410000 */
[C---:B------:R-:W-:Y:S01]  /*5a70*/  HMMA.16816.F32.BF16 R80, R172.reuse, R10, R80 ;  /* 0x0000000aac50723c */ /* 0x040fe20000041850 */
[----:B------:R-:W2:Y:S03]  /*5a80*/  LDSM.16.M88.4 R8, [R185+0x3800] ;  /* 0x00380000b908783b */ /* 0x000ea60000000200 */
[----:B------:R-:W-:Y:S03]  /*5a90*/  FMUL.FTZ R73, R73, UR10 ;  /* 0x0000000a49497c20 */ /* 0x000fe60008410000 */
[----:B------:R-:W-:Y:S01]  /*5aa0*/  MUFU.TANH R247, R21 ;  /* 0x0000001500f77308 */ /* 0x000fe20000002400 */
[----:B------:R-:W-:Y:S01]  /*5ab0*/  FMUL.FTZ R72, R72, UR10 ;  /* 0x0000000a48487c20 */ /* 0x000fe20008410000 */
[----:B-1----:R-:W-:Y:S01]  /*5ac0*/  MOV R50, R205 ;  /* 0x000000cd00327202 */ /* 0x002fe20000000f00 */
[----:B------:R-:W-:Y:S01]  /*5ad0*/  FMUL.FTZ R67, R67, UR10 ;  /* 0x0000000a43437c20 */ /* 0x000fe20008410000 */
[-C--:B---3--:R-:W-:Y:S03]  /*5ae0*/  HMMA.16816.F32.BF16 R84, R172, R4.reuse, R84 ;  /* 0x00000004ac54723c */ /* 0x088fe60000041854 */
[----:B------:R-:W-:Y:S03]  /*5af0*/  FMUL.FTZ R76, R76, UR10 ;  /* 0x0000000a4c4c7c20 */ /* 0x000fe60008410000 */
[----:B------:R-:W-:Y:S01]  /*5b00*/  MUFU.TANH R249, R22 ;  /* 0x0000001600f97308 */ /* 0x000fe20000002400 */
[----:B------:R-:W-:Y:S01]  /*5b10*/  FMUL.FTZ R68, R68, UR10 ;  /* 0x0000000a44447c20 */ /* 0x000fe20008410000 */
[----:B------:R-:W-:Y:S01]  /*5b20*/  FMUL.FTZ R70, R70, UR10 ;  /* 0x0000000a46467c20 */ /* 0x000fe20008410000 */
[----:B------:R-:W-:Y:S01]  /*5b30*/  MOV R35, R208 ;  /* 0x000000d000237202 */ /* 0x000fe20000000f00 */
[C---:B------:R-:W-:Y:S06]  /*5b40*/  HMMA.16816.F32.BF16 R88, R180.reuse, R4, R88 ;  /* 0x00000004b458723c */ /* 0x040fec0000041858 */
[----:B------:R-:W-:Y:S01]  /*5b50*/  MUFU.TANH R251, R23 ;  /* 0x0000001700fb7308 */ /* 0x000fe20000002400 */
[----:B------:R-:W-:Y:S01]  /*5b60*/  FMNMX3.FTZ R3, R165, R49, R48, !PT ;  /* 0x00000031a5037276 */ /* 0x000fe20007810030 */
[----:B------:R-:W-:Y:S01]  /*5b70*/  FMUL.FTZ R53, R53, UR10 ;  /* 0x0000000a35357c20 */ /* 0x000fe20008410000 */
[----:B------:R-:W-:Y:S01]  /*5b80*/  FMNMX3.FTZ R2, R166, R34, R33, !PT ;  /* 0x00000022a6027276 */ /* 0x000fe20007810021 */
[-C--:B------:R-:W-:Y:S03]  /*5b90*/  HMMA.16816.F32.BF16 R92, R180, R6.reuse, R92 ;  /* 0x00000006b45c723c */ /* 0x080fe6000004185c */
[----:B------:R-:W-:Y:S03]  /*5ba0*/  FMNMX3.FTZ R0, R167, R32, R31, !PT ;  /* 0x00000020a7007276 */ /* 0x000fe6000781001f */
[----:B------:R-:W-:Y:S01]  /*5bb0*/  MUFU.TANH R233, R26 ;  /* 0x0000001a00e97308 */ /* 0x000fe20000002400 */
[----:B------:R-:W-:Y:S01]  /*5bc0*/  FMUL.FTZ R54, R54, UR10 ;  /* 0x0000000a36367c20 */ /* 0x000fe20008410000 */
[----:B------:R-:W-:Y:S01]  /*5bd0*/  FMUL.FTZ R55, R55, UR10 ;  /* 0x0000000a37377c20 */ /* 0x000fe20008410000 */
[----:B------:R-:W-:Y:S01]  /*5be0*/  FMUL.FTZ R56, R56, UR10 ;  /* 0x0000000a38387c20 */ /* 0x000fe20008410000 */
[C---:B------:R-:W-:Y:S01]  /*5bf0*/  HMMA.16816.F32.BF16 R96, R172.reuse, R6, R96 ;  /* 0x00000006ac60723c */ /* 0x040fe20000041860 */
[----:B------:R-:W1:Y:S01]  /*5c00*/  LDSM.16.M88.4 R4, [R185+0x3c00] ;  /* 0x003c0000b904783b */ /* 0x000e620000000200 */
[----:B------:R-:W-:Y:S04]  /*5c10*/  DEPBAR.LE SB0, 0x0 ;  /* 0x000080000000791a */ /* 0x000fe80000000000 */
[----:B------:R-:W3:Y:S01]  /*5c20*/  MUFU.TANH R234, R27 ;  /* 0x0000001b00ea7308 */ /* 0x000ee20000002400 */
[----:B------:R-:W-:Y:S01]  /*5c30*/  FMUL.FTZ R57, R57, UR10 ;  /* 0x0000000a39397c20 */ /* 0x000fe20008410000 */
[-C--:B--2---:R-:W-:Y:S05]  /*5c40*/  HMMA.16816.F32.BF16 R100, R172, R8.reuse, R100 ;  /* 0x00000008ac64723c */ /* 0x084fea0000041864 */
[----:B------:R-:W-:Y:S03]  /*5c50*/  FMUL.FTZ R58, R58, UR10 ;  /* 0x0000000a3a3a7c20 */ /* 0x000fe60008410000 */
[----:B------:R2:W-:Y:S01]  /*5c60*/  MUFU.TANH R169, R73 ;  /* 0x0000004900a97308 */ /* 0x0005e20000002400 */
        /* <DEDUP_REMOVED lines=9> */
[----:B------:R-:W-:Y:S03]  /*5d00*/  FMNMX3.FTZ R2, R2, R25, R13, !PT ;  /* 0x0000001902027276 */ /* 0x000fe6000781000d */
[----:B------:R-:W5:Y:S01]  /*5d10*/  MUFU.TANH R29, R29 ;  /* 0x0000001d001d7308 */ /* 0x000f620000002400 */
[----:B------:R-:W-:Y:S01]  /*5d20*/  FMNMX3.FTZ R0, R0, R14, R12, !PT ;  /* 0x0000000e00007276 */ /* 0x000fe2000781000c */
[C---:B------:R-:W-:Y:S04]  /*5d30*/  HMMA.16816.F32.BF16 R112, R172.reuse, R10, R112 ;  /* 0x0000000aac70723c */ /* 0x040fe80000041870 */
[----:B----4-:R-:W-:Y:S01]  /*5d40*/  FMNMX3.FTZ R3, R3, R16, R15, !PT ;  /* 0x0000001003037276 */ /* 0x010fe2000781000f */
        /* <DEDUP_REMOVED lines=8> */
[----:B--2---:R-:W-:Y:S01]  /*5dd0*/  FMUL.FTZ R73, R75, UR10 ;  /* 0x0000000a4b497c20 */ /* 0x004fe20008410000 */
[----:B------:R-:W-:Y:S01]  /*5de0*/  FMNMX3.FTZ R2, R2, R236, R238, !PT ;  /* 0x000000ec02027276 */ /* 0x000fe200078100ee */
[C---:B------:R-:W-:Y:S04]  /*5df0*/  HMMA.16816.F32.BF16 R120, R180.reuse, R4, R120 ;  /* 0x00000004b478723c */ /* 0x040fe80000041878 */
[----:B------:R-:W-:Y:S03]  /*5e00*/  FMNMX3.FTZ R5, R164, R252, R50, !PT ;  /* 0x000000fca4057276 */ /* 0x000fe60007810032 */
[----:B------:R2:W-:Y:S01]  /*5e10*/  MUFU.TANH R171, R76 ;  /* 0x0000004c00ab7308 */ /* 0x0005e20000002400 */
[----:B---3--:R-:W-:Y:S01]  /*5e20*/  FMNMX3.FTZ R0, R0, R233, R234, !PT ;  /* 0x000000e900007276 */ /* 0x008fe200078100ea */
[----:B------:R-:W-:Y:S01]  /*5e30*/  FMUL.FTZ R77, R77, UR10 ;  /* 0x0000000a4d4d7c20 */ /* 0x000fe20008410000 */
[----:B------:R-:W-:Y:S01]  /*5e40*/  FMNMX3.FTZ R5, R5, R35, R17, !PT ;  /* 0x0000002305057276 */ /* 0x000fe20007810011 */
[-C--:B------:R-:W-:Y:S03]  /*5e50*/  HMMA.16816.F32.BF16 R124, R180, R6.reuse, R124 ;  /* 0x00000006b47c723c */ /* 0x080fe6000004187c */
[----:B------:R-:W-:Y:S03]  /*5e60*/  FMNMX3.FTZ R5, R5, R245, R247, !PT ;  /* 0x000000f505057276 */ /* 0x000fe600078100f7 */
[----:B------:R-:W-:Y:S01]  /*5e70*/  MUFU.TANH R221, R36 ;  /* 0x0000002400dd7308 */ /* 0x000fe20000002400 */
[----:B------:R-:W-:Y:S01]  /*5e80*/  FMNMX3.FTZ R3, R3, R249, R251, !PT ;  /* 0x000000f903037276 */ /* 0x000fe200078100fb */
[----:B------:R-:W-:Y:S01]  /*5e90*/  FMUL.FTZ R75, R78, UR10 ;  /* 0x0000000a4e4b7c20 */ /* 0x000fe20008410000 */
[----:B------:R-:W-:Y:S01]  /*5ea0*/  FMNMX3.FTZ R2, R2, R240, R242, !PT ;  /* 0x000000f002027276 */ /* 0x000fe200078100f2 */
[----:B------:R-:W-:Y:S06]  /*5eb0*/  HMMA.16816.F32.BF16 R128, R172, R6, R128 ;  /* 0x00000006ac80723c */ /* 0x000fec0000041880 */
[----:B------:R-:W3:Y:S01]  /*5ec0*/  MUFU.TANH R230, R37 ;  /* 0x0000002500e67308 */ /* 0x000ee20000002400 */
[----:B------:R-:W-:Y:S01]  /*5ed0*/  FMNMX3.FTZ R0, R0, R243, R237, !PT ;  /* 0x000000f300007276 */ /* 0x000fe200078100ed */
[----:B--2---:R-:W-:Y:S01]  /*5ee0*/  FMUL.FTZ R76, R79, UR10 ;  /* 0x0000000a4f4c7c20 */ /* 0x004fe20008410000 */
[----:B-----5:R-:W-:Y:S01]  /*5ef0*/  FMNMX3.FTZ R5, R5, R24, R29, !PT ;  /* 0x0000001805057276 */ /* 0x020fe2000781001d */
[----:B------:R-:W-:Y:S01]  /*5f00*/  FMUL.FTZ R78, R98, UR10 ;  /* 0x0000000a624e7c20 */ /* 0x000fe20008410000 */
[----:B-1----:R-:W-:Y:S01]  /*5f10*/  FMNMX3.FTZ R3, R3, R30, R28, !PT ;  /* 0x0000001e03037276 */ /* 0x002fe2000781001c */
[----:B------:R-:W-:Y:S01]  /*5f20*/  FMUL.FTZ R79, R99, UR10 ;  /* 0x0000000a634f7c20 */ /* 0x000fe20008410000 */
[----:B------:R-:W-:Y:S03]  /*5f30*/  FMUL.FTZ R99, R112, UR10 ;  /* 0x0000000a70637c20 */ /* 0x000fe60008410000 */
[----:B------:R-:W-:Y:S01]  /*5f40*/  MUFU.TANH R231, R38 ;  /* 0x0000002600e77308 */ /* 0x000fe20000002400 */
[----:B------:R-:W-:Y:S01]  /*5f50*/  FMUL.FTZ R98, R116, UR10 ;  /* 0x0000000a74627c20 */ /* 0x000fe20008410000 */
[----:B------:R-:W-:Y:S01]  /*5f60*/  FMUL.FTZ R112, R124, UR10 ;  /* 0x0000000a7c707c20 */ /* 0x000fe20008410000 */
[----:B------:R-:W-:Y:S07]  /*5f70*/  FMUL.FTZ R124, R128, UR10 ;  /* 0x0000000a807c7c20 */ /* 0x000fee0008410000 */
[----:B------:R-:W1:Y:S01]  /*5f80*/  MUFU.TANH R229, R39 ;  /* 0x0000002700e57308 */ /* 0x000e620000002400 */
[----:B---3--:R-:W-:Y:S04]  /*5f90*/  FMNMX3.FTZ R5, R5, R221, R230, !PT ;  /* 0x000000dd05057276 */ /* 0x008fe800078100e6 */
[----:B------:R-:W-:Y:S05]  /*5fa0*/  FMNMX3.FTZ R5, R5, R248, R250, !PT ;  /* 0x000000f805057276 */ /* 0x000fea00078100fa */
[----:B------:R-:W-:Y:S10]  /*5fb0*/  MUFU.TANH R217, R40 ;  /* 0x0000002800d97308 */ /* 0x000ff40000002400 */
[----:B------:R-:W2:Y:S01]  /*5fc0*/  MUFU.TANH R219, R41 ;  /* 0x0000002900db7308 */ /* 0x000ea20000002400 */
[----:B-1----:R-:W-:Y:S09]  /*5fd0*/  FMNMX3.FTZ R3, R3, R231, R229, !PT ;  /* 0x000000e703037276 */ /* 0x002ff200078100e5 */
[----:B------:R1:W-:Y:S10]  /*5fe0*/  MUFU.TANH R220, R42 ;  /* 0x0000002a00dc7308 */ /* 0x0003f40000002400 */
[----:B------:R-:W3:Y:S01]  /*5ff0*/  MUFU.TANH R216, R43 ;  /* 0x0000002b00d87308 */ /* 0x000ee20000002400 */
[----:B--2---:R-:W-:Y:S01]  /*6000*/  FMNMX3.FTZ R2, R2, R217, R219, !PT ;  /* 0x000000d902027276 */ /* 0x004fe200078100db */
[----:B------:R-:W-:Y:S08]  /*6010*/  FMUL.FTZ R41, R127, UR10 ;  /* 0x0000000a7f297c20 */ /* 0x000ff00008410000 */
[----:B------:R2:W-:Y:S01]  /*6020*/  MUFU.TANH R228, R45 ;  /* 0x0000002d00e47308 */ /* 0x0005e20000002400 */
[----:B-1----:R-:W-:Y:S09]  /*6030*/  FMUL.FTZ R42, R126, UR10 ;  /* 0x0000000a7e2a7c20 */ /* 0x002ff20008410000 */
[----:B------:R1:W-:Y:S01]  /*6040*/  MUFU.TANH R223, R46 ;  /* 0x0000002e00df7308 */ /* 0x0003e20000002400 */
[----:B---3--:R-:W-:Y:S01]  /*6050*/  FMNMX3.FTZ R0, R0, R220, R216, !PT ;  /* 0x000000dc00007276 */ /* 0x008fe200078100d8 */
[----:B------:R-:W-:Y:S01]  /*6060*/  FMUL.FTZ R43, R123, UR10 ;  /* 0x0000000a7b2b7c20 */ /* 0x000fe20008410000 */
[----:B------:R-:W-:Y:S07]  /*6070*/  FMUL.FTZ R123, R129, UR10 ;  /* 0x0000000a817b7c20 */ /* 0x000fee0008410000 */
[----:B------:R3:W4:Y:S01]  /*6080*/  MUFU.TANH R224, R47 ;  /* 0x0000002f00e07308 */ /* 0x0007220000002400 */
[----:B--2---:R-:W-:Y:S01]  /*6090*/  FMUL.FTZ R45, R88, UR10 ;  /* 0x0000000a582d7c20 */ /* 0x004fe20008410000 */
[----:B------:R-:W-:Y:S01]  /*60a0*/  FMUL.FTZ R88, R103, UR10 ;  /* 0x0000000a67587c20 */ /* 0x000fe20008410000 */
[----:B------:R-:W-:Y:S07]  /*60b0*/  FMUL.FTZ R103, R121, UR10 ;  /* 0x0000000a79677c20 */ /* 0x000fee0008410000 */
[----:B------:R2:W-:Y:S01]  /*60c0*/  MUFU.TANH R239, R64 ;  /* 0x0000004000ef7308 */ /* 0x0005e20000002400 */
[----:B-1----:R-:W-:Y:S01]  /*60d0*/  FMUL.FTZ R46, R89, UR10 ;  /* 0x0000000a592e7c20 */ /* 0x002fe20008410000 */
[----:B------:R-:W-:Y:S08]  /*60e0*/  FMUL.FTZ R89, R110, UR10 ;  /* 0x0000000a6e597c20 */ /* 0x000ff00008410000 */
[----:B------:R1:W-:Y:S01]  /*60f0*/  MUFU.TANH R241, R65 ;  /* 0x0000004100f17308 */ /* 0x0003e20000002400 */
[----:B---3--:R-:W-:Y:S01]  /*6100*/  FMUL.FTZ R47, R90, UR10 ;  /* 0x0000000a5a2f7c20 */ /* 0x008fe20008410000 */
[----:B----4-:R-:W-:Y:S01]  /*6110*/  FMNMX3.FTZ R0, R0, R223, R224, !PT ;  /* 0x000000df00007276 */ /* 0x010fe200078100e0 */
[----:B------:R-:W-:Y:S01]  /*6120*/  FMUL.FTZ R90, R111, UR10 ;  /* 0x0000000a6f5a7c20 */ /* 0x000fe20008410000 */
[----:B------:R-:W-:Y:S06]  /*6130*/  FMUL.FTZ R111, R125, UR10 ;  /* 0x0000000a7d6f7c20 */ /* 0x000fec0008410000 */
[----:B------:R3:W-:Y:S01]  /*6140*/  MUFU.TANH R177, R69 ;  /* 0x0000004500b17308 */ /* 0x0007e20000002400 */
[----:B--2---:R-:W-:Y:S01]  /*6150*/  FMUL.FTZ R64, R91, UR10 ;  /* 0x0000000a5b407c20 */ /* 0x004fe20008410000 */
[----:B------:R-:W-:Y:S08]  /*6160*/  FMUL.FTZ R91, R108, UR10 ;  /* 0x0000000a6c5b7c20 */ /* 0x000ff00008410000 */
[----:B------:R2:W-:Y:S01]  /*6170*/  MUFU.TANH R176, R71 ;  /* 0x0000004700b07308 */ /* 0x0005e20000002400 */
[----:B-1----:R-:W-:Y:S01]  /*6180*/  FMUL.FTZ R65, R87, UR10 ;  /* 0x0000000a57417c20 */ /* 0x002fe20008410000 */
[----:B------:R-:W-:Y:S01]  /*6190*/  FMUL.FTZ R87, R100, UR10 ;  /* 0x0000000a64577c20 */ /* 0x000fe20008410000 */
[----:B------:R-:W-:Y:S01]  /*61a0*/  FMUL.FTZ R100, R119, UR10 ;  /* 0x0000000a77647c20 */ /* 0x000fe20008410000 */
[----:B------:R-:W-:Y:S06]  /*61b0*/  FMUL.FTZ R119, R131, UR10 ;  /* 0x0000000a83777c20 */ /* 0x000fec0008410000 */
[----:B------:R1:W-:Y:S01]  /*61c0*/  MUFU.TANH R168, R72 ;  /* 0x0000004800a87308 */ /* 0x0003e20000002400 */
[----:B---3--:R-:W-:Y:S01]  /*61d0*/  FMUL.FTZ R69, R84, UR10 ;  /* 0x0000000a54457c20 */ /* 0x008fe20008410000 */
[----:B------:R-:W-:Y:S01]  /*61e0*/  FMUL.FTZ R84, R96, UR10 ;  /* 0x0000000a60547c20 */ /* 0x000fe20008410000 */
[----:B------:R-:W-:Y:S07]  /*61f0*/  FMUL.FTZ R96, R113, UR10 ;  /* 0x0000000a71607c20 */ /* 0x000fee0008410000 */
[----:B------:R-:W3:Y:S01]  /*6200*/  MUFU.TANH R226, R44 ;  /* 0x0000002c00e27308 */ /* 0x000ee20000002400 */
[----:B--2---:R-:W-:Y:S01]  /*6210*/  FMUL.FTZ R71, R85, UR10 ;  /* 0x0000000a55477c20 */ /* 0x004fe20008410000 */
[----:B------:R-:W-:Y:S01]  /*6220*/  FMUL.FTZ R85, R97, UR10 ;  /* 0x0000000a61557c20 */ /* 0x000fe20008410000 */
[----:B------:R-:W-:Y:S07]  /*6230*/  FMUL.FTZ R97, R118, UR10 ;  /* 0x0000000a76617c20 */ /* 0x000fee0008410000 */
[----:B------:R-:W2:Y:S01]  /*6240*/  MUFU.TANH R244, R51 ;  /* 0x0000003300f47308 */ /* 0x000ea20000002400 */
[----:B-1----:R-:W-:Y:S01]  /*6250*/  FMUL.FTZ R72, R86, UR10 ;  /* 0x0000000a56487c20 */ /* 0x002fe20008410000 */
[----:B------:R-:W-:Y:S01]  /*6260*/  FMUL.FTZ R86, R102, UR10 ;  /* 0x0000000a66567c20 */ /* 0x000fe20008410000 */
[----:B------:R-:W-:Y:S07]  /*6270*/  FMUL.FTZ R102, R117, UR10 ;  /* 0x0000000a75667c20 */ /* 0x000fee0008410000 */
[----:B------:R1:W-:Y:S01]  /*6280*/  MUFU.TANH R235, R66 ;  /* 0x0000004200eb7308 */ /* 0x0003e20000002400 */
[----:B---3--:R-:W-:Y:S01]  /*6290*/  FMNMX3.FTZ R2, R2, R226, R228, !PT ;  /* 0x000000e202027276 */ /* 0x008fe200078100e4 */
[----:B------:R-:W-:Y:S08]  /*62a0*/  FMUL.FTZ R44, R122, UR10 ;  /* 0x0000000a7a2c7c20 */ /* 0x000ff00008410000 */
[----:B------:R3:W-:Y:S01]  /*62b0*/  MUFU.TANH R232, R67 ;  /* 0x0000004300e87308 */ /* 0x0007e20000002400 */
[----:B--2---:R-:W-:Y:S09]  /*62c0*/  FMNMX3.FTZ R3, R3, R246, R244, !PT ;  /* 0x000000f603037276 */ /* 0x004ff200078100f4 */
[----:B------:R2:W-:Y:S01]  /*62d0*/  MUFU.TANH R170, R68 ;  /* 0x0000004400aa7308 */ /* 0x0005e20000002400 */
[----:B-1----:R-:W-:Y:S01]  /*62e0*/  FMUL.FTZ R66, R94, UR10 ;  /* 0x0000000a5e427c20 */ /* 0x002fe20008410000 */
[----:B------:R-:W-:Y:S08]  /*62f0*/  FMUL.FTZ R94, R115, UR10 ;  /* 0x0000000a735e7c20 */ /* 0x000ff00008410000 */
[----:B------:R1:W-:Y:S01]  /*6300*/  MUFU.TANH R178, R70 ;  /* 0x0000004600b27308 */ /* 0x0003e20000002400 */
[----:B---3--:R-:W-:Y:S01]  /*6310*/  FMUL.FTZ R67, R95, UR10 ;  /* 0x0000000a5f437c20 */ /* 0x008fe20008410000 */
[----:B------:R-:W-:Y:S08]  /*6320*/  FMUL.FTZ R95, R114, UR10 ;  /* 0x0000000a725f7c20 */ /* 0x000ff00008410000 */
[----:B------:R-:W-:Y:S01]  /*6330*/  MUFU.TANH R208, R52 ;  /* 0x0000003400d07308 */ /* 0x000fe20000002400 */
[----:B--2---:R-:W-:Y:S01]  /*6340*/  FMUL.FTZ R68, R92, UR10 ;  /* 0x0000000a5c447c20 */ /* 0x004fe20008410000 */
[----:B------:R-:W-:Y:S08]  /*6350*/  FMUL.FTZ R92, R109, UR10 ;  /* 0x0000000a6d5c7c20 */ /* 0x000ff00008410000 */
[----:B------:R-:W2:Y:S01]  /*6360*/  MUFU.TANH R214, R53 ;  /* 0x0000003500d67308 */ /* 0x000ea20000002400 */
[----:B-1----:R-:W-:Y:S01]  /*6370*/  FMUL.FTZ R70, R93, UR10 ;  /* 0x0000000a5d467c20 */ /* 0x002fe20008410000 */
[----:B------:R-:W-:Y:S01]  /*6380*/  FMUL.FTZ R93, R101, UR10 ;  /* 0x0000000a655d7c20 */ /* 0x000fe20008410000 */
[----:B------:R-:W-:Y:S01]  /*6390*/  FMUL.FTZ R101, R120, UR10 ;  /* 0x0000000a78657c20 */ /* 0x000fe20008410000 */
[----:B------:R-:W-:Y:S06]  /*63a0*/  FMUL.FTZ R120, R130, UR10 ;  /* 0x0000000a82787c20 */ /* 0x000fec0008410000 */
[----:B------:R-:W-:Y:S10]  /*63b0*/  MUFU.TANH R215, R54 ;  /* 0x0000003600d77308 */ /* 0x000ff40000002400 */
[----:B------:R-:W1:Y:S01]  /*63c0*/  MUFU.TANH R213, R55 ;  /* 0x0000003700d57308 */ /* 0x000e620000002400 */
[----:B--2---:R-:W-:Y:S04]  /*63d0*/  FMNMX3.FTZ R5, R5, R208, R214, !PT ;  /* 0x000000d005057276 */ /* 0x004fe800078100d6 */
[----:B------:R-:W-:Y:S05]  /*63e0*/  FMNMX3.FTZ R5, R5, R239, R241, !PT ;  /* 0x000000ef05057276 */ /* 0x000fea00078100f1 */
[----:B------:R-:W-:Y:S01]  /*63f0*/  MUFU.TANH R205, R56 ;  /* 0x0000003800cd7308 */ /* 0x000fe20000002400 */
[----:B------:R-:W-:Y:S09]  /*6400*/  FMNMX3.FTZ R5, R5, R170, R177, !PT ;  /* 0x000000aa05057276 */ /* 0x000ff200078100b1 */
[----:B------:R-:W2:Y:S01]  /*6410*/  MUFU.TANH R206, R57 ;  /* 0x0000003900ce7308 */ /* 0x000ea20000002400 */
[----:B-1----:R-:W-:Y:S04]  /*6420*/  FMNMX3.FTZ R3, R3, R215, R213, !PT ;  /* 0x000000d703037276 */ /* 0x002fe800078100d5 */
[----:B------:R-:W-:Y:S05]  /*6430*/  FMNMX3.FTZ R3, R3, R235, R232, !PT ;  /* 0x000000eb03037276 */ /* 0x000fea00078100e8 */
[----:B------:R-:W-:Y:S01]  /*6440*/  MUFU.TANH R207, R58 ;  /* 0x0000003a00cf7308 */ /* 0x000fe20000002400 */
[----:B------:R-:W-:Y:S09]  /*6450*/  FMNMX3.FTZ R3, R3, R178, R176, !PT ;  /* 0x000000b203037276 */ /* 0x000ff200078100b0 */
[----:B------:R-:W1:Y:S01]  /*6460*/  MUFU.TANH R179, R59 ;  /* 0x0000003b00b37308 */ /* 0x000e620000002400 */
[----:B--2---:R-:W-:Y:S09]  /*6470*/  FMNMX3.FTZ R2, R2, R205, R206, !PT ;  /* 0x000000cd02027276 */ /* 0x004ff200078100ce */
[----:B------:R2:W-:Y:S10]  /*6480*/  MUFU.TANH R225, R80 ;  /* 0x0000005000e17308 */ /* 0x0005f40000002400 */
[----:B------:R3:W4:Y:S01]  /*6490*/  MUFU.TANH R227, R81 ;  /* 0x0000005100e37308 */ /* 0x0007220000002400 */
[----:B-1----:R-:W-:Y:S09]  /*64a0*/  FMNMX3.FTZ R0, R0, R207, R179, !PT ;  /* 0x000000cf00007276 */ /* 0x002ff200078100b3 */
[----:B------:R1:W-:Y:S01]  /*64b0*/  MUFU.TANH R222, R82 ;  /* 0x0000005200de7308 */ /* 0x0003e20000002400 */
[----:B--2---:R-:W-:Y:S09]  /*64c0*/  FMUL.FTZ R80, R106, UR10 ;  /* 0x0000000a6a507c20 */ /* 0x004ff20008410000 */
[----:B------:R2:W5:Y:S01]  /*64d0*/  MUFU.TANH R218, R83 ;  /* 0x0000005300da7308 */ /* 0x0005620000002400 */
[----:B---3--:R-:W-:Y:S01]  /*64e0*/  FMUL.FTZ R81, R107, UR10 ;  /* 0x0000000a6b517c20 */ /* 0x008fe20008410000 */
[----:B----4-:R-:W-:Y:S08]  /*64f0*/  FMNMX3.FTZ R5, R5, R225, R227, !PT ;  /* 0x000000e105057276 */ /* 0x010ff000078100e3 */
[----:B------:R-:W-:Y:S01]  /*6500*/  MUFU.TANH R211, R60 ;  /* 0x0000003c00d37308 */ /* 0x000fe20000002400 */
[----:B-1----:R-:W-:Y:S09]  /*6510*/  FMUL.FTZ R82, R104, UR10 ;  /* 0x0000000a68527c20 */ /* 0x002ff20008410000 */
[----:B------:R-:W1:Y:S01]  /*6520*/  MUFU.TANH R212, R61 ;  /* 0x0000003d00d47308 */ /* 0x000e620000002400 */
[----:B--2---:R-:W-:Y:S01]  /*6530*/  FMUL.FTZ R83, R105, UR10 ;  /* 0x0000000a69537c20 */ /* 0x004fe20008410000 */
[----:B-----5:R-:W-:Y:S08]  /*6540*/  FMNMX3.FTZ R3, R3, R222, R218, !PT ;  /* 0x000000de03037276 */ /* 0x020ff000078100da */
[----:B------:R-:W-:Y:S10]  /*6550*/  MUFU.TANH R209, R62 ;  /* 0x0000003e00d17308 */ /* 0x000ff40000002400 */
[----:B------:R-:W2:Y:S01]  /*6560*/  MUFU.TANH R210, R63 ;  /* 0x0000003f00d27308 */ /* 0x000ea20000002400 */
[----:B-1----:R-:W-:Y:S04]  /*6570*/  FMNMX3.FTZ R2, R2, R211, R212, !PT ;  /* 0x000000d302027276 */ /* 0x002fe800078100d4 */
[----:B------:R-:W-:Y:S05]  /*6580*/  FMNMX3.FTZ R2, R2, R168, R169, !PT ;  /* 0x000000a802027276 */ /* 0x000fea00078100a9 */
[----:B------:R-:W-:Y:S10]  /*6590*/  MUFU.TANH R74, R74 ;  /* 0x0000004a004a7308 */ /* 0x000ff40000002400 */
[----:B------:R-:W1:Y:S01]  /*65a0*/  MUFU.TANH R73, R73 ;  /* 0x0000004900497308 */ /* 0x000e620000002400 */
[----:B--2---:R-:W-:Y:S09]  /*65b0*/  FMNMX3.FTZ R0, R0, R209, R210, !PT ;  /* 0x000000d100007276 */ /* 0x004ff200078100d2 */
[----:B------:R-:W2:Y:S10]  /*65c0*/  MUFU.TANH R77, R77 ;  /* 0x0000004d004d7308 */ /* 0x000eb40000002400 */
[----:B------:R-:W-:Y:S01]  /*65d0*/  MUFU.TANH R75, R75 ;  /* 0x0000004b004b7308 */ /* 0x000fe20000002400 */
[----:B-1----:R-:W-:Y:S09]  /*65e0*/  FMNMX3.FTZ R0, R0, R74, R73, !PT ;  /* 0x0000004a00007276 */ /* 0x002ff20007810049 */
        /* <DEDUP_REMOVED lines=76> */
.L_x_579:
[----:B------:R-:W2:Y:S08]  /*6ab0*/  SHFL.BFLY PT, R8, R5, 0x2, 0x1f ;  /* 0x0c401f0005087f89 */ /* 0x000eb000000e0000 */
[----:B------:R-:W3:Y:S08]  /*6ac0*/  SHFL.BFLY PT, R7, R3, 0x2, 0x1f ;  /* 0x0c401f0003077f89 */ /* 0x000ef000000e0000 */
[----:B------:R-:W4:Y:S08]  /*6ad0*/  SHFL.BFLY PT, R4, R0, 0x2, 0x1f ;  /* 0x0c401f0000047f89 */ /* 0x000f3000000e0000 */
[----:B------:R-:W5:Y:S08]  /*6ae0*/  SHFL.BFLY PT, R6, R2, 0x2, 0x1f ;  /* 0x0c401f0002067f89 */ /* 0x000f7000000e0000 */
[----:B-1----:R-:W-:Y:S08]  /*6af0*/  LDSM.16.MT88.4 R20, [R186+0x4000] ;  /* 0x00400000ba14783b */ /* 0x002ff00000004200 */
[----:B------:R-:W-:Y:S08]  /*6b00*/  LDSM.16.MT88.4 R52, [R184+0x4000] ;  /* 0x00400000b834783b */ /* 0x000ff00000004200 */
[----:B------:R-:W-:Y:S08]  /*6b10*/  LDSM.16.MT88.4 R56, [R186+0x4400] ;  /* 0x00440000ba38783b */ /* 0x000ff00000004200 */
[----:B------:R-:W-:Y:S01]  /*6b20*/  LDSM.16.MT88.4 R60, [R184+0x4400] ;  /* 0x00440000b83c783b */ /* 0x000fe20000004200 */
[----:B--2---:R-:W-:Y:S02]  /*6b30*/  FMNMX.FTZ R5, R5, R8, !PT ;  /* 0x0000000805057209 */ /* 0x004fe40007810000 */
[----:B---3--:R-:W-:Y:S02]  /*6b40*/  FMNMX.FTZ R3, R3, R7, !PT ;  /* 0x0000000703037209 */ /* 0x008fe40007810000 */
[----:B----4-:R-:W-:Y:S02]  /*6b50*/  FMNMX.FTZ R4, R0, R4, !PT ;  /* 0x0000000400047209 */ /* 0x010fe40007810000 */
[----:B-----5:R-:W-:Y:S01]  /*6b60*/  FMNMX.FTZ R2, R2, R6, !PT ;  /* 0x0000000602027209 */ /* 0x020fe20007810000 */
[----:B------:R-:W1:Y:S08]  /*6b70*/  SHFL.BFLY PT, R7, R3, 0x1, 0x1f ;  /* 0x0c201f0003077f89 */ /* 0x000e7000000e0000 */
[----:B------:R-:W2:Y:S08]  /*6b80*/  SHFL.BFLY PT, R36, R5, 0x1, 0x1f ;  /* 0x0c201f0005247f89 */ /* 0x000eb000000e0000 */
[----:B------:R-:W3:Y:S08]  /*6b90*/  SHFL.BFLY PT, R0, R4, 0x1, 0x1f ;  /* 0x0c201f0004007f89 */ /* 0x000ef000000e0000 */
[----:B------:R-:W4:Y:S01]  /*6ba0*/  SHFL.BFLY PT, R6, R2, 0x1, 0x1f ;  /* 0x0c201f0002067f89 */ /* 0x000f2200000e0000 */
[----:B-1----:R-:W-:Y:S02]  /*6bb0*/  FMNMX.FTZ R3, R3, R7, !PT ;  /* 0x0000000703037209 */ /* 0x002fe40007810000 */
[----:B--2---:R-:W-:Y:S03]  /*6bc0*/  FMNMX.FTZ R36, R5, R36, !PT ;  /* 0x0000002405247209 */ /* 0x004fe60007810000 */
[C---:B------:R-:W-:Y:S01]  /*6bd0*/  FMUL.FTZ R129, R3.reuse, UR4 ;  /* 0x0000000403817c20 */ /* 0x040fe20008410000 */
[C---:B------:R-:W-:Y:S02]  /*6be0*/  FSETP.NEU.FTZ.AND P0, PT, R3.reuse, -INF , PT ;  /* 0xff8000000300780b */ /* 0x040fe40003f1d000 */
[C---:B------:R-:W-:Y:S01]  /*6bf0*/  FSETP.NEU.FTZ.AND P1, PT, R36.reuse, -INF , PT ;  /* 0xff8000002400780b */ /* 0x040fe20003f3d000 */
[----:B------:R-:W-:Y:S01]  /*6c00*/  FMUL.FTZ R128, R36, UR4 ;  /* 0x0000000424807c20 */ /* 0x000fe20008410000 */
[----:B---3--:R-:W-:Y:S01]  /*6c10*/  FMNMX.FTZ R0, R4, R0, !PT ;  /* 0x0000000004007209 */ /* 0x008fe20007810000 */
[----:B------:R-:W-:Y:S01]  /*6c20*/  FADD.FTZ R4, -R36, R164 ;  /* 0x000000a424047221 */ /* 0x000fe20000010100 */
[----:B----4-:R-:W-:Y:S01]  /*6c30*/  FMNMX.FTZ R2, R2, R6, !PT ;  /* 0x0000000602027209 */ /* 0x010fe20007810000 */
[----:B------:R-:W-:Y:S01]  /*6c40*/  FADD.FTZ R6, -R3, R165 ;  /* 0x000000a503067221 */ /* 0x000fe20000010100 */
[----:B------:R-:W-:Y:S01]  /*6c50*/  FSEL R129, R129, RZ, P0 ;  /* 0x000000ff81817208 */ /* 0x000fe20000000000 */
[----:B------:R-:W-:Y:S01]  /*6c60*/  FMUL.FTZ R40, R4, UR4 ;  /* 0x0000000404287c20 */ /* 0x000fe20008410000 */
[----:B------:R-:W-:Y:S01]  /*6c70*/  FSEL R128, R128, RZ, P1 ;  /* 0x000000ff80807208 */ /* 0x000fe20000800000 */
[----:B------:R-:W-:Y:S01]  /*6c80*/  FMUL.FTZ R127, R2, UR4 ;  /* 0x00000004027f7c20 */ /* 0x000fe20008410000 */
[----:B------:R-:W-:Y:S01]  /*6c90*/  FMUL.FTZ R126, R0, UR4 ;  /* 0x00000004007e7c20 */ /* 0x000fe20008410000 */
[----:B------:R-:W-:Y:S01]  /*6ca0*/  FADD.FTZ R5, -R2, R166 ;  /* 0x000000a602057221 */ /* 0x000fe20000010100 */
[----:B------:R-:W-:Y:S01]  /*6cb0*/  FADD.FTZ R4, -R0, R167 ;  /* 0x000000a700047221 */ /* 0x000fe20000010100 */
[----:B------:R-:W1:Y:S01]  /*6cc0*/  MUFU.EX2 R40, R40 ;  /* 0x0000002800287308 */ /* 0x000e620000000800 */
[----:B------:R-:W-:Y:S01]  /*6cd0*/  FSETP.NEU.FTZ.AND P1, PT, R2, -INF , PT ;  /* 0xff8000000200780b */ /* 0x000fe20003f3d000 */
[--C-:B------:R-:W-:Y:S01]  /*6ce0*/  FFMA.FTZ R122, R252, UR4, -R128.reuse ;  /* 0x00000004fc7a7c23 */ /* 0x100fe20008010880 */
[----:B------:R-:W-:Y:S01]  /*6cf0*/  FSETP.NEU.FTZ.AND P0, PT, R0, -INF , PT ;  /* 0xff8000000000780b */ /* 0x000fe20003f1d000 */
[--C-:B------:R-:W-:Y:S01]  /*6d00*/  FFMA.FTZ R109, R50, UR4, -R128.reuse ;  /* 0x00000004326d7c23 */ /* 0x100fe20008010880 */
[--C-:B------:R-:W-:Y:S01]  /*6d10*/  FFMA.FTZ R125, R49, UR4, -R129.reuse ;  /* 0x00000004317d7c23 */ /* 0x100fe20008010881 */
[--C-:B------:R-:W-:Y:S01]  /*6d20*/  FFMA.FTZ R110, R48, UR4, -R129.reuse ;  /* 0x00000004306e7c23 */ /* 0x100fe20008010881 */
[--C-:B------:R-:W-:Y:S03]  /*6d30*/  FFMA.FTZ R108, R35, UR4, -R128.reuse ;  /* 0x00000004236c7c23 */ /* 0x100fe60008010880 */
[----:B------:R-:W-:Y:S01]  /*6d40*/  MUFU.EX2 R122, R122 ;  /* 0x0000007a007a7308 */ /* 0x000fe20000000800 */
[----:B------:R-:W-:Y:S01]  /*6d50*/  FFMA.FTZ R107, R17, UR4, -R128 ;  /* 0x00000004116b7c23 */ /* 0x000fe20008010880 */
[--C-:B------:R-:W-:Y:S01]  /*6d60*/  FFMA.FTZ R106, R16, UR4, -R129.reuse ;  /* 0x00000004106a7c23 */ /* 0x100fe20008010881 */
[--C-:B------:R-:W-:Y:S07]  /*6d70*/  FFMA.FTZ R104, R15, UR4, -R129.reuse ;  /* 0x000000040f687c23 */ /* 0x100fee0008010881 */
[----:B------:R-:W2:Y:S01]  /*6d80*/  MUFU.EX2 R109, R109 ;  /* 0x0000006d006d7308 */ /* 0x000ea20000000800 */
[----:B------:R-:W-:Y:S01]  /*6d90*/  FMUL.FTZ R6, R6, UR4 ;  /* 0x0000000406067c20 */ /* 0x000fe20008410000 */
[----:B------:R-:W-:Y:S01]  /*6da0*/  FMUL.FTZ R5, R5, UR4 ;  /* 0x0000000405057c20 */ /* 0x000fe20008410000 */
[----:B------:R-:W-:Y:S07]  /*6db0*/  FMUL.FTZ R4, R4, UR4 ;  /* 0x0000000404047c20 */ /* 0x000fee0008410000 */
[----:B------:R-:W-:Y:S01]  /*6dc0*/  MUFU.EX2 R125, R125 ;  /* 0x0000007d007d7308 */ /* 0x000fe20000000800 */
[----:B------:R-:W-:Y:S01]  /*6dd0*/  FSEL R127, R127, RZ, P1 ;  /* 0x000000ff7f7f7208 */ /* 0x000fe20000800000 */
[----:B------:R-:W-:Y:S01]  /*6de0*/  FFMA.FTZ R72, R72, UR4, -R129 ;  /* 0x0000000448487c23 */ /* 0x000fe20008010881 */
[----:B------:R-:W-:Y:S07]  /*6df0*/  FSEL R126, R126, RZ, P0 ;  /* 0x000000ff7e7e7208 */ /* 0x000fee0000000000 */
[----:B------:R-:W3:Y:S01]  /*6e00*/  MUFU.EX2 R39, R6 ;  /* 0x0000000600277308 */ /* 0x000ee20000000800 */
[----:B-1----:R-:W-:Y:S01]  /*6e10*/  FMUL.FTZ R16, R40, R148 ;  /* 0x0000009428107220 */ /* 0x002fe20000410000 */
[--C-:B------:R-:W-:Y:S01]  /*6e20*/  FFMA.FTZ R118, R34, UR4, -R127.reuse ;  /* 0x0000000422767c23 */ /* 0x100fe2000801087f */
[--C-:B------:R-:W-:Y:S07]  /*6e30*/  FFMA.FTZ R115, R33, UR4, -R127.reuse ;  /* 0x0000000421737c23 */ /* 0x100fee000801087f */
[----:B------:R1:W4:Y:S01]  /*6e40*/  MUFU.EX2 R38, R5 ;  /* 0x0000000500267308 */ /* 0x0003220000000800 */
[--C-:B------:R-:W-:Y:S01]  /*6e50*/  FFMA.FTZ R121, R32, UR4, -R126.reuse ;  /* 0x0000000420797c23 */ /* 0x100fe2000801087e */
[--C-:B------:R-:W-:Y:S01]  /*6e60*/  FFMA.FTZ R117, R31, UR4, -R126.reuse ;  /* 0x000000041f757c23 */ /* 0x100fe2000801087e */
[--C-:B------:R-:W-:Y:S07]  /*6e70*/  FFMA.FTZ R113, R25, UR4, -R127.reuse ;  /* 0x0000000419717c23 */ /* 0x100fee000801087f */
[----:B------:R5:W5:Y:S01]  /*6e80*/  MUFU.EX2 R37, R4 ;  /* 0x0000000400257308 */ /* 0x000b620000000800 */
[----:B------:R-:W-:Y:S01]  /*6e90*/  FFMA.FTZ R105, R13, UR4, -R127 ;  /* 0x000000040d697c23 */ /* 0x000fe2000801087f */
[--C-:B------:R-:W-:Y:S01]  /*6ea0*/  FFMA.FTZ R116, R14, UR4, -R126.reuse ;  /* 0x000000040e747c23 */ /* 0x100fe2000801087e */
[----:B------:R-:W-:Y:S07]  /*6eb0*/  FFMA.FTZ R114, R12, UR4, -R126 ;  /* 0x000000040c727c23 */ /* 0x000fee000801087e */
[----:B------:R-:W5:Y:S01]  /*6ec0*/  MUFU.EX2 R110, R110 ;  /* 0x0000006e006e7308 */ /* 0x000f620000000800 */
[----:B--2---:R-:W-:Y:S01]  /*6ed0*/  F2FP.BF16.F32.PACK_AB R48, R109, R122 ;  /* 0x0000007a6d30723e */ /* 0x004fe200000010ff */
[C---:B---3--:R-:W-:Y:S01]  /*6ee0*/  FMUL.FTZ R6, R39.reuse, R162 ;  /* 0x000000a227067220 */ /* 0x048fe20000410000 */
[----:B------:R-:W-:Y:S07]  /*6ef0*/  FMUL.FTZ R7, R39, R163 ;  /* 0x000000a327077220 */ /* 0x000fee0000410000 */
[----:B------:R-:W-:Y:S01]  /*6f00*/  MUFU.EX2 R108, R108 ;  /* 0x0000006c006c7308 */ /* 0x000fe20000000800 */
[C---:B------:R-:W-:Y:S01]  /*6f10*/  FMUL.FTZ R17, R40.reuse, R149 ;  /* 0x0000009528117220 */ /* 0x040fe20000410000 */
[----:B-1----:R-:W-:Y:S01]  /*6f20*/  FMUL.FTZ R5, R40, R161 ;  /* 0x000000a128057220 */ /* 0x002fe20000410000 */
[C---:B----4-:R-:W-:Y:S07]  /*6f30*/  FMUL.FTZ R8, R38.reuse, R156 ;  /* 0x0000009c26087220 */ /* 0x050fee0000410000 */
[----:B------:R-:W1:Y:S01]  /*6f40*/  MUFU.EX2 R107, R107 ;  /* 0x0000006b006b7308 */ /* 0x000e620000000800 */
[----:B------:R-:W-:Y:S01]  /*6f50*/  FMUL.FTZ R9, R38, R157 ;  /* 0x0000009d26097220 */ /* 0x000fe20000410000 */
[----:B-----5:R-:W-:Y:S01]  /*6f60*/  FMUL.FTZ R4, R40, R160 ;  /* 0x000000a028047220 */ /* 0x020fe20000410000 */
[C---:B------:R-:W-:Y:S07]  /*6f70*/  FMUL.FTZ R10, R37.reuse, R158 ;  /* 0x0000009e250a7220 */ /* 0x040fee0000410000 */
[----:B------:R-:W-:Y:S01]  /*6f80*/  MUFU.EX2 R106, R106 ;  /* 0x0000006a006a7308 */ /* 0x000fe20000000800 */
[C---:B------:R-:W-:Y:S01]  /*6f90*/  FMUL.FTZ R11, R37.reuse, R159 ;  /* 0x0000009f250b7220 */ /* 0x040fe20000410000 */
[----:B------:R-:W-:Y:S01]  /*6fa0*/  F2FP.BF16.F32.PACK_AB R49, R110, R125 ;  /* 0x0000007d6e31723e */ /* 0x000fe200000010ff */
[C---:B------:R-:W-:Y:S07]  /*6fb0*/  FMUL.FTZ R12, R38.reuse, R152 ;  /* 0x00000098260c7220 */ /* 0x040fee0000410000 */
[----:B------:R-:W2:Y:S01]  /*6fc0*/  MUFU.EX2 R104, R104 ;  /* 0x0000006800687308 */ /* 0x000ea20000000800 */
[----:B------:R-:W-:Y:S01]  /*6fd0*/  FMUL.FTZ R13, R38, R153 ;  /* 0x00000099260d7220 */ /* 0x000fe20000410000 */
[C---:B------:R-:W-:Y:S01]  /*6fe0*/  FMUL.FTZ R14, R37.reuse, R154 ;  /* 0x0000009a250e7220 */ /* 0x040fe20000410000 */
[----:B------:R-:W-:Y:S07]  /*6ff0*/  FMUL.FTZ R15, R37, R155 ;  /* 0x0000009b250f7220 */ /* 0x000fee0000410000 */
[----:B------:R-:W-:Y:S01]  /*7000*/  MUFU.EX2 R118, R118 ;  /* 0x0000007600767308 */ /* 0x000fe20000000800 */
[----:B------:R-:W-:Y:S01]  /*7010*/  FMUL.FTZ R18, R39, R150 ;  /* 0x0000009627127220 */ /* 0x000fe20000410000 */
[----:B-1----:R-:W-:Y:S01]  /*7020*/  F2FP.BF16.F32.PACK_AB R50, R107, R108 ;  /* 0x0000006c6b32723e */ /* 0x002fe200000010ff */
[----:B------:R-:W-:Y:S07]  /*7030*/  FMUL.FTZ R19, R39, R151 ;  /* 0x0000009727137220 */ /* 0x000fee0000410000 */
[----:B------:R-:W1:Y:S01]  /*7040*/  MUFU.EX2 R115, R115 ;  /* 0x0000007300737308 */ /* 0x000e620000000800 */
[--C-:B------:R-:W-:Y:S01]  /*7050*/  FFMA.FTZ R130, R29, UR4, -R128.reuse ;  /* 0x000000041d827c23 */ /* 0x100fe20008010880 */
[--C-:B------:R-:W-:Y:S01]  /*7060*/  FFMA.FTZ R31, R24, UR4, -R128.reuse ;  /* 0x00000004181f7c23 */ /* 0x100fe20008010880 */
[--C-:B------:R-:W-:Y:S07]  /*7070*/  FFMA.FTZ R29, R28, UR4, -R129.reuse ;  /* 0x000000041c1d7c23 */ /* 0x100fee0008010881 */
[----:B------:R-:W-:Y:S01]  /*7080*/  MUFU.EX2 R121, R121 ;  /* 0x0000007900797308 */ /* 0x000fe20000000800 */
[----:B------:R-:W-:Y:S01]  /*7090*/  FMUL.FTZ R24, R38, R140 ;  /* 0x0000008c26187220 */ /* 0x000fe20000410000 */
[----:B--2---:R-:W-:Y:S01]  /*70a0*/  F2FP.BF16.F32.PACK_AB R51, R104, R106 ;  /* 0x0000006a6833723e */ /* 0x004fe200000010ff */
[--C-:B------:R-:W-:Y:S07]  /*70b0*/  FFMA.FTZ R151, R221, UR4, -R128.reuse ;  /* 0x00000004dd977c23 */ /* 0x100fee0008010880 */
[----:B------:R-:W2:Y:S01]  /*70c0*/  MUFU.EX2 R117, R117 ;  /* 0x0000007500757308 */ /* 0x000ea20000000800 */
[--C-:B------:R-:W-:Y:S01]  /*70d0*/  FFMA.FTZ R148, R229, UR4, -R129.reuse ;  /* 0x00000004e5947c23 */ /* 0x100fe20008010881 */
[--C-:B------:R-:W-:Y:S01]  /*70e0*/  FFMA.FTZ R149, R246, UR4, -R129.reuse ;  /* 0x00000004f6957c23 */ /* 0x100fe20008010881 */
[--C-:B------:R-:W-:Y:S07]  /*70f0*/  FFMA.FTZ R150, R244, UR4, -R129.reuse ;  /* 0x00000004f4967c23 */ /* 0x100fee0008010881 */
[----:B------:R-:W-:Y:S01]  /*7100*/  MUFU.EX2 R113, R113 ;  /* 0x0000007100717308 */ /* 0x000fe20000000800 */
[-C--:B------:R-:W-:Y:S09]  /*7110*/  HMMA.16816.F32.BF16 R4, R48, R20.reuse, R4 ;  /* 0x000000143004723c */ /* 0x080ff20000041804 */
[----:B------:R-:W3:Y:S01]  /*7120*/  MUFU.EX2 R105, R105 ;  /* 0x0000006900697308 */ /* 0x000ee20000000800 */
[----:B-1----:R-:W-:Y:S01]  /*7130*/  F2FP.BF16.F32.PACK_AB R32, R115, R118 ;  /* 0x000000767320723e */ /* 0x002fe200000010ff */
[C---:B------:R-:W-:Y:S08]  /*7140*/  FMUL.FTZ R28, R38.reuse, R136 ;  /* 0x00000088261c7220 */ /* 0x040ff00000410000 */
[----:B------:R-:W-:Y:S01]  /*7150*/  MUFU.EX2 R116, R116 ;  /* 0x0000007400747308 */ /* 0x000fe20000000800 */
[----:B------:R-:W-:Y:S01]  /*7160*/  FMUL.FTZ R25, R38, R141 ;  /* 0x0000008d26197220 */ /* 0x000fe20000410000 */
[----:B--2---:R-:W-:Y:S01]  /*7170*/  F2FP.BF16.F32.PACK_AB R33, R117, R121 ;  /* 0x000000797521723e */ /* 0x004fe200000010ff */
[C---:B------:R-:W-:Y:S07]  /*7180*/  FMUL.FTZ R26, R37.reuse, R142 ;  /* 0x0000008e251a7220 */ /* 0x040fee0000410000 */
[----:B------:R-:W1:Y:S01]  /*7190*/  MUFU.EX2 R114, R114 ;  /* 0x0000007200727308 */ /* 0x000e620000000800 */
[C---:B------:R-:W-:Y:S01]  /*71a0*/  FMUL.FTZ R27, R37.reuse, R143 ;  /* 0x0000008f251b7220 */ /* 0x040fe20000410000 */
[--C-:B------:R-:W-:Y:S01]  /*71b0*/  FFMA.FTZ R142, R30, UR4, -R129.reuse ;  /* 0x000000041e8e7c23 */ /* 0x100fe20008010881 */
[----:B------:R-:W-:Y:S07]  /*71c0*/  FMUL.FTZ R30, R37, R138 ;  /* 0x0000008a251e7220 */ /* 0x000fee0000410000 */
[----:B------:R2:W-:Y:S01]  /*71d0*/  MUFU.EX2 R140, R31 ;  /* 0x0000001f008c7308 */ /* 0x0005e20000000800 */
[--C-:B------:R-:W-:Y:S01]  /*71e0*/  FFMA.FTZ R131, R247, UR4, -R128.reuse ;  /* 0x00000004f7837c23 */ /* 0x100fe20008010880 */
[----:B---3--:R-:W-:Y:S01]  /*71f0*/  F2FP.BF16.F32.PACK_AB R34, R105, R113 ;  /* 0x000000716922723e */ /* 0x008fe200000010ff */
[----:B------:R-:W-:Y:S07]  /*7200*/  FFMA.FTZ R245, R245, UR4, -R128 ;  /* 0x00000004f5f57c23 */ /* 0x000fee0008010880 */
[----:B------:R3:W-:Y:S01]  /*7210*/  MUFU.EX2 R136, R29 ;  /* 0x0000001d00887308 */ /* 0x0007e20000000800 */
[--C-:B------:R-:W-:Y:S01]  /*7220*/  FFMA.FTZ R249, R249, UR4, -R129.reuse ;  /* 0x00000004f9f97c23 */ /* 0x100fe20008010881 */
[----:B------:R-:W-:Y:S01]  /*7230*/  FFMA.FTZ R251, R251, UR4, -R129 ;  /* 0x00000004fbfb7c23 */ /* 0x000fe20008010881 */
[--C-:B------:R-:W-:Y:S07]  /*7240*/  FFMA.FTZ R143, R234, UR4, -R126.reuse ;  /* 0x00000004ea8f7c23 */ /* 0x100fee000801087e */
[----:B------:R-:W-:Y:S01]  /*7250*/  MUFU.EX2 R131, R131 ;  /* 0x0000008300837308 */ /* 0x000fe20000000800 */
[----:B------:R-:W-:Y:S01]  /*7260*/  FFMA.FTZ R236, R236, UR4, -R127 ;  /* 0x00000004ecec7c23 */ /* 0x000fe2000801087f */
[----:B-1----:R-:W-:Y:S01]  /*7270*/  F2FP.BF16.F32.PACK_AB R35, R114, R116 ;  /* 0x000000747223723e */ /* 0x002fe200000010ff */
[----:B------:R-:W-:Y:S07]  /*7280*/  FFMA.FTZ R73, R73, UR4, -R126 ;  /* 0x0000000449497c23 */ /* 0x000fee000801087e */
[----:B------:R-:W-:Y:S01]  /*7290*/  MUFU.EX2 R151, R151 ;  /* 0x0000009700977308 */ /* 0x000fe20000000800 */
[--C-:B------:R-:W-:Y:S01]  /*72a0*/  FFMA.FTZ R152, R230, UR4, -R128.reuse ;  /* 0x00000004e6987c23 */ /* 0x100fe20008010880 */
[----:B--2---:R-:W-:Y:S01]  /*72b0*/  FMUL.FTZ R31, R37, R139 ;  /* 0x0000008b251f7220 */ /* 0x004fe20000410000 */
[--C-:B------:R-:W-:Y:S07]  /*72c0*/  FFMA.FTZ R153, R231, UR4, -R129.reuse ;  /* 0x00000004e7997c23 */ /* 0x100fee0008010881 */
[----:B------:R-:W-:Y:S01]  /*72d0*/  MUFU.EX2 R148, R148 ;  /* 0x0000009400947308 */ /* 0x000fe20000000800 */
[C---:B------:R-:W-:Y:S09]  /*72e0*/  HMMA.16816.F32.BF16 R8, R32.reuse, R20, R8 ;  /* 0x000000142008723c */ /* 0x040ff20000041808 */
[----:B------:R-:W-:Y:S01]  /*72f0*/  MUFU.EX2 R149, R149 ;  /* 0x0000009500957308 */ /* 0x000fe20000000800 */
[C---:B------:R-:W-:Y:S01]  /*7300*/  FMUL.FTZ R20, R40.reuse, R144 ;  /* 0x0000009028147220 */ /* 0x040fe20000410000 */
[----:B------:R-:W-:Y:S01]  /*7310*/  FMUL.FTZ R21, R40, R145 ;  /* 0x0000009128157220 */ /* 0x000fe20000410000 */
[----:B---3--:R-:W-:Y:S07]  /*7320*/  FMUL.FTZ R29, R38, R137 ;  /* 0x00000089261d7220 */ /* 0x008fee0000410000 */
[----:B------:R-:W-:Y:S01]  /*7330*/  MUFU.EX2 R150, R150 ;  /* 0x0000009600967308 */ /* 0x000fe20000000800 */
[-C--:B------:R-:W-:Y:S09]  /*7340*/  HMMA.16816.F32.BF16 R12, R32, R22.reuse, R12 ;  /* 0x00000016200c723c */ /* 0x080ff2000004180c */
[----:B------:R-:W-:Y:S01]  /*7350*/  MUFU.EX2 R152, R152 ;  /* 0x0000009800987308 */ /* 0x000fe20000000800 */
[----:B------:R-:W-:Y:S01]  /*7360*/  FFMA.FTZ R177, R177, UR4, -R128 ;  /* 0x00000004b1b17c23 */ /* 0x000fe20008010880 */
[--C-:B------:R-:W-:Y:S01]  /*7370*/  FFMA.FTZ R218, R218, UR4, -R129.reuse ;  /* 0x00000004dada7c23 */ /* 0x100fe20008010881 */
[----:B------:R-:W-:Y:S07]  /*7380*/  FFMA.FTZ R75, R75, UR4, -R126 ;  /* 0x000000044b4b7c23 */ /* 0x000fee000801087e */
[----:B------:R-:W-:Y:S01]  /*7390*/  MUFU.EX2 R153, R153 ;  /* 0x0000009900997308 */ /* 0x000fe20000000800 */
[C---:B------:R-:W-:Y:S09]  /*73a0*/  HMMA.16816.F32.BF16 R16, R48.reuse, R22, R16 ;  /* 0x000000163010723c */ /* 0x040ff20000041810 */
[----:B------:R-:W1:Y:S01]  /*73b0*/  MUFU.EX2 R144, R245 ;  /* 0x000000f500907308 */ /* 0x000e620000000800 */
[C---:B------:R-:W-:Y:S01]  /*73c0*/  FMUL.FTZ R22, R39.reuse, R146 ;  /* 0x0000009227167220 */ /* 0x040fe20000410000 */
[----:B------:R-:W-:Y:S01]  /*73d0*/  FMUL.FTZ R23, R39, R147 ;  /* 0x0000009327177220 */ /* 0x000fe20000410000 */
[--C-:B------:R-:W-:Y:S07]  /*73e0*/  FFMA.FTZ R69, R69, UR4, -R128.reuse ;  /* 0x0000000445457c23 */ /* 0x100fee0008010880 */
[----:B------:R-:W-:Y:S01]  /*73f0*/  MUFU.EX2 R177, R177 ;  /* 0x000000b100b17308 */ /* 0x000fe20000000800 */
[--C-:B------:R-:W-:Y:S01]  /*7400*/  FFMA.FTZ R86, R86, UR4, -R129.reuse ;  /* 0x0000000456567c23 */ /* 0x100fe20008010881 */
[--C-:B------:R-:W-:Y:S01]  /*7410*/  FFMA.FTZ R88, R88, UR4, -R129.reuse ;  /* 0x0000000458587c23 */ /* 0x100fe20008010881 */
[--C-:B------:R-:W-:Y:S07]  /*7420*/  FFMA.FTZ R95, R95, UR4, -R129.reuse ;  /* 0x000000045f5f7c23 */ /* 0x100fee0008010881 */
[----:B------:R-:W-:Y:S01]  /*7430*/  MUFU.EX2 R145, R249 ;  /* 0x000000f900917308 */ /* 0x000fe20000000800 */
[-C--:B------:R-:W-:Y:S09]  /*7440*/  HMMA.16816.F32.BF16 R20, R48, R52.reuse, R20 ;  /* 0x000000343014723c */ /* 0x080ff20000041814 */
[----:B------:R-:W2:Y:S01]  /*7450*/  MUFU.EX2 R141, R251 ;  /* 0x000000fb008d7308 */ /* 0x000ea20000000800 */
[----:B------:R-:W-:Y:S01]  /*7460*/  FFMA.FTZ R94, R94, UR4, -R129 ;  /* 0x000000045e5e7c23 */ /* 0x000fe20008010881 */
[--C-:B------:R-:W-:Y:S01]  /*7470*/  FFMA.FTZ R87, R87, UR4, -R128.reuse ;  /* 0x0000000457577c23 */ /* 0x100fe20008010880 */
[--C-:B------:R-:W-:Y:S07]  /*7480*/  FFMA.FTZ R93, R93, UR4, -R128.reuse ;  /* 0x000000045d5d7c23 */ /* 0x100fee0008010880 */
[----:B------:R-:W3:Y:S01]  /*7490*/  MUFU.EX2 R130, R130 ;  /* 0x0000008200827308 */ /* 0x000ee20000000800 */
[C---:B------:R-:W-:Y:S09]  /*74a0*/  HMMA.16816.F32.BF16 R24, R32.reuse, R52, R24 ;  /* 0x000000342018723c */ /* 0x040ff20000041818 */
[----:B------:R-:W4:Y:S01]  /*74b0*/  MUFU.EX2 R142, R142 ;  /* 0x0000008e008e7308 */ /* 0x000f220000000800 */
[--C-:B------:R-:W-:Y:S01]  /*74c0*/  FFMA.FTZ R99, R99, UR4, -R128.reuse ;  /* 0x0000000463637c23 */ /* 0x100fe20008010880 */
[----:B------:R-:W-:Y:S01]  /*74d0*/  FFMA.FTZ R96, R96, UR4, -R128 ;  /* 0x0000000460607c23 */ /* 0x000fe20008010880 */
[C---:B------:R-:W-:Y:S07]  /*74e0*/  FFMA.FTZ R122, R40.reuse, R204, R122 ;  /* 0x000000cc287a7223 */ /* 0x040fee000001007a */
[----:B------:R-:W-:Y:S01]  /*74f0*/  MUFU.EX2 R138, R236 ;  /* 0x000000ec008a7308 */ /* 0x000fe20000000800 */
[-C--:B------:R-:W-:Y:S03]  /*7500*/  HMMA.16816.F32.BF16 R28, R32, R54.reuse, R28 ;  /* 0x00000036201c723c */ /* 0x080fe6000004181c */
[----:B------:R-:W-:Y:S01]  /*7510*/  FMUL.FTZ R33, R40, R133 ;  /* 0x0000008528217220 */ /* 0x000fe20000410000 */
[--C-:B------:R-:W-:Y:S01]  /*7520*/  FFMA.FTZ R139, R233, UR4, -R126.reuse ;  /* 0x00000004e98b7c23 */ /* 0x100fe2000801087e */
[--C-:B------:R-:W-:Y:S01]  /*7530*/  FFMA.FTZ R146, R240, UR4, -R127.reuse ;  /* 0x00000004f0927c23 */ /* 0x100fe2000801087f */
[--C-:B------:R-:W-:Y:S01]  /*7540*/  FFMA.FTZ R133, R237, UR4, -R126.reuse ;  /* 0x00000004ed857c23 */ /* 0x100fe2000801087e */
[--C-:B------:R-:W-:Y:S01]  /*7550*/  FFMA.FTZ R238, R238, UR4, -R127.reuse ;  /* 0x00000004eeee7c23 */ /* 0x100fe2000801087f */
[----:B------:R-:W-:Y:S01]  /*7560*/  FFMA.FTZ R242, R242, UR4, -R127 ;  /* 0x00000004f2f27c23 */ /* 0x000fe2000801087f */
[----:B------:R-:W-:Y:S01]  /*7570*/  FFMA.FTZ R243, R243, UR4, -R126 ;  /* 0x00000004f3f37c23 */ /* 0x000fe2000801087e */
[----:B------:R-:W-:Y:S01]  /*7580*/  FMUL.FTZ R32, R40, R132 ;  /* 0x0000008428207220 */ /* 0x000fe20000410000 */
[C---:B------:R-:W-:Y:S01]  /*7590*/  FMUL.FTZ R34, R39.reuse, R134 ;  /* 0x0000008627227220 */ /* 0x040fe20000410000 */
[C---:B------:R-:W-:Y:S01]  /*75a0*/  FMUL.FTZ R35, R39.reuse, R135 ;  /* 0x0000008727237220 */ /* 0x040fe20000410000 */
[----:B------:R-:W5:Y:S01]  /*75b0*/  MUFU.EX2 R137, R238 ;  /* 0x000000ee00897308 */ /* 0x000f620000000800 */
[----:B------:R-:W-:Y:S01]  /*75c0*/  FFMA.FTZ R125, R39, R203, R125 ;  /* 0x000000cb277d7223 */ /* 0x000fe2000001007d */
[----:B------:R-:W-:Y:S01]  /*75d0*/  FFMA.FTZ R118, R38, R202, R118 ;  /* 0x000000ca26767223 */ /* 0x000fe20000010076 */
[----:B------:R-:W-:Y:S07]  /*75e0*/  FFMA.FTZ R121, R37, R201, R121 ;  /* 0x000000c925797223 */ /* 0x000fee0000010079 */
[----:B------:R-:W-:Y:S01]  /*75f0*/  MUFU.EX2 R139, R139 ;  /* 0x0000008b008b7308 */ /* 0x000fe20000000800 */
[--C-:B------:R-:W-:Y:S01]  /*7600*/  FFMA.FTZ R135, R248, UR4, -R128.reuse ;  /* 0x00000004f8877c23 */ /* 0x100fe20008010880 */
[----:B------:R-:W-:Y:S08]  /*7610*/  HMMA.16816.F32.BF16 R32, R48, R54, R32 ;  /* 0x000000363020723c */ /* 0x000ff00000041820 */
[----:B------:R-:W5:Y:S01]  /*7620*/  MUFU.EX2 R143, R143 ;  /* 0x0000008f008f7308 */ /* 0x000f620000000800 */
[----:B-1----:R-:W-:Y:S01]  /*7630*/  F2FP.BF16.F32.PACK_AB R48, R131, R144 ;  /* 0x000000908330723e */ /* 0x002fe200000010ff */
[----:B------:R-:W-:Y:S08]  /*7640*/  FFMA.FTZ R147, R250, UR4, -R128 ;  /* 0x00000004fa937c23 */ /* 0x000ff00008010880 */
[----:B------:R-:W-:Y:S01]  /*7650*/  MUFU.EX2 R146, R146 ;  /* 0x0000009200927308 */ /* 0x000fe20000000800 */
[----:B--2---:R-:W-:Y:S01]  /*7660*/  F2FP.BF16.F32.PACK_AB R49, R141, R145 ;  /* 0x000000918d31723e */ /* 0x004fe200000010ff */
[--C-:B------:R-:W-:Y:S01]  /*7670*/  FFMA.FTZ R160, R217, UR4, -R127.reuse ;  /* 0x00000004d9a07c23 */ /* 0x100fe2000801087f */
[----:B---3--:R-:W-:Y:S07]  /*7680*/  F2FP.BF16.F32.PACK_AB R50, R130, R140 ;  /* 0x0000008c8232723e */ /* 0x008fee00000010ff */
[----:B------:R-:W1:Y:S01]  /*7690*/  MUFU.EX2 R132, R242 ;  /* 0x000000f200847308 */ /* 0x000e620000000800 */
[----:B----4-:R-:W-:Y:S01]  /*76a0*/  F2FP.BF16.F32.PACK_AB R51, R136, R142 ;  /* 0x0000008e8833723e */ /* 0x010fe200000010ff */
[--C-:B------:R-:W-:Y:S01]  /*76b0*/  FFMA.FTZ R155, R219, UR4, -R127.reuse ;  /* 0x00000004db9b7c23 */ /* 0x100fe2000801087f */
[----:B-----5:R-:W-:Y:S07]  /*76c0*/  F2FP.BF16.F32.PACK_AB R52, R137, R138 ;  /* 0x0000008a8934723e */ /* 0x020fee00000010ff */
[----:B------:R-:W-:Y:S01]  /*76d0*/  MUFU.EX2 R134, R243 ;  /* 0x000000f300867308 */ /* 0x000fe20000000800 */
[--C-:B------:R-:W-:Y:S01]  /*76e0*/  FFMA.FTZ R161, R220, UR4, -R126.reuse ;  /* 0x00000004dca17c23 */ /* 0x100fe2000801087e */
[----:B------:R-:W-:Y:S01]  /*76f0*/  F2FP.BF16.F32.PACK_AB R53, R143, R139 ;  /* 0x0000008b8f35723e */ /* 0x000fe200000010ff */
[--C-:B------:R-:W-:Y:S01]  /*7700*/  FFMA.FTZ R154, R216, UR4, -R126.reuse ;  /* 0x00000004d89a7c23 */ /* 0x100fe2000801087e */
[-C--:B------:R-:W-:Y:S06]  /*7710*/  HMMA.16816.F32.BF16 R4, R48, R56.reuse, R4 ;  /* 0x000000383004723c */ /* 0x080fec0000041804 */
[----:B------:R-:W2:Y:S01]  /*7720*/  MUFU.EX2 R133, R133 ;  /* 0x0000008500857308 */ /* 0x000ea20000000800 */
[--C-:B------:R-:W-:Y:S01]  /*7730*/  FFMA.FTZ R156, R226, UR4, -R127.reuse ;  /* 0x00000004e29c7c23 */ /* 0x100fe2000801087f */
[----:B------:R-:W-:Y:S08]  /*7740*/  FFMA.FTZ R157, R228, UR4, -R127 ;  /* 0x00000004e49d7c23 */ /* 0x000ff0000801087f */
[----:B------:R-:W-:Y:S01]  /*7750*/  MUFU.EX2 R135, R135 ;  /* 0x0000008700877308 */ /* 0x000fe20000000800 */
[----:B-1----:R-:W-:Y:S01]  /*7760*/  F2FP.BF16.F32.PACK_AB R54, R132, R146 ;  /* 0x000000928436723e */ /* 0x002fe200000010ff */
[--C-:B------:R-:W-:Y:S01]  /*7770*/  FFMA.FTZ R159, R223, UR4, -R126.reuse ;  /* 0x00000004df9f7c23 */ /* 0x100fe2000801087e */
[----:B------:R-:W-:Y:S07]  /*7780*/  FFMA.FTZ R158, R224, UR4, -R126 ;  /* 0x00000004e09e7c23 */ /* 0x000fee000801087e */
[----:B------:R-:W1:Y:S01]  /*7790*/  MUFU.EX2 R147, R147 ;  /* 0x0000009300937308 */ /* 0x000e620000000800 */
        /* <DEDUP_REMOVED lines=8> */
[--C-:B------:R-:W-:Y:S01]  /*7820*/  FFMA.FTZ R165, R213, UR4, -R129.reuse ;  /* 0x00000004d5a57c23 */ /* 0x100fe20008010881 */
[--C-:B------:R-:W-:Y:S01]  /*7830*/  FFMA.FTZ R162, R239, UR4, -R128.reuse ;  /* 0x00000004efa27c23 */ /* 0x100fe20008010880 */
[--C-:B------:R-:W-:Y:S07]  /*7840*/  FFMA.FTZ R166, R241, UR4, -R128.reuse ;  /* 0x00000004f1a67c23 */ /* 0x100fee0008010880 */
[----:B------:R-:W-:Y:S01]  /*7850*/  MUFU.EX2 R178, R178 ;  /* 0x000000b200b27308 */ /* 0x000fe20000000800 */
[C---:B------:R-:W-:Y:S09]  /*7860*/  HMMA.16816.F32.BF16 R8, R52.reuse, R56, R8 ;  /* 0x000000383408723c */ /* 0x040ff20000041808 */
[----:B------:R-:W-:Y:S01]  /*7870*/  MUFU.EX2 R39, R87 ;  /* 0x0000005700277308 */ /* 0x000fe20000000800 */
[--C-:B------:R-:W-:Y:S01]  /*7880*/  FFMA.FTZ R167, R235, UR4, -R129.reuse ;  /* 0x00000004eba77c23 */ /* 0x100fe20008010881 */
[----:B------:R-:W-:Y:S01]  /*7890*/  FFMA.FTZ R173, R232, UR4, -R129 ;  /* 0x00000004e8ad7c23 */ /* 0x000fe20008010881 */
[--C-:B------:R-:W-:Y:S07]  /*78a0*/  FFMA.FTZ R180, R205, UR4, -R127.reuse ;  /* 0x00000004cdb47c23 */ /* 0x100fee000801087f */
[----:B------:R-:W-:Y:S01]  /*78b0*/  MUFU.EX2 R37, R93 ;  /* 0x0000005d00257308 */ /* 0x000fe20000000800 */
[-C--:B------:R-:W-:Y:S09]  /*78c0*/  HMMA.16816.F32.BF16 R12, R52, R58.reuse, R12 ;  /* 0x0000003a340c723c */ /* 0x080ff2000004180c */
[----:B------:R-:W-:Y:S01]  /*78d0*/  MUFU.EX2 R38, R86 ;  /* 0x0000005600267308 */ /* 0x000fe20000000800 */
[----:B------:R-:W-:Y:S01]  /*78e0*/  FFMA.FTZ R174, R206, UR4, -R127 ;  /* 0x00000004ceae7c23 */ /* 0x000fe2000801087f */
[--C-:B------:R-:W-:Y:S01]  /*78f0*/  FFMA.FTZ R206, R170, UR4, -R128.reuse ;  /* 0x00000004aace7c23 */ /* 0x100fe20008010880 */
[----:B------:R-:W-:Y:S07]  /*7900*/  FFMA.FTZ R170, R227, UR4, -R128 ;  /* 0x00000004e3aa7c23 */ /* 0x000fee0008010880 */
[----:B------:R-:W-:Y:S01]  /*7910*/  MUFU.EX2 R99, R99 ;  /* 0x0000006300637308 */ /* 0x000fe20000000800 */
[C---:B------:R-:W-:Y:S01]  /*7920*/  HMMA.16816.F32.BF16 R16, R48.reuse, R58, R16 ;  /* 0x0000003a3010723c */ /* 0x040fe20000041810 */
[----:B------:R-:W2:Y:S08]  /*7930*/  LDSM.16.MT88.4 R56, [R186+0x4800] ;  /* 0x00480000ba38783b */ /* 0x000eb00000004200 */
[----:B------:R-:W-:Y:S01]  /*7940*/  MUFU.EX2 R206, R206 ;  /* 0x000000ce00ce7308 */ /* 0x000fe20000000800 */
[----:B------:R-:W-:Y:S01]  /*7950*/  FFMA.FTZ R205, R207, UR4, -R126 ;  /* 0x00000004cfcd7c23 */ /* 0x000fe2000801087e */
[----:B------:R-:W-:Y:S01]  /*7960*/  FFMA.FTZ R207, R176, UR4, -R129 ;  /* 0x00000004b0cf7c23 */ /* 0x000fe20008010881 */
[----:B------:R-:W-:Y:S07]  /*7970*/  FFMA.FTZ R176, R225, UR4, -R128 ;  /* 0x00000004e1b07c23 */ /* 0x000fee0008010880 */
[----:B------:R-:W-:Y:S01]  /*7980*/  MUFU.EX2 R170, R170 ;  /* 0x000000aa00aa7308 */ /* 0x000fe20000000800 */
[-C--:B------:R-:W-:Y:S09]  /*7990*/  HMMA.16816.F32.BF16 R20, R48, R60.reuse, R20 ;  /* 0x0000003c3014723c */ /* 0x080ff20000041814 */
[----:B------:R-:W-:Y:S01]  /*79a0*/  MUFU.EX2 R207, R207 ;  /* 0x000000cf00cf7308 */ /* 0x000fe20000000800 */
[--C-:B------:R-:W-:Y:S01]  /*79b0*/  FFMA.FTZ R179, R179, UR4, -R126.reuse ;  /* 0x00000004b3b37c23 */ /* 0x100fe2000801087e */
[--C-:B------:R-:W-:Y:S01]  /*79c0*/  FFMA.FTZ R175, R211, UR4, -R127.reuse ;  /* 0x00000004d3af7c23 */ /* 0x100fe2000801087f */
[--C-:B------:R-:W-:Y:S07]  /*79d0*/  FFMA.FTZ R181, R212, UR4, -R127.reuse ;  /* 0x00000004d4b57c23 */ /* 0x100fee000801087f */
[----:B------:R-:W-:Y:S01]  /*79e0*/  MUFU.EX2 R176, R176 ;  /* 0x000000b000b07308 */ /* 0x000fe20000000800 */
[C---:B------:R-:W-:Y:S09]  /*79f0*/  HMMA.16816.F32.BF16 R24, R52.reuse, R60, R24 ;  /* 0x0000003c3418723c */ /* 0x040ff20000041818 */
[----:B------:R-:W3:Y:S01]  /*7a00*/  MUFU.EX2 R155, R155 ;  /* 0x0000009b009b7308 */ /* 0x000ee20000000800 */
[--C-:B------:R-:W-:Y:S01]  /*7a10*/  FFMA.FTZ R183, R209, UR4, -R126.reuse ;  /* 0x00000004d1b77c23 */ /* 0x100fe2000801087e */
[--C-:B------:R-:W-:Y:S01]  /*7a20*/  FFMA.FTZ R209, R168, UR4, -R127.reuse ;  /* 0x00000004a8d17c23 */ /* 0x100fe2000801087f */
[--C-:B------:R-:W-:Y:S07]  /*7a30*/  FFMA.FTZ R182, R210, UR4, -R126.reuse ;  /* 0x00000004d2b67c23 */ /* 0x100fee000801087e */
[----:B------:R-:W-:Y:S01]  /*7a40*/  MUFU.EX2 R168, R218 ;  /* 0x000000da00a87308 */ /* 0x000fe20000000800 */
[-C--:B------:R-:W-:Y:S09]  /*7a50*/  HMMA.16816.F32.BF16 R28, R52, R62.reuse, R28 ;  /* 0x0000003e341c723c */ /* 0x080ff2000004181c */
[----:B------:R-:W-:Y:S01]  /*7a60*/  MUFU.EX2 R161, R161 ;  /* 0x000000a100a17308 */ /* 0x000fe20000000800 */
[----:B------:R-:W-:Y:S01]  /*7a70*/  FFMA.FTZ R210, R74, UR4, -R126 ;  /* 0x000000044ad27c23 */ /* 0x000fe2000801087e */
[--C-:B------:R-:W-:Y:S01]  /*7a80*/  FFMA.FTZ R74, R77, UR4, -R127.reuse ;  /* 0x000000044d4a7c23 */ /* 0x100fe2000801087f */
[----:B------:R-:W-:Y:S07]  /*7a90*/  FFMA.FTZ R169, R169, UR4, -R127 ;  /* 0x00000004a9a97c23 */ /* 0x000fee000801087f */
[----:B------:R-:W4:Y:S01]  /*7aa0*/  MUFU.EX2 R154, R154 ;  /* 0x0000009a009a7308 */ /* 0x000f220000000800 */
[----:B------:R-:W-:Y:S01]  /*7ab0*/  HMMA.16816.F32.BF16 R32, R48, R62, R32 ;  /* 0x0000003e3020723c */ /* 0x000fe20000041820 */
[----:B------:R-:W5:Y:S08]  /*7ac0*/  LDSM.16.MT88.4 R60, [R184+0x4800] ;  /* 0x00480000b83c783b */ /* 0x000f700000004200 */
[----:B------:R-:W-:Y:S01]  /*7ad0*/  MUFU.EX2 R156, R156 ;  /* 0x0000009c009c7308 */ /* 0x000fe20000000800 */
[----:B------:R-:W-:Y:S01]  /*7ae0*/  F2FP.BF16.F32.PACK_AB R48, R152, R151 ;  /* 0x000000979830723e */ /* 0x000fe200000010ff */
[----:B------:R-:W-:Y:S01]  /*7af0*/  FFMA.FTZ R79, R79, UR4, -R129 ;  /* 0x000000044f4f7c23 */ /* 0x000fe20008010881 */
[----:B------:R-:W-:Y:S07]  /*7b00*/  F2FP.BF16.F32.PACK_AB R49, R148, R153 ;  /* 0x000000999431723e */ /* 0x000fee00000010ff */
[----:B------:R-:W5:Y:S01]  /*7b10*/  MUFU.EX2 R157, R157 ;  /* 0x0000009d009d7308 */ /* 0x000f620000000800 */
[----:B------:R-:W-:Y:S01]  /*7b20*/  F2FP.BF16.F32.PACK_AB R51, R150, R149 ;  /* 0x000000959633723e */ /* 0x000fe200000010ff */
[--C-:B------:R-:W-:Y:S01]  /*7b30*/  FFMA.FTZ R45, R45, UR4, -R127.reuse ;  /* 0x000000042d2d7c23 */ /* 0x100fe2000801087f */
[----:B-1----:R-:W-:Y:S07]  /*7b40*/  F2FP.BF16.F32.PACK_AB R50, R147, R135 ;  /* 0x000000879332723e */ /* 0x002fee00000010ff */
[----:B------:R-:W-:Y:S01]  /*7b50*/  MUFU.EX2 R159, R159 ;  /* 0x0000009f009f7308 */ /* 0x000fe20000000800 */
[----:B---3--:R-:W-:Y:S01]  /*7b60*/  F2FP.BF16.F32.PACK_AB R52, R155, R160 ;  /* 0x000000a09b34723e */ /* 0x008fe200000010ff */
[----:B------:R-:W-:Y:S01]  /*7b70*/  FFMA.FTZ R85, R85, UR4, -R128 ;  /* 0x0000000455557c23 */ /* 0x000fe20008010880 */
[----:B----4-:R-:W-:Y:S07]  /*7b80*/  F2FP.BF16.F32.PACK_AB R53, R154, R161 ;  /* 0x000000a19a35723e */ /* 0x010fee00000010ff */
[----:B------:R-:W1:Y:S01]  /*7b90*/  MUFU.EX2 R158, R158 ;  /* 0x0000009e009e7308 */ /* 0x000e620000000800 */
[----:B------:R-:W-:Y:S01]  /*7ba0*/  FFMA.FTZ R47, R47, UR4, -R126 ;  /* 0x000000042f2f7c23 */ /* 0x000fe2000801087e */
[-C--:B--2---:R-:W-:Y:S08]  /*7bb0*/  HMMA.16816.F32.BF16 R4, R48, R56.reuse, R4 ;  /* 0x000000383004723c */ /* 0x084ff00000041804 */
[----:B------:R-:W-:Y:S01]  /*7bc0*/  MUFU.EX2 R163, R163 ;  /* 0x000000a300a37308 */ /* 0x000fe20000000800 */
[--C-:B------:R-:W-:Y:S01]  /*7bd0*/  FFMA.FTZ R77, R84, UR4, -R128.reuse ;  /* 0x00000004544d7c23 */ /* 0x100fe20008010880 */
[----:B-----5:R-:W-:Y:S01]  /*7be0*/  F2FP.BF16.F32.PACK_AB R54, R157, R156 ;  /* 0x0000009c9d36723e */ /* 0x020fe200000010ff */
[--C-:B------:R-:W-:Y:S07]  /*7bf0*/  FFMA.FTZ R84, R46, UR4, -R127.reuse ;  /* 0x000000042e547c23 */ /* 0x100fee000801087f */
[----:B------:R-:W-:Y:S01]  /*7c00*/  MUFU.EX2 R164, R164 ;  /* 0x000000a400a47308 */ /* 0x000fe20000000800 */
[--C-:B------:R-:W-:Y:S01]  /*7c10*/  FFMA.FTZ R46, R68, UR4, -R127.reuse ;  /* 0x00000004442e7c23 */ /* 0x100fe2000801087f */
[--C-:B------:R-:W-:Y:S01]  /*7c20*/  FFMA.FTZ R98, R98, UR4, -R128.reuse ;  /* 0x0000000462627c23 */ /* 0x100fe20008010880 */
[--C-:B------:R-:W-:Y:S07]  /*7c30*/  FFMA.FTZ R102, R102, UR4, -R128.reuse ;  /* 0x0000000466667c23 */ /* 0x100fee0008010880 */
[----:B------:R-:W-:Y:S01]  /*7c40*/  MUFU.EX2 R172, R172 ;  /* 0x000000ac00ac7308 */ /* 0x000fe20000000800 */
[----:B------:R-:W-:Y:S01]  /*7c50*/  FFMA.FTZ R124, R124, UR4, -R128 ;  /* 0x000000047c7c7c23 */ /* 0x000fe20008010880 */
[----:B-1----:R-:W-:Y:S01]  /*7c60*/  F2FP.BF16.F32.PACK_AB R55, R158, R159 ;  /* 0x0000009f9e37723e */ /* 0x002fe200000010ff */
        /* <DEDUP_REMOVED lines=17> */
[----:B------:R-:W-:Y:S01]  /*7d80*/  MUFU.EX2 R167, R167 ;  /* 0x000000a700a77308 */ /* 0x000fe20000000800 */
[C---:B------:R-:W-:Y:S01]  /*7d90*/  HMMA.16816.F32.BF16 R16, R48.reuse, R58, R16 ;  /* 0x0000003a3010723c */ /* 0x040fe20000041810 */
[----:B------:R-:W1:Y:S08]  /*7da0*/  LDSM.16.MT88.4 R56, [R186+0x4c00] ;  /* 0x004c0000ba38783b */ /* 0x000e700000004200 */
[----:B------:R-:W-:Y:S01]  /*7db0*/  MUFU.EX2 R173, R173 ;  /* 0x000000ad00ad7308 */ /* 0x000fe20000000800 */
[----:B------:R-:W-:Y:S01]  /*7dc0*/  FADD.FTZ R122, R109, R122 ;  /* 0x0000007a6d7a7221 */ /* 0x000fe20000010000 */
[----:B------:R-:W-:Y:S01]  /*7dd0*/  FADD.FTZ R125, R110, R125 ;  /* 0x0000007d6e7d7221 */ /* 0x000fe20000010000 */
[----:B------:R-:W-:Y:S07]  /*7de0*/  FADD.FTZ R121, R117, R121 ;  /* 0x0000007975797221 */ /* 0x000fee0000010000 */
[----:B------:R-:W-:Y:S01]  /*7df0*/  MUFU.EX2 R180, R180 ;  /* 0x000000b400b47308 */ /* 0x000fe20000000800 */
[-C--:B------:R-:W-:Y:S09]  /*7e00*/  HMMA.16816.F32.BF16 R20, R48, R60.reuse, R20 ;  /* 0x0000003c3014723c */ /* 0x080ff20000041814 */
[----:B------:R-:W2:Y:S01]  /*7e10*/  MUFU.EX2 R174, R174 ;  /* 0x000000ae00ae7308 */ /* 0x000ea20000000800 */
[----:B------:R-:W-:Y:S01]  /*7e20*/  FADD.FTZ R122, R108, R122 ;  /* 0x0000007a6c7a7221 */ /* 0x000fe20000010000 */
[----:B------:R-:W-:Y:S01]  /*7e30*/  FADD.FTZ R125, R106, R125 ;  /* 0x0000007d6a7d7221 */ /* 0x000fe20000010000 */
[----:B------:R-:W-:Y:S07]  /*7e40*/  FADD.FTZ R121, R116, R121 ;  /* 0x0000007974797221 */ /* 0x000fee0000010000 */
[----:B------:R-:W-:Y:S01]  /*7e50*/  MUFU.EX2 R205, R205 ;  /* 0x000000cd00cd7308 */ /* 0x000fe20000000800 */
[C---:B------:R-:W-:Y:S09]  /*7e60*/  HMMA.16816.F32.BF16 R24, R52.reuse, R60, R24 ;  /* 0x0000003c3418723c */ /* 0x040ff20000041818 */
[----:B------:R-:W3:Y:S01]  /*7e70*/  MUFU.EX2 R179, R179 ;  /* 0x000000b300b37308 */ /* 0x000ee20000000800 */
[----:B------:R-:W-:Y:S01]  /*7e80*/  FADD.FTZ R122, R107, R122 ;  /* 0x0000007a6b7a7221 */ /* 0x000fe20000010000 */
[----:B------:R-:W-:Y:S01]  /*7e90*/  FADD.FTZ R125, R104, R125 ;  /* 0x0000007d687d7221 */ /* 0x000fe20000010000 */
[----:B------:R-:W-:Y:S07]  /*7ea0*/  FADD.FTZ R121, R114, R121 ;  /* 0x0000007972797221 */ /* 0x000fee0000010000 */
[----:B------:R-:W-:Y:S01]  /*7eb0*/  MUFU.EX2 R175, R175 ;  /* 0x000000af00af7308 */ /* 0x000fe20000000800 */
[-C--:B------:R-:W-:Y:S09]  /*7ec0*/  HMMA.16816.F32.BF16 R28, R52, R62.reuse, R28 ;  /* 0x0000003e341c723c */ /* 0x080ff2000004181c */
[----:B------:R-:W4:Y:S01]  /*7ed0*/  MUFU.EX2 R181, R181 ;  /* 0x000000b500b57308 */ /* 0x000f220000000800 */
[----:B--2---:R-:W-:Y:S01]  /*7ee0*/  F2FP.BF16.F32.PACK_AB R52, R174, R180 ;  /* 0x000000b4ae34723e */ /* 0x004fe200000010ff */
[----:B------:R-:W-:Y:S01]  /*7ef0*/  FADD.FTZ R122, R144, R122 ;  /* 0x0000007a907a7221 */ /* 0x000fe20000010000 */
[----:B------:R-:W-:Y:S07]  /*7f00*/  FADD.FTZ R145, R145, R125 ;  /* 0x0000007d91917221 */ /* 0x000fee0000010000 */
[----:B------:R-:W-:Y:S01]  /*7f10*/  MUFU.EX2 R183, R183 ;  /* 0x000000b700b77308 */ /* 0x000fe20000000800 */
[----:B------:R-:W-:Y:S01]  /*7f20*/  HMMA.16816.F32.BF16 R32, R48, R62, R32 ;  /* 0x0000003e3020723c */ /* 0x000fe20000041820 */
[----:B------:R-:W2:Y:S08]  /*7f30*/  LDSM.16.MT88.4 R60, [R184+0x4c00] ;  /* 0x004c0000b83c783b */ /* 0x000eb00000004200 */
[----:B------:R-:W5:Y:S01]  /*7f40*/  MUFU.EX2 R182, R182 ;  /* 0x000000b600b67308 */ /* 0x000f620000000800 */
        /* <DEDUP_REMOVED lines=8> */
[----:B---3--:R-:W-:Y:S01]  /*7fd0*/  F2FP.BF16.F32.PACK_AB R53, R179, R205 ;  /* 0x000000cdb335723e */ /* 0x008fe200000010ff */
[----:B------:R-:W-:Y:S01]  /*7fe0*/  FADD.FTZ R122, R130, R122 ;  /* 0x0000007a827a7221 */ /* 0x000fe20000010000 */
[----:B----4-:R-:W-:Y:S07]  /*7ff0*/  F2FP.BF16.F32.PACK_AB R54, R181, R175 ;  /* 0x000000afb536723e */ /* 0x010fee00000010ff */
[----:B------:R3:W-:Y:S01]  /*8000*/  MUFU.EX2 R68, R84 ;  /* 0x0000005400447308 */ /* 0x0007e20000000800 */
[----:B------:R-:W-:Y:S01]  /*8010*/  FADD.FTZ R145, R141, R145 ;  /* 0x000000918d917221 */ /* 0x000fe20000010000 */
[-C--:B-1----:R-:W-:Y:S08]  /*8020*/  HMMA.16816.F32.BF16 R4, R48, R56.reuse, R4 ;  /* 0x000000383004723c */ /* 0x082ff00000041804 */
[----:B------:R-:W-:Y:S01]  /*8030*/  MUFU.EX2 R77, R77 ;  /* 0x0000004d004d7308 */ /* 0x000fe20000000800 */
[----:B-----5:R-:W-:Y:S01]  /*8040*/  F2FP.BF16.F32.PACK_AB R55, R182, R183 ;  /* 0x000000b7b637723e */ /* 0x020fe200000010ff */
[----:B------:R-:W-:Y:S01]  /*8050*/  FADD.FTZ R122, R151, R122 ;  /* 0x0000007a977a7221 */ /* 0x000fe20000010000 */
[----:B------:R-:W-:Y:S07]  /*8060*/  FADD.FTZ R145, R142, R145 ;  /* 0x000000918e917221 */ /* 0x000fee0000010000 */
[----:B------:R-:W-:Y:S01]  /*8070*/  MUFU.EX2 R91, R91 ;  /* 0x0000005b005b7308 */ /* 0x000fe20000000800 */
[----:B------:R-:W-:Y:S01]  /*8080*/  FADD.FTZ R121, R139, R121 ;  /* 0x000000798b797221 */ /* 0x000fe20000010000 */
[----:B------:R-:W-:Y:S01]  /*8090*/  ISETP.GT.AND P0, PT, R200, RZ, PT ;  /* 0x000000ffc800720c */ /* 0x000fe20003f04270 */
[----:B------:R-:W-:Y:S01]  /*80a0*/  FADD.FTZ R145, R136, R145 ;  /* 0x0000009188917221 */ /* 0x000fe20000010000 */
[C---:B------:R-:W-:Y:S06]  /*80b0*/  HMMA.16816.F32.BF16 R8, R52.reuse, R56, R8 ;  /* 0x000000383408723c */ /* 0x040fec0000041808 */
[----:B------:R-:W-:Y:S01]  /*80c0*/  MUFU.EX2 R92, R92 ;  /* 0x0000005c005c7308 */ /* 0x000fe20000000800 */
[----:B------:R-:W-:Y:S01]  /*80d0*/  FADD.FTZ R145, R153, R145 ;  /* 0x0000009199917221 */ /* 0x000fe20000010000 */
[----:B---3--:R-:W-:Y:S08]  /*80e0*/  FFMA.FTZ R84, R43, UR4, -R126 ;  /* 0x000000042b547c23 */ /* 0x008ff0000801087e */
        /* <DEDUP_REMOVED lines=10> */
[----:B------:R-:W1:Y:S07]  /*8190*/  LDSM.16.MT88.4 R56, [R186+0x5000] ;  /* 0x00500000ba38783b */ /* 0x000e6e0000004200 */
[----:B------:R-:W-:Y:S01]  /*81a0*/  MUFU.EX2 R102, R102 ;  /* 0x0000006600667308 */ /* 0x000fe20000000800 */
[----:B------:R-:W-:Y:S01]  /*81b0*/  FADD.FTZ R145, R150, R145 ;  /* 0x0000009196917221 */ /* 0x000fe20000010000 */
[----:B------:R-:W-:Y:S01]  /*81c0*/  FADD.FTZ R118, R113, R118 ;  /* 0x0000007671767221 */ /* 0x000fe20000010000 */
[----:B------:R-:W-:Y:S01]  /*81d0*/  FADD.FTZ R121, R133, R121 ;  /* 0x0000007985797221 */ /* 0x000fe20000010000 */
[----:B------:R-:W-:Y:S01]  /*81e0*/  FADD.FTZ R152, R152, R122 ;  /* 0x0000007a98987221 */ /* 0x000fe20000010000 */
[-C--:B--2---:R-:W-:Y:S01]  /*81f0*/  HMMA.16816.F32.BF16 R20, R48, R60.reuse, R20 ;  /* 0x0000003c3014723c */ /* 0x084fe20000041814 */
[----:B------:R-:W-:Y:S04]  /*8200*/  LDSM.16.MT88.4 R148, [R186+0x5c00] ;  /* 0x005c0000ba94783b */ /* 0x000fe80000004200 */
[----:B------:R-:W-:Y:S01]  /*8210*/  MUFU.EX2 R97, R97 ;  /* 0x0000006100617308 */ /* 0x000fe20000000800 */
[----:B------:R-:W-:Y:S01]  /*8220*/  FADD.FTZ R118, R105, R118 ;  /* 0x0000007669767221 */ /* 0x000fe20000010000 */
[----:B------:R-:W-:Y:S01]  /*8230*/  FADD.FTZ R161, R161, R121 ;  /* 0x00000079a1a17221 */ /* 0x000fe20000010000 */
[----:B------:R-:W-:Y:S07]  /*8240*/  FADD.FTZ R145, R172, R145 ;  /* 0x00000091ac917221 */ /* 0x000fee0000010000 */
[----:B------:R-:W-:Y:S01]  /*8250*/  MUFU.EX2 R100, R100 ;  /* 0x0000006400647308 */ /* 0x000fe20000000800 */
[----:B------:R-:W-:Y:S01]  /*8260*/  FADD.FTZ R118, R138, R118 ;  /* 0x000000768a767221 */ /* 0x000fe20000010000 */
[C---:B------:R-:W-:Y:S08]  /*8270*/  HMMA.16816.F32.BF16 R24, R52.reuse, R60, R24 ;  /* 0x0000003c3418723c */ /* 0x040ff00000041818 */
[----:B------:R-:W-:Y:S01]  /*8280*/  MUFU.EX2 R124, R124 ;  /* 0x0000007c007c7308 */ /* 0x000fe20000000800 */
[----:B------:R-:W-:Y:S01]  /*8290*/  FFMA.FTZ R60, R171, UR4, -R127 ;  /* 0x00000004ab3c7c23 */ /* 0x000fe2000801087f */
[----:B------:R-:W-:Y:S08]  /*82a0*/  FADD.FTZ R161, R154, R161 ;  /* 0x000000a19aa17221 */ /* 0x000ff00000010000 */
[----:B------:R-:W2:Y:S01]  /*82b0*/  MUFU.EX2 R171, R73 ;  /* 0x0000004900ab7308 */ /* 0x000ea20000000800 */
[----:B------:R-:W-:Y:S01]  /*82c0*/  FADD.FTZ R118, R137, R118 ;  /* 0x0000007689767221 */ /* 0x000fe20000010000 */
[-C--:B------:R-:W-:Y:S08]  /*82d0*/  HMMA.16816.F32.BF16 R28, R52, R62.reuse, R28 ;  /* 0x0000003e341c723c */ /* 0x080ff0000004181c */
[----:B------:R3:W4:Y:S01]  /*82e0*/  MUFU.EX2 R73, R60 ;  /* 0x0000003c00497308 */ /* 0x0007220000000800 */
[----:B------:R-:W-:Y:S01]  /*82f0*/  FFMA.FTZ R52, R76, UR4, -R126 ;  /* 0x000000044c347c23 */ /* 0x000fe2000801087e */
[----:B------:R-:W-:Y:S01]  /*8300*/  FADD.FTZ R161, R159, R161 ;  /* 0x000000a19fa17221 */ /* 0x000fe20000010000 */
[----:B------:R-:W-:Y:S07]  /*8310*/  FADD.FTZ R118, R146, R118 ;  /* 0x0000007692767221 */ /* 0x000fee0000010000 */
[----:B------:R-:W-:Y:S01]  /*8320*/  MUFU.EX2 R76, R75 ;  /* 0x0000004b004c7308 */ /* 0x000fe20000000800 */
[----:B------:R-:W-:Y:S01]  /*8330*/  FADD.FTZ R152, R135, R152 ;  /* 0x0000009887987221 */ /* 0x000fe20000010000 */
[----:B------:R-:W-:Y:S08]  /*8340*/  HMMA.16816.F32.BF16 R32, R48, R62, R32 ;  /* 0x0000003e3020723c */ /* 0x000ff00000041820 */
[----:B------:R-:W5:Y:S01]  /*8350*/  MUFU.EX2 R75, R52 ;  /* 0x00000034004b7308 */ /* 0x000f620000000800 */
[----:B------:R-:W-:Y:S01]  /*8360*/  F2FP.BF16.F32.PACK_AB R48, R177, R206 ;  /* 0x000000ceb130723e */ /* 0x000fe200000010ff */
[----:B------:R-:W-:Y:S01]  /*8370*/  FADD.FTZ R161, R158, R161 ;  /* 0x000000a19ea17221 */ /* 0x000fe20000010000 */
[----:B------:R-:W-:Y:S07]  /*8380*/  F2FP.BF16.F32.PACK_AB R49, R207, R208 ;  /* 0x000000d0cf31723e */ /* 0x000fee00000010ff */
[----:B------:R-:W-:Y:S01]  /*8390*/  MUFU.EX2 R120, R120 ;  /* 0x0000007800787308 */ /* 0x000fe20000000800 */
[----:B---3--:R-:W3:Y:S01]  /*83a0*/  LDSM.16.MT88.4 R60, [R184+0x5000] ;  /* 0x00500000b83c783b */ /* 0x008ee20000004200 */
        /* <DEDUP_REMOVED lines=8> */
[----:B-----5:R-:W-:Y:S01]  /*8430*/  F2FP.BF16.F32.PACK_AB R55, R75, R76 ;  /* 0x0000004c4b37723e */ /* 0x020fe200000010ff */
[-C--:B-1----:R-:W-:Y:S01]  /*8440*/  HMMA.16816.F32.BF16 R4, R48, R56.reuse, R4 ;  /* 0x000000383004723c */ /* 0x082fe20000041804 */
[----:B------:R-:W-:Y:S02]  /*8450*/  MUFU.EX2 R101, R101 ;  /* 0x0000006500657308 */ /* 0x000fe40000000800 */
[----:B------:R-:W-:Y:S01]  /*8460*/  F2FP.BF16.F32.PACK_AB R52, R169, R209 ;  /* 0x000000d1a934723e */ /* 0x000fe200000010ff */
[----:B------:R-:W-:Y:S01]  /*8470*/  FADD.FTZ R161, R179, R161 ;  /* 0x000000a1b3a17221 */ /* 0x000fe20000010000 */
[----:B------:R-:W-:Y:S01]  /*8480*/  F2FP.BF16.F32.PACK_AB R132, R102, R98 ;  /* 0x000000626684723e */ /* 0x000fe200000010ff */
[----:B------:R-:W-:Y:S01]  /*8490*/  FADD.FTZ R118, R155, R118 ;  /* 0x000000769b767221 */ /* 0x000fe20000010000 */
[----:B------:R-:W-:Y:S01]  /*84a0*/  FADD.FTZ R152, R147, R152 ;  /* 0x0000009893987221 */ /* 0x000fe20000010000 */
[----:B------:R-:W-:Y:S01]  /*84b0*/  FADD.FTZ R145, R167, R145 ;  /* 0x00000091a7917221 */ /* 0x000fe20000010000 */
[----:B------:R-:W-:Y:S01]  /*84c0*/  FADD.FTZ R161, R183, R161 ;  /* 0x000000a1b7a17221 */ /* 0x000fe20000010000 */
[C---:B------:R-:W-:Y:S01]  /*84d0*/  HMMA.16816.F32.BF16 R8, R52.reuse, R56, R8 ;  /* 0x000000383408723c */ /* 0x040fe20000041808 */
[----:B------:R-:W-:Y:S03]  /*84e0*/  MUFU.EX2 R103, R103 ;  /* 0x0000006700677308 */ /* 0x000fe60000000800 */
[----:B------:R-:W-:Y:S01]  /*84f0*/  FFMA.FTZ R57, R65, UR4, -R129 ;  /* 0x0000000441397c23 */ /* 0x000fe20008010881 */
[--C-:B------:R-:W-:Y:S06]  /*8500*/  FFMA.FTZ R56, R71, UR4, -R128.reuse ;  /* 0x0000000447387c23 */ /* 0x100fec0008010880 */
[----:B------:R-:W-:Y:S01]  /*8510*/  MUFU.EX2 R65, R72 ;  /* 0x0000004800417308 */ /* 0x000fe20000000800 */
[----:B------:R-:W-:Y:S01]  /*8520*/  FFMA.FTZ R128, R123, UR4, -R128 ;  /* 0x000000047b807c23 */ /* 0x000fe20008010880 */
[-C--:B------:R-:W-:Y:S08]  /*8530*/  HMMA.16816.F32.BF16 R12, R52, R58.reuse, R12 ;  /* 0x0000003a340c723c */ /* 0x080ff0000004180c */
[----:B------:R-:W-:Y:S01]  /*8540*/  MUFU.EX2 R72, R57 ;  /* 0x0000003900487308 */ /* 0x000fe20000000800 */
[----:B------:R-:W-:Y:S01]  /*8550*/  FFMA.FTZ R123, R80, UR4, -R126 ;  /* 0x00000004507b7c23 */ /* 0x000fe2000801087e */
[----:B------:R-:W-:Y:S01]  /*8560*/  FADD.FTZ R118, R156, R118 ;  /* 0x000000769c767221 */ /* 0x000fe20000010000 */
[----:B------:R-:W-:Y:S07]  /*8570*/  FADD.FTZ R152, R163, R152 ;  /* 0x00000098a3987221 */ /* 0x000fee0000010000 */
[----:B------:R-:W-:Y:S01]  /*8580*/  MUFU.EX2 R71, R69 ;  /* 0x0000004500477308 */ /* 0x000fe20000000800 */
[----:B------:R-:W-:Y:S01]  /*8590*/  FADD.FTZ R145, R173, R145 ;  /* 0x00000091ad917221 */ /* 0x000fe20000010000 */
[C---:B------:R-:W-:Y:S08]  /*85a0*/  HMMA.16816.F32.BF16 R16, R48.reuse, R58, R16 ;  /* 0x0000003a3010723c */ /* 0x040ff00000041810 */
[----:B------:R1:W2:Y:S01]  /*85b0*/  MUFU.EX2 R69, R56 ;  /* 0x0000003800457308 */ /* 0x0002a20000000800 */
[----:B------:R-:W-:Y:S01]  /*85c0*/  FADD.FTZ R161, R182, R161 ;  /* 0x000000a1b6a17221 */ /* 0x000fe20000010000 */
[----:B------:R-:W-:Y:S08]  /*85d0*/  F2FP.BF16.F32.PACK_AB R133, R100, R97 ;  /* 0x000000616485723e */ /* 0x000ff000000010ff */
[----:B------:R-:W-:Y:S01]  /*85e0*/  MUFU.EX2 R86, R123 ;  /* 0x0000007b00567308 */ /* 0x000fe20000000800 */
[----:B------:R-:W-:Y:S01]  /*85f0*/  FADD.FTZ R118, R157, R118 ;  /* 0x000000769d767221 */ /* 0x000fe20000010000 */
[-C--:B---3--:R-:W-:Y:S08]  /*8600*/  HMMA.16816.F32.BF16 R20, R48, R60.reuse, R20 ;  /* 0x0000003c3014723c */ /* 0x088ff00000041814 */
[----:B------:R-:W3:Y:S01]  /*8610*/  MUFU.EX2 R128, R128 ;  /* 0x0000008000807308 */ /* 0x000ee20000000800 */
[----:B------:R-:W-:Y:S01]  /*8620*/  FADD.FTZ R164, R164, R152 ;  /* 0x00000098a4a47221 */ /* 0x000fe20000010000 */
[----:B------:R-:W-:Y:S01]  /*8630*/  FADD.FTZ R145, R208, R145 ;  /* 0x00000091d0917221 */ /* 0x000fe20000010000 */
[----:B------:R-:W-:Y:S07]  /*8640*/  FADD.FTZ R161, R210, R161 ;  /* 0x000000a1d2a17221 */ /* 0x000fee0000010000 */
[----:B------:R-:W-:Y:S01]  /*8650*/  MUFU.EX2 R84, R84 ;  /* 0x0000005400547308 */ /* 0x000fe20000000800 */
[----:B------:R-:W-:Y:S01]  /*8660*/  FADD.FTZ R118, R180, R118 ;  /* 0x00000076b4767221 */ /* 0x000fe20000010000 */
[C---:B------:R-:W-:Y:S08]  /*8670*/  HMMA.16816.F32.BF16 R24, R52.reuse, R60, R24 ;  /* 0x0000003c3418723c */ /* 0x040ff00000041818 */
[----:B------:R4:W-:Y:S01]  /*8680*/  MUFU.EX2 R61, R79 ;  /* 0x0000004f003d7308 */ /* 0x0009e20000000800 */
[--C-:B-1----:R-:W-:Y:S01]  /*8690*/  FFMA.FTZ R56, R78, UR4, -R129.reuse ;  /* 0x000000044e387c23 */ /* 0x102fe20008010881 */
[----:B--2---:R-:W-:Y:S08]  /*86a0*/  F2FP.BF16.F32.PACK_AB R40, R69, R71 ;  /* 0x000000474528723e */ /* 0x004ff000000010ff */
[----:B------:R1:W2:Y:S01]  /*86b0*/  MUFU.EX2 R78, R85 ;  /* 0x00000055004e7308 */ /* 0x0002a20000000800 */
[----:B------:R-:W-:Y:S01]  /*86c0*/  FFMA.FTZ R129, R119, UR4, -R129 ;  /* 0x0000000477817c23 */ /* 0x000fe20008010881 */
[-C--:B------:R-:W-:Y:S08]  /*86d0*/  HMMA.16816.F32.BF16 R28, R52, R62.reuse, R28 ;  /* 0x0000003e341c723c */ /* 0x080ff0000004181c */
[----:B------:R5:W5:Y:S01]  /*86e0*/  MUFU.EX2 R60, R56 ;  /* 0x00000038003c7308 */ /* 0x000b620000000800 */
[--C-:B------:R-:W-:Y:S01]  /*86f0*/  FFMA.FTZ R52, R66, UR4, -R126.reuse ;  /* 0x0000000442347c23 */ /* 0x100fe2000801087e */
[--C-:B------:R-:W-:Y:S01]  /*8700*/  FFMA.FTZ R119, R82, UR4, -R127.reuse ;  /* 0x0000000452777c23 */ /* 0x100fe2000801087f */
[--C-:B------:R-:W-:Y:S07]  /*8710*/  FFMA.FTZ R82, R42, UR4, -R126.reuse ;  /* 0x000000042a527c23 */ /* 0x100fee000801087e */
[----:B------:R-:W-:Y:S01]  /*8720*/  MUFU.EX2 R66, R46 ;  /* 0x0000002e00427308 */ /* 0x000fe20000000800 */
[----:B---3--:R-:W-:Y:S01]  /*8730*/  F2FP.BF16.F32.PACK_AB R134, R128, R124 ;  /* 0x0000007c8086723e */ /* 0x008fe200000010ff */
[----:B------:R-:W-:Y:S01]  /*8740*/  HMMA.16816.F32.BF16 R32, R48, R62, R32 ;  /* 0x0000003e3020723c */ /* 0x000fe20000041820 */
[----:B------:R-:W-:Y:S07]  /*8750*/  LDSM.16.MT88.4 R48, [R184+0x5400] ;  /* 0x00540000b830783b */ /* 0x000fee0000004200 */
[----:B------:R3:W-:Y:S01]  /*8760*/  MUFU.EX2 R80, R52 ;  /* 0x0000003400507308 */ /* 0x0007e20000000800 */
[--C-:B----4-:R-:W-:Y:S01]  /*8770*/  FFMA.FTZ R79, R64, UR4, -R126.reuse ;  /* 0x00000004404f7c23 */ /* 0x110fe2000801087e */
[----:B-1----:R-:W-:Y:S08]  /*8780*/  FFMA.FTZ R85, R83, UR4, -R127 ;  /* 0x0000000453557c23 */ /* 0x002ff0000801087f */
[----:B------:R1:W4:Y:S01]  /*8790*/  MUFU.EX2 R64, R45 ;  /* 0x0000002d00407308 */ /* 0x0003220000000800 */
[----:B------:R-:W-:Y:S01]  /*87a0*/  FFMA.FTZ R83, R44, UR4, -R126 ;  /* 0x000000042c537c23 */ /* 0x000fe2000801087e */
[----:B--2---:R-:W-:Y:S01]  /*87b0*/  F2FP.BF16.F32.PACK_AB R42, R78, R77 ;  /* 0x0000004d4e2a723e */ /* 0x004fe200000010ff */
[----:B-----5:R-:W2:Y:S07]  /*87c0*/  LDSM.16.MT88.4 R56, [R186+0x5400] ;  /* 0x00540000ba38783b */ /* 0x020eae0000004200 */
[----:B------:R-:W-:Y:S01]  /*87d0*/  MUFU.EX2 R79, R79 ;  /* 0x0000004f004f7308 */ /* 0x000fe20000000800 */
[----:B------:R-:W-:Y:S01]  /*87e0*/  F2FP.BF16.F32.PACK_AB R43, R61, R60 ;  /* 0x0000003c3d2b723e */ /* 0x000fe200000010ff */
[----:B------:R-:W-:Y:S01]  /*87f0*/  FADD.FTZ R164, R162, R164 ;  /* 0x000000a4a2a47221 */ /* 0x000fe20000010000 */
[----:B------:R-:W-:Y:S07]  /*8800*/  F2FP.BF16.F32.PACK_AB R136, R103, R101 ;  /* 0x000000656788723e */ /* 0x000fee00000010ff */
[----:B------:R-:W-:Y:S01]  /*8810*/  MUFU.EX2 R62, R88 ;  /* 0x00000058003e7308 */ /* 0x000fe20000000800 */
[----:B------:R-:W-:Y:S01]  /*8820*/  FADD.FTZ R145, R207, R145 ;  /* 0x00000091cf917221 */ /* 0x000fe20000010000 */
[----:B------:R-:W-:Y:S01]  /*8830*/  FADD.FTZ R171, R171, R161 ;  /* 0x000000a1abab7221 */ /* 0x000fe20000010000 */
[----:B---3--:R-:W3:Y:S07]  /*8840*/  LDSM.16.MT88.4 R52, [R186+0x5800] ;  /* 0x00580000ba34783b */ /* 0x008eee0000004200 */
[----:B------:R-:W-:Y:S01]  /*8850*/  MUFU.EX2 R63, R95 ;  /* 0x0000005f003f7308 */ /* 0x000fe20000000800 */
[----:B------:R-:W-:Y:S01]  /*8860*/  FADD.FTZ R118, R174, R118 ;  /* 0x00000076ae767221 */ /* 0x000fe20000010000 */
[--C-:B-1----:R-:W-:Y:S01]  /*8870*/  FFMA.FTZ R45, R70, UR4, -R127.reuse ;  /* 0x00000004462d7c23 */ /* 0x102fe2000801087f */
[----:B------:R-:W-:Y:S07]  /*8880*/  FFMA.FTZ R127, R111, UR4, -R127 ;  /* 0x000000046f7f7c23 */ /* 0x000fee000801087f */
[----:B------:R1:W-:Y:S01]  /*8890*/  MUFU.EX2 R70, R47 ;  /* 0x0000002f00467308 */ /* 0x0003e20000000800 */
[----:B------:R-:W-:Y:S01]  /*88a0*/  FFMA.FTZ R111, R81, UR4, -R126 ;  /* 0x00000004516f7c23 */ /* 0x000fe2000801087e */
[----:B----4-:R-:W-:Y:S01]  /*88b0*/  F2FP.BF16.F32.PACK_AB R44, R68, R64 ;  /* 0x00000040442c723e */ /* 0x010fe200000010ff */
[----:B------:R-:W-:Y:S07]  /*88c0*/  FADD.FTZ R145, R178, R145 ;  /* 0x00000091b2917221 */ /* 0x000fee0000010000 */
[----:B------:R-:W4:Y:S01]  /*88d0*/  MUFU.EX2 R129, R129 ;  /* 0x0000008100817308 */ /* 0x000f220000000800 */
[----:B------:R-:W-:Y:S01]  /*88e0*/  IADD3 R200, PT, PT, R200, -0x1, RZ ;  /* 0xffffffffc8c87810 */ /* 0x000fe20007ffe0ff */
[----:B------:R-:W-:Y:S01]  /*88f0*/  FADD.FTZ R118, R175, R118 ;  /* 0x00000076af767221 */ /* 0x000fe20000010000 */
[----:B------:R-:W-:Y:S07]  /*8900*/  FADD.FTZ R145, R168, R145 ;  /* 0x00000091a8917221 */ /* 0x000fee0000010000 */
[----:B------:R-:W5:Y:S01]  /*8910*/  MUFU.EX2 R83, R83 ;  /* 0x0000005300537308 */ /* 0x000f620000000800 */
[----:B------:R-:W-:Y:S01]  /*8920*/  FADD.FTZ R164, R166, R164 ;  /* 0x000000a4a6a47221 */ /* 0x000fe20000010000 */
[----:B------:R-:W-:Y:S01]  /*8930*/  FADD.FTZ R118, R181, R118 ;  /* 0x00000076b5767221 */ /* 0x000fe20000010000 */
[----:B------:R-:W-:Y:S07]  /*8940*/  FADD.FTZ R145, R65, R145 ;  /* 0x0000009141917221 */ /* 0x000fee0000010000 */
[----:B------:R-:W-:Y:S01]  /*8950*/  MUFU.EX2 R112, R112 ;  /* 0x0000007000707308 */ /* 0x000fe20000000800 */
[----:B------:R-:W-:Y:S01]  /*8960*/  FADD.FTZ R164, R206, R164 ;  /* 0x000000a4cea47221 */ /* 0x000fe20000010000 */
[--C-:B-1----:R-:W-:Y:S01]  /*8970*/  FFMA.FTZ R47, R67, UR4, -R126.reuse ;  /* 0x00000004432f7c23 */ /* 0x102fe2000801087e */
[----:B------:R-:W-:Y:S07]  /*8980*/  FFMA.FTZ R126, R41, UR4, -R126 ;  /* 0x00000004297e7c23 */ /* 0x000fee000801087e */
[----:B------:R1:W3:Y:S01]  /*8990*/  MUFU.EX2 R67, R45 ;  /* 0x0000002d00437308 */ /* 0x0002e20000000800 */
[C---:B------:R-:W-:Y:S01]  /*89a0*/  F2FP.BF16.F32.PACK_AB R41, R72.reuse, R65 ;  /* 0x000000414829723e */ /* 0x040fe200000010ff */
[----:B------:R-:W-:Y:S01]  /*89b0*/  FADD.FTZ R118, R209, R118 ;  /* 0x00000076d1767221 */ /* 0x000fe20000010000 */
[----:B----4-:R-:W-:Y:S07]  /*89c0*/  F2FP.BF16.F32.PACK_AB R135, R129, R120 ;  /* 0x000000788187723e */ /* 0x010fee00000010ff */
[----:B------:R-:W4:Y:S01]  /*89d0*/  MUFU.EX2 R81, R47 ;  /* 0x0000002f00517308 */ /* 0x000f220000000800 */
[----:B------:R-:W-:Y:S01]  /*89e0*/  FADD.FTZ R145, R72, R145 ;  /* 0x0000009148917221 */ /* 0x000fe20000010000 */
[----:B-----5:R-:W-:Y:S01]  /*89f0*/  F2FP.BF16.F32.PACK_AB R137, R84, R83 ;  /* 0x000000535489723e */ /* 0x020fe200000010ff */
[----:B------:R-:W-:Y:S07]  /*8a00*/  FADD.FTZ R164, R177, R164 ;  /* 0x000000a4b1a47221 */ /* 0x000fee0000010000 */
[----:B------:R-:W5:Y:S01]  /*8a10*/  MUFU.EX2 R127, R127 ;  /* 0x0000007f007f7308 */ /* 0x000f620000000800 */
[----:B------:R-:W-:Y:S01]  /*8a20*/  FADD.FTZ R118, R169, R118 ;  /* 0x00000076a9767221 */ /* 0x000fe20000010000 */
[----:B------:R-:W-:Y:S01]  /*8a30*/  FADD.FTZ R145, R60, R145 ;  /* 0x000000913c917221 */ /* 0x000fe20000010000 */
[-C--:B--2---:R-:W-:Y:S07]  /*8a40*/  HMMA.16816.F32.BF16 R4, R40, R56.reuse, R4 ;  /* 0x000000382804723c */ /* 0x084fee0000041804 */
[----:B------:R-:W-:Y:S01]  /*8a50*/  MUFU.EX2 R82, R82 ;  /* 0x0000005200527308 */ /* 0x000fe20000000800 */
[----:B-1----:R-:W-:Y:S09]  /*8a60*/  F2FP.BF16.F32.PACK_AB R45, R79, R70 ;  /* 0x000000464f2d723e */ /* 0x002ff200000010ff */
[----:B------:R-:W1:Y:S01]  /*8a70*/  MUFU.EX2 R126, R126 ;  /* 0x0000007e007e7308 */ /* 0x000e620000000800 */
[----:B---3--:R-:W-:Y:S01]  /*8a80*/  F2FP.BF16.F32.PACK_AB R46, R67, R66 ;  /* 0x00000042432e723e */ /* 0x008fe200000010ff */
[----:B------:R-:W-:Y:S01]  /*8a90*/  FADD.FTZ R164, R176, R164 ;  /* 0x000000a4b0a47221 */ /* 0x000fe20000010000 */
[----:B----4-:R-:W-:Y:S01]  /*8aa0*/  F2FP.BF16.F32.PACK_AB R47, R81, R80 ;  /* 0x00000050512f723e */ /* 0x010fe200000010ff */
[----:B------:R-:W-:Y:S01]  /*8ab0*/  FADD.FTZ R118, R73, R118 ;  /* 0x0000007649767221 */ /* 0x000fe20000010000 */
[----:B-----5:R-:W-:Y:S01]  /*8ac0*/  F2FP.BF16.F32.PACK_AB R138, R127, R112 ;  /* 0x000000707f8a723e */ /* 0x020fe200000010ff */
[----:B------:R-:W-:Y:S01]  /*8ad0*/  FADD.FTZ R171, R76, R171 ;  /* 0x000000ab4cab7221 */ /* 0x000fe20000010000 */
[----:B------:R-:W-:Y:S01]  /*8ae0*/  FADD.FTZ R145, R61, R145 ;  /* 0x000000913d917221 */ /* 0x000fe20000010000 */
[----:B------:R-:W-:Y:S01]  /*8af0*/  FADD.FTZ R164, R170, R164 ;  /* 0x000000a4aaa47221 */ /* 0x000fe20000010000 */
[----:B------:R-:W-:Y:S01]  /*8b00*/  FADD.FTZ R118, R74, R118 ;  /* 0x000000764a767221 */ /* 0x000fe20000010000 */
[C---:B------:R-:W-:Y:S01]  /*8b10*/  HMMA.16816.F32.BF16 R8, R44.reuse, R56, R8 ;  /* 0x000000382c08723c */ /* 0x040fe20000041808 */
[----:B------:R-:W-:Y:S03]  /*8b20*/  MUFU.EX2 R56, R96 ;  /* 0x0000006000387308 */ /* 0x000fe60000000800 */
[----:B-1----:R-:W-:Y:S07]  /*8b30*/  F2FP.BF16.F32.PACK_AB R139, R126, R82 ;  /* 0x000000527e8b723e */ /* 0x002fee00000010ff */
[----:B------:R-:W-:Y:S01]  /*8b40*/  MUFU.EX2 R57, R94 ;  /* 0x0000005e00397308 */ /* 0x000fe20000000800 */
[----:B------:R-:W-:Y:S01]  /*8b50*/  FADD.FTZ R171, R75, R171 ;  /* 0x000000ab4bab7221 */ /* 0x000fe20000010000 */
[----:B------:R-:W-:Y:S01]  /*8b60*/  FADD.FTZ R145, R38, R145 ;  /* 0x0000009126917221 */ /* 0x000fe20000010000 */
[-C--:B------:R-:W-:Y:S03]  /*8b70*/  HMMA.16816.F32.BF16 R12, R44, R58.reuse, R12 ;  /* 0x0000003a2c0c723c */ /* 0x080fe6000004180c */
[----:B------:R-:W-:Y:S01]  /*8b80*/  FADD.FTZ R164, R71, R164 ;  /* 0x000000a447a47221 */ /* 0x000fe20000010000 */
[----:B------:R-:W-:Y:S01]  /*8b90*/  FADD.FTZ R118, R64, R118 ;  /* 0x0000007640767221 */ /* 0x000fe20000010000 */
[----:B------:R-:W-:Y:S01]  /*8ba0*/  FADD.FTZ R171, R70, R171 ;  /* 0x000000ab46ab7221 */ /* 0x000fe20000010000 */
[----:B------:R-:W-:Y:S01]  /*8bb0*/  MOV R167, R0 ;  /* 0x0000000000a77202 */ /* 0x000fe20000000f00 */
[----:B------:R-:W-:Y:S01]  /*8bc0*/  FADD.FTZ R164, R69, R164 ;  /* 0x000000a445a47221 */ /* 0x000fe20000010000 */
[C---:B------:R-:W-:Y:S01]  /*8bd0*/  HMMA.16816.F32.BF16 R16, R40.reuse, R58, R16 ;  /* 0x0000003a2810723c */ /* 0x040fe20000041810 */
[----:B------:R-:W-:Y:S03]  /*8be0*/  MUFU.EX2 R58, R85 ;  /* 0x00000055003a7308 */ /* 0x000fe60000000800 */
[----:B------:R-:W-:Y:S07]  /*8bf0*/  FADD.FTZ R118, R68, R118 ;  /* 0x0000007644767221 */ /* 0x000fee0000010000 */
[----:B------:R-:W1:Y:S01]  /*8c00*/  MUFU.EX2 R59, R119 ;  /* 0x00000077003b7308 */ /* 0x000e620000000800 */
[----:B------:R-:W-:Y:S01]  /*8c10*/  FADD.FTZ R171, R79, R171 ;  /* 0x000000ab4fab7221 */ /* 0x000fe20000010000 */
[----:B------:R-:W-:Y:S01]  /*8c20*/  FADD.FTZ R164, R77, R164 ;  /* 0x000000a44da47221 */ /* 0x000fe20000010000 */
[-C--:B------:R-:W-:Y:S07]  /*8c30*/  HMMA.16816.F32.BF16 R20, R40, R48.reuse, R20 ;  /* 0x000000302814723c */ /* 0x080fee0000041814 */
[----:B------:R-:W2:Y:S01]  /*8c40*/  MUFU.EX2 R85, R111 ;  /* 0x0000006f00557308 */ /* 0x000ea20000000800 */
[----:B------:R-:W-:Y:S01]  /*8c50*/  FADD.FTZ R118, R66, R118 ;  /* 0x0000007642767221 */ /* 0x000fe20000010000 */
[----:B------:R-:W-:Y:S01]  /*8c60*/  FADD.FTZ R171, R80, R171 ;  /* 0x000000ab50ab7221 */ /* 0x000fe20000010000 */
[----:B------:R-:W-:Y:S01]  /*8c70*/  FADD.FTZ R164, R78, R164 ;  /* 0x000000a44ea47221 */ /* 0x000fe20000010000 */
[----:B------:R-:W-:Y:S01]  /*8c80*/  MOV R166, R2 ;  /* 0x0000000200a67202 */ /* 0x000fe20000000f00 */
[----:B------:R-:W-:Y:S01]  /*8c90*/  FADD.FTZ R118, R67, R118 ;  /* 0x0000007643767221 */ /* 0x000fe20000010000 */
[C---:B------:R-:W-:Y:S04]  /*8ca0*/  HMMA.16816.F32.BF16 R24, R44.reuse, R48, R24 ;  /* 0x000000302c18723c */ /* 0x040fe80000041818 */
[----:B------:R-:W-:Y:S01]  /*8cb0*/  FADD.FTZ R171, R81, R171 ;  /* 0x000000ab51ab7221 */ /* 0x000fe20000010000 */
[----:B------:R-:W-:Y:S01]  /*8cc0*/  FADD.FTZ R164, R39, R164 ;  /* 0x000000a427a47221 */ /* 0x000fe20000010000 */
[----:B-1----:R-:W-:Y:S01]  /*8cd0*/  FADD.FTZ R118, R59, R118 ;  /* 0x000000763b767221 */ /* 0x002fe20000010000 */
[----:B------:R-:W-:Y:S01]  /*8ce0*/  MOV R165, R3 ;  /* 0x0000000300a57202 */ /* 0x000fe20000000f00 */
[-C--:B------:R-:W-:Y:S03]  /*8cf0*/  HMMA.16816.F32.BF16 R28, R44, R50.reuse, R28 ;  /* 0x000000322c1c723c */ /* 0x080fe6000004181c */
[----:B------:R-:W-:Y:S01]  /*8d00*/  F2FP.BF16.F32.PACK_AB R44, R58, R59 ;  /* 0x0000003b3a2c723e */ /* 0x000fe200000010ff */
[----:B------:R-:W-:Y:S01]  /*8d10*/  FADD.FTZ R171, R86, R171 ;  /* 0x000000ab56ab7221 */ /* 0x000fe20000010000 */
[----:B--2---:R-:W-:Y:S01]  /*8d20*/  F2FP.BF16.F32.PACK_AB R45, R85, R86 ;  /* 0x00000056552d723e */ /* 0x004fe200000010ff */
[C---:B------:R-:W-:Y:S01]  /*8d30*/  FADD.FTZ R164, R37.reuse, R164 ;  /* 0x000000a425a47221 */ /* 0x040fe20000010000 */
[----:B------:R-:W-:Y:S01]  /*8d40*/  F2FP.BF16.F32.PACK_AB R46, R92, R91 ;  /* 0x0000005b5c2e723e */ /* 0x000fe200000010ff */
[----:B------:R-:W-:Y:S01]  /*8d50*/  HMMA.16816.F32.BF16 R32, R40, R50, R32 ;  /* 0x000000322820723c */ /* 0x000fe20000041820 */
[----:B------:R-:W1:Y:S03]  /*8d60*/  LDSM.16.MT88.4 R48, [R184+0x5800] ;  /* 0x00580000b830783b */ /* 0x000e660000004200 */
[----:B------:R-:W-:Y:S01]  /*8d70*/  F2FP.BF16.F32.PACK_AB R40, R37, R39 ;  /* 0x000000272528723e */ /* 0x000fe200000010ff */
[----:B------:R-:W-:Y:S01]  /*8d80*/  FADD.FTZ R118, R58, R118 ;  /* 0x000000763a767221 */ /* 0x000fe20000010000 */
[C---:B------:R-:W-:Y:S01]  /*8d90*/  F2FP.BF16.F32.PACK_AB R41, R62.reuse, R38 ;  /* 0x000000263e29723e */ /* 0x040fe200000010ff */
        /* <DEDUP_REMOVED lines=30> */
[----:B------:R-:W-:Y:S01]  /*8f80*/  MOV R164, R36 ;  /* 0x0000002400a47202 */ /* 0x000fe20000000f00 */
[----:B------:R-:W-:Y:S01]  /*8f90*/  FADD.FTZ R203, R129, R62 ;  /* 0x0000003e81cb7221 */ /* 0x000fe20000010000 */
[-C--:B-1----:R-:W-:Y:S03]  /*8fa0*/  HMMA.16816.F32.BF16 R20, R40, R48.reuse, R20 ;  /* 0x000000302814723c */ /* 0x082fe60000041814 */
[----:B------:R-:W-:Y:S01]  /*8fb0*/  FADD.FTZ R202, R127, R118 ;  /* 0x000000767fca7221 */ /* 0x000fe20000010000 */
[----:B------:R-:W-:Y:S04]  /*8fc0*/  FADD.FTZ R201, R126, R171 ;  /* 0x000000ab7ec97221 */ /* 0x000fe80000010000 */
[C---:B------:R-:W-:Y:S08]  /*8fd0*/  HMMA.16816.F32.BF16 R24, R44.reuse, R48, R24 ;  /* 0x000000302c18723c */ /* 0x040ff00000041818 */
[-C--:B------:R-:W-:Y:S08]  /*8fe0*/  HMMA.16816.F32.BF16 R28, R44, R50.reuse, R28 ;  /* 0x000000322c1c723c */ /* 0x080ff0000004181c */
[----:B------:R-:W-:Y:S01]  /*8ff0*/  HMMA.16816.F32.BF16 R32, R40, R50, R32 ;  /* 0x000000322820723c */ /* 0x000fe20000041820 */
[----:B------:R-:W1:Y:S07]  /*9000*/  LDSM.16.MT88.4 R40, [R184+0x5c00] ;  /* 0x005c0000b828783b */ /* 0x000e6e0000004200 */
[-C--:B------:R-:W-:Y:S08]  /*9010*/  HMMA.16816.F32.BF16 R160, R132, R148.reuse, R4 ;  /* 0x0000009484a0723c */ /* 0x080ff00000041804 */
[C---:B------:R-:W-:Y:S08]  /*9020*/  HMMA.16816.F32.BF16 R156, R136.reuse, R148, R8 ;  /* 0x00000094889c723c */ /* 0x040ff00000041808 */
[-C--:B------:R-:W-:Y:S08]  /*9030*/  HMMA.16816.F32.BF16 R152, R136, R150.reuse, R12 ;  /* 0x000000968898723c */ /* 0x080ff0000004180c */
[C---:B------:R-:W-:Y:S08]  /*9040*/  HMMA.16816.F32.BF16 R148, R132.reuse, R150, R16 ;  /* 0x000000968494723c */ /* 0x040ff00000041810 */
[-C--:B-1----:R-:W-:Y:S08]  /*9050*/  HMMA.16816.F32.BF16 R144, R132, R40.reuse, R20 ;  /* 0x000000288490723c */ /* 0x082ff00000041814 */
[C---:B------:R-:W-:Y:S08]  /*9060*/  HMMA.16816.F32.BF16 R140, R136.reuse, R40, R24 ;  /* 0x00000028888c723c */ /* 0x040ff00000041818 */
[-C--:B------:R-:W-:Y:S08]  /*9070*/  HMMA.16816.F32.BF16 R136, R136, R42.reuse, R28 ;  /* 0x0000002a8888723c */ /* 0x080ff0000004181c */
[----:B------:R-:W-:Y:S01]  /*9080*/  HMMA.16816.F32.BF16 R132, R132, R42, R32 ;  /* 0x0000002a8484723c */ /* 0x000fe20000041820 */
[----:B------:R-:W-:Y:S08]  /*9090*/  @!UPT UIADD3 URZ, UPT, UPT, URZ, URZ, URZ ;  /* 0x000000fffffff290 */ /* 0x000ff0000fffe0ff */
[----:B------:R-:W-:Y:S11]  /*90a0*/  @P0 BRA `(.L_x_578) ;  /* 0xffffffbc00900947 */ /* 0x000ff6000383ffff */
.L_x_577:
[----:B------:R-:W1:Y:S01]  /*90b0*/  SHFL.BFLY PT, R4, R203, 0x2, 0x1f ;  /* 0x0c401f00cb047f89 */ /* 0x000e6200000e0000 */
[----:B------:R-:W2:Y:S01]  /*90c0*/  S2UR UR4, SR_CgaCtaId ;  /* 0x00000000000479c3 */ /* 0x000ea20000008800 */
[----:B------:R-:W3:Y:S02]  /*90d0*/  LDCU.U8 UR6, c[0x0][0x549] ;  /* 0x0000a920ff0677ac */ /* 0x000ee40008000000 */
[----:B------:R-:W4:Y:S01]  /*90e0*/  SHFL.BFLY PT, R8, R204, 0x2, 0x1f ;  /* 0x0c401f00cc087f89 */ /* 0x000f2200000e0000 */
[----:B------:R-:W-:-:S03]  /*90f0*/  UMOV UR5, 0x400 ;  /* 0x0000040000057882 */ /* 0x000fc60000000000 */
[----:B------:R-:W5:Y:S01]  /*9100*/  SHFL.BFLY PT, R9, R202, 0x2, 0x1f ;  /* 0x0c401f00ca097f89 */ /* 0x000f6200000e0000 */
[----:B------:R-:W5:Y:S03]  /*9110*/  S2UR UR7, SR_CTAID.Y ;  /* 0x00000000000779c3 */ /* 0x000f660000002600 */
[----:B------:R-:W5:Y:S01]  /*9120*/  SHFL.BFLY PT, R6, R201, 0x2, 0x1f ;  /* 0x0c401f00c9067f89 */ /* 0x000f6200000e0000 */
[----:B---3--:R-:W-:-:S04]  /*9130*/  ISETP.NE.AND P1, PT, RZ, UR6, PT ;  /* 0x00000006ff007c0c */ /* 0x008fc8000bf25270 */
[----:B------:R-:W3:Y:S01]  /*9140*/  S2UR UR6, SR_CTAID.Z ;  /* 0x00000000000679c3 */ /* 0x000ee20000002700 */
[----:B-1----:R-:W-:Y:S01]  /*9150*/  FADD.FTZ R203, R4, R203 ;  /* 0x000000cb04cb7221 */ /* 0x002fe20000010000 */
[----:B--2---:R-:W-:Y:S01]  /*9160*/  ULEA UR4, UR4, UR5, 0x18 ;  /* 0x0000000504047291 */ /* 0x004fe2000f8ec0ff */
[----:B------:R-:W1:Y:S01]  /*9170*/  S2R R4, SR_TID.X ;  /* 0x0000000000047919 */ /* 0x000e620000002100 */
[----:B----4-:R-:W-:Y:S02]  /*9180*/  FADD.FTZ R8, R8, R204 ;  /* 0x000000cc08087221 */ /* 0x010fe40000010000 */
[----:B------:R-:W2:Y:S01]  /*9190*/  SHFL.BFLY PT, R7, R203, 0x1, 0x1f ;  /* 0x0c201f00cb077f89 */ /* 0x000ea200000e0000 */
[----:B-----5:R-:W-:-:S03]  /*91a0*/  FADD.FTZ R202, R9, R202 ;  /* 0x000000ca09ca7221 */ /* 0x020fc60000010000 */
[----:B------:R-:W4:Y:S01]  /*91b0*/  SHFL.BFLY PT, R5, R8, 0x1, 0x1f ;  /* 0x0c201f0008057f89 */ /* 0x000f2200000e0000 */
[----:B------:R-:W-:-:S03]  /*91c0*/  FADD.FTZ R201, R6, R201 ;  /* 0x000000c906c97221 */ /* 0x000fc60000010000 */
[----:B------:R-:W5:Y:S04]  /*91d0*/  SHFL.BFLY PT, R13, R202, 0x1, 0x1f ;  /* 0x0c201f00ca0d7f89 */ /* 0x000f6800000e0000 */
[----:B------:R-:W3:Y:S01]  /*91e0*/  SHFL.BFLY PT, R12, R201, 0x1, 0x1f ;  /* 0x0c201f00c90c7f89 */ /* 0x000ee200000e0000 */
[----:B--2---:R-:W-:Y:S01]  /*91f0*/  FADD.FTZ R7, R203, R7 ;  /* 0x00000007cb077221 */ /* 0x004fe20000010000 */
[----:B-1----:R-:W-:Y:S01]  /*9200*/  SHF.L.U32 R9, R4, 0x1, RZ ;  /* 0x0000000104097819 */ /* 0x002fe200000006ff */
[----:B----4-:R-:W-:Y:S01]  /*9210*/  FADD.FTZ R8, R8, R5 ;  /* 0x0000000508087221 */ /* 0x010fe20000010000 */
[----:B------:R-:W-:Y:S01]  /*9220*/  SHF.L.U32 R5, R4, 0x4, RZ ;  /* 0x0000000404057819 */ /* 0x000fe200000006ff */
[----:B------:R-:W1:Y:S01]  /*9230*/  MUFU.RCP R10, R7 ;  /* 0x00000007000a7308 */ /* 0x000e620000001000 */
[----:B------:R-:W-:Y:S01]  /*9240*/  LOP3.LUT R9, R9, 0x6, RZ, 0xc0, !PT ;  /* 0x0000000609097812 */ /* 0x000fe200078ec0ff */
[----:B-----5:R-:W-:Y:S01]  /*9250*/  FADD.FTZ R13, R202, R13 ;  /* 0x0000000dca0d7221 */ /* 0x020fe20000010000 */
[----:B------:R-:W-:-:S02]  /*9260*/  SHF.L.U32 R6, R4, 0x3, RZ ;  /* 0x0000000304067819 */ /* 0x000fc400000006ff */
[----:B------:R-:W-:Y:S01]  /*9270*/  LOP3.LUT R5, R9, 0x3e00, R5, 0xf8, !PT ;  /* 0x00003e0009057812 */ /* 0x000fe200078ef805 */
[----:B---3--:R-:W-:Y:S01]  /*9280*/  FADD.FTZ R12, R201, R12 ;  /* 0x0000000cc90c7221 */ /* 0x008fe20000010000 */
[----:B------:R-:W-:Y:S01]  /*9290*/  LOP3.LUT R9, R6, 0xc0, RZ, 0xc0, !PT ;  /* 0x000000c006097812 */ /* 0x000fe200078ec0ff */
[----:B------:R-:W2:Y:S01]  /*92a0*/  MUFU.RCP R11, R8 ;  /* 0x00000008000b7308 */ /* 0x000ea20000001000 */
[----:B------:R-:W-:Y:S02]  /*92b0*/  LOP3.LUT R5, R5, 0x20, R6, 0xf8, !PT ;  /* 0x0000002005057812 */ /* 0x000fe400078ef806 */
[----:B------:R-:W-:Y:S02]  /*92c0*/  FSETP.NE.FTZ.AND P5, PT, R8, RZ, PT ;  /* 0x000000ff0800720b */ /* 0x000fe40003fb5000 */
[----:B------:R-:W-:Y:S02]  /*92d0*/  FSETP.NE.FTZ.AND P4, PT, R7, RZ, PT ;  /* 0x000000ff0700720b */ /* 0x000fe40003f95000 */
[----:B------:R-:W-:Y:S01]  /*92e0*/  LOP3.LUT R9, R9, 0x18, R4, 0xf8, !PT ;  /* 0x0000001809097812 */ /* 0x000fe200078ef804 */
[----:B------:R-:W3:Y:S01]  /*92f0*/  MUFU.RCP R14, R13 ;  /* 0x0000000d000e7308 */ /* 0x000ee20000001000 */
[----:B------:R-:W-:-:S02]  /*9300*/  FSETP.NE.FTZ.AND P3, PT, R13, RZ, PT ;  /* 0x000000ff0d00720b */ /* 0x000fc40003f75000 */
[----:B------:R-:W-:Y:S02]  /*9310*/  FSETP.NE.FTZ.AND P2, PT, R12, RZ, PT ;  /* 0x000000ff0c00720b */ /* 0x000fe40003f55000 */
[----:B-1----:R-:W-:Y:S02]  /*9320*/  FSEL R10, R10, 1, P4 ;  /* 0x3f8000000a0a7808 */ /* 0x002fe40002000000 */
[----:B------:R-:W-:Y:S01]  /*9330*/  LOP3.LUT R5, R5, R9, RZ, 0xfc, !PT ;  /* 0x0000000905057212 */ /* 0x000fe200078efcff */
[----:B------:R-:W1:Y:S01]  /*9340*/  MUFU.RCP R6, R12 ;  /* 0x0000000c00067308 */ /* 0x000e620000001000 */
[----:B------:R-:W-:Y:S01]  /*9350*/  SHF.L.U32 R9, R4, 0x2, RZ ;  /* 0x0000000204097819 */ /* 0x000fe200000006ff */
[C---:B------:R-:W-:Y:S01]  /*9360*/  FMUL.FTZ R162, R10.reuse, R162 ;  /* 0x000000a20aa27220 */ /* 0x040fe20000410000 */
[----:B--2---:R-:W-:Y:S01]  /*9370*/  FSEL R11, R11, 1, P5 ;  /* 0x3f8000000b0b7808 */ /* 0x004fe20002800000 */
[C---:B------:R-:W-:Y:S01]  /*9380*/  FMUL.FTZ R163, R10.reuse, R163 ;  /* 0x000000a30aa37220 */ /* 0x040fe20000410000 */
[C---:B------:R-:W-:Y:S01]  /*9390*/  FMUL.FTZ R150, R10.reuse, R150 ;  /* 0x000000960a967220 */ /* 0x040fe20000410000 */
[----:B------:R-:W-:Y:S01]  /*93a0*/  FMUL.FTZ R151, R10, R151 ;  /* 0x000000970a977220 */ /* 0x000fe20000410000 */
[----:B------:R-:W-:Y:S01]  /*93b0*/  LOP3.LUT R15, R9, 0x20, RZ, 0xc0, !PT ;  /* 0x00000020090f7812 */ /* 0x000fe200078ec0ff */
[C---:B------:R-:W-:Y:S01]  /*93c0*/  FMUL.FTZ R160, R11.reuse, R160 ;  /* 0x000000a00ba07220 */ /* 0x040fe20000410000 */
[C---:B------:R-:W-:Y:S01]  /*93d0*/  FMUL.FTZ R161, R11.reuse, R161 ;  /* 0x000000a10ba17220 */ /* 0x040fe20000410000 */
[----:B---3--:R-:W-:Y:S01]  /*93e0*/  FSEL R14, R14, 1, P3 ;  /* 0x3f8000000e0e7808 */ /* 0x008fe20001800000 */
[C---:B------:R-:W-:Y:S01]  /*93f0*/  FMUL.FTZ R148, R11.reuse, R148 ;  /* 0x000000940b947220 */ /* 0x040fe20000410000 */
[----:B------:R-:W-:Y:S01]  /*9400*/  FMUL.FTZ R149, R11, R149 ;  /* 0x000000950b957220 */ /* 0x000fe20000410000 */
[----:B------:R-:W-:Y:S01]  /*9410*/  LEA R5, R5, UR4, 0x1 ;  /* 0x0000000405057c11 */ /* 0x000fe2000f8e08ff */
[----:B------:R-:W-:Y:S01]  /*9420*/  FMUL.FTZ R144, R11, R144 ;  /* 0x000000900b907220 */ /* 0x000fe20000410000 */
[C---:B------:R-:W-:Y:S01]  /*9430*/  FMUL.FTZ R156, R14.reuse, R156 ;  /* 0x0000009c0e9c7220 */ /* 0x040fe20000410000 */
[C---:B------:R-:W-:Y:S01]  /*9440*/  FMUL.FTZ R157, R14.reuse, R157 ;  /* 0x0000009d0e9d7220 */ /* 0x040fe20000410000 */
[----:B------:R-:W-:Y:S01]  /*9450*/  LOP3.LUT R9, R9, 0x40, RZ, 0xc0, !PT ;  /* 0x0000004009097812 */ /* 0x000fe200078ec0ff */
[----:B------:R-:W-:Y:S01]  /*9460*/  FMUL.FTZ R152, R14, R152 ;  /* 0x000000980e987220 */ /* 0x000fe20000410000 */
[----:B-1----:R-:W-:Y:S01]  /*9470*/  FSEL R6, R6, 1, P2 ;  /* 0x3f80000006067808 */ /* 0x002fe20001000000 */
[----:B------:R-:W-:Y:S01]  /*9480*/  FMUL.FTZ R153, R14, R153 ;  /* 0x000000990e997220 */ /* 0x000fe20000410000 */
[C---:B------:R-:W-:Y:S01]  /*9490*/  FMUL.FTZ R145, R11.reuse, R145 ;  /* 0x000000910b917220 */ /* 0x040fe20000410000 */
[C---:B------:R-:W-:Y:S01]  /*94a0*/  FMUL.FTZ R132, R11.reuse, R132 ;  /* 0x000000840b847220 */ /* 0x040fe20000410000 */
[----:B------:R-:W-:Y:S01]  /*94b0*/  FMUL.FTZ R146, R10, R146 ;  /* 0x000000920a927220 */ /* 0x000fe20000410000 */
[C---:B------:R-:W-:Y:S01]  /*94c0*/  FMUL.FTZ R158, R6.reuse, R158 ;  /* 0x0000009e069e7220 */ /* 0x040fe20000410000 */
[C---:B------:R-:W-:Y:S01]  /*94d0*/  FMUL.FTZ R159, R6.reuse, R159 ;  /* 0x0000009f069f7220 */ /* 0x040fe20000410000 */
[C---:B------:R-:W-:Y:S01]  /*94e0*/  FMUL.FTZ R154, R6.reuse, R154 ;  /* 0x0000009a069a7220 */ /* 0x040fe20000410000 */
[----:B------:R-:W-:Y:S01]  /*94f0*/  FMUL.FTZ R155, R6, R155 ;  /* 0x0000009b069b7220 */ /* 0x000fe20000410000 */
[C---:B------:R-:W-:Y:S01]  /*9500*/  FMUL.FTZ R147, R10.reuse, R147 ;  /* 0x000000930a937220 */ /* 0x040fe20000410000 */
[C---:B------:R-:W-:Y:S01]  /*9510*/  FMUL.FTZ R134, R10.reuse, R134 ;  /* 0x000000860a867220 */ /* 0x040fe20000410000 */
[----:B------:R-:W-:Y:S01]  /*9520*/  FMUL.FTZ R11, R11, R133 ;  /* 0x000000850b0b7220 */ /* 0x000fe20000410000 */
[----:B------:R-:W-:Y:S01]  /*9530*/  FMUL.FTZ R10, R10, R135 ;  /* 0x000000870a0a7220 */ /* 0x000fe20000410000 */
[----:B------:R-:W-:Y:S01]  /*9540*/  F2FP.BF16.F32.PACK_AB R160, R161, R160 ;  /* 0x000000a0a1a0723e */ /* 0x000fe200000010ff */
[C---:B------:R-:W-:Y:S01]  /*9550*/  FMUL.FTZ R140, R14.reuse, R140 ;  /* 0x0000008c0e8c7220 */ /* 0x040fe20000410000 */
[----:B------:R-:W-:Y:S01]  /*9560*/  F2FP.BF16.F32.PACK_AB R162, R163, R162 ;  /* 0x000000a2a3a2723e */ /* 0x000fe200000010ff */
[C---:B------:R-:W-:Y:S01]  /*9570*/  FMUL.FTZ R141, R14.reuse, R141 ;  /* 0x0000008d0e8d7220 */ /* 0x040fe20000410000 */
[----:B------:R-:W-:Y:S01]  /*9580*/  F2FP.BF16.F32.PACK_AB R148, R149, R148 ;  /* 0x000000949594723e */ /* 0x000fe200000010ff */
[----:B------:R-:W-:Y:S01]  /*9590*/  FMUL.FTZ R136, R14, R136 ;  /* 0x000000880e887220 */ /* 0x000fe20000410000 */
[----:B------:R-:W-:Y:S01]  /*95a0*/  F2FP.BF16.F32.PACK_AB R150, R151, R150 ;  /* 0x000000969796723e */ /* 0x000fe200000010ff */
[C---:B------:R-:W-:Y:S01]  /*95b0*/  FMUL.FTZ R142, R6.reuse, R142 ;  /* 0x0000008e068e7220 */ /* 0x040fe20000410000 */
[C---:B------:R-:W-:Y:S01]  /*95c0*/  IADD3 R16, PT, PT, R5.reuse, -R15, RZ ;  /* 0x8000000f05107210 */ /* 0x040fe20007ffe0ff */
[----:B------:R-:W-:Y:S01]  /*95d0*/  FMUL.FTZ R143, R6, R143 ;  /* 0x0000008f068f7220 */ /* 0x000fe20000410000 */
[----:B------:R-:W-:Y:S01]  /*95e0*/  IADD3 R9, PT, PT, R5, -R9, RZ ;  /* 0x8000000905097210 */ /* 0x000fe20007ffe0ff */
[----:B------:R-:W-:Y:S01]  /*95f0*/  FMUL.FTZ R14, R14, R137 ;  /* 0x000000890e0e7220 */ /* 0x000fe20000410000 */
[----:B------:R-:W-:Y:S01]  /*9600*/  F2FP.BF16.F32.PACK_AB R156, R157, R156 ;  /* 0x0000009c9d9c723e */ /* 0x000fe200000010ff */
[C---:B------:R-:W-:Y:S01]  /*9610*/  FMUL.FTZ R138, R6.reuse, R138 ;  /* 0x0000008a068a7220 */ /* 0x040fe20000410000 */
[----:B------:R-:W-:Y:S01]  /*9620*/  F2FP.BF16.F32.PACK_AB R158, R159, R158 ;  /* 0x0000009e9f9e723e */ /* 0x000fe200000010ff */
[----:B------:R-:W-:Y:S01]  /*9630*/  STS [R5], R160 ;  /* 0x000000a005007388 */ /* 0x000fe20000000800 */
[----:B------:R-:W-:Y:S01]  /*9640*/  F2FP.BF16.F32.PACK_AB R152, R153, R152 ;  /* 0x000000989998723e */ /* 0x000fe200000010ff */
[----:B------:R-:W-:Y:S01]  /*9650*/  FMUL.FTZ R6, R6, R139 ;  /* 0x0000008b06067220 */ /* 0x000fe20000410000 */
[----:B------:R-:W-:Y:S01]  /*9660*/  F2FP.BF16.F32.PACK_AB R154, R155, R154 ;  /* 0x0000009a9b9a723e */ /* 0x000fe200000010ff */
[----:B------:R-:W-:Y:S01]  /*9670*/  STS [R5+0x200], R162 ;  /* 0x000200a205007388 */ /* 0x000fe20000000800 */
[----:B------:R-:W-:Y:S01]  /*9680*/  F2FP.BF16.F32.PACK_AB R144, R145, R144 ;  /* 0x000000909190723e */ /* 0x000fe200000010ff */
[----:B------:R1:W2:Y:S01]  /*9690*/  @P4 MUFU.LG2 R27, R7 ;  /* 0x00000007001b4308 */ /* 0x0002a20000000c00 */
[----:B------:R-:W-:Y:S01]  /*96a0*/  F2FP.BF16.F32.PACK_AB R146, R147, R146 ;  /* 0x000000929392723e */ /* 0x000fe200000010ff */
[----:B------:R-:W-:Y:S01]  /*96b0*/  STS [R16+0x10], R148 ;  /* 0x0000109410007388 */ /* 0x000fe20000000800 */
[----:B------:R-:W-:Y:S01]  /*96c0*/  F2FP.BF16.F32.PACK_AB R11, R11, R132 ;  /* 0x000000840b0b723e */ /* 0x000fe200000010ff */
[----:B------:R-:W3:Y:S01]  /*96d0*/  @P5 LDC R26, c[0x0][0x458] ;  /* 0x00011600ff1a5b82 */ /* 0x000ee20000000800 */
[----:B------:R-:W-:Y:S01]  /*96e0*/  F2FP.BF16.F32.PACK_AB R10, R10, R134 ;  /* 0x000000860a0a723e */ /* 0x000fe200000010ff */
[----:B------:R-:W-:Y:S01]  /*96f0*/  STS [R16+0x210], R150 ;  /* 0x0002109610007388 */ /* 0x000fe20000000800 */
[----:B------:R-:W-:Y:S01]  /*9700*/  IADD3 R15, PT, PT, -R15, R9, RZ ;  /* 0x000000090f0f7210 */ /* 0x000fe20007ffe1ff */
[----:B------:R-:W4:Y:S01]  /*9710*/  @P3 MUFU.LG2 R13, R13 ;  /* 0x0000000d000d3308 */ /* 0x000f220000000c00 */
[----:B------:R-:W-:Y:S01]  /*9720*/  F2FP.BF16.F32.PACK_AB R140, R141, R140 ;  /* 0x0000008c8d8c723e */ /* 0x000fe200000010ff */
[----:B------:R-:W-:Y:S01]  /*9730*/  STS [R5+0x1000], R156 ;  /* 0x0010009c05007388 */ /* 0x000fe20000000800 */
[----:B------:R-:W-:Y:S01]  /*9740*/  F2FP.BF16.F32.PACK_AB R142, R143, R142 ;  /* 0x0000008e8f8e723e */ /* 0x000fe200000010ff */
[----:B------:R-:W2:Y:S01]  /*9750*/  LDCU.U8 UR4, c[0x0][0x548] ;  /* 0x0000a900ff0477ac */ /* 0x000ea20008000000 */
[----:B------:R-:W-:Y:S01]  /*9760*/  F2FP.BF16.F32.PACK_AB R14, R14, R136 ;  /* 0x000000880e0e723e */ /* 0x000fe200000010ff */
[----:B------:R5:W-:Y:S01]  /*9770*/  STS [R5+0x1200], R158 ;  /* 0x0012009e05007388 */ /* 0x000be20000000800 */
[----:B------:R-:W-:-:S02]  /*9780*/  F2FP.BF16.F32.PACK_AB R138, R6, R138 ;  /* 0x0000008a068a723e */ /* 0x000fc400000010ff */
[----:B------:R4:W2:Y:S01]  /*9790*/  @P5 MUFU.LG2 R6, R8 ;  /* 0x0000000800065308 */ /* 0x0008a20000000c00 */
[----:B------:R-:W-:Y:S01]  /*97a0*/  STS [R16+0x1010], R152 ;  /* 0x0010109810007388 */ /* 0x000fe20000000800 */
[----:B-1----:R-:W1:Y:S03]  /*97b0*/  @P4 LDC R7, c[0x0][0x458] ;  /* 0x00011600ff074b82 */ /* 0x002e660000000800 */
[----:B------:R-:W-:Y:S04]  /*97c0*/  STS [R16+0x1210], R154 ;  /* 0x0012109a10007388 */ /* 0x000fe80000000800 */
[----:B------:R-:W-:Y:S04]  /*97d0*/  STS [R9+0x20], R144 ;  /* 0x0000209009007388 */ /* 0x000fe80000000800 */
[----:B------:R-:W-:Y:S04]  /*97e0*/  STS [R9+0x220], R146 ;  /* 0x0002209209007388 */ /* 0x000fe80000000800 */
[----:B------:R-:W-:Y:S04]  /*97f0*/  STS [R15+0x30], R11 ;  /* 0x0000300b0f007388 */ /* 0x000fe80000000800 */
[----:B------:R2:W-:Y:S01]  /*9800*/  STS [R15+0x230], R10 ;  /* 0x0002300a0f007388 */ /* 0x0005e20000000800 */
[----:B-----5:R-:W1:Y:S03]  /*9810*/  LDC R5, c[0x0][0x434] ;  /* 0x00010d00ff057b82 */ /* 0x020e660000000800 */
[----:B------:R-:W-:Y:S04]  /*9820*/  STS [R9+0x1020], R140 ;  /* 0x0010208c09007388 */ /* 0x000fe80000000800 */
[----:B------:R4:W-:Y:S04]  /*9830*/  STS [R9+0x1220], R142 ;  /* 0x0012208e09007388 */ /* 0x0009e80000000800 */
[----:B------:R5:W-:Y:S04]  /*9840*/  STS [R15+0x1030], R14 ;  /* 0x0010300e0f007388 */ /* 0x000be80000000800 */
[----:B------:R1:W-:Y:S01]  /*9850*/  STS [R15+0x1230], R138 ;  /* 0x0012308a0f007388 */ /* 0x0003e20000000800 */
[----:B--2---:R-:W2:Y:S08]  /*9860*/  @P1 LDC.64 R10, c[0x0][0x430] ;  /* 0x00010c00ff0a1b82 */ /* 0x004eb00000000a00 */
[----:B----4-:R-:W4:Y:S08]  /*9870*/  LDC.64 R8, c[0x0][0x400] ;  /* 0x00010000ff087b82 */ /* 0x010f300000000a00 */
[----:B-----5:R-:W1:Y:S01]  /*9880*/  @P1 LDC R14, c[0x0][0x430] ;  /* 0x00010c00ff0e1b82 */ /* 0x020e620000000800 */
[----:B--2---:R-:W-:Y:S01]  /*9890*/  @P1 IMAD R11, R11, R10, RZ ;  /* 0x0000000a0b0b1224 */ /* 0x004fe200078e02ff */
[----:B------:R-:W-:Y:S01]  /*98a0*/  @P1 MOV R10, 0x1 ;  /* 0x00000001000a1802 */ /* 0x000fe20000000f00 */
[----:B---3--:R-:W-:Y:S06]  /*98b0*/  @P1 BRA `(.L_x_581) ;  /* 0x0000000000281947 */ /* 0x008fec0003800000 */
[----:B------:R-:W-:Y:S01]  /*98c0*/  ISETP.NE.AND P0, PT, RZ, UR4, PT ;  /* 0x00000004ff007c0c */ /* 0x000fe2000bf05270 */
[----:B------:R-:W2:-:S12]  /*98d0*/  LDC R16, c[0x0][0x3e0] ;  /* 0x0000f800ff107b82 */ /* 0x000e980000000800 */
[----:B------:R-:W3:Y:S01]  /*98e0*/  @P0 LDC R11, c[0x0][0x454] ;  /* 0x00011500ff0b0b82 */ /* 0x000ee20000000800 */
[----:B-1----:R-:W-:Y:S02]  /*98f0*/  @P0 MOV R14, 0x1 ;  /* 0x00000001000e0802 */ /* 0x002fe40000000f00 */
[----:B------:R-:W-:-:S05]  /*9900*/  @!P0 MOV R14, 0x1 ;  /* 0x00000001000e8802 */ /* 0x000fca0000000f00 */
[----:B------:R-:W2:Y:S08]  /*9910*/  @P0 LDC R10, c[0x0][0x454] ;  /* 0x00011500ff0a0b82 */ /* 0x000eb00000000800 */
[----:B------:R-:W1:Y:S08]  /*9920*/  @!P0 LDC R15, c[0x0][0x434] ;  /* 0x00010d00ff0f8b82 */ /* 0x000e700000000800 */
[----:B------:R-:W3:Y:S01]  /*9930*/  @!P0 LDC R11, c[0x0][0x434] ;  /* 0x00010d00ff0b8b82 */ /* 0x000ee20000000800 */
[----:B--2---:R-:W-:-:S02]  /*9940*/  @P0 IMAD R10, R10, R16, RZ ;  /* 0x000000100a0a0224 */ /* 0x004fc400078e02ff */
[----:B-1----:R-:W-:-:S07]  /*9950*/  @!P0 IMAD R10, R15, R16, RZ ;  /* 0x000000100f0a8224 */ /* 0x002fce00078e02ff */
.L_x_581:
[----:B------:R-:W-:Y:S01]  /*9960*/  BAR.SYNC.DEFER_BLOCKING 0x0 ;  /* 0x0000000000007b1d */ /* 0x000fe20000010000 */
[----:B------:R-:W-:Y:S01]  /*9970*/  ISETP.NE.AND P1, PT, RZ, UR4, !P1 ;  /* 0x00000004ff007c0c */ /* 0x000fe2000cf25270 */
[----:B------:R-:W-:Y:S01]  /*9980*/  @P5 FMUL.FTZ R6, R6, 0.69314718246459960938 ;  /* 0x3f31721806065820 */ /* 0x000fe20000410000 */
[----:B------:R-:W-:Y:S01]  /*9990*/  @P4 FMUL.FTZ R27, R27, 0.69314718246459960938 ;  /* 0x3f3172181b1b4820 */ /* 0x000fe20000410000 */
[----:B---3--:R-:W-:Y:S01]  /*99a0*/  IMAD R31, R11, UR6, RZ ;  /* 0x000000060b1f7c24 */ /* 0x008fe2000f8e02ff */
[----:B------:R-:W-:Y:S01]  /*99b0*/  MOV R24, 0x7f800000 ;  /* 0x7f80000000187802 */ /* 0x000fe20000000f00 */
[----:B------:R-:W2:Y:S02]  /*99c0*/  @P2 MUFU.LG2 R25, R12 ;  /* 0x0000000c00192308 */ /* 0x000ea40000000c00 */
[----:B------:R-:W3:Y:S01]  /*99d0*/  @P3 LDC R30, c[0x0][0x458] ;  /* 0x00011600ff1e3b82 */ /* 0x000ee20000000800 */
[----:B-1----:R-:W-:Y:S01]  /*99e0*/  MOV R15, 0x7f800000 ;  /* 0x7f800000000f7802 */ /* 0x002fe20000000f00 */
[----:B------:R-:W-:Y:S01]  /*99f0*/  @P5 FFMA.FTZ R24, R36, R26, R6 ;  /* 0x0000001a24185223 */ /* 0x000fe20000010006 */
[----:B------:R-:W-:Y:S01]  /*9a00*/  @P4 FFMA.FTZ R15, R3, R7, R27 ;  /* 0x00000007030f4223 */ /* 0x000fe2000001001b */
[----:B------:R-:W-:Y:S01]  /*9a10*/  MOV R28, R196 ;  /* 0x000000c4001c7202 */ /* 0x000fe20000000f00 */
[----:B------:R-:W-:Y:S01]  /*9a20*/  IMAD R3, R5, UR7, RZ ;  /* 0x0000000705037c24 */ /* 0x000fe2000f8e02ff */
[----:B------:R-:W-:Y:S01]  /*9a30*/  MOV R29, RZ ;  /* 0x000000ff001d7202 */ /* 0x000fe20000000f00 */
[----:B------:R-:W-:Y:S01]  /*9a40*/  @!P1 IMAD R31, R10, UR7, R31 ;  /* 0x000000070a1f9c24 */ /* 0x000fe2000f8e021f */
[----:B------:R-:W1:Y:S01]  /*9a50*/  LDC.64 R6, c[0x0][0x408] ;  /* 0x00010200ff067b82 */ /* 0x000e620000000a00 */
[----:B------:R-:W-:Y:S01]  /*9a60*/  LOP3.LUT P5, RZ, R4, 0x3, RZ, 0xc0, !PT ;  /* 0x0000000304ff7812 */ /* 0x000fe200078ac0ff */
[----:B------:R-:W-:Y:S01]  /*9a70*/  @P3 FMUL.FTZ R13, R13, 0.69314718246459960938 ;  /* 0x3f3172180d0d3820 */ /* 0x000fe20000410000 */
[----:B----4-:R-:W-:Y:S01]  /*9a80*/  IMAD.WIDE.U32 R28, R8, UR7, R28 ;  /* 0x00000007081c7c25 */ /* 0x010fe2000f8e001c */
[----:B------:R-:W-:Y:S01]  /*9a90*/  SEL R33, R3, RZ, P1 ;  /* 0x000000ff03217207 */ /* 0x000fe20000800000 */
[----:B------:R-:W-:Y:S01]  /*9aa0*/  BSSY.RECONVERGENT B0, `(.L_x_582) ;  /* 0x000003b000007945 */ /* 0x000fe20003800200 */
[----:B------:R-:W-:Y:S01]  /*9ab0*/  SHF.R.S32.HI R3, RZ, 0x1f, R3 ;  /* 0x0000001fff037819 */ /* 0x000fe20000011403 */
[----:B------:R-:W-:Y:S01]  /*9ac0*/  IMAD R8, R195, R14, RZ ;  /* 0x0000000ec3087224 */ /* 0x000fe200078e02ff */
[----:B------:R-:W4:Y:S01]  /*9ad0*/  LDC.64 R10, c[0x0][0x410] ;  /* 0x00010400ff0a7b82 */ /* 0x000f220000000a00 */
[----:B------:R1:W1:Y:S01]  /*9ae0*/  LDS.128 R20, [R194] ;  /* 0x00000000c2147984 */ /* 0x0002620000000c00 */
[----:B--2---:R-:W-:Y:S01]  /*9af0*/  @P2 FMUL.FTZ R32, R25, 0.69314718246459960938 ;  /* 0x3f31721819202820 */ /* 0x004fe20000410000 */
[----:B------:R-:W-:Y:S01]  /*9b00*/  SEL R3, R3, RZ, P1 ;  /* 0x000000ff03037207 */ /* 0x000fe20000800000 */
[----:B------:R-:W-:Y:S01]  /*9b10*/  IMAD R37, R9, UR7, R29 ;  /* 0x0000000709257c24 */ /* 0x000fe2000f8e021d */
[----:B------:R2:W1:Y:S01]  /*9b20*/  LDS.128 R16, [R194+0x800] ;  /* 0x00080000c2107984 */ /* 0x0004620000000c00 */
[----:B------:R-:W-:-:S02]  /*9b30*/  IADD3 R25, P4, P0, R8, R33, R31 ;  /* 0x0000002108197210 */ /* 0x000fc4000789e01f */
[----:B------:R-:W5:Y:S01]  /*9b40*/  @P2 LDC R12, c[0x0][0x458] ;  /* 0x00011600ff0c2b82 */ /* 0x000f620000000800 */
[----:B------:R-:W-:Y:S02]  /*9b50*/  SHF.R.S32.HI R8, RZ, 0x1f, R8 ;  /* 0x0000001fff087819 */ /* 0x000fe40000011408 */
[----:B------:R-:W-:Y:S02]  /*9b60*/  SHF.R.S32.HI R31, RZ, 0x1f, R31 ;  /* 0x0000001fff1f7819 */ /* 0x000fe4000001141f */
[----:B------:R-:W-:Y:S02]  /*9b70*/  MOV R26, 0x7f800000 ;  /* 0x7f800000001a7802 */ /* 0x000fe40000000f00 */
[----:B------:R-:W-:Y:S01]  /*9b80*/  MOV R27, 0x7f800000 ;  /* 0x7f800000001b7802 */ /* 0x000fe20000000f00 */
[----:B---3--:R-:W-:Y:S01]  /*9b90*/  @P3 FFMA.FTZ R27, R2, R30, R13 ;  /* 0x0000001e021b3223 */ /* 0x008fe2000001000d */
[----:B-----5:R-:W-:Y:S01]  /*9ba0*/  @P2 FFMA.FTZ R26, R0, R12, R32 ;  /* 0x0000000c001a2223 */ /* 0x020fe20000010020 */
[----:B------:R-:W-:Y:S01]  /*9bb0*/  IADD3.X R0, PT, PT, R8, R3, R31, P4, P0 ;  /* 0x0000000308007210 */ /* 0x000fe200027e041f */
[----:B-12-4-:R-:W-:Y:S06]  /*9bc0*/  @P5 BRA `(.L_x_583) ;  /* 0x0000000000a05947 */ /* 0x016fec0003800000 */
        /* <DEDUP_REMOVED lines=18> */
[----:B------:R-:W2:Y:S02]  /*9cf0*/  @!P5 LDC.64 R8, c[0x0][0x420] ;  /* 0x00010800ff08db82 */ /* 0x000ea40000000a00 */
[----:B------:R-:W-:-:S02]  /*9d00*/  @!P6 LEA.HI.X.SX32 R14, R34, R0, 0x1, P0 ;  /* 0x00000000220ee211 */ /* 0x000fc400000f0eff */
[CC--:B------:R-:W-:Y:S02]  /*9d10*/  @!P4 IADD3 R34, P1, PT, R31.reuse, R25.reuse, RZ ;  /* 0x000000191f22c210 */ /* 0x0c0fe40007f3e0ff */
[CC--:B------:R-:W-:Y:S02]  /*9d20*/  @!P5 IADD3 R33, P2, PT, R32.reuse, R25.reuse, RZ ;  /* 0x000000192021d210 */ /* 0x0c0fe40007f5e0ff */
[----:B------:R-:W3:Y:S01]  /*9d30*/  @!P4 LDC.64 R4, c[0x0][0x420] ;  /* 0x00010800ff04cb82 */ /* 0x000ee20000000a00 */
[-C--:B------:R-:W-:Y:S02]  /*9d40*/  @!P4 LEA.HI.X.SX32 R31, R31, R0.reuse, 0x1, P1 ;  /* 0x000000001f1fc211 */ /* 0x080fe400008f0eff */
[----:B------:R-:W-:Y:S02]  /*9d50*/  @!P5 LEA.HI.X.SX32 R32, R32, R0, 0x1, P2 ;  /* 0x000000002020d211 */ /* 0x000fe400010f0eff */
[----:B------:R-:W-:-:S03]  /*9d60*/  @!P3 IADD3 R25, P0, PT, R35, R25, RZ ;  /* 0x000000192319b210 */ /* 0x000fc60007f1e0ff */
[----:B------:R-:W4:Y:S01]  /*9d70*/  @!P3 LDC.64 R2, c[0x0][0x420] ;  /* 0x00010800ff02bb82 */ /* 0x000f220000000a00 */
[C---:B-1----:R-:W-:Y:S02]  /*9d80*/  @!P6 LEA R12, P2, R30.reuse, R12, 0x2 ;  /* 0x0000000c1e0ce211 */ /* 0x042fe400078410ff */
        /* <DEDUP_REMOVED lines=12> */
.L_x_583:
[----:B------:R-:W-:Y:S05]  /*9e50*/  BSYNC.RECONVERGENT B0 ;  /* 0x0000000000007941 */ /* 0x000fea0003800200 */
.L_x_582:
[----:B-1----:R-:W1:Y:S01]  /*9e60*/  LDS.128 R12, [R194+0x1000] ;  /* 0x00100000c20c7984 */ /* 0x002e620000000c00 */
[----:B------:R-:W2:Y:S01]  /*9e70*/  LDCU.64 UR4, c[0x0][0x3f0] ;  /* 0x00007e00ff0477ac */ /* 0x000ea20008000a00 */
[----:B------:R-:W-:Y:S02]  /*9e80*/  IMAD.MOV.U32 R36, RZ, RZ, R28 ;  /* 0x000000ffff247224 */ /* 0x000fe400078e001c */
[----:B------:R-:W3:Y:S01]  /*9e90*/  LDS.128 R192, [R194+0x1800] ;  /* 0x00180000c2c07984 */ /* 0x000ee20000000c00 */
[----:B------:R-:W-:Y:S02]  /*9ea0*/  IMAD R0, R199, R6, RZ ;  /* 0x00000006c7007224 */ /* 0x000fe400078e02ff */
[----:B------:R-:W-:-:S04]  /*9eb0*/  IMAD.WIDE.U32 R2, R10, UR6, R36 ;  /* 0x000000060a027c25 */ /* 0x000fc8000f8e0024 */
[----:B------:R-:W-:Y:S02]  /*9ec0*/  IMAD R3, R11, UR6, R3 ;  /* 0x000000060b037c24 */ /* 0x000fe4000f8e0203 */
[C---:B------:R-:W-:Y:S02]  /*9ed0*/  IMAD R0, R198.reuse, R7, R0 ;  /* 0x00000007c6007224 */ /* 0x040fe400078e0200 */
[----:B------:R-:W-:-:S04]  /*9ee0*/  IMAD.WIDE.U32 R198, R198, R6, R2 ;  /* 0x00000006c6c67225 */ /* 0x000fc800078e0002 */
[----:B------:R-:W-:Y:S01]  /*9ef0*/  IMAD.SHL.U32 R2, R6, 0x40, RZ ;  /* 0x0000004006027824 */ /* 0x000fe200078e00ff */
[----:B------:R-:W-:Y:S02]  /*9f00*/  IADD3 R0, PT, PT, R199, R0, RZ ;  /* 0x00000000c7007210 */ /* 0x000fe40007ffe0ff */
[----:B--2---:R-:W-:-:S04]  /*9f10*/  LEA R4, P0, R198, UR4, 0x1 ;  /* 0x00000004c6047c11 */ /* 0x004fc8000f8008ff */
        /* <DEDUP_REMOVED lines=11> */
[----:B---3--:R-:W-:Y:S01]  /*9fd0*/  STG.E.128 desc[UR24][R2.64], R192 ;  /* 0x000000c002007986 */ /* 0x008fe2000c101d18 */
[----:B------:R-:W-:Y:S05]  /*9fe0*/  EXIT ;  /* 0x000000000000794d */ /* 0x000fea0003800000 */
.L_x_584:
        /* <DEDUP_REMOVED lines=9> */
.L_x_1360:


//--------------------- .text._ZN5flash16flash_fwd_kernelI23Flash_fwd_kernel_traitsILi32ELi128ELi128ELi4ELb0ELb0EN7cutlass10bfloat16_tE19Flash_kernel_traitsILi32ELi128ELi128ELi4ES3_EELb1ELb0ELb0ELb1ELb0ELb0ELb0ELb0EEEvNS_16Flash_fwd_paramsE --------------------------
	.section	.text._ZN5flash16flash_fwd_kernelI23Flash_fwd_kernel_traitsILi32ELi128ELi128ELi4ELb0ELb0EN7cutlass10bfloat16_tE19Flash_kernel_traitsILi32ELi128ELi128ELi4ES3_EELb1ELb0ELb0ELb1ELb0ELb0ELb0ELb0EEEvNS_16Flash_fwd_paramsE,"ax",@progbits
	.align	128
        .global         _ZN5flash16flash_fwd_kernelI23Flash_fwd_kernel_traitsILi32ELi128ELi128ELi4ELb0ELb0EN7cutlass10bfloat16_tE19Flash_kernel_traitsILi32ELi128ELi128ELi4ES3_EELb1ELb0ELb0ELb1ELb0ELb0ELb0ELb0EEEvNS_16Flash_fwd_paramsE
        .type           _ZN5flash16flash_fwd_kernelI23Flash_fwd_kernel_traitsILi32ELi128ELi128ELi4ELb0ELb0EN7cutlass10bfloat16_tE19Flash_kernel_traitsILi32ELi128ELi128ELi4ES3_EELb1ELb0ELb0ELb1ELb0ELb0ELb0ELb0EEEvNS_16Flash_fwd_paramsE,@function
        .size           _ZN5flash16flash_fwd_kernelI23Flash_fwd_kernel_traitsILi32ELi128ELi128ELi4ELb0ELb0EN7cutlass10bfloat16_tE19Flash_kernel_traitsILi32ELi128ELi128ELi4ES3_EELb1ELb0ELb0ELb1ELb0ELb0ELb0ELb0EEEvNS_16Flash_fwd_paramsE,(.L_x_1361 - _ZN5flash16flash_fwd_kernelI23Flash_fwd_kernel_traitsILi32ELi128ELi128ELi4ELb0ELb0EN7cutlass10bfloat16_tE19Flash_kernel_traitsILi32ELi128ELi128ELi4ES3_EELb1ELb0ELb0ELb1ELb0ELb0ELb0ELb0EEEvNS_16Flash_fwd_paramsE)
        .other          _ZN5flash16flash_fwd_kernelI23Flash_fwd_kernel_traitsILi32ELi128ELi128ELi4ELb0ELb0EN7cutlass10bfloat16_tE19Flash_kernel_traitsILi32ELi128ELi128ELi4ES3_EELb1ELb0ELb0ELb1ELb0ELb0ELb0ELb0EEEvNS_16Flash_fwd_paramsE,@"STO_CUDA_ENTRY STV_DEFAULT"
_ZN5flash16flash_fwd_kernelI23Flash_fwd_kernel_traitsILi32ELi128ELi128ELi4ELb0ELb0EN7cutlass10bfloat16_tE19Flash_kernel_traitsILi32ELi128ELi128ELi4ES3_EELb1ELb0ELb0ELb1ELb0ELb0ELb0ELb0EEEvNS_16Flash_fwd_paramsE:
.text._ZN5flash16flash_fwd_kernelI23Flash_fwd_kernel_traitsILi32ELi128ELi128ELi4ELb0ELb0EN7cutlass10bfloat16_tE19Flash_kernel_traitsILi32ELi128ELi128ELi4ES3_EELb1ELb0ELb0ELb1ELb0ELb0ELb0ELb0EEEvNS_16Flash_fwd_paramsE:
        /* <DEDUP_REMOVED lines=12> */
[----:B------:R-:W2:Y:S01]  /*00c0*/  LDCU.64 UR4, c[0x0][0x510] ;  /* 0x0000a200ff0477ac */ /* 0x000ea20008000a00 */
[----:B------:R-:W2:Y:S01]  /*00d0*/  S2R R116, SR_CTAID.Z ;  /* 0x0000000000747919 */ /* 0x000ea20000002700 */
[----:B------:R-:W2:Y:S01]  /*00e0*/  S2R R40, SR_TID.X ;  /* 0x0000000000287919 */ /* 0x000ea20000002100 */
[----:B------:R-:W-:-:S03]  /*00f0*/  IMAD.MOV.U32 R22, RZ, RZ, -0x1 ;  /* 0xffffffffff167424 */ /* 0x000fc600078e00ff */
[----:B------:R-:W2:Y:S06]  /*0100*/  LDC.64 R6, c[0x0][0x468] ;  /* 0x00011a00ff067b82 */ /* 0x000eac0000000a00 */
[----:B---3--:R-:W-:Y:S02]  /*0110*/  @P5 IMAD.MOV.U32 R2, RZ, RZ, R118 ;  /* 0x000000ffff025224 */ /* 0x008fe400078e0076 */
[----:B----4-:R-:W-:-:S06]  /*0120*/  @P5 IMAD.MOV.U32 R3, RZ, RZ, R119 ;  /* 0x000000ffff035224 */ /* 0x010fcc00078e0077 */
[----:B-1----:R-:W3:Y:S01]  /*0130*/  @P5 LDG.E.64 R2, desc[UR14][R2.64] ;  /* 0x0000000e02025981 */ /* 0x002ee2000c1e1b00 */
[----:B--2---:R-:W-:Y:S02]  /*0140*/  IMAD.U32 R224, RZ, RZ, UR4 ;  /* 0x00000004ffe07e24 */ /* 0x004fe4000f8e00ff */
[----:B------:R-:W-:Y:S01]  /*0150*/  IMAD.U32 R225, RZ, RZ, UR5 ;  /* 0x00000005ffe17e24 */ /* 0x000fe2000f8e00ff */
[----:B------:R-:W1:Y:S05]  /*0160*/  LDCU.64 UR4, c[0x0][0x478] ;  /* 0x00008f00ff0477ac */ /* 0x000e6a0008000a00 */
[----:B------:R-:W2:Y:S01]  /*0170*/  @P5 LDG.E.64 R224, desc[UR14][R224.64] ;  /* 0x0000000ee0e05981 */ /* 0x000ea2000c1e1b00 */
[----:B------:R-:W-:Y:S01]  /*0180*/  ISETP.NE.U32.AND P3, PT, RZ, UR8, PT ;  /* 0x00000008ff007c0c */ /* 0x000fe2000bf65070 */
[----:B------:R-:W-:Y:S01]  /*0190*/  IMAD.WIDE.U32 R8, R234, 0x4, R8 ;  /* 0x00000004ea087825 */ /* 0x000fe200078e0008 */
[----:B------:R-:W-:-:S02]  /*01a0*/  ISETP.NE.U32.AND P1, PT, RZ, UR6, PT ;  /* 0x00000006ff007c0c */ /* 0x000fc4000bf25070 */
[--C-:B------:R-:W-:Y:S01]  /*01b0*/  LOP3.LUT R0, R116, R235, R234.reuse, 0xfe, !PT ;  /* 0x000000eb74007212 */ /* 0x100fe200078efeea */
[----:B------:R-:W-:Y:S01]  /*01c0*/  IMAD.SHL.U32 R12, R234, 0x4, RZ ;  /* 0x00000004ea0c7824 */ /* 0x000fe200078e00ff */
[----:B------:R-:W-:Y:S02]  /*01d0*/  ISETP.NE.AND.EX P3, PT, RZ, UR9, PT, P3 ;  /* 0x00000009ff007c0c */ /* 0x000fe4000bf65330 */
[----:B------:R-:W-:Y:S02]  /*01e0*/  LOP3.LUT P6, RZ, R0, R40, RZ, 0xfc, !PT ;  /* 0x0000002800ff7212 */ /* 0x000fe400078cfcff */
[----:B------:R-:W3:Y:S01]  /*01f0*/  @P5 LDC R0, c[0x0][0x520] ;  /* 0x00014800ff005b82 */ /* 0x000ee20000000800 */
[----:B------:R-:W-:Y:S02]  /*0200*/  ISETP.NE.AND.EX P1, PT, RZ, UR7, PT, P1 ;  /* 0x00000007ff007c0c */ /* 0x000fe4000bf25310 */
[----:B-1----:R-:W-:Y:S02]  /*0210*/  ISETP.NE.U32.AND P0, PT, RZ, UR4, PT ;  /* 0x00000004ff007c0c */ /* 0x002fe4000bf05070 */
[----:B------:R-:W-:-:S02]  /*0220*/  SHF.R.U32.HI R11, RZ, 0x1e, R234 ;  /* 0x0000001eff0b7819 */ /* 0x000fc400000116ea */
[----:B------:R-:W-:Y:S01]  /*0230*/  ISETP.NE.AND.EX P0, PT, RZ, UR5, PT, P0 ;  /* 0x00000005ff007c0c */ /* 0x000fe2000bf05300 */
[----:B------:R-:W-:Y:S01]  /*0240*/  IMAD.MOV.U32 R10, RZ, RZ, RZ ;  /* 0x000000ffff0a7224 */ /* 0x000fe200078e00ff */
[----:B------:R-:W-:Y:S02]  /*0250*/  ISETP.NE.U32.AND P2, PT, RZ, UR8, PT ;  /* 0x00000008ff007c0c */ /* 0x000fe4000bf45070 */
[----:B------:R-:W2:Y:S02]  /*0260*/  @!P6 LDC.64 R4, c[0x0][0x528] ;  /* 0x00014a00ff04eb82 */ /* 0x000ea40000000a00 */
[----:B------:R-:W-:Y:S02]  /*0270*/  ISETP.NE.AND.EX P2, PT, RZ, UR9, PT, P2 ;  /* 0x00000009ff007c0c */ /* 0x000fe4000bf45320 */
[----:B---3--:R-:W-:-:S05]  /*0280*/  @P5 IADD3 R118, P4, PT, R2, R0, RZ ;  /* 0x0000000002765210 */ /* 0x008fca0007f9e0ff */
[----:B------:R-:W-:Y:S02]  /*0290*/  @P5 IMAD.X R119, RZ, RZ, R3, P4 ;  /* 0x000000ffff775224 */ /* 0x000fe400020e0603 */
[----:B------:R-:W-:Y:S02]  /*02a0*/  @!P6 IMAD.MOV.U32 R2, RZ, RZ, R118 ;  /* 0x000000ffff02e224 */ /* 0x000fe400078e0076 */
[----:B------:R-:W-:Y:S01]  /*02b0*/  @!P6 IMAD.MOV.U32 R3, RZ, RZ, R119 ;  /* 0x000000ffff03e224 */ /* 0x000fe200078e0077 */
[----:B--2---:R-:W-:Y:S04]  /*02c0*/  @!P6 STG.E.64 desc[UR14][R4.64], R224 ;  /* 0x000000e00400e986 */ /* 0x004fe8000c101b0e */
[----:B------:R1:W-:Y:S04]  /*02d0*/  @!P6 STG.E.64 desc[UR14][R4.64+0x8], R2 ;  /* 0x000008020400e986 */ /* 0x0003e8000c101b0e */
[----:B------:R-:W2:Y:S01]  /*02e0*/  @P3 LDG.E R22, desc[UR14][R8.64] ;  /* 0x0000000e08163981 */ /* 0x000ea2000c1e1900 */
[----:B-1----:R-:W-:-:S03]  /*02f0*/  @P1 IADD3 R4, P4, PT, R12, UR6, RZ ;  /* 0x000000060c041c10 */ /* 0x002fc6000ff9e0ff */
[----:B------:R1:W3:Y:S01]  /*0300*/  @P2 LDG.E R8, desc[UR14][R8.64+0x4] ;  /* 0x0000040e08082981 */ /* 0x0002e2000c1e1900 */
[----:B------:R-:W-:Y:S02]  /*0310*/  @P0 IADD3 R2, P3, PT, R12, UR4, RZ ;  /* 0x000000040c020c10 */ /* 0x000fe4000ff7e0ff */
[C---:B------:R-:W-:Y:S02]  /*0320*/  @P1 IADD3.X R5, PT, PT, R11.reuse, UR7, RZ, P4, !PT ;  /* 0x000000070b051c10 */ /* 0x040fe4000a7fe4ff */
[----:B------:R-:W-:-:S03]  /*0330*/  @P0 IADD3.X R3, PT, PT, R11, UR5, RZ, P3, !PT ;  /* 0x000000050b030c10 */ /* 0x000fc60009ffe4ff */
[----:B------:R4:W3:Y:S04]  /*0340*/  @P1 LDG.E R10, desc[UR14][R4.64] ;  /* 0x0000000e040a1981 */ /* 0x0008e8000c1e1900 */
[----:B------:R4:W3:Y:S01]  /*0350*/  @P0 LDG.E R0, desc[UR14][R2.64] ;  /* 0x0000000e02000981 */ /* 0x0008e2000c1e1900 */
[----:B------:R-:W4:Y:S01]  /*0360*/  LDCU.U8 UR4, c[0x0][0x532] ;  /* 0x0000a640ff0477ac */ /* 0x000f220008000000 */
[----:B------:R-:W3:Y:S01]  /*0370*/  @!P2 LDC R185, c[0x0][0x434] ;  /* 0x00010d00ffb9ab82 */ /* 0x000ee20000000800 */
[----:B------:R-:W-:-:S07]  /*0380*/  ISETP.EQ.U32.AND P4, PT, R6, RZ, PT ;  /* 0x000000ff0600720c */ /* 0x000fce0003f82070 */
[----:B-1----:R-:W1:Y:S08]  /*0390*/  @!P0 LDC R9, c[0x0][0x43c] ;  /* 0x00010f00ff098b82 */ /* 0x002e700000000800 */
[----:B----4-:R-:W4:Y:S01]  /*03a0*/  @!P0 LDC.64 R4, c[0x0][0x488] ;  /* 0x00012200ff048b82 */ /* 0x010f220000000a00 */
[----:B------:R-:W-:-:S05]  /*03b0*/  IADD3 R2, P1, PT, R12, R6, RZ ;  /* 0x000000060c027210 */ /* 0x000fca0007f3e0ff */
[----:B------:R-:W-:Y:S01]  /*03c0*/  IMAD.X R3, R11, 0x1, R7, P1 ;  /* 0x000000010b037824 */ /* 0x000fe200008e0607 */
[----:B------:R-:W-:-:S04]  /*03d0*/  ISETP.NE.U32.AND P1, PT, R6, RZ, PT ;  /* 0x000000ff0600720c */ /* 0x000fc80003f25070 */
[----:B------:R-:W-:Y:S02]  /*03e0*/  ISETP.NE.AND.EX P1, PT, R7, RZ, PT, P1 ;  /* 0x000000ff0700720c */ /* 0x000fe40003f25310 */
[----:B------:R-:W-:-:S04]  /*03f0*/  ISETP.NE.AND P3, PT, RZ, UR4, PT ;  /* 0x00000004ff007c0c */ /* 0x000fc8000bf65270 */
[----:B------:R-:W-:Y:S01]  /*0400*/  ISETP.EQ.OR.EX P4, PT, R7, RZ, !P3, P4 ;  /* 0x000000ff0700720c */ /* 0x000fe20005f82740 */
[----:B------:R-:W-:Y:S02]  /*0410*/  IMAD.MOV.U32 R11, RZ, RZ, -0x1 ;  /* 0xffffffffff0b7424 */ /* 0x000fe400078e00ff */
[----:B------:R-:W-:-:S10]  /*0420*/  IMAD.SHL.U32 R187, R235, 0x80, RZ ;  /* 0x00000080ebbb7824 */ /* 0x000fd400078e00ff */
[----:B------:R1:W5:Y:S04]  /*0430*/  @!P4 LDG.E R11, desc[UR14][R2.64] ;  /* 0x0000000e020bc981 */ /* 0x000368000c1e1900 */
[----:B--2---:R2:W-:Y:S01]  /*0440*/  STL [R1+0x58], R22 ;  /* 0x0000581601007387 */ /* 0x0045e20000100800 */
[----:B---3--:R-:W-:Y:S02]  /*0450*/  @P2 IMAD.IADD R185, R8, 0x1, -R22 ;  /* 0x0000000108b92824 */ /* 0x008fe400078e0a16 */
[----:B------:R-:W-:Y:S02]  /*0460*/  @P0 IMAD.IADD R76, R0, 0x1, -R10 ;  /* 0x00000001004c0824 */ /* 0x000fe400078e0a0a */
[----:B------:R-:W3:Y:S01]  /*0470*/  @!P1 LDC R0, c[0x0][0x438] ;  /* 0x00010e00ff009b82 */ /* 0x000ee20000000800 */
[----:B----4-:R-:W-:-:S04]  /*0480*/  @!P0 ISETP.NE.U32.AND P2, PT, R4, RZ, PT ;  /* 0x000000ff0400820c */ /* 0x010fc80003f45070 */
[----:B------:R-:W-:Y:S02]  /*0490*/  @!P0 ISETP.NE.AND.EX P2, PT, R5, RZ, PT, P2 ;  /* 0x000000ff0500820c */ /* 0x000fe40003f45320 */
[----:B------:R-:W-:Y:S02]  /*04a0*/  ISETP.GT.AND P4, PT, R185, R187, PT ;  /* 0x000000bbb900720c */ /* 0x000fe40003f84270 */
[----:B-1----:R-:W-:Y:S01]  /*04b0*/  @!P0 SEL R4, R9, RZ, P2 ;  /* 0x000000ff09048207 */ /* 0x002fe20001000000 */
[----:B--2---:R-:W-:Y:S10]  /*04c0*/  @!P1 BRA `(.L_x_585) ;  /* 0x00000000000c9947 */ /* 0x004ff40003800000 */
[----:B---3--:R-:W2:Y:S02]  /*04d0*/  @P3 LDG.E R0, desc[UR14][R2.64+0x4] ;  /* 0x0000040e02003981 */ /* 0x008ea4000c1e1900 */
[----:B--2--5:R-:W-:-:S06]  /*04e0*/  @P3 IADD3 R0, PT, PT, R0, -R11, RZ ;  /* 0x8000000b00003210 */ /* 0x024fcc0007ffe0ff */
[----:B------:R1:W5:Y:S02]  /*04f0*/  @!P3 LDG.E R0, desc[UR14][R2.64] ;  /* 0x0000000e0200b981 */ /* 0x000364000c1e1900 */
.L_x_585:
[----:B---3-5:R-:W-:Y:S01]  /*0500*/  @!P0 IADD3 R76, PT, PT, R4, R0, -R10 ;  /* 0x00000000044c8210 */ /* 0x028fe20007ffe80a */
[----:B------:R-:W-:Y:S06]  /*0510*/  @!P4 EXIT ;  /* 0x000000000000c94d */ /* 0x000fec0003800000 */
[----:B------:R-:W-:-:S13]  /*0520*/  ISETP.GT.AND P0, PT, R76, RZ, PT ;  /* 0x000000ff4c00720c */ /* 0x000fda0003f04270 */
[----:B------:R-:W-:Y:S05]  /*0530*/  @P0 BRA `(.L_x_586) ;  /* 0x0000000800a40947 */ /* 0x000fea0003800000 */
[----:B------:R-:W2:Y:S01]  /*0540*/  LDC.U8 R0, c[0x0][0x549] ;  /* 0x00015240ff007b82 */ /* 0x000ea20000000000 */
[----:B------:R-:W-:-:S07]  /*0550*/  ISETP.NE.AND P1, PT, R22, -0x1, PT ;  /* 0xffffffff1600780c */ /* 0x000fce0003f25270 */
[----:B------:R-:W3:Y:S08]  /*0560*/  LDC.U8 R4, c[0x0][0x548] ;  /* 0x00015200ff047b82 */ /* 0x000ef00000000000 */
[----:B------:R-:W4:Y:S01]  /*0570*/  LDC R7, c[0x0][0x434] ;  /* 0x00010d00ff077b82 */ /* 0x000f220000000800 */
[----:B--2---:R-:W-:-:S07]  /*0580*/  ISETP.NE.AND P0, PT, R0, RZ, PT ;  /* 0x000000ff0000720c */ /* 0x004fce0003f05270 */
[----:B------:R-:W2:Y:S01]  /*0590*/  @!P1 LDC.64 R8, c[0x0][0x400] ;  /* 0x00010000ff089b82 */ /* 0x000ea20000000a00 */
[----:B---3--:R-:W-:-:S07]  /*05a0*/  ISETP.NE.AND P2, PT, R4, RZ, !P0 ;  /* 0x000000ff0400720c */ /* 0x008fce0004745270 */
[----:B------:R-:W3:Y:S01]  /*05b0*/  @P1 LDC.64 R10, c[0x0][0x408] ;  /* 0x00010200ff0a1b82 */ /* 0x000ee20000000a00 */
[----:B------:R-:W-:-:S07]  /*05c0*/  @P0 IMAD.MOV.U32 R0, RZ, RZ, 0x1 ;  /* 0x00000001ff000424 */ /* 0x000fce00078e00ff */
[----:B-1----:R-:W1:Y:S08]  /*05d0*/  @P0 LDC.64 R2, c[0x0][0x430] ;  /* 0x00010c00ff020b82 */ /* 0x002e700000000a00 */
[----:B------:R-:W2:Y:S01]  /*05e0*/  @P0 LDC R16, c[0x0][0x430] ;  /* 0x00010c00ff100b82 */ /* 0x000ea20000000800 */
[----:B-1----:R-:W-:Y:S01]  /*05f0*/  @P0 IMAD R6, R2, R3, RZ ;  /* 0x0000000302060224 */ /* 0x002fe200078e02ff */
[----:B---34-:R-:W-:Y:S06]  /*0600*/  @P0 BRA `(.L_x_587) ;  /* 0x0000000000280947 */ /* 0x018fec0003800000 */
[----:B------:R-:W-:Y:S01]  /*0610*/  ISETP.NE.AND P0, PT, R4, RZ, PT ;  /* 0x000000ff0400720c */ /* 0x000fe20003f05270 */
[----:B------:R-:W1:-:S12]  /*0620*/  LDC R3, c[0x0][0x3e0] ;  /* 0x0000f800ff037b82 */ /* 0x000e580000000800 */
[----:B------:R-:W3:Y:S01]  /*0630*/  @P0 LDC R6, c[0x0][0x454] ;  /* 0x00011500ff060b82 */ /* 0x000ee20000000800 */
[----:B--2---:R-:W-:Y:S02]  /*0640*/  @P0 MOV R16, 0x1 ;  /* 0x0000000100100802 */ /* 0x004fe40000000f00 */
[----:B------:R-:W-:-:S05]  /*0650*/  @!P0 MOV R16, 0x1 ;  /* 0x0000000100108802 */ /* 0x000fca0000000f00 */
[----:B------:R-:W1:Y:S08]  /*0660*/  @P0 LDC R0, c[0x0][0x454] ;  /* 0x00011500ff000b82 */ /* 0x000e700000000800 */
[----:B------:R-:W2:Y:S08]  /*0670*/  @!P0 LDC R2, c[0x0][0x434] ;  /* 0x00010d00ff028b82 */ /* 0x000eb00000000800 */
[----:B------:R-:W4:Y:S01]  /*0680*/  @!P0 LDC R6, c[0x0][0x434] ;  /* 0x00010d00ff068b82 */ /* 0x000f220000000800 */
[----:B-1----:R-:W-:-:S02]  /*0690*/  @P0 IMAD R0, R0, R3, RZ ;  /* 0x0000000300000224 */ /* 0x002fc400078e02ff */
[----:B--23--:R-:W-:-:S07]  /*06a0*/  @!P0 IMAD R0, R2, R3, RZ ;  /* 0x0000000302008224 */ /* 0x00cfce00078e02ff */
.L_x_587:
[----:B------:R-:W1:Y:S01]  /*06b0*/  LDCU UR4, c[0x0][0x440] ;  /* 0x00008800ff0477ac */ /* 0x000e620008000800 */
[----:B--2---:R-:W-:Y:S01]  /*06c0*/  @!P1 IMAD.WIDE.U32 R4, R234, R8, RZ ;  /* 0x00000008ea049225 */ /* 0x004fe200078e00ff */
        /* <DEDUP_REMOVED lines=11> */
[C---:B-1----:R-:W-:Y:S01]  /*0780*/  ISETP.GE.AND P0, PT, R3.reuse, UR4, PT ;  /* 0x0000000403007c0c */ /* 0x042fe2000bf06270 */
[----:B------:R-:W1:Y:S01]  /*0790*/  LDCU.64 UR4, c[0x0][0x410] ;  /* 0x00008200ff0477ac */ /* 0x000e620008000a00 */
[----:B------:R-:W-:Y:S01]  /*07a0*/  SEL R2, R2, R22, !P4 ;  /* 0x0000001602027207 */ /* 0x000fe20006000000 */
[----:B------:R-:W-:Y:S01]  /*07b0*/  @!P2 IMAD R14, R234, R0, R14 ;  /* 0x00000000ea0ea224 */ /* 0x000fe200078e020e */
[----:B------:R-:W-:Y:S01]  /*07c0*/  ISETP.NE.AND P3, PT, R3, RZ, PT ;  /* 0x000000ff0300720c */ /* 0x000fe20003f65270 */
        /* <DEDUP_REMOVED lines=10> */
[----:B------:R-:W-:Y:S01]  /*0870*/  IADD3 R18, PT, PT, R4, 0x40, RZ ;  /* 0x0000004004127810 */ /* 0x000fe20007ffe0ff */
        /* <DEDUP_REMOVED lines=19> */
.L_x_589:
[----:B------:R-:W-:Y:S05]  /*09b0*/  BSYNC.RECONVERGENT B0 ;  /* 0x0000000000007941 */ /* 0x000fea0003800200 */
.L_x_588:
        /* <DEDUP_REMOVED lines=18> */
.L_x_591:
[----:B------:R-:W-:Y:S05]  /*0ae0*/  BSYNC.RECONVERGENT B0 ;  /* 0x0000000000007941 */ /* 0x000fea0003800200 */
.L_x_590:
        /* <DEDUP_REMOVED lines=15> */
.L_x_593:
[----:B------:R-:W-:Y:S05]  /*0be0*/  BSYNC.RECONVERGENT B0 ;  /* 0x0000000000007941 */ /* 0x000fea0003800200 */
.L_x_592:
        /* <DEDUP_REMOVED lines=17> */
.L_x_595:
[----:B------:R-:W-:Y:S05]  /*0d00*/  BSYNC.RECONVERGENT B0 ;  /* 0x0000000000007941 */ /* 0x000fea0003800200 */
.L_x_594:
        /* <DEDUP_REMOVED lines=11> */
.L_x_597:
[----:B------:R-:W-:Y:S05]  /*0dc0*/  BSYNC.RECONVERGENT B0 ;  /* 0x0000000000007941 */ /* 0x000fea0003800200 */
.L_x_596:
        /* <DEDUP_REMOVED lines=10> */
.L_x_599:
[----:B------:R-:W-:Y:S05]  /*0e70*/  BSYNC.RECONVERGENT B0 ;  /* 0x0000000000007941 */ /* 0x000fea0003800200 */
.L_x_598:
        /* <DEDUP_REMOVED lines=10> */
.L_x_601:
[----:B------:R-:W-:Y:S05]  /*0f20*/  BSYNC.RECONVERGENT B0 ;  /* 0x0000000000007941 */ /* 0x000fea0003800200 */
.L_x_600:
        /* <DEDUP_REMOVED lines=10> */
.L_x_586:
[----:B------:R-:W-:Y:S02]  /*0fd0*/  ISETP.NE.AND P0, PT, R22, -0x1, PT ;  /* 0xffffffff1600780c */ /* 0x000fe40003f05270 */
[----:B------:R-:W-:-:S11]  /*0fe0*/  ISETP.NE.AND P2, PT, R11, -0x1, PT ;  /* 0xffffffff0b00780c */ /* 0x000fd60003f45270 */
[----:B------:R-:W2:Y:S08]  /*0ff0*/  @!P0 LDC.64 R6, c[0x0][0x398] ;  /* 0x0000e600ff068b82 */ /* 0x000eb00000000a00 */
[----:B------:R-:W1:Y:S01]  /*1000*/  @P0 LDC.64 R8, c[0x0][0x3b0] ;  /* 0x0000ec00ff080b82 */ /* 0x000e620000000a00 */
[----:B--2---:R-:W-:-:S04]  /*1010*/  @!P0 IMAD.WIDE.U32 R4, R234, R6, RZ ;  /* 0x00000006ea048225 */ /* 0x004fc800078e00ff */
[----:B------:R-:W-:Y:S02]  /*1020*/  @!P0 IMAD R12, R234, R7, R5 ;  /* 0x00000007ea0c8224 */ /* 0x000fe400078e0205 */
[----:B-1----:R-:W-:Y:S01]  /*1030*/  @P0 IMAD.WIDE.U32 R2, R22, R8, RZ ;  /* 0x0000000816020225 */ /* 0x002fe200078e00ff */
        /* <DEDUP_REMOVED lines=17> */
.L_x_602:
[----:B------:R-:W1:Y:S01]  /*1150*/  LDC.64 R78, c[0x0][0x3b8] ;  /* 0x0000ee00ff4e7b82 */ /* 0x000e620000000a00 */
[----:B------:R-:W-:-:S05]  /*1160*/  IADD3 R2, PT, PT, R10, R11, RZ ;  /* 0x0000000b0a027210 */ /* 0x000fca0007ffe0ff */
[C---:B-1----:R-:W-:Y:S02]  /*1170*/  IMAD R0, R2.reuse, R79, RZ ;  /* 0x0000004f02007224 */ /* 0x042fe400078e02ff */
[----:B------:R-:W-:-:S05]  /*1180*/  IMAD.WIDE.U32 R2, R2, R78, RZ ;  /* 0x0000004e02027225 */ /* 0x000fca00078e00ff */
[----:B------:R-:W-:Y:S02]  /*1190*/  IADD3 R6, PT, PT, R3, R0, RZ ;  /* 0x0000000003067210 */ /* 0x000fe40007ffe0ff */
[----:B------:R-:W-:-:S07]  /*11a0*/  MOV R5, R2 ;  /* 0x0000000200057202 */ /* 0x000fce0000000f00 */
.L_x_603:
        /* <DEDUP_REMOVED lines=39> */
.L_x_604:
[----:B------:R-:W1:Y:S01]  /*1420*/  LDC.64 R14, c[0x0][0x3c0] ;  /* 0x0000f000ff0e7b82 */ /* 0x000e620000000a00 */
[----:B------:R-:W-:-:S05]  /*1430*/  IADD3 R0, PT, PT, R10, R11, RZ ;  /* 0x0000000b0a007210 */ /* 0x000fca0007ffe0ff */
[C---:B-1----:R-:W-:Y:S02]  /*1440*/  IMAD R4, R0.reuse, R15, RZ ;  /* 0x0000000f00047224 */ /* 0x042fe400078e02ff */
[----:B------:R-:W-:-:S05]  /*1450*/  IMAD.WIDE.U32 R2, R0, R14, RZ ;  /* 0x0000000e00027225 */ /* 0x000fca00078e00ff */
[----:B------:R-:W-:-:S07]  /*1460*/  IADD3 R0, PT, PT, R3, R4, RZ ;  /* 0x0000000403007210 */ /* 0x000fce0007ffe0ff */
.L_x_605:
[C---:B------:R-:W-:Y:S01]  /*1470*/  IMAD.SHL.U32 R11, R40.reuse, 0x8, RZ ;  /* 0x00000008280b7824 */ /* 0x040fe200078e00ff */
[----:B------:R-:W1:Y:S01]  /*1480*/  LDCU.128 UR4, c[0x0][0x3d0] ;  /* 0x00007a00ff0477ac */ /* 0x000e620008000c00 */
[C---:B------:R-:W-:Y:S01]  /*1490*/  IMAD.SHL.U32 R21, R40.reuse, 0x20, RZ ;  /* 0x0000002028157824 */ /* 0x040fe200078e00ff */
        /* <DEDUP_REMOVED lines=10> */
[----:B------:R-:W-:Y:S01]  /*1540*/  MOV R205, RZ ;  /* 0x000000ff00cd7202 */ /* 0x000fe20000000f00 */
[----:B------:R-:W-:Y:S01]  /*1550*/  IMAD.X R5, RZ, RZ, R6, P1 ;  /* 0x000000ffff057224 */ /* 0x000fe200008e0606 */
[----:B------:R-:W-:Y:S01]  /*1560*/  SHF.L.U32 R6, R40, 0x2, RZ ;  /* 0x0000000228067819 */ /* 0x000fe200000006ff */
[----:B------:R-:W-:Y:S01]  /*1570*/  IMAD.X R3, RZ, RZ, R0, P0 ;  /* 0x000000ffff037224 */ /* 0x000fe200000e0600 */
[----:B------:R-:W-:Y:S01]  /*1580*/  SHF.R.S32.HI R0, RZ, 0x1f, R7 ;  /* 0x0000001fff007819 */ /* 0x000fe20000011407 */
[----:B------:R-:W-:Y:S01]  /*1590*/  IMAD.WIDE.U32 R4, R204, R78, R4 ;  /* 0x0000004ecc047225 */ /* 0x000fe200078e0004 */
[----:B------:R-:W-:Y:S01]  /*15a0*/  LOP3.LUT R20, R20, 0x18, R6, 0xf8, !PT ;  /* 0x0000001814147812 */ /* 0x000fe200078ef806 */
[----:B------:R-:W5:Y:S01]  /*15b0*/  LDCU.64 UR8, c[0x0][0x3c8] ;  /* 0x00007900ff0877ac */ /* 0x000f620008000a00 */
[----:B------:R-:W-:Y:S01]  /*15c0*/  LOP3.LUT R13, R11, 0xd8, RZ, 0xc0, !PT ;  /* 0x000000d80b0d7812 */ /* 0x000fe200078ec0ff */
[----:B------:R-:W-:Y:S01]  /*15d0*/  IMAD.WIDE.U32 R2, R204, R14, R2 ;  /* 0x0000000ecc027225 */ /* 0x000fe200078e0002 */
[----:B------:R-:W-:-:S02]  /*15e0*/  SHF.R.U32.HI R186, RZ, 0x1, R40 ;  /* 0x00000001ffba7819 */ /* 0x000fc40000011628 */
[----:B------:R-:W-:Y:S01]  /*15f0*/  LOP3.LUT R233, R21, 0x120, RZ, 0xc0, !PT ;  /* 0x0000012015e97812 */ /* 0x000fe200078ec0ff */
[----:B-1----:R-:W-:Y:S01]  /*1600*/  IMAD R6, R0, UR4, RZ ;  /* 0x0000000400067c24 */ /* 0x002fe2000f8e02ff */
[----:B------:R-:W-:Y:S01]  /*1610*/  LOP3.LUT R208, R20, 0x8, R186, 0x78, !PT ;  /* 0x0000000814d07812 */ /* 0x000fe200078e78ba */
[C---:B------:R-:W-:Y:S02]  /*1620*/  IMAD R5, R204.reuse, R79, R5 ;  /* 0x0000004fcc057224 */ /* 0x040fe400078e0205 */
[----:B------:R-:W-:Y:S02]  /*1630*/  IMAD R3, R204, R15, R3 ;  /* 0x0000000fcc037224 */ /* 0x000fe400078e0203 */
[----:B------:R-:W-:Y:S02]  /*1640*/  IMAD R0, R0, UR6, RZ ;  /* 0x0000000600007c24 */ /* 0x000fe4000f8e02ff */
[----:B------:R-:W-:Y:S01]  /*1650*/  IMAD R10, R7, UR5, R6 ;  /* 0x00000005070a7c24 */ /* 0x000fe2000f8e0206 */
[----:B------:R-:W-:Y:S01]  /*1660*/  IADD3 R6, P0, PT, R239, R8, RZ ;  /* 0x00000008ef067210 */ /* 0x000fe20007f1e0ff */
[----:B------:R-:W-:Y:S01]  /*1670*/  IMAD.WIDE.U32 R4, R7, UR4, R4 ;  /* 0x0000000407047c25 */ /* 0x000fe2000f8e0004 */
[----:B------:R-:W-:Y:S01]  /*1680*/  LOP3.LUT R8, R13, 0x18, R40, 0x78, !PT ;  /* 0x000000180d087812 */ /* 0x000fe200078e7828 */
[----:B------:R-:W-:-:S02]  /*1690*/  UMOV UR4, 0x400 ;  /* 0x0000040000047882 */ /* 0x000fc40000000000 */
[----:B------:R-:W-:Y:S01]  /*16a0*/  IMAD R9, R7, UR7, R0 ;  /* 0x0000000707097c24 */ /* 0x000fe2000f8e0200 */
[----:B------:R-:W-:Y:S01]  /*16b0*/  IADD3 R0, PT, PT, R5, R10, RZ ;  /* 0x0000000a05007210 */ /* 0x000fe20007ffe0ff */
[----:B------:R-:W-:Y:S01]  /*16c0*/  IMAD.WIDE.U32 R2, R7, UR6, R2 ;  /* 0x0000000607027c25 */ /* 0x000fe2000f8e0002 */
[----:B---3--:R-:W-:Y:S01]  /*16d0*/  LEA R25, P1, R4, UR12, 0x1 ;  /* 0x0000000c04197c11 */ /* 0x008fe2000f8208ff */
[----:B--2---:R-:W-:Y:S01]  /*16e0*/  ULEA UR4, UR16, UR4, 0x18 ;  /* 0x0000000410047291 */ /* 0x004fe2000f8ec0ff */
[----:B------:R-:W-:Y:S01]  /*16f0*/  LOP3.LUT R5, R8, 0x1f20, R11, 0xf8, !PT ;  /* 0x00001f2008057812 */ /* 0x000fe200078ef80b */
[----:B------:R-:W-:Y:S01]  /*1700*/  IMAD.X R7, RZ, RZ, R12, P0 ;  /* 0x000000ffff077224 */ /* 0x000fe200000e060c */
[----:B----4-:R-:W-:Y:S01]  /*1710*/  LEA R23, P0, R2, UR10, 0x1 ;  /* 0x0000000a02177c11 */ /* 0x010fe2000f8008ff */
[----:B------:R-:W-:Y:S01]  /*1720*/  IMAD.IADD R3, R3, 0x1, R9 ;  /* 0x0000000103037824 */ /* 0x000fe200078e0209 */
[----:B------:R-:W-:Y:S01]  /*1730*/  LEA.HI.X R24, R4, UR13, R0, 0x1, P1 ;  /* 0x0000000d04187c11 */ /* 0x000fe200088f0c00 */
[----:B------:R1:W-:Y:S01]  /*1740*/  STL [R1+0x44], R25 ;  /* 0x0000441901007387 */ /* 0x0003e20000100800 */
[----:B------:R-:W-:Y:S01]  /*1750*/  IMAD.WIDE.U32 R26, R235, 0x80, R204 ;  /* 0x00000080eb1a7825 */ /* 0x000fe200078e00cc */
[----:B------:R-:W-:-:S02]  /*1760*/  LEA R215, R5, UR4, 0x1 ;  /* 0x0000000405d77c11 */ /* 0x000fc4000f8e08ff */
[----:B------:R-:W-:Y:S01]  /*1770*/  LEA.HI.X R22, R2, UR11, R3, 0x1, P0 ;  /* 0x0000000b02167c11 */ /* 0x000fe200080f0c03 */
[----:B------:R1:W-:Y:S01]  /*1780*/  STL [R1+0x4c], R23 ;  /* 0x00004c1701007387 */ /* 0x0003e20000100800 */
[----:B------:R-:W-:Y:S01]  /*1790*/  ISETP.GE.AND P0, PT, R204, R18, PT ;  /* 0x00000012cc00720c */ /* 0x000fe20003f06270 */
[C---:B-----5:R-:W-:Y:S02]  /*17a0*/  IMAD.WIDE.U32 R8, R116.reuse, UR8, R6 ;  /* 0x0000000874087c25 */ /* 0x060fe4000f8e0006 */
[----:B------:R1:W-:Y:S02]  /*17b0*/  STL [R1+0x40], R24 ;  /* 0x0000401801007387 */ /* 0x0003e40000100800 */
[----:B------:R-:W-:Y:S02]  /*17c0*/  IMAD R7, R116, UR9, R9 ;  /* 0x0000000974077c24 */ /* 0x000fe4000f8e0209 */
[----:B------:R1:W-:Y:S04]  /*17d0*/  STL [R1+0x48], R22 ;  /* 0x0000481601007387 */ /* 0x0003e80000100800 */
[----:B------:R1:W-:Y:S04]  /*17e0*/  STL [R1+0x70], R18 ;  /* 0x0000701201007387 */ /* 0x0003e80000100800 */
[----:B------:R1:W-:Y:S04]  /*17f0*/  STL.64 [R1+0x68], R204 ;  /* 0x000068cc01007387 */ /* 0x0003e80000100a00 */
        /* <DEDUP_REMOVED lines=19> */
.L_x_608:
[----:B------:R2:W-:Y:S02]  /*1930*/  STS.128 [R215], RZ ;  /* 0x000000ffd7007388 */ /* 0x0005e40000000c00 */
.L_x_607:
[----:B------:R-:W-:Y:S05]  /*1940*/  BSYNC.RECONVERGENT B0 ;  /* 0x0000000000007941 */ /* 0x000fea0003800200 */
.L_x_606:
[----:B------:R-:W-:Y:S01]  /*1950*/  VIADD R0, R76, 0x7f ;  /* 0x0000007f4c007836 */ /* 0x000fe20000000000 */
[----:B------:R-:W-:Y:S01]  /*1960*/  BSSY.RECONVERGENT B0, `(.L_x_609) ;  /* 0x0000028000007945 */ /* 0x000fe20003800200 */
[C---:B------:R-:W-:Y:S02]  /*1970*/  VIADD R13, R204.reuse, 0x20 ;  /* 0x00000020cc0d7836 */ /* 0x040fe40000000000 */
[C---:B------:R-:W-:Y:S01]  /*1980*/  VIADD R17, R204.reuse, 0x40 ;  /* 0x00000040cc117836 */ /* 0x040fe20000000000 */
[----:B------:R-:W-:Y:S01]  /*1990*/  SHF.R.S32.HI R2, RZ, 0x1f, R0 ;  /* 0x0000001fff027819 */ /* 0x000fe20000011400 */
[----:B------:R-:W-:Y:S01]  /*19a0*/  VIADD R16, R204, 0x60 ;  /* 0x00000060cc107836 */ /* 0x000fe20000000000 */
[----:B------:R-:W-:Y:S02]  /*19b0*/  ISETP.GE.AND P0, PT, R13, R18, PT ;  /* 0x000000120d00720c */ /* 0x000fe40003f06270 */
[----:B------:R-:W-:Y:S01]  /*19c0*/  LEA.HI R3, R2, R0, RZ, 0x7 ;  /* 0x0000000002037211 */ /* 0x000fe200078f38ff */
[C---:B------:R-:W-:Y:S01]  /*19d0*/  IMAD.SHL.U32 R2, R78.reuse, 0x80, RZ ;  /* 0x000000804e027824 */ /* 0x040fe200078e00ff */
[----:B------:R-:W-:-:S02]  /*19e0*/  SHF.L.U64.HI R0, R78, 0x7, R79 ;  /* 0x000000074e007819 */ /* 0x000fc4000001024f */
[----:B------:R-:W-:Y:S01]  /*19f0*/  LEA.HI.SX32 R77, R3, 0xffffffff, 0x19 ;  /* 0xffffffff034d7811 */ /* 0x000fe200078fcaff */
[----:B------:R4:W-:Y:S01]  /*1a00*/  STL [R1], R3 ;  /* 0x0000000301007387 */ /* 0x0009e20000100800 */
[-C--:B------:R-:W-:Y:S02]  /*1a10*/  ISETP.GE.AND P2, PT, R17, R18.reuse, PT ;  /* 0x000000121100720c */ /* 0x080fe40003f46270 */
[----:B------:R-:W-:Y:S01]  /*1a20*/  SHF.R.S32.HI R19, RZ, 0x1f, R77 ;  /* 0x0000001fff137819 */ /* 0x000fe2000001144d */
[----:B------:R-:W-:Y:S01]  /*1a30*/  IMAD R12, R77, -0x80, R76 ;  /* 0xffffff804d0c7824 */ /* 0x000fe200078e024c */
[----:B------:R-:W-:Y:S01]  /*1a40*/  ISETP.GE.AND P1, PT, R16, R18, PT ;  /* 0x000000121000720c */ /* 0x000fe20003f26270 */
[-C--:B------:R-:W-:Y:S02]  /*1a50*/  IMAD R0, R0, R77.reuse, RZ ;  /* 0x0000004d00007224 */ /* 0x080fe400078e02ff */
[----:B------:R-:W-:Y:S01]  /*1a60*/  IMAD.WIDE.U32 R10, R2, R77, RZ ;  /* 0x0000004d020a7225 */ /* 0x000fe200078e00ff */
[----:B------:R-:W-:-:S03]  /*1a70*/  ISETP.GE.AND P3, PT, R204, R12, PT ;  /* 0x0000000ccc00720c */ /* 0x000fc60003f66270 */
[----:B-1----:R-:W-:Y:S01]  /*1a80*/  IMAD R18, R19, R2, R0 ;  /* 0x0000000213127224 */ /* 0x002fe200078e0200 */
[----:B------:R-:W-:Y:S09]  /*1a90*/  @P0 BRA `(.L_x_610) ;  /* 0x0000000000500947 */ /* 0x000ff20003800000 */
[----:B------:R-:W1:Y:S02]  /*1aa0*/  LDCU UR5, c[0x0][0x440] ;  /* 0x00008800ff0577ac */ /* 0x000e640008000800 */
[----:B-1----:R-:W-:-:S13]  /*1ab0*/  ISETP.GE.AND P0, PT, R239, UR5, PT ;  /* 0x00000005ef007c0c */ /* 0x002fda000bf06270 */
[----:B------:R1:W-:Y:S01]  /*1ac0*/  @P0 STS.128 [R215+0x800], RZ ;  /* 0x000800ffd7000388 */ /* 0x0003e20000000c00 */
[----:B------:R-:W-:Y:S05]  /*1ad0*/  @P0 BRA `(.L_x_610) ;  /* 0x0000000000400947 */ /* 0x000fea0003800000 */
[----:B------:R-:W5:Y:S01]  /*1ae0*/  LDCU.64 UR8, c[0x0][0x3b0] ;  /* 0x00007600ff0877ac */ /* 0x000f620008000a00 */
[----:B---3--:R-:W-:Y:S01]  /*1af0*/  IADD3 R4, P0, PT, R26, 0x20, RZ ;  /* 0x000000201a047810 */ /* 0x008fe20007f1e0ff */
[----:B------:R-:W-:Y:S01]  /*1b00*/  IMAD.MOV.U32 R2, RZ, RZ, R8 ;  /* 0x000000ffff027224 */ /* 0x000fe200078e0008 */
[----:B----4-:R-:W-:Y:S01]  /*1b10*/  MOV R3, R7 ;  /* 0x0000000700037202 */ /* 0x010fe20000000f00 */
        /* <DEDUP_REMOVED lines=12> */
.L_x_610:
[----:B------:R-:W-:Y:S05]  /*1be0*/  BSYNC.RECONVERGENT B0 ;  /* 0x0000000000007941 */ /* 0x000fea0003800200 */
.L_x_609:
        /* <DEDUP_REMOVED lines=22> */
.L_x_612:
[----:B------:R-:W-:Y:S05]  /*1d50*/  BSYNC.RECONVERGENT B0 ;  /* 0x0000000000007941 */ /* 0x000fea0003800200 */
.L_x_611:
        /* <DEDUP_REMOVED lines=9> */
[----:B----4-:R-:W-:Y:S01]  /*1df0*/  MOV R3, R7 ;  /* 0x0000000700037202 */ /* 0x010fe20000000f00 */
[----:B------:R-:W4:Y:S02]  /*1e00*/  LDCU.64 UR6, c[0x0][0x380] ;  /* 0x00007000ff0677ac */ /* 0x000f240008000a00 */
[----:B------:R-:W-:-:S04]  /*1e10*/  IMAD.X R0, RZ, RZ, R27, P0 ;  /* 0x000000ffff007224 */ /* 0x000fc800000e061b */
[----:B-----5:R-:W-:Y:S02]  /*1e20*/  IMAD R0, R0, UR8, RZ ;  /* 0x0000000800007c24 */ /* 0x020fe4000f8e02ff */
[----:B---3--:R-:W-:-:S04]  /*1e30*/  IMAD.WIDE.U32 R4, R6, UR8, R2 ;  /* 0x0000000806047c25 */ /* 0x008fc8000f8e0002 */
        /* <DEDUP_REMOVED lines=8> */
.L_x_614:
[----:B------:R-:W-:Y:S05]  /*1ec0*/  BSYNC.RECONVERGENT B0 ;  /* 0x0000000000007941 */ /* 0x000fea0003800200 */
.L_x_613:
[----:B------:R-:W-:Y:S01]  /*1ed0*/  BSSY.RECONVERGENT B0, `(.L_x_615) ;  /* 0x000000e000007945 */ /* 0x000fe20003800200 */
[----:B---3--:R-:W-:-:S03]  /*1ee0*/  IADD3 R5, PT, PT, R11, R18, RZ ;  /* 0x000000120b057210 */ /* 0x008fc60007ffe0ff */
[----:B------:R-:W-:Y:S05]  /*1ef0*/  @P3 BRA `(.L_x_616) ;  /* 0x00000000002c3947 */ /* 0x000fea0003800000 */
[----:B------:R-:W3:Y:S02]  /*1f00*/  LDCU UR5, c[0x0][0x440] ;  /* 0x00008800ff0577ac */ /* 0x000ee40008000800 */
[----:B---3--:R-:W-:-:S13]  /*1f10*/  ISETP.GE.AND P0, PT, R239, UR5, PT ;  /* 0x00000005ef007c0c */ /* 0x008fda000bf06270 */
[----:B------:R-:W-:Y:S05]  /*1f20*/  @P0 BRA `(.L_x_617) ;  /* 0x00000000001c0947 */ /* 0x000fea0003800000 */
[----:B------:R-:W-:-:S04]  /*1f30*/  LEA R2, P0, R10, R25, 0x1 ;  /* 0x000000190a027211 */ /* 0x000fc800078008ff */
[----:B----4-:R-:W-:-:S05]  /*1f40*/  LEA.HI.X R3, R10, R24, R5, 0x1, P0 ;  /* 0x000000180a037211 */ /* 0x010fca00000f0c05 */
[----:B------:R-:W-:Y:S01]  /*1f50*/  @!PT LDS RZ, [RZ] ;  /* 0x00000000fffff984 */ /* 0x000fe20000000800 */
[----:B------:R-:W-:Y:S01]  /*1f60*/  @!PT LDS RZ, [RZ] ;  /* 0x00000000fffff984 */ /* 0x000fe20000000800 */
[----:B------:R-:W-:Y:S01]  /*1f70*/  @!PT LDS RZ, [RZ] ;  /* 0x00000000fffff984 */ /* 0x000fe20000000800 */
[----:B------:R3:W-:Y:S01]  /*1f80*/  LDGSTS.E.BYPASS.LTC128B.128 [R215+0x2000], desc[UR14][R2.64] ;  /* 0x0200000002d77fae */ /* 0x0007e2000b981a0e */
[----:B------:R-:W-:Y:S05]  /*1f90*/  BRA `(.L_x_616) ;  /* 0x0000000000047947 */ /* 0x000fea0003800000 */
.L_x_617:
[----:B------:R3:W-:Y:S02]  /*1fa0*/  STS.128 [R215+0x2000], RZ ;  /* 0x002000ffd7007388 */ /* 0x0007e40000000c00 */
.L_x_616:
[----:B------:R-:W-:Y:S05]  /*1fb0*/  BSYNC.RECONVERGENT B0 ;  /* 0x0000000000007941 */ /* 0x000fea0003800200 */
.L_x_615:
        /* <DEDUP_REMOVED lines=9> */
[----:B---34-:R-:W-:-:S04]  /*2050*/  IMAD.WIDE.U32 R2, R78, 0x20, RZ ;  /* 0x000000204e027825 */ /* 0x018fc800078e00ff */
        /* <DEDUP_REMOVED lines=9> */
.L_x_619:
[----:B------:R-:W-:Y:S05]  /*20f0*/  BSYNC.RECONVERGENT B0 ;  /* 0x0000000000007941 */ /* 0x000fea0003800200 */
.L_x_618:
[----:B------:R-:W-:Y:S04]  /*2100*/  BSSY.RECONVERGENT B0, `(.L_x_620) ;  /* 0x000000e000007945 */ /* 0x000fe80003800200 */
[----:B------:R-:W-:Y:S05]  /*2110*/  @P2 BRA `(.L_x_621) ;  /* 0x0000000000302947 */ /* 0x000fea0003800000 */
[----:B------:R-:W5:Y:S02]  /*2120*/  LDCU UR5, c[0x0][0x440] ;  /* 0x00008800ff0577ac */ /* 0x000f640008000800 */
[----:B-----5:R-:W-:-:S13]  /*2130*/  ISETP.GE.AND P0, PT, R239, UR5, PT ;  /* 0x00000005ef007c0c */ /* 0x020fda000bf06270 */
[----:B------:R1:W-:Y:S01]  /*2140*/  @P0 STS.128 [R215+0x3000], RZ ;  /* 0x003000ffd7000388 */ /* 0x0003e20000000c00 */
[----:B------:R-:W-:Y:S05]  /*2150*/  @P0 BRA `(.L_x_621) ;  /* 0x0000000000200947 */ /* 0x000fea0003800000 */
[----:B------:R-:W-:-:S04]  /*2160*/  LEA R0, P0, R78, R10, 0x6 ;  /* 0x0000000a4e007211 */ /* 0x000fc800078030ff */
[----:B---34-:R-:W-:Y:S02]  /*2170*/  LEA.HI.X R3, R78, R5, R79, 0x6, P0 ;  /* 0x000000054e037211 */ /* 0x018fe400000f344f */
[----:B------:R-:W-:-:S04]  /*2180*/  LEA R2, P0, R0, R25, 0x1 ;  /* 0x0000001900027211 */ /* 0x000fc800078008ff */
[----:B------:R-:W-:-:S05]  /*2190*/  LEA.HI.X R3, R0, R24, R3, 0x1, P0 ;  /* 0x0000001800037211 */ /* 0x000fca00000f0c03 */
[----:B------:R-:W-:Y:S01]  /*21a0*/  @!PT LDS RZ, [RZ] ;  /* 0x00000000fffff984 */ /* 0x000fe20000000800 */
[----:B------:R-:W-:Y:S01]  /*21b0*/  @!PT LDS RZ, [RZ] ;  /* 0x00000000fffff984 */ /* 0x000fe20000000800 */
[----:B------:R-:W-:Y:S01]  /*21c0*/  @!PT LDS RZ, [RZ] ;  /* 0x00000000fffff984 */ /* 0x000fe20000000800 */
[----:B------:R3:W-:Y:S04]  /*21d0*/  LDGSTS.E.BYPASS.LTC128B.128 [R215+0x3000], desc[UR14][R2.64] ;  /* 0x0300000002d77fae */ /* 0x0007e8000b981a0e */
.L_x_621:
[----:B------:R-:W-:Y:S05]  /*21e0*/  BSYNC.RECONVERGENT B0 ;  /* 0x0000000000007941 */ /* 0x000fea0003800200 */
.L_x_620:
        /* <DEDUP_REMOVED lines=8> */
[----:B---34-:R-:W-:-:S05]  /*2270*/  IMAD.WIDE.U32 R2, R78, 0x60, R4 ;  /* 0x000000604e027825 */ /* 0x018fca00078e0004 */
[----:B------:R-:W-:Y:S02]  /*2280*/  IADD3 R0, PT, PT, R3, R0, RZ ;  /* 0x0000000003007210 */ /* 0x000fe40007ffe0ff */
[----:B------:R-:W-:-:S04]  /*2290*/  LEA R4, P0, R2, R25, 0x1 ;  /* 0x0000001902047211 */ /* 0x000fc800078008ff */
[----:B------:R-:W-:-:S05]  /*22a0*/  LEA.HI.X R5, R2, R24, R0, 0x1, P0 ;  /* 0x0000001802057211 */ /* 0x000fca00000f0c00 */
[----:B------:R-:W-:Y:S01]  /*22b0*/  @!PT LDS RZ, [RZ] ;  /* 0x00000000fffff984 */ /* 0x000fe20000000800 */
[----:B------:R-:W-:Y:S01]  /*22c0*/  @!PT LDS RZ, [RZ] ;  /* 0x00000000fffff984 */ /* 0x000fe20000000800 */
[----:B------:R-:W-:Y:S01]  /*22d0*/  @!PT LDS RZ, [RZ] ;  /* 0x00000000fffff984 */ /* 0x000fe20000000800 */
[----:B------:R3:W-:Y:S04]  /*22e0*/  LDGSTS.E.BYPASS.LTC128B.128 [R215+0x3800], desc[UR14][R4.64] ;  /* 0x0380000004d77fae */ /* 0x0007e8000b981a0e */
.L_x_623:
[----:B------:R-:W-:Y:S05]  /*22f0*/  BSYNC.RECONVERGENT B0 ;  /* 0x0000000000007941 */ /* 0x000fea0003800200 */
.L_x_622:
[----:B------:R-:W5:Y:S01]  /*2300*/  LDCU.64 UR6, c[0x0][0x538] ;  /* 0x0000a700ff0677ac */ /* 0x000f620008000a00 */
[----:B------:R-:W0:Y:S01]  /*2310*/  LDGDEPBAR ;  /* 0x00000000000079af */ /* 0x000e220000000000 */
[----:B-----5:R-:W-:-:S04]  /*2320*/  ISETP.NE.U32.AND P1, PT, RZ, UR6, PT ;  /* 0x00000006ff007c0c */ /* 0x020fc8000bf25070 */
[----:B------:R-:W-:Y:S01]  /*2330*/  ISETP.NE.AND.EX P1, PT, RZ, UR7, PT, P1 ;  /* 0x00000007ff007c0c */ /* 0x000fe2000bf25310 */
[----:B------:R-:W-:Y:S01]  /*2340*/  BSSY.RECONVERGENT B0, `(.L_x_624) ;  /* 0x0000022000007945 */ /* 0x000fe20003800200 */
[----:B------:R-:W-:-:S11]  /*2350*/  DEPBAR.LE SB0, 0x0 ;  /* 0x000080000000791a */ /* 0x000fd60000000000 */
[----:B---3--:R-:W4:Y:S01]  /*2360*/  @P1 LDC.64 R4, c[0x0][0x540] ;  /* 0x00015000ff041b82 */ /* 0x008f220000000a00 */
[----:B------:R-:W-:-:S07]  /*2370*/  @P1 MOV R117, RZ ;  /* 0x000000ff00751202 */ /* 0x000fce0000000f00 */
[----:B------:R-:W3:Y:S01]  /*2380*/  @P1 LDC R0, c[0x0][0x458] ;  /* 0x00011600ff001b82 */ /* 0x000ee20000000800 */
[----:B----4-:R-:W-:-:S04]  /*2390*/  @P1 IMAD.WIDE.U32 R2, R234, R4, R116 ;  /* 0x00000004ea021225 */ /* 0x010fc800078e0074 */
[----:B------:R-:W-:Y:S01]  /*23a0*/  @P1 IMAD R5, R234, R5, R3 ;  /* 0x00000005ea051224 */ /* 0x000fe200078e0203 */
[----:B------:R-:W-:-:S04]  /*23b0*/  @P1 LEA R4, P0, R2, UR6, 0x2 ;  /* 0x0000000602041c11 */ /* 0x000fc8000f8010ff */
[----:B------:R-:W-:-:S05]  /*23c0*/  @P1 LEA.HI.X R5, R2, UR7, R5, 0x2, P0 ;  /* 0x0000000702051c11 */ /* 0x000fca00080f1405 */
[----:B------:R4:W5:Y:S01]  /*23d0*/  @P1 LDG.E R6, desc[UR14][R4.64] ;  /* 0x0000000e04061981 */ /* 0x000962000c1e1900 */
[----:B---3--:R3:W5:Y:S01]  /*23e0*/  @P1 MUFU.RCP R2, R0 ;  /* 0x0000000000021308 */ /* 0x0087620000001000 */
[----:B------:R-:W-:Y:S02]  /*23f0*/  MOV R3, RZ ;  /* 0x000000ff00037202 */ /* 0x000fe40000000f00 */
[----:B---3--:R-:W-:-:S05]  /*2400*/  SHF.L.U64.HI R0, R14, 0x7, R15 ;  /* 0x000000070e007819 */ /* 0x008fca000001020f */
[----:B------:R-:W-:Y:S01]  /*2410*/  IMAD R0, R0, R77, RZ ;  /* 0x0000004d00007224 */ /* 0x000fe200078e02ff */
[----:B----4-:R-:W-:-:S05]  /*2420*/  SHF.L.U32 R4, R14, 0x7, RZ ;  /* 0x000000070e047819 */ /* 0x010fca00000006ff */
[----:B------:R-:W-:Y:S02]  /*2430*/  IMAD R0, R19, R4, R0 ;  /* 0x0000000413007224 */ /* 0x000fe400078e0200 */
[----:B------:R-:W-:-:S05]  /*2440*/  IMAD.WIDE.U32 R4, R4, R77, RZ ;  /* 0x0000004d04047225 */ /* 0x000fca00078e00ff */
[----:B------:R-:W-:Y:S01]  /*2450*/  IADD3 R7, PT, PT, R5, R0, RZ ;  /* 0x0000000005077210 */ /* 0x000fe20007ffe0ff */
        /* <DEDUP_REMOVED lines=13> */
.L_x_626:
[----:B------:R4:W-:Y:S01]  /*2530*/  STS.128 [R215+0x4000], RZ ;  /* 0x004000ffd7007388 */ /* 0x0009e20000000c00 */
[----:B------:R-:W-:Y:S05]  /*2540*/  BRA `(.L_x_627) ;  /* 0x0000000000047947 */ /* 0x000fea0003800000 */
.L_x_625:
[----:B------:R3:W-:Y:S02]  /*2550*/  STS.128 [R215+0x4000], RZ ;  /* 0x004000ffd7007388 */ /* 0x0007e40000000c00 */
.L_x_627:
[----:B------:R-:W-:Y:S05]  /*2560*/  BSYNC.RECONVERGENT B0 ;  /* 0x0000000000007941 */ /* 0x000fea0003800200 */
.L_x_624:
        /* <DEDUP_REMOVED lines=27> */
.L_x_629:
[----:B------:R-:W-:Y:S05]  /*2720*/  BSYNC.RECONVERGENT B0 ;  /* 0x0000000000007941 */ /* 0x000fea0003800200 */
.L_x_628:
        /* <DEDUP_REMOVED lines=17> */
.L_x_631:
[----:B------:R-:W-:Y:S05]  /*2840*/  BSYNC.RECONVERGENT B0 ;  /* 0x0000000000007941 */ /* 0x000fea0003800200 */
.L_x_630:
        /* <DEDUP_REMOVED lines=17> */
.L_x_633:
[----:B------:R-:W-:Y:S05]  /*2960*/  BSYNC.RECONVERGENT B0 ;  /* 0x0000000000007941 */ /* 0x000fea0003800200 */
.L_x_632:
[----:B------:R-:W-:Y:S01]  /*2970*/  LDSM.16.M88.4 R12, [R211] ;  /* 0x00000000d30c783b */ /* 0x000fe20000000200 */
        /* <DEDUP_REMOVED lines=10> */
[----:B------:R-:W-:Y:S04]  /*2a20*/  LDSM.16.M88.4 R60, [R0+0x3400] ;  /* 0x00340000003c783b */ /* 0x000fe80000000200 */
[----:B------:R-:W4:Y:S04]  /*2a30*/  LDSM.16.M88.4 R28, [R209+0x2800] ;  /* 0x00280000d11c783b */ /* 0x000f280000000200 */
[----:B------:R-:W4:Y:S04]  /*2a40*/  LDSM.16.M88.4 R24, [R209+0x2c00] ;  /* 0x002c0000d118783b */ /* 0x000f280000000200 */
[----:B------:R-:W-:Y:S04]  /*2a50*/  LDSM.16.M88.4 R20, [R209+0x3000] ;  /* 0x00300000d114783b */ /* 0x000fe80000000200 */
[----:B------:R-:W-:Y:S04]  /*2a60*/  LDSM.16.M88.4 R36, [R209+0x3800] ;  /* 0x00380000d124783b */ /* 0x000fe80000000200 */
[----:B------:R-:W-:Y:S01]  /*2a70*/  LDSM.16.M88.4 R64, [R209+0x3c00] ;  /* 0x003c0000d140783b */ /* 0x000fe20000000200 */
[-C--:B-1----:R-:W-:Y:S03]  /*2a80*/  HMMA.16816.F32.BF16 R176, R12, R4.reuse, RZ ;  /* 0x000000040cb0723c */ /* 0x082fe600000418ff */
[----:B------:R-:W-:Y:S04]  /*2a90*/  LDSM.16.M88.4 R180, [R0+0x3c00] ;  /* 0x003c000000b4783b */ /* 0x000fe80000000200 */
[----:B------:R-:W-:Y:S01]  /*2aa0*/  LDSM.16.M88.4 R68, [R2] ;  /* 0x000000000244783b */ /* 0x000fe20000000200 */
        /* <DEDUP_REMOVED lines=10> */
[----:B------:R2:W5:Y:S04]  /*2b50*/  LDSM.16.M88.4 R56, [R0+0x2c00] ;  /* 0x002c00000038783b */ /* 0x0005680000000200 */
[----:B------:R-:W0:Y:S01]  /*2b60*/  LDGDEPBAR ;  /* 0x00000000000079af */ /* 0x000e220000000000 */
[C---:B---3--:R-:W-:Y:S08]  /*2b70*/  HMMA.16816.F32.BF16 R160, R8.reuse, R32, RZ ;  /* 0x0000002008a0723c */ /* 0x048ff000000418ff */
[C---:B----4-:R-:W-:Y:S08]  /*2b80*/  HMMA.16816.F32.BF16 R152, R8.reuse, R28, RZ ;  /* 0x0000001c0898723c */ /* 0x050ff000000418ff */
[----:B------:R-:W-:Y:S01]  /*2b90*/  HMMA.16816.F32.BF16 R144, R8, R24, RZ ;  /* 0x000000180890723c */ /* 0x000fe200000418ff */
[----:B--2---:R-:W-:-:S04]  /*2ba0*/  LOP3.LUT R0, R204, 0x7, RZ, 0xc0, !PT ;  /* 0x00000007cc007812 */ /* 0x004fc800078ec0ff */
[----:B------:R-:W-:Y:S01]  /*2bb0*/  IADD3 R252, PT, PT, R0, R252, R187 ;  /* 0x000000fc00fc7210 */ /* 0x000fe20007ffe0bb */
[----:B------:R-:W-:-:S04]  /*2bc0*/  DEPBAR.LE SB0, 0x0 ;  /* 0x000080000000791a */ /* 0x000fc80000000000 */
[----:B-1----:R-:W-:Y:S01]  /*2bd0*/  HMMA.16816.F32.BF16 R196, R4, R60, R136 ;  /* 0x0000003c04c4723c */ /* 0x002fe20000041888 */
[----:B------:R-:W1:Y:S07]  /*2be0*/  S2R R137, SR_TID.X ;  /* 0x0000000000897919 */ /* 0x000e6e0000002100 */
[C---:B------:R-:W-:Y:S08]  /*2bf0*/  HMMA.16816.F32.BF16 R140, R8.reuse, R20, RZ ;  /* 0x00000014088c723c */ /* 0x040ff000000418ff */
[C---:B------:R-:W-:Y:S08]  /*2c00*/  HMMA.16816.F32.BF16 R132, R8.reuse, R36, RZ ;  /* 0x000000240884723c */ /* 0x040ff000000418ff */
[C---:B------:R-:W-:Y:S08]  /*2c10*/  HMMA.16816.F32.BF16 R128, R8.reuse, R64, RZ ;  /* 0x000000400880723c */ /* 0x040ff000000418ff */
[----:B------:R-:W-:Y:S01]  /*2c20*/  HMMA.16816.F32.BF16 R156, R8, R34, RZ ;  /* 0x00000022089c723c */ /* 0x000fe200000418ff */
[----:B-1----:R-:W-:-:S05]  /*2c30*/  IMAD.SHL.U32 R2, R137, 0x2, RZ ;  /* 0x0000000289027824 */ /* 0x002fca00078e00ff */
[----:B------:R-:W-:Y:S02]  /*2c40*/  LOP3.LUT R2, R2, 0x6, RZ, 0xc0, !PT ;  /* 0x0000000602027812 */ /* 0x000fe400078ec0ff */
        /* <DEDUP_REMOVED lines=17> */
[----:B------:R-:W-:Y:S01]  /*2d60*/  HMMA.16816.F32.BF16 R216, R68, R180, R8 ;  /* 0x000000b444d8723c */ /* 0x000fe20000041808 */
[----:B------:R-:W-:-:S04]  /*2d70*/  IMAD R11, R77, 0x80, R2 ;  /* 0x000000804d0b7824 */ /* 0x000fc800078e0202 */
[C---:B------:R-:W-:Y:S01]  /*2d80*/  VIADD R9, R11.reuse, 0x1 ;  /* 0x000000010b097836 */ /* 0x040fe20000000000 */
[CC--:B------:R-:W-:Y:S01]  /*2d90*/  ISETP.GE.AND P4, PT, R11.reuse, R76.reuse, PT ;  /* 0x0000004c0b00720c */ /* 0x0c0fe20003f86270 */
[----:B------:R-:W-:Y:S01]  /*2da0*/  VIADD R10, R11, 0x9 ;  /* 0x000000090b0a7836 */ /* 0x000fe20000000000 */
[----:B------:R-:W-:Y:S02]  /*2db0*/  HMMA.16816.F32.BF16 R16, R12, R36, RZ ;  /* 0x000000240c10723c */ /* 0x000fe400000418ff */
[-C--:B------:R-:W-:Y:S02]  /*2dc0*/  ISETP.GE.AND P3, PT, R9, R76.reuse, PT ;  /* 0x0000004c0900720c */ /* 0x080fe40003f66270 */
[----:B------:R-:W-:-:S04]  /*2dd0*/  ISETP.GE.AND P1, PT, R10, R76, PT ;  /* 0x0000004c0a00720c */ /* 0x000fc80003f26270 */
[C---:B------:R-:W-:Y:S08]  /*2de0*/  HMMA.16816.F32.BF16 R248, R4.reuse, R180, R128 ;  /* 0x000000b404f8723c */ /* 0x040ff00000041880 */
[----:B------:R-:W-:Y:S08]  /*2df0*/  HMMA.16816.F32.BF16 R128, R4, R54, R120 ;  /* 0x000000360480723c */ /* 0x000ff00000041878 */
[C---:B------:R-:W-:Y:S08]  /*2e00*/  HMMA.16816.F32.BF16 R36, R12.reuse, R38, RZ ;  /* 0x000000260c24723c */ /* 0x040ff000000418ff */
[----:B------:R-:W-:Y:S01]  /*2e10*/  HMMA.16816.F32.BF16 R240, R12, R66, RZ ;  /* 0x000000420cf0723c */ /* 0x000fe200000418ff */
[----:B------:R-:W-:-:S05]  /*2e20*/  VIADD R12, R11, 0x8 ;  /* 0x000000080b0c7836 */ /* 0x000fca0000000000 */
[----:B------:R-:W-:Y:S02]  /*2e30*/  ISETP.GE.AND P2, PT, R12, R76, PT ;  /* 0x0000004c0c00720c */ /* 0x000fe40003f46270 */
[----:B------:R-:W-:Y:S01]  /*2e40*/  HMMA.16816.F32.BF16 R120, R68, R60, R20 ;  /* 0x0000003c4478723c */ /* 0x000fe20000041814 */
[----:B------:R-:W-:Y:S01]  /*2e50*/  IADD3 R21, PT, PT, R76, R252, -R185 ;  /* 0x000000fc4c157210 */ /* 0x000fe20007ffe8b9 */
[----:B------:R-:W-:-:S04]  /*2e60*/  VIADD R22, R11, 0x11 ;  /* 0x000000110b167836 */ /* 0x000fc80000000000 */
[C---:B------:R-:W-:Y:S01]  /*2e70*/  IMAD.IADD R2, R21.reuse, 0x1, -R9 ;  /* 0x0000000115027824 */ /* 0x040fe200078e0a09 */
[----:B------:R-:W-:Y:S01]  /*2e80*/  ISETP.GE.AND P6, PT, R22, R76, PT ;  /* 0x0000004c1600720c */ /* 0x000fe20003fc6270 */
[----:B------:R-:W-:Y:S01]  /*2e90*/  HMMA.16816.F32.BF16 R168, R4, R48, R168 ;  /* 0x0000003004a8723c */ /* 0x000fe200000418a8 */
[----:B------:R-:W-:Y:S02]  /*2ea0*/  IMAD.IADD R0, R21, 0x1, -R11 ;  /* 0x0000000115007824 */ /* 0x000fe400078e0a0b */
[----:B------:R-:W-:-:S03]  /*2eb0*/  IABS R2, R2 ;  /* 0x0000000200027213 */ /* 0x000fc60000000000 */
[----:B------:R-:W-:Y:S02]  /*2ec0*/  IABS R0, R0 ;  /* 0x0000000000007213 */ /* 0x000fe40000000000 */
[----:B------:R-:W-:Y:S01]  /*2ed0*/  HMMA.16816.F32.BF16 R164, R4, R50, R164 ;  /* 0x0000003204a4723c */ /* 0x000fe200000418a4 */
[----:B------:R-:W-:Y:S02]  /*2ee0*/  I2FP.F32.S32 R2, R2 ;  /* 0x0000000200027245 */ /* 0x000fe40000201400 */
[----:B------:R-:W-:-:S05]  /*2ef0*/  I2FP.F32.S32 R0, R0 ;  /* 0x0000000000007245 */ /* 0x000fca0000201400 */
[----:B------:R-:W-:Y:S08]  /*2f00*/  HMMA.16816.F32.BF16 R64, R68, R48, R176 ;  /* 0x000000304440723c */ /* 0x000ff000000418b0 */
[----:B------:R-:W-:Y:S08]  /*2f10*/  HMMA.16816.F32.BF16 R140, R4, R52, R140 ;  /* 0x00000034048c723c */ /* 0x000ff0000004188c */
[----:B------:R-:W-:Y:S08]  /*2f20*/  HMMA.16816.F32.BF16 R48, R68, R50, R172 ;  /* 0x000000324430723c */ /* 0x000ff000000418ac */
[----:B------:R-:W-:Y:S08]  /*2f30*/  HMMA.16816.F32.BF16 R228, R4, R74, R108 ;  /* 0x0000004a04e4723c */ /* 0x000ff0000004186c */
[----:B------:R-:W-:Y:S01]  /*2f40*/  HMMA.16816.F32.BF16 R176, R68, R72, R16 ;  /* 0x0000004844b0723c */ /* 0x000fe20000041810 */
[----:B------:R-:W-:-:S02]  /*2f50*/  VIADD R19, R11, 0x10 ;  /* 0x000000100b137836 */ /* 0x000fc40000000000 */
[-C--:B------:R-:W-:Y:S01]  /*2f60*/  FFMA.FTZ R60, R0, -R3.reuse, R50 ;  /* 0x80000003003c7223 */ /* 0x080fe20000010032 */
[----:B------:R-:W-:Y:S02]  /*2f70*/  VIADD R50, R11, 0x50 ;  /* 0x000000500b327836 */ /* 0x000fe40000000000 */
[----:B------:R-:W-:Y:S02]  /*2f80*/  ISETP.GE.AND P0, PT, R19, R76, PT ;  /* 0x0000004c1300720c */ /* 0x000fe40003f06270 */
[----:B------:R-:W-:Y:S01]  /*2f90*/  HMMA.16816.F32.BF16 R108, R68, R52, R32 ;  /* 0x00000034446c723c */ /* 0x000fe20000041820 */
[----:B------:R-:W-:Y:S01]  /*2fa0*/  FFMA.FTZ R33, R2, -R3, R65 ;  /* 0x8000000302217223 */ /* 0x000fe20000010041 */
[----:B------:R-:W-:Y:S02]  /*2fb0*/  IMAD.IADD R2, R21, 0x1, -R12 ;  /* 0x0000000115027824 */ /* 0x000fe400078e0a0c */
[C---:B------:R-:W-:Y:S02]  /*2fc0*/  VIADD R32, R11.reuse, 0x21 ;  /* 0x000000210b207836 */ /* 0x040fe40000000000 */
[----:B------:R-:W-:-:S02]  /*2fd0*/  VIADD R35, R11, 0x28 ;  /* 0x000000280b237836 */ /* 0x000fc40000000000 */
[----:B------:R-:W-:Y:S01]  /*2fe0*/  HMMA.16816.F32.BF16 R220, R4, R72, R132 ;  /* 0x0000004804dc723c */ /* 0x000fe20000041884 */
[CC--:B------:R-:W-:Y:S01]  /*2ff0*/  FFMA.FTZ R132, R0.reuse, -R3.reuse, R140 ;  /* 0x8000000300847223 */ /* 0x0c0fe2000001008c */
[----:B------:R-:W-:Y:S01]  /*3000*/  FFMA.FTZ R135, R0, -R3, R130 ;  /* 0x8000000300877223 */ /* 0x000fe20000010082 */
[C---:B------:R-:W-:Y:S02]  /*3010*/  VIADD R53, R11.reuse, 0x40 ;  /* 0x000000400b357836 */ /* 0x040fe40000000000 */
[----:B------:R-:W-:-:S03]  /*3020*/  VIADD R52, R11, 0x58 ;  /* 0x000000580b347836 */ /* 0x000fc60000000000 */
[----:B------:R-:W-:Y:S01]  /*3030*/  HMMA.16816.F32.BF16 R204, R68, R74, R36 ;  /* 0x0000004a44cc723c */ /* 0x000fe20000041824 */
[----:B------:R-:W-:Y:S01]  /*3040*/  FFMA.FTZ R39, R0, -R3, R64 ;  /* 0x8000000300277223 */ /* 0x000fe20000010040 */
[----:B------:R-:W-:-:S06]  /*3050*/  IMAD.IADD R0, R21, 0x1, -R10 ;  /* 0x0000000115007824 */ /* 0x000fcc00078e0a0a */
[C---:B------:R-:W-:Y:S08]  /*3060*/  HMMA.16816.F32.BF16 R160, R4.reuse, R44, R160 ;  /* 0x0000002c04a0723c */ /* 0x040ff000000418a0 */
[C---:B-----5:R-:W-:Y:S08]  /*3070*/  HMMA.16816.F32.BF16 R152, R4.reuse, R40, R152 ;  /* 0x000000280498723c */ /* 0x060ff00000041898 */
[C---:B------:R-:W-:Y:S08]  /*3080*/  HMMA.16816.F32.BF16 R188, R4.reuse, R56, R144 ;  /* 0x0000003804bc723c */ /* 0x040ff00000041890 */
[C---:B------:R-:W-:Y:S08]  /*3090*/  HMMA.16816.F32.BF16 R156, R4.reuse, R46, R156 ;  /* 0x0000002e049c723c */ /* 0x040ff0000004189c */
[C---:B------:R-:W-:Y:S08]  /*30a0*/  HMMA.16816.F32.BF16 R148, R4.reuse, R42, R148 ;  /* 0x0000002a0494723c */ /* 0x040ff00000041894 */
[----:B------:R-:W-:Y:S01]  /*30b0*/  HMMA.16816.F32.BF16 R192, R4, R58, R124 ;  /* 0x0000003a04c0723c */ /* 0x000fe2000004187c */
[----:B------:R-:W-:-:S02]  /*30c0*/  FSEL R126, R39, -INF , !P4 ;  /* 0xff800000277e7808 */ /* 0x000fc40006000000 */
[----:B------:R-:W-:-:S05]  /*30d0*/  FSEL R125, R33, -INF , !P3 ;  /* 0xff800000217d7808 */ /* 0x000fca0005800000 */
[C---:B------:R-:W-:Y:S08]  /*30e0*/  HMMA.16816.F32.BF16 R200, R4.reuse, R62, R112 ;  /* 0x0000003e04c8723c */ /* 0x040ff00000041870 */
[----:B------:R-:W-:Y:S01]  /*30f0*/  HMMA.16816.F32.BF16 R244, R4, R182, R100 ;  /* 0x000000b604f4723c */ /* 0x000fe20000041864 */
[C---:B------:R-:W-:Y:S01]  /*3100*/  IMAD.IADD R5, R21.reuse, 0x1, -R19 ;  /* 0x0000000115057824 */ /* 0x040fe200078e0a13 */
[----:B------:R-:W-:Y:S01]  /*3110*/  IABS R4, R2 ;  /* 0x0000000200047213 */ /* 0x000fe20000000000 */
[----:B------:R-:W-:Y:S01]  /*3120*/  IMAD.IADD R6, R21, 0x1, -R22 ;  /* 0x0000000115067824 */ /* 0x000fe200078e0a16 */
[----:B------:R-:W-:-:S02]  /*3130*/  IABS R2, R0 ;  /* 0x0000000000027213 */ /* 0x000fc40000000000 */
[----:B------:R-:W-:Y:S01]  /*3140*/  IABS R0, R5 ;  /* 0x0000000500007213 */ /* 0x000fe20000000000 */
[----:B------:R-:W-:Y:S01]  /*3150*/  IMAD.MOV.U32 R5, RZ, RZ, R4 ;  /* 0x000000ffff057224 */ /* 0x000fe200078e0004 */
[C---:B------:R-:W-:Y:S01]  /*3160*/  HMMA.16816.F32.BF16 R96, R68.reuse, R44, R96 ;  /* 0x0000002c4460723c */ /* 0x040fe20000041860 */
[----:B------:R-:W-:Y:S01]  /*3170*/  IABS R6, R6 ;  /* 0x0000000600067213 */ /* 0x000fe20000000000 */
[----:B------:R-:W-:Y:S02]  /*3180*/  IMAD.MOV.U32 R4, RZ, RZ, R2 ;  /* 0x000000ffff047224 */ /* 0x000fe400078e0002 */
[----:B------:R-:W-:Y:S02]  /*3190*/  IMAD.MOV.U32 R2, RZ, RZ, R0 ;  /* 0x000000ffff027224 */ /* 0x000fe400078e0000 */
[----:B------:R-:W-:Y:S01]  /*31a0*/  IMAD.MOV.U32 R0, RZ, RZ, R6 ;  /* 0x000000ffff007224 */ /* 0x000fe200078e0006 */
[----:B------:R-:W-:Y:S01]  /*31b0*/  I2FP.F32.S32 R6, R5 ;  /* 0x0000000500067245 */ /* 0x000fe20000201400 */
[----:B------:R-:W-:Y:S01]  /*31c0*/  HMMA.16816.F32.BF16 R104, R68, R46, R104 ;  /* 0x0000002e4468723c */ /* 0x000fe20000041868 */
[----:B------:R-:W-:Y:S01]  /*31d0*/  I2FP.F32.S32 R5, R4 ;  /* 0x0000000400057245 */ /* 0x000fe20000201400 */
[C---:B------:R-:W-:Y:S01]  /*31e0*/  VIADD R44, R11.reuse, 0x30 ;  /* 0x000000300b2c7836 */ /* 0x040fe20000000000 */
[----:B------:R-:W-:Y:S01]  /*31f0*/  I2FP.F32.S32 R4, R2 ;  /* 0x0000000200047245 */ /* 0x000fe20000201400 */
[C---:B------:R-:W-:Y:S01]  /*3200*/  VIADD R45, R11.reuse, 0x31 ;  /* 0x000000310b2d7836 */ /* 0x040fe20000000000 */
[----:B------:R-:W-:Y:S01]  /*3210*/  I2FP.F32.S32 R2, R0 ;  /* 0x0000000000027245 */ /* 0x000fe20000201400 */
[----:B------:R-:W-:-:S02]  /*3220*/  VIADD R46, R11, 0x38 ;  /* 0x000000380b2e7836 */ /* 0x000fc40000000000 */
[C---:B------:R-:W-:Y:S01]  /*3230*/  HMMA.16816.F32.BF16 R112, R68.reuse, R62, R24 ;  /* 0x0000003e4470723c */ /* 0x040fe20000041818 */
[----:B------:R-:W-:Y:S02]  /*3240*/  VIADD R24, R11, 0x18 ;  /* 0x000000180b187836 */ /* 0x000fe40000000000 */
[-C--:B------:R-:W-:Y:S01]  /*3250*/  FFMA.FTZ R63, R2, -R3.reuse, R97 ;  /* 0x80000003023f7223 */ /* 0x080fe20000010061 */
[----:B------:R-:W-:Y:S01]  /*3260*/  FFMA.FTZ R61, R4, -R3, R96 ;  /* 0x80000003043d7223 */ /* 0x000fe20000010060 */
[----:B------:R-:W-:Y:S01]  /*3270*/  IMAD.IADD R7, R21, 0x1, -R24 ;  /* 0x0000000115077824 */ /* 0x000fe200078e0a18 */
[----:B------:R-:W-:Y:S01]  /*3280*/  ISETP.GE.AND P5, PT, R24, R76, PT ;  /* 0x0000004c1800720c */ /* 0x000fe20003fa6270 */
[C---:B------:R-:W-:Y:S01]  /*3290*/  VIADD R47, R11.reuse, 0x39 ;  /* 0x000000390b2f7836 */ /* 0x040fe20000000000 */
[C---:B------:R-:W-:Y:S01]  /*32a0*/  HMMA.16816.F32.BF16 R100, R68.reuse, R54, R28 ;  /* 0x000000364464723c */ /* 0x040fe2000004181c */
[C---:B------:R-:W-:Y:S01]  /*32b0*/  VIADD R29, R11.reuse, 0x19 ;  /* 0x000000190b1d7836 */ /* 0x040fe20000000000 */
[----:B------:R-:W-:Y:S01]  /*32c0*/  IABS R7, R7 ;  /* 0x0000000700077213 */ /* 0x000fe20000000000 */
[----:B------:R-:W-:Y:S01]  /*32d0*/  VIADD R30, R11, 0x20 ;  /* 0x000000200b1e7836 */ /* 0x000fe20000000000 */
[----:B------:R-:W-:Y:S01]  /*32e0*/  FSEL R138, R61, -INF , !P0 ;  /* 0xff8000003d8a7808 */ /* 0x000fe20004000000 */
[----:B------:R-:W-:Y:S01]  /*32f0*/  IMAD.IADD R2, R21, 0x1, -R29 ;  /* 0x0000000115027824 */ /* 0x000fe200078e0a1d */
[----:B------:R-:W-:Y:S01]  /*3300*/  I2FP.F32.S32 R0, R7 ;  /* 0x0000000700007245 */ /* 0x000fe20000201400 */
[----:B------:R-:W-:Y:S01]  /*3310*/  VIADD R55, R11, 0x48 ;  /* 0x000000480b377836 */ /* 0x000fe20000000000 */
[----:B------:R-:W-:Y:S01]  /*3320*/  HMMA.16816.F32.BF16 R84, R68, R58, R84 ;  /* 0x0000003a4454723c */ /* 0x000fe20000041854 */
[-C--:B------:R-:W-:Y:S01]  /*3330*/  FFMA.FTZ R58, R5, -R3.reuse, R49 ;  /* 0x80000003053a7223 */ /* 0x080fe20000010031 */
[-C--:B------:R-:W-:Y:S01]  /*3340*/  FFMA.FTZ R59, R6, -R3.reuse, R48 ;  /* 0x80000003063b7223 */ /* 0x080fe20000010030 */
[----:B------:R-:W-:Y:S01]  /*3350*/  FFMA.FTZ R62, R0, -R3, R104 ;  /* 0x80000003003e7223 */ /* 0x000fe20000010068 */
[C---:B------:R-:W-:Y:S01]  /*3360*/  IMAD.IADD R0, R21.reuse, 0x1, -R30 ;  /* 0x0000000115007824 */ /* 0x040fe200078e0a1e */
[----:B------:R-:W-:Y:S01]  /*3370*/  IABS R4, R2 ;  /* 0x0000000200047213 */ /* 0x000fe20000000000 */
[----:B------:R-:W-:-:S02]  /*3380*/  IMAD.IADD R5, R21, 0x1, -R32 ;  /* 0x0000000115057824 */ /* 0x000fc400078e0a20 */
[----:B------:R-:W-:Y:S01]  /*3390*/  IMAD.IADD R6, R21, 0x1, -R35 ;  /* 0x0000000115067824 */ /* 0x000fe200078e0a23 */
[C---:B------:R-:W-:Y:S01]  /*33a0*/  HMMA.16816.F32.BF16 R92, R68.reuse, R42, R92 ;  /* 0x0000002a445c723c */ /* 0x040fe2000004185c */
[----:B------:R-:W-:Y:S01]  /*33b0*/  IABS R2, R0 ;  /* 0x0000000000027213 */ /* 0x000fe20000000000 */
[C---:B------:R-:W-:Y:S01]  /*33c0*/  VIADD R48, R11.reuse, 0x41 ;  /* 0x000000410b307836 */ /* 0x040fe20000000000 */
[----:B------:R-:W-:Y:S01]  /*33d0*/  IABS R0, R5 ;  /* 0x0000000500007213 */ /* 0x000fe20000000000 */
[----:B------:R-:W-:Y:S01]  /*33e0*/  IMAD.MOV.U32 R5, RZ, RZ, R4 ;  /* 0x000000ffff057224 */ /* 0x000fe200078e0004 */
[----:B------:R-:W-:Y:S01]  /*33f0*/  IABS R6, R6 ;  /* 0x0000000600067213 */ /* 0x000fe20000000000 */
[----:B------:R-:W-:Y:S02]  /*3400*/  IMAD.MOV.U32 R4, RZ, RZ, R2 ;  /* 0x000000ffff047224 */ /* 0x000fe400078e0002 */
[----:B------:R-:W-:Y:S01]  /*3410*/  HMMA.16816.F32.BF16 R88, R68, R40, R88 ;  /* 0x000000284458723c */ /* 0x000fe20000041858 */
[----:B------:R-:W-:-:S02]  /*3420*/  VIADD R41, R11, 0x29 ;  /* 0x000000290b297836 */ /* 0x000fc40000000000 */
[----:B------:R-:W-:Y:S02]  /*3430*/  IMAD.MOV.U32 R2, RZ, RZ, R0 ;  /* 0x000000ffff027224 */ /* 0x000fe400078e0000 */
[----:B------:R-:W-:Y:S02]  /*3440*/  IMAD.IADD R7, R21, 0x1, -R41 ;  /* 0x0000000115077824 */ /* 0x000fe400078e0a29 */
[----:B------:R-:W-:Y:S01]  /*3450*/  IMAD.MOV.U32 R0, RZ, RZ, R6 ;  /* 0x000000ffff007224 */ /* 0x000fe200078e0006 */
[----:B------:R-:W-:Y:S01]  /*3460*/  I2FP.F32.S32 R6, R5 ;  /* 0x0000000500067245 */ /* 0x000fe20000201400 */
[----:B------:R-:W-:Y:S01]  /*3470*/  HMMA.16816.F32.BF16 R80, R68, R56, R80 ;  /* 0x000000384450723c */ /* 0x000fe20000041850 */
[----:B------:R-:W-:Y:S01]  /*3480*/  IABS R7, R7 ;  /* 0x0000000700077213 */ /* 0x000fe20000000000 */
[----:B------:R-:W-:Y:S01]  /*3490*/  VIADD R49, R11, 0x49 ;  /* 0x000000490b317836 */ /* 0x000fe20000000000 */
[----:B------:R-:W-:Y:S01]  /*34a0*/  I2FP.F32.S32 R5, R4 ;  /* 0x0000000400057245 */ /* 0x000fe20000201400 */
[----:B------:R-:W-:Y:S01]  /*34b0*/  FFMA.FTZ R65, R6, -R3, R105 ;  /* 0x8000000306417223 */ /* 0x000fe20000010069 */
[----:B------:R-:W-:Y:S01]  /*34c0*/  I2FP.F32.S32 R4, R2 ;  /* 0x0000000200047245 */ /* 0x000fe20000201400 */
[----:B------:R-:W-:Y:S01]  /*34d0*/  IMAD.IADD R6, R21, 0x1, -R47 ;  /* 0x0000000115067824 */ /* 0x000fe200078e0a2f */
[----:B------:R-:W-:Y:S01]  /*34e0*/  I2FP.F32.S32 R2, R0 ;  /* 0x0000000000027245 */ /* 0x000fe20000201400 */
[----:B------:R-:W-:Y:S01]  /*34f0*/  VIADD R54, R11, 0x51 ;  /* 0x000000510b367836 */ /* 0x000fe20000000000 */
[----:B------:R-:W-:Y:S01]  /*3500*/  I2FP.F32.S32 R0, R7 ;  /* 0x0000000700007245 */ /* 0x000fe20000201400 */
[----:B------:R-:W-:Y:S01]  /*3510*/  FFMA.FTZ R64, R5, -R3, R88 ;  /* 0x8000000305407223 */ /* 0x000fe20000010058 */
[----:B------:R-:W-:-:S02]  /*3520*/  IMAD.IADD R5, R21, 0x1, -R46 ;  /* 0x0000000115057824 */ /* 0x000fc400078e0a2e */
[-C--:B------:R-:W-:Y:S01]  /*3530*/  FFMA.FTZ R72, R2, -R3.reuse, R92 ;  /* 0x8000000302487223 */ /* 0x080fe2000001005c */
[C---:B------:R-:W-:Y:S02]  /*3540*/  IMAD.IADD R2, R21.reuse, 0x1, -R44 ;  /* 0x0000000115027824 */ /* 0x040fe400078e0a2c */
[-C--:B------:R-:W-:Y:S01]  /*3550*/  FFMA.FTZ R75, R0, -R3.reuse, R93 ;  /* 0x80000003004b7223 */ /* 0x080fe2000001005d */
[C---:B------:R-:W-:Y:S02]  /*3560*/  IMAD.IADD R0, R21.reuse, 0x1, -R45 ;  /* 0x0000000115007824 */ /* 0x040fe400078e0a2d */
[----:B------:R-:W-:Y:S01]  /*3570*/  FFMA.FTZ R73, R4, -R3, R89 ;  /* 0x8000000304497223 */ /* 0x000fe20000010059 */
[----:B------:R-:W-:Y:S01]  /*3580*/  IABS R6, R6 ;  /* 0x0000000600067213 */ /* 0x000fe20000000000 */
[----:B------:R-:W-:Y:S01]  /*3590*/  IMAD.IADD R7, R21, 0x1, -R53 ;  /* 0x0000000115077824 */ /* 0x000fe200078e0a35 */
[----:B------:R-:W-:Y:S01]  /*35a0*/  IABS R4, R2 ;  /* 0x0000000200047213 */ /* 0x000fe20000000000 */
[C---:B------:R-:W-:Y:S01]  /*35b0*/  VIADD R56, R11.reuse, 0x59 ;  /* 0x000000590b387836 */ /* 0x040fe20000000000 */
[----:B------:R-:W-:Y:S01]  /*35c0*/  IABS R2, R0 ;  /* 0x0000000000027213 */ /* 0x000fe20000000000 */
[----:B------:R-:W-:Y:S01]  /*35d0*/  VIADD R57, R11, 0x60 ;  /* 0x000000600b397836 */ /* 0x000fe20000000000 */
[----:B------:R-:W-:Y:S01]  /*35e0*/  IABS R0, R5 ;  /* 0x0000000500007213 */ /* 0x000fe20000000000 */
[----:B------:R-:W-:Y:S01]  /*35f0*/  IMAD.MOV.U32 R5, RZ, RZ, R4 ;  /* 0x000000ffff057224 */ /* 0x000fe200078e0004 */
[----:B------:R-:W-:Y:S01]  /*3600*/  IABS R7, R7 ;  /* 0x0000000700077213 */ /* 0x000fe20000000000 */
[----:B------:R-:W-:Y:S01]  /*3610*/  IMAD.MOV.U32 R4, RZ, RZ, R2 ;  /* 0x000000ffff047224 */ /* 0x000fe200078e0002 */
[----:B------:R-:W-:Y:S01]  /*3620*/  HMMA.16816.F32.BF16 R68, R68, R182, R240 ;  /* 0x000000b64444723c */ /* 0x000fe200000418f0 */
[----:B------:R-:W-:-:S02]  /*3630*/  IMAD.MOV.U32 R2, RZ, RZ, R0 ;  /* 0x000000ffff027224 */ /* 0x000fc400078e0000 */
[----:B------:R-:W-:Y:S01]  /*3640*/  IMAD.MOV.U32 R0, RZ, RZ, R6 ;  /* 0x000000ffff007224 */ /* 0x000fe200078e0006 */
[----:B------:R-:W-:Y:S01]  /*3650*/  I2FP.F32.S32 R6, R5 ;  /* 0x0000000500067245 */ /* 0x000fe20000201400 */
[C---:B------:R-:W-:Y:S01]  /*3660*/  VIADD R27, R21.reuse, 0x8 ;  /* 0x00000008151b7836 */ /* 0x040fe20000000000 */
[----:B------:R-:W-:Y:S01]  /*3670*/  I2FP.F32.S32 R5, R4 ;  /* 0x0000000400057245 */ /* 0x000fe20000201400 */
[----:B------:R-:W-:Y:S01]  /*3680*/  VIADD R26, R21, 0x40 ;  /* 0x00000040151a7836 */ /* 0x000fe20000000000 */
[----:B------:R-:W-:Y:S01]  /*3690*/  I2FP.F32.S32 R4, R2 ;  /* 0x0000000200047245 */ /* 0x000fe20000201400 */
[-C--:B------:R-:W-:Y:S01]  /*36a0*/  FFMA.FTZ R74, R6, -R3.reuse, R80 ;  /* 0x80000003064a7223 */ /* 0x080fe20000010050 */
[----:B------:R-:W-:Y:S01]  /*36b0*/  I2FP.F32.S32 R2, R0 ;  /* 0x0000000000027245 */ /* 0x000fe20000201400 */
[----:B------:R-:W-:Y:S01]  /*36c0*/  FFMA.FTZ R81, R5, -R3, R81 ;  /* 0x8000000305517223 */ /* 0x000fe20000010051 */
[----:B------:R-:W-:Y:S01]  /*36d0*/  I2FP.F32.S32 R0, R7 ;  /* 0x0000000700007245 */ /* 0x000fe20000201400 */
[----:B------:R-:W-:-:S02]  /*36e0*/  IMAD.IADD R5, R21, 0x1, -R49 ;  /* 0x0000000115057824 */ /* 0x000fc400078e0a31 */
[-C--:B------:R-:W-:Y:S01]  /*36f0*/  FFMA.FTZ R93, R4, -R3.reuse, R84 ;  /* 0x80000003045d7223 */ /* 0x080fe20000010054 */
[-C--:B------:R-:W-:Y:S01]  /*3700*/  FFMA.FTZ R92, R2, -R3.reuse, R85 ;  /* 0x80000003025c7223 */ /* 0x080fe20000010055 */
[C---:B------:R-:W-:Y:S02]  /*3710*/  IMAD.IADD R2, R21.reuse, 0x1, -R48 ;  /* 0x0000000115027824 */ /* 0x040fe400078e0a30 */
[----:B------:R-:W-:Y:S01]  /*3720*/  FFMA.FTZ R105, R0, -R3, R108 ;  /* 0x8000000300697223 */ /* 0x000fe2000001006c */
[C---:B------:R-:W-:Y:S02]  /*3730*/  IMAD.IADD R0, R21.reuse, 0x1, -R55 ;  /* 0x0000000115007824 */ /* 0x040fe400078e0a37 */
[C---:B------:R-:W-:Y:S01]  /*3740*/  IMAD.IADD R6, R21.reuse, 0x1, -R50 ;  /* 0x0000000115067824 */ /* 0x040fe200078e0a32 */
[----:B------:R-:W-:Y:S01]  /*3750*/  IABS R4, R2 ;  /* 0x0000000200047213 */ /* 0x000fe20000000000 */
[C---:B------:R-:W-:Y:S01]  /*3760*/  IMAD.IADD R7, R21.reuse, 0x1, -R54 ;  /* 0x0000000115077824 */ /* 0x040fe200078e0a36 */
        /* <DEDUP_REMOVED lines=12> */
[----:B------:R-:W-:Y:S01]  /*3830*/  FFMA.FTZ R104, R6, -R3, R109 ;  /* 0x8000000306687223 */ /* 0x000fe2000001006d */
[----:B------:R-:W-:Y:S01]  /*3840*/  I2FP.F32.S32 R2, R0 ;  /* 0x0000000000027245 */ /* 0x000fe20000201400 */
[----:B------:R-:W-:Y:S01]  /*3850*/  IMAD.IADD R6, R27, 0x1, -R11 ;  /* 0x000000011b067824 */ /* 0x000fe200078e0a0b */
[----:B------:R-:W-:Y:S01]  /*3860*/  I2FP.F32.S32 R0, R7 ;  /* 0x0000000700007245 */ /* 0x000fe20000201400 */
[----:B------:R-:W-:Y:S01]  /*3870*/  FFMA.FTZ R124, R4, -R3, R101 ;  /* 0x80000003047c7223 */ /* 0x000fe20000010065 */
[----:B------:R-:W-:-:S02]  /*3880*/  IMAD.IADD R4, R21, 0x1, -R57 ;  /* 0x0000000115047824 */ /* 0x000fc400078e0a39 */
[-C--:B------:R-:W-:Y:S01]  /*3890*/  FFMA.FTZ R120, R2, -R3.reuse, R120 ;  /* 0x8000000302787223 */ /* 0x080fe20000010078 */
[C---:B------:R-:W-:Y:S02]  /*38a0*/  IMAD.IADD R2, R21.reuse, 0x1, -R52 ;  /* 0x0000000115027824 */ /* 0x040fe400078e0a34 */
[-C--:B------:R-:W-:Y:S01]  /*38b0*/  FFMA.FTZ R121, R0, -R3.reuse, R121 ;  /* 0x8000000300797223 */ /* 0x080fe20000010079 */
[----:B------:R-:W-:Y:S02]  /*38c0*/  IMAD.IADD R0, R21, 0x1, -R56 ;  /* 0x0000000115007824 */ /* 0x000fe400078e0a38 */
[----:B------:R-:W-:Y:S01]  /*38d0*/  FFMA.FTZ R109, R5, -R3, R100 ;  /* 0x80000003056d7223 */ /* 0x000fe20000010064 */
[----:B------:R-:W-:Y:S01]  /*38e0*/  IMAD.IADD R7, R26, 0x1, -R11 ;  /* 0x000000011a077824 */ /* 0x000fe200078e0a0b */
[----:B------:R-:W-:Y:S02]  /*38f0*/  IABS R5, R2 ;  /* 0x0000000200057213 */ /* 0x000fe40000000000 */
[----:B------:R-:W-:-:S02]  /*3900*/  IABS R2, R0 ;  /* 0x0000000000027213 */ /* 0x000fc40000000000 */
[----:B------:R-:W-:Y:S02]  /*3910*/  IABS R0, R4 ;  /* 0x0000000400007213 */ /* 0x000fe40000000000 */
[----:B------:R-:W-:Y:S01]  /*3920*/  IABS R8, R6 ;  /* 0x0000000600087213 */ /* 0x000fe20000000000 */
[----:B------:R-:W-:Y:S01]  /*3930*/  IMAD.MOV.U32 R6, RZ, RZ, R2 ;  /* 0x000000ffff067224 */ /* 0x000fe200078e0002 */
[----:B------:R-:W-:Y:S01]  /*3940*/  IABS R7, R7 ;  /* 0x0000000700077213 */ /* 0x000fe20000000000 */
[----:B------:R-:W-:Y:S01]  /*3950*/  IMAD.MOV.U32 R4, RZ, RZ, R0 ;  /* 0x000000ffff047224 */ /* 0x000fe200078e0000 */
[----:B------:R-:W-:Y:S01]  /*3960*/  I2FP.F32.S32 R0, R5 ;  /* 0x0000000500007245 */ /* 0x000fe20000201400 */
[----:B------:R-:W-:Y:S01]  /*3970*/  IMAD.MOV.U32 R2, RZ, RZ, R8 ;  /* 0x000000ffff027224 */ /* 0x000fe200078e0008 */
[----:B------:R-:W-:Y:S01]  /*3980*/  I2FP.F32.S32 R6, R6 ;  /* 0x0000000600067245 */ /* 0x000fe20000201400 */
[----:B------:R-:W-:Y:S01]  /*3990*/  IMAD.MOV.U32 R5, RZ, RZ, R7 ;  /* 0x000000ffff057224 */ /* 0x000fe200078e0007 */
[----:B------:R-:W-:Y:S01]  /*39a0*/  I2FP.F32.S32 R4, R4 ;  /* 0x0000000400047245 */ /* 0x000fe20000201400 */
[-C--:B------:R-:W-:Y:S01]  /*39b0*/  FFMA.FTZ R100, R0, -R3.reuse, R112 ;  /* 0x8000000300647223 */ /* 0x080fe20000010070 */
[----:B------:R-:W-:Y:S01]  /*39c0*/  I2FP.F32.S32 R2, R2 ;  /* 0x0000000200027245 */ /* 0x000fe20000201400 */
[----:B------:R-:W-:Y:S01]  /*39d0*/  FFMA.FTZ R101, R6, -R3, R113 ;  /* 0x8000000306657223 */ /* 0x000fe20000010071 */
[----:B------:R-:W-:Y:S01]  /*39e0*/  I2FP.F32.S32 R0, R5 ;  /* 0x0000000500007245 */ /* 0x000fe20000201400 */
[----:B------:R-:W-:Y:S01]  /*39f0*/  FFMA.FTZ R108, R4, -R3, R176 ;  /* 0x80000003046c7223 */ /* 0x000fe200000100b0 */
[----:B------:R-:W-:-:S02]  /*3a00*/  IMAD.IADD R4, R26, 0x1, -R9 ;  /* 0x000000011a047824 */ /* 0x000fc400078e0a09 */
[-C--:B------:R-:W-:Y:S01]  /*3a10*/  FFMA.FTZ R23, R2, -R3.reuse, R66 ;  /* 0x8000000302177223 */ /* 0x080fe20000010042 */
[----:B------:R-:W-:Y:S02]  /*3a20*/  IMAD.IADD R2, R25, 0x1, -R11 ;  /* 0x0000000119027824 */ /* 0x000fe400078e0a0b */
[----:B------:R-:W-:Y:S01]  /*3a30*/  FFMA.FTZ R20, R0, -R3, R168 ;  /* 0x8000000300147223 */ /* 0x000fe200000100a8 */
[--C-:B------:R-:W-:Y:S01]  /*3a40*/  IMAD.IADD R0, R27, 0x1, -R9.reuse ;  /* 0x000000011b007824 */ /* 0x100fe200078e0a09 */
[----:B------:R-:W-:Y:S01]  /*3a50*/  FSEL R112, R58, -INF , !P1 ;  /* 0xff8000003a707808 */ /* 0x000fe20004800000 */
[----:B------:R-:W-:Y:S01]  /*3a60*/  IMAD.IADD R5, R25, 0x1, -R9 ;  /* 0x0000000119057824 */ /* 0x000fe200078e0a09 */
[----:B------:R-:W-:Y:S01]  /*3a70*/  IABS R7, R2 ;  /* 0x0000000200077213 */ /* 0x000fe20000000000 */
[----:B------:R-:W-:Y:S01]  /*3a80*/  IMAD.IADD R6, R26, 0x1, -R12 ;  /* 0x000000011a067824 */ /* 0x000fe200078e0a0c */
[----:B------:R-:W-:Y:S02]  /*3a90*/  IABS R2, R0 ;  /* 0x0000000000027213 */ /* 0x000fe40000000000 */
[----:B------:R-:W-:-:S02]  /*3aa0*/  IABS R0, R4 ;  /* 0x0000000400007213 */ /* 0x000fc40000000000 */
[----:B------:R-:W-:Y:S01]  /*3ab0*/  IABS R5, R5 ;  /* 0x0000000500057213 */ /* 0x000fe20000000000 */
[----:B------:R-:W-:Y:S01]  /*3ac0*/  IMAD.MOV.U32 R4, RZ, RZ, R2 ;  /* 0x000000ffff047224 */ /* 0x000fe200078e0002 */
[----:B------:R-:W-:Y:S01]  /*3ad0*/  IABS R6, R6 ;  /* 0x0000000600067213 */ /* 0x000fe20000000000 */
[----:B------:R-:W-:Y:S01]  /*3ae0*/  IMAD.MOV.U32 R2, RZ, RZ, R0 ;  /* 0x000000ffff027224 */ /* 0x000fe200078e0000 */
[----:B------:R-:W-:Y:S01]  /*3af0*/  I2FP.F32.S32 R7, R7 ;  /* 0x0000000700077245 */ /* 0x000fe20000201400 */
[----:B------:R-:W-:Y:S01]  /*3b00*/  IMAD.MOV.U32 R0, RZ, RZ, R5 ;  /* 0x000000ffff007224 */ /* 0x000fe200078e0005 */
[----:B------:R-:W-:Y:S02]  /*3b10*/  I2FP.F32.S32 R5, R4 ;  /* 0x0000000400057245 */ /* 0x000fe40000201400 */
[----:B------:R-:W-:Y:S01]  /*3b20*/  I2FP.F32.S32 R4, R2 ;  /* 0x0000000200047245 */ /* 0x000fe20000201400 */
[-C--:B------:R-:W-:Y:S01]  /*3b30*/  FFMA.FTZ R15, R7, -R3.reuse, R170 ;  /* 0x80000003070f7223 */ /* 0x080fe200000100aa */
[----:B------:R-:W-:Y:S01]  /*3b40*/  I2FP.F32.S32 R0, R0 ;  /* 0x0000000000007245 */ /* 0x000fe20000201400 */
[-C--:B------:R-:W-:Y:S01]  /*3b50*/  FFMA.FTZ R17, R5, -R3.reuse, R67 ;  /* 0x8000000305117223 */ /* 0x080fe20000010043 */
[----:B------:R-:W-:Y:S01]  /*3b60*/  I2FP.F32.S32 R2, R6 ;  /* 0x0000000600027245 */ /* 0x000fe20000201400 */
[----:B------:R-:W-:Y:S01]  /*3b70*/  FFMA.FTZ R13, R4, -R3, R169 ;  /* 0x80000003040d7223 */ /* 0x000fe200000100a9 */
[----:B------:R-:W-:-:S02]  /*3b80*/  IMAD.IADD R4, R26, 0x1, -R10 ;  /* 0x000000011a047824 */ /* 0x000fc400078e0a0a */
[-C--:B------:R-:W-:Y:S01]  /*3b90*/  FFMA.FTZ R9, R0, -R3.reuse, R171 ;  /* 0x8000000300097223 */ /* 0x080fe200000100ab */
[C---:B------:R-:W-:Y:S02]  /*3ba0*/  IMAD.IADD R0, R25.reuse, 0x1, -R12 ;  /* 0x0000000119007824 */ /* 0x040fe400078e0a0c */
[----:B------:R-:W-:Y:S01]  /*3bb0*/  FFMA.FTZ R28, R2, -R3, R164 ;  /* 0x80000003021c7223 */ /* 0x000fe200000100a4 */
[--C-:B------:R-:W-:Y:S01]  /*3bc0*/  IMAD.IADD R6, R25, 0x1, -R10.reuse ;  /* 0x0000000119067824 */ /* 0x100fe200078e0a0a */
[----:B------:R-:W-:Y:S01]  /*3bd0*/  IABS R4, R4 ;  /* 0x0000000400047213 */ /* 0x000fe20000000000 */
        /* <DEDUP_REMOVED lines=8> */
[----:B------:R-:W-:Y:S01]  /*3c60*/  FSEL R134, R23, -INF , !P4 ;  /* 0xff80000017867808 */ /* 0x000fe20006000000 */
[----:B------:R-:W-:Y:S01]  /*3c70*/  IMAD.MOV.U32 R4, RZ, RZ, R6 ;  /* 0x000000ffff047224 */ /* 0x000fe200078e0006 */
[----:B------:R-:W-:-:S02]  /*3c80*/  I2FP.F32.S32 R6, R5 ;  /* 0x0000000500067245 */ /* 0x000fc40000201400 */
[----:B------:R-:W-:Y:S02]  /*3c90*/  I2FP.F32.S32 R5, R2 ;  /* 0x0000000200057245 */ /* 0x000fe40000201400 */
[----:B------:R-:W-:Y:S01]  /*3ca0*/  I2FP.F32.S32 R2, R0 ;  /* 0x0000000000027245 */ /* 0x000fe20000201400 */
[-C--:B------:R-:W-:Y:S01]  /*3cb0*/  FFMA.FTZ R14, R6, -R3.reuse, R166 ;  /* 0x80000003060e7223 */ /* 0x080fe200000100a6 */
[----:B------:R-:W-:Y:S01]  /*3cc0*/  I2FP.F32.S32 R0, R4 ;  /* 0x0000000400007245 */ /* 0x000fe20000201400 */
[----:B------:R-:W-:Y:S01]  /*3cd0*/  FFMA.FTZ R18, R5, -R3, R51 ;  /* 0x8000000305127223 */ /* 0x000fe20000010033 */
[----:B------:R-:W-:Y:S01]  /*3ce0*/  I2FP.F32.S32 R4, R7 ;  /* 0x0000000700047245 */ /* 0x000fe20000201400 */
[----:B------:R-:W-:Y:S02]  /*3cf0*/  IMAD.IADD R5, R27, 0x1, -R22 ;  /* 0x000000011b057824 */ /* 0x000fe400078e0a16 */
[-C--:B------:R-:W-:Y:S01]  /*3d00*/  FFMA.FTZ R16, R2, -R3.reuse, R165 ;  /* 0x8000000302107223 */ /* 0x080fe200000100a5 */
[----:B------:R-:W-:Y:S01]  /*3d10*/  FFMA.FTZ R12, R0, -R3, R167 ;  /* 0x80000003000c7223 */ /* 0x000fe200000100a7 */
[----:B------:R-:W-:-:S02]  /*3d20*/  IMAD.IADD R0, R26, 0x1, -R19 ;  /* 0x000000011a007824 */ /* 0x000fc400078e0a13 */
[----:B------:R-:W-:Y:S01]  /*3d30*/  FFMA.FTZ R34, R4, -R3, R98 ;  /* 0x8000000304227223 */ /* 0x000fe20000010062 */
[C---:B------:R-:W-:Y:S01]  /*3d40*/  IMAD.IADD R4, R25.reuse, 0x1, -R19 ;  /* 0x0000000119047824 */ /* 0x040fe200078e0a13 */
[----:B------:R-:W-:Y:S01]  /*3d50*/  FSEL R89, R20, -INF , !P4 ;  /* 0xff80000014597808 */ /* 0x000fe20006000000 */
[--C-:B------:R-:W-:Y:S01]  /*3d60*/  IMAD.IADD R7, R25, 0x1, -R22.reuse ;  /* 0x0000000119077824 */ /* 0x100fe200078e0a16 */
[----:B------:R-:W-:Y:S01]  /*3d70*/  IABS R2, R0 ;  /* 0x0000000000027213 */ /* 0x000fe20000000000 */
[----:B------:R-:W-:Y:S01]  /*3d80*/  IMAD.IADD R6, R26, 0x1, -R22 ;  /* 0x000000011a067824 */ /* 0x000fe200078e0a16 */
[----:B------:R-:W-:Y:S02]  /*3d90*/  IABS R0, R4 ;  /* 0x0000000400007213 */ /* 0x000fe40000000000 */
[----:B------:R-:W-:Y:S02]  /*3da0*/  IABS R4, R5 ;  /* 0x0000000500047213 */ /* 0x000fe40000000000 */
[----:B------:R-:W-:-:S02]  /*3db0*/  IABS R7, R7 ;  /* 0x0000000700077213 */ /* 0x000fc40000000000 */
[----:B------:R-:W-:Y:S01]  /*3dc0*/  IABS R5, R6 ;  /* 0x0000000600057213 */ /* 0x000fe20000000000 */
[----:B------:R-:W-:Y:S01]  /*3dd0*/  IMAD.MOV.U32 R6, RZ, RZ, R2 ;  /* 0x000000ffff067224 */ /* 0x000fe200078e0002 */
[----:B------:R-:W-:Y:S01]  /*3de0*/  FSEL R96, R15, -INF , !P4 ;  /* 0xff8000000f607808 */ /* 0x000fe20006000000 */
[----:B------:R-:W-:Y:S01]  /*3df0*/  IMAD.MOV.U32 R2, RZ, RZ, R4 ;  /* 0x000000ffff027224 */ /* 0x000fe200078e0004 */
[----:B------:R-:W-:Y:S01]  /*3e00*/  FSEL R140, R17, -INF , !P3 ;  /* 0xff800000118c7808 */ /* 0x000fe20005800000 */
[----:B------:R-:W-:Y:S01]  /*3e10*/  IMAD.MOV.U32 R8, RZ, RZ, R7 ;  /* 0x000000ffff087224 */ /* 0x000fe200078e0007 */
[----:B------:R-:W-:Y:S02]  /*3e20*/  I2FP.F32.S32 R7, R6 ;  /* 0x0000000600077245 */ /* 0x000fe40000201400 */
[----:B------:R-:W-:Y:S02]  /*3e30*/  I2FP.F32.S32 R4, R2 ;  /* 0x0000000200047245 */ /* 0x000fe40000201400 */
[----:B------:R-:W-:Y:S01]  /*3e40*/  I2FP.F32.S32 R6, R0 ;  /* 0x0000000000067245 */ /* 0x000fe20000201400 */
[----:B------:R-:W-:Y:S01]  /*3e50*/  FFMA.FTZ R22, R7, -R3, R160 ;  /* 0x8000000307167223 */ /* 0x000fe200000100a0 */
[----:B------:R-:W-:Y:S01]  /*3e60*/  I2FP.F32.S32 R2, R5 ;  /* 0x0000000500027245 */ /* 0x000fe20000201400 */
[----:B------:R-:W-:Y:S01]  /*3e70*/  FFMA.FTZ R40, R4, -R3, R99 ;  /* 0x8000000304287223 */ /* 0x000fe20000010063 */
[----:B------:R-:W-:Y:S01]  /*3e80*/  I2FP.F32.S32 R0, R8 ;  /* 0x0000000800007245 */ /* 0x000fe20000201400 */
[----:B------:R-:W-:-:S02]  /*3e90*/  IMAD.IADD R4, R25, 0x1, -R24 ;  /* 0x0000000119047824 */ /* 0x000fc400078e0a18 */
[-C--:B------:R-:W-:Y:S01]  /*3ea0*/  FFMA.FTZ R10, R6, -R3.reuse, R162 ;  /* 0x80000003060a7223 */ /* 0x080fe200000100a2 */
[-C--:B------:R-:W-:Y:S01]  /*3eb0*/  FFMA.FTZ R38, R2, -R3.reuse, R161 ;  /* 0x8000000302267223 */ /* 0x080fe200000100a1 */
[--C-:B------:R-:W-:Y:S02]  /*3ec0*/  IMAD.IADD R2, R26, 0x1, -R24.reuse ;  /* 0x000000011a027824 */ /* 0x100fe400078e0a18 */
[----:B------:R-:W-:Y:S01]  /*3ed0*/  FFMA.FTZ R37, R0, -R3, R163 ;  /* 0x8000000300257223 */ /* 0x000fe200000100a3 */
[C---:B------:R-:W-:Y:S01]  /*3ee0*/  IMAD.IADD R0, R27.reuse, 0x1, -R24 ;  /* 0x000000011b007824 */ /* 0x040fe200078e0a18 */
[----:B------:R-:W-:Y:S01]  /*3ef0*/  IABS R6, R4 ;  /* 0x0000000400067213 */ /* 0x000fe20000000000 */
[--C-:B------:R-:W-:Y:S01]  /*3f00*/  IMAD.IADD R5, R26, 0x1, -R29.reuse ;  /* 0x000000011a057824 */ /* 0x100fe200078e0a1d */
[----:B------:R-:W-:Y:S01]  /*3f10*/  IABS R2, R2 ;  /* 0x0000000200027213 */ /* 0x000fe20000000000 */
[----:B------:R-:W-:Y:S01]  /*3f20*/  IMAD.IADD R7, R27, 0x1, -R29 ;  /* 0x000000011b077824 */ /* 0x000fe200078e0a1d */
[----:B------:R-:W-:-:S02]  /*3f30*/  IABS R0, R0 ;  /* 0x0000000000007213 */ /* 0x000fc40000000000 */
[----:B------:R-:W-:Y:S01]  /*3f40*/  IABS R5, R5 ;  /* 0x0000000500057213 */ /* 0x000fe20000000000 */
[----:B------:R-:W-:Y:S01]  /*3f50*/  IMAD.MOV.U32 R4, RZ, RZ, R2 ;  /* 0x000000ffff047224 */ /* 0x000fe200078e0002 */
[----:B------:R-:W-:Y:S01]  /*3f60*/  I2FP.F32.S32 R0, R0 ;  /* 0x0000000000007245 */ /* 0x000fe20000201400 */
[----:B------:R-:W-:Y:S01]  /*3f70*/  IMAD.MOV.U32 R2, RZ, RZ, R6 ;  /* 0x000000ffff027224 */ /* 0x000fe200078e0006 */
[----:B------:R-:W-:Y:S01]  /*3f80*/  IABS R7, R7 ;  /* 0x0000000700077213 */ /* 0x000fe20000000000 */
[----:B------:R-:W-:Y:S01]  /*3f90*/  IMAD.MOV.U32 R6, RZ, RZ, R5 ;  /* 0x000000ffff067224 */ /* 0x000fe200078e0005 */
[----:B------:R-:W-:Y:S01]  /*3fa0*/  I2FP.F32.S32 R5, R4 ;  /* 0x0000000400057245 */ /* 0x000fe20000201400 */
[----:B------:R-:W-:Y:S01]  /*3fb0*/  FFMA.FTZ R36, R0, -R3, R106 ;  /* 0x8000000300247223 */ /* 0x000fe2000001006a */
[----:B------:R-:W-:Y:S02]  /*3fc0*/  I2FP.F32.S32 R0, R2 ;  /* 0x0000000200007245 */ /* 0x000fe40000201400 */
[----:B------:R-:W-:Y:S01]  /*3fd0*/  I2FP.F32.S32 R4, R7 ;  /* 0x0000000700047245 */ /* 0x000fe20000201400 */
[-C--:B------:R-:W-:Y:S01]  /*3fe0*/  FFMA.FTZ R31, R5, -R3.reuse, R156 ;  /* 0x80000003051f7223 */ /* 0x080fe2000001009c */
[----:B------:R-:W-:Y:S01]  /*3ff0*/  I2FP.F32.S32 R2, R6 ;  /* 0x0000000600027245 */ /* 0x000fe20000201400 */
[----:B------:R-:W-:Y:S01]  /*4000*/  FFMA.FTZ R24, R0, -R3, R158 ;  /* 0x8000000300187223 */ /* 0x000fe2000001009e */
[----:B------:R-:W-:-:S02]  /*4010*/  IMAD.IADD R0, R25, 0x1, -R29 ;  /* 0x0000000119007824 */ /* 0x000fc400078e0a1d */
[-C--:B------:R-:W-:Y:S01]  /*4020*/  FFMA.FTZ R43, R4, -R3.reuse, R107 ;  /* 0x80000003042b7223 */ /* 0x080fe2000001006b */
[--C-:B------:R-:W-:Y:S02]  /*4030*/  IMAD.IADD R4, R26, 0x1, -R30.reuse ;  /* 0x000000011a047824 */ /* 0x100fe400078e0a1e */
[----:B------:R-:W-:Y:S01]  /*4040*/  FFMA.FTZ R42, R2, -R3, R157 ;  /* 0x80000003022a7223 */ /* 0x000fe2000001009d */
[--C-:B------:R-:W-:Y:S01]  /*4050*/  IMAD.IADD R6, R25, 0x1, -R30.reuse ;  /* 0x0000000119067824 */ /* 0x100fe200078e0a1e */
[----:B------:R-:W-:Y:S01]  /*4060*/  IABS R0, R0 ;  /* 0x0000000000007213 */ /* 0x000fe20000000000 */
        /* <DEDUP_REMOVED lines=9> */
[----:B------:R-:W-:-:S02]  /*4100*/  I2FP.F32.S32 R6, R5 ;  /* 0x0000000500067245 */ /* 0x000fc40000201400 */
[----:B------:R-:W-:Y:S02]  /*4110*/  I2FP.F32.S32 R5, R2 ;  /* 0x0000000200057245 */ /* 0x000fe40000201400 */
[----:B------:R-:W-:Y:S02]  /*4120*/  I2FP.F32.S32 R2, R0 ;  /* 0x0000000000027245 */ /* 0x000fe40000201400 */
[----:B------:R-:W-:Y:S01]  /*4130*/  I2FP.F32.S32 R0, R4 ;  /* 0x0000000400007245 */ /* 0x000fe20000201400 */
[----:B------:R-:W-:Y:S01]  /*4140*/  FFMA.FTZ R33, R5, -R3, R90 ;  /* 0x8000000305217223 */ /* 0x000fe2000001005a */
[----:B------:R-:W-:Y:S01]  /*4150*/  I2FP.F32.S32 R4, R7 ;  /* 0x0000000700047245 */ /* 0x000fe20000201400 */
[----:B------:R-:W-:Y:S01]  /*4160*/  IMAD.IADD R5, R27, 0x1, -R35 ;  /* 0x000000011b057824 */ /* 0x000fe200078e0a23 */
[----:B------:R-:W-:Y:S01]  /*4170*/  FSEL R80, R13, -INF , !P3 ;  /* 0xff8000000d507808 */ /* 0x000fe20005800000 */
[----:B------:R-:W-:Y:S01]  /*4180*/  FFMA.FTZ R23, R0, -R3, R154 ;  /* 0x8000000300177223 */ /* 0x000fe2000001009a */
[----:B------:R-:W-:-:S02]  /*4190*/  IMAD.IADD R0, R26, 0x1, -R32 ;  /* 0x000000011a007824 */ /* 0x000fc400078e0a20 */
[-C--:B------:R-:W-:Y:S01]  /*41a0*/  FFMA.FTZ R39, R4, -R3.reuse, R91 ;  /* 0x8000000304277223 */ /* 0x080fe2000001005b */
[----:B------:R-:W-:Y:S01]  /*41b0*/  IMAD.IADD R4, R25, 0x1, -R32 ;  /* 0x0000000119047824 */ /* 0x000fe200078e0a20 */
[----:B------:R-:W-:Y:S01]  /*41c0*/  FSEL R97, R9, -INF , !P3 ;  /* 0xff80000009617808 */ /* 0x000fe20005800000 */
[----:B------:R-:W-:Y:S01]  /*41d0*/  IMAD.IADD R7, R25, 0x1, -R35 ;  /* 0x0000000119077824 */ /* 0x000fe200078e0a23 */
[-C--:B------:R-:W-:Y:S01]  /*41e0*/  ISETP.GE.AND P4, PT, R29, R76.reuse, PT ;  /* 0x0000004c1d00720c */ /* 0x080fe20003f86270 */
[-C--:B------:R-:W-:Y:S01]  /*41f0*/  FFMA.FTZ R29, R6, -R3.reuse, R159 ;  /* 0x80000003061d7223 */ /* 0x080fe2000001009f */
[----:B------:R-:W-:Y:S01]  /*4200*/  ISETP.GE.AND P3, PT, R30, R76, PT ;  /* 0x0000004c1e00720c */ /* 0x000fe20003f66270 */
[----:B------:R-:W-:Y:S01]  /*4210*/  FFMA.FTZ R30, R2, -R3, R152 ;  /* 0x80000003021e7223 */ /* 0x000fe20000010098 */
[----:B------:R-:W-:Y:S01]  /*4220*/  IMAD.IADD R6, R26, 0x1, -R35 ;  /* 0x000000011a067824 */ /* 0x000fe200078e0a23 */
[----:B------:R-:W-:Y:S02]  /*4230*/  IABS R2, R0 ;  /* 0x0000000000027213 */ /* 0x000fe40000000000 */
[----:B------:R-:W-:-:S02]  /*4240*/  IABS R0, R4 ;  /* 0x0000000400007213 */ /* 0x000fc40000000000 */
[----:B------:R-:W-:Y:S02]  /*4250*/  IABS R4, R5 ;  /* 0x0000000500047213 */ /* 0x000fe40000000000 */
[----:B------:R-:W-:Y:S02]  /*4260*/  IABS R7, R7 ;  /* 0x0000000700077213 */ /* 0x000fe40000000000 */
[----:B------:R-:W-:Y:S01]  /*4270*/  IABS R5, R6 ;  /* 0x0000000600057213 */ /* 0x000fe20000000000 */
[----:B------:R-:W-:Y:S01]  /*4280*/  IMAD.MOV.U32 R6, RZ, RZ, R2 ;  /* 0x000000ffff067224 */ /* 0x000fe200078e0002 */
[----:B------:R-:W-:Y:S01]  /*4290*/  FSEL R91, R59, -INF , !P2 ;  /* 0xff8000003b5b7808 */ /* 0x000fe20005000000 */
[----:B------:R-:W-:Y:S01]  /*42a0*/  IMAD.MOV.U32 R2, RZ, RZ, R4 ;  /* 0x000000ffff027224 */ /* 0x000fe200078e0004 */
[----:B------:R-:W-:Y:S01]  /*42b0*/  FSEL R98, R60, -INF , !P2 ;  /* 0xff8000003c627808 */ /* 0x000fe20005000000 */
[----:B------:R-:W-:Y:S01]  /*42c0*/  IMAD.MOV.U32 R8, RZ, RZ, R7 ;  /* 0x000000ffff087224 */ /* 0x000fe200078e0007 */
[----:B------:R-:W-:-:S02]  /*42d0*/  I2FP.F32.S32 R7, R6 ;  /* 0x0000000600077245 */ /* 0x000fc40000201400 */
[----:B------:R-:W-:Y:S02]  /*42e0*/  I2FP.F32.S32 R4, R2 ;  /* 0x0000000200047245 */ /* 0x000fe40000201400 */
[----:B------:R-:W-:Y:S02]  /*42f0*/  I2FP.F32.S32 R6, R0 ;  /* 0x0000000000067245 */ /* 0x000fe40000201400 */
[----:B------:R-:W-:Y:S02]  /*4300*/  I2FP.F32.S32 R2, R5 ;  /* 0x0000000500027245 */ /* 0x000fe40000201400 */
[----:B------:R-:W-:Y:S01]  /*4310*/  I2FP.F32.S32 R0, R8 ;  /* 0x0000000800007245 */ /* 0x000fe20000201400 */
[-C--:B------:R-:W-:Y:S01]  /*4320*/  FFMA.FTZ R19, R6, -R3.reuse, R155 ;  /* 0x8000000306137223 */ /* 0x080fe2000001009b */
[----:B------:R-:W-:Y:S01]  /*4330*/  FSEL R66, R28, -INF , !P2 ;  /* 0xff8000001c427808 */ /* 0x000fe20005000000 */
[-C--:B------:R-:W-:Y:S01]  /*4340*/  FFMA.FTZ R20, R2, -R3.reuse, R148 ;  /* 0x8000000302147223 */ /* 0x080fe20000010094 */
[----:B------:R-:W-:Y:S01]  /*4350*/  FSEL R84, R14, -INF , !P2 ;  /* 0xff8000000e547808 */ /* 0x000fe20005000000 */
[--C-:B------:R-:W-:Y:S01]  /*4360*/  IMAD.IADD R2, R27, 0x1, -R41.reuse ;  /* 0x000000011b027824 */ /* 0x100fe200078e0a29 */
[----:B------:R-:W-:Y:S01]  /*4370*/  FSEL R88, R16, -INF , !P1 ;  /* 0xff80000010587808 */ /* 0x000fe20004800000 */
[-C--:B------:R-:W-:Y:S01]  /*4380*/  FFMA.FTZ R16, R0, -R3.reuse, R150 ;  /* 0x8000000300107223 */ /* 0x080fe20000010096 */
[----:B------:R-:W-:Y:S01]  /*4390*/  ISETP.GE.AND P2, PT, R32, R76, PT ;  /* 0x0000004c2000720c */ /* 0x000fe20003f46270 */
[----:B------:R-:W-:Y:S01]  /*43a0*/  FFMA.FTZ R32, R4, -R3, R94 ;  /* 0x8000000304207223 */ /* 0x000fe2000001005e */
[--C-:B------:R-:W-:Y:S01]  /*43b0*/  IMAD.IADD R0, R26, 0x1, -R41.reuse ;  /* 0x000000011a007824 */ /* 0x100fe200078e0a29 */
[----:B------:R-:W-:Y:S01]  /*43c0*/  IABS R2, R2 ;  /* 0x0000000200027213 */ /* 0x000fe20000000000 */
[----:B------:R-:W-:-:S02]  /*43d0*/  IMAD.IADD R4, R25, 0x1, -R41 ;  /* 0x0000000119047824 */ /* 0x000fc400078e0a29 */
[----:B------:R-:W-:Y:S01]  /*43e0*/  FFMA.FTZ R28, R7, -R3, R153 ;  /* 0x80000003071c7223 */ /* 0x000fe20000010099 */
[----:B------:R-:W-:Y:S01]  /*43f0*/  IMAD.IADD R6, R27, 0x1, -R44 ;  /* 0x000000011b067824 */ /* 0x000fe200078e0a2c */
[----:B------:R-:W-:Y:S01]  /*4400*/  IABS R0, R0 ;  /* 0x0000000000007213 */ /* 0x000fe20000000000 */
[----:B------:R-:W-:Y:S01]  /*4410*/  IMAD.MOV.U32 R5, RZ, RZ, R2 ;  /* 0x000000ffff057224 */ /* 0x000fe200078e0002 */
[----:B------:R-:W-:Y:S01]  /*4420*/  IABS R4, R4 ;  /* 0x0000000400047213 */ /* 0x000fe20000000000 */
[----:B------:R-:W-:Y:S01]  /*4430*/  IMAD.IADD R7, R26, 0x1, -R44 ;  /* 0x000000011a077824 */ /* 0x000fe200078e0a2c */
[----:B------:R-:W-:Y:S01]  /*4440*/  IABS R6, R6 ;  /* 0x0000000600067213 */ /* 0x000fe20000000000 */
[----:B------:R-:W-:Y:S01]  /*4450*/  IMAD.MOV.U32 R2, RZ, RZ, R0 ;  /* 0x000000ffff027224 */ /* 0x000fe200078e0000 */
[----:B------:R-:W-:Y:S01]  /*4460*/  FSEL R113, R18, -INF , !P1 ;  /* 0xff80000012717808 */ /* 0x000fe20004800000 */
[----:B------:R-:W-:Y:S01]  /*4470*/  IMAD.MOV.U32 R0, RZ, RZ, R4 ;  /* 0x000000ffff007224 */ /* 0x000fe200078e0004 */
[----:B------:R-:W-:Y:S01]  /*4480*/  IABS R7, R7 ;  /* 0x0000000700077213 */ /* 0x000fe20000000000 */
[----:B------:R-:W-:Y:S01]  /*4490*/  IMAD.MOV.U32 R4, RZ, RZ, R6 ;  /* 0x000000ffff047224 */ /* 0x000fe200078e0006 */
[----:B------:R-:W-:-:S02]  /*44a0*/  I2FP.F32.S32 R6, R5 ;  /* 0x0000000500067245 */ /* 0x000fc40000201400 */
[----:B------:R-:W-:Y:S02]  /*44b0*/  I2FP.F32.S32 R0, R0 ;  /* 0x0000000000007245 */ /* 0x000fe40000201400 */
[----:B------:R-:W-:Y:S02]  /*44c0*/  I2FP.F32.S32 R4, R4 ;  /* 0x0000000400047245 */ /* 0x000fe40000201400 */
[----:B------:R-:W-:Y:S01]  /*44d0*/  FSEL R90, R12, -INF , !P1 ;  /* 0xff8000000c5a7808 */ /* 0x000fe20004800000 */
[-C--:B------:R-:W-:Y:S01]  /*44e0*/  FFMA.FTZ R13, R0, -R3.reuse, R151 ;  /* 0x80000003000d7223 */ /* 0x080fe20000010097 */
[----:B------:R-:W-:Y:S01]  /*44f0*/  FSEL R146, R34, -INF , !P0 ;  /* 0xff80000022927808 */ /* 0x000fe20004000000 */
[----:B------:R-:W-:Y:S01]  /*4500*/  IMAD.IADD R0, R25, 0x1, -R44 ;  /* 0x0000000119007824 */ /* 0x000fe200078e0a2c */
[----:B------:R-:W-:Y:S01]  /*4510*/  I2FP.F32.S32 R5, R2 ;  /* 0x0000000200057245 */ /* 0x000fe20000201400 */
[-C--:B------:R-:W-:Y:S01]  /*4520*/  FFMA.FTZ R34, R4, -R3.reuse, R82 ;  /* 0x8000000304227223 */ /* 0x080fe20000010052 */
[----:B------:R-:W-:Y:S01]  /*4530*/  ISETP.GE.AND P1, PT, R35, R76, PT ;  /* 0x0000004c2300720c */ /* 0x000fe20003f26270 */
[----:B------:R-:W-:Y:S01]  /*4540*/  FFMA.FTZ R35, R6, -R3, R95 ;  /* 0x8000000306237223 */ /* 0x000fe2000001005f */
[----:B------:R-:W-:Y:S01]  /*4550*/  I2FP.F32.S32 R2, R7 ;  /* 0x0000000700027245 */ /* 0x000fe20000201400 */
[--C-:B------:R-:W-:Y:S01]  /*4560*/  IMAD.IADD R4, R26, 0x1, -R45.reuse ;  /* 0x000000011a047824 */ /* 0x100fe200078e0a2d */
[----:B------:R-:W-:Y:S01]  /*4570*/  IABS R0, R0 ;  /* 0x0000000000007213 */ /* 0x000fe20000000000 */
[----:B------:R-:W-:-:S02]  /*4580*/  IMAD.IADD R6, R25, 0x1, -R45 ;  /* 0x0000000119067824 */ /* 0x000fc400078e0a2d */
[-C--:B------:R-:W-:Y:S01]  /*4590*/  FFMA.FTZ R17, R5, -R3.reuse, R149 ;  /* 0x8000000305117223 */ /* 0x080fe20000010095 */
[----:B------:R-:W-:Y:S01]  /*45a0*/  FFMA.FTZ R15, R2, -R3, R188 ;  /* 0x80000003020f7223 */ /* 0x000fe200000100bc */
        /* <DEDUP_REMOVED lines=16> */
[----:B------:R-:W-:Y:S01]  /*46b0*/  IMAD.IADD R5, R27, 0x1, -R47 ;  /* 0x000000011b057824 */ /* 0x000fe200078e0a2f */
[----:B------:R-:W-:Y:S01]  /*46c0*/  FSEL R67, R22, -INF , !P0 ;  /* 0xff80000016437808 */ /* 0x000fe20004000000 */
[-C--:B------:R-:W-:Y:S01]  /*46d0*/  FFMA.FTZ R12, R0, -R3.reuse, R191 ;  /* 0x80000003000c7223 */ /* 0x080fe200000100bf */
[----:B------:R-:W-:Y:S01]  /*46e0*/  FSEL R85, R10, -INF , !P0 ;  /* 0xff8000000a557808 */ /* 0x000fe20004000000 */
[----:B------:R-:W-:Y:S01]  /*46f0*/  IMAD.IADD R0, R26, 0x1, -R46 ;  /* 0x000000011a007824 */ /* 0x000fe200078e0a2e */
[----:B------:R-:W-:Y:S01]  /*4700*/  ISETP.GE.AND P0, PT, R41, R76, PT ;  /* 0x0000004c2900720c */ /* 0x000fe20003f06270 */
[----:B------:R-:W-:Y:S01]  /*4710*/  FFMA.FTZ R41, R4, -R3, R86 ;  /* 0x8000000304297223 */ /* 0x000fe20000010056 */
[----:B------:R-:W-:-:S02]  /*4720*/  IMAD.IADD R4, R25, 0x1, -R46 ;  /* 0x0000000119047824 */ /* 0x000fc400078e0a2e */
[----:B------:R-:W-:Y:S01]  /*4730*/  FFMA.FTZ R14, R2, -R3, R189 ;  /* 0x80000003020e7223 */ /* 0x000fe200000100bd */
[--C-:B------:R-:W-:Y:S01]  /*4740*/  IMAD.IADD R6, R26, 0x1, -R47.reuse ;  /* 0x000000011a067824 */ /* 0x100fe200078e0a2f */
[----:B------:R-:W-:Y:S01]  /*4750*/  IABS R2, R0 ;  /* 0x0000000000027213 */ /* 0x000fe20000000000 */
[----:B------:R-:W-:Y:S01]  /*4760*/  IMAD.IADD R7, R25, 0x1, -R47 ;  /* 0x0000000119077824 */ /* 0x000fe200078e0a2f */
[----:B------:R-:W-:Y:S02]  /*4770*/  IABS R0, R4 ;  /* 0x0000000400007213 */ /* 0x000fe40000000000 */
[----:B------:R-:W-:Y:S02]  /*4780*/  IABS R4, R5 ;  /* 0x0000000500047213 */ /* 0x000fe40000000000 */
[----:B------:R-:W-:Y:S01]  /*4790*/  IABS R5, R6 ;  /* 0x0000000600057213 */ /* 0x000fe20000000000 */
[----:B------:R-:W-:Y:S01]  /*47a0*/  IMAD.MOV.U32 R6, RZ, RZ, R2 ;  /* 0x000000ffff067224 */ /* 0x000fe200078e0002 */
[----:B------:R-:W-:Y:S01]  /*47b0*/  IABS R7, R7 ;  /* 0x0000000700077213 */ /* 0x000fe20000000000 */
[----:B------:R-:W-:Y:S01]  /*47c0*/  IMAD.MOV.U32 R2, RZ, RZ, R4 ;  /* 0x000000ffff027224 */ /* 0x000fe200078e0004 */
[----:B------:R-:W-:-:S02]  /*47d0*/  FSEL R147, R23, -INF , !P3 ;  /* 0xff80000017937808 */ /* 0x000fc40005800000 */
[----:B------:R-:W-:Y:S01]  /*47e0*/  FSEL R58, R29, -INF , !P4 ;  /* 0xff8000001d3a7808 */ /* 0x000fe20006000000 */
[----:B------:R-:W-:Y:S01]  /*47f0*/  IMAD.MOV.U32 R8, RZ, RZ, R7 ;  /* 0x000000ffff087224 */ /* 0x000fe200078e0007 */
[----:B------:R-:W-:Y:S02]  /*4800*/  I2FP.F32.S32 R4, R2 ;  /* 0x0000000200047245 */ /* 0x000fe40000201400 */
[----:B------:R-:W-:Y:S01]  /*4810*/  I2FP.F32.S32 R2, R5 ;  /* 0x0000000500027245 */ /* 0x000fe20000201400 */
[C---:B------:R-:W-:Y:S01]  /*4820*/  IMAD.IADD R5, R27.reuse, 0x1, -R48 ;  /* 0x000000011b057824 */ /* 0x040fe200078e0a30 */
[----:B------:R-:W-:Y:S02]  /*4830*/  I2FP.F32.S32 R7, R6 ;  /* 0x0000000600077245 */ /* 0x000fe40000201400 */
[----:B------:R-:W-:Y:S01]  /*4840*/  I2FP.F32.S32 R6, R0 ;  /* 0x0000000000067245 */ /* 0x000fe20000201400 */
[-C--:B------:R-:W-:Y:S01]  /*4850*/  FFMA.FTZ R22, R2, -R3.reuse, R193 ;  /* 0x8000000302167223 */ /* 0x080fe200000100c1 */
[----:B------:R-:W-:Y:S01]  /*4860*/  IMAD.IADD R2, R27, 0x1, -R53 ;  /* 0x000000011b027824 */ /* 0x000fe200078e0a35 */
[----:B------:R-:W-:Y:S01]  /*4870*/  FSEL R99, R62, -INF , !P5 ;  /* 0xff8000003e637808 */ /* 0x000fe20006800000 */
[-C--:B------:R-:W-:Y:S01]  /*4880*/  FFMA.FTZ R29, R7, -R3.reuse, R192 ;  /* 0x80000003071d7223 */ /* 0x080fe200000100c0 */
[----:B------:R-:W-:Y:S01]  /*4890*/  FFMA.FTZ R23, R6, -R3, R194 ;  /* 0x8000000306177223 */ /* 0x000fe200000100c2 */
[----:B------:R-:W-:Y:S01]  /*48a0*/  I2FP.F32.S32 R0, R8 ;  /* 0x0000000800007245 */ /* 0x000fe20000201400 */
[--C-:B------:R-:W-:Y:S01]  /*48b0*/  IMAD.IADD R6, R26, 0x1, -R48.reuse ;  /* 0x000000011a067824 */ /* 0x100fe200078e0a30 */
[----:B------:R-:W-:Y:S01]  /*48c0*/  FSEL R62, R24, -INF , !P5 ;  /* 0xff800000183e7808 */ /* 0x000fe20006800000 */
[----:B------:R-:W-:-:S02]  /*48d0*/  IMAD.IADD R7, R25, 0x1, -R48 ;  /* 0x0000000119077824 */ /* 0x000fc400078e0a30 */
[-C--:B------:R-:W-:Y:S01]  /*48e0*/  FFMA.FTZ R24, R4, -R3.reuse, R87 ;  /* 0x8000000304187223 */ /* 0x080fe20000010057 */
[----:B------:R-:W-:Y:S01]  /*48f0*/  IABS R4, R2 ;  /* 0x0000000200047213 */ /* 0x000fe20000000000 */
[----:B------:R-:W-:Y:S01]  /*4900*/  FFMA.FTZ R10, R0, -R3, R195 ;  /* 0x80000003000a7223 */ /* 0x000fe200000100c3 */
[----:B------:R-:W-:Y:S01]  /*4910*/  IABS R2, R5 ;  /* 0x0000000500027213 */ /* 0x000fe20000000000 */
[----:B------:R-:W-:Y:S01]  /*4920*/  IMAD.IADD R0, R25, 0x1, -R53 ;  /* 0x0000000119007824 */ /* 0x000fe200078e0a35 */
[----:B------:R-:W-:Y:S02]  /*4930*/  IABS R5, R6 ;  /* 0x0000000600057213 */ /* 0x000fe40000000000 */
[----:B------:R-:W-:Y:S02]  /*4940*/  IABS R6, R7 ;  /* 0x0000000700067213 */ /* 0x000fe40000000000 */
[----:B------:R-:W-:Y:S02]  /*4950*/  IABS R0, R0 ;  /* 0x0000000000007213 */ /* 0x000fe40000000000 */
[----:B------:R-:W-:Y:S01]  /*4960*/  I2FP.F32.S32 R7, R4 ;  /* 0x0000000400077245 */ /* 0x000fe20000201400 */
[----:B------:R-:W-:Y:S01]  /*4970*/  IMAD.MOV.U32 R8, RZ, RZ, R6 ;  /* 0x000000ffff087224 */ /* 0x000fe200078e0006 */
[----:B------:R-:W-:-:S02]  /*4980*/  I2FP.F32.S32 R4, R2 ;  /* 0x0000000200047245 */ /* 0x000fc40000201400 */
[----:B------:R-:W-:Y:S02]  /*4990*/  I2FP.F32.S32 R6, R0 ;  /* 0x0000000000067245 */ /* 0x000fe40000201400 */
[----:B------:R-:W-:Y:S01]  /*49a0*/  I2FP.F32.S32 R2, R5 ;  /* 0x0000000500027245 */ /* 0x000fe20000201400 */
[----:B------:R-:W-:Y:S01]  /*49b0*/  IMAD.IADD R5, R27, 0x1, -R49 ;  /* 0x000000011b057824 */ /* 0x000fe200078e0a31 */
[----:B------:R-:W-:Y:S02]  /*49c0*/  I2FP.F32.S32 R0, R8 ;  /* 0x0000000800007245 */ /* 0x000fe40000201400 */
[----:B------:R-:W-:Y:S01]  /*49d0*/  FSEL R144, R19, -INF , !P2 ;  /* 0xff80000013907808 */ /* 0x000fe20005000000 */
[-C--:B------:R-:W-:Y:S01]  /*49e0*/  FFMA.FTZ R19, R2, -R3.reuse, R141 ;  /* 0x8000000302137223 */ /* 0x080fe2000001008d */
[----:B------:R-:W-:Y:S02]  /*49f0*/  IMAD.IADD R2, R27, 0x1, -R55 ;  /* 0x000000011b027824 */ /* 0x000fe400078e0a37 */
[----:B------:R-:W-:Y:S01]  /*4a00*/  FFMA.FTZ R8, R0, -R3, R143 ;  /* 0x8000000300087223 */ /* 0x000fe2000001008f */
[----:B------:R-:W-:Y:S01]  /*4a10*/  FSEL R139, R16, -INF , !P1 ;  /* 0xff800000108b7808 */ /* 0x000fe20004800000 */
[----:B------:R-:W-:-:S02]  /*4a20*/  IMAD.IADD R0, R26, 0x1, -R55 ;  /* 0x000000011a007824 */ /* 0x000fc400078e0a37 */
[-C--:B------:R-:W-:Y:S01]  /*4a30*/  FFMA.FTZ R16, R6, -R3.reuse, R142 ;  /* 0x8000000306107223 */ /* 0x080fe2000001008e */
[----:B------:R-:W-:Y:S01]  /*4a40*/  FSEL R130, R20, -INF , !P1 ;  /* 0xff80000014827808 */ /* 0x000fe20004800000 */
[----:B------:R-:W-:Y:S02]  /*4a50*/  IMAD.IADD R6, R26, 0x1, -R49 ;  /* 0x000000011a067824 */ /* 0x000fe400078e0a31 */
[-C--:B------:R-:W-:Y:S01]  /*4a60*/  FFMA.FTZ R20, R4, -R3.reuse, R111 ;  /* 0x8000000304147223 */ /* 0x080fe2000001006f */
[----:B------:R-:W-:Y:S02]  /*4a70*/  IABS R4, R2 ;  /* 0x0000000200047213 */ /* 0x000fe40000000000 */
[----:B------:R-:W-:Y:S02]  /*4a80*/  IABS R0, R0 ;  /* 0x0000000000007213 */ /* 0x000fe40000000000 */
[----:B------:R-:W-:Y:S01]  /*4a90*/  FSEL R145, R30, -INF , !P3 ;  /* 0xff8000001e917808 */ /* 0x000fe20005800000 */
[----:B------:R-:W-:Y:S01]  /*4aa0*/  FFMA.FTZ R30, R7, -R3, R110 ;  /* 0x80000003071e7223 */ /* 0x000fe2000001006e */
        /* <DEDUP_REMOVED lines=11> */
[----:B------:R-:W-:Y:S02]  /*4b60*/  I2FP.F32.S32 R2, R0 ;  /* 0x0000000000027245 */ /* 0x000fe40000201400 */
[----:B------:R-:W-:Y:S01]  /*4b70*/  I2FP.F32.S32 R0, R7 ;  /* 0x0000000700007245 */ /* 0x000fe20000201400 */
[----:B------:R-:W-:Y:S01]  /*4b80*/  IMAD.IADD R7, R26, 0x1, -R54 ;  /* 0x000000011a077824 */ /* 0x000fe200078e0a36 */
[----:B------:R-:W-:Y:S01]  /*4b90*/  FSEL R127, R40, -INF , !P6 ;  /* 0xff800000287f7808 */ /* 0x000fe20007000000 */
[----:B------:R-:W-:Y:S01]  /*4ba0*/  FFMA.FTZ R40, R4, -R3, R103 ;  /* 0x8000000304287223 */ /* 0x000fe20000010067 */
[----:B------:R-:W-:Y:S01]  /*4bb0*/  FSEL R60, R38, -INF , !P6 ;  /* 0xff800000263c7808 */ /* 0x000fe20007000000 */
[----:B------:R-:W-:Y:S01]  /*4bc0*/  IMAD.IADD R4, R25, 0x1, -R50 ;  /* 0x0000000119047824 */ /* 0x000fe200078e0a32 */
[----:B------:R-:W-:-:S02]  /*4bd0*/  FSEL R61, R37, -INF , !P6 ;  /* 0xff800000253d7808 */ /* 0x000fc40007000000 */
[----:B------:R-:W-:Y:S02]  /*4be0*/  ISETP.GE.AND P6, PT, R44, R76, PT ;  /* 0x0000004c2c00720c */ /* 0x000fe40003fc6270 */
[----:B------:R-:W-:Y:S01]  /*4bf0*/  FSEL R153, R33, -INF , !P3 ;  /* 0xff80000021997808 */ /* 0x000fe20005800000 */
[-C--:B------:R-:W-:Y:S01]  /*4c00*/  FFMA.FTZ R33, R2, -R3.reuse, R129 ;  /* 0x8000000302217223 */ /* 0x080fe20000010081 */
[----:B------:R-:W-:Y:S01]  /*4c10*/  FSEL R149, R32, -INF , !P1 ;  /* 0xff80000020957808 */ /* 0x000fe20004800000 */
[-C--:B------:R-:W-:Y:S01]  /*4c20*/  FFMA.FTZ R32, R0, -R3.reuse, R131 ;  /* 0x8000000300207223 */ /* 0x080fe20000010083 */
[C-C-:B------:R-:W-:Y:S01]  /*4c30*/  IMAD.IADD R2, R27.reuse, 0x1, -R50.reuse ;  /* 0x000000011b027824 */ /* 0x140fe200078e0a32 */
[----:B------:R-:W-:Y:S01]  /*4c40*/  FSEL R160, R34, -INF , !P6 ;  /* 0xff80000022a07808 */ /* 0x000fe20007000000 */
[----:B------:R-:W-:Y:S02]  /*4c50*/  IMAD.IADD R0, R26, 0x1, -R50 ;  /* 0x000000011a007824 */ /* 0x000fe400078e0a32 */
[----:B------:R-:W-:Y:S01]  /*4c60*/  FFMA.FTZ R34, R6, -R3, R102 ;  /* 0x8000000306227223 */ /* 0x000fe20000010066 */
[----:B------:R-:W-:Y:S01]  /*4c70*/  IMAD.IADD R6, R27, 0x1, -R54 ;  /* 0x000000011b067824 */ /* 0x000fe200078e0a36 */
[----:B------:R-:W-:-:S02]  /*4c80*/  IABS R2, R2 ;  /* 0x0000000200027213 */ /* 0x000fc40000000000 */
[----:B------:R-:W-:Y:S02]  /*4c90*/  IABS R0, R0 ;  /* 0x0000000000007213 */ /* 0x000fe40000000000 */
[----:B------:R-:W-:Y:S02]  /*4ca0*/  IABS R4, R4 ;  /* 0x0000000400047213 */ /* 0x000fe40000000000 */
[----:B------:R-:W-:Y:S01]  /*4cb0*/  FSEL R59, R31, -INF , !P5 ;  /* 0xff8000001f3b7808 */ /* 0x000fe20006800000 */
[----:B------:R-:W-:Y:S01]  /*4cc0*/  FFMA.FTZ R31, R5, -R3, R128 ;  /* 0x80000003051f7223 */ /* 0x000fe20000010080 */
[----:B------:R-:W-:Y:S01]  /*4cd0*/  IABS R6, R6 ;  /* 0x0000000600067213 */ /* 0x000fe20000000000 */
[----:B------:R-:W-:Y:S01]  /*4ce0*/  IMAD.MOV.U32 R5, RZ, RZ, R2 ;  /* 0x000000ffff057224 */ /* 0x000fe200078e0002 */
        /* <DEDUP_REMOVED lines=12> */
[----:B------:R-:W-:Y:S01]  /*4db0*/  IMAD.IADD R0, R25, 0x1, -R54 ;  /* 0x0000000119007824 */ /* 0x000fe200078e0a36 */
[----:B------:R-:W-:Y:S01]  /*4dc0*/  I2FP.F32.S32 R2, R7 ;  /* 0x0000000700027245 */ /* 0x000fe20000201400 */
[-C--:B------:R-:W-:Y:S01]  /*4dd0*/  FFMA.FTZ R36, R4, -R3.reuse, R123 ;  /* 0x8000000304247223 */ /* 0x080fe2000001007b */
[--C-:B------:R-:W-:Y:S01]  /*4de0*/  IMAD.IADD R4, R26, 0x1, -R52.reuse ;  /* 0x000000011a047824 */ /* 0x100fe200078e0a34 */
[----:B------:R-:W-:Y:S01]  /*4df0*/  FSEL R111, R35, -INF , !P0 ;  /* 0xff800000236f7808 */ /* 0x000fe20004000000 */
[--C-:B------:R-:W-:Y:S01]  /*4e00*/  IMAD.IADD R6, R25, 0x1, -R52.reuse ;  /* 0x0000000119067824 */ /* 0x100fe200078e0a34 */
[----:B------:R-:W-:Y:S01]  /*4e10*/  IABS R0, R0 ;  /* 0x0000000000007213 */ /* 0x000fe20000000000 */
[-C--:B------:R-:W-:Y:S01]  /*4e20*/  FFMA.FTZ R35, R2, -R3.reuse, R197 ;  /* 0x8000000302237223 */ /* 0x080fe200000100c5 */
[----:B------:R-:W-:Y:S01]  /*4e30*/  IMAD.IADD R2, R27, 0x1, -R52 ;  /* 0x000000011b027824 */ /* 0x000fe200078e0a34 */
[----:B------:R-:W-:Y:S01]  /*4e40*/  IABS R4, R4 ;  /* 0x0000000400047213 */ /* 0x000fe20000000000 */
[----:B------:R-:W-:Y:S01]  /*4e50*/  FFMA.FTZ R38, R5, -R3, R196 ;  /* 0x8000000305267223 */ /* 0x000fe200000100c4 */
[----:B------:R-:W-:Y:S01]  /*4e60*/  IABS R6, R6 ;  /* 0x0000000600067213 */ /* 0x000fe20000000000 */
[----:B------:R-:W-:Y:S01]  /*4e70*/  IMAD.MOV.U32 R5, RZ, RZ, R0 ;  /* 0x000000ffff057224 */ /* 0x000fe200078e0000 */
[----:B------:R-:W-:Y:S01]  /*4e80*/  IABS R2, R2 ;  /* 0x0000000200027213 */ /* 0x000fe20000000000 */
[----:B------:R-:W-:Y:S01]  /*4e90*/  IMAD.IADD R7, R27, 0x1, -R56 ;  /* 0x000000011b077824 */ /* 0x000fe200078e0a38 */
[----:B------:R-:W-:Y:S01]  /*4ea0*/  FSEL R82, R65, -INF , !P4 ;  /* 0xff80000041527808 */ /* 0x000fe20006000000 */
[----:B------:R-:W-:Y:S01]  /*4eb0*/  IMAD.MOV.U32 R0, RZ, RZ, R4 ;  /* 0x000000ffff007224 */ /* 0x000fe200078e0004 */
[----:B------:R-:W-:Y:S01]  /*4ec0*/  FSEL R86, R43, -INF , !P4 ;  /* 0xff8000002b567808 */ /* 0x000fe20006000000 */
[----:B------:R-:W-:Y:S01]  /*4ed0*/  IMAD.MOV.U32 R4, RZ, RZ, R6 ;  /* 0x000000ffff047224 */ /* 0x000fe200078e0006 */
[----:B------:R-:W-:-:S02]  /*4ee0*/  I2FP.F32.S32 R6, R5 ;  /* 0x0000000500067245 */ /* 0x000fc40000201400 */
[----:B------:R-:W-:Y:S02]  /*4ef0*/  IABS R7, R7 ;  /* 0x0000000700077213 */ /* 0x000fe40000000000 */
[----:B------:R-:W-:Y:S02]  /*4f00*/  I2FP.F32.S32 R5, R2 ;  /* 0x0000000200057245 */ /* 0x000fe40000201400 */
[----:B------:R-:W-:Y:S02]  /*4f10*/  FSEL R51, R42, -INF , !P4 ;  /* 0xff8000002a337808 */ /* 0x000fe40006000000 */
[----:B------:R-:W-:Y:S02]  /*4f20*/  I2FP.F32.S32 R2, R0 ;  /* 0x0000000000027245 */ /* 0x000fe40000201400 */
[----:B------:R-:W-:Y:S02]  /*4f30*/  ISETP.GE.AND P4, PT, R46, R76, PT ;  /* 0x0000004c2e00720c */ /* 0x000fe40003f86270 */
[----:B------:R-:W-:-:S02]  /*4f40*/  I2FP.F32.S32 R0, R4 ;  /* 0x0000000400007245 */ /* 0x000fc40000201400 */
[----:B------:R-:W-:Y:S02]  /*4f50*/  FSEL R152, R64, -INF , !P3 ;  /* 0xff80000040987808 */ /* 0x000fe40005800000 */
[-C--:B------:R-:W-:Y:S02]  /*4f60*/  ISETP.GE.AND P3, PT, R47, R76.reuse, PT ;  /* 0x0000004c2f00720c */ /* 0x080fe40003f66270 */
[----:B------:R-:W-:Y:S01]  /*4f70*/  I2FP.F32.S32 R4, R7 ;  /* 0x0000000700047245 */ /* 0x000fe20000201400 */
[----:B------:R-:W-:Y:S01]  /*4f80*/  IMAD.IADD R7, R25, 0x1, -R57 ;  /* 0x0000000119077824 */ /* 0x000fe200078e0a39 */
[----:B------:R-:W-:Y:S02]  /*4f90*/  ISETP.GE.AND P5, PT, R45, R76, PT ;  /* 0x0000004c2d00720c */ /* 0x000fe40003fa6270 */
[----:B------:R-:W-:Y:S01]  /*4fa0*/  FSEL R102, R23, -INF , !P4 ;  /* 0xff80000017667808 */ /* 0x000fe20006000000 */
[-C--:B------:R-:W-:Y:S01]  /*4fb0*/  FFMA.FTZ R23, R0, -R3.reuse, R202 ;  /* 0x8000000300177223 */ /* 0x080fe200000100ca */
[----:B------:R-:W-:Y:S01]  /*4fc0*/  FSEL R157, R74, -INF , !P6 ;  /* 0xff8000004a9d7808 */ /* 0x000fe20007000000 */
[----:B------:R-:W-:Y:S01]  /*4fd0*/  IMAD.IADD R0, R26, 0x1, -R56 ;  /* 0x000000011a007824 */ /* 0x000fe200078e0a38 */
[----:B------:R-:W-:Y:S01]  /*4fe0*/  FSEL R74, R22, -INF , !P3 ;  /* 0xff800000164a7808 */ /* 0x000fe20005800000 */
[-C--:B------:R-:W-:Y:S01]  /*4ff0*/  FFMA.FTZ R22, R4, -R3.reuse, R115 ;  /* 0x8000000304167223 */ /* 0x080fe20000010073 */
[----:B------:R-:W-:Y:S01]  /*5000*/  FSEL R133, R28, -INF , !P2 ;  /* 0xff8000001c857808 */ /* 0x000fe20005000000 */
[-C--:B------:R-:W-:Y:S01]  /*5010*/  FFMA.FTZ R28, R5, -R3.reuse, R114 ;  /* 0x80000003051c7223 */ /* 0x080fe20000010072 */
[----:B------:R-:W-:Y:S01]  /*5020*/  FSEL R154, R81, -INF , !P5 ;  /* 0xff800000519a7808 */ /* 0x000fe20006800000 */
[----:B------:R-:W-:Y:S01]  /*5030*/  IMAD.IADD R4, R25, 0x1, -R56 ;  /* 0x0000000119047824 */ /* 0x000fe200078e0a38 */
[----:B------:R-:W-:Y:S01]  /*5040*/  FSEL R81, R29, -INF , !P4 ;  /* 0xff8000001d517808 */ /* 0x000fe20006000000 */
[----:B------:R-:W-:Y:S01]  /*5050*/  FFMA.FTZ R29, R6, -R3, R199 ;  /* 0x80000003061d7223 */ /* 0x000fe200000100c7 */
[----:B------:R-:W-:Y:S01]  /*5060*/  FSEL R131, R24, -INF , !P3 ;  /* 0xff80000018837808 */ /* 0x000fe20005800000 */
[----:B------:R-:W-:-:S02]  /*5070*/  IMAD.IADD R5, R27, 0x1, -R57 ;  /* 0x000000011b057824 */ /* 0x000fc400078e0a39 */
[----:B------:R-:W-:Y:S01]  /*5080*/  FFMA.FTZ R24, R2, -R3, R200 ;  /* 0x8000000302187223 */ /* 0x000fe200000100c8 */
[----:B------:R-:W-:Y:S01]  /*5090*/  IMAD.IADD R6, R26, 0x1, -R57 ;  /* 0x000000011a067824 */ /* 0x000fe200078e0a39 */
[----:B------:R-:W-:Y:S02]  /*50a0*/  IABS R2, R0 ;  /* 0x0000000000027213 */ /* 0x000fe40000000000 */
[----:B------:R-:W-:Y:S02]  /*50b0*/  IABS R0, R4 ;  /* 0x0000000400007213 */ /* 0x000fe40000000000 */
[----:B------:R-:W-:Y:S02]  /*50c0*/  FSEL R148, R72, -INF , !P1 ;  /* 0xff80000048947808 */ /* 0x000fe40004800000 */
[----:B------:R-:W-:Y:S02]  /*50d0*/  IABS R4, R5 ;  /* 0x0000000500047213 */ /* 0x000fe40000000000 */
[----:B------:R-:W-:-:S02]  /*50e0*/  ISETP.GE.AND P1, PT, R48, R76, PT ;  /* 0x0000004c3000720c */ /* 0x000fc40003f26270 */
[----:B------:R-:W-:Y:S01]  /*50f0*/  IABS R5, R6 ;  /* 0x0000000600057213 */ /* 0x000fe20000000000 */
[----:B------:R-:W-:Y:S01]  /*5100*/  IMAD.MOV.U32 R6, RZ, RZ, R2 ;  /* 0x000000ffff067224 */ /* 0x000fe200078e0002 */
[----:B------:R-:W-:Y:S01]  /*5110*/  IABS R7, R7 ;  /* 0x0000000700077213 */ /* 0x000fe20000000000 */
[----:B------:R-:W-:Y:S01]  /*5120*/  IMAD.MOV.U32 R2, RZ, RZ, R4 ;  /* 0x000000ffff027224 */ /* 0x000fe200078e0004 */
[----:B------:R-:W-:Y:S02]  /*5130*/  FSEL R159, R8, -INF , !P1 ;  /* 0xff800000089f7808 */ /* 0x000fe40004800000 */
[----:B------:R-:W-:Y:S01]  /*5140*/  FSEL R150, R73, -INF , !P2 ;  /* 0xff80000049967808 */ /* 0x000fe20005000000 */
[----:B------:R-:W-:Y:S01]  /*5150*/  IMAD.MOV.U32 R8, RZ, RZ, R7 ;  /* 0x000000ffff087224 */ /* 0x000fe200078e0007 */
[----:B------:R-:W-:Y:S02]  /*5160*/  I2FP.F32.S32 R7, R6 ;  /* 0x0000000600077245 */ /* 0x000fe40000201400 */
[----:B------:R-:W-:-:S02]  /*5170*/  I2FP.F32.S32 R6, R0 ;  /* 0x0000000000067245 */ /* 0x000fc40000201400 */
[----:B------:R-:W-:Y:S02]  /*5180*/  I2FP.F32.S32 R4, R2 ;  /* 0x0000000200047245 */ /* 0x000fe40000201400 */
[----:B------:R-:W-:Y:S02]  /*5190*/  I2FP.F32.S32 R0, R8 ;  /* 0x0000000800007245 */ /* 0x000fe40000201400 */
[-C--:B------:R-:W-:Y:S02]  /*51a0*/  ISETP.GE.AND P2, PT, R53, R76.reuse, PT ;  /* 0x0000004c3500720c */ /* 0x080fe40003f46270 */
[----:B------:R-:W-:Y:S01]  /*51b0*/  FSEL R103, R10, -INF , !P3 ;  /* 0xff8000000a677808 */ /* 0x000fe20005800000 */
[----:B------:R-:W-:Y:S01]  /*51c0*/  FFMA.FTZ R10, R6, -R3, R203 ;  /* 0x80000003060a7223 */ /* 0x000fe200000100cb */
[----:B------:R-:W-:Y:S01]  /*51d0*/  I2FP.F32.S32 R2, R5 ;  /* 0x0000000500027245 */ /* 0x000fe20000201400 */
[C---:B------:R-:W-:Y:S01]  /*51e0*/  VIADD R6, R11.reuse, 0x61 ;  /* 0x000000610b067836 */ /* 0x040fe20000000000 */
[----:B------:R-:W-:Y:S01]  /*51f0*/  FSEL R128, R14, -INF , !P5 ;  /* 0xff8000000e807808 */ /* 0x000fe20006800000 */
[----:B------:R-:W-:Y:S01]  /*5200*/  VIADD R5, R11, 0x68 ;  /* 0x000000680b057836 */ /* 0x000fe20000000000 */
[----:B------:R-:W-:Y:S01]  /*5210*/  FSEL R123, R93, -INF , !P4 ;  /* 0xff8000005d7b7808 */ /* 0x000fe20006000000 */
[-C--:B------:R-:W-:Y:S01]  /*5220*/  FFMA.FTZ R14, R0, -R3.reuse, R222 ;  /* 0x80000003000e7223 */ /* 0x080fe200000100de */
[----:B------:R-:W-:Y:S01]  /*5230*/  FSEL R143, R41, -INF , !P4 ;  /* 0xff800000298f7808 */ /* 0x000fe20006000000 */
[----:B------:R-:W-:Y:S01]  /*5240*/  VIADD R0, R11, 0x71 ;  /* 0x000000710b007836 */ /* 0x000fe20000000000 */
[----:B------:R-:W-:Y:S01]  /*5250*/  FSEL R141, R15, -INF , !P6 ;  /* 0xff8000000f8d7808 */ /* 0x000fe20007000000 */
[-C--:B------:R-:W-:Y:S01]  /*5260*/  FFMA.FTZ R15, R2, -R3.reuse, R220 ;  /* 0x80000003020f7223 */ /* 0x080fe200000100dc */
[----:B------:R-:W-:Y:S01]  /*5270*/  FSEL R129, R12, -INF , !P5 ;  /* 0xff8000000c817808 */ /* 0x000fe20006800000 */
[-C--:B------:R-:W-:Y:S01]  /*5280*/  FFMA.FTZ R12, R7, -R3.reuse, R201 ;  /* 0x80000003070c7223 */ /* 0x080fe200000100c9 */
[-C--:B------:R-:W-:Y:S01]  /*5290*/  ISETP.GE.AND P4, PT, R54, R76.reuse, PT ;  /* 0x0000004c3600720c */ /* 0x080fe20003f86270 */
[C---:B------:R-:W-:Y:S01]  /*52a0*/  VIADD R2, R11.reuse, 0x70 ;  /* 0x000000700b027836 */ /* 0x040fe20000000000 */
[----:B------:R-:W-:Y:S01]  /*52b0*/  FSEL R122, R92, -INF , !P3 ;  /* 0xff8000005c7a7808 */ /* 0x000fe20005800000 */
[----:B------:R-:W-:Y:S01]  /*52c0*/  VIADD R7, R11, 0x78 ;  /* 0x000000780b077836 */ /* 0x000fe20000000000 */
[----:B------:R-:W-:Y:S01]  /*52d0*/  FSEL R158, R16, -INF , !P2 ;  /* 0xff800000109e7808 */ /* 0x000fe20005000000 */
[----:B------:R-:W-:Y:S01]  /*52e0*/  FFMA.FTZ R16, R4, -R3, R178 ;  /* 0x8000000304107223 */ /* 0x000fe200000100b2 */
[----:B------:R-:W-:Y:S01]  /*52f0*/  FSEL R142, R9, -INF , !P6 ;  /* 0xff800000098e7808 */ /* 0x000fe20007000000 */
[C---:B------:R-:W-:Y:S01]  /*5300*/  VIADD R4, R11.reuse, 0x69 ;  /* 0x000000690b047836 */ /* 0x040fe20000000000 */
[----:B------:R-:W-:Y:S01]  /*5310*/  FSEL R155, R18, -INF , !P5 ;  /* 0xff800000129b7808 */ /* 0x000fe20006800000 */
[----:B------:R-:W-:Y:S01]  /*5320*/  VIADD R9, R11, 0x79 ;  /* 0x000000790b097836 */ /* 0x000fe20000000000 */
[-C--:B------:R-:W-:Y:S01]  /*5330*/  ISETP.GE.AND P3, PT, R52, R76.reuse, PT ;  /* 0x0000004c3400720c */ /* 0x080fe20003f66270 */
[C---:B------:R-:W-:Y:S01]  /*5340*/  IMAD.IADD R8, R21.reuse, 0x1, -R6 ;  /* 0x0000000115087824 */ /* 0x040fe200078e0a06 */
[-C--:B------:R-:W-:Y:S01]  /*5350*/  ISETP.GE.AND P5, PT, R50, R76.reuse, PT ;  /* 0x0000004c3200720c */ /* 0x080fe20003fa6270 */
[----:B------:R-:W-:Y:S01]  /*5360*/  IMAD.IADD R11, R21, 0x1, -R5 ;  /* 0x00000001150b7824 */ /* 0x000fe200078e0a05 */
[----:B------:R-:W-:Y:S01]  /*5370*/  FSEL R222, R121, -INF , !P4 ;  /* 0xff80000079de7808 */ /* 0x000fe20006000000 */
[--C-:B------:R-:W-:Y:S01]  /*5380*/  IMAD.IADD R18, R21, 0x1, -R0.reuse ;  /* 0x0000000115127824 */ /* 0x100fe200078e0a00 */
[----:B------:R-:W-:Y:S01]  /*5390*/  FSEL R214, R100, -INF , !P3 ;  /* 0xff80000064d67808 */ /* 0x000fe20005800000 */
[--C-:B------:R-:W-:Y:S01]  /*53a0*/  IMAD.IADD R41, R27, 0x1, -R0.reuse ;  /* 0x000000011b297824 */ /* 0x100fe200078e0a00 */
[----:B------:R-:W-:Y:S01]  /*53b0*/  FSEL R232, R28, -INF , !P3 ;  /* 0xff8000001ce87808 */ /* 0x000fe20005800000 */
[--C-:B------:R-:W-:Y:S01]  /*53c0*/  IMAD.IADD R43, R26, 0x1, -R0.reuse ;  /* 0x000000011a2b7824 */ /* 0x100fe200078e0a00 */
[----:B------:R-:W-:Y:S01]  /*53d0*/  FSEL R121, R24, -INF , !P3 ;  /* 0xff80000018797808 */ /* 0x000fe20005800000 */
[----:B------:R-:W-:Y:S01]  /*53e0*/  IMAD.IADD R42, R25, 0x1, -R0 ;  /* 0x00000001192a7824 */ /* 0x000fe200078e0a00 */
[----:B------:R-:W-:Y:S01]  /*53f0*/  FSEL R170, R23, -INF , !P3 ;  /* 0xff80000017aa7808 */ /* 0x000fe20005800000 */
[----:B------:R-:W-:Y:S01]  /*5400*/  IMAD.IADD R45, R25, 0x1, -R2 ;  /* 0x00000001192d7824 */ /* 0x000fe200078e0a02 */
[----:B------:R-:W-:Y:S01]  /*5410*/  FSEL R110, R75, -INF , !P0 ;  /* 0xff8000004b6e7808 */ /* 0x000fe20004000000 */
[--C-:B------:R-:W-:Y:S01]  /*5420*/  IMAD.IADD R46, R27, 0x1, -R7.reuse ;  /* 0x000000011b2e7824 */ /* 0x100fe200078e0a07 */
[----:B------:R-:W-:Y:S01]  /*5430*/  FSEL R87, R13, -INF , !P0 ;  /* 0xff8000000d577808 */ /* 0x000fe20004000000 */
[--C-:B------:R-:W-:Y:S01]  /*5440*/  IMAD.IADD R13, R21, 0x1, -R4.reuse ;  /* 0x00000001150d7824 */ /* 0x100fe200078e0a04 */
[----:B------:R-:W-:Y:S01]  /*5450*/  FSEL R227, R120, -INF , !P5 ;  /* 0xff80000078e37808 */ /* 0x000fe20006800000 */
[C-C-:B------:R-:W-:Y:S01]  /*5460*/  IMAD.IADD R50, R26.reuse, 0x1, -R7.reuse ;  /* 0x000000011a327824 */ /* 0x140fe200078e0a07 */
[----:B------:R-:W-:Y:S01]  /*5470*/  FSEL R238, R39, -INF , !P5 ;  /* 0xff80000027ee7808 */ /* 0x000fe20006800000 */
[--C-:B------:R-:W-:Y:S01]  /*5480*/  IMAD.IADD R39, R26, 0x1, -R4.reuse ;  /* 0x000000011a277824 */ /* 0x100fe200078e0a04 */
[----:B------:R-:W-:Y:S01]  /*5490*/  FSEL R166, R38, -INF , !P5 ;  /* 0xff80000026a67808 */ /* 0x000fe20006800000 */
[--C-:B------:R-:W-:Y:S01]  /*54a0*/  IMAD.IADD R38, R25, 0x1, -R4.reuse ;  /* 0x0000000119267824 */ /* 0x100fe200078e0a04 */
[----:B------:R-:W-:Y:S01]  /*54b0*/  FSEL R172, R37, -INF , !P5 ;  /* 0xff80000025ac7808 */ /* 0x000fe20006800000 */
[----:B------:R-:W-:Y:S01]  /*54c0*/  IMAD.IADD R37, R27, 0x1, -R4 ;  /* 0x000000011b257824 */ /* 0x000fe200078e0a04 */
[-C--:B------:R-:W-:Y:S01]  /*54d0*/  ISETP.GE.AND P3, PT, R0, R76.reuse, PT ;  /* 0x0000004c0000720c */ /* 0x080fe20003f66270 */
[----:B------:R-:W-:Y:S01]  /*54e0*/  IMAD.IADD R47, R25, 0x1, -R7 ;  /* 0x00000001192f7824 */ /* 0x000fe200078e0a07 */
[----:B------:R-:W-:Y:S01]  /*54f0*/  FSEL R75, R17, -INF , !P0 ;  /* 0xff800000114b7808 */ /* 0x000fe20004000000 */
[----:B------:R-:W-:Y:S01]  /*5500*/  IMAD.IADD R17, R21, 0x1, -R2 ;  /* 0x0000000115117824 */ /* 0x000fe200078e0a02 */
[----:B------:R-:W-:Y:S01]  /*5510*/  ISETP.GE.AND P5, PT, R4, R76, PT ;  /* 0x0000004c0400720c */ /* 0x000fe20003fa6270 */
[--C-:B------:R-:W-:Y:S01]  /*5520*/  IMAD.IADD R44, R25, 0x1, -R9.reuse ;  /* 0x00000001192c7824 */ /* 0x100fe200078e0a09 */
[----:B------:R-:W-:Y:S01]  /*5530*/  IABS R0, R8 ;  /* 0x0000000800007213 */ /* 0x000fe20000000000 */
[----:B------:R-:W-:Y:S01]  /*5540*/  IMAD.IADD R48, R27, 0x1, -R9 ;  /* 0x000000011b307824 */ /* 0x000fe200078e0a09 */
[----:B------:R-:W-:-:S02]  /*5550*/  ISETP.GE.AND P0, PT, R55, R76, PT ;  /* 0x0000004c3700720c */ /* 0x000fc40003f06270 */
[----:B------:R-:W-:Y:S02]  /*5560*/  IABS R4, R11 ;  /* 0x0000000b00047213 */ /* 0x000fe40000000000 */
[-C--:B------:R-:W-:Y:S01]  /*5570*/  ISETP.GE.AND P6, PT, R49, R76.reuse, PT ;  /* 0x0000004c3100720c */ /* 0x080fe20003fc6270 */
[----:B------:R-:W-:Y:S01]  /*5580*/  IMAD.IADD R49, R26, 0x1, -R9 ;  /* 0x000000011a317824 */ /* 0x000fe200078e0a09 */
[----:B------:R-:W-:Y:S02]  /*5590*/  FSEL R237, R36, -INF , !P4 ;  /* 0xff80000024ed7808 */ /* 0x000fe40006000000 */
[----:B------:R-:W-:Y:S01]  /*55a0*/  FSEL R164, R35, -INF , !P4 ;  /* 0xff80000023a47808 */ /* 0x000fe20006000000 */
[--C-:B------:R-:W-:Y:S01]  /*55b0*/  IMAD.IADD R35, R26, 0x1, -R2.reuse ;  /* 0x000000011a237824 */ /* 0x100fe200078e0a02 */
[----:B------:R-:W-:Y:S01]  /*55c0*/  FSEL R173, R29, -INF , !P4 ;  /* 0xff8000001dad7808 */ /* 0x000fe20006000000 */
[----:B------:R-:W-:Y:S01]  /*55d0*/  IMAD.IADD R29, R27, 0x1, -R2 ;  /* 0x000000011b1d7824 */ /* 0x000fe200078e0a02 */
[----:B------:R-:W-:Y:S01]  /*55e0*/  ISETP.GE.AND P4, PT, R2, R76, PT ;  /* 0x0000004c0200720c */ /* 0x000fe20003f86270 */
[----:B------:R-:W-:Y:S01]  /*55f0*/  IMAD.MOV.U32 R2, RZ, RZ, R0 ;  /* 0x000000ffff027224 */ /* 0x000fe200078e0000 */
[----:B------:R-:W-:Y:S01]  /*5600*/  FSEL R167, R104, -INF , !P1 ;  /* 0xff80000068a77808 */ /* 0x000fe20004800000 */
[----:B------:R-:W-:Y:S01]  /*5610*/  IMAD.MOV.U32 R0, RZ, RZ, R4 ;  /* 0x000000ffff007224 */ /* 0x000fe200078e0004 */
[----:B------:R-:W-:-:S02]  /*5620*/  FSEL R162, R109, -INF , !P0 ;  /* 0xff8000006da27808 */ /* 0x000fc40004000000 */
[----:B------:R-:W-:Y:S01]  /*5630*/  FSEL R163, R34, -INF , !P0 ;  /* 0xff80000022a37808 */ /* 0x000fe20004000000 */
[--C-:B------:R-:W-:Y:S01]  /*5640*/  IMAD.IADD R34, R26, 0x1, -R5.reuse ;  /* 0x000000011a227824 */ /* 0x100fe200078e0a05 */
[----:B------:R-:W-:Y:S02]  /*5650*/  FSEL R124, R124, -INF , !P6 ;  /* 0xff8000007c7c7808 */ /* 0x000fe40007000000 */
[----:B------:R-:W-:Y:S02]  /*5660*/  FSEL R161, R40, -INF , !P6 ;  /* 0xff80000028a17808 */ /* 0x000fe40007000000 */
[----:B------:R-:W-:Y:S01]  /*5670*/  FSEL R104, R33, -INF , !P6 ;  /* 0xff80000021687808 */ /* 0x000fe20007000000 */
[--C-:B------:R-:W-:Y:S01]  /*5680*/  IMAD.IADD R33, R25, 0x1, -R5.reuse ;  /* 0x0000000119217824 */ /* 0x100fe200078e0a05 */
[----:B------:R-:W-:Y:S01]  /*5690*/  FSEL R109, R32, -INF , !P6 ;  /* 0xff800000206d7808 */ /* 0x000fe20007000000 */
[----:B------:R-:W-:Y:S01]  /*56a0*/  IMAD.IADD R32, R27, 0x1, -R5 ;  /* 0x000000011b207824 */ /* 0x000fe200078e0a05 */
[----:B------:R-:W-:-:S02]  /*56b0*/  ISETP.GE.AND P6, PT, R5, R76, PT ;  /* 0x0000004c0500720c */ /* 0x000fc40003fc6270 */
[----:B------:R-:W-:Y:S02]  /*56c0*/  IABS R5, R13 ;  /* 0x0000000d00057213 */ /* 0x000fe40000000000 */
[----:B------:R-:W-:Y:S02]  /*56d0*/  I2FP.F32.S32 R4, R2 ;  /* 0x0000000200047245 */ /* 0x000fe40000201400 */
[----:B------:R-:W-:Y:S02]  /*56e0*/  I2FP.F32.S32 R2, R0 ;  /* 0x0000000000027245 */ /* 0x000fe40000201400 */
[----:B------:R-:W-:Y:S01]  /*56f0*/  I2FP.F32.S32 R0, R5 ;  /* 0x0000000500007245 */ /* 0x000fe20000201400 */
[-C--:B------:R-:W-:Y:S01]  /*5700*/  FFMA.FTZ R40, R4, -R3.reuse, R177 ;  /* 0x8000000304287223 */ /* 0x080fe200000100b1 */
[----:B------:R-:W-:Y:S01]  /*5710*/  FSEL R115, R19, -INF , !P1 ;  /* 0xff80000013737808 */ /* 0x000fe20004800000 */
[----:B------:R-:W-:Y:S01]  /*5720*/  IMAD.IADD R19, R21, 0x1, -R7 ;  /* 0x0000000115137824 */ /* 0x000fe200078e0a07 */
[----:B------:R-:W-:Y:S01]  /*5730*/  FSEL R168, R105, -INF , !P2 ;  /* 0xff80000069a87808 */ /* 0x000fe20005000000 */
[-C--:B------:R-:W-:Y:S01]  /*5740*/  FFMA.FTZ R36, R2, -R3.reuse, R204 ;  /* 0x8000000302247223 */ /* 0x080fe200000100cc */
[----:B------:R-:W-:Y:S01]  /*5750*/  FSEL R171, R30, -INF , !P2 ;  /* 0xff8000001eab7808 */ /* 0x000fe20005000000 */
[----:B------:R-:W-:Y:S01]  /*5760*/  FFMA.FTZ R28, R0, -R3, R205 ;  /* 0x80000003001c7223 */ /* 0x000fe200000100cd */
[----:B------:R-:W-:Y:S01]  /*5770*/  FSEL R156, R132, -INF , !P2 ;  /* 0xff800000849c7808 */ /* 0x000fe20005000000 */
[----:B------:R-:W-:Y:S01]  /*5780*/  IMAD.IADD R21, R21, 0x1, -R9 ;  /* 0x0000000115157824 */ /* 0x000fe200078e0a09 */
[----:B------:R-:W-:Y:S01]  /*5790*/  ISETP.GE.AND P2, PT, R56, R76, PT ;  /* 0x0000004c3800720c */ /* 0x000fe20003f46270 */
[----:B------:R-:W-:Y:S01]  /*57a0*/  IMAD.IADD R30, R25, 0x1, -R6 ;  /* 0x00000001191e7824 */ /* 0x000fe200078e0a06 */
[----:B------:R-:W-:-:S02]  /*57b0*/  IABS R2, R17 ;  /* 0x0000001100027213 */ /* 0x000fc40000000000 */
[----:B------:R-:W-:Y:S02]  /*57c0*/  IABS R0, R18 ;  /* 0x0000001200007213 */ /* 0x000fe40000000000 */
[----:B------:R-:W-:Y:S02]  /*57d0*/  FSEL R212, R101, -INF , !P2 ;  /* 0xff80000065d47808 */ /* 0x000fe40005000000 */
[----:B------:R-:W-:Y:S02]  /*57e0*/  FSEL R226, R22, -INF , !P2 ;  /* 0xff80000016e27808 */ /* 0x000fe40005000000 */
[----:B------:R-:W-:Y:S02]  /*57f0*/  FSEL R120, R12, -INF , !P2 ;  /* 0xff8000000c787808 */ /* 0x000fe40005000000 */
[----:B------:R-:W-:Y:S02]  /*5800*/  FSEL R165, R10, -INF , !P2 ;  /* 0xff8000000aa57808 */ /* 0x000fe40005000000 */
[----:B------:R-:W-:Y:S01]  /*5810*/  IABS R4, R19 ;  /* 0x0000001300047213 */ /* 0x000fe20000000000 */
[----:B------:R-:W-:Y:S01]  /*5820*/  BAR.SYNC.DEFER_BLOCKING 0x0 ;  /* 0x0000000000007b1d */ /* 0x000fe20000010000 */
[----:B------:R-:W-:Y:S01]  /*5830*/  ISETP.GE.AND P2, PT, R7, R76, PT ;  /* 0x0000004c0700720c */ /* 0x000fe20003f46270 */
[----:B------:R-:W-:Y:S01]  /*5840*/  IMAD.MOV.U32 R7, RZ, RZ, R2 ;  /* 0x000000ffff077224 */ /* 0x000fe200078e0002 */
[----:B------:R-:W-:Y:S01]  /*5850*/  IABS R5, R21 ;  /* 0x0000001500057213 */ /* 0x000fe20000000000 */
[----:B------:R-:W-:Y:S01]  /*5860*/  IMAD.MOV.U32 R2, RZ, RZ, R0 ;  /* 0x000000ffff027224 */ /* 0x000fe200078e0000 */
[----:B------:R-:W-:Y:S01]  /*5870*/  FSEL R169, R20, -INF , !P1 ;  /* 0xff80000014a97808 */ /* 0x000fe20004800000 */
[----:B------:R-:W-:Y:S01]  /*5880*/  IMAD.MOV.U32 R0, RZ, RZ, R4 ;  /* 0x000000ffff007224 */ /* 0x000fe200078e0004 */
[----:B------:R-:W-:Y:S01]  /*5890*/  I2FP.F32.S32 R8, R7 ;  /* 0x0000000700087245 */ /* 0x000fe20000201400 */
[----:B------:R-:W-:Y:S01]  /*58a0*/  IMAD.IADD R20, R27, 0x1, -R6 ;  /* 0x000000011b147824 */ /* 0x000fe200078e0a06 */
[----:B------:R-:W-:-:S02]  /*58b0*/  I2FP.F32.S32 R7, R2 ;  /* 0x0000000200077245 */ /* 0x000fc40000201400 */
[----:B------:R-:W-:Y:S01]  /*58c0*/  FSEL R105, R31, -INF , !P0 ;  /* 0xff8000001f697808 */ /* 0x000fe20004000000 */
[----:B------:R-:W-:Y:S01]  /*58d0*/  IMAD.IADD R31, R26, 0x1, -R6 ;  /* 0x000000011a1f7824 */ /* 0x000fe200078e0a06 */
[----:B------:R-:W-:Y:S01]  /*58e0*/  I2FP.F32.S32 R2, R5 ;  /* 0x0000000500027245 */ /* 0x000fe20000201400 */
[-C--:B------:R-:W-:Y:S01]  /*58f0*/  FFMA.FTZ R26, R7, -R3.reuse, R217 ;  /* 0x80000003071a7223 */ /* 0x080fe200000100d9 */
[----:B------:R-:W-:Y:S01]  /*5900*/  I2FP.F32.S32 R4, R0 ;  /* 0x0000000000047245 */ /* 0x000fe20000201400 */
[-C--:B------:R-:W-:Y:S01]  /*5910*/  FFMA.FTZ R27, R8, -R3.reuse, R216 ;  /* 0x80000003081b7223 */ /* 0x080fe200000100d8 */
[----:B------:R-:W-:Y:S01]  /*5920*/  FSEL R114, R135, -INF , !P0 ;  /* 0xff80000087727808 */ /* 0x000fe20004000000 */
[-C--:B------:R-:W-:Y:S01]  /*5930*/  FFMA.FTZ R24, R2, -R3.reuse, R69 ;  /* 0x8000000302187223 */ /* 0x080fe20000010045 */
[----:B------:R-:W-:Y:S01]  /*5940*/  ISETP.GE.AND P0, PT, R6, R76, PT ;  /* 0x0000004c0600720c */ /* 0x000fe20003f06270 */
[----:B------:R-:W-:Y:S01]  /*5950*/  FFMA.FTZ R25, R4, -R3, R68 ;  /* 0x8000000304197223 */ /* 0x000fe20000010044 */
[----:B------:R-:W-:-:S02]  /*5960*/  IABS R6, R20 ;  /* 0x0000001400067213 */ /* 0x000fc40000000000 */
[----:B------:R-:W-:Y:S02]  /*5970*/  IABS R2, R31 ;  /* 0x0000001f00027213 */ /* 0x000fe40000000000 */
[----:B------:R-:W-:Y:S02]  /*5980*/  IABS R4, R32 ;  /* 0x0000002000047213 */ /* 0x000fe40000000000 */
[----:B------:R-:W-:Y:S01]  /*5990*/  I2FP.F32.S32 R0, R6 ;  /* 0x0000000600007245 */ /* 0x000fe20000201400 */
[----:B------:R-:W-:Y:S01]  /*59a0*/  IMAD.MOV.U32 R6, RZ, RZ, R2 ;  /* 0x000000ffff067224 */ /* 0x000fe200078e0002 */
[----:B------:R-:W-:Y:S01]  /*59b0*/  IABS R7, R33 ;  /* 0x0000002100077213 */ /* 0x000fe20000000000 */
[----:B------:R-:W-:Y:S01]  /*59c0*/  IMAD.MOV.U32 R2, RZ, RZ, R4 ;  /* 0x000000ffff027224 */ /* 0x000fe200078e0004 */
[----:B------:R-:W-:Y:S01]  /*59d0*/  IABS R5, R34 ;  /* 0x0000002200057213 */ /* 0x000fe20000000000 */
[----:B------:R-:W-:Y:S01]  /*59e0*/  FFMA.FTZ R23, R0, -R3, R179 ;  /* 0x8000000300177223 */ /* 0x000fe200000100b3 */
[----:B------:R-:W-:Y:S01]  /*59f0*/  IABS R0, R30 ;  /* 0x0000001e00007213 */ /* 0x000fe20000000000 */
[----:B------:R-:W-:Y:S01]  /*5a00*/  IMAD.MOV.U32 R8, RZ, RZ, R7 ;  /* 0x000000ffff087224 */ /* 0x000fe200078e0007 */
[----:B------:R-:W-:-:S02]  /*5a10*/  I2FP.F32.S32 R7, R6 ;  /* 0x0000000600077245 */ /* 0x000fc40000201400 */
[----:B------:R-:W-:Y:S02]  /*5a20*/  I2FP.F32.S32 R4, R2 ;  /* 0x0000000200047245 */ /* 0x000fe40000201400 */
[----:B------:R-:W-:Y:S01]  /*5a30*/  I2FP.F32.S32 R6, R0 ;  /* 0x0000000000067245 */ /* 0x000fe20000201400 */
[----:B------:R-:W-:Y:S01]  /*5a40*/  FFMA.FTZ R22, R7, -R3, R221 ;  /* 0x8000000307167223 */ /* 0x000fe200000100dd */
[----:B------:R-:W-:Y:S01]  /*5a50*/  I2FP.F32.S32 R2, R5 ;  /* 0x0000000500027245 */ /* 0x000fe20000201400 */
[-C--:B------:R-:W-:Y:S01]  /*5a60*/  FFMA.FTZ R21, R4, -R3.reuse, R206 ;  /* 0x8000000304157223 */ /* 0x080fe200000100ce */
[----:B------:R-:W-:Y:S02]  /*5a70*/  I2FP.F32.S32 R0, R8 ;  /* 0x0000000800007245 */ /* 0x000fe40000201400 */
[----:B------:R-:W-:Y:S01]  /*5a80*/  ISETP.GE.AND P1, PT, R57, R76, PT ;  /* 0x0000004c3900720c */ /* 0x000fe20003f26270 */
[----:B------:R-:W-:Y:S01]  /*5a90*/  FFMA.FTZ R20, R2, -R3, R228 ;  /* 0x8000000302147223 */ /* 0x000fe200000100e4 */
[----:B------:R-:W-:Y:S01]  /*5aa0*/  IABS R2, R37 ;  /* 0x0000002500027213 */ /* 0x000fe20000000000 */
[----:B------:R-:W-:Y:S01]  /*5ab0*/  FFMA.FTZ R19, R0, -R3, R230 ;  /* 0x8000000300137223 */ /* 0x000fe200000100e6 */
[----:B------:R-:W-:-:S02]  /*5ac0*/  IABS R0, R39 ;  /* 0x0000002700007213 */ /* 0x000fc40000000000 */
[----:B------:R-:W-:Y:S01]  /*5ad0*/  FSEL R236, R14, -INF , !P1 ;  /* 0xff8000000eec7808 */ /* 0x000fe20004800000 */
[----:B------:R-:W-:Y:S01]  /*5ae0*/  FFMA.FTZ R14, R6, -R3, R223 ;  /* 0x80000003060e7223 */ /* 0x000fe200000100df */
        /* <DEDUP_REMOVED lines=13> */
[-C--:B------:R-:W-:Y:S01]  /*5bc0*/  FFMA.FTZ R16, R0, -R3.reuse, R231 ;  /* 0x8000000300107223 */ /* 0x080fe200000100e7 */
[----:B------:R-:W-:Y:S01]  /*5bd0*/  FSEL R220, R15, -INF , !P1 ;  /* 0xff8000000fdc7808 */ /* 0x000fe20004800000 */
[----:B------:R-:W-:Y:S01]  /*5be0*/  FFMA.FTZ R15, R4, -R3, R218 ;  /* 0x80000003040f7223 */ /* 0x000fe200000100da */
[----:B------:R-:W-:Y:S01]  /*5bf0*/  IABS R0, R45 ;  /* 0x0000002d00007213 */ /* 0x000fe20000000000 */
[----:B------:R-:W-:Y:S01]  /*5c00*/  FFMA.FTZ R17, R5, -R3, R229 ;  /* 0x8000000305117223 */ /* 0x000fe200000100e5 */
[----:B------:R-:W-:-:S02]  /*5c10*/  I2FP.F32.S32 R2, R7 ;  /* 0x0000000700027245 */ /* 0x000fc40000201400 */
[----:B------:R-:W-:Y:S01]  /*5c20*/  IABS R4, R43 ;  /* 0x0000002b00047213 */ /* 0x000fe20000000000 */
[----:B------:R-:W-:Y:S01]  /*5c30*/  IMAD.MOV.U32 R5, RZ, RZ, R0 ;  /* 0x000000ffff057224 */ /* 0x000fe200078e0000 */
[----:B------:R-:W-:Y:S01]  /*5c40*/  IABS R6, R42 ;  /* 0x0000002a00067213 */ /* 0x000fe20000000000 */
[----:B------:R-:W-:Y:S01]  /*5c50*/  FFMA.FTZ R13, R2, -R3, R248 ;  /* 0x80000003020d7223 */ /* 0x000fe200000100f8 */
[----:B------:R-:W-:Y:S01]  /*5c60*/  IABS R2, R41 ;  /* 0x0000002900027213 */ /* 0x000fe20000000000 */
[----:B------:R-:W-:Y:S01]  /*5c70*/  IMAD.MOV.U32 R0, RZ, RZ, R4 ;  /* 0x000000ffff007224 */ /* 0x000fe200078e0004 */
[----:B------:R-:W-:Y:S01]  /*5c80*/  IABS R7, R46 ;  /* 0x0000002e00077213 */ /* 0x000fe20000000000 */
[----:B------:R-:W-:Y:S01]  /*5c90*/  IMAD.MOV.U32 R4, RZ, RZ, R6 ;  /* 0x000000ffff047224 */ /* 0x000fe200078e0006 */
[----:B------:R-:W-:Y:S02]  /*5ca0*/  I2FP.F32.S32 R6, R5 ;  /* 0x0000000500067245 */ /* 0x000fe40000201400 */
[----:B------:R-:W-:-:S02]  /*5cb0*/  I2FP.F32.S32 R5, R2 ;  /* 0x0000000200057245 */ /* 0x000fc40000201400 */
[----:B------:R-:W-:Y:S01]  /*5cc0*/  I2FP.F32.S32 R2, R0 ;  /* 0x0000000000027245 */ /* 0x000fe20000201400 */
[-C--:B------:R-:W-:Y:S01]  /*5cd0*/  FFMA.FTZ R12, R6, -R3.reuse, R250 ;  /* 0x80000003060c7223 */ /* 0x080fe200000100fa */
[----:B------:R-:W-:Y:S01]  /*5ce0*/  I2FP.F32.S32 R0, R4 ;  /* 0x0000000400007245 */ /* 0x000fe20000201400 */
[----:B------:R-:W-:Y:S01]  /*5cf0*/  FFMA.FTZ R11, R5, -R3, R219 ;  /* 0x80000003050b7223 */ /* 0x000fe200000100db */
[----:B------:R-:W-:Y:S01]  /*5d00*/  I2FP.F32.S32 R4, R7 ;  /* 0x0000000700047245 */ /* 0x000fe20000201400 */
[-C--:B------:R-:W-:Y:S01]  /*5d10*/  FFMA.FTZ R10, R2, -R3.reuse, R249 ;  /* 0x80000003020a7223 */ /* 0x080fe200000100f9 */
[----:B------:R-:W-:Y:S02]  /*5d20*/  FSEL R210, R108, -INF , !P1 ;  /* 0xff8000006cd27808 */ /* 0x000fe40004800000 */
[----:B------:R-:W-:Y:S01]  /*5d30*/  ISETP.GE.AND P1, PT, R9, R76, PT ;  /* 0x0000004c0900720c */ /* 0x000fe20003f26270 */
[-C--:B------:R-:W-:Y:S01]  /*5d40*/  FFMA.FTZ R9, R0, -R3.reuse, R251 ;  /* 0x8000000300097223 */ /* 0x080fe200000100fb */
[----:B------:R-:W-:Y:S01]  /*5d50*/  IABS R2, R48 ;  /* 0x0000003000027213 */ /* 0x000fe20000000000 */
[----:B------:R-:W-:Y:S01]  /*5d60*/  FFMA.FTZ R8, R4, -R3, R70 ;  /* 0x8000000304087223 */ /* 0x000fe20000010046 */
[----:B------:R-:W-:-:S02]  /*5d70*/  IABS R0, R50 ;  /* 0x0000003200007213 */ /* 0x000fc40000000000 */
[----:B------:R-:W-:Y:S01]  /*5d80*/  IABS R4, R49 ;  /* 0x0000003100047213 */ /* 0x000fe20000000000 */
[----:B------:R-:W-:Y:S01]  /*5d90*/  IMAD.MOV.U32 R5, RZ, RZ, R2 ;  /* 0x000000ffff057224 */ /* 0x000fe200078e0002 */
[----:B------:R-:W-:Y:S01]  /*5da0*/  IABS R6, R47 ;  /* 0x0000002f00067213 */ /* 0x000fe20000000000 */
[----:B------:R-:W-:Y:S01]  /*5db0*/  IMAD.MOV.U32 R2, RZ, RZ, R0 ;  /* 0x000000ffff027224 */ /* 0x000fe200078e0000 */
[----:B------:R-:W-:Y:S01]  /*5dc0*/  FSEL R204, R14, -INF , !P0 ;  /* 0xff8000000ecc7808 */ /* 0x000fe20004000000 */
[----:B------:R-:W-:Y:S01]  /*5dd0*/  IMAD.MOV.U32 R0, RZ, RZ, R4 ;  /* 0x000000ffff007224 */ /* 0x000fe200078e0004 */
[----:B------:R-:W1:Y:S01]  /*5de0*/  LDC.U8 R14, c[0x0][0x4f8] ;  /* 0x00013e00ff0e7b82 */ /* 0x000e620000000000 */
[----:B------:R-:W-:Y:S01]  /*5df0*/  IMAD.MOV.U32 R4, RZ, RZ, R6 ;  /* 0x000000ffff047224 */ /* 0x000fe200078e0006 */
[----:B------:R-:W-:Y:S02]  /*5e00*/  FSEL R186, R40, -INF , !P0 ;  /* 0xff80000028ba7808 */ /* 0x000fe40004000000 */
[----:B------:R-:W-:-:S02]  /*5e10*/  FSEL R193, R23, -INF , !P0 ;  /* 0xff80000017c17808 */ /* 0x000fc40004000000 */
[----:B------:R-:W-:Y:S02]  /*5e20*/  FSEL R200, R22, -INF , !P0 ;  /* 0xff80000016c87808 */ /* 0x000fe40004000000 */
[----:B------:R-:W-:Y:S02]  /*5e30*/  ISETP.GE.U32.AND P0, PT, R76, 0x81, PT ;  /* 0x000000814c00780c */ /* 0x000fe40003f06070 */
[----:B------:R-:W-:Y:S02]  /*5e40*/  IABS R7, R44 ;  /* 0x0000002c00077213 */ /* 0x000fe40000000000 */
[----:B------:R-:W-:Y:S02]  /*5e50*/  I2FP.F32.S32 R6, R5 ;  /* 0x0000000500067245 */ /* 0x000fe40000201400 */
[----:B------:R-:W-:Y:S02]  /*5e60*/  I2FP.F32.S32 R5, R2 ;  /* 0x0000000200057245 */ /* 0x000fe40000201400 */
[----:B------:R-:W-:-:S02]  /*5e70*/  I2FP.F32.S32 R2, R0 ;  /* 0x0000000000027245 */ /* 0x000fc40000201400 */
[----:B------:R-:W-:Y:S02]  /*5e80*/  I2FP.F32.S32 R0, R4 ;  /* 0x0000000400007245 */ /* 0x000fe40000201400 */
[----:B------:R-:W-:Y:S01]  /*5e90*/  I2FP.F32.S32 R4, R7 ;  /* 0x0000000700047245 */ /* 0x000fe20000201400 */
[-C--:B------:R-:W-:Y:S01]  /*5ea0*/  FFMA.FTZ R7, R6, -R3.reuse, R71 ;  /* 0x8000000306077223 */ /* 0x080fe20000010047 */
[-C--:B------:R-:W-:Y:S01]  /*5eb0*/  FFMA.FTZ R6, R5, -R3.reuse, R244 ;  /* 0x8000000305067223 */ /* 0x080fe200000100f4 */
[-C--:B------:R-:W-:Y:S01]  /*5ec0*/  FFMA.FTZ R5, R2, -R3.reuse, R245 ;  /* 0x8000000302057223 */ /* 0x080fe200000100f5 */
[-C--:B------:R-:W-:Y:S01]  /*5ed0*/  FFMA.FTZ R2, R0, -R3.reuse, R246 ;  /* 0x8000000300027223 */ /* 0x080fe200000100f6 */
[----:B------:R-:W-:Y:S01]  /*5ee0*/  FFMA.FTZ R0, R4, -R3, R247 ;  /* 0x8000000304007223 */ /* 0x000fe200000100f7 */
        /* <DEDUP_REMOVED lines=23> */
[----:B------:R-:W-:Y:S01]  /*6060*/  FSEL R195, R0, -INF , !P1 ;  /* 0xff80000000c37808 */ /* 0x000fe20004800000 */
[----:B-1----:R-:W-:Y:S06]  /*6070*/  @!P0 BRA `(.L_x_634) ;  /* 0x0000000000c88947 */ /* 0x002fec0003800000 */
[----:B------:R-:W2:Y:S01]  /*6080*/  LDL R94, [R1] ;  /* 0x00000000015e7983 */ /* 0x000ea20000100800 */
[----:B------:R-:W1:Y:S03]  /*6090*/  LDCU UR5, c[0x0][0x440] ;  /* 0x00008800ff0577ac */ /* 0x000e660008000800 */
[----:B------:R-:W3:Y:S04]  /*60a0*/  LDL R174, [R1+0x44] ;  /* 0x0000440001ae7983 */ /* 0x000ee80000100800 */
[----:B------:R-:W4:Y:S01]  /*60b0*/  LDL R136, [R1+0x40] ;  /* 0x0000400001887983 */ /* 0x000f220000100800 */
[----:B------:R-:W-:Y:S01]  /*60c0*/  BSSY.RECONVERGENT B0, `(.L_x_635) ;  /* 0x000002c000007945 */ /* 0x000fe20003800200 */
[----:B-1----:R-:W-:-:S02]  /*60d0*/  ISETP.GE.AND P1, PT, R239, UR5, PT ;  /* 0x00000005ef007c0c */ /* 0x002fc4000bf26270 */
[----:B------:R-:W-:Y:S02]  /*60e0*/  ISETP.GE.AND P2, PT, R239, UR5, PT ;  /* 0x00000005ef007c0c */ /* 0x000fe4000bf46270 */
[----:B--2---:R-:W-:-:S05]  /*60f0*/  LEA.HI.SX32 R0, R94, 0xfffffffe, 0x19 ;  /* 0xfffffffe5e007811 */ /* 0x004fca00078fcaff */
[----:B------:R-:W-:-:S04]  /*6100*/  IMAD.WIDE.U32 R6, R0, R78, RZ ;  /* 0x0000004e00067225 */ /* 0x000fc800078e00ff */
[----:B------:R-:W-:Y:S02]  /*6110*/  IMAD R0, R0, R79, R7 ;  /* 0x0000004f00007224 */ /* 0x000fe400078e0207 */
[----:B------:R-:W-:-:S03]  /*6120*/  IMAD.SHL.U32 R4, R6, 0x80, RZ ;  /* 0x0000008006047824 */ /* 0x000fc600078e00ff */
[----:B------:R-:W-:Y:S02]  /*6130*/  SHF.L.U64.HI R5, R6, 0x7, R0 ;  /* 0x0000000706057819 */ /* 0x000fe40000010200 */
[CC--:B------:R-:W-:Y:S02]  /*6140*/  @!P1 LEA R0, P4, R78.reuse, R4.reuse, 0x5 ;  /* 0x000000044e009211 */ /* 0x0c0fe400078828ff */
[----:B------:R-:W-:Y:S02]  /*6150*/  @!P1 LEA R2, P3, R78, R4, 0x6 ;  /* 0x000000044e029211 */ /* 0x000fe400078630ff */
[-C--:B---3--:R-:W-:Y:S02]  /*6160*/  @!P2 LEA R10, P5, R4, R174.reuse, 0x1 ;  /* 0x000000ae040aa211 */ /* 0x088fe400078a08ff */
[----:B------:R-:W-:Y:S02]  /*6170*/  @!P1 LEA.HI.X R7, R78, R5, R79, 0x5, P4 ;  /* 0x000000054e079211 */ /* 0x000fe400020f2c4f */
[----:B------:R-:W-:-:S02]  /*6180*/  @!P1 LEA R8, P4, R0, R174, 0x1 ;  /* 0x000000ae00089211 */ /* 0x000fc400078808ff */
[----:B------:R-:W-:Y:S02]  /*6190*/  @!P1 LEA.HI.X R12, R78, R5, R79, 0x6, P3 ;  /* 0x000000054e0c9211 */ /* 0x000fe400018f344f */
[----:B------:R-:W-:Y:S02]  /*61a0*/  @!P1 LEA R6, P3, R2, R174, 0x1 ;  /* 0x000000ae02069211 */ /* 0x000fe400078608ff */
        /* <DEDUP_REMOVED lines=29> */
.L_x_636:
[----:B------:R-:W-:Y:S05]  /*6380*/  BSYNC.RECONVERGENT B0 ;  /* 0x0000000000007941 */ /* 0x000fea0003800200 */
.L_x_635:
[----:B------:R-:W0:Y:S02]  /*6390*/  LDGDEPBAR ;  /* 0x00000000000079af */ /* 0x000e240000000000 */
.L_x_634:
[----:B------:R-:W3:Y:S01]  /*63a0*/  LDCU UR5, c[0x0][0x3e0] ;  /* 0x00007c00ff0577ac */ /* 0x000ee20008000800 */
[----:B-1----:R-:W-:Y:S01]  /*63b0*/  SHF.R.U32.HI R10, RZ, 0x5, R137 ;  /* 0x00000005ff0a7819 */ /* 0x002fe20000011689 */
[----:B------:R-:W-:Y:S01]  /*63c0*/  VIADD R24, R225, 0xbb67ae85 ;  /* 0xbb67ae85e1187836 */ /* 0x000fe20000000000 */
[----:B------:R-:W-:Y:S01]  /*63d0*/  LOP3.LUT R5, R137, 0x1f, RZ, 0xc0, !PT ;  /* 0x0000001f89057812 */ /* 0x000fe200078ec0ff */
[----:B------:R-:W-:Y:S01]  /*63e0*/  VIADD R247, R224, 0x9e3779b9 ;  /* 0x9e3779b9e0f77836 */ /* 0x000fe20000000000 */
[----:B--2---:R-:W-:Y:S01]  /*63f0*/  FMNMX3.FTZ R7, R96, R97, R84, !PT ;  /* 0x0000006160077276 */ /* 0x004fe20007810054 */
[----:B------:R-:W-:Y:S01]  /*6400*/  IMAD R10, R235, 0x8, R10 ;  /* 0x00000008eb0a7824 */ /* 0x000fe200078e020a */
[C---:B------:R-:W-:Y:S01]  /*6410*/  IADD3 R235, PT, PT, R224.reuse, 0x78dde6e4, RZ ;  /* 0x78dde6e4e0eb7810 */ /* 0x040fe20007ffe0ff */
[----:B------:R-:W-:Y:S01]  /*6420*/  VIADD R248, R224, 0x3c6ef372 ;  /* 0x3c6ef372e0f87836 */ /* 0x000fe20000000000 */
[----:B------:R-:W-:Y:S01]  /*6430*/  STL [R1+0x94], R252 ;  /* 0x000094fc01007387 */ /* 0x000fe20000100800 */
[----:B------:R-:W-:-:S02]  /*6440*/  VIADD R4, R10, 0x4 ;  /* 0x000000040a047836 */ /* 0x000fc40000000000 */
[----:B------:R-:W-:Y:S01]  /*6450*/  VIADD R174, R225, 0x76cf5d0a ;  /* 0x76cf5d0ae1ae7836 */ /* 0x000fe20000000000 */
[----:B------:R-:W-:Y:S01]  /*6460*/  STL [R1+0x90], R215 ;  /* 0x000090d701007387 */ /* 0x000fe20000100800 */
[----:B------:R-:W-:-:S03]  /*6470*/  IMAD.WIDE.U32 R94, R4, -0x326172a9, RZ ;  /* 0xcd9e8d57045e7825 */ /* 0x000fc600078e00ff */
[----:B------:R-:W-:Y:S01]  /*6480*/  STL [R1+0x8c], R211 ;  /* 0x00008cd301007387 */ /* 0x000fe20000100800 */
[----:B---3--:R-:W-:Y:S01]  /*6490*/  IMAD R0, R234, UR5, R116 ;  /* 0x00000005ea007c24 */ /* 0x008fe2000f8e0274 */
[----:B------:R-:W1:Y:S01]  /*64a0*/  LDCU UR5, c[0x0][0x45c] ;  /* 0x00008b80ff0577ac */ /* 0x000e620008000800 */
[----:B------:R-:W-:Y:S01]  /*64b0*/  VIADD R228, R224, 0xdaa66d2b ;  /* 0xdaa66d2be0e47836 */ /* 0x000fe20000000000 */
[----:B------:R-:W-:Y:S01]  /*64c0*/  STL [R1+0x88], R209 ;  /* 0x000088d101007387 */ /* 0x000fe20000100800 */
[----:B------:R-:W-:Y:S02]  /*64d0*/  IMAD.SHL.U32 R2, R0, 0x20, RZ ;  /* 0x0000002000027824 */ /* 0x000fe400078e00ff */
[----:B------:R-:W-:Y:S01]  /*64e0*/  IMAD.WIDE.U32 R92, R10, -0x326172a9, RZ ;  /* 0xcd9e8d570a5c7825 */ /* 0x000fe200078e00ff */
[----:B------:R-:W-:Y:S02]  /*64f0*/  STL [R1+0x84], R185 ;  /* 0x000084b901007387 */ /* 0x000fe40000100800 */
[----:B------:R-:W-:Y:S01]  /*6500*/  IADD3 R0, P2, P1, R2, R118, R5 ;  /* 0x0000007602007210 */ /* 0x000fe2000795e005 */
[----:B------:R-:W-:Y:S01]  /*6510*/  IMAD.SHL.U32 R118, R77, 0x4, RZ ;  /* 0x000000044d767824 */ /* 0x000fe200078e00ff */
[----:B------:R-:W-:Y:S01]  /*6520*/  SHF.R.S32.HI R2, RZ, 0x1f, R2 ;  /* 0x0000001fff027819 */ /* 0x000fe20000011402 */
[----:B------:R-:W-:Y:S01]  /*6530*/  VIADD R116, R225, 0xed9eba14 ;  /* 0xed9eba14e1747836 */ /* 0x000fe20000000000 */
[----:B------:R-:W-:Y:S01]  /*6540*/  STL [R1+0x80], R76 ;  /* 0x0000804c01007387 */ /* 0x000fe20000100800 */
[----:B------:R-:W-:Y:S01]  /*6550*/  IMAD.WIDE.U32 R100, R0, -0x2daee0ad, RZ ;  /* 0xd2511f5300647825 */ /* 0x000fe200078e00ff */
[----:B------:R-:W-:-:S02]  /*6560*/  IADD3.X R16, PT, PT, R2, R119, RZ, P2, P1 ;  /* 0x0000007702107210 */ /* 0x000fc400017e24ff */
[----:B------:R-:W-:Y:S01]  /*6570*/  STL [R1+0x7c], R3 ;  /* 0x00007c0301007387 */ /* 0x000fe20000100800 */
[C---:B------:R-:W-:Y:S01]  /*6580*/  VIADD R119, R225.reuse, 0x32370b8f ;  /* 0x32370b8fe1777836 */ /* 0x040fe20000000000 */
[C---:B------:R-:W-:Y:S01]  /*6590*/  LOP3.LUT R2, R224.reuse, R16, R95, 0x96, !PT ;  /* 0x00000010e0027212 */ /* 0x040fe200078e965f */
[C---:B------:R-:W-:Y:S01]  /*65a0*/  VIADD R117, R225.reuse, 0xa9066899 ;  /* 0xa9066899e1757836 */ /* 0x040fe20000000000 */
[----:B------:R-:W-:Y:S01]  /*65b0*/  STL.64 [R1+0x28], R100 ;  /* 0x0000286401007387 */ /* 0x000fe20000100a00 */
[----:B------:R-:W-:Y:S02]  /*65c0*/  VIADD R234, R224, 0x1715609d ;  /* 0x1715609de0ea7836 */ /* 0x000fe40000000000 */
[----:B------:R-:W-:Y:S01]  /*65d0*/  IMAD.WIDE.U32 R250, R2, -0x2daee0ad, RZ ;  /* 0xd2511f5302fa7825 */ /* 0x000fe200078e00ff */
[----:B------:R-:W-:-:S03]  /*65e0*/  LOP3.LUT R2, R225, R118, R101, 0x96, !PT ;  /* 0x00000076e1027212 */ /* 0x000fc600078e9665 */
[----:B------:R-:W-:Y:S01]  /*65f0*/  IMAD.U32 R83, R14, 0x10000, RZ ;  /* 0x000100000e537824 */ /* 0x000fe200078e00ff */
[----:B------:R-:W-:Y:S01]  /*6600*/  LOP3.LUT R0, R24, R100, R251, 0x96, !PT ;  /* 0x0000006418007212 */ /* 0x000fe200078e96fb */
[----:B------:R-:W-:Y:S01]  /*6610*/  IMAD.WIDE.U32 R18, R2, -0x326172a9, RZ ;  /* 0xcd9e8d5702127825 */ /* 0x000fe200078e00ff */
[----:B------:R-:W-:Y:S01]  /*6620*/  FMNMX3.FTZ R2, R89, R80, R66, !PT ;  /* 0x0000005059027276 */ /* 0x000fe20007810042 */
[----:B------:R-:W-:Y:S01]  /*6630*/  STL.64 [R1+0x38], R250 ;  /* 0x000038fa01007387 */ /* 0x000fe20000100a00 */
[----:B------:R-:W-:Y:S01]  /*6640*/  LOP3.LUT R83, R14, 0xff0000, R83, 0xf8, !PT ;  /* 0x00ff00000e537812 */ /* 0x000fe200078ef853 */
[----:B------:R-:W-:Y:S01]  /*6650*/  IMAD.WIDE.U32 R242, R0, -0x326172a9, RZ ;  /* 0xcd9e8d5700f27825 */ /* 0x000fe200078e00ff */
[----:B------:R-:W-:Y:S02]  /*6660*/  LOP3.LUT R4, R247, R94, R19, 0x96, !PT ;  /* 0x0000005ef7047212 */ /* 0x000fe400078e9613 */
[----:B------:R-:W-:Y:S01]  /*6670*/  FMNMX3.FTZ R8, R2, R88, R67, !PT ;  /* 0x0000005802087276 */ /* 0x000fe20007810043 */
[----:B------:R-:W-:Y:S01]  /*6680*/  IMAD.IADD R0, R233, 0x1, R208 ;  /* 0x00000001e9007824 */ /* 0x000fe200078e02d0 */
[----:B------:R-:W-:Y:S01]  /*6690*/  LOP3.LUT R6, R248, R18, R243, 0x96, !PT ;  /* 0x00000012f8067212 */ /* 0x000fe200078e96f3 */
[----:B------:R-:W-:Y:S01]  /*66a0*/  IMAD.WIDE.U32 R4, R4, -0x2daee0ad, RZ ;  /* 0xd2511f5304047825 */ /* 0x000fe200078e00ff */
[----:B------:R-:W-:Y:S01]  /*66b0*/  FMNMX3.FTZ R2, R7, R90, R85, !PT ;  /* 0x0000005a07027276 */ /* 0x000fe20007810055 */
[----:B------:R-:W-:Y:S01]  /*66c0*/  STL.64 [R1+0x20], R242 ;  /* 0x000020f201007387 */ /* 0x000fe20000100a00 */
[----:B------:R-:W-:Y:S01]  /*66d0*/  FMNMX3.FTZ R7, R126, R125, R91, !PT ;  /* 0x0000007d7e077276 */ /* 0x000fe2000781005b */
[----:B------:R-:W-:Y:S01]  /*66e0*/  IMAD.WIDE.U32 R20, R6, -0x2daee0ad, RZ ;  /* 0xd2511f5306147825 */ /* 0x000fe200078e00ff */
[----:B------:R-:W-:Y:S01]  /*66f0*/  FMNMX3.FTZ R6, R8, R60, R59, !PT ;  /* 0x0000003c08067276 */ /* 0x000fe2000781003b */
[----:B------:R-:W-:Y:S01]  /*6700*/  STL [R1+0xac], R220 ;  /* 0x0000acdc01007387 */ /* 0x000fe20000100800 */
[----:B------:R-:W-:Y:S01]  /*6710*/  FMNMX3.FTZ R2, R2, R61, R62, !PT ;  /* 0x0000003d02027276 */ /* 0x000fe2000781003e */
[----:B------:R-:W-:Y:S01]  /*6720*/  VIADD R233, R224, 0xb54cda56 ;  /* 0xb54cda56e0e97836 */ /* 0x000fe20000000000 */
[----:B------:R-:W-:Y:S01]  /*6730*/  LOP3.LUT R17, R119, R4, R21, 0x96, !PT ;  /* 0x0000000477117212 */ /* 0x000fe200078e9615 */
[----:B------:R-:W-:Y:S01]  /*6740*/  VIADD R77, R225, 0x646e171e ;  /* 0x646e171ee14d7836 */ /* 0x000fe20000000000 */
[----:B------:R-:W-:Y:S01]  /*6750*/  FMNMX3.FTZ R4, R6, R51, R145, !PT ;  /* 0x0000003306047276 */ /* 0x000fe20007810091 */
[----:B------:R-:W-:Y:S01]  /*6760*/  STL [R1+0xb0], R236 ;  /* 0x0000b0ec01007387 */ /* 0x000fe20000100800 */
[----:B------:R-:W-:-:S02]  /*6770*/  FMNMX3.FTZ R2, R2, R58, R147, !PT ;  /* 0x0000003a02027276 */ /* 0x000fc40007810093 */
[----:B------:R-:W-:Y:S02]  /*6780*/  FMNMX3.FTZ R4, R4, R133, R130, !PT ;  /* 0x0000008504047276 */ /* 0x000fe40007810082 */
[----:B------:R-:W-:Y:S02]  /*6790*/  LOP3.LUT R12, R174, R250, R5, 0x96, !PT ;  /* 0x000000faae0c7212 */ /* 0x000fe400078e9605 */
[----:B------:R-:W-:Y:S02]  /*67a0*/  FMNMX3.FTZ R4, R4, R75, R141, !PT ;  /* 0x0000004b04047276 */ /* 0x000fe4000781008d */
[----:B------:R-:W-:Y:S01]  /*67b0*/  FMNMX3.FTZ R2, R2, R144, R139, !PT ;  /* 0x0000009002027276 */ /* 0x000fe2000781008b */
[----:B------:R-:W-:Y:S01]  /*67c0*/  IMAD.WIDE.U32 R12, R12, -0x326172a9, RZ ;  /* 0xcd9e8d570c0c7825 */ /* 0x000fe200078e00ff */
        /* <DEDUP_REMOVED lines=42> */
[----:B------:R-:W-:Y:S02]  /*6a70*/  FMNMX.FTZ R9, R195, R2, !PT ;  /* 0x00000002c3097209 */ /* 0x000fe40007810000 */
[----:B------:R-:W-:Y:S02]  /*6a80*/  FMNMX3.FTZ R6, R6, R212, R210, !PT ;  /* 0x000000d406067276 */ /* 0x000fe400078100d2 */
[----:B------:R-:W-:Y:S01]  /*6a90*/  FMNMX3.FTZ R5, R5, R226, R213, !PT ;  /* 0x000000e205057276 */ /* 0x000fe200078100d5 */
[----:B------:R-:W3:Y:S01]  /*6aa0*/  SHFL.BFLY PT, R15, R9, 0x2, 0x1f ;  /* 0x0c401f00090f7f89 */ /* 0x000ee200000e0000 */
[----:B------:R-:W-:-:S02]  /*6ab0*/  FMNMX3.FTZ R4, R6, R186, R182, !PT ;  /* 0x000000ba06047276 */ /* 0x000fc400078100b6 */
[----:B------:R-:W-:Y:S02]  /*6ac0*/  FMNMX3.FTZ R5, R5, R193, R191, !PT ;  /* 0x000000c105057276 */ /* 0x000fe400078100bf */
[----:B------:R-:W-:Y:S02]  /*6ad0*/  FMNMX3.FTZ R4, R4, R180, R178, !PT ;  /* 0x000000b404047276 */ /* 0x000fe400078100b2 */
[----:B------:R-:W-:Y:S02]  /*6ae0*/  FMNMX3.FTZ R2, R5, R189, R187, !PT ;  /* 0x000000bd05027276 */ /* 0x000fe400078100bb */
[----:B------:R-:W-:Y:S02]  /*6af0*/  FMNMX3.FTZ R4, R4, R177, R176, !PT ;  /* 0x000000b104047276 */ /* 0x000fe400078100b0 */
[----:B------:R-:W-:Y:S02]  /*6b00*/  FMNMX3.FTZ R2, R2, R183, R181, !PT ;  /* 0x000000b702027276 */ /* 0x000fe400078100b5 */
[----:B------:R-:W-:Y:S01]  /*6b10*/  FMNMX.FTZ R10, R175, R4, !PT ;  /* 0x00000004af0a7209 */ /* 0x000fe20007810000 */
[----:B------:R-:W-:Y:S01]  /*6b20*/  IMAD.WIDE.U32 R4, R17, -0x326172a9, RZ ;  /* 0xcd9e8d5711047825 */ /* 0x000fe200078e00ff */
[----:B------:R-:W-:-:S02]  /*6b30*/  FMNMX.FTZ R8, R179, R2, !PT ;  /* 0x00000002b3087209 */ /* 0x000fc40007810000 */
[----:B--2---:R-:W-:Y:S01]  /*6b40*/  FMNMX.FTZ R135, R135, R11, !PT ;  /* 0x0000000b87877209 */ /* 0x004fe20007810000 */
[----:B------:R-:W2:Y:S01]  /*6b50*/  SHFL.BFLY PT, R17, R10, 0x2, 0x1f ;  /* 0x0c401f000a117f89 */ /* 0x000ea200000e0000 */
[----:B------:R-:W-:Y:S02]  /*6b60*/  LOP3.LUT R6, R228, R242, R13, 0x96, !PT ;  /* 0x000000f2e4067212 */ /* 0x000fe400078e960d */
[----:B------:R-:W-:Y:S01]  /*6b70*/  LOP3.LUT R7, R224, R16, R93, 0x96, !PT ;  /* 0x00000010e0077212 */ /* 0x000fe200078e965d */
[----:B------:R-:W-:Y:S01]  /*6b80*/  SHFL.BFLY PT, R11, R135, 0x1, 0x1f ;  /* 0x0c201f00870b7f89 */ /* 0x000fe200000e0000 */
[----:B------:R-:W-:Y:S01]  /*6b90*/  LOP3.LUT R2, R235, R12, R5, 0x96, !PT ;  /* 0x0000000ceb027212 */ /* 0x000fe200078e9605 */
[----:B------:R-:W-:Y:S01]  /*6ba0*/  IMAD.WIDE.U32 R12, R6, -0x2daee0ad, RZ ;  /* 0xd2511f53060c7825 */ /* 0x000fe200078e00ff */
[----:B---3--:R-:W-:Y:S01]  /*6bb0*/  FMNMX.FTZ R9, R9, R15, !PT ;  /* 0x0000000f09097209 */ /* 0x008fe20007810000 */
[----:B------:R-:W3:Y:S01]  /*6bc0*/  SHFL.BFLY PT, R16, R8, 0x2, 0x1f ;  /* 0x0c401f0008107f89 */ /* 0x000ee200000e0000 */
[----:B------:R-:W-:Y:S01]  /*6bd0*/  LEA R208, R0, UR4, 0x1 ;  /* 0x0000000400d07c11 */ /* 0x000fe2000f8e08ff */
[----:B------:R-:W-:Y:S01]  /*6be0*/  IMAD.WIDE.U32 R22, R2, -0x2daee0ad, RZ ;  /* 0xd2511f5302167825 */ /* 0x000fe200078e00ff */
[----:B------:R-:W-:Y:S01]  /*6bf0*/  LOP3.LUT R6, R116, R20, R13, 0x96, !PT ;  /* 0x0000001474067212 */ /* 0x000fe200078e960d */
[----:B------:R-:W4:Y:S01]  /*6c00*/  SHFL.BFLY PT, R132, R9, 0x1, 0x1f ;  /* 0x0c201f0009847f89 */ /* 0x000f2200000e0000 */
[----:B------:R-:W-:Y:S01]  /*6c10*/  LOP3.LUT R20, R247, R92, R19, 0x96, !PT ;  /* 0x0000005cf7147212 */ /* 0x000fe200078e9613 */
[----:B------:R-:W-:Y:S01]  /*6c20*/  IMAD.WIDE.U32 R68, R7, -0x2daee0ad, RZ ;  /* 0xd2511f5307447825 */ /* 0x000fe200078e00ff */
[----:B------:R-:W-:Y:S01]  /*6c30*/  LOP3.LUT R5, R117, R12, R23, 0x96, !PT ;  /* 0x0000000c75057212 */ /* 0x000fe200078e9617 */
[----:B------:R-:W4:Y:S02]  /*6c40*/  LDSM.16.MT88.4 R36, [R208+0x4000] ;  /* 0x00400000d024783b */ /* 0x000f240000004200 */
[----:B------:R-:W-:Y:S01]  /*6c50*/  IMAD.WIDE.U32 R6, R6, -0x326172a9, RZ ;  /* 0xcd9e8d5706067825 */ /* 0x000fe200078e00ff */
[----:B------:R-:W-:Y:S01]  /*6c60*/  LOP3.LUT R2, R24, R100, R69, 0x96, !PT ;  /* 0x0000006418027212 */ /* 0x000fe200078e9645 */
[----:B------:R-:W-:Y:S03]  /*6c70*/  LDSM.16.MT88.4 R44, [R208+0x4400] ;  /* 0x00440000d02c783b */ /* 0x000fe60000004200 */
[----:B------:R-:W-:Y:S01]  /*6c80*/  LOP3.LUT R7, R234, R4, R7, 0x96, !PT ;  /* 0x00000004ea077212 */ /* 0x000fe200078e9607 */
[----:B------:R-:W-:Y:S01]  /*6c90*/  IMAD.WIDE.U32 R4, R5, -0x326172a9, RZ ;  /* 0xcd9e8d5705047825 */ /* 0x000fe200078e00ff */
[----:B--2---:R-:W-:Y:S01]  /*6ca0*/  FMNMX.FTZ R15, R10, R17, !PT ;  /* 0x000000110a0f7209 */ /* 0x004fe20007810000 */
[----:B------:R-:W-:Y:S02]  /*6cb0*/  STL.64 [R1+0x30], R68 ;  /* 0x0000304401007387 */ /* 0x000fe40000100a00 */
[----:B------:R-:W-:Y:S01]  /*6cc0*/  IMAD.WIDE.U32 R78, R2, -0x326172a9, RZ ;  /* 0xcd9e8d57024e7825 */ /* 0x000fe200078e00ff */
[----:B------:R-:W-:-:S02]  /*6cd0*/  LOP3.LUT R2, R233, R6, R5, 0x96, !PT ;  /* 0x00000006e9027212 */ /* 0x000fc400078e9605 */
[----:B------:R-:W-:Y:S01]  /*6ce0*/  PRMT R10, R4, 0x7771, RZ ;  /* 0x00007771040a7816 */ /* 0x000fe200000000ff */
[----:B------:R-:W-:Y:S01]  /*6cf0*/  IMAD.WIDE.U32 R6, R7, -0x2daee0ad, RZ ;  /* 0xd2511f5307067825 */ /* 0x000fe200078e00ff */
[----:B---3--:R-:W-:Y:S01]  /*6d00*/  FMNMX.FTZ R16, R8, R16, !PT ;  /* 0x0000001008107209 */ /* 0x008fe20007810000 */
[----:B------:R-:W-:Y:S01]  /*6d10*/  STL.64 [R1+0x18], R78 ;  /* 0x0000184e01007387 */ /* 0x000fe20000100a00 */
[C---:B------:R-:W-:Y:S01]  /*6d20*/  PRMT R5, R4.reuse, 0x7773, RZ ;  /* 0x0000777304057816 */ /* 0x040fe200000000ff */
[----:B------:R-:W-:Y:S01]  /*6d30*/  IMAD.MOV.U32 R8, RZ, RZ, R4 ;  /* 0x000000ffff087224 */ /* 0x000fe200078e0004 */
[----:B------:R-:W-:Y:S01]  /*6d40*/  PRMT R4, R4, 0x7772, RZ ;  /* 0x0000777204047816 */ /* 0x000fe200000000ff */
[----:B------:R-:W-:Y:S01]  /*6d50*/  IMAD.MOV.U32 R14, RZ, RZ, R6 ;  /* 0x000000ffff0e7224 */ /* 0x000fe200078e0006 */
[----:B------:R-:W-:Y:S02]  /*6d60*/  FMNMX.FTZ R135, R135, R11, !PT ;  /* 0x0000000b87877209 */ /* 0x000fe40007810000 */
[----:B------:R-:W-:-:S02]  /*6d70*/  PRMT R11, R4, 0x5410, R5 ;  /* 0x00005410040b7816 */ /* 0x000fc40000000005 */
[C---:B------:R-:W-:Y:S01]  /*6d80*/  FSETP.NEU.FTZ.AND P1, PT, R135.reuse, -INF , PT ;  /* 0xff8000008700780b */ /* 0x040fe20003f3d000 */
[----:B-1----:R-:W-:Y:S01]  /*6d90*/  FMUL.FTZ R5, R135, UR5 ;  /* 0x0000000587057c20 */ /* 0x002fe20008410000 */
[----:B------:R-:W-:Y:S01]  /*6da0*/  LOP3.LUT R13, R77, R22, R7, 0x96, !PT ;  /* 0x000000164d0d7212 */ /* 0x000fe200078e9607 */
[----:B------:R-:W-:Y:S01]  /*6db0*/  STL [R1+0x98], R135 ;  /* 0x0000988701007387 */ /* 0x000fe20000100800 */
[C---:B------:R-:W-:Y:S02]  /*6dc0*/  PRMT R21, R6.reuse, 0x7771, RZ ;  /* 0x0000777106157816 */ /* 0x040fe400000000ff */
[C---:B------:R-:W-:Y:S02]  /*6dd0*/  PRMT R7, R6.reuse, 0x7773, RZ ;  /* 0x0000777306077816 */ /* 0x040fe400000000ff */
[----:B------:R-:W-:Y:S02]  /*6de0*/  PRMT R6, R6, 0x7772, RZ ;  /* 0x0000777206067816 */ /* 0x000fe400000000ff */
[----:B------:R-:W-:-:S02]  /*6df0*/  LOP3.LUT R4, R8, 0xff, RZ, 0xc0, !PT ;  /* 0x000000ff08047812 */ /* 0x000fc400078ec0ff */
[----:B----4-:R-:W-:Y:S02]  /*6e00*/  FMNMX.FTZ R132, R9, R132, !PT ;  /* 0x0000008409847209 */ /* 0x010fe40007810000 */
[----:B------:R-:W-:Y:S02]  /*6e10*/  LOP3.LUT R0, R2, 0xffff, RZ, 0xc0, !PT ;  /* 0x0000ffff02007812 */ /* 0x000fe400078ec0ff */
[----:B------:R-:W-:Y:S01]  /*6e20*/  FSEL R19, R5, RZ, P1 ;  /* 0x000000ff05137208 */ /* 0x000fe20000800000 */
[----:B------:R-:W-:Y:S01]  /*6e30*/  STL [R1+0x9c], R132 ;  /* 0x00009c8401007387 */ /* 0x000fe20000100800 */
[----:B------:R-:W-:Y:S02]  /*6e40*/  PRMT R17, R6, 0x5410, R7 ;  /* 0x0000541006117816 */ /* 0x000fe40000000007 */
[----:B------:R-:W-:Y:S01]  /*6e50*/  PRMT R10, R4, 0x5410, R10 ;  /* 0x00005410040a7816 */ /* 0x000fe2000000000a */
[--C-:B------:R-:W-:Y:S01]  /*6e60*/  FFMA.FTZ R6, R80, UR5, -R19.reuse ;  /* 0x0000000550067c23 */ /* 0x100fe20008010813 */
[----:B------:R-:W-:Y:S01]  /*6e70*/  LOP3.LUT R7, R2, 0xff, RZ, 0xc0, !PT ;  /* 0x000000ff02077812 */ /* 0x000fe200078ec0ff */
[----:B------:R-:W-:Y:S01]  /*6e80*/  IMAD.IADD R80, R184, 0x1, R208 ;  /* 0x00000001b8507824 */ /* 0x000fe200078e02d0 */
[----:B------:R-:W-:Y:S01]  /*6e90*/  PRMT R4, R2, 0x7632, R4 ;  /* 0x0000763202047816 */ /* 0x000fe20000000004 */
[----:B------:R-:W-:Y:S01]  /*6ea0*/  MUFU.EX2 R241, R6 ;  /* 0x0000000600f17308 */ /* 0x000fe20000000800 */
[----:B------:R-:W-:Y:S01]  /*6eb0*/  SHF.R.U32.HI R8, RZ, 0x18, R2 ;  /* 0x00000018ff087819 */ /* 0x000fe20000011602 */
[C---:B------:R-:W-:Y:S01]  /*6ec0*/  FMUL.FTZ R2, R132.reuse, UR5 ;  /* 0x0000000584027c20 */ /* 0x040fe20008410000 */
[----:B------:R-:W-:Y:S01]  /*6ed0*/  SHF.R.U32.HI R5, RZ, 0x8, R0 ;  /* 0x00000008ff057819 */ /* 0x000fe20000011600 */
[----:B------:R-:W-:Y:S01]  /*6ee0*/  FFMA.FTZ R0, R89, UR5, -R19 ;  /* 0x0000000559007c23 */ /* 0x000fe20008010813 */
[----:B------:R-:W-:Y:S01]  /*6ef0*/  FSETP.NEU.FTZ.AND P1, PT, R132, -INF , PT ;  /* 0xff8000008400780b */ /* 0x000fe20003f3d000 */
[----:B------:R-:W-:Y:S01]  /*6f00*/  LDSM.16.MT88.4 R40, [R80+0x4000] ;  /* 0x004000005028783b */ /* 0x000fe20000004200 */
[----:B------:R-:W-:Y:S01]  /*6f10*/  LOP3.LUT R52, R248, R18, R79, 0x96, !PT ;  /* 0x00000012f8347212 */ /* 0x000fe200078e964f */
[----:B------:R1:W2:Y:S01]  /*6f20*/  MUFU.EX2 R240, R0 ;  /* 0x0000000000f07308 */ /* 0x0002a20000000800 */
[----:B------:R-:W-:Y:S01]  /*6f30*/  FSEL R18, R2, RZ, P1 ;  /* 0x000000ff02127208 */ /* 0x000fe20000800000 */
[----:B------:R-:W-:Y:S01]  /*6f40*/  FFMA.FTZ R2, R66, UR5, -R19 ;  /* 0x0000000542027c23 */ /* 0x000fe20008010813 */
[----:B------:R-:W-:Y:S01]  /*6f50*/  PRMT R5, R7, 0x5410, R5 ;  /* 0x0000541007057816 */ /* 0x000fe20000000005 */
[----:B------:R-:W-:-:S02]  /*6f60*/  FFMA.FTZ R9, R51, UR5, -R19 ;  /* 0x0000000533097c23 */ /* 0x000fc40008010813 */
[----:B------:R3:W-:Y:S01]  /*6f70*/  MUFU.EX2 R217, R2 ;  /* 0x0000000200d97308 */ /* 0x0007e20000000800 */
[----:B------:R-:W-:Y:S01]  /*6f80*/  LDSM.16.MT88.4 R48, [R80+0x4400] ;  /* 0x004400005030783b */ /* 0x000fe20000004200 */
[----:B-1----:R-:W-:Y:S01]  /*6f90*/  LOP3.LUT R0, R4, 0xff, RZ, 0xc0, !PT ;  /* 0x000000ff04007812 */ /* 0x002fe200078ec0ff */
[----:B------:R-:W-:-:S03]  /*6fa0*/  FFMA.FTZ R4, R96, UR5, -R18 ;  /* 0x0000000560047c23 */ /* 0x000fc60008010812 */
[----:B------:R-:W-:Y:S01]  /*6fb0*/  PRMT R7, R0, 0x5410, R8 ;  /* 0x0000541000077816 */ /* 0x000fe20000000008 */
[----:B------:R-:W-:Y:S01]  /*6fc0*/  FFMA.FTZ R0, R97, UR5, -R18 ;  /* 0x0000000561007c23 */ /* 0x000fe20008010812 */
[----:B------:R1:W-:Y:S01]  /*6fd0*/  MUFU.EX2 R230, R4 ;  /* 0x0000000400e67308 */ /* 0x0003e20000000800 */
[----:B---3--:R-:W-:Y:S01]  /*6fe0*/  FFMA.FTZ R2, R88, UR5, -R19 ;  /* 0x0000000558027c23 */ /* 0x008fe20008010813 */
[C---:B------:R-:W-:Y:S02]  /*6ff0*/  LOP3.LUT R8, R13.reuse, 0xff, RZ, 0xc0, !PT ;  /* 0x000000ff0d087812 */ /* 0x040fe400078ec0ff */
[----:B------:R3:W-:Y:S04]  /*7000*/  MUFU.EX2 R231, R0 ;  /* 0x0000000000e77308 */ /* 0x0007e80000000800 */
[----:B------:R2:W4:Y:S01]  /*7010*/  MUFU.EX2 R3, R2 ;  /* 0x0000000200037308 */ /* 0x0005220000000800 */
[----:B-1----:R-:W-:-:S04]  /*7020*/  LOP3.LUT R4, R13, 0xffff, RZ, 0xc0, !PT ;  /* 0x0000ffff0d047812 */ /* 0x002fc800078ec0ff */
[----:B------:R-:W-:Y:S01]  /*7030*/  SHF.R.U32.HI R6, RZ, 0x8, R4 ;  /* 0x00000008ff067819 */ /* 0x000fe20000011604 */
[--C-:B------:R-:W-:Y:S01]  /*7040*/  FFMA.FTZ R4, R84, UR5, -R18.reuse ;  /* 0x0000000554047c23 */ /* 0x100fe20008010812 */
[----:B---3--:R-:W-:Y:S01]  /*7050*/  HSET2.LE.AND R0, R5, R83, PT ;  /* 0x0000005305007233 */ /* 0x008fe20003803000 */
[----:B------:R-:W-:Y:S01]  /*7060*/  FFMA.FTZ R5, R90, UR5, -R18 ;  /* 0x000000055a057c23 */ /* 0x000fe20008010812 */
[----:B--2---:R-:W-:Y:S01]  /*7070*/  F2FP.BF16.F32.PACK_AB R2, R241, R240 ;  /* 0x000000f0f102723e */ /* 0x004fe200000010ff */
[----:B------:R1:W-:Y:S01]  /*7080*/  MUFU.EX2 R229, R4 ;  /* 0x0000000400e57308 */ /* 0x0003e20000000800 */
[----:B------:R-:W-:Y:S01]  /*7090*/  PRMT R12, R8, 0x5410, R6 ;  /* 0x00005410080c7816 */ /* 0x000fe20000000006 */
[--C-:B------:R-:W-:Y:S01]  /*70a0*/  FFMA.FTZ R8, R60, UR5, -R19.reuse ;  /* 0x000000053c087c23 */ /* 0x100fe20008010813 */
[----:B------:R-:W-:Y:S01]  /*70b0*/  FFMA.FTZ R6, R59, UR5, -R19 ;  /* 0x000000053b067c23 */ /* 0x000fe20008010813 */
[----:B------:R2:W3:Y:S01]  /*70c0*/  MUFU.EX2 R244, R5 ;  /* 0x0000000500f47308 */ /* 0x0004e20000000800 */
[----:B----4-:R4:W-:Y:S03]  /*70d0*/  STL [R1+0x74], R3 ;  /* 0x0000740301007387 */ /* 0x0109e60000100800 */
[----:B------:R3:W-:Y:S04]  /*70e0*/  MUFU.EX2 R211, R8 ;  /* 0x0000000800d37308 */ /* 0x0007e80000000800 */
[----:B------:R-:W-:Y:S01]  /*70f0*/  MUFU.EX2 R223, R6 ;  /* 0x0000000600df7308 */ /* 0x000fe20000000800 */
[----:B-1----:R-:W-:-:S02]  /*7100*/  LOP3.LUT R4, R2, R0, RZ, 0xc0, !PT ;  /* 0x0000000002047212 */ /* 0x002fc400078ec0ff */
[--C-:B------:R-:W-:Y:S01]  /*7110*/  HSET2.LE.AND R0, R7, R83.reuse, PT ;  /* 0x0000005307007233 */ /* 0x100fe20003803000 */
[----:B--2---:R-:W-:Y:S01]  /*7120*/  FFMA.FTZ R5, R67, UR5, -R19 ;  /* 0x0000000543057c23 */ /* 0x004fe20008010813 */
[----:B------:R-:W-:Y:S02]  /*7130*/  F2FP.BF16.F32.PACK_AB R2, R231, R230 ;  /* 0x000000e6e702723e */ /* 0x000fe400000010ff */
[----:B------:R-:W-:Y:S01]  /*7140*/  LOP3.LUT R7, R11, 0xff00ff, RZ, 0xc0, !PT ;  /* 0x00ff00ff0b077812 */ /* 0x000fe200078ec0ff */
[----:B------:R1:W-:Y:S01]  /*7150*/  MUFU.EX2 R205, R5 ;  /* 0x0000000500cd7308 */ /* 0x0003e20000000800 */
[----:B---3--:R-:W-:Y:S02]  /*7160*/  F2FP.BF16.F32.PACK_AB R8, R244, R229 ;  /* 0x000000e5f408723e */ /* 0x008fe400000010ff */
[----:B------:R-:W-:Y:S02]  /*7170*/  LOP3.LUT R11, R14, 0xff, RZ, 0xc0, !PT ;  /* 0x000000ff0e0b7812 */ /* 0x000fe400078ec0ff */
[----:B------:R-:W-:Y:S01]  /*7180*/  HSET2.LE.AND R7, R7, R83, PT ;  /* 0x0000005307077233 */ /* 0x000fe20003803000 */
[----:B------:R-:W2:Y:S01]  /*7190*/  SHFL.BFLY PT, R14, R15, 0x1, 0x1f ;  /* 0x0c201f000f0e7f89 */ /* 0x000ea200000e0000 */
[----:B------:R-:W-:-:S03]  /*71a0*/  PRMT R11, R11, 0x5410, R21 ;  /* 0x000054100b0b7816 */ /* 0x000fc60000000015 */
[----:B------:R-:W-:Y:S01]  /*71b0*/  LOP3.LUT R7, R8, R7, RZ, 0xc0, !PT ;  /* 0x0000000708077212 */ /* 0x000fe200078ec0ff */
[----:B------:R-:W-:Y:S01]  /*71c0*/  FFMA.FTZ R8, R62, UR5, -R18 ;  /* 0x000000053e087c23 */ /* 0x000fe20008010812 */
[----:B-1----:R-:W-:-:S03]  /*71d0*/  LOP3.LUT R5, R2, R0, RZ, 0xc0, !PT ;  /* 0x0000000002057212 */ /* 0x002fc600078ec0ff */
[----:B------:R-:W-:Y:S01]  /*71e0*/  MUFU.EX2 R206, R8 ;  /* 0x0000000800ce7308 */ /* 0x000fe20000000800 */
[----:B------:R-:W-:Y:S02]  /*71f0*/  HSET2.LE.AND R0, R10, R83, PT ;  /* 0x000000530a007233 */ /* 0x000fe40003803000 */
[----:B------:R-:W-:Y:S02]  /*7200*/  F2FP.BF16.F32.PACK_AB R2, R3, R217 ;  /* 0x000000d90302723e */ /* 0x000fe400000010ff */
[----:B----4-:R1:W3:Y:S01]  /*7210*/  MUFU.EX2 R3, R9 ;  /* 0x0000000900037308 */ /* 0x0102e20000000800 */
[----:B------:R-:W-:Y:S02]  /*7220*/  SHF.R.U32.HI R10, RZ, 0x18, R13 ;  /* 0x00000018ff0a7819 */ /* 0x000fe4000001160d */
[----:B------:R-:W-:Y:S01]  /*7230*/  LOP3.LUT R6, R2, R0, RZ, 0xc0, !PT ;  /* 0x0000000002067212 */ /* 0x000fe200078ec0ff */
[--C-:B------:R-:W-:Y:S01]  /*7240*/  FFMA.FTZ R2, R85, UR5, -R18.reuse ;  /* 0x0000000555027c23 */ /* 0x100fe20008010812 */
[----:B------:R-:W-:-:S03]  /*7250*/  FFMA.FTZ R0, R61, UR5, -R18 ;  /* 0x000000053d007c23 */ /* 0x000fc60008010812 */
[----:B------:R4:W4:Y:S02]  /*7260*/  MUFU.EX2 R185, R2 ;  /* 0x0000000200b97308 */ /* 0x0009240000000800 */
[C---:B------:R-:W-:Y:S01]  /*7270*/  HMMA.16816.F32.BF16 R24, R4.reuse, R36, RZ ;  /* 0x000000240418723c */ /* 0x040fe200000418ff */
[----:B--2---:R-:W-:Y:S01]  /*7280*/  FMNMX.FTZ R137, R15, R14, !PT ;  /* 0x0000000e0f897209 */ /* 0x004fe20007810000 */
[----:B------:R2:W2:Y:S01]  /*7290*/  MUFU.EX2 R76, R0 ;  /* 0x00000000004c7308 */ /* 0x0004a20000000800 */
[----:B-1----:R-:W-:Y:S01]  /*72a0*/  PRMT R9, R13, 0x7632, R9 ;  /* 0x000076320d097816 */ /* 0x002fe20000000009 */
[----:B---3--:R-:W-:Y:S01]  /*72b0*/  STL [R1+0x78], R3 ;  /* 0x0000780301007387 */ /* 0x008fe20000100800 */
[----:B------:R-:W-:Y:S02]  /*72c0*/  FSETP.NEU.FTZ.AND P1, PT, R137, -INF , PT ;  /* 0xff8000008900780b */ /* 0x000fe40003f3d000 */
[----:B------:R-:W-:Y:S01]  /*72d0*/  LOP3.LUT R9, R9, 0xff, RZ, 0xc0, !PT ;  /* 0x000000ff09097812 */ /* 0x000fe200078ec0ff */
[----:B------:R-:W-:Y:S01]  /*72e0*/  HMMA.16816.F32.BF16 R32, R4, R40, RZ ;  /* 0x000000280420723c */ /* 0x000fe200000418ff */
[----:B------:R-:W-:Y:S01]  /*72f0*/  STL [R1+0xa0], R211 ;  /* 0x0000a0d301007387 */ /* 0x000fe20000100800 */
[----:B----4-:R-:W-:Y:S01]  /*7300*/  FFMA.FTZ R2, R58, UR5, -R18 ;  /* 0x000000053a027c23 */ /* 0x010fe20008010812 */
[----:B------:R-:W-:-:S02]  /*7310*/  PRMT R9, R9, 0x5410, R10 ;  /* 0x0000541009097816 */ /* 0x000fc4000000000a */
[----:B------:R-:W-:Y:S01]  /*7320*/  STL [R1+0xa8], R185 ;  /* 0x0000a8b901007387 */ /* 0x000fe20000100800 */
[--C-:B------:R-:W-:Y:S01]  /*7330*/  HSET2.LE.AND R10, R11, R83.reuse, PT ;  /* 0x000000530b0a7233 */ /* 0x100fe20003803000 */
[----:B------:R1:W3:Y:S01]  /*7340*/  MUFU.EX2 R216, R2 ;  /* 0x0000000200d87308 */ /* 0x0002e20000000800 */
[----:B--2---:R-:W-:Y:S01]  /*7350*/  HSET2.LE.AND R0, R12, R83, PT ;  /* 0x000000530c007233 */ /* 0x004fe20003803000 */
[----:B------:R-:W-:Y:S01]  /*7360*/  HMMA.16816.F32.BF16 R28, R4, R38, RZ ;  /* 0x00000026041c723c */ /* 0x000fe200000418ff */
[----:B------:R-:W-:Y:S01]  /*7370*/  LOP3.LUT R12, R17, 0xff00ff, RZ, 0xc0, !PT ;  /* 0x00ff00ff110c7812 */ /* 0x000fe200078ec0ff */
[----:B------:R-:W-:Y:S01]  /*7380*/  STL [R1+0xa4], R76 ;  /* 0x0000a44c01007387 */ /* 0x000fe20000100800 */
[----:B------:R-:W-:-:S04]  /*7390*/  F2FP.BF16.F32.PACK_AB R11, R3, R223 ;  /* 0x000000df030b723e */ /* 0x000fc800000010ff */
[----:B------:R-:W-:Y:S02]  /*73a0*/  LOP3.LUT R10, R11, R10, RZ, 0xc0, !PT ;  /* 0x0000000a0b0a7212 */ /* 0x000fe400078ec0ff */
[----:B-1----:R-:W-:-:S04]  /*73b0*/  F2FP.BF16.F32.PACK_AB R2, R211, R205 ;  /* 0x000000cdd302723e */ /* 0x002fc800000010ff */
[----:B------:R-:W-:Y:S02]  /*73c0*/  LOP3.LUT R8, R2, R0, RZ, 0xc0, !PT ;  /* 0x0000000002087212 */ /* 0x000fe400078ec0ff */
[----:B------:R-:W-:Y:S02]  /*73d0*/  HSET2.LE.AND R0, R9, R83, PT ;  /* 0x0000005309007233 */ /* 0x000fe40003803000 */
[----:B------:R-:W-:-:S04]  /*73e0*/  F2FP.BF16.F32.PACK_AB R2, R76, R185 ;  /* 0x000000b94c02723e */ /* 0x000fc800000010ff */
[----:B------:R-:W-:Y:S02]  /*73f0*/  LOP3.LUT R9, R2, R0, RZ, 0xc0, !PT ;  /* 0x0000000002097212 */ /* 0x000fe400078ec0ff */
[----:B------:R-:W-:Y:S01]  /*7400*/  HSET2.LE.AND R0, R12, R83, PT ;  /* 0x000000530c007233 */ /* 0x000fe20003803000 */
[----:B------:R-:W-:Y:S01]  /*7410*/  IMAD.WIDE.U32 R12, R20, -0x2daee0ad, RZ ;  /* 0xd2511f53140c7825 */ /* 0x000fe200078e00ff */
[----:B---3--:R-:W-:Y:S01]  /*7420*/  F2FP.BF16.F32.PACK_AB R2, R216, R206 ;  /* 0x000000ced802723e */ /* 0x008fe200000010ff */
[----:B------:R-:W-:Y:S02]  /*7430*/  HMMA.16816.F32.BF16 R20, R4, R42, RZ ;  /* 0x0000002a0414723c */ /* 0x000fe400000418ff */
[----:B------:R-:W-:Y:S01]  /*7440*/  IMAD.WIDE.U32 R4, R52, -0x2daee0ad, RZ ;  /* 0xd2511f5334047825 */ /* 0x000fe200078e00ff */
[----:B------:R-:W-:Y:S02]  /*7450*/  LOP3.LUT R11, R2, R0, RZ, 0xc0, !PT ;  /* 0x00000000020b7212 */ /* 0x000fe400078ec0ff */
[----:B------:R-:W-:-:S02]  /*7460*/  LOP3.LUT R2, R174, R68, R13, 0x96, !PT ;  /* 0x00000044ae027212 */ /* 0x000fc400078e960d */
[----:B------:R-:W1:Y:S01]  /*7470*/  SHFL.BFLY PT, R13, R16, 0x1, 0x1f ;  /* 0x0c201f00100d7f89 */ /* 0x000e6200000e0000 */
[----:B------:R-:W-:Y:S02]  /*7480*/  LOP3.LUT R0, R119, R12, R5, 0x96, !PT ;  /* 0x0000000c77007212 */ /* 0x000fe400078e9605 */
[----:B------:R-:W-:Y:S01]  /*7490*/  IMAD.WIDE.U32 R6, R2, -0x326172a9, RZ ;  /* 0xcd9e8d5702067825 */ /* 0x000fe200078e00ff */
[----:B------:R-:W-:Y:S03]  /*74a0*/  HMMA.16816.F32.BF16 R64, R8, R44, R24 ;  /* 0x0000002c0840723c */ /* 0x000fe60000041818 */
[----:B------:R-:W-:Y:S01]  /*74b0*/  IMAD.WIDE.U32 R24, R0, -0x326172a9, RZ ;  /* 0xcd9e8d5700187825 */ /* 0x000fe200078e00ff */
[----:B------:R-:W-:-:S04]  /*74c0*/  LOP3.LUT R0, R228, R78, R7, 0x96, !PT ;  /* 0x0000004ee4007212 */ /* 0x000fc800078e9607 */
[----:B------:R-:W-:Y:S01]  /*74d0*/  LOP3.LUT R2, R235, R6, R25, 0x96, !PT ;  /* 0x00000006eb027212 */ /* 0x000fe200078e9619 */
[----:B------:R-:W-:-:S04]  /*74e0*/  IMAD.WIDE.U32 R6, R0, -0x2daee0ad, RZ ;  /* 0xd2511f5300067825 */ /* 0x000fc800078e00ff */
[----:B------:R-:W-:Y:S01]  /*74f0*/  FMUL.FTZ R0, R137, UR5 ;  /* 0x0000000589007c20 */ /* 0x000fe20008410000 */
[C---:B------:R-:W-:Y:S01]  /*7500*/  HMMA.16816.F32.BF16 R56, R8.reuse, R48, R32 ;  /* 0x000000300838723c */ /* 0x040fe20000041820 */
[----:B------:R-:W-:Y:S01]  /*7510*/  IMAD.WIDE.U32 R26, R2, -0x2daee0ad, RZ ;  /* 0xd2511f53021a7825 */ /* 0x000fe200078e00ff */
[----:B------:R-:W-:Y:S02]  /*7520*/  LOP3.LUT R2, R116, R4, R7, 0x96, !PT ;  /* 0x0000000474027212 */ /* 0x000fe400078e9607 */
[----:B------:R-:W-:Y:S02]  /*7530*/  FSEL R17, R0, RZ, P1 ;  /* 0x000000ff00117208 */ /* 0x000fe40000800000 */
[----:B------:R-:W-:Y:S02]  /*7540*/  LOP3.LUT R4, R117, R6, R27, 0x96, !PT ;  /* 0x0000000675047212 */ /* 0x000fe400078e961b */
[C---:B------:R-:W-:Y:S01]  /*7550*/  HMMA.16816.F32.BF16 R60, R8.reuse, R46, R28 ;  /* 0x0000002e083c723c */ /* 0x040fe2000004181c */
[----:B-1----:R-:W-:Y:S01]  /*7560*/  FMNMX.FTZ R136, R16, R13, !PT ;  /* 0x0000000d10887209 */ /* 0x002fe20007810000 */
[--C-:B------:R-:W-:Y:S01]  /*7570*/  FFMA.FTZ R0, R126, UR5, -R17.reuse ;  /* 0x000000057e007c23 */ /* 0x100fe20008010811 */
[----:B------:R-:W-:Y:S01]  /*7580*/  FFMA.FTZ R6, R125, UR5, -R17 ;  /* 0x000000057d067c23 */ /* 0x000fe20008010811 */
[----:B------:R-:W-:Y:S01]  /*7590*/  IMAD.WIDE.U32 R4, R4, -0x326172a9, RZ ;  /* 0xcd9e8d5704047825 */ /* 0x000fe200078e00ff */
[----:B------:R-:W-:Y:S01]  /*75a0*/  FSETP.NEU.FTZ.AND P1, PT, R136, -INF , PT ;  /* 0xff8000008800780b */ /* 0x000fe20003f3d000 */
[----:B------:R1:W-:Y:S02]  /*75b0*/  MUFU.EX2 R125, R0 ;  /* 0x00000000007d7308 */ /* 0x0003e40000000800 */
[----:B------:R-:W-:Y:S01]  /*75c0*/  HMMA.16816.F32.BF16 R52, R8, R50, R20 ;  /* 0x000000320834723c */ /* 0x000fe20000041814 */
[----:B------:R-:W-:-:S04]  /*75d0*/  IMAD.WIDE.U32 R10, R2, -0x326172a9, RZ ;  /* 0xcd9e8d57020a7825 */ /* 0x000fc800078e00ff */
[----:B------:R-:W-:Y:S01]  /*75e0*/  FFMA.FTZ R2, R91, UR5, -R17 ;  /* 0x000000055b027c23 */ /* 0x000fe20008010811 */
[C---:B------:R-:W-:Y:S01]  /*75f0*/  PRMT R12, R4.reuse, 0x7771, RZ ;  /* 0x00007771040c7816 */ /* 0x040fe200000000ff */
[----:B------:R-:W-:Y:S01]  /*7600*/  MUFU.EX2 R126, R6 ;  /* 0x00000006007e7308 */ /* 0x000fe20000000800 */
[----:B------:R-:W-:Y:S01]  /*7610*/  IMAD.MOV.U32 R8, RZ, RZ, R4 ;  /* 0x000000ffff087224 */ /* 0x000fe200078e0004 */
[C---:B------:R-:W-:Y:S01]  /*7620*/  PRMT R7, R4.reuse, 0x7773, RZ ;  /* 0x0000777304077816 */ /* 0x040fe200000000ff */
[----:B------:R-:W-:Y:S01]  /*7630*/  IMAD.MOV.U32 R91, RZ, RZ, R217 ;  /* 0x000000ffff5b7224 */ /* 0x000fe200078e00d9 */
[----:B------:R-:W-:Y:S01]  /*7640*/  PRMT R4, R4, 0x7772, RZ ;  /* 0x0000777204047816 */ /* 0x000fe200000000ff */
[----:B------:R2:W-:Y:S01]  /*7650*/  MUFU.EX2 R220, R2 ;  /* 0x0000000200dc7308 */ /* 0x0005e20000000800 */
[----:B-1----:R-:W-:Y:S02]  /*7660*/  FMUL.FTZ R0, R136, UR5 ;  /* 0x0000000588007c20 */ /* 0x002fe40008410000 */
[----:B------:R-:W-:-:S03]  /*7670*/  PRMT R7, R4, 0x5410, R7 ;  /* 0x0000541004077816 */ /* 0x000fc60000000007 */
[----:B------:R-:W-:Y:S01]  /*7680*/  FSEL R16, R0, RZ, P1 ;  /* 0x000000ff00107208 */ /* 0x000fe20000800000 */
[----:B------:R-:W-:Y:S01]  /*7690*/  FFMA.FTZ R0, R112, UR5, -R17 ;  /* 0x0000000570007c23 */ /* 0x000fe20008010811 */
[----:B------:R-:W-:-:S03]  /*76a0*/  LOP3.LUT R7, R7, 0xff00ff, RZ, 0xc0, !PT ;  /* 0x00ff00ff07077812 */ /* 0x000fc600078ec0ff */
[----:B------:R1:W3:Y:S01]  /*76b0*/  MUFU.EX2 R135, R0 ;  /* 0x0000000000877308 */ /* 0x0002e20000000800 */
[--C-:B--2---:R-:W-:Y:S01]  /*76c0*/  FFMA.FTZ R2, R98, UR5, -R16.reuse ;  /* 0x0000000562027c23 */ /* 0x104fe20008010810 */
[--C-:B------:R-:W-:Y:S01]  /*76d0*/  FFMA.FTZ R4, R113, UR5, -R16.reuse ;  /* 0x0000000571047c23 */ /* 0x100fe20008010810 */
[----:B------:R-:W-:Y:S01]  /*76e0*/  FFMA.FTZ R6, R134, UR5, -R16 ;  /* 0x0000000586067c23 */ /* 0x000fe20008010810 */
[----:B------:R-:W-:Y:S01]  /*76f0*/  HSET2.LE.AND R7, R7, R83, PT ;  /* 0x0000005307077233 */ /* 0x000fe20003803000 */
[----:B------:R2:W-:Y:S01]  /*7700*/  MUFU.EX2 R113, R2 ;  /* 0x0000000200717308 */ /* 0x0005e20000000800 */
[----:B------:R-:W-:-:S03]  /*7710*/  IMAD.MOV.U32 R134, RZ, RZ, R223 ;  /* 0x000000ffff867224 */ /* 0x000fc600078e00df */
[----:B------:R4:W3:Y:S04]  /*7720*/  MUFU.EX2 R252, R4 ;  /* 0x0000000400fc7308 */ /* 0x0008e80000000800 */
[----:B------:R3:W-:Y:S01]  /*7730*/  MUFU.EX2 R219, R6 ;  /* 0x0000000600db7308 */ /* 0x0007e20000000800 */
[----:B-1----:R-:W-:Y:S02]  /*7740*/  LOP3.LUT R0, R233, R10, R5, 0x96, !PT ;  /* 0x0000000ae9007212 */ /* 0x002fe400078e9605 */
[----:B------:R-:W-:Y:S02]  /*7750*/  LOP3.LUT R10, R8, 0xff, RZ, 0xc0, !PT ;  /* 0x000000ff080a7812 */ /* 0x000fe400078ec0ff */
[----:B------:R-:W-:Y:S02]  /*7760*/  SHF.R.U32.HI R8, RZ, 0x18, R0 ;  /* 0x00000018ff087819 */ /* 0x000fe40000011600 */
[----:B--2---:R-:W-:-:S02]  /*7770*/  LOP3.LUT R2, R0, 0xffff, RZ, 0xc0, !PT ;  /* 0x0000ffff00027812 */ /* 0x004fc400078ec0ff */
[C---:B------:R-:W-:Y:S02]  /*7780*/  LOP3.LUT R9, R0.reuse, 0xff, RZ, 0xc0, !PT ;  /* 0x000000ff00097812 */ /* 0x040fe400078ec0ff */
[----:B----4-:R-:W-:Y:S02]  /*7790*/  PRMT R4, R0, 0x7632, R4 ;  /* 0x0000763200047816 */ /* 0x010fe40000000004 */
[----:B------:R-:W-:Y:S01]  /*77a0*/  SHF.R.U32.HI R5, RZ, 0x8, R2 ;  /* 0x00000008ff057819 */ /* 0x000fe20000011602 */
[----:B---3--:R-:W-:Y:S01]  /*77b0*/  FFMA.FTZ R6, R140, UR5, -R16 ;  /* 0x000000058c067c23 */ /* 0x008fe20008010810 */
[----:B------:R-:W-:Y:S02]  /*77c0*/  LOP3.LUT R2, R4, 0xff, RZ, 0xc0, !PT ;  /* 0x000000ff04027812 */ /* 0x000fe400078ec0ff */
[----:B------:R-:W-:Y:S01]  /*77d0*/  PRMT R0, R10, 0x5410, R12 ;  /* 0x000054100a007816 */ /* 0x000fe2000000000c */
[----:B------:R1:W2:Y:S01]  /*77e0*/  MUFU.EX2 R112, R6 ;  /* 0x0000000600707308 */ /* 0x0002a20000000800 */
[----:B------:R-:W-:-:S02]  /*77f0*/  PRMT R2, R2, 0x5410, R8 ;  /* 0x0000541002027816 */ /* 0x000fc40000000008 */
[----:B------:R-:W-:Y:S02]  /*7800*/  PRMT R5, R9, 0x5410, R5 ;  /* 0x0000541009057816 */ /* 0x000fe40000000005 */
[--C-:B------:R-:W-:Y:S02]  /*7810*/  HSET2.LE.AND R0, R0, R83.reuse, PT ;  /* 0x0000005300007233 */ /* 0x100fe40003803000 */
[--C-:B------:R-:W-:Y:S02]  /*7820*/  HSET2.LE.AND R9, R2, R83.reuse, PT ;  /* 0x0000005302097233 */ /* 0x100fe40003803000 */
[----:B------:R-:W-:Y:S02]  /*7830*/  F2FP.BF16.F32.PACK_AB R2, R135, R220 ;  /* 0x000000dc8702723e */ /* 0x000fe400000010ff */
[----:B------:R-:W-:Y:S02]  /*7840*/  HSET2.LE.AND R5, R5, R83, PT ;  /* 0x0000005305057233 */ /* 0x000fe40003803000 */
[----:B------:R-:W-:-:S02]  /*7850*/  F2FP.BF16.F32.PACK_AB R4, R252, R113 ;  /* 0x00000071fc04723e */ /* 0x000fc400000010ff */
[----:B------:R-:W-:Y:S02]  /*7860*/  F2FP.BF16.F32.PACK_AB R8, R126, R125 ;  /* 0x0000007d7e08723e */ /* 0x000fe400000010ff */
[----:B-1----:R-:W-:Y:S01]  /*7870*/  LOP3.LUT R6, R2, R0, RZ, 0xc0, !PT ;  /* 0x0000000002067212 */ /* 0x002fe200078ec0ff */
[----:B------:R-:W-:Y:S01]  /*7880*/  FFMA.FTZ R2, R106, UR5, -R17 ;  /* 0x000000056a027c23 */ /* 0x000fe20008010811 */
[----:B--2---:R-:W-:Y:S01]  /*7890*/  F2FP.BF16.F32.PACK_AB R10, R112, R219 ;  /* 0x000000db700a723e */ /* 0x004fe200000010ff */
[----:B------:R-:W-:Y:S01]  /*78a0*/  IMAD.MOV.U32 R106, RZ, RZ, R68 ;  /* 0x000000ffff6a7224 */ /* 0x000fe200078e0044 */
[----:B------:R-:W-:Y:S01]  /*78b0*/  LOP3.LUT R0, R234, R24, R11, 0x96, !PT ;  /* 0x00000018ea007212 */ /* 0x000fe200078e960b */
[----:B------:R1:W-:Y:S01]  /*78c0*/  MUFU.EX2 R211, R2 ;  /* 0x0000000200d37308 */ /* 0x0003e20000000800 */
[----:B------:R-:W-:Y:S02]  /*78d0*/  LOP3.LUT R7, R4, R7, RZ, 0xc0, !PT ;  /* 0x0000000704077212 */ /* 0x000fe400078ec0ff */
[----:B------:R-:W-:-:S02]  /*78e0*/  LOP3.LUT R4, R8, R5, RZ, 0xc0, !PT ;  /* 0x0000000508047212 */ /* 0x000fc400078ec0ff */
[----:B------:R-:W-:Y:S01]  /*78f0*/  LOP3.LUT R5, R10, R9, RZ, 0xc0, !PT ;  /* 0x000000090a057212 */ /* 0x000fe200078ec0ff */
[----:B------:R-:W-:-:S04]  /*7900*/  IMAD.WIDE.U32 R10, R0, -0x2daee0ad, RZ ;  /* 0xd2511f53000a7825 */ /* 0x000fc800078e00ff */
[----:B------:R-:W-:Y:S01]  /*7910*/  FFMA.FTZ R0, R138, UR5, -R17 ;  /* 0x000000058a007c23 */ /* 0x000fe20008010811 */
[----:B------:R-:W-:Y:S01]  /*7920*/  IMAD.MOV.U32 R138, RZ, RZ, R230 ;  /* 0x000000ffff8a7224 */ /* 0x000fe200078e00e6 */
[----:B------:R-:W-:Y:S01]  /*7930*/  LOP3.LUT R8, R77, R26, R11, 0x96, !PT ;  /* 0x0000001a4d087212 */ /* 0x000fe200078e960b */
[----:B------:R-:W-:Y:S01]  /*7940*/  HMMA.16816.F32.BF16 R20, R4, R36, RZ ;  /* 0x000000240414723c */ /* 0x000fe200000418ff */
[----:B------:R2:W-:Y:S01]  /*7950*/  MUFU.EX2 R221, R0 ;  /* 0x0000000000dd7308 */ /* 0x0005e20000000800 */
[----:B------:R-:W-:Y:S02]  /*7960*/  PRMT R9, R10, 0x7771, RZ ;  /* 0x000077710a097816 */ /* 0x000fe400000000ff */
[----:B-1----:R-:W-:-:S04]  /*7970*/  LOP3.LUT R2, R8, 0xffff, RZ, 0xc0, !PT ;  /* 0x0000ffff08027812 */ /* 0x002fc800078ec0ff */
[----:B------:R-:W-:Y:S01]  /*7980*/  HMMA.16816.F32.BF16 R28, R4, R38, RZ ;  /* 0x00000026041c723c */ /* 0x000fe200000418ff */
[----:B--2---:R-:W-:-:S07]  /*7990*/  FFMA.FTZ R0, R99, UR5, -R17 ;  /* 0x0000000563007c23 */ /* 0x004fce0008010811 */
[C---:B------:R-:W-:Y:S01]  /*79a0*/  HMMA.16816.F32.BF16 R12, R4.reuse, R40, RZ ;  /* 0x00000028040c723c */ /* 0x040fe200000418ff */
[----:B------:R1:W-:Y:S07]  /*79b0*/  MUFU.EX2 R3, R0 ;  /* 0x0000000000037308 */ /* 0x0003ee0000000800 */
[----:B------:R-:W-:Y:S01]  /*79c0*/  HMMA.16816.F32.BF16 R24, R4, R42, RZ ;  /* 0x0000002a0418723c */ /* 0x000fe200000418ff */
[C---:B------:R-:W-:Y:S01]  /*79d0*/  PRMT R5, R10.reuse, 0x7773, RZ ;  /* 0x000077730a057816 */ /* 0x040fe200000000ff */
[----:B------:R-:W-:Y:S01]  /*79e0*/  IMAD.MOV.U32 R6, RZ, RZ, R10 ;  /* 0x000000ffff067224 */ /* 0x000fe200078e000a */
[----:B------:R-:W-:-:S04]  /*79f0*/  PRMT R4, R10, 0x7772, RZ ;  /* 0x000077720a047816 */ /* 0x000fc800000000ff */
[----:B------:R-:W-:Y:S01]  /*7a00*/  PRMT R7, R4, 0x5410, R5 ;  /* 0x0000541004077816 */ /* 0x000fe20000000005 */
[----:B------:R-:W-:Y:S01]  /*7a10*/  FFMA.FTZ R4, R82, UR5, -R17 ;  /* 0x0000000552047c23 */ /* 0x000fe20008010811 */
[----:B-1----:R-:W-:Y:S01]  /*7a20*/  LOP3.LUT R0, R6, 0xff, RZ, 0xc0, !PT ;  /* 0x000000ff06007812 */ /* 0x002fe200078ec0ff */
[----:B------:R-:W-:Y:S01]  /*7a30*/  IMAD.MOV.U32 R82, RZ, RZ, R244 ;  /* 0x000000ffff527224 */ /* 0x000fe200078e00f4 */
[----:B------:R-:W-:Y:S01]  /*7a40*/  SHF.R.U32.HI R5, RZ, 0x8, R2 ;  /* 0x00000008ff057819 */ /* 0x000fe20000011602 */
[--C-:B------:R-:W-:Y:S01]  /*7a50*/  FFMA.FTZ R2, R107, UR5, -R16.reuse ;  /* 0x000000056b027c23 */ /* 0x100fe20008010810 */
[----:B------:R1:W-:Y:S01]  /*7a60*/  MUFU.EX2 R218, R4 ;  /* 0x0000000400da7308 */ /* 0x0003e20000000800 */
[----:B------:R-:W-:Y:S01]  /*7a70*/  PRMT R6, R0, 0x5410, R9 ;  /* 0x0000541000067816 */ /* 0x000fe20000000009 */
[----:B------:R-:W-:Y:S01]  /*7a80*/  FFMA.FTZ R0, R86, UR5, -R16 ;  /* 0x0000000556007c23 */ /* 0x000fe20008010810 */
[----:B------:R-:W-:Y:S01]  /*7a90*/  LOP3.LUT R7, R7, 0xff00ff, RZ, 0xc0, !PT ;  /* 0x00ff00ff07077812 */ /* 0x000fe200078ec0ff */
[----:B------:R2:W-:Y:S01]  /*7aa0*/  MUFU.EX2 R215, R2 ;  /* 0x0000000200d77308 */ /* 0x0005e20000000800 */
[----:B------:R-:W-:-:S03]  /*7ab0*/  IMAD.MOV.U32 R107, RZ, RZ, R69 ;  /* 0x000000ffff6b7224 */ /* 0x000fc600078e0045 */
[----:B------:R3:W4:Y:S01]  /*7ac0*/  MUFU.EX2 R209, R0 ;  /* 0x0000000000d17308 */ /* 0x0007220000000800 */
[----:B------:R-:W-:Y:S02]  /*7ad0*/  HSET2.LE.AND R7, R7, R83, PT ;  /* 0x0000005307077233 */ /* 0x000fe40003803000 */
[----:B-1----:R-:W-:-:S04]  /*7ae0*/  LOP3.LUT R4, R8, 0xff, RZ, 0xc0, !PT ;  /* 0x000000ff08047812 */ /* 0x002fc800078ec0ff */
[----:B------:R-:W-:Y:S01]  /*7af0*/  PRMT R9, R4, 0x5410, R5 ;  /* 0x0000541004097816 */ /* 0x000fe20000000005 */
[----:B--2---:R-:W-:Y:S01]  /*7b00*/  FFMA.FTZ R2, R146, UR5, -R16 ;  /* 0x0000000592027c23 */ /* 0x004fe20008010810 */
[----:B------:R-:W-:Y:S01]  /*7b10*/  PRMT R4, R8, 0x7632, R4 ;  /* 0x0000763208047816 */ /* 0x000fe20000000004 */
[----:B---3--:R-:W-:Y:S02]  /*7b20*/  FFMA.FTZ R0, R127, UR5, -R16 ;  /* 0x000000057f007c23 */ /* 0x008fe40008010810 */
[----:B------:R1:W-:Y:S01]  /*7b30*/  MUFU.EX2 R140, R2 ;  /* 0x00000002008c7308 */ /* 0x0003e20000000800 */
[----:B------:R-:W-:-:S03]  /*7b40*/  SHF.R.U32.HI R5, RZ, 0x18, R8 ;  /* 0x00000018ff057819 */ /* 0x000fc60000011608 */
[----:B------:R2:W3:Y:S01]  /*7b50*/  MUFU.EX2 R146, R0 ;  /* 0x0000000000927308 */ /* 0x0004e20000000800 */
[----:B-1----:R-:W-:Y:S02]  /*7b60*/  LOP3.LUT R2, R4, 0xff, RZ, 0xc0, !PT ;  /* 0x000000ff04027812 */ /* 0x002fe400078ec0ff */
[----:B----4-:R-:W-:Y:S02]  /*7b70*/  F2FP.BF16.F32.PACK_AB R4, R209, R215 ;  /* 0x000000d7d104723e */ /* 0x010fe400000010ff */
[----:B------:R-:W-:Y:S02]  /*7b80*/  PRMT R5, R2, 0x5410, R5 ;  /* 0x0000541002057816 */ /* 0x000fe40000000005 */
[----:B--2---:R-:W-:Y:S02]  /*7b90*/  HSET2.LE.AND R0, R6, R83, PT ;  /* 0x0000005306007233 */ /* 0x004fe40003803000 */
[----:B------:R-:W-:Y:S02]  /*7ba0*/  F2FP.BF16.F32.PACK_AB R2, R218, R3 ;  /* 0x00000003da02723e */ /* 0x000fe400000010ff */
[----:B------:R-:W-:-:S02]  /*7bb0*/  LOP3.LUT R7, R4, R7, RZ, 0xc0, !PT ;  /* 0x0000000704077212 */ /* 0x000fc400078ec0ff */
[----:B------:R-:W-:Y:S02]  /*7bc0*/  LOP3.LUT R6, R2, R0, RZ, 0xc0, !PT ;  /* 0x0000000002067212 */ /* 0x000fe400078ec0ff */
[--C-:B------:R-:W-:Y:S02]  /*7bd0*/  HSET2.LE.AND R0, R9, R83.reuse, PT ;  /* 0x0000005309007233 */ /* 0x100fe40003803000 */
[----:B------:R-:W-:Y:S02]  /*7be0*/  F2FP.BF16.F32.PACK_AB R2, R211, R221 ;  /* 0x000000ddd302723e */ /* 0x000fe400000010ff */
[----:B------:R-:W-:Y:S02]  /*7bf0*/  HSET2.LE.AND R5, R5, R83, PT ;  /* 0x0000005305057233 */ /* 0x000fe40003803000 */
[----:B------:R-:W-:Y:S02]  /*7c00*/  LOP3.LUT R4, R2, R0, RZ, 0xc0, !PT ;  /* 0x0000000002047212 */ /* 0x000fe400078ec0ff */
[----:B------:R-:W-:-:S02]  /*7c10*/  IADD3 R0, PT, PT, R118, 0x1, RZ ;  /* 0x0000000176007810 */ /* 0x000fc40007ffe0ff */
[----:B---3--:R-:W-:Y:S02]  /*7c20*/  F2FP.BF16.F32.PACK_AB R8, R146, R140 ;  /* 0x0000008c9208723e */ /* 0x008fe400000010ff */
[----:B------:R-:W-:Y:S02]  /*7c30*/  LOP3.LUT R0, R225, R0, R101, 0x96, !PT ;  /* 0x00000000e1007212 */ /* 0x000fe400078e9665 */
[----:B------:R-:W-:-:S03]  /*7c40*/  LOP3.LUT R5, R8, R5, RZ, 0xc0, !PT ;  /* 0x0000000508057212 */ /* 0x000fc600078ec0ff */
[----:B------:R-:W-:-:S04]  /*7c50*/  IMAD.WIDE.U32 R32, R0, -0x326172a9, RZ ;  /* 0xcd9e8d5700207825 */ /* 0x000fc800078e00ff */
[----:B------:R-:W-:Y:S01]  /*7c60*/  HMMA.16816.F32.BF16 R36, R4, R46, R28 ;  /* 0x0000002e0424723c */ /* 0x000fe2000004181c */
[----:B------:R-:W-:Y:S02]  /*7c70*/  LOP3.LUT R2, R247, R94, R33, 0x96, !PT ;  /* 0x0000005ef7027212 */ /* 0x000fe400078e9621 */
[----:B------:R-:W-:-:S03]  /*7c80*/  LOP3.LUT R0, R248, R32, R243, 0x96, !PT ;  /* 0x00000020f8007212 */ /* 0x000fc600078e96f3 */
[----:B------:R-:W-:Y:S02]  /*7c90*/  IMAD.WIDE.U32 R10, R2, -0x2daee0ad, RZ ;  /* 0xd2511f53020a7825 */ /* 0x000fe400078e00ff */
[----:B------:R-:W-:Y:S01]  /*7ca0*/  HMMA.16816.F32.BF16 R68, R4, R48, R12 ;  /* 0x000000300444723c */ /* 0x000fe2000004180c */
[----:B------:R-:W1:Y:S01]  /*7cb0*/  LDSM.16.MT88.4 R12, [R208+0x4800] ;  /* 0x00480000d00c783b */ /* 0x000e620000004200 */
[----:B------:R-:W-:Y:S01]  /*7cc0*/  IMAD.WIDE.U32 R8, R0, -0x2daee0ad, RZ ;  /* 0xd2511f5300087825 */ /* 0x000fe200078e00ff */
[----:B------:R-:W-:-:S04]  /*7cd0*/  LOP3.LUT R2, R174, R250, R11, 0x96, !PT ;  /* 0x000000faae027212 */ /* 0x000fc800078e960b */
[----:B------:R-:W-:Y:S01]  /*7ce0*/  LOP3.LUT R0, R119, R10, R9, 0x96, !PT ;  /* 0x0000000a77007212 */ /* 0x000fe200078e9609 */
[----:B------:R-:W-:Y:S01]  /*7cf0*/  IMAD.WIDE.U32 R10, R2, -0x326172a9, RZ ;  /* 0xcd9e8d57020a7825 */ /* 0x000fe200078e00ff */
[----:B------:R-:W-:Y:S01]  /*7d00*/  HMMA.16816.F32.BF16 R40, R4, R44, R20 ;  /* 0x0000002c0428723c */ /* 0x000fe20000041814 */
[----:B------:R-:W2:Y:S02]  /*7d10*/  LDSM.16.MT88.4 R20, [R80+0x4800] ;  /* 0x004800005014783b */ /* 0x000ea40000004200 */
[----:B------:R-:W-:Y:S01]  /*7d20*/  IMAD.WIDE.U32 R28, R0, -0x326172a9, RZ ;  /* 0xcd9e8d57001c7825 */ /* 0x000fe200078e00ff */
[----:B------:R-:W-:-:S04]  /*7d30*/  LOP3.LUT R2, R228, R242, R11, 0x96, !PT ;  /* 0x000000f2e4027212 */ /* 0x000fc800078e960b */
[----:B------:R-:W-:Y:S01]  /*7d40*/  LOP3.LUT R0, R235, R10, R29, 0x96, !PT ;  /* 0x0000000aeb007212 */ /* 0x000fe200078e961d */
[----:B------:R-:W-:Y:S01]  /*7d50*/  HMMA.16816.F32.BF16 R48, R4, R50, R24 ;  /* 0x000000320430723c */ /* 0x000fe20000041818 */
[----:B------:R-:W-:-:S04]  /*7d60*/  IMAD.WIDE.U32 R6, R2, -0x2daee0ad, RZ ;  /* 0xd2511f5302067825 */ /* 0x000fc800078e00ff */
[----:B------:R-:W-:-:S05]  /*7d70*/  IMAD.WIDE.U32 R72, R0, -0x2daee0ad, RZ ;  /* 0xd2511f5300487825 */ /* 0x000fca00078e00ff */
[----:B------:R-:W-:Y:S01]  /*7d80*/  LOP3.LUT R0, R117, R6, R73, 0x96, !PT ;  /* 0x0000000675007212 */ /* 0x000fe200078e9649 */
[----:B------:R-:W-:-:S04]  /*7d90*/  FFMA.FTZ R6, R145, UR5, -R19 ;  /* 0x0000000591067c23 */ /* 0x000fc80008010813 */
[----:B------:R-:W-:Y:S01]  /*7da0*/  IMAD.WIDE.U32 R4, R0, -0x326172a9, RZ ;  /* 0xcd9e8d5700047825 */ /* 0x000fe200078e00ff */
[----:B------:R-:W-:Y:S01]  /*7db0*/  LOP3.LUT R0, R116, R8, R7, 0x96, !PT ;  /* 0x0000000874007212 */ /* 0x000fe200078e9607 */
[----:B------:R3:W-:Y:S02]  /*7dc0*/  MUFU.EX2 R185, R6 ;  /* 0x0000000600b97308 */ /* 0x0007e40000000800 */
[----:B------:R-:W-:Y:S01]  /*7dd0*/  IMAD.MOV.U32 R2, RZ, RZ, R4 ;  /* 0x000000ffff027224 */ /* 0x000fe200078e0004 */
[----:B------:R-:W-:Y:S01]  /*7de0*/  PRMT R9, R4, 0x7773, RZ ;  /* 0x0000777304097816 */ /* 0x000fe200000000ff */
[----:B------:R-:W-:Y:S01]  /*7df0*/  IMAD.WIDE.U32 R10, R0, -0x326172a9, RZ ;  /* 0xcd9e8d57000a7825 */ /* 0x000fe200078e00ff */
[----:B------:R-:W-:Y:S02]  /*7e00*/  PRMT R8, R4, 0x7772, RZ ;  /* 0x0000777204087816 */ /* 0x000fe400000000ff */
[----:B------:R-:W-:Y:S01]  /*7e10*/  LOP3.LUT R7, R2, 0xff, RZ, 0xc0, !PT ;  /* 0x000000ff02077812 */ /* 0x000fe200078ec0ff */
[----:B------:R-:W-:Y:S01]  /*7e20*/  FFMA.FTZ R2, R133, UR5, -R19 ;  /* 0x0000000585027c23 */ /* 0x000fe20008010813 */
[----:B------:R-:W-:Y:S01]  /*7e30*/  PRMT R4, R4, 0x7771, RZ ;  /* 0x0000777104047816 */ /* 0x000fe200000000ff */
[----:B------:R-:W-:Y:S01]  /*7e40*/  IMAD.MOV.U32 R133, RZ, RZ, R231 ;  /* 0x000000ffff857224 */ /* 0x000fe200078e00e7 */
[----:B------:R-:W-:Y:S01]  /*7e50*/  LOP3.LUT R0, R233, R10, R5, 0x96, !PT ;  /* 0x0000000ae9007212 */ /* 0x000fe200078e9605 */
[----:B------:R-:W-:Y:S01]  /*7e60*/  FFMA.FTZ R5, R130, UR5, -R19 ;  /* 0x0000000582057c23 */ /* 0x000fe20008010813 */
[----:B------:R-:W-:Y:S01]  /*7e70*/  PRMT R10, R8, 0x5410, R9 ;  /* 0x00005410080a7816 */ /* 0x000fe20000000009 */
[----:B------:R4:W1:Y:S01]  /*7e80*/  MUFU.EX2 R236, R2 ;  /* 0x0000000200ec7308 */ /* 0x0008620000000800 */
[----:B------:R-:W-:Y:S01]  /*7e90*/  PRMT R9, R7, 0x5410, R4 ;  /* 0x0000541007097816 */ /* 0x000fe20000000004 */
[----:B------:R-:W-:Y:S01]  /*7ea0*/  FFMA.FTZ R8, R75, UR5, -R19 ;  /* 0x000000054b087c23 */ /* 0x000fe20008010813 */
[C---:B------:R-:W-:Y:S01]  /*7eb0*/  LOP3.LUT R4, R0.reuse, 0xffff, RZ, 0xc0, !PT ;  /* 0x0000ffff00047812 */ /* 0x040fe200078ec0ff */
[----:B------:R2:W-:Y:S01]  /*7ec0*/  MUFU.EX2 R184, R5 ;  /* 0x0000000500b87308 */ /* 0x0005e20000000800 */
[----:B---3--:R-:W-:-:S02]  /*7ed0*/  LOP3.LUT R6, R0, 0xff, RZ, 0xc0, !PT ;  /* 0x000000ff00067812 */ /* 0x008fc400078ec0ff */
[----:B------:R-:W-:Y:S01]  /*7ee0*/  SHF.R.U32.HI R7, RZ, 0x8, R4 ;  /* 0x00000008ff077819 */ /* 0x000fe20000011604 */
[----:B------:R-:W-:Y:S01]  /*7ef0*/  FFMA.FTZ R4, R147, UR5, -R18 ;  /* 0x0000000593047c23 */ /* 0x000fe20008010812 */
[----:B------:R-:W-:Y:S04]  /*7f00*/  MUFU.EX2 R88, R8 ;  /* 0x0000000800587308 */ /* 0x000fe80000000800 */
[----:B------:R3:W-:Y:S01]  /*7f10*/  MUFU.EX2 R207, R4 ;  /* 0x0000000400cf7308 */ /* 0x0007e20000000800 */
[----:B----4-:R-:W-:Y:S02]  /*7f20*/  PRMT R2, R0, 0x7632, R2 ;  /* 0x0000763200027816 */ /* 0x010fe40000000002 */
[----:B--2---:R-:W-:Y:S02]  /*7f30*/  SHF.R.U32.HI R5, RZ, 0x18, R0 ;  /* 0x00000018ff057819 */ /* 0x004fe40000011600 */
[----:B------:R-:W-:Y:S01]  /*7f40*/  PRMT R0, R6, 0x5410, R7 ;  /* 0x0000541006007816 */ /* 0x000fe20000000007 */
[----:B------:R-:W-:Y:S01]  /*7f50*/  FFMA.FTZ R6, R144, UR5, -R18 ;  /* 0x0000000590067c23 */ /* 0x000fe20008010812 */
[----:B------:R-:W-:-:S02]  /*7f60*/  LOP3.LUT R2, R2, 0xff, RZ, 0xc0, !PT ;  /* 0x000000ff02027812 */ /* 0x000fc400078ec0ff */
[----:B------:R-:W-:Y:S01]  /*7f70*/  LOP3.LUT R7, R10, 0xff00ff, RZ, 0xc0, !PT ;  /* 0x00ff00ff0a077812 */ /* 0x000fe200078ec0ff */
[----:B------:R2:W4:Y:S01]  /*7f80*/  MUFU.EX2 R76, R6 ;  /* 0x00000006004c7308 */ /* 0x0005220000000800 */
[----:B------:R-:W-:Y:S01]  /*7f90*/  PRMT R5, R2, 0x5410, R5 ;  /* 0x0000541002057816 */ /* 0x000fe20000000005 */
[--C-:B---3--:R-:W-:Y:S01]  /*7fa0*/  FFMA.FTZ R4, R139, UR5, -R18.reuse ;  /* 0x000000058b047c23 */ /* 0x108fe20008010812 */
[----:B------:R-:W-:Y:S02]  /*7fb0*/  HSET2.LE.AND R0, R0, R83, PT ;  /* 0x0000005300007233 */ /* 0x000fe40003803000 */
[----:B-1----:R-:W-:Y:S01]  /*7fc0*/  F2FP.BF16.F32.PACK_AB R2, R236, R185 ;  /* 0x000000b9ec02723e */ /* 0x002fe200000010ff */
[----:B------:R1:W-:Y:S01]  /*7fd0*/  MUFU.EX2 R108, R4 ;  /* 0x00000004006c7308 */ /* 0x0003e20000000800 */
[----:B--2---:R-:W-:-:S04]  /*7fe0*/  FFMA.FTZ R6, R87, UR5, -R18 ;  /* 0x0000000557067c23 */ /* 0x004fc80008010812 */
[----:B------:R2:W3:Y:S01]  /*7ff0*/  MUFU.EX2 R132, R6 ;  /* 0x0000000600847308 */ /* 0x0004e20000000800 */
[----:B-1----:R-:W-:Y:S02]  /*8000*/  LOP3.LUT R4, R2, R0, RZ, 0xc0, !PT ;  /* 0x0000000002047212 */ /* 0x002fe400078ec0ff */
[----:B------:R-:W-:Y:S02]  /*8010*/  HSET2.LE.AND R0, R5, R83, PT ;  /* 0x0000005305007233 */ /* 0x000fe40003803000 */
[----:B----4-:R-:W-:-:S04]  /*8020*/  F2FP.BF16.F32.PACK_AB R2, R76, R207 ;  /* 0x000000cf4c02723e */ /* 0x010fc800000010ff */
[----:B------:R-:W-:Y:S02]  /*8030*/  LOP3.LUT R5, R2, R0, RZ, 0xc0, !PT ;  /* 0x0000000002057212 */ /* 0x000fe400078ec0ff */
[----:B------:R-:W-:Y:S02]  /*8040*/  HSET2.LE.AND R0, R9, R83, PT ;  /* 0x0000005309007233 */ /* 0x000fe40003803000 */
[----:B------:R-:W-:-:S04]  /*8050*/  F2FP.BF16.F32.PACK_AB R2, R88, R184 ;  /* 0x000000b85802723e */ /* 0x000fc800000010ff */
[----:B--2---:R-:W-:Y:S02]  /*8060*/  LOP3.LUT R6, R2, R0, RZ, 0xc0, !PT ;  /* 0x0000000002067212 */ /* 0x004fe400078ec0ff */
[----:B------:R-:W-:Y:S02]  /*8070*/  HSET2.LE.AND R0, R7, R83, PT ;  /* 0x0000005307007233 */ /* 0x000fe40003803000 */
[----:B---3--:R-:W-:-:S04]  /*8080*/  F2FP.BF16.F32.PACK_AB R2, R132, R108 ;  /* 0x0000006c8402723e */ /* 0x008fc800000010ff */
[----:B------:R-:W-:Y:S02]  /*8090*/  LOP3.LUT R7, R2, R0, RZ, 0xc0, !PT ;  /* 0x0000000002077212 */ /* 0x000fe400078ec0ff */
[----:B------:R-:W-:Y:S02]  /*80a0*/  LOP3.LUT R0, R247, R92, R33, 0x96, !PT ;  /* 0x0000005cf7007212 */ /* 0x000fe400078e9621 */
[----:B------:R-:W-:-:S03]  /*80b0*/  LOP3.LUT R2, R248, R32, R79, 0x96, !PT ;  /* 0x00000020f8027212 */ /* 0x000fc600078e964f */
[C---:B------:R-:W-:Y:S08]  /*80c0*/  HMMA.16816.F32.BF16 R64, R4.reuse, R12, R64 ;  /* 0x0000000c0440723c */ /* 0x040ff00000041840 */
[C---:B------:R-:W-:Y:S08]  /*80d0*/  HMMA.16816.F32.BF16 R56, R4.reuse, R20, R56 ;  /* 0x000000140438723c */ /* 0x040ff00000041838 */
[C---:B------:R-:W-:Y:S08]  /*80e0*/  HMMA.16816.F32.BF16 R60, R4.reuse, R14, R60 ;  /* 0x0000000e043c723c */ /* 0x040ff0000004183c */
[----:B------:R-:W-:Y:S01]  /*80f0*/  HMMA.16816.F32.BF16 R52, R4, R22, R52 ;  /* 0x000000160434723c */ /* 0x000fe20000041834 */
        /* <DEDUP_REMOVED lines=15> */
[--C-:B------:R-:W-:Y:S02]  /*81f0*/  LOP3.LUT R0, R233, R26, R5.reuse, 0x96, !PT ;  /* 0x0000001ae9007212 */ /* 0x100fe400078e9605 */
[C---:B------:R-:W-:Y:S02]  /*8200*/  PRMT R6, R4.reuse, 0x7773, RZ ;  /* 0x0000777304067816 */ /* 0x040fe400000000ff */
[----:B------:R-:W-:Y:S02]  /*8210*/  PRMT R2, R4, 0x7772, RZ ;  /* 0x0000777204027816 */ /* 0x000fe400000000ff */
[----:B------:R-:W-:Y:S02]  /*8220*/  PRMT R5, R0, 0x7632, R5 ;  /* 0x0000763200057816 */ /* 0x000fe40000000005 */
[----:B------:R-:W-:Y:S02]  /*8230*/  PRMT R8, R4, 0x7771, RZ ;  /* 0x0000777104087816 */ /* 0x000fe400000000ff */
[----:B------:R-:W-:-:S02]  /*8240*/  PRMT R9, R2, 0x5410, R6 ;  /* 0x0000541002097816 */ /* 0x000fc40000000006 */
[C---:B------:R-:W-:Y:S02]  /*8250*/  LOP3.LUT R2, R0.reuse, 0xffff, RZ, 0xc0, !PT ;  /* 0x0000ffff00027812 */ /* 0x040fe400078ec0ff */
[----:B------:R-:W-:Y:S02]  /*8260*/  LOP3.LUT R6, R0, 0xff, RZ, 0xc0, !PT ;  /* 0x000000ff00067812 */ /* 0x000fe400078ec0ff */
[----:B------:R-:W-:Y:S02]  /*8270*/  SHF.R.U32.HI R4, RZ, 0x18, R0 ;  /* 0x00000018ff047819 */ /* 0x000fe40000011600 */
[----:B------:R-:W-:Y:S01]  /*8280*/  LOP3.LUT R0, R5, 0xff, RZ, 0xc0, !PT ;  /* 0x000000ff05007812 */ /* 0x000fe200078ec0ff */
[----:B------:R-:W-:Y:S01]  /*8290*/  FFMA.FTZ R5, R151, UR5, -R16 ;  /* 0x0000000597057c23 */ /* 0x000fe20008010810 */
[----:B------:R-:W-:Y:S01]  /*82a0*/  LOP3.LUT R7, R7, 0xff, RZ, 0xc0, !PT ;  /* 0x000000ff07077812 */ /* 0x000fe200078ec0ff */
[----:B------:R-:W-:Y:S01]  /*82b0*/  IMAD.MOV.U32 R151, RZ, RZ, R79 ;  /* 0x000000ffff977224 */ /* 0x000fe200078e004f */
[----:B------:R-:W-:Y:S01]  /*82c0*/  PRMT R10, R0, 0x5410, R4 ;  /* 0x00005410000a7816 */ /* 0x000fe20000000004 */
[--C-:B------:R-:W-:Y:S01]  /*82d0*/  FFMA.FTZ R0, R152, UR5, -R17.reuse ;  /* 0x0000000598007c23 */ /* 0x100fe20008010811 */
[----:B------:R-:W-:Y:S01]  /*82e0*/  SHF.R.U32.HI R2, RZ, 0x8, R2 ;  /* 0x00000008ff027819 */ /* 0x000fe20000011602 */
[--C-:B------:R-:W-:Y:S01]  /*82f0*/  FFMA.FTZ R4, R150, UR5, -R17.reuse ;  /* 0x0000000596047c23 */ /* 0x100fe20008010811 */
[----:B------:R-:W-:Y:S01]  /*8300*/  PRMT R7, R7, 0x5410, R8 ;  /* 0x0000541007077816 */ /* 0x000fe20000000008 */
[----:B------:R1:W-:Y:S01]  /*8310*/  MUFU.EX2 R144, R0 ;  /* 0x0000000000907308 */ /* 0x0003e20000000800 */
[----:B------:R-:W-:Y:S01]  /*8320*/  PRMT R8, R6, 0x5410, R2 ;  /* 0x0000541006087816 */ /* 0x000fe20000000002 */
[--C-:B------:R-:W-:Y:S01]  /*8330*/  FFMA.FTZ R2, R148, UR5, -R17.reuse ;  /* 0x0000000594027c23 */ /* 0x100fe20008010811 */
[----:B------:R-:W-:Y:S01]  /*8340*/  IMAD.MOV.U32 R150, RZ, RZ, R78 ;  /* 0x000000ffff967224 */ /* 0x000fe200078e004e */
[----:B------:R2:W-:Y:S04]  /*8350*/  MUFU.EX2 R152, R4 ;  /* 0x0000000400987308 */ /* 0x0005e80000000800 */
[----:B------:R3:W-:Y:S01]  /*8360*/  MUFU.EX2 R148, R2 ;  /* 0x0000000200947308 */ /* 0x0007e20000000800 */
[----:B-1----:R-:W-:Y:S01]  /*8370*/  FFMA.FTZ R0, R110, UR5, -R17 ;  /* 0x000000056e007c23 */ /* 0x002fe20008010811 */
[----:B------:R-:W-:-:S03]  /*8380*/  IMAD.MOV.U32 R110, RZ, RZ, R250 ;  /* 0x000000ffff6e7224 */ /* 0x000fc600078e00fa */
[----:B------:R1:W4:Y:S01]  /*8390*/  MUFU.EX2 R90, R0 ;  /* 0x00000000005a7308 */ /* 0x0003220000000800 */
[----:B--2---:R-:W-:Y:S01]  /*83a0*/  LOP3.LUT R4, R9, 0xff00ff, RZ, 0xc0, !PT ;  /* 0x00ff00ff09047812 */ /* 0x004fe200078ec0ff */
[----:B---3--:R-:W-:-:S04]  /*83b0*/  FFMA.FTZ R2, R149, UR5, -R16 ;  /* 0x0000000595027c23 */ /* 0x008fc80008010810 */
[----:B------:R2:W-:Y:S01]  /*83c0*/  MUFU.EX2 R149, R2 ;  /* 0x0000000200957308 */ /* 0x0005e20000000800 */
[----:B-1----:R-:W-:Y:S01]  /*83d0*/  FFMA.FTZ R0, R111, UR5, -R16 ;  /* 0x000000056f007c23 */ /* 0x002fe20008010810 */
[----:B------:R-:W-:-:S03]  /*83e0*/  IMAD.MOV.U32 R111, RZ, RZ, R251 ;  /* 0x000000ffff6f7224 */ /* 0x000fc600078e00fb */
[----:B------:R1:W3:Y:S01]  /*83f0*/  MUFU.EX2 R89, R0 ;  /* 0x0000000000597308 */ /* 0x0002e20000000800 */
[----:B--2---:R-:W-:-:S03]  /*8400*/  FFMA.FTZ R2, R153, UR5, -R16 ;  /* 0x0000000599027c23 */ /* 0x004fc60008010810 */
[----:B------:R-:W-:Y:S04]  /*8410*/  MUFU.EX2 R153, R5 ;  /* 0x0000000500997308 */ /* 0x000fe80000000800 */
        /* <DEDUP_REMOVED lines=14> */
[C---:B------:R-:W-:Y:S08]  /*8500*/  HMMA.16816.F32.BF16 R40, R4.reuse, R12, R40 ;  /* 0x0000000c0428723c */ /* 0x040ff00000041828 */
[C---:B------:R-:W-:Y:S01]  /*8510*/  HMMA.16816.F32.BF16 R36, R4.reuse, R14, R36 ;  /* 0x0000000e0424723c */ /* 0x040fe20000041824 */
[----:B------:R-:W1:Y:S07]  /*8520*/  LDSM.16.MT88.4 R12, [R208+0x4c00] ;  /* 0x004c0000d00c783b */ /* 0x000e6e0000004200 */
[C---:B------:R-:W-:Y:S08]  /*8530*/  HMMA.16816.F32.BF16 R44, R4.reuse, R20, R68 ;  /* 0x00000014042c723c */ /* 0x040ff00000041844 */
[----:B------:R-:W-:Y:S01]  /*8540*/  HMMA.16816.F32.BF16 R32, R4, R22, R48 ;  /* 0x000000160420723c */ /* 0x000fe20000041830 */
[----:B------:R-:W-:Y:S01]  /*8550*/  IMAD.WIDE.U32 R4, R0, -0x2daee0ad, RZ ;  /* 0xd2511f5300047825 */ /* 0x000fe200078e00ff */
[----:B------:R-:W2:Y:S02]  /*8560*/  LDSM.16.MT88.4 R20, [R80+0x4c00] ;  /* 0x004c00005014783b */ /* 0x000ea40000004200 */
[----:B------:R-:W-:-:S02]  /*8570*/  PRMT R6, R4, 0x7773, RZ ;  /* 0x0000777304067816 */ /* 0x000fc400000000ff */
[----:B------:R-:W-:Y:S02]  /*8580*/  PRMT R2, R4, 0x7772, RZ ;  /* 0x0000777204027816 */ /* 0x000fe400000000ff */
[----:B------:R-:W-:Y:S01]  /*8590*/  LOP3.LUT R0, R77, R72, R5, 0x96, !PT ;  /* 0x000000484d007212 */ /* 0x000fe200078e9605 */
[----:B------:R-:W-:Y:S01]  /*85a0*/  IMAD.MOV.U32 R5, RZ, RZ, R4 ;  /* 0x000000ffff057224 */ /* 0x000fe200078e0004 */
[----:B------:R-:W-:Y:S01]  /*85b0*/  PRMT R11, R2, 0x5410, R6 ;  /* 0x00005410020b7816 */ /* 0x000fe20000000006 */
[----:B------:R-:W-:Y:S01]  /*85c0*/  FFMA.FTZ R2, R141, UR5, -R19 ;  /* 0x000000058d027c23 */ /* 0x000fe20008010813 */
[C---:B------:R-:W-:Y:S01]  /*85d0*/  LOP3.LUT R6, R0.reuse, 0xffff, RZ, 0xc0, !PT ;  /* 0x0000ffff00067812 */ /* 0x040fe200078ec0ff */
[----:B------:R-:W-:Y:S01]  /*85e0*/  IMAD.MOV.U32 R141, RZ, RZ, R207 ;  /* 0x000000ffff8d7224 */ /* 0x000fe200078e00cf */
[----:B------:R-:W-:Y:S01]  /*85f0*/  LOP3.LUT R8, R0, 0xff, RZ, 0xc0, !PT ;  /* 0x000000ff00087812 */ /* 0x000fe200078ec0ff */
[----:B------:R3:W-:Y:S01]  /*8600*/  MUFU.EX2 R99, R2 ;  /* 0x0000000200637308 */ /* 0x0007e20000000800 */
[----:B------:R-:W-:-:S02]  /*8610*/  SHF.R.U32.HI R7, RZ, 0x18, R0 ;  /* 0x00000018ff077819 */ /* 0x000fc40000011600 */
[----:B------:R-:W-:Y:S01]  /*8620*/  PRMT R10, R4, 0x7771, RZ ;  /* 0x00007771040a7816 */ /* 0x000fe200000000ff */
[--C-:B------:R-:W-:Y:S01]  /*8630*/  FFMA.FTZ R4, R128, UR5, -R19.reuse ;  /* 0x0000000580047c23 */ /* 0x100fe20008010813 */
[----:B------:R-:W-:Y:S01]  /*8640*/  LOP3.LUT R9, R5, 0xff, RZ, 0xc0, !PT ;  /* 0x000000ff05097812 */ /* 0x000fe200078ec0ff */
[----:B------:R-:W-:Y:S01]  /*8650*/  IMAD.MOV.U32 R128, RZ, RZ, R242 ;  /* 0x000000ffff807224 */ /* 0x000fe200078e00f2 */
[----:B------:R-:W-:Y:S01]  /*8660*/  SHF.R.U32.HI R6, RZ, 0x8, R6 ;  /* 0x00000008ff067819 */ /* 0x000fe20000011606 */
[----:B------:R4:W1:Y:S01]  /*8670*/  MUFU.EX2 R97, R4 ;  /* 0x0000000400617308 */ /* 0x0008620000000800 */
[----:B------:R-:W-:Y:S02]  /*8680*/  PRMT R9, R9, 0x5410, R10 ;  /* 0x0000541009097816 */ /* 0x000fe4000000000a */
[----:B---3--:R-:W-:Y:S01]  /*8690*/  PRMT R2, R0, 0x7632, R2 ;  /* 0x0000763200027816 */ /* 0x008fe20000000002 */
[----:B------:R-:W-:Y:S01]  /*86a0*/  FFMA.FTZ R0, R81, UR5, -R19 ;  /* 0x0000000551007c23 */ /* 0x000fe20008010813 */
[----:B------:R-:W-:-:S02]  /*86b0*/  IMAD.MOV.U32 R81, RZ, RZ, R218 ;  /* 0x000000ffff517224 */ /* 0x000fc400078e00da */
[----:B------:R-:W-:Y:S01]  /*86c0*/  LOP3.LUT R5, R2, 0xff, RZ, 0xc0, !PT ;  /* 0x000000ff02057812 */ /* 0x000fe200078ec0ff */
[----:B------:R3:W-:Y:S01]  /*86d0*/  MUFU.EX2 R145, R0 ;  /* 0x0000000000917308 */ /* 0x0007e20000000800 */
[----:B------:R-:W-:Y:S01]  /*86e0*/  FFMA.FTZ R2, R142, UR5, -R18 ;  /* 0x000000058e027c23 */ /* 0x000fe20008010812 */
[----:B------:R-:W-:Y:S02]  /*86f0*/  IMAD.MOV.U32 R142, RZ, RZ, R206 ;  /* 0x000000ffff8e7224 */ /* 0x000fe400078e00ce */
[----:B----4-:R-:W-:Y:S01]  /*8700*/  FFMA.FTZ R4, R74, UR5, -R19 ;  /* 0x000000054a047c23 */ /* 0x010fe20008010813 */
[----:B------:R1:W-:Y:S04]  /*8710*/  MUFU.EX2 R96, R2 ;  /* 0x0000000200607308 */ /* 0x0003e80000000800 */
[----:B------:R4:W-:Y:S01]  /*8720*/  MUFU.EX2 R139, R4 ;  /* 0x00000004008b7308 */ /* 0x0009e20000000800 */
[----:B---3--:R-:W-:-:S02]  /*8730*/  PRMT R0, R8, 0x5410, R6 ;  /* 0x0000541008007816 */ /* 0x008fc40000000006 */
[----:B------:R-:W-:Y:S01]  /*8740*/  PRMT R6, R5, 0x5410, R7 ;  /* 0x0000541005067816 */ /* 0x000fe20000000007 */
[--C-:B------:R-:W-:Y:S01]  /*8750*/  FFMA.FTZ R5, R129, UR5, -R18.reuse ;  /* 0x0000000581057c23 */ /* 0x100fe20008010812 */
[----:B------:R-:W-:Y:S01]  /*8760*/  LOP3.LUT R7, R11, 0xff00ff, RZ, 0xc0, !PT ;  /* 0x00ff00ff0b077812 */ /* 0x000fe200078ec0ff */
[----:B------:R-:W-:Y:S01]  /*8770*/  IMAD.MOV.U32 R129, RZ, RZ, R243 ;  /* 0x000000ffff817224 */ /* 0x000fe200078e00f3 */
[----:B------:R-:W-:Y:S01]  /*8780*/  HSET2.LE.AND R0, R0, R83, PT ;  /* 0x0000005300007233 */ /* 0x000fe20003803000 */
[----:B------:R3:W2:Y:S01]  /*8790*/  MUFU.EX2 R98, R5 ;  /* 0x0000000500627308 */ /* 0x0006a20000000800 */
[----:B-1----:R-:W-:Y:S01]  /*87a0*/  F2FP.BF16.F32.PACK_AB R2, R97, R99 ;  /* 0x000000636102723e */ /* 0x002fe200000010ff */
[----:B----4-:R-:W-:Y:S01]  /*87b0*/  FFMA.FTZ R4, R102, UR5, -R18 ;  /* 0x0000000566047c23 */ /* 0x010fe20008010812 */
[----:B------:R-:W-:-:S03]  /*87c0*/  IMAD.MOV.U32 R102, RZ, RZ, R216 ;  /* 0x000000ffff667224 */ /* 0x000fc600078e00d8 */
[----:B------:R1:W-:Y:S01]  /*87d0*/  MUFU.EX2 R147, R4 ;  /* 0x0000000400937308 */ /* 0x0003e20000000800 */
[----:B---3--:R-:W-:Y:S01]  /*87e0*/  FFMA.FTZ R5, R103, UR5, -R18 ;  /* 0x0000000567057c23 */ /* 0x008fe20008010812 */
[----:B------:R-:W-:-:S03]  /*87f0*/  IMAD.MOV.U32 R103, RZ, RZ, R99 ;  /* 0x000000ffff677224 */ /* 0x000fc600078e0063 */
[----:B------:R3:W4:Y:S01]  /*8800*/  MUFU.EX2 R239, R5 ;  /* 0x0000000500ef7308 */ /* 0x0007220000000800 */
[----:B-1----:R-:W-:Y:S02]  /*8810*/  LOP3.LUT R4, R2, R0, RZ, 0xc0, !PT ;  /* 0x0000000002047212 */ /* 0x002fe400078ec0ff */
[----:B------:R-:W-:Y:S02]  /*8820*/  HSET2.LE.AND R0, R6, R83, PT ;  /* 0x0000005306007233 */ /* 0x000fe40003803000 */
[----:B--2---:R-:W-:-:S04]  /*8830*/  F2FP.BF16.F32.PACK_AB R2, R98, R96 ;  /* 0x000000606202723e */ /* 0x004fc800000010ff */
[----:B---3--:R-:W-:Y:S02]  /*8840*/  LOP3.LUT R5, R2, R0, RZ, 0xc0, !PT ;  /* 0x0000000002057212 */ /* 0x008fe400078ec0ff */
[----:B------:R-:W-:Y:S02]  /*8850*/  HSET2.LE.AND R0, R9, R83, PT ;  /* 0x0000005309007233 */ /* 0x000fe40003803000 */
[----:B------:R-:W-:-:S04]  /*8860*/  F2FP.BF16.F32.PACK_AB R2, R139, R145 ;  /* 0x000000918b02723e */ /* 0x000fc800000010ff */
[----:B------:R-:W-:Y:S02]  /*8870*/  LOP3.LUT R6, R2, R0, RZ, 0xc0, !PT ;  /* 0x0000000002067212 */ /* 0x000fe400078ec0ff */
[----:B------:R-:W-:Y:S02]  /*8880*/  HSET2.LE.AND R0, R7, R83, PT ;  /* 0x0000005307007233 */ /* 0x000fe40003803000 */
[----:B----4-:R-:W-:-:S04]  /*8890*/  F2FP.BF16.F32.PACK_AB R2, R239, R147 ;  /* 0x00000093ef02723e */ /* 0x010fc800000010ff */
[----:B------:R-:W-:Y:S01]  /*88a0*/  LOP3.LUT R7, R2, R0, RZ, 0xc0, !PT ;  /* 0x0000000002077212 */ /* 0x000fe200078ec0ff */
[----:B------:R-:W-:Y:S01]  /*88b0*/  FFMA.FTZ R2, R157, UR5, -R17 ;  /* 0x000000059d027c23 */ /* 0x000fe20008010811 */
[----:B------:R-:W-:Y:S01]  /*88c0*/  LOP3.LUT R0, R234, R24, R27, 0x96, !PT ;  /* 0x00000018ea007212 */ /* 0x000fe200078e961b */
[----:B------:R-:W-:Y:S02]  /*88d0*/  IMAD.MOV.U32 R157, RZ, RZ, R96 ;  /* 0x000000ffff9d7224 */ /* 0x000fe400078e0060 */
[----:B------:R1:W-:Y:S02]  /*88e0*/  MUFU.EX2 R130, R2 ;  /* 0x0000000200827308 */ /* 0x0003e40000000800 */
[C---:B------:R-:W-:Y:S08]  /*88f0*/  HMMA.16816.F32.BF16 R68, R4.reuse, R12, R64 ;  /* 0x0000000c0444723c */ /* 0x040ff00000041840 */
[----:B------:R-:W-:Y:S01]  /*8900*/  HMMA.16816.F32.BF16 R64, R4, R14, R60 ;  /* 0x0000000e0440723c */ /* 0x000fe2000004183c */
[----:B-1----:R-:W-:-:S07]  /*8910*/  FFMA.FTZ R2, R123, UR5, -R17 ;  /* 0x000000057b027c23 */ /* 0x002fce0008010811 */
[C---:B------:R-:W-:Y:S01]  /*8920*/  HMMA.16816.F32.BF16 R60, R4.reuse, R20, R56 ;  /* 0x00000014043c723c */ /* 0x040fe20000041838 */
[----:B------:R1:W2:Y:S07]  /*8930*/  MUFU.EX2 R10, R2 ;  /* 0x00000002000a7308 */ /* 0x0002ae0000000800 */
[----:B------:R-:W-:Y:S01]  /*8940*/  HMMA.16816.F32.BF16 R52, R4, R22, R52 ;  /* 0x000000160434723c */ /* 0x000fe20000041834 */
[----:B------:R-:W-:-:S04]  /*8950*/  IMAD.WIDE.U32 R6, R0, -0x2daee0ad, RZ ;  /* 0xd2511f5300067825 */ /* 0x000fc800078e00ff */
[----:B------:R-:W-:Y:S01]  /*8960*/  FFMA.FTZ R4, R154, UR5, -R17 ;  /* 0x000000059a047c23 */ /* 0x000fe20008010811 */
[----:B------:R-:W-:Y:S01]  /*8970*/  IMAD.MOV.U32 R8, RZ, RZ, R6 ;  /* 0x000000ffff087224 */ /* 0x000fe200078e0006 */
[----:B------:R-:W-:Y:S02]  /*8980*/  LOP3.LUT R0, R77, R30, R7, 0x96, !PT ;  /* 0x0000001e4d007212 */ /* 0x000fe400078e9607 */
[----:B------:R3:W-:Y:S01]  /*8990*/  MUFU.EX2 R154, R4 ;  /* 0x00000004009a7308 */ /* 0x0007e20000000800 */
[C---:B------:R-:W-:Y:S02]  /*89a0*/  PRMT R7, R6.reuse, 0x7773, RZ ;  /* 0x0000777306077816 */ /* 0x040fe400000000ff */
[C---:B------:R-:W-:Y:S02]  /*89b0*/  PRMT R5, R6.reuse, 0x7772, RZ ;  /* 0x0000777206057816 */ /* 0x040fe400000000ff */
[----:B------:R-:W-:Y:S02]  /*89c0*/  PRMT R9, R6, 0x7771, RZ ;  /* 0x0000777106097816 */ /* 0x000fe400000000ff */
[----:B------:R-:W-:Y:S01]  /*89d0*/  PRMT R7, R5, 0x5410, R7 ;  /* 0x0000541005077816 */ /* 0x000fe20000000007 */
[----:B------:R-:W-:Y:S01]  /*89e0*/  FFMA.FTZ R5, R122, UR5, -R17 ;  /* 0x000000057a057c23 */ /* 0x000fe20008010811 */
[----:B-1----:R-:W-:Y:S01]  /*89f0*/  LOP3.LUT R2, R8, 0xff, RZ, 0xc0, !PT ;  /* 0x000000ff08027812 */ /* 0x002fe200078ec0ff */
[----:B------:R-:W-:Y:S01]  /*8a00*/  IMAD.MOV.U32 R122, RZ, RZ, R97 ;  /* 0x000000ffff7a7224 */ /* 0x000fe200078e0061 */
[----:B------:R-:W-:Y:S01]  /*8a10*/  LOP3.LUT R7, R7, 0xff00ff, RZ, 0xc0, !PT ;  /* 0x00ff00ff07077812 */ /* 0x000fe200078ec0ff */
[----:B------:R1:W4:Y:S01]  /*8a20*/  MUFU.EX2 R123, R5 ;  /* 0x00000005007b7308 */ /* 0x0003220000000800 */
[----:B------:R-:W-:Y:S01]  /*8a30*/  PRMT R9, R2, 0x5410, R9 ;  /* 0x0000541002097816 */ /* 0x000fe20000000009 */
[----:B------:R-:W-:Y:S01]  /*8a40*/  FFMA.FTZ R2, R131, UR5, -R16 ;  /* 0x0000000583027c23 */ /* 0x000fe20008010810 */
[----:B---3--:R-:W-:Y:S01]  /*8a50*/  LOP3.LUT R4, R0, 0xffff, RZ, 0xc0, !PT ;  /* 0x0000ffff00047812 */ /* 0x008fe200078ec0ff */
[----:B--2---:R-:W-:Y:S01]  /*8a60*/  IMAD.MOV.U32 R131, RZ, RZ, R10 ;  /* 0x000000ffff837224 */ /* 0x004fe200078e000a */
[----:B------:R-:W-:Y:S01]  /*8a70*/  HSET2.LE.AND R7, R7, R83, PT ;  /* 0x0000005307077233 */ /* 0x000fe20003803000 */
[----:B------:R2:W-:Y:S01]  /*8a80*/  MUFU.EX2 R250, R2 ;  /* 0x0000000200fa7308 */ /* 0x0005e20000000800 */
[----:B------:R-:W-:Y:S01]  /*8a90*/  SHF.R.U32.HI R6, RZ, 0x8, R4 ;  /* 0x00000008ff067819 */ /* 0x000fe20000011604 */
[----:B------:R-:W-:Y:S01]  /*8aa0*/  FFMA.FTZ R4, R143, UR5, -R16 ;  /* 0x000000058f047c23 */ /* 0x000fe20008010810 */
[----:B------:R-:W-:-:S03]  /*8ab0*/  IMAD.MOV.U32 R143, RZ, RZ, R98 ;  /* 0x000000ffff8f7224 */ /* 0x000fc600078e0062 */
[----:B------:R3:W4:Y:S01]  /*8ac0*/  MUFU.EX2 R251, R4 ;  /* 0x0000000400fb7308 */ /* 0x0007220000000800 */
[----:B-1----:R-:W-:-:S04]  /*8ad0*/  LOP3.LUT R5, R0, 0xff, RZ, 0xc0, !PT ;  /* 0x000000ff00057812 */ /* 0x002fc800078ec0ff */
[----:B------:R-:W-:Y:S02]  /*8ae0*/  PRMT R8, R5, 0x5410, R6 ;  /* 0x0000541005087816 */ /* 0x000fe40000000006 */
[----:B--2---:R-:W-:Y:S02]  /*8af0*/  PRMT R2, R0, 0x7632, R2 ;  /* 0x0000763200027816 */ /* 0x004fe40000000002 */
[----:B------:R-:W-:Y:S01]  /*8b00*/  SHF.R.U32.HI R5, RZ, 0x18, R0 ;  /* 0x00000018ff057819 */ /* 0x000fe20000011600 */
[----:B------:R-:W-:Y:S01]  /*8b10*/  FFMA.FTZ R0, R155, UR5, -R16 ;  /* 0x000000059b007c23 */ /* 0x000fe20008010810 */
[----:B------:R-:W-:Y:S01]  /*8b20*/  LOP3.LUT R2, R2, 0xff, RZ, 0xc0, !PT ;  /* 0x000000ff02027812 */ /* 0x000fe200078ec0ff */
[----:B------:R-:W-:Y:S02]  /*8b30*/  IMAD.MOV.U32 R155, RZ, RZ, R88 ;  /* 0x000000ffff9b7224 */ /* 0x000fe400078e0058 */
[----:B---3--:R-:W-:Y:S01]  /*8b40*/  FFMA.FTZ R4, R160, UR5, -R16 ;  /* 0x00000005a0047c23 */ /* 0x008fe20008010810 */
[----:B------:R1:W-:Y:S01]  /*8b50*/  MUFU.EX2 R249, R0 ;  /* 0x0000000000f97308 */ /* 0x0003e20000000800 */
[----:B------:R-:W-:Y:S01]  /*8b60*/  PRMT R5, R2, 0x5410, R5 ;  /* 0x0000541002057816 */ /* 0x000fe20000000005 */
[----:B------:R-:W-:Y:S01]  /*8b70*/  IMAD.MOV.U32 R160, RZ, RZ, R133 ;  /* 0x000000ffffa07224 */ /* 0x000fe200078e0085 */
[----:B----4-:R-:W-:Y:S01]  /*8b80*/  F2FP.BF16.F32.PACK_AB R2, R123, R131 ;  /* 0x000000837b02723e */ /* 0x010fe200000010ff */
[----:B------:R2:W3:Y:S02]  /*8b90*/  MUFU.EX2 R246, R4 ;  /* 0x0000000400f67308 */ /* 0x0004e40000000800 */
[----:B------:R-:W-:-:S02]  /*8ba0*/  HSET2.LE.AND R5, R5, R83, PT ;  /* 0x0000005305057233 */ /* 0x000fc40003803000 */
[----:B-1----:R-:W-:Y:S02]  /*8bb0*/  HSET2.LE.AND R0, R9, R83, PT ;  /* 0x0000005309007233 */ /* 0x002fe40003803000 */
[----:B--2---:R-:W-:-:S03]  /*8bc0*/  F2FP.BF16.F32.PACK_AB R4, R250, R251 ;  /* 0x000000fbfa04723e */ /* 0x004fc600000010ff */
[----:B------:R-:W-:Y:S02]  /*8bd0*/  LOP3.LUT R6, R2, R0, RZ, 0xc0, !PT ;  /* 0x0000000002067212 */ /* 0x000fe400078ec0ff */
[----:B------:R-:W-:Y:S02]  /*8be0*/  HSET2.LE.AND R0, R8, R83, PT ;  /* 0x0000005308007233 */ /* 0x000fe40003803000 */
[----:B------:R-:W-:Y:S02]  /*8bf0*/  F2FP.BF16.F32.PACK_AB R2, R154, R130 ;  /* 0x000000829a02723e */ /* 0x000fe400000010ff */
[----:B------:R-:W-:Y:S02]  /*8c00*/  LOP3.LUT R7, R4, R7, RZ, 0xc0, !PT ;  /* 0x0000000704077212 */ /* 0x000fe400078ec0ff */
[----:B------:R-:W-:Y:S01]  /*8c10*/  LOP3.LUT R4, R2, R0, RZ, 0xc0, !PT ;  /* 0x0000000002047212 */ /* 0x000fe200078ec0ff */
[----:B------:R-:W-:Y:S01]  /*8c20*/  VIADD R0, R118, 0x2 ;  /* 0x0000000276007836 */ /* 0x000fe20000000000 */
[----:B---3--:R-:W-:-:S04]  /*8c30*/  F2FP.BF16.F32.PACK_AB R8, R249, R246 ;  /* 0x000000f6f908723e */ /* 0x008fc800000010ff */
        /* <DEDUP_REMOVED lines=13> */
[----:B------:R-:W-:Y:S03]  /*8d10*/  HMMA.16816.F32.BF16 R56, R4, R20, R44 ;  /* 0x000000140438723c */ /* 0x000fe6000004182c */
[----:B------:R-:W-:Y:S01]  /*8d20*/  IMAD.WIDE.U32 R30, R0, -0x326172a9, RZ ;  /* 0xcd9e8d57001e7825 */ /* 0x000fe200078e00ff */
[----:B------:R-:W-:-:S04]  /*8d30*/  LOP3.LUT R2, R228, R128, R11, 0x96, !PT ;  /* 0x00000080e4027212 */ /* 0x000fc800078e960b */
[----:B------:R-:W-:Y:S01]  /*8d40*/  LOP3.LUT R0, R235, R10, R31, 0x96, !PT ;  /* 0x0000000aeb007212 */ /* 0x000fe200078e961f */
[----:B------:R-:W-:Y:S01]  /*8d50*/  HMMA.16816.F32.BF16 R48, R4, R22, R32 ;  /* 0x000000160430723c */ /* 0x000fe20000041820 */
[----:B------:R-:W-:Y:S01]  /*8d60*/  IMAD.WIDE.U32 R6, R2, -0x2daee0ad, RZ ;  /* 0xd2511f5302067825 */ /* 0x000fe200078e00ff */
[----:B------:R-:W2:Y:S03]  /*8d70*/  LDSM.16.MT88.4 R20, [R80+0x5000] ;  /* 0x005000005014783b */ /* 0x000ea60000004200 */
[----:B------:R-:W-:-:S05]  /*8d80*/  IMAD.WIDE.U32 R78, R0, -0x2daee0ad, RZ ;  /* 0xd2511f53004e7825 */ /* 0x000fca00078e00ff */
[----:B------:R-:W-:-:S05]  /*8d90*/  LOP3.LUT R0, R117, R6, R79, 0x96, !PT ;  /* 0x0000000675007212 */ /* 0x000fca00078e964f */
[----:B------:R-:W-:Y:S01]  /*8da0*/  IMAD.WIDE.U32 R4, R0, -0x326172a9, RZ ;  /* 0xcd9e8d5700047825 */ /* 0x000fe200078e00ff */
[----:B------:R-:W-:Y:S02]  /*8db0*/  LOP3.LUT R0, R116, R8, R7, 0x96, !PT ;  /* 0x0000000874007212 */ /* 0x000fe400078e9607 */
[----:B------:R-:W-:-:S03]  /*8dc0*/  MOV R2, R4 ;  /* 0x0000000400027202 */ /* 0x000fc60000000f00 */
[----:B------:R-:W-:Y:S01]  /*8dd0*/  IMAD.WIDE.U32 R26, R0, -0x326172a9, RZ ;  /* 0xcd9e8d57001a7825 */ /* 0x000fe200078e00ff */
[----:B------:R-:W-:Y:S02]  /*8de0*/  PRMT R8, R4, 0x7773, RZ ;  /* 0x0000777304087816 */ /* 0x000fe400000000ff */
[----:B------:R-:W-:Y:S01]  /*8df0*/  LOP3.LUT R6, R2, 0xff, RZ, 0xc0, !PT ;  /* 0x000000ff02067812 */ /* 0x000fe200078ec0ff */
[--C-:B------:R-:W-:Y:S01]  /*8e00*/  FFMA.FTZ R2, R156, UR5, -R19.reuse ;  /* 0x000000059c027c23 */ /* 0x100fe20008010813 */
[C---:B------:R-:W-:Y:S02]  /*8e10*/  PRMT R7, R4.reuse, 0x7772, RZ ;  /* 0x0000777204077816 */ /* 0x040fe400000000ff */
[----:B------:R-:W-:Y:S01]  /*8e20*/  PRMT R9, R4, 0x7771, RZ ;  /* 0x0000777104097816 */ /* 0x000fe200000000ff */
[----:B------:R-:W-:Y:S01]  /*8e30*/  FFMA.FTZ R4, R115, UR5, -R19 ;  /* 0x0000000573047c23 */ /* 0x000fe20008010813 */
[----:B------:R-:W-:Y:S01]  /*8e40*/  LOP3.LUT R0, R233, R26, R5, 0x96, !PT ;  /* 0x0000001ae9007212 */ /* 0x000fe200078e9605 */
[----:B------:R3:W-:Y:S01]  /*8e50*/  MUFU.EX2 R243, R2 ;  /* 0x0000000200f37308 */ /* 0x0007e20000000800 */
[--C-:B------:R-:W-:Y:S01]  /*8e60*/  FFMA.FTZ R5, R105, UR5, -R19.reuse ;  /* 0x0000000569057c23 */ /* 0x100fe20008010813 */
[----:B------:R-:W-:Y:S01]  /*8e70*/  PRMT R11, R7, 0x5410, R8 ;  /* 0x00005410070b7816 */ /* 0x000fe20000000008 */
[----:B------:R-:W-:Y:S01]  /*8e80*/  FFMA.FTZ R7, R104, UR5, -R19 ;  /* 0x0000000568077c23 */ /* 0x000fe20008010813 */
[----:B------:R4:W-:Y:S01]  /*8e90*/  MUFU.EX2 R242, R4 ;  /* 0x0000000400f27308 */ /* 0x0009e20000000800 */
[----:B------:R-:W-:Y:S01]  /*8ea0*/  PRMT R10, R6, 0x5410, R9 ;  /* 0x00005410060a7816 */ /* 0x000fe20000000009 */
[----:B------:R-:W-:-:S02]  /*8eb0*/  IMAD.MOV.U32 R104, RZ, RZ, R150 ;  /* 0x000000ffff687224 */ /* 0x000fc400078e0096 */
[----:B------:R1:W-:Y:S01]  /*8ec0*/  MUFU.EX2 R245, R5 ;  /* 0x0000000500f57308 */ /* 0x0003e20000000800 */
[----:B------:R-:W-:Y:S02]  /*8ed0*/  IMAD.MOV.U32 R105, RZ, RZ, R151 ;  /* 0x000000ffff697224 */ /* 0x000fe400078e0097 */
[----:B------:R-:W-:Y:S01]  /*8ee0*/  IMAD.MOV.U32 R151, RZ, RZ, R241 ;  /* 0x000000ffff977224 */ /* 0x000fe200078e00f1 */
[----:B------:R-:W2:Y:S01]  /*8ef0*/  MUFU.EX2 R244, R7 ;  /* 0x0000000700f47308 */ /* 0x000ea20000000800 */
[----:B------:R-:W-:Y:S01]  /*8f00*/  IMAD.MOV.U32 R150, RZ, RZ, R240 ;  /* 0x000000ffff967224 */ /* 0x000fe200078e00f0 */
[C---:B---3--:R-:W-:Y:S01]  /*8f10*/  LOP3.LUT R2, R0.reuse, 0xffff, RZ, 0xc0, !PT ;  /* 0x0000ffff00027812 */ /* 0x048fe200078ec0ff */
[----:B------:R-:W-:Y:S01]  /*8f20*/  IMAD.MOV.U32 R115, RZ, RZ, R89 ;  /* 0x000000ffff737224 */ /* 0x000fe200078e0059 */
[----:B----4-:R-:W-:Y:S02]  /*8f30*/  PRMT R4, R0, 0x7632, R4 ;  /* 0x0000763200047816 */ /* 0x010fe40000000004 */
[----:B------:R-:W-:-:S02]  /*8f40*/  SHF.R.U32.HI R6, RZ, 0x8, R2 ;  /* 0x00000008ff067819 */ /* 0x000fc40000011602 */
[----:B-1----:R-:W-:Y:S02]  /*8f50*/  LOP3.LUT R5, R0, 0xff, RZ, 0xc0, !PT ;  /* 0x000000ff00057812 */ /* 0x002fe400078ec0ff */
[----:B------:R-:W-:Y:S02]  /*8f60*/  SHF.R.U32.HI R0, RZ, 0x18, R0 ;  /* 0x00000018ff007819 */ /* 0x000fe40000011600 */
[----:B------:R-:W-:Y:S01]  /*8f70*/  LOP3.LUT R2, R4, 0xff, RZ, 0xc0, !PT ;  /* 0x000000ff04027812 */ /* 0x000fe200078ec0ff */
[----:B------:R-:W-:Y:S01]  /*8f80*/  FFMA.FTZ R4, R158, UR5, -R18 ;  /* 0x000000059e047c23 */ /* 0x000fe20008010812 */
[----:B------:R-:W-:Y:S01]  /*8f90*/  PRMT R9, R5, 0x5410, R6 ;  /* 0x0000541005097816 */ /* 0x000fe20000000006 */
[----:B------:R-:W-:Y:S01]  /*8fa0*/  FFMA.FTZ R5, R114, UR5, -R18 ;  /* 0x0000000572057c23 */ /* 0x000fe20008010812 */
[----:B------:R-:W-:Y:S01]  /*8fb0*/  PRMT R8, R2, 0x5410, R0 ;  /* 0x0000541002087816 */ /* 0x000fe20000000000 */
[----:B------:R-:W-:Y:S01]  /*8fc0*/  FFMA.FTZ R2, R109, UR5, -R18 ;  /* 0x000000056d027c23 */ /* 0x000fe20008010812 */
[----:B------:R1:W-:Y:S01]  /*8fd0*/  MUFU.EX2 R231, R4 ;  /* 0x0000000400e77308 */ /* 0x0003e20000000800 */
[----:B------:R-:W-:Y:S01]  /*8fe0*/  HSET2.LE.AND R0, R10, R83, PT ;  /* 0x000000530a007233 */ /* 0x000fe20003803000 */
[----:B------:R-:W-:-:S02]  /*8ff0*/  IMAD.MOV.U32 R114, RZ, RZ, R102 ;  /* 0x000000ffff727224 */ /* 0x000fc400078e0066 */
[----:B------:R3:W-:Y:S04]  /*9000*/  MUFU.EX2 R241, R5 ;  /* 0x0000000500f17308 */ /* 0x0007e80000000800 */
[----:B------:R2:W4:Y:S01]  /*9010*/  MUFU.EX2 R240, R2 ;  /* 0x0000000200f07308 */ /* 0x0005220000000800 */
[----:B-1----:R-:W-:Y:S01]  /*9020*/  LOP3.LUT R4, R11, 0xff00ff, RZ, 0xc0, !PT ;  /* 0x00ff00ff0b047812 */ /* 0x002fe200078ec0ff */
[----:B---3--:R-:W-:Y:S01]  /*9030*/  FFMA.FTZ R5, R159, UR5, -R18 ;  /* 0x000000059f057c23 */ /* 0x008fe20008010812 */
[----:B--2---:R-:W-:-:S03]  /*9040*/  F2FP.BF16.F32.PACK_AB R2, R244, R245 ;  /* 0x000000f5f402723e */ /* 0x004fc600000010ff */
[----:B------:R-:W1:Y:S01]  /*9050*/  MUFU.EX2 R230, R5 ;  /* 0x0000000500e67308 */ /* 0x000e620000000800 */
        /* <DEDUP_REMOVED lines=8> */
[----:B-1----:R-:W-:-:S04]  /*90e0*/  F2FP.BF16.F32.PACK_AB R2, R230, R231 ;  /* 0x000000e7e602723e */ /* 0x002fc800000010ff */
[----:B------:R-:W-:Y:S02]  /*90f0*/  LOP3.LUT R5, R2, R0, RZ, 0xc0, !PT ;  /* 0x0000000002057212 */ /* 0x000fe400078ec0ff */
[----:B------:R-:W-:Y:S02]  /*9100*/  LOP3.LUT R0, R247, R92, R25, 0x96, !PT ;  /* 0x0000005cf7007212 */ /* 0x000fe400078e9619 */
[----:B------:R-:W-:-:S03]  /*9110*/  LOP3.LUT R2, R248, R24, R105, 0x96, !PT ;  /* 0x00000018f8027212 */ /* 0x000fc600078e9669 */
[----:B------:R-:W-:Y:S01]  /*9120*/  HMMA.16816.F32.BF16 R44, R4, R12, R68 ;  /* 0x0000000c042c723c */ /* 0x000fe20000041844 */
[----:B------:R-:W-:Y:S01]  /*9130*/  IMAD.MOV.U32 R70, RZ, RZ, R205 ;  /* 0x000000ffff467224 */ /* 0x000fe200078e00cd */
[----:B------:R-:W-:Y:S01]  /*9140*/  MOV R71, R90 ;  /* 0x0000005a00477202 */ /* 0x000fe20000000f00 */
[----:B------:R-:W-:Y:S02]  /*9150*/  IMAD.MOV.U32 R68, RZ, RZ, R134 ;  /* 0x000000ffff447224 */ /* 0x000fe400078e0086 */
[----:B------:R-:W-:-:S03]  /*9160*/  IMAD.MOV.U32 R69, RZ, RZ, R91 ;  /* 0x000000ffff457224 */ /* 0x000fc600078e005b */
[C---:B------:R-:W-:Y:S01]  /*9170*/  HMMA.16816.F32.BF16 R40, R4.reuse, R14, R64 ;  /* 0x0000000e0428723c */ /* 0x040fe20000041840 */
[----:B------:R-:W-:Y:S02]  /*9180*/  IMAD.MOV.U32 R66, RZ, RZ, R143 ;  /* 0x000000ffff427224 */ /* 0x000fe400078e008f */
[----:B------:R-:W-:Y:S02]  /*9190*/  IMAD.MOV.U32 R143, RZ, RZ, R139 ;  /* 0x000000ffff8f7224 */ /* 0x000fe400078e008b */
[----:B------:R-:W-:Y:S02]  /*91a0*/  IMAD.MOV.U32 R64, RZ, RZ, R123 ;  /* 0x000000ffff407224 */ /* 0x000fe400078e007b */
[----:B------:R-:W-:Y:S01]  /*91b0*/  IMAD.MOV.U32 R65, RZ, RZ, R122 ;  /* 0x000000ffff417224 */ /* 0x000fe200078e007a */
[----:B------:R-:W-:Y:S01]  /*91c0*/  HMMA.16816.F32.BF16 R36, R4, R20, R60 ;  /* 0x000000140424723c */ /* 0x000fe2000004183c */
[----:B------:R-:W-:Y:S02]  /*91d0*/  IMAD.MOV.U32 R63, RZ, RZ, R154 ;  /* 0x000000ffff3f7224 */ /* 0x000fe400078e009a */
[----:B------:R-:W-:-:S02]  /*91e0*/  IMAD.MOV.U32 R154, RZ, RZ, R151 ;  /* 0x000000ffff9a7224 */ /* 0x000fc400078e0097 */
[----:B------:R-:W-:Y:S02]  /*91f0*/  IMAD.MOV.U32 R61, RZ, RZ, R103 ;  /* 0x000000ffff3d7224 */ /* 0x000fe400078e0067 */
[----:B------:R-:W-:Y:S01]  /*9200*/  IMAD.MOV.U32 R151, RZ, RZ, R108 ;  /* 0x000000ffff977224 */ /* 0x000fe200078e006c */
[----:B------:R-:W-:Y:S01]  /*9210*/  HMMA.16816.F32.BF16 R32, R4, R22, R52 ;  /* 0x000000160420723c */ /* 0x000fe20000041834 */
[----:B------:R-:W-:Y:S01]  /*9220*/  IMAD.WIDE.U32 R4, R0, -0x2daee0ad, RZ ;  /* 0xd2511f5300047825 */ /* 0x000fe200078e00ff */
[----:B------:R-:W-:-:S03]  /*9230*/  MOV R54, R110 ;  /* 0x0000006e00367202 */ /* 0x000fc60000000f00 */
[----:B------:R-:W-:Y:S01]  /*9240*/  IMAD.WIDE.U32 R6, R2, -0x2daee0ad, RZ ;  /* 0xd2511f5302067825 */ /* 0x000fe200078e00ff */
[----:B------:R-:W-:-:S03]  /*9250*/  LOP3.LUT R2, R174, R106, R5, 0x96, !PT ;  /* 0x0000006aae027212 */ /* 0x000fc600078e9605 */
[----:B------:R-:W-:Y:S01]  /*9260*/  IMAD.MOV.U32 R55, RZ, RZ, R111 ;  /* 0x000000ffff377224 */ /* 0x000fe200078e006f */
[----:B------:R-:W-:Y:S01]  /*9270*/  LOP3.LUT R0, R119, R4, R7, 0x96, !PT ;  /* 0x0000000477007212 */ /* 0x000fe200078e9607 */
[----:B------:R-:W-:-:S04]  /*9280*/  IMAD.WIDE.U32 R4, R2, -0x326172a9, RZ ;  /* 0xcd9e8d5702047825 */ /* 0x000fc800078e00ff */
        /* <DEDUP_REMOVED lines=10> */
[----:B------:R-:W-:-:S04]  /*9330*/  IMAD.WIDE.U32 R4, R0, -0x326172a9, RZ ;  /* 0xcd9e8d5700047825 */ /* 0x000fc800078e00ff */
[----:B------:R-:W-:Y:S01]  /*9340*/  IMAD.MOV.U32 R7, RZ, RZ, R4 ;  /* 0x000000ffff077224 */ /* 0x000fe200078e0004 */
[C---:B------:R-:W-:Y:S01]  /*9350*/  PRMT R6, R4.reuse, 0x7773, RZ ;  /* 0x0000777304067816 */ /* 0x040fe200000000ff */
[----:B------:R-:W-:Y:S01]  /*9360*/  IMAD.MOV.U32 R62, RZ, RZ, R157 ;  /* 0x000000ffff3e7224 */ /* 0x000fe200078e009d */
[----:B------:R-:W-:Y:S01]  /*9370*/  PRMT R2, R4, 0x7772, RZ ;  /* 0x0000777204027816 */ /* 0x000fe200000000ff */
[----:B------:R-:W-:Y:S01]  /*9380*/  IMAD.MOV.U32 R60, RZ, RZ, R61 ;  /* 0x000000ffff3c7224 */ /* 0x000fe200078e003d */
[----:B------:R-:W-:Y:S01]  /*9390*/  LOP3.LUT R0, R233, R28, R5, 0x96, !PT ;  /* 0x0000001ce9007212 */ /* 0x000fe200078e9605 */
[----:B------:R-:W-:Y:S01]  /*93a0*/  IMAD.MOV.U32 R61, RZ, RZ, R62 ;  /* 0x000000ffff3d7224 */ /* 0x000fe200078e003e */
[----:B------:R-:W-:Y:S01]  /*93b0*/  PRMT R9, R2, 0x5410, R6 ;  /* 0x0000541002097816 */ /* 0x000fe20000000006 */
[----:B------:R-:W-:Y:S01]  /*93c0*/  IMAD.MOV.U32 R62, RZ, RZ, R63 ;  /* 0x000000ffff3e7224 */ /* 0x000fe200078e003f */
[C---:B------:R-:W-:Y:S01]  /*93d0*/  LOP3.LUT R2, R0.reuse, 0xffff, RZ, 0xc0, !PT ;  /* 0x0000ffff00027812 */ /* 0x040fe200078ec0ff */
[----:B------:R-:W-:Y:S01]  /*93e0*/  IMAD.MOV.U32 R63, RZ, RZ, R64 ;  /* 0x000000ffff3f7224 */ /* 0x000fe200078e0040 */
[----:B------:R-:W-:Y:S01]  /*93f0*/  PRMT R5, R0, 0x7632, R5 ;  /* 0x0000763200057816 */ /* 0x000fe20000000005 */
[----:B------:R-:W-:Y:S01]  /*9400*/  IMAD.MOV.U32 R64, RZ, RZ, R65 ;  /* 0x000000ffff407224 */ /* 0x000fe200078e0041 */
[----:B------:R-:W-:-:S02]  /*9410*/  PRMT R8, R4, 0x7771, RZ ;  /* 0x0000777104087816 */ /* 0x000fc400000000ff */
[----:B------:R-:W-:Y:S02]  /*9420*/  LOP3.LUT R7, R7, 0xff, RZ, 0xc0, !PT ;  /* 0x000000ff07077812 */ /* 0x000fe400078ec0ff */
[----:B------:R-:W-:Y:S02]  /*9430*/  LOP3.LUT R6, R0, 0xff, RZ, 0xc0, !PT ;  /* 0x000000ff00067812 */ /* 0x000fe400078ec0ff */
[----:B------:R-:W-:Y:S02]  /*9440*/  SHF.R.U32.HI R4, RZ, 0x18, R0 ;  /* 0x00000018ff047819 */ /* 0x000fe40000011600 */
[----:B------:R-:W-:Y:S02]  /*9450*/  SHF.R.U32.HI R2, RZ, 0x8, R2 ;  /* 0x00000008ff027819 */ /* 0x000fe40000011602 */
[----:B------:R-:W-:Y:S01]  /*9460*/  LOP3.LUT R0, R5, 0xff, RZ, 0xc0, !PT ;  /* 0x000000ff05007812 */ /* 0x000fe200078ec0ff */
[----:B------:R-:W-:Y:S01]  /*9470*/  FFMA.FTZ R5, R169, UR5, -R16 ;  /* 0x00000005a9057c23 */ /* 0x000fe20008010810 */
[----:B------:R-:W-:-:S02]  /*9480*/  PRMT R7, R7, 0x5410, R8 ;  /* 0x0000541007077816 */ /* 0x000fc40000000008 */
[----:B------:R-:W-:Y:S01]  /*9490*/  PRMT R8, R6, 0x5410, R2 ;  /* 0x0000541006087816 */ /* 0x000fe20000000002 */
[--C-:B------:R-:W-:Y:S01]  /*94a0*/  FFMA.FTZ R2, R162, UR5, -R17.reuse ;  /* 0x00000005a2027c23 */ /* 0x100fe20008010811 */
[----:B------:R-:W-:Y:S01]  /*94b0*/  PRMT R10, R0, 0x5410, R4 ;  /* 0x00005410000a7816 */ /* 0x000fe20000000004 */
[----:B------:R-:W-:Y:S01]  /*94c0*/  FFMA.FTZ R0, R168, UR5, -R17 ;  /* 0x00000005a8007c23 */ /* 0x000fe20008010811 */
[----:B------:R-:W-:Y:S01]  /*94d0*/  IMAD.MOV.U32 R162, RZ, RZ, R128 ;  /* 0x000000ffffa27224 */ /* 0x000fe200078e0080 */
[----:B------:R1:W-:Y:S01]  /*94e0*/  MUFU.EX2 R223, R2 ;  /* 0x0000000200df7308 */ /* 0x0003e20000000800 */
[----:B------:R-:W-:Y:S02]  /*94f0*/  IMAD.MOV.U32 R128, RZ, RZ, R219 ;  /* 0x000000ffff807224 */ /* 0x000fe400078e00db */
[----:B------:R-:W-:Y:S01]  /*9500*/  FFMA.FTZ R4, R167, UR5, -R17 ;  /* 0x00000005a7047c23 */ /* 0x000fe20008010811 */
[----:B------:R-:W-:Y:S01]  /*9510*/  LOP3.LUT R24, R234, R24, R29, 0x96, !PT ;  /* 0x00000018ea187212 */ /* 0x000fe200078e961d */
[----:B------:R2:W-:Y:S01]  /*9520*/  MUFU.EX2 R217, R0 ;  /* 0x0000000000d97308 */ /* 0x0005e20000000800 */
[----:B------:R-:W-:Y:S01]  /*9530*/  MOV R65, R66 ;  /* 0x0000004200417202 */ /* 0x000fe20000000f00 */
[----:B------:R-:W-:-:S02]  /*9540*/  IMAD.MOV.U32 R66, RZ, RZ, R67 ;  /* 0x000000ffff427224 */ /* 0x000fc400078e0043 */
[----:B------:R3:W-:Y:S01]  /*9550*/  MUFU.EX2 R216, R4 ;  /* 0x0000000400d87308 */ /* 0x0007e20000000800 */
[----:B------:R-:W-:Y:S02]  /*9560*/  IMAD.MOV.U32 R67, RZ, RZ, R142 ;  /* 0x000000ffff437224 */ /* 0x000fe400078e008e */
[----:B------:R-:W-:Y:S01]  /*9570*/  IMAD.MOV.U32 R142, RZ, RZ, R141 ;  /* 0x000000ffff8e7224 */ /* 0x000fe200078e008d */
[----:B------:R-:W-:Y:S01]  /*9580*/  MUFU.EX2 R207, R5 ;  /* 0x0000000500cf7308 */ /* 0x000fe20000000800 */
[----:B------:R-:W-:Y:S02]  /*9590*/  IMAD.MOV.U32 R141, RZ, RZ, R152 ;  /* 0x000000ffff8d7224 */ /* 0x000fe400078e0098 */
[----:B-1----:R-:W-:Y:S01]  /*95a0*/  FFMA.FTZ R2, R163, UR5, -R16 ;  /* 0x00000005a3027c23 */ /* 0x002fe20008010810 */
[----:B------:R-:W-:Y:S01]  /*95b0*/  IMAD.MOV.U32 R163, RZ, RZ, R129 ;  /* 0x000000ffffa37224 */ /* 0x000fe200078e0081 */
[----:B------:R-:W-:Y:S01]  /*95c0*/  MOV R129, R82 ;  /* 0x0000005200817202 */ /* 0x000fe20000000f00 */
[----:B------:R-:W-:-:S02]  /*95d0*/  IMAD.MOV.U32 R82, RZ, RZ, R229 ;  /* 0x000000ffff527224 */ /* 0x000fc400078e00e5 */
[----:B--2---:R-:W-:Y:S01]  /*95e0*/  FFMA.FTZ R0, R124, UR5, -R17 ;  /* 0x000000057c007c23 */ /* 0x004fe20008010811 */
[----:B------:R1:W-:Y:S01]  /*95f0*/  MUFU.EX2 R218, R2 ;  /* 0x0000000200da7308 */ /* 0x0003e20000000800 */
[----:B------:R-:W-:Y:S01]  /*9600*/  IMAD.MOV.U32 R152, RZ, RZ, R236 ;  /* 0x000000ffff987224 */ /* 0x000fe200078e00ec */
[----:B---3--:R-:W-:Y:S02]  /*9610*/  LOP3.LUT R4, R9, 0xff00ff, RZ, 0xc0, !PT ;  /* 0x00ff00ff09047812 */ /* 0x008fe400078ec0ff */
[----:B------:R2:W3:Y:S01]  /*9620*/  MUFU.EX2 R229, R0 ;  /* 0x0000000000e57308 */ /* 0x0004e20000000800 */
[----:B------:R-:W-:Y:S01]  /*9630*/  IMAD.MOV.U32 R123, RZ, RZ, R129 ;  /* 0x000000ffff7b7224 */ /* 0x000fe200078e0081 */
[----:B------:R-:W4:Y:S01]  /*9640*/  LDL.LU R236, [R1+0xb0] ;  /* 0x0000b00001ec7983 */ /* 0x000f220000300800 */
[----:B------:R-:W-:Y:S02]  /*9650*/  IMAD.MOV.U32 R129, RZ, RZ, R150 ;  /* 0x000000ffff817224 */ /* 0x000fe400078e0096 */
[----:B------:R-:W-:-:S02]  /*9660*/  IMAD.MOV.U32 R150, RZ, RZ, R184 ;  /* 0x000000ffff967224 */ /* 0x000fc400078e00b8 */
[--C-:B-1----:R-:W-:Y:S01]  /*9670*/  FFMA.FTZ R2, R171, UR5, -R16.reuse ;  /* 0x00000005ab027c23 */ /* 0x102fe20008010810 */
[----:B--2---:R-:W-:-:S03]  /*9680*/  FFMA.FTZ R0, R161, UR5, -R16 ;  /* 0x00000005a1007c23 */ /* 0x004fc60008010810 */
[----:B------:R3:W-:Y:S04]  /*9690*/  MUFU.EX2 R206, R2 ;  /* 0x0000000200ce7308 */ /* 0x0007e80000000800 */
[----:B------:R1:W2:Y:S01]  /*96a0*/  MUFU.EX2 R219, R0 ;  /* 0x0000000000db7308 */ /* 0x0002a20000000800 */
[----:B---3--:R-:W-:Y:S02]  /*96b0*/  F2FP.BF16.F32.PACK_AB R2, R229, R223 ;  /* 0x000000dfe502723e */ /* 0x008fe400000010ff */
[----:B-1----:R-:W-:-:S05]  /*96c0*/  HSET2.LE.AND R0, R7, R83, PT ;  /* 0x0000005307007233 */ /* 0x002fca0003803000 */
[----:B------:R-:W-:Y:S02]  /*96d0*/  LOP3.LUT R6, R2, R0, RZ, 0xc0, !PT ;  /* 0x0000000002067212 */ /* 0x000fe400078ec0ff */
[----:B------:R-:W-:Y:S02]  /*96e0*/  HSET2.LE.AND R0, R4, R83, PT ;  /* 0x0000005304007233 */ /* 0x000fe40003803000 */
[----:B--2---:R-:W-:-:S04]  /*96f0*/  F2FP.BF16.F32.PACK_AB R2, R219, R218 ;  /* 0x000000dadb02723e */ /* 0x004fc800000010ff */
[----:B------:R-:W-:Y:S02]  /*9700*/  LOP3.LUT R7, R2, R0, RZ, 0xc0, !PT ;  /* 0x0000000002077212 */ /* 0x000fe400078ec0ff */
[----:B------:R-:W-:Y:S02]  /*9710*/  HSET2.LE.AND R0, R8, R83, PT ;  /* 0x0000005308007233 */ /* 0x000fe40003803000 */
[----:B------:R-:W-:-:S04]  /*9720*/  F2FP.BF16.F32.PACK_AB R2, R216, R217 ;  /* 0x000000d9d802723e */ /* 0x000fc800000010ff */
[----:B------:R-:W-:Y:S02]  /*9730*/  LOP3.LUT R4, R2, R0, RZ, 0xc0, !PT ;  /* 0x0000000002047212 */ /* 0x000fe400078ec0ff */
[----:B------:R-:W-:Y:S02]  /*9740*/  HSET2.LE.AND R0, R10, R83, PT ;  /* 0x000000530a007233 */ /* 0x000fe40003803000 */
[----:B------:R-:W-:-:S04]  /*9750*/  F2FP.BF16.F32.PACK_AB R2, R207, R206 ;  /* 0x000000cecf02723e */ /* 0x000fc800000010ff */
[----:B------:R-:W-:Y:S01]  /*9760*/  LOP3.LUT R5, R2, R0, RZ, 0xc0, !PT ;  /* 0x0000000002057212 */ /* 0x000fe200078ec0ff */
[----:B------:R-:W-:Y:S01]  /*9770*/  FFMA.FTZ R2, R166, UR5, -R19 ;  /* 0x00000005a6027c23 */ /* 0x000fe20008010813 */
[----:B------:R-:W-:-:S03]  /*9780*/  LOP3.LUT R0, R234, R30, R27, 0x96, !PT ;  /* 0x0000001eea007212 */ /* 0x000fc600078e961b */
[----:B------:R1:W-:Y:S02]  /*9790*/  MUFU.EX2 R139, R2 ;  /* 0x00000002008b7308 */ /* 0x0003e40000000800 */
[C---:B------:R-:W-:Y:S01]  /*97a0*/  HMMA.16816.F32.BF16 R96, R4.reuse, R12, R84 ;  /* 0x0000000c0460723c */ /* 0x040fe20000041854 */
[----:B------:R-:W-:Y:S01]  /*97b0*/  IMAD.MOV.U32 R86, RZ, RZ, R104 ;  /* 0x000000ffff567224 */ /* 0x000fe200078e0068 */
[----:B------:R-:W-:Y:S01]  /*97c0*/  MOV R87, R105 ;  /* 0x0000006900577202 */ /* 0x000fe20000000f00 */
[----:B------:R-:W-:Y:S02]  /*97d0*/  IMAD.MOV.U32 R84, RZ, RZ, R106 ;  /* 0x000000ffff547224 */ /* 0x000fe400078e006a */
[----:B------:R-:W-:Y:S02]  /*97e0*/  IMAD.MOV.U32 R85, RZ, RZ, R107 ;  /* 0x000000ffff557224 */ /* 0x000fe400078e006b */
[----:B------:R-:W-:Y:S01]  /*97f0*/  IMAD.MOV.U32 R12, RZ, RZ, R100 ;  /* 0x000000ffff0c7224 */ /* 0x000fe200078e0064 */
[----:B------:R-:W-:Y:S01]  /*9800*/  HMMA.16816.F32.BF16 R108, R4, R20, R56 ;  /* 0x00000014046c723c */ /* 0x000fe20000041838 */
[----:B------:R-:W-:Y:S01]  /*9810*/  IMAD.MOV.U32 R13, RZ, RZ, R101 ;  /* 0x000000ffff0d7224 */ /* 0x000fe200078e0065 */
[----:B------:R-:W2:Y:S01]  /*9820*/  LDSM.16.MT88.4 R56, [R208+0x5400] ;  /* 0x00540000d038783b */ /* 0x000ea20000004200 */
[----:B-1----:R-:W-:-:S05]  /*9830*/  FFMA.FTZ R2, R121, UR5, -R19 ;  /* 0x0000000579027c23 */ /* 0x002fca0008010813 */
[C---:B------:R-:W-:Y:S01]  /*9840*/  HMMA.16816.F32.BF16 R100, R4.reuse, R14, R72 ;  /* 0x0000000e0464723c */ /* 0x040fe20000041848 */
[----:B------:R1:W-:Y:S01]  /*9850*/  MUFU.EX2 R205, R2 ;  /* 0x0000000200cd7308 */ /* 0x0003e20000000800 */
[----:B------:R-:W3:Y:S06]  /*9860*/  LDSM.16.MT88.4 R72, [R80+0x5400] ;  /* 0x005400005048783b */ /* 0x000eec0000004200 */
[----:B------:R-:W-:Y:S01]  /*9870*/  HMMA.16816.F32.BF16 R104, R4, R22, R48 ;  /* 0x000000160468723c */ /* 0x000fe20000041830 */
[----:B------:R-:W-:-:S04]  /*9880*/  IMAD.WIDE.U32 R4, R0, -0x2daee0ad, RZ ;  /* 0xd2511f5300047825 */ /* 0x000fc800078e00ff */
[----:B------:R-:W-:Y:S01]  /*9890*/  IMAD.MOV.U32 R7, RZ, RZ, R4 ;  /* 0x000000ffff077224 */ /* 0x000fe200078e0004 */
[----:B------:R-:W-:Y:S01]  /*98a0*/  LOP3.LUT R0, R77, R78, R5, 0x96, !PT ;  /* 0x0000004e4d007212 */ /* 0x000fe200078e9605 */
[----:B-1----:R-:W-:Y:S01]  /*98b0*/  FFMA.FTZ R2, R172, UR5, -R18 ;  /* 0x00000005ac027c23 */ /* 0x002fe20008010812 */
[C---:B------:R-:W-:Y:S02]  /*98c0*/  PRMT R6, R4.reuse, 0x7773, RZ ;  /* 0x0000777304067816 */ /* 0x040fe400000000ff */
[----:B------:R-:W-:Y:S01]  /*98d0*/  PRMT R5, R4, 0x7772, RZ ;  /* 0x0000777204057816 */ /* 0x000fe200000000ff */
[----:B------:R1:W-:Y:S01]  /*98e0*/  MUFU.EX2 R133, R2 ;  /* 0x0000000200857308 */ /* 0x0003e20000000800 */
[----:B------:R-:W-:Y:S02]  /*98f0*/  LOP3.LUT R8, R7, 0xff, RZ, 0xc0, !PT ;  /* 0x000000ff07087812 */ /* 0x000fe400078ec0ff */
[----:B------:R-:W-:Y:S02]  /*9900*/  PRMT R10, R5, 0x5410, R6 ;  /* 0x00005410050a7816 */ /* 0x000fe40000000006 */
[----:B------:R-:W-:-:S02]  /*9910*/  LOP3.LUT R5, R0, 0xffff, RZ, 0xc0, !PT ;  /* 0x0000ffff00057812 */ /* 0x000fc400078ec0ff */
[C---:B------:R-:W-:Y:S02]  /*9920*/  LOP3.LUT R9, R0.reuse, 0xff, RZ, 0xc0, !PT ;  /* 0x000000ff00097812 */ /* 0x040fe400078ec0ff */
[----:B------:R-:W-:Y:S02]  /*9930*/  PRMT R6, R0, 0x7632, R6 ;  /* 0x0000763200067816 */ /* 0x000fe40000000006 */
[----:B------:R-:W-:Y:S01]  /*9940*/  SHF.R.U32.HI R7, RZ, 0x18, R0 ;  /* 0x00000018ff077819 */ /* 0x000fe20000011600 */
[--C-:B------:R-:W-:Y:S01]  /*9950*/  FFMA.FTZ R0, R120, UR5, -R19.reuse ;  /* 0x0000000578007c23 */ /* 0x100fe20008010813 */
[----:B------:R-:W-:Y:S01]  /*9960*/  PRMT R11, R4, 0x7771, RZ ;  /* 0x00007771040b7816 */ /* 0x000fe200000000ff */
[----:B------:R-:W-:Y:S01]  /*9970*/  FFMA.FTZ R4, R164, UR5, -R19 ;  /* 0x00000005a4047c23 */ /* 0x000fe20008010813 */
[--C-:B-1----:R-:W-:Y:S01]  /*9980*/  FFMA.FTZ R2, R165, UR5, -R18.reuse ;  /* 0x00000005a5027c23 */ /* 0x102fe20008010812 */
[----:B------:R1:W2:Y:S04]  /*9990*/  MUFU.EX2 R172, R0 ;  /* 0x0000000000ac7308 */ /* 0x0002a80000000800 */
[----:B------:R3:W-:Y:S04]  /*99a0*/  MUFU.EX2 R184, R4 ;  /* 0x0000000400b87308 */ /* 0x0007e80000000800 */
[----:B------:R2:W-:Y:S01]  /*99b0*/  MUFU.EX2 R138, R2 ;  /* 0x00000002008a7308 */ /* 0x0005e20000000800 */
[----:B-1----:R-:W-:Y:S01]  /*99c0*/  FFMA.FTZ R0, R170, UR5, -R18 ;  /* 0x00000005aa007c23 */ /* 0x002fe20008010812 */
[----:B---3--:R-:W-:-:S03]  /*99d0*/  SHF.R.U32.HI R4, RZ, 0x8, R5 ;  /* 0x00000008ff047819 */ /* 0x008fc60000011605 */
[----:B------:R1:W3:Y:S01]  /*99e0*/  MUFU.EX2 R134, R0 ;  /* 0x0000000000867308 */ /* 0x0002e20000000800 */
[----:B------:R-:W-:Y:S02]  /*99f0*/  LOP3.LUT R5, R6, 0xff, RZ, 0xc0, !PT ;  /* 0x000000ff06057812 */ /* 0x000fe400078ec0ff */
[----:B------:R-:W-:Y:S02]  /*9a00*/  PRMT R6, R8, 0x5410, R11 ;  /* 0x0000541008067816 */ /* 0x000fe4000000000b */
[----:B------:R-:W-:Y:S01]  /*9a10*/  PRMT R9, R9, 0x5410, R4 ;  /* 0x0000541009097816 */ /* 0x000fe20000000004 */
[----:B------:R-:W-:Y:S01]  /*9a20*/  FFMA.FTZ R4, R173, UR5, -R18 ;  /* 0x00000005ad047c23 */ /* 0x000fe20008010812 */
[----:B------:R-:W-:Y:S02]  /*9a30*/  PRMT R8, R5, 0x5410, R7 ;  /* 0x0000541005087816 */ /* 0x000fe40000000007 */
[----:B------:R-:W-:Y:S01]  /*9a40*/  LOP3.LUT R5, R10, 0xff00ff, RZ, 0xc0, !PT ;  /* 0x00ff00ff0a057812 */ /* 0x000fe200078ec0ff */
[----:B------:R3:W3:Y:S01]  /*9a50*/  MUFU.EX2 R131, R4 ;  /* 0x0000000400837308 */ /* 0x0006e20000000800 */
[----:B--2---:R-:W-:-:S02]  /*9a60*/  F2FP.BF16.F32.PACK_AB R2, R172, R205 ;  /* 0x000000cdac02723e */ /* 0x004fc400000010ff */
[----:B-1----:R-:W-:-:S05]  /*9a70*/  HSET2.LE.AND R0, R6, R83, PT ;  /* 0x0000005306007233 */ /* 0x002fca0003803000 */
        /* <DEDUP_REMOVED lines=8> */
[----:B------:R-:W-:-:S04]  /*9b00*/  F2FP.BF16.F32.PACK_AB R2, R131, R133 ;  /* 0x000000858302723e */ /* 0x000fc800000010ff */
        /* <DEDUP_REMOVED lines=8> */
[C---:B------:R-:W-:Y:S02]  /*9b90*/  LOP3.LUT R2, R247.reuse, R92, R5, 0x96, !PT ;  /* 0x0000005cf7027212 */ /* 0x040fe400078e9605 */
[C---:B------:R-:W-:Y:S02]  /*9ba0*/  LOP3.LUT R0, R248.reuse, R4, R87, 0x96, !PT ;  /* 0x00000004f8007212 */ /* 0x040fe400078e9657 */
[----:B------:R-:W-:Y:S02]  /*9bb0*/  LOP3.LUT R7, R247, R94, R5, 0x96, !PT ;  /* 0x0000005ef7077212 */ /* 0x000fe400078e9605 */
        /* <DEDUP_REMOVED lines=9> */
[----:B------:R-:W-:Y:S01]  /*9c50*/  IMAD.WIDE.U32 R6, R0, -0x326172a9, RZ ;  /* 0xcd9e8d5700067825 */ /* 0x000fe200078e00ff */
[----:B------:R-:W-:-:S03]  /*9c60*/  LOP3.LUT R10, R119, R4, R13, 0x96, !PT ;  /* 0x00000004770a7212 */ /* 0x000fc600078e960d */
[----:B------:R-:W-:-:S04]  /*9c70*/  IMAD.WIDE.U32 R4, R2, -0x326172a9, RZ ;  /* 0xcd9e8d5702047825 */ /* 0x000fc800078e00ff */
[----:B------:R-:W-:Y:S01]  /*9c80*/  IMAD.WIDE.U32 R8, R8, -0x326172a9, RZ ;  /* 0xcd9e8d5708087825 */ /* 0x000fe200078e00ff */
[----:B------:R-:W-:Y:S02]  /*9c90*/  LOP3.LUT R11, R228, R86, R5, 0x96, !PT ;  /* 0x00000056e40b7212 */ /* 0x000fe400078e9605 */
[----:B------:R-:W-:Y:S01]  /*9ca0*/  LOP3.LUT R7, R235, R4, R7, 0x96, !PT ;  /* 0x00000004eb077212 */ /* 0x000fe200078e9607 */
        /* <DEDUP_REMOVED lines=18> */
[----:B------:R-:W-:Y:S01]  /*9dd0*/  PRMT R30, R4, 0x7771, RZ ;  /* 0x00007771041e7816 */ /* 0x000fe200000000ff */
[----:B------:R-:W-:Y:S01]  /*9de0*/  IMAD.WIDE.U32 R14, R0, -0x2daee0ad, RZ ;  /* 0xd2511f53000e7825 */ /* 0x000fe200078e00ff */
[C---:B------:R-:W-:Y:S02]  /*9df0*/  PRMT R28, R4.reuse, 0x7773, RZ ;  /* 0x00007773041c7816 */ /* 0x040fe400000000ff */
[----:B------:R-:W-:Y:S01]  /*9e00*/  PRMT R27, R4, 0x7772, RZ ;  /* 0x00007772041b7816 */ /* 0x000fe200000000ff */
[----:B------:R-:W-:Y:S02]  /*9e10*/  IMAD.MOV.U32 R29, RZ, RZ, R4 ;  /* 0x000000ffff1d7224 */ /* 0x000fe400078e0004 */
[----:B------:R-:W-:Y:S01]  /*9e20*/  IMAD.WIDE.U32 R4, R21, -0x326172a9, RZ ;  /* 0xcd9e8d5715047825 */ /* 0x000fe200078e00ff */
[----:B------:R-:W-:-:S02]  /*9e30*/  LOP3.LUT R9, R77, R22, R15, 0x96, !PT ;  /* 0x000000164d097212 */ /* 0x000fc400078e960f */
[----:B------:R-:W-:Y:S02]  /*9e40*/  LOP3.LUT R11, R77, R20, R13, 0x96, !PT ;  /* 0x000000144d0b7212 */ /* 0x000fe400078e960d */
[----:B------:R-:W-:Y:S02]  /*9e50*/  LOP3.LUT R2, R233, R8, R5, 0x96, !PT ;  /* 0x00000008e9027212 */ /* 0x000fe400078e9605 */
[----:B------:R-:W-:Y:S02]  /*9e60*/  MOV R15, R4 ;  /* 0x00000004000f7202 */ /* 0x000fe40000000f00 */
[C---:B------:R-:W-:Y:S02]  /*9e70*/  PRMT R20, R4.reuse, 0x7771, RZ ;  /* 0x0000777104147816 */ /* 0x040fe400000000ff */
[C---:B------:R-:W-:Y:S02]  /*9e80*/  PRMT R13, R4.reuse, 0x7773, RZ ;  /* 0x00007773040d7816 */ /* 0x040fe400000000ff */
[----:B------:R-:W-:Y:S01]  /*9e90*/  PRMT R6, R4, 0x7772, RZ ;  /* 0x0000777204067816 */ /* 0x000fe200000000ff */
[----:B------:R-:W-:-:S04]  /*9ea0*/  IMAD.WIDE.U32 R4, R23, -0x326172a9, RZ ;  /* 0xcd9e8d5717047825 */ /* 0x000fc800078e00ff */
[----:B------:R-:W-:Y:S01]  /*9eb0*/  IMAD.MOV.U32 R8, RZ, RZ, R4 ;  /* 0x000000ffff087224 */ /* 0x000fe200078e0004 */
[----:B------:R-:W-:Y:S02]  /*9ec0*/  LOP3.LUT R0, R233, R10, R5, 0x96, !PT ;  /* 0x0000000ae9007212 */ /* 0x000fe400078e9605 */
[C---:B------:R-:W-:Y:S02]  /*9ed0*/  PRMT R10, R4.reuse, 0x7771, RZ ;  /* 0x00007771040a7816 */ /* 0x040fe400000000ff */
[C---:B------:R-:W-:Y:S02]  /*9ee0*/  PRMT R5, R4.reuse, 0x7773, RZ ;  /* 0x0000777304057816 */ /* 0x040fe400000000ff */
[----:B------:R-:W-:Y:S01]  /*9ef0*/  PRMT R4, R4, 0x7772, RZ ;  /* 0x0000777204047816 */ /* 0x000fe200000000ff */
[----:B------:R-:W-:-:S03]  /*9f00*/  IMAD.MOV.U32 R23, RZ, RZ, R14 ;  /* 0x000000ffff177224 */ /* 0x000fc600078e000e */
[----:B------:R-:W-:Y:S02]  /*9f10*/  PRMT R77, R4, 0x5410, R5 ;  /* 0x00005410044d7816 */ /* 0x000fe40000000005 */
[----:B------:R-:W-:Y:S01]  /*9f20*/  LOP3.LUT R4, R29, 0xff, RZ, 0xc0, !PT ;  /* 0x000000ff1d047812 */ /* 0x000fe200078ec0ff */
[----:B------:R-:W-:Y:S01]  /*9f30*/  IMAD.MOV.U32 R85, RZ, RZ, R55 ;  /* 0x000000ffff557224 */ /* 0x000fe200078e0037 */
[----:B------:R-:W-:Y:S01]  /*9f40*/  PRMT R34, R27, 0x5410, R28 ;  /* 0x000054101b227816 */ /* 0x000fe2000000001c */
[----:B------:R-:W-:Y:S01]  /*9f50*/  IMAD.MOV.U32 R55, RZ, RZ, R60 ;  /* 0x000000ffff377224 */ /* 0x000fe200078e003c */
[----:B------:R-:W-:Y:S01]  /*9f60*/  PRMT R29, R4, 0x5410, R30 ;  /* 0x00005410041d7816 */ /* 0x000fe2000000001e */
[----:B------:R-:W-:Y:S01]  /*9f70*/  IMAD.MOV.U32 R60, RZ, RZ, R61 ;  /* 0x000000ffff3c7224 */ /* 0x000fe200078e003d */
[----:B------:R-:W-:Y:S01]  /*9f80*/  PRMT R27, R6, 0x5410, R13 ;  /* 0x00005410061b7816 */ /* 0x000fe2000000000d */
[----:B------:R-:W-:Y:S01]  /*9f90*/  IMAD.MOV.U32 R61, RZ, RZ, R62 ;  /* 0x000000ffff3d7224 */ /* 0x000fe200078e003e */
[----:B------:R-:W-:Y:S01]  /*9fa0*/  LOP3.LUT R4, R15, 0xff, RZ, 0xc0, !PT ;  /* 0x000000ff0f047812 */ /* 0x000fe200078ec0ff */
[----:B------:R-:W-:Y:S01]  /*9fb0*/  IMAD.MOV.U32 R62, RZ, RZ, R63 ;  /* 0x000000ffff3e7224 */ /* 0x000fe200078e003f */
[----:B------:R-:W-:-:S02]  /*9fc0*/  PRMT R24, R14, 0x7771, RZ ;  /* 0x000077710e187816 */ /* 0x000fc400000000ff */
[----:B------:R-:W-:Y:S01]  /*9fd0*/  LOP3.LUT R6, R23, 0xff, RZ, 0xc0, !PT ;  /* 0x000000ff17067812 */ /* 0x000fe200078ec0ff */
[----:B------:R-:W-:Y:S01]  /*9fe0*/  IMAD.MOV.U32 R36, RZ, RZ, R154 ;  /* 0x000000ffff247224 */ /* 0x000fe200078e009a */
[----:B------:R-:W-:Y:S01]  /*9ff0*/  MOV R63, R64 ;  /* 0x00000040003f7202 */ /* 0x000fe20000000f00 */
[----:B------:R-:W-:Y:S01]  /*a000*/  IMAD.MOV.U32 R64, RZ, RZ, R65 ;  /* 0x000000ffff407224 */ /* 0x000fe200078e0041 */
[----:B------:R-:W-:Y:S01]  /*a010*/  LOP3.LUT R5, R8, 0xff, RZ, 0xc0, !PT ;  /* 0x000000ff08057812 */ /* 0x000fe200078ec0ff */
[----:B------:R-:W-:Y:S01]  /*a020*/  IMAD.MOV.U32 R154, RZ, RZ, R82 ;  /* 0x000000ffff9a7224 */ /* 0x000fe200078e0052 */
[----:B------:R-:W-:Y:S02]  /*a030*/  PRMT R33, R4, 0x5410, R20 ;  /* 0x0000541004217816 */ /* 0x000fe40000000014 */
[----:B------:R-:W-:Y:S02]  /*a040*/  PRMT R82, R6, 0x5410, R24 ;  /* 0x0000541006527816 */ /* 0x000fe40000000018 */
[C---:B------:R-:W-:Y:S01]  /*a050*/  LOP3.LUT R4, R7.reuse, 0xffff, RZ, 0xc0, !PT ;  /* 0x0000ffff07047812 */ /* 0x040fe200078ec0ff */
[----:B------:R-:W-:Y:S01]  /*a060*/  IMAD.MOV.U32 R46, RZ, RZ, R64 ;  /* 0x000000ffff2e7224 */ /* 0x000fe200078e0040 */
[----:B------:R-:W-:-:S02]  /*a070*/  PRMT R6, R7, 0x7632, R6 ;  /* 0x0000763207067816 */ /* 0x000fc40000000006 */
[----:B------:R-:W-:Y:S02]  /*a080*/  PRMT R64, R5, 0x5410, R10 ;  /* 0x0000541005407816 */ /* 0x000fe4000000000a */
[C---:B------:R-:W-:Y:S02]  /*a090*/  PRMT R22, R14.reuse, 0x7773, RZ ;  /* 0x000077730e167816 */ /* 0x040fe400000000ff */
[----:B------:R-:W-:Y:S02]  /*a0a0*/  PRMT R21, R14, 0x7772, RZ ;  /* 0x000077720e157816 */ /* 0x000fe400000000ff */
[----:B------:R-:W-:Y:S02]  /*a0b0*/  LOP3.LUT R8, R7, 0xff, RZ, 0xc0, !PT ;  /* 0x000000ff07087812 */ /* 0x000fe400078ec0ff */
[----:B------:R-:W-:Y:S02]  /*a0c0*/  SHF.R.U32.HI R5, RZ, 0x8, R4 ;  /* 0x00000008ff057819 */ /* 0x000fe40000011604 */
[----:B------:R-:W-:-:S02]  /*a0d0*/  SHF.R.U32.HI R7, RZ, 0x18, R7 ;  /* 0x00000018ff077819 */ /* 0x000fc40000011607 */
[----:B------:R-:W-:Y:S02]  /*a0e0*/  LOP3.LUT R4, R6, 0xff, RZ, 0xc0, !PT ;  /* 0x000000ff06047812 */ /* 0x000fe400078ec0ff */
[----:B------:R-:W-:Y:S02]  /*a0f0*/  PRMT R85, R21, 0x5410, R22 ;  /* 0x0000541015557816 */ /* 0x000fe40000000016 */
[----:B------:R-:W-:Y:S02]  /*a100*/  PRMT R22, R4, 0x5410, R7 ;  /* 0x0000541004167816 */ /* 0x000fe40000000007 */
[----:B------:R-:W-:Y:S02]  /*a110*/  LOP3.LUT R4, R0, 0xffff, RZ, 0xc0, !PT ;  /* 0x0000ffff00047812 */ /* 0x000fe400078ec0ff */
[----:B------:R-:W-:Y:S02]  /*a120*/  PRMT R23, R8, 0x5410, R5 ;  /* 0x0000541008177816 */ /* 0x000fe40000000005 */
[----:B------:R-:W-:-:S02]  /*a130*/  SHF.R.U32.HI R4, RZ, 0x8, R4 ;  /* 0x00000008ff047819 */ /* 0x000fc40000011604 */
[C---:B------:R-:W-:Y:S01]  /*a140*/  LOP3.LUT R5, R0.reuse, 0xff, RZ, 0xc0, !PT ;  /* 0x000000ff00057812 */ /* 0x040fe200078ec0ff */
[----:B------:R-:W-:Y:S02]  /*a150*/  IMAD.MOV.U32 R120, RZ, RZ, R62 ;  /* 0x000000ffff787224 */ /* 0x000fe400078e003e */
[----:B------:R-:W-:Y:S01]  /*a160*/  IMAD.MOV.U32 R65, RZ, RZ, R66 ;  /* 0x000000ffff417224 */ /* 0x000fe200078e0042 */
[--C-:B------:R-:W-:Y:S01]  /*a170*/  PRMT R62, R5, 0x5410, R4.reuse ;  /* 0x00005410053e7816 */ /* 0x100fe20000000004 */
[----:B------:R-:W-:Y:S01]  /*a180*/  IMAD.MOV.U32 R66, RZ, RZ, R67 ;  /* 0x000000ffff427224 */ /* 0x000fe200078e0043 */
[----:B------:R-:W-:Y:S01]  /*a190*/  PRMT R4, R0, 0x7632, R4 ;  /* 0x0000763200047816 */ /* 0x000fe20000000004 */
[----:B------:R-:W-:Y:S01]  /*a1a0*/  IMAD.MOV.U32 R67, RZ, RZ, R68 ;  /* 0x000000ffff437224 */ /* 0x000fe200078e0044 */
[----:B------:R-:W-:Y:S01]  /*a1b0*/  SHF.R.U32.HI R0, RZ, 0x18, R0 ;  /* 0x00000018ff007819 */ /* 0x000fe20000011600 */
[----:B------:R-:W-:Y:S01]  /*a1c0*/  IMAD.MOV.U32 R68, RZ, RZ, R69 ;  /* 0x000000ffff447224 */ /* 0x000fe200078e0045 */
[----:B------:R-:W-:-:S03]  /*a1d0*/  LOP3.LUT R4, R4, 0xff, RZ, 0xc0, !PT ;  /* 0x000000ff04047812 */ /* 0x000fc600078ec0ff */
[----:B------:R-:W-:Y:S01]  /*a1e0*/  IMAD.MOV.U32 R44, RZ, RZ, R68 ;  /* 0x000000ffff2c7224 */ /* 0x000fe200078e0044 */
[----:B------:R-:W-:Y:S02]  /*a1f0*/  PRMT R68, R4, 0x5410, R0 ;  /* 0x0000541004447816 */ /* 0x000fe40000000000 */
[----:B------:R-:W-:Y:S01]  /*a200*/  LOP3.LUT R0, R11, 0xffff, RZ, 0xc0, !PT ;  /* 0x0000ffff0b007812 */ /* 0x000fe200078ec0ff */
[----:B------:R-:W-:Y:S01]  /*a210*/  IMAD.MOV.U32 R69, RZ, RZ, R70 ;  /* 0x000000ffff457224 */ /* 0x000fe200078e0046 */
[C---:B------:R-:W-:Y:S02]  /*a220*/  LOP3.LUT R6, R9.reuse, 0xffff, RZ, 0xc0, !PT ;  /* 0x0000ffff09067812 */ /* 0x040fe400078ec0ff */
[----:B------:R-:W-:Y:S02]  /*a230*/  PRMT R5, R9, 0x7632, R5 ;  /* 0x0000763209057816 */ /* 0x000fe40000000005 */
[----:B------:R-:W-:Y:S02]  /*a240*/  SHF.R.U32.HI R0, RZ, 0x8, R0 ;  /* 0x00000008ff007819 */ /* 0x000fe40000011600 */
[----:B------:R-:W-:Y:S01]  /*a250*/  LOP3.LUT R4, R11, 0xff, RZ, 0xc0, !PT ;  /* 0x000000ff0b047812 */ /* 0x000fe200078ec0ff */
[----:B------:R-:W-:Y:S01]  /*a260*/  IMAD.MOV.U32 R70, RZ, RZ, R71 ;  /* 0x000000ffff467224 */ /* 0x000fe200078e0047 */
[----:B------:R-:W-:Y:S01]  /*a270*/  LOP3.LUT R8, R9, 0xff, RZ, 0xc0, !PT ;  /* 0x000000ff09087812 */ /* 0x000fe200078ec0ff */
[----:B------:R-:W-:Y:S01]  /*a280*/  IMAD.MOV.U32 R41, RZ, RZ, R69 ;  /* 0x000000ffff297224 */ /* 0x000fe200078e0045 */
[----:B------:R-:W-:-:S02]  /*a290*/  SHF.R.U32.HI R7, RZ, 0x18, R9 ;  /* 0x00000018ff077819 */ /* 0x000fc40000011609 */
[----:B------:R-:W-:Y:S02]  /*a2a0*/  SHF.R.U32.HI R6, RZ, 0x8, R6 ;  /* 0x00000008ff067819 */ /* 0x000fe40000011606 */
[----:B------:R-:W-:Y:S02]  /*a2b0*/  LOP3.LUT R5, R5, 0xff, RZ, 0xc0, !PT ;  /* 0x000000ff05057812 */ /* 0x000fe400078ec0ff */
[----:B------:R-:W-:Y:S01]  /*a2c0*/  PRMT R69, R4, 0x5410, R0 ;  /* 0x0000541004457816 */ /* 0x000fe20000000000 */
[----:B------:R-:W-:Y:S01]  /*a2d0*/  IMAD.MOV.U32 R161, RZ, RZ, R67 ;  /* 0x000000ffffa17224 */ /* 0x000fe200078e0043 */
[----:B------:R-:W-:Y:S01]  /*a2e0*/  LOP3.LUT R0, R2, 0xffff, RZ, 0xc0, !PT ;  /* 0x0000ffff02007812 */ /* 0x000fe200078ec0ff */
[----:B------:R-:W-:Y:S01]  /*a2f0*/  IMAD.MOV.U32 R173, RZ, RZ, R70 ;  /* 0x000000ffffad7224 */ /* 0x000fe200078e0046 */
[----:B------:R-:W-:Y:S02]  /*a300*/  PRMT R67, R8, 0x5410, R6 ;  /* 0x0000541008437816 */ /* 0x000fe40000000006 */
[----:B------:R-:W-:-:S02]  /*a310*/  PRMT R70, R5, 0x5410, R7 ;  /* 0x0000541005467816 */ /* 0x000fc40000000007 */
[C---:B------:R-:W-:Y:S02]  /*a320*/  LOP3.LUT R6, R2.reuse, 0xff, RZ, 0xc0, !PT ;  /* 0x000000ff02067812 */ /* 0x040fe400078ec0ff */
[----:B------:R-:W-:Y:S02]  /*a330*/  PRMT R5, R2, 0x7632, R5 ;  /* 0x0000763202057816 */ /* 0x000fe40000000005 */
[----:B------:R-:W-:Y:S02]  /*a340*/  SHF.R.U32.HI R4, RZ, 0x18, R2 ;  /* 0x00000018ff047819 */ /* 0x000fe40000011602 */
[----:B------:R-:W-:Y:S01]  /*a350*/  SHF.R.U32.HI R2, RZ, 0x8, R0 ;  /* 0x00000008ff027819 */ /* 0x000fe20000011600 */
[----:B------:R-:W-:Y:S02]  /*a360*/  IMAD.MOV.U32 R71, RZ, RZ, R115 ;  /* 0x000000ffff477224 */ /* 0x000fe400078e0073 */
[----:B------:R-:W-:Y:S01]  /*a370*/  IMAD.MOV.U32 R115, RZ, RZ, R155 ;  /* 0x000000ffff737224 */ /* 0x000fe200078e009b */
[----:B------:R-:W-:Y:S01]  /*a380*/  PRMT R30, R6, 0x5410, R2 ;  /* 0x00005410061e7816 */ /* 0x000fe20000000002 */
[----:B------:R-:W-:Y:S01]  /*a390*/  FFMA.FTZ R2, R182, UR5, -R17 ;  /* 0x00000005b6027c23 */ /* 0x000fe20008010811 */
[----:B------:R-:W-:-:S02]  /*a3a0*/  IMAD.MOV.U32 R155, RZ, RZ, R220 ;  /* 0x000000ffff9b7224 */ /* 0x000fc400078e00dc */
[----:B------:R-:W-:Y:S02]  /*a3b0*/  IMAD.MOV.U32 R174, RZ, RZ, R125 ;  /* 0x000000ffffae7224 */ /* 0x000fe400078e007d */
[----:B------:R-:W-:Y:S02]  /*a3c0*/  IMAD.MOV.U32 R119, RZ, RZ, R126 ;  /* 0x000000ffff777224 */ /* 0x000fe400078e007e */
[----:B------:R-:W-:Y:S02]  /*a3d0*/  IMAD.MOV.U32 R118, RZ, RZ, R128 ;  /* 0x000000ffff767224 */ /* 0x000fe400078e0080 */
[----:B------:R-:W-:Y:S01]  /*a3e0*/  IMAD.MOV.U32 R35, RZ, RZ, R129 ;  /* 0x000000ffff237224 */ /* 0x000fe200078e0081 */
[----:B------:R1:W-:Y:S01]  /*a3f0*/  MUFU.EX2 R128, R2 ;  /* 0x0000000200807308 */ /* 0x0003e20000000800 */
[----:B------:R-:W-:Y:S01]  /*a400*/  IMAD.MOV.U32 R37, RZ, RZ, R122 ;  /* 0x000000ffff257224 */ /* 0x000fe200078e007a */
[----:B------:R-:W-:Y:S01]  /*a410*/  MOV R39, R155 ;  /* 0x0000009b00277202 */ /* 0x000fe20000000f00 */
[----:B------:R-:W-:Y:S01]  /*a420*/  IMAD.MOV.U32 R38, RZ, RZ, R160 ;  /* 0x000000ffff267224 */ /* 0x000fe200078e00a0 */
[----:B------:R-:W-:Y:S01]  /*a430*/  MOV R163, R60 ;  /* 0x0000003c00a37202 */ /* 0x000fe20000000f00 */
[----:B------:R-:W-:Y:S01]  /*a440*/  IMAD.MOV.U32 R40, RZ, RZ, R71 ;  /* 0x000000ffff287224 */ /* 0x000fe200078e0047 */
[----:B------:R-:W2:Y:S01]  /*a450*/  LDL.LU R220, [R1+0xac] ;  /* 0x0000ac0001dc7983 */ /* 0x000ea20000300800 */
[----:B------:R-:W-:-:S02]  /*a460*/  IMAD.MOV.U32 R87, RZ, RZ, R61 ;  /* 0x000000ffff577224 */ /* 0x000fc400078e003d */
[----:B-1----:R-:W-:Y:S01]  /*a470*/  FADD.FTZ R2, R174, R119 ;  /* 0x00000077ae027221 */ /* 0x002fe20000010000 */
[----:B------:R-:W-:Y:S02]  /*a480*/  IMAD.MOV.U32 R174, RZ, RZ, R118 ;  /* 0x000000ffffae7224 */ /* 0x000fe400078e0076 */
[----:B------:R-:W-:Y:S02]  /*a490*/  IMAD.MOV.U32 R118, RZ, RZ, R35 ;  /* 0x000000ffff767224 */ /* 0x000fe400078e0023 */
[----:B------:R-:W-:Y:S02]  /*a4a0*/  IMAD.MOV.U32 R35, RZ, RZ, R36 ;  /* 0x000000ffff237224 */ /* 0x000fe400078e0024 */
[----:B------:R-:W-:Y:S02]  /*a4b0*/  IMAD.MOV.U32 R36, RZ, RZ, R37 ;  /* 0x000000ffff247224 */ /* 0x000fe400078e0025 */
[----:B------:R-:W-:Y:S02]  /*a4c0*/  IMAD.MOV.U32 R37, RZ, RZ, R38 ;  /* 0x000000ffff257224 */ /* 0x000fe400078e0026 */
[----:B------:R-:W-:-:S02]  /*a4d0*/  IMAD.MOV.U32 R38, RZ, RZ, R39 ;  /* 0x000000ffff267224 */ /* 0x000fc400078e0027 */
[----:B------:R-:W-:Y:S02]  /*a4e0*/  IMAD.MOV.U32 R39, RZ, RZ, R40 ;  /* 0x000000ffff277224 */ /* 0x000fe400078e0028 */
[----:B------:R-:W-:Y:S01]  /*a4f0*/  IMAD.MOV.U32 R40, RZ, RZ, R41 ;  /* 0x000000ffff287224 */ /* 0x000fe200078e0029 */
[----:B------:R-:W-:Y:S01]  /*a500*/  MOV R41, R44 ;  /* 0x0000002c00297202 */ /* 0x000fe20000000f00 */
        /* <DEDUP_REMOVED lines=15> */
[----:B------:R-:W-:Y:S01]  /*a600*/  IMAD.MOV.U32 R120, RZ, RZ, R162 ;  /* 0x000000ffff787224 */ /* 0x000fe200078e00a2 */
[----:B------:R-:W3:Y:S04]  /*a610*/  LDL.LU R185, [R1+0xa8] ;  /* 0x0000a80001b97983 */ /* 0x000ee80000300800 */
[----:B------:R-:W4:Y:S01]  /*a620*/  LDL.LU R162, [R1+0x74] ;  /* 0x0000740001a27983 */ /* 0x000f220000300800 */
[----:B------:R-:W-:-:S04]  /*a630*/  LOP3.LUT R0, R5, 0xff, RZ, 0xc0, !PT ;  /* 0x000000ff05007812 */ /* 0x000fc800078ec0ff */
[----:B------:R-:W-:Y:S01]  /*a640*/  PRMT R43, R0, 0x5410, R4 ;  /* 0x00005410002b7816 */ /* 0x000fe20000000004 */
[--C-:B------:R-:W-:Y:S01]  /*a650*/  FFMA.FTZ R0, R180, UR5, -R17.reuse ;  /* 0x00000005b4007c23 */ /* 0x100fe20008010811 */
[----:B------:R-:W-:Y:S01]  /*a660*/  FFMA.FTZ R5, R210, UR5, -R17 ;  /* 0x00000005d2057c23 */ /* 0x000fe20008010811 */
[----:B------:R-:W-:Y:S02]  /*a670*/  IMAD.MOV.U32 R114, RZ, RZ, R130 ;  /* 0x000000ffff727224 */ /* 0x000fe400078e0082 */
[----:B------:R1:W-:Y:S01]  /*a680*/  MUFU.EX2 R129, R0 ;  /* 0x0000000000817308 */ /* 0x0003e20000000800 */
[----:B------:R-:W-:-:S03]  /*a690*/  IMAD.MOV.U32 R117, RZ, RZ, R118 ;  /* 0x000000ffff757224 */ /* 0x000fc600078e0076 */
[----:B------:R1:W-:Y:S02]  /*a6a0*/  MUFU.EX2 R125, R5 ;  /* 0x00000005007d7308 */ /* 0x0003e40000000800 */
[----:B-1----:R-:W-:Y:S01]  /*a6b0*/  FADD.FTZ R0, R174, R112 ;  /* 0x00000070ae007221 */ /* 0x002fe20000010000 */
[----:B------:R-:W-:Y:S01]  /*a6c0*/  IMAD.MOV.U32 R174, RZ, RZ, R36 ;  /* 0x000000ffffae7224 */ /* 0x000fe200078e0024 */
[----:B------:R-:W-:Y:S01]  /*a6d0*/  MOV R36, R39 ;  /* 0x0000002700247202 */ /* 0x000fe20000000f00 */
[----:B------:R-:W-:Y:S02]  /*a6e0*/  IMAD.MOV.U32 R39, RZ, RZ, R87 ;  /* 0x000000ffff277224 */ /* 0x000fe400078e0057 */
[----:B------:R-:W-:Y:S01]  /*a6f0*/  FADD.FTZ R5, R119, R116 ;  /* 0x0000007477057221 */ /* 0x000fe20000010000 */
[----:B------:R-:W-:Y:S02]  /*a700*/  IMAD.MOV.U32 R87, RZ, RZ, R114 ;  /* 0x000000ffff577224 */ /* 0x000fe400078e0072 */
[----:B------:R-:W-:Y:S01]  /*a710*/  IMAD.MOV.U32 R119, RZ, RZ, R35 ;  /* 0x000000ffff777224 */ /* 0x000fe200078e0023 */
[----:B------:R-:W-:Y:S01]  /*a720*/  MOV R35, R36 ;  /* 0x0000002400237202 */ /* 0x000fe20000000f00 */
[----:B------:R-:W-:-:S02]  /*a730*/  IMAD.MOV.U32 R116, RZ, RZ, R174 ;  /* 0x000000ffff747224 */ /* 0x000fc400078e00ae */
[----:B------:R-:W-:Y:S02]  /*a740*/  IMAD.MOV.U32 R174, RZ, RZ, R37 ;  /* 0x000000ffffae7224 */ /* 0x000fe400078e0025 */
[----:B------:R-:W-:Y:S02]  /*a750*/  IMAD.MOV.U32 R36, RZ, RZ, R87 ;  /* 0x000000ffff247224 */ /* 0x000fe400078e0057 */
[----:B------:R-:W-:Y:S01]  /*a760*/  FADD.FTZ R21, R116, R117 ;  /* 0x0000007574157221 */ /* 0x000fe20000010000 */
[----:B------:R-:W-:Y:S02]  /*a770*/  IMAD.MOV.U32 R160, RZ, RZ, R123 ;  /* 0x000000ffffa07224 */ /* 0x000fe400078e007b */
[----:B------:R-:W-:Y:S02]  /*a780*/  IMAD.MOV.U32 R116, RZ, RZ, R174 ;  /* 0x000000ffff747224 */ /* 0x000fe400078e00ae */
[----:B------:R-:W-:Y:S02]  /*a790*/  IMAD.MOV.U32 R37, RZ, RZ, R120 ;  /* 0x000000ffff257224 */ /* 0x000fe400078e0078 */
[----:B------:R-:W-:Y:S01]  /*a7a0*/  IMAD.MOV.U32 R120, RZ, RZ, R163 ;  /* 0x000000ffff787224 */ /* 0x000fe200078e00a3 */
[----:B------:R-:W-:-:S02]  /*a7b0*/  PRMT R7, R11, 0x7632, R7 ;  /* 0x000076320b077816 */ /* 0x000fc40000000007 */
[----:B------:R-:W-:Y:S01]  /*a7c0*/  SHF.R.U32.HI R8, RZ, 0x18, R11 ;  /* 0x00000018ff087819 */ /* 0x000fe2000001160b */
[----:B----4-:R-:W-:Y:S02]  /*a7d0*/  IMAD.MOV.U32 R87, RZ, RZ, R162 ;  /* 0x000000ffff577224 */ /* 0x010fe400078e00a2 */
[----:B------:R-:W-:Y:S02]  /*a7e0*/  IMAD.MOV.U32 R162, RZ, RZ, R76 ;  /* 0x000000ffffa27224 */ /* 0x000fe400078e004c */
[----:B------:R-:W-:Y:S01]  /*a7f0*/  IMAD.MOV.U32 R174, RZ, RZ, R87 ;  /* 0x000000ffffae7224 */ /* 0x000fe200078e0057 */
[----:B------:R-:W4:Y:S01]  /*a800*/  LDL.LU R76, [R1+0xa4] ;  /* 0x0000a400014c7983 */ /* 0x000f220000300800 */
[----:B------:R-:W-:Y:S01]  /*a810*/  IMAD.MOV.U32 R87, RZ, RZ, R160 ;  /* 0x000000ffff577224 */ /* 0x000fe200078e00a0 */
[----:B------:R-:W-:Y:S02]  /*a820*/  MOV R160, R211 ;  /* 0x000000d300a07202 */ /* 0x000fe40000000f00 */
[----:B------:R-:W4:Y:S04]  /*a830*/  LDL.LU R163, [R1+0x78] ;  /* 0x0000780001a37983 */ /* 0x000f280000300800 */
[----:B------:R-:W4:Y:S01]  /*a840*/  LDL.LU R211, [R1+0xa0] ;  /* 0x0000a00001d37983 */ /* 0x000f220000300800 */
[----:B------:R-:W-:Y:S01]  /*a850*/  LOP3.LUT R7, R7, 0xff, RZ, 0xc0, !PT ;  /* 0x000000ff07077812 */ /* 0x000fe200078ec0ff */
[----:B------:R-:W-:-:S02]  /*a860*/  IMAD.MOV.U32 R86, RZ, RZ, R66 ;  /* 0x000000ffff567224 */ /* 0x000fc400078e0042 */
[--C-:B------:R-:W-:Y:S01]  /*a870*/  FFMA.FTZ R6, R212, UR5, -R17.reuse ;  /* 0x00000005d4067c23 */ /* 0x100fe20008010811 */
[----:B------:R-:W-:Y:S01]  /*a880*/  PRMT R66, R7, 0x5410, R8 ;  /* 0x0000541007427816 */ /* 0x000fe20000000008 */
[--C-:B------:R-:W-:Y:S02]  /*a890*/  FFMA.FTZ R7, R214, UR5, -R17.reuse ;  /* 0x00000005d6077c23 */ /* 0x100fe40008010811 */
[----:B------:R-:W-:Y:S01]  /*a8a0*/  MUFU.EX2 R124, R6 ;  /* 0x00000006007c7308 */ /* 0x000fe20000000800 */
[----:B------:R-:W-:Y:S01]  /*a8b0*/  IMAD.MOV.U32 R25, RZ, RZ, R12 ;  /* 0x000000ffff197224 */ /* 0x000fe200078e000c */
[C---:B------:R-:W-:Y:S02]  /*a8c0*/  PRMT R26, R12.reuse, 0x7771, RZ ;  /* 0x000077710c1a7816 */ /* 0x040fe400000000ff */
[----:B------:R-:W1:Y:S01]  /*a8d0*/  MUFU.EX2 R123, R7 ;  /* 0x00000007007b7308 */ /* 0x000e620000000800 */
[C---:B------:R-:W-:Y:S01]  /*a8e0*/  PRMT R14, R12.reuse, 0x7773, RZ ;  /* 0x000077730c0e7816 */ /* 0x040fe200000000ff */
[--C-:B------:R-:W-:Y:S01]  /*a8f0*/  FFMA.FTZ R9, R227, UR5, -R17.reuse ;  /* 0x00000005e3097c23 */ /* 0x100fe20008010811 */
[----:B------:R-:W-:Y:S01]  /*a900*/  PRMT R12, R12, 0x7772, RZ ;  /* 0x000077720c0c7816 */ /* 0x000fe200000000ff */
[----:B------:R-:W-:Y:S01]  /*a910*/  FFMA.FTZ R8, R222, UR5, -R17 ;  /* 0x00000005de087c23 */ /* 0x000fe20008010811 */
[----:B------:R-:W-:Y:S01]  /*a920*/  LOP3.LUT R10, R25, 0xff, RZ, 0xc0, !PT ;  /* 0x000000ff190a7812 */ /* 0x000fe200078ec0ff */
[----:B------:R-:W-:Y:S01]  /*a930*/  MUFU.EX2 R121, R9 ;  /* 0x0000000900797308 */ /* 0x000fe20000000800 */
[----:B------:R-:W-:Y:S01]  /*a940*/  PRMT R84, R12, 0x5410, R14 ;  /* 0x000054100c547816 */ /* 0x000fe2000000000e */
[----:B------:R-:W-:-:S02]  /*a950*/  FFMA.FTZ R14, R238, UR5, -R16 ;  /* 0x00000005ee0e7c23 */ /* 0x000fc40008010810 */
[----:B------:R2:W3:Y:S01]  /*a960*/  MUFU.EX2 R122, R8 ;  /* 0x00000008007a7308 */ /* 0x0004e20000000800 */
[----:B------:R-:W-:Y:S02]  /*a970*/  IMAD.MOV.U32 R155, RZ, RZ, R81 ;  /* 0x000000ffff9b7224 */ /* 0x000fe400078e0051 */
[----:B------:R-:W-:Y:S01]  /*a980*/  FFMA.FTZ R4, R186, UR5, -R17 ;  /* 0x00000005ba047c23 */ /* 0x000fe20008010811 */
[----:B------:R-:W-:Y:S01]  /*a990*/  IMAD.MOV.U32 R117, RZ, RZ, R119 ;  /* 0x000000ffff757224 */ /* 0x000fe200078e0077 */
[----:B------:R-:W-:Y:S01]  /*a9a0*/  PRMT R81, R10, 0x5410, R26 ;  /* 0x000054100a517816 */ /* 0x000fe2000000001a */
        /* <DEDUP_REMOVED lines=12> */
[----:B------:R-:W-:-:S02]  /*aa70*/  IMAD.MOV.U32 R47, RZ, RZ, R65 ;  /* 0x000000ffff2f7224 */ /* 0x000fc400078e0041 */
[--C-:B------:R-:W-:Y:S01]  /*aa80*/  FFMA.FTZ R10, R178, UR5, -R17.reuse ;  /* 0x00000005b20a7c23 */ /* 0x100fe20008010811 */
[--C-:B------:R-:W-:Y:S01]  /*aa90*/  FFMA.FTZ R15, R177, UR5, -R17.reuse ;  /* 0x00000005b10f7c23 */ /* 0x100fe20008010811 */
[--C-:B------:R-:W-:Y:S01]  /*aaa0*/  FFMA.FTZ R25, R176, UR5, -R17.reuse ;  /* 0x00000005b0197c23 */ /* 0x100fe20008010811 */
[----:B------:R-:W-:Y:S01]  /*aab0*/  FFMA.FTZ R42, R175, UR5, -R17 ;  /* 0x00000005af2a7c23 */ /* 0x000fe20008010811 */
[--C-:B--2---:R-:W-:Y:S01]  /*aac0*/  FFMA.FTZ R8, R220, UR5, -R19.reuse ;  /* 0x00000005dc087c23 */ /* 0x104fe20008010813 */
        /* <DEDUP_REMOVED lines=17> */
[----:B------:R3:W-:Y:S01]  /*abe0*/  MUFU.EX2 R126, R4 ;  /* 0x00000004007e7308 */ /* 0x0007e20000000800 */
[----:B------:R-:W-:Y:S01]  /*abf0*/  FADD.FTZ R18, R117, R2 ;  /* 0x0000000275127221 */ /* 0x000fe20000010000 */
[----:B-1----:R-:W-:Y:S01]  /*ac00*/  F2FP.BF16.F32.PACK_AB R2, R124, R123 ;  /* 0x0000007b7c02723e */ /* 0x002fe200000010ff */
[----:B--2---:R-:W-:Y:S01]  /*ac10*/  FADD.FTZ R14, R113, R0 ;  /* 0x00000000710e7221 */ /* 0x004fe20000010000 */
[----:B------:R-:W-:Y:S01]  /*ac20*/  HSET2.LE.AND R0, R29, R83, PT ;  /* 0x000000531d007233 */ /* 0x000fe20003803000 */
[----:B------:R-:W-:Y:S01]  /*ac30*/  IMAD.MOV.U32 R117, RZ, RZ, R116 ;  /* 0x000000ffff757224 */ /* 0x000fe200078e0074 */
[----:B------:R1:W-:Y:S01]  /*ac40*/  MUFU.EX2 R130, R10 ;  /* 0x0000000a00827308 */ /* 0x0003e20000000800 */
[----:B------:R-:W-:-:S02]  /*ac50*/  IMAD.MOV.U32 R116, RZ, RZ, R119 ;  /* 0x000000ffff747224 */ /* 0x000fc400078e0077 */
[----:B------:R-:W-:Y:S01]  /*ac60*/  IMAD.MOV.U32 R119, RZ, RZ, R174 ;  /* 0x000000ffff777224 */ /* 0x000fe200078e00ae */
[----:B---3--:R-:W-:Y:S01]  /*ac70*/  LOP3.LUT R4, R34, 0xff00ff, RZ, 0xc0, !PT ;  /* 0x00ff00ff22047812 */ /* 0x008fe200078ec0ff */
[----:B------:R-:W-:Y:S01]  /*ac80*/  IMAD.MOV.U32 R174, RZ, RZ, R87 ;  /* 0x000000ffffae7224 */ /* 0x000fe200078e0057 */
[----:B------:R2:W-:Y:S01]  /*ac90*/  MUFU.EX2 R118, R12 ;  /* 0x0000000c00767308 */ /* 0x0005e20000000800 */
[----:B------:R-:W-:Y:S01]  /*aca0*/  IMAD.MOV.U32 R222, RZ, RZ, R116 ;  /* 0x000000ffffde7224 */ /* 0x000fe200078e0074 */
[----:B-1----:R-:W-:Y:S02]  /*acb0*/  LOP3.LUT R10, R2, R0, RZ, 0xc0, !PT ;  /* 0x00000000020a7212 */ /* 0x002fe400078ec0ff */
[--C-:B------:R-:W-:Y:S02]  /*acc0*/  HSET2.LE.AND R0, R4, R83.reuse, PT ;  /* 0x0000005304007233 */ /* 0x100fe40003803000 */
[----:B------:R-:W-:Y:S01]  /*acd0*/  HSET2.LE.AND R4, R23, R83, PT ;  /* 0x0000005317047233 */ /* 0x000fe20003803000 */
[----:B------:R-:W1:Y:S01]  /*ace0*/  MUFU.EX2 R120, R11 ;  /* 0x0000000b00787308 */ /* 0x000e620000000800 */
[----:B------:R-:W-:-:S02]  /*acf0*/  IMAD.MOV.U32 R53, RZ, RZ, R174 ;  /* 0x000000ffff357224 */ /* 0x000fc400078e00ae */
[----:B--2---:R-:W-:Y:S01]  /*ad00*/  FADD.FTZ R12, R117, R5 ;  /* 0x00000005750c7221 */ /* 0x004fe20000010000 */
[----:B------:R-:W-:Y:S01]  /*ad10*/  F2FP.BF16.F32.PACK_AB R5, R122, R121 ;  /* 0x000000797a05723e */ /* 0x000fe200000010ff */
[----:B------:R-:W-:Y:S01]  /*ad20*/  IMAD.MOV.U32 R227, RZ, RZ, R119 ;  /* 0x000000ffffe37224 */ /* 0x000fe200078e0077 */
[----:B------:R2:W-:Y:S01]  /*ad30*/  MUFU.EX2 R117, R8 ;  /* 0x0000000800757308 */ /* 0x0005e20000000800 */
[----:B------:R-:W-:Y:S01]  /*ad40*/  IMAD.MOV.U32 R174, RZ, RZ, R35 ;  /* 0x000000ffffae7224 */ /* 0x000fe200078e0023 */
[----:B------:R-:W-:Y:S01]  /*ad50*/  MOV R35, R132 ;  /* 0x0000008400237202 */ /* 0x000fe20000000f00 */
[----:B------:R-:W-:Y:S01]  /*ad60*/  IMAD.MOV.U32 R26, RZ, RZ, R115 ;  /* 0x000000ffff1a7224 */ /* 0x000fe200078e0073 */
[----:B------:R-:W3:Y:S01]  /*ad70*/  MUFU.EX2 R113, R13 ;  /* 0x0000000d00717308 */ /* 0x000ee20000000800 */
[----:B------:R-:W-:-:S03]  /*ad80*/  HSET2.LE.AND R6, R22, R83, PT ;  /* 0x0000005316067233 */ /* 0x000fc60003803000 */
[----:B------:R-:W-:Y:S01]  /*ad90*/  MUFU.EX2 R112, R17 ;  /* 0x0000001100707308 */ /* 0x000fe20000000800 */
[----:B-1----:R-:W-:Y:S01]  /*ada0*/  F2FP.BF16.F32.PACK_AB R2, R120, R118 ;  /* 0x000000767802723e */ /* 0x002fe200000010ff */
[----:B------:R-:W-:Y:S01]  /*adb0*/  IMAD.MOV.U32 R87, RZ, RZ, R160 ;  /* 0x000000ffff577224 */ /* 0x000fe200078e00a0 */
[----:B------:R1:W5:Y:S01]  /*adc0*/  LDL.LU R132, [R1+0x9c] ;  /* 0x00009c0001847983 */ /* 0x0003620000300800 */
[----:B--2---:R-:W-:Y:S01]  /*add0*/  LOP3.LUT R8, R5, R4, RZ, 0xc0, !PT ;  /* 0x0000000405087212 */ /* 0x004fe200078ec0ff */
[----:B------:R-:W-:Y:S01]  /*ade0*/  FADD.FTZ R5, R222, R21 ;  /* 0x00000015de057221 */ /* 0x000fe20000010000 */
        /* <DEDUP_REMOVED lines=12> */
[----:B------:R-:W-:Y:S01]  /*aeb0*/  IMAD.MOV.U32 R47, RZ, RZ, R86 ;  /* 0x000000ffff2f7224 */ /* 0x000fe200078e0056 */
[----:B------:R-:W-:Y:S01]  /*aec0*/  LOP3.LUT R11, R2, R0, RZ, 0xc0, !PT ;  /* 0x00000000020b7212 */ /* 0x000fe200078ec0ff */
[----:B------:R-:W-:Y:S02]  /*aed0*/  IMAD.MOV.U32 R186, RZ, RZ, R227 ;  /* 0x000000ffffba7224 */ /* 0x000fe400078e00e3 */
[----:B------:R-:W-:Y:S02]  /*aee0*/  IMAD.MOV.U32 R210, RZ, RZ, R26 ;  /* 0x000000ffffd27224 */ /* 0x000fe400078e001a */
[----:B------:R-:W-:Y:S01]  /*aef0*/  FADD.FTZ R0, R222, R12 ;  /* 0x0000000cde007221 */ /* 0x000fe20000010000 */
[----:B------:R-:W-:-:S02]  /*af00*/  IMAD.MOV.U32 R86, RZ, RZ, R161 ;  /* 0x000000ffff567224 */ /* 0x000fc400078e00a1 */
[----:B------:R-:W-:Y:S02]  /*af10*/  IMAD.MOV.U32 R214, RZ, RZ, R36 ;  /* 0x000000ffffd67224 */ /* 0x000fe400078e0024 */
[----:B------:R-:W-:Y:S02]  /*af20*/  IMAD.MOV.U32 R227, RZ, RZ, R38 ;  /* 0x000000ffffe37224 */ /* 0x000fe400078e0026 */
[----:B------:R-:W-:Y:S02]  /*af30*/  IMAD.MOV.U32 R161, RZ, RZ, R215 ;  /* 0x000000ffffa17224 */ /* 0x000fe400078e00d7 */
[----:B------:R-:W-:Y:S02]  /*af40*/  IMAD.MOV.U32 R212, RZ, RZ, R35 ;  /* 0x000000ffffd47224 */ /* 0x000fe400078e0023 */
[----:B------:R-:W-:Y:S02]  /*af50*/  IMAD.MOV.U32 R222, RZ, RZ, R37 ;  /* 0x000000ffffde7224 */ /* 0x000fe400078e0025 */
[----:B------:R-:W-:Y:S01]  /*af60*/  IMAD.MOV.U32 R35, RZ, RZ, R41 ;  /* 0x000000ffff237224 */ /* 0x000fe200078e0029 */
[----:B---3--:R-:W-:Y:S01]  /*af70*/  F2FP.BF16.F32.PACK_AB R7, R113, R114 ;  /* 0x000000727107723e */ /* 0x008fe200000010ff */
[----:B------:R-:W-:-:S02]  /*af80*/  IMAD.MOV.U32 R26, RZ, RZ, R39 ;  /* 0x000000ffff1a7224 */ /* 0x000fc400078e0027 */
[----:B------:R-:W-:Y:S02]  /*af90*/  IMAD.MOV.U32 R37, RZ, RZ, R45 ;  /* 0x000000ffff257224 */ /* 0x000fe400078e002d */
[----:B------:R-:W-:Y:S02]  /*afa0*/  IMAD.MOV.U32 R182, RZ, RZ, R210 ;  /* 0x000000ffffb67224 */ /* 0x000fe400078e00d2 */
[----:B------:R-:W-:Y:S02]  /*afb0*/  IMAD.MOV.U32 R39, RZ, RZ, R47 ;  /* 0x000000ffff277224 */ /* 0x000fe400078e002f */
[----:B------:R-:W-:Y:S02]  /*afc0*/  IMAD.MOV.U32 R41, RZ, RZ, R86 ;  /* 0x000000ffff297224 */ /* 0x000fe400078e0056 */
[----:B------:R-:W-:Y:S01]  /*afd0*/  IMAD.MOV.U32 R210, RZ, RZ, R214 ;  /* 0x000000ffffd27224 */ /* 0x000fe200078e00d6 */
[----:B------:R-:W-:Y:S01]  /*afe0*/  MOV R214, R227 ;  /* 0x000000e300d67202 */ /* 0x000fe20000000f00 */
[----:B------:R-:W-:Y:S01]  /*aff0*/  IMAD.MOV.U32 R86, RZ, RZ, R161 ;  /* 0x000000ffff567224 */ /* 0x000fe200078e00a1 */
[----:B------:R-:W-:Y:S01]  /*b000*/  MOV R36, R44 ;  /* 0x0000002c00247202 */ /* 0x000fe20000000f00 */
[----:B------:R-:W-:Y:S01]  /*b010*/  IMAD.MOV.U32 R227, RZ, RZ, R35 ;  /* 0x000000ffffe37224 */ /* 0x000fe200078e0023 */
[----:B------:R2:W-:Y:S01]  /*b020*/  MUFU.EX2 R116, R9 ;  /* 0x0000000900747308 */ /* 0x0005e20000000800 */
[----:B------:R-:W-:-:S02]  /*b030*/  IMAD.MOV.U32 R180, RZ, RZ, R186 ;  /* 0x000000ffffb47224 */ /* 0x000fc400078e00ba */
[----:B------:R-:W-:Y:S02]  /*b040*/  IMAD.MOV.U32 R35, RZ, RZ, R37 ;  /* 0x000000ffff237224 */ /* 0x000fe400078e0025 */
[----:B------:R-:W-:Y:S02]  /*b050*/  IMAD.MOV.U32 R186, RZ, RZ, R212 ;  /* 0x000000ffffba7224 */ /* 0x000fe400078e00d4 */
[----:B------:R-:W-:Y:S02]  /*b060*/  IMAD.MOV.U32 R37, RZ, RZ, R39 ;  /* 0x000000ffff257224 */ /* 0x000fe400078e0027 */
[----:B------:R-:W-:Y:S02]  /*b070*/  IMAD.MOV.U32 R38, RZ, RZ, R46 ;  /* 0x000000ffff267224 */ /* 0x000fe400078e002e */
[----:B------:R-:W-:Y:S02]  /*b080*/  IMAD.MOV.U32 R212, RZ, RZ, R222 ;  /* 0x000000ffffd47224 */ /* 0x000fe400078e00de */
[----:B------:R-:W-:Y:S01]  /*b090*/  IMAD.MOV.U32 R39, RZ, RZ, R86 ;  /* 0x000000ffff277224 */ /* 0x000fe200078e0056 */
[----:B--2---:R-:W-:Y:S01]  /*b0a0*/  LOP3.LUT R9, R7, R6, RZ, 0xc0, !PT ;  /* 0x0000000607097212 */ /* 0x004fe200078ec0ff */
[----:B------:R-:W-:-:S02]  /*b0b0*/  IMAD.MOV.U32 R222, RZ, RZ, R26 ;  /* 0x000000ffffde7224 */ /* 0x000fc400078e001a */
[----:B------:R-:W-:Y:S01]  /*b0c0*/  FADD.FTZ R2, R252, R14 ;  /* 0x0000000efc027221 */ /* 0x000fe20000010000 */
[----:B------:R-:W-:Y:S02]  /*b0d0*/  IMAD.MOV.U32 R26, RZ, RZ, R36 ;  /* 0x000000ffff1a7224 */ /* 0x000fe400078e0024 */
[----:B------:R-:W-:Y:S02]  /*b0e0*/  IMAD.MOV.U32 R36, RZ, RZ, R38 ;  /* 0x000000ffff247224 */ /* 0x000fe400078e0026 */
[----:B------:R-:W-:Y:S01]  /*b0f0*/  IMAD.MOV.U32 R38, RZ, RZ, R41 ;  /* 0x000000ffff267224 */ /* 0x000fe200078e0029 */
[----:B------:R-:W-:Y:S01]  /*b100*/  HMMA.16816.F32.BF16 R44, R8, R56, R96 ;  /* 0x00000038082c723c */ /* 0x000fe20000041860 */
[----:B------:R-:W-:Y:S02]  /*b110*/  IMAD.MOV.U32 R177, RZ, RZ, R182 ;  /* 0x000000ffffb17224 */ /* 0x000fe400078e00b6 */
[----:B------:R-:W-:Y:S01]  /*b120*/  FADD.FTZ R41, R140, R2 ;  /* 0x000000028c297221 */ /* 0x000fe20000010000 */
[----:B------:R-:W-:Y:S01]  /*b130*/  IMAD.MOV.U32 R182, RZ, RZ, R212 ;  /* 0x000000ffffb67224 */ /* 0x000fe200078e00d4 */
[----:B------:R2:W-:Y:S01]  /*b140*/  MUFU.EX2 R115, R20 ;  /* 0x0000001400737308 */ /* 0x0005e20000000800 */
[----:B------:R-:W-:Y:S01]  /*b150*/  IMAD.MOV.U32 R212, RZ, RZ, R26 ;  /* 0x000000ffffd47224 */ /* 0x000fe200078e001a */
[----:B------:R-:W-:-:S02]  /*b160*/  LOP3.LUT R2, R27, 0xff00ff, RZ, 0xc0, !PT ;  /* 0x00ff00ff1b027812 */ /* 0x000fc400078ec0ff */
[----:B------:R-:W-:Y:S04]  /*b170*/  MUFU.EX2 R99, R25 ;  /* 0x0000001900637308 */ /* 0x000fe80000000800 */
[----:B------:R-:W3:Y:S01]  /*b180*/  MUFU.EX2 R119, R16 ;  /* 0x0000001000777308 */ /* 0x000ee20000000800 */
[----:B--2---:R-:W2:Y:S03]  /*b190*/  LDSM.16.MT88.4 R20, [R208+0x5800] ;  /* 0x00580000d014783b */ /* 0x004ea60000004200 */
[----:B------:R-:W1:Y:S04]  /*b1a0*/  MUFU.EX2 R98, R19 ;  /* 0x0000001300627308 */ /* 0x000e680000000800 */
[----:B------:R-:W-:Y:S01]  /*b1b0*/  MUFU.EX2 R96, R28 ;  /* 0x0000001c00607308 */ /* 0x000fe20000000800 */
[----:B------:R-:W-:-:S02]  /*b1c0*/  IMAD.MOV.U32 R226, RZ, RZ, R87 ;  /* 0x000000ffffe27224 */ /* 0x000fc400078e0057 */
[----:B------:R-:W-:Y:S01]  /*b1d0*/  FADD.FTZ R4, R135, R18 ;  /* 0x0000001287047221 */ /* 0x000fe20000010000 */
[----:B------:R-:W-:Y:S01]  /*b1e0*/  FADD.FTZ R40, R40, R0 ;  /* 0x0000000028287221 */ /* 0x000fe20000010000 */
[----:B------:R-:W-:Y:S01]  /*b1f0*/  MUFU.EX2 R97, R31 ;  /* 0x0000001f00617308 */ /* 0x000fe20000000800 */
[--C-:B------:R-:W-:Y:S02]  /*b200*/  HSET2.LE.AND R0, R33, R83.reuse, PT ;  /* 0x0000005321007233 */ /* 0x100fe40003803000 */
[--C-:B------:R-:W-:Y:S01]  /*b210*/  HSET2.LE.AND R7, R2, R83.reuse, PT ;  /* 0x0000005302077233 */ /* 0x100fe20003803000 */
[----:B------:R2:W-:Y:S01]  /*b220*/  MUFU.EX2 R87, R32 ;  /* 0x0000002000577308 */ /* 0x0005e20000000800 */
[----:B---3--:R-:W-:Y:S01]  /*b230*/  F2FP.BF16.F32.PACK_AB R2, R115, R119 ;  /* 0x000000777302723e */ /* 0x008fe200000010ff */
[----:B------:R-:W-:Y:S01]  /*b240*/  FADD.FTZ R53, R53, R5 ;  /* 0x0000000535357221 */ /* 0x000fe20000010000 */
[----:B------:R-:W-:Y:S01]  /*b250*/  FADD.FTZ R29, R221, R4 ;  /* 0x00000004dd1d7221 */ /* 0x000fe20000010000 */
[----:B------:R-:W-:-:S02]  /*b260*/  HSET2.LE.AND R5, R30, R83, PT ;  /* 0x000000531e057233 */ /* 0x000fc40003803000 */
[----:B------:R-:W-:Y:S01]  /*b270*/  F2FP.BF16.F32.PACK_AB R12, R116, R117 ;  /* 0x00000075740c723e */ /* 0x000fe200000010ff */
[----:B------:R-:W-:Y:S01]  /*b280*/  IMAD.MOV.U32 R176, RZ, RZ, R180 ;  /* 0x000000ffffb07224 */ /* 0x000fe200078e00b4 */
[----:B-1----:R-:W-:Y:S02]  /*b290*/  F2FP.BF16.F32.PACK_AB R4, R98, R112 ;  /* 0x000000706204723e */ /* 0x002fe400000010ff */
[----:B------:R-:W-:Y:S01]  /*b2a0*/  LOP3.LUT R14, R77, 0xff00ff, RZ, 0xc0, !PT ;  /* 0x00ff00ff4d0e7812 */ /* 0x000fe200078ec0ff */
[----:B------:R-:W-:Y:S01]  /*b2b0*/  IMAD.MOV.U32 R178, RZ, RZ, R186 ;  /* 0x000000ffffb27224 */ /* 0x000fe200078e00ba */
[----:B------:R-:W-:Y:S01]  /*b2c0*/  LOP3.LUT R6, R2, R0, RZ, 0xc0, !PT ;  /* 0x0000000002067212 */ /* 0x000fe200078ec0ff */
[----:B------:R-:W-:Y:S01]  /*b2d0*/  IMAD.MOV.U32 R238, RZ, RZ, R38 ;  /* 0x000000ffffee7224 */ /* 0x000fe200078e0026 */
[--C-:B------:R-:W-:Y:S01]  /*b2e0*/  HSET2.LE.AND R0, R43, R83.reuse, PT ;  /* 0x000000532b007233 */ /* 0x100fe20003803000 */
[----:B------:R-:W-:Y:S01]  /*b2f0*/  IMAD.MOV.U32 R180, RZ, RZ, R210 ;  /* 0x000000ffffb47224 */ /* 0x000fe200078e00d2 */
[----:B------:R-:W-:Y:S01]  /*b300*/  LOP3.LUT R7, R4, R7, RZ, 0xc0, !PT ;  /* 0x0000000704077212 */ /* 0x000fe200078ec0ff */
[----:B------:R-:W-:Y:S01]  /*b310*/  IMAD.MOV.U32 R210, RZ, RZ, R222 ;  /* 0x000000ffffd27224 */ /* 0x000fe200078e00de */
[----:B------:R-:W-:Y:S01]  /*b320*/  LOP3.LUT R4, R12, R5, RZ, 0xc0, !PT ;  /* 0x000000050c047212 */ /* 0x000fe200078ec0ff */
[----:B------:R-:W-:Y:S01]  /*b330*/  IMAD.MOV.U32 R186, RZ, RZ, R214 ;  /* 0x000000ffffba7224 */ /* 0x000fe200078e00d6 */
[----:B------:R-:W-:Y:S01]  /*b340*/  MOV R175, R37 ;  /* 0x0000002500af7202 */ /* 0x000fe20000000f00 */
[----:B------:R-:W-:Y:S01]  /*b350*/  IMAD.MOV.U32 R222, RZ, RZ, R36 ;  /* 0x000000ffffde7224 */ /* 0x000fe200078e0024 */
[----:B------:R-:W-:Y:S01]  /*b360*/  MUFU.EX2 R221, R42 ;  /* 0x0000002a00dd7308 */ /* 0x000fe20000000800 */
[----:B------:R-:W-:Y:S01]  /*b370*/  IMAD.MOV.U32 R237, RZ, RZ, R39 ;  /* 0x000000ffffed7224 */ /* 0x000fe200078e0027 */
[----:B------:R-:W-:Y:S01]  /*b380*/  HSET2.LE.AND R12, R64, R83, PT ;  /* 0x00000053400c7233 */ /* 0x000fe20003803000 */
[----:B------:R-:W-:Y:S01]  /*b390*/  IMAD.MOV.U32 R214, RZ, RZ, R35 ;  /* 0x000000ffffd67224 */ /* 0x000fe200078e0023 */
[----:B------:R-:W-:Y:S01]  /*b3a0*/  HMMA.16816.F32.BF16 R36, R8, R58, R100 ;  /* 0x0000003a0824723c */ /* 0x000fe20000041864 */
[----:B------:R-:W-:Y:S01]  /*b3b0*/  MUFU.EX2 R64, R48 ;  /* 0x0000003000407308 */ /* 0x000fe20000000800 */
[----:B------:R-:W-:Y:S01]  /*b3c0*/  F2FP.BF16.F32.PACK_AB R13, R129, R128 ;  /* 0x00000080810d723e */ /* 0x000fe200000010ff */
[----:B------:R-:W-:-:S02]  /*b3d0*/  IMAD.MOV.U32 R213, RZ, RZ, R185 ;  /* 0x000000ffffd57224 */ /* 0x000fc400078e00b9 */
[----:B----4-:R-:W-:Y:S01]  /*b3e0*/  IMAD.MOV.U32 R161, RZ, RZ, R211 ;  /* 0x000000ffffa17224 */ /* 0x010fe200078e00d3 */
[----:B------:R-:W-:Y:S04]  /*b3f0*/  MUFU.EX2 R52, R52 ;  /* 0x0000003400347308 */ /* 0x000fe80000000800 */
[----:B------:R-:W-:Y:S01]  /*b400*/  MUFU.EX2 R54, R54 ;  /* 0x0000003600367308 */ /* 0x000fe20000000800 */
[----:B------:R-:W-:Y:S02]  /*b410*/  IMAD.MOV.U32 R86, RZ, RZ, R161 ;  /* 0x000000ffff567224 */ /* 0x000fe400078e00a1 */
[----:B------:R-:W-:Y:S01]  /*b420*/  IMAD.MOV.U32 R160, RZ, RZ, R127 ;  /* 0x000000ffffa07224 */ /* 0x000fe200078e007f */
[----:B------:R-:W-:Y:S01]  /*b430*/  MUFU.EX2 R55, R55 ;  /* 0x0000003700377308 */ /* 0x000fe20000000800 */
[----:B------:R-:W-:-:S03]  /*b440*/  IMAD.MOV.U32 R232, RZ, RZ, R86 ;  /* 0x000000ffffe87224 */ /* 0x000fc600078e0056 */
[----:B------:R-:W-:Y:S04]  /*b450*/  MUFU.EX2 R60, R60 ;  /* 0x0000003c003c7308 */ /* 0x000fe80000000800 */
[----:B------:R-:W-:Y:S04]  /*b460*/  MUFU.EX2 R78, R78 ;  /* 0x0000004e004e7308 */ /* 0x000fe80000000800 */
[----:B------:R-:W-:Y:S04]  /*b470*/  MUFU.EX2 R79, R79 ;  /* 0x0000004f004f7308 */ /* 0x000fe80000000800 */
[----:B------:R-:W-:Y:S04]  /*b480*/  MUFU.EX2 R65, R65 ;  /* 0x0000004100417308 */ /* 0x000fe80000000800 */
[----:B------:R-:W-:Y:S04]  /*b490*/  MUFU.EX2 R71, R71 ;  /* 0x0000004700477308 */ /* 0x000fe80000000800 */
[----:B------:R-:W-:Y:S04]  /*b4a0*/  MUFU.EX2 R61, R61 ;  /* 0x0000003d003d7308 */ /* 0x000fe80000000800 */
[----:B------:R-:W-:Y:S01]  /*b4b0*/  MUFU.EX2 R63, R63 ;  /* 0x0000003f003f7308 */ /* 0x000fe20000000800 */
[--C-:B------:R-:W-:Y:S01]  /*b4c0*/  HSET2.LE.AND R16, R69, R83.reuse, PT ;  /* 0x0000005345107233 */ /* 0x100fe20003803000 */
[----:B------:R-:W-:Y:S01]  /*b4d0*/  IMAD.MOV.U32 R181, RZ, RZ, R142 ;  /* 0x000000ffffb57224 */ /* 0x000fe200078e008e */
[--C-:B------:R-:W-:Y:S01]  /*b4e0*/  HSET2.LE.AND R17, R66, R83.reuse, PT ;  /* 0x0000005342117233 */ /* 0x100fe20003803000 */
[----:B------:R1:W3:Y:S01]  /*b4f0*/  MUFU.EX2 R86, R24 ;  /* 0x0000001800567308 */ /* 0x0002e20000000800 */
[----:B------:R-:W-:Y:S01]  /*b500*/  IMAD.MOV.U32 R183, RZ, RZ, R141 ;  /* 0x000000ffffb77224 */ /* 0x000fe200078e008d */
[----:B------:R-:W-:Y:S01]  /*b510*/  HSET2.LE.AND R19, R81, R83, PT ;  /* 0x0000005351137233 */ /* 0x000fe20003803000 */
[----:B------:R-:W-:Y:S01]  /*b520*/  IMAD.MOV.U32 R179, RZ, RZ, R154 ;  /* 0x000000ffffb37224 */ /* 0x000fe200078e009a */
[----:B------:R4:W5:Y:S01]  /*b530*/  LDL.LU R135, [R1+0x98] ;  /* 0x0000980001877983 */ /* 0x0009620000300800 */
[----:B------:R-:W4:Y:S01]  /*b540*/  MUFU.EX2 R42, R49 ;  /* 0x00000031002a7308 */ /* 0x000f220000000800 */
[C---:B--2---:R-:W-:Y:S08]  /*b550*/  HMMA.16816.F32.BF16 R32, R8.reuse, R72, R108 ;  /* 0x000000480820723c */ /* 0x044ff0000004186c */
[----:B------:R-:W-:Y:S01]  /*b560*/  HMMA.16816.F32.BF16 R56, R8, R74, R104 ;  /* 0x0000004a0838723c */ /* 0x000fe20000041868 */
[----:B-1----:R-:W1:Y:S01]  /*b570*/  LDSM.16.MT88.4 R24, [R80+0x5800] ;  /* 0x005800005018783b */ /* 0x002e620000004200 */
[----:B---3--:R-:W-:-:S02]  /*b580*/  F2FP.BF16.F32.PACK_AB R2, R96, R86 ;  /* 0x000000566002723e */ /* 0x008fc400000010ff */
[----:B------:R-:W-:Y:S01]  /*b590*/  F2FP.BF16.F32.PACK_AB R8, R87, R97 ;  /* 0x000000615708723e */ /* 0x000fe200000010ff */
[----:B------:R-:W-:Y:S01]  /*b5a0*/  MUFU.EX2 R43, R51 ;  /* 0x00000033002b7308 */ /* 0x000fe20000000800 */
[----:B------:R-:W-:Y:S01]  /*b5b0*/  LOP3.LUT R5, R2, R0, RZ, 0xc0, !PT ;  /* 0x0000000002057212 */ /* 0x000fe200078ec0ff */
[----:B------:R-:W-:Y:S01]  /*b5c0*/  IMAD.MOV.U32 R191, RZ, RZ, R232 ;  /* 0x000000ffffbf7224 */ /* 0x000fe200078e00e8 */
[--C-:B------:R-:W-:Y:S01]  /*b5d0*/  HSET2.LE.AND R0, R14, R83.reuse, PT ;  /* 0x000000530e007233 */ /* 0x100fe20003803000 */
[----:B------:R-:W-:Y:S01]  /*b5e0*/  IMAD.MOV.U32 R193, RZ, RZ, R237 ;  /* 0x000000ffffc17224 */ /* 0x000fe200078e00ed */
[----:B------:R-:W-:Y:S01]  /*b5f0*/  HSET2.LE.AND R2, R62, R83, PT ;  /* 0x000000533e027233 */ /* 0x000fe20003803000 */
[----:B------:R-:W-:Y:S01]  /*b600*/  IMAD.MOV.U32 R161, RZ, RZ, R163 ;  /* 0x000000ffffa17224 */ /* 0x000fe200078e00a3 */
[----:B------:R-:W-:Y:S01]  /*b610*/  F2FP.BF16.F32.PACK_AB R9, R126, R125 ;  /* 0x0000007d7e09723e */ /* 0x000fe200000010ff */
[----:B------:R2:W3:Y:S01]  /*b620*/  MUFU.EX2 R127, R15 ;  /* 0x0000000f007f7308 */ /* 0x0004e20000000800 */
[----:B------:R-:W-:Y:S01]  /*b630*/  LOP3.LUT R11, R8, R0, RZ, 0xc0, !PT ;  /* 0x00000000080b7212 */ /* 0x000fe200078ec0ff */
[----:B------:R-:W-:Y:S01]  /*b640*/  IMAD.MOV.U32 R187, RZ, RZ, R153 ;  /* 0x000000ffffbb7224 */ /* 0x000fe200078e0099 */
[----:B------:R-:W-:Y:S01]  /*b650*/  LOP3.LUT R8, R9, R2, RZ, 0xc0, !PT ;  /* 0x0000000209087212 */ /* 0x000fe200078ec0ff */
[----:B------:R-:W-:Y:S01]  /*b660*/  IMAD.MOV.U32 R189, RZ, RZ, R152 ;  /* 0x000000ffffbd7224 */ /* 0x000fe200078e0098 */
[----:B------:R-:W-:Y:S01]  /*b670*/  LOP3.LUT R0, R85, 0xff00ff, RZ, 0xc0, !PT ;  /* 0x00ff00ff55007812 */ /* 0x000fe200078ec0ff */
[----:B------:R2:W5:Y:S01]  /*b680*/  LDL.LU R252, [R1+0x94] ;  /* 0x0000940001fc7983 */ /* 0x0005620000300800 */
[----:B------:R-:W-:-:S02]  /*b690*/  LOP3.LUT R2, R84, 0xff00ff, RZ, 0xc0, !PT ;  /* 0x00ff00ff54027812 */ /* 0x000fc400078ec0ff */
[----:B------:R-:W-:Y:S01]  /*b6a0*/  LOP3.LUT R10, R13, R12, RZ, 0xc0, !PT ;  /* 0x0000000c0d0a7212 */ /* 0x000fe200078ec0ff */
[----:B------:R3:W3:Y:S01]  /*b6b0*/  MUFU.EX2 R62, R50 ;  /* 0x00000032003e7308 */ /* 0x0006e20000000800 */
[--C-:B------:R-:W-:Y:S01]  /*b6c0*/  HSET2.LE.AND R12, R0, R83.reuse, PT ;  /* 0x00000053000c7233 */ /* 0x100fe20003803000 */
[----:B------:R-:W-:Y:S01]  /*b6d0*/  HMMA.16816.F32.BF16 R164, R4, R20, R164 ;  /* 0x0000001404a4723c */ /* 0x000fe200000418a4 */
[--C-:B------:R-:W-:Y:S01]  /*b6e0*/  HSET2.LE.AND R18, R2, R83.reuse, PT ;  /* 0x0000005302127233 */ /* 0x100fe20003803000 */
[----:B------:R-:W-:Y:S01]  /*b6f0*/  IMAD.MOV.U32 R163, RZ, RZ, R162 ;  /* 0x000000ffffa37224 */ /* 0x000fe200078e00a2 */
[----:B------:R-:W-:-:S05]  /*b700*/  HSET2.LE.AND R0, R68, R83, PT ;  /* 0x0000005344007233 */ /* 0x000fca0003803000 */
[----:B------:R-:W-:Y:S01]  /*b710*/  HMMA.16816.F32.BF16 R168, R4, R22, R168 ;  /* 0x0000001604a8723c */ /* 0x000fe200000418a8 */
[----:B----4-:R-:W-:-:S07]  /*b720*/  F2FP.BF16.F32.PACK_AB R2, R42, R64 ;  /* 0x000000402a02723e */ /* 0x010fce00000010ff */
[C---:B-1----:R-:W-:Y:S01]  /*b730*/  HMMA.16816.F32.BF16 R156, R4.reuse, R24, R156 ;  /* 0x00000018049c723c */ /* 0x042fe2000004189c */
[----:B------:R-:W-:Y:S01]  /*b740*/  LOP3.LUT R9, R2, R0, RZ, 0xc0, !PT ;  /* 0x0000000002097212 */ /* 0x000fe200078ec0ff */
[----:B------:R-:W-:Y:S01]  /*b750*/  FADD.FTZ R0, R191, R40 ;  /* 0x00000028bf007221 */ /* 0x000fe20000010000 */
[----:B------:R-:W-:Y:S01]  /*b760*/  IMAD.MOV.U32 R191, RZ, RZ, R193 ;  /* 0x000000ffffbf7224 */ /* 0x000fe200078e00c1 */
[--C-:B------:R-:W-:Y:S01]  /*b770*/  HSET2.LE.AND R14, R67, R83.reuse, PT ;  /* 0x00000053430e7233 */ /* 0x100fe20003803000 */
[----:B------:R-:W-:Y:S01]  /*b780*/  IMAD.MOV.U32 R232, RZ, RZ, R150 ;  /* 0x000000ffffe87224 */ /* 0x000fe200078e0096 */
[----:B--2---:R-:W-:Y:S01]  /*b790*/  HSET2.LE.AND R15, R70, R83, PT ;  /* 0x00000053460f7233 */ /* 0x004fe20003803000 */
[----:B------:R1:W5:Y:S01]  /*b7a0*/  LDL.LU R215, [R1+0x90] ;  /* 0x0000900001d77983 */ /* 0x0003620000300800 */
[----:B---3--:R-:W-:Y:S01]  /*b7b0*/  HMMA.16816.F32.BF16 R48, R4, R26, R88 ;  /* 0x0000001a0430723c */ /* 0x008fe20000041858 */
[----:B------:R-:W-:Y:S01]  /*b7c0*/  FADD.FTZ R5, R213, R53 ;  /* 0x00000035d5057221 */ /* 0x000fe20000010000 */
[----:B------:R-:W-:Y:S01]  /*b7d0*/  FADD.FTZ R4, R226, R29 ;  /* 0x0000001de2047221 */ /* 0x000fe20000010000 */
[----:B------:R-:W-:Y:S01]  /*b7e0*/  IMAD.MOV.U32 R213, RZ, RZ, R238 ;  /* 0x000000ffffd57224 */ /* 0x000fe200078e00ee */
[----:B------:R-:W-:Y:S01]  /*b7f0*/  MOV R162, R155 ;  /* 0x0000009b00a27202 */ /* 0x000fe20000000f00 */
[----:B------:R-:W-:-:S02]  /*b800*/  IMAD.MOV.U32 R226, RZ, RZ, R175 ;  /* 0x000000ffffe27224 */ /* 0x000fc400078e00af */
[----:B------:R-:W-:Y:S01]  /*b810*/  FADD.FTZ R2, R146, R41 ;  /* 0x0000002992027221 */ /* 0x000fe20000010000 */
[----:B------:R-:W-:Y:S01]  /*b820*/  IMAD.MOV.U32 R175, RZ, RZ, R174 ;  /* 0x000000ffffaf7224 */ /* 0x000fe200078e00ae */
[----:B------:R-:W-:Y:S01]  /*b830*/  HSET2.LE.AND R13, R82, R83, PT ;  /* 0x00000053520d7233 */ /* 0x000fe20003803000 */
[----:B------:R-:W-:Y:S02]  /*b840*/  IMAD.MOV.U32 R238, RZ, RZ, R173 ;  /* 0x000000ffffee7224 */ /* 0x000fe400078e00ad */
[----:B------:R-:W-:Y:S01]  /*b850*/  FADD.FTZ R5, R76, R5 ;  /* 0x000000054c057221 */ /* 0x000fe20000010000 */
[----:B------:R-:W-:Y:S01]  /*b860*/  IMAD.MOV.U32 R174, RZ, RZ, R149 ;  /* 0x000000ffffae7224 */ /* 0x000fe200078e0095 */
[----:B------:R-:W-:Y:S01]  /*b870*/  HMMA.16816.F32.BF16 R44, R8, R20, R44 ;  /* 0x00000014082c723c */ /* 0x000fe2000004182c */
[----:B------:R-:W-:Y:S01]  /*b880*/  IMAD.MOV.U32 R173, RZ, RZ, R148 ;  /* 0x000000ffffad7224 */ /* 0x000fe200078e0094 */
[----:B------:R-:W-:Y:S01]  /*b890*/  MOV R237, R151 ;  /* 0x0000009700ed7202 */ /* 0x000fe20000000f00 */
[----:B------:R-:W-:Y:S01]  /*b8a0*/  IMAD.MOV.U32 R193, RZ, RZ, R213 ;  /* 0x000000ffffc17224 */ /* 0x000fe200078e00d5 */
[----:B------:R-:W-:Y:S01]  /*b8b0*/  LDSM.16.MT88.4 R28, [R80+0x5c00] ;  /* 0x005c0000501c783b */ /* 0x000fe20000004200 */
[----:B------:R-:W-:-:S02]  /*b8c0*/  IMAD.MOV.U32 R213, RZ, RZ, R226 ;  /* 0x000000ffffd57224 */ /* 0x000fc400078e00e2 */
[----:B------:R-:W-:Y:S02]  /*b8d0*/  IMAD.MOV.U32 R155, RZ, RZ, R209 ;  /* 0x000000ffff9b7224 */ /* 0x000fe400078e00d1 */
[----:B------:R-:W-:Y:S01]  /*b8e0*/  FADD.FTZ R7, R191, R2 ;  /* 0x00000002bf077221 */ /* 0x000fe20000010000 */
[----:B------:R-:W-:Y:S02]  /*b8f0*/  IMAD.MOV.U32 R226, RZ, RZ, R174 ;  /* 0x000000ffffe27224 */ /* 0x000fe400078e00ae */
[----:B------:R-:W-:Y:S01]  /*b900*/  FADD.FTZ R20, R3, R4 ;  /* 0x0000000403147221 */ /* 0x000fe20000010000 */
[----:B------:R-:W-:Y:S01]  /*b910*/  IMAD.MOV.U32 R174, RZ, RZ, R173 ;  /* 0x000000ffffae7224 */ /* 0x000fe200078e00ad */
[----:B------:R-:W-:Y:S01]  /*b920*/  HMMA.16816.F32.BF16 R32, R8, R24, R32 ;  /* 0x000000180820723c */ /* 0x000fe20000041820 */
[----:B------:R-:W-:Y:S01]  /*b930*/  IMAD.MOV.U32 R173, RZ, RZ, R161 ;  /* 0x000000ffffad7224 */ /* 0x000fe200078e00a1 */
[----:B------:R-:W2:Y:S01]  /*b940*/  LDSM.16.MT88.4 R148, [R208+0x5c00] ;  /* 0x005c0000d094783b */ /* 0x000ea20000004200 */
[----:B------:R-:W-:-:S02]  /*b950*/  IMAD.MOV.U32 R161, RZ, RZ, R163 ;  /* 0x000000ffffa17224 */ /* 0x000fc400078e00a3 */
[----:B------:R-:W-:Y:S01]  /*b960*/  IMAD.MOV.U32 R163, RZ, RZ, R162 ;  /* 0x000000ffffa37224 */ /* 0x000fe200078e00a2 */
[----:B------:R-:W-:Y:S01]  /*b970*/  MOV R162, R155 ;  /* 0x0000009b00a27202 */ /* 0x000fe20000000f00 */
[----:B------:R-:W-:Y:S01]  /*b980*/  IMAD.MOV.U32 R155, RZ, RZ, R160 ;  /* 0x000000ffff9b7224 */ /* 0x000fe200078e00a0 */
[----:B------:R-:W-:Y:S01]  /*b990*/  HMMA.16816.F32.BF16 R36, R8, R22, R36 ;  /* 0x000000160824723c */ /* 0x000fe20000041824 */
[----:B------:R-:W-:Y:S02]  /*b9a0*/  IMAD.MOV.U32 R160, RZ, RZ, R143 ;  /* 0x000000ffffa07224 */ /* 0x000fe400078e008f */
[----:B------:R-:W-:Y:S01]  /*b9b0*/  FADD.FTZ R6, R193, R0 ;  /* 0x00000000c1067221 */ /* 0x000fe20000010000 */
[----:B------:R-:W-:Y:S01]  /*b9c0*/  IMAD.MOV.U32 R143, RZ, RZ, R239 ;  /* 0x000000ffff8f7224 */ /* 0x000fe200078e00ef */
[----:B------:R-:W-:Y:S01]  /*b9d0*/  F2FP.BF16.F32.PACK_AB R0, R54, R52 ;  /* 0x000000343600723e */ /* 0x000fe200000010ff */
[----:B------:R-:W-:Y:S01]  /*b9e0*/  IMAD.MOV.U32 R193, RZ, RZ, R173 ;  /* 0x000000ffffc17224 */ /* 0x000fe200078e00ad */
[----:B------:R-:W-:Y:S01]  /*b9f0*/  F2FP.BF16.F32.PACK_AB R2, R221, R99 ;  /* 0x00000063dd02723e */ /* 0x000fe200000010ff */
[----:B------:R1:W5:Y:S01]  /*ba00*/  LDL.LU R211, [R1+0x8c] ;  /* 0x00008c0001d37983 */ /* 0x0003620000300800 */
[----:B------:R-:W-:-:S02]  /*ba10*/  MOV R173, R143 ;  /* 0x0000008f00ad7202 */ /* 0x000fc40000000f00 */
[----:B------:R-:W-:Y:S01]  /*ba20*/  LOP3.LUT R143, R0, R12, RZ, 0xc0, !PT ;  /* 0x0000000c008f7212 */ /* 0x000fe200078ec0ff */
[----:B------:R-:W-:Y:S01]  /*ba30*/  FADD.FTZ R5, R213, R5 ;  /* 0x00000005d5057221 */ /* 0x000fe20000010000 */
[----:B------:R-:W-:Y:S01]  /*ba40*/  F2FP.BF16.F32.PACK_AB R0, R60, R55 ;  /* 0x000000373c00723e */ /* 0x000fe200000010ff */
[----:B------:R-:W-:Y:S01]  /*ba50*/  IMAD.MOV.U32 R213, RZ, RZ, R174 ;  /* 0x000000ffffd57224 */ /* 0x000fe200078e00ae */
[----:B------:R-:W-:Y:S02]  /*ba60*/  F2FP.BF16.F32.PACK_AB R4, R127, R130 ;  /* 0x000000827f04723e */ /* 0x000fe400000010ff */
        /* <DEDUP_REMOVED lines=9> */
[----:B------:R-:W-:Y:S01]  /*bb00*/  IMAD.MOV.U32 R220, RZ, RZ, R155 ;  /* 0x000000ffffdc7224 */ /* 0x000fe200078e009b */
[----:B------:R-:W-:Y:S01]  /*bb10*/  F2FP.BF16.F32.PACK_AB R4, R71, R65 ;  /* 0x000000414704723e */ /* 0x000fe200000010ff */
[----:B------:R-:W-:Y:S01]  /*bb20*/  HMMA.16816.F32.BF16 R24, R8, R26, R56 ;  /* 0x0000001a0818723c */ /* 0x000fe20000041838 */
[----:B------:R-:W-:Y:S01]  /*bb30*/  LOP3.LUT R141, R2, R15, RZ, 0xc0, !PT ;  /* 0x0000000f028d7212 */ /* 0x000fe200078ec0ff */
[----:B------:R-:W3:Y:S01]  /*bb40*/  S2R R239, SR_TID.X ;  /* 0x0000000000ef7919 */ /* 0x000ee20000002100 */
[----:B------:R-:W-:-:S02]  /*bb50*/  F2FP.BF16.F32.PACK_AB R2, R63, R61 ;  /* 0x0000003d3f02723e */ /* 0x000fc400000010ff */
[----:B------:R-:W-:Y:S01]  /*bb60*/  LOP3.LUT R163, R0, R18, RZ, 0xc0, !PT ;  /* 0x0000001200a37212 */ /* 0x000fe200078ec0ff */
        /* <DEDUP_REMOVED lines=17> */
[----:B------:R-:W-:-:S02]  /*bc80*/  IMAD.MOV.U32 R237, RZ, RZ, R238 ;  /* 0x000000ffffed7224 */ /* 0x000fc400078e00ee */
[----:B------:R-:W-:Y:S01]  /*bc90*/  FADD.FTZ R5, R191, R0 ;  /* 0x00000000bf057221 */ /* 0x000fe20000010000 */
[----:B------:R-:W-:Y:S02]  /*bca0*/  IMAD.MOV.U32 R238, RZ, RZ, R175 ;  /* 0x000000ffffee7224 */ /* 0x000fe400078e00af */
[----:B------:R-:W-:Y:S01]  /*bcb0*/  FADD.FTZ R4, R193, R8 ;  /* 0x00000008c1047221 */ /* 0x000fe20000010000 */
[----:B------:R-:W-:Y:S01]  /*bcc0*/  MOV R175, R176 ;  /* 0x000000b000af7202 */ /* 0x000fe20000000f00 */
[----:B------:R-:W-:Y:S01]  /*bcd0*/  FADD.FTZ R2, R213, R7 ;  /* 0x00000007d5027221 */ /* 0x000fe20000010000 */
[----:B------:R-:W-:Y:S01]  /*bce0*/  FADD.FTZ R0, R226, R6 ;  /* 0x00000006e2007221 */ /* 0x000fe20000010000 */
[----:B------:R-:W-:Y:S02]  /*bcf0*/  IMAD.MOV.U32 R176, RZ, RZ, R177 ;  /* 0x000000ffffb07224 */ /* 0x000fe400078e00b1 */
[----:B------:R-:W-:Y:S01]  /*bd00*/  FADD.FTZ R5, R232, R5 ;  /* 0x00000005e8057221 */ /* 0x000fe20000010000 */
[----:B------:R-:W-:Y:S01]  /*bd10*/  FADD.FTZ R6, R237, R4 ;  /* 0x00000004ed067221 */ /* 0x000fe20000010000 */
[----:B------:R-:W-:Y:S01]  /*bd20*/  FADD.FTZ R4, R238, R2 ;  /* 0x00000002ee047221 */ /* 0x000fe20000010000 */
[----:B------:R-:W-:Y:S01]  /*bd30*/  FADD.FTZ R2, R175, R0 ;  /* 0x00000000af027221 */ /* 0x000fe20000010000 */
[----:B------:R-:W-:-:S02]  /*bd40*/  IMAD.MOV.U32 R180, RZ, RZ, R186 ;  /* 0x000000ffffb47224 */ /* 0x000fc400078e00ba */
[----:B------:R-:W-:Y:S01]  /*bd50*/  FADD.FTZ R0, R176, R5 ;  /* 0x00000005b0007221 */ /* 0x000fe20000010000 */
[----:B------:R-:W-:Y:S01]  /*bd60*/  IMAD.MOV.U32 R177, RZ, RZ, R178 ;  /* 0x000000ffffb17224 */ /* 0x000fe200078e00b2 */
[----:B------:R1:W5:Y:S01]  /*bd70*/  LDL.LU R209, [R1+0x88] ;  /* 0x0000880001d17983 */ /* 0x0003620000300800 */
[----:B------:R-:W-:Y:S02]  /*bd80*/  IMAD.MOV.U32 R178, RZ, RZ, R182 ;  /* 0x000000ffffb27224 */ /* 0x000fe400078e00b6 */
[----:B------:R-:W-:Y:S01]  /*bd90*/  FADD.FTZ R0, R180, R0 ;  /* 0x00000000b4007221 */ /* 0x000fe20000010000 */
[----:B------:R-:W-:Y:S02]  /*bda0*/  IMAD.MOV.U32 R182, RZ, RZ, R210 ;  /* 0x000000ffffb67224 */ /* 0x000fe400078e00d2 */
[----:B------:R-:W-:Y:S02]  /*bdb0*/  IMAD.MOV.U32 R186, RZ, RZ, R212 ;  /* 0x000000ffffba7224 */ /* 0x000fe400078e00d4 */
[----:B------:R-:W-:Y:S01]  /*bdc0*/  FADD.FTZ R5, R177, R6 ;  /* 0x00000006b1057221 */ /* 0x000fe20000010000 */
[----:B------:R-:W-:-:S02]  /*bdd0*/  IMAD.MOV.U32 R210, RZ, RZ, R214 ;  /* 0x000000ffffd27224 */ /* 0x000fc400078e00d6 */
[----:B------:R-:W-:Y:S01]  /*bde0*/  FADD.FTZ R4, R246, R4 ;  /* 0x00000004f6047221 */ /* 0x000fe20000010000 */
[----:B------:R-:W-:Y:S01]  /*bdf0*/  IMAD.MOV.U32 R212, RZ, RZ, R222 ;  /* 0x000000ffffd47224 */ /* 0x000fe200078e00de */
[----:B------:R1:W5:Y:S01]  /*be00*/  LDL.LU R185, [R1+0x84] ;  /* 0x0000840001b97983 */ /* 0x0003620000300800 */
[----:B------:R-:W-:Y:S02]  /*be10*/  IMAD.MOV.U32 R222, RZ, RZ, R147 ;  /* 0x000000ffffde7224 */ /* 0x000fe400078e0093 */
[----:B------:R-:W-:Y:S01]  /*be20*/  FADD.FTZ R0, R210, R0 ;  /* 0x00000000d2007221 */ /* 0x000fe20000010000 */
[----:B------:R-:W-:Y:S01]  /*be30*/  FADD.FTZ R2, R178, R2 ;  /* 0x00000002b2027221 */ /* 0x000fe20000010000 */
[----:B------:R-:W-:Y:S02]  /*be40*/  IMAD.MOV.U32 R214, RZ, RZ, R145 ;  /* 0x000000ffffd67224 */ /* 0x000fe400078e0091 */
        /* <DEDUP_REMOVED lines=9> */
[----:B------:R1:W5:Y:S03]  /*bee0*/  LDL.LU R3, [R1+0x7c] ;  /* 0x00007c0001037983 */ /* 0x0003660000300800 */
[----:B------:R-:W-:-:S04]  /*bef0*/  FADD.FTZ R0, R230, R0 ;  /* 0x00000000e6007221 */ /* 0x000fc80000010000 */
[----:B------:R-:W-:-:S04]  /*bf00*/  FADD.FTZ R0, R241, R0 ;  /* 0x00000000f1007221 */ /* 0x000fc80000010000 */
[----:B------:R-:W-:Y:S01]  /*bf10*/  FADD.FTZ R0, R240, R0 ;  /* 0x00000000f0007221 */ /* 0x000fe20000010000 */
[----:B------:R-:W-:-:S03]  /*bf20*/  FADD.FTZ R2, R214, R2 ;  /* 0x00000002d6027221 */ /* 0x000fc60000010000 */
        /* <DEDUP_REMOVED lines=49> */
[----:B------:R-:W-:Y:S01]  /*c240*/  FADD.FTZ R5, R129, R5 ;  /* 0x0000000581057221 */ /* 0x000fe20000010000 */
[----:B------:R-:W-:Y:S01]  /*c250*/  FADD.FTZ R4, R87, R4 ;  /* 0x0000000457047221 */ /* 0x000fe20000010000 */
[----:B------:R-:W-:Y:S02]  /*c260*/  FADD.FTZ R2, R115, R2 ;  /* 0x0000000273027221 */ /* 0x000fe40000010000 */
[----:B------:R-:W-:Y:S01]  /*c270*/  FADD.FTZ R5, R130, R5 ;  /* 0x0000000582057221 */ /* 0x000fe20000010000 */
[----:B------:R-:W-:Y:S01]  /*c280*/  FADD.FTZ R4, R62, R4 ;  /* 0x000000043e047221 */ /* 0x000fe20000010000 */
[----:B------:R-:W-:Y:S02]  /*c290*/  FADD.FTZ R2, R55, R2 ;  /* 0x0000000237027221 */ /* 0x000fe40000010000 */
[----:B------:R-:W-:Y:S01]  /*c2a0*/  FADD.FTZ R5, R127, R5 ;  /* 0x000000057f057221 */ /* 0x000fe20000010000 */
[----:B------:R-:W-:Y:S01]  /*c2b0*/  FADD.FTZ R4, R43, R4 ;  /* 0x000000042b047221 */ /* 0x000fe20000010000 */
[----:B------:R-:W-:Y:S01]  /*c2c0*/  FADD.FTZ R2, R60, R2 ;  /* 0x000000023c027221 */ /* 0x000fe20000010000 */
[----:B---3--:R-:W-:Y:S01]  /*c2d0*/  IMAD.SHL.U32 R239, R239, 0x8, RZ ;  /* 0x00000008efef7824 */ /* 0x008fe200078e00ff */
[----:B--2---:R-:W-:Y:S01]  /*c2e0*/  HMMA.16816.F32.BF16 R164, R160, R148, R164 ;  /* 0x00000094a0a4723c */ /* 0x004fe200000418a4 */
[----:B------:R-:W-:Y:S01]  /*c2f0*/  FADD.FTZ R5, R99, R5 ;  /* 0x0000000563057221 */ /* 0x000fe20000010000 */
[----:B------:R-:W-:Y:S01]  /*c300*/  FADD.FTZ R4, R52, R4 ;  /* 0x0000000434047221 */ /* 0x000fe20000010000 */
[----:B------:R-:W-:-:S05]  /*c310*/  FADD.FTZ R2, R61, R2 ;  /* 0x000000023d027221 */ /* 0x000fca0000010000 */
[----:B------:R-:W-:Y:S01]  /*c320*/  HMMA.16816.F32.BF16 R168, R160, R150, R168 ;  /* 0x00000096a0a8723c */ /* 0x000fe200000418a8 */
[----:B------:R-:W-:Y:S01]  /*c330*/  LOP3.LUT R239, R239, 0x18, RZ, 0xc0, !PT ;  /* 0x00000018efef7812 */ /* 0x000fe200078ec0ff */
[----:B------:R-:W-:Y:S01]  /*c340*/  FADD.FTZ R221, R221, R5 ;  /* 0x00000005dddd7221 */ /* 0x000fe20000010000 */
[----:B------:R-:W-:-:S05]  /*c350*/  FADD.FTZ R222, R54, R4 ;  /* 0x0000000436de7221 */ /* 0x000fca0000010000 */
[----:B------:R-:W-:Y:S01]  /*c360*/  HMMA.16816.F32.BF16 R152, R140, R148, R44 ;  /* 0x000000948c98723c */ /* 0x000fe2000004182c */
[----:B------:R-:W-:-:S07]  /*c370*/  FADD.FTZ R246, R63, R2 ;  /* 0x000000023ff67221 */ /* 0x000fce0000010000 */
        /* <DEDUP_REMOVED lines=8> */
[----:B------:R-:W1:Y:S01]  /*c400*/  LDC R213, c[0x0][0x4f8] ;  /* 0x00013e00ffd57b82 */ /* 0x000e620000000800 */
[----:B------:R-:W3:Y:S01]  /*c410*/  S2R R227, SR_TID.X ;  /* 0x0000000000e37919 */ /* 0x000ee20000002100 */
[----:B------:R-:W4:Y:S01]  /*c420*/  S2R R2, SR_TID.X ;  /* 0x0000000000027919 */ /* 0x000f220000002100 */
[----:B------:R-:W-:-:S05]  /*c430*/  LOP3.LUT R0, R92, R247, RZ, 0x3c, !PT ;  /* 0x000000f75c007212 */ /* 0x000fca00078e3cff */
[----:B------:R-:W2:Y:S01]  /*c440*/  LDC.64 R240, c[0x0][0x3c0] ;  /* 0x0000f000fff07b82 */ /* 0x000ea20000000a00 */
[----:B------:R-:W1:Y:S01]  /*c450*/  LDCU UR6, c[0x0][0x440] ;  /* 0x00008800ff0677ac */ /* 0x000e620008000800 */
[----:B------:R-:W2:Y:S01]  /*c460*/  LDL.LU R173, [R1] ;  /* 0x0000000001ad7983 */ /* 0x000ea20000300800 */
[----:B------:R-:W-:Y:S01]  /*c470*/  LOP3.LUT R5, R94, R247, RZ, 0x3c, !PT ;  /* 0x000000f75e057212 */ /* 0x000fe200078e3cff */
[----:B-----5:R-:W-:Y:S01]  /*c480*/  IMAD.MOV.U32 R139, RZ, RZ, R132 ;  /* 0x000000ffff8b7224 */ /* 0x020fe200078e0084 */
[----:B------:R-:W-:Y:S01]  /*c490*/  MOV R133, R137 ;  /* 0x0000008900857202 */ /* 0x000fe20000000f00 */
[----:B------:R-:W2:Y:S01]  /*c4a0*/  LDL.64 R174, [R1+0x18] ;  /* 0x0000180001ae7983 */ /* 0x000ea20000100a00 */
[----:B------:R-:W-:Y:S01]  /*c4b0*/  IMAD.MOV.U32 R138, RZ, RZ, R135 ;  /* 0x000000ffff8a7224 */ /* 0x000fe200078e0087 */
[----:B------:R-:W1:Y:S01]  /*c4c0*/  LDCU UR5, c[0x0][0x440] ;  /* 0x00008800ff0577ac */ /* 0x000e620008000800 */
[----:B------:R-:W-:Y:S01]  /*c4d0*/  IMAD.MOV.U32 R134, RZ, RZ, R136 ;  /* 0x000000ffff867224 */ /* 0x000fe200078e0088 */
[----:B------:R4:W-:Y:S01]  /*c4e0*/  STL [R1+0x8], R0 ;  /* 0x0000080001007387 */ /* 0x0009e20000100800 */
[----:B------:R-:W1:Y:S03]  /*c4f0*/  LDCU UR4, c[0x0][0x45c] ;  /* 0x00008b80ff0477ac */ /* 0x000e660008000800 */
[----:B------:R-:W-:Y:S01]  /*c500*/  STL [R1+0x10], R5 ;  /* 0x0000100501007387 */ /* 0x000fe20000100800 */
[----:B-1----:R-:W-:-:S02]  /*c510*/  LOP3.LUT R213, R213, 0xff, RZ, 0xc0, !PT ;  /* 0x000000ffd5d57812 */ /* 0x002fc400078ec0ff */
[----:B------:R-:W-:-:S03]  /*c520*/  ISETP.GE.AND P2, PT, R239, UR6, PT ;  /* 0x00000006ef007c0c */ /* 0x000fc6000bf46270 */
[----:B------:R-:W-:Y:S02]  /*c530*/  IMAD R213, R213, 0x10000, R213 ;  /* 0x00010000d5d57824 */ /* 0x000fe400078e02d5 */
[----:B---3--:R-:W-:Y:S01]  /*c540*/  IMAD.SHL.U32 R227, R227, 0x2, RZ ;  /* 0x00000002e3e37824 */ /* 0x008fe200078e00ff */
[----:B----4-:R-:W-:-:S04]  /*c550*/  LOP3.LUT P0, RZ, R2, 0x4, RZ, 0xc0, !PT ;  /* 0x0000000402ff7812 */ /* 0x010fc8000780c0ff */
[----:B------:R-:W-:Y:S01]  /*c560*/  LOP3.LUT R227, R227, 0x6, RZ, 0xc0, !PT ;  /* 0x00000006e3e37812 */ /* 0x000fe200078ec0ff */
[----:B------:R-:W-:-:S04]  /*c570*/  IMAD.IADD R0, R252, 0x1, R76 ;  /* 0x00000001fc007824 */ /* 0x000fc800078e024c */
[----:B------:R-:W-:-:S05]  /*c580*/  IMAD.IADD R4, R227, 0x1, R185 ;  /* 0x00000001e3047824 */ /* 0x000fca00078e02b9 */
[----:B------:R-:W-:Y:S04]  /*c590*/  STL [R1+0x54], R4 ;  /* 0x0000540401007387 */ /* 0x000fe80000100800 */
[----:B------:R1:W-:Y:S02]  /*c5a0*/  STL [R1+0x50], R0 ;  /* 0x0000500001007387 */ /* 0x0003e40000100800 */
[----:B-1----:R-:W-:-:S05]  /*c5b0*/  IMAD.MOV.U32 R0, RZ, RZ, 0x20 ;  /* 0x00000020ff007424 */ /* 0x002fca00078e00ff */
[----:B------:R-:W-:-:S04]  /*c5c0*/  SEL R0, R0, 0xffffffe0, !P0 ;  /* 0xffffffe000007807 */ /* 0x000fc80004000000 */
[----:B------:R-:W-:Y:S01]  /*c5d0*/  IADD3 R210, PT, PT, R209, R0, RZ ;  /* 0x00000000d1d27210 */ /* 0x000fe20007ffe0ff */
[----:B------:R-:W-:Y:S01]  /*c5e0*/  IMAD.IADD R212, R211, 0x1, R0 ;  /* 0x00000001d3d47824 */ /* 0x000fe200078e0200 */
[-C--:B--2---:R-:W-:Y:S02]  /*c5f0*/  LOP3.LUT R2, R177, R248.reuse, RZ, 0x3c, !PT ;  /* 0x000000f8b1027212 */ /* 0x084fe400078e3cff */
[----:B------:R-:W-:Y:S02]  /*c600*/  LEA.HI.SX32 R214, R173, 0xfffffffe, 0x19 ;  /* 0xfffffffeadd67811 */ /* 0x000fe400078fcaff */
[----:B------:R-:W-:-:S05]  /*c610*/  LOP3.LUT R4, R175, R248, RZ, 0x3c, !PT ;  /* 0x000000f8af047212 */ /* 0x000fca00078e3cff */
[----:B------:R-:W-:Y:S04]  /*c620*/  STL [R1+0x4], R4 ;  /* 0x0000040401007387 */ /* 0x000fe80000100800 */
[----:B------:R1:W-:Y:S02]  /*c630*/  STL [R1+0xc], R2 ;  /* 0x00000c0201007387 */ /* 0x0003e40000100800 */
[----:B-1----:R-:W-:Y:S01]  /*c640*/  VIADD R2, R208, 0x4000 ;  /* 0x00004000d0027836 */ /* 0x002fe20000000000 */
[----:B------:R-:W-:Y:S06]  /*c650*/  BRA `(.L_x_638) ;  /* 0x0000000000f07947 */ /* 0x000fec0003800000 */
.L_x_640:
[----:B------:R-:W2:Y:S01]  /*c660*/  LDL R205, [R1+0x44] ;  /* 0x0000440001cd7983 */ /* 0x000ea20000100800 */
[----:B------:R-:W-:Y:S01]  /*c670*/  ISETP.GE.AND P2, PT, R239, UR5, PT ;  /* 0x00000005ef007c0c */ /* 0x000fe2000bf46270 */
[----:B------:R-:W1:Y:S02]  /*c680*/  @!P1 LDC.64 R172, c[0x0][0x3b8] ;  /* 0x0000ee00ffac9b82 */ /* 0x000e640000000a00 */
[----:B------:R-:W3:Y:S06]  /*c690*/  LDL R203, [R1+0x40] ;  /* 0x0000400001cb7983 */ /* 0x000eec0000100800 */
[----:B------:R-:W4:Y:S04]  /*c6a0*/  @!P1 LDC.64 R176, c[0x0][0x3b8] ;  /* 0x0000ee00ffb09b82 */ /* 0x000f280000000a00 */
[----:B------:R-:W-:Y:S04]  /*c6b0*/  @!P2 VIADD R0, R214, 0xffffffff ;  /* 0xffffffffd600a836 */ /* 0x000fe80000000000 */
[----:B------:R-:W5:Y:S02]  /*c6c0*/  @!P2 LDC.64 R174, c[0x0][0x3b8] ;  /* 0x0000ee00ffaeab82 */ /* 0x000f640000000a00 */
[C---:B-----5:R-:W-:Y:S04]  /*c6d0*/  @!P2 IMAD.WIDE.U32 R136, R0.reuse, R174, RZ ;  /* 0x000000ae0088a225 */ /* 0x060fe800078e00ff */
[----:B------:R-:W-:Y:S02]  /*c6e0*/  @!P2 IMAD R137, R0, R175, R137 ;  /* 0x000000af0089a224 */ /* 0x000fe400078e0289 */
[----:B------:R-:W5:Y:S01]  /*c6f0*/  @!P1 LDC.64 R174, c[0x0][0x3b8] ;  /* 0x0000ee00ffae9b82 */ /* 0x000f620000000a00 */
[----:B------:R-:W-:Y:S01]  /*c700*/  @!P1 VIADD R0, R214, 0xffffffff ;  /* 0xffffffffd6009836 */ /* 0x000fe20000000000 */
[C---:B--2---:R-:W-:Y:S04]  /*c710*/  @!P2 LEA R178, P3, R136.reuse, R205, 0x8 ;  /* 0x000000cd88b2a211 */ /* 0x044fe800078640ff */
[----:B---3--:R-:W-:Y:S01]  /*c720*/  @!P2 LEA.HI.X R179, R136, R203, R137, 0x8, P3 ;  /* 0x000000cb88b3a211 */ /* 0x008fe200018f4489 */
[C---:B-1----:R-:W-:Y:S04]  /*c730*/  @!P1 IMAD.WIDE.U32 R136, R0.reuse, R172, RZ ;  /* 0x000000ac00889225 */ /* 0x042fe800078e00ff */
[----:B------:R-:W-:Y:S01]  /*c740*/  @!PT LDS RZ, [RZ] ;  /* 0x00000000fffff984 */ /* 0x000fe20000000800 */
[----:B------:R-:W-:Y:S01]  /*c750*/  @!PT LDS RZ, [RZ] ;  /* 0x00000000fffff984 */ /* 0x000fe20000000800 */
[----:B------:R-:W-:Y:S01]  /*c760*/  @!PT LDS RZ, [RZ] ;  /* 0x00000000fffff984 */ /* 0x000fe20000000800 */
[----:B------:R1:W-:Y:S01]  /*c770*/  @!P2 LDGSTS.E.BYPASS.LTC128B.128 [R215+0x2000], desc[UR14][R178.64] ;  /* 0x02000000b2d7afae */ /* 0x0003e2000b981a0e */
[----:B------:R-:W-:Y:S02]  /*c780*/  @!P1 IMAD R137, R0, R173, R137 ;  /* 0x000000ad00899224 */ /* 0x000fe400078e0289 */
[C---:B------:R-:W-:Y:S01]  /*c790*/  @!P1 IMAD.SHL.U32 R2, R136.reuse, 0x80, RZ ;  /* 0x0000008088029824 */ /* 0x040fe200078e00ff */
[----:B------:R2:W-:Y:S02]  /*c7a0*/  @P2 STS.128 [R215+0x2000], RZ ;  /* 0x002000ffd7002388 */ /* 0x0005e40000000c00 */
[----:B------:R-:W-:Y:S01]  /*c7b0*/  @!P1 SHF.L.U64.HI R132, R136, 0x7, R137 ;  /* 0x0000000788849819 */ /* 0x000fe20000010289 */
[----:B----4-:R-:W-:Y:S01]  /*c7c0*/  @!P1 IMAD.WIDE.U32 R136, R0, R176, RZ ;  /* 0x000000b000889225 */ /* 0x010fe200078e00ff */
[----:B------:R2:W-:Y:S02]  /*c7d0*/  @P1 STS.128 [R215+0x2800], RZ ;  /* 0x002800ffd7001388 */ /* 0x0005e40000000c00 */
[----:B------:R-:W-:Y:S01]  /*c7e0*/  @!P1 LEA R2, P3, R172, R2, 0x5 ;  /* 0x00000002ac029211 */ /* 0x000fe200078628ff */
[----:B------:R-:W-:Y:S03]  /*c7f0*/  @!P1 IMAD R137, R0, R177, R137 ;  /* 0x000000b100899224 */ /* 0x000fe600078e0289 */
[----:B-1----:R-:W-:Y:S01]  /*c800*/  @!P1 LEA.HI.X R178, R172, R132, R173, 0x5, P3 ;  /* 0x00000084acb29211 */ /* 0x002fe200018f2cad */
[C---:B------:R-:W-:Y:S01]  /*c810*/  @!P1 IMAD.SHL.U32 R172, R136.reuse, 0x80, RZ ;  /* 0x0000008088ac9824 */ /* 0x040fe200078e00ff */
[----:B------:R-:W-:Y:S01]  /*c820*/  @!P1 SHF.L.U64.HI R173, R136, 0x7, R137 ;  /* 0x0000000788ad9819 */ /* 0x000fe20000010289 */
[C---:B-----5:R-:W-:Y:S04]  /*c830*/  @!P1 IMAD.WIDE.U32 R136, R0.reuse, R174, RZ ;  /* 0x000000ae00889225 */ /* 0x060fe800078e00ff */
[----:B------:R-:W-:Y:S02]  /*c840*/  @!P1 IMAD R137, R0, R175, R137 ;  /* 0x000000af00899224 */ /* 0x000fe400078e0289 */
[C---:B------:R-:W-:Y:S02]  /*c850*/  @!P1 IMAD.SHL.U32 R0, R136.reuse, 0x80, RZ ;  /* 0x0000008088009824 */ /* 0x040fe400078e00ff */
[----:B------:R-:W-:Y:S01]  /*c860*/  @!P1 IMAD R132, R177, 0x60, RZ ;  /* 0x00000060b1849824 */ /* 0x000fe200078e02ff */
[----:B------:R-:W-:Y:S01]  /*c870*/  @!P1 SHF.L.U64.HI R135, R136, 0x7, R137 ;  /* 0x0000000788879819 */ /* 0x000fe20000010289 */
[----:B------:R-:W-:Y:S01]  /*c880*/  @!P1 IMAD.WIDE.U32 R136, R176, 0x60, R172 ;  /* 0x00000060b0889825 */ /* 0x000fe200078e00ac */
[----:B------:R-:W-:Y:S02]  /*c890*/  @!P1 LEA R176, P3, R2, R205, 0x1 ;  /* 0x000000cd02b09211 */ /* 0x000fe400078608ff */
[----:B------:R-:W-:Y:S02]  /*c8a0*/  @!P1 LEA R0, P4, R174, R0, 0x6 ;  /* 0x00000000ae009211 */ /* 0x000fe400078830ff */
[----:B------:R-:W-:Y:S01]  /*c8b0*/  @!P1 LEA.HI.X R177, R2, R203, R178, 0x1, P3 ;  /* 0x000000cb02b19211 */ /* 0x000fe200018f0cb2 */
[----:B------:R-:W-:Y:S01]  /*c8c0*/  @!P1 IMAD.IADD R2, R132, 0x1, R137 ;  /* 0x0000000184029824 */ /* 0x000fe200078e0289 */
[----:B------:R-:W-:Y:S02]  /*c8d0*/  @!P1 LEA.HI.X R175, R174, R135, R175, 0x6, P4 ;  /* 0x00000087aeaf9211 */ /* 0x000fe400020f34af */
[-C--:B------:R-:W-:Y:S01]  /*c8e0*/  @!P1 LEA R174, P4, R0, R205.reuse, 0x1 ;  /* 0x000000cd00ae9211 */ /* 0x080fe200078808ff */
[----:B------:R-:W-:Y:S01]  /*c8f0*/  @!PT LDS RZ, [RZ] ;  /* 0x00000000fffff984 */ /* 0x000fe20000000800 */
[----:B------:R-:W-:Y:S01]  /*c900*/  @!PT LDS RZ, [RZ] ;  /* 0x00000000fffff984 */ /* 0x000fe20000000800 */
[----:B------:R-:W-:Y:S01]  /*c910*/  @!PT LDS RZ, [RZ] ;  /* 0x00000000fffff984 */ /* 0x000fe20000000800 */
[----:B------:R2:W-:Y:S01]  /*c920*/  @!P1 LDGSTS.E.BYPASS.LTC128B.128 [R215+0x2800], desc[UR14][R176.64] ;  /* 0x02800000b0d79fae */ /* 0x0005e2000b981a0e */
[----:B------:R-:W-:Y:S02]  /*c930*/  @!P1 LEA R172, P3, R136, R205, 0x1 ;  /* 0x000000cd88ac9211 */ /* 0x000fe400078608ff */
[-C--:B------:R-:W-:Y:S01]  /*c940*/  @!P1 LEA.HI.X R175, R0, R203.reuse, R175, 0x1, P4 ;  /* 0x000000cb00af9211 */ /* 0x080fe200020f0caf */
[----:B------:R2:W-:Y:S01]  /*c950*/  @P1 STS.128 [R215+0x3000], RZ ;  /* 0x003000ffd7001388 */ /* 0x0005e20000000c00 */
[----:B------:R-:W-:Y:S03]  /*c960*/  @!P1 LEA.HI.X R173, R136, R203, R2, 0x1, P3 ;  /* 0x000000cb88ad9211 */ /* 0x000fe600018f0c02 */
        /* <DEDUP_REMOVED lines=11> */
.L_x_638:
[----:B------:R-:W2:Y:S01]  /*ca20*/  LDL R15, [R1+0x4c] ;  /* 0x00004c00010f7983 */ /* 0x000ea20000100800 */
[----:B------:R-:W-:Y:S05]  /*ca30*/  DEPBAR.LE SB0, 0x0 ;  /* 0x000080000000791a */ /* 0x000fea0000000000 */
[----:B------:R-:W3:Y:S01]  /*ca40*/  LDL R14, [R1+0x48] ;  /* 0x00004800010e7983 */ /* 0x000ee20000100800 */
[----:B------:R-:W-:Y:S01]  /*ca50*/  ISETP.GE.AND P1, PT, R239, UR5, PT ;  /* 0x00000005ef007c0c */ /* 0x000fe2000bf26270 */
[----:B-----5:R-:W-:Y:S01]  /*ca60*/  IMAD.WIDE.U32 R6, R214, R240, RZ ;  /* 0x000000f0d6067225 */ /* 0x020fe200078e00ff */
[----:B------:R-:W-:Y:S03]  /*ca70*/  BAR.SYNC.DEFER_BLOCKING 0x0 ;  /* 0x0000000000007b1d */ /* 0x000fe60000010000 */
[----:B------:R-:W-:Y:S02]  /*ca80*/  IMAD.SHL.U32 R4, R6, 0x80, RZ ;  /* 0x0000008006047824 */ /* 0x000fe400078e00ff */
[----:B------:R-:W-:Y:S05]  /*ca90*/  IMAD R7, R214, R241, R7 ;  /* 0x000000f1d6077224 */ /* 0x000fea00078e0207 */
[----:B------:R-:W-:Y:S02]  /*caa0*/  SHF.L.U64.HI R5, R6, 0x7, R7 ;  /* 0x0000000706057819 */ /* 0x000fe40000010207 */
[CC--:B------:R-:W-:Y:S02]  /*cab0*/  @!P1 LEA R0, P4, R240.reuse, R4.reuse, 0x5 ;  /* 0x00000004f0009211 */ /* 0x0c0fe400078828ff */
[C---:B-1----:R-:W-:Y:S02]  /*cac0*/  @!P1 LEA R2, P3, R240.reuse, R4, 0x6 ;  /* 0x00000004f0029211 */ /* 0x042fe400078630ff */
[CCC-:B------:R-:W-:Y:S02]  /*cad0*/  @!P1 LEA.HI.X R6, R240.reuse, R5.reuse, R241.reuse, 0x5, P4 ;  /* 0x00000005f0069211 */ /* 0x1c0fe400020f2cf1 */
[----:B------:R-:W-:Y:S01]  /*cae0*/  @!P1 LEA.HI.X R7, R240, R5, R241, 0x6, P3 ;  /* 0x00000005f0079211 */ /* 0x000fe200018f34f1 */
[----:B------:R-:W4:Y:S06]  /*caf0*/  LDL.64 R244, [R1+0x28] ;  /* 0x0000280001f47983 */ /* 0x000f2c0000100a00 */
[----:B------:R-:W5:Y:S06]  /*cb00*/  LDL R248, [R1+0x8] ;  /* 0x0000080001f87983 */ /* 0x000f6c0000100800 */
[----:B------:R-:W5:Y:S06]  /*cb10*/  LDL R243, [R1+0x4] ;  /* 0x0000040001f37983 */ /* 0x000f6c0000100800 */
[----:B------:R-:W5:Y:S06]  /*cb20*/  LDL R242, [R1+0xc] ;  /* 0x00000c0001f27983 */ /* 0x000f6c0000100800 */
[----:B------:R-:W5:Y:S06]  /*cb30*/  LDL R229, [R1+0x10] ;  /* 0x0000100001e57983 */ /* 0x000f6c0000100800 */
        /* <DEDUP_REMOVED lines=16> */
[----:B------:R-:W-:Y:S04]  /*cc40*/  @!P1 LEA R6, P3, R4, R15, 0x1 ;  /* 0x0000000f04069211 */ /* 0x000fe800078608ff */
[----:B------:R-:W-:Y:S01]  /*cc50*/  @P2 STS.128 [R215+0x4000], RZ ;  /* 0x004000ffd7002388 */ /* 0x000fe20000000c00 */
[----:B------:R-:W-:Y:S05]  /*cc60*/  @!P1 IMAD.IADD R0, R0, 0x1, R5 ;  /* 0x0000000100009824 */ /* 0x000fea00078e0205 */
[----:B------:R-:W-:Y:S01]  /*cc70*/  @P1 STS.128 [R215+0x4800], RZ ;  /* 0x004800ffd7001388 */ /* 0x000fe20000000c00 */
[----:B------:R-:W-:Y:S05]  /*cc80*/  @!P1 LEA.HI.X R7, R4, R14, R0, 0x1, P3 ;  /* 0x0000000e04079211 */ /* 0x000fea00018f0c00 */
[----:B------:R-:W-:Y:S01]  /*cc90*/  @!PT LDS RZ, [RZ] ;  /* 0x00000000fffff984 */ /* 0x000fe20000000800 */
[----:B------:R-:W-:Y:S01]  /*cca0*/  @!PT LDS RZ, [RZ] ;  /* 0x00000000fffff984 */ /* 0x000fe20000000800 */
[----:B------:R-:W-:Y:S01]  /*ccb0*/  @!PT LDS RZ, [RZ] ;  /* 0x00000000fffff984 */ /* 0x000fe20000000800 */
[----:B------:R-:W-:Y:S01]  /*ccc0*/  @!P1 LDGSTS.E.BYPASS.LTC128B.128 [R215+0x4800], desc[UR14][R10.64] ;  /* 0x048000000ad79fae */ /* 0x000fe2000b981a0e */
[C---:B------:R-:W-:Y:S05]  /*ccd0*/  ISETP.NE.AND P3, PT, R214.reuse, RZ, PT ;  /* 0x000000ffd600720c */ /* 0x040fea0003f65270 */
[----:B------:R-:W-:Y:S06]  /*cce0*/  @P1 STS.128 [R215+0x5000], RZ ;  /* 0x005000ffd7001388 */ /* 0x000fec0000000c00 */
[----:B------:R-:W-:Y:S01]  /*ccf0*/  @!PT LDS RZ, [RZ] ;  /* 0x00000000fffff984 */ /* 0x000fe20000000800 */
[----:B------:R-:W-:Y:S01]  /*cd00*/  @!PT LDS RZ, [RZ] ;  /* 0x00000000fffff984 */ /* 0x000fe20000000800 */
[----:B------:R-:W-:Y:S01]  /*cd10*/  @!PT LDS RZ, [RZ] ;  /* 0x00000000fffff984 */ /* 0x000fe20000000800 */
[----:B------:R-:W-:Y:S06]  /*cd20*/  @!P1 LDGSTS.E.BYPASS.LTC128B.128 [R215+0x5000], desc[UR14][R8.64] ;  /* 0x0500000008d79fae */ /* 0x000fec000b981a0e */
[----:B------:R-:W-:Y:S06]  /*cd30*/  @P1 STS.128 [R215+0x5800], RZ ;  /* 0x005800ffd7001388 */ /* 0x000fec0000000c00 */
[----:B------:R-:W-:Y:S01]  /*cd40*/  @!PT LDS RZ, [RZ] ;  /* 0x00000000fffff984 */ /* 0x000fe20000000800 */
[----:B------:R-:W-:Y:S01]  /*cd50*/  @!PT LDS RZ, [RZ] ;  /* 0x00000000fffff984 */ /* 0x000fe20000000800 */
[----:B------:R-:W-:Y:S01]  /*cd60*/  @!PT LDS RZ, [RZ] ;  /* 0x00000000fffff984 */ /* 0x000fe20000000800 */
[----:B------:R1:W-:Y:S06]  /*cd70*/  @!P1 LDGSTS.E.BYPASS.LTC128B.128 [R215+0x5800], desc[UR14][R6.64] ;  /* 0x0580000006d79fae */ /* 0x0003ec000b981a0e */
[----:B------:R-:W-:Y:S06]  /*cd80*/  LDSM.16.M88.4 R128, [R211] ;  /* 0x00000000d380783b */ /* 0x000fec0000000200 */
[----:B------:R-:W1:Y:S06]  /*cd90*/  LDSM.16.M88.4 R16, [R209+0x2000] ;  /* 0x00200000d110783b */ /* 0x000e6c0000000200 */
[----:B------:R-:W2:Y:S06]  /*cda0*/  LDSM.16.M88.4 R124, [R211+0x1000] ;  /* 0x00100000d37c783b */ /* 0x000eac0000000200 */
[----:B------:R-:W3:Y:S06]  /*cdb0*/  LDSM.16.M88.4 R32, [R209+0x2400] ;  /* 0x00240000d120783b */ /* 0x000eec0000000200 */
[----:B------:R-:W0:Y:S06]  /*cdc0*/  LDGDEPBAR ;  /* 0x00000000000079af */ /* 0x000e2c0000000000 */
[----:B------:R-:W4:Y:S06]  /*cdd0*/  LDSM.16.M88.4 R48, [R209+0x2800] ;  /* 0x00280000d130783b */ /* 0x000f2c0000000200 */
[----:B------:R-:W5:Y:S06]  /*cde0*/  LDSM.16.M88.4 R64, [R209+0x2c00] ;  /* 0x002c0000d140783b */ /* 0x000f6c0000000200 */
[----:B------:R-:W5:Y:S01]  /*cdf0*/  LDSM.16.M88.4 R80, [R209+0x3000] ;  /* 0x00300000d150783b */ /* 0x000f620000000200 */
[-C--:B-1----:R-:W-:Y:S05]  /*ce00*/  HMMA.16816.F32.BF16 R4, R128, R16.reuse, RZ ;  /* 0x000000108004723c */ /* 0x082fea00000418ff */
[----:B------:R-:W1:Y:S06]  /*ce10*/  LDSM.16.M88.4 R96, [R209+0x3400] ;  /* 0x00340000d160783b */ /* 0x000e6c0000000200 */
[----:B------:R-:W1:Y:S01]  /*ce20*/  LDSM.16.M88.4 R112, [R209+0x3800] ;  /* 0x00380000d170783b */ /* 0x000e620000000200 */
[C---:B--2---:R-:W-:Y:S05]  /*ce30*/  HMMA.16816.F32.BF16 R8, R124.reuse, R16, RZ ;  /* 0x000000107c08723c */ /* 0x044fea00000418ff */
[----:B------:R-:W2:Y:S03]  /*ce40*/  LDSM.16.M88.4 R172, [R209+0x3c00] ;  /* 0x003c0000d1ac783b */ /* 0x000ea60000000200 */
[-C--:B------:R-:W-:Y:S03]  /*ce50*/  HMMA.16816.F32.BF16 R12, R124, R18.reuse, RZ ;  /* 0x000000127c0c723c */ /* 0x080fe600000418ff */
[----:B------:R-:W-:Y:S05]  /*ce60*/  LDSM.16.M88.4 R176, [R212] ;  /* 0x00000000d4b0783b */ /* 0x000fea0000000200 */
[C---:B------:R-:W-:Y:S01]  /*ce70*/  HMMA.16816.F32.BF16 R16, R128.reuse, R18, RZ ;  /* 0x000000128010723c */ /* 0x040fe200000418ff */
[----:B------:R-:W2:Y:S06]  /*ce80*/  LDSM.16.M88.4 R180, [R210+0x2000] ;  /* 0x00200000d2b4783b */ /* 0x000eac0000000200 */
[----:B------:R-:W2:Y:S01]  /*ce90*/  LDSM.16.M88.4 R184, [R212+0x1000] ;  /* 0x00100000d4b8783b */ /* 0x000ea20000000200 */
[-C--:B---3--:R-:W-:Y:S05]  /*cea0*/  HMMA.16816.F32.BF16 R20, R128, R32.reuse, RZ ;  /* 0x000000208014723c */ /* 0x088fea00000418ff */
[----:B------:R-:W3:Y:S03]  /*ceb0*/  LDSM.16.M88.4 R188, [R210+0x2400] ;  /* 0x00240000d2bc783b */ /* 0x000ee60000000200 */
[C---:B------:R-:W-:Y:S03]  /*cec0*/  HMMA.16816.F32.BF16 R24, R124.reuse, R32, RZ ;  /* 0x000000207c18723c */ /* 0x040fe600000418ff */
[----:B------:R-:W3:Y:S05]  /*ced0*/  LDSM.16.M88.4 R192, [R210+0x2800] ;  /* 0x00280000d2c0783b */ /* 0x000eea0000000200 */
[-C--:B------:R-:W-:Y:S01]  /*cee0*/  HMMA.16816.F32.BF16 R28, R124, R34.reuse, RZ ;  /* 0x000000227c1c723c */ /* 0x080fe200000418ff */
[----:B------:R-:W3:Y:S06]  /*cef0*/  LDSM.16.M88.4 R196, [R210+0x2c00] ;  /* 0x002c0000d2c4783b */ /* 0x000eec0000000200 */
[----:B------:R-:W3:Y:S01]  /*cf00*/  LDSM.16.M88.4 R200, [R210+0x3000] ;  /* 0x00300000d2c8783b */ /* 0x000ee20000000200 */
[C---:B------:R-:W-:Y:S05]  /*cf10*/  HMMA.16816.F32.BF16 R32, R128.reuse, R34, RZ ;  /* 0x000000228020723c */ /* 0x040fea00000418ff */
[----:B------:R-:W3:Y:S03]  /*cf20*/  LDSM.16.M88.4 R204, [R210+0x3400] ;  /* 0x00340000d2cc783b */ /* 0x000ee60000000200 */
        /* <DEDUP_REMOVED lines=16> */
[-C--:B------:R-:W-:Y:S08]  /*d030*/  HMMA.16816.F32.BF16 R100, R128, R112.reuse, RZ ;  /* 0x000000708064723c */ /* 0x080ff000000418ff */
[C---:B------:R-:W-:Y:S08]  /*d040*/  HMMA.16816.F32.BF16 R104, R124.reuse, R112, RZ ;  /* 0x000000707c68723c */ /* 0x040ff000000418ff */
[-C--:B------:R-:W-:Y:S08]  /*d050*/  HMMA.16816.F32.BF16 R108, R124, R114.reuse, RZ ;  /* 0x000000727c6c723c */ /* 0x080ff000000418ff */
[C---:B------:R-:W-:Y:S08]  /*d060*/  HMMA.16816.F32.BF16 R112, R128.reuse, R114, RZ ;  /* 0x000000728070723c */ /* 0x040ff000000418ff */
[-C--:B--2---:R-:W-:Y:S08]  /*d070*/  HMMA.16816.F32.BF16 R116, R128, R172.reuse, RZ ;  /* 0x000000ac8074723c */ /* 0x084ff000000418ff */
[C---:B------:R-:W-:Y:S08]  /*d080*/  HMMA.16816.F32.BF16 R120, R124.reuse, R172, RZ ;  /* 0x000000ac7c78723c */ /* 0x040ff000000418ff */
[-C--:B------:R-:W-:Y:S08]  /*d090*/  HMMA.16816.F32.BF16 R124, R124, R174.reuse, RZ ;  /* 0x000000ae7c7c723c */ /* 0x080ff000000418ff */
[----:B------:R-:W-:Y:S01]  /*d0a0*/  HMMA.16816.F32.BF16 R128, R128, R174, RZ ;  /* 0x000000ae8080723c */ /* 0x000fe200000418ff */
[----:B------:R-:W1:Y:S07]  /*d0b0*/  LDSM.16.M88.4 R172, [R210+0x3800] ;  /* 0x00380000d2ac783b */ /* 0x000e6e0000000200 */
[-C--:B------:R-:W-:Y:S08]  /*d0c0*/  HMMA.16816.F32.BF16 R4, R176, R180.reuse, R4 ;  /* 0x000000b4b004723c */ /* 0x080ff00000041804 */
[C---:B------:R-:W-:Y:S08]  /*d0d0*/  HMMA.16816.F32.BF16 R8, R184.reuse, R180, R8 ;  /* 0x000000b4b808723c */ /* 0x040ff00000041808 */
[-C--:B------:R-:W-:Y:S08]  /*d0e0*/  HMMA.16816.F32.BF16 R12, R184, R182.reuse, R12 ;  /* 0x000000b6b80c723c */ /* 0x080ff0000004180c */
[C---:B------:R-:W-:Y:S01]  /*d0f0*/  HMMA.16816.F32.BF16 R16, R176.reuse, R182, R16 ;  /* 0x000000b6b010723c */ /* 0x040fe20000041810 */
[----:B------:R-:W2:Y:S01]  /*d100*/  LDSM.16.M88.4 R180, [R210+0x3c00] ;  /* 0x003c0000d2b4783b */ /* 0x000ea20000000200 */
[----:B------:R-:W-:Y:S04]  /*d110*/  DEPBAR.LE SB0, 0x0 ;  /* 0x000080000000791a */ /* 0x000fe80000000000 */
[----:B------:R-:W-:Y:S02]  /*d120*/  BAR.SYNC.DEFER_BLOCKING 0x0 ;  /* 0x0000000000007b1d */ /* 0x000fe40000010000 */
[-C--:B---3--:R-:W-:Y:S08]  /*d130*/  HMMA.16816.F32.BF16 R20, R176, R188.reuse, R20 ;  /* 0x000000bcb014723c */ /* 0x088ff00000041814 */
[C---:B------:R-:W-:Y:S08]  /*d140*/  HMMA.16816.F32.BF16 R24, R184.reuse, R188, R24 ;  /* 0x000000bcb818723c */ /* 0x040ff00000041818 */
[-C--:B------:R-:W-:Y:S08]  /*d150*/  HMMA.16816.F32.BF16 R28, R184, R190.reuse, R28 ;  /* 0x000000beb81c723c */ /* 0x080ff0000004181c */
[C---:B------:R-:W-:Y:S08]  /*d160*/  HMMA.16816.F32.BF16 R32, R176.reuse, R190, R32 ;  /* 0x000000beb020723c */ /* 0x040ff00000041820 */
[-C--:B------:R-:W-:Y:S08]  /*d170*/  HMMA.16816.F32.BF16 R36, R176, R192.reuse, R36 ;  /* 0x000000c0b024723c */ /* 0x080ff00000041824 */
[C---:B------:R-:W-:Y:S08]  /*d180*/  HMMA.16816.F32.BF16 R40, R184.reuse, R192, R40 ;  /* 0x000000c0b828723c */ /* 0x040ff00000041828 */
[-C--:B------:R-:W-:Y:S08]  /*d190*/  HMMA.16816.F32.BF16 R44, R184, R194.reuse, R44 ;  /* 0x000000c2b82c723c */ /* 0x080ff0000004182c */
[C---:B------:R-:W-:Y:S04]  /*d1a0*/  HMMA.16816.F32.BF16 R48, R176.reuse, R194, R48 ;  /* 0x000000c2b030723c */ /* 0x040fe80000041830 */
[C---:B------:R-:W-:Y:S02]  /*d1b0*/  VIADD R194, R225.reuse, 0x76cf5d0a ;  /* 0x76cf5d0ae1c27836 */ /* 0x040fe40000000000 */
[----:B------:R-:W-:Y:S02]  /*d1c0*/  VIADD R195, R225, 0x32370b8f ;  /* 0x32370b8fe1c37836 */ /* 0x000fe40000000000 */
        /* <DEDUP_REMOVED lines=10> */
[C---:B------:R-:W-:Y:S01]  /*d270*/  LOP3.LUT R136, R202.reuse, R245, R225, 0x96, !PT ;  /* 0x000000f5ca887212 */ /* 0x040fe200078e96e1 */
[----:B------:R-:W-:Y:S04]  /*d280*/  VIADD R0, R202, 0x1 ;  /* 0x00000001ca007836 */ /* 0x000fe80000000000 */
[C---:B------:R-:W-:Y:S04]  /*d290*/  HMMA.16816.F32.BF16 R88, R184.reuse, R204, R88 ;  /* 0x000000ccb858723c */ /* 0x040fe80000041858 */
[----:B------:R-:W-:Y:S01]  /*d2a0*/  IMAD.WIDE.U32 R136, R136, -0x326172a9, RZ ;  /* 0xcd9e8d5788887825 */ /* 0x000fe200078e00ff */
[----:B------:R-:W-:Y:S03]  /*d2b0*/  LOP3.LUT R0, R245, R225, R0, 0x96, !PT ;  /* 0x000000e1f5007212 */ /* 0x000fe600078e9600 */
        /* <DEDUP_REMOVED lines=8> */
[C---:B------:R-:W-:Y:S02]  /*d340*/  LOP3.LUT R172, R137.reuse, R248, RZ, 0x3c, !PT ;  /* 0x000000f889ac7212 */ /* 0x040fe400078e3cff */
[-C--:B------:R-:W-:Y:S02]  /*d350*/  LOP3.LUT R137, R137, R229.reuse, RZ, 0x3c, !PT ;  /* 0x000000e589897212 */ /* 0x080fe400078e3cff */
[-C--:B------:R-:W-:Y:S03]  /*d360*/  HMMA.16816.F32.BF16 R108, R184, R174.reuse, R108 ;  /* 0x000000aeb86c723c */ /* 0x080fe6000004186c */
[----:B------:R-:W-:Y:S04]  /*d370*/  IMAD.WIDE.U32 R172, R172, -0x2daee0ad, RZ ;  /* 0xd2511f53acac7825 */ /* 0x000fe800078e00ff */
[----:B------:R-:W-:Y:S01]  /*d380*/  IMAD.WIDE.U32 R136, R137, -0x2daee0ad, RZ ;  /* 0xd2511f5389887825 */ /* 0x000fe200078e00ff */
[C---:B------:R-:W-:Y:S04]  /*d390*/  HMMA.16816.F32.BF16 R112, R176.reuse, R174, R112 ;  /* 0x000000aeb070723c */ /* 0x040fe80000041870 */
[----:B------:R-:W-:Y:S01]  /*d3a0*/  IMAD.WIDE.U32 R174, R0, -0x326172a9, RZ ;  /* 0xcd9e8d5700ae7825 */ /* 0x000fe200078e00ff */
[----:B------:R-:W-:Y:S02]  /*d3b0*/  LOP3.LUT R2, R230, R194, R173, 0x96, !PT ;  /* 0x000000c2e6027212 */ /* 0x000fe400078e96ad */
[----:B------:R-:W-:Y:S01]  /*d3c0*/  LOP3.LUT R188, R195, R172, R193, 0x96, !PT ;  /* 0x000000acc3bc7212 */ /* 0x000fe200078e96c1 */
[-C--:B--2---:R-:W-:Y:S03]  /*d3d0*/  HMMA.16816.F32.BF16 R116, R176, R180.reuse, R116 ;  /* 0x000000b4b074723c */ /* 0x084fe60000041874 */
[----:B------:R-:W-:Y:S01]  /*d3e0*/  IMAD.WIDE.U32 R172, R2, -0x326172a9, RZ ;  /* 0xcd9e8d5702ac7825 */ /* 0x000fe200078e00ff */
[----:B------:R-:W-:Y:S02]  /*d3f0*/  LOP3.LUT R135, R175, R229, RZ, 0x3c, !PT ;  /* 0x000000e5af877212 */ /* 0x000fe400078e3cff */
[----:B------:R-:W-:Y:S01]  /*d400*/  LOP3.LUT R132, R174, R242, RZ, 0x3c, !PT ;  /* 0x000000f2ae847212 */ /* 0x000fe200078e3cff */
[----:B------:R-:W-:Y:S01]  /*d410*/  IMAD.WIDE.U32 R188, R188, -0x326172a9, RZ ;  /* 0xcd9e8d57bcbc7825 */ /* 0x000fe200078e00ff */
[C---:B------:R-:W-:Y:S04]  /*d420*/  HMMA.16816.F32.BF16 R120, R184.reuse, R180, R120 ;  /* 0x000000b4b878723c */ /* 0x040fe80000041878 */
[----:B------:R-:W-:Y:S01]  /*d430*/  IMAD.WIDE.U32 R196, R135, -0x2daee0ad, RZ ;  /* 0xd2511f5387c47825 */ /* 0x000fe200078e00ff */
[----:B------:R-:W-:Y:S02]  /*d440*/  LOP3.LUT R0, R236, R194, R137, 0x96, !PT ;  /* 0x000000c2ec007212 */ /* 0x000fe400078e9689 */
[----:B------:R-:W-:Y:S01]  /*d450*/  LOP3.LUT R136, R195, R136, R191, 0x96, !PT ;  /* 0x00000088c3887212 */ /* 0x000fe200078e96bf */
[-C--:B------:R-:W-:Y:S03]  /*d460*/  HMMA.16816.F32.BF16 R124, R184, R182.reuse, R124 ;  /* 0x000000b6b87c723c */ /* 0x080fe6000004187c */
[----:B------:R-:W-:Y:S01]  /*d470*/  IMAD.WIDE.U32 R184, R132, -0x2daee0ad, RZ ;  /* 0xd2511f5384b87825 */ /* 0x000fe200078e00ff */
[----:B------:R-:W-:Y:S02]  /*d480*/  LOP3.LUT R180, R236, R194, R197, 0x96, !PT ;  /* 0x000000c2ecb47212 */ /* 0x000fe400078e96c5 */
[----:B------:R-:W-:Y:S01]  /*d490*/  LOP3.LUT R204, R175, R248, RZ, 0x3c, !PT ;  /* 0x000000f8afcc7212 */ /* 0x000fe200078e3cff */
[----:B------:R-:W-:Y:S01]  /*d4a0*/  IMAD.WIDE.U32 R200, R0, -0x326172a9, RZ ;  /* 0xcd9e8d5700c87825 */ /* 0x000fe200078e00ff */
[----:B------:R-:W-:Y:S01]  /*d4b0*/  LOP3.LUT R216, R174, R243, RZ, 0x3c, !PT ;  /* 0x000000f3aed87212 */ /* 0x000fe200078e3cff */
[----:B------:R-:W-:Y:S04]  /*d4c0*/  HMMA.16816.F32.BF16 R128, R176, R182, R128 ;  /* 0x000000b6b080723c */ /* 0x000fe80000041880 */
[----:B------:R-:W-:Y:S01]  /*d4d0*/  IMAD.WIDE.U32 R186, R136, -0x326172a9, RZ ;  /* 0xcd9e8d5788ba7825 */ /* 0x000fe200078e00ff */
[----:B------:R-:W-:Y:S02]  /*d4e0*/  LOP3.LUT R196, R195, R196, R185, 0x96, !PT ;  /* 0x000000c4c3c47212 */ /* 0x000fe400078e96b9 */
[----:B------:R-:W-:Y:S01]  /*d4f0*/  LOP3.LUT R197, R226, R228, R173, 0x96, !PT ;  /* 0x000000e4e2c57212 */ /* 0x000fe200078e96ad */
[----:B------:R-:W-:Y:S01]  /*d500*/  VIADD R182, R225, 0xed9eba14 ;  /* 0xed9eba14e1b67836 */ /* 0x000fe20000000000 */
[----:B------:R-:W-:Y:S01]  /*d510*/  LOP3.LUT R199, R235, R172, R189, 0x96, !PT ;  /* 0x000000acebc77212 */ /* 0x000fe200078e96bd */
[----:B------:R-:W-:Y:S01]  /*d520*/  VIADD R183, R225, 0xa9066899 ;  /* 0xa9066899e1b77836 */ /* 0x000fe20000000000 */
[----:B------:R-:W-:Y:S01]  /*d530*/  LOP3.LUT R198, R218, R228, R201, 0x96, !PT ;  /* 0x000000e4dac67212 */ /* 0x000fe200078e96c9 */
[----:B------:R-:W-:Y:S01]  /*d540*/  IMAD.WIDE.U32 R180, R180, -0x326172a9, RZ ;  /* 0xcd9e8d57b4b47825 */ /* 0x000fe200078e00ff */
[----:B------:R-:W-:Y:S01]  /*d550*/  LOP3.LUT R200, R235, R200, R187, 0x96, !PT ;  /* 0x000000c8ebc87212 */ /* 0x000fe200078e96bb */
[----:B------:R-:W-:Y:S06]  /*d560*/  @P3 BRA `(.L_x_640) ;  /* 0xfffffff0003c3947 */ /* 0x000fec000383ffff */
.L_x_639:
[----:B------:R1:W-:Y:S01]  /*d570*/  STL.64 [R1+0x98], R158 ;  /* 0x0000989e01007387 */ /* 0x0003e20000100a00 */
[----:B--2---:R-:W-:Y:S04]  /*d580*/  IMAD.WIDE.U32 R174, R196, -0x326172a9, RZ ;  /* 0xcd9e8d57c4ae7825 */ /* 0x004fe800078e00ff */
[----:B------:R-:W-:Y:S01]  /*d590*/  VIADD R252, R225, 0x646e171e ;  /* 0x646e171ee1fc7836 */ /* 0x000fe20000000000 */
[----:B------:R-:W-:Y:S01]  /*d5a0*/  LOP3.LUT R180, R235, R180, R175, 0x96, !PT ;  /* 0x000000b4ebb47212 */ /* 0x000fe200078e96af */
[----:B------:R-:W-:Y:S01]  /*d5b0*/  STL.64 [R1+0x90], R162 ;  /* 0x000090a201007387 */ /* 0x000fe20000100a00 */
[----:B------:R-:W-:Y:S04]  /*d5c0*/  IMAD.WIDE.U32 R172, R197, -0x2daee0ad, RZ ;  /* 0xd2511f53c5ac7825 */ /* 0x000fe800078e00ff */
[----:B------:R-:W-:Y:S01]  /*d5d0*/  IMAD.WIDE.U32 R178, R199, -0x2daee0ad, RZ ;  /* 0xd2511f53c7b27825 */ /* 0x000fe200078e00ff */
[----:B------:R-:W-:Y:S01]  /*d5e0*/  LOP3.LUT R192, R182, R192, R173, 0x96, !PT ;  /* 0x000000c0b6c07212 */ /* 0x000fe200078e96ad */
[----:B------:R2:W-:Y:S02]  /*d5f0*/  STL.64 [R1+0x88], R240 ;  /* 0x000088f001007387 */ /* 0x0005e40000100a00 */
[----:B------:R-:W-:Y:S01]  /*d600*/  IMAD.WIDE.U32 R136, R198, -0x2daee0ad, RZ ;  /* 0xd2511f53c6887825 */ /* 0x000fe200078e00ff */
[C---:B------:R-:W-:Y:S03]  /*d610*/  LOP3.LUT R172, R183.reuse, R172, R179, 0x96, !PT ;  /* 0x000000acb7ac7212 */ /* 0x040fe600078e96b3 */
[----:B------:R-:W-:Y:S01]  /*d620*/  IMAD.WIDE.U32 R176, R200, -0x2daee0ad, RZ ;  /* 0xd2511f53c8b07825 */ /* 0x000fe200078e00ff */
[----:B------:R-:W-:Y:S03]  /*d630*/  LOP3.LUT R190, R182, R190, R137, 0x96, !PT ;  /* 0x000000beb6be7212 */ /* 0x000fe600078e9689 */
[----:B------:R-:W-:Y:S01]  /*d640*/  IMAD.WIDE.U32 R198, R180, -0x2daee0ad, RZ ;  /* 0xd2511f53b4c67825 */ /* 0x000fe200078e00ff */
[----:B------:R-:W-:Y:S01]  /*d650*/  LOP3.LUT R136, R183, R136, R177, 0x96, !PT ;  /* 0x00000088b7887212 */ /* 0x000fe200078e96b1 */
[----:B-1----:R-:W3:Y:S02]  /*d660*/  LDL R159, [R1+0x54] ;  /* 0x00005400019f7983 */ /* 0x002ee40000100800 */
[----:B------:R-:W-:Y:S02]  /*d670*/  IMAD.WIDE.U32 R190, R190, -0x326172a9, RZ ;  /* 0xcd9e8d57bebe7825 */ /* 0x000fe400078e00ff */
[----:B------:R-:W4:Y:S02]  /*d680*/  LDL R158, [R1+0x50] ;  /* 0x00005000019e7983 */ /* 0x000f240000100800 */
[----:B------:R-:W-:Y:S01]  /*d690*/  IMAD.WIDE.U32 R192, R192, -0x326172a9, RZ ;  /* 0xcd9e8d57c0c07825 */ /* 0x000fe200078e00ff */
[C---:B------:R-:W-:Y:S01]  /*d6a0*/  LOP3.LUT R186, R234.reuse, R186, R191, 0x96, !PT ;  /* 0x000000baeaba7212 */ /* 0x040fe200078e96bf */
[----:B------:R-:W-:Y:S03]  /*d6b0*/  STL [R1+0x80], R210 ;  /* 0x000080d201007387 */ /* 0x000fe60000100800 */
[----:B------:R-:W-:Y:S01]  /*d6c0*/  LOP3.LUT R188, R234, R188, R193, 0x96, !PT ;  /* 0x000000bceabc7212 */ /* 0x000fe200078e96c1 */
[----:B------:R-:W-:Y:S01]  /*d6d0*/  IMAD.WIDE.U32 R186, R186, -0x2daee0ad, RZ ;  /* 0xd2511f53baba7825 */ /* 0x000fe200078e00ff */
[----:B------:R-:W-:Y:S03]  /*d6e0*/  STL [R1+0x7c], R209 ;  /* 0x00007cd101007387 */ /* 0x000fe60000100800 */
[----:B--2---:R-:W-:Y:S01]  /*d6f0*/  IMAD.MOV.U32 R240, RZ, RZ, R218 ;  /* 0x000000fffff07224 */ /* 0x004fe200078e00da */
[----:B------:R-:W-:Y:S01]  /*d700*/  LOP3.LUT R176, R252, R176, R187, 0x96, !PT ;  /* 0x000000b0fcb07212 */ /* 0x000fe200078e96bb */
[----:B------:R-:W2:Y:S01]  /*d710*/  LDL.64 R162, [R1+0x18] ;  /* 0x0000180001a27983 */ /* 0x000ea20000100a00 */
[----:B------:R-:W-:Y:S02]  /*d720*/  IMAD.MOV.U32 R241, RZ, RZ, R219 ;  /* 0x000000fffff17224 */ /* 0x000fe400078e00db */
[----:B------:R-:W-:Y:S01]  /*d730*/  LOP3.LUT R0, R240, R228, R181, 0x96, !PT ;  /* 0x000000e4f0007212 */ /* 0x000fe200078e96b5 */
[----:B------:R-:W-:Y:S04]  /*d740*/  IMAD.WIDE.U32 R180, R172, -0x326172a9, RZ ;  /* 0xcd9e8d57acb47825 */ /* 0x000fe800078e00ff */
[----:B------:R-:W-:Y:S01]  /*d750*/  IMAD.WIDE.U32 R196, R0, -0x2daee0ad, RZ ;  /* 0xd2511f5300c47825 */ /* 0x000fe200078e00ff */
[----:B------:R-:W-:Y:S02]  /*d760*/  PRMT R191, R180, 0x7771, RZ ;  /* 0x00007771b4bf7816 */ /* 0x000fe400000000ff */
[----:B------:R-:W-:Y:S01]  /*d770*/  LOP3.LUT R2, R233, R192, R181, 0x96, !PT ;  /* 0x000000c0e9027212 */ /* 0x000fe200078e96b5 */
[----:B------:R-:W-:Y:S01]  /*d780*/  IMAD.WIDE.U32 R172, R136, -0x326172a9, RZ ;  /* 0xcd9e8d5788ac7825 */ /* 0x000fe200078e00ff */
[----:B------:R-:W-:Y:S02]  /*d790*/  LOP3.LUT R132, R183, R196, R199, 0x96, !PT ;  /* 0x000000c4b7847212 */ /* 0x000fe400078e96c7 */
[----:B------:R-:W-:Y:S01]  /*d7a0*/  LOP3.LUT R184, R182, R184, R197, 0x96, !PT ;  /* 0x000000b8b6b87212 */ /* 0x000fe200078e96c5 */
[----:B------:R-:W-:Y:S01]  /*d7b0*/  IMAD.MOV.U32 R179, RZ, RZ, R180 ;  /* 0x000000ffffb37224 */ /* 0x000fe200078e00b4 */
[----:B------:R-:W-:Y:S01]  /*d7c0*/  PRMT R135, R172, 0x7773, RZ ;  /* 0x00007773ac877816 */ /* 0x000fe200000000ff */
[----:B------:R-:W-:Y:S01]  /*d7d0*/  IMAD.WIDE.U32 R136, R132, -0x326172a9, RZ ;  /* 0xcd9e8d5784887825 */ /* 0x000fe200078e00ff */
[----:B------:R-:W-:Y:S02]  /*d7e0*/  PRMT R132, R172, 0x7772, RZ ;  /* 0x00007772ac847816 */ /* 0x000fe400000000ff */
[----:B------:R-:W-:Y:S01]  /*d7f0*/  LOP3.LUT R0, R233, R190, R173, 0x96, !PT ;  /* 0x000000bee9007212 */ /* 0x000fe200078e96ad */
[----:B------:R-:W-:Y:S01]  /*d800*/  IMAD.MOV.U32 R173, RZ, RZ, R172 ;  /* 0x000000ffffad7224 */ /* 0x000fe200078e00ac */
[----:B------:R-:W-:Y:S01]  /*d810*/  PRMT R232, R132, 0x5410, R135 ;  /* 0x0000541084e87816 */ /* 0x000fe20000000087 */
[----:B------:R-:W-:Y:S01]  /*d820*/  IMAD.WIDE.U32 R184, R184, -0x326172a9, RZ ;  /* 0xcd9e8d57b8b87825 */ /* 0x000fe200078e00ff */
[----:B------:R-:W-:Y:S02]  /*d830*/  LOP3.LUT R135, R179, 0xff, RZ, 0xc0, !PT ;  /* 0x000000ffb3877812 */ /* 0x000fe400078ec0ff */
[----:B------:R-:W-:Y:S01]  /*d840*/  PRMT R177, R180, 0x7773, RZ ;  /* 0x00007773b4b17816 */ /* 0x000fe200000000ff */
[----:B------:R-:W-:Y:S01]  /*d850*/  IMAD.MOV.U32 R179, RZ, RZ, R186 ;  /* 0x000000ffffb37224 */ /* 0x000fe200078e00ba */
[----:B------:R-:W-:Y:S01]  /*d860*/  PRMT R217, R135, 0x5410, R191 ;  /* 0x0000541087d97816 */ /* 0x000fe200000000bf */
[----:B------:R-:W-:Y:S01]  /*d870*/  IMAD.WIDE.U32 R188, R188, -0x2daee0ad, RZ ;  /* 0xd2511f53bcbc7825 */ /* 0x000fe200078e00ff */
[----:B------:R-:W-:Y:S02]  /*d880*/  PRMT R135, R2, 0x7632, R135 ;  /* 0x0000763202877816 */ /* 0x000fe40000000087 */
[----:B------:R-:W-:Y:S01]  /*d890*/  PRMT R175, R180, 0x7772, RZ ;  /* 0x00007772b4af7816 */ /* 0x000fe200000000ff */
[----:B------:R-:W-:Y:S01]  /*d8a0*/  IMAD.MOV.U32 R196, RZ, RZ, R136 ;  /* 0x000000ffffc47224 */ /* 0x000fe200078e0088 */
[----:B------:R-:W-:Y:S02]  /*d8b0*/  PRMT R172, R172, 0x7771, RZ ;  /* 0x00007771acac7816 */ /* 0x000fe400000000ff */
[C---:B------:R-:W-:Y:S02]  /*d8c0*/  PRMT R193, R136.reuse, 0x7773, RZ ;  /* 0x0000777388c17816 */ /* 0x040fe400000000ff */
[C---:B------:R-:W-:Y:S02]  /*d8d0*/  PRMT R200, R136.reuse, 0x7772, RZ ;  /* 0x0000777288c87816 */ /* 0x040fe400000000ff */
[----:B------:R-:W-:Y:S02]  /*d8e0*/  PRMT R197, R136, 0x7771, RZ ;  /* 0x0000777188c57816 */ /* 0x000fe400000000ff */
[----:B------:R-:W-:Y:S02]  /*d8f0*/  LOP3.LUT R132, R173, 0xff, RZ, 0xc0, !PT ;  /* 0x000000ffad847812 */ /* 0x000fe400078ec0ff */
[----:B------:R-:W-:Y:S01]  /*d900*/  LOP3.LUT R192, R234, R174, R185, 0x96, !PT ;  /* 0x000000aeeac07212 */ /* 0x000fe200078e96b9 */
[----:B------:R-:W-:Y:S01]  /*d910*/  IMAD.MOV.U32 R185, RZ, RZ, R188 ;  /* 0x000000ffffb97224 */ /* 0x000fe200078e00bc */
[----:B------:R-:W-:Y:S02]  /*d920*/  LOP3.LUT R136, R2, 0xffff, RZ, 0xc0, !PT ;  /* 0x0000ffff02887812 */ /* 0x000fe400078ec0ff */
[----:B------:R-:W-:Y:S02]  /*d930*/  SHF.R.U32.HI R174, RZ, 0x18, R2 ;  /* 0x00000018ffae7819 */ /* 0x000fe40000011602 */
[----:B------:R-:W-:Y:S02]  /*d940*/  LOP3.LUT R135, R135, 0xff, RZ, 0xc0, !PT ;  /* 0x000000ff87877812 */ /* 0x000fe400078ec0ff */
[----:B------:R-:W-:Y:S02]  /*d950*/  LOP3.LUT R178, R252, R178, R189, 0x96, !PT ;  /* 0x000000b2fcb27212 */ /* 0x000fe400078e96bd */
[----:B------:R-:W-:Y:S02]  /*d960*/  PRMT R223, R175, 0x5410, R177 ;  /* 0x00005410afdf7816 */ /* 0x000fe400000000b1 */
[--C-:B------:R-:W-:Y:S02]  /*d970*/  PRMT R227, R132, 0x5410, R172.reuse ;  /* 0x0000541084e37816 */ /* 0x100fe400000000ac */
[----:B------:R-:W-:Y:S02]  /*d980*/  LOP3.LUT R175, R2, 0xff, RZ, 0xc0, !PT ;  /* 0x000000ff02af7812 */ /* 0x000fe400078ec0ff */
[----:B------:R-:W-:Y:S02]  /*d990*/  PRMT R172, R0, 0x7632, R172 ;  /* 0x0000763200ac7816 */ /* 0x000fe400000000ac */
[----:B------:R-:W-:Y:S02]  /*d9a0*/  SHF.R.U32.HI R136, RZ, 0x8, R136 ;  /* 0x00000008ff887819 */ /* 0x000fe40000011688 */
[----:B------:R-:W-:Y:S02]  /*d9b0*/  PRMT R205, R135, 0x5410, R174 ;  /* 0x0000541087cd7816 */ /* 0x000fe400000000ae */
[----:B------:R-:W-:Y:S02]  /*d9c0*/  LOP3.LUT R184, R233, R184, R137, 0x96, !PT ;  /* 0x000000b8e9b87212 */ /* 0x000fe400078e9689 */
[----:B------:R-:W-:Y:S02]  /*d9d0*/  PRMT R135, R178, 0x7632, R135 ;  /* 0x00007632b2877816 */ /* 0x000fe40000000087 */
[C---:B------:R-:W-:Y:S02]  /*d9e0*/  LOP3.LUT R2, R0.reuse, 0xffff, RZ, 0xc0, !PT ;  /* 0x0000ffff00027812 */ /* 0x040fe400078ec0ff */
[----:B------:R-:W-:Y:S02]  /*d9f0*/  LOP3.LUT R173, R0, 0xff, RZ, 0xc0, !PT ;  /* 0x000000ff00ad7812 */ /* 0x000fe400078ec0ff */
[----:B------:R-:W-:Y:S02]  /*da00*/  SHF.R.U32.HI R137, RZ, 0x18, R0 ;  /* 0x00000018ff897819 */ /* 0x000fe40000011600 */
[----:B------:R-:W-:Y:S02]  /*da10*/  LOP3.LUT R0, R172, 0xff, RZ, 0xc0, !PT ;  /* 0x000000ffac007812 */ /* 0x000fe400078ec0ff */
[----:B------:R-:W-:Y:S02]  /*da20*/  PRMT R201, R175, 0x5410, R136 ;  /* 0x00005410afc97816 */ /* 0x000fe40000000088 */
[C---:B------:R-:W-:Y:S02]  /*da30*/  LOP3.LUT R136, R178.reuse, 0xffff, RZ, 0xc0, !PT ;  /* 0x0000ffffb2887812 */ /* 0x040fe400078ec0ff */
[----:B------:R-:W-:Y:S02]  /*da40*/  LOP3.LUT R172, R178, 0xff, RZ, 0xc0, !PT ;  /* 0x000000ffb2ac7812 */ /* 0x000fe400078ec0ff */
[----:B------:R-:W-:Y:S02]  /*da50*/  SHF.R.U32.HI R178, RZ, 0x18, R178 ;  /* 0x00000018ffb27819 */ /* 0x000fe400000116b2 */
[----:B------:R-:W-:Y:S02]  /*da60*/  LOP3.LUT R135, R135, 0xff, RZ, 0xc0, !PT ;  /* 0x000000ff87877812 */ /* 0x000fe400078ec0ff */
[----:B------:R-:W-:Y:S02]  /*da70*/  SHF.R.U32.HI R2, RZ, 0x8, R2 ;  /* 0x00000008ff027819 */ /* 0x000fe40000011602 */
[----:B------:R-:W-:Y:S02]  /*da80*/  PRMT R219, R135, 0x5410, R178 ;  /* 0x0000541087db7816 */ /* 0x000fe400000000b2 */
[----:B------:R-:W-:Y:S02]  /*da90*/  PRMT R206, R0, 0x5410, R137 ;  /* 0x0000541000ce7816 */ /* 0x000fe40000000089 */
[----:B------:R-:W-:Y:S02]  /*daa0*/  PRMT R177, R186, 0x7771, RZ ;  /* 0x00007771bab17816 */ /* 0x000fe400000000ff */
[----:B------:R-:W-:Y:S02]  /*dab0*/  LOP3.LUT R0, R179, 0xff, RZ, 0xc0, !PT ;  /* 0x000000ffb3007812 */ /* 0x000fe400078ec0ff */
[C---:B------:R-:W-:Y:S02]  /*dac0*/  PRMT R190, R188.reuse, 0x7773, RZ ;  /* 0x00007773bcbe7816 */ /* 0x040fe400000000ff */
[C---:B------:R-:W-:Y:S02]  /*dad0*/  PRMT R189, R188.reuse, 0x7772, RZ ;  /* 0x00007772bcbd7816 */ /* 0x040fe400000000ff */
[----:B------:R-:W-:Y:S02]  /*dae0*/  PRMT R203, R173, 0x5410, R2 ;  /* 0x00005410adcb7816 */ /* 0x000fe40000000002 */
[----:B------:R-:W-:Y:S02]  /*daf0*/  PRMT R188, R188, 0x7771, RZ ;  /* 0x00007771bcbc7816 */ /* 0x000fe400000000ff */
[----:B------:R-:W-:Y:S02]  /*db00*/  LOP3.LUT R2, R185, 0xff, RZ, 0xc0, !PT ;  /* 0x000000ffb9027812 */ /* 0x000fe400078ec0ff */
[----:B------:R-:W-:Y:S02]  /*db10*/  PRMT R249, R0, 0x5410, R177 ;  /* 0x0000541000f97816 */ /* 0x000fe400000000b1 */
[----:B------:R-:W-:Y:S02]  /*db20*/  PRMT R0, R176, 0x7632, R0 ;  /* 0x00007632b0007816 */ /* 0x000fe40000000000 */
[----:B------:R-:W-:Y:S02]  /*db30*/  PRMT R230, R2, 0x5410, R188 ;  /* 0x0000541002e67816 */ /* 0x000fe400000000bc */
[C---:B------:R-:W-:Y:S02]  /*db40*/  LOP3.LUT R2, R176.reuse, 0xffff, RZ, 0xc0, !PT ;  /* 0x0000ffffb0027812 */ /* 0x040fe400078ec0ff */
[----:B------:R-:W-:Y:S02]  /*db50*/  LOP3.LUT R137, R176, 0xff, RZ, 0xc0, !PT ;  /* 0x000000ffb0897812 */ /* 0x000fe400078ec0ff */
[----:B------:R-:W-:Y:S02]  /*db60*/  SHF.R.U32.HI R176, RZ, 0x18, R176 ;  /* 0x00000018ffb07819 */ /* 0x000fe400000116b0 */
[----:B------:R-:W-:Y:S02]  /*db70*/  LOP3.LUT R0, R0, 0xff, RZ, 0xc0, !PT ;  /* 0x000000ff00007812 */ /* 0x000fe400078ec0ff */
[----:B------:R-:W-:Y:S02]  /*db80*/  SHF.R.U32.HI R136, RZ, 0x8, R136 ;  /* 0x00000008ff887819 */ /* 0x000fe40000011688 */
[----:B------:R-:W-:Y:S01]  /*db90*/  PRMT R220, R0, 0x5410, R176 ;  /* 0x0000541000dc7816 */ /* 0x000fe200000000b0 */
[----:B------:R-:W-:Y:S01]  /*dba0*/  IMAD.WIDE.U32 R176, R192, -0x2daee0ad, RZ ;  /* 0xd2511f53c0b07825 */ /* 0x000fe200078e00ff */
[----:B------:R-:W-:Y:S02]  /*dbb0*/  SHF.R.U32.HI R2, RZ, 0x8, R2 ;  /* 0x00000008ff027819 */ /* 0x000fe40000011602 */
[----:B------:R-:W-:Y:S02]  /*dbc0*/  PRMT R207, R172, 0x5410, R136 ;  /* 0x00005410accf7816 */ /* 0x000fe40000000088 */
[----:B------:R-:W-:Y:S02]  /*dbd0*/  PRMT R218, R137, 0x5410, R2 ;  /* 0x0000541089da7816 */ /* 0x000fe40000000002 */
[----:B------:R-:W-:Y:S02]  /*dbe0*/  PRMT R174, R176, 0x7773, RZ ;  /* 0x00007773b0ae7816 */ /* 0x000fe400000000ff */
[----:B------:R-:W-:Y:S02]  /*dbf0*/  PRMT R200, R200, 0x5410, R193 ;  /* 0x00005410c8c87816 */ /* 0x000fe400000000c1 */
[----:B------:R-:W-:Y:S02]  /*dc00*/  PRMT R178, R176, 0x7771, RZ ;  /* 0x00007771b0b27816 */ /* 0x000fe400000000ff */
[C---:B------:R-:W-:Y:S02]  /*dc10*/  PRMT R181, R186.reuse, 0x7773, RZ ;  /* 0x00007773bab57816 */ /* 0x040fe400000000ff */
[----:B------:R-:W-:Y:S02]  /*dc20*/  PRMT R180, R186, 0x7772, RZ ;  /* 0x00007772bab47816 */ /* 0x000fe400000000ff */
[----:B------:R-:W-:Y:S02]  /*dc30*/  PRMT R231, R189, 0x5410, R190 ;  /* 0x00005410bde77816 */ /* 0x000fe400000000be */
[----:B------:R-:W-:Y:S01]  /*dc40*/  PRMT R226, R180, 0x5410, R181 ;  /* 0x00005410b4e27816 */ /* 0x000fe200000000b5 */
[----:B---3--:R-:W-:Y:S04]  /*dc50*/  IMAD R132, R214, 0x80, R159 ;  /* 0x00000080d6847824 */ /* 0x008fe800078e029f */
[----:B----4-:R-:W-:Y:S02]  /*dc60*/  IMAD.IADD R132, R158, 0x1, -R132 ;  /* 0x000000019e847824 */ /* 0x010fe400078e0a84 */
[----:B------:R-:W3:Y:S02]  /*dc70*/  LDL.64 R158, [R1+0x30] ;  /* 0x00003000019e7983 */ /* 0x000ee40000100a00 */
[C---:B------:R-:W-:Y:S01]  /*dc80*/  VIADD R135, R132.reuse, 0x40 ;  /* 0x0000004084877836 */ /* 0x040fe20000000000 */
[C---:B------:R-:W-:Y:S01]  /*dc90*/  IADD3 R136, PT, PT, R132.reuse, 0x38, RZ ;  /* 0x0000003884887810 */ /* 0x040fe20007ffe0ff */
[C---:B------:R-:W-:Y:S02]  /*dca0*/  VIADD R0, R132.reuse, 0x47 ;  /* 0x0000004784007836 */ /* 0x040fe40000000000 */
[C---:B------:R-:W-:Y:S01]  /*dcb0*/  VIADD R137, R132.reuse, 0x37 ;  /* 0x0000003784897836 */ /* 0x040fe20000000000 */
[----:B------:R-:W-:Y:S01]  /*dcc0*/  IABS R135, R135 ;  /* 0x0000008700877213 */ /* 0x000fe20000000000 */
[C---:B------:R-:W-:Y:S01]  /*dcd0*/  VIADD R2, R132.reuse, 0x3f ;  /* 0x0000003f84027836 */ /* 0x040fe20000000000 */
[----:B------:R-:W-:Y:S01]  /*dce0*/  IABS R0, R0 ;  /* 0x0000000000007213 */ /* 0x000fe20000000000 */
[C---:B------:R-:W-:Y:S01]  /*dcf0*/  VIADD R172, R132.reuse, 0x10 ;  /* 0x0000001084ac7836 */ /* 0x040fe20000000000 */
[----:B------:R-:W-:Y:S01]  /*dd00*/  I2FP.F32.S32 R135, R135 ;  /* 0x0000008700877245 */ /* 0x000fe20000201400 */
[C---:B------:R-:W-:Y:S01]  /*dd10*/  VIADD R173, R132.reuse, 0x48 ;  /* 0x0000004884ad7836 */ /* 0x040fe20000000000 */
[----:B------:R-:W-:Y:S02]  /*dd20*/  I2FP.F32.S32 R0, R0 ;  /* 0x0000000000007245 */ /* 0x000fe40000201400 */
[----:B------:R-:W-:Y:S01]  /*dd30*/  IABS R136, R136 ;  /* 0x0000008800887213 */ /* 0x000fe20000000000 */
[C---:B------:R-:W-:Y:S01]  /*dd40*/  FFMA.FTZ R14, R135.reuse, -R3, R14 ;  /* 0x80000003870e7223 */ /* 0x040fe2000001000e */
[----:B------:R-:W-:Y:S01]  /*dd50*/  IABS R137, R137 ;  /* 0x0000008900897213 */ /* 0x000fe20000000000 */
[-C--:B------:R-:W-:Y:S01]  /*dd60*/  FFMA.FTZ R8, R135, -R3.reuse, R8 ;  /* 0x8000000387087223 */ /* 0x080fe20000010008 */
[----:B------:R-:W-:Y:S01]  /*dd70*/  IABS R2, R2 ;  /* 0x0000000200027213 */ /* 0x000fe20000000000 */
[----:B------:R-:W-:Y:S01]  /*dd80*/  VIADD R135, R132, 0x30 ;  /* 0x0000003084877836 */ /* 0x000fe20000000000 */
[----:B------:R-:W-:Y:S01]  /*dd90*/  IABS R172, R172 ;  /* 0x000000ac00ac7213 */ /* 0x000fe20000000000 */
[----:B------:R-:W-:Y:S01]  /*dda0*/  FFMA.FTZ R11, R0, -R3, R11 ;  /* 0x80000003000b7223 */ /* 0x000fe2000001000b */
[----:B------:R-:W-:Y:S02]  /*ddb0*/  I2FP.F32.S32 R0, R136 ;  /* 0x0000008800007245 */ /* 0x000fe40000201400 */
[----:B------:R-:W-:Y:S02]  /*ddc0*/  IABS R135, R135 ;  /* 0x0000008700877213 */ /* 0x000fe40000000000 */
[----:B------:R-:W-:Y:S01]  /*ddd0*/  I2FP.F32.S32 R136, R137 ;  /* 0x0000008900887245 */ /* 0x000fe20000201400 */
[C---:B------:R-:W-:Y:S01]  /*dde0*/  FFMA.FTZ R12, R0.reuse, -R3, R12 ;  /* 0x80000003000c7223 */ /* 0x040fe2000001000c */
[----:B------:R-:W-:Y:S01]  /*ddf0*/  I2FP.F32.S32 R135, R135 ;  /* 0x0000008700877245 */ /* 0x000fe20000201400 */
[-C--:B------:R-:W-:Y:S01]  /*de00*/  FFMA.FTZ R26, R0, -R3.reuse, R26 ;  /* 0x80000003001a7223 */ /* 0x080fe2000001001a */
[----:B------:R-:W-:Y:S01]  /*de10*/  I2FP.F32.S32 R2, R2 ;  /* 0x0000000200027245 */ /* 0x000fe20000201400 */
[-C--:B------:R-:W-:Y:S01]  /*de20*/  FFMA.FTZ R13, R136, -R3.reuse, R13 ;  /* 0x80000003880d7223 */ /* 0x080fe2000001000d */
[----:B------:R-:W-:Y:S01]  /*de30*/  I2FP.F32.S32 R172, R172 ;  /* 0x000000ac00ac7245 */ /* 0x000fe20000201400 */
[C---:B------:R-:W-:Y:S01]  /*de40*/  FFMA.FTZ R24, R135.reuse, -R3, R24 ;  /* 0x8000000387187223 */ /* 0x040fe20000010018 */
[----:B------:R-:W-:Y:S01]  /*de50*/  IABS R173, R173 ;  /* 0x000000ad00ad7213 */ /* 0x000fe20000000000 */
[-C--:B------:R-:W-:Y:S01]  /*de60*/  FFMA.FTZ R30, R135, -R3.reuse, R30 ;  /* 0x80000003871e7223 */ /* 0x080fe2000001001e */
[----:B------:R-:W-:Y:S02]  /*de70*/  VIADD R135, R132, 0x1f ;  /* 0x0000001f84877836 */ /* 0x000fe40000000000 */
[----:B------:R-:W-:Y:S01]  /*de80*/  FFMA.FTZ R27, R136, -R3, R27 ;  /* 0x80000003881b7223 */ /* 0x000fe2000001001b */
[----:B------:R-:W-:Y:S01]  /*de90*/  I2FP.F32.S32 R173, R173 ;  /* 0x000000ad00ad7245 */ /* 0x000fe20000201400 */
[CC--:B------:R-:W-:Y:S01]  /*dea0*/  FFMA.FTZ R9, R2.reuse, -R3.reuse, R9 ;  /* 0x8000000302097223 */ /* 0x0c0fe20000010009 */
[----:B------:R-:W-:Y:S01]  /*deb0*/  FFMA.FTZ R15, R2, -R3, R15 ;  /* 0x80000003020f7223 */ /* 0x000fe2000001000f */
[----:B------:R-:W-:Y:S01]  /*dec0*/  IABS R135, R135 ;  /* 0x0000008700877213 */ /* 0x000fe20000000000 */
[----:B------:R-:W-:Y:S02]  /*ded0*/  VIADD R136, R132, 0x20 ;  /* 0x0000002084887836 */ /* 0x000fe40000000000 */
[----:B------:R-:W-:Y:S01]  /*dee0*/  FFMA.FTZ R62, R172, -R3, R62 ;  /* 0x80000003ac3e7223 */ /* 0x000fe2000001003e */
[C---:B------:R-:W-:Y:S01]  /*def0*/  VIADD R2, R132.reuse, 0x2f ;  /* 0x0000002f84027836 */ /* 0x040fe20000000000 */
[----:B------:R-:W-:Y:S01]  /*df00*/  I2FP.F32.S32 R135, R135 ;  /* 0x0000008700877245 */ /* 0x000fe20000201400 */
[C---:B------:R-:W-:Y:S01]  /*df10*/  VIADD R0, R132.reuse, 0x28 ;  /* 0x0000002884007836 */ /* 0x040fe20000000000 */
[----:B------:R-:W-:Y:S01]  /*df20*/  IABS R136, R136 ;  /* 0x0000008800887213 */ /* 0x000fe20000000000 */
[C---:B------:R-:W-:Y:S01]  /*df30*/  VIADD R137, R132.reuse, 0x27 ;  /* 0x0000002784897836 */ /* 0x040fe20000000000 */
[----:B------:R-:W-:Y:S01]  /*df40*/  IABS R2, R2 ;  /* 0x0000000200027213 */ /* 0x000fe20000000000 */
[CC--:B------:R-:W-:Y:S01]  /*df50*/  FFMA.FTZ R41, R135.reuse, -R3.reuse, R41 ;  /* 0x8000000387297223 */ /* 0x0c0fe20000010029 */
[----:B------:R-:W-:Y:S01]  /*df60*/  I2FP.F32.S32 R136, R136 ;  /* 0x0000008800887245 */ /* 0x000fe20000201400 */
[-C--:B------:R-:W-:Y:S01]  /*df70*/  FFMA.FTZ R47, R135, -R3.reuse, R47 ;  /* 0x80000003872f7223 */ /* 0x080fe2000001002f */
[----:B------:R-:W-:Y:S01]  /*df80*/  I2FP.F32.S32 R2, R2 ;  /* 0x0000000200027245 */ /* 0x000fe20000201400 */
[----:B------:R-:W-:Y:S01]  /*df90*/  VIADD R135, R132, 0x7 ;  /* 0x0000000784877836 */ /* 0x000fe20000000000 */
[----:B------:R-:W-:Y:S01]  /*dfa0*/  IABS R0, R0 ;  /* 0x0000000000007213 */ /* 0x000fe20000000000 */
[----:B------:R-:W-:Y:S01]  /*dfb0*/  FFMA.FTZ R40, R136, -R3, R40 ;  /* 0x8000000388287223 */ /* 0x000fe20000010028 */
[----:B------:R-:W-:Y:S01]  /*dfc0*/  IABS R137, R137 ;  /* 0x0000008900897213 */ /* 0x000fe20000000000 */
[----:B------:R-:W-:Y:S01]  /*dfd0*/  FFMA.FTZ R25, R2, -R3, R25 ;  /* 0x8000000302197223 */ /* 0x000fe20000010019 */
[----:B------:R-:W-:Y:S01]  /*dfe0*/  IABS R135, R135 ;  /* 0x0000008700877213 */ /* 0x000fe20000000000 */
[-C--:B------:R-:W-:Y:S01]  /*dff0*/  FFMA.FTZ R46, R136, -R3.reuse, R46 ;  /* 0x80000003882e7223 */ /* 0x080fe2000001002e */
[----:B------:R-:W-:Y:S01]  /*e000*/  I2FP.F32.S32 R0, R0 ;  /* 0x0000000000007245 */ /* 0x000fe20000201400 */
[----:B------:R-:W-:Y:S01]  /*e010*/  FFMA.FTZ R31, R2, -R3, R31 ;  /* 0x80000003021f7223 */ /* 0x000fe2000001001f */
[----:B------:R-:W-:Y:S01]  /*e020*/  I2FP.F32.S32 R135, R135 ;  /* 0x0000008700877245 */ /* 0x000fe20000201400 */
[C---:B------:R-:W-:Y:S01]  /*e030*/  VIADD R136, R132.reuse, 0x8 ;  /* 0x0000000884887836 */ /* 0x040fe20000000000 */
[----:B------:R-:W-:Y:S01]  /*e040*/  I2FP.F32.S32 R137, R137 ;  /* 0x0000008900897245 */ /* 0x000fe20000201400 */
[----:B------:R-:W-:Y:S02]  /*e050*/  VIADD R2, R132, 0x18 ;  /* 0x0000001884027836 */ /* 0x000fe40000000000 */
[-C--:B------:R-:W-:Y:S01]  /*e060*/  FFMA.FTZ R28, R0, -R3.reuse, R28 ;  /* 0x80000003001c7223 */ /* 0x080fe2000001001c */
[CC--:B------:R-:W-:Y:S01]  /*e070*/  FFMA.FTZ R61, R135.reuse, -R3.reuse, R61 ;  /* 0x80000003873d7223 */ /* 0x0c0fe2000001003d */
[----:B------:R-:W-:Y:S01]  /*e080*/  IABS R136, R136 ;  /* 0x0000008800887213 */ /* 0x000fe20000000000 */
[CC--:B------:R-:W-:Y:S01]  /*e090*/  FFMA.FTZ R7, R135.reuse, -R3.reuse, R7 ;  /* 0x8000000387077223 */ /* 0x0c0fe20000010007 */
[----:B------:R-:W-:Y:S01]  /*e0a0*/  IABS R2, R2 ;  /* 0x0000000200027213 */ /* 0x000fe20000000000 */
[-C--:B------:R-:W-:Y:S01]  /*e0b0*/  FFMA.FTZ R75, R135, -R3.reuse, R75 ;  /* 0x80000003874b7223 */ /* 0x080fe2000001004b */
[----:B------:R-:W-:Y:S01]  /*e0c0*/  I2FP.F32.S32 R136, R136 ;  /* 0x0000008800887245 */ /* 0x000fe20000201400 */
[----:B------:R-:W-:Y:S01]  /*e0d0*/  VIADD R135, R132, 0xffffffbf ;  /* 0xffffffbf84877836 */ /* 0x000fe20000000000 */
[----:B------:R-:W-:Y:S01]  /*e0e0*/  I2FP.F32.S32 R2, R2 ;  /* 0x0000000200027245 */ /* 0x000fe20000201400 */
[-C--:B------:R-:W-:Y:S01]  /*e0f0*/  FFMA.FTZ R42, R0, -R3.reuse, R42 ;  /* 0x80000003002a7223 */ /* 0x080fe2000001002a */
[----:B------:R-:W-:Y:S02]  /*e100*/  VIADD R0, R132, 0x17 ;  /* 0x0000001784007836 */ /* 0x000fe40000000000 */
[----:B------:R-:W-:Y:S01]  /*e110*/  FFMA.FTZ R60, R136, -R3, R60 ;  /* 0x80000003883c7223 */ /* 0x000fe2000001003c */
[----:B------:R-:W-:Y:S01]  /*e120*/  IABS R135, R135 ;  /* 0x0000008700877213 */ /* 0x000fe20000000000 */
[-C--:B------:R-:W-:Y:S01]  /*e130*/  FFMA.FTZ R58, R2, -R3.reuse, R58 ;  /* 0x80000003023a7223 */ /* 0x080fe2000001003a */
[CC--:B------:R-:W-:Y:S01]  /*e140*/  FFMA.FTZ R6, R136.reuse, -R3.reuse, R6 ;  /* 0x8000000388067223 */ /* 0x0c0fe20000010006 */
[----:B------:R-:W-:Y:S01]  /*e150*/  IABS R0, R0 ;  /* 0x0000000000007213 */ /* 0x000fe20000000000 */
[----:B------:R-:W-:Y:S01]  /*e160*/  FFMA.FTZ R74, R136, -R3, R74 ;  /* 0x80000003884a7223 */ /* 0x000fe2000001004a */
[----:B------:R-:W-:Y:S01]  /*e170*/  I2FP.F32.S32 R135, R135 ;  /* 0x0000008700877245 */ /* 0x000fe20000201400 */
[-C--:B------:R-:W-:Y:S01]  /*e180*/  FFMA.FTZ R44, R2, -R3.reuse, R44 ;  /* 0x80000003022c7223 */ /* 0x080fe2000001002c */
[----:B------:R-:W-:Y:S01]  /*e190*/  IABS R2, R132 ;  /* 0x0000008400027213 */ /* 0x000fe20000000000 */
[C---:B------:R-:W-:Y:S01]  /*e1a0*/  VIADD R136, R132.reuse, 0xffffffc0 ;  /* 0xffffffc084887836 */ /* 0x040fe20000000000 */
[----:B------:R-:W-:Y:S01]  /*e1b0*/  I2FP.F32.S32 R0, R0 ;  /* 0x0000000000007245 */ /* 0x000fe20000201400 */
[CC--:B------:R-:W-:Y:S01]  /*e1c0*/  FFMA.FTZ R83, R135.reuse, -R3.reuse, R83 ;  /* 0x8000000387537223 */ /* 0x0c0fe20000010053 */
[----:B------:R-:W-:Y:S01]  /*e1d0*/  I2FP.F32.S32 R2, R2 ;  /* 0x0000000200027245 */ /* 0x000fe20000201400 */
[-C--:B------:R-:W-:Y:S01]  /*e1e0*/  FFMA.FTZ R69, R135, -R3.reuse, R69 ;  /* 0x8000000387457223 */ /* 0x080fe20000010045 */
[----:B------:R-:W-:Y:S01]  /*e1f0*/  IABS R136, R136 ;  /* 0x0000008800887213 */ /* 0x000fe20000000000 */
[----:B------:R-:W-:Y:S02]  /*e200*/  VIADD R135, R132, 0xfffffff7 ;  /* 0xfffffff784877836 */ /* 0x000fe40000000000 */
[-C--:B------:R-:W-:Y:S01]  /*e210*/  FFMA.FTZ R59, R0, -R3.reuse, R59 ;  /* 0x80000003003b7223 */ /* 0x080fe2000001003b */
[CC--:B------:R-:W-:Y:S01]  /*e220*/  FFMA.FTZ R18, R2.reuse, -R3.reuse, R18 ;  /* 0x8000000302127223 */ /* 0x0c0fe20000010012 */
[----:B------:R-:W-:Y:S01]  /*e230*/  I2FP.F32.S32 R136, R136 ;  /* 0x0000008800887245 */ /* 0x000fe20000201400 */
[C---:B------:R-:W-:Y:S01]  /*e240*/  FFMA.FTZ R4, R2.reuse, -R3, R4 ;  /* 0x8000000302047223 */ /* 0x040fe20000010004 */
[----:B------:R-:W-:Y:S01]  /*e250*/  IABS R135, R135 ;  /* 0x0000008700877213 */ /* 0x000fe20000000000 */
[-C--:B------:R-:W-:Y:S01]  /*e260*/  FFMA.FTZ R78, R2, -R3.reuse, R78 ;  /* 0x80000003024e7223 */ /* 0x080fe2000001004e */
[CC--:B------:R-:W-:Y:S01]  /*e270*/  FFMA.FTZ R29, R137.reuse, -R3.reuse, R29 ;  /* 0x80000003891d7223 */ /* 0x0c0fe2000001001d */
[----:B------:R-:W-:Y:S01]  /*e280*/  FFMA.FTZ R68, R136, -R3, R68 ;  /* 0x8000000388447223 */ /* 0x000fe20000010044 */
[----:B------:R-:W-:Y:S01]  /*e290*/  I2FP.F32.S32 R135, R135 ;  /* 0x0000008700877245 */ /* 0x000fe20000201400 */
[-C--:B------:R-:W-:Y:S01]  /*e2a0*/  FFMA.FTZ R72, R2, -R3.reuse, R72 ;  /* 0x8000000302487223 */ /* 0x080fe20000010048 */
[C---:B------:R-:W-:Y:S02]  /*e2b0*/  VIADD R2, R132.reuse, 0xffffffb8 ;  /* 0xffffffb884027836 */ /* 0x040fe40000000000 */
[-C--:B------:R-:W-:Y:S01]  /*e2c0*/  FFMA.FTZ R43, R137, -R3.reuse, R43 ;  /* 0x80000003892b7223 */ /* 0x080fe2000001002b */
[C---:B------:R-:W-:Y:S01]  /*e2d0*/  IADD3 R137, PT, PT, R132.reuse, 0xf, RZ ;  /* 0x0000000f84897810 */ /* 0x040fe20007ffe0ff */
[CC--:B------:R-:W-:Y:S01]  /*e2e0*/  FFMA.FTZ R17, R135.reuse, -R3.reuse, R17 ;  /* 0x8000000387117223 */ /* 0x0c0fe20000010011 */
[CC--:B------:R-:W-:Y:S01]  /*e2f0*/  FFMA.FTZ R23, R135.reuse, -R3.reuse, R23 ;  /* 0x8000000387177223 */ /* 0x0c0fe20000010017 */
[----:B------:R-:W-:Y:S01]  /*e300*/  IABS R2, R2 ;  /* 0x0000000200027213 */ /* 0x000fe20000000000 */
[C---:B------:R-:W-:Y:S01]  /*e310*/  FFMA.FTZ R77, R135.reuse, -R3, R77 ;  /* 0x80000003874d7223 */ /* 0x040fe2000001004d */
[----:B------:R-:W-:Y:S01]  /*e320*/  IABS R137, R137 ;  /* 0x0000008900897213 */ /* 0x000fe20000000000 */
[----:B------:R-:W-:Y:S01]  /*e330*/  FFMA.FTZ R91, R135, -R3, R91 ;  /* 0x80000003875b7223 */ /* 0x000fe2000001005b */
[----:B------:R-:W-:Y:S01]  /*e340*/  I2FP.F32.S32 R2, R2 ;  /* 0x0000000200027245 */ /* 0x000fe20000201400 */
[----:B------:R-:W-:Y:S01]  /*e350*/  VIADD R135, R132, 0xffffffa8 ;  /* 0xffffffa884877836 */ /* 0x000fe20000000000 */
[----:B------:R-:W-:Y:S01]  /*e360*/  I2FP.F32.S32 R137, R137 ;  /* 0x0000008900897245 */ /* 0x000fe20000201400 */
[-C--:B------:R-:W-:Y:S01]  /*e370*/  FFMA.FTZ R82, R136, -R3.reuse, R82 ;  /* 0x8000000388527223 */ /* 0x080fe20000010052 */
[----:B------:R-:W-:Y:S02]  /*e380*/  VIADD R136, R132, 0xfffffff8 ;  /* 0xfffffff884887836 */ /* 0x000fe40000000000 */
[----:B------:R-:W-:Y:S01]  /*e390*/  FFMA.FTZ R45, R0, -R3, R45 ;  /* 0x80000003002d7223 */ /* 0x000fe2000001002d */
[----:B------:R-:W-:Y:S01]  /*e3a0*/  IABS R135, R135 ;  /* 0x0000008700877213 */ /* 0x000fe20000000000 */
[----:B------:R-:W-:Y:S02]  /*e3b0*/  VIADD R0, R132, 0xffffffff ;  /* 0xffffffff84007836 */ /* 0x000fe40000000000 */
[-C--:B------:R-:W-:Y:S01]  /*e3c0*/  FFMA.FTZ R80, R2, -R3.reuse, R80 ;  /* 0x8000000302507223 */ /* 0x080fe20000010050 */
[----:B------:R-:W-:Y:S01]  /*e3d0*/  IABS R136, R136 ;  /* 0x0000008800887213 */ /* 0x000fe20000000000 */
[----:B------:R-:W-:Y:S01]  /*e3e0*/  FFMA.FTZ R56, R172, -R3, R56 ;  /* 0x80000003ac387223 */ /* 0x000fe20000010038 */
[----:B------:R-:W-:Y:S01]  /*e3f0*/  I2FP.F32.S32 R135, R135 ;  /* 0x0000008700877245 */ /* 0x000fe20000201400 */
[----:B------:R-:W-:Y:S01]  /*e400*/  VIADD R172, R132, 0xffffffaf ;  /* 0xffffffaf84ac7836 */ /* 0x000fe20000000000 */
[----:B------:R-:W-:Y:S01]  /*e410*/  I2FP.F32.S32 R136, R136 ;  /* 0x0000008800887245 */ /* 0x000fe20000201400 */
[-C--:B------:R-:W-:Y:S01]  /*e420*/  FFMA.FTZ R86, R2, -R3.reuse, R86 ;  /* 0x8000000302567223 */ /* 0x080fe20000010056 */
[----:B------:R-:W-:Y:S01]  /*e430*/  IABS R0, R0 ;  /* 0x0000000000007213 */ /* 0x000fe20000000000 */
[-C--:B------:R-:W-:Y:S01]  /*e440*/  FFMA.FTZ R96, R135, -R3.reuse, R96 ;  /* 0x8000000387607223 */ /* 0x080fe20000010060 */
[----:B------:R-:W-:Y:S01]  /*e450*/  IABS R172, R172 ;  /* 0x000000ac00ac7213 */ /* 0x000fe20000000000 */
[CC--:B------:R-:W-:Y:S01]  /*e460*/  FFMA.FTZ R57, R137.reuse, -R3.reuse, R57 ;  /* 0x8000000389397223 */ /* 0x0c0fe20000010039 */
[----:B------:R-:W-:Y:S01]  /*e470*/  I2FP.F32.S32 R0, R0 ;  /* 0x0000000000007245 */ /* 0x000fe20000201400 */
[-C--:B------:R-:W-:Y:S01]  /*e480*/  FFMA.FTZ R63, R137, -R3.reuse, R63 ;  /* 0x80000003893f7223 */ /* 0x080fe2000001003f */
[C---:B------:R-:W-:Y:S02]  /*e490*/  VIADD R2, R132.reuse, 0xfffffff0 ;  /* 0xfffffff084027836 */ /* 0x040fe40000000000 */
[-C--:B------:R-:W-:Y:S01]  /*e4a0*/  FFMA.FTZ R102, R135, -R3.reuse, R102 ;  /* 0x8000000387667223 */ /* 0x080fe20000010066 */
[C---:B------:R-:W-:Y:S01]  /*e4b0*/  IADD3 R135, PT, PT, R132.reuse, -0x19, RZ ;  /* 0xffffffe784877810 */ /* 0x040fe20007ffe0ff */
[----:B------:R-:W-:Y:S02]  /*e4c0*/  VIADD R137, R132, 0xffffffb7 ;  /* 0xffffffb784897836 */ /* 0x000fe40000000000 */
[CC--:B------:R-:W-:Y:S01]  /*e4d0*/  FFMA.FTZ R16, R136.reuse, -R3.reuse, R16 ;  /* 0x8000000388107223 */ /* 0x0c0fe20000010010 */
[----:B------:R-:W-:Y:S01]  /*e4e0*/  IABS R2, R2 ;  /* 0x0000000200027213 */ /* 0x000fe20000000000 */
[C---:B------:R-:W-:Y:S01]  /*e4f0*/  FFMA.FTZ R22, R136.reuse, -R3, R22 ;  /* 0x8000000388167223 */ /* 0x040fe20000010016 */
[----:B------:R-:W-:Y:S01]  /*e500*/  IABS R135, R135 ;  /* 0x0000008700877213 */ /* 0x000fe20000000000 */
[C---:B------:R-:W-:Y:S01]  /*e510*/  FFMA.FTZ R76, R136.reuse, -R3, R76 ;  /* 0x80000003884c7223 */ /* 0x040fe2000001004c */
[----:B------:R-:W-:Y:S01]  /*e520*/  IABS R137, R137 ;  /* 0x0000008900897213 */ /* 0x000fe20000000000 */
[-C--:B------:R-:W-:Y:S01]  /*e530*/  FFMA.FTZ R90, R136, -R3.reuse, R90 ;  /* 0x80000003885a7223 */ /* 0x080fe2000001005a */
[----:B------:R-:W-:Y:S01]  /*e540*/  I2FP.F32.S32 R136, R172 ;  /* 0x000000ac00887245 */ /* 0x000fe20000201400 */
[----:B------:R-:W-:Y:S01]  /*e550*/  VIADD R172, R132, 0xffffffa7 ;  /* 0xffffffa784ac7836 */ /* 0x000fe20000000000 */
[----:B------:R-:W-:Y:S01]  /*e560*/  I2FP.F32.S32 R2, R2 ;  /* 0x0000000200027245 */ /* 0x000fe20000201400 */
[----:B------:R-:W-:Y:S01]  /*e570*/  FFMA.FTZ R5, R0, -R3, R5 ;  /* 0x8000000300057223 */ /* 0x000fe20000010005 */
[----:B------:R-:W-:Y:S01]  /*e580*/  I2FP.F32.S32 R135, R135 ;  /* 0x0000008700877245 */ /* 0x000fe20000201400 */
[-C--:B------:R-:W-:Y:S01]  /*e590*/  FFMA.FTZ R99, R136, -R3.reuse, R99 ;  /* 0x8000000388637223 */ /* 0x080fe20000010063 */
[----:B------:R-:W-:Y:S01]  /*e5a0*/  IABS R172, R172 ;  /* 0x000000ac00ac7213 */ /* 0x000fe20000000000 */
[CC--:B------:R-:W-:Y:S01]  /*e5b0*/  FFMA.FTZ R19, R0.reuse, -R3.reuse, R19 ;  /* 0x8000000300137223 */ /* 0x0c0fe20000010013 */
[-C--:B------:R-:W-:Y:S01]  /*e5c0*/  FFMA.FTZ R79, R0, -R3.reuse, R79 ;  /* 0x80000003004f7223 */ /* 0x080fe2000001004f */
[-C--:B------:R-:W-:Y:S01]  /*e5d0*/  FFMA.FTZ R85, R136, -R3.reuse, R85 ;  /* 0x8000000388557223 */ /* 0x080fe20000010055 */
[----:B------:R-:W-:Y:S01]  /*e5e0*/  FFMA.FTZ R73, R0, -R3, R73 ;  /* 0x8000000300497223 */ /* 0x000fe20000010049 */
[----:B------:R-:W-:Y:S01]  /*e5f0*/  I2FP.F32.S32 R0, R137 ;  /* 0x0000008900007245 */ /* 0x000fe20000201400 */
[----:B------:R-:W-:Y:S02]  /*e600*/  VIADD R136, R132, 0xffffffe8 ;  /* 0xffffffe884887836 */ /* 0x000fe40000000000 */
[-C--:B------:R-:W-:Y:S01]  /*e610*/  FFMA.FTZ R20, R2, -R3.reuse, R20 ;  /* 0x8000000302147223 */ /* 0x080fe20000010014 */
[----:B------:R-:W-:Y:S02]  /*e620*/  VIADD R137, R132, 0xffffffb0 ;  /* 0xffffffb084897836 */ /* 0x000fe40000000000 */
[CC--:B------:R-:W-:Y:S01]  /*e630*/  FFMA.FTZ R34, R2.reuse, -R3.reuse, R34 ;  /* 0x8000000302227223 */ /* 0x0c0fe20000010022 */
[CC--:B------:R-:W-:Y:S01]  /*e640*/  FFMA.FTZ R94, R2.reuse, -R3.reuse, R94 ;  /* 0x80000003025e7223 */ /* 0x0c0fe2000001005e */
[----:B------:R-:W-:Y:S01]  /*e650*/  IABS R136, R136 ;  /* 0x0000008800887213 */ /* 0x000fe20000000000 */
[-C--:B------:R-:W-:Y:S01]  /*e660*/  FFMA.FTZ R88, R2, -R3.reuse, R88 ;  /* 0x8000000302587223 */ /* 0x080fe20000010058 */
[----:B------:R-:W-:Y:S01]  /*e670*/  I2FP.F32.S32 R2, R172 ;  /* 0x000000ac00027245 */ /* 0x000fe20000201400 */
[C---:B------:R-:W-:Y:S01]  /*e680*/  FFMA.FTZ R33, R135.reuse, -R3, R33 ;  /* 0x8000000387217223 */ /* 0x040fe20000010021 */
[----:B------:R-:W-:Y:S01]  /*e690*/  IABS R137, R137 ;  /* 0x0000008900897213 */ /* 0x000fe20000000000 */
[CC--:B------:R-:W-:Y:S01]  /*e6a0*/  FFMA.FTZ R39, R135.reuse, -R3.reuse, R39 ;  /* 0x8000000387277223 */ /* 0x0c0fe20000010027 */
[----:B------:R-:W-:Y:S01]  /*e6b0*/  I2FP.F32.S32 R136, R136 ;  /* 0x0000008800887245 */ /* 0x000fe20000201400 */
[C---:B------:R-:W-:Y:S01]  /*e6c0*/  FFMA.FTZ R107, R135.reuse, -R3, R107 ;  /* 0x80000003876b7223 */ /* 0x040fe2000001006b */
[----:B------:R-:W-:Y:S01]  /*e6d0*/  I2FP.F32.S32 R137, R137 ;  /* 0x0000008900897245 */ /* 0x000fe20000201400 */
[-C--:B------:R-:W-:Y:S01]  /*e6e0*/  FFMA.FTZ R93, R135, -R3.reuse, R93 ;  /* 0x80000003875d7223 */ /* 0x080fe2000001005d */
[----:B------:R-:W-:Y:S02]  /*e6f0*/  VIADD R172, R132, 0xffffff9f ;  /* 0xffffff9f84ac7836 */ /* 0x000fe40000000000 */
[-C--:B------:R-:W-:Y:S01]  /*e700*/  FFMA.FTZ R97, R2, -R3.reuse, R97 ;  /* 0x8000000302617223 */ /* 0x080fe20000010061 */
[----:B------:R-:W-:Y:S02]  /*e710*/  VIADD R135, R132, 0xffffff98 ;  /* 0xffffff9884877836 */ /* 0x000fe40000000000 */
[-C--:B------:R-:W-:Y:S01]  /*e720*/  FFMA.FTZ R103, R2, -R3.reuse, R103 ;  /* 0x8000000302677223 */ /* 0x080fe20000010067 */
[CC--:B------:R-:W-:Y:S01]  /*e730*/  FFMA.FTZ R32, R136.reuse, -R3.reuse, R32 ;  /* 0x8000000388207223 */ /* 0x0c0fe20000010020 */
[----:B------:R-:W-:Y:S01]  /*e740*/  IABS R172, R172 ;  /* 0x000000ac00ac7213 */ /* 0x000fe20000000000 */
[----:B------:R-:W-:Y:S01]  /*e750*/  FFMA.FTZ R38, R136, -R3, R38 ;  /* 0x8000000388267223 */ /* 0x000fe20000010026 */
[----:B------:R-:W-:Y:S01]  /*e760*/  IABS R135, R135 ;  /* 0x0000008700877213 */ /* 0x000fe20000000000 */
[----:B------:R-:W-:Y:S02]  /*e770*/  VIADD R2, R132, 0xffffffe0 ;  /* 0xffffffe084027836 */ /* 0x000fe40000000000 */
[CC--:B------:R-:W-:Y:S01]  /*e780*/  FFMA.FTZ R106, R136.reuse, -R3.reuse, R106 ;  /* 0x80000003886a7223 */ /* 0x0c0fe2000001006a */
[-C--:B------:R-:W-:Y:S01]  /*e790*/  FFMA.FTZ R92, R136, -R3.reuse, R92 ;  /* 0x80000003885c7223 */ /* 0x080fe2000001005c */
[----:B------:R-:W-:Y:S01]  /*e7a0*/  I2FP.F32.S32 R136, R172 ;  /* 0x000000ac00887245 */ /* 0x000fe20000201400 */
[C---:B------:R-:W-:Y:S01]  /*e7b0*/  FFMA.FTZ R84, R137.reuse, -R3, R84 ;  /* 0x8000000389547223 */ /* 0x040fe20000010054 */
[----:B------:R-:W-:Y:S01]  /*e7c0*/  I2FP.F32.S32 R135, R135 ;  /* 0x0000008700877245 */ /* 0x000fe20000201400 */
[-C--:B------:R-:W-:Y:S01]  /*e7d0*/  FFMA.FTZ R98, R137, -R3.reuse, R98 ;  /* 0x8000000389627223 */ /* 0x080fe20000010062 */
[----:B------:R-:W-:Y:S01]  /*e7e0*/  IABS R2, R2 ;  /* 0x0000000200027213 */ /* 0x000fe20000000000 */
[----:B------:R-:W-:Y:S02]  /*e7f0*/  VIADD R137, R132, 0xffffffa0 ;  /* 0xffffffa084897836 */ /* 0x000fe40000000000 */
[-C--:B------:R-:W-:Y:S01]  /*e800*/  FFMA.FTZ R87, R0, -R3.reuse, R87 ;  /* 0x8000000300577223 */ /* 0x080fe20000010057 */
[----:B------:R-:W-:Y:S01]  /*e810*/  VIADD R172, R132, 0xffffff97 ;  /* 0xffffff9784ac7836 */ /* 0x000fe20000000000 */
[----:B------:R-:W-:Y:S01]  /*e820*/  I2FP.F32.S32 R2, R2 ;  /* 0x0000000200027245 */ /* 0x000fe20000201400 */
[----:B------:R-:W-:Y:S01]  /*e830*/  FFMA.FTZ R81, R0, -R3, R81 ;  /* 0x8000000300517223 */ /* 0x000fe20000010051 */
[----:B------:R-:W-:Y:S01]  /*e840*/  IABS R137, R137 ;  /* 0x0000008900897213 */ /* 0x000fe20000000000 */
[CC--:B------:R-:W-:Y:S01]  /*e850*/  FFMA.FTZ R118, R135.reuse, -R3.reuse, R118 ;  /* 0x8000000387767223 */ /* 0x0c0fe20000010076 */
[----:B------:R-:W-:Y:S01]  /*e860*/  IABS R172, R172 ;  /* 0x000000ac00ac7213 */ /* 0x000fe20000000000 */
[----:B------:R-:W-:Y:S01]  /*e870*/  FFMA.FTZ R101, R136, -R3, R101 ;  /* 0x8000000388657223 */ /* 0x000fe20000010065 */
[----:B------:R-:W-:Y:S01]  /*e880*/  I2FP.F32.S32 R137, R137 ;  /* 0x0000008900897245 */ /* 0x000fe20000201400 */
[-C--:B------:R-:W-:Y:S01]  /*e890*/  FFMA.FTZ R112, R135, -R3.reuse, R112 ;  /* 0x8000000387707223 */ /* 0x080fe20000010070 */
[----:B------:R-:W-:Y:S02]  /*e8a0*/  VIADD R0, R132, 0xffffffef ;  /* 0xffffffef84007836 */ /* 0x000fe40000000000 */
[-C--:B------:R-:W-:Y:S01]  /*e8b0*/  FFMA.FTZ R115, R136, -R3.reuse, R115 ;  /* 0x8000000388737223 */ /* 0x080fe20000010073 */
[----:B------:R-:W-:Y:S02]  /*e8c0*/  VIADD R135, R132, 0xffffffd8 ;  /* 0xffffffd884877836 */ /* 0x000fe40000000000 */
[-C--:B------:R-:W-:Y:S01]  /*e8d0*/  FFMA.FTZ R36, R2, -R3.reuse, R36 ;  /* 0x8000000302247223 */ /* 0x080fe20000010024 */
[----:B------:R-:W-:Y:S01]  /*e8e0*/  VIADD R136, R132, 0xffffffd7 ;  /* 0xffffffd784887836 */ /* 0x000fe20000000000 */
[----:B------:R-:W-:Y:S01]  /*e8f0*/  IABS R0, R0 ;  /* 0x0000000000007213 */ /* 0x000fe20000000000 */
[C---:B------:R-:W-:Y:S01]  /*e900*/  FFMA.FTZ R50, R2.reuse, -R3, R50 ;  /* 0x8000000302327223 */ /* 0x040fe20000010032 */
[----:B------:R-:W-:Y:S01]  /*e910*/  IABS R135, R135 ;  /* 0x0000008700877213 */ /* 0x000fe20000000000 */
[CC--:B------:R-:W-:Y:S01]  /*e920*/  FFMA.FTZ R104, R2.reuse, -R3.reuse, R104 ;  /* 0x8000000302687223 */ /* 0x0c0fe20000010068 */
[----:B------:R-:W-:Y:S01]  /*e930*/  IABS R136, R136 ;  /* 0x0000008800887213 */ /* 0x000fe20000000000 */
[-C--:B------:R-:W-:Y:S01]  /*e940*/  FFMA.FTZ R110, R2, -R3.reuse, R110 ;  /* 0x80000003026e7223 */ /* 0x080fe2000001006e */
[----:B------:R-:W-:Y:S01]  /*e950*/  I2FP.F32.S32 R2, R172 ;  /* 0x000000ac00027245 */ /* 0x000fe20000201400 */
[C---:B------:R-:W-:Y:S01]  /*e960*/  VIADD R172, R132.reuse, 0xffffffc7 ;  /* 0xffffffc784ac7836 */ /* 0x040fe20000000000 */
[----:B------:R-:W-:Y:S01]  /*e970*/  I2FP.F32.S32 R0, R0 ;  /* 0x0000000000007245 */ /* 0x000fe20000201400 */
[C---:B------:R-:W-:Y:S01]  /*e980*/  FFMA.FTZ R100, R137.reuse, -R3, R100 ;  /* 0x8000000389647223 */ /* 0x040fe20000010064 */
[----:B------:R-:W-:Y:S01]  /*e990*/  I2FP.F32.S32 R135, R135 ;  /* 0x0000008700877245 */ /* 0x000fe20000201400 */
[-C--:B------:R-:W-:Y:S01]  /*e9a0*/  FFMA.FTZ R114, R137, -R3.reuse, R114 ;  /* 0x8000000389727223 */ /* 0x080fe20000010072 */
[----:B------:R-:W-:Y:S01]  /*e9b0*/  I2FP.F32.S32 R136, R136 ;  /* 0x0000008800887245 */ /* 0x000fe20000201400 */
[----:B------:R-:W-:Y:S01]  /*e9c0*/  VIADD R137, R132, 0xffffffc8 ;  /* 0xffffffc884897836 */ /* 0x000fe20000000000 */
[----:B------:R-:W-:Y:S01]  /*e9d0*/  IABS R172, R172 ;  /* 0x000000ac00ac7213 */ /* 0x000fe20000000000 */
[CC--:B------:R-:W-:Y:S01]  /*e9e0*/  FFMA.FTZ R21, R0.reuse, -R3.reuse, R21 ;  /* 0x8000000300157223 */ /* 0x0c0fe20000010015 */
[CC--:B------:R-:W-:Y:S01]  /*e9f0*/  FFMA.FTZ R35, R0.reuse, -R3.reuse, R35 ;  /* 0x8000000300237223 */ /* 0x0c0fe20000010023 */
[C---:B------:R-:W-:Y:S01]  /*ea00*/  FFMA.FTZ R95, R0.reuse, -R3, R95 ;  /* 0x80000003005f7223 */ /* 0x040fe2000001005f */
[----:B------:R-:W-:Y:S01]  /*ea10*/  IABS R137, R137 ;  /* 0x0000008900897213 */ /* 0x000fe20000000000 */
[-C--:B------:R-:W-:Y:S01]  /*ea20*/  FFMA.FTZ R89, R0, -R3.reuse, R89 ;  /* 0x8000000300597223 */ /* 0x080fe20000010059 */
[CC--:B------:R-:W-:Y:S01]  /*ea30*/  FFMA.FTZ R54, R135.reuse, -R3.reuse, R54 ;  /* 0x8000000387367223 */ /* 0x0c0fe20000010036 */
[C---:B------:R-:W-:Y:S01]  /*ea40*/  FFMA.FTZ R108, R135.reuse, -R3, R108 ;  /* 0x80000003876c7223 */ /* 0x040fe2000001006c */
[----:B------:R-:W-:Y:S01]  /*ea50*/  I2FP.F32.S32 R137, R137 ;  /* 0x0000008900897245 */ /* 0x000fe20000201400 */
[CC--:B------:R-:W-:Y:S01]  /*ea60*/  FFMA.FTZ R48, R135.reuse, -R3.reuse, R48 ;  /* 0x8000000387307223 */ /* 0x0c0fe20000010030 */
[CC--:B------:R-:W-:Y:S01]  /*ea70*/  FFMA.FTZ R49, R136.reuse, -R3.reuse, R49 ;  /* 0x8000000388317223 */ /* 0x0c0fe20000010031 */
[CC--:B------:R-:W-:Y:S01]  /*ea80*/  FFMA.FTZ R55, R136.reuse, -R3.reuse, R55 ;  /* 0x8000000388377223 */ /* 0x0c0fe20000010037 */
[-C--:B------:R-:W-:Y:S01]  /*ea90*/  FFMA.FTZ R109, R136, -R3.reuse, R109 ;  /* 0x80000003886d7223 */ /* 0x080fe2000001006d */
[----:B------:R-:W-:Y:S02]  /*eaa0*/  VIADD R0, R132, 0xffffffdf ;  /* 0xffffffdf84007836 */ /* 0x000fe40000000000 */
[-C--:B------:R-:W-:Y:S01]  /*eab0*/  FFMA.FTZ R122, R135, -R3.reuse, R122 ;  /* 0x80000003877a7223 */ /* 0x080fe2000001007a */
[----:B------:R-:W-:Y:S01]  /*eac0*/  I2FP.F32.S32 R135, R172 ;  /* 0x000000ac00877245 */ /* 0x000fe20000201400 */
[-C--:B------:R-:W-:Y:S01]  /*ead0*/  FFMA.FTZ R123, R136, -R3.reuse, R123 ;  /* 0x80000003887b7223 */ /* 0x080fe2000001007b */
[C---:B------:R-:W-:Y:S01]  /*eae0*/  IADD3 R172, PT, PT, R132.reuse, -0x79, RZ ;  /* 0xffffff8784ac7810 */ /* 0x040fe20007ffe0ff */
[----:B------:R-:W-:Y:S01]  /*eaf0*/  VIADD R136, R132, 0xffffff88 ;  /* 0xffffff8884887836 */ /* 0x000fe20000000000 */
[----:B------:R-:W-:Y:S01]  /*eb00*/  IABS R0, R0 ;  /* 0x0000000000007213 */ /* 0x000fe20000000000 */
[-C--:B------:R-:W-:Y:S01]  /*eb10*/  FFMA.FTZ R65, R135, -R3.reuse, R65 ;  /* 0x8000000387417223 */ /* 0x080fe20000010041 */
[----:B------:R-:W-:Y:S01]  /*eb20*/  IABS R172, R172 ;  /* 0x000000ac00ac7213 */ /* 0x000fe20000000000 */
[-C--:B------:R-:W-:Y:S01]  /*eb30*/  FFMA.FTZ R64, R137, -R3.reuse, R64 ;  /* 0x8000000389407223 */ /* 0x080fe20000010040 */
[----:B------:R-:W-:Y:S01]  /*eb40*/  IABS R136, R136 ;  /* 0x0000008800887213 */ /* 0x000fe20000000000 */
[CC--:B------:R-:W-:Y:S01]  /*eb50*/  FFMA.FTZ R113, R2.reuse, -R3.reuse, R113 ;  /* 0x8000000302717223 */ /* 0x0c0fe20000010071 */
[----:B------:R-:W-:Y:S01]  /*eb60*/  I2FP.F32.S32 R0, R0 ;  /* 0x0000000000007245 */ /* 0x000fe20000201400 */
[-C--:B------:R-:W-:Y:S01]  /*eb70*/  FFMA.FTZ R119, R2, -R3.reuse, R119 ;  /* 0x8000000302777223 */ /* 0x080fe20000010077 */
[----:B------:R-:W-:Y:S01]  /*eb80*/  I2FP.F32.S32 R136, R136 ;  /* 0x0000008800887245 */ /* 0x000fe20000201400 */
[-C--:B------:R-:W-:Y:S01]  /*eb90*/  FFMA.FTZ R10, R173, -R3.reuse, R10 ;  /* 0x80000003ad0a7223 */ /* 0x080fe2000001000a */
[CC--:B------:R-:W-:Y:S01]  /*eba0*/  FFMA.FTZ R70, R137.reuse, -R3.reuse, R70 ;  /* 0x8000000389467223 */ /* 0x0c0fe20000010046 */
[-C--:B------:R-:W-:Y:S01]  /*ebb0*/  FFMA.FTZ R124, R137, -R3.reuse, R124 ;  /* 0x80000003897c7223 */ /* 0x080fe2000001007c */
[----:B------:R-:W-:Y:S02]  /*ebc0*/  IMAD.MOV.U32 R137, RZ, RZ, R172 ;  /* 0x000000ffff897224 */ /* 0x000fe400078e00ac */
[-C--:B------:R-:W-:Y:S01]  /*ebd0*/  FFMA.FTZ R37, R0, -R3.reuse, R37 ;  /* 0x8000000300257223 */ /* 0x080fe20000010025 */
[----:B------:R-:W-:Y:S02]  /*ebe0*/  VIADD R173, R132, 0xffffff8f ;  /* 0xffffff8f84ad7836 */ /* 0x000fe40000000000 */
[CC--:B------:R-:W-:Y:S01]  /*ebf0*/  FFMA.FTZ R51, R0.reuse, -R3.reuse, R51 ;  /* 0x8000000300337223 */ /* 0x0c0fe20000010033 */
[CC--:B------:R-:W-:Y:S01]  /*ec00*/  FFMA.FTZ R105, R0.reuse, -R3.reuse, R105 ;  /* 0x8000000300697223 */ /* 0x0c0fe20000010069 */
[-C--:B------:R-:W-:Y:S01]  /*ec10*/  FFMA.FTZ R111, R0, -R3.reuse, R111 ;  /* 0x80000003006f7223 */ /* 0x080fe2000001006f */
[----:B------:R-:W-:Y:S01]  /*ec20*/  FFMA.FTZ R128, R136, -R3, R128 ;  /* 0x8000000388807223 */ /* 0x000fe20000010080 */
[----:B------:R-:W-:Y:S01]  /*ec30*/  IABS R136, R173 ;  /* 0x000000ad00887213 */ /* 0x000fe20000000000 */
[C---:B------:R-:W-:Y:S02]  /*ec40*/  VIADD R2, R132.reuse, 0xffffffd0 ;  /* 0xffffffd084027836 */ /* 0x040fe40000000000 */
[CC--:B------:R-:W-:Y:S01]  /*ec50*/  FFMA.FTZ R71, R135.reuse, -R3.reuse, R71 ;  /* 0x8000000387477223 */ /* 0x0c0fe20000010047 */
[C---:B------:R-:W-:Y:S02]  /*ec60*/  VIADD R0, R132.reuse, 0xffffffcf ;  /* 0xffffffcf84007836 */ /* 0x040fe40000000000 */
[----:B------:R-:W-:Y:S01]  /*ec70*/  FFMA.FTZ R125, R135, -R3, R125 ;  /* 0x80000003877d7223 */ /* 0x000fe2000001007d */
[----:B------:R-:W-:Y:S01]  /*ec80*/  FMNMX3.FTZ R135, R133, R4, R5, !PT ;  /* 0x0000000485877276 */ /* 0x000fe20007810005 */
[----:B------:R-:W-:Y:S01]  /*ec90*/  VIADD R172, R132, 0xffffff90 ;  /* 0xffffff9084ac7836 */ /* 0x000fe20000000000 */
[----:B------:R-:W-:Y:S01]  /*eca0*/  I2FP.F32.S32 R132, R137 ;  /* 0x0000008900847245 */ /* 0x000fe20000201400 */
[----:B------:R-:W-:Y:S01]  /*ecb0*/  IMAD.MOV.U32 R173, RZ, RZ, R136 ;  /* 0x000000ffffad7224 */ /* 0x000fe200078e0088 */
[----:B------:R-:W-:Y:S02]  /*ecc0*/  FMNMX3.FTZ R136, R138, R8, R9, !PT ;  /* 0x000000088a887276 */ /* 0x000fe40007810009 */
[----:B------:R-:W-:Y:S01]  /*ecd0*/  FMNMX3.FTZ R137, R135, R16, R17, !PT ;  /* 0x0000001087897276 */ /* 0x000fe20007810011 */
[-C--:B------:R-:W-:Y:S01]  /*ece0*/  FFMA.FTZ R129, R132, -R3.reuse, R129 ;  /* 0x8000000384817223 */ /* 0x080fe20000010081 */
[----:B------:R-:W-:Y:S02]  /*ecf0*/  FMNMX3.FTZ R132, R134, R6, R7, !PT ;  /* 0x0000000686847276 */ /* 0x000fe40007810007 */
[----:B------:R-:W-:Y:S02]  /*ed00*/  FMNMX3.FTZ R135, R136, R12, R13, !PT ;  /* 0x0000000c88877276 */ /* 0x000fe4000781000d */
[----:B------:R-:W-:Y:S02]  /*ed10*/  FMNMX3.FTZ R132, R132, R18, R19, !PT ;  /* 0x0000001284847276 */ /* 0x000fe40007810013 */
[----:B------:R-:W-:Y:S02]  /*ed20*/  FMNMX3.FTZ R135, R135, R24, R25, !PT ;  /* 0x0000001887877276 */ /* 0x000fe40007810019 */
[----:B------:R-:W-:Y:S02]  /*ed30*/  FMNMX3.FTZ R132, R132, R22, R23, !PT ;  /* 0x0000001684847276 */ /* 0x000fe40007810017 */
[----:B------:R-:W-:Y:S02]  /*ed40*/  FMNMX3.FTZ R137, R137, R20, R21, !PT ;  /* 0x0000001489897276 */ /* 0x000fe40007810015 */
[----:B------:R-:W-:Y:S02]  /*ed50*/  IABS R2, R2 ;  /* 0x0000000200027213 */ /* 0x000fe40000000000 */
[----:B------:R-:W-:Y:S02]  /*ed60*/  IABS R0, R0 ;  /* 0x0000000000007213 */ /* 0x000fe40000000000 */
[----:B------:R-:W-:Y:S02]  /*ed70*/  FMNMX3.FTZ R135, R135, R28, R29, !PT ;  /* 0x0000001c87877276 */ /* 0x000fe4000781001d */
[----:B------:R-:W-:Y:S02]  /*ed80*/  FMNMX3.FTZ R132, R132, R34, R35, !PT ;  /* 0x0000002284847276 */ /* 0x000fe40007810023 */
[----:B------:R-:W-:Y:S02]  /*ed90*/  FMNMX3.FTZ R137, R137, R32, R33, !PT ;  /* 0x0000002089897276 */ /* 0x000fe40007810021 */
[----:B------:R-:W-:Y:S02]  /*eda0*/  I2FP.F32.S32 R2, R2 ;  /* 0x0000000200027245 */ /* 0x000fe40000201400 */
[----:B------:R-:W-:Y:S02]  /*edb0*/  I2FP.F32.S32 R0, R0 ;  /* 0x0000000000007245 */ /* 0x000fe40000201400 */
[----:B------:R-:W-:Y:S01]  /*edc0*/  FMNMX3.FTZ R132, R132, R38, R39, !PT ;  /* 0x0000002684847276 */ /* 0x000fe20007810027 */
[-C--:B------:R-:W-:Y:S01]  /*edd0*/  FFMA.FTZ R52, R2, -R3.reuse, R52 ;  /* 0x8000000302347223 */ /* 0x080fe20000010034 */
[----:B------:R-:W-:Y:S01]  /*ede0*/  FMNMX3.FTZ R135, R135, R40, R41, !PT ;  /* 0x0000002887877276 */ /* 0x000fe20007810029 */
[CC--:B------:R-:W-:Y:S01]  /*edf0*/  FFMA.FTZ R67, R0.reuse, -R3.reuse, R67 ;  /* 0x8000000300437223 */ /* 0x0c0fe20000010043 */
[----:B------:R-:W-:Y:S01]  /*ee00*/  FMNMX3.FTZ R137, R137, R36, R37, !PT ;  /* 0x0000002489897276 */ /* 0x000fe20007810025 */
[----:B------:R-:W-:Y:S01]  /*ee10*/  FFMA.FTZ R53, R0, -R3, R53 ;  /* 0x8000000300357223 */ /* 0x000fe20000010035 */
[----:B------:R-:W-:Y:S01]  /*ee20*/  I2FP.F32.S32 R136, R173 ;  /* 0x000000ad00887245 */ /* 0x000fe20000201400 */
[-C--:B------:R-:W-:Y:S01]  /*ee30*/  FFMA.FTZ R66, R2, -R3.reuse, R66 ;  /* 0x8000000302427223 */ /* 0x080fe20000010042 */
[----:B------:R-:W-:Y:S01]  /*ee40*/  FMNMX3.FTZ R132, R132, R50, R51, !PT ;  /* 0x0000003284847276 */ /* 0x000fe20007810033 */
[-C--:B------:R-:W-:Y:S01]  /*ee50*/  FFMA.FTZ R120, R2, -R3.reuse, R120 ;  /* 0x8000000302787223 */ /* 0x080fe20000010078 */
[----:B------:R-:W-:Y:S01]  /*ee60*/  FMNMX3.FTZ R135, R135, R44, R45, !PT ;  /* 0x0000002c87877276 */ /* 0x000fe2000781002d */
[CC--:B------:R-:W-:Y:S01]  /*ee70*/  FFMA.FTZ R117, R136.reuse, -R3.reuse, R117 ;  /* 0x8000000388757223 */ /* 0x0c0fe20000010075 */
[----:B------:R-:W-:Y:S01]  /*ee80*/  FMNMX3.FTZ R137, R137, R48, R49, !PT ;  /* 0x0000003089897276 */ /* 0x000fe20007810031 */
[-C--:B------:R-:W-:Y:S01]  /*ee90*/  FFMA.FTZ R131, R136, -R3.reuse, R131 ;  /* 0x8000000388837223 */ /* 0x080fe20000010083 */
[----:B------:R-:W-:Y:S01]  /*eea0*/  FMNMX3.FTZ R136, R132, R54, R55, !PT ;  /* 0x0000003684887276 */ /* 0x000fe20007810037 */
[CC--:B------:R-:W-:Y:S01]  /*eeb0*/  FFMA.FTZ R127, R0.reuse, -R3.reuse, R127 ;  /* 0x80000003007f7223 */ /* 0x0c0fe2000001007f */
[----:B------:R-:W-:Y:S01]  /*eec0*/  FMNMX3.FTZ R135, R135, R56, R57, !PT ;  /* 0x0000003887877276 */ /* 0x000fe20007810039 */
[-C--:B------:R-:W-:Y:S01]  /*eed0*/  FFMA.FTZ R121, R0, -R3.reuse, R121 ;  /* 0x8000000300797223 */ /* 0x080fe20000010079 */
        /* <DEDUP_REMOVED lines=19> */
[----:B------:R-:W-:Y:S02]  /*f010*/  IABS R172, R172 ;  /* 0x000000ac00ac7213 */ /* 0x000fe40000000000 */
[----:B------:R-:W-:Y:S02]  /*f020*/  FMNMX3.FTZ R136, R136, R98, R99, !PT ;  /* 0x0000006288887276 */ /* 0x000fe40007810063 */
[----:B------:R-:W-:Y:S02]  /*f030*/  FMNMX3.FTZ R135, R135, R92, R93, !PT ;  /* 0x0000005c87877276 */ /* 0x000fe4000781005d */
[----:B------:R-:W-:Y:S02]  /*f040*/  FMNMX3.FTZ R137, R137, R96, R97, !PT ;  /* 0x0000006089897276 */ /* 0x000fe40007810061 */
[----:B------:R-:W-:Y:S02]  /*f050*/  FMNMX3.FTZ R132, R132, R46, R47, !PT ;  /* 0x0000002e84847276 */ /* 0x000fe4000781002f */
[----:B------:R-:W-:Y:S02]  /*f060*/  I2FP.F32.S32 R172, R172 ;  /* 0x000000ac00ac7245 */ /* 0x000fe40000201400 */
[----:B------:R-:W-:Y:S02]  /*f070*/  FMNMX3.FTZ R136, R136, R102, R103, !PT ;  /* 0x0000006688887276 */ /* 0x000fe40007810067 */
[----:B------:R-:W-:Y:S01]  /*f080*/  FMNMX3.FTZ R135, R135, R104, R105, !PT ;  /* 0x0000006887877276 */ /* 0x000fe20007810069 */
[CC--:B------:R-:W-:Y:S01]  /*f090*/  FFMA.FTZ R116, R172.reuse, -R3.reuse, R116 ;  /* 0x80000003ac747223 */ /* 0x0c0fe20000010074 */
        /* <DEDUP_REMOVED lines=14> */
[----:B------:R-:W1:Y:S01]  /*f180*/  SHFL.BFLY PT, R173, R136, 0x2, 0x1f ;  /* 0x0c401f0088ad7f89 */ /* 0x000e6200000e0000 */
[----:B------:R-:W-:Y:S07]  /*f190*/  FMNMX3.FTZ R132, R132, R78, R79, !PT ;  /* 0x0000004e84847276 */ /* 0x000fee000781004f */
[----:B------:R-:W4:Y:S01]  /*f1a0*/  SHFL.BFLY PT, R175, R2, 0x2, 0x1f ;  /* 0x0c401f0002af7f89 */ /* 0x000f2200000e0000 */
[----:B------:R-:W-:Y:S07]  /*f1b0*/  FMNMX3.FTZ R132, R132, R90, R91, !PT ;  /* 0x0000005a84847276 */ /* 0x000fee000781005b */
[----:B------:R-:W2:Y:S01]  /*f1c0*/  SHFL.BFLY PT, R172, R137, 0x2, 0x1f ;  /* 0x0c401f0089ac7f89 */ /* 0x000ea200000e0000 */
[----:B------:R-:W-:Y:S02]  /*f1d0*/  FMNMX3.FTZ R135, R132, R94, R95, !PT ;  /* 0x0000005e84877276 */ /* 0x000fe4000781005f */
[----:B------:R-:W-:Y:S01]  /*f1e0*/  LOP3.LUT R132, R252, R198, R177, 0x96, !PT ;  /* 0x000000c6fc847212 */ /* 0x000fe200078e96b1 */
[----:B------:R-:W-:Y:S01]  /*f1f0*/  IMAD.MOV.U32 R177, RZ, RZ, R176 ;  /* 0x000000ffffb17224 */ /* 0x000fe200078e00b0 */
[----:B------:R-:W-:Y:S04]  /*f200*/  FMNMX3.FTZ R135, R135, R106, R107, !PT ;  /* 0x0000006a87877276 */ /* 0x000fe8000781006b */
[----:B------:R-:W-:Y:S02]  /*f210*/  FMNMX3.FTZ R0, R135, R110, R111, !PT ;  /* 0x0000006e87007276 */ /* 0x000fe4000781006f */
[----:B------:R-:W-:Y:S02]  /*f220*/  PRMT R135, R176, 0x7772, RZ ;  /* 0x00007772b0877816 */ /* 0x000fe400000000ff */
[----:B------:R-:W-:Y:S02]  /*f230*/  FMNMX3.FTZ R0, R0, R122, R123, !PT ;  /* 0x0000007a00007276 */ /* 0x000fe4000781007b */
[----:B------:R-:W-:Y:S02]  /*f240*/  PRMT R238, R135, 0x5410, R174 ;  /* 0x0000541087ee7816 */ /* 0x000fe400000000ae */
[----:B------:R-:W-:Y:S02]  /*f250*/  FMNMX3.FTZ R0, R0, R126, R127, !PT ;  /* 0x0000007e00007276 */ /* 0x000fe4000781007f */
[----:B-1----:R-:W-:Y:S02]  /*f260*/  FMNMX.FTZ R136, R136, R173, !PT ;  /* 0x000000ad88887209 */ /* 0x002fe40007810000 */
[----:B----4-:R-:W-:Y:S02]  /*f270*/  FMNMX.FTZ R135, R2, R175, !PT ;  /* 0x000000af02877209 */ /* 0x010fe40007810000 */
[C---:B------:R-:W-:Y:S01]  /*f280*/  LOP3.LUT R174, R184.reuse, 0xffff, RZ, 0xc0, !PT ;  /* 0x0000ffffb8ae7812 */ /* 0x040fe200078ec0ff */
[----:B------:R-:W1:Y:S01]  /*f290*/  SHFL.BFLY PT, R173, R136, 0x1, 0x1f ;  /* 0x0c201f0088ad7f89 */ /* 0x000e6200000e0000 */
[----:B--2---:R-:W-:Y:S02]  /*f2a0*/  FMNMX.FTZ R137, R137, R172, !PT ;  /* 0x000000ac89897209 */ /* 0x004fe40007810000 */
[C---:B------:R-:W-:Y:S05]  /*f2b0*/  LOP3.LUT R175, R184.reuse, 0xff, RZ, 0xc0, !PT ;  /* 0x000000ffb8af7812 */ /* 0x040fea00078ec0ff */
[----:B------:R-:W2:Y:S01]  /*f2c0*/  SHFL.BFLY PT, R2, R0, 0x2, 0x1f ;  /* 0x0c401f0000027f89 */ /* 0x000ea200000e0000 */
[----:B------:R-:W-:Y:S07]  /*f2d0*/  SHF.R.U32.HI R174, RZ, 0x8, R174 ;  /* 0x00000008ffae7819 */ /* 0x000fee00000116ae */
[----:B------:R-:W4:Y:S01]  /*f2e0*/  SHFL.BFLY PT, R172, R137, 0x1, 0x1f ;  /* 0x0c201f0089ac7f89 */ /* 0x000f2200000e0000 */
[--C-:B------:R-:W-:Y:S02]  /*f2f0*/  PRMT R192, R175, 0x5410, R174.reuse ;  /* 0x00005410afc07816 */ /* 0x100fe400000000ae */
[----:B------:R-:W-:Y:S02]  /*f300*/  PRMT R174, R184, 0x7632, R174 ;  /* 0x00007632b8ae7816 */ /* 0x000fe400000000ae */
[----:B------:R-:W-:Y:S02]  /*f310*/  SHF.R.U32.HI R175, RZ, 0x18, R184 ;  /* 0x00000018ffaf7819 */ /* 0x000fe400000116b8 */
[----:B------:R-:W-:Y:S04]  /*f320*/  LOP3.LUT R174, R174, 0xff, RZ, 0xc0, !PT ;  /* 0x000000ffaeae7812 */ /* 0x000fe800078ec0ff */
[----:B------:R-:W-:Y:S02]  /*f330*/  PRMT R191, R174, 0x5410, R175 ;  /* 0x00005410aebf7816 */ /* 0x000fe400000000af */
[----:B------:R-:W-:Y:S02]  /*f340*/  LOP3.LUT R174, R196, 0xff, RZ, 0xc0, !PT ;  /* 0x000000ffc4ae7812 */ /* 0x000fe400078ec0ff */
[----:B-1----:R-:W-:Y:S02]  /*f350*/  FMNMX.FTZ R136, R136, R173, !PT ;  /* 0x000000ad88887209 */ /* 0x002fe40007810000 */
[----:B------:R-:W-:Y:S01]  /*f360*/  PRMT R197, R174, 0x5410, R197 ;  /* 0x00005410aec57816 */ /* 0x000fe200000000c5 */
[----:B------:R-:W1:Y:S01]  /*f370*/  SHFL.BFLY PT, R173, R135, 0x1, 0x1f ;  /* 0x0c201f0087ad7f89 */ /* 0x000e6200000e0000 */
[----:B--2---:R-:W-:Y:S02]  /*f380*/  FMNMX.FTZ R0, R0, R2, !PT ;  /* 0x0000000200007209 */ /* 0x004fe40007810000 */
[C---:B------:R-:W-:Y:S02]  /*f390*/  LOP3.LUT R2, R132.reuse, 0xffff, RZ, 0xc0, !PT ;  /* 0x0000ffff84027812 */ /* 0x040fe400078ec0ff */
[----:B----4-:R-:W-:Y:S02]  /*f3a0*/  FMNMX.FTZ R137, R137, R172, !PT ;  /* 0x000000ac89897209 */ /* 0x010fe40007810000 */
[----:B------:R-:W-:Y:S02]  /*f3b0*/  SHF.R.U32.HI R172, RZ, 0x8, R2 ;  /* 0x00000008ffac7819 */ /* 0x000fe40000011602 */
[----:B------:R-:W-:Y:S01]  /*f3c0*/  LOP3.LUT R174, R132, 0xff, RZ, 0xc0, !PT ;  /* 0x000000ff84ae7812 */ /* 0x000fe200078ec0ff */
[----:B------:R-:W2:Y:S01]  /*f3d0*/  SHFL.BFLY PT, R2, R0, 0x1, 0x1f ;  /* 0x0c201f0000027f89 */ /* 0x000ea200000e0000 */
[C---:B------:R-:W-:Y:S02]  /*f3e0*/  FSETP.NEU.FTZ.AND P1, PT, R137.reuse, -INF , PT ;  /* 0xff8000008900780b */ /* 0x040fe40003f3d000 */
[----:B------:R-:W-:Y:S02]  /*f3f0*/  PRMT R193, R174, 0x5410, R172 ;  /* 0x00005410aec17816 */ /* 0x000fe400000000ac */
[----:B------:R-:W-:Y:S02]  /*f400*/  PRMT R174, R132, 0x7632, R174 ;  /* 0x0000763284ae7816 */ /* 0x000fe400000000ae */
[----:B------:R-:W-:Y:S02]  /*f410*/  SHF.R.U32.HI R172, RZ, 0x18, R132 ;  /* 0x00000018ffac7819 */ /* 0x000fe40000011684 */
[----:B------:R-:W-:Y:S04]  /*f420*/  LOP3.LUT R132, R174, 0xff, RZ, 0xc0, !PT ;  /* 0x000000ffae847812 */ /* 0x000fe800078ec0ff */
[----:B------:R-:W-:Y:S01]  /*f430*/  PRMT R196, R132, 0x5410, R172 ;  /* 0x0000541084c47816 */ /* 0x000fe200000000ac */
[----:B------:R-:W-:Y:S01]  /*f440*/  FMUL.FTZ R172, R137, UR4 ;  /* 0x0000000489ac7c20 */ /* 0x000fe20008410000 */
[----:B------:R-:W-:Y:S02]  /*f450*/  LOP3.LUT R132, R177, 0xff, RZ, 0xc0, !PT ;  /* 0x000000ffb1847812 */ /* 0x000fe400078ec0ff */
[----:B-1----:R-:W-:Y:S02]  /*f460*/  FMNMX.FTZ R135, R135, R173, !PT ;  /* 0x000000ad87877209 */ /* 0x002fe40007810000 */
[----:B------:R-:W-:Y:S02]  /*f470*/  FSEL R172, R172, RZ, P1 ;  /* 0x000000ffacac7208 */ /* 0x000fe40000800000 */
[----:B------:R-:W-:Y:S02]  /*f480*/  PRMT R198, R132, 0x5410, R178 ;  /* 0x0000541084c67816 */ /* 0x000fe400000000b2 */
[----:B------:R-:W-:Y:S01]  /*f490*/  FSETP.NEU.FTZ.AND P1, PT, R136, -INF , PT ;  /* 0xff8000008800780b */ /* 0x000fe20003f3d000 */
[----:B------:R-:W-:Y:S01]  /*f4a0*/  FFMA.FTZ R173, R4, UR4, -R172 ;  /* 0x0000000404ad7c23 */ /* 0x000fe200080108ac */
[----:B--2---:R-:W-:Y:S01]  /*f4b0*/  FMNMX.FTZ R132, R0, R2, !PT ;  /* 0x0000000200847209 */ /* 0x004fe20007810000 */
[C---:B------:R-:W-:Y:S01]  /*f4c0*/  FMUL.FTZ R4, R136.reuse, UR4 ;  /* 0x0000000488047c20 */ /* 0x040fe20008410000 */
[----:B------:R-:W-:Y:S01]  /*f4d0*/  FADD.FTZ R2, -R137, R133 ;  /* 0x0000008589027221 */ /* 0x000fe20000010100 */
[----:B------:R-:W-:Y:S01]  /*f4e0*/  FADD.FTZ R0, -R136, R134 ;  /* 0x0000008688007221 */ /* 0x000fe20000010100 */
[--C-:B------:R-:W-:Y:S01]  /*f4f0*/  FFMA.FTZ R209, R101, UR4, -R172.reuse ;  /* 0x0000000465d17c23 */ /* 0x100fe200080108ac */
[--C-:B------:R-:W-:Y:S01]  /*f500*/  FFMA.FTZ R175, R16, UR4, -R172.reuse ;  /* 0x0000000410af7c23 */ /* 0x100fe200080108ac */
[----:B------:R-:W-:Y:S01]  /*f510*/  FSEL R4, R4, RZ, P1 ;  /* 0x000000ff04047208 */ /* 0x000fe20000800000 */
[----:B------:R-:W-:Y:S01]  /*f520*/  FMUL.FTZ R2, R2, UR4 ;  /* 0x0000000402027c20 */ /* 0x000fe20008410000 */
[----:B------:R-:W-:Y:S01]  /*f530*/  FSETP.NEU.FTZ.AND P1, PT, R135, -INF , PT ;  /* 0xff8000008700780b */ /* 0x000fe20003f3d000 */
[----:B------:R-:W-:Y:S01]  /*f540*/  FMUL.FTZ R0, R0, UR4 ;  /* 0x0000000400007c20 */ /* 0x000fe20008410000 */
[----:B------:R-:W-:Y:S01]  /*f550*/  FFMA.FTZ R177, R32, UR4, -R172 ;  /* 0x0000000420b17c23 */ /* 0x000fe200080108ac */
[----:B------:R-:W-:Y:S01]  /*f560*/  FFMA.FTZ R6, R6, UR4, -R4 ;  /* 0x0000000406067c23 */ /* 0x000fe20008010804 */
[----:B------:R-:W-:Y:S01]  /*f570*/  FFMA.FTZ R32, R97, UR4, -R172 ;  /* 0x0000000461207c23 */ /* 0x000fe200080108ac */
[----:B------:R-:W1:Y:S01]  /*f580*/  MUFU.EX2 R2, R2 ;  /* 0x0000000200027308 */ /* 0x000e620000000800 */
[----:B------:R-:W-:Y:S01]  /*f590*/  FFMA.FTZ R97, R50, UR4, -R4 ;  /* 0x0000000432617c23 */ /* 0x000fe20008010804 */
[--C-:B------:R-:W-:Y:S01]  /*f5a0*/  FFMA.FTZ R174, R17, UR4, -R172.reuse ;  /* 0x0000000411ae7c23 */ /* 0x100fe200080108ac */
[--C-:B------:R-:W-:Y:S07]  /*f5b0*/  FFMA.FTZ R179, R20, UR4, -R172.reuse ;  /* 0x0000000414b37c23 */ /* 0x100fee00080108ac */
[----:B------:R-:W2:Y:S01]  /*f5c0*/  MUFU.EX2 R173, R173 ;  /* 0x000000ad00ad7308 */ /* 0x000ea20000000800 */
[--C-:B------:R-:W-:Y:S01]  /*f5d0*/  FFMA.FTZ R180, R21, UR4, -R172.reuse ;  /* 0x0000000415b47c23 */ /* 0x100fe200080108ac */
[----:B------:R-:W-:Y:S04]  /*f5e0*/  IMAD.WIDE.U32 R16, R204, -0x2daee0ad, RZ ;  /* 0xd2511f53cc107825 */ /* 0x000fe800078e00ff */
[--C-:B------:R-:W-:Y:S04]  /*f5f0*/  FFMA.FTZ R178, R33, UR4, -R172.reuse ;  /* 0x0000000421b27c23 */ /* 0x100fe800080108ac */
[----:B------:R-:W4:Y:S01]  /*f600*/  MUFU.EX2 R0, R0 ;  /* 0x0000000000007308 */ /* 0x000f220000000800 */
[--C-:B------:R-:W-:Y:S01]  /*f610*/  FFMA.FTZ R187, R64, UR4, -R172.reuse ;  /* 0x0000000440bb7c23 */ /* 0x100fe200080108ac */
[----:B------:R-:W-:Y:S01]  /*f620*/  IMAD.WIDE.U32 R20, R216, -0x2daee0ad, RZ ;  /* 0xd2511f53d8147825 */ /* 0x000fe200078e00ff */
[----:B---3--:R-:W-:Y:S07]  /*f630*/  LOP3.LUT R17, R158, R194, R17, 0x96, !PT ;  /* 0x000000c29e117212 */ /* 0x008fee00078e9611 */
[----:B------:R3:W3:Y:S01]  /*f640*/  MUFU.EX2 R50, R6 ;  /* 0x0000000600327308 */ /* 0x0006e20000000800 */
[--C-:B------:R-:W-:Y:S01]  /*f650*/  FFMA.FTZ R33, R84, UR4, -R172.reuse ;  /* 0x0000000454217c23 */ /* 0x100fe200080108ac */
[--C-:B------:R-:W-:Y:S01]  /*f660*/  FFMA.FTZ R64, R112, UR4, -R172.reuse ;  /* 0x0000000470407c23 */ /* 0x100fe200080108ac */
[----:B------:R-:W-:Y:S01]  /*f670*/  LOP3.LUT R21, R195, R16, R21, 0x96, !PT ;  /* 0x00000010c3157212 */ /* 0x000fe200078e9615 */
[----:B------:R-:W-:Y:S01]  /*f680*/  FFMA.FTZ R190, R53, UR4, -R172 ;  /* 0x0000000435be7c23 */ /* 0x000fe200080108ac */
[----:B------:R-:W-:Y:S01]  /*f690*/  FFMA.FTZ R112, R66, UR4, -R4 ;  /* 0x0000000442707c23 */ /* 0x000fe20008010804 */
[--C-:B------:R-:W-:Y:S01]  /*f6a0*/  FFMA.FTZ R251, R68, UR4, -R172.reuse ;  /* 0x0000000444fb7c23 */ /* 0x100fe200080108ac */
[----:B------:R-:W-:Y:S01]  /*f6b0*/  FFMA.FTZ R53, R100, UR4, -R172 ;  /* 0x0000000464357c23 */ /* 0x000fe200080108ac */
[----:B------:R-:W-:Y:S02]  /*f6c0*/  IMAD.MOV.U32 R66, RZ, RZ, R242 ;  /* 0x000000ffff427224 */ /* 0x000fe400078e00f2 */
[----:B------:R-:W-:Y:S01]  /*f6d0*/  FFMA.FTZ R250, R69, UR4, -R172 ;  /* 0x0000000445fa7c23 */ /* 0x000fe200080108ac */
[--C-:B------:R-:W-:Y:S01]  /*f6e0*/  FFMA.FTZ R101, R39, UR4, -R4.reuse ;  /* 0x0000000427657c23 */ /* 0x100fe20008010804 */
[----:B------:R-:W-:Y:S01]  /*f6f0*/  MOV R39, R32 ;  /* 0x0000002000277202 */ /* 0x000fe20000000f00 */
[--C-:B------:R-:W-:Y:S01]  /*f700*/  FFMA.FTZ R130, R130, UR4, -R4.reuse ;  /* 0x0000000482827c23 */ /* 0x100fe20008010804 */
[--C-:B------:R-:W-:Y:S01]  /*f710*/  FFMA.FTZ R68, R7, UR4, -R4.reuse ;  /* 0x0000000407447c23 */ /* 0x100fe20008010804 */
[--C-:B------:R-:W-:Y:S01]  /*f720*/  FFMA.FTZ R84, R34, UR4, -R4.reuse ;  /* 0x0000000422547c23 */ /* 0x100fe20008010804 */
[--C-:B------:R-:W-:Y:S01]  /*f730*/  FFMA.FTZ R69, R35, UR4, -R4.reuse ;  /* 0x0000000423457c23 */ /* 0x100fe20008010804 */
[--C-:B------:R-:W-:Y:S01]  /*f740*/  FFMA.FTZ R100, R38, UR4, -R4.reuse ;  /* 0x0000000426647c23 */ /* 0x100fe20008010804 */
[--C-:B------:R-:W-:Y:S01]  /*f750*/  FFMA.FTZ R242, R82, UR4, -R4.reuse ;  /* 0x0000000452f27c23 */ /* 0x100fe20008010804 */
[----:B------:R-:W-:Y:S01]  /*f760*/  FFMA.FTZ R16, R18, UR4, -R4 ;  /* 0x0000000412107c23 */ /* 0x000fe20008010804 */
[----:B------:R-:W-:Y:S02]  /*f770*/  IMAD.MOV.U32 R35, RZ, RZ, R64 ;  /* 0x000000ffff237224 */ /* 0x000fe400078e0040 */
[--C-:B------:R-:W-:Y:S01]  /*f780*/  FFMA.FTZ R34, R102, UR4, -R4.reuse ;  /* 0x0000000466227c23 */ /* 0x100fe20008010804 */
[----:B------:R-:W-:Y:S02]  /*f790*/  IMAD.MOV.U32 R38, RZ, RZ, R33 ;  /* 0x000000ffff267224 */ /* 0x000fe400078e0021 */
[----:B------:R-:W-:Y:S01]  /*f7a0*/  FFMA.FTZ R7, R87, UR4, -R4 ;  /* 0x0000000457077c23 */ /* 0x000fe20008010804 */
[----:B------:R-:W-:Y:S01]  /*f7b0*/  FMUL.FTZ R82, R135, UR4 ;  /* 0x0000000487527c20 */ /* 0x000fe20008410000 */
[----:B------:R-:W-:Y:S02]  /*f7c0*/  IMAD.MOV.U32 R18, RZ, RZ, R244 ;  /* 0x000000ffff127224 */ /* 0x000fe400078e00f4 */
[----:B-1----:R-:W-:Y:S01]  /*f7d0*/  FMUL.FTZ R33, R2, R149 ;  /* 0x0000009502217220 */ /* 0x002fe20000410000 */
[----:B------:R-:W-:Y:S01]  /*f7e0*/  FFMA.FTZ R184, R49, UR4, -R172 ;  /* 0x0000000431b87c23 */ /* 0x000fe200080108ac */
[----:B------:R-:W-:Y:S01]  /*f7f0*/  FFMA.FTZ R244, R70, UR4, -R4 ;  /* 0x0000000446f47c23 */ /* 0x000fe20008010804 */
[----:B------:R-:W-:Y:S01]  /*f800*/  FSEL R82, R82, RZ, P1 ;  /* 0x000000ff52527208 */ /* 0x000fe20000800000 */
[----:B------:R-:W-:Y:S01]  /*f810*/  IMAD.MOV.U32 R149, RZ, RZ, R130 ;  /* 0x000000ffff957224 */ /* 0x000fe200078e0082 */
[----:B------:R-:W-:Y:S01]  /*f820*/  FSETP.NEU.FTZ.AND P1, PT, R132, -INF , PT ;  /* 0xff8000008400780b */ /* 0x000fe20003f3d000 */
[--C-:B------:R-:W-:Y:S01]  /*f830*/  FFMA.FTZ R49, R129, UR4, -R172.reuse ;  /* 0x0000000481317c23 */ /* 0x100fe200080108ac */
[----:B------:R-:W-:Y:S01]  /*f840*/  FFMA.FTZ R199, R113, UR4, -R172 ;  /* 0x0000000471c77c23 */ /* 0x000fe200080108ac */
[--C-:B------:R-:W-:Y:S01]  /*f850*/  FFMA.FTZ R134, R114, UR4, -R4.reuse ;  /* 0x0000000472867c23 */ /* 0x100fe20008010804 */
[--C-:B------:R-:W-:Y:S01]  /*f860*/  FFMA.FTZ R204, R103, UR4, -R4.reuse ;  /* 0x0000000467cc7c23 */ /* 0x100fe20008010804 */
[--C-:B------:R-:W-:Y:S01]  /*f870*/  FFMA.FTZ R216, R131, UR4, -R4.reuse ;  /* 0x0000000483d87c23 */ /* 0x100fe20008010804 */
[----:B--2---:R-:W-:Y:S01]  /*f880*/  FFMA.FTZ R70, R2, R221, R173 ;  /* 0x000000dd02467223 */ /* 0x004fe200000100ad */
[--C-:B------:R-:W-:Y:S01]  /*f890*/  FFMA.FTZ R129, R99, UR4, -R4.reuse ;  /* 0x0000000463817c23 */ /* 0x100fe20008010804 */
[----:B------:R-:W-:Y:S01]  /*f8a0*/  FFMA.FTZ R113, R67, UR4, -R4 ;  /* 0x0000000443717c23 */ /* 0x000fe20008010804 */
[----:B------:R-:W-:Y:S02]  /*f8b0*/  IMAD.MOV.U32 R221, RZ, RZ, R66 ;  /* 0x000000ffffdd7224 */ /* 0x000fe400078e0042 */
[C---:B----4-:R-:W-:Y:S01]  /*f8c0*/  FMUL.FTZ R66, R0.reuse, R142 ;  /* 0x0000008e00427220 */ /* 0x050fe20000410000 */
[----:B------:R-:W-:Y:S02]  /*f8d0*/  IMAD.MOV.U32 R87, RZ, RZ, R39 ;  /* 0x000000ffff577224 */ /* 0x000fe400078e0027 */
[C---:B------:R-:W-:Y:S01]  /*f8e0*/  FMUL.FTZ R39, R0.reuse, R147 ;  /* 0x0000009300277220 */ /* 0x040fe20000410000 */
        /* <DEDUP_REMOVED lines=8> */
[C---:B---3--:R-:W-:Y:S01]  /*f970*/  FMUL.FTZ R6, R0.reuse, R154 ;  /* 0x0000009a00067220 */ /* 0x048fe20000410000 */
[C---:B------:R-:W-:Y:S01]  /*f980*/  FMUL.FTZ R7, R0.reuse, R155 ;  /* 0x0000009b00077220 */ /* 0x040fe20000410000 */
[----:B------:R-:W-:Y:S01]  /*f990*/  FFMA.FTZ R99, R0, R222, R50 ;  /* 0x000000de00637223 */ /* 0x000fe20000010032 */
[--C-:B------:R-:W-:Y:S01]  /*f9a0*/  FFMA.FTZ R185, R36, UR4, -R172.reuse ;  /* 0x0000000424b97c23 */ /* 0x100fe200080108ac */
[--C-:B------:R-:W-:Y:S01]  /*f9b0*/  FFMA.FTZ R186, R37, UR4, -R172.reuse ;  /* 0x0000000425ba7c23 */ /* 0x100fe200080108ac */
[----:B------:R-:W-:Y:S01]  /*f9c0*/  FFMA.FTZ R176, R5, UR4, -R172 ;  /* 0x0000000405b07c23 */ /* 0x000fe200080108ac */
[----:B------:R-:W-:Y:S01]  /*f9d0*/  FADD.FTZ R0, -R135, R138 ;  /* 0x0000008a87007221 */ /* 0x000fe20000010100 */
        /* <DEDUP_REMOVED lines=8> */
[----:B------:R-:W-:Y:S01]  /*fa60*/  FFMA.FTZ R188, R65, UR4, -R172 ;  /* 0x0000000441bc7c23 */ /* 0x000fe200080108ac */
[----:B------:R-:W-:Y:S01]  /*fa70*/  FFMA.FTZ R48, R19, UR4, -R4 ;  /* 0x0000000413307c23 */ /* 0x000fe20008010804 */
[----:B------:R-:W-:Y:S01]  /*fa80*/  FFMA.FTZ R248, R81, UR4, -R172 ;  /* 0x0000000451f87c23 */ /* 0x000fe200080108ac */
[--C-:B------:R-:W-:Y:S01]  /*fa90*/  FFMA.FTZ R96, R23, UR4, -R4.reuse ;  /* 0x0000000417607c23 */ /* 0x100fe20008010804 */
[--C-:B------:R-:W-:Y:S01]  /*faa0*/  FFMA.FTZ R85, R22, UR4, -R4.reuse ;  /* 0x0000000416557c23 */ /* 0x100fe20008010804 */
[----:B------:R-:W-:Y:S01]  /*fab0*/  FFMA.FTZ R23, R98, UR4, -R4 ;  /* 0x0000000462177c23 */ /* 0x000fe20008010804 */
[----:B------:R-:W-:Y:S01]  /*fac0*/  FMUL.FTZ R0, R0, UR4 ;  /* 0x0000000400007c20 */ /* 0x000fe20008410000 */
[----:B------:R-:W-:Y:S01]  /*fad0*/  FFMA.FTZ R8, R8, UR4, -R82 ;  /* 0x0000000408087c23 */ /* 0x000fe20008010852 */
[----:B------:R-:W-:Y:S02]  /*fae0*/  IMAD.MOV.U32 R81, RZ, RZ, R243 ;  /* 0x000000ffff517224 */ /* 0x000fe400078e00f3 */
[----:B------:R-:W-:Y:S01]  /*faf0*/  FFMA.FTZ R172, R117, UR4, -R172 ;  /* 0x0000000475ac7c23 */ /* 0x000fe200080108ac */
[----:B------:R-:W-:Y:S02]  /*fb00*/  IMAD.MOV.U32 R19, RZ, RZ, R245 ;  /* 0x000000ffff137224 */ /* 0x000fe400078e00f5 */
        /* <DEDUP_REMOVED lines=8> */
[----:B------:R-:W-:Y:S01]  /*fb90*/  MOV R83, R52 ;  /* 0x0000003400537202 */ /* 0x000fe20000000f00 */
[--C-:B------:R-:W-:Y:S01]  /*fba0*/  FFMA.FTZ R245, R71, UR4, -R4.reuse ;  /* 0x0000000447f57c23 */ /* 0x100fe20008010804 */
[----:B------:R-:W-:Y:S01]  /*fbb0*/  LOP3.LUT R71, R223, 0xff00ff, RZ, 0xc0, !PT ;  /* 0x00ff00ffdf477812 */ /* 0x000fe200078ec0ff */
[--C-:B------:R-:W-:Y:S01]  /*fbc0*/  FFMA.FTZ R86, R86, UR4, -R4.reuse ;  /* 0x0000000456567c23 */ /* 0x100fe20008010804 */
[--C-:B------:R-:W-:Y:S01]  /*fbd0*/  FFMA.FTZ R98, R115, UR4, -R4.reuse ;  /* 0x0000000473627c23 */ /* 0x100fe20008010804 */
[----:B------:R-:W-:Y:S01]  /*fbe0*/  FFMA.FTZ R239, R119, UR4, -R4 ;  /* 0x0000000477ef7c23 */ /* 0x000fe20008010804 */
[C---:B------:R-:W-:Y:S01]  /*fbf0*/  FMUL.FTZ R32, R2.reuse, R148 ;  /* 0x0000009402207220 */ /* 0x040fe20000410000 */
[--C-:B------:R-:W-:Y:S01]  /*fc00*/  HSET2.LE.AND R71, R71, R213.reuse, PT ;  /* 0x000000d547477233 */ /* 0x100fe20003803000 */
[C---:B------:R-:W-:Y:S01]  /*fc10*/  FMUL.FTZ R36, R2.reuse, R144 ;  /* 0x0000009002247220 */ /* 0x040fe20000410000 */
[C---:B------:R-:W-:Y:S01]  /*fc20*/  FMUL.FTZ R37, R2.reuse, R145 ;  /* 0x0000009102257220 */ /* 0x040fe20000410000 */
[C---:B------:R-:W-:Y:S01]  /*fc30*/  FMUL.FTZ R64, R2.reuse, R140 ;  /* 0x0000008c02407220 */ /* 0x040fe20000410000 */
[C---:B------:R-:W-:Y:S01]  /*fc40*/  FMUL.FTZ R65, R2.reuse, R141 ;  /* 0x0000008d02417220 */ /* 0x040fe20000410000 */
[C---:B------:R-:W-:Y:S01]  /*fc50*/  FMUL.FTZ R4, R2.reuse, R152 ;  /* 0x0000009802047220 */ /* 0x040fe20000410000 */
[----:B------:R-:W-:Y:S01]  /*fc60*/  FMUL.FTZ R5, R2, R153 ;  /* 0x0000009902057220 */ /* 0x000fe20000410000 */
[----:B------:R-:W-:Y:S01]  /*fc70*/  IMAD.MOV.U32 R119, RZ, RZ, R53 ;  /* 0x000000ffff777224 */ /* 0x000fe200078e0035 */
[----:B------:R1:W-:Y:S01]  /*fc80*/  MUFU.EX2 R2, R8 ;  /* 0x0000000800027308 */ /* 0x0003e20000000800 */
[----:B------:R-:W-:Y:S04]  /*fc90*/  IMAD.WIDE.U32 R52, R17, -0x326172a9, RZ ;  /* 0xcd9e8d5711347825 */ /* 0x000fe800078e00ff */
[----:B------:R-:W-:Y:S05]  /*fca0*/  FFMA.FTZ R9, R9, UR4, -R82 ;  /* 0x0000000409097c23 */ /* 0x000fea0008010852 */
[----:B------:R-:W2:Y:S01]  /*fcb0*/  MUFU.EX2 R0, R0 ;  /* 0x0000000000007308 */ /* 0x000ea20000000800 */
[----:B------:R-:W-:Y:S01]  /*fcc0*/  IMAD.MOV.U32 R54, RZ, RZ, R18 ;  /* 0x000000ffff367224 */ /* 0x000fe200078e0012 */
[----:B------:R-:W-:Y:S01]  /*fcd0*/  LOP3.LUT R18, R162, R228, R53, 0x96, !PT ;  /* 0x000000e4a2127212 */ /* 0x000fe200078e9635 */
[----:B------:R-:W-:Y:S07]  /*fce0*/  IMAD.MOV.U32 R102, RZ, RZ, R22 ;  /* 0x000000ffff667224 */ /* 0x000fee00078e0016 */
[----:B------:R-:W-:Y:S01]  /*fcf0*/  MUFU.EX2 R175, R175 ;  /* 0x000000af00af7308 */ /* 0x000fe20000000800 */
[----:B------:R-:W-:Y:S02]  /*fd00*/  IMAD.MOV.U32 R115, RZ, RZ, R23 ;  /* 0x000000ffff737224 */ /* 0x000fe400078e0017 */
[--C-:B------:R-:W-:Y:S01]  /*fd10*/  FFMA.FTZ R13, R13, UR4, -R82.reuse ;  /* 0x000000040d0d7c23 */ /* 0x100fe20008010852 */
[----:B------:R-:W-:Y:S06]  /*fd20*/  IMAD.WIDE.U32 R22, R21, -0x326172a9, RZ ;  /* 0xcd9e8d5715167825 */ /* 0x000fec00078e00ff */
[----:B------:R-:W-:Y:S01]  /*fd30*/  MUFU.EX2 R142, R9 ;  /* 0x00000009008e7308 */ /* 0x000fe20000000800 */
[----:B------:R-:W-:Y:S01]  /*fd40*/  FFMA.FTZ R12, R12, UR4, -R82 ;  /* 0x000000040c0c7c23 */ /* 0x000fe20008010852 */
[----:B------:R-:W-:Y:S01]  /*fd50*/  IMAD.MOV.U32 R55, RZ, RZ, R19 ;  /* 0x000000ffff377224 */ /* 0x000fe200078e0013 */
[----:B-1----:R-:W-:Y:S01]  /*fd60*/  LOP3.LUT R8, R235, R52, R23, 0x96, !PT ;  /* 0x00000034eb087212 */ /* 0x002fe200078e9617 */
[----:B------:R-:W-:Y:S06]  /*fd70*/  IMAD.WIDE.U32 R18, R18, -0x2daee0ad, RZ ;  /* 0xd2511f5312127825 */ /* 0x000fec00078e00ff */
[----:B------:R1:W-:Y:S01]  /*fd80*/  MUFU.EX2 R148, R12 ;  /* 0x0000000c00947308 */ /* 0x0003e20000000800 */
[----:B--2---:R-:W-:Y:S01]  /*fd90*/  FMUL.FTZ R21, R0, R169 ;  /* 0x000000a900157220 */ /* 0x004fe20000410000 */
[----:B------:R-:W-:Y:S01]  /*fda0*/  IMAD.MOV.U32 R138, RZ, RZ, R199 ;  /* 0x000000ffff8a7224 */ /* 0x000fe200078e00c7 */
[----:B------:R-:W-:Y:S01]  /*fdb0*/  LOP3.LUT R19, R182, R20, R19, 0x96, !PT ;  /* 0x00000014b6137212 */ /* 0x000fe200078e9613 */
[----:B------:R-:W-:Y:S06]  /*fdc0*/  IMAD.MOV.U32 R143, RZ, RZ, R204 ;  /* 0x000000ffff8f7224 */ /* 0x000fec00078e00cc */
[----:B------:R-:W2:Y:S01]  /*fdd0*/  MUFU.EX2 R199, R174 ;  /* 0x000000ae00c77308 */ /* 0x000ea20000000800 */
[C---:B------:R-:W-:Y:S01]  /*fde0*/  FMUL.FTZ R20, R0.reuse, R168 ;  /* 0x000000a800147220 */ /* 0x040fe20000410000 */
[----:B------:R-:W-:Y:S02]  /*fdf0*/  IMAD.MOV.U32 R118, RZ, RZ, R86 ;  /* 0x000000ffff767224 */ /* 0x000fe400078e0056 */
[C---:B------:R-:W-:Y:S06]  /*fe00*/  FMUL.FTZ R17, R0.reuse, R165 ;  /* 0x000000a500117220 */ /* 0x040fec0000410000 */
[----:B------:R3:W-:Y:S01]  /*fe10*/  MUFU.EX2 R174, R16 ;  /* 0x0000001000ae7308 */ /* 0x0007e20000000800 */
[----:B------:R-:W-:Y:S02]  /*fe20*/  IMAD.MOV.U32 R168, RZ, RZ, R83 ;  /* 0x000000ffffa87224 */ /* 0x000fe400078e0053 */
[C---:B------:R-:W-:Y:S01]  /*fe30*/  FMUL.FTZ R52, R0.reuse, R160 ;  /* 0x000000a000347220 */ /* 0x040fe20000410000 */
[----:B------:R-:W-:Y:S01]  /*fe40*/  IMAD.MOV.U32 R83, RZ, RZ, R81 ;  /* 0x000000ffff537224 */ /* 0x000fe200078e0051 */
[--C-:B-1----:R-:W-:Y:S05]  /*fe50*/  HSET2.LE.AND R12, R203, R213.reuse, PT ;  /* 0x000000d5cb0c7233 */ /* 0x102fea0003803000 */
[----:B------:R1:W4:Y:S01]  /*fe60*/  MUFU.EX2 R204, R48 ;  /* 0x0000003000cc7308 */ /* 0x0003220000000800 */
[----:B------:R-:W-:Y:S02]  /*fe70*/  IMAD.MOV.U32 R86, RZ, RZ, R80 ;  /* 0x000000ffff567224 */ /* 0x000fe400078e0050 */
[----:B------:R-:W-:Y:S01]  /*fe80*/  FMUL.FTZ R53, R0, R161 ;  /* 0x000000a100357220 */ /* 0x000fe20000410000 */
[----:B------:R-:W-:Y:S06]  /*fe90*/  IMAD.WIDE.U32 R80, R8, -0x2daee0ad, RZ ;  /* 0xd2511f5308507825 */ /* 0x000fec00078e00ff */
[----:B------:R2:W4:Y:S01]  /*fea0*/  MUFU.EX2 R153, R13 ;  /* 0x0000000d00997308 */ /* 0x0005220000000800 */
[----:B------:R-:W-:Y:S01]  /*feb0*/  FFMA.FTZ R24, R24, UR4, -R82 ;  /* 0x0000000418187c23 */ /* 0x000fe20008010852 */
[----:B------:R-:W-:Y:S01]  /*fec0*/  IMAD.MOV.U32 R169, RZ, RZ, R49 ;  /* 0x000000ffffa97224 */ /* 0x000fe200078e0031 */
[----:B------:R-:W-:Y:S01]  /*fed0*/  LOP3.LUT R18, R183, R18, R81, 0x96, !PT ;  /* 0x00000012b7127212 */ /* 0x000fe200078e9651 */
[----:B------:R-:W-:Y:S01]  /*fee0*/  FMUL.FTZ R81, R132, UR4 ;  /* 0x0000000484517c20 */ /* 0x000fe20008410000 */
[C---:B------:R-:W-:Y:S01]  /*fef0*/  FMUL.FTZ R49, R0.reuse, R157 ;  /* 0x0000009d00317220 */ /* 0x040fe20000410000 */
[----:B------:R-:W-:Y:S01]  /*ff00*/  IMAD.MOV.U32 R157, RZ, RZ, R70 ;  /* 0x000000ffff9d7224 */ /* 0x000fe200078e0046 */
[--C-:B------:R-:W-:Y:S03]  /*ff10*/  HSET2.LE.AND R70, R217, R213.reuse, PT ;  /* 0x000000d5d9467233 */ /* 0x100fe60003803000 */
[----:B------:R4:W-:Y:S01]  /*ff20*/  MUFU.EX2 R151, R24 ;  /* 0x0000001800977308 */ /* 0x0009e20000000800 */
[----:B------:R-:W-:Y:S01]  /*ff30*/  FSEL R81, R81, RZ, P1 ;  /* 0x000000ff51517208 */ /* 0x000fe20000800000 */
[----:B---3--:R-:W-:Y:S01]  /*ff40*/  FMUL.FTZ R16, R0, R164 ;  /* 0x000000a400107220 */ /* 0x008fe20000410000 */
[----:B------:R-:W-:Y:S01]  /*ff50*/  ISETP.GT.AND P1, PT, R214, RZ, PT ;  /* 0x000000ffd600720c */ /* 0x000fe20003f24270 */
[C---:B-1----:R-:W-:Y:S01]  /*ff60*/  FMUL.FTZ R48, R0.reuse, R156 ;  /* 0x0000009c00307220 */ /* 0x042fe20000410000 */
[--C-:B--2---:R-:W-:Y:S01]  /*ff70*/  HSET2.LE.AND R13, R206, R213.reuse, PT ;  /* 0x000000d5ce0d7233 */ /* 0x104fe20003803000 */
[----:B------:R-:W-:Y:S01]  /*ff80*/  FFMA.FTZ R246, R0, R246, R2 ;  /* 0x000000f600f67223 */ /* 0x000fe20000010002 */
[----:B------:R-:W-:Y:S01]  /*ff90*/  F2FP.BF16.F32.PACK_AB R0, R199, R175 ;  /* 0x000000afc700723e */ /* 0x000fe200000010ff */
[----:B------:R-:W-:Y:S01]  /*ffa0*/  IMAD.MOV.U32 R146, RZ, RZ, R54 ;  /* 0x000000ffff927224 */ /* 0x000fe200078e0036 */
[----:B------:R-:W-:Y:S01]  /*ffb0*/  F2FP.BF16.F32.PACK_AB R2, R142, R2 ;  /* 0x000000028e02723e */ /* 0x000fe200000010ff */
[----:B------:R-:W-:Y:S01]  /*ffc0*/  IMAD.MOV.U32 R147, RZ, RZ, R55 ;  /* 0x000000ffff937224 */ /* 0x000fe200078e0037 */
[----:B------:R-:W-:Y:S01]  /*ffd0*/  LOP3.LUT R70, R0, R70, RZ, 0xc0, !PT ;  /* 0x0000004600467212 */ /* 0x000fe200078ec0ff */
[----:B------:R-:W-:Y:S01]  /*ffe0*/  IMAD.WIDE.U32 R54, R19, -0x326172a9, RZ ;  /* 0xcd9e8d5713367825 */ /* 0x000fe200078e00ff */
[----:B----4-:R-:W-:Y:S01]  /*fff0*/  F2FP.BF16.F32.PACK_AB R0, R204, R174 ;  /* 0x000000aecc00723e */ /* 0x010fe200000010ff */
[----:B------:R-:W-:Y:S01]  /*10000*/  MUFU.EX2 R217, R177 ;  /* 0x000000b100d97308 */ /* 0x000fe20000000800 */
[----:B------:R-:W-:Y:S01]  /*10010*/  LOP3.LUT R12, R2, R12, RZ, 0xc0, !PT ;  /* 0x0000000c020c7212 */ /* 0x000fe200078ec0ff */
[----:B------:R-:W-:Y:S01]  /*10020*/  FFMA.FTZ R10, R10, UR4, -R81 ;  /* 0x000000040a0a7c23 */ /* 0x000fe20008010851 */
[----:B------:R-:W-:Y:S01]  /*10030*/  LOP3.LUT R19, R234, R22, R55, 0x96, !PT ;  /* 0x00000016ea137212 */ /* 0x000fe200078e9637 */
[--C-:B------:R-:W-:Y:S01]  /*10040*/  FFMA.FTZ R11, R11, UR4, -R81.reuse ;  /* 0x000000040b0b7c23 */ /* 0x100fe20008010851 */
[----:B------:R-:W-:Y:S01]  /*10050*/  LOP3.LUT R71, R0, R71, RZ, 0xc0, !PT ;  /* 0x0000004700477212 */ /* 0x000fe200078ec0ff */
[----:B------:R-:W-:Y:S01]  /*10060*/  IMAD.MOV.U32 R164, RZ, RZ, R134 ;  /* 0x000000ffffa47224 */ /* 0x000fe200078e0086 */
[----:B------:R-:W-:Y:S01]  /*10070*/  F2FP.BF16.F32.PACK_AB R2, R153, R148 ;  /* 0x000000949902723e */ /* 0x000fe200000010ff */
[----:B------:R-:W-:Y:S01]  /*10080*/  IMAD.WIDE.U32 R22, R18, -0x326172a9, RZ ;  /* 0xcd9e8d5712167825 */ /* 0x000fe200078e00ff */
[--C-:B------:R-:W-:Y:S01]  /*10090*/  HSET2.LE.AND R24, R207, R213.reuse, PT ;  /* 0x000000d5cf187233 */ /* 0x100fe20003803000 */
[----:B------:R-:W-:Y:S02]  /*100a0*/  MUFU.EX2 R134, R10 ;  /* 0x0000000a00867308 */ /* 0x000fe40000000800 */
[----:B------:R-:W-:Y:S01]  /*100b0*/  FFMA.FTZ R26, R26, UR4, -R81 ;  /* 0x000000041a1a7c23 */ /* 0x000fe20008010851 */
[----:B------:R-:W-:Y:S01]  /*100c0*/  IMAD.MOV.U32 R0, RZ, RZ, R22 ;  /* 0x000000ffff007224 */ /* 0x000fe200078e0016 */
[----:B------:R-:W-:Y:S06]  /*100d0*/  PRMT R18, R22, 0x7771, RZ ;  /* 0x0000777116127816 */ /* 0x000fec00000000ff */
[----:B------:R1:W-:Y:S01]  /*100e0*/  MUFU.EX2 R141, R11 ;  /* 0x0000000b008d7308 */ /* 0x0003e20000000800 */
[----:B------:R-:W-:Y:S01]  /*100f0*/  LOP3.LUT R8, R233, R54, R23, 0x96, !PT ;  /* 0x00000036e9087212 */ /* 0x000fe200078e9617 */
[--C-:B------:R-:W-:Y:S01]  /*10100*/  FFMA.FTZ R14, R14, UR4, -R81.reuse ;  /* 0x000000040e0e7c23 */ /* 0x100fe20008010851 */
[----:B------:R-:W-:Y:S07]  /*10110*/  LOP3.LUT R0, R0, 0xff, RZ, 0xc0, !PT ;  /* 0x000000ff00007812 */ /* 0x000fee00078ec0ff */
[----:B------:R2:W-:Y:S01]  /*10120*/  MUFU.EX2 R150, R26 ;  /* 0x0000001a00967308 */ /* 0x0005e20000000800 */
[----:B------:R-:W-:Y:S01]  /*10130*/  MOV R54, R236 ;  /* 0x000000ec00367202 */ /* 0x000fe20000000f00 */
[----:B------:R-:W-:Y:S01]  /*10140*/  FFMA.FTZ R27, R27, UR4, -R81 ;  /* 0x000000041b1b7c23 */ /* 0x000fe20008010851 */
[----:B------:R-:W-:Y:S07]  /*10150*/  PRMT R18, R0, 0x5410, R18 ;  /* 0x0000541000127816 */ /* 0x000fee0000000012 */
[----:B------:R3:W-:Y:S01]  /*10160*/  MUFU.EX2 R145, R14 ;  /* 0x0000000e00917308 */ /* 0x0007e20000000800 */
[C---:B------:R-:W-:Y:S01]  /*10170*/  PRMT R0, R22.reuse, 0x7773, RZ ;  /* 0x0000777316007816 */ /* 0x040fe200000000ff */
[----:B------:R-:W-:Y:S01]  /*10180*/  IMAD.MOV.U32 R144, RZ, RZ, R229 ;  /* 0x000000ffff907224 */ /* 0x000fe200078e00e5 */
[----:B------:R-:W-:Y:S07]  /*10190*/  PRMT R22, R22, 0x7772, RZ ;  /* 0x0000777216167816 */ /* 0x000fee00000000ff */
[----:B------:R4:W-:Y:S01]  /*101a0*/  MUFU.EX2 R140, R68 ;  /* 0x00000044008c7308 */ /* 0x0009e20000000800 */
[----:B------:R-:W-:Y:S02]  /*101b0*/  IMAD.MOV.U32 R223, RZ, RZ, R226 ;  /* 0x000000ffffdf7224 */ /* 0x000fe400078e00e2 */
[----:B------:R-:W-:Y:S01]  /*101c0*/  FFMA.FTZ R25, R25, UR4, -R82 ;  /* 0x0000000419197c23 */ /* 0x000fe20008010852 */
[----:B------:R-:W-:Y:S06]  /*101d0*/  PRMT R22, R22, 0x5410, R0 ;  /* 0x0000541016167816 */ /* 0x000fec0000000000 */
[----:B------:R-:W4:Y:S01]  /*101e0*/  MUFU.EX2 R176, R176 ;  /* 0x000000b000b07308 */ /* 0x000f220000000800 */
[----:B-1----:R-:W-:Y:S01]  /*101f0*/  IMAD.WIDE.U32 R10, R19, -0x2daee0ad, RZ ;  /* 0xd2511f53130a7825 */ /* 0x002fe200078e00ff */
[--C-:B--2---:R-:W-:Y:S08]  /*10200*/  HSET2.LE.AND R26, R230, R213.reuse, PT ;  /* 0x000000d5e61a7233 */ /* 0x104ff00003803000 */
[----:B------:R1:W-:Y:S01]  /*10210*/  MUFU.EX2 R226, R69 ;  /* 0x0000004500e27308 */ /* 0x0003e20000000800 */
[----:B------:R-:W-:Y:S01]  /*10220*/  IMAD.MOV.U32 R0, RZ, RZ, R10 ;  /* 0x000000ffff007224 */ /* 0x000fe200078e000a */
[----:B------:R-:W-:Y:S01]  /*10230*/  PRMT R9, R10, 0x7771, RZ ;  /* 0x000077710a097816 */ /* 0x000fe200000000ff */
[--C-:B------:R-:W-:Y:S01]  /*10240*/  FFMA.FTZ R41, R41, UR4, -R82.reuse ;  /* 0x0000000429297c23 */ /* 0x100fe20008010852 */
[--C-:B---3--:R-:W-:Y:S06]  /*10250*/  HSET2.LE.AND R14, R227, R213.reuse, PT ;  /* 0x000000d5e30e7233 */ /* 0x108fec0003803000 */
[----:B------:R-:W-:Y:S01]  /*10260*/  MUFU.EX2 R155, R27 ;  /* 0x0000001b009b7308 */ /* 0x000fe20000000800 */
[----:B------:R-:W-:Y:S01]  /*10270*/  LOP3.LUT R0, R0, 0xff, RZ, 0xc0, !PT ;  /* 0x000000ff00007812 */ /* 0x000fe200078ec0ff */
[----:B------:R-:W-:Y:S01]  /*10280*/  FFMA.FTZ R15, R15, UR4, -R81 ;  /* 0x000000040f0f7c23 */ /* 0x000fe20008010851 */
[--C-:B----4-:R-:W-:Y:S07]  /*10290*/  HSET2.LE.AND R68, R201, R213.reuse, PT ;  /* 0x000000d5c9447233 */ /* 0x110fee0003803000 */
[----:B------:R-:W-:Y:S01]  /*102a0*/  MUFU.EX2 R229, R178 ;  /* 0x000000b200e57308 */ /* 0x000fe20000000800 */
[----:B------:R-:W-:Y:S01]  /*102b0*/  PRMT R23, R0, 0x5410, R9 ;  /* 0x0000541000177816 */ /* 0x000fe20000000009 */
[--C-:B------:R-:W-:Y:S01]  /*102c0*/  FFMA.FTZ R60, R60, UR4, -R82.reuse ;  /* 0x000000043c3c7c23 */ /* 0x100fe20008010852 */
[----:B------:R-:W-:Y:S07]  /*102d0*/  F2FP.BF16.F32.PACK_AB R0, R176, R173 ;  /* 0x000000adb000723e */ /* 0x000fee00000010ff */
[----:B------:R2:W3:Y:S01]  /*102e0*/  MUFU.EX2 R152, R15 ;  /* 0x0000000f00987308 */ /* 0x0004e20000000800 */
[--C-:B-1----:R-:W-:Y:S01]  /*102f0*/  HSET2.LE.AND R69, R205, R213.reuse, PT ;  /* 0x000000d5cd457233 */ /* 0x102fe20003803000 */
[--C-:B------:R-:W-:Y:S01]  /*10300*/  FFMA.FTZ R61, R61, UR4, -R82.reuse ;  /* 0x000000043d3d7c23 */ /* 0x100fe20008010852 */
[----:B------:R-:W-:Y:S07]  /*10310*/  LOP3.LUT R68, R0, R68, RZ, 0xc0, !PT ;  /* 0x0000004400447212 */ /* 0x000fee00078ec0ff */
[----:B------:R-:W-:Y:S01]  /*10320*/  MUFU.EX2 R156, R25 ;  /* 0x00000019009c7308 */ /* 0x000fe20000000800 */
[----:B------:R-:W-:Y:S01]  /*10330*/  F2FP.BF16.F32.PACK_AB R0, R140, R50 ;  /* 0x000000328c00723e */ /* 0x000fe200000010ff */
[--C-:B------:R-:W-:Y:S01]  /*10340*/  FFMA.FTZ R78, R78, UR4, -R81.reuse ;  /* 0x000000044e4e7c23 */ /* 0x100fe20008010851 */
[----:B------:R-:W-:Y:S07]  /*10350*/  PRMT R9, R10, 0x7773, RZ ;  /* 0x000077730a097816 */ /* 0x000fee00000000ff */
[----:B------:R-:W-:Y:S01]  /*10360*/  MUFU.EX2 R201, R185 ;  /* 0x000000b900c97308 */ /* 0x000fe20000000800 */
[----:B------:R-:W-:Y:S01]  /*10370*/  LOP3.LUT R69, R0, R69, RZ, 0xc0, !PT ;  /* 0x0000004500457212 */ /* 0x000fe200078ec0ff */
[----:B------:R-:W-:Y:S01]  /*10380*/  FFMA.FTZ R79, R79, UR4, -R81 ;  /* 0x000000044f4f7c23 */ /* 0x000fe20008010851 */
[----:B------:R-:W-:Y:S07]  /*10390*/  F2FP.BF16.F32.PACK_AB R0, R141, R134 ;  /* 0x000000868d00723e */ /* 0x000fee00000010ff */
[----:B------:R-:W1:Y:S01]  /*103a0*/  MUFU.EX2 R222, R84 ;  /* 0x0000005400de7308 */ /* 0x000e620000000800 */
[----:B------:R-:W-:Y:S01]  /*103b0*/  PRMT R10, R10, 0x7772, RZ ;  /* 0x000077720a0a7816 */ /* 0x000fe200000000ff */
[--C-:B------:R-:W-:Y:S01]  /*103c0*/  FFMA.FTZ R28, R28, UR4, -R82.reuse ;  /* 0x000000041c1c7c23 */ /* 0x100fe20008010852 */
[----:B------:R-:W-:Y:S07]  /*103d0*/  LOP3.LUT R13, R0, R13, RZ, 0xc0, !PT ;  /* 0x0000000d000d7212 */ /* 0x000fee00078ec0ff */
[----:B------:R-:W-:Y:S01]  /*103e0*/  MUFU.EX2 R230, R188 ;  /* 0x000000bc00e67308 */ /* 0x000fe20000000800 */
[----:B--2---:R-:W-:Y:S01]  /*103f0*/  LOP3.LUT R15, R232, 0xff00ff, RZ, 0xc0, !PT ;  /* 0x00ff00ffe80f7812 */ /* 0x004fe200078ec0ff */
[----:B------:R-:W-:Y:S01]  /*10400*/  FFMA.FTZ R29, R29, UR4, -R82 ;  /* 0x000000041d1d7c23 */ /* 0x000fe20008010852 */
[----:B------:R-:W-:Y:S07]  /*10410*/  LOP3.LUT R0, R8, 0xffff, RZ, 0xc0, !PT ;  /* 0x0000ffff08007812 */ /* 0x000fee00078ec0ff */
[----:B------:R-:W-:Y:S01]  /*10420*/  MUFU.EX2 R179, R179 ;  /* 0x000000b300b37308 */ /* 0x000fe20000000800 */
[----:B------:R-:W-:Y:S01]  /*10430*/  PRMT R19, R10, 0x5410, R9 ;  /* 0x000054100a137816 */ /* 0x000fe20000000009 */
[--C-:B------:R-:W-:Y:S01]  /*10440*/  FFMA.FTZ R30, R30, UR4, -R81.reuse ;  /* 0x000000041e1e7c23 */ /* 0x100fe20008010851 */
[----:B------:R-:W-:Y:S07]  /*10450*/  SHF.R.U32.HI R9, RZ, 0x8, R0 ;  /* 0x00000008ff097819 */ /* 0x000fee0000011600 */
[----:B------:R-:W2:Y:S01]  /*10460*/  MUFU.EX2 R180, R180 ;  /* 0x000000b400b47308 */ /* 0x000ea20000000800 */
[--C-:B------:R-:W-:Y:S01]  /*10470*/  HSET2.LE.AND R15, R15, R213.reuse, PT ;  /* 0x000000d50f0f7233 */ /* 0x100fe20003803000 */
[--C-:B------:R-:W-:Y:S01]  /*10480*/  FFMA.FTZ R31, R31, UR4, -R81.reuse ;  /* 0x000000041f1f7c23 */ /* 0x100fe20008010851 */
[----:B------:R-:W-:Y:S07]  /*10490*/  LOP3.LUT R27, R231, 0xff00ff, RZ, 0xc0, !PT ;  /* 0x00ff00ffe71b7812 */ /* 0x000fee00078ec0ff */
[----:B------:R4:W-:Y:S01]  /*104a0*/  MUFU.EX2 R160, R96 ;  /* 0x0000006000a07308 */ /* 0x0009e20000000800 */
[----:B---3--:R-:W-:Y:S01]  /*104b0*/  F2FP.BF16.F32.PACK_AB R0, R152, R145 ;  /* 0x000000919800723e */ /* 0x008fe200000010ff */
[----:B------:R-:W-:Y:S01]  /*104c0*/  IMAD.MOV.U32 R165, RZ, RZ, R216 ;  /* 0x000000ffffa57224 */ /* 0x000fe200078e00d8 */
[----:B------:R-:W-:Y:S07]  /*104d0*/  LOP3.LUT R14, R2, R14, RZ, 0xc0, !PT ;  /* 0x0000000e020e7212 */ /* 0x000fee00078ec0ff */
[----:B------:R3:W-:Y:S01]  /*104e0*/  MUFU.EX2 R173, R28 ;  /* 0x0000001c00ad7308 */ /* 0x0007e20000000800 */
[----:B------:R-:W-:Y:S01]  /*104f0*/  LOP3.LUT R15, R0, R15, RZ, 0xc0, !PT ;  /* 0x0000000f000f7212 */ /* 0x000fe200078ec0ff */
[--C-:B------:R-:W-:Y:S01]  /*10500*/  FFMA.FTZ R42, R42, UR4, -R81.reuse ;  /* 0x000000042a2a7c23 */ /* 0x100fe20008010851 */
[--C-:B------:R-:W-:Y:S07]  /*10510*/  HSET2.LE.AND R27, R27, R213.reuse, PT ;  /* 0x000000d51b1b7233 */ /* 0x100fee0003803000 */
[----:B------:R-:W3:Y:S01]  /*10520*/  MUFU.EX2 R154, R85 ;  /* 0x00000055009a7308 */ /* 0x000ee20000000800 */
[----:B------:R-:W-:Y:S01]  /*10530*/  F2FP.BF16.F32.PACK_AB R2, R229, R217 ;  /* 0x000000d9e502723e */ /* 0x000fe200000010ff */
[----:B------:R-:W-:Y:S01]  /*10540*/  FFMA.FTZ R43, R43, UR4, -R81 ;  /* 0x000000042b2b7c23 */ /* 0x000fe20008010851 */
[----:B-1----:R-:W-:Y:S07]  /*10550*/  F2FP.BF16.F32.PACK_AB R0, R226, R222 ;  /* 0x000000dee200723e */ /* 0x002fee00000010ff */
[----:B------:R-:W1:Y:S01]  /*10560*/  MUFU.EX2 R203, R29 ;  /* 0x0000001d00cb7308 */ /* 0x000e620000000800 */
[----:B------:R-:W-:Y:S01]  /*10570*/  LOP3.LUT R10, R8, 0xff, RZ, 0xc0, !PT ;  /* 0x000000ff080a7812 */ /* 0x000fe200078ec0ff */
[----:B----4-:R-:W-:Y:S01]  /*10580*/  IMAD.MOV.U32 R96, RZ, RZ, R54 ;  /* 0x000000ffff607224 */ /* 0x010fe200078e0036 */
[----:B------:R-:W-:Y:S07]  /*10590*/  LOP3.LUT R26, R2, R26, RZ, 0xc0, !PT ;  /* 0x0000001a021a7212 */ /* 0x000fee00078ec0ff */
[----:B------:R-:W-:Y:S01]  /*105a0*/  MUFU.EX2 R161, R30 ;  /* 0x0000001e00a17308 */ /* 0x000fe20000000800 */
[----:B------:R-:W-:Y:S01]  /*105b0*/  LOP3.LUT R27, R0, R27, RZ, 0xc0, !PT ;  /* 0x0000001b001b7212 */ /* 0x000fe200078ec0ff */
[----:B------:R-:W-:Y:S01]  /*105c0*/  IMAD.MOV.U32 R54, RZ, RZ, R169 ;  /* 0x000000ffff367224 */ /* 0x000fe200078e00a9 */
[----:B--2---:R-:W-:Y:S07]  /*105d0*/  F2FP.BF16.F32.PACK_AB R2, R180, R179 ;  /* 0x000000b3b402723e */ /* 0x004fee00000010ff */
[----:B------:R2:W4:Y:S01]  /*105e0*/  MUFU.EX2 R216, R31 ;  /* 0x0000001f00d87308 */ /* 0x0005220000000800 */
[----:B------:R-:W-:Y:S01]  /*105f0*/  PRMT R0, R8, 0x7632, R0 ;  /* 0x0000763208007816 */ /* 0x000fe20000000000 */
[----:B------:R-:W-:Y:S01]  /*10600*/  IMAD.MOV.U32 R55, RZ, RZ, R237 ;  /* 0x000000ffff377224 */ /* 0x000fe200078e00ed */
[----:B------:R-:W-:Y:S07]  /*10610*/  PRMT R10, R10, 0x5410, R9 ;  /* 0x000054100a0a7816 */ /* 0x000fee0000000009 */
[----:B------:R-:W-:Y:S01]  /*10620*/  MUFU.EX2 R185, R60 ;  /* 0x0000003c00b97308 */ /* 0x000fe20000000800 */
[----:B------:R-:W-:Y:S01]  /*10630*/  SHF.R.U32.HI R9, RZ, 0x18, R8 ;  /* 0x00000018ff097819 */ /* 0x000fe20000011608 */
[--C-:B------:R-:W-:Y:S01]  /*10640*/  FFMA.FTZ R40, R40, UR4, -R82.reuse ;  /* 0x0000000428287c23 */ /* 0x100fe20008010852 */
[----:B------:R-:W-:Y:S07]  /*10650*/  LOP3.LUT R24, R2, R24, RZ, 0xc0, !PT ;  /* 0x0000001802187212 */ /* 0x000fee00078ec0ff */
[----:B------:R-:W-:Y:S01]  /*10660*/  MUFU.EX2 R236, R51 ;  /* 0x0000003300ec7308 */ /* 0x000fe20000000800 */
[----:B------:R-:W-:Y:S01]  /*10670*/  LOP3.LUT R8, R0, 0xff, RZ, 0xc0, !PT ;  /* 0x000000ff00087812 */ /* 0x000fe200078ec0ff */
[--C-:B------:R-:W-:Y:S01]  /*10680*/  FFMA.FTZ R44, R44, UR4, -R82.reuse ;  /* 0x000000042c2c7c23 */ /* 0x100fe20008010852 */
[--C-:B------:R-:W-:Y:S07]  /*10690*/  HSET2.LE.AND R25, R219, R213.reuse, PT ;  /* 0x000000d5db197233 */ /* 0x100fee0003803000 */
[----:B------:R-:W-:Y:S01]  /*106a0*/  MUFU.EX2 R205, R186 ;  /* 0x000000ba00cd7308 */ /* 0x000fe20000000800 */
[--C-:B---3--:R-:W-:Y:S01]  /*106b0*/  HSET2.LE.AND R28, R218, R213.reuse, PT ;  /* 0x000000d5da1c7233 */ /* 0x108fe20003803000 */
[----:B------:R-:W-:Y:S01]  /*106c0*/  FFMA.FTZ R45, R45, UR4, -R82 ;  /* 0x000000042d2d7c23 */ /* 0x000fe20008010852 */
[----:B------:R-:W-:Y:S07]  /*106d0*/  F2FP.BF16.F32.PACK_AB R0, R160, R154 ;  /* 0x0000009aa000723e */ /* 0x000fee00000010ff */
[----:B------:R-:W-:Y:S01]  /*106e0*/  MUFU.EX2 R186, R61 ;  /* 0x0000003d00ba7308 */ /* 0x000fe20000000800 */
[----:B------:R-:W-:Y:S01]  /*106f0*/  F2FP.BF16.F32.PACK_AB R2, R156, R151 ;  /* 0x000000979c02723e */ /* 0x000fe200000010ff */
[--C-:B------:R-:W-:Y:S01]  /*10700*/  FFMA.FTZ R47, R47, UR4, -R81.reuse ;  /* 0x000000042f2f7c23 */ /* 0x100fe20008010851 */
[----:B------:R-:W-:Y:S07]  /*10710*/  LOP3.LUT R25, R0, R25, RZ, 0xc0, !PT ;  /* 0x0000001900197212 */ /* 0x000fee00078ec0ff */
[----:B------:R3:W-:Y:S01]  /*10720*/  MUFU.EX2 R169, R42 ;  /* 0x0000002a00a97308 */ /* 0x0007e20000000800 */
[----:B------:R-:W-:Y:S01]  /*10730*/  LOP3.LUT R28, R2, R28, RZ, 0xc0, !PT ;  /* 0x0000001c021c7212 */ /* 0x000fe200078ec0ff */
[----:B------:R-:W-:Y:S01]  /*10740*/  FFMA.FTZ R46, R46, UR4, -R81 ;  /* 0x000000042e2e7c23 */ /* 0x000fe20008010851 */
[----:B--2---:R-:W-:Y:S07]  /*10750*/  LOP3.LUT R31, R223, 0xff00ff, RZ, 0xc0, !PT ;  /* 0x00ff00ffdf1f7812 */ /* 0x004fee00078ec0ff */
[----:B------:R-:W-:Y:S01]  /*10760*/  MUFU.EX2 R232, R181 ;  /* 0x000000b500e87308 */ /* 0x000fe20000000800 */
[--C-:B------:R-:W-:Y:S01]  /*10770*/  HSET2.LE.AND R30, R249, R213.reuse, PT ;  /* 0x000000d5f91e7233 */ /* 0x100fe20003803000 */
[----:B------:R-:W-:Y:S01]  /*10780*/  IMAD.MOV.U32 R249, RZ, RZ, R164 ;  /* 0x000000fffff97224 */ /* 0x000fe200078e00a4 */
[--C-:B------:R-:W-:Y:S07]  /*10790*/  HSET2.LE.AND R29, R220, R213.reuse, PT ;  /* 0x000000d5dc1d7233 */ /* 0x100fee0003803000 */
[----:B------:R-:W2:Y:S01]  /*107a0*/  MUFU.EX2 R237, R184 ;  /* 0x000000b800ed7308 */ /* 0x000ea20000000800 */
[----:B------:R-:W-:Y:S01]  /*107b0*/  F2FP.BF16.F32.PACK_AB R0, R155, R150 ;  /* 0x000000969b00723e */ /* 0x000fe200000010ff */
[--C-:B------:R-:W-:Y:S01]  /*107c0*/  FFMA.FTZ R57, R57, UR4, -R82.reuse ;  /* 0x0000000439397c23 */ /* 0x100fe20008010852 */
[----:B-1----:R-:W-:Y:S07]  /*107d0*/  F2FP.BF16.F32.PACK_AB R2, R203, R173 ;  /* 0x000000adcb02723e */ /* 0x002fee00000010ff */
[----:B------:R-:W-:Y:S01]  /*107e0*/  MUFU.EX2 R206, R43 ;  /* 0x0000002b00ce7308 */ /* 0x000fe20000000800 */
[----:B------:R-:W-:Y:S01]  /*107f0*/  LOP3.LUT R11, R252, R80, R11, 0x96, !PT ;  /* 0x00000050fc0b7212 */ /* 0x000fe200078e960b */
[----:B------:R-:W-:Y:S01]  /*10800*/  IMAD.MOV.U32 R80, RZ, RZ, R221 ;  /* 0x000000ffff507224 */ /* 0x000fe200078e00dd */
[----:B------:R-:W-:Y:S07]  /*10810*/  LOP3.LUT R29, R0, R29, RZ, 0xc0, !PT ;  /* 0x0000001d001d7212 */ /* 0x000fee00078ec0ff */
[----:B------:R1:W2:Y:S01]  /*10820*/  MUFU.EX2 R231, R97 ;  /* 0x0000006100e77308 */ /* 0x0002a20000000800 */
[----:B------:R-:W-:Y:S01]  /*10830*/  LOP3.LUT R30, R2, R30, RZ, 0xc0, !PT ;  /* 0x0000001e021e7212 */ /* 0x000fe200078ec0ff */
[--C-:B------:R-:W-:Y:S01]  /*10840*/  FFMA.FTZ R62, R62, UR4, -R81.reuse ;  /* 0x000000043e3e7c23 */ /* 0x100fe20008010851 */
[--C-:B------:R-:W-:Y:S07]  /*10850*/  HSET2.LE.AND R31, R31, R213.reuse, PT ;  /* 0x000000d51f1f7233 */ /* 0x100fee0003803000 */
[----:B------:R2:W-:Y:S01]  /*10860*/  MUFU.EX2 R177, R40 ;  /* 0x0000002800b17308 */ /* 0x0005e20000000800 */
[----:B----4-:R-:W-:Y:S01]  /*10870*/  F2FP.BF16.F32.PACK_AB R0, R216, R161 ;  /* 0x000000a1d800723e */ /* 0x010fe200000010ff */
[----:B------:R-:W-:Y:S01]  /*10880*/  FFMA.FTZ R63, R63, UR4, -R81 ;  /* 0x000000043f3f7c23 */ /* 0x000fe20008010851 */
[----:B------:R-:W-:Y:S07]  /*10890*/  LOP3.LUT R2, R22, 0xff00ff, RZ, 0xc0, !PT ;  /* 0x00ff00ff16027812 */ /* 0x000fee00078ec0ff */
[----:B------:R4:W-:Y:S01]  /*108a0*/  MUFU.EX2 R218, R41 ;  /* 0x0000002900da7308 */ /* 0x0009e20000000800 */
[----:B------:R-:W-:Y:S01]  /*108b0*/  LOP3.LUT R31, R0, R31, RZ, 0xc0, !PT ;  /* 0x0000001f001f7212 */ /* 0x000fe200078ec0ff */
[----:B------:R-:W-:Y:S01]  /*108c0*/  FFMA.FTZ R76, R76, UR4, -R82 ;  /* 0x000000044c4c7c23 */ /* 0x000fe20008010852 */
[--C-:B---3--:R-:W-:Y:S07]  /*108d0*/  HSET2.LE.AND R42, R18, R213.reuse, PT ;  /* 0x000000d5122a7233 */ /* 0x108fee0003803000 */
[----:B------:R3:W-:Y:S01]  /*108e0*/  MUFU.EX2 R181, R100 ;  /* 0x0000006400b57308 */ /* 0x0007e20000000800 */
[----:B------:R-:W-:Y:S01]  /*108f0*/  PRMT R8, R8, 0x5410, R9 ;  /* 0x0000541008087816 */ /* 0x000fe20000000009 */
[----:B-1----:R-:W-:Y:S01]  /*10900*/  IMAD.MOV.U32 R97, RZ, RZ, R55 ;  /* 0x000000ffff617224 */ /* 0x002fe200078e0037 */
[--C-:B------:R-:W-:Y:S07]  /*10910*/  HSET2.LE.AND R43, R2, R213.reuse, PT ;  /* 0x000000d5022b7233 */ /* 0x100fee0003803000 */
[----:B------:R-:W1:Y:S01]  /*10920*/  MUFU.EX2 R220, R101 ;  /* 0x0000006500dc7308 */ /* 0x000e620000000800 */
[----:B--2---:R-:W-:Y:S01]  /*10930*/  F2FP.BF16.F32.PACK_AB R0, R237, R232 ;  /* 0x000000e8ed00723e */ /* 0x004fe200000010ff */
[----:B------:R-:W-:Y:S01]  /*10940*/  IMAD.MOV.U32 R55, RZ, RZ, R157 ;  /* 0x000000ffff377224 */ /* 0x000fe200078e009d */
[----:B------:R-:W-:Y:S07]  /*10950*/  F2FP.BF16.F32.PACK_AB R2, R236, R231 ;  /* 0x000000e7ec02723e */ /* 0x000fee00000010ff */
[----:B------:R2:W-:Y:S01]  /*10960*/  MUFU.EX2 R207, R44 ;  /* 0x0000002c00cf7308 */ /* 0x0005e20000000800 */
[----:B------:R-:W-:Y:S01]  /*10970*/  LOP3.LUT R42, R0, R42, RZ, 0xc0, !PT ;  /* 0x0000002a002a7212 */ /* 0x000fe200078ec0ff */
[----:B------:R-:W-:Y:S01]  /*10980*/  IMAD.MOV.U32 R84, RZ, RZ, R55 ;  /* 0x000000ffff547224 */ /* 0x000fe200078e0037 */
[--C-:B------:R-:W-:Y:S07]  /*10990*/  HSET2.LE.AND R40, R10, R213.reuse, PT ;  /* 0x000000d50a287233 */ /* 0x100fee0003803000 */
[----:B------:R2:W2:Y:S01]  /*109a0*/  MUFU.EX2 R223, R45 ;  /* 0x0000002d00df7308 */ /* 0x0004a20000000800 */
[----:B------:R-:W-:Y:S01]  /*109b0*/  LOP3.LUT R43, R2, R43, RZ, 0xc0, !PT ;  /* 0x0000002b022b7212 */ /* 0x000fe200078ec0ff */
[----:B------:R-:W-:Y:S01]  /*109c0*/  FFMA.FTZ R10, R58, UR4, -R81 ;  /* 0x000000043a0a7c23 */ /* 0x000fe20008010851 */
[--C-:B----4-:R-:W-:Y:S07]  /*109d0*/  HSET2.LE.AND R41, R8, R213.reuse, PT ;  /* 0x000000d508297233 */ /* 0x110fee0003803000 */
[----:B------:R4:W-:Y:S01]  /*109e0*/  MUFU.EX2 R221, R47 ;  /* 0x0000002f00dd7308 */ /* 0x0009e20000000800 */
[----:B------:R-:W-:Y:S01]  /*109f0*/  F2FP.BF16.F32.PACK_AB R0, R205, R201 ;  /* 0x000000c9cd00723e */ /* 0x000fe200000010ff */
[----:B---3--:R-:W-:Y:S01]  /*10a00*/  IMAD.MOV.U32 R100, RZ, RZ, R165 ;  /* 0x000000ffff647224 */ /* 0x008fe200078e00a5 */
[----:B-1----:R-:W-:Y:S07]  /*10a10*/  F2FP.BF16.F32.PACK_AB R2, R220, R181 ;  /* 0x000000b5dc02723e */ /* 0x002fee00000010ff */
[----:B------:R1:W3:Y:S01]  /*10a20*/  MUFU.EX2 R219, R46 ;  /* 0x0000002e00db7308 */ /* 0x0002e20000000800 */
[----:B------:R-:W-:Y:S01]  /*10a30*/  LOP3.LUT R40, R0, R40, RZ, 0xc0, !PT ;  /* 0x0000002800287212 */ /* 0x000fe200078ec0ff */
[----:B------:R-:W-:Y:S01]  /*10a40*/  IMAD.MOV.U32 R101, RZ, RZ, R84 ;  /* 0x000000ffff657224 */ /* 0x000fe200078e0054 */
[--C-:B--2---:R-:W-:Y:S07]  /*10a50*/  HSET2.LE.AND R44, R192, R213.reuse, PT ;  /* 0x000000d5c02c7233 */ /* 0x104fee0003803000 */
[----:B------:R-:W2:Y:S01]  /*10a60*/  MUFU.EX2 R227, R187 ;  /* 0x000000bb00e37308 */ /* 0x000ea20000000800 */
[----:B------:R-:W-:Y:S01]  /*10a70*/  LOP3.LUT R41, R2, R41, RZ, 0xc0, !PT ;  /* 0x0000002902297212 */ /* 0x000fe200078ec0ff */
[--C-:B------:R-:W-:Y:S01]  /*10a80*/  FFMA.FTZ R77, R77, UR4, -R82.reuse ;  /* 0x000000044d4d7c23 */ /* 0x100fe20008010852 */
[----:B------:R-:W-:Y:S07]  /*10a90*/  F2FP.BF16.F32.PACK_AB R0, R218, R177 ;  /* 0x000000b1da00723e */ /* 0x000fee00000010ff */
[----:B------:R2:W-:Y:S01]  /*10aa0*/  MUFU.EX2 R188, R57 ;  /* 0x0000003900bc7308 */ /* 0x0005e20000000800 */
[--C-:B------:R-:W-:Y:S01]  /*10ab0*/  HSET2.LE.AND R45, R191, R213.reuse, PT ;  /* 0x000000d5bf2d7233 */ /* 0x100fe20003803000 */
[--C-:B------:R-:W-:Y:S01]  /*10ac0*/  FFMA.FTZ R73, R73, UR4, -R82.reuse ;  /* 0x0000000449497c23 */ /* 0x100fe20008010852 */
[----:B----4-:R-:W-:Y:S07]  /*10ad0*/  LOP3.LUT R47, R200, 0xff00ff, RZ, 0xc0, !PT ;  /* 0x00ff00ffc82f7812 */ /* 0x010fee00078ec0ff */
[----:B------:R-:W-:Y:S01]  /*10ae0*/  MUFU.EX2 R165, R62 ;  /* 0x0000003e00a57308 */ /* 0x000fe20000000800 */
[----:B------:R-:W-:Y:S01]  /*10af0*/  F2FP.BF16.F32.PACK_AB R2, R206, R169 ;  /* 0x000000a9ce02723e */ /* 0x000fe200000010ff */
[--C-:B------:R-:W-:Y:S01]  /*10b00*/  FFMA.FTZ R74, R74, UR4, -R81.reuse ;  /* 0x000000044a4a7c23 */ /* 0x100fe20008010851 */
[----:B------:R-:W-:Y:S07]  /*10b10*/  LOP3.LUT R44, R0, R44, RZ, 0xc0, !PT ;  /* 0x0000002c002c7212 */ /* 0x000fee00078ec0ff */
[----:B------:R-:W-:Y:S01]  /*10b20*/  MUFU.EX2 R164, R117 ;  /* 0x0000007500a47308 */ /* 0x000fe20000000800 */
[--C-:B-1----:R-:W-:Y:S01]  /*10b30*/  HSET2.LE.AND R46, R197, R213.reuse, PT ;  /* 0x000000d5c52e7233 */ /* 0x102fe20003803000 */
[--C-:B------:R-:W-:Y:S01]  /*10b40*/  FFMA.FTZ R75, R75, UR4, -R81.reuse ;  /* 0x000000044b4b7c23 */ /* 0x100fe20008010851 */
[----:B------:R-:W-:Y:S07]  /*10b50*/  LOP3.LUT R45, R2, R45, RZ, 0xc0, !PT ;  /* 0x0000002d022d7212 */ /* 0x000fee00078ec0ff */
[----:B------:R-:W-:Y:S01]  /*10b60*/  MUFU.EX2 R191, R112 ;  /* 0x0000007000bf7308 */ /* 0x000fe20000000800 */
[--C-:B------:R-:W-:Y:S01]  /*10b70*/  HSET2.LE.AND R47, R47, R213.reuse, PT ;  /* 0x000000d52f2f7233 */ /* 0x100fe20003803000 */
[--C-:B------:R-:W-:Y:S01]  /*10b80*/  FFMA.FTZ R94, R94, UR4, -R81.reuse ;  /* 0x000000045e5e7c23 */ /* 0x100fe20008010851 */
[----:B------:R-:W-:Y:S07]  /*10b90*/  F2FP.BF16.F32.PACK_AB R0, R223, R207 ;  /* 0x000000cfdf00723e */ /* 0x000fee00000010ff */
[----:B------:R-:W-:Y:S01]  /*10ba0*/  MUFU.EX2 R178, R10 ;  /* 0x0000000a00b27308 */ /* 0x000fe20000000800 */
[----:B---3--:R-:W-:Y:S01]  /*10bb0*/  F2FP.BF16.F32.PACK_AB R2, R221, R219 ;  /* 0x000000dbdd02723e */ /* 0x008fe200000010ff */
[----:B------:R-:W-:Y:S01]  /*10bc0*/  FFMA.FTZ R56, R56, UR4, -R82 ;  /* 0x0000000438387c23 */ /* 0x000fe20008010852 */
[----:B------:R-:W-:Y:S07]  /*10bd0*/  LOP3.LUT R46, R0, R46, RZ, 0xc0, !PT ;  /* 0x0000002e002e7212 */ /* 0x000fee00078ec0ff */
[----:B------:R-:W-:Y:S01]  /*10be0*/  MUFU.EX2 R189, R189 ;  /* 0x000000bd00bd7308 */ /* 0x000fe20000000800 */
[----:B------:R-:W-:Y:S01]  /*10bf0*/  LOP3.LUT R47, R2, R47, RZ, 0xc0, !PT ;  /* 0x0000002f022f7212 */ /* 0x000fe200078ec0ff */
[--C-:B------:R-:W-:Y:S01]  /*10c00*/  FFMA.FTZ R95, R95, UR4, -R81.reuse ;  /* 0x000000045f5f7c23 */ /* 0x100fe20008010851 */
[--C-:B------:R-:W-:Y:S07]  /*10c10*/  HSET2.LE.AND R0, R23, R213.reuse, PT ;  /* 0x000000d517007233 */ /* 0x100fee0003803000 */
[----:B------:R1:W3:Y:S01]  /*10c20*/  MUFU.EX2 R187, R56 ;  /* 0x0000003800bb7308 */ /* 0x0002e20000000800 */
[----:B--2---:R-:W-:Y:S01]  /*10c30*/  F2FP.BF16.F32.PACK_AB R2, R230, R227 ;  /* 0x000000e3e602723e */ /* 0x004fe200000010ff */
[--C-:B------:R-:W-:Y:S01]  /*10c40*/  FFMA.FTZ R90, R90, UR4, -R81.reuse ;  /* 0x000000045a5a7c23 */ /* 0x100fe20008010851 */
[--C-:B------:R-:W-:Y:S07]  /*10c50*/  HSET2.LE.AND R60, R193, R213.reuse, PT ;  /* 0x000000d5c13c7233 */ /* 0x100fee0003803000 */
[----:B------:R-:W-:Y:S01]  /*10c60*/  MUFU.EX2 R190, R190 ;  /* 0x000000be00be7308 */ /* 0x000fe20000000800 */
[----:B------:R-:W-:Y:S01]  /*10c70*/  LOP3.LUT R58, R2, R0, RZ, 0xc0, !PT ;  /* 0x00000000023a7212 */ /* 0x000fe200078ec0ff */
[----:B------:R-:W-:Y:S01]  /*10c80*/  FFMA.FTZ R0, R59, UR4, -R81 ;  /* 0x000000043b007c23 */ /* 0x000fe20008010851 */
[C---:B------:R-:W-:Y:S07]  /*10c90*/  LOP3.LUT R2, R11.reuse, 0xff, RZ, 0xc0, !PT ;  /* 0x000000ff0b027812 */ /* 0x040fee00078ec0ff */
[----:B------:R-:W-:Y:S01]  /*10ca0*/  MUFU.EX2 R157, R116 ;  /* 0x00000074009d7308 */ /* 0x000fe20000000800 */
[--C-:B------:R-:W-:Y:S01]  /*10cb0*/  HSET2.LE.AND R61, R196, R213.reuse, PT ;  /* 0x000000d5c43d7233 */ /* 0x100fe20003803000 */
[----:B------:R-:W-:Y:S01]  /*10cc0*/  IMAD.MOV.U32 R196, RZ, RZ, R80 ;  /* 0x000000ffffc47224 */ /* 0x000fe200078e0050 */
[C---:B------:R-:W-:Y:S07]  /*10cd0*/  PRMT R57, R11.reuse, 0x7632, R57 ;  /* 0x000076320b397816 */ /* 0x040fee0000000039 */
[----:B------:R3:W2:Y:S01]  /*10ce0*/  MUFU.EX2 R184, R0 ;  /* 0x0000000000b87308 */ /* 0x0006a20000000800 */
[----:B------:R-:W-:Y:S01]  /*10cf0*/  MOV R85, R168 ;  /* 0x000000a800557202 */ /* 0x000fe20000000f00 */
[----:B------:R-:W-:Y:S01]  /*10d00*/  IMAD.MOV.U32 R80, RZ, RZ, R54 ;  /* 0x000000ffff507224 */ /* 0x000fe200078e0036 */
[----:B-1----:R-:W-:Y:S07]  /*10d10*/  LOP3.LUT R56, R11, 0xffff, RZ, 0xc0, !PT ;  /* 0x0000ffff0b387812 */ /* 0x002fee00078ec0ff */
[----:B------:R-:W-:Y:S01]  /*10d20*/  MUFU.EX2 R168, R63 ;  /* 0x0000003f00a87308 */ /* 0x000fe20000000800 */
[----:B------:R-:W-:Y:S01]  /*10d30*/  LOP3.LUT R57, R57, 0xff, RZ, 0xc0, !PT ;  /* 0x000000ff39397812 */ /* 0x000fe200078ec0ff */
[----:B------:R-:W-:Y:S01]  /*10d40*/  IMAD.MOV.U32 R84, RZ, RZ, R80 ;  /* 0x000000ffff547224 */ /* 0x000fe200078e0050 */
[----:B------:R-:W-:Y:S01]  /*10d50*/  SHF.R.U32.HI R56, RZ, 0x8, R56 ;  /* 0x00000008ff387819 */ /* 0x000fe20000011638 */
[----:B------:R-:W-:Y:S01]  /*10d60*/  IMAD.MOV.U32 R80, RZ, RZ, R143 ;  /* 0x000000ffff507224 */ /* 0x000fe200078e008f */
[--C-:B------:R-:W-:Y:S01]  /*10d70*/  HSET2.LE.AND R62, R198, R213.reuse, PT ;  /* 0x000000d5c63e7233 */ /* 0x100fe20003803000 */
[----:B------:R-:W-:Y:S01]  /*10d80*/  IMAD.MOV.U32 R143, RZ, RZ, R118 ;  /* 0x000000ffff8f7224 */ /* 0x000fe200078e0076 */
[----:B------:R-:W-:Y:S03]  /*10d90*/  PRMT R56, R2, 0x5410, R56 ;  /* 0x0000541002387816 */ /* 0x000fe60000000038 */
[----:B------:R1:W4:Y:S01]  /*10da0*/  MUFU.EX2 R192, R113 ;  /* 0x0000007100c07308 */ /* 0x0003220000000800 */
[----:B------:R-:W-:Y:S01]  /*10db0*/  LOP3.LUT R8, R19, 0xff00ff, RZ, 0xc0, !PT ;  /* 0x00ff00ff13087812 */ /* 0x000fe200078ec0ff */
[----:B------:R-:W-:Y:S01]  /*10dc0*/  IMAD.MOV.U32 R118, RZ, RZ, R103 ;  /* 0x000000ffff767224 */ /* 0x000fe200078e0067 */
[----:B---3--:R-:W-:Y:S01]  /*10dd0*/  F2FP.BF16.F32.PACK_AB R0, R188, R187 ;  /* 0x000000bbbc00723e */ /* 0x008fe200000010ff */
[----:B------:R-:W-:Y:S01]  /*10de0*/  IMAD.MOV.U32 R103, RZ, RZ, R115 ;  /* 0x000000ffff677224 */ /* 0x000fe200078e0073 */
[----:B--2---:R-:W-:Y:S01]  /*10df0*/  F2FP.BF16.F32.PACK_AB R2, R184, R178 ;  /* 0x000000b2b802723e */ /* 0x004fe200000010ff */
[----:B------:R-:W-:Y:S01]  /*10e00*/  IMAD.MOV.U32 R115, RZ, RZ, R87 ;  /* 0x000000ffff737224 */ /* 0x000fe200078e0057 */
[----:B------:R-:W-:Y:S01]  /*10e10*/  LOP3.LUT R60, R0, R60, RZ, 0xc0, !PT ;  /* 0x0000003c003c7212 */ /* 0x000fe200078ec0ff */
[----:B------:R-:W-:Y:S01]  /*10e20*/  IMAD.MOV.U32 R193, RZ, RZ, R119 ;  /* 0x000000ffffc17224 */ /* 0x000fe200078e0077 */
[--C-:B------:R-:W-:Y:S01]  /*10e30*/  HSET2.LE.AND R56, R56, R213.reuse, PT ;  /* 0x000000d538387233 */ /* 0x100fe20003803000 */
[----:B------:R-:W-:Y:S01]  /*10e40*/  IMAD.MOV.U32 R198, RZ, RZ, R99 ;  /* 0x000000ffffc67224 */ /* 0x000fe200078e0063 */
[----:B------:R-:W-:Y:S01]  /*10e50*/  LOP3.LUT R61, R2, R61, RZ, 0xc0, !PT ;  /* 0x0000003d023d7212 */ /* 0x000fe200078ec0ff */
[----:B------:R-:W-:Y:S01]  /*10e60*/  IMAD.MOV.U32 R116, RZ, RZ, R131 ;  /* 0x000000ffff747224 */ /* 0x000fe200078e0083 */
[----:B------:R-:W-:Y:S01]  /*10e70*/  F2FP.BF16.F32.PACK_AB R0, R190, R189 ;  /* 0x000000bdbe00723e */ /* 0x000fe200000010ff */
[----:B-1----:R-:W-:Y:S01]  /*10e80*/  IMAD.MOV.U32 R113, RZ, RZ, R100 ;  /* 0x000000ffff717224 */ /* 0x002fe200078e0064 */
[----:B------:R-:W-:Y:S01]  /*10e90*/  SHF.R.U32.HI R2, RZ, 0x18, R11 ;  /* 0x00000018ff027819 */ /* 0x000fe2000001160b */
[----:B------:R-:W-:Y:S01]  /*10ea0*/  IMAD.MOV.U32 R112, RZ, RZ, R85 ;  /* 0x000000ffff707224 */ /* 0x000fe200078e0055 */
[----:B------:R-:W-:Y:S01]  /*10eb0*/  LOP3.LUT R56, R0, R56, RZ, 0xc0, !PT ;  /* 0x0000003800387212 */ /* 0x000fe200078ec0ff */
[----:B------:R-:W-:Y:S01]  /*10ec0*/  IMAD.MOV.U32 R85, RZ, RZ, R138 ;  /* 0x000000ffff557224 */ /* 0x000fe200078e008a */
[----:B------:R-:W-:Y:S01]  /*10ed0*/  PRMT R57, R57, 0x5410, R2 ;  /* 0x0000541039397816 */ /* 0x000fe20000000002 */
[--C-:B------:R-:W-:Y:S01]  /*10ee0*/  FFMA.FTZ R91, R91, UR4, -R81.reuse ;  /* 0x000000045b5b7c23 */ /* 0x100fe20008010851 */
[----:B------:R-:W-:Y:S01]  /*10ef0*/  F2FP.BF16.F32.PACK_AB R0, R186, R185 ;  /* 0x000000b9ba00723e */ /* 0x000fe200000010ff */
[----:B------:R-:W-:Y:S01]  /*10f00*/  MUFU.EX2 R94, R94 ;  /* 0x0000005e005e7308 */ /* 0x000fe20000000800 */
[--C-:B------:R-:W-:Y:S01]  /*10f10*/  HSET2.LE.AND R8, R8, R213.reuse, PT ;  /* 0x000000d508087233 */ /* 0x100fe20003803000 */
[--C-:B------:R-:W-:Y:S01]  /*10f20*/  FFMA.FTZ R122, R122, UR4, -R81.reuse ;  /* 0x000000047a7a7c23 */ /* 0x100fe20008010851 */
[----:B------:R-:W-:Y:S07]  /*10f30*/  LOP3.LUT R62, R0, R62, RZ, 0xc0, !PT ;  /* 0x0000003e003e7212 */ /* 0x000fee00078ec0ff */
[----:B------:R-:W-:Y:S01]  /*10f40*/  MUFU.EX2 R95, R95 ;  /* 0x0000005f005f7308 */ /* 0x000fe20000000800 */
[--C-:B------:R-:W-:Y:S01]  /*10f50*/  HSET2.LE.AND R57, R57, R213.reuse, PT ;  /* 0x000000d539397233 */ /* 0x100fe20003803000 */
[--C-:B------:R-:W-:Y:S01]  /*10f60*/  FFMA.FTZ R123, R123, UR4, -R81.reuse ;  /* 0x000000047b7b7c23 */ /* 0x100fe20008010851 */
[----:B------:R-:W-:Y:S07]  /*10f70*/  F2FP.BF16.F32.PACK_AB R0, R164, R157 ;  /* 0x0000009da400723e */ /* 0x000fee00000010ff */
[----:B------:R-:W-:Y:S01]  /*10f80*/  MUFU.EX2 R90, R90 ;  /* 0x0000005a005a7308 */ /* 0x000fe20000000800 */
[----:B------:R-:W-:Y:S01]  /*10f90*/  LOP3.LUT R63, R238, 0xff00ff, RZ, 0xc0, !PT ;  /* 0x00ff00ffee3f7812 */ /* 0x000fe200078ec0ff */
[----:B------:R-:W-:Y:S01]  /*10fa0*/  FFMA.FTZ R126, R126, UR4, -R81 ;  /* 0x000000047e7e7c23 */ /* 0x000fe20008010851 */
[----:B------:R-:W-:Y:S01]  /*10fb0*/  LOP3.LUT R57, R0, R57, RZ, 0xc0, !PT ;  /* 0x0000003900397212 */ /* 0x000fe200078ec0ff */
[----:B------:R-:W-:Y:S01]  /*10fc0*/  VIADD R0, R202, 0x2 ;  /* 0x00000002ca007836 */ /* 0x000fe20000000000 */
[----:B----4-:R-:W-:Y:S05]  /*10fd0*/  F2FP.BF16.F32.PACK_AB R9, R192, R191 ;  /* 0x000000bfc009723e */ /* 0x010fea00000010ff */
[----:B------:R-:W-:Y:S01]  /*10fe0*/  MUFU.EX2 R91, R91 ;  /* 0x0000005b005b7308 */ /* 0x000fe20000000800 */
[--C-:B------:R-:W-:Y:S01]  /*10ff0*/  HSET2.LE.AND R63, R63, R213.reuse, PT ;  /* 0x000000d53f3f7233 */ /* 0x100fe20003803000 */
[----:B------:R-:W-:Y:S01]  /*11000*/  FFMA.FTZ R72, R72, UR4, -R82 ;  /* 0x0000000448487c23 */ /* 0x000fe20008010852 */
[----:B------:R-:W-:Y:S01]  /*11010*/  LOP3.LUT R0, R147, R225, R0, 0x96, !PT ;  /* 0x000000e193007212 */ /* 0x000fe200078e9600 */
[--C-:B------:R-:W-:Y:S01]  /*11020*/  FFMA.FTZ R92, R92, UR4, -R82.reuse ;  /* 0x000000045c5c7c23 */ /* 0x100fe20008010852 */
[----:B------:R-:W-:Y:S01]  /*11030*/  LOP3.LUT R59, R9, R8, RZ, 0xc0, !PT ;  /* 0x00000008093b7212 */ /* 0x000fe200078ec0ff */
[----:B------:R-:W-:Y:S01]  /*11040*/  FFMA.FTZ R93, R93, UR4, -R82 ;  /* 0x000000045d5d7c23 */ /* 0x000fe20008010852 */
[----:B------:R-:W-:Y:S01]  /*11050*/  F2FP.BF16.F32.PACK_AB R2, R168, R165 ;  /* 0x000000a5a802723e */ /* 0x000fe200000010ff */
[----:B------:R-:W-:Y:S01]  /*11060*/  IMAD.WIDE.U32 R8, R0, -0x326172a9, RZ ;  /* 0xcd9e8d5700087825 */ /* 0x000fe200078e00ff */
[----:B------:R-:W-:Y:S01]  /*11070*/  MOV R119, R130 ;  /* 0x0000008200777202 */ /* 0x000fe20000000f00 */
[----:B------:R-:W-:Y:S01]  /*11080*/  MUFU.EX2 R92, R92 ;  /* 0x0000005c005c7308 */ /* 0x000fe20000000800 */
[----:B------:R-:W-:Y:S01]  /*11090*/  LOP3.LUT R63, R2, R63, RZ, 0xc0, !PT ;  /* 0x0000003f023f7212 */ /* 0x000fe200078ec0ff */
[----:B------:R-:W-:Y:S01]  /*110a0*/  IMAD.MOV.U32 R130, RZ, RZ, R102 ;  /* 0x000000ffff827224 */ /* 0x000fe200078e0066 */
[C---:B------:R-:W-:Y:S01]  /*110b0*/  LOP3.LUT R2, R9.reuse, R144, RZ, 0x3c, !PT ;  /* 0x0000009009027212 */ /* 0x040fe200078e3cff */
[----:B------:R-:W-:Y:S01]  /*110c0*/  IMAD.MOV.U32 R102, RZ, RZ, R114 ;  /* 0x000000ffff667224 */ /* 0x000fe200078e0072 */
[----:B------:R-:W-:Y:S05]  /*110d0*/  LOP3.LUT R18, R9, R86, RZ, 0x3c, !PT ;  /* 0x0000005609127212 */ /* 0x000fea00078e3cff */
[----:B------:R-:W-:Y:S01]  /*110e0*/  MUFU.EX2 R93, R93 ;  /* 0x0000005d005d7308 */ /* 0x000fe20000000800 */
[----:B------:R-:W-:Y:S01]  /*110f0*/  LOP3.LUT R11, R8, R83, RZ, 0x3c, !PT ;  /* 0x00000053080b7212 */ /* 0x000fe200078e3cff */
[--C-:B------:R-:W-:Y:S01]  /*11100*/  FFMA.FTZ R88, R88, UR4, -R82.reuse ;  /* 0x0000000458587c23 */ /* 0x100fe20008010852 */
[----:B------:R-:W-:Y:S01]  /*11110*/  LOP3.LUT R0, R8, R196, RZ, 0x3c, !PT ;  /* 0x000000c408007212 */ /* 0x000fe200078e3cff */
[----:B------:R-:W-:Y:S04]  /*11120*/  IMAD.WIDE.U32 R8, R2, -0x2daee0ad, RZ ;  /* 0xd2511f5302087825 */ /* 0x000fe800078e00ff */
[--C-:B------:R-:W-:Y:S02]  /*11130*/  FFMA.FTZ R89, R89, UR4, -R82.reuse ;  /* 0x0000000459597c23 */ /* 0x100fe40008010852 */
[----:B------:R-:W-:Y:S01]  /*11140*/  MUFU.EX2 R172, R172 ;  /* 0x000000ac00ac7308 */ /* 0x000fe20000000800 */
[--C-:B------:R-:W-:Y:S01]  /*11150*/  FFMA.FTZ R104, R104, UR4, -R82.reuse ;  /* 0x0000000468687c23 */ /* 0x100fe20008010852 */
[----:B------:R-:W-:Y:S01]  /*11160*/  IMAD.WIDE.U32 R22, R0, -0x2daee0ad, RZ ;  /* 0xd2511f5300167825 */ /* 0x000fe200078e00ff */
[----:B------:R-:W-:Y:S07]  /*11170*/  LOP3.LUT R2, R96, R194, R9, 0x96, !PT ;  /* 0x000000c260027212 */ /* 0x000fee00078e9609 */
[----:B------:R-:W-:Y:S01]  /*11180*/  MUFU.EX2 R88, R88 ;  /* 0x0000005800587308 */ /* 0x000fe20000000800 */
[--C-:B------:R-:W-:Y:S01]  /*11190*/  FFMA.FTZ R105, R105, UR4, -R82.reuse ;  /* 0x0000000469697c23 */ /* 0x100fe20008010852 */
[--C-:B------:R-:W-:Y:S01]  /*111a0*/  FFMA.FTZ R109, R109, UR4, -R82.reuse ;  /* 0x000000046d6d7c23 */ /* 0x100fe20008010852 */
[----:B------:R-:W-:Y:S01]  /*111b0*/  LOP3.LUT R0, R195, R8, R23, 0x96, !PT ;  /* 0x00000008c3007212 */ /* 0x000fe200078e9617 */
[----:B------:R-:W-:Y:S06]  /*111c0*/  IMAD.WIDE.U32 R8, R2, -0x326172a9, RZ ;  /* 0xcd9e8d5702087825 */ /* 0x000fec00078e00ff */
[----:B------:R-:W-:Y:S01]  /*111d0*/  MUFU.EX2 R89, R89 ;  /* 0x0000005900597308 */ /* 0x000fe20000000800 */
[--C-:B------:R-:W-:Y:S01]  /*111e0*/  FFMA.FTZ R121, R121, UR4, -R82.reuse ;  /* 0x0000000479797c23 */ /* 0x100fe20008010852 */
[----:B------:R-:W-:Y:S01]  /*111f0*/  IMAD.WIDE.U32 R50, R0, -0x326172a9, RZ ;  /* 0xcd9e8d5700327825 */ /* 0x000fe200078e00ff */
[----:B------:R-:W-:Y:S07]  /*11200*/  LOP3.LUT R0, R240, R228, R9, 0x96, !PT ;  /* 0x000000e4f0007212 */ /* 0x000fee00078e9609 */
[----:B------:R-:W-:Y:S01]  /*11210*/  MUFU.EX2 R104, R104 ;  /* 0x0000006800687308 */ /* 0x000fe20000000800 */
[----:B------:R-:W-:Y:S01]  /*11220*/  FFMA.FTZ R124, R124, UR4, -R82 ;  /* 0x000000047c7c7c23 */ /* 0x000fe20008010852 */
[----:B------:R-:W-:Y:S01]  /*11230*/  LOP3.LUT R8, R235, R8, R51, 0x96, !PT ;  /* 0x00000008eb087212 */ /* 0x000fe200078e9633 */
[----:B------:R-:W-:Y:S07]  /*11240*/  IMAD.WIDE.U32 R54, R0, -0x2daee0ad, RZ ;  /* 0xd2511f5300367825 */ /* 0x000fee00078e00ff */
[----:B------:R-:W-:Y:S01]  /*11250*/  MUFU.EX2 R105, R105 ;  /* 0x0000006900697308 */ /* 0x000fe20000000800 */
[----:B------:R-:W-:Y:S01]  /*11260*/  LOP3.LUT R0, R182, R22, R55, 0x96, !PT ;  /* 0x00000016b6007212 */ /* 0x000fe200078e9637 */
[----:B------:R-:W-:Y:S04]  /*11270*/  IMAD.MOV.U32 R55, RZ, RZ, R249 ;  /* 0x000000ffff377224 */ /* 0x000fe800078e00f9 */
[----:B------:R-:W-:Y:S05]  /*11280*/  IMAD.WIDE.U32 R22, R0, -0x326172a9, RZ ;  /* 0xcd9e8d5700167825 */ /* 0x000fea00078e00ff */
[----:B------:R-:W-:Y:S01]  /*11290*/  LOP3.LUT R2, R234, R50, R23, 0x96, !PT ;  /* 0x00000032ea027212 */ /* 0x000fe200078e9617 */
[----:B------:R-:W-:Y:S05]  /*112a0*/  IMAD.WIDE.U32 R50, R8, -0x2daee0ad, RZ ;  /* 0xd2511f5308327825 */ /* 0x000fea00078e00ff */
[----:B------:R-:W-:Y:S01]  /*112b0*/  LOP3.LUT R0, R183, R54, R51, 0x96, !PT ;  /* 0x00000036b7007212 */ /* 0x000fe200078e9633 */
[----:B------:R-:W-:Y:S04]  /*112c0*/  IMAD.MOV.U32 R54, RZ, RZ, R98 ;  /* 0x000000ffff367224 */ /* 0x000fe800078e0062 */
[----:B------:R-:W-:Y:S04]  /*112d0*/  IMAD.WIDE.U32 R8, R0, -0x326172a9, RZ ;  /* 0xcd9e8d5700087825 */ /* 0x000fe800078e00ff */
[----:B------:R-:W-:Y:S01]  /*112e0*/  IMAD.MOV.U32 R23, RZ, RZ, R8 ;  /* 0x000000ffff177224 */ /* 0x000fe200078e0008 */
[----:B------:R-:W-:Y:S02]  /*112f0*/  LOP3.LUT R0, R233, R22, R9, 0x96, !PT ;  /* 0x00000016e9007212 */ /* 0x000fe400078e9609 */
[C---:B------:R-:W-:Y:S02]  /*11300*/  PRMT R51, R8.reuse, 0x7771, RZ ;  /* 0x0000777108337816 */ /* 0x040fe400000000ff */
[C---:B------:R-:W-:Y:S02]  /*11310*/  PRMT R9, R8.reuse, 0x7773, RZ ;  /* 0x0000777308097816 */ /* 0x040fe400000000ff */
[----:B------:R-:W-:Y:S04]  /*11320*/  PRMT R8, R8, 0x7772, RZ ;  /* 0x0000777208087816 */ /* 0x000fe800000000ff */
[----:B------:R-:W-:Y:S01]  /*11330*/  PRMT R117, R8, 0x5410, R9 ;  /* 0x0000541008757816 */ /* 0x000fe20000000009 */
[----:B------:R-:W-:Y:S04]  /*11340*/  IMAD.WIDE.U32 R8, R2, -0x2daee0ad, RZ ;  /* 0xd2511f5302087825 */ /* 0x000fe800078e00ff */
[----:B------:R-:W-:Y:S01]  /*11350*/  IMAD.MOV.U32 R19, RZ, RZ, R8 ;  /* 0x000000ffff137224 */ /* 0x000fe200078e0008 */
[----:B------:R-:W-:Y:S02]  /*11360*/  LOP3.LUT R10, R252, R50, R9, 0x96, !PT ;  /* 0x00000032fc0a7212 */ /* 0x000fe400078e9609 */
[C---:B------:R-:W-:Y:S02]  /*11370*/  PRMT R9, R8.reuse, 0x7773, RZ ;  /* 0x0000777308097816 */ /* 0x040fe400000000ff */
[C---:B------:R-:W-:Y:S02]  /*11380*/  PRMT R2, R8.reuse, 0x7772, RZ ;  /* 0x0000777208027816 */ /* 0x040fe400000000ff */
[----:B------:R-:W-:Y:S02]  /*11390*/  PRMT R22, R8, 0x7771, RZ ;  /* 0x0000777108167816 */ /* 0x000fe400000000ff */
        /* <DEDUP_REMOVED lines=21> */
[----:B------:R-:W-:Y:S05]  /*114f0*/  IMAD.WIDE.U32 R22, R11, -0x326172a9, RZ ;  /* 0xcd9e8d570b167825 */ /* 0x000fea00078e00ff */
[----:B------:R-:W-:Y:S01]  /*11500*/  LOP3.LUT R0, R235, R18, R23, 0x96, !PT ;  /* 0x00000012eb007212 */ /* 0x000fe200078e9617 */
[----:B------:R-:W-:Y:S04]  /*11510*/  IMAD.WIDE.U32 R18, R2, -0x326172a9, RZ ;  /* 0xcd9e8d5702127825 */ /* 0x000fe800078e00ff */
[----:B------:R-:W-:Y:S01]  /*11520*/  IMAD.WIDE.U32 R50, R0, -0x2daee0ad, RZ ;  /* 0xd2511f5300327825 */ /* 0x000fe200078e00ff */
[----:B------:R-:W-:Y:S03]  /*11530*/  LOP3.LUT R2, R234, R22, R19, 0x96, !PT ;  /* 0x00000016ea027212 */ /* 0x000fe600078e9613 */
[----:B------:R-:W-:Y:S01]  /*11540*/  IMAD.MOV.U32 R22, RZ, RZ, R158 ;  /* 0x000000ffff167224 */ /* 0x000fe200078e009e */
[----:B------:R-:W-:Y:S01]  /*11550*/  LOP3.LUT R8, R183, R8, R51, 0x96, !PT ;  /* 0x00000008b7087212 */ /* 0x000fe200078e9633 */
[----:B------:R-:W-:Y:S02]  /*11560*/  IMAD.MOV.U32 R51, RZ, RZ, R147 ;  /* 0x000000ffff337224 */ /* 0x000fe400078e0093 */
[----:B------:R-:W-:Y:S02]  /*11570*/  IMAD.MOV.U32 R23, RZ, RZ, R159 ;  /* 0x000000ffff177224 */ /* 0x000fe400078e009f */
[----:B------:R-:W-:Y:S01]  /*11580*/  IMAD.WIDE.U32 R8, R8, -0x326172a9, RZ ;  /* 0xcd9e8d5708087825 */ /* 0x000fe200078e00ff */
[----:B------:R-:W2:Y:S03]  /*11590*/  LDL.LU.64 R158, [R1+0x98] ;  /* 0x00009800019e7983 */ /* 0x000ea60000300a00 */
[----:B------:R-:W-:Y:S01]  /*115a0*/  IMAD.MOV.U32 R19, RZ, RZ, R163 ;  /* 0x000000ffff137224 */ /* 0x000fe200078e00a3 */
[----:B------:R-:W-:Y:S01]  /*115b0*/  LOP3.LUT R0, R233, R18, R9, 0x96, !PT ;  /* 0x00000012e9007212 */ /* 0x000fe200078e9609 */
[----:B------:R-:W-:Y:S01]  /*115c0*/  IMAD.MOV.U32 R18, RZ, RZ, R162 ;  /* 0x000000ffff127224 */ /* 0x000fe200078e00a2 */
[----:B------:R-:W-:Y:S01]  /*115d0*/  MOV R9, R8 ;  /* 0x0000000800097202 */ /* 0x000fe20000000f00 */
[----:B------:R-:W3:Y:S01]  /*115e0*/  LDL.LU.64 R162, [R1+0x90] ;  /* 0x0000900001a27983 */ /* 0x000ee20000300a00 */
[C---:B------:R-:W-:Y:S02]  /*115f0*/  PRMT R11, R8.reuse, 0x7771, RZ ;  /* 0x00007771080b7816 */ /* 0x040fe400000000ff */
        /* <DEDUP_REMOVED lines=8> */
[C---:B------:R-:W-:Y:S01]  /*11680*/  PRMT R11, R8.reuse, 0x7771, RZ ;  /* 0x00007771080b7816 */ /* 0x040fe200000000ff */
[----:B------:R-:W-:Y:S03]  /*11690*/  IMAD.MOV.U32 R50, RZ, RZ, R146 ;  /* 0x000000ffff327224 */ /* 0x000fe600078e0092 */
[----:B------:R-:W-:Y:S04]  /*116a0*/  LOP3.LUT R9, R9, 0xff, RZ, 0xc0, !PT ;  /* 0x000000ff09097812 */ /* 0x000fe800078ec0ff */
[----:B------:R-:W-:Y:S01]  /*116b0*/  PRMT R197, R9, 0x5410, R11 ;  /* 0x0000541009c57816 */ /* 0x000fe2000000000b */
[----:B------:R-:W-:Y:S01]  /*116c0*/  IMAD.MOV.U32 R11, RZ, RZ, R83 ;  /* 0x000000ffff0b7224 */ /* 0x000fe200078e0053 */
[C---:B------:R-:W-:Y:S02]  /*116d0*/  PRMT R9, R8.reuse, 0x7773, RZ ;  /* 0x0000777308097816 */ /* 0x040fe400000000ff */
[----:B------:R-:W-:Y:S04]  /*116e0*/  PRMT R8, R8, 0x7772, RZ ;  /* 0x0000777208087816 */ /* 0x000fe800000000ff */
        /* <DEDUP_REMOVED lines=25> */
[----:B------:R-:W-:Y:S01]  /*11880*/  PRMT R146, R0, 0x5410, R10 ;  /* 0x0000541000927816 */ /* 0x000fe2000000000a */
[----:B------:R-:W-:Y:S05]  /*11890*/  VIADD R0, R202, 0x3 ;  /* 0x00000003ca007836 */ /* 0x000fea0000000000 */
        /* <DEDUP_REMOVED lines=23> */
[----:B------:R-:W-:Y:S01]  /*11a10*/  IMAD.MOV.U32 R9, RZ, RZ, R8 ;  /* 0x000000ffff097224 */ /* 0x000fe200078e0008 */
[C---:B------:R-:W-:Y:S01]  /*11a20*/  PRMT R10, R8.reuse, 0x7771, RZ ;  /* 0x00007771080a7816 */ /* 0x040fe200000000ff */
[----:B------:R-:W-:Y:S02]  /*11a30*/  IMAD.MOV.U32 R97, RZ, RZ, R209 ;  /* 0x000000ffff617224 */ /* 0x000fe400078e00d1 */
        /* <DEDUP_REMOVED lines=22> */
[--C-:B------:R-:W-:Y:S01]  /*11ba0*/  PRMT R144, R9, 0x5410, R8.reuse ;  /* 0x0000541009907816 */ /* 0x100fe20000000008 */
        /* <DEDUP_REMOVED lines=13> */
[----:B------:R-:W-:Y:S01]  /*11c80*/  LOP3.LUT R0, R51, R10, RZ, 0x3c, !PT ;  /* 0x0000000a33007212 */ /* 0x000fe200078e3cff */
[----:B------:R-:W-:Y:S01]  /*11c90*/  IMAD.MOV.U32 R51, RZ, RZ, R11 ;  /* 0x000000ffff337224 */ /* 0x000fe200078e000b */
[----:B------:R-:W-:Y:S03]  /*11ca0*/  LOP3.LUT R2, R50, R22, RZ, 0x3c, !PT ;  /* 0x0000001632027212 */ /* 0x000fe600078e3cff */
[----:B------:R-:W-:Y:S05]  /*11cb0*/  IMAD.WIDE.U32 R10, R0, -0x2daee0ad, RZ ;  /* 0xd2511f53000a7825 */ /* 0x000fea00078e00ff */
[----:B------:R-:W-:Y:S01]  /*11cc0*/  LOP3.LUT R0, R18, R194, R11, 0x96, !PT ;  /* 0x000000c212007212 */ /* 0x000fe200078e960b */
[----:B------:R-:W-:Y:S04]  /*11cd0*/  IMAD.WIDE.U32 R18, R2, -0x2daee0ad, RZ ;  /* 0xd2511f5302127825 */ /* 0x000fe800078e00ff */
[----:B------:R-:W-:Y:S01]  /*11ce0*/  IMAD.MOV.U32 R194, RZ, RZ, R9 ;  /* 0x000000ffffc27224 */ /* 0x000fe200078e0009 */
[----:B------:R-:W-:Y:S01]  /*11cf0*/  LOP3.LUT R10, R195, R10, R19, 0x96, !PT ;  /* 0x0000000ac30a7212 */ /* 0x000fe200078e9613 */
[----:B------:R-:W-:Y:S02]  /*11d00*/  IMAD.MOV.U32 R195, RZ, RZ, R23 ;  /* 0x000000ffffc37224 */ /* 0x000fe400078e0017 */
[----:B------:R-:W-:Y:S05]  /*11d10*/  IMAD.WIDE.U32 R22, R0, -0x326172a9, RZ ;  /* 0xcd9e8d5700167825 */ /* 0x000fea00078e00ff */
[----:B------:R-:W-:Y:S01]  /*11d20*/  LOP3.LUT R8, R240, R228, R23, 0x96, !PT ;  /* 0x000000e4f0087212 */ /* 0x000fe200078e9617 */
[----:B------:R-:W-:Y:S01]  /*11d30*/  IMAD.MOV.U32 R23, RZ, RZ, R97 ;  /* 0x000000ffff177224 */ /* 0x000fe200078e0061 */
[----:B------:R1:W5:Y:S03]  /*11d40*/  LDL.LU.64 R240, [R1+0x88] ;  /* 0x0000880001f07983 */ /* 0x0003660000300a00 */
[----:B------:R-:W-:Y:S05]  /*11d50*/  IMAD.WIDE.U32 R8, R8, -0x2daee0ad, RZ ;  /* 0xd2511f5308087825 */ /* 0x000fea00078e00ff */
[----:B------:R-:W-:Y:S01]  /*11d60*/  LOP3.LUT R2, R182, R18, R9, 0x96, !PT ;  /* 0x00000012b6027212 */ /* 0x000fe200078e9609 */
[----:B------:R-:W-:Y:S02]  /*11d70*/  IMAD.MOV.U32 R182, RZ, RZ, R51 ;  /* 0x000000ffffb67224 */ /* 0x000fe400078e0033 */
        /* <DEDUP_REMOVED lines=12> */
[----:B------:R-:W-:Y:S01]  /*11e40*/  MOV R18, R113 ;  /* 0x0000007100127202 */ /* 0x000fe20000000f00 */
[----:B------:R-:W-:Y:S02]  /*11e50*/  IMAD.MOV.U32 R112, RZ, RZ, R85 ;  /* 0x000000ffff707224 */ /* 0x000fe400078e0055 */
[----:B------:R-:W-:Y:S02]  /*11e60*/  IMAD.MOV.U32 R194, RZ, RZ, R84 ;  /* 0x000000ffffc27224 */ /* 0x000fe400078e0054 */
[----:B------:R-:W-:Y:S04]  /*11e70*/  IMAD.WIDE.U32 R84, R8, -0x326172a9, RZ ;  /* 0xcd9e8d5708547825 */ /* 0x000fe800078e00ff */
[----:B------:R-:W-:Y:S01]  /*11e80*/  IMAD.MOV.U32 R195, RZ, RZ, R133 ;  /* 0x000000ffffc37224 */ /* 0x000fe200078e0085 */
[----:B------:R-:W-:Y:S01]  /*11e90*/  LOP3.LUT R0, R233, R10, R85, 0x96, !PT ;  /* 0x0000000ae9007212 */ /* 0x000fe200078e9655 */
[----:B------:R-:W-:Y:S02]  /*11ea0*/  IMAD.MOV.U32 R113, RZ, RZ, R101 ;  /* 0x000000ffff717224 */ /* 0x000fe400078e0065 */
[----:B------:R-:W-:Y:S01]  /*11eb0*/  IMAD.MOV.U32 R101, RZ, RZ, R143 ;  /* 0x000000ffff657224 */ /* 0x000fe200078e008f */
[C---:B------:R-:W-:Y:S01]  /*11ec0*/  LOP3.LUT R8, R0.reuse, 0xffff, RZ, 0xc0, !PT ;  /* 0x0000ffff00087812 */ /* 0x040fe200078ec0ff */
[----:B------:R-:W-:Y:S01]  /*11ed0*/  IMAD.MOV.U32 R51, RZ, RZ, R182 ;  /* 0x000000ffff337224 */ /* 0x000fe200078e00b6 */
        /* <DEDUP_REMOVED lines=11> */
[----:B------:R-:W4:Y:S01]  /*11f90*/  LDSM.16.MT88.4 R8, [R208+0x4000] ;  /* 0x00400000d008783b */ /* 0x000f220000004200 */
[----:B------:R-:W-:Y:S02]  /*11fa0*/  PRMT R0, R2, 0x7632, R0 ;  /* 0x0000763202007816 */ /* 0x000fe40000000000 */
[----:B------:R-:W-:Y:S02]  /*11fb0*/  SHF.R.U32.HI R2, RZ, 0x18, R2 ;  /* 0x00000018ff027819 */ /* 0x000fe40000011602 */
[----:B------:R-:W-:Y:S04]  /*11fc0*/  LOP3.LUT R0, R0, 0xff, RZ, 0xc0, !PT ;  /* 0x000000ff00007812 */ /* 0x000fe800078ec0ff */
[----:B------:R-:W-:Y:S01]  /*11fd0*/  PRMT R183, R0, 0x5410, R2 ;  /* 0x0000541000b77816 */ /* 0x000fe20000000002 */
[----:B------:R-:W-:Y:S01]  /*11fe0*/  FADD.FTZ R0, -R132, R139 ;  /* 0x0000008b84007221 */ /* 0x000fe20000010100 */
[----:B------:R-:W-:Y:S02]  /*11ff0*/  IMAD.MOV.U32 R2, RZ, RZ, R252 ;  /* 0x000000ffff027224 */ /* 0x000fe400078e00fc */
[----:B------:R-:W-:Y:S02]  /*12000*/  IMAD.MOV.U32 R252, RZ, RZ, R18 ;  /* 0x000000fffffc7224 */ /* 0x000fe400078e0012 */
[----:B------:R-:W-:Y:S01]  /*12010*/  FMUL.FTZ R0, R0, UR4 ;  /* 0x0000000400007c20 */ /* 0x000fe20008410000 */
[----:B------:R-:W-:Y:S05]  /*12020*/  IMAD.MOV.U32 R139, RZ, RZ, R19 ;  /* 0x000000ffff8b7224 */ /* 0x000fea00078e0013 */
[----:B------:R-:W2:Y:S02]  /*12030*/  MUFU.EX2 R0, R0 ;  /* 0x0000000000007308 */ /* 0x000ea40000000800 */
[C---:B--2---:R-:W-:Y:S01]  /*12040*/  FMUL.FTZ R18, R0.reuse, R166 ;  /* 0x000000a600127220 */ /* 0x044fe20000410000 */
[C---:B------:R-:W-:Y:S01]  /*12050*/  FMUL.FTZ R19, R0.reuse, R167 ;  /* 0x000000a700137220 */ /* 0x040fe20000410000 */
[----:B------:R-:W-:Y:S02]  /*12060*/  IMAD.MOV.U32 R166, RZ, RZ, R22 ;  /* 0x000000ffffa67224 */ /* 0x000fe400078e0016 */
[C---:B------:R-:W-:Y:S01]  /*12070*/  FMUL.FTZ R22, R0.reuse, R170 ;  /* 0x000000aa00167220 */ /* 0x040fe20000410000 */
[----:B------:R-:W-:Y:S02]  /*12080*/  IMAD.MOV.U32 R167, RZ, RZ, R23 ;  /* 0x000000ffffa77224 */ /* 0x000fe400078e0017 */
[----:B------:R-:W-:Y:S01]  /*12090*/  FMUL.FTZ R23, R0, R171 ;  /* 0x000000ab00177220 */ /* 0x000fe20000410000 */
[-C--:B----4-:R-:W-:Y:S05]  /*120a0*/  HMMA.16816.F32.BF16 R4, R68, R8.reuse, R4 ;  /* 0x000000084404723c */ /* 0x090fea0000041804 */
[----:B------:R-:W-:Y:S02]  /*120b0*/  IMAD.MOV.U32 R171, RZ, RZ, R167 ;  /* 0x000000ffffab7224 */ /* 0x000fe400078e00a7 */
[----:B------:R-:W-:Y:S01]  /*120c0*/  IMAD.MOV.U32 R167, RZ, RZ, R2 ;  /* 0x000000ffffa77224 */ /* 0x000fe200078e0002 */
[C---:B------:R-:W-:Y:S04]  /*120d0*/  HMMA.16816.F32.BF16 R16, R12.reuse, R8, R16 ;  /* 0x000000080c10723c */ /* 0x040fe80000041810 */
[C---:B------:R-:W-:Y:S02]  /*120e0*/  VIADD R8, R208.reuse, 0x4000 ;  /* 0x00004000d0087836 */ /* 0x040fe40000000000 */
[----:B------:R-:W-:Y:S01]  /*120f0*/  IMAD.MOV.U32 R9, RZ, RZ, R80 ;  /* 0x000000ffff097224 */ /* 0x000fe200078e0050 */
[----:B------:R-:W-:Y:S01]  /*12100*/  IADD3 R80, PT, PT, R208, 0x4020, RZ ;  /* 0x00004020d0507810 */ /* 0x000fe20007ffe0ff */
[-C--:B------:R-:W-:Y:S03]  /*12110*/  HMMA.16816.F32.BF16 R20, R12, R10.reuse, R20 ;  /* 0x0000000a0c14723c */ /* 0x080fe60000041814 */
[----:B------:R-:W-:Y:S02]  /*12120*/  @P0 VIADD R80, R8, 0xffffffe0 ;  /* 0xffffffe008500836 */ /* 0x000fe40000000000 */
[----:B------:R-:W-:Y:S02]  /*12130*/  IMAD.MOV.U32 R170, RZ, RZ, R9 ;  /* 0x000000ffffaa7224 */ /* 0x000fe400078e0009 */
[----:B------:R-:W-:Y:S01]  /*12140*/  IMAD.MOV.U32 R2, RZ, RZ, R50 ;  /* 0x000000ffff027224 */ /* 0x000fe200078e0032 */
[C---:B------:R-:W-:Y:S01]  /*12150*/  HMMA.16816.F32.BF16 R32, R68.reuse, R10, R32 ;  /* 0x0000000a4420723c */ /* 0x040fe20000041820 */
[----:B------:R-:W2:Y:S03]  /*12160*/  LDSM.16.MT88.4 R8, [R80] ;  /* 0x000000005008783b */ /* 0x000ea60000004200 */
[C---:B------:R-:W-:Y:S01]  /*12170*/  FMUL.FTZ R50, R0.reuse, R158 ;  /* 0x0000009e00327220 */ /* 0x040fe20000410000 */
[----:B------:R-:W-:Y:S02]  /*12180*/  IMAD.MOV.U32 R158, RZ, RZ, R51 ;  /* 0x000000ffff9e7224 */ /* 0x000fe400078e0033 */
[C---:B------:R-:W-:Y:S01]  /*12190*/  FMUL.FTZ R51, R0.reuse, R159 ;  /* 0x0000009f00337220 */ /* 0x040fe20000410000 */
[----:B------:R-:W-:Y:S02]  /*121a0*/  IMAD.MOV.U32 R159, RZ, RZ, R54 ;  /* 0x000000ffff9f7224 */ /* 0x000fe400078e0036 */
[C---:B---3--:R-:W-:Y:S01]  /*121b0*/  FMUL.FTZ R54, R0.reuse, R162 ;  /* 0x000000a200367220 */ /* 0x048fe20000410000 */
[-C--:B--2---:R-:W-:Y:S08]  /*121c0*/  HMMA.16816.F32.BF16 R36, R68, R8.reuse, R36 ;  /* 0x000000084424723c */ /* 0x084ff00000041824 */
[C---:B------:R-:W-:Y:S04]  /*121d0*/  HMMA.16816.F32.BF16 R48, R12.reuse, R8, R48 ;  /* 0x000000080c30723c */ /* 0x040fe80000041830 */
[----:B------:R-:W-:Y:S02]  /*121e0*/  IMAD.MOV.U32 R9, RZ, RZ, R55 ;  /* 0x000000ffff097224 */ /* 0x000fe400078e0037 */
[----:B------:R-:W-:Y:S01]  /*121f0*/  FMUL.FTZ R55, R0, R163 ;  /* 0x000000a300377220 */ /* 0x000fe20000410000 */
[----:B------:R-:W-:Y:S02]  /*12200*/  IMAD.MOV.U32 R163, RZ, RZ, R101 ;  /* 0x000000ffffa37224 */ /* 0x000fe400078e0065 */
[----:B------:R2:W-:Y:S04]  /*12210*/  MUFU.EX2 R101, R72 ;  /* 0x0000004800657308 */ /* 0x0005e80000000800 */
[-C--:B------:R-:W-:Y:S01]  /*12220*/  HMMA.16816.F32.BF16 R52, R12, R10.reuse, R52 ;  /* 0x0000000a0c34723c */ /* 0x080fe20000041834 */
[----:B------:R-:W-:Y:S07]  /*12230*/  LDSM.16.MT88.4 R12, [R208+0x5000] ;  /* 0x00500000d00c783b */ /* 0x000fee0000004200 */
[----:B------:R-:W-:Y:S04]  /*12240*/  HMMA.16816.F32.BF16 R64, R68, R10, R64 ;  /* 0x0000000a4440723c */ /* 0x000fe80000041840 */
[----:B------:R-:W-:Y:S02]  /*12250*/  IMAD.MOV.U32 R69, RZ, RZ, R9 ;  /* 0x000000ffff457224 */ /* 0x000fe400078e0009 */
[----:B------:R-:W-:Y:S01]  /*12260*/  FFMA.FTZ R70, R108, UR4, -R82 ;  /* 0x000000046c467c23 */ /* 0x000fe20008010852 */
[----:B------:R-:W3:Y:S01]  /*12270*/  LDSM.16.MT88.4 R8, [R208+0x4400] ;  /* 0x00440000d008783b */ /* 0x000ee20000004200 */
[----:B------:R-:W-:Y:S01]  /*12280*/  MUFU.EX2 R108, R251 ;  /* 0x000000fb006c7308 */ /* 0x000fe20000000800 */
[----:B------:R-:W-:Y:S02]  /*12290*/  IMAD.MOV.U32 R71, RZ, RZ, R159 ;  /* 0x000000ffff477224 */ /* 0x000fe400078e009f */
[--C-:B------:R-:W-:Y:S01]  /*122a0*/  FFMA.FTZ R68, R106, UR4, -R81.reuse ;  /* 0x000000046a447c23 */ /* 0x100fe20008010851 */
[----:B--2---:R-:W-:Y:S06]  /*122b0*/  FFMA.FTZ R72, R107, UR4, -R81 ;  /* 0x000000046b487c23 */ /* 0x004fec0008010851 */
        /* <DEDUP_REMOVED lines=8> */
[----:B------:R-:W-:Y:S10]  /*12340*/  MUFU.EX2 R77, R170 ;  /* 0x000000aa004d7308 */ /* 0x000ff40000000800 */
[----:B------:R-:W-:Y:S10]  /*12350*/  MUFU.EX2 R68, R68 ;  /* 0x0000004400447308 */ /* 0x000ff40000000800 */
[----:B------:R-:W-:Y:S01]  /*12360*/  MUFU.EX2 R72, R72 ;  /* 0x0000004800487308 */ /* 0x000fe20000000800 */
[-C--:B---3--:R-:W-:Y:S08]  /*12370*/  HMMA.16816.F32.BF16 R4, R24, R8.reuse, R4 ;  /* 0x000000081804723c */ /* 0x088ff00000041804 */
[C---:B------:R-:W-:Y:S08]  /*12380*/  HMMA.16816.F32.BF16 R16, R28.reuse, R8, R16 ;  /* 0x000000081c10723c */ /* 0x040ff00000041810 */
[-C--:B------:R-:W-:Y:S08]  /*12390*/  HMMA.16816.F32.BF16 R20, R28, R10.reuse, R20 ;  /* 0x0000000a1c14723c */ /* 0x080ff00000041814 */
[C---:B------:R-:W-:Y:S01]  /*123a0*/  HMMA.16816.F32.BF16 R32, R24.reuse, R10, R32 ;  /* 0x0000000a1820723c */ /* 0x040fe20000041820 */
[----:B------:R-:W2:Y:S07]  /*123b0*/  LDSM.16.MT88.4 R8, [R80+0x400] ;  /* 0x000400005008783b */ /* 0x000eae0000004200 */
[-C--:B--2---:R-:W-:Y:S08]  /*123c0*/  HMMA.16816.F32.BF16 R36, R24, R8.reuse, R36 ;  /* 0x000000081824723c */ /* 0x084ff00000041824 */
[C---:B------:R-:W-:Y:S08]  /*123d0*/  HMMA.16816.F32.BF16 R48, R28.reuse, R8, R48 ;  /* 0x000000081c30723c */ /* 0x040ff00000041830 */
[-C--:B------:R-:W-:Y:S03]  /*123e0*/  HMMA.16816.F32.BF16 R52, R28, R10.reuse, R52 ;  /* 0x0000000a1c34723c */ /* 0x080fe60000041834 */
[----:B------:R-:W-:Y:S01]  /*123f0*/  IMAD.MOV.U32 R30, RZ, RZ, R129 ;  /* 0x000000ffff1e7224 */ /* 0x000fe200078e0081 */
[----:B------:R-:W-:Y:S01]  /*12400*/  LOP3.LUT R28, R117, 0xff00ff, RZ, 0xc0, !PT ;  /* 0x00ff00ff751c7812 */ /* 0x000fe200078ec0ff */
[----:B------:R-:W-:Y:S02]  /*12410*/  IMAD.MOV.U32 R31, RZ, RZ, R102 ;  /* 0x000000ffff1f7224 */ /* 0x000fe400078e0066 */
[----:B------:R-:W-:Y:S01]  /*12420*/  FFMA.FTZ R129, R120, UR4, -R82 ;  /* 0x0000000478817c23 */ /* 0x000fe20008010852 */
[----:B------:R-:W-:Y:S01]  /*12430*/  IMAD.MOV.U32 R29, RZ, RZ, R2 ;  /* 0x000000ffff1d7224 */ /* 0x000fe200078e0002 */
[----:B------:R-:W-:Y:S01]  /*12440*/  HMMA.16816.F32.BF16 R64, R24, R10, R64 ;  /* 0x0000000a1840723c */ /* 0x000fe20000041840 */
[----:B------:R-:W2:Y:S01]  /*12450*/  LDSM.16.MT88.4 R8, [R208+0x4800] ;  /* 0x00480000d008783b */ /* 0x000ea20000004200 */
[----:B------:R-:W-:Y:S02]  /*12460*/  MUFU.EX2 R97, R31 ;  /* 0x0000001f00617308 */ /* 0x000fe40000000800 */
[--C-:B------:R-:W-:Y:S01]  /*12470*/  HSET2.LE.AND R28, R28, R213.reuse, PT ;  /* 0x000000d51c1c7233 */ /* 0x100fe20003803000 */
[----:B------:R-:W-:Y:S01]  /*12480*/  IMAD.MOV.U32 R26, RZ, RZ, R115 ;  /* 0x000000ffff1a7224 */ /* 0x000fe200078e0073 */
[----:B------:R-:W-:Y:S06]  /*12490*/  MOV R27, R116 ;  /* 0x00000074001b7202 */ /* 0x000fec0000000f00 */
[----:B------:R-:W-:Y:S01]  /*124a0*/  MUFU.EX2 R120, R243 ;  /* 0x000000f300787308 */ /* 0x000fe20000000800 */
[----:B------:R-:W-:Y:S02]  /*124b0*/  IMAD.MOV.U32 R2, RZ, RZ, R84 ;  /* 0x000000ffff027224 */ /* 0x000fe400078e0054 */
[----:B------:R-:W-:Y:S01]  /*124c0*/  FFMA.FTZ R82, R125, UR4, -R82 ;  /* 0x000000047d527c23 */ /* 0x000fe20008010852 */
[----:B------:R-:W-:Y:S06]  /*124d0*/  IMAD.MOV.U32 R115, RZ, RZ, R128 ;  /* 0x000000ffff737224 */ /* 0x000fec00078e0080 */
[----:B------:R3:W-:Y:S01]  /*124e0*/  MUFU.EX2 R117, R26 ;  /* 0x0000001a00757308 */ /* 0x0007e20000000800 */
[----:B------:R-:W-:Y:S09]  /*124f0*/  LOP3.LUT R2, R2, 0xff, RZ, 0xc0, !PT ;  /* 0x000000ff02027812 */ /* 0x000ff200078ec0ff */
[----:B------:R-:W4:Y:S10]  /*12500*/  MUFU.EX2 R116, R250 ;  /* 0x000000fa00747308 */ /* 0x000f340000000800 */
[----:B------:R-:W-:Y:S10]  /*12510*/  MUFU.EX2 R128, R248 ;  /* 0x000000f800807308 */ /* 0x000ff40000000800 */
[----:B------:R-:W-:Y:S01]  /*12520*/  MUFU.EX2 R102, R244 ;  /* 0x000000f400667308 */ /* 0x000fe20000000800 */
[--C-:B---3--:R-:W-:Y:S09]  /*12530*/  HSET2.LE.AND R26, R114, R213.reuse, PT ;  /* 0x000000d5721a7233 */ /* 0x108ff20003803000 */
[----:B------:R-:W-:Y:S01]  /*12540*/  MUFU.EX2 R114, R30 ;  /* 0x0000001e00727308 */ /* 0x000fe20000000800 */
[----:B----4-:R-:W-:Y:S09]  /*12550*/  F2FP.BF16.F32.PACK_AB R24, R116, R108 ;  /* 0x0000006c7418723e */ /* 0x010ff200000010ff */
[----:B------:R-:W-:Y:S10]  /*12560*/  MUFU.EX2 R115, R115 ;  /* 0x0000007300737308 */ /* 0x000ff40000000800 */
[----:B------:R-:W-:Y:S01]  /*12570*/  MUFU.EX2 R82, R82 ;  /* 0x0000005200527308 */ /* 0x000fe20000000800 */
[-C--:B--2---:R-:W-:Y:S08]  /*12580*/  HMMA.16816.F32.BF16 R4, R40, R8.reuse, R4 ;  /* 0x000000082804723c */ /* 0x084ff00000041804 */
[C---:B------:R-:W-:Y:S08]  /*12590*/  HMMA.16816.F32.BF16 R16, R44.reuse, R8, R16 ;  /* 0x000000082c10723c */ /* 0x040ff00000041810 */
[-C--:B------:R-:W-:Y:S08]  /*125a0*/  HMMA.16816.F32.BF16 R20, R44, R10.reuse, R20 ;  /* 0x0000000a2c14723c */ /* 0x080ff00000041814 */
[C---:B------:R-:W-:Y:S01]  /*125b0*/  HMMA.16816.F32.BF16 R32, R40.reuse, R10, R32 ;  /* 0x0000000a2820723c */ /* 0x040fe20000041820 */
[----:B------:R-:W2:Y:S07]  /*125c0*/  LDSM.16.MT88.4 R8, [R80+0x800] ;  /* 0x000800005008783b */ /* 0x000eae0000004200 */
[-C--:B--2---:R-:W-:Y:S08]  /*125d0*/  HMMA.16816.F32.BF16 R36, R40, R8.reuse, R36 ;  /* 0x000000082824723c */ /* 0x084ff00000041824 */
[C---:B------:R-:W-:Y:S08]  /*125e0*/  HMMA.16816.F32.BF16 R48, R44.reuse, R8, R48 ;  /* 0x000000082c30723c */ /* 0x040ff00000041830 */
[-C--:B------:R-:W-:Y:S03]  /*125f0*/  HMMA.16816.F32.BF16 R52, R44, R10.reuse, R52 ;  /* 0x0000000a2c34723c */ /* 0x080fe60000041834 */
[----:B------:R-:W-:Y:S02]  /*12600*/  IMAD.MOV.U32 R45, RZ, RZ, R113 ;  /* 0x000000ffff2d7224 */ /* 0x000fe400078e0071 */
[----:B------:R-:W-:Y:S01]  /*12610*/  MUFU.EX2 R113, R245 ;  /* 0x000000f500717308 */ /* 0x000fe20000000800 */
[----:B------:R-:W-:Y:S02]  /*12620*/  IMAD.MOV.U32 R44, RZ, RZ, R130 ;  /* 0x000000ffff2c7224 */ /* 0x000fe400078e0082 */
[----:B------:R-:W-:Y:S01]  /*12630*/  HMMA.16816.F32.BF16 R64, R40, R10, R64 ;  /* 0x0000000a2840723c */ /* 0x000fe20000041840 */
[----:B------:R-:W2:Y:S03]  /*12640*/  LDL.LU R41, [R1+0x14] ;  /* 0x0000140001297983 */ /* 0x000ea60000300800 */
[----:B------:R-:W-:Y:S01]  /*12650*/  IMAD.MOV.U32 R47, RZ, RZ, R118 ;  /* 0x000000ffff2f7224 */ /* 0x000fe200078e0076 */
[----:B------:R-:W3:Y:S02]  /*12660*/  LDSM.16.MT88.4 R8, [R208+0x4c00] ;  /* 0x004c0000d008783b */ /* 0x000ee40000004200 */
[----:B------:R-:W-:Y:S01]  /*12670*/  MUFU.EX2 R118, R242 ;  /* 0x000000f200767308 */ /* 0x000fe20000000800 */
[----:B------:R-:W-:Y:S01]  /*12680*/  IMAD.MOV.U32 R43, RZ, RZ, R103 ;  /* 0x000000ffff2b7224 */ /* 0x000fe200078e0067 */
[----:B------:R-:W-:Y:S01]  /*12690*/  MOV R42, R44 ;  /* 0x0000002c002a7202 */ /* 0x000fe20000000f00 */
[----:B------:R-:W-:Y:S07]  /*126a0*/  IMAD.MOV.U32 R44, RZ, RZ, R27 ;  /* 0x000000ffff2c7224 */ /* 0x000fee00078e001b */
[----:B------:R-:W4:Y:S01]  /*126b0*/  MUFU.EX2 R103, R76 ;  /* 0x0000004c00677308 */ /* 0x000f220000000800 */
[----:B------:R-:W-:Y:S01]  /*126c0*/  IMAD.MOV.U32 R46, RZ, RZ, R112 ;  /* 0x000000ffff2e7224 */ /* 0x000fe200078e0070 */
[----:B------:R-:W-:Y:S01]  /*126d0*/  PRMT R40, R96, 0x7773, RZ ;  /* 0x0000777360287816 */ /* 0x000fe200000000ff */
[----:B------:R-:W-:Y:S01]  /*126e0*/  IMAD.MOV.U32 R85, RZ, RZ, R47 ;  /* 0x000000ffff557224 */ /* 0x000fe200078e002f */
[----:B------:R-:W-:Y:S06]  /*126f0*/  F2FP.BF16.F32.PACK_AB R47, R95, R94 ;  /* 0x0000005e5f2f723e */ /* 0x000fec00000010ff */
[----:B------:R-:W1:Y:S10]  /*12700*/  MUFU.EX2 R112, R73 ;  /* 0x0000004900707308 */ /* 0x000e740000000800 */
[----:B------:R-:W-:Y:S10]  /*12710*/  MUFU.EX2 R73, R167 ;  /* 0x000000a700497308 */ /* 0x000ff40000000800 */
[----:B------:R-:W-:Y:S01]  /*12720*/  MUFU.EX2 R76, R171 ;  /* 0x000000ab004c7308 */ /* 0x000fe20000000800 */
[----:B----4-:R-:W-:Y:S04]  /*12730*/  F2FP.BF16.F32.PACK_AB R27, R106, R103 ;  /* 0x000000676a1b723e */ /* 0x010fe800000010ff */
[----:B------:R-:W-:Y:S02]  /*12740*/  LOP3.LUT R26, R27, R26, RZ, 0xc0, !PT ;  /* 0x0000001a1b1a7212 */ /* 0x000fe400078ec0ff */
[----:B-1----:R-:W-:Y:S01]  /*12750*/  F2FP.BF16.F32.PACK_AB R25, R112, R101 ;  /* 0x000000657019723e */ /* 0x002fe200000010ff */
[-C--:B---3--:R-:W-:Y:S08]  /*12760*/  HMMA.16816.F32.BF16 R4, R56, R8.reuse, R4 ;  /* 0x000000083804723c */ /* 0x088ff00000041804 */
[C---:B------:R-:W-:Y:S08]  /*12770*/  HMMA.16816.F32.BF16 R16, R60.reuse, R8, R16 ;  /* 0x000000083c10723c */ /* 0x040ff00000041810 */
[-C--:B------:R-:W-:Y:S08]  /*12780*/  HMMA.16816.F32.BF16 R20, R60, R10.reuse, R20 ;  /* 0x0000000a3c14723c */ /* 0x080ff00000041814 */
[C---:B------:R-:W-:Y:S01]  /*12790*/  HMMA.16816.F32.BF16 R32, R56.reuse, R10, R32 ;  /* 0x0000000a3820723c */ /* 0x040fe20000041820 */
[----:B------:R-:W1:Y:S07]  /*127a0*/  LDSM.16.MT88.4 R8, [R80+0xc00] ;  /* 0x000c00005008783b */ /* 0x000e6e0000004200 */
[-C--:B-1----:R-:W-:Y:S08]  /*127b0*/  HMMA.16816.F32.BF16 R36, R56, R8.reuse, R36 ;  /* 0x000000083824723c */ /* 0x082ff00000041824 */
[C---:B------:R-:W-:Y:S04]  /*127c0*/  HMMA.16816.F32.BF16 R48, R60.reuse, R8, R48 ;  /* 0x000000083c30723c */ /* 0x040fe80000041830 */
[----:B------:R-:W-:Y:S02]  /*127d0*/  PRMT R8, R84, 0x7771, RZ ;  /* 0x0000777154087816 */ /* 0x000fe400000000ff */
[--C-:B------:R-:W-:Y:S02]  /*127e0*/  HSET2.LE.AND R9, R83, R213.reuse, PT ;  /* 0x000000d553097233 */ /* 0x100fe40003803000 */
[-C--:B------:R-:W-:Y:S01]  /*127f0*/  HMMA.16816.F32.BF16 R52, R60, R10.reuse, R52 ;  /* 0x0000000a3c34723c */ /* 0x080fe20000041834 */
[----:B------:R-:W-:Y:S02]  /*12800*/  MUFU.EX2 R83, R71 ;  /* 0x0000004700537308 */ /* 0x000fe40000000800 */
[----:B------:R-:W-:Y:S01]  /*12810*/  PRMT R60, R2, 0x5410, R8 ;  /* 0x00005410023c7816 */ /* 0x000fe20000000008 */
[--C-:B------:R-:W-:Y:S01]  /*12820*/  FFMA.FTZ R63, R111, UR4, -R81.reuse ;  /* 0x000000046f3f7c23 */ /* 0x100fe20008010851 */
[C---:B------:R-:W-:Y:S06]  /*12830*/  PRMT R8, R84.reuse, 0x7773, RZ ;  /* 0x0000777354087816 */ /* 0x040fec00000000ff */
[----:B------:R-:W-:Y:S01]  /*12840*/  MUFU.EX2 R71, R252 ;  /* 0x000000fc00477308 */ /* 0x000fe20000000800 */
[----:B------:R-:W-:Y:S01]  /*12850*/  PRMT R2, R84, 0x7772, RZ ;  /* 0x0000777254027816 */ /* 0x000fe200000000ff */
[----:B------:R-:W-:Y:S08]  /*12860*/  HMMA.16816.F32.BF16 R64, R56, R10, R64 ;  /* 0x0000000a3840723c */ /* 0x000ff00000041840 */
[----:B------:R1:W-:Y:S01]  /*12870*/  MUFU.EX2 R111, R43 ;  /* 0x0000002b006f7308 */ /* 0x0003e20000000800 */
[----:B------:R-:W-:Y:S01]  /*12880*/  PRMT R130, R2, 0x5410, R8 ;  /* 0x0000541002827816 */ /* 0x000fe20000000008 */
[----:B------:R-:W-:Y:S01]  /*12890*/  IMAD.MOV.U32 R2, RZ, RZ, R96 ;  /* 0x000000ffff027224 */ /* 0x000fe200078e0060 */
[----:B------:R-:W-:Y:S01]  /*128a0*/  PRMT R8, R96, 0x7771, RZ ;  /* 0x0000777160087816 */ /* 0x000fe200000000ff */
[--C-:B------:R-:W-:Y:S01]  /*128b0*/  FFMA.FTZ R62, R110, UR4, -R81.reuse ;  /* 0x000000046e3e7c23 */ /* 0x100fe20008010851 */
[--C-:B------:R-:W-:Y:S05]  /*128c0*/  HSET2.LE.AND R10, R99, R213.reuse, PT ;  /* 0x000000d5630a7233 */ /* 0x100fea0003803000 */
[----:B------:R-:W-:Y:S01]  /*128d0*/  MUFU.EX2 R110, R74 ;  /* 0x0000004a006e7308 */ /* 0x000fe20000000800 */
[----:B------:R-:W-:Y:S01]  /*128e0*/  LOP3.LUT R2, R2, 0xff, RZ, 0xc0, !PT ;  /* 0x000000ff02027812 */ /* 0x000fe200078ec0ff */
[----:B------:R-:W-:Y:S01]  /*128f0*/  IMAD.MOV.U32 R61, RZ, RZ, R46 ;  /* 0x000000ffff3d7224 */ /* 0x000fe200078e002e */
[----:B------:R-:W-:Y:S07]  /*12900*/  F2FP.BF16.F32.PACK_AB R46, R93, R92 ;  /* 0x0000005c5d2e723e */ /* 0x000fee00000010ff */
[----:B------:R-:W-:Y:S01]  /*12910*/  MUFU.EX2 R99, R79 ;  /* 0x0000004f00637308 */ /* 0x000fe20000000800 */
[----:B------:R-:W-:Y:S01]  /*12920*/  PRMT R162, R2, 0x5410, R8 ;  /* 0x0000541002a27816 */ /* 0x000fe20000000008 */
[----:B------:R-:W-:Y:S01]  /*12930*/  FFMA.FTZ R81, R127, UR4, -R81 ;  /* 0x000000047f517c23 */ /* 0x000fe20008010851 */
[----:B------:R-:W-:Y:S01]  /*12940*/  LOP3.LUT R2, R100, 0xff00ff, RZ, 0xc0, !PT ;  /* 0x00ff00ff64027812 */ /* 0x000fe200078ec0ff */
[----:B-1----:R-:W-:Y:S06]  /*12950*/  IMAD.MOV.U32 R43, RZ, RZ, R45 ;  /* 0x000000ffff2b7224 */ /* 0x002fec00078e002d */
[----:B------:R-:W1:Y:S01]  /*12960*/  MUFU.EX2 R100, R78 ;  /* 0x0000004e00647308 */ /* 0x000e620000000800 */
[----:B------:R-:W-:Y:S01]  /*12970*/  F2FP.BF16.F32.PACK_AB R8, R120, R118 ;  /* 0x000000767808723e */ /* 0x000fe200000010ff */
[----:B------:R-:W-:Y:S01]  /*12980*/  IMAD.MOV.U32 R45, RZ, RZ, R29 ;  /* 0x000000ffff2d7224 */ /* 0x000fe200078e001d */
[--C-:B------:R-:W-:Y:S01]  /*12990*/  HSET2.LE.AND R11, R2, R213.reuse, PT ;  /* 0x000000d5020b7233 */ /* 0x100fe20003803000 */
[----:B------:R-:W-:Y:S01]  /*129a0*/  FADD.FTZ R57, R176, R43 ;  /* 0x0000002bb0397221 */ /* 0x000fe20000010000 */
[----:B------:R-:W-:Y:S01]  /*129b0*/  F2FP.BF16.F32.PACK_AB R2, R128, R119 ;  /* 0x000000778002723e */ /* 0x000fe200000010ff */
[----:B------:R-:W-:Y:S01]  /*129c0*/  FADD.FTZ R58, R140, R45 ;  /* 0x0000002d8c3a7221 */ /* 0x000fe20000010000 */
[----:B------:R-:W-:Y:S01]  /*129d0*/  LOP3.LUT R43, R200, 0xff00ff, RZ, 0xc0, !PT ;  /* 0x00ff00ffc82b7812 */ /* 0x000fe200078ec0ff */
[----:B------:R-:W-:Y:S01]  /*129e0*/  FADD.FTZ R45, R142, R246 ;  /* 0x000000f68e2d7221 */ /* 0x000fe20000010000 */
[----:B------:R-:W-:Y:S01]  /*129f0*/  LOP3.LUT R11, R8, R11, RZ, 0xc0, !PT ;  /* 0x0000000b080b7212 */ /* 0x000fe200078ec0ff */
[----:B------:R-:W-:Y:S01]  /*12a00*/  MUFU.EX2 R81, R81 ;  /* 0x0000005100517308 */ /* 0x000fe20000000800 */
[----:B------:R-:W-:Y:S02]  /*12a10*/  LOP3.LUT R8, R24, R9, RZ, 0xc0, !PT ;  /* 0x0000000918087212 */ /* 0x000fe400078ec0ff */
[----:B------:R-:W-:Y:S07]  /*12a20*/  LOP3.LUT R10, R2, R10, RZ, 0xc0, !PT ;  /* 0x0000000a020a7212 */ /* 0x000fee00078ec0ff */
[----:B------:R-:W-:Y:S01]  /*12a30*/  MUFU.EX2 R84, R69 ;  /* 0x0000004500547308 */ /* 0x000fe20000000800 */
[----:B-1----:R-:W-:Y:S02]  /*12a40*/  F2FP.BF16.F32.PACK_AB R29, R99, R100 ;  /* 0x00000064631d723e */ /* 0x002fe400000010ff */
[--C-:B------:R-:W-:Y:S07]  /*12a50*/  HSET2.LE.AND R9, R86, R213.reuse, PT ;  /* 0x000000d556097233 */ /* 0x100fee0003803000 */
[----:B------:R1:W-:Y:S01]  /*12a60*/  MUFU.EX2 R69, R139 ;  /* 0x0000008b00457308 */ /* 0x0003e20000000800 */
[----:B------:R-:W-:Y:S02]  /*12a70*/  F2FP.BF16.F32.PACK_AB R2, R113, R102 ;  /* 0x000000667102723e */ /* 0x000fe400000010ff */
[----:B------:R-:W-:Y:S07]  /*12a80*/  LOP3.LUT R27, R29, R28, RZ, 0xc0, !PT ;  /* 0x0000001c1d1b7212 */ /* 0x000fee00078ec0ff */
[----:B------:R-:W-:Y:S01]  /*12a90*/  MUFU.EX2 R86, R85 ;  /* 0x0000005500567308 */ /* 0x000fe20000000800 */
[--C-:B------:R-:W-:Y:S01]  /*12aa0*/  HSET2.LE.AND R24, R87, R213.reuse, PT ;  /* 0x000000d557187233 */ /* 0x100fe20003803000 */
[----:B------:R-:W3:Y:S01]  /*12ab0*/  LDSM.16.MT88.4 R28, [R80+0x1000] ;  /* 0x00100000501c783b */ /* 0x000ee20000004200 */
[----:B------:R-:W-:Y:S07]  /*12ac0*/  LOP3.LUT R9, R2, R9, RZ, 0xc0, !PT ;  /* 0x0000000902097212 */ /* 0x000fee00078ec0ff */
[----:B------:R-:W-:Y:S01]  /*12ad0*/  MUFU.EX2 R87, R163 ;  /* 0x000000a300577308 */ /* 0x000fe20000000800 */
[----:B------:R-:W-:Y:S02]  /*12ae0*/  F2FP.BF16.F32.PACK_AB R2, R107, R110 ;  /* 0x0000006e6b02723e */ /* 0x000fe400000010ff */
[----:B------:R-:W-:Y:S07]  /*12af0*/  LOP3.LUT R24, R25, R24, RZ, 0xc0, !PT ;  /* 0x0000001819187212 */ /* 0x000fee00078ec0ff */
[----:B------:R-:W4:Y:S01]  /*12b00*/  MUFU.EX2 R85, R61 ;  /* 0x0000003d00557308 */ /* 0x000f220000000800 */
[--C-:B------:R-:W-:Y:S01]  /*12b10*/  HSET2.LE.AND R25, R98, R213.reuse, PT ;  /* 0x000000d562197233 */ /* 0x100fe20003803000 */
[-C--:B------:R-:W-:Y:S08]  /*12b20*/  HMMA.16816.F32.BF16 R4, R8, R12.reuse, R4 ;  /* 0x0000000c0804723c */ /* 0x080ff00000041804 */
[----:B------:R4:W2:Y:S01]  /*12b30*/  MUFU.EX2 R98, R42 ;  /* 0x0000002a00627308 */ /* 0x0008a20000000800 */
[----:B------:R-:W-:Y:S09]  /*12b40*/  LOP3.LUT R25, R2, R25, RZ, 0xc0, !PT ;  /* 0x0000001902197212 */ /* 0x000ff200078ec0ff */
[----:B------:R-:W-:Y:S01]  /*12b50*/  MUFU.EX2 R79, R159 ;  /* 0x0000009f004f7308 */ /* 0x000fe20000000800 */
[--C-:B------:R-:W-:Y:S01]  /*12b60*/  HSET2.LE.AND R142, R209, R213.reuse, PT ;  /* 0x000000d5d18e7233 */ /* 0x100fe20003803000 */
[----:B-1----:R-:W-:Y:S01]  /*12b70*/  IMAD.MOV.U32 R139, RZ, RZ, R132 ;  /* 0x000000ffff8b7224 */ /* 0x002fe200078e0084 */
[--C-:B------:R-:W-:Y:S07]  /*12b80*/  HSET2.LE.AND R43, R43, R213.reuse, PT ;  /* 0x000000d52b2b7233 */ /* 0x100fee0003803000 */
[----:B------:R-:W-:Y:S01]  /*12b90*/  MUFU.EX2 R78, R158 ;  /* 0x0000009e004e7308 */ /* 0x000fe20000000800 */
[----:B------:R-:W-:Y:S01]  /*12ba0*/  PRMT R2, R96, 0x7772, RZ ;  /* 0x0000777260027816 */ /* 0x000fe200000000ff */
[C---:B------:R-:W-:Y:S08]  /*12bb0*/  HMMA.16816.F32.BF16 R16, R24.reuse, R12, R16 ;  /* 0x0000000c1810723c */ /* 0x040ff00000041810 */
[----:B------:R1:W2:Y:S01]  /*12bc0*/  MUFU.EX2 R96, R44 ;  /* 0x0000002c00607308 */ /* 0x0002a20000000800 */
[--C-:B----4-:R-:W-:Y:S02]  /*12bd0*/  HSET2.LE.AND R42, R197, R213.reuse, PT ;  /* 0x000000d5c52a7233 */ /* 0x110fe40003803000 */
[----:B------:R-:W-:Y:S07]  /*12be0*/  PRMT R163, R2, 0x5410, R40 ;  /* 0x0000541002a37816 */ /* 0x000fee0000000028 */
[----:B------:R-:W4:Y:S01]  /*12bf0*/  MUFU.EX2 R74, R109 ;  /* 0x0000006d004a7308 */ /* 0x000f220000000800 */
[-C--:B------:R-:W-:Y:S03]  /*12c00*/  HMMA.16816.F32.BF16 R20, R24, R14.reuse, R20 ;  /* 0x0000000e1814723c */ /* 0x080fe60000041814 */
[--C-:B------:R-:W-:Y:S06]  /*12c10*/  HSET2.LE.AND R40, R131, R213.reuse, PT ;  /* 0x000000d583287233 */ /* 0x100fec0003803000 */
[----:B------:R-:W-:Y:S01]  /*12c20*/  MUFU.EX2 R62, R62 ;  /* 0x0000003e003e7308 */ /* 0x000fe20000000800 */
[--C-:B------:R-:W-:Y:S02]  /*12c30*/  HSET2.LE.AND R162, R162, R213.reuse, PT ;  /* 0x000000d5a2a27233 */ /* 0x100fe40003803000 */
[--C-:B------:R-:W-:Y:S01]  /*12c40*/  HSET2.LE.AND R140, R196, R213.reuse, PT ;  /* 0x000000d5c48c7233 */ /* 0x100fe20003803000 */
[C---:B------:R-:W-:Y:S01]  /*12c50*/  HMMA.16816.F32.BF16 R32, R8.reuse, R14, R32 ;  /* 0x0000000e0820723c */ /* 0x040fe20000041820 */
[----:B------:R-:W4:Y:S05]  /*12c60*/  LDSM.16.MT88.4 R12, [R208+0x5400] ;  /* 0x00540000d00c783b */ /* 0x000f2a0000004200 */
[----:B------:R-:W4:Y:S01]  /*12c70*/  MUFU.EX2 R63, R63 ;  /* 0x0000003f003f7308 */ /* 0x000f220000000800 */
[----:B-1----:R-:W-:Y:S09]  /*12c80*/  LOP3.LUT R44, R249, 0xff00ff, RZ, 0xc0, !PT ;  /* 0x00ff00fff92c7812 */ /* 0x002ff200078ec0ff */
[----:B------:R-:W-:Y:S01]  /*12c90*/  MUFU.EX2 R59, R121 ;  /* 0x00000079003b7308 */ /* 0x000fe20000000800 */
[----:B------:R-:W-:Y:S01]  /*12ca0*/  LOP3.LUT R163, R163, 0xff00ff, RZ, 0xc0, !PT ;  /* 0x00ff00ffa3a37812 */ /* 0x000fe200078ec0ff */
[-C--:B---3--:R-:W-:Y:S08]  /*12cb0*/  HMMA.16816.F32.BF16 R36, R8, R28.reuse, R36 ;  /* 0x0000001c0824723c */ /* 0x088ff00000041824 */
[----:B------:R-:W-:Y:S01]  /*12cc0*/  MUFU.EX2 R61, R195 ;  /* 0x000000c3003d7308 */ /* 0x000fe20000000800 */
[--C-:B------:R-:W-:Y:S02]  /*12cd0*/  HSET2.LE.AND R44, R44, R213.reuse, PT ;  /* 0x000000d52c2c7233 */ /* 0x100fe40003803000 */
[--C-:B------:R-:W-:Y:S01]  /*12ce0*/  HSET2.LE.AND R163, R163, R213.reuse, PT ;  /* 0x000000d5a3a37233 */ /* 0x100fe20003803000 */
[C---:B------:R-:W-:Y:S04]  /*12cf0*/  HMMA.16816.F32.BF16 R48, R24.reuse, R28, R48 ;  /* 0x0000001c1830723c */ /* 0x040fe80000041830 */
[----:B------:R-:W-:Y:S01]  /*12d00*/  FADD.FTZ R29, R148, R45 ;  /* 0x0000002d941d7221 */ /* 0x000fe20000010000 */
[----:B------:R-:W-:Y:S01]  /*12d10*/  LOP3.LUT R47, R47, R44, RZ, 0xc0, !PT ;  /* 0x0000002c2f2f7212 */ /* 0x000fe200078ec0ff */
[----:B------:R-:W-:Y:S01]  /*12d20*/  FADD.FTZ R28, R174, R58 ;  /* 0x0000003aae1c7221 */ /* 0x000fe20000010000 */
[--C-:B------:R-:W-:Y:S01]  /*12d30*/  HSET2.LE.AND R44, R147, R213.reuse, PT ;  /* 0x000000d5932c7233 */ /* 0x100fe20003803000 */
[-C--:B------:R-:W-:Y:S03]  /*12d40*/  HMMA.16816.F32.BF16 R52, R24, R30.reuse, R52 ;  /* 0x0000001e1834723c */ /* 0x080fe60000041834 */
[----:B------:R-:W-:Y:S01]  /*12d50*/  FADD.FTZ R25, R153, R29 ;  /* 0x0000001d99197221 */ /* 0x000fe20000010000 */
[--C-:B------:R-:W-:Y:S01]  /*12d60*/  HSET2.LE.AND R45, R146, R213.reuse, PT ;  /* 0x000000d5922d7233 */ /* 0x100fe20003803000 */
[----:B------:R-:W-:Y:S01]  /*12d70*/  FADD.FTZ R28, R204, R28 ;  /* 0x0000001ccc1c7221 */ /* 0x000fe20000010000 */
[--C-:B------:R-:W-:Y:S02]  /*12d80*/  HSET2.LE.AND R26, R198, R213.reuse, PT ;  /* 0x000000d5c61a7233 */ /* 0x100fe40003803000 */
[----:B------:R-:W-:Y:S01]  /*12d90*/  HMMA.16816.F32.BF16 R64, R8, R30, R64 ;  /* 0x0000001e0840723c */ /* 0x000fe20000041840 */
[----:B------:R-:W1:Y:S03]  /*12da0*/  LDSM.16.MT88.4 R8, [R80+0x1400] ;  /* 0x001400005008783b */ /* 0x000e660000004200 */
[----:B------:R-:W-:Y:S01]  /*12db0*/  F2FP.BF16.F32.PACK_AB R24, R85, R86 ;  /* 0x000000565518723e */ /* 0x000fe200000010ff */
[----:B------:R-:W-:Y:S01]  /*12dc0*/  FADD.FTZ R30, R154, R28 ;  /* 0x0000001c9a1e7221 */ /* 0x000fe20000010000 */
[--C-:B------:R-:W-:Y:S01]  /*12dd0*/  HSET2.LE.AND R28, R133, R213.reuse, PT ;  /* 0x000000d5851c7233 */ /* 0x100fe20003803000 */
[----:B------:R-:W-:Y:S01]  /*12de0*/  IMAD.MOV.U32 R133, RZ, RZ, R137 ;  /* 0x000000ffff857224 */ /* 0x000fe200078e0089 */
[----:B------:R-:W-:Y:S02]  /*12df0*/  LOP3.LUT R26, R24, R26, RZ, 0xc0, !PT ;  /* 0x0000001a181a7212 */ /* 0x000fe400078ec0ff */
[--C-:B------:R-:W-:Y:S02]  /*12e00*/  HSET2.LE.AND R24, R144, R213.reuse, PT ;  /* 0x000000d590187233 */ /* 0x100fe40003803000 */
[----:B------:R-:W-:Y:S05]  /*12e10*/  LOP3.LUT R27, R202, 0xff00ff, RZ, 0xc0, !PT ;  /* 0x00ff00ffca1b7812 */ /* 0x000fea00078ec0ff */
[--C-:B------:R-:W-:Y:S01]  /*12e20*/  HSET2.LE.AND R27, R27, R213.reuse, PT ;  /* 0x000000d51b1b7233 */ /* 0x100fe20003803000 */
[----:B--2---:R-:W-:Y:S01]  /*12e30*/  FFMA.FTZ R2, R0, R41, R134 ;  /* 0x0000002900027223 */ /* 0x004fe20000010086 */
[----:B------:R-:W-:Y:S01]  /*12e40*/  F2FP.BF16.F32.PACK_AB R0, R117, R115 ;  /* 0x000000737500723e */ /* 0x000fe200000010ff */
[----:B------:R-:W-:Y:S01]  /*12e50*/  IMAD.MOV.U32 R134, RZ, RZ, R136 ;  /* 0x000000ffff867224 */ /* 0x000fe200078e0088 */
[--C-:B------:R-:W-:Y:S01]  /*12e60*/  HSET2.LE.AND R41, R138, R213.reuse, PT ;  /* 0x000000d58a297233 */ /* 0x100fe20003803000 */
[----:B------:R-:W-:Y:S01]  /*12e70*/  FADD.FTZ R56, R141, R2 ;  /* 0x000000028d387221 */ /* 0x000fe20000010000 */
[----:B------:R-:W-:Y:S01]  /*12e80*/  LOP3.LUT R42, R0, R42, RZ, 0xc0, !PT ;  /* 0x0000002a002a7212 */ /* 0x000fe200078ec0ff */
[----:B------:R-:W-:Y:S01]  /*12e90*/  IMAD.MOV.U32 R138, RZ, RZ, R135 ;  /* 0x000000ffff8a7224 */ /* 0x000fe200078e0087 */
[----:B------:R-:W-:Y:S01]  /*12ea0*/  F2FP.BF16.F32.PACK_AB R0, R98, R97 ;  /* 0x000000616200723e */ /* 0x000fe200000010ff */
[----:B------:R-:W-:Y:S01]  /*12eb0*/  FADD.FTZ R56, R145, R56 ;  /* 0x0000003891387221 */ /* 0x000fe20000010000 */
[----:B------:R-:W-:Y:S02]  /*12ec0*/  F2FP.BF16.F32.PACK_AB R2, R114, R111 ;  /* 0x0000006f7202723e */ /* 0x000fe400000010ff */
[----:B------:R-:W-:Y:S01]  /*12ed0*/  LOP3.LUT R40, R0, R40, RZ, 0xc0, !PT ;  /* 0x0000002800287212 */ /* 0x000fe200078ec0ff */
[----:B------:R-:W-:Y:S01]  /*12ee0*/  FADD.FTZ R29, R152, R56 ;  /* 0x00000038981d7221 */ /* 0x000fe20000010000 */
[----:B------:R-:W-:Y:S02]  /*12ef0*/  F2FP.BF16.F32.PACK_AB R0, R96, R87 ;  /* 0x000000576000723e */ /* 0x000fe400000010ff */
[----:B------:R-:W-:Y:S02]  /*12f00*/  LOP3.LUT R43, R2, R43, RZ, 0xc0, !PT ;  /* 0x0000002b022b7212 */ /* 0x000fe400078ec0ff */
[----:B------:R-:W-:Y:S01]  /*12f10*/  LOP3.LUT R41, R0, R41, RZ, 0xc0, !PT ;  /* 0x0000002900297212 */ /* 0x000fe200078ec0ff */
[----:B------:R-:W-:Y:S01]  /*12f20*/  FADD.FTZ R0, R175, R57 ;  /* 0x00000039af007221 */ /* 0x000fe20000010000 */
[--C-:B------:R-:W-:Y:S02]  /*12f30*/  HSET2.LE.AND R2, R238, R213.reuse, PT ;  /* 0x000000d5ee027233 */ /* 0x100fe40003803000 */
[--C-:B------:R-:W-:Y:S01]  /*12f40*/  HSET2.LE.AND R141, R193, R213.reuse, PT ;  /* 0x000000d5c18d7233 */ /* 0x100fe20003803000 */
[----:B------:R-:W-:Y:S01]  /*12f50*/  FADD.FTZ R57, R199, R0 ;  /* 0x00000000c7397221 */ /* 0x000fe20000010000 */
[----:B------:R-:W-:Y:S01]  /*12f60*/  F2FP.BF16.F32.PACK_AB R0, R89, R88 ;  /* 0x000000585900723e */ /* 0x000fe200000010ff */
[-C--:B----4-:R-:W-:Y:S05]  /*12f70*/  HMMA.16816.F32.BF16 R4, R40, R12.reuse, R4 ;  /* 0x0000000c2804723c */ /* 0x090fea0000041804 */
[----:B------:R-:W-:Y:S01]  /*12f80*/  LOP3.LUT R46, R46, R2, RZ, 0xc0, !PT ;  /* 0x000000022e2e7212 */ /* 0x000fe200078ec0ff */
[----:B------:R-:W-:Y:S01]  /*12f90*/  FADD.FTZ R31, R179, R57 ;  /* 0x00000039b31f7221 */ /* 0x000fe20000010000 */
[----:B------:R-:W-:Y:S01]  /*12fa0*/  F2FP.BF16.F32.PACK_AB R2, R91, R90 ;  /* 0x0000005a5b02723e */ /* 0x000fe200000010ff */
[----:B------:R-:W-:Y:S01]  /*12fb0*/  FADD.FTZ R57, R160, R30 ;  /* 0x0000001ea0397221 */ /* 0x000fe20000010000 */
[----:B------:R-:W-:Y:S01]  /*12fc0*/  LOP3.LUT R44, R0, R44, RZ, 0xc0, !PT ;  /* 0x0000002c002c7212 */ /* 0x000fe200078ec0ff */
[----:B------:R-:W-:Y:S01]  /*12fd0*/  FADD.FTZ R58, R180, R31 ;  /* 0x0000001fb43a7221 */ /* 0x000fe20000010000 */
[----:B------:R-:W-:Y:S02]  /*12fe0*/  LOP3.LUT R45, R2, R45, RZ, 0xc0, !PT ;  /* 0x0000002d022d7212 */ /* 0x000fe400078ec0ff */
[----:B------:R-:W-:Y:S01]  /*12ff0*/  F2FP.BF16.F32.PACK_AB R2, R78, R79 ;  /* 0x0000004f4e02723e */ /* 0x000fe200000010ff */
[----:B------:R-:W-:Y:S01]  /*13000*/  FADD.FTZ R58, R217, R58 ;  /* 0x0000003ad93a7221 */ /* 0x000fe20000010000 */
[----:B------:R-:W-:Y:S02]  /*13010*/  F2FP.BF16.F32.PACK_AB R0, R83, R84 ;  /* 0x000000545300723e */ /* 0x000fe400000010ff */
[----:B------:R-:W-:Y:S01]  /*13020*/  LOP3.LUT R24, R2, R24, RZ, 0xc0, !PT ;  /* 0x0000001802187212 */ /* 0x000fe200078ec0ff */
[C---:B------:R-:W-:Y:S04]  /*13030*/  HMMA.16816.F32.BF16 R16, R44.reuse, R12, R16 ;  /* 0x0000000c2c10723c */ /* 0x040fe80000041810 */
[----:B------:R-:W-:Y:S01]  /*13040*/  FADD.FTZ R13, R151, R25 ;  /* 0x00000019970d7221 */ /* 0x000fe20000010000 */
[----:B------:R-:W-:Y:S01]  /*13050*/  FADD.FTZ R12, R150, R29 ;  /* 0x0000001d960c7221 */ /* 0x000fe20000010000 */
[--C-:B------:R-:W-:Y:S02]  /*13060*/  HSET2.LE.AND R25, R149, R213.reuse, PT ;  /* 0x000000d595197233 */ /* 0x100fe40003803000 */
[-C--:B------:R-:W-:Y:S01]  /*13070*/  HMMA.16816.F32.BF16 R20, R44, R14.reuse, R20 ;  /* 0x0000000e2c14723c */ /* 0x080fe20000041814 */
[----:B------:R-:W-:Y:S02]  /*13080*/  LDSM.16.MT88.4 R148, [R208+0x5c00] ;  /* 0x005c0000d094783b */ /* 0x000fe40000004200 */
[----:B------:R-:W-:Y:S01]  /*13090*/  FADD.FTZ R56, R156, R13 ;  /* 0x0000000d9c387221 */ /* 0x000fe20000010000 */
[----:B------:R-:W-:Y:S01]  /*130a0*/  FADD.FTZ R31, R155, R12 ;  /* 0x0000000c9b1f7221 */ /* 0x000fe20000010000 */
[----:B------:R-:W-:Y:S02]  /*130b0*/  LOP3.LUT R27, R0, R27, RZ, 0xc0, !PT ;  /* 0x0000001b001b7212 */ /* 0x000fe400078ec0ff */
[----:B------:R-:W-:Y:S01]  /*130c0*/  F2FP.BF16.F32.PACK_AB R2, R105, R104 ;  /* 0x000000686902723e */ /* 0x000fe200000010ff */
[C---:B------:R-:W-:Y:S01]  /*130d0*/  HMMA.16816.F32.BF16 R32, R40.reuse, R14, R32 ;  /* 0x0000000e2820723c */ /* 0x040fe20000041820 */
[----:B------:R-:W2:Y:S03]  /*130e0*/  LDSM.16.MT88.4 R12, [R208+0x5800] ;  /* 0x00580000d00c783b */ /* 0x000ea60000004200 */
[----:B------:R-:W-:Y:S02]  /*130f0*/  LOP3.LUT R28, R2, R28, RZ, 0xc0, !PT ;  /* 0x0000001c021c7212 */ /* 0x000fe400078ec0ff */
[--C-:B------:R-:W-:Y:S02]  /*13100*/  HSET2.LE.AND R30, R60, R213.reuse, PT ;  /* 0x000000d53c1e7233 */ /* 0x100fe40003803000 */
[-C--:B-1----:R-:W-:Y:S01]  /*13110*/  HMMA.16816.F32.BF16 R36, R40, R8.reuse, R36 ;  /* 0x000000082824723c */ /* 0x082fe20000041824 */
[----:B------:R1:W-:Y:S02]  /*13120*/  MUFU.EX2 R60, R239 ;  /* 0x000000ef003c7308 */ /* 0x0003e40000000800 */
[----:B------:R-:W-:Y:S02]  /*13130*/  F2FP.BF16.F32.PACK_AB R2, R74, R70 ;  /* 0x000000464a02723e */ /* 0x000fe400000010ff */
[----:B------:R-:W-:Y:S02]  /*13140*/  F2FP.BF16.F32.PACK_AB R0, R77, R76 ;  /* 0x0000004c4d00723e */ /* 0x000fe400000010ff */
[----:B------:R-:W-:Y:S01]  /*13150*/  LOP3.LUT R30, R2, R30, RZ, 0xc0, !PT ;  /* 0x0000001e021e7212 */ /* 0x000fe200078ec0ff */
[C---:B------:R-:W-:Y:S04]  /*13160*/  HMMA.16816.F32.BF16 R48, R44.reuse, R8, R48 ;  /* 0x000000082c30723c */ /* 0x040fe80000041830 */
[----:B------:R-:W-:Y:S01]  /*13170*/  FADD.FTZ R9, R229, R58 ;  /* 0x0000003ae5097221 */ /* 0x000fe20000010000 */
[--C-:B------:R-:W-:Y:S01]  /*13180*/  HSET2.LE.AND R29, R143, R213.reuse, PT ;  /* 0x000000d58f1d7233 */ /* 0x100fe20003803000 */
[----:B------:R3:W4:Y:S01]  /*13190*/  MUFU.EX2 R58, R210 ;  /* 0x000000d2003a7308 */ /* 0x0007220000000800 */
[----:B------:R-:W-:Y:S01]  /*131a0*/  FADD.FTZ R2, R222, R57 ;  /* 0x00000039de027221 */ /* 0x000fe20000010000 */
[-C--:B------:R-:W-:Y:S01]  /*131b0*/  HMMA.16816.F32.BF16 R52, R44, R10.reuse, R52 ;  /* 0x0000000a2c34723c */ /* 0x080fe20000041834 */
[----:B-1----:R-:W1:Y:S07]  /*131c0*/  S2R R239, SR_TID.X ;  /* 0x0000000000ef7919 */ /* 0x002e6e0000002100 */
[----:B------:R-:W-:Y:S01]  /*131d0*/  MUFU.EX2 R47, R126 ;  /* 0x0000007e002f7308 */ /* 0x000fe20000000800 */
[----:B------:R-:W-:Y:S01]  /*131e0*/  LOP3.LUT R143, R194, 0xff00ff, RZ, 0xc0, !PT ;  /* 0x00ff00ffc28f7812 */ /* 0x000fe200078ec0ff */
[----:B------:R-:W-:Y:S01]  /*131f0*/  FADD.FTZ R45, R226, R2 ;  /* 0x00000002e22d7221 */ /* 0x000fe20000010000 */
[----:B------:R-:W-:Y:S07]  /*13200*/  LOP3.LUT R25, R0, R25, RZ, 0xc0, !PT ;  /* 0x0000001900197212 */ /* 0x000fee00078ec0ff */
[----:B------:R-:W-:Y:S01]  /*13210*/  MUFU.EX2 R57, R129 ;  /* 0x0000008100397308 */ /* 0x000fe20000000800 */
[----:B------:R-:W-:Y:S01]  /*13220*/  F2FP.BF16.F32.PACK_AB R0, R72, R68 ;  /* 0x000000444800723e */ /* 0x000fe200000010ff */
[----:B------:R-:W-:Y:S08]  /*13230*/  HMMA.16816.F32.BF16 R64, R40, R10, R64 ;  /* 0x0000000a2840723c */ /* 0x000ff00000041840 */
[----:B------:R-:W-:Y:S01]  /*13240*/  MUFU.EX2 R43, R122 ;  /* 0x0000007a002b7308 */ /* 0x000fe20000000800 */
[----:B---3--:R3:W5:Y:S01]  /*13250*/  LDL.LU R210, [R1+0x80] ;  /* 0x0000800001d27983 */ /* 0x0087620000300800 */
[--C-:B------:R-:W-:Y:S08]  /*13260*/  HSET2.LE.AND R143, R143, R213.reuse, PT ;  /* 0x000000d58f8f7233 */ /* 0x100ff00003803000 */
[----:B------:R-:W3:Y:S01]  /*13270*/  MUFU.EX2 R46, R124 ;  /* 0x0000007c002e7308 */ /* 0x000ee20000000800 */
[----:B------:R-:W-:Y:S01]  /*13280*/  F2FP.BF16.F32.PACK_AB R2, R75, R73 ;  /* 0x000000494b02723e */ /* 0x000fe200000010ff */
[----:B------:R1:W5:Y:S01]  /*13290*/  LDL.LU R209, [R1+0x7c] ;  /* 0x00007c0001d17983 */ /* 0x0003620000300800 */
[-C--:B--2---:R-:W-:Y:S05]  /*132a0*/  HMMA.16816.F32.BF16 R4, R24, R12.reuse, R4 ;  /* 0x0000000c1804723c */ /* 0x084fea0000041804 */
[----:B------:R-:W-:Y:S01]  /*132b0*/  F2FP.BF16.F32.PACK_AB R8, R71, R69 ;  /* 0x000000454708723e */ /* 0x000fe200000010ff */
[----:B------:R-:W-:Y:S01]  /*132c0*/  FADD.FTZ R45, R181, R45 ;  /* 0x0000002db52d7221 */ /* 0x000fe20000010000 */
[----:B------:R-:W-:Y:S01]  /*132d0*/  LOP3.LUT R29, R0, R29, RZ, 0xc0, !PT ;  /* 0x0000001d001d7212 */ /* 0x000fe200078ec0ff */
[----:B------:R-:W-:Y:S01]  /*132e0*/  FADD.FTZ R0, R173, R56 ;  /* 0x00000038ad007221 */ /* 0x000fe20000010000 */
[----:B------:R-:W-:Y:S01]  /*132f0*/  LOP3.LUT R142, R2, R142, RZ, 0xc0, !PT ;  /* 0x0000008e028e7212 */ /* 0x000fe200078ec0ff */
[----:B------:R-:W-:Y:S01]  /*13300*/  FADD.FTZ R2, R201, R9 ;  /* 0x00000009c9027221 */ /* 0x000fe20000010000 */
[----:B------:R-:W-:Y:S01]  /*13310*/  LOP3.LUT R143, R8, R143, RZ, 0xc0, !PT ;  /* 0x0000008f088f7212 */ /* 0x000fe200078ec0ff */
[----:B------:R-:W-:Y:S01]  /*13320*/  FADD.FTZ R56, R161, R31 ;  /* 0x0000001fa1387221 */ /* 0x000fe20000010000 */
[----:B------:R-:W-:Y:S01]  /*13330*/  LOP3.LUT R31, R130, 0xff00ff, RZ, 0xc0, !PT ;  /* 0x00ff00ff821f7812 */ /* 0x000fe200078ec0ff */
[----:B------:R-:W2:Y:S01]  /*13340*/  LDSM.16.MT88.4 R8, [R80+0x1800] ;  /* 0x001800005008783b */ /* 0x000ea20000004200 */
[----:B------:R-:W-:Y:S01]  /*13350*/  FADD.FTZ R44, R203, R0 ;  /* 0x00000000cb2c7221 */ /* 0x000fe20000010000 */
[----:B------:R-:W-:Y:S01]  /*13360*/  F2FP.BF16.F32.PACK_AB R0, R63, R62 ;  /* 0x0000003e3f00723e */ /* 0x000fe200000010ff */
[----:B------:R-:W-:Y:S01]  /*13370*/  FADD.FTZ R41, R205, R2 ;  /* 0x00000002cd297221 */ /* 0x000fe20000010000 */
[--C-:B------:R-:W-:Y:S01]  /*13380*/  HSET2.LE.AND R31, R31, R213.reuse, PT ;  /* 0x000000d51f1f7233 */ /* 0x100fe20003803000 */
[----:B------:R-:W-:Y:S01]  /*13390*/  FADD.FTZ R44, R177, R44 ;  /* 0x0000002cb12c7221 */ /* 0x000fe20000010000 */
[----:B----4-:R-:W-:Y:S01]  /*133a0*/  F2FP.BF16.F32.PACK_AB R2, R60, R58 ;  /* 0x0000003a3c02723e */ /* 0x010fe200000010ff */
[----:B------:R-:W-:Y:S01]  /*133b0*/  FADD.FTZ R41, R232, R41 ;  /* 0x00000029e8297221 */ /* 0x000fe20000010000 */
[--C-:B------:R-:W-:Y:S01]  /*133c0*/  HSET2.LE.AND R160, R182, R213.reuse, PT ;  /* 0x000000d5b6a07233 */ /* 0x100fe20003803000 */
[----:B-1----:R-:W-:Y:S01]  /*133d0*/  IMAD.SHL.U32 R239, R239, 0x8, RZ ;  /* 0x00000008efef7824 */ /* 0x002fe200078e00ff */
[----:B------:R-:W-:Y:S01]  /*133e0*/  LOP3.LUT R31, R0, R31, RZ, 0xc0, !PT ;  /* 0x0000001f001f7212 */ /* 0x000fe200078ec0ff */
[----:B------:R-:W-:Y:S01]  /*133f0*/  FADD.FTZ R0, R216, R56 ;  /* 0x00000038d8007221 */ /* 0x000fe20000010000 */
[----:B------:R-:W-:Y:S01]  /*13400*/  LOP3.LUT R141, R2, R141, RZ, 0xc0, !PT ;  /* 0x0000008d028d7212 */ /* 0x000fe200078ec0ff */
[----:B------:R-:W1:Y:S01]  /*13410*/  MUFU.EX2 R56, R123 ;  /* 0x0000007b00387308 */ /* 0x000e620000000800 */
[----:B------:R-:W-:Y:S01]  /*13420*/  FADD.FTZ R2, R220, R45 ;  /* 0x0000002ddc027221 */ /* 0x000fe20000010000 */
[----:B------:R-:W-:Y:S01]  /*13430*/  FADD.FTZ R40, R169, R0 ;  /* 0x00000000a9287221 */ /* 0x000fe20000010000 */
[----:B------:R-:W-:Y:S01]  /*13440*/  F2FP.BF16.F32.PACK_AB R0, R172, R61 ;  /* 0x0000003dac00723e */ /* 0x000fe200000010ff */
[C---:B------:R-:W-:Y:S04]  /*13450*/  HMMA.16816.F32.BF16 R16, R28.reuse, R12, R16 ;  /* 0x0000000c1c10723c */ /* 0x040fe80000041810 */
[----:B------:R-:W-:Y:S01]  /*13460*/  FADD.FTZ R13, R206, R40 ;  /* 0x00000028ce0d7221 */ /* 0x000fe20000010000 */
[----:B------:R-:W-:Y:S01]  /*13470*/  FADD.FTZ R40, R231, R2 ;  /* 0x00000002e7287221 */ /* 0x000fe20000010000 */
[----:B---3--:R-:W-:Y:S02]  /*13480*/  F2FP.BF16.F32.PACK_AB R2, R82, R46 ;  /* 0x0000002e5202723e */ /* 0x008fe400000010ff */
[-C--:B------:R-:W-:Y:S03]  /*13490*/  HMMA.16816.F32.BF16 R20, R28, R14.reuse, R20 ;  /* 0x0000000e1c14723c */ /* 0x080fe60000041814 */
[----:B------:R-:W-:Y:S01]  /*134a0*/  LOP3.LUT R140, R0, R140, RZ, 0xc0, !PT ;  /* 0x0000008c008c7212 */ /* 0x000fe200078ec0ff */
[----:B------:R-:W-:Y:S01]  /*134b0*/  FADD.FTZ R0, R218, R44 ;  /* 0x0000002cda007221 */ /* 0x000fe20000010000 */
[----:B------:R-:W-:Y:S02]  /*134c0*/  LOP3.LUT R162, R2, R162, RZ, 0xc0, !PT ;  /* 0x000000a202a27212 */ /* 0x000fe400078ec0ff */
[----:B------:R-:W-:Y:S01]  /*134d0*/  F2FP.BF16.F32.PACK_AB R12, R59, R57 ;  /* 0x000000393b0c723e */ /* 0x000fe200000010ff */
[C---:B------:R-:W-:Y:S04]  /*134e0*/  HMMA.16816.F32.BF16 R32, R24.reuse, R14, R32 ;  /* 0x0000000e1820723c */ /* 0x040fe80000041820 */
[----:B------:R-:W-:Y:S01]  /*134f0*/  FADD.FTZ R42, R207, R0 ;  /* 0x00000000cf2a7221 */ /* 0x000fe20000010000 */
[----:B------:R-:W-:Y:S02]  /*13500*/  HSET2.LE.AND R161, R183, R213, PT ;  /* 0x000000d5b7a17233 */ /* 0x000fe40003803000 */
[----:B-1----:R-:W-:Y:S01]  /*13510*/  F2FP.BF16.F32.PACK_AB R0, R56, R43 ;  /* 0x0000002b3800723e */ /* 0x002fe200000010ff */
[-C--:B--2---:R-:W-:Y:S03]  /*13520*/  HMMA.16816.F32.BF16 R36, R24, R8.reuse, R36 ;  /* 0x000000081824723c */ /* 0x084fe60000041824 */
[----:B------:R-:W-:Y:S01]  /*13530*/  LOP3.LUT R160, R12, R160, RZ, 0xc0, !PT ;  /* 0x000000a00ca07212 */ /* 0x000fe200078ec0ff */
[----:B------:R-:W-:Y:S01]  /*13540*/  FADD.FTZ R2, R223, R42 ;  /* 0x0000002adf027221 */ /* 0x000fe20000010000 */
[----:B------:R-:W-:Y:S02]  /*13550*/  F2FP.BF16.F32.PACK_AB R12, R81, R47 ;  /* 0x0000002f510c723e */ /* 0x000fe400000010ff */
[----:B------:R-:W-:Y:S01]  /*13560*/  LOP3.LUT R161, R0, R161, RZ, 0xc0, !PT ;  /* 0x000000a100a17212 */ /* 0x000fe200078ec0ff */
[C---:B------:R-:W-:Y:S04]  /*13570*/  HMMA.16816.F32.BF16 R48, R28.reuse, R8, R48 ;  /* 0x000000081c30723c */ /* 0x040fe80000041830 */
[----:B------:R-:W-:Y:S01]  /*13580*/  FADD.FTZ R2, R187, R2 ;  /* 0x00000002bb027221 */ /* 0x000fe20000010000 */
[----:B------:R-:W-:Y:S01]  /*13590*/  FADD.FTZ R0, R219, R13 ;  /* 0x0000000ddb007221 */ /* 0x000fe20000010000 */
[----:B------:R-:W-:Y:S01]  /*135a0*/  LOP3.LUT R163, R12, R163, RZ, 0xc0, !PT ;  /* 0x000000a30ca37212 */ /* 0x000fe200078ec0ff */
        /* <DEDUP_REMOVED lines=11> */
[----:B------:R-:W-:Y:S01]  /*13660*/  LOP3.LUT R239, R239, 0x18, RZ, 0xc0, !PT ;  /* 0x00000018efef7812 */ /* 0x000fe200078ec0ff */
        /* <DEDUP_REMOVED lines=13> */
[-C--:B------:R-:W-:Y:S01]  /*13740*/  HMMA.16816.F32.BF16 R168, R160, R150.reuse, R20 ;  /* 0x00000096a0a8723c */ /* 0x080fe20000041814 */
[----:B------:R-:W1:Y:S02]  /*13750*/  LDSM.16.MT88.4 R8, [R80+0x1c00] ;  /* 0x001c00005008783b */ /* 0x000e640000004200 */
[----:B------:R-:W-:Y:S01]  /*13760*/  FADD.FTZ R13, R112, R13 ;  /* 0x0000000d700d7221 */ /* 0x000fe20000010000 */
[----:B------:R-:W-:Y:S01]  /*13770*/  FADD.FTZ R2, R102, R2 ;  /* 0x0000000266027221 */ /* 0x000fe20000010000 */
[----:B------:R-:W-:Y:S01]  /*13780*/  FADD.FTZ R0, R110, R12 ;  /* 0x0000000c6e007221 */ /* 0x000fe20000010000 */
[----:B------:R-:W-:Y:S02]  /*13790*/  FADD.FTZ R12, R116, R14 ;  /* 0x0000000e740c7221 */ /* 0x000fe40000010000 */
[C---:B------:R-:W-:Y:S04]  /*137a0*/  HMMA.16816.F32.BF16 R148, R140.reuse, R150, R32 ;  /* 0x000000968c94723c */ /* 0x040fe80000041820 */
[----:B------:R-:W-:Y:S01]  /*137b0*/  FADD.FTZ R14, R119, R12 ;  /* 0x0000000c770e7221 */ /* 0x000fe20000010000 */
[----:B------:R-:W-:Y:S01]  /*137c0*/  FADD.FTZ R2, R113, R2 ;  /* 0x0000000271027221 */ /* 0x000fe20000010000 */
[----:B------:R-:W-:Y:S02]  /*137d0*/  FADD.FTZ R0, R107, R0 ;  /* 0x000000006b007221 */ /* 0x000fe40000010000 */
[----:B------:R-:W-:Y:S01]  /*137e0*/  FADD.FTZ R4, R128, R14 ;  /* 0x0000000e80047221 */ /* 0x000fe20000010000 */
        /* <DEDUP_REMOVED lines=27> */
[----:B------:R-:W-:Y:S02]  /*139a0*/  FADD.FTZ R0, R68, R0 ;  /* 0x0000000044007221 */ /* 0x000fe40000010000 */
        /* <DEDUP_REMOVED lines=17> */
[----:B------:R-:W-:Y:S02]  /*13ac0*/  FADD.FTZ R4, R172, R8 ;  /* 0x00000008ac047221 */ /* 0x000fe40000010000 */
[----:B------:R-:W-:Y:S04]  /*13ad0*/  HMMA.16816.F32.BF16 R140, R140, R10, R64 ;  /* 0x0000000a8c8c723c */ /* 0x000fe80000041840 */
[----:B------:R-:W-:Y:S01]  /*13ae0*/  FADD.FTZ R5, R43, R0 ;  /* 0x000000002b057221 */ /* 0x000fe20000010000 */
[----:B------:R-:W-:Y:S01]  /*13af0*/  FADD.FTZ R0, R59, R6 ;  /* 0x000000063b007221 */ /* 0x000fe20000010000 */
[----:B------:R-:W-:Y:S01]  /*13b00*/  FADD.FTZ R6, R69, R2 ;  /* 0x0000000245067221 */ /* 0x000fe20000010000 */
[----:B------:R-:W-:Y:S01]  /*13b10*/  FADD.FTZ R7, R73, R4 ;  /* 0x0000000449077221 */ /* 0x000fe20000010000 */
        /* <DEDUP_REMOVED lines=8> */
[----:B------:R-:W-:Y:S05]  /*13ba0*/  FADD.FTZ R2, R81, R2 ;  /* 0x0000000251027221 */ /* 0x000fea0000010000 */
[----:B------:R1:W-:Y:S01]  /*13bb0*/  STL [R1+0x14], R2 ;  /* 0x0000140201007387 */ /* 0x0003e20000100800 */
[----:B------:R-:W-:Y:S05]  /*13bc0*/  @P1 BRA `(.L_x_638) ;  /* 0xffffff8c00941947 */ /* 0x000fea000383ffff */
.L_x_637:
[----:B------:R-:W2:Y:S01]  /*13bd0*/  LDL.LU R6, [R1+0x14] ;  /* 0x0000140001067983 */ /* 0x000ea20000300800 */
[----:B------:R-:W3:Y:S03]  /*13be0*/  LDCU UR5, c[0x0][0x4fc] ;  /* 0x00009f80ff0577ac */ /* 0x000ee60008000800 */
[----:B-----5:R-:W4:Y:S04]  /*13bf0*/  SHFL.BFLY PT, R3, R222, 0x2, 0x1f ;  /* 0x0c401f00de037f89 */ /* 0x020f2800000e0000 */
[----:B------:R-:W3:Y:S04]  /*13c00*/  SHFL.BFLY PT, R4, R221, 0x2, 0x1f ;  /* 0x0c401f00dd047f89 */ /* 0x000ee800000e0000 */
[----:B-1----:R-:W1:Y:S01]  /*13c10*/  SHFL.BFLY PT, R2, R246, 0x2, 0x1f ;  /* 0x0c401f00f6027f89 */ /* 0x002e6200000e0000 */
[----:B------:R-:W1:Y:S01]  /*13c20*/  S2R R38, SR_TID.X ;  /* 0x0000000000267919 */ /* 0x000e620000002100 */
[----:B------:R-:W2:Y:S02]  /*13c30*/  S2UR UR4, SR_CgaCtaId ;  /* 0x00000000000479c3 */ /* 0x000ea40000008800 */
[----:B------:R-:W2:Y:S04]  /*13c40*/  LDL.64 R36, [R1+0x68] ;  /* 0x0000680001247983 */ /* 0x000ea80000100a00 */
[----:B------:R-:W2:Y:S02]  /*13c50*/  LDL R39, [R1+0x58] ;  /* 0x0000580001277983 */ /* 0x000ea40000100800 */
[----:B------:R-:W1:Y:S01]  /*13c60*/  LDC.U8 R26, c[0x0][0x549] ;  /* 0x00015240ff1a7b82 */ /* 0x000e620000000000 */
[----:B----4-:R-:W-:Y:S01]  /*13c70*/  FADD.FTZ R3, R3, R222 ;  /* 0x000000de03037221 */ /* 0x010fe20000010000 */
[----:B---3--:R-:W-:-:S04]  /*13c80*/  FADD.FTZ R4, R4, R221 ;  /* 0x000000dd04047221 */ /* 0x008fc80000010000 */
[----:B------:R-:W3:Y:S02]  /*13c90*/  SHFL.BFLY PT, R8, R3, 0x1, 0x1f ;  /* 0x0c201f0003087f89 */ /* 0x000ee400000e0000 */
[----:B------:R-:W4:Y:S01]  /*13ca0*/  LDC R29, c[0x0][0x434] ;  /* 0x00010d00ff1d7b82 */ /* 0x000f220000000800 */
[----:B-1----:R-:W-:Y:S01]  /*13cb0*/  FADD.FTZ R2, R2, R246 ;  /* 0x000000f602027221 */ /* 0x002fe20000010000 */
[----:B------:R-:W1:Y:S04]  /*13cc0*/  SHFL.BFLY PT, R5, R4, 0x1, 0x1f ;  /* 0x0c201f0004057f89 */ /* 0x000e6800000e0000 */
[----:B------:R-:W1:Y:S01]  /*13cd0*/  SHFL.BFLY PT, R7, R2, 0x1, 0x1f ;  /* 0x0c201f0002077f89 */ /* 0x000e6200000e0000 */
[----:B---3--:R-:W-:Y:S01]  /*13ce0*/  FADD.FTZ R20, R3, R8 ;  /* 0x0000000803147221 */ /* 0x008fe20000010000 */
[----:B------:R-:W-:Y:S01]  /*13cf0*/  SHF.L.U32 R3, R38, 0x1, RZ ;  /* 0x0000000126037819 */ /* 0x000fe200000006ff */
[----:B-1----:R-:W-:Y:S01]  /*13d00*/  FADD.FTZ R19, R4, R5 ;  /* 0x0000000504137221 */ /* 0x002fe20000010000 */
[----:B------:R-:W-:-:S02]  /*13d10*/  SHF.L.U32 R4, R38, 0x4, RZ ;  /* 0x0000000426047819 */ /* 0x000fc400000006ff */
[----:B------:R-:W-:-:S04]  /*13d20*/  LOP3.LUT R3, R3, 0x6, RZ, 0xc0, !PT ;  /* 0x0000000603037812 */ /* 0x000fc800078ec0ff */
[----:B------:R-:W-:Y:S02]  /*13d30*/  LOP3.LUT R3, R3, 0x3e00, R4, 0xf8, !PT ;  /* 0x00003e0003037812 */ /* 0x000fe400078ef804 */
[----:B------:R-:W-:Y:S01]  /*13d40*/  SHF.L.U32 R4, R38, 0x3, RZ ;  /* 0x0000000326047819 */ /* 0x000fe200000006ff */
[----:B------:R-:W1:Y:S01]  /*13d50*/  MUFU.RCP R5, R19 ;  /* 0x0000001300057308 */ /* 0x000e620000001000 */
[----:B------:R-:W-:Y:S02]  /*13d60*/  FADD.FTZ R21, R2, R7 ;  /* 0x0000000702157221 */ /* 0x000fe40000010000 */
[----:B------:R-:W-:-:S04]  /*13d70*/  LOP3.LUT R4, R4, 0xc0, RZ, 0xc0, !PT ;  /* 0x000000c004047812 */ /* 0x000fc800078ec0ff */
[----:B------:R-:W-:Y:S01]  /*13d80*/  LOP3.LUT R4, R4, 0x18, R38, 0xf8, !PT ;  /* 0x0000001804047812 */ /* 0x000fe200078ef826 */
[----:B------:R-:W3:Y:S01]  /*13d90*/  MUFU.RCP R8, R20 ;  /* 0x0000001400087308 */ /* 0x000ee20000001000 */
[----:B------:R-:W-:Y:S02]  /*13da0*/  FSETP.NE.FTZ.AND P6, PT, R19, RZ, PT ;  /* 0x000000ff1300720b */ /* 0x000fe40003fd5000 */
[----:B------:R-:W-:Y:S02]  /*13db0*/  FSETP.NE.FTZ.AND P5, PT, R20, RZ, PT ;  /* 0x000000ff1400720b */ /* 0x000fe40003fb5000 */
[----:B-1----:R-:W-:Y:S02]  /*13dc0*/  FSEL R5, R5, 1, P6 ;  /* 0x3f80000005057808 */ /* 0x002fe40003000000 */
[----:B------:R-:W-:Y:S02]  /*13dd0*/  FSETP.NE.FTZ.AND P4, PT, R21, RZ, PT ;  /* 0x000000ff1500720b */ /* 0x000fe40003f95000 */
[----:B------:R-:W-:-:S02]  /*13de0*/  SHF.L.U32 R25, R38, 0x2, RZ ;  /* 0x0000000226197819 */ /* 0x000fc400000006ff */
[----:B------:R-:W-:Y:S02]  /*13df0*/  ISETP.NE.AND P1, PT, R26, RZ, PT ;  /* 0x000000ff1a00720c */ /* 0x000fe40003f25270 */
[----:B------:R-:W-:Y:S01]  /*13e00*/  LOP3.LUT R24, R25, 0x20, RZ, 0xc0, !PT ;  /* 0x0000002019187812 */ /* 0x000fe200078ec0ff */
[----:B------:R-:W1:Y:S01]  /*13e10*/  S2R R30, SR_CTAID.Z ;  /* 0x00000000001e7919 */ /* 0x000e620000002700 */
[----:B--2---:R-:W2:Y:S02]  /*13e20*/  SHFL.BFLY PT, R0, R6, 0x2, 0x1f ;  /* 0x0c401f0006007f89 */ /* 0x004ea400000e0000 */
[----:B--2---:R-:W-:-:S05]  /*13e30*/  FADD.FTZ R0, R0, R6 ;  /* 0x0000000600007221 */ /* 0x004fca0000010000 */
[----:B------:R-:W2:Y:S02]  /*13e40*/  SHFL.BFLY PT, R6, R0, 0x1, 0x1f ;  /* 0x0c201f0000067f89 */ /* 0x000ea400000e0000 */
[----:B--2---:R-:W-:Y:S01]  /*13e50*/  FADD.FTZ R22, R0, R6 ;  /* 0x0000000600167221 */ /* 0x004fe20000010000 */
[----:B------:R-:W-:-:S04]  /*13e60*/  SHF.L.U32 R0, R36, 0x5, RZ ;  /* 0x0000000524007819 */ /* 0x000fc800000006ff */
[----:B------:R-:W-:Y:S01]  /*13e70*/  LOP3.LUT R2, R3, 0x20, R0, 0xf8, !PT ;  /* 0x0000002003027812 */ /* 0x000fe200078ef800 */
[----:B------:R-:W2:Y:S03]  /*13e80*/  MUFU.RCP R6, R21 ;  /* 0x0000001500067308 */ /* 0x000ea60000001000 */
[----:B------:R-:W-:-:S05]  /*13e90*/  LOP3.LUT R23, R2, R4, RZ, 0xfc, !PT ;  /* 0x0000000402177212 */ /* 0x000fca00078efcff */
[----:B------:R-:W4:Y:S01]  /*13ea0*/  MUFU.RCP R2, R22 ;  /* 0x0000001600027308 */ /* 0x000f220000001000 */
[----:B------:R-:W-:Y:S01]  /*13eb0*/  FMUL.FTZ R0, R5, UR5 ;  /* 0x0000000505007c20 */ /* 0x000fe20008410000 */
        /* <DEDUP_REMOVED lines=10> */
[----:B--2---:R-:W-:-:S02]  /*13f60*/  FSEL R0, R6, 1, P4 ;  /* 0x3f80000006007808 */ /* 0x004fc40002000000 */
[----:B----4-:R-:W-:Y:S01]  /*13f70*/  FSEL R2, R2, 1, P3 ;  /* 0x3f80000002027808 */ /* 0x010fe20001800000 */
        /* <DEDUP_REMOVED lines=47> */
[----:B--2---:R-:W2:Y:S02]  /*14270*/  @P5 LDC R7, c[0x0][0x458] ;  /* 0x00011600ff075b82 */ /* 0x004ea40000000800 */
[----:B------:R1:W-:Y:S06]  /*14280*/  STS [R3+0x1210], R14 ;  /* 0x0012100e03007388 */ /* 0x0003ec0000000800 */
[----:B---3--:R-:W3:Y:S01]  /*14290*/  @P1 LDC R4, c[0x0][0x430] ;  /* 0x00010c00ff041b82 */ /* 0x008ee20000000800 */
[----:B------:R-:W-:-:S04]  /*142a0*/  LOP3.LUT R6, R25, 0x40, RZ, 0xc0, !PT ;  /* 0x0000004019067812 */ /* 0x000fc800078ec0ff */
[----:B----4-:R-:W-:Y:S02]  /*142b0*/  IADD3 R2, PT, PT, R0, -R6, RZ ;  /* 0x8000000600027210 */ /* 0x010fe40007ffe0ff */
[----:B------:R-:W-:Y:S02]  /*142c0*/  F2FP.BF16.F32.PACK_AB R13, R13, R144 ;  /* 0x000000900d0d723e */ /* 0x000fe400000010ff */
[----:B------:R-:W-:Y:S02]  /*142d0*/  F2FP.BF16.F32.PACK_AB R12, R12, R146 ;  /* 0x000000920c0c723e */ /* 0x000fe400000010ff */
[----:B------:R-:W-:Y:S02]  /*142e0*/  F2FP.BF16.F32.PACK_AB R11, R11, R140 ;  /* 0x0000008c0b0b723e */ /* 0x000fe400000010ff */
[----:B------:R-:W-:Y:S02]  /*142f0*/  F2FP.BF16.F32.PACK_AB R10, R10, R142 ;  /* 0x0000008e0a0a723e */ /* 0x000fe400000010ff */
[----:B------:R-:W-:Y:S01]  /*14300*/  F2FP.BF16.F32.PACK_AB R18, R18, R156 ;  /* 0x0000009c1212723e */ /* 0x000fe200000010ff */
[----:B-1----:R-:W1:Y:S08]  /*14310*/  @P2 LDC.64 R8, c[0x0][0x408] ;  /* 0x00010200ff082b82 */ /* 0x002e700000000a00 */
[----:B------:R-:W3:Y:S01]  /*14320*/  LDC R3, c[0x0][0x434] ;  /* 0x00010d00ff037b82 */ /* 0x000ee20000000800 */
        /* <DEDUP_REMOVED lines=10> */
[----:B---3--:R-:W-:-:S03]  /*143d0*/  @P1 IMAD R3, R4, R29, RZ ;  /* 0x0000001d04031224 */ /* 0x008fc600078e02ff */
[----:B------:R-:W-:Y:S01]  /*143e0*/  STS [R2+0x1220], R17 ;  /* 0x0012201102007388 */ /* 0x000fe20000000800 */
[----:B------:R-:W3:Y:S03]  /*143f0*/  @P1 LDC R4, c[0x0][0x430] ;  /* 0x00010c00ff041b82 */ /* 0x000ee60000000800 */
[----:B------:R-:W-:Y:S04]  /*14400*/  STS [R0+0x1030], R16 ;  /* 0x0010301000007388 */ /* 0x000fe80000000800 */
[----:B------:R1:W-:Y:S01]  /*14410*/  STS [R0+0x1230], R15 ;  /* 0x0012300f00007388 */ /* 0x0003e20000000800 */
[----:B--2---:R-:W2:Y:S08]  /*14420*/  LDC.U8 R13, c[0x0][0x548] ;  /* 0x00015200ff0d7b82 */ /* 0x004eb00000000000 */
[----:B----4-:R-:W4:Y:S01]  /*14430*/  @!P2 LDC.64 R10, c[0x0][0x400] ;  /* 0x00010000ff0aab82 */ /* 0x010f220000000a00 */
[----:B------:R2:W2:Y:S07]  /*14440*/  @P6 MUFU.LG2 R6, R19 ;  /* 0x0000001300066308 */ /* 0x0004ae0000000c00 */
[----:B-1----:R-:W1:Y:S01]  /*14450*/  @P6 LDC R0, c[0x0][0x458] ;  /* 0x00011600ff006b82 */ /* 0x002e620000000800 */
[----:B------:R1:W1:Y:S08]  /*14460*/  @P5 MUFU.LG2 R5, R20 ;  /* 0x0000001400055308 */ /* 0x0002700000000c00 */
[----:B------:R1:W1:Y:S01]  /*14470*/  @P4 MUFU.LG2 R12, R21 ;  /* 0x00000015000c4308 */ /* 0x0002620000000c00 */
[----:B----4-:R-:W-:Y:S01]  /*14480*/  @!P2 IMAD.WIDE.U32 R24, R14, R10, RZ ;  /* 0x0000000a0e18a225 */ /* 0x010fe200078e00ff */
[----:B------:R-:W-:Y:S01]  /*14490*/  @P1 MOV R2, 0x1 ;  /* 0x0000000100021802 */ /* 0x000fe20000000f00 */
[----:B--23--:R-:W-:Y:S06]  /*144a0*/  @P1 BRA `(.L_x_641) ;  /* 0x0000000000201947 */ /* 0x00cfec0003800000 */
[----:B------:R-:W-:Y:S01]  /*144b0*/  ISETP.NE.AND P0, PT, R13, RZ, PT ;  /* 0x000000ff0d00720c */ /* 0x000fe20003f05270 */
[----:B------:R-:W2:-:S12]  /*144c0*/  LDC R10, c[0x0][0x3e0] ;  /* 0x0000f800ff0a7b82 */ /* 0x000e980000000800 */
[----:B------:R-:W2:Y:S01]  /*144d0*/  @P0 LDC R2, c[0x0][0x454] ;  /* 0x00011500ff020b82 */ /* 0x000ea20000000800 */
[----:B------:R-:W-:Y:S02]  /*144e0*/  @P0 MOV R4, 0x1 ;  /* 0x0000000100040802 */ /* 0x000fe40000000f00 */
[----:B------:R-:W-:-:S05]  /*144f0*/  @!P0 MOV R4, 0x1 ;  /* 0x0000000100048802 */ /* 0x000fca0000000f00 */
[----:B------:R-:W3:Y:S01]  /*14500*/  @P0 LDC R3, c[0x0][0x454] ;  /* 0x00011500ff030b82 */ /* 0x000ee20000000800 */
[-C--:B--2---:R-:W-:Y:S02]  /*14510*/  @P0 IMAD R2, R2, R10.reuse, RZ ;  /* 0x0000000a02020224 */ /* 0x084fe400078e02ff */
[----:B------:R-:W-:-:S07]  /*14520*/  @!P0 IMAD R2, R29, R10, RZ ;  /* 0x0000000a1d028224 */ /* 0x000fce00078e02ff */
.L_x_641:
[----:B------:R-:W-:Y:S06]  /*14530*/  BAR.SYNC.DEFER_BLOCKING 0x0 ;  /* 0x0000000000007b1d */ /* 0x000fec0000010000 */
[----:B------:R-:W2:Y:S01]  /*14540*/  S2R R15, SR_CTAID.X ;  /* 0x00000000000f7919 */ /* 0x000ea20000002500 */
[----:B------:R-:W-:Y:S01]  /*14550*/  ISETP.NE.AND P0, PT, R39, -0x1, PT ;  /* 0xffffffff2700780c */ /* 0x000fe20003f05270 */
[----:B------:R4:W4:Y:S01]  /*14560*/  @P3 MUFU.LG2 R10, R22 ;  /* 0x00000016000a3308 */ /* 0x0009220000000c00 */
[----:B------:R-:W-:Y:S01]  /*14570*/  ISETP.NE.AND P1, PT, R13, RZ, !P1 ;  /* 0x000000ff0d00720c */ /* 0x000fe20004f25270 */
[----:B------:R-:W-:Y:S01]  /*14580*/  @!P2 IMAD R28, R14, R11, R25 ;  /* 0x0000000b0e1ca224 */ /* 0x000fe200078e0219 */
[----:B------:R-:W2:Y:S01]  /*14590*/  @P4 LDC R13, c[0x0][0x458] ;  /* 0x00011600ff0d4b82 */ /* 0x000ea20000000800 */
[----:B------:R-:W-:Y:S01]  /*145a0*/  @P6 FMUL.FTZ R6, R6, 0.69314718246459960938 ;  /* 0x3f31721806066820 */ /* 0x000fe20000410000 */
[----:B------:R2:W5:Y:S01]  /*145b0*/  LDL R31, [R1+0x70] ;  /* 0x00007000011f7983 */ /* 0x0005620000100800 */
[----:B------:R-:W-:Y:S01]  /*145c0*/  MOV R27, 0x7f800000 ;  /* 0x7f800000001b7802 */ /* 0x000fe20000000f00 */
[----:B-1----:R-:W-:Y:S01]  /*145d0*/  @P5 FMUL.FTZ R5, R5, 0.69314718246459960938 ;  /* 0x3f31721805055820 */ /* 0x002fe20000410000 */
[----:B------:R-:W-:Y:S01]  /*145e0*/  @P6 FFMA.FTZ R27, R137, R0, R6 ;  /* 0x00000000891b6223 */ /* 0x000fe20000010006 */
[----:B---3--:R-:W-:Y:S01]  /*145f0*/  IMAD R0, R30, R3, RZ ;  /* 0x000000031e007224 */ /* 0x008fe200078e02ff */
[----:B------:R-:W-:Y:S01]  /*14600*/  MOV R26, 0x7f800000 ;  /* 0x7f800000001a7802 */ /* 0x000fe20000000f00 */
[----:B------:R-:W1:Y:S01]  /*14610*/  @P3 LDC R11, c[0x0][0x458] ;  /* 0x00011600ff0b3b82 */ /* 0x000e620000000800 */
[----:B------:R-:W-:Y:S01]  /*14620*/  @P5 FFMA.FTZ R26, R136, R7, R5 ;  /* 0x00000007881a5223 */ /* 0x000fe20000010005 */
[----:B------:R-:W-:Y:S01]  /*14630*/  @P4 FMUL.FTZ R7, R12, 0.69314718246459960938 ;  /* 0x3f3172180c074820 */ /* 0x000fe20000410000 */
[----:B------:R3:W1:Y:S01]  /*14640*/  LDS.128 R32, [R215+0x1800] ;  /* 0x00180000d7207984 */ /* 0x0006620000000c00 */
[----:B------:R-:W-:Y:S01]  /*14650*/  @!P1 IMAD R0, R14, R2, R0 ;  /* 0x000000020e009224 */ /* 0x000fe200078e0200 */
[----:B------:R-:W-:Y:S01]  /*14660*/  BSSY.RECONVERGENT B0, `(.L_x_642) ;  /* 0x000003b000007945 */ /* 0x000fe20003800200 */
[----:B------:R-:W-:Y:S01]  /*14670*/  MOV R19, 0x7f800000 ;  /* 0x7f80000000137802 */ /* 0x000fe20000000f00 */
[----:B----4-:R-:W-:-:S04]  /*14680*/  @P2 IMAD.WIDE.U32 R22, R39, R8, RZ ;  /* 0x0000000827162225 */ /* 0x010fc800078e00ff */
[----:B------:R-:W-:Y:S01]  /*14690*/  @P3 FMUL.FTZ R6, R10, 0.69314718246459960938 ;  /* 0x3f3172180a063820 */ /* 0x000fe20000410000 */
[----:B------:R-:W-:Y:S01]  /*146a0*/  MOV R18, 0x7f800000 ;  /* 0x7f80000000127802 */ /* 0x000fe20000000f00 */
[----:B------:R-:W-:Y:S02]  /*146b0*/  @P2 IMAD R28, R39, R9, R23 ;  /* 0x00000009271c2224 */ /* 0x000fe400078e0217 */
[----:B------:R-:W-:Y:S02]  /*146c0*/  @!P0 IMAD R39, R14, R29, RZ ;  /* 0x0000001d0e278224 */ /* 0x000fe400078e02ff */
[----:B--2---:R-:W-:-:S03]  /*146d0*/  @P4 FFMA.FTZ R19, R135, R13, R7 ;  /* 0x0000000d87134223 */ /* 0x004fc60000010007 */
[----:B------:R3:W-:Y:S01]  /*146e0*/  @!P0 STL [R1+0x58], R39 ;  /* 0x0000582701008387 */ /* 0x0007e20000100800 */
[----:B------:R-:W-:Y:S02]  /*146f0*/  LOP3.LUT P0, RZ, R38, 0x3, RZ, 0xc0, !PT ;  /* 0x0000000326ff7812 */ /* 0x000fe4000780c0ff */
[----:B------:R-:W-:Y:S02]  /*14700*/  SHF.L.U32 R15, R15, 0x7, RZ ;  /* 0x000000070f0f7819 */ /* 0x000fe400000006ff */
[----:B------:R-:W-:Y:S01]  /*14710*/  SHF.R.S32.HI R3, RZ, 0x1f, R39 ;  /* 0x0000001fff037819 */ /* 0x000fe20000011427 */
[----:B-1----:R-:W-:Y:S01]  /*14720*/  @P3 FFMA.FTZ R18, R132, R11, R6 ;  /* 0x0000000b84123223 */ /* 0x002fe20000010006 */
[----:B------:R-:W-:Y:S01]  /*14730*/  SEL R5, R39, RZ, P1 ;  /* 0x000000ff27057207 */ /* 0x000fe20000800000 */
[----:B------:R-:W-:Y:S01]  /*14740*/  IMAD R2, R15, R4, RZ ;  /* 0x000000040f027224 */ /* 0x000fe200078e02ff */
[----:B------:R-:W-:-:S04]  /*14750*/  SEL R3, R3, RZ, P1 ;  /* 0x000000ff03037207 */ /* 0x000fc80000800000 */
[----:B------:R-:W-:Y:S02]  /*14760*/  IADD3 R8, P5, P1, R2, R5, R0 ;  /* 0x0000000502087210 */ /* 0x000fe400079be000 */
[----:B------:R-:W-:Y:S02]  /*14770*/  SHF.R.S32.HI R2, RZ, 0x1f, R2 ;  /* 0x0000001fff027819 */ /* 0x000fe40000011402 */
[----:B------:R-:W-:-:S04]  /*14780*/  SHF.R.S32.HI R0, RZ, 0x1f, R0 ;  /* 0x0000001fff007819 */ /* 0x000fc80000011400 */
        /* <DEDUP_REMOVED lines=23> */
[----:B------:R-:W3:Y:S01]  /*14900*/  @!P3 LDC.64 R20, c[0x0][0x420] ;  /* 0x00010800ff14bb82 */ /* 0x000ee20000000a00 */
        /* <DEDUP_REMOVED lines=12> */
[----:B---3--:R-:W-:-:S03]  /*149d0*/  @!P3 LEA R2, P0, R3, R20, 0x2 ;  /* 0x000000140302b211 */ /* 0x008fc600078010ff */
[----:B------:R1:W-:Y:S01]  /*149e0*/  @!P4 STG.E desc[UR14][R4.64], R19 ;  /* 0x000000130400c986 */ /* 0x0003e2000c10190e */
[----:B------:R-:W-:-:S05]  /*149f0*/  @!P3 LEA.HI.X R3, R3, R21, R8, 0x2, P0 ;  /* 0x000000150303b211 */ /* 0x000fca00000f1408 */
[----:B------:R1:W-:Y:S04]  /*14a00*/  @!P3 STG.E desc[UR14][R2.64], R18 ;  /* 0x000000120200b986 */ /* 0x0003e8000c10190e */
.L_x_643:
[----:B------:R-:W-:Y:S05]  /*14a10*/  BSYNC.RECONVERGENT B0 ;  /* 0x0000000000007941 */ /* 0x000fea0003800200 */
.L_x_642:
[----:B-1----:R1:W5:Y:S01]  /*14a20*/  LDL.64 R10, [R1+0x60] ;  /* 0x00006000010a7983 */ /* 0x0023620000100a00 */
[----:B------:R-:W2:Y:S01]  /*14a30*/  LDCU UR6, c[0x0][0x440] ;  /* 0x00008800ff0677ac */ /* 0x000ea20008000800 */
[----:B------:R-:W-:Y:S01]  /*14a40*/  @!P2 IMAD.MOV.U32 R2, RZ, RZ, R24 ;  /* 0x000000ffff02a224 */ /* 0x000fe200078e0018 */
[C---:B------:R-:W-:Y:S01]  /*14a50*/  LEA.HI R5, R38.reuse, 0x20, RZ, 0x1e ;  /* 0x0000002026057811 */ /* 0x040fe200078ff0ff */
[----:B------:R1:W4:Y:S01]  /*14a60*/  LDS.128 R12, [R215] ;  /* 0x00000000d70c7984 */ /* 0x0003220000000c00 */
[----:B------:R-:W3:Y:S01]  /*14a70*/  LDCU.64 UR4, c[0x0][0x410] ;  /* 0x00008200ff0477ac */ /* 0x000ee20008000a00 */
[----:B------:R-:W-:Y:S01]  /*14a80*/  @P2 IMAD.MOV.U32 R2, RZ, RZ, R22 ;  /* 0x000000ffff022224 */ /* 0x000fe200078e0016 */
[----:B------:R-:W-:Y:S01]  /*14a90*/  LEA.HI R4, R38, 0x60, RZ, 0x1e ;  /* 0x0000006026047811 */ /* 0x000fe200078ff0ff */
[----:B------:R-:W-:Y:S01]  /*14aa0*/  VIADD R0, R36, 0x40 ;  /* 0x0000004024007836 */ /* 0x000fe20000000000 */
[----:B------:R-:W-:Y:S02]  /*14ab0*/  BSSY.RECONVERGENT B0, `(.L_x_644) ;  /* 0x0000015000007945 */ /* 0x000fe40003800200 */
[----:B------:R-:W-:-:S05]  /*14ac0*/  IADD3 R2, P1, PT, R239, R2, RZ ;  /* 0x00000002ef027210 */ /* 0x000fca0007f3e0ff */
[----:B------:R-:W-:Y:S01]  /*14ad0*/  IMAD.X R3, RZ, RZ, R28, P1 ;  /* 0x000000ffff037224 */ /* 0x000fe200008e061c */
[----:B--2---:R-:W-:-:S04]  /*14ae0*/  ISETP.GE.AND P0, PT, R239, UR6, PT ;  /* 0x00000006ef007c0c */ /* 0x004fc8000bf06270 */
[-C--:B-----5:R-:W-:Y:S01]  /*14af0*/  ISETP.GE.OR P3, PT, R36, R31.reuse, P0 ;  /* 0x0000001f2400720c */ /* 0x0a0fe20000766670 */
[----:B---3--:R-:W-:Y:S01]  /*14b00*/  IMAD.WIDE.U32 R8, R30, UR4, R2 ;  /* 0x000000041e087c25 */ /* 0x008fe2000f8e0002 */
        /* <DEDUP_REMOVED lines=14> */
[----:B----4-:R1:W-:Y:S02]  /*14bf0*/  STG.E.128 desc[UR14][R4.64], R12 ;  /* 0x0000000c04007986 */ /* 0x0103e4000c101d0e */
.L_x_645:
[----:B------:R-:W-:Y:S05]  /*14c00*/  BSYNC.RECONVERGENT B0 ;  /* 0x0000000000007941 */ /* 0x000fea0003800200 */
.L_x_644:
[----:B-1--4-:R1:W2:Y:S01]  /*14c10*/  LDS.128 R12, [R215+0x800] ;  /* 0x00080000d70c7984 */ /* 0x0122a20000000c00 */
        /* <DEDUP_REMOVED lines=15> */
.L_x_647:
[----:B------:R-:W-:Y:S05]  /*14d10*/  BSYNC.RECONVERGENT B0 ;  /* 0x0000000000007941 */ /* 0x000fea0003800200 */
.L_x_646:
        /* <DEDUP_REMOVED lines=16> */
.L_x_649:
[----:B------:R-:W-:Y:S05]  /*14e20*/  BSYNC.RECONVERGENT B0 ;  /* 0x0000000000007941 */ /* 0x000fea0003800200 */
.L_x_648:
        /* <DEDUP_REMOVED lines=15> */
.L_x_650:
        /* <DEDUP_REMOVED lines=14> */
.L_x_1361:


//--------------------- .text._ZN5flash16flash_fwd_kernelI23Flash_fwd_kernel_traitsILi32ELi128ELi128ELi4ELb0ELb0EN7cutlass10bfloat16_tE19Flash_kernel_traitsILi32ELi128ELi128ELi4ES3_EELb1ELb0ELb0ELb0ELb0ELb0ELb0ELb1EEEvNS_16Flash_fwd_paramsE --------------------------
	.section	.text._ZN5flash16flash_fwd_kernelI23Flash_fwd_kernel_traitsILi32ELi128ELi128ELi4ELb0ELb0EN7cutlass10bfloat16_tE19Flash_kernel_traitsILi32ELi128ELi128ELi4ES3_EELb1ELb0ELb0ELb0ELb0ELb0ELb0ELb1EEEvNS_16Flash_fwd_paramsE,"ax",@progbits
	.align	128
        .global         _ZN5flash16flash_fwd_kernelI23Flash_fwd_kernel_traitsILi32ELi128ELi128ELi4ELb0ELb0EN7cutlass10bfloat16_tE19Flash_kernel_traitsILi32ELi128ELi128ELi4ES3_EELb1ELb0ELb0ELb0ELb0ELb0ELb0ELb1EEEvNS_16Flash_fwd_paramsE
        .type           _ZN5flash16flash_fwd_kernelI23Flash_fwd_kernel_traitsILi32ELi128ELi128ELi4ELb0ELb0EN7cutlass10bfloat16_tE19Flash_kernel_traitsILi32ELi128ELi128ELi4ES3_EELb1ELb0ELb0ELb0ELb0ELb0ELb0ELb1EEEvNS_16Flash_fwd_paramsE,@function
        .size           _ZN5flash16flash_fwd_kernelI23Flash_fwd_kernel_traitsILi32ELi128ELi128ELi4ELb0ELb0EN7cutlass10bfloat16_tE19Flash_kernel_traitsILi32ELi128ELi128ELi4ES3_EELb1ELb0ELb0ELb0ELb0ELb0ELb0ELb1EEEvNS_16Flash_fwd_paramsE,(.L_x_1362 - _ZN5flash16flash_fwd_kernelI23Flash_fwd_kernel_traitsILi32ELi128ELi128ELi4ELb0ELb0EN7cutlass10bfloat16_tE19Flash_kernel_traitsILi32ELi128ELi128ELi4ES3_EELb1ELb0ELb0ELb0ELb0ELb0ELb0ELb1EEEvNS_16Flash_fwd_paramsE)
        .other          _ZN5flash16flash_fwd_kernelI23Flash_fwd_kernel_traitsILi32ELi128ELi128ELi4ELb0ELb0EN7cutlass10bfloat16_tE19Flash_kernel_traitsILi32ELi128ELi128ELi4ES3_EELb1ELb0ELb0ELb0ELb0ELb0ELb0ELb1EEEvNS_16Flash_fwd_paramsE,@"STO_CUDA_ENTRY STV_DEFAULT"
_ZN5flash16flash_fwd_kernelI23Flash_fwd_kernel_traitsILi32ELi128ELi128ELi4ELb0ELb0EN7cutlass10bfloat16_tE19Flash_kernel_traitsILi32ELi128ELi128ELi4ES3_EELb1ELb0ELb0ELb0ELb0ELb0ELb0ELb1EEEvNS_16Flash_fwd_paramsE:
.text._ZN5flash16flash_fwd_kernelI23Flash_fwd_kernel_traitsILi32ELi128ELi128ELi4ELb0ELb0EN7cutlass10bfloat16_tE19Flash_kernel_traitsILi32ELi128ELi128ELi4ES3_EELb1ELb0ELb0ELb0ELb0ELb0ELb0ELb1EEEvNS_16Flash_fwd_paramsE:
[----:B------:R-:W1:Y:S01]  /*0000*/  LDC R1, c[0x0][0x37c] ;  /* 0x0000df00ff017b82 */ /* 0x000e620000000800 */
[----:B------:R-:W2:Y:S07]  /*0010*/  LDCU.U8 UR4, c[0x0][0x524] ;  /* 0x0000a480ff0477ac */ /* 0x000eae0008000000 */
[----:B------:R-:W3:Y:S01]  /*0020*/  LDC R69, c[0x0][0x518] ;  /* 0x00014600ff457b82 */ /* 0x000ee20000000800 */
[----:B-1----:R-:W-:Y:S01]  /*0030*/  VIADD R1, R1, 0xfffffc70 ;  /* 0xfffffc7001017836 */ /* 0x002fe20000000000 */
[----:B------:R-:W1:Y:S01]  /*0040*/  LDCU.64 UR22, c[0x0][0x510] ;  /* 0x0000a200ff1677ac */ /* 0x000e620008000a00 */
[----:B------:R-:W4:Y:S05]  /*0050*/  LDCU.64 UR20, c[0x0][0x358] ;  /* 0x00006b00ff1477ac */ /* 0x000f2a0008000a00 */
[----:B------:R-:W5:Y:S01]  /*0060*/  LDC R70, c[0x0][0x51c] ;  /* 0x00014700ff467b82 */ /* 0x000f620000000800 */
[----:B------:R-:W5:Y:S01]  /*0070*/  S2R R71, SR_TID.X ;  /* 0x0000000000477919 */ /* 0x000f620000002100 */
[----:B------:R-:W5:Y:S01]  /*0080*/  LDCU.64 UR12, c[0x0][0x460] ;  /* 0x00008c00ff0c77ac */ /* 0x000f620008000a00 */
[----:B------:R-:W5:Y:S01]  /*0090*/  LDCU.64 UR10, c[0x0][0x470] ;  /* 0x00008e00ff0a77ac */ /* 0x000f620008000a00 */
[----:B--2---:R-:W-:-:S04]  /*00a0*/  ISETP.NE.AND P2, PT, RZ, UR4, PT ;  /* 0x00000004ff007c0c */ /* 0x004fc8000bf45270 */
[----:B------:R-:W-:Y:S01]  /*00b0*/  S2UR UR14, SR_CTAID.X ;  /* 0x00000000000e79c3 */ /* 0x000fe20000002500 */
[----:B------:R-:W2:Y:S01]  /*00c0*/  LDCU.64 UR6, c[0x0][0x478] ;  /* 0x00008f00ff0677ac */ /* 0x000ea20008000a00 */
[----:B-1----:R-:W-:Y:S02]  /*00d0*/  IMAD.U32 R2, RZ, RZ, UR22 ;  /* 0x00000016ff027e24 */ /* 0x002fe4000f8e00ff */
[----:B------:R-:W-:Y:S01]  /*00e0*/  IMAD.U32 R3, RZ, RZ, UR23 ;  /* 0x00000017ff037e24 */ /* 0x000fe2000f8e00ff */
[----:B------:R-:W1:Y:S04]  /*00f0*/  LDCU.64 UR16, c[0x0][0x460] ;  /* 0x00008c00ff1077ac */ /* 0x000e680008000a00 */
[----:B----4-:R3:W4:Y:S01]  /*0100*/  @P2 LDG.E.64 R4, desc[UR20][R2.64] ;  /* 0x0000001402042981 */ /* 0x010722000c1e1b00 */
[----:B------:R-:W-:Y:S08]  /*0110*/  S2UR UR8, SR_CTAID.Y ;  /* 0x00000000000879c3 */ /* 0x000ff00000002600 */
[----:B------:R-:W2:Y:S08]  /*0120*/  S2UR UR29, SR_CTAID.Z ;  /* 0x00000000001d79c3 */ /* 0x000eb00000002700 */
[----:B------:R-:W4:Y:S01]  /*0130*/  @P2 LDC R0, c[0x0][0x520] ;  /* 0x00014800ff002b82 */ /* 0x000f220000000800 */
[----:B---3--:R-:W-:-:S02]  /*0140*/  @P2 IMAD.MOV.U32 R2, RZ, RZ, R69 ;  /* 0x000000ffff022224 */ /* 0x008fc400078e0045 */
[----:B-----5:R-:W-:-:S06]  /*0150*/  @P2 IMAD.MOV.U32 R3, RZ, RZ, R70 ;  /* 0x000000ffff032224 */ /* 0x020fcc00078e0046 */
[----:B------:R-:W3:Y:S01]  /*0160*/  @P2 LDG.E.64 R2, desc[UR20][R2.64] ;  /* 0x0000001402022981 */ /* 0x000ee2000c1e1b00 */
[----:B--2---:R-:W-:Y:S01]  /*0170*/  ULOP3.LUT UR4, UR29, UR14, UR8, 0xfe, !UPT ;  /* 0x0000000e1d047292 */ /* 0x004fe2000f8efe08 */
[----:B------:R-:W-:Y:S01]  /*0180*/  ISETP.NE.U32.AND P4, PT, RZ, UR12, PT ;  /* 0x0000000cff007c0c */ /* 0x000fe2000bf85070 */
[----:B------:R-:W-:Y:S02]  /*0190*/  UISETP.NE.U32.AND UP0, UPT, UR12, URZ, UPT ;  /* 0x000000ff0c00728c */ /* 0x000fe4000bf05070 */
[----:B------:R-:W-:Y:S01]  /*01a0*/  UISETP.NE.U32.AND UP4, UPT, UR10, URZ, UPT ;  /* 0x000000ff0a00728c */ /* 0x000fe2000bf85070 */
[----:B------:R-:W-:Y:S01]  /*01b0*/  ISETP.NE.AND.EX P4, PT, RZ, UR13, PT, P4 ;  /* 0x0000000dff007c0c */ /* 0x000fe2000bf85340 */
[----:B------:R-:W2:Y:S01]  /*01c0*/  LDCU.U8 UR9, c[0x0][0x532] ;  /* 0x0000a640ff0977ac */ /* 0x000ea20008000000 */
[----:B------:R-:W-:Y:S01]  /*01d0*/  LOP3.LUT P0, RZ, R71, UR4, RZ, 0xfc, !PT ;  /* 0x0000000447ff7c12 */ /* 0x000fe2000f80fcff */
[----:B------:R-:W-:-:S03]  /*01e0*/  UISETP.NE.AND.EX UP0, UPT, UR13, URZ, UPT, UP0 ;  /* 0x000000ff0d00728c */ /* 0x000fc6000bf05300 */
[----:B------:R-:W5:Y:S01]  /*01f0*/  LDCU.64 UR4, c[0x0][0x468] ;  /* 0x00008d00ff0477ac */ /* 0x000f620008000a00 */
[----:B------:R-:W-:Y:S02]  /*0200*/  UISETP.NE.AND.EX UP4, UPT, UR11, URZ, UPT, UP4 ;  /* 0x000000ff0b00728c */ /* 0x000fe4000bf85340 */
[----:B------:R-:W-:-:S06]  /*0210*/  UISETP.NE.U32.AND UP3, UPT, UR6, URZ, UPT ;  /* 0x000000ff0600728c */ /* 0x000fcc000bf65070 */
[----:B------:R-:W2:Y:S01]  /*0220*/  @!P0 LDC.64 R6, c[0x0][0x528] ;  /* 0x00014a00ff068b82 */ /* 0x000ea20000000a00 */
[----:B------:R-:W-:Y:S02]  /*0230*/  USHF.L.U32 UR13, UR8, 0x2, URZ ;  /* 0x00000002080d7899 */ /* 0x000fe400080006ff */
[----:B------:R-:W-:Y:S02]  /*0240*/  UISETP.NE.AND.EX UP3, UPT, UR7, URZ, UPT, UP3 ;  /* 0x000000ff0700728c */ /* 0x000fe4000bf65330 */
[----:B-1----:R-:W-:Y:S02]  /*0250*/  UIMAD.WIDE.U32 UR16, UR8, 0x4, UR16 ;  /* 0x00000004081078a5 */ /* 0x002fe4000f8e0010 */
[----:B------:R-:W-:Y:S02]  /*0260*/  USHF.R.U32.HI UR12, URZ, 0x1e, UR8 ;  /* 0x0000001eff0c7899 */ /* 0x000fe40008011608 */
[----:B------:R-:W-:-:S04]  /*0270*/  @UP4 UIADD3 UR10, UP2, UPT, UR13, UR10, URZ ;  /* 0x0000000a0d0a4290 */ /* 0x000fc8000ff5e0ff */
[----:B------:R-:W-:Y:S02]  /*0280*/  @UP4 UIADD3.X UR11, UPT, UPT, UR12, UR11, URZ, UP2, !UPT ;  /* 0x0000000b0c0b4290 */ /* 0x000fe400097fe4ff */
[----:B-----5:R-:W-:Y:S02]  /*0290*/  UISETP.EQ.U32.AND UP2, UPT, UR4, URZ, UPT ;  /* 0x000000ff0400728c */ /* 0x020fe4000bf42070 */
[----:B------:R-:W-:-:S04]  /*02a0*/  @UP3 UIADD3 UR6, UP1, UPT, UR13, UR6, URZ ;  /* 0x000000060d063290 */ /* 0x000fc8000ff3e0ff */
[----:B------:R-:W-:Y:S02]  /*02b0*/  @UP3 UIADD3.X UR7, UPT, UPT, UR12, UR7, URZ, UP1, !UPT ;  /* 0x000000070c073290 */ /* 0x000fe40008ffe4ff */
[----:B------:R-:W-:-:S04]  /*02c0*/  UIADD3 UR13, UP1, UPT, UR13, UR4, URZ ;  /* 0x000000040d0d7290 */ /* 0x000fc8000ff3e0ff */
[----:B------:R-:W-:Y:S01]  /*02d0*/  UIADD3.X UR12, UPT, UPT, UR12, UR5, URZ, UP1, !UPT ;  /* 0x000000050c0c7290 */ /* 0x000fe20008ffe4ff */
[----:B----4-:R-:W-:Y:S02]  /*02e0*/  @P2 R2UR UR22, R4 ;  /* 0x00000000041622ca */ /* 0x010fe400000e0000 */
[----:B------:R-:W-:Y:S02]  /*02f0*/  @P2 R2UR UR23, R5 ;  /* 0x00000000051722ca */ /* 0x000fe400000e0000 */
[----:B---3--:R-:W-:-:S09]  /*0300*/  @P2 IADD3 R69, P1, PT, R2, R0, RZ ;  /* 0x0000000002452210 */ /* 0x008fd20007f3e0ff */
[----:B------:R-:W-:Y:S02]  /*0310*/  IMAD.U32 R2, RZ, RZ, UR22 ;  /* 0x00000016ff027e24 */ /* 0x000fe4000f8e00ff */
[----:B------:R-:W-:Y:S01]  /*0320*/  @P2 IMAD.X R70, RZ, RZ, R3, P1 ;  /* 0x000000ffff462224 */ /* 0x000fe200008e0603 */
[----:B------:R-:W-:Y:S01]  /*0330*/  PLOP3.LUT P2, PT, PT, PT, UP0, 0x80, 0x8 ;  /* 0x000000000008781c */ /* 0x000fe20003f4f008 */
[----:B------:R-:W-:Y:S01]  /*0340*/  IMAD.U32 R3, RZ, RZ, UR23 ;  /* 0x00000017ff037e24 */ /* 0x000fe2000f8e00ff */
[----:B------:R-:W-:-:S04]  /*0350*/  PLOP3.LUT P1, PT, PT, PT, UP4, 0x80, 0x8 ;  /* 0x000000000008781c */ /* 0x000fc80003f2f048 */
[----:B--2---:R1:W-:Y:S01]  /*0360*/  @!P0 STG.E.64 desc[UR20][R6.64], R2 ;  /* 0x0000000206008986 */ /* 0x0043e2000c101b14 */
[----:B------:R-:W-:-:S04]  /*0370*/  UISETP.NE.AND UP4, UPT, UR9, URZ, UPT ;  /* 0x000000ff0900728c */ /* 0x000fc8000bf85270 */
[----:B------:R-:W-:-:S06]  /*0380*/  UISETP.EQ.OR.EX UP2, UPT, UR5, URZ, !UP4, UP2 ;  /* 0x000000ff0500728c */ /* 0x000fcc000e742720 */
[----:B------:R-:W-:Y:S01]  /*0390*/  PLOP3.LUT P3, PT, PT, PT, UP2, 0x80, 0x8 ;  /* 0x000000000008781c */ /* 0x000fe20003f6f028 */
[----:B-1----:R-:W-:Y:S01]  /*03a0*/  @!P0 IMAD.MOV.U32 R2, RZ, RZ, R69 ;  /* 0x000000ffff028224 */ /* 0x002fe200078e0045 */
[----:B------:R-:W-:-:S05]  /*03b0*/  @!P0 MOV R3, R70 ;  /* 0x0000004600038202 */ /* 0x000fca0000000f00 */
[----:B------:R1:W-:Y:S01]  /*03c0*/  @!P0 STG.E.64 desc[UR20][R6.64+0x8], R2 ;  /* 0x0000080206008986 */ /* 0x0003e2000c101b14 */
[----:B------:R-:W-:Y:S01]  /*03d0*/  PLOP3.LUT P0, PT, PT, PT, UP3, 0x80, 0x8 ;  /* 0x000000000008781c */ /* 0x000fe20003f0f038 */
[----:B------:R-:W-:Y:S02]  /*03e0*/  IMAD.U32 R5, RZ, RZ, UR11 ;  /* 0x0000000bff057e24 */ /* 0x000fe4000f8e00ff */
[----:B------:R-:W-:Y:S01]  /*03f0*/  IMAD.U32 R4, RZ, RZ, UR10 ;  /* 0x0000000aff047e24 */ /* 0x000fe2000f8e00ff */
[----:B------:R-:W-:Y:S01]  /*0400*/  UMOV UR18, 0xffffffff ;  /* 0xffffffff00127882 */ /* 0x000fe20000000000 */
[----:B------:R-:W2:Y:S03]  /*0410*/  @!UP3 LDCU UR10, c[0x0][0x43c] ;  /* 0x00008780ff0ab7ac */ /* 0x000ea60008000800 */
[----:B------:R-:W3:Y:S01]  /*0420*/  @P1 LDG.E R5, desc[UR20][R4.64] ;  /* 0x0000001404051981 */ /* 0x000ee2000c1e1900 */
[----:B-1----:R-:W-:-:S02]  /*0430*/  IMAD.U32 R2, RZ, RZ, UR16 ;  /* 0x00000010ff027e24 */ /* 0x002fc4000f8e00ff */
[----:B------:R-:W-:-:S05]  /*0440*/  IMAD.U32 R3, RZ, RZ, UR17 ;  /* 0x00000011ff037e24 */ /* 0x000fca000f8e00ff */
[----:B------:R-:W4:Y:S04]  /*0450*/  @P4 LDG.E R7, desc[UR20][R2.64] ;  /* 0x0000001402074981 */ /* 0x000f28000c1e1900 */
[----:B------:R1:W5:Y:S02]  /*0460*/  @P2 LDG.E R6, desc[UR20][R2.64+0x4] ;  /* 0x0000041402062981 */ /* 0x000364000c1e1900 */
[----:B-1----:R-:W-:Y:S01]  /*0470*/  MOV R2, UR6 ;  /* 0x0000000600027c02 */ /* 0x002fe20008000f00 */
[----:B------:R-:W-:Y:S01]  /*0480*/  IMAD.U32 R3, RZ, RZ, UR7 ;  /* 0x00000007ff037e24 */ /* 0x000fe2000f8e00ff */
[----:B------:R-:W1:Y:S04]  /*0490*/  @!UP3 LDCU.64 UR6, c[0x0][0x488] ;  /* 0x00009100ff06b7ac */ /* 0x000e680008000a00 */
[----:B------:R2:W5:Y:S02]  /*04a0*/  @P0 LDG.E R0, desc[UR20][R2.64] ;  /* 0x0000001402000981 */ /* 0x000564000c1e1900 */
[----:B--2---:R-:W-:-:S02]  /*04b0*/  IMAD.U32 R2, RZ, RZ, UR13 ;  /* 0x0000000dff027e24 */ /* 0x004fc4000f8e00ff */
[----:B------:R-:W-:Y:S01]  /*04c0*/  IMAD.U32 R3, RZ, RZ, UR12 ;  /* 0x0000000cff037e24 */ /* 0x000fe2000f8e00ff */
[----:B------:R-:W2:Y:S04]  /*04d0*/  @!UP0 LDCU UR31, c[0x0][0x434] ;  /* 0x00008680ff1f87ac */ /* 0x000ea80008000800 */
[----:B------:R-:W2:Y:S01]  /*04e0*/  @!P3 LDG.E R4, desc[UR20][R2.64] ;  /* 0x000000140204b981 */ /* 0x000ea2000c1e1900 */
[----:B-1----:R-:W-:Y:S01]  /*04f0*/  @!UP3 UISETP.NE.U32.AND UP2, UPT, UR6, URZ, UPT ;  /* 0x000000ff0600b28c */ /* 0x002fe2000bf45070 */
[----:B------:R-:W1:Y:S03]  /*0500*/  LDCU UR12, c[0x0][0x3e0] ;  /* 0x00007c00ff0c77ac */ /* 0x000e660008000800 */
[----:B------:R-:W-:Y:S01]  /*0510*/  @!UP3 UISETP.NE.AND.EX UP2, UPT, UR7, URZ, UPT, UP2 ;  /* 0x000000ff0700b28c */ /* 0x000fe2000bf45320 */
[----:B------:R-:W-:Y:S01]  /*0520*/  UMOV UR9, URZ ;  /* 0x000000ff00097c82 */ /* 0x000fe20008000000 */
[----:B------:R-:W-:-:S02]  /*0530*/  USHF.L.U32 UR25, UR14, 0x7, URZ ;  /* 0x000000070e197899 */ /* 0x000fc400080006ff */
[----:B-1----:R-:W-:Y:S01]  /*0540*/  UIMAD UR27, UR8, UR12, UR29 ;  /* 0x0000000c081b72a4 */ /* 0x002fe2000f8e021d */
[----:B---3--:R-:W-:Y:S02]  /*0550*/  @P1 R2UR UR9, R5 ;  /* 0x00000000050912ca */ /* 0x008fe400000e0000 */
[----:B----4-:R-:W-:Y:S02]  /*0560*/  @P4 R2UR UR18, R7 ;  /* 0x00000000071242ca */ /* 0x010fe400000e0000 */
[----:B-----5:R-:W-:-:S13]  /*0570*/  @P2 R2UR UR11, R6 ;  /* 0x00000000060b22ca */ /* 0x020fda00000e0000 */
[----:B--2---:R-:W-:Y:S02]  /*0580*/  @UP0 UIADD3 UR31, UPT, UPT, UR11, -UR18, URZ ;  /* 0x800000120b1f0290 */ /* 0x004fe4000fffe0ff */
[----:B------:R-:W-:Y:S02]  /*0590*/  UISETP.NE.U32.AND UP0, UPT, UR4, URZ, UPT ;  /* 0x000000ff0400728c */ /* 0x000fe4000bf05070 */
[----:B------:R-:W-:Y:S02]  /*05a0*/  @!UP3 USEL UR4, UR10, URZ, UP2 ;  /* 0x000000ff0a04b287 */ /* 0x000fe40009000000 */
[----:B------:R-:W-:Y:S01]  /*05b0*/  UISETP.NE.AND.EX UP0, UPT, UR5, URZ, UPT, UP0 ;  /* 0x000000ff0500728c */ /* 0x000fe2000bf05300 */
[----:B------:R-:W-:Y:S01]  /*05c0*/  UMOV UR10, 0xffffffff ;  /* 0xffffffff000a7882 */ /* 0x000fe20000000000 */
[----:B------:R-:W-:Y:S01]  /*05d0*/  UISETP.GT.AND UP1, UPT, UR31, UR25, UPT ;  /* 0x000000191f00728c */ /* 0x000fe2000bf24270 */
[----:B------:R-:W-:-:S05]  /*05e0*/  @P0 R2UR UR26, R0 ;  /* 0x00000000001a02ca */ /* 0x000fca00000e0000 */
[----:B------:R-:W-:-:S03]  /*05f0*/  PLOP3.LUT P0, PT, PT, PT, UP1, 0x80, 0x8 ;  /* 0x000000000008781c */ /* 0x000fc60003f0f018 */
[----:B------:R-:W1:Y:S05]  /*0600*/  @!UP0 LDCU UR5, c[0x0][0x438] ;  /* 0x00008700ff0587ac */ /* 0x000e6a0008000800 */
[----:B------:R-:W-:Y:S01]  /*0610*/  @UP3 UIADD3 UR26, UPT, UPT, UR26, -UR9, URZ ;  /* 0x800000091a1a3290 */ /* 0x000fe2000fffe0ff */
[----:B------:R-:W-:Y:S01]  /*0620*/  @!P3 R2UR UR10, R4 ;  /* 0x00000000040ab2ca */ /* 0x000fe200000e0000 */
[----:B-1----:R-:W-:-:S14]  /*0630*/  BRA.U !UP0, `(.L_x_651) ;  /* 0x0000000108187547 */ /* 0x002fdc000b800000 */
[----:B------:R-:W-:-:S13]  /*0640*/  PLOP3.LUT P1, PT, PT, PT, UP4, 0x80, 0x8 ;  /* 0x000000000008781c */ /* 0x000fda0003f2f048 */
[----:B------:R-:W2:Y:S04]  /*0650*/  @P1 LDG.E R0, desc[UR20][R2.64+0x4] ;  /* 0x0000041402001981 */ /* 0x000ea8000c1e1900 */
[----:B------:R-:W3:Y:S01]  /*0660*/  @!P1 LDG.E R2, desc[UR20][R2.64] ;  /* 0x0000001402029981 */ /* 0x000ee2000c1e1900 */
[----:B--2---:R-:W-:-:S13]  /*0670*/  @P1 R2UR UR5, R0 ;  /* 0x00000000000512ca */ /* 0x004fda00000e0000 */
[----:B------:R-:W-:-:S07]  /*0680*/  @UP4 UIADD3 UR5, UPT, UPT, UR5, -UR10, URZ ;  /* 0x8000000a05054290 */ /* 0x000fce000fffe0ff */
[----:B---3--:R-:W-:-:S15]  /*0690*/  @!P1 R2UR UR5, R2 ;  /* 0x00000000020592ca */ /* 0x008fde00000e0000 */
.L_x_651:
[----:B------:R-:W-:Y:S01]  /*06a0*/  @!UP3 UIADD3 UR26, UPT, UPT, UR4, UR5, -UR9 ;  /* 0x00000005041ab290 */ /* 0x000fe2000fffe809 */
[----:B------:R-:W-:Y:S11]  /*06b0*/  @!P0 EXIT ;  /* 0x000000000000894d */ /* 0x000ff60003800000 */
[----:B------:R-:W-:Y:S01]  /*06c0*/  UISETP.GT.AND UP0, UPT, UR26, URZ, UPT ;  /* 0x000000ff1a00728c */ /* 0x000fe2000bf04270 */
[----:B------:R-:W-:-:S08]  /*06d0*/  LOP3.LUT R239, R71, 0x1f, RZ, 0xc0, !PT ;  /* 0x0000001f47ef7812 */ /* 0x000fd000078ec0ff */
[----:B------:R-:W-:Y:S05]  /*06e0*/  BRA.U UP0, `(.L_x_652) ;  /* 0x0000000900b07547 */ /* 0x000fea000b800000 */
[----:B------:R-:W1:Y:S01]  /*06f0*/  LDCU.U8 UR4, c[0x0][0x549] ;  /* 0x0000a920ff0477ac */ /* 0x000e620008000000 */
[----:B------:R-:W-:-:S11]  /*0700*/  UISETP.NE.AND UP0, UPT, UR18, -0x1, UPT ;  /* 0xffffffff1200788c */ /* 0x000fd6000bf05270 */
[----:B------:R-:W2:Y:S01]  /*0710*/  @!UP0 LDCU.64 UR10, c[0x0][0x400] ;  /* 0x00008000ff0a87ac */ /* 0x000ea20008000a00 */
[----:B-1----:R-:W-:Y:S01]  /*0720*/  UISETP.NE.AND UP1, UPT, UR4, URZ, UPT ;  /* 0x000000ff0400728c */ /* 0x002fe2000bf25270 */
[----:B------:R-:W1:Y:S10]  /*0730*/  @UP0 LDCU.64 UR6, c[0x0][0x408] ;  /* 0x00008100ff0607ac */ /* 0x000e740008000a00 */
[----:B------:R-:W3:Y:S01]  /*0740*/  @UP1 LDCU.64 UR4, c[0x0][0x430] ;  /* 0x00008600ff0417ac */ /* 0x000ee20008000a00 */
[----:B--2---:R-:W-:Y:S01]  /*0750*/  @!UP0 UIMAD.WIDE.U32 UR16, UR8, UR10, URZ ;  /* 0x0000000a081082a5 */ /* 0x004fe2000f8e00ff */
[----:B------:R-:W2:Y:S01]  /*0760*/  @UP1 LDCU UR9, c[0x0][0x430] ;  /* 0x00008600ff0917ac */ /* 0x000ea20008000800 */
[----:B-1----:R-:W-:-:S02]  /*0770*/  @UP0 UIMAD.WIDE.U32 UR14, UR18, UR6, URZ ;  /* 0x00000006120e02a5 */ /* 0x002fc4000f8e00ff */
[----:B------:R-:W-:Y:S02]  /*0780*/  @!UP0 UIMAD UR11, UR8, UR11, UR17 ;  /* 0x0000000b080b82a4 */ /* 0x000fe4000f8e0211 */
[----:B------:R-:W-:Y:S01]  /*0790*/  @UP0 UIMAD UR11, UR18, UR7, UR15 ;  /* 0x00000007120b02a4 */ /* 0x000fe2000f8e020f */
[----:B------:R-:W-:Y:S01]  /*07a0*/  @!UP0 UMOV UR10, UR16 ;  /* 0x00000010000a8c82 */ /* 0x000fe20008000000 */
[----:B------:R-:W1:Y:S01]  /*07b0*/  LDCU.U8 UR6, c[0x0][0x548] ;  /* 0x0000a900ff0677ac */ /* 0x000e620008000000 */
[----:B---3--:R-:W-:Y:S01]  /*07c0*/  @UP1 UIMAD UR13, UR4, UR5, URZ ;  /* 0x00000005040d12a4 */ /* 0x008fe2000f8e02ff */
[----:B------:R-:W-:Y:S01]  /*07d0*/  @UP1 UMOV UR7, 0x1 ;  /* 0x0000000100071882 */ /* 0x000fe20000000000 */
[----:B------:R-:W-:Y:S01]  /*07e0*/  @UP0 UMOV UR10, UR14 ;  /* 0x0000000e000a0c82 */ /* 0x000fe20008000000 */
[----:B--2---:R-:W-:Y:S09]  /*07f0*/  BRA.U UP1, `(.L_x_653) ;  /* 0x0000000101247547 */ /* 0x004ff2000b800000 */
[----:B-1----:R-:W-:-:S11]  /*0800*/  UISETP.NE.AND UP0, UPT, UR6, URZ, UPT ;  /* 0x000000ff0600728c */ /* 0x002fd6000bf05270 */
[----:B------:R-:W1:Y:S01]  /*0810*/  @UP0 LDCU UR7, c[0x0][0x454] ;  /* 0x00008a80ff0707ac */ /* 0x000e620008000800 */
[----:B------:R-:W2:Y:S01]  /*0820*/  @!UP0 LDCU UR4, c[0x0][0x434] ;  /* 0x00008680ff0487ac */ /* 0x000ea20008000800 */
[----:B------:R-:W3:Y:S01]  /*0830*/  @UP0 LDCU UR13, c[0x0][0x454] ;  /* 0x00008a80ff0d07ac */ /* 0x000ee20008000800 */
[----:B------:R-:W-:Y:S01]  /*0840*/  @UP0 UMOV UR9, 0x1 ;  /* 0x0000000100090882 */ /* 0x000fe20000000000 */
[----:B---3--:R-:W3:Y:S01]  /*0850*/  @!UP0 LDCU UR13, c[0x0][0x434] ;  /* 0x00008680ff0d87ac */ /* 0x008ee20008000800 */
[----:B------:R-:W-:Y:S01]  /*0860*/  @!UP0 UMOV UR9, 0x1 ;  /* 0x0000000100098882 */ /* 0x000fe20000000000 */
[----:B-1----:R-:W-:Y:S02]  /*0870*/  @UP0 UIMAD UR7, UR12, UR7, URZ ;  /* 0x000000070c0702a4 */ /* 0x002fe4000f8e02ff */
[----:B--2---:R-:W-:-:S12]  /*0880*/  @!UP0 UIMAD UR7, UR12, UR4, URZ ;  /* 0x000000040c0782a4 */ /* 0x004fd8000f8e02ff */
.L_x_653:
[----:B------:R-:W2:Y:S01]  /*0890*/  LDCU.64 UR4, c[0x0][0x410] ;  /* 0x00008200ff0477ac */ /* 0x000ea20008000a00 */
[----:B------:R-:W4:Y:S01]  /*08a0*/  S2R R2, SR_CTAID.X ;  /* 0x0000000000027919 */ /* 0x000f220000002500 */
[----:B------:R-:W-:Y:S01]  /*08b0*/  IMAD.SHL.U32 R8, R71, 0x8, RZ ;  /* 0x0000000847087824 */ /* 0x000fe200078e00ff */
[----:B------:R-:W-:Y:S01]  /*08c0*/  SHF.R.U32.HI R4, RZ, 0x2, R71 ;  /* 0x00000002ff047819 */ /* 0x000fe20000011647 */
[----:B------:R-:W5:Y:S01]  /*08d0*/  LDCU UR12, c[0x0][0x434] ;  /* 0x00008680ff0c77ac */ /* 0x000f620008000800 */
[----:B------:R-:W-:Y:S01]  /*08e0*/  IMAD.MOV.U32 R5, RZ, RZ, RZ ;  /* 0x000000ffff057224 */ /* 0x000fe200078e00ff */
[----:B------:R-:W-:Y:S01]  /*08f0*/  BSSY.RECONVERGENT B0, `(.L_x_654) ;  /* 0x000002f000007945 */ /* 0x000fe20003800200 */
[----:B------:R-:W-:Y:S01]  /*0900*/  LOP3.LUT R8, R8, 0x18, RZ, 0xc0, !PT ;  /* 0x0000001808087812 */ /* 0x000fe200078ec0ff */
[----:B------:R-:W5:Y:S01]  /*0910*/  LDCU UR14, c[0x0][0x440] ;  /* 0x00008800ff0e77ac */ /* 0x000f620008000800 */
[----:B------:R-:W-:Y:S02]  /*0920*/  VIADD R14, R4, 0x20 ;  /* 0x00000020040e7836 */ /* 0x000fe40000000000 */
[----:B------:R-:W-:Y:S01]  /*0930*/  ISETP.NE.AND P1, PT, R8, RZ, PT ;  /* 0x000000ff0800720c */ /* 0x000fe20003f25270 */
[----:B-1----:R-:W-:Y:S01]  /*0940*/  UISETP.NE.AND UP1, UPT, UR6, URZ, !UP1 ;  /* 0x000000ff0600728c */ /* 0x002fe2000cf25270 */
[C---:B------:R-:W-:Y:S01]  /*0950*/  VIADD R15, R4.reuse, 0x40 ;  /* 0x00000040040f7836 */ /* 0x040fe20000000000 */
[----:B------:R-:W-:Y:S01]  /*0960*/  UISETP.NE.AND UP0, UPT, UR18, -0x1, UPT ;  /* 0xffffffff1200788c */ /* 0x000fe2000bf05270 */
[----:B------:R-:W-:Y:S01]  /*0970*/  VIADD R16, R4, 0x60 ;  /* 0x0000006004107836 */ /* 0x000fe20000000000 */
[----:B---3--:R-:W-:Y:S01]  /*0980*/  UIMAD UR13, UR29, UR13, URZ ;  /* 0x0000000d1d0d72a4 */ /* 0x008fe2000f8e02ff */
[----:B--2---:R-:W-:Y:S01]  /*0990*/  IMAD.U32 R0, RZ, RZ, UR4 ;  /* 0x00000004ff007e24 */ /* 0x004fe2000f8e00ff */
[----:B------:R-:W-:Y:S01]  /*09a0*/  UIMAD UR4, UR25, UR9, URZ ;  /* 0x00000009190472a4 */ /* 0x000fe2000f8e02ff */
[----:B------:R-:W-:Y:S01]  /*09b0*/  IMAD.U32 R6, RZ, RZ, UR5 ;  /* 0x00000005ff067e24 */ /* 0x000fe2000f8e00ff */
[----:B------:R-:W-:-:S02]  /*09c0*/  UIADD3 UR25, UPT, UPT, -UR25, UR31, URZ ;  /* 0x0000001f19197290 */ /* 0x000fc4000fffe1ff */
[----:B-----5:R-:W-:Y:S02]  /*09d0*/  UIMAD UR12, UR8, UR12, URZ ;  /* 0x0000000c080c72a4 */ /* 0x020fe4000f8e02ff */
[----:B------:R-:W-:Y:S01]  /*09e0*/  @!UP1 UIMAD UR13, UR8, UR7, UR13 ;  /* 0x00000007080d92a4 */ /* 0x000fe2000f8e020d */
[C---:B------:R-:W-:Y:S01]  /*09f0*/  ISETP.GE.AND P5, PT, R8.reuse, UR14, PT ;  /* 0x0000000e08007c0c */ /* 0x040fe2000bfa6270 */
[----:B------:R-:W-:Y:S01]  /*0a00*/  USEL UR12, UR12, UR18, !UP0 ;  /* 0x000000120c0c7287 */ /* 0x000fe2000c000000 */
[----:B------:R-:W-:Y:S01]  /*0a10*/  IADD3 R8, P0, PT, R8, UR10, RZ ;  /* 0x0000000a08087c10 */ /* 0x000fe2000ff1e0ff */
[----:B------:R-:W-:Y:S01]  /*0a20*/  USHF.R.S32.HI UR10, URZ, 0x1f, UR4 ;  /* 0x0000001fff0a7899 */ /* 0x000fe20008011404 */
[C---:B------:R-:W-:Y:S01]  /*0a30*/  ISETP.GE.OR P6, PT, R4.reuse, UR25, P5 ;  /* 0x0000001904007c0c */ /* 0x040fe2000afc6670 */
[----:B------:R-:W-:Y:S01]  /*0a40*/  USHF.R.S32.HI UR5, URZ, 0x1f, UR12 ;  /* 0x0000001fff057899 */ /* 0x000fe2000801140c */
[----:B------:R-:W-:Y:S01]  /*0a50*/  ISETP.GE.OR P4, PT, R4, UR25, P1 ;  /* 0x0000001904007c0c */ /* 0x000fe20008f86670 */
[----:B------:R-:W-:Y:S01]  /*0a60*/  IMAD.X R9, RZ, RZ, UR11, P0 ;  /* 0x0000000bff097e24 */ /* 0x000fe200080e06ff */
[----:B------:R-:W-:Y:S01]  /*0a70*/  USEL UR8, UR12, URZ, UP1 ;  /* 0x000000ff0c087287 */ /* 0x000fe20008800000 */
[----:B------:R-:W-:Y:S01]  /*0a80*/  ISETP.GE.OR P3, PT, R14, UR25, P1 ;  /* 0x000000190e007c0c */ /* 0x000fe20008f66670 */
[----:B------:R-:W-:Y:S01]  /*0a90*/  USEL UR5, UR5, URZ, UP1 ;  /* 0x000000ff05057287 */ /* 0x000fe20008800000 */
[----:B------:R-:W-:Y:S01]  /*0aa0*/  IMAD.WIDE.U32 R8, R0, UR29, R8 ;  /* 0x0000001d00087c25 */ /* 0x000fe2000f8e0008 */
[----:B------:R-:W-:Y:S01]  /*0ab0*/  USHF.R.S32.HI UR6, URZ, 0x1f, UR13 ;  /* 0x0000001fff067899 */ /* 0x000fe2000801140d */
[----:B------:R-:W-:Y:S01]  /*0ac0*/  ISETP.GE.OR P2, PT, R15, UR25, P1 ;  /* 0x000000190f007c0c */ /* 0x000fe20008f46670 */
[----:B------:R-:W-:Y:S01]  /*0ad0*/  UIADD3 UR8, UP1, UP0, UR4, UR8, UR13 ;  /* 0x0000000804087290 */ /* 0x000fe2000f83e00d */
[----:B------:R-:W-:Y:S01]  /*0ae0*/  IMAD R7, R6, UR29, R9 ;  /* 0x0000001d06077c24 */ /* 0x000fe2000f8e0209 */
[----:B------:R-:W-:Y:S01]  /*0af0*/  ISETP.GE.OR P1, PT, R16, UR25, P1 ;  /* 0x0000001910007c0c */ /* 0x000fe20008f26670 */
[----:B----4-:R-:W-:Y:S01]  /*0b00*/  IMAD.WIDE.U32 R2, R2, 0x80, R4 ;  /* 0x0000008002027825 */ /* 0x010fe200078e0004 */
[----:B------:R-:W-:Y:S01]  /*0b10*/  UIADD3.X UR10, UPT, UPT, UR10, UR5, UR6, UP1, UP0 ;  /* 0x000000050a0a7290 */ /* 0x000fe20008fe0406 */
        /* <DEDUP_REMOVED lines=12> */
.L_x_655:
[----:B------:R-:W-:Y:S05]  /*0be0*/  BSYNC.RECONVERGENT B0 ;  /* 0x0000000000007941 */ /* 0x000fea0003800200 */
.L_x_654:
        /* <DEDUP_REMOVED lines=17> */
.L_x_657:
[----:B------:R-:W-:Y:S05]  /*0d00*/  BSYNC.RECONVERGENT B0 ;  /* 0x0000000000007941 */ /* 0x000fea0003800200 */
.L_x_656:
        /* <DEDUP_REMOVED lines=15> */
.L_x_659:
[----:B------:R-:W-:Y:S05]  /*0e00*/  BSYNC.RECONVERGENT B0 ;  /* 0x0000000000007941 */ /* 0x000fea0003800200 */
.L_x_658:
        /* <DEDUP_REMOVED lines=14> */
.L_x_661:
[----:B------:R-:W-:Y:S05]  /*0ef0*/  BSYNC.RECONVERGENT B0 ;  /* 0x0000000000007941 */ /* 0x000fea0003800200 */
.L_x_660:
        /* <DEDUP_REMOVED lines=10> */
.L_x_663:
[----:B------:R-:W-:Y:S05]  /*0fa0*/  BSYNC.RECONVERGENT B0 ;  /* 0x0000000000007941 */ /* 0x000fea0003800200 */
.L_x_662:
        /* <DEDUP_REMOVED lines=10> */
.L_x_665:
[----:B------:R-:W-:Y:S05]  /*1050*/  BSYNC.RECONVERGENT B0 ;  /* 0x0000000000007941 */ /* 0x000fea0003800200 */
.L_x_664:
        /* <DEDUP_REMOVED lines=10> */
.L_x_667:
[----:B------:R-:W-:Y:S05]  /*1100*/  BSYNC.RECONVERGENT B0 ;  /* 0x0000000000007941 */ /* 0x000fea0003800200 */
.L_x_666:
        /* <DEDUP_REMOVED lines=10> */
.L_x_652:
[----:B------:R-:W-:Y:S02]  /*11b0*/  UISETP.NE.AND UP0, UPT, UR18, -0x1, UPT ;  /* 0xffffffff1200788c */ /* 0x000fe4000bf05270 */
[----:B------:R-:W-:Y:S02]  /*11c0*/  UISETP.NE.AND UP1, UPT, UR10, -0x1, UPT ;  /* 0xffffffff0a00788c */ /* 0x000fe4000bf25270 */
[----:B------:R-:W-:-:S04]  /*11d0*/  UIADD3 UR19, UPT, UPT, UR26, 0x7f, URZ ;  /* 0x0000007f1a137890 */ /* 0x000fc8000fffe0ff */
[----:B------:R-:W-:-:S03]  /*11e0*/  USHF.R.U32.HI UR19, URZ, 0x7, UR19 ;  /* 0x00000007ff137899 */ /* 0x000fc60008011613 */
[----:B------:R-:W1:Y:S01]  /*11f0*/  @!UP0 LDCU.64 UR6, c[0x0][0x398] ;  /* 0x00007300ff0687ac */ /* 0x000e620008000a00 */
[----:B------:R-:W2:Y:S01]  /*1200*/  @UP0 LDCU.64 UR4, c[0x0][0x3b0] ;  /* 0x00007600ff0407ac */ /* 0x000ea20008000a00 */
[----:B------:R-:W-:Y:S02]  /*1210*/  UIADD3 UR24, UPT, UPT, UR19, -0x1, URZ ;  /* 0xffffffff13187890 */ /* 0x000fe4000fffe0ff */
[----:B-1----:R-:W-:Y:S02]  /*1220*/  @!UP0 UIMAD.WIDE.U32 UR12, UR8, UR6, URZ ;  /* 0x00000006080c82a5 */ /* 0x002fe4000f8e00ff */
[----:B--2---:R-:W-:Y:S02]  /*1230*/  @UP0 UIMAD.WIDE.U32 UR14, UR18, UR4, URZ ;  /* 0x00000004120e02a5 */ /* 0x004fe4000f8e00ff */
[----:B------:R-:W-:-:S03]  /*1240*/  @!UP0 UIMAD UR28, UR8, UR7, UR13 ;  /* 0x00000007081c82a4 */ /* 0x000fc6000f8e020d */
[----:B------:R-:W-:Y:S01]  /*1250*/  @!UP0 UMOV UR30, UR12 ;  /* 0x0000000c001e8c82 */ /* 0x000fe20008000000 */
[----:B------:R-:W-:Y:S01]  /*1260*/  @UP0 UIMAD UR28, UR18, UR5, UR15 ;  /* 0x00000005121c02a4 */ /* 0x000fe2000f8e020f */
[----:B------:R-:W-:Y:S01]  /*1270*/  @UP0 UMOV UR30, UR14 ;  /* 0x0000000e001e0c82 */ /* 0x000fe20008000000 */
[----:B------:R-:W-:Y:S10]  /*1280*/  BRA.U UP1, `(.L_x_668) ;  /* 0x00000001012c7547 */ /* 0x000ff4000b800000 */
        /* <DEDUP_REMOVED lines=11> */
.L_x_668:
[----:B------:R-:W1:Y:S01]  /*1340*/  LDCU.64 UR16, c[0x0][0x3b8] ;  /* 0x00007700ff1077ac */ /* 0x000e620008000a00 */
[----:B------:R-:W-:-:S04]  /*1350*/  UIADD3 UR6, UPT, UPT, UR9, UR10, URZ ;  /* 0x0000000a09067290 */ /* 0x000fc8000fffe0ff */
[----:B-1----:R-:W-:Y:S02]  /*1360*/  UIMAD.WIDE.U32 UR12, UR6, UR16, URZ ;  /* 0x00000010060c72a5 */ /* 0x002fe4000f8e00ff */
[----:B------:R-:W-:-:S04]  /*1370*/  UIMAD UR6, UR6, UR17, URZ ;  /* 0x00000011060672a4 */ /* 0x000fc8000f8e02ff */
[----:B------:R-:W-:Y:S02]  /*1380*/  UIADD3 UR6, UPT, UPT, UR13, UR6, URZ ;  /* 0x000000060d067290 */ /* 0x000fe4000fffe0ff */
.L_x_669:
        /* <DEDUP_REMOVED lines=39> */
.L_x_670:
[----:B------:R-:W1:Y:S01]  /*1600*/  LDCU.64 UR14, c[0x0][0x3c0] ;  /* 0x00007800ff0e77ac */ /* 0x000e620008000a00 */
[----:B------:R-:W-:-:S04]  /*1610*/  UIADD3 UR9, UPT, UPT, UR9, UR10, URZ ;  /* 0x0000000a09097290 */ /* 0x000fc8000fffe0ff */
[----:B-1----:R-:W-:Y:S02]  /*1620*/  UIMAD.WIDE.U32 UR10, UR9, UR14, URZ ;  /* 0x0000000e090a72a5 */ /* 0x002fe4000f8e00ff */
[----:B------:R-:W-:-:S04]  /*1630*/  UIMAD UR5, UR9, UR15, URZ ;  /* 0x0000000f090572a4 */ /* 0x000fc8000f8e02ff */
[----:B------:R-:W-:Y:S01]  /*1640*/  UIADD3 UR5, UPT, UPT, UR11, UR5, URZ ;  /* 0x000000050b057290 */ /* 0x000fe2000fffe0ff */
[----:B------:R-:W-:-:S11]  /*1650*/  UMOV UR4, UR10 ;  /* 0x0000000a00047c82 */ /* 0x000fd60008000000 */
.L_x_671:
[----:B------:R-:W1:Y:S01]  /*1660*/  S2R R11, SR_CTAID.X ;  /* 0x00000000000b7919 */ /* 0x000e620000002500 */
[C---:B------:R-:W-:Y:S01]  /*1670*/  IMAD.SHL.U32 R213, R71.reuse, 0x8, RZ ;  /* 0x0000000847d57824 */ /* 0x040fe200078e00ff */
[C---:B------:R-:W-:Y:S01]  /*1680*/  SHF.L.U32 R17, R71.reuse, 0x2, RZ ;  /* 0x0000000247117819 */ /* 0x040fe200000006ff */
[----:B------:R-:W-:Y:S01]  /*1690*/  IMAD.SHL.U32 R18, R71, 0x20, RZ ;  /* 0x0000002047127824 */ /* 0x000fe200078e00ff */
[----:B------:R-:W-:Y:S01]  /*16a0*/  MOV R3, RZ ;  /* 0x000000ff00037202 */ /* 0x000fe20000000f00 */
[----:B------:R-:W2:Y:S01]  /*16b0*/  LDCU.64 UR10, c[0x0][0x390] ;  /* 0x00007200ff0a77ac */ /* 0x000ea20008000a00 */
[C---:B------:R-:W-:Y:S01]  /*16c0*/  LOP3.LUT R68, R213.reuse, 0x18, RZ, 0xc0, !PT ;  /* 0x00000018d5447812 */ /* 0x040fe200078ec0ff */
[----:B------:R-:W3:Y:S01]  /*16d0*/  S2UR UR32, SR_CgaCtaId ;  /* 0x00000000002079c3 */ /* 0x000ee20000008800 */
[----:B------:R-:W-:Y:S01]  /*16e0*/  LOP3.LUT R2, R18, 0xc0, RZ, 0xc0, !PT ;  /* 0x000000c012027812 */ /* 0x000fe200078ec0ff */
[----:B------:R-:W4:Y:S01]  /*16f0*/  LDCU.64 UR8, c[0x0][0x3c8] ;  /* 0x00007900ff0877ac */ /* 0x000f220008000a00 */
[C---:B------:R-:W-:Y:S01]  /*1700*/  IADD3 R6, P1, PT, R68.reuse, UR12, RZ ;  /* 0x0000000c44067c10 */ /* 0x040fe2000ff3e0ff */
[----:B------:R-:W-:Y:S01]  /*1710*/  BSSY.RECONVERGENT B0, `(.L_x_672) ;  /* 0x0000040000007945 */ /* 0x000fe20003800200 */
[----:B------:R-:W-:Y:S01]  /*1720*/  IADD3 R4, P0, PT, R68, UR4, RZ ;  /* 0x0000000444047c10 */ /* 0x000fe2000ff1e0ff */
[----:B------:R-:W5:Y:S01]  /*1730*/  LDCU.64 UR12, c[0x0][0x388] ;  /* 0x00007100ff0c77ac */ /* 0x000f620008000a00 */
[----:B------:R-:W-:Y:S01]  /*1740*/  LOP3.LUT R17, R2, 0x18, R17, 0xf8, !PT ;  /* 0x0000001802117812 */ /* 0x000fe200078ef811 */
[----:B------:R-:W-:Y:S01]  /*1750*/  IMAD.X R7, RZ, RZ, UR6, P1 ;  /* 0x00000006ff077e24 */ /* 0x000fe200088e06ff */
[----:B------:R-:W-:Y:S01]  /*1760*/  SHF.R.U32.HI R2, RZ, 0x2, R71 ;  /* 0x00000002ff027819 */ /* 0x000fe20000011647 */
[----:B------:R-:W-:Y:S01]  /*1770*/  IMAD.X R5, RZ, RZ, UR5, P0 ;  /* 0x00000005ff057e24 */ /* 0x000fe200080e06ff */
[----:B------:R-:W2:Y:S01]  /*1780*/  LDCU.128 UR4, c[0x0][0x3d0] ;  /* 0x00007a00ff0477ac */ /* 0x000ea20008000c00 */
[----:B------:R-:W-:-:S02]  /*1790*/  LOP3.LUT R10, R213, 0xd8, RZ, 0xc0, !PT ;  /* 0x000000d8d50a7812 */ /* 0x000fc400078ec0ff */
[----:B------:R-:W-:Y:S01]  /*17a0*/  IMAD.WIDE.U32 R8, R2, UR16, R6 ;  /* 0x0000001002087c25 */ /* 0x000fe2000f8e0006 */
[----:B------:R-:W-:Y:S01]  /*17b0*/  UMOV UR33, 0x400 ;  /* 0x0000040000217882 */ /* 0x000fe20000000000 */
[----:B------:R-:W-:Y:S02]  /*17c0*/  LOP3.LUT R10, R10, 0x18, R71, 0x78, !PT ;  /* 0x000000180a0a7812 */ /* 0x000fe400078e7847 */
[----:B------:R-:W-:Y:S01]  /*17d0*/  IMAD.WIDE.U32 R6, R2, UR14, R4 ;  /* 0x0000000e02067c25 */ /* 0x000fe2000f8e0004 */
[----:B------:R-:W-:Y:S02]  /*17e0*/  SHF.R.U32.HI R231, RZ, 0x5, R71 ;  /* 0x00000005ffe77819 */ /* 0x000fe40000011647 */
[----:B------:R-:W-:Y:S01]  /*17f0*/  LOP3.LUT R213, R10, 0x1f20, R213, 0xf8, !PT ;  /* 0x00001f200ad57812 */ /* 0x000fe200078ef8d5 */
[----:B------:R-:W-:Y:S01]  /*1800*/  IMAD R9, R2, UR17, R9 ;  /* 0x0000001102097c24 */ /* 0x000fe2000f8e0209 */
[----:B------:R-:W-:Y:S01]  /*1810*/  IADD3 R10, P0, PT, R68, UR30, RZ ;  /* 0x0000001e440a7c10 */ /* 0x000fe2000ff1e0ff */
[----:B------:R-:W-:-:S02]  /*1820*/  IMAD R7, R2, UR15, R7 ;  /* 0x0000000f02077c24 */ /* 0x000fc4000f8e0207 */
[----:B-1----:R-:W-:Y:S01]  /*1830*/  IMAD.WIDE.U32 R4, R11, 0x80, R2 ;  /* 0x000000800b047825 */ /* 0x002fe200078e0002 */
[----:B------:R-:W-:-:S03]  /*1840*/  SHF.R.S32.HI R11, RZ, 0x1f, R0 ;  /* 0x0000001fff0b7819 */ /* 0x000fc60000011400 */
[----:B--2---:R-:W-:-:S04]  /*1850*/  IMAD.WIDE.U32 R8, R0, UR4, R8 ;  /* 0x0000000400087c25 */ /* 0x004fc8000f8e0008 */
[C---:B------:R-:W-:Y:S01]  /*1860*/  IMAD R13, R11.reuse, UR4, RZ ;  /* 0x000000040b0d7c24 */ /* 0x040fe2000f8e02ff */
[----:B-----5:R-:W-:Y:S01]  /*1870*/  LEA R233, P1, R8, UR12, 0x1 ;  /* 0x0000000c08e97c11 */ /* 0x020fe2000f8208ff */
[----:B------:R-:W-:Y:S02]  /*1880*/  IMAD R12, R11, UR6, RZ ;  /* 0x000000060b0c7c24 */ /* 0x000fe4000f8e02ff */
[C---:B------:R-:W-:Y:S02]  /*1890*/  IMAD R13, R0.reuse, UR5, R13 ;  /* 0x00000005000d7c24 */ /* 0x040fe4000f8e020d */
[C---:B------:R-:W-:Y:S01]  /*18a0*/  IMAD R12, R0.reuse, UR7, R12 ;  /* 0x00000007000c7c24 */ /* 0x040fe2000f8e020c */
[----:B------:R1:W-:Y:S01]  /*18b0*/  STL [R1+0x1b4], R233 ;  /* 0x0001b4e901007387 */ /* 0x0003e20000100800 */
[----:B------:R-:W-:Y:S01]  /*18c0*/  IMAD.WIDE.U32 R6, R0, UR6, R6 ;  /* 0x0000000600067c25 */ /* 0x000fe2000f8e0006 */
[----:B------:R-:W-:-:S03]  /*18d0*/  IADD3 R0, PT, PT, R9, R13, RZ ;  /* 0x0000000d09007210 */ /* 0x000fc60007ffe0ff */
[----:B------:R-:W-:Y:S01]  /*18e0*/  IMAD.X R11, RZ, RZ, UR28, P0 ;  /* 0x0000001cff0b7e24 */ /* 0x000fe200080e06ff */
[----:B------:R-:W-:Y:S01]  /*18f0*/  LEA R20, P0, R6, UR10, 0x1 ;  /* 0x0000000a06147c11 */ /* 0x000fe2000f8008ff */
[----:B------:R-:W-:Y:S01]  /*1900*/  IMAD.IADD R9, R7, 0x1, R12 ;  /* 0x0000000107097824 */ /* 0x000fe200078e020c */
[----:B------:R-:W-:Y:S01]  /*1910*/  LEA.HI.X R232, R8, UR13, R0, 0x1, P1 ;  /* 0x0000000d08e87c11 */ /* 0x000fe200088f0c00 */
[----:B----4-:R-:W-:Y:S01]  /*1920*/  IMAD.U32 R14, RZ, RZ, UR8 ;  /* 0x00000008ff0e7e24 */ /* 0x010fe2000f8e00ff */
[----:B------:R-:W-:Y:S01]  /*1930*/  UIADD3 UR8, UPT, UPT, -UR25, UR31, URZ ;  /* 0x0000001f19087290 */ /* 0x000fe2000fffe1ff */
[----:B------:R1:W-:Y:S01]  /*1940*/  STL [R1+0x2b8], R20 ;  /* 0x0002b81401007387 */ /* 0x0003e20000100800 */
[----:B------:R-:W-:Y:S01]  /*1950*/  LEA.HI.X R19, R6, UR11, R9, 0x1, P0 ;  /* 0x0000000b06137c11 */ /* 0x000fe200080f0c09 */
[----:B------:R-:W-:Y:S01]  /*1960*/  IMAD.WIDE.U32 R10, R14, UR29, R10 ;  /* 0x0000001d0e0a7c25 */ /* 0x000fe2000f8e000a */
[----:B------:R-:W-:Y:S01]  /*1970*/  MOV R7, UR9 ;  /* 0x0000000900077c02 */ /* 0x000fe20008000f00 */
[----:B------:R1:W-:Y:S01]  /*1980*/  STL [R1+0x1b0], R232 ;  /* 0x0001b0e801007387 */ /* 0x0003e20000100800 */
[----:B------:R-:W-:Y:S01]  /*1990*/  ISETP.GE.AND P2, PT, R2, UR8, PT ;  /* 0x0000000802007c0c */ /* 0x000fe2000bf46270 */
[----:B---3--:R-:W-:-:S02]  /*19a0*/  ULEA UR28, UR32, UR33, 0x18 ;  /* 0x00000021201c7291 */ /* 0x008fc4000f8ec0ff */
[----:B------:R1:W-:Y:S01]  /*19b0*/  STL [R1+0x2b4], R19 ;  /* 0x0002b41301007387 */ /* 0x0003e20000100800 */
[----:B------:R-:W-:-:S03]  /*19c0*/  IMAD R7, R7, UR29, R11 ;  /* 0x0000001d07077c24 */ /* 0x000fc6000f8e020b */
[----:B------:R-:W-:-:S06]  /*19d0*/  LEA R213, R213, UR28, 0x1 ;  /* 0x0000001cd5d57c11 */ /* 0x000fcc000f8e08ff */
        /* <DEDUP_REMOVED lines=18> */
.L_x_674:
[----:B------:R2:W-:Y:S02]  /*1b00*/  STS.128 [R213], RZ ;  /* 0x000000ffd5007388 */ /* 0x0005e40000000c00 */
.L_x_673:
[----:B------:R-:W-:Y:S05]  /*1b10*/  BSYNC.RECONVERGENT B0 ;  /* 0x0000000000007941 */ /* 0x000fea0003800200 */
.L_x_672:
[C---:B------:R-:W-:Y:S01]  /*1b20*/  VIADD R14, R2.reuse, 0x20 ;  /* 0x00000020020e7836 */ /* 0x040fe20000000000 */
[----:B------:R-:W-:Y:S01]  /*1b30*/  USHF.L.U32 UR11, UR16, 0x7, URZ ;  /* 0x00000007100b7899 */ /* 0x000fe200080006ff */
[C---:B------:R-:W-:Y:S01]  /*1b40*/  VIADD R15, R2.reuse, 0x40 ;  /* 0x00000040020f7836 */ /* 0x040fe20000000000 */
[----:B------:R-:W-:Y:S01]  /*1b50*/  USHF.L.U64.HI UR10, UR16, 0x7, UR17 ;  /* 0x00000007100a7899 */ /* 0x000fe20008010211 */
[----:B------:R-:W-:Y:S01]  /*1b60*/  VIADD R16, R2, 0x60 ;  /* 0x0000006002107836 */ /* 0x000fe20000000000 */
[----:B------:R-:W-:Y:S01]  /*1b70*/  ISETP.GE.AND P0, PT, R14, UR8, PT ;  /* 0x000000080e007c0c */ /* 0x000fe2000bf06270 */
[----:B------:R-:W-:Y:S01]  /*1b80*/  UIMAD UR9, UR24, -0x80, UR26 ;  /* 0xffffff80180978a4 */ /* 0x000fe2000f8e021a */
[----:B------:R-:W-:Y:S01]  /*1b90*/  BSSY.RECONVERGENT B0, `(.L_x_675) ;  /* 0x0000019000007945 */ /* 0x000fe20003800200 */
[----:B------:R-:W-:Y:S01]  /*1ba0*/  UIMAD.WIDE.U32 UR12, UR11, UR24, URZ ;  /* 0x000000180b0c72a5 */ /* 0x000fe2000f8e00ff */
[----:B------:R-:W-:Y:S02]  /*1bb0*/  ISETP.GE.AND P2, PT, R15, UR8, PT ;  /* 0x000000080f007c0c */ /* 0x000fe4000bf46270 */
[----:B------:R-:W-:-:S07]  /*1bc0*/  ISETP.GE.AND P1, PT, R16, UR8, PT ;  /* 0x0000000810007c0c */ /* 0x000fce000bf26270 */
[----:B------:R-:W-:Y:S06]  /*1bd0*/  @P0 BRA `(.L_x_676) ;  /* 0x0000000000500947 */ /* 0x000fec0003800000 */
        /* <DEDUP_REMOVED lines=20> */
.L_x_676:
[----:B------:R-:W-:Y:S05]  /*1d20*/  BSYNC.RECONVERGENT B0 ;  /* 0x0000000000007941 */ /* 0x000fea0003800200 */
.L_x_675:
        /* <DEDUP_REMOVED lines=22> */
.L_x_678:
[----:B------:R-:W-:Y:S05]  /*1e90*/  BSYNC.RECONVERGENT B0 ;  /* 0x0000000000007941 */ /* 0x000fea0003800200 */
.L_x_677:
[----:B------:R-:W-:Y:S04]  /*1ea0*/  BSSY.RECONVERGENT B0, `(.L_x_679) ;  /* 0x0000015000007945 */ /* 0x000fe80003800200 */
[----:B------:R-:W-:Y:S05]  /*1eb0*/  @P1 BRA `(.L_x_680) ;  /* 0x00000000004c1947 */ /* 0x000fea0003800000 */
[----:B------:R-:W5:Y:S02]  /*1ec0*/  LDCU UR4, c[0x0][0x440] ;  /* 0x00008800ff0477ac */ /* 0x000f640008000800 */
[----:B-----5:R-:W-:-:S13]  /*1ed0*/  ISETP.GE.AND P0, PT, R68, UR4, PT ;  /* 0x0000000444007c0c */ /* 0x020fda000bf06270 */
[----:B------:R1:W-:Y:S01]  /*1ee0*/  @P0 STS.128 [R213+0x1800], RZ ;  /* 0x001800ffd5000388 */ /* 0x0003e20000000c00 */
[----:B------:R-:W-:Y:S05]  /*1ef0*/  @P0 BRA `(.L_x_680) ;  /* 0x00000000003c0947 */ /* 0x000fea0003800000 */
[----:B------:R-:W5:Y:S01]  /*1f00*/  LDCU.64 UR6, c[0x0][0x3b0] ;  /* 0x00007600ff0677ac */ /* 0x000f620008000a00 */
[----:B------:R-:W-:Y:S02]  /*1f10*/  IADD3 R0, P0, PT, R4, 0x60, RZ ;  /* 0x0000006004007810 */ /* 0x000fe40007f1e0ff */
[----:B------:R-:W-:Y:S01]  /*1f20*/  MOV R6, R10 ;  /* 0x0000000a00067202 */ /* 0x000fe20000000f00 */
[----:B------:R-:W2:Y:S01]  /*1f30*/  LDCU.64 UR4, c[0x0][0x380] ;  /* 0x00007000ff0477ac */ /* 0x000ea20008000a00 */
[----:B------:R-:W-:-:S05]  /*1f40*/  IADD3.X R4, PT, PT, RZ, R5, RZ, P0, !PT ;  /* 0x00000005ff047210 */ /* 0x000fca00007fe4ff */
[----:B-----5:R-:W-:Y:S02]  /*1f50*/  IMAD R4, R4, UR6, RZ ;  /* 0x0000000604047c24 */ /* 0x020fe4000f8e02ff */
        /* <DEDUP_REMOVED lines=9> */
.L_x_680:
[----:B------:R-:W-:Y:S05]  /*1ff0*/  BSYNC.RECONVERGENT B0 ;  /* 0x0000000000007941 */ /* 0x000fea0003800200 */
.L_x_679:
        /* <DEDUP_REMOVED lines=8> */
[----:B------:R-:W-:Y:S01]  /*2080*/  IMAD.U32 R2, RZ, RZ, UR12 ;  /* 0x0000000cff027e24 */ /* 0x000fe2000f8e00ff */
[----:B------:R-:W-:Y:S01]  /*2090*/  MOV R3, UR13 ;  /* 0x0000000d00037c02 */ /* 0x000fe20008000f00 */
[----:B------:R-:W-:-:S03]  /*20a0*/  IMAD.U32 R0, RZ, RZ, UR5 ;  /* 0x00000005ff007e24 */ /* 0x000fc6000f8e00ff */
[----:B--2---:R-:W-:-:S04]  /*20b0*/  LEA R4, P0, R2, R233, 0x1 ;  /* 0x000000e902047211 */ /* 0x004fc800078008ff */
[----:B------:R-:W-:-:S05]  /*20c0*/  LEA.HI.X R5, R2, R232, R0, 0x1, P0 ;  /* 0x000000e802057211 */ /* 0x000fca00000f0c00 */
[----:B------:R-:W-:Y:S01]  /*20d0*/  @!PT LDS RZ, [RZ] ;  /* 0x00000000fffff984 */ /* 0x000fe20000000800 */
[----:B------:R-:W-:Y:S01]  /*20e0*/  @!PT LDS RZ, [RZ] ;  /* 0x00000000fffff984 */ /* 0x000fe20000000800 */
[----:B------:R-:W-:Y:S01]  /*20f0*/  @!PT LDS RZ, [RZ] ;  /* 0x00000000fffff984 */ /* 0x000fe20000000800 */
[----:B------:R2:W-:Y:S01]  /*2100*/  LDGSTS.E.BYPASS.LTC128B.128 [R213+0x2000], desc[UR20][R4.64] ;  /* 0x0200000004d57fae */ /* 0x0005e2000b981a14 */
[----:B------:R-:W-:Y:S05]  /*2110*/  BRA `(.L_x_682) ;  /* 0x0000000000047947 */ /* 0x000fea0003800000 */
.L_x_683:
[----:B------:R1:W-:Y:S02]  /*2120*/  STS.128 [R213+0x2000], RZ ;  /* 0x002000ffd5007388 */ /* 0x0003e40000000c00 */
.L_x_682:
[----:B------:R-:W-:Y:S05]  /*2130*/  BSYNC.RECONVERGENT B0 ;  /* 0x0000000000007941 */ /* 0x000fea0003800200 */
.L_x_681:
[----:B------:R-:W-:Y:S01]  /*2140*/  ISETP.GE.AND P0, PT, R14, UR9, PT ;  /* 0x000000090e007c0c */ /* 0x000fe2000bf06270 */
[----:B------:R-:W-:Y:S01]  /*2150*/  USHF.L.U64.HI UR11, UR14, 0x7, UR15 ;  /* 0x000000070e0b7899 */ /* 0x000fe2000801020f */
[----:B------:R-:W-:Y:S01]  /*2160*/  BSSY.RECONVERGENT B0, `(.L_x_684) ;  /* 0x0000015000007945 */ /* 0x000fe20003800200 */
[----:B------:R-:W-:Y:S01]  /*2170*/  USHF.L.U32 UR29, UR14, 0x7, URZ ;  /* 0x000000070e1d7899 */ /* 0x000fe200080006ff */
[----:B------:R-:W-:Y:S01]  /*2180*/  ISETP.GE.AND P2, PT, R15, UR9, PT ;  /* 0x000000090f007c0c */ /* 0x000fe2000bf46270 */
[----:B------:R-:W-:Y:S01]  /*2190*/  USHF.L.U64.HI UR7, UR16, 0x5, UR17 ;  /* 0x0000000510077899 */ /* 0x000fe20008010211 */
[----:B------:R-:W-:Y:S01]  /*21a0*/  ISETP.GE.AND P1, PT, R16, UR9, PT ;  /* 0x0000000910007c0c */ /* 0x000fe2000bf26270 */
[----:B------:R-:W-:-:S06]  /*21b0*/  USHF.L.U32 UR10, UR16, 0x5, URZ ;  /* 0x00000005100a7899 */ /* 0x000fcc00080006ff */
[----:B------:R-:W-:Y:S06]  /*21c0*/  @P0 BRA `(.L_x_685) ;  /* 0x0000000000380947 */ /* 0x000fec0003800000 */
[----:B------:R-:W5:Y:S02]  /*21d0*/  LDCU UR4, c[0x0][0x440] ;  /* 0x00008800ff0477ac */ /* 0x000f640008000800 */
[----:B-----5:R-:W-:-:S13]  /*21e0*/  ISETP.GE.AND P0, PT, R68, UR4, PT ;  /* 0x0000000444007c0c */ /* 0x020fda000bf06270 */
[----:B------:R1:W-:Y:S01]  /*21f0*/  @P0 STS.128 [R213+0x2800], RZ ;  /* 0x002800ffd5000388 */ /* 0x0003e20000000c00 */
[----:B------:R-:W-:Y:S05]  /*2200*/  @P0 BRA `(.L_x_685) ;  /* 0x0000000000280947 */ /* 0x000fea0003800000 */
[----:B------:R-:W-:-:S04]  /*2210*/  UIADD3 UR6, UP0, UPT, UR10, UR12, URZ ;  /* 0x0000000c0a067290 */ /* 0x000fc8000ff1e0ff */
[----:B------:R-:W-:Y:S02]  /*2220*/  UIADD3.X UR4, UPT, UPT, UR7, UR5, URZ, UP0, !UPT ;  /* 0x0000000507047290 */ /* 0x000fe400087fe4ff */
        /* <DEDUP_REMOVED lines=8> */
.L_x_685:
[----:B------:R-:W-:Y:S05]  /*22b0*/  BSYNC.RECONVERGENT B0 ;  /* 0x0000000000007941 */ /* 0x000fea0003800200 */
.L_x_684:
        /* <DEDUP_REMOVED lines=9> */
[----:B-1----:R-:W-:Y:S01]  /*2350*/  IMAD.U32 R3, RZ, RZ, UR4 ;  /* 0x00000004ff037e24 */ /* 0x002fe2000f8e00ff */
[----:B------:R-:W-:-:S04]  /*2360*/  LEA R2, P0, R0, R233, 0x1 ;  /* 0x000000e900027211 */ /* 0x000fc800078008ff */
[----:B------:R-:W-:-:S05]  /*2370*/  LEA.HI.X R3, R0, R232, R3, 0x1, P0 ;  /* 0x000000e800037211 */ /* 0x000fca00000f0c03 */
[----:B------:R-:W-:Y:S01]  /*2380*/  @!PT LDS RZ, [RZ] ;  /* 0x00000000fffff984 */ /* 0x000fe20000000800 */
[----:B------:R-:W-:Y:S01]  /*2390*/  @!PT LDS RZ, [RZ] ;  /* 0x00000000fffff984 */ /* 0x000fe20000000800 */
[----:B------:R-:W-:Y:S01]  /*23a0*/  @!PT LDS RZ, [RZ] ;  /* 0x00000000fffff984 */ /* 0x000fe20000000800 */
[----:B------:R1:W-:Y:S04]  /*23b0*/  LDGSTS.E.BYPASS.LTC128B.128 [R213+0x3000], desc[UR20][R2.64] ;  /* 0x0300000002d57fae */ /* 0x0003e8000b981a14 */
.L_x_687:
[----:B------:R-:W-:Y:S05]  /*23c0*/  BSYNC.RECONVERGENT B0 ;  /* 0x0000000000007941 */ /* 0x000fea0003800200 */
.L_x_686:
        /* <DEDUP_REMOVED lines=14> */
[----:B--2---:R-:W-:-:S04]  /*24b0*/  LEA R4, P0, R2, R233, 0x1 ;  /* 0x000000e902047211 */ /* 0x004fc800078008ff */
[----:B------:R-:W-:-:S05]  /*24c0*/  LEA.HI.X R5, R2, R232, R0, 0x1, P0 ;  /* 0x000000e802057211 */ /* 0x000fca00000f0c00 */
[----:B------:R-:W-:Y:S01]  /*24d0*/  @!PT LDS RZ, [RZ] ;  /* 0x00000000fffff984 */ /* 0x000fe20000000800 */
[----:B------:R-:W-:Y:S01]  /*24e0*/  @!PT LDS RZ, [RZ] ;  /* 0x00000000fffff984 */ /* 0x000fe20000000800 */
[----:B------:R-:W-:Y:S01]  /*24f0*/  @!PT LDS RZ, [RZ] ;  /* 0x00000000fffff984 */ /* 0x000fe20000000800 */
[----:B------:R1:W-:Y:S04]  /*2500*/  LDGSTS.E.BYPASS.LTC128B.128 [R213+0x3800], desc[UR20][R4.64] ;  /* 0x0380000004d57fae */ /* 0x0003e8000b981a14 */
.L_x_689:
[----:B------:R-:W-:Y:S05]  /*2510*/  BSYNC.RECONVERGENT B0 ;  /* 0x0000000000007941 */ /* 0x000fea0003800200 */
.L_x_688:
[----:B------:R-:W0:Y:S01]  /*2520*/  LDGDEPBAR ;  /* 0x00000000000079af */ /* 0x000e220000000000 */
[----:B------:R-:W-:Y:S01]  /*2530*/  UIMAD.WIDE.U32 UR12, UR29, UR24, URZ ;  /* 0x000000181d0c72a5 */ /* 0x000fe2000f8e00ff */
[----:B------:R-:W-:Y:S01]  /*2540*/  BSSY.RECONVERGENT B0, `(.L_x_690) ;  /* 0x0000016000007945 */ /* 0x000fe20003800200 */
[----:B------:R-:W-:-:S04]  /*2550*/  UIMAD UR5, UR11, UR24, URZ ;  /* 0x000000180b0572a4 */ /* 0x000fc8000f8e02ff */
[----:B------:R-:W-:Y:S01]  /*2560*/  UIADD3 UR5, UPT, UPT, UR13, UR5, URZ ;  /* 0x000000050d057290 */ /* 0x000fe2000fffe0ff */
[----:B------:R-:W-:-:S04]  /*2570*/  DEPBAR.LE SB0, 0x0 ;  /* 0x000080000000791a */ /* 0x000fc80000000000 */
[----:B------:R-:W-:Y:S06]  /*2580*/  BAR.SYNC.DEFER_BLOCKING 0x0 ;  /* 0x0000000000007b1d */ /* 0x000fec0000010000 */
[----:B------:R-:W-:Y:S05]  /*2590*/  @P3 BRA `(.L_x_691) ;  /* 0x00000000003c3947 */ /* 0x000fea0003800000 */
[----:B------:R-:W5:Y:S02]  /*25a0*/  LDCU UR4, c[0x0][0x440] ;  /* 0x00008800ff0477ac */ /* 0x000f640008000800 */
[----:B-----5:R-:W-:-:S13]  /*25b0*/  ISETP.GE.AND P0, PT, R68, UR4, PT ;  /* 0x0000000444007c0c */ /* 0x020fda000bf06270 */
[----:B------:R-:W-:Y:S05]  /*25c0*/  @P0 BRA `(.L_x_692) ;  /* 0x0000000000280947 */ /* 0x000fea0003800000 */
[----:B-1----:R-:W-:Y:S01]  /*25d0*/  IMAD.U32 R2, RZ, RZ, UR12 ;  /* 0x0000000cff027e24 */ /* 0x002fe2000f8e00ff */
        /* <DEDUP_REMOVED lines=9> */
.L_x_692:
[----:B------:R1:W-:Y:S01]  /*2670*/  STS.128 [R213+0x4000], RZ ;  /* 0x004000ffd5007388 */ /* 0x0003e20000000c00 */
[----:B------:R-:W-:Y:S05]  /*2680*/  BRA `(.L_x_693) ;  /* 0x0000000000047947 */ /* 0x000fea0003800000 */
.L_x_691:
[----:B------:R1:W-:Y:S02]  /*2690*/  STS.128 [R213+0x4000], RZ ;  /* 0x004000ffd5007388 */ /* 0x0003e40000000c00 */
.L_x_693:
[----:B------:R-:W-:Y:S05]  /*26a0*/  BSYNC.RECONVERGENT B0 ;  /* 0x0000000000007941 */ /* 0x000fea0003800200 */
.L_x_690:
[----:B------:R-:W-:Y:S01]  /*26b0*/  ISETP.GE.AND P0, PT, R14, UR9, PT ;  /* 0x000000090e007c0c */ /* 0x000fe2000bf06270 */
[----:B------:R-:W-:Y:S01]  /*26c0*/  IMAD.SHL.U32 R207, R71, 0x10, RZ ;  /* 0x0000001047cf7824 */ /* 0x000fe200078e00ff */
[--C-:B------:R-:W-:Y:S01]  /*26d0*/  SHF.R.U32.HI R205, RZ, 0x1, R71.reuse ;  /* 0x00000001ffcd7819 */ /* 0x100fe20000011647 */
[----:B------:R-:W-:Y:S01]  /*26e0*/  BSSY.RECONVERGENT B0, `(.L_x_694) ;  /* 0x000001e000007945 */ /* 0x000fe20003800200 */
[----:B-12---:R-:W-:Y:S02]  /*26f0*/  LOP3.LUT R5, R17, 0x8, R71, 0x78, !PT ;  /* 0x0000000811057812 */ /* 0x006fe400078e7847 */
[----:B------:R-:W-:Y:S02]  /*2700*/  LOP3.LUT R2, R207, 0x100, RZ, 0xc0, !PT ;  /* 0x00000100cf027812 */ /* 0x000fe400078ec0ff */
[----:B------:R-:W-:Y:S02]  /*2710*/  LOP3.LUT R0, R205, 0x8, RZ, 0xc0, !PT ;  /* 0x00000008cd007812 */ /* 0x000fe400078ec0ff */
[----:B------:R-:W-:-:S02]  /*2720*/  LOP3.LUT R207, R207, 0x3e00, RZ, 0xc0, !PT ;  /* 0x00003e00cfcf7812 */ /* 0x000fc400078ec0ff */
[----:B------:R-:W-:Y:S01]  /*2730*/  LOP3.LUT R0, R17, R0, RZ, 0x3c, !PT ;  /* 0x0000000011007212 */ /* 0x000fe200078e3cff */
[----:B------:R1:W-:Y:S01]  /*2740*/  @P0 STS.128 [R213+0x4800], RZ ;  /* 0x004800ffd5000388 */ /* 0x0003e20000000c00 */
[--C-:B------:R-:W-:Y:S02]  /*2750*/  LOP3.LUT R3, R207, 0x120, R18.reuse, 0xf8, !PT ;  /* 0x00000120cf037812 */ /* 0x100fe400078ef812 */
[----:B------:R-:W-:Y:S02]  /*2760*/  LOP3.LUT R2, R2, 0x20, R18, 0xf8, !PT ;  /* 0x0000002002027812 */ /* 0x000fe400078ef812 */
[----:B------:R-:W-:Y:S01]  /*2770*/  ISETP.GE.AND P2, PT, R15, UR9, PT ;  /* 0x000000090f007c0c */ /* 0x000fe2000bf46270 */
[----:B------:R-:W-:Y:S01]  /*2780*/  IMAD.IADD R4, R3, 0x1, R0 ;  /* 0x0000000103047824 */ /* 0x000fe200078e0200 */
[----:B------:R-:W-:Y:S01]  /*2790*/  ISETP.GE.AND P1, PT, R16, UR9, PT ;  /* 0x0000000910007c0c */ /* 0x000fe2000bf26270 */
[----:B------:R-:W-:Y:S01]  /*27a0*/  IMAD.IADD R0, R5, 0x1, R2 ;  /* 0x0000000105007824 */ /* 0x000fe200078e0202 */
[----:B------:R-:W-:Y:S11]  /*27b0*/  @P0 BRA `(.L_x_695) ;  /* 0x0000000000400947 */ /* 0x000ff60003800000 */
[----:B------:R-:W2:Y:S02]  /*27c0*/  LDCU UR4, c[0x0][0x440] ;  /* 0x00008800ff0477ac */ /* 0x000ea40008000800 */
[----:B--2---:R-:W-:-:S13]  /*27d0*/  ISETP.GE.AND P0, PT, R68, UR4, PT ;  /* 0x0000000444007c0c */ /* 0x004fda000bf06270 */
        /* <DEDUP_REMOVED lines=14> */
.L_x_695:
[----:B------:R-:W-:Y:S05]  /*28c0*/  BSYNC.RECONVERGENT B0 ;  /* 0x0000000000007941 */ /* 0x000fea0003800200 */
.L_x_694:
        /* <DEDUP_REMOVED lines=11> */
[----:B-1----:R-:W-:-:S04]  /*2980*/  IMAD.U32 R3, RZ, RZ, UR6 ;  /* 0x00000006ff037e24 */ /* 0x002fc8000f8e00ff */
[----:B------:R-:W-:Y:S01]  /*2990*/  IMAD.U32 R4, RZ, RZ, UR4 ;  /* 0x00000004ff047e24 */ /* 0x000fe2000f8e00ff */
[----:B------:R-:W-:-:S04]  /*29a0*/  LEA R2, P0, R3, R20, 0x1 ;  /* 0x0000001403027211 */ /* 0x000fc800078008ff */
[----:B------:R-:W-:-:S05]  /*29b0*/  LEA.HI.X R3, R3, R19, R4, 0x1, P0 ;  /* 0x0000001303037211 */ /* 0x000fca00000f0c04 */
[----:B------:R-:W-:Y:S01]  /*29c0*/  @!PT LDS RZ, [RZ] ;  /* 0x00000000fffff984 */ /* 0x000fe20000000800 */
[----:B------:R-:W-:Y:S01]  /*29d0*/  @!PT LDS RZ, [RZ] ;  /* 0x00000000fffff984 */ /* 0x000fe20000000800 */
[----:B------:R-:W-:Y:S01]  /*29e0*/  @!PT LDS RZ, [RZ] ;  /* 0x00000000fffff984 */ /* 0x000fe20000000800 */
[----:B------:R1:W-:Y:S04]  /*29f0*/  LDGSTS.E.BYPASS.LTC128B.128 [R213+0x5000], desc[UR20][R2.64] ;  /* 0x0500000002d57fae */ /* 0x0003e8000b981a14 */
.L_x_697:
[----:B------:R-:W-:Y:S05]  /*2a00*/  BSYNC.RECONVERGENT B0 ;  /* 0x0000000000007941 */ /* 0x000fea0003800200 */
.L_x_696:
        /* <DEDUP_REMOVED lines=21> */
.L_x_699:
[----:B------:R-:W-:Y:S05]  /*2b60*/  BSYNC.RECONVERGENT B0 ;  /* 0x0000000000007941 */ /* 0x000fea0003800200 */
.L_x_698:
[----:B------:R-:W-:Y:S01]  /*2b70*/  LDSM.16.M88.4 R8, [R16] ;  /* 0x000000001008783b */ /* 0x000fe20000000200 */
[----:B-1----:R-:W-:Y:S01]  /*2b80*/  IMAD.MOV.U32 R2, RZ, RZ, 0x20 ;  /* 0x00000020ff027424 */ /* 0x002fe200078e00ff */
[C---:B------:R-:W-:Y:S01]  /*2b90*/  LOP3.LUT P6, RZ, R71.reuse, 0x4, RZ, 0xc0, !PT ;  /* 0x0000000447ff7812 */ /* 0x040fe200078cc0ff */
[----:B------:R-:W-:Y:S01]  /*2ba0*/  IMAD.SHL.U32 R71, R71, 0x2, RZ ;  /* 0x0000000247477824 */ /* 0x000fe200078e00ff */
[----:B---3--:R-:W1:Y:S01]  /*2bb0*/  LDSM.16.M88.4 R12, [R0+0x2000] ;  /* 0x00200000000c783b */ /* 0x008e620000000200 */
[----:B------:R-:W-:Y:S01]  /*2bc0*/  UISETP.GE.U32.AND UP2, UPT, UR26, 0x81, UPT ;  /* 0x000000811a00788c */ /* 0x000fe2000bf46070 */
[----:B------:R-:W-:Y:S01]  /*2bd0*/  SEL R2, R2, 0xffffffe0, !P6 ;  /* 0xffffffe002027807 */ /* 0x000fe20007000000 */
[----:B------:R-:W3:Y:S01]  /*2be0*/  LDCU.U8 UR6, c[0x0][0x4f8] ;  /* 0x00009f00ff0677ac */ /* 0x000ee20008000000 */
[----:B------:R-:W5:Y:S01]  /*2bf0*/  LDSM.16.M88.4 R4, [R16+0x1000] ;  /* 0x001000001004783b */ /* 0x000f620000000200 */
[----:B------:R-:W-:Y:S02]  /*2c00*/  LOP3.LUT R172, R71, 0x6, RZ, 0xc0, !PT ;  /* 0x0000000647ac7812 */ /* 0x000fe400078ec0ff */
[--C-:B------:R-:W-:Y:S01]  /*2c10*/  IMAD.IADD R3, R16, 0x1, R2.reuse ;  /* 0x0000000110037824 */ /* 0x100fe200078e0202 */
[----:B------:R-:W2:Y:S01]  /*2c20*/  LDSM.16.M88.4 R28, [R0+0x2400] ;  /* 0x00240000001c783b */ /* 0x000ea20000000200 */
[----:B------:R-:W-:-:S03]  /*2c30*/  IMAD.IADD R2, R0, 0x1, R2 ;  /* 0x0000000100027824 */ /* 0x000fc600078e0202 */
[----:B------:R-:W4:Y:S04]  /*2c40*/  LDSM.16.M88.4 R24, [R0+0x2800] ;  /* 0x002800000018783b */ /* 0x000f280000000200 */
[----:B------:R-:W3:Y:S04]  /*2c50*/  LDSM.16.M88.4 R20, [R0+0x2c00] ;  /* 0x002c00000014783b */ /* 0x000ee80000000200 */
[----:B------:R-:W3:Y:S04]  /*2c60*/  LDSM.16.M88.4 R32, [R0+0x3000] ;  /* 0x003000000020783b */ /* 0x000ee80000000200 */
[----:B------:R-:W3:Y:S04]  /*2c70*/  LDSM.16.M88.4 R40, [R0+0x3400] ;  /* 0x003400000028783b */ /* 0x000ee80000000200 */
[----:B------:R-:W3:Y:S04]  /*2c80*/  LDSM.16.M88.4 R48, [R0+0x3800] ;  /* 0x003800000030783b */ /* 0x000ee80000000200 */
[----:B------:R2:W3:Y:S04]  /*2c90*/  LDSM.16.M88.4 R44, [R0+0x3c00] ;  /* 0x003c0000002c783b */ /* 0x0004e80000000200 */
[----:B------:R-:W-:Y:S01]  /*2ca0*/  LDSM.16.M88.4 R16, [R3] ;  /* 0x000000000310783b */ /* 0x000fe20000000200 */
[-C--:B-1----:R-:W-:Y:S03]  /*2cb0*/  HMMA.16816.F32.BF16 R80, R8, R12.reuse, RZ ;  /* 0x0000000c0850723c */ /* 0x082fe600000418ff */
[----:B------:R-:W1:Y:S04]  /*2cc0*/  LDSM.16.M88.4 R36, [R2+0x2000] ;  /* 0x002000000224783b */ /* 0x000e680000000200 */
[----:B------:R-:W-:Y:S01]  /*2cd0*/  LDSM.16.M88.4 R52, [R2+0x2400] ;  /* 0x002400000234783b */ /* 0x000fe20000000200 */
[C---:B-----5:R-:W-:Y:S03]  /*2ce0*/  HMMA.16816.F32.BF16 R84, R4.reuse, R12, RZ ;  /* 0x0000000c0454723c */ /* 0x060fe600000418ff */
[----:B------:R-:W-:Y:S04]  /*2cf0*/  LDSM.16.M88.4 R60, [R2+0x2c00] ;  /* 0x002c0000023c783b */ /* 0x000fe80000000200 */
[----:B------:R-:W-:Y:S01]  /*2d00*/  LDSM.16.M88.4 R64, [R2+0x3000] ;  /* 0x003000000240783b */ /* 0x000fe20000000200 */
[----:B--2---:R-:W-:Y:S01]  /*2d10*/  IMAD.U32 R0, RZ, RZ, UR24 ;  /* 0x00000018ff007e24 */ /* 0x004fe2000f8e00ff */
[----:B------:R-:W-:Y:S02]  /*2d20*/  HMMA.16816.F32.BF16 R108, R4, R14, RZ ;  /* 0x0000000e046c723c */ /* 0x000fe400000418ff */
[----:B------:R-:W-:Y:S01]  /*2d30*/  LDSM.16.M88.4 R72, [R2+0x3400] ;  /* 0x003400000248783b */ /* 0x000fe20000000200 */
[----:B------:R-:W-:-:S03]  /*2d40*/  IMAD R0, R0, 0x80, R172 ;  /* 0x0000008000007824 */ /* 0x000fc600078e02ac */
[----:B------:R-:W-:Y:S02]  /*2d50*/  LDSM.16.M88.4 R56, [R2+0x2800] ;  /* 0x002800000238783b */ /* 0x000fe40000000200 */
[----:B------:R-:W-:Y:S02]  /*2d60*/  HMMA.16816.F32.BF16 R116, R8, R14, RZ ;  /* 0x0000000e0874723c */ /* 0x000fe400000418ff */
[----:B------:R2:W5:Y:S01]  /*2d70*/  LDSM.16.M88.4 R12, [R3+0x1000] ;  /* 0x00100000030c783b */ /* 0x0005620000000200 */
[----:B------:R-:W-:-:S03]  /*2d80*/  ISETP.GE.U32.AND P2, PT, R0, UR26, PT ;  /* 0x0000001a00007c0c */ /* 0x000fc6000bf46070 */
[----:B------:R-:W0:Y:S02]  /*2d90*/  LDGDEPBAR ;  /* 0x00000000000079af */ /* 0x000e240000000000 */
[C---:B------:R-:W-:Y:S08]  /*2da0*/  HMMA.16816.F32.BF16 R88, R4.reuse, R28, RZ ;  /* 0x0000001c0458723c */ /* 0x040ff000000418ff */
[----:B------:R-:W-:Y:S08]  /*2db0*/  HMMA.16816.F32.BF16 R128, R4, R30, RZ ;  /* 0x0000001e0480723c */ /* 0x000ff000000418ff */
[----:B------:R-:W-:Y:S01]  /*2dc0*/  HMMA.16816.F32.BF16 R76, R8, R28, RZ ;  /* 0x0000001c084c723c */ /* 0x000fe200000418ff */
[----:B--2---:R-:W-:-:S05]  /*2dd0*/  VIADD R3, R0, 0x1 ;  /* 0x0000000100037836 */ /* 0x004fca0000000000 */
[----:B------:R-:W-:Y:S01]  /*2de0*/  ISETP.GE.U32.AND P1, PT, R3, UR26, PT ;  /* 0x0000001a03007c0c */ /* 0x000fe2000bf26070 */
[C---:B------:R-:W-:Y:S01]  /*2df0*/  VIADD R3, R0.reuse, 0x11 ;  /* 0x0000001100037836 */ /* 0x040fe20000000000 */
[----:B------:R-:W-:Y:S04]  /*2e00*/  HMMA.16816.F32.BF16 R124, R8, R30, RZ ;  /* 0x0000001e087c723c */ /* 0x000fe800000418ff */
[----:B------:R-:W-:Y:S01]  /*2e10*/  ISETP.GE.U32.AND P5, PT, R3, UR26, PT ;  /* 0x0000001a03007c0c */ /* 0x000fe2000bfa6070 */
[----:B------:R-:W-:-:S03]  /*2e20*/  VIADD R3, R0, 0x18 ;  /* 0x0000001800037836 */ /* 0x000fc60000000000 */
[C---:B----4-:R-:W-:Y:S08]  /*2e30*/  HMMA.16816.F32.BF16 R92, R4.reuse, R24, RZ ;  /* 0x00000018045c723c */ /* 0x050ff000000418ff */
[----:B------:R-:W-:Y:S08]  /*2e40*/  HMMA.16816.F32.BF16 R136, R4, R26, RZ ;  /* 0x0000001a0488723c */ /* 0x000ff000000418ff */
[C---:B------:R-:W-:Y:S08]  /*2e50*/  HMMA.16816.F32.BF16 R28, R8.reuse, R24, RZ ;  /* 0x00000018081c723c */ /* 0x040ff000000418ff */
[----:B------:R-:W-:Y:S08]  /*2e60*/  HMMA.16816.F32.BF16 R132, R8, R26, RZ ;  /* 0x0000001a0884723c */ /* 0x000ff000000418ff */
[C---:B---3--:R-:W-:Y:S08]  /*2e70*/  HMMA.16816.F32.BF16 R96, R4.reuse, R20, RZ ;  /* 0x000000140460723c */ /* 0x048ff000000418ff */
[----:B------:R-:W-:Y:S08]  /*2e80*/  HMMA.16816.F32.BF16 R148, R4, R22, RZ ;  /* 0x000000160494723c */ /* 0x000ff000000418ff */
[C---:B------:R-:W-:Y:S08]  /*2e90*/  HMMA.16816.F32.BF16 R24, R8.reuse, R20, RZ ;  /* 0x000000140818723c */ /* 0x040ff000000418ff */
[C---:B------:R-:W-:Y:S08]  /*2ea0*/  HMMA.16816.F32.BF16 R140, R8.reuse, R22, RZ ;  /* 0x00000016088c723c */ /* 0x040ff000000418ff */
[-C--:B------:R-:W-:Y:S08]  /*2eb0*/  HMMA.16816.F32.BF16 R20, R8, R32.reuse, RZ ;  /* 0x000000200814723c */ /* 0x080ff000000418ff */
        /* <DEDUP_REMOVED lines=14> */
[----:B------:R-:W-:Y:S03]  /*2fa0*/  HMMA.16816.F32.BF16 R120, R8, R48, RZ ;  /* 0x000000300878723c */ /* 0x000fe600000418ff */
[----:B------:R-:W-:-:S02]  /*2fb0*/  FSEL R209, R46, -INF , !P2 ;  /* 0xff8000002ed17808 */ /* 0x000fc40005000000 */
[----:B------:R-:W-:Y:S02]  /*2fc0*/  FSEL R230, R44, -INF , !P2 ;  /* 0xff8000002ce67808 */ /* 0x000fe40005000000 */
[----:B------:R-:W-:Y:S01]  /*2fd0*/  FSEL R198, R47, -INF , !P1 ;  /* 0xff8000002fc67808 */ /* 0x000fe20004800000 */
[----:B------:R-:W-:Y:S01]  /*2fe0*/  HMMA.16816.F32.BF16 R184, R8, R50, RZ ;  /* 0x0000003208b8723c */ /* 0x000fe200000418ff */
[----:B------:R-:W-:Y:S02]  /*2ff0*/  FSEL R228, R45, -INF , !P1 ;  /* 0xff8000002de47808 */ /* 0x000fe40004800000 */
[----:B------:R-:W-:Y:S02]  /*3000*/  FSEL R227, R42, -INF , !P2 ;  /* 0xff8000002ae37808 */ /* 0x000fe40005000000 */
[----:B------:R-:W-:Y:S02]  /*3010*/  FSEL R226, R40, -INF , !P2 ;  /* 0xff80000028e27808 */ /* 0x000fe40005000000 */
[----:B------:R-:W-:Y:S01]  /*3020*/  ISETP.GE.U32.AND P2, PT, R3, UR26, PT ;  /* 0x0000001a03007c0c */ /* 0x000fe2000bf46070 */
[----:B------:R-:W-:Y:S01]  /*3030*/  HMMA.16816.F32.BF16 R48, R12, R52, R88 ;  /* 0x000000340c30723c */ /* 0x000fe20000041858 */
[----:B------:R-:W-:Y:S01]  /*3040*/  VIADD R3, R0, 0x19 ;  /* 0x0000001900037836 */ /* 0x000fe20000000000 */
[----:B------:R-:W-:-:S02]  /*3050*/  FSEL R225, R43, -INF , !P1 ;  /* 0xff8000002be17808 */ /* 0x000fc40004800000 */
[----:B------:R-:W-:Y:S02]  /*3060*/  FSEL R224, R41, -INF , !P1 ;  /* 0xff80000029e07808 */ /* 0x000fe40004800000 */
[----:B------:R-:W-:Y:S01]  /*3070*/  ISETP.GE.U32.AND P1, PT, R3, UR26, PT ;  /* 0x0000001a03007c0c */ /* 0x000fe2000bf26070 */
[----:B------:R-:W-:Y:S01]  /*3080*/  VIADD R3, R0, 0x20 ;  /* 0x0000002000037836 */ /* 0x000fe20000000000 */
[----:B------:R-:W-:Y:S08]  /*3090*/  HMMA.16816.F32.BF16 R88, R12, R60, R96 ;  /* 0x0000003c0c58723c */ /* 0x000ff00000041860 */
[----:B------:R-:W-:Y:S03]  /*30a0*/  HMMA.16816.F32.BF16 R152, R8, R34, RZ ;  /* 0x000000220898723c */ /* 0x000fe600000418ff */
[----:B------:R-:W-:-:S02]  /*30b0*/  FSEL R206, R51, -INF , !P5 ;  /* 0xff80000033ce7808 */ /* 0x000fc40006800000 */
[----:B------:R-:W-:-:S03]  /*30c0*/  FSEL R204, R49, -INF , !P5 ;  /* 0xff80000031cc7808 */ /* 0x000fc60006800000 */
[----:B------:R-:W-:Y:S08]  /*30d0*/  HMMA.16816.F32.BF16 R96, R16, R64, R20 ;  /* 0x000000401060723c */ /* 0x000ff00000041814 */
[-C--:B------:R-:W-:Y:S08]  /*30e0*/  HMMA.16816.F32.BF16 R20, R12, R38.reuse, R108 ;  /* 0x000000260c14723c */ /* 0x080ff0000004186c */
[C---:B------:R-:W-:Y:S08]  /*30f0*/  HMMA.16816.F32.BF16 R8, R16.reuse, R38, R116 ;  /* 0x000000261008723c */ /* 0x040ff00000041874 */
[----:B------:R-:W-:Y:S01]  /*3100*/  HMMA.16816.F32.BF16 R112, R16, R72, R4 ;  /* 0x000000481070723c */ /* 0x000fe20000041804 */
[----:B------:R-:W-:-:S02]  /*3110*/  VIADD R6, R0, 0x8 ;  /* 0x0000000800067836 */ /* 0x000fc40000000000 */
[C---:B------:R-:W-:Y:S02]  /*3120*/  VIADD R5, R0.reuse, 0x9 ;  /* 0x0000000900057836 */ /* 0x040fe40000000000 */
[----:B------:R-:W-:Y:S01]  /*3130*/  VIADD R4, R0, 0x10 ;  /* 0x0000001000047836 */ /* 0x000fe20000000000 */
[----:B------:R-:W-:Y:S02]  /*3140*/  ISETP.GE.U32.AND P4, PT, R6, UR26, PT ;  /* 0x0000001a06007c0c */ /* 0x000fe4000bf86070 */
[----:B------:R-:W-:Y:S01]  /*3150*/  HMMA.16816.F32.BF16 R76, R16, R52, R76 ;  /* 0x00000034104c723c */ /* 0x000fe2000004184c */
[----:B------:R-:W-:Y:S02]  /*3160*/  ISETP.GE.U32.AND P3, PT, R5, UR26, PT ;  /* 0x0000001a05007c0c */ /* 0x000fe4000bf66070 */
[----:B------:R-:W-:Y:S02]  /*3170*/  FSEL R215, R22, -INF , !P4 ;  /* 0xff80000016d77808 */ /* 0x000fe40006000000 */
[----:B------:R-:W-:-:S02]  /*3180*/  FSEL R212, R20, -INF , !P4 ;  /* 0xff80000014d47808 */ /* 0x000fc40006000000 */
[----:B------:R-:W-:Y:S01]  /*3190*/  FSEL R189, R10, -INF , !P4 ;  /* 0xff8000000abd7808 */ /* 0x000fe20006000000 */
[-C--:B------:R-:W-:Y:S01]  /*31a0*/  HMMA.16816.F32.BF16 R84, R16, R56.reuse, R28 ;  /* 0x000000381054723c */ /* 0x080fe2000004181c */
[----:B------:R-:W1:Y:S01]  /*31b0*/  LDSM.16.M88.4 R28, [R2+0x3800] ;  /* 0x00380000021c783b */ /* 0x000e620000000200 */
[----:B------:R-:W-:Y:S02]  /*31c0*/  FSEL R220, R8, -INF , !P4 ;  /* 0xff80000008dc7808 */ /* 0x000fe40006000000 */
[----:B------:R-:W-:Y:S01]  /*31d0*/  ISETP.GE.U32.AND P4, PT, R3, UR26, PT ;  /* 0x0000001a03007c0c */ /* 0x000fe2000bf86070 */
[----:B------:R-:W-:Y:S01]  /*31e0*/  VIADD R3, R0, 0x21 ;  /* 0x0000002100037836 */ /* 0x000fe20000000000 */
[----:B------:R-:W-:Y:S02]  /*31f0*/  FSEL R223, R23, -INF , !P3 ;  /* 0xff80000017df7808 */ /* 0x000fe40005800000 */
[----:B------:R-:W-:Y:S01]  /*3200*/  HMMA.16816.F32.BF16 R80, R12, R56, R92 ;  /* 0x000000380c50723c */ /* 0x000fe2000004185c */
[----:B------:R-:W-:-:S02]  /*3210*/  FSEL R222, R21, -INF , !P3 ;  /* 0xff80000015de7808 */ /* 0x000fc40005800000 */
[----:B------:R-:W-:Y:S02]  /*3220*/  FSEL R197, R11, -INF , !P3 ;  /* 0xff8000000bc57808 */ /* 0x000fe40005800000 */
[----:B------:R-:W-:Y:S02]  /*3230*/  FSEL R229, R9, -INF , !P3 ;  /* 0xff80000009e57808 */ /* 0x000fe40005800000 */
[----:B------:R-:W-:Y:S01]  /*3240*/  ISETP.GE.U32.AND P3, PT, R3, UR26, PT ;  /* 0x0000001a03007c0c */ /* 0x000fe2000bf66070 */
[----:B------:R-:W-:Y:S01]  /*3250*/  HMMA.16816.F32.BF16 R92, R16, R60, R24 ;  /* 0x0000003c105c723c */ /* 0x000fe20000041818 */
[----:B------:R-:W-:Y:S01]  /*3260*/  ISETP.GE.U32.AND P0, PT, R4, UR26, PT ;  /* 0x0000001a04007c0c */ /* 0x000fe2000bf06070 */
[----:B------:R-:W-:Y:S01]  /*3270*/  VIADD R3, R0, 0x28 ;  /* 0x0000002800037836 */ /* 0x000fe20000000000 */
[----:B------:R-:W-:Y:S02]  /*3280*/  FSEL R178, R79, -INF , !P5 ;  /* 0xff8000004fb27808 */ /* 0x000fe40006800000 */
[----:B------:R-:W-:-:S02]  /*3290*/  FSEL R196, R78, -INF , !P0 ;  /* 0xff8000004ec47808 */ /* 0x000fc40004000000 */
[----:B------:R-:W-:Y:S01]  /*32a0*/  FSEL R214, R50, -INF , !P0 ;  /* 0xff80000032d67808 */ /* 0x000fe20004000000 */
[-C--:B------:R-:W-:Y:S01]  /*32b0*/  HMMA.16816.F32.BF16 R32, R12, R54.reuse, R128 ;  /* 0x000000360c20723c */ /* 0x080fe20000041880 */
[----:B------:R-:W-:Y:S02]  /*32c0*/  FSEL R211, R48, -INF , !P0 ;  /* 0xff80000030d37808 */ /* 0x000fe40004000000 */
[----:B------:R-:W-:Y:S02]  /*32d0*/  FSEL R221, R76, -INF , !P0 ;  /* 0xff8000004cdd7808 */ /* 0x000fe40004000000 */
[----:B------:R-:W-:Y:S01]  /*32e0*/  ISETP.GE.U32.AND P0, PT, R3, UR26, PT ;  /* 0x0000001a03007c0c */ /* 0x000fe2000bf06070 */
[----:B------:R-:W-:Y:S01]  /*32f0*/  VIADD R3, R0, 0x29 ;  /* 0x0000002900037836 */ /* 0x000fe20000000000 */
[----:B------:R-:W-:Y:S01]  /*3300*/  FSEL R210, R77, -INF , !P5 ;  /* 0xff8000004dd27808 */ /* 0x000fe20006800000 */
[----:B------:R-:W-:Y:S01]  /*3310*/  HMMA.16816.F32.BF16 R24, R16, R54, R124 ;  /* 0x000000361018723c */ /* 0x000fe2000004187c */
[----:B------:R-:W-:-:S02]  /*3320*/  FSEL R177, R82, -INF , !P4 ;  /* 0xff80000052b17808 */ /* 0x000fc40006000000 */
[----:B------:R-:W-:Y:S01]  /*3330*/  ISETP.GE.U32.AND P5, PT, R3, UR26, PT ;  /* 0x0000001a03007c0c */ /* 0x000fe2000bfa6070 */
[----:B------:R-:W-:Y:S01]  /*3340*/  VIADD R3, R0, 0x30 ;  /* 0x0000003000037836 */ /* 0x000fe20000000000 */
[----:B------:R-:W-:Y:S02]  /*3350*/  FSEL R175, R80, -INF , !P4 ;  /* 0xff80000050af7808 */ /* 0x000fe40006000000 */
[----:B------:R-:W-:Y:S01]  /*3360*/  FSEL R174, R83, -INF , !P3 ;  /* 0xff80000053ae7808 */ /* 0x000fe20005800000 */
[----:B------:R-:W-:Y:S01]  /*3370*/  HMMA.16816.F32.BF16 R4, R16, R58, R132 ;  /* 0x0000003a1004723c */ /* 0x000fe20000041884 */
[----:B------:R-:W-:Y:S02]  /*3380*/  FSEL R172, R81, -INF , !P3 ;  /* 0xff80000051ac7808 */ /* 0x000fe40005800000 */
[----:B------:R-:W-:Y:S02]  /*3390*/  FSEL R191, R34, -INF , !P2 ;  /* 0xff80000022bf7808 */ /* 0x000fe40005000000 */
[----:B------:R-:W-:-:S02]  /*33a0*/  FSEL R190, R32, -INF , !P2 ;  /* 0xff80000020be7808 */ /* 0x000fc40005000000 */
[----:B------:R-:W-:Y:S01]  /*33b0*/  FSEL R188, R35, -INF , !P1 ;  /* 0xff80000023bc7808 */ /* 0x000fe20004800000 */
[C---:B------:R-:W-:Y:S01]  /*33c0*/  HMMA.16816.F32.BF16 R8, R12.reuse, R58, R136 ;  /* 0x0000003a0c08723c */ /* 0x040fe20000041888 */
[----:B------:R-:W-:Y:S02]  /*33d0*/  FSEL R179, R33, -INF , !P1 ;  /* 0xff80000021b37808 */ /* 0x000fe40004800000 */
[----:B------:R-:W-:Y:S02]  /*33e0*/  FSEL R176, R26, -INF , !P2 ;  /* 0xff8000001ab07808 */ /* 0x000fe40005000000 */
[----:B------:R-:W-:Y:S02]  /*33f0*/  FSEL R208, R24, -INF , !P2 ;  /* 0xff80000018d07808 */ /* 0x000fe40005000000 */
        /* <DEDUP_REMOVED lines=9> */
[----:B------:R-:W-:Y:S01]  /*3490*/  ISETP.GE.U32.AND P1, PT, R3, UR26, PT ;  /* 0x0000001a03007c0c */ /* 0x000fe2000bf26070 */
[----:B------:R-:W-:Y:S01]  /*34a0*/  VIADD R3, R0, 0x38 ;  /* 0x0000003800037836 */ /* 0x000fe20000000000 */
[----:B------:R-:W-:-:S02]  /*34b0*/  FSEL R58, R86, -INF , !P4 ;  /* 0xff800000563a7808 */ /* 0x000fc40006000000 */
[----:B------:R-:W-:Y:S01]  /*34c0*/  FSEL R142, R91, -INF , !P1 ;  /* 0xff8000005b8e7808 */ /* 0x000fe20004800000 */
[----:B------:R-:W-:Y:S01]  /*34d0*/  HMMA.16816.F32.BF16 R104, R12, R72, R104 ;  /* 0x000000480c68723c */ /* 0x000fe20000041868 */
[----:B------:R-:W-:Y:S02]  /*34e0*/  FSEL R72, R7, -INF , !P5 ;  /* 0xff80000007487808 */ /* 0x000fe40006800000 */
[----:B------:R2:W3:Y:S01]  /*34f0*/  LDSM.16.M88.4 R4, [R2+0x3c00] ;  /* 0x003c00000204783b */ /* 0x0004e20000000200 */
[----:B------:R-:W-:Y:S01]  /*3500*/  FSEL R141, R89, -INF , !P1 ;  /* 0xff800000598d7808 */ /* 0x000fe20004800000 */
[----:B------:R-:W-:-:S04]  /*3510*/  DEPBAR.LE SB0, 0x0 ;  /* 0x000080000000791a */ /* 0x000fc80000000000 */
[----:B------:R-:W-:Y:S01]  /*3520*/  HMMA.16816.F32.BF16 R100, R12, R64, R100 ;  /* 0x000000400c64723c */ /* 0x000fe20000041864 */
[----:B------:R-:W-:Y:S02]  /*3530*/  FSEL R76, R95, -INF , !P1 ;  /* 0xff8000005f4c7808 */ /* 0x000fe40004800000 */
[----:B------:R-:W-:Y:S02]  /*3540*/  FSEL R65, R93, -INF , !P1 ;  /* 0xff8000005d417808 */ /* 0x000fe40004800000 */
[----:B------:R-:W-:Y:S02]  /*3550*/  FSEL R53, R87, -INF , !P3 ;  /* 0xff80000057357808 */ /* 0x000fe40005800000 */
[----:B------:R-:W-:Y:S01]  /*3560*/  FSEL R148, R10, -INF , !P0 ;  /* 0xff8000000a947808 */ /* 0x000fe20004000000 */
[----:B-1----:R-:W-:Y:S01]  /*3570*/  HMMA.16816.F32.BF16 R48, R16, R28, R120 ;  /* 0x0000001c1030723c */ /* 0x002fe20000041878 */
[----:B------:R-:W-:Y:S02]  /*3580*/  FSEL R73, R94, -INF , !P2 ;  /* 0xff8000005e497808 */ /* 0x000fe40005000000 */
[----:B------:R-:W-:-:S02]  /*3590*/  FSEL R143, R88, -INF , !P2 ;  /* 0xff800000588f7808 */ /* 0x000fc40005000000 */
[----:B------:R-:W-:-:S03]  /*35a0*/  FSEL R71, R92, -INF , !P2 ;  /* 0xff8000005c477808 */ /* 0x000fc60005000000 */
[C---:B------:R-:W-:Y:S01]  /*35b0*/  HMMA.16816.F32.BF16 R44, R12.reuse, R28, R144 ;  /* 0x0000001c0c2c723c */ /* 0x040fe20000041890 */
[----:B--2---:R-:W-:Y:S01]  /*35c0*/  VIADD R2, R0, 0x49 ;  /* 0x0000004900027836 */ /* 0x004fe20000000000 */
[----:B------:R-:W-:Y:S02]  /*35d0*/  FSEL R29, R84, -INF , !P4 ;  /* 0xff800000541d7808 */ /* 0x000fe40006000000 */
[----:B------:R-:W-:Y:S01]  /*35e0*/  ISETP.GE.U32.AND P4, PT, R3, UR26, PT ;  /* 0x0000001a03007c0c */ /* 0x000fe2000bf86070 */
[----:B------:R-:W-:Y:S01]  /*35f0*/  VIADD R3, R0, 0x39 ;  /* 0x0000003900037836 */ /* 0x000fe20000000000 */
[----:B------:R-:W-:Y:S01]  /*3600*/  ISETP.GE.U32.AND P1, PT, R2, UR26, PT ;  /* 0x0000001a02007c0c */ /* 0x000fe2000bf26070 */
[----:B------:R-:W-:Y:S01]  /*3610*/  VIADD R2, R0, 0x50 ;  /* 0x0000005000027836 */ /* 0x000fe20000000000 */
[----:B------:R-:W-:Y:S01]  /*3620*/  FSEL R28, R85, -INF , !P3 ;  /* 0xff800000551c7808 */ /* 0x000fe20005800000 */
[----:B------:R-:W-:Y:S01]  /*3630*/  HMMA.16816.F32.BF16 R20, R12, R66, R156 ;  /* 0x000000420c14723c */ /* 0x000fe2000004189c */
[----:B------:R-:W-:-:S02]  /*3640*/  FSEL R140, R34, -INF , !P4 ;  /* 0xff800000228c7808 */ /* 0x000fc40006000000 */
[----:B------:R-:W-:Y:S02]  /*3650*/  FSEL R139, R32, -INF , !P4 ;  /* 0xff800000208b7808 */ /* 0x000fe40006000000 */
[----:B------:R-:W-:Y:S02]  /*3660*/  FSEL R109, R26, -INF , !P4 ;  /* 0xff8000001a6d7808 */ /* 0x000fe40006000000 */
[----:B------:R-:W-:Y:S01]  /*3670*/  FSEL R83, R24, -INF , !P4 ;  /* 0xff80000018537808 */ /* 0x000fe20006000000 */
[----:B------:R-:W-:Y:S01]  /*3680*/  HMMA.16816.F32.BF16 R36, R12, R74, R168 ;  /* 0x0000004a0c24723c */ /* 0x000fe200000418a8 */
[----:B------:R-:W-:Y:S01]  /*3690*/  ISETP.GE.U32.AND P3, PT, R3, UR26, PT ;  /* 0x0000001a03007c0c */ /* 0x000fe2000bf66070 */
[----:B------:R-:W-:Y:S01]  /*36a0*/  VIADD R3, R0, 0x40 ;  /* 0x0000004000037836 */ /* 0x000fe20000000000 */
[----:B------:R-:W-:Y:S01]  /*36b0*/  ISETP.GE.U32.AND P4, PT, R2, UR26, PT ;  /* 0x0000001a02007c0c */ /* 0x000fe2000bf86070 */
[----:B------:R-:W-:Y:S01]  /*36c0*/  VIADD R2, R0, 0x51 ;  /* 0x0000005100027836 */ /* 0x000fe20000000000 */
[----:B------:R-:W-:-:S02]  /*36d0*/  FSEL R147, R8, -INF , !P0 ;  /* 0xff80000008937808 */ /* 0x000fc40004000000 */
[----:B------:R-:W-:Y:S01]  /*36e0*/  FSEL R146, R11, -INF , !P5 ;  /* 0xff8000000b927808 */ /* 0x000fe20006800000 */
[C---:B---3--:R-:W-:Y:S01]  /*36f0*/  HMMA.16816.F32.BF16 R40, R16.reuse, R4, R164 ;  /* 0x000000041028723c */ /* 0x048fe200000418a4 */
        /* <DEDUP_REMOVED lines=8> */
[----:B------:R-:W-:Y:S01]  /*3780*/  ISETP.GE.U32.AND P3, PT, R2, UR26, PT ;  /* 0x0000001a02007c0c */ /* 0x000fe2000bf66070 */
[----:B------:R-:W-:Y:S01]  /*3790*/  VIADD R2, R0, 0x58 ;  /* 0x0000005800027836 */ /* 0x000fe20000000000 */
[----:B------:R-:W-:Y:S01]  /*37a0*/  FSEL R131, R100, -INF , !P0 ;  /* 0xff80000064837808 */ /* 0x000fe20004000000 */
[----:B------:R-:W-:Y:S01]  /*37b0*/  HMMA.16816.F32.BF16 R32, R16, R74, R160 ;  /* 0x0000004a1020723c */ /* 0x000fe200000418a0 */
[----:B------:R-:W-:Y:S02]  /*37c0*/  FSEL R130, R98, -INF , !P0 ;  /* 0xff80000062827808 */ /* 0x000fe40004000000 */
[----:B------:R-:W-:Y:S02]  /*37d0*/  FSEL R132, R102, -INF , !P0 ;  /* 0xff80000066847808 */ /* 0x000fe40004000000 */
[----:B------:R-:W-:-:S02]  /*37e0*/  FSEL R100, R96, -INF , !P0 ;  /* 0xff80000060647808 */ /* 0x000fc40004000000 */
[----:B------:R-:W-:Y:S01]  /*37f0*/  ISETP.GE.U32.AND P0, PT, R2, UR26, PT ;  /* 0x0000001a02007c0c */ /* 0x000fe2000bf06070 */
[C---:B------:R-:W-:Y:S01]  /*3800*/  VIADD R2, R0.reuse, 0x59 ;  /* 0x0000005900027836 */ /* 0x040fe20000000000 */
[----:B------:R-:W-:Y:S01]  /*3810*/  ISETP.GE.U32.AND P5, PT, R3, UR26, PT ;  /* 0x0000001a03007c0c */ /* 0x000fe2000bfa6070 */
[----:B------:R-:W-:Y:S01]  /*3820*/  VIADD R3, R0, 0x48 ;  /* 0x0000004800037836 */ /* 0x000fe20000000000 */
[----:B------:R-:W-:Y:S01]  /*3830*/  FSEL R144, R90, -INF , !P2 ;  /* 0xff8000005a907808 */ /* 0x000fe20005000000 */
[----:B------:R-:W-:Y:S01]  /*3840*/  HMMA.16816.F32.BF16 R24, R12, R30, R200 ;  /* 0x0000001e0c18723c */ /* 0x000fe200000418c8 */
[----:B------:R-:W-:Y:S02]  /*3850*/  FSEL R128, R103, -INF , !P5 ;  /* 0xff80000067807808 */ /* 0x000fe40006800000 */
[----:B------:R-:W-:Y:S02]  /*3860*/  FSEL R127, R101, -INF , !P5 ;  /* 0xff800000657f7808 */ /* 0x000fe40006800000 */
[----:B------:R-:W-:-:S02]  /*3870*/  FSEL R120, R99, -INF , !P5 ;  /* 0xff80000063787808 */ /* 0x000fc40006800000 */
[----:B------:R-:W-:Y:S02]  /*3880*/  FSEL R97, R97, -INF , !P5 ;  /* 0xff80000061617808 */ /* 0x000fe40006800000 */
[----:B------:R-:W-:Y:S01]  /*3890*/  ISETP.GE.U32.AND P5, PT, R2, UR26, PT ;  /* 0x0000001a02007c0c */ /* 0x000fe2000bfa6070 */
[----:B------:R-:W-:Y:S01]  /*38a0*/  VIADD R2, R0, 0x60 ;  /* 0x0000006000027836 */ /* 0x000fe20000000000 */
[----:B------:R-:W-:Y:S02]  /*38b0*/  ISETP.GE.U32.AND P2, PT, R3, UR26, PT ;  /* 0x0000001a03007c0c */ /* 0x000fe4000bf46070 */
[----:B------:R-:W-:Y:S02]  /*38c0*/  FSEL R119, R23, -INF , !P1 ;  /* 0xff80000017777808 */ /* 0x000fe40004800000 */
[----:B------:R-:W-:Y:S02]  /*38d0*/  FSEL R122, R22, -INF , !P2 ;  /* 0xff800000167a7808 */ /* 0x000fe40005000000 */
[----:B------:R-:W-:-:S02]  /*38e0*/  FSEL R121, R20, -INF , !P2 ;  /* 0xff80000014797808 */ /* 0x000fc40005000000 */
[----:B------:R-:W-:Y:S02]  /*38f0*/  FSEL R117, R10, -INF , !P2 ;  /* 0xff8000000a757808 */ /* 0x000fe40005000000 */
[----:B------:R-:W-:Y:S02]  /*3900*/  FSEL R129, R8, -INF , !P2 ;  /* 0xff80000008817808 */ /* 0x000fe40005000000 */
[----:B------:R-:W-:Y:S01]  /*3910*/  ISETP.GE.U32.AND P2, PT, R2, UR26, PT ;  /* 0x0000001a02007c0c */ /* 0x000fe2000bf46070 */
[----:B------:R-:W-:Y:S01]  /*3920*/  VIADD R2, R0, 0x61 ;  /* 0x0000006100027836 */ /* 0x000fe20000000000 */
        /* <DEDUP_REMOVED lines=11> */
[----:B------:R-:W-:Y:S01]  /*39e0*/  ISETP.GE.U32.AND P4, PT, R2, UR26, PT ;  /* 0x0000001a02007c0c */ /* 0x000fe2000bf86070 */
[----:B------:R-:W-:Y:S01]  /*39f0*/  VIADD R2, R0, 0x69 ;  /* 0x0000006900027836 */ /* 0x000fe20000000000 */
[----:B------:R-:W-:Y:S01]  /*3a00*/  FSEL R107, R107, -INF , !P3 ;  /* 0xff8000006b6b7808 */ /* 0x000fe20005800000 */
[----:B------:R-:W-:Y:S01]  /*3a10*/  HMMA.16816.F32.BF16 R12, R12, R6, R216 ;  /* 0x000000060c0c723c */ /* 0x000fe200000418d8 */
[----:B------:R-:W-:-:S02]  /*3a20*/  FSEL R105, R105, -INF , !P3 ;  /* 0xff80000069697808 */ /* 0x000fc40005800000 */
[----:B------:R-:W-:Y:S02]  /*3a30*/  FSEL R103, R115, -INF , !P3 ;  /* 0xff80000073677808 */ /* 0x000fe40005800000 */
[----:B------:R-:W-:Y:S02]  /*3a40*/  FSEL R113, R113, -INF , !P3 ;  /* 0xff80000071717808 */ /* 0x000fe40005800000 */
[----:B------:R-:W-:Y:S01]  /*3a50*/  ISETP.GE.U32.AND P3, PT, R2, UR26, PT ;  /* 0x0000001a02007c0c */ /* 0x000fe2000bf66070 */
[----:B------:R-:W-:Y:S01]  /*3a60*/  VIADD R2, R0, 0x70 ;  /* 0x0000007000027836 */ /* 0x000fe20000000000 */
[----:B------:R-:W-:Y:S01]  /*3a70*/  HMMA.16816.F32.BF16 R16, R16, R6, R192 ;  /* 0x000000061010723c */ /* 0x000fe200000418c0 */
[----:B------:R-:W-:Y:S02]  /*3a80*/  FSEL R102, R38, -INF , !P0 ;  /* 0xff80000026667808 */ /* 0x000fe40004000000 */
[----:B------:R-:W-:Y:S02]  /*3a90*/  FSEL R99, R36, -INF , !P0 ;  /* 0xff80000024637808 */ /* 0x000fe40004000000 */
[----:B------:R-:W-:-:S02]  /*3aa0*/  FSEL R98, R34, -INF , !P0 ;  /* 0xff80000022627808 */ /* 0x000fc40004000000 */
[----:B------:R-:W-:Y:S02]  /*3ab0*/  FSEL R112, R32, -INF , !P0 ;  /* 0xff80000020707808 */ /* 0x000fe40004000000 */
[----:B------:R-:W-:Y:S01]  /*3ac0*/  ISETP.GE.U32.AND P0, PT, R2, UR26, PT ;  /* 0x0000001a02007c0c */ /* 0x000fe2000bf06070 */
[----:B------:R-:W-:Y:S01]  /*3ad0*/  VIADD R2, R0, 0x71 ;  /* 0x0000007100027836 */ /* 0x000fe20000000000 */
[----:B------:R-:W-:Y:S02]  /*3ae0*/  FSEL R96, R50, -INF , !P2 ;  /* 0xff80000032607808 */ /* 0x000fe40005000000 */
[----:B------:R-:W-:Y:S02]  /*3af0*/  FSEL R89, R46, -INF , !P2 ;  /* 0xff8000002e597808 */ /* 0x000fe40005000000 */
[----:B------:R-:W-:Y:S02]  /*3b00*/  FSEL R88, R44, -INF , !P2 ;  /* 0xff8000002c587808 */ /* 0x000fe40005000000 */
[----:B------:R-:W-:-:S02]  /*3b10*/  FSEL R111, R48, -INF , !P2 ;  /* 0xff800000306f7808 */ /* 0x000fc40005000000 */
[----:B------:R-:W-:Y:S01]  /*3b20*/  ISETP.GE.U32.AND P2, PT, R2, UR26, PT ;  /* 0x0000001a02007c0c */ /* 0x000fe2000bf46070 */
[C---:B------:R-:W-:Y:S01]  /*3b30*/  VIADD R2, R0.reuse, 0x78 ;  /* 0x0000007800027836 */ /* 0x040fe20000000000 */
[----:B------:R-:W-:Y:S01]  /*3b40*/  FSEL R86, R47, -INF , !P1 ;  /* 0xff8000002f567808 */ /* 0x000fe20004800000 */
[----:B------:R-:W-:Y:S01]  /*3b50*/  VIADD R0, R0, 0x79 ;  /* 0x0000007900007836 */ /* 0x000fe20000000000 */
[----:B------:R-:W-:Y:S02]  /*3b60*/  FSEL R85, R45, -INF , !P1 ;  /* 0xff8000002d557808 */ /* 0x000fe40004800000 */
[----:B------:R-:W-:Y:S02]  /*3b70*/  FSEL R84, R51, -INF , !P1 ;  /* 0xff80000033547808 */ /* 0x000fe40004800000 */
[----:B------:R-:W-:Y:S02]  /*3b80*/  FSEL R104, R49, -INF , !P1 ;  /* 0xff80000031687808 */ /* 0x000fe40004800000 */
[----:B------:R-:W-:-:S02]  /*3b90*/  FSEL R81, R42, -INF , !P0 ;  /* 0xff8000002a517808 */ /* 0x000fc40004000000 */
[----:B------:R-:W-:Y:S02]  /*3ba0*/  FSEL R80, R22, -INF , !P0 ;  /* 0xff80000016507808 */ /* 0x000fe40004000000 */
[----:B------:R-:W-:Y:S02]  /*3bb0*/  FSEL R79, R20, -INF , !P0 ;  /* 0xff800000144f7808 */ /* 0x000fe40004000000 */
[----:B------:R-:W-:Y:S02]  /*3bc0*/  FSEL R101, R40, -INF , !P0 ;  /* 0xff80000028657808 */ /* 0x000fe40004000000 */
[----:B------:R-:W-:Y:S02]  /*3bd0*/  ISETP.GE.U32.AND P1, PT, R2, UR26, PT ;  /* 0x0000001a02007c0c */ /* 0x000fe4000bf26070 */
[----:B------:R-:W-:Y:S02]  /*3be0*/  ISETP.GE.U32.AND P0, PT, R0, UR26, PT ;  /* 0x0000001a00007c0c */ /* 0x000fe4000bf06070 */
        /* <DEDUP_REMOVED lines=25> */
[----:B------:R-:W-:Y:S05]  /*3d80*/  BRA.U !UP2, `(.L_x_700) ;  /* 0x000000010ae47547 */ /* 0x000fea000b800000 */
[----:B------:R-:W1:Y:S01]  /*3d90*/  LDCU UR4, c[0x0][0x440] ;  /* 0x00008800ff0477ac */ /* 0x000e620008000800 */
[----:B------:R-:W-:Y:S01]  /*3da0*/  IMAD.U32 R0, RZ, RZ, UR16 ;  /* 0x00000010ff007e24 */ /* 0x000fe2000f8e00ff */
[----:B------:R-:W-:Y:S01]  /*3db0*/  BSSY.RECONVERGENT B0, `(.L_x_701) ;  /* 0x0000035000007945 */ /* 0x000fe20003800200 */
[----:B------:R-:W-:Y:S01]  /*3dc0*/  IMAD.U32 R2, RZ, RZ, UR17 ;  /* 0x00000011ff027e24 */ /* 0x000fe2000f8e00ff */
[----:B------:R-:W-:-:S04]  /*3dd0*/  UIADD3 UR5, UPT, UPT, UR19, -0x2, URZ ;  /* 0xfffffffe13057890 */ /* 0x000fc8000fffe0ff */
[----:B------:R-:W-:-:S04]  /*3de0*/  UIMAD.WIDE.U32 UR12, UR5, UR16, URZ ;  /* 0x00000010050c72a5 */ /* 0x000fc8000f8e00ff */
[----:B------:R-:W-:-:S04]  /*3df0*/  UIMAD UR5, UR5, UR17, UR13 ;  /* 0x00000011050572a4 */ /* 0x000fc8000f8e020d */
[----:B------:R-:W-:Y:S01]  /*3e00*/  USHF.L.U64.HI UR5, UR12, 0x7, UR5 ;  /* 0x000000070c057899 */ /* 0x000fe20008010205 */
[C---:B-1----:R-:W-:Y:S02]  /*3e10*/  ISETP.GE.AND P0, PT, R68.reuse, UR4, PT ;  /* 0x0000000444007c0c */ /* 0x042fe4000bf06270 */
[----:B------:R-:W-:Y:S01]  /*3e20*/  ISETP.GE.AND P1, PT, R68, UR4, PT ;  /* 0x0000000444007c0c */ /* 0x000fe2000bf26270 */
[----:B------:R-:W-:-:S06]  /*3e30*/  USHF.L.U32 UR4, UR12, 0x7, URZ ;  /* 0x000000070c047899 */ /* 0x000fcc00080006ff */
[----:B------:R-:W-:-:S04]  /*3e40*/  IMAD.U32 R3, RZ, RZ, UR4 ;  /* 0x00000004ff037e24 */ /* 0x000fc8000f8e00ff */
[----:B------:R-:W-:Y:S01]  /*3e50*/  VOTEU.ALL UP0, P0 ;  /* 0x0000000000ff7886 */ /* 0x000fe20000000000 */
[C---:B------:R-:W-:Y:S02]  /*3e60*/  @!P0 LEA R5, P2, R0.reuse, UR4, 0x6 ;  /* 0x0000000400058c11 */ /* 0x040fe4000f8430ff */
[-C--:B------:R-:W-:Y:S02]  /*3e70*/  @!P1 LEA R6, P4, R3, R233.reuse, 0x1 ;  /* 0x000000e903069211 */ /* 0x080fe400078808ff */
[----:B------:R-:W-:Y:S01]  /*3e80*/  @!UP0 UIADD3 UR10, UP1, UPT, UR10, UR4, URZ ;  /* 0x000000040a0a8290 */ /* 0x000fe2000ff3e0ff */
[----:B------:R-:W-:Y:S01]  /*3e90*/  @!P0 LEA.HI.X R8, R0, UR5, R2, 0x6, P2 ;  /* 0x0000000500088c11 */ /* 0x000fe200090f3402 */
[----:B------:R-:W-:Y:S01]  /*3ea0*/  IMAD.U32 R0, RZ, RZ, UR5 ;  /* 0x00000005ff007e24 */ /* 0x000fe2000f8e00ff */
[----:B------:R-:W-:Y:S01]  /*3eb0*/  @!P0 LEA R2, P2, R5, R233, 0x1 ;  /* 0x000000e905028211 */ /* 0x000fe200078408ff */
[----:B------:R-:W-:Y:S02]  /*3ec0*/  @!UP0 UIADD3.X UR7, UPT, UPT, UR7, UR5, URZ, UP1, !UPT ;  /* 0x0000000507078290 */ /* 0x000fe40008ffe4ff */
[----:B------:R-:W-:Y:S01]  /*3ed0*/  IMAD.U32 R9, RZ, RZ, UR10 ;  /* 0x0000000aff097e24 */ /* 0x000fe2000f8e00ff */
[----:B------:R-:W-:-:S02]  /*3ee0*/  @!P1 LEA.HI.X R7, R3, R232, R0, 0x1, P4 ;  /* 0x000000e803079211 */ /* 0x000fc400020f0c00 */
[-C--:B------:R-:W-:Y:S01]  /*3ef0*/  @!P0 LEA.HI.X R3, R5, R232.reuse, R8, 0x1, P2 ;  /* 0x000000e805038211 */ /* 0x080fe200010f0c08 */
[----:B------:R-:W-:Y:S01]  /*3f00*/  IMAD.U32 R10, RZ, RZ, UR7 ;  /* 0x00000007ff0a7e24 */ /* 0x000fe2000f8e00ff */
[C---:B------:R-:W-:Y:S01]  /*3f10*/  @!P0 LEA R4, P3, R9.reuse, R233, 0x1 ;  /* 0x000000e909048211 */ /* 0x040fe200078608ff */
[----:B------:R-:W-:Y:S01]  /*3f20*/  @!PT LDS RZ, [RZ] ;  /* 0x00000000fffff984 */ /* 0x000fe20000000800 */
[----:B------:R-:W-:Y:S01]  /*3f30*/  @!PT LDS RZ, [RZ] ;  /* 0x00000000fffff984 */ /* 0x000fe20000000800 */
[----:B------:R-:W-:Y:S01]  /*3f40*/  @!PT LDS RZ, [RZ] ;  /* 0x00000000fffff984 */ /* 0x000fe20000000800 */
[----:B------:R1:W-:Y:S03]  /*3f50*/  @!P1 LDGSTS.E.BYPASS.LTC128B.128 [R213+0x2000], desc[UR20][R6.64] ;  /* 0x0200000006d59fae */ /* 0x0003e6000b981a14 */
[----:B------:R-:W-:Y:S01]  /*3f60*/  @!P0 LEA.HI.X R5, R9, R232, R10, 0x1, P3 ;  /* 0x000000e809058211 */ /* 0x000fe200018f0c0a */
        /* <DEDUP_REMOVED lines=25> */
.L_x_702:
[----:B------:R-:W-:Y:S05]  /*4100*/  BSYNC.RECONVERGENT B0 ;  /* 0x0000000000007941 */ /* 0x000fea0003800200 */
.L_x_701:
[----:B------:R-:W0:Y:S02]  /*4110*/  LDGDEPBAR ;  /* 0x00000000000079af */ /* 0x000e240000000000 */
.L_x_700:
[----:B------:R-:W1:Y:S01]  /*4120*/  S2R R0, SR_CTAID.X ;  /* 0x0000000000007919 */ /* 0x000e620000002500 */
[----:B------:R-:W-:Y:S02]  /*4130*/  USHF.L.U32 UR5, UR27, 0x5, URZ ;  /* 0x000000051b057899 */ /* 0x000fe400080006ff */
[----:B------:R-:W-:Y:S01]  /*4140*/  USHF.L.U32 UR24, UR24, 0x2, URZ ;  /* 0x0000000218187899 */ /* 0x000fe200080006ff */
[----:B------:R-:W-:Y:S01]  /*4150*/  STL [R1+0x380], R187 ;  /* 0x000380bb01007387 */ /* 0x000fe20000100800 */
[----:B------:R-:W-:Y:S02]  /*4160*/  USHF.R.S32.HI UR4, URZ, 0x1f, UR5 ;  /* 0x0000001fff047899 */ /* 0x000fe40008011405 */
[----:B------:R-:W-:Y:S01]  /*4170*/  UIADD3 UR17, UPT, UPT, UR23, -0x4498517b, URZ ;  /* 0xbb67ae8517117890 */ /* 0x000fe2000fffe0ff */
[----:B------:R-:W-:Y:S01]  /*4180*/  STL [R1+0x37c], R154 ;  /* 0x00037c9a01007387 */ /* 0x000fe20000100800 */
[----:B------:R-:W-:Y:S02]  /*4190*/  UIADD3 UR11, UPT, UPT, UR22, -0x61c88647, URZ ;  /* 0x9e3779b9160b7890 */ /* 0x000fe4000fffe0ff */
[----:B------:R-:W-:Y:S01]  /*41a0*/  UIADD3 UR16, UPT, UPT, UR22, 0x3c6ef372, URZ ;  /* 0x3c6ef37216107890 */ /* 0x000fe2000fffe0ff */
[----:B------:R-:W-:Y:S01]  /*41b0*/  STL [R1+0x378], R246 ;  /* 0x000378f601007387 */ /* 0x000fe20000100800 */
[----:B------:R-:W-:-:S02]  /*41c0*/  UIADD3 UR15, UPT, UPT, UR23, 0x76cf5d0a, URZ ;  /* 0x76cf5d0a170f7890 */ /* 0x000fc4000fffe0ff */
[----:B------:R-:W-:Y:S01]  /*41d0*/  UIADD3 UR13, UPT, UPT, UR23, 0x32370b8f, URZ ;  /* 0x32370b8f170d7890 */ /* 0x000fe2000fffe0ff */
[----:B------:R-:W-:Y:S01]  /*41e0*/  STL [R1+0x368], R247 ;  /* 0x000368f701007387 */ /* 0x000fe20000100800 */
[----:B------:R-:W-:Y:S02]  /*41f0*/  UIADD3 UR14, UPT, UPT, UR22, -0x255992d5, URZ ;  /* 0xdaa66d2b160e7890 */ /* 0x000fe4000fffe0ff */
[----:B------:R-:W-:Y:S01]  /*4200*/  UIADD3 UR12, UPT, UPT, UR23, -0x126145ec, URZ ;  /* 0xed9eba14170c7890 */ /* 0x000fe2000fffe0ff */
[----:B------:R-:W-:Y:S01]  /*4210*/  STL [R1+0x364], R248 ;  /* 0x000364f801007387 */ /* 0x000fe20000100800 */
[----:B------:R-:W-:Y:S01]  /*4220*/  UIADD3 UR10, UPT, UPT, UR22, 0x78dde6e4, URZ ;  /* 0x78dde6e4160a7890 */ /* 0x000fe2000fffe0ff */
[----:B------:R-:W3:Y:S02]  /*4230*/  LDCU UR26, c[0x0][0x45c] ;  /* 0x00008b80ff1a77ac */ /* 0x000ee40008000800 */
[----:B------:R-:W-:Y:S04]  /*4240*/  STL [R1+0x360], R252 ;  /* 0x000360fc01007387 */ /* 0x000fe80000100800 */
[----:B------:R-:W-:Y:S01]  /*4250*/  STL [R1+0x320], R205 ;  /* 0x000320cd01007387 */ /* 0x000fe20000100800 */
[----:B-1----:R-:W-:Y:S01]  /*4260*/  IMAD R2, R0, 0x8, R231 ;  /* 0x0000000800027824 */ /* 0x002fe200078e02e7 */
[----:B------:R-:W-:-:S02]  /*4270*/  IADD3 R0, P1, P0, R69, UR5, R239 ;  /* 0x0000000545007c10 */ /* 0x000fc4000f83e0ef */
[----:B------:R-:W-:Y:S01]  /*4280*/  STL [R1+0x2e8], R213 ;  /* 0x0002e8d501007387 */ /* 0x000fe20000100800 */
[----:B------:R-:W-:Y:S01]  /*4290*/  IMAD.WIDE.U32 R6, R2, -0x326172a9, RZ ;  /* 0xcd9e8d5702067825 */ /* 0x000fe200078e00ff */
[----:B------:R-:W-:Y:S02]  /*42a0*/  IADD3.X R115, PT, PT, R70, UR4, RZ, P1, P0 ;  /* 0x0000000446737c10 */ /* 0x000fe40008fe04ff */
[----:B------:R-:W-:Y:S01]  /*42b0*/  STL [R1+0x2e4], R207 ;  /* 0x0002e4cf01007387 */ /* 0x000fe20000100800 */
[----:B------:R-:W-:Y:S01]  /*42c0*/  UIADD3 UR4, UPT, UPT, UR24, 0x1, URZ ;  /* 0x0000000118047890 */ /* 0x000fe2000fffe0ff */
[----:B--2---:R-:W-:Y:S02]  /*42d0*/  IMAD.WIDE.U32 R4, R0, -0x2daee0ad, RZ ;  /* 0xd2511f5300047825 */ /* 0x004fe400078e00ff */
[----:B------:R-:W-:Y:S03]  /*42e0*/  STL [R1+0x384], R69 ;  /* 0x0003844501007387 */ /* 0x000fe60000100800 */
[----:B------:R-:W-:Y:S01]  /*42f0*/  IMAD.U32 R0, RZ, RZ, UR4 ;  /* 0x00000004ff007e24 */ /* 0x000fe2000f8e00ff */
[----:B------:R1:W-:Y:S04]  /*4300*/  STL [R1], R2 ;  /* 0x0000000201007387 */ /* 0x0003e80000100800 */
[----:B------:R-:W-:Y:S01]  /*4310*/  LOP3.LUT R0, R0, UR23, R5, 0x96, !PT ;  /* 0x0000001700007c12 */ /* 0x000fe2000f8e9605 */
[----:B------:R2:W-:Y:S04]  /*4320*/  STL.64 [R1+0x80], R4 ;  /* 0x0000800401007387 */ /* 0x0005e80000100a00 */
[----:B------:R-:W-:Y:S01]  /*4330*/  IMAD.WIDE.U32 R150, R0, -0x326172a9, RZ ;  /* 0xcd9e8d5700967825 */ /* 0x000fe200078e00ff */
[----:B------:R-:W-:-:S02]  /*4340*/  FMNMX3.FTZ R0, R230, R228, R220, !PT ;  /* 0x000000e4e6007276 */ /* 0x000fc400078100dc */
[----:B-1----:R-:W-:-:S05]  /*4350*/  LOP3.LUT R2, R115, UR22, R7, 0x96, !PT ;  /* 0x0000001673027c12 */ /* 0x002fca000f8e9607 */
[----:B------:R-:W-:-:S05]  /*4360*/  IMAD.WIDE.U32 R8, R2, -0x2daee0ad, RZ ;  /* 0xd2511f5302087825 */ /* 0x000fca00078e00ff */
[----:B------:R-:W-:Y:S01]  /*4370*/  LOP3.LUT R2, R4, UR17, R9, 0x96, !PT ;  /* 0x0000001104027c12 */ /* 0x000fe2000f8e9609 */
[----:B------:R-:W-:Y:S04]  /*4380*/  STL.64 [R1+0x98], R8 ;  /* 0x0000980801007387 */ /* 0x000fe80000100a00 */
[----:B------:R-:W-:Y:S01]  /*4390*/  IMAD.WIDE.U32 R30, R2, -0x326172a9, RZ ;  /* 0xcd9e8d57021e7825 */ /* 0x000fe200078e00ff */
[----:B------:R-:W-:Y:S01]  /*43a0*/  LOP3.LUT R2, R6, UR11, R151, 0x96, !PT ;  /* 0x0000000b06027c12 */ /* 0x000fe2000f8e9697 */
[----:B------:R1:W-:Y:S03]  /*43b0*/  STL.64 [R1+0x370], R150 ;  /* 0x0003709601007387 */ /* 0x0003e60000100a00 */
[----:B--2---:R-:W-:-:S02]  /*43c0*/  LOP3.LUT R4, R150, UR16, R31, 0x96, !PT ;  /* 0x0000001096047c12 */ /* 0x004fc4000f8e961f */
[----:B-1----:R-:W2:Y:S01]  /*43d0*/  LDL.64 R150, [R1+0x80] ;  /* 0x0000800001967983 */ /* 0x002ea20000100a00 */
[----:B------:R-:W-:Y:S02]  /*43e0*/  FMNMX3.FTZ R0, R0, R229, R221, !PT ;  /* 0x000000e500007276 */ /* 0x000fe400078100dd */
[----:B------:R-:W-:Y:S01]  /*43f0*/  IMAD.WIDE.U32 R14, R4, -0x2daee0ad, RZ ;  /* 0xd2511f53040e7825 */ /* 0x000fe200078e00ff */
[----:B------:R-:W-:Y:S01]  /*4400*/  UIADD3 UR4, UPT, UPT, UR24, 0x2, URZ ;  /* 0x0000000218047890 */ /* 0x000fe2000fffe0ff */
[----:B------:R-:W-:Y:S02]  /*4410*/  FMNMX3.FTZ R4, R0, R210, R208, !PT ;  /* 0x000000d200047276 */ /* 0x000fe400078100d0 */
[----:B------:R-:W-:Y:S01]  /*4420*/  IMAD.WIDE.U32 R2, R2, -0x2daee0ad, RZ ;  /* 0xd2511f5302027825 */ /* 0x000fe200078e00ff */
[----:B------:R-:W-:Y:S02]  /*4430*/  FMNMX3.FTZ R0, R209, R198, R189, !PT ;  /* 0x000000c6d1007276 */ /* 0x000fe400078100bd */
[----:B------:R-:W-:-:S02]  /*4440*/  FMNMX3.FTZ R4, R4, R199, R29, !PT ;  /* 0x000000c704047276 */ /* 0x000fc4000781001d */
[----:B------:R-:W-:Y:S02]  /*4450*/  LOP3.LUT R9, R8, UR15, R3, 0x96, !PT ;  /* 0x0000000f08097c12 */ /* 0x000fe4000f8e9603 */
[----:B------:R-:W-:Y:S02]  /*4460*/  LOP3.LUT R13, R2, UR13, R15, 0x96, !PT ;  /* 0x0000000d020d7c12 */ /* 0x000fe4000f8e960f */
[----:B------:R-:W-:Y:S02]  /*4470*/  FMNMX3.FTZ R3, R226, R224, R212, !PT ;  /* 0x000000e0e2037276 */ /* 0x000fe400078100d4 */
[----:B------:R-:W-:Y:S02]  /*4480*/  FMNMX3.FTZ R2, R227, R225, R215, !PT ;  /* 0x000000e1e3027276 */ /* 0x000fe400078100d7 */
[----:B------:R-:W-:Y:S02]  /*4490*/  FMNMX3.FTZ R4, R4, R28, R55, !PT ;  /* 0x0000001c04047276 */ /* 0x000fe40007810037 */
[----:B------:R-:W-:-:S02]  /*44a0*/  FMNMX3.FTZ R5, R3, R222, R211, !PT ;  /* 0x000000de03057276 */ /* 0x000fc400078100d3 */
[----:B------:R-:W-:Y:S02]  /*44b0*/  FMNMX3.FTZ R3, R2, R223, R214, !PT ;  /* 0x000000df02037276 */ /* 0x000fe400078100d6 */
[----:B------:R-:W-:Y:S01]  /*44c0*/  FMNMX3.FTZ R2, R4, R52, R71, !PT ;  /* 0x0000003404027276 */ /* 0x000fe20007810047 */
[----:B------:R-:W-:Y:S01]  /*44d0*/  IMAD.U32 R4, RZ, RZ, UR4 ;  /* 0x00000004ff047e24 */ /* 0x000fe2000f8e00ff */
        /* <DEDUP_REMOVED lines=30> */
[----:B--2---:R-:W-:Y:S02]  /*46c0*/  LOP3.LUT R4, R4, UR23, R151, 0x96, !PT ;  /* 0x0000001704047c12 */ /* 0x004fe4000f8e9697 */
[----:B------:R-:W-:Y:S02]  /*46d0*/  FMNMX3.FTZ R0, R0, R84, R46, !PT ;  /* 0x0000005400007276 */ /* 0x000fe4000781002e */
[----:B------:R-:W-:Y:S01]  /*46e0*/  FMNMX3.FTZ R5, R5, R133, R131, !PT ;  /* 0x0000008505057276 */ /* 0x000fe20007810083 */
[----:B------:R-:W-:-:S05]  /*46f0*/  IMAD.WIDE.U32 R152, R4, -0x326172a9, RZ ;  /* 0xcd9e8d5704987825 */ /* 0x000fca00078e00ff */
[----:B------:R-:W-:Y:S01]  /*4700*/  LOP3.LUT R4, R6, UR11, R153, 0x96, !PT ;  /* 0x0000000b06047c12 */ /* 0x000fe2000f8e9699 */
[----:B------:R1:W-:Y:S01]  /*4710*/  STL.64 [R1+0x388], R152 ;  /* 0x0003889801007387 */ /* 0x0003e20000100a00 */
[----:B------:R-:W-:Y:S02]  /*4720*/  LOP3.LUT R8, R152, UR16, R31, 0x96, !PT ;  /* 0x0000001098087c12 */ /* 0x000fe4000f8e961f */
[----:B------:R-:W-:Y:S01]  /*4730*/  FMNMX.FTZ R137, R66, R2, !PT ;  /* 0x0000000242897209 */ /* 0x000fe20007810000 */
[----:B------:R-:W-:Y:S01]  /*4740*/  IMAD.WIDE.U32 R6, R4, -0x2daee0ad, RZ ;  /* 0xd2511f5304067825 */ /* 0x000fe200078e00ff */
[----:B------:R-:W-:Y:S01]  /*4750*/  FMNMX3.FTZ R4, R3, R138, R132, !PT ;  /* 0x0000008a03047276 */ /* 0x000fe20007810084 */
[----:B-1----:R-:W2:Y:S01]  /*4760*/  LDL.64 R152, [R1+0x98] ;  /* 0x0000980001987983 */ /* 0x002ea20000100a00 */
[----:B------:R-:W-:Y:S01]  /*4770*/  FMNMX3.FTZ R2, R0, R45, R81, !PT ;  /* 0x0000002d00027276 */ /* 0x000fe20007810051 */
[----:B------:R-:W-:Y:S01]  /*4780*/  IMAD.WIDE.U32 R16, R9, -0x326172a9, RZ ;  /* 0xcd9e8d5709107825 */ /* 0x000fe200078e00ff */
[----:B------:R-:W-:Y:S01]  /*4790*/  FMNMX3.FTZ R3, R5, R127, R121, !PT ;  /* 0x0000007f05037276 */ /* 0x000fe20007810079 */
[----:B------:R-:W-:Y:S01]  /*47a0*/  UIADD3 UR5, UPT, UPT, UR23, -0x56f99767, URZ ;  /* 0xa906689917057890 */ /* 0x000fe2000fffe0ff */
[----:B------:R-:W-:Y:S01]  /*47b0*/  FMNMX3.FTZ R0, R4, R128, R122, !PT ;  /* 0x0000008004007276 */ /* 0x000fe2000781007a */
[----:B------:R-:W1:Y:S01]  /*47c0*/  SHFL.BFLY PT, R5, R137, 0x2, 0x1f ;  /* 0x0c401f0089057f89 */ /* 0x000e6200000e0000 */
[----:B------:R-:W-:Y:S01]  /*47d0*/  FMNMX3.FTZ R4, R2, R62, R44, !PT ;  /* 0x0000003e02047276 */ /* 0x000fe2000781002c */
[----:B------:R-:W-:Y:S01]  /*47e0*/  IMAD.WIDE.U32 R8, R8, -0x2daee0ad, RZ ;  /* 0xd2511f5308087825 */ /* 0x000fe200078e00ff */
[----:B------:R-:W-:Y:S01]  /*47f0*/  FMNMX3.FTZ R2, R3, R118, R106, !PT ;  /* 0x0000007603027276 */ /* 0x000fe2000781006a */
[----:B------:R-:W-:Y:S01]  /*4800*/  UIADD3 UR9, UPT, UPT, UR22, 0x1715609d, URZ ;  /* 0x1715609d16097890 */ /* 0x000fe2000fffe0ff */
[----:B------:R-:W-:Y:S01]  /*4810*/  FMNMX3.FTZ R0, R0, R119, R114, !PT ;  /* 0x0000007700007276 */ /* 0x000fe20007810072 */
[----:B------:R-:W-:Y:S01]  /*4820*/  UIADD3 UR7, UPT, UPT, UR22, -0x4ab325aa, URZ ;  /* 0xb54cda5616077890 */ /* 0x000fe2000fffe0ff */
[----:B------:R-:W-:Y:S01]  /*4830*/  FMNMX3.FTZ R2, R2, R105, R99, !PT ;  /* 0x0000006902027276 */ /* 0x000fe20007810063 */
[----:B------:R-:W-:Y:S01]  /*4840*/  UIADD3 UR4, UPT, UPT, UR23, 0x646e171e, URZ ;  /* 0x646e171e17047890 */ /* 0x000fe2000fffe0ff */
[----:B------:R-:W-:-:S02]  /*4850*/  FMNMX.FTZ R136, R43, R4, !PT ;  /* 0x000000042b887209 */ /* 0x000fc40007810000 */
[----:B------:R-:W-:Y:S02]  /*4860*/  FMNMX3.FTZ R2, R2, R60, R88, !PT ;  /* 0x0000003c02027276 */ /* 0x000fe40007810058 */
[----:B------:R-:W-:Y:S01]  /*4870*/  FMNMX3.FTZ R0, R0, R107, R102, !PT ;  /* 0x0000006b00007276 */ /* 0x000fe20007810066 */
[----:B------:R-:W4:Y:S01]  /*4880*/  SHFL.BFLY PT, R12, R136, 0x2, 0x1f ;  /* 0x0c401f00880c7f89 */ /* 0x000f2200000e0000 */
[----:B------:R-:W-:Y:S02]  /*4890*/  FMNMX3.FTZ R2, R2, R85, R57, !PT ;  /* 0x0000005502027276 */ /* 0x000fe40007810039 */
[----:B------:R-:W-:Y:S02]  /*48a0*/  FMNMX3.FTZ R0, R0, R61, R89, !PT ;  /* 0x0000003d00007276 */ /* 0x000fe40007810059 */
[----:B------:R-:W-:Y:S02]  /*48b0*/  LOP3.LUT R3, R30, UR14, R17, 0x96, !PT ;  /* 0x0000000e1e037c12 */ /* 0x000fe4000f8e9611 */
[----:B------:R-:W-:-:S02]  /*48c0*/  FMNMX3.FTZ R2, R2, R54, R79, !PT ;  /* 0x0000003602027276 */ /* 0x000fc4000781004f */
[----:B------:R-:W-:Y:S01]  /*48d0*/  FMNMX3.FTZ R0, R0, R86, R59, !PT ;  /* 0x0000005600007276 */ /* 0x000fe2000781003b */
[----:B------:R-:W-:Y:S01]  /*48e0*/  IMAD.WIDE.U32 R10, R3, -0x2daee0ad, RZ ;  /* 0xd2511f53030a7825 */ /* 0x000fe200078e00ff */
[----:B------:R-:W-:Y:S02]  /*48f0*/  FMNMX3.FTZ R2, R2, R63, R50, !PT ;  /* 0x0000003f02027276 */ /* 0x000fe40007810032 */
[----:B------:R-:W-:Y:S02]  /*4900*/  FMNMX3.FTZ R0, R0, R56, R80, !PT ;  /* 0x0000003800007276 */ /* 0x000fe40007810050 */
[----:B------:R-:W-:Y:S02]  /*4910*/  LOP3.LUT R3, R6, UR13, R9, 0x96, !PT ;  /* 0x0000000d06037c12 */ /* 0x000fe4000f8e9609 */
[----:B-1----:R-:W-:Y:S02]  /*4920*/  FMNMX.FTZ R137, R137, R5, !PT ;  /* 0x0000000589897209 */ /* 0x002fe40007810000 */
[----:B------:R-:W-:Y:S01]  /*4930*/  FMNMX.FTZ R135, R48, R2, !PT ;  /* 0x0000000230877209 */ /* 0x000fe20007810000 */
[----:B------:R-:W-:Y:S01]  /*4940*/  IMAD.WIDE.U32 R2, R3, -0x326172a9, RZ ;  /* 0xcd9e8d5703027825 */ /* 0x000fe200078e00ff */
[----:B------:R-:W-:Y:S01]  /*4950*/  FMNMX3.FTZ R0, R0, R64, R51, !PT ;  /* 0x0000004000007276 */ /* 0x000fe20007810033 */
[----:B------:R-:W1:Y:S01]  /*4960*/  SHFL.BFLY PT, R18, R137, 0x1, 0x1f ;  /* 0x0c201f0089127f89 */ /* 0x000e6200000e0000 */
[----:B------:R-:W-:-:S02]  /*4970*/  LOP3.LUT R9, R14, UR12, R11, 0x96, !PT ;  /* 0x0000000c0e097c12 */ /* 0x000fc4000f8e960b */
[----:B----4-:R-:W-:-:S05]  /*4980*/  FMNMX.FTZ R136, R136, R12, !PT ;  /* 0x0000000c88887209 */ /* 0x010fca0007810000 */
[----:B------:R-:W4:Y:S01]  /*4990*/  SHFL.BFLY PT, R17, R136, 0x1, 0x1f ;  /* 0x0c201f0088117f89 */ /* 0x000f2200000e0000 */
[----:B-1----:R-:W-:-:S04]  /*49a0*/  FMNMX.FTZ R137, R137, R18, !PT ;  /* 0x0000001289897209 */ /* 0x002fc80007810000 */
[----:B------:R-:W-:Y:S01]  /*49b0*/  FSETP.NEU.FTZ.AND P0, PT, R137, -INF , PT ;  /* 0xff8000008900780b */ /* 0x000fe20003f1d000 */
[----:B------:R-:W-:Y:S01]  /*49c0*/  STL [R1+0x2ec], R137 ;  /* 0x0002ec8901007387 */ /* 0x000fe20000100800 */
[----:B----4-:R-:W-:-:S04]  /*49d0*/  FMNMX.FTZ R136, R136, R17, !PT ;  /* 0x0000001188887209 */ /* 0x010fc80007810000 */
[----:B------:R-:W-:Y:S01]  /*49e0*/  FSETP.NEU.FTZ.AND P1, PT, R136, -INF , PT ;  /* 0xff8000008800780b */ /* 0x000fe20003f3d000 */
[----:B------:R-:W-:Y:S01]  /*49f0*/  STL [R1+0x2f0], R136 ;  /* 0x0002f08801007387 */ /* 0x000fe20000100800 */
[----:B--2---:R-:W-:-:S05]  /*4a00*/  LOP3.LUT R7, R152, UR15, R7, 0x96, !PT ;  /* 0x0000000f98077c12 */ /* 0x004fca000f8e9607 */
[----:B------:R-:W-:-:S04]  /*4a10*/  IMAD.WIDE.U32 R20, R7, -0x326172a9, RZ ;  /* 0xcd9e8d5707147825 */ /* 0x000fc800078e00ff */
[----:B------:R-:W-:Y:S01]  /*4a20*/  IMAD.WIDE.U32 R6, R13, -0x326172a9, RZ ;  /* 0xcd9e8d570d067825 */ /* 0x000fe200078e00ff */
[----:B------:R-:W-:Y:S02]  /*4a30*/  LOP3.LUT R4, R30, UR14, R21, 0x96, !PT ;  /* 0x0000000e1e047c12 */ /* 0x000fe4000f8e9615 */
[----:B------:R-:W-:Y:S02]  /*4a40*/  LOP3.LUT R3, R20, UR10, R3, 0x96, !PT ;  /* 0x0000000a14037c12 */ /* 0x000fe4000f8e9603 */
[----:B------:R-:W-:Y:S01]  /*4a50*/  LOP3.LUT R7, R16, UR10, R7, 0x96, !PT ;  /* 0x0000000a10077c12 */ /* 0x000fe2000f8e9607 */
[----:B------:R-:W-:Y:S01]  /*4a60*/  IMAD.WIDE.U32 R4, R4, -0x2daee0ad, RZ ;  /* 0xd2511f5304047825 */ /* 0x000fe200078e00ff */
[----:B------:R-:W1:Y:S03]  /*4a70*/  SHFL.BFLY PT, R16, R135, 0x2, 0x1f ;  /* 0x0c401f0087107f89 */ /* 0x000e6600000e0000 */
[----:B------:R-:W-:Y:S01]  /*4a80*/  IMAD.WIDE.U32 R14, R3, -0x2daee0ad, RZ ;  /* 0xd2511f53030e7825 */ /* 0x000fe200078e00ff */
[----:B------:R-:W-:-:S02]  /*4a90*/  LOP3.LUT R11, R8, UR12, R5, 0x96, !PT ;  /* 0x0000000c080b7c12 */ /* 0x000fc4000f8e9605 */
[----:B------:R-:W-:Y:S01]  /*4aa0*/  FMNMX.FTZ R5, R49, R0, !PT ;  /* 0x0000000031057209 */ /* 0x000fe20007810000 */
[----:B------:R-:W-:Y:S01]  /*4ab0*/  IMAD.WIDE.U32 R8, R9, -0x326172a9, RZ ;  /* 0xcd9e8d5709087825 */ /* 0x000fe200078e00ff */
[----:B------:R-:W-:-:S03]  /*4ac0*/  LOP3.LUT R4, R4, UR5, R15, 0x96, !PT ;  /* 0x0000000504047c12 */ /* 0x000fc6000f8e960f */
[----:B------:R-:W2:Y:S01]  /*4ad0*/  SHFL.BFLY PT, R134, R5, 0x2, 0x1f ;  /* 0x0c401f0005867f89 */ /* 0x000ea200000e0000 */
[----:B------:R-:W-:Y:S01]  /*4ae0*/  IMAD.WIDE.U32 R12, R7, -0x2daee0ad, RZ ;  /* 0xd2511f53070c7825 */ /* 0x000fe200078e00ff */
[----:B------:R-:W-:-:S03]  /*4af0*/  LOP3.LUT R0, R6, UR9, R9, 0x96, !PT ;  /* 0x0000000906007c12 */ /* 0x000fc6000f8e9609 */
[----:B------:R-:W-:Y:S01]  /*4b00*/  IMAD.WIDE.U32 R6, R11, -0x326172a9, RZ ;  /* 0xcd9e8d570b067825 */ /* 0x000fe200078e00ff */
[----:B------:R-:W-:-:S03]  /*4b10*/  LOP3.LUT R10, R10, UR5, R13, 0x96, !PT ;  /* 0x000000050a0a7c12 */ /* 0x000fc6000f8e960d */
[----:B------:R-:W-:-:S04]  /*4b20*/  IMAD.WIDE.U32 R92, R4, -0x326172a9, RZ ;  /* 0xcd9e8d57045c7825 */ /* 0x000fc800078e00ff */
[----:B---3--:R-:W-:Y:S01]  /*4b30*/  FMUL.FTZ R4, R137, UR26 ;  /* 0x0000001a89047c20 */ /* 0x008fe20008410000 */
[----:B------:R-:W-:Y:S02]  /*4b40*/  LOP3.LUT R2, R2, UR9, R7, 0x96, !PT ;  /* 0x0000000902027c12 */ /* 0x000fe4000f8e9607 */
[----:B-1----:R-:W-:Y:S01]  /*4b50*/  FMNMX.FTZ R135, R135, R16, !PT ;  /* 0x0000001087877209 */ /* 0x002fe20007810000 */
[----:B------:R-:W-:Y:S01]  /*4b60*/  IMAD.WIDE.U32 R32, R10, -0x326172a9, RZ ;  /* 0xcd9e8d570a207825 */ /* 0x000fe200078e00ff */
[----:B------:R-:W-:Y:S02]  /*4b70*/  FSEL R4, R4, RZ, P0 ;  /* 0x000000ff04047208 */ /* 0x000fe40000000000 */
[----:B------:R-:W-:Y:S01]  /*4b80*/  LOP3.LUT R124, R6, UR7, R93, 0x96, !PT ;  /* 0x00000007067c7c12 */ /* 0x000fe2000f8e965d */
[----:B------:R-:W1:Y:S01]  /*4b90*/  SHFL.BFLY PT, R7, R135, 0x1, 0x1f ;  /* 0x0c201f0087077f89 */ /* 0x000e6200000e0000 */
[----:B------:R-:W-:Y:S01]  /*4ba0*/  LOP3.LUT R41, R8, UR7, R33, 0x96, !PT ;  /* 0x0000000708297c12 */ /* 0x000fe2000f8e9621 */
[----:B------:R-:W-:-:S04]  /*4bb0*/  IMAD.WIDE.U32 R90, R0, -0x2daee0ad, RZ ;  /* 0xd2511f53005a7825 */ /* 0x000fc800078e00ff */
[--C-:B------:R-:W-:Y:S01]  /*4bc0*/  FFMA.FTZ R3, R29, UR26, -R4.reuse ;  /* 0x0000001a1d037c23 */ /* 0x100fe20008010804 */
[----:B------:R-:W-:Y:S01]  /*4bd0*/  PRMT R0, R32, 0x7771, RZ ;  /* 0x0000777120007816 */ /* 0x000fe200000000ff */
[--C-:B------:R-:W-:Y:S01]  /*4be0*/  FFMA.FTZ R17, R230, UR26, -R4.reuse ;  /* 0x0000001ae6117c23 */ /* 0x100fe20008010804 */
[----:B--2---:R-:W-:Y:S01]  /*4bf0*/  FMNMX.FTZ R134, R5, R134, !PT ;  /* 0x0000008605867209 */ /* 0x004fe20007810000 */
[----:B------:R-:W-:Y:S01]  /*4c00*/  FFMA.FTZ R5, R28, UR26, -R4 ;  /* 0x0000001a1c057c23 */ /* 0x000fe20008010804 */
[----:B------:R-:W-:Y:S01]  /*4c10*/  IMAD.WIDE.U32 R94, R2, -0x2daee0ad, RZ ;  /* 0xd2511f53025e7825 */ /* 0x000fe200078e00ff */
[----:B------:R2:W-:Y:S01]  /*4c20*/  MUFU.EX2 R162, R3 ;  /* 0x0000000300a27308 */ /* 0x0005e20000000800 */
[----:B------:R-:W-:Y:S01]  /*4c30*/  PRMT R2, R32, 0x7770, RZ ;  /* 0x0000777020027816 */ /* 0x000fe200000000ff */
[----:B------:R-:W3:Y:S01]  /*4c40*/  SHFL.BFLY PT, R8, R134, 0x1, 0x1f ;  /* 0x0c201f0086087f89 */ /* 0x000ee200000e0000 */
[----:B------:R-:W-:Y:S01]  /*4c50*/  ISETP.GT.U32.AND P0, PT, R0, UR6, PT ;  /* 0x0000000600007c0c */ /* 0x000fe2000bf04070 */
[----:B------:R4:W3:Y:S01]  /*4c60*/  MUFU.EX2 R164, R5 ;  /* 0x0000000500a47308 */ /* 0x0008e20000000800 */
[C---:B------:R-:W-:Y:S01]  /*4c70*/  PRMT R0, R41.reuse, 0x7632, R0 ;  /* 0x0000763229007816 */ /* 0x040fe20000000000 */
[--C-:B------:R-:W-:Y:S01]  /*4c80*/  FFMA.FTZ R16, R228, UR26, -R4.reuse ;  /* 0x0000001ae4107c23 */ /* 0x100fe20008010804 */
[----:B------:R-:W-:Y:S01]  /*4c90*/  ISETP.LE.U32.AND P4, PT, R2, UR6, PT ;  /* 0x0000000602007c0c */ /* 0x000fe2000bf83070 */
[--C-:B------:R-:W-:Y:S01]  /*4ca0*/  FFMA.FTZ R15, R220, UR26, -R4.reuse ;  /* 0x0000001adc0f7c23 */ /* 0x100fe20008010804 */
[----:B------:R-:W-:Y:S01]  /*4cb0*/  LOP3.LUT R2, R41, 0xffff, RZ, 0xc0, !PT ;  /* 0x0000ffff29027812 */ /* 0x000fe200078ec0ff */
[--C-:B------:R-:W-:Y:S01]  /*4cc0*/  FFMA.FTZ R18, R229, UR26, -R4.reuse ;  /* 0x0000001ae5127c23 */ /* 0x100fe20008010804 */
[----:B------:R-:W-:Y:S01]  /*4cd0*/  LOP3.LUT R6, R41, 0xff, RZ, 0xc0, !PT ;  /* 0x000000ff29067812 */ /* 0x000fe200078ec0ff */
[--C-:B------:R-:W-:Y:S01]  /*4ce0*/  FFMA.FTZ R21, R221, UR26, -R4.reuse ;  /* 0x0000001add157c23 */ /* 0x100fe20008010804 */
[----:B------:R-:W-:Y:S01]  /*4cf0*/  LOP3.LUT R91, R12, UR4, R91, 0x96, !PT ;  /* 0x000000040c5b7c12 */ /* 0x000fe2000f8e965b */
[----:B--2---:R-:W-:Y:S01]  /*4d00*/  FMUL.FTZ R3, R136, UR26 ;  /* 0x0000001a88037c20 */ /* 0x004fe20008410000 */
[----:B-1----:R-:W-:Y:S01]  /*4d10*/  FMNMX.FTZ R135, R135, R7, !PT ;  /* 0x0000000787877209 */ /* 0x002fe20007810000 */
[--C-:B------:R-:W-:Y:S01]  /*4d20*/  FFMA.FTZ R7, R52, UR26, -R4.reuse ;  /* 0x0000001a34077c23 */ /* 0x100fe20008010804 */
[----:B------:R-:W-:Y:S01]  /*4d30*/  ISETP.LE.U32.AND P2, PT, R6, UR6, PT ;  /* 0x0000000606007c0c */ /* 0x000fe2000bf43070 */
[----:B------:R-:W-:Y:S01]  /*4d40*/  FFMA.FTZ R87, R87, UR26, -R4 ;  /* 0x0000001a57577c23 */ /* 0x000fe20008010804 */
[----:B----4-:R-:W-:Y:S01]  /*4d50*/  LOP3.LUT R5, R0, 0xff, RZ, 0xc0, !PT ;  /* 0x000000ff00057812 */ /* 0x010fe200078ec0ff */
[----:B------:R-:W-:Y:S01]  /*4d60*/  MUFU.EX2 R180, R7 ;  /* 0x0000000700b47308 */ /* 0x000fe20000000800 */
[----:B------:R-:W-:Y:S01]  /*4d70*/  FSEL R3, R3, RZ, P1 ;  /* 0x000000ff03037208 */ /* 0x000fe20000800000 */
[----:B------:R-:W-:Y:S01]  /*4d80*/  STL [R1+0x2f4], R135 ;  /* 0x0002f48701007387 */ /* 0x000fe20000100800 */
[----:B------:R-:W-:Y:S01]  /*4d90*/  SHF.R.U32.HI R0, RZ, 0x8, R2 ;  /* 0x00000008ff007819 */ /* 0x000fe20000011602 */
[--C-:B------:R-:W-:Y:S01]  /*4da0*/  FFMA.FTZ R67, R67, UR26, -R4.reuse ;  /* 0x0000001a43437c23 */ /* 0x100fe20008010804 */
[----:B------:R-:W-:Y:S01]  /*4db0*/  ISETP.LE.U32.AND P5, PT, R5, UR6, PT ;  /* 0x0000000605007c0c */ /* 0x000fe2000bfa3070 */
[--C-:B------:R-:W-:Y:S01]  /*4dc0*/  FFMA.FTZ R5, R58, UR26, -R3.reuse ;  /* 0x0000001a3a057c23 */ /* 0x100fe20008010803 */
[--C-:B------:R-:W-:Y:S01]  /*4dd0*/  FFMA.FTZ R2, R53, UR26, -R3.reuse ;  /* 0x0000001a35027c23 */ /* 0x100fe20008010803 */
[----:B------:R-:W-:Y:S01]  /*4de0*/  LOP3.LUT R0, R0, 0xffff, RZ, 0xc0, !PT ;  /* 0x0000ffff00007812 */ /* 0x000fe200078ec0ff */
[----:B------:R-:W-:Y:S01]  /*4df0*/  STL [R1+0x354], R135 ;  /* 0x0003548701007387 */ /* 0x000fe20000100800 */
[----:B------:R1:W-:Y:S01]  /*4e00*/  MUFU.EX2 R161, R5 ;  /* 0x0000000500a17308 */ /* 0x0003e20000000800 */
[----:B---3--:R-:W-:Y:S01]  /*4e10*/  F2FP.BF16.F32.PACK_AB R6, R164, R162 ;  /* 0x000000a2a406723e */ /* 0x008fe200000010ff */
[----:B------:R-:W-:Y:S01]  /*4e20*/  FFMA.FTZ R10, R209, UR26, -R3 ;  /* 0x0000001ad10a7c23 */ /* 0x000fe20008010803 */
[----:B------:R-:W-:Y:S01]  /*4e30*/  FMNMX.FTZ R134, R134, R8, !PT ;  /* 0x0000000886867209 */ /* 0x000fe20007810000 */
[----:B------:R2:W3:Y:S01]  /*4e40*/  MUFU.EX2 R160, R2 ;  /* 0x0000000200a07308 */ /* 0x0004e20000000800 */
[----:B------:R-:W-:Y:S01]  /*4e50*/  FSETP.NEU.FTZ.AND P1, PT, R135, -INF , PT ;  /* 0xff8000008700780b */ /* 0x000fe20003f3d000 */
[--C-:B------:R-:W-:Y:S01]  /*4e60*/  FFMA.FTZ R8, R65, UR26, -R4.reuse ;  /* 0x0000001a41087c23 */ /* 0x100fe20008010804 */
[----:B------:R-:W-:Y:S01]  /*4e70*/  ISETP.LE.U32.AND P3, PT, R0, UR6, PT ;  /* 0x0000000600007c0c */ /* 0x000fe2000bf63070 */
[----:B------:R-:W-:Y:S01]  /*4e80*/  FFMA.FTZ R0, R55, UR26, -R4 ;  /* 0x0000001a37007c23 */ /* 0x000fe20008010804 */
[C---:B------:R-:W-:Y:S01]  /*4e90*/  PRMT R243, R6.reuse, 0x7610, R243 ;  /* 0x0000761006f37816 */ /* 0x040fe200000000f3 */
[----:B------:R4:W-:Y:S01]  /*4ea0*/  MUFU.EX2 R183, R8 ;  /* 0x0000000800b77308 */ /* 0x0009e20000000800 */
[----:B------:R-:W-:Y:S01]  /*4eb0*/  PRMT R242, R6, 0x7632, R242 ;  /* 0x0000763206f27816 */ /* 0x000fe200000000f2 */
[----:B------:R-:W-:Y:S01]  /*4ec0*/  FMUL.FTZ R6, R134, UR26 ;  /* 0x0000001a86067c20 */ /* 0x000fe20008410000 */
[----:B------:R-:W-:Y:S01]  /*4ed0*/  STL [R1+0x2f8], R134 ;  /* 0x0002f88601007387 */ /* 0x000fe20000100800 */
[----:B-1----:R-:W-:Y:S01]  /*4ee0*/  SHF.R.U32.HI R5, RZ, 0x18, R41 ;  /* 0x00000018ff057819 */ /* 0x002fe20000011629 */
[----:B------:R1:W3:Y:S01]  /*4ef0*/  MUFU.EX2 R181, R0 ;  /* 0x0000000000b57308 */ /* 0x0002e20000000800 */
[----:B------:R-:W-:Y:S01]  /*4f00*/  PRMT R154, R243, 0x5410, R242 ;  /* 0x00005410f39a7816 */ /* 0x000fe200000000f2 */
[----:B------:R-:W-:-:S02]  /*4f10*/  @!P2 HFMA2.BF16_V2 R19, -RZ.H0_H0, RZ.H0_H0, -R243.H0_H0 ;  /* 0x200000ffff13a231 */ /* 0x000fc400003409f3 */
[----:B--2---:R-:W-:Y:S01]  /*4f20*/  FMUL.FTZ R2, R135, UR26 ;  /* 0x0000001a87027c20 */ /* 0x004fe20008410000 */
[----:B------:R-:W-:Y:S01]  /*4f30*/  STL [R1+0x358], R134 ;  /* 0x0003588601007387 */ /* 0x000fe20000100800 */
[----:B------:R-:W-:Y:S01]  /*4f40*/  @!P3 HFMA2.BF16_V2 R22, -RZ.H0_H0, RZ.H0_H0, -R242.H0_H0 ;  /* 0x200000ffff16b231 */ /* 0x000fe200003409f2 */
[----:B------:R-:W-:Y:S01]  /*4f50*/  LOP3.LUT R125, R14, UR4, R95, 0x96, !PT ;  /* 0x000000040e7d7c12 */ /* 0x000fe2000f8e965f */
[--C-:B------:R-:W-:Y:S01]  /*4f60*/  FFMA.FTZ R11, R198, UR26, -R3.reuse ;  /* 0x0000001ac60b7c23 */ /* 0x100fe20008010803 */
[----:B------:R-:W-:Y:S01]  /*4f70*/  FSEL R2, R2, RZ, P1 ;  /* 0x000000ff02027208 */ /* 0x000fe20000800000 */
[----:B------:R-:W-:Y:S01]  /*4f80*/  STL [R1+0x324], R41 ;  /* 0x0003242901007387 */ /* 0x000fe20000100800 */
[----:B------:R-:W-:Y:S01]  /*4f90*/  FSETP.NEU.FTZ.AND P1, PT, R134, -INF , PT ;  /* 0xff8000008600780b */ /* 0x000fe20003f3d000 */
[----:B----4-:R-:W-:Y:S01]  /*4fa0*/  FFMA.FTZ R8, R108, UR26, -R3 ;  /* 0x0000001a6c087c23 */ /* 0x010fe20008010803 */
[----:B------:R-:W-:Y:S01]  /*4fb0*/  @!P3 PRMT R242, R22, 0x5410, RZ ;  /* 0x0000541016f2b816 */ /* 0x000fe200000000ff */
[--C-:B------:R-:W-:Y:S01]  /*4fc0*/  FFMA.FTZ R239, R127, UR26, -R2.reuse ;  /* 0x0000001a7fef7c23 */ /* 0x100fe20008010802 */
[----:B-1----:R-:W-:Y:S01]  /*4fd0*/  FSEL R0, R6, RZ, P1 ;  /* 0x000000ff06007208 */ /* 0x002fe20000800000 */
[----:B------:R-:W-:Y:S01]  /*4fe0*/  MUFU.EX2 R185, R8 ;  /* 0x0000000800b97308 */ /* 0x000fe20000000800 */
[----:B------:R-:W-:Y:S01]  /*4ff0*/  ISETP.LE.U32.AND P1, PT, R5, UR6, PT ;  /* 0x0000000605007c0c */ /* 0x000fe2000bf23070 */
[----:B------:R-:W-:Y:S01]  /*5000*/  FFMA.FTZ R69, R88, UR26, -R2 ;  /* 0x0000001a58457c23 */ /* 0x000fe20008010802 */
[----:B---3--:R-:W-:Y:S01]  /*5010*/  F2FP.BF16.F32.PACK_AB R5, R160, R161 ;  /* 0x000000a1a005723e */ /* 0x008fe200000010ff */
[----:B------:R-:W-:Y:S01]  /*5020*/  FFMA.FTZ R244, R128, UR26, -R0 ;  /* 0x0000001a80f47c23 */ /* 0x000fe20008010800 */
[C---:B------:R-:W-:Y:S01]  /*5030*/  PRMT R6, R32.reuse, 0x7772, RZ ;  /* 0x0000777220067816 */ /* 0x040fe200000000ff */
[----:B------:R-:W-:Y:S01]  /*5040*/  IMAD.MOV.U32 R88, RZ, RZ, R154 ;  /* 0x000000ffff587224 */ /* 0x000fe200078e009a */
[----:B------:R-:W-:Y:S01]  /*5050*/  PRMT R241, R5, 0x7610, R241 ;  /* 0x0000761005f17816 */ /* 0x000fe200000000f1 */
[----:B------:R-:W-:Y:S01]  /*5060*/  FFMA.FTZ R154, R89, UR26, -R0 ;  /* 0x0000001a599a7c23 */ /* 0x000fe20008010800 */
[----:B------:R-:W-:Y:S01]  /*5070*/  PRMT R240, R5, 0x7632, R240 ;  /* 0x0000763205f07816 */ /* 0x000fe200000000f0 */
[--C-:B------:R-:W-:Y:S01]  /*5080*/  FFMA.FTZ R12, R189, UR26, -R3.reuse ;  /* 0x0000001abd0c7c23 */ /* 0x100fe20008010803 */
[----:B------:R-:W-:Y:S01]  /*5090*/  PRMT R5, R32, 0x7773, RZ ;  /* 0x0000777320057816 */ /* 0x000fe200000000ff */
[----:B------:R-:W-:Y:S01]  /*50a0*/  @!P5 HFMA2.BF16_V2 R23, -RZ.H0_H0, RZ.H0_H0, -R241.H0_H0 ;  /* 0x200000ffff17d231 */ /* 0x000fe200003409f1 */
[----:B------:R-:W-:Y:S01]  /*50b0*/  PRMT R252, R241, 0x5410, R240 ;  /* 0x00005410f1fc7816 */ /* 0x000fe200000000f0 */
[----:B------:R-:W-:Y:S01]  /*50c0*/  @!P1 HFMA2.BF16_V2 R24, -RZ.H0_H0, RZ.H0_H0, -R240.H0_H0 ;  /* 0x200000ffff189231 */ /* 0x000fe200003409f0 */
[----:B------:R-:W-:Y:S01]  /*50d0*/  ISETP.GT.U32.AND P3, PT, R5, UR6, PT ;  /* 0x0000000605007c0c */ /* 0x000fe2000bf64070 */
[--C-:B------:R-:W-:Y:S01]  /*50e0*/  FFMA.FTZ R14, R197, UR26, -R3.reuse ;  /* 0x0000001ac50e7c23 */ /* 0x100fe20008010803 */
[----:B------:R-:W-:Y:S01]  /*50f0*/  PRMT R5, R90, 0x7770, RZ ;  /* 0x000077705a057816 */ /* 0x000fe200000000ff */
[--C-:B------:R-:W-:Y:S01]  /*5100*/  FFMA.FTZ R13, R196, UR26, -R3.reuse ;  /* 0x0000001ac40d7c23 */ /* 0x100fe20008010803 */
[----:B------:R-:W-:Y:S01]  /*5110*/  @!P2 PRMT R243, R19, 0x5410, RZ ;  /* 0x0000541013f3a816 */ /* 0x000fe200000000ff */
[--C-:B------:R-:W-:Y:S01]  /*5120*/  FFMA.FTZ R22, R178, UR26, -R3.reuse ;  /* 0x0000001ab2167c23 */ /* 0x100fe20008010803 */
[----:B------:R-:W-:Y:S01]  /*5130*/  @!P5 PRMT R241, R23, 0x5410, RZ ;  /* 0x0000541017f1d816 */ /* 0x000fe200000000ff */
[--C-:B------:R-:W-:Y:S01]  /*5140*/  FFMA.FTZ R9, R116, UR26, -R3.reuse ;  /* 0x0000001a74097c23 */ /* 0x100fe20008010803 */
[----:B------:R-:W-:Y:S01]  /*5150*/  ISETP.GT.U32.AND P2, PT, R6, UR6, PT ;  /* 0x0000000606007c0c */ /* 0x000fe2000bf44070 */
[--C-:B------:R-:W-:Y:S01]  /*5160*/  FFMA.FTZ R6, R72, UR26, -R3.reuse ;  /* 0x0000001a48067c23 */ /* 0x100fe20008010803 */
[----:B------:R-:W-:Y:S01]  /*5170*/  ISETP.LE.U32.AND P5, PT, R5, UR6, PT ;  /* 0x0000000605007c0c */ /* 0x000fe2000bfa3070 */
[----:B------:R-:W-:Y:S01]  /*5180*/  FFMA.FTZ R5, R78, UR26, -R3 ;  /* 0x0000001a4e057c23 */ /* 0x000fe20008010803 */
[----:B------:R-:W-:Y:S01]  /*5190*/  F2FP.BF16.F32.PACK_AB R7, R180, R181 ;  /* 0x000000b5b407723e */ /* 0x000fe200000010ff */
[----:B------:R1:W-:Y:S01]  /*51a0*/  MUFU.EX2 R165, R6 ;  /* 0x0000000600a57308 */ /* 0x0003e20000000800 */
[----:B------:R-:W-:Y:S01]  /*51b0*/  @!P1 PRMT R240, R24, 0x5410, RZ ;  /* 0x0000541018f09816 */ /* 0x000fe200000000ff */
[----:B------:R-:W-:Y:S01]  /*51c0*/  STL [R1+0x328], R243 ;  /* 0x000328f301007387 */ /* 0x000fe20000100800 */
[C---:B------:R-:W-:Y:S01]  /*51d0*/  PRMT R170, R7.reuse, 0x7610, R170 ;  /* 0x0000761007aa7816 */ /* 0x040fe200000000aa */
[----:B------:R2:W3:Y:S01]  /*51e0*/  MUFU.EX2 R149, R5 ;  /* 0x0000000500957308 */ /* 0x0004e20000000800 */
[----:B------:R-:W-:Y:S01]  /*51f0*/  PRMT R169, R7, 0x7632, R169 ;  /* 0x0000763207a97816 */ /* 0x000fe200000000a9 */
[----:B------:R-:W-:Y:S01]  /*5200*/  FFMA.FTZ R7, R71, UR26, -R4 ;  /* 0x0000001a47077c23 */ /* 0x000fe20008010804 */
[----:B------:R-:W-:Y:S01]  /*5210*/  STL [R1+0x32c], R32 ;  /* 0x00032c2001007387 */ /* 0x000fe20000100800 */
[----:B------:R-:W-:Y:S01]  /*5220*/  @!P4 HFMA2.BF16_V2 R25, -RZ.H0_H0, RZ.H0_H0, -R170.H0_H0 ;  /* 0x200000ffff19c231 */ /* 0x000fe200003409aa */
[----:B------:R-:W-:Y:S01]  /*5230*/  PRMT R246, R170, 0x5410, R169 ;  /* 0x00005410aaf67816 */ /* 0x000fe200000000a9 */
[----:B------:R-:W-:Y:S01]  /*5240*/  @P0 HFMA2.BF16_V2 R26, -RZ.H0_H0, RZ.H0_H0, -R169.H0_H0 ;  /* 0x200000ffff1a0231 */ /* 0x000fe200003409a9 */
[----:B------:R-:W-:Y:S01]  /*5250*/  STL [R1+0x330], R242 ;  /* 0x000330f201007387 */ /* 0x000fe20000100800 */
[--C-:B------:R-:W-:Y:S01]  /*5260*/  FFMA.FTZ R24, R173, UR26, -R3.reuse ;  /* 0x0000001aad187c23 */ /* 0x100fe20008010803 */
[----:B------:R-:W-:Y:S01]  /*5270*/  @!P4 PRMT R170, R25, 0x5410, RZ ;  /* 0x0000541019aac816 */ /* 0x000fe200000000ff */
[--C-:B-1----:R-:W-:Y:S01]  /*5280*/  FFMA.FTZ R6, R73, UR26, -R3.reuse ;  /* 0x0000001a49067c23 */ /* 0x102fe20008010803 */
[----:B------:R-:W-:Y:S01]  /*5290*/  @P0 PRMT R169, R26, 0x5410, RZ ;  /* 0x000054101aa90816 */ /* 0x000fe200000000ff */
[----:B------:R1:W-:Y:S01]  /*52a0*/  MUFU.EX2 R73, R7 ;  /* 0x0000000700497308 */ /* 0x0003e20000000800 */
[----:B------:R-:W-:Y:S01]  /*52b0*/  STL [R1+0x334], R241 ;  /* 0x000334f101007387 */ /* 0x000fe20000100800 */
[----:B--2---:R-:W-:Y:S01]  /*52c0*/  PRMT R5, R90, 0x7771, RZ ;  /* 0x000077715a057816 */ /* 0x004fe200000000ff */
[--C-:B------:R-:W-:Y:S01]  /*52d0*/  FFMA.FTZ R25, R176, UR26, -R3.reuse ;  /* 0x0000001ab0197c23 */ /* 0x100fe20008010803 */
[----:B------:R3:W-:Y:S01]  /*52e0*/  MUFU.EX2 R163, R6 ;  /* 0x0000000600a37308 */ /* 0x0007e20000000800 */
[----:B------:R2:W-:Y:S01]  /*52f0*/  STL [R1+0x338], R240 ;  /* 0x000338f001007387 */ /* 0x0005e20000100800 */
[----:B------:R-:W-:Y:S01]  /*5300*/  ISETP.GT.U32.AND P1, PT, R5, UR6, PT ;  /* 0x0000000605007c0c */ /* 0x000fe2000bf24070 */
[--C-:B------:R-:W-:Y:S01]  /*5310*/  FFMA.FTZ R20, R110, UR26, -R3.reuse ;  /* 0x0000001a6e147c23 */ /* 0x100fe20008010803 */
[----:B------:R-:W-:Y:S01]  /*5320*/  LOP3.LUT R5, R91, 0xff, RZ, 0xc0, !PT ;  /* 0x000000ff5b057812 */ /* 0x000fe200078ec0ff */
[----:B------:R-:W-:Y:S01]  /*5330*/  STL [R1+0x33c], R170 ;  /* 0x00033caa01007387 */ /* 0x000fe20000100800 */
[--C-:B------:R-:W-:Y:S01]  /*5340*/  FFMA.FTZ R19, R103, UR26, -R3.reuse ;  /* 0x0000001a67137c23 */ /* 0x100fe20008010803 */
[--C-:B------:R-:W-:Y:S01]  /*5350*/  FFMA.FTZ R26, R47, UR26, -R3.reuse ;  /* 0x0000001a2f1a7c23 */ /* 0x100fe20008010803 */
[----:B------:R-:W-:Y:S01]  /*5360*/  ISETP.LE.U32.AND P4, PT, R5, UR6, PT ;  /* 0x0000000605007c0c */ /* 0x000fe2000bf83070 */
[----:B------:R-:W-:Y:S01]  /*5370*/  STL [R1+0x340], R169 ;  /* 0x000340a901007387 */ /* 0x000fe20000100800 */
[----:B------:R-:W-:Y:S01]  /*5380*/  LOP3.LUT R5, R91, 0xffff, RZ, 0xc0, !PT ;  /* 0x0000ffff5b057812 */ /* 0x000fe200078ec0ff */
[--C-:B-1----:R-:W-:Y:S01]  /*5390*/  FFMA.FTZ R7, R76, UR26, -R3.reuse ;  /* 0x0000001a4c077c23 */ /* 0x102fe20008010803 */
[--C-:B------:R-:W-:Y:S01]  /*53a0*/  FFMA.FTZ R76, R43, UR26, -R3.reuse ;  /* 0x0000001a2b4c7c23 */ /* 0x100fe20008010803 */
[----:B------:R-:W-:Y:S01]  /*53b0*/  FFMA.FTZ R96, R96, UR26, -R3 ;  /* 0x0000001a60607c23 */ /* 0x000fe20008010803 */
[----:B---3--:R-:W-:Y:S01]  /*53c0*/  F2FP.BF16.F32.PACK_AB R6, R165, R149 ;  /* 0x00000095a506723e */ /* 0x008fe200000010ff */
[----:B------:R1:W3:Y:S01]  /*53d0*/  MUFU.EX2 R182, R7 ;  /* 0x0000000700b67308 */ /* 0x0002e20000000800 */
[----:B------:R-:W-:Y:S01]  /*53e0*/  SHF.R.U32.HI R5, RZ, 0x8, R5 ;  /* 0x00000008ff057819 */ /* 0x000fe20000011605 */
[--C-:B------:R-:W-:Y:S01]  /*53f0*/  FFMA.FTZ R84, R84, UR26, -R3.reuse ;  /* 0x0000001a54547c23 */ /* 0x100fe20008010803 */
[----:B------:R-:W-:Y:S01]  /*5400*/  PRMT R168, R6, 0x7610, R168 ;  /* 0x0000761006a87816 */ /* 0x000fe200000000a8 */
[----:B------:R-:W-:Y:S01]  /*5410*/  FFMA.FTZ R65, R46, UR26, -R3 ;  /* 0x0000001a2e417c23 */ /* 0x000fe20008010803 */
[----:B------:R-:W-:Y:S01]  /*5420*/  PRMT R171, R6, 0x7632, R171 ;  /* 0x0000763206ab7816 */ /* 0x000fe200000000ab */
[--C-:B------:R-:W-:Y:S01]  /*5430*/  FFMA.FTZ R81, R81, UR26, -R3.reuse ;  /* 0x0000001a51517c23 */ /* 0x100fe20008010803 */
[----:B------:R-:W-:Y:S01]  /*5440*/  LOP3.LUT R5, R5, 0xffff, RZ, 0xc0, !PT ;  /* 0x0000ffff05057812 */ /* 0x000fe200078ec0ff */
[----:B------:R-:W-:Y:S01]  /*5450*/  @P2 HFMA2.BF16_V2 R27, -RZ.H0_H0, RZ.H0_H0, -R168.H0_H0 ;  /* 0x200000ffff1b2231 */ /* 0x000fe200003409a8 */
[----:B------:R-:W-:Y:S01]  /*5460*/  PRMT R6, R91, 0x7632, R6 ;  /* 0x000076325b067816 */ /* 0x000fe20000000006 */
[----:B------:R-:W-:Y:S01]  /*5470*/  @P3 HFMA2.BF16_V2 R28, -RZ.H0_H0, RZ.H0_H0, -R171.H0_H0 ;  /* 0x200000ffff1c3231 */ /* 0x000fe200003409ab */
[----:B------:R-:W-:Y:S01]  /*5480*/  ISETP.LE.U32.AND P0, PT, R5, UR6, PT ;  /* 0x0000000605007c0c */ /* 0x000fe2000bf03070 */
[----:B------:R-:W-:Y:S01]  /*5490*/  FFMA.FTZ R62, R62, UR26, -R3 ;  /* 0x0000001a3e3e7c23 */ /* 0x000fe20008010803 */
[----:B------:R-:W-:Y:S01]  /*54a0*/  LOP3.LUT R5, R6, 0xff, RZ, 0xc0, !PT ;  /* 0x000000ff06057812 */ /* 0x000fe200078ec0ff */
[--C-:B------:R-:W-:Y:S01]  /*54b0*/  FFMA.FTZ R173, R141, UR26, -R2.reuse ;  /* 0x0000001a8dad7c23 */ /* 0x100fe20008010802 */
[----:B------:R-:W-:Y:S01]  /*54c0*/  PRMT R68, R168, 0x5410, R171 ;  /* 0x00005410a8447816 */ /* 0x000fe200000000ab */
[--C-:B------:R-:W-:Y:S01]  /*54d0*/  FFMA.FTZ R247, R118, UR26, -R2.reuse ;  /* 0x0000001a76f77c23 */ /* 0x100fe20008010802 */
[----:B------:R-:W-:Y:S01]  /*54e0*/  @P2 PRMT R168, R27, 0x5410, RZ ;  /* 0x000054101ba82816 */ /* 0x000fe200000000ff */
[----:B------:R-:W-:Y:S01]  /*54f0*/  FFMA.FTZ R27, R98, UR26, -R3 ;  /* 0x0000001a621b7c23 */ /* 0x000fe20008010803 */
[----:B------:R-:W-:Y:S01]  /*5500*/  ISETP.LE.U32.AND P2, PT, R5, UR6, PT ;  /* 0x0000000605007c0c */ /* 0x000fe2000bf43070 */
[--C-:B------:R-:W-:Y:S01]  /*5510*/  FFMA.FTZ R226, R226, UR26, -R2.reuse ;  /* 0x0000001ae2e27c23 */ /* 0x100fe20008010802 */
[----:B-1----:R-:W-:Y:S01]  /*5520*/  SHF.R.U32.HI R7, RZ, 0x18, R91 ;  /* 0x00000018ff077819 */ /* 0x002fe2000001165b */
[----:B------:R-:W-:Y:S01]  /*5530*/  STL [R1+0x344], R168 ;  /* 0x000344a801007387 */ /* 0x000fe20000100800 */
[----:B---3--:R-:W-:Y:S01]  /*5540*/  F2FP.BF16.F32.PACK_AB R5, R182, R163 ;  /* 0x000000a3b605723e */ /* 0x008fe200000010ff */
[--C-:B------:R-:W-:Y:S01]  /*5550*/  FFMA.FTZ R224, R224, UR26, -R2.reuse ;  /* 0x0000001ae0e07c23 */ /* 0x100fe20008010802 */
[----:B------:R-:W-:Y:S01]  /*5560*/  @P3 PRMT R171, R28, 0x5410, RZ ;  /* 0x000054101cab3816 */ /* 0x000fe200000000ff */
[--C-:B------:R-:W-:Y:S01]  /*5570*/  FFMA.FTZ R212, R212, UR26, -R2.reuse ;  /* 0x0000001ad4d47c23 */ /* 0x100fe20008010802 */
[----:B------:R-:W-:Y:S01]  /*5580*/  F2FP.BF16.F32.PACK_AB R6, R183, R73 ;  /* 0x00000049b706723e */ /* 0x000fe200000010ff */
[----:B------:R-:W-:Y:S01]  /*5590*/  FFMA.FTZ R222, R222, UR26, -R2 ;  /* 0x0000001adede7c23 */ /* 0x000fe20008010802 */
[----:B------:R-:W-:Y:S01]  /*55a0*/  ISETP.LE.U32.AND P3, PT, R7, UR6, PT ;  /* 0x0000000607007c0c */ /* 0x000fe2000bf63070 */
[----:B------:R-:W-:Y:S01]  /*55b0*/  FFMA.FTZ R7, R82, UR26, -R4 ;  /* 0x0000001a52077c23 */ /* 0x000fe20008010804 */
[C---:B------:R-:W-:Y:S01]  /*55c0*/  PRMT R236, R5.reuse, 0x7610, R236 ;  /* 0x0000761005ec7816 */ /* 0x040fe200000000ec */
[----:B------:R-:W-:Y:S01]  /*55d0*/  STL [R1+0x348], R171 ;  /* 0x000348ab01007387 */ /* 0x000fe20000100800 */
[----:B------:R-:W-:Y:S01]  /*55e0*/  PRMT R235, R5, 0x7632, R235 ;  /* 0x0000763205eb7816 */ /* 0x000fe200000000eb */
[----:B------:R-:W-:Y:S01]  /*55f0*/  FFMA.FTZ R5, R83, UR26, -R4 ;  /* 0x0000001a53057c23 */ /* 0x000fe20008010804 */
[C---:B------:R-:W-:Y:S01]  /*5600*/  PRMT R237, R6.reuse, 0x7632, R237 ;  /* 0x0000763206ed7816 */ /* 0x040fe200000000ed */
[----:B--2---:R-:W-:Y:S01]  /*5610*/  MUFU.EX2 R240, R7 ;  /* 0x0000000700f07308 */ /* 0x004fe20000000800 */
[----:B------:R-:W-:Y:S01]  /*5620*/  PRMT R238, R6, 0x7610, R238 ;  /* 0x0000761006ee7816 */ /* 0x000fe200000000ee */
[----:B------:R-:W-:-:S02]  /*5630*/  IMAD.MOV.U32 R6, RZ, RZ, R92 ;  /* 0x000000ffff067224 */ /* 0x000fc400078e005c */
[----:B------:R-:W-:Y:S01]  /*5640*/  @!P2 HFMA2.BF16_V2 R35, -RZ.H0_H0, RZ.H0_H0, -R236.H0_H0 ;  /* 0x200000ffff23a231 */ /* 0x000fe200003409ec */
[----:B------:R1:W2:Y:S01]  /*5650*/  MUFU.EX2 R186, R5 ;  /* 0x0000000500ba7308 */ /* 0x0002a20000000800 */
[----:B------:R-:W-:Y:S01]  /*5660*/  @!P0 HFMA2.BF16_V2 R29, -RZ.H0_H0, RZ.H0_H0, -R237.H0_H0 ;  /* 0x200000ffff1d8231 */ /* 0x000fe200003409ed */
[----:B------:R-:W-:Y:S01]  /*5670*/  PRMT R32, R238, 0x5410, R237 ;  /* 0x00005410ee207816 */ /* 0x000fe200000000ed */
[----:B------:R-:W-:Y:S01]  /*5680*/  @!P4 HFMA2.BF16_V2 R34, -RZ.H0_H0, RZ.H0_H0, -R238.H0_H0 ;  /* 0x200000ffff22c231 */ /* 0x000fe200003409ee */
[----:B------:R-:W-:Y:S01]  /*5690*/  LOP3.LUT R6, R6, 0xff, RZ, 0xc0, !PT ;  /* 0x000000ff06067812 */ /* 0x000fe200078ec0ff */
[----:B------:R-:W-:Y:S01]  /*56a0*/  @!P3 HFMA2.BF16_V2 R36, -RZ.H0_H0, RZ.H0_H0, -R235.H0_H0 ;  /* 0x200000ffff24b231 */ /* 0x000fe200003409eb */
[----:B------:R-:W-:Y:S01]  /*56b0*/  @!P0 PRMT R237, R29, 0x5410, RZ ;  /* 0x000054101ded8816 */ /* 0x000fe200000000ff */
[----:B------:R3:W-:Y:S01]  /*56c0*/  STL [R1+0x34c], R32 ;  /* 0x00034c2001007387 */ /* 0x0007e20000100800 */
[----:B------:R-:W-:Y:S01]  /*56d0*/  @!P4 PRMT R238, R34, 0x5410, RZ ;  /* 0x0000541022eec816 */ /* 0x000fe200000000ff */
[----:B------:R-:W-:Y:S01]  /*56e0*/  FFMA.FTZ R82, R44, UR26, -R3 ;  /* 0x0000001a2c527c23 */ /* 0x000fe20008010803 */
[----:B------:R-:W-:Y:S01]  /*56f0*/  ISETP.LE.U32.AND P4, PT, R6, UR6, PT ;  /* 0x0000000606007c0c */ /* 0x000fe2000bf83070 */
[----:B------:R-:W-:Y:S01]  /*5700*/  FFMA.FTZ R211, R211, UR26, -R2 ;  /* 0x0000001ad3d37c23 */ /* 0x000fe20008010802 */
[----:B------:R-:W-:Y:S01]  /*5710*/  PRMT R6, R124, 0x7632, R6 ;  /* 0x000076327c067816 */ /* 0x000fe20000000006 */
[----:B------:R-:W-:Y:S01]  /*5720*/  STL [R1+0x350], R238 ;  /* 0x000350ee01007387 */ /* 0x000fe20000100800 */
[----:B-1----:R-:W-:Y:S01]  /*5730*/  IMAD.MOV.U32 R5, RZ, RZ, R94 ;  /* 0x000000ffff057224 */ /* 0x002fe200078e005e */
[----:B--2---:R-:W-:Y:S01]  /*5740*/  F2FP.BF16.F32.PACK_AB R7, R240, R186 ;  /* 0x000000baf007723e */ /* 0x004fe200000010ff */
[--C-:B------:R-:W-:Y:S01]  /*5750*/  FFMA.FTZ R204, R204, UR26, -R2.reuse ;  /* 0x0000001acccc7c23 */ /* 0x100fe20008010802 */
[----:B------:R-:W-:Y:S01]  /*5760*/  PRMT R33, R236, 0x5410, R235 ;  /* 0x00005410ec217816 */ /* 0x000fe200000000eb */
[----:B------:R1:W-:Y:S01]  /*5770*/  STL [R1+0x31c], R237 ;  /* 0x00031ced01007387 */ /* 0x0003e20000100800 */
[----:B------:R-:W-:Y:S01]  /*5780*/  LOP3.LUT R5, R5, 0xff, RZ, 0xc0, !PT ;  /* 0x000000ff05057812 */ /* 0x000fe200078ec0ff */
[----:B------:R-:W-:Y:S01]  /*5790*/  FFMA.FTZ R190, R190, UR26, -R2 ;  /* 0x0000001abebe7c23 */ /* 0x000fe20008010802 */
[----:B------:R-:W-:Y:S01]  /*57a0*/  PRMT R232, R7, 0x7610, R232 ;  /* 0x0000761007e87816 */ /* 0x000fe200000000e8 */
[--C-:B------:R-:W-:Y:S01]  /*57b0*/  FFMA.FTZ R155, R179, UR26, -R2.reuse ;  /* 0x0000001ab39b7c23 */ /* 0x100fe20008010802 */
[----:B------:R-:W-:Y:S01]  /*57c0*/  ISETP.LE.U32.AND P0, PT, R5, UR6, PT ;  /* 0x0000000605007c0c */ /* 0x000fe2000bf03070 */
[----:B------:R-:W-:Y:S01]  /*57d0*/  FFMA.FTZ R5, R109, UR26, -R3 ;  /* 0x0000001a6d057c23 */ /* 0x000fe20008010803 */
[----:B------:R-:W-:Y:S01]  /*57e0*/  PRMT R231, R7, 0x7632, R231 ;  /* 0x0000763207e77816 */ /* 0x000fe200000000e7 */
[----:B------:R-:W-:Y:S01]  /*57f0*/  @!P5 HFMA2.BF16_V2 R38, -RZ.H0_H0, RZ.H0_H0, -R232.H0_H0 ;  /* 0x200000ffff26d231 */ /* 0x000fe200003409e8 */
[----:B------:R-:W-:Y:S01]  /*5800*/  @!P2 PRMT R236, R35, 0x5410, RZ ;  /* 0x0000541023eca816 */ /* 0x000fe200000000ff */
[----:B------:R2:W4:Y:S01]  /*5810*/  MUFU.EX2 R184, R5 ;  /* 0x0000000500b87308 */ /* 0x0005220000000800 */
[----:B------:R-:W-:Y:S01]  /*5820*/  LOP3.LUT R6, R6, 0xff, RZ, 0xc0, !PT ;  /* 0x000000ff06067812 */ /* 0x000fe200078ec0ff */
[----:B------:R-:W-:Y:S01]  /*5830*/  @P1 HFMA2.BF16_V2 R37, -RZ.H0_H0, RZ.H0_H0, -R231.H0_H0 ;  /* 0x200000ffff251231 */ /* 0x000fe200003409e7 */
[----:B------:R-:W-:Y:S01]  /*5840*/  @!P3 PRMT R235, R36, 0x5410, RZ ;  /* 0x0000541024ebb816 */ /* 0x000fe200000000ff */
[----:B------:R1:W-:Y:S01]  /*5850*/  STL [R1+0x35c], R236 ;  /* 0x00035cec01007387 */ /* 0x0003e20000100800 */
[----:B------:R-:W-:Y:S01]  /*5860*/  ISETP.LE.U32.AND P3, PT, R6, UR6, PT ;  /* 0x0000000606007c0c */ /* 0x000fe2000bf63070 */
[--C-:B------:R-:W-:Y:S01]  /*5870*/  FFMA.FTZ R156, R175, UR26, -R2.reuse ;  /* 0x0000001aaf9c7c23 */ /* 0x100fe20008010802 */
[----:B------:R-:W-:Y:S01]  /*5880*/  PRMT R6, R90, 0x7773, RZ ;  /* 0x000077735a067816 */ /* 0x000fe200000000ff */
[--C-:B------:R-:W-:Y:S01]  /*5890*/  FFMA.FTZ R172, R172, UR26, -R2.reuse ;  /* 0x0000001aacac7c23 */ /* 0x100fe20008010802 */
[----:B------:R-:W-:Y:S01]  /*58a0*/  PRMT R243, R232, 0x5410, R231 ;  /* 0x00005410e8f37816 */ /* 0x000fe200000000e7 */
[--C-:B------:R-:W-:Y:S01]  /*58b0*/  FFMA.FTZ R157, R147, UR26, -R2.reuse ;  /* 0x0000001a939d7c23 */ /* 0x100fe20008010802 */
[----:B------:R-:W-:Y:S01]  /*58c0*/  @!P5 PRMT R232, R38, 0x5410, RZ ;  /* 0x0000541026e8d816 */ /* 0x000fe200000000ff */
[--C-:B------:R-:W-:Y:S01]  /*58d0*/  FFMA.FTZ R158, R145, UR26, -R2.reuse ;  /* 0x0000001a919e7c23 */ /* 0x100fe20008010802 */
[----:B------:R-:W-:Y:S01]  /*58e0*/  @P1 PRMT R231, R37, 0x5410, RZ ;  /* 0x0000541025e71816 */ /* 0x000fe200000000ff */
[--C-:B------:R-:W-:Y:S01]  /*58f0*/  FFMA.FTZ R159, R143, UR26, -R2.reuse ;  /* 0x0000001a8f9f7c23 */ /* 0x100fe20008010802 */
[----:B--2---:R-:W-:Y:S01]  /*5900*/  PRMT R5, R90, 0x7772, RZ ;  /* 0x000077725a057816 */ /* 0x004fe200000000ff */
[----:B------:R-:W-:Y:S01]  /*5910*/  FFMA.FTZ R209, R139, UR26, -R2 ;  /* 0x0000001a8bd17c23 */ /* 0x000fe20008010802 */
[----:B------:R-:W-:Y:S01]  /*5920*/  ISETP.GT.U32.AND P5, PT, R6, UR6, PT ;  /* 0x0000000606007c0c */ /* 0x000fe2000bfa4070 */
[----:B------:R-:W-:Y:S01]  /*5930*/  FFMA.FTZ R6, R97, UR26, -R4 ;  /* 0x0000001a61067c23 */ /* 0x000fe20008010804 */
[----:B------:R-:W-:Y:S01]  /*5940*/  ISETP.GT.U32.AND P2, PT, R5, UR6, PT ;  /* 0x0000000605007c0c */ /* 0x000fe2000bf44070 */
[--C-:B------:R-:W-:Y:S01]  /*5950*/  FFMA.FTZ R218, R133, UR26, -R2.reuse ;  /* 0x0000001a85da7c23 */ /* 0x100fe20008010802 */
[----:B------:R-:W-:Y:S01]  /*5960*/  PRMT R5, R125, 0x7632, R5 ;  /* 0x000076327d057816 */ /* 0x000fe20000000005 */
[----:B------:R2:W1:Y:S01]  /*5970*/  MUFU.EX2 R205, R6 ;  /* 0x0000000600cd7308 */ /* 0x0004620000000800 */
[----:B----4-:R-:W-:Y:S01]  /*5980*/  F2FP.BF16.F32.PACK_AB R7, R185, R184 ;  /* 0x000000b8b907723e */ /* 0x010fe200000010ff */
[--C-:B------:R-:W-:Y:S01]  /*5990*/  FFMA.FTZ R219, R131, UR26, -R2.reuse ;  /* 0x0000001a83db7c23 */ /* 0x100fe20008010802 */
[----:B------:R-:W-:Y:S01]  /*59a0*/  LOP3.LUT R5, R5, 0xff, RZ, 0xc0, !PT ;  /* 0x000000ff05057812 */ /* 0x000fe200078ec0ff */
[--C-:B------:R-:W-:Y:S01]  /*59b0*/  FFMA.FTZ R251, R121, UR26, -R2.reuse ;  /* 0x0000001a79fb7c23 */ /* 0x100fe20008010802 */
[----:B------:R-:W-:Y:S01]  /*59c0*/  PRMT R217, R7, 0x7610, R217 ;  /* 0x0000761007d97816 */ /* 0x000fe200000000d9 */
[----:B------:R-:W-:Y:S01]  /*59d0*/  FFMA.FTZ R242, R106, UR26, -R2 ;  /* 0x0000001a6af27c23 */ /* 0x000fe20008010802 */
[----:B------:R-:W-:Y:S01]  /*59e0*/  ISETP.LE.U32.AND P1, PT, R5, UR6, PT ;  /* 0x0000000605007c0c */ /* 0x000fe2000bf23070 */
[----:B------:R-:W-:Y:S01]  /*59f0*/  FFMA.FTZ R5, R100, UR26, -R4 ;  /* 0x0000001a64057c23 */ /* 0x000fe20008010804 */
[----:B------:R-:W-:Y:S01]  /*5a00*/  PRMT R216, R7, 0x7632, R216 ;  /* 0x0000763207d87816 */ /* 0x000fe200000000d8 */
[----:B------:R-:W-:-:S02]  /*5a10*/  @P2 HFMA2.BF16_V2 R39, -RZ.H0_H0, RZ.H0_H0, -R217.H0_H0 ;  /* 0x200000ffff272231 */ /* 0x000fc400003409d9 */
[----:B------:R-:W-:Y:S01]  /*5a20*/  FFMA.FTZ R7, R117, UR26, -R3 ;  /* 0x0000001a75077c23 */ /* 0x000fe20008010803 */
[----:B---3--:R3:W4:Y:S01]  /*5a30*/  MUFU.EX2 R32, R5 ;  /* 0x0000000500207308 */ /* 0x0087220000000800 */
[----:B------:R-:W-:Y:S01]  /*5a40*/  PRMT R41, R217, 0x5410, R216 ;  /* 0x00005410d9297816 */ /* 0x000fe200000000d8 */
[----:B------:R-:W-:Y:S01]  /*5a50*/  @P5 HFMA2.BF16_V2 R40, -RZ.H0_H0, RZ.H0_H0, -R216.H0_H0 ;  /* 0x200000ffff285231 */ /* 0x000fe200003409d8 */
[----:B--2---:R-:W-:Y:S01]  /*5a60*/  LOP3.LUT R6, R124, 0xff, RZ, 0xc0, !PT ;  /* 0x000000ff7c067812 */ /* 0x004fe200078ec0ff */
[----:B-1----:R-:W-:Y:S01]  /*5a70*/  IMAD.MOV.U32 R89, RZ, RZ, R205 ;  /* 0x000000ffff597224 */ /* 0x002fe200078e00cd */
[----:B------:R-:W-:Y:S01]  /*5a80*/  @P2 PRMT R217, R39, 0x5410, RZ ;  /* 0x0000541027d92816 */ /* 0x000fe200000000ff */
[--C-:B------:R-:W-:Y:S01]  /*5a90*/  FFMA.FTZ R248, R105, UR26, -R2.reuse ;  /* 0x0000001a69f87c23 */ /* 0x100fe20008010802 */
[----:B------:R-:W-:Y:S01]  /*5aa0*/  ISETP.LE.U32.AND P2, PT, R6, UR6, PT ;  /* 0x0000000606007c0c */ /* 0x000fe2000bf43070 */
[----:B------:R-:W-:Y:S01]  /*5ab0*/  FFMA.FTZ R134, R99, UR26, -R2 ;  /* 0x0000001a63867c23 */ /* 0x000fe20008010802 */
[----:B------:R-:W-:Y:S01]  /*5ac0*/  @P5 PRMT R216, R40, 0x5410, RZ ;  /* 0x0000541028d85816 */ /* 0x000fe200000000ff */
[----:B------:R-:W-:-:S02]  /*5ad0*/  IMAD.MOV.U32 R40, RZ, RZ, R68 ;  /* 0x000000ffff287224 */ /* 0x000fc400078e0044 */
[----:B------:R-:W-:Y:S01]  /*5ae0*/  FFMA.FTZ R68, R45, UR26, -R3 ;  /* 0x0000001a2d447c23 */ /* 0x000fe20008010803 */
[--C-:B------:R-:W-:Y:S01]  /*5af0*/  FFMA.FTZ R187, R60, UR26, -R2.reuse ;  /* 0x0000001a3cbb7c23 */ /* 0x100fe20008010802 */
[--C-:B------:R-:W-:Y:S01]  /*5b00*/  FFMA.FTZ R237, R85, UR26, -R2.reuse ;  /* 0x0000001a55ed7c23 */ /* 0x100fe20008010802 */
[----:B---3--:R-:W-:Y:S01]  /*5b10*/  LOP3.LUT R5, R124, 0xffff, RZ, 0xc0, !PT ;  /* 0x0000ffff7c057812 */ /* 0x008fe200078ec0ff */
[--C-:B------:R-:W-:Y:S01]  /*5b20*/  FFMA.FTZ R34, R57, UR26, -R2.reuse ;  /* 0x0000001a39227c23 */ /* 0x100fe20008010802 */
[----:B----4-:R-:W-:Y:S01]  /*5b30*/  F2FP.BF16.F32.PACK_AB R6, R205, R32 ;  /* 0x00000020cd06723e */ /* 0x010fe200000010ff */
[--C-:B------:R-:W-:Y:S01]  /*5b40*/  FFMA.FTZ R241, R54, UR26, -R2.reuse ;  /* 0x0000001a36f17c23 */ /* 0x100fe20008010802 */
[----:B------:R-:W-:Y:S01]  /*5b50*/  SHF.R.U32.HI R5, RZ, 0x8, R5 ;  /* 0x00000008ff057819 */ /* 0x000fe20000011605 */
[--C-:B------:R-:W-:Y:S01]  /*5b60*/  FFMA.FTZ R8, R79, UR26, -R2.reuse ;  /* 0x0000001a4f087c23 */ /* 0x100fe20008010802 */
[----:B------:R-:W-:Y:S01]  /*5b70*/  PRMT R233, R6, 0x7610, R233 ;  /* 0x0000761006e97816 */ /* 0x000fe200000000e9 */
[--C-:B------:R-:W-:Y:S01]  /*5b80*/  FFMA.FTZ R135, R63, UR26, -R2.reuse ;  /* 0x0000001a3f877c23 */ /* 0x100fe20008010802 */
[----:B------:R-:W-:Y:S01]  /*5b90*/  LOP3.LUT R5, R5, 0xffff, RZ, 0xc0, !PT ;  /* 0x0000ffff05057812 */ /* 0x000fe200078ec0ff */
[----:B------:R-:W-:Y:S01]  /*5ba0*/  FFMA.FTZ R238, R48, UR26, -R2 ;  /* 0x0000001a30ee7c23 */ /* 0x000fe20008010802 */
[----:B------:R-:W-:Y:S01]  /*5bb0*/  PRMT R234, R6, 0x7632, R234 ;  /* 0x0000763206ea7816 */ /* 0x000fe200000000ea */
[----:B------:R-:W-:Y:S01]  /*5bc0*/  @!P2 HFMA2.BF16_V2 R42, -RZ.H0_H0, RZ.H0_H0, -R233.H0_H0 ;  /* 0x200000ffff2aa231 */ /* 0x000fe200003409e9 */
[----:B------:R-:W-:Y:S01]  /*5bd0*/  ISETP.LE.U32.AND P5, PT, R5, UR6, PT ;  /* 0x0000000605007c0c */ /* 0x000fe2000bfa3070 */
[----:B------:R-:W-:Y:S01]  /*5be0*/  FFMA.FTZ R6, R130, UR26, -R3 ;  /* 0x0000001a82067c23 */ /* 0x000fe20008010803 */
[----:B------:R-:W-:Y:S01]  /*5bf0*/  LOP3.LUT R5, R125, 0xffff, RZ, 0xc0, !PT ;  /* 0x0000ffff7d057812 */ /* 0x000fe200078ec0ff */
[----:B------:R-:W-:Y:S01]  /*5c00*/  FFMA.FTZ R227, R227, UR26, -R0 ;  /* 0x0000001ae3e37c23 */ /* 0x000fe20008010800 */
[----:B------:R-:W-:Y:S01]  /*5c10*/  PRMT R169, R233, 0x5410, R234 ;  /* 0x00005410e9a97816 */ /* 0x000fe200000000ea */
[----:B------:R-:W-:Y:S01]  /*5c20*/  MUFU.EX2 R127, R6 ;  /* 0x00000006007f7308 */ /* 0x000fe20000000800 */
[----:B------:R-:W-:Y:S01]  /*5c30*/  SHF.R.U32.HI R5, RZ, 0x8, R5 ;  /* 0x00000008ff057819 */ /* 0x000fe20000011605 */
[--C-:B------:R-:W-:Y:S01]  /*5c40*/  FFMA.FTZ R225, R225, UR26, -R0.reuse ;  /* 0x0000001ae1e17c23 */ /* 0x100fe20008010800 */
[----:B------:R-:W-:Y:S01]  /*5c50*/  @!P2 PRMT R233, R42, 0x5410, RZ ;  /* 0x000054102ae9a816 */ /* 0x000fe200000000ff */
[--C-:B------:R-:W-:Y:S01]  /*5c60*/  FFMA.FTZ R215, R215, UR26, -R0.reuse ;  /* 0x0000001ad7d77c23 */ /* 0x100fe20008010800 */
[----:B------:R-:W-:Y:S01]  /*5c70*/  LOP3.LUT R5, R5, 0xffff, RZ, 0xc0, !PT ;  /* 0x0000ffff05057812 */ /* 0x000fe200078ec0ff */
[--C-:B------:R-:W-:Y:S01]  /*5c80*/  FFMA.FTZ R223, R223, UR26, -R0.reuse ;  /* 0x0000001adfdf7c23 */ /* 0x100fe20008010800 */
[----:B------:R-:W-:Y:S01]  /*5c90*/  FFMA.FTZ R214, R214, UR26, -R0 ;  /* 0x0000001ad6d67c23 */ /* 0x000fe20008010800 */
[----:B------:R-:W-:Y:S01]  /*5ca0*/  @!P5 HFMA2.BF16_V2 R43, -RZ.H0_H0, RZ.H0_H0, -R234.H0_H0 ;  /* 0x200000ffff2bd231 */ /* 0x000fe200003409ea */
[----:B------:R-:W-:Y:S01]  /*5cb0*/  ISETP.LE.U32.AND P2, PT, R5, UR6, PT ;  /* 0x0000000605007c0c */ /* 0x000fe2000bf43070 */
[----:B------:R-:W-:Y:S01]  /*5cc0*/  FFMA.FTZ R5, R120, UR26, -R3 ;  /* 0x0000001a78057c23 */ /* 0x000fe20008010803 */
[----:B------:R-:W-:Y:S01]  /*5cd0*/  FFMA.FTZ R120, R50, UR26, -R2 ;  /* 0x0000001a32787c23 */ /* 0x000fe20008010802 */
[--C-:B------:R-:W-:Y:S01]  /*5ce0*/  FFMA.FTZ R206, R206, UR26, -R0.reuse ;  /* 0x0000001acece7c23 */ /* 0x100fe20008010800 */
[--C-:B------:R-:W-:Y:S01]  /*5cf0*/  FFMA.FTZ R191, R191, UR26, -R0.reuse ;  /* 0x0000001abfbf7c23 */ /* 0x100fe20008010800 */
[----:B------:R-:W1:Y:S01]  /*5d00*/  MUFU.EX2 R128, R5 ;  /* 0x0000000500807308 */ /* 0x000e620000000800 */
        /* <DEDUP_REMOVED lines=23> */
[----:B-1----:R-:W-:Y:S01]  /*5e80*/  F2FP.BF16.F32.PACK_AB R2, R128, R127 ;  /* 0x0000007f8002723e */ /* 0x002fe200000010ff */
[----:B------:R-:W-:Y:S01]  /*5e90*/  FFMA.FTZ R23, R210, UR26, -R4 ;  /* 0x0000001ad2177c23 */ /* 0x000fe20008010804 */
[----:B------:R-:W-:Y:S01]  /*5ea0*/  SHF.R.U32.HI R0, RZ, 0x18, R124 ;  /* 0x00000018ff007819 */ /* 0x000fe2000001167c */
[----:B------:R-:W-:Y:S01]  /*5eb0*/  FFMA.FTZ R28, R208, UR26, -R4 ;  /* 0x0000001ad01c7c23 */ /* 0x000fe20008010804 */
[----:B------:R-:W-:Y:S01]  /*5ec0*/  @!P5 PRMT R234, R43, 0x5410, RZ ;  /* 0x000054102bead816 */ /* 0x000fe200000000ff */
[----:B------:R-:W-:Y:S01]  /*5ed0*/  IMAD.MOV.U32 R43, RZ, RZ, R8 ;  /* 0x000000ffff2b7224 */ /* 0x000fe200078e0008 */
[----:B------:R-:W-:Y:S01]  /*5ee0*/  PRMT R203, R2, 0x7610, R203 ;  /* 0x0000761002cb7816 */ /* 0x000fe200000000cb */
[--C-:B------:R-:W-:Y:S01]  /*5ef0*/  FFMA.FTZ R29, R199, UR26, -R4.reuse ;  /* 0x0000001ac71d7c23 */ /* 0x100fe20008010804 */
[----:B------:R-:W-:Y:S01]  /*5f00*/  ISETP.LE.U32.AND P5, PT, R0, UR6, PT ;  /* 0x0000000600007c0c */ /* 0x000fe2000bfa3070 */
[----:B------:R-:W-:Y:S01]  /*5f10*/  FFMA.FTZ R0, R126, UR26, -R4 ;  /* 0x0000001a7e007c23 */ /* 0x000fe20008010804 */
[----:B------:R-:W-:Y:S01]  /*5f20*/  PRMT R202, R2, 0x7632, R202 ;  /* 0x0000763202ca7816 */ /* 0x000fe200000000ca */
[--C-:B------:R-:W-:Y:S01]  /*5f30*/  FFMA.FTZ R2, R129, UR26, -R4.reuse ;  /* 0x0000001a81027c23 */ /* 0x100fe20008010804 */
[----:B------:R-:W-:Y:S01]  /*5f40*/  @!P3 HFMA2.BF16_V2 R44, -RZ.H0_H0, RZ.H0_H0, -R203.H0_H0 ;  /* 0x200000ffff2cb231 */ /* 0x000fe200003409cb */
[----:B------:R-:W-:Y:S01]  /*5f50*/  MUFU.EX2 R126, R0 ;  /* 0x00000000007e7308 */ /* 0x000fe20000000800 */
[--C-:B------:R-:W-:Y:S01]  /*5f60*/  FFMA.FTZ R5, R113, UR26, -R4.reuse ;  /* 0x0000001a71057c23 */ /* 0x100fe20008010804 */
[--C-:B------:R-:W-:Y:S01]  /*5f70*/  FFMA.FTZ R8, R112, UR26, -R4.reuse ;  /* 0x0000001a70087c23 */ /* 0x100fe20008010804 */
[--C-:B------:R-:W-:Y:S01]  /*5f80*/  FFMA.FTZ R6, R75, UR26, -R4.reuse ;  /* 0x0000001a4b067c23 */ /* 0x100fe20008010804 */
[----:B------:R1:W2:Y:S01]  /*5f90*/  MUFU.EX2 R121, R2 ;  /* 0x0000000200797308 */ /* 0x0002a20000000800 */
[--C-:B------:R-:W-:Y:S01]  /*5fa0*/  FFMA.FTZ R35, R111, UR26, -R4.reuse ;  /* 0x0000001a6f237c23 */ /* 0x100fe20008010804 */
[--C-:B------:R-:W-:Y:S01]  /*5fb0*/  FFMA.FTZ R36, R104, UR26, -R4.reuse ;  /* 0x0000001a68247c23 */ /* 0x100fe20008010804 */
[--C-:B------:R-:W-:Y:S01]  /*5fc0*/  FFMA.FTZ R38, R77, UR26, -R4.reuse ;  /* 0x0000001a4d267c23 */ /* 0x100fe20008010804 */
[--C-:B------:R-:W-:Y:S01]  /*5fd0*/  FFMA.FTZ R37, R74, UR26, -R4.reuse ;  /* 0x0000001a4a257c23 */ /* 0x100fe20008010804 */
[--C-:B------:R-:W-:Y:S01]  /*5fe0*/  FFMA.FTZ R39, R101, UR26, -R4.reuse ;  /* 0x0000001a65277c23 */ /* 0x100fe20008010804 */
[----:B------:R-:W-:Y:S01]  /*5ff0*/  FFMA.FTZ R66, R66, UR26, -R4 ;  /* 0x0000001a42427c23 */ /* 0x000fe20008010804 */
[----:B------:R-:W-:Y:S01]  /*6000*/  IMAD.MOV.U32 R74, RZ, RZ, R168 ;  /* 0x000000ffff4a7224 */ /* 0x000fe200078e00a8 */
[----:B------:R-:W-:Y:S01]  /*6010*/  PRMT R168, R203, 0x5410, R202 ;  /* 0x00005410cba87816 */ /* 0x000fe200000000ca */
[----:B------:R3:W-:Y:S01]  /*6020*/  MUFU.EX2 R93, R9 ;  /* 0x00000009005d7308 */ /* 0x0007e20000000800 */
[----:B------:R-:W-:Y:S01]  /*6030*/  @!P3 PRMT R203, R44, 0x5410, RZ ;  /* 0x000054102ccbb816 */ /* 0x000fe200000000ff */
[----:B------:R-:W-:-:S02]  /*6040*/  @!P5 HFMA2.BF16_V2 R49, -RZ.H0_H0, RZ.H0_H0, -R202.H0_H0 ;  /* 0x200000ffff31d231 */ /* 0x000fc400003409ca */
[----:B------:R-:W-:Y:S01]  /*6050*/  IMAD.MOV.U32 R75, RZ, RZ, R89 ;  /* 0x000000ffff4b7224 */ /* 0x000fe200078e0059 */
[----:B------:R4:W4:Y:S01]  /*6060*/  MUFU.EX2 R44, R7 ;  /* 0x00000007002c7308 */ /* 0x0009220000000800 */
[----:B-1----:R-:W-:Y:S01]  /*6070*/  IMAD.MOV.U32 R2, RZ, RZ, R3 ;  /* 0x000000ffff027224 */ /* 0x002fe200078e0003 */
[----:B--2---:R-:W-:Y:S01]  /*6080*/  F2FP.BF16.F32.PACK_AB R0, R126, R121 ;  /* 0x000000797e00723e */ /* 0x004fe200000010ff */
[----:B------:R-:W-:Y:S01]  /*6090*/  FFMA.FTZ R3, R123, UR26, -R4 ;  /* 0x0000001a7b037c23 */ /* 0x000fe20008010804 */
[----:B------:R-:W-:Y:S01]  /*60a0*/  @!P5 PRMT R202, R49, 0x5410, RZ ;  /* 0x0000541031cad816 */ /* 0x000fe200000000ff */
[----:B------:R-:W-:Y:S01]  /*60b0*/  IMAD.MOV.U32 R4, RZ, RZ, R2 ;  /* 0x000000ffff047224 */ /* 0x000fe200078e0002 */
[----:B------:R-:W-:Y:S01]  /*60c0*/  PRMT R199, R0, 0x7610, R199 ;  /* 0x0000761000c77816 */ /* 0x000fe200000000c7 */
[----:B------:R1:W-:Y:S01]  /*60d0*/  MUFU.EX2 R49, R5 ;  /* 0x0000000500317308 */ /* 0x0003e20000000800 */
[----:B------:R-:W-:Y:S01]  /*60e0*/  PRMT R2, R92, 0x7771, RZ ;  /* 0x000077715c027816 */ /* 0x000fe200000000ff */
[----:B------:R-:W-:Y:S01]  /*60f0*/  IMAD.MOV.U32 R89, RZ, RZ, R34 ;  /* 0x000000ffff597224 */ /* 0x000fe200078e0022 */
[----:B------:R-:W-:Y:S01]  /*6100*/  PRMT R198, R0, 0x7632, R198 ;  /* 0x0000763200c67816 */ /* 0x000fe200000000c6 */
[----:B------:R-:W-:Y:S01]  /*6110*/  @!P4 HFMA2.BF16_V2 R48, -RZ.H0_H0, RZ.H0_H0, -R199.H0_H0 ;  /* 0x200000ffff30c231 */ /* 0x000fe200003409c7 */
[----:B------:R-:W-:Y:S01]  /*6120*/  ISETP.GT.U32.AND P3, PT, R2, UR6, PT ;  /* 0x0000000602007c0c */ /* 0x000fe2000bf64070 */
[----:B---3--:R-:W-:Y:S01]  /*6130*/  IMAD.MOV.U32 R9, RZ, RZ, R243 ;  /* 0x000000ffff097224 */ /* 0x008fe200078e00f3 */
[----:B------:R-:W-:Y:S01]  /*6140*/  PRMT R2, R199, 0x5410, R198 ;  /* 0x00005410c7027816 */ /* 0x000fe200000000c6 */
[----:B----4-:R-:W-:Y:S01]  /*6150*/  IMAD.MOV.U32 R7, RZ, RZ, R32 ;  /* 0x000000ffff077224 */ /* 0x010fe200078e0020 */
[----:B------:R-:W-:Y:S01]  /*6160*/  @!P4 PRMT R199, R48, 0x5410, RZ ;  /* 0x0000541030c7c816 */ /* 0x000fe200000000ff */
[----:B------:R2:W-:Y:S01]  /*6170*/  MUFU.EX2 R32, R11 ;  /* 0x0000000b00207308 */ /* 0x0005e20000000800 */
[C---:B------:R-:W-:Y:S01]  /*6180*/  PRMT R0, R92.reuse, 0x7772, RZ ;  /* 0x000077725c007816 */ /* 0x040fe200000000ff */
[----:B------:R-:W-:Y:S01]  /*6190*/  IMAD.MOV.U32 R48, RZ, RZ, R2 ;  /* 0x000000ffff307224 */ /* 0x000fe200078e0002 */
[----:B------:R-:W-:Y:S01]  /*61a0*/  PRMT R2, R92, 0x7773, RZ ;  /* 0x000077735c027816 */ /* 0x000fe200000000ff */
[----:B------:R3:W-:Y:S01]  /*61b0*/  MUFU.EX2 R243, R10 ;  /* 0x0000000a00f37308 */ /* 0x0007e20000000800 */
[----:B------:R-:W-:Y:S01]  /*61c0*/  ISETP.GT.U32.AND P5, PT, R0, UR6, PT ;  /* 0x0000000600007c0c */ /* 0x000fe2000bfa4070 */
[----:B-1----:R-:W-:Y:S01]  /*61d0*/  IMAD.MOV.U32 R5, RZ, RZ, R33 ;  /* 0x000000ffff057224 */ /* 0x002fe200078e0021 */
[----:B------:R-:W-:Y:S01]  /*61e0*/  ISETP.GT.U32.AND P4, PT, R2, UR6, PT ;  /* 0x0000000602007c0c */ /* 0x000fe2000bf84070 */
[----:B------:R-:W-:Y:S01]  /*61f0*/  @P3 HFMA2.BF16_V2 R47, -RZ.H0_H0, RZ.H0_H0, -R198.H0_H0 ;  /* 0x200000ffff2f3231 */ /* 0x000fe200003409c6 */
[----:B------:R-:W-:Y:S01]  /*6200*/  F2FP.BF16.F32.PACK_AB R0, R93, R44 ;  /* 0x0000002c5d00723e */ /* 0x000fe200000010ff */
[----:B------:R1:W-:Y:S01]  /*6210*/  MUFU.EX2 R34, R12 ;  /* 0x0000000c00227308 */ /* 0x0003e20000000800 */
[----:B------:R-:W-:Y:S02]  /*6220*/  STL [R1+0x318], R203 ;  /* 0x000318cb01007387 */ /* 0x000fe40000100800 */
[C---:B------:R-:W-:Y:S01]  /*6230*/  PRMT R167, R0.reuse, 0x7610, R167 ;  /* 0x0000761000a77816 */ /* 0x040fe200000000a7 */
[----:B--2---:R-:W-:Y:S01]  /*6240*/  IMAD.MOV.U32 R11, RZ, RZ, R43 ;  /* 0x000000ffff0b7224 */ /* 0x004fe200078e002b */
[----:B------:R-:W-:Y:S01]  /*6250*/  PRMT R166, R0, 0x7632, R166 ;  /* 0x0000763200a67816 */ /* 0x000fe200000000a6 */
[----:B------:R-:W-:Y:S01]  /*6260*/  IMAD.MOV.U32 R43, RZ, RZ, R120 ;  /* 0x000000ffff2b7224 */ /* 0x000fe200078e0078 */
[----:B------:R-:W-:Y:S01]  /*6270*/  LOP3.LUT R0, R125, 0xff, RZ, 0xc0, !PT ;  /* 0x000000ff7d007812 */ /* 0x000fe200078ec0ff */
[----:B------:R-:W2:Y:S01]  /*6280*/  MUFU.EX2 R120, R3 ;  /* 0x0000000300787308 */ /* 0x000ea20000000800 */
[----:B---3--:R-:W-:Y:S01]  /*6290*/  IMAD.MOV.U32 R10, RZ, RZ, R7 ;  /* 0x000000ffff0a7224 */ /* 0x008fe200078e0007 */
[----:B------:R-:W-:Y:S01]  /*62a0*/  @P3 PRMT R198, R47, 0x5410, RZ ;  /* 0x000054102fc63816 */ /* 0x000fe200000000ff */
[----:B------:R-:W-:-:S02]  /*62b0*/  IMAD.MOV.U32 R7, RZ, RZ, R42 ;  /* 0x000000ffff077224 */ /* 0x000fc400078e002a */
[----:B------:R-:W-:Y:S01]  /*62c0*/  @P5 HFMA2.BF16_V2 R53, -RZ.H0_H0, RZ.H0_H0, -R167.H0_H0 ;  /* 0x200000ffff355231 */ /* 0x000fe200003409a7 */
[----:B------:R3:W-:Y:S01]  /*62d0*/  MUFU.EX2 R42, R13 ;  /* 0x0000000d002a7308 */ /* 0x0007e20000000800 */
[----:B-1----:R-:W-:Y:S01]  /*62e0*/  IMAD.MOV.U32 R12, RZ, RZ, R48 ;  /* 0x000000ffff0c7224 */ /* 0x002fe200078e0030 */
[----:B------:R-:W-:Y:S01]  /*62f0*/  ISETP.LE.U32.AND P3, PT, R0, UR6, PT ;  /* 0x0000000600007c0c */ /* 0x000fe2000bf63070 */
[----:B------:R-:W-:Y:S01]  /*6300*/  @P4 HFMA2.BF16_V2 R54, -RZ.H0_H0, RZ.H0_H0, -R166.H0_H0 ;  /* 0x200000ffff364231 */ /* 0x000fe200003409a6 */
[----:B------:R-:W-:Y:S01]  /*6310*/  MUFU.EX2 R48, R19 ;  /* 0x0000001300307308 */ /* 0x000fe20000000800 */
[----:B------:R-:W-:Y:S03]  /*6320*/  STL [R1+0x30c], R199 ;  /* 0x00030cc701007387 */ /* 0x000fe60000100800 */
[----:B------:R1:W-:Y:S01]  /*6330*/  MUFU.EX2 R33, R14 ;  /* 0x0000000e00217308 */ /* 0x0003e20000000800 */
[----:B--2---:R-:W-:Y:S01]  /*6340*/  F2FP.BF16.F32.PACK_AB R0, R49, R120 ;  /* 0x000000783100723e */ /* 0x004fe200000010ff */
[----:B------:R-:W-:Y:S02]  /*6350*/  STL [R1+0x310], R198 ;  /* 0x000310c601007387 */ /* 0x000fe40000100800 */
[----:B------:R-:W-:Y:S01]  /*6360*/  MUFU.EX2 R27, R27 ;  /* 0x0000001b001b7308 */ /* 0x000fe20000000800 */
[C---:B------:R-:W-:Y:S01]  /*6370*/  PRMT R201, R0.reuse, 0x7610, R201 ;  /* 0x0000761000c97816 */ /* 0x040fe200000000c9 */
[----:B---3--:R-:W-:Y:S01]  /*6380*/  IMAD.MOV.U32 R13, RZ, RZ, R5 ;  /* 0x000000ffff0d7224 */ /* 0x008fe200078e0005 */
[----:B------:R-:W-:Y:S01]  /*6390*/  PRMT R200, R0, 0x7632, R200 ;  /* 0x0000763200c87816 */ /* 0x000fe200000000c8 */
[----:B------:R-:W-:Y:S01]  /*63a0*/  IMAD.MOV.U32 R5, RZ, RZ, R43 ;  /* 0x000000ffff057224 */ /* 0x000fe200078e002b */
[----:B------:R-:W-:Y:S01]  /*63b0*/  SHF.R.U32.HI R0, RZ, 0x18, R125 ;  /* 0x00000018ff007819 */ /* 0x000fe2000001167d */
[----:B------:R-:W2:Y:S01]  /*63c0*/  MUFU.EX2 R43, R20 ;  /* 0x00000014002b7308 */ /* 0x000ea20000000800 */
[----:B------:R-:W-:-:S02]  /*63d0*/  @!P3 HFMA2.BF16_V2 R52, -RZ.H0_H0, RZ.H0_H0, -R201.H0_H0 ;  /* 0x200000ffff34b231 */ /* 0x000fc400003409c9 */
[----:B------:R-:W-:Y:S02]  /*63e0*/  @!P2 HFMA2.BF16_V2 R51, -RZ.H0_H0, RZ.H0_H0, -R200.H0_H0 ;  /* 0x200000ffff33a231 */ /* 0x000fe400003409c8 */
[----:B-1----:R-:W-:Y:S01]  /*63f0*/  IMAD.MOV.U32 R14, RZ, RZ, R9 ;  /* 0x000000ffff0e7224 */ /* 0x002fe200078e0009 */
[----:B------:R-:W1:Y:S01]  /*6400*/  MUFU.EX2 R47, R26 ;  /* 0x0000001a002f7308 */ /* 0x000e620000000800 */
[----:B------:R-:W-:Y:S01]  /*6410*/  IMAD.MOV.U32 R9, RZ, RZ, R242 ;  /* 0x000000ffff097224 */ /* 0x000fe200078e00f2 */
[----:B------:R-:W-:Y:S02]  /*6420*/  PRMT R242, R167, 0x5410, R166 ;  /* 0x00005410a7f27816 */ /* 0x000fe400000000a6 */
[----:B------:R-:W-:Y:S01]  /*6430*/  @P5 PRMT R167, R53, 0x5410, RZ ;  /* 0x0000541035a75816 */ /* 0x000fe200000000ff */
[----:B------:R-:W-:Y:S01]  /*6440*/  MUFU.EX2 R17, R17 ;  /* 0x0000001100117308 */ /* 0x000fe20000000800 */
[----:B------:R-:W-:Y:S02]  /*6450*/  @P4 PRMT R166, R54, 0x5410, RZ ;  /* 0x0000541036a64816 */ /* 0x000fe400000000ff */
[----:B------:R-:W-:Y:S01]  /*6460*/  ISETP.LE.U32.AND P4, PT, R0, UR6, PT ;  /* 0x0000000600007c0c */ /* 0x000fe2000bf83070 */
[----:B------:R3:W-:Y:S01]  /*6470*/  MUFU.EX2 R54, R8 ;  /* 0x0000000800367308 */ /* 0x0007e20000000800 */
[----:B--2---:R-:W-:Y:S01]  /*6480*/  F2FP.BF16.F32.PACK_AB R2, R48, R43 ;  /* 0x0000002b3002723e */ /* 0x004fe200000010ff */
[----:B------:R-:W-:Y:S01]  /*6490*/  STL [R1+0x314], R167 ;  /* 0x000314a701007387 */ /* 0x000fe20000100800 */
[----:B------:R-:W-:Y:S01]  /*64a0*/  PRMT R0, R94, 0x7771, RZ ;  /* 0x000077715e007816 */ /* 0x000fe200000000ff */
[----:B------:R2:W4:Y:S01]  /*64b0*/  MUFU.EX2 R53, R6 ;  /* 0x0000000600357308 */ /* 0x0005220000000800 */
[----:B------:R-:W-:-:S02]  /*64c0*/  PRMT R197, R2, 0x7610, R197 ;  /* 0x0000761002c57816 */ /* 0x000fc400000000c5 */
[----:B------:R-:W-:Y:S01]  /*64d0*/  PRMT R193, R2, 0x7632, R193 ;  /* 0x0000763202c17816 */ /* 0x000fe200000000c1 */
[----:B------:R4:W-:Y:S01]  /*64e0*/  MUFU.EX2 R19, R24 ;  /* 0x0000001800137308 */ /* 0x0009e20000000800 */
[----:B-1----:R-:W-:Y:S01]  /*64f0*/  F2FP.BF16.F32.PACK_AB R3, R47, R27 ;  /* 0x0000001b2f03723e */ /* 0x002fe200000010ff */
[----:B------:R-:W-:Y:S02]  /*6500*/  @!P1 HFMA2.BF16_V2 R55, -RZ.H0_H0, RZ.H0_H0, -R197.H0_H0 ;  /* 0x200000ffff379231 */ /* 0x000fe400003409c5 */
[----:B------:R-:W-:Y:S01]  /*6510*/  @!P4 HFMA2.BF16_V2 R50, -RZ.H0_H0, RZ.H0_H0, -R193.H0_H0 ;  /* 0x200000ffff32c231 */ /* 0x000fe200003409c1 */
[----:B------:R-:W-:Y:S01]  /*6520*/  PRMT R195, R3, 0x7632, R195 ;  /* 0x0000763203c37816 */ /* 0x000fe200000000c3 */
[----:B---3--:R-:W-:Y:S01]  /*6530*/  IMAD.MOV.U32 R8, RZ, RZ, R11 ;  /* 0x000000ffff087224 */ /* 0x008fe200078e000b */
[----:B------:R-:W-:Y:S01]  /*6540*/  PRMT R11, R201, 0x5410, R200 ;  /* 0x00005410c90b7816 */ /* 0x000fe200000000c8 */
[----:B------:R-:W-:Y:S01]  /*6550*/  MUFU.EX2 R21, R21 ;  /* 0x0000001500157308 */ /* 0x000fe20000000800 */
[----:B------:R-:W-:Y:S01]  /*6560*/  @!P3 PRMT R201, R52, 0x5410, RZ ;  /* 0x0000541034c9b816 */ /* 0x000fe200000000ff */
[----:B------:R-:W-:Y:S01]  /*6570*/  IMAD.MOV.U32 R52, RZ, RZ, R240 ;  /* 0x000000ffff347224 */ /* 0x000fe200078e00f0 */
[----:B------:R-:W-:Y:S01]  /*6580*/  ISETP.GT.U32.AND P3, PT, R0, UR6, PT ;  /* 0x0000000600007c0c */ /* 0x000fe2000bf64070 */
[----:B--2---:R-:W-:Y:S01]  /*6590*/  IMAD.MOV.U32 R6, RZ, RZ, R40 ;  /* 0x000000ffff067224 */ /* 0x004fe200078e0028 */
[----:B----4-:R-:W-:Y:S01]  /*65a0*/  F2FP.BF16.F32.PACK_AB R0, R53, R54 ;  /* 0x000000363500723e */ /* 0x010fe200000010ff */
[----:B------:R-:W-:Y:S01]  /*65b0*/  STL [R1+0x300], R201 ;  /* 0x000300c901007387 */ /* 0x000fe20000100800 */
[----:B------:R-:W-:Y:S01]  /*65c0*/  @!P2 PRMT R200, R51, 0x5410, RZ ;  /* 0x0000541033c8a816 */ /* 0x000fe200000000ff */
[----:B------:R-:W1:Y:S01]  /*65d0*/  MUFU.EX2 R20, R22 ;  /* 0x0000001600147308 */ /* 0x000e620000000800 */
[C---:B------:R-:W-:Y:S01]  /*65e0*/  PRMT R196, R0.reuse, 0x7610, R196 ;  /* 0x0000761000c47816 */ /* 0x040fe200000000c4 */
[----:B------:R-:W-:Y:S01]  /*65f0*/  IMAD.MOV.U32 R51, RZ, RZ, R11 ;  /* 0x000000ffff337224 */ /* 0x000fe200078e000b */
[----:B------:R-:W-:Y:S01]  /*6600*/  PRMT R240, R197, 0x5410, R193 ;  /* 0x00005410c5f07816 */ /* 0x000fe200000000c1 */
[----:B------:R2:W-:Y:S01]  /*6610*/  STL [R1+0x304], R200 ;  /* 0x000304c801007387 */ /* 0x0005e20000100800 */
[----:B------:R-:W-:Y:S01]  /*6620*/  PRMT R194, R0, 0x7632, R194 ;  /* 0x0000763200c27816 */ /* 0x000fe200000000c2 */
[----:B------:R-:W-:Y:S01]  /*6630*/  @!P0 HFMA2.BF16_V2 R46, -RZ.H0_H0, RZ.H0_H0, -R196.H0_H0 ;  /* 0x200000ffff2e8231 */ /* 0x000fe200003409c4 */
[----:B------:R-:W-:Y:S01]  /*6640*/  @!P1 PRMT R197, R55, 0x5410, RZ ;  /* 0x0000541037c59816 */ /* 0x000fe200000000ff */
[----:B------:R3:W4:Y:S01]  /*6650*/  MUFU.EX2 R40, R25 ;  /* 0x0000001900287308 */ /* 0x0007220000000800 */
[----:B------:R-:W-:Y:S01]  /*6660*/  PRMT R0, R94, 0x7772, RZ ;  /* 0x000077725e007816 */ /* 0x000fe200000000ff */
[----:B------:R-:W-:Y:S01]  /*6670*/  @P3 HFMA2.BF16_V2 R45, -RZ.H0_H0, RZ.H0_H0, -R194.H0_H0 ;  /* 0x200000ffff2d3231 */ /* 0x000fe200003409c2 */
[----:B------:R-:W-:Y:S01]  /*6680*/  PRMT R24, R196, 0x5410, R194 ;  /* 0x00005410c4187816 */ /* 0x000fe200000000c2 */
[----:B------:R1:W-:Y:S01]  /*6690*/  STL [R1+0x2fc], R197 ;  /* 0x0002fcc501007387 */ /* 0x0003e20000100800 */
[----:B------:R-:W-:Y:S01]  /*66a0*/  ISETP.GT.U32.AND P1, PT, R0, UR6, PT ;  /* 0x0000000600007c0c */ /* 0x000fe2000bf24070 */
[----:B------:R-:W-:Y:S01]  /*66b0*/  MUFU.EX2 R55, R18 ;  /* 0x0000001200377308 */ /* 0x000fe20000000800 */
[----:B------:R-:W-:-:S02]  /*66c0*/  PRMT R0, R94, 0x7773, RZ ;  /* 0x000077735e007816 */ /* 0x000fc400000000ff */
[----:B------:R-:W-:Y:S01]  /*66d0*/  @!P0 PRMT R196, R46, 0x5410, RZ ;  /* 0x000054102ec48816 */ /* 0x000fe200000000ff */
[----:B------:R-:W-:Y:S01]  /*66e0*/  MUFU.EX2 R18, R28 ;  /* 0x0000001c00127308 */ /* 0x000fe20000000800 */
[----:B------:R-:W-:Y:S01]  /*66f0*/  ISETP.GT.U32.AND P0, PT, R0, UR6, PT ;  /* 0x0000000600007c0c */ /* 0x000fe2000bf04070 */
[----:B------:R-:W-:Y:S01]  /*6700*/  FADD.FTZ R0, R243, R32 ;  /* 0x00000020f3007221 */ /* 0x000fe20000010000 */
[----:B------:R-:W-:Y:S01]  /*6710*/  @!P4 PRMT R193, R50, 0x5410, RZ ;  /* 0x0000541032c1c816 */ /* 0x000fe200000000ff */
[----:B------:R-:W-:Y:S01]  /*6720*/  IMAD.MOV.U32 R50, RZ, RZ, R17 ;  /* 0x000000ffff327224 */ /* 0x000fe200078e0011 */
[----:B------:R-:W-:Y:S01]  /*6730*/  PRMT R192, R3, 0x7610, R192 ;  /* 0x0000761003c07816 */ /* 0x000fe200000000c0 */
[----:B------:R4:W-:Y:S01]  /*6740*/  MUFU.EX2 R17, R29 ;  /* 0x0000001d00117308 */ /* 0x0009e20000000800 */
[----:B------:R-:W-:Y:S01]  /*6750*/  FADD.FTZ R0, R34, R0 ;  /* 0x0000000022007221 */ /* 0x000fe20000010000 */
[----:B------:R4:W-:Y:S01]  /*6760*/  STL [R1+0x308], R193 ;  /* 0x000308c101007387 */ /* 0x0009e20000100800 */
[----:B------:R-:W-:Y:S01]  /*6770*/  @P3 PRMT R194, R45, 0x5410, RZ ;  /* 0x000054102dc23816 */ /* 0x000fe200000000ff */
[----:B------:R-:W-:Y:S01]  /*6780*/  @P1 HFMA2.BF16_V2 R57, -RZ.H0_H0, RZ.H0_H0, -R192.H0_H0 ;  /* 0x200000ffff391231 */ /* 0x000fe200003409c0 */
[----:B--2---:R-:W-:Y:S01]  /*6790*/  MUFU.EX2 R200, R15 ;  /* 0x0000000f00c87308 */ /* 0x004fe20000000800 */
[----:B------:R-:W-:Y:S01]  /*67a0*/  FADD.FTZ R0, R33, R0 ;  /* 0x0000000021007221 */ /* 0x000fe20000010000 */
[----:B---3--:R-:W-:-:S02]  /*67b0*/  IMAD.MOV.U32 R25, RZ, RZ, R9 ;  /* 0x000000ffff197224 */ /* 0x008fc400078e0009 */
[----:B------:R-:W-:Y:S02]  /*67c0*/  @P0 HFMA2.BF16_V2 R56, -RZ.H0_H0, RZ.H0_H0, -R195.H0_H0 ;  /* 0x200000ffff380231 */ /* 0x000fe400003409c3 */
[----:B------:R-:W-:Y:S01]  /*67d0*/  FADD.FTZ R0, R42, R0 ;  /* 0x000000002a007221 */ /* 0x000fe20000010000 */
[----:B-1----:R-:W-:-:S03]  /*67e0*/  IMAD.MOV.U32 R197, RZ, RZ, R6 ;  /* 0x000000ffffc57224 */ /* 0x002fc600078e0006 */
[----:B------:R-:W-:Y:S01]  /*67f0*/  FADD.FTZ R0, R20, R0 ;  /* 0x0000000014007221 */ /* 0x000fe20000010000 */
[----:B------:R-:W-:Y:S02]  /*6800*/  IMAD.MOV.U32 R6, RZ, RZ, R8 ;  /* 0x000000ffff067224 */ /* 0x000fe400078e0008 */
[----:B------:R-:W-:Y:S02]  /*6810*/  IMAD.MOV.U32 R8, RZ, RZ, R13 ;  /* 0x000000ffff087224 */ /* 0x000fe400078e000d */
[----:B----4-:R-:W-:Y:S01]  /*6820*/  FADD.FTZ R0, R40, R0 ;  /* 0x0000000028007221 */ /* 0x010fe20000010000 */
[----:B------:R-:W-:Y:S02]  /*6830*/  IMAD.MOV.U32 R13, RZ, RZ, R14 ;  /* 0x000000ffff0d7224 */ /* 0x000fe400078e000e */
[----:B------:R-:W-:Y:S02]  /*6840*/  IMAD.MOV.U32 R14, RZ, RZ, R248 ;  /* 0x000000ffff0e7224 */ /* 0x000fe400078e00f8 */
[----:B------:R-:W-:Y:S01]  /*6850*/  FADD.FTZ R0, R19, R0 ;  /* 0x0000000013007221 */ /* 0x000fe20000010000 */
[----:B------:R-:W1:Y:S01]  /*6860*/  MUFU.EX2 R248, R16 ;  /* 0x0000001000f87308 */ /* 0x000e620000000800 */
[----:B------:R-:W-:-:S02]  /*6870*/  IMAD.MOV.U32 R29, RZ, RZ, R8 ;  /* 0x000000ffff1d7224 */ /* 0x000fc400078e0008 */
[----:B------:R-:W-:Y:S01]  /*6880*/  IMAD.MOV.U32 R8, RZ, RZ, R4 ;  /* 0x000000ffff087224 */ /* 0x000fe200078e0004 */
[----:B------:R2:W3:Y:S01]  /*6890*/  MUFU.EX2 R16, R23 ;  /* 0x0000001700107308 */ /* 0x0004e20000000800 */
[----:B------:R-:W-:Y:S01]  /*68a0*/  IMAD.MOV.U32 R28, RZ, RZ, R6 ;  /* 0x000000ffff1c7224 */ /* 0x000fe200078e0006 */
[----:B------:R-:W4:Y:S01]  /*68b0*/  S2R R4, SR_TID.X ;  /* 0x0000000000047919 */ /* 0x000f220000002100 */
[----:B------:R-:W-:Y:S02]  /*68c0*/  IMAD.MOV.U32 R6, RZ, RZ, R5 ;  /* 0x000000ffff067224 */ /* 0x000fe400078e0005 */
[----:B------:R-:W-:Y:S01]  /*68d0*/  FADD.FTZ R0, R161, R0 ;  /* 0x00000000a1007221 */ /* 0x000fe20000010000 */
[----:B------:R-:W-:Y:S01]  /*68e0*/  IMAD.MOV.U32 R5, RZ, RZ, R237 ;  /* 0x000000ffff057224 */ /* 0x000fe200078e00ed */
[----:B------:R-:W-:Y:S01]  /*68f0*/  PRMT R237, R192, 0x5410, R195 ;  /* 0x00005410c0ed7816 */ /* 0x000fe200000000c3 */
[----:B------:R-:W-:Y:S01]  /*6900*/  IMAD.MOV.U32 R201, RZ, RZ, R14 ;  /* 0x000000ffffc97224 */ /* 0x000fe200078e000e */
[----:B------:R-:W-:Y:S01]  /*6910*/  @P0 PRMT R195, R56, 0x5410, RZ ;  /* 0x0000541038c30816 */ /* 0x000fe200000000ff */
[----:B------:R-:W-:-:S02]  /*6920*/  IMAD.MOV.U32 R193, RZ, RZ, R52 ;  /* 0x000000ffffc17224 */ /* 0x000fc400078e0034 */
[----:B-1----:R-:W-:Y:S01]  /*6930*/  FADD.FTZ R2, R50, R248 ;  /* 0x000000f832027221 */ /* 0x002fe20000010000 */
[----:B------:R-:W1:Y:S01]  /*6940*/  S2R R56, SR_CTAID.X ;  /* 0x0000000000387919 */ /* 0x000e620000002500 */
[----:B------:R-:W-:Y:S01]  /*6950*/  @P1 PRMT R192, R57, 0x5410, RZ ;  /* 0x0000541039c01816 */ /* 0x000fe200000000ff */
[----:B------:R-:W-:Y:S02]  /*6960*/  IMAD.MOV.U32 R52, RZ, RZ, R12 ;  /* 0x000000ffff347224 */ /* 0x000fe400078e000c */
[----:B------:R-:W-:Y:S01]  /*6970*/  FADD.FTZ R2, R200, R2 ;  /* 0x00000002c8027221 */ /* 0x000fe20000010000 */
[----:B------:R-:W-:Y:S02]  /*6980*/  IMAD.MOV.U32 R22, RZ, RZ, R13 ;  /* 0x000000ffff167224 */ /* 0x000fe400078e000d */
[----:B------:R-:W-:Y:S02]  /*6990*/  IMAD.MOV.U32 R26, RZ, RZ, R52 ;  /* 0x000000ffff1a7224 */ /* 0x000fe400078e0034 */
[----:B------:R-:W-:Y:S01]  /*69a0*/  FADD.FTZ R2, R55, R2 ;  /* 0x0000000237027221 */ /* 0x000fe20000010000 */
[----:B------:R-:W-:-:S02]  /*69b0*/  IMAD.MOV.U32 R52, RZ, RZ, R5 ;  /* 0x000000ffff347224 */ /* 0x000fc400078e0005 */
[----:B--2---:R-:W-:Y:S02]  /*69c0*/  IMAD.MOV.U32 R23, RZ, RZ, R22 ;  /* 0x000000ffff177224 */ /* 0x004fe400078e0016 */
[----:B------:R-:W-:Y:S01]  /*69d0*/  FADD.FTZ R2, R21, R2 ;  /* 0x0000000215027221 */ /* 0x000fe20000010000 */
[----:B------:R-:W-:Y:S02]  /*69e0*/  IMAD.MOV.U32 R45, RZ, RZ, R201 ;  /* 0x000000ffff2d7224 */ /* 0x000fe400078e00c9 */
[----:B------:R-:W-:Y:S02]  /*69f0*/  IMAD.MOV.U32 R22, RZ, RZ, R6 ;  /* 0x000000ffff167224 */ /* 0x000fe400078e0006 */
[----:B---3--:R-:W-:Y:S01]  /*6a00*/  FADD.FTZ R2, R16, R2 ;  /* 0x0000000210027221 */ /* 0x008fe20000010000 */
[----:B------:R-:W-:Y:S02]  /*6a10*/  IMAD.MOV.U32 R201, RZ, RZ, R10 ;  /* 0x000000ffffc97224 */ /* 0x000fe400078e000a */
[----:B------:R-:W-:-:S02]  /*6a20*/  IMAD.MOV.U32 R46, RZ, RZ, R8 ;  /* 0x000000ffff2e7224 */ /* 0x000fc400078e0008 */
[----:B------:R-:W-:-:S04]  /*6a30*/  FADD.FTZ R2, R18, R2 ;  /* 0x0000000212027221 */ /* 0x000fc80000010000 */
[----:B------:R-:W-:Y:S01]  /*6a40*/  FADD.FTZ R2, R17, R2 ;  /* 0x0000000211027221 */ /* 0x000fe20000010000 */
[----:B----4-:R-:W-:-:S03]  /*6a50*/  SHF.R.U32.HI R4, RZ, 0x5, R4 ;  /* 0x00000005ff047819 */ /* 0x010fc60000011604 */
[----:B------:R-:W-:Y:S01]  /*6a60*/  FADD.FTZ R3, R162, R2 ;  /* 0x00000002a2037221 */ /* 0x000fe20000010000 */
[----:B------:R-:W-:Y:S01]  /*6a70*/  FADD.FTZ R2, R160, R0 ;  /* 0x00000000a0027221 */ /* 0x000fe20000010000 */
[----:B------:R-:W-:Y:S01]  /*6a80*/  IMAD.U32 R0, RZ, RZ, UR24 ;  /* 0x00000018ff007e24 */ /* 0x000fe2000f8e00ff */
[----:B------:R-:W-:Y:S01]  /*6a90*/  UIADD3 UR24, UPT, UPT, UR24, 0x3, URZ ;  /* 0x0000000318187890 */ /* 0x000fe2000fffe0ff */
[----:B------:R-:W-:Y:S01]  /*6aa0*/  FADD.FTZ R13, R164, R3 ;  /* 0x00000003a40d7221 */ /* 0x000fe20000010000 */
[----:B-1----:R-:W-:Y:S02]  /*6ab0*/  IMAD R56, R56, 0x8, R4 ;  /* 0x0000000838387824 */ /* 0x002fe400078e0204 */
[----:B------:R-:W-:Y:S01]  /*6ac0*/  FADD.FTZ R12, R149, R2 ;  /* 0x00000002950c7221 */ /* 0x000fe20000010000 */
[----:B------:R-:W-:Y:S01]  /*6ad0*/  LOP3.LUT R0, R0, UR23, R151, 0x96, !PT ;  /* 0x0000001700007c12 */ /* 0x000fe2000f8e9697 */
[----:B------:R-:W-:-:S04]  /*6ae0*/  IMAD.WIDE.U32 R56, R56, -0x326172a9, RZ ;  /* 0xcd9e8d5738387825 */ /* 0x000fc800078e00ff */
[----:B------:R-:W-:-:S04]  /*6af0*/  IMAD.WIDE.U32 R14, R0, -0x326172a9, RZ ;  /* 0xcd9e8d57000e7825 */ /* 0x000fc800078e00ff */
[----:B------:R-:W-:Y:S01]  /*6b00*/  IMAD.MOV.U32 R57, RZ, RZ, R7 ;  /* 0x000000ffff397224 */ /* 0x000fe200078e0007 */
[----:B------:R-:W-:Y:S01]  /*6b10*/  LOP3.LUT R4, R56, UR11, R15, 0x96, !PT ;  /* 0x0000000b38047c12 */ /* 0x000fe2000f8e960f */
[----:B------:R-:W-:Y:S01]  /*6b20*/  IMAD.MOV.U32 R56, RZ, RZ, R50 ;  /* 0x000000ffff387224 */ /* 0x000fe200078e0032 */
        /* <DEDUP_REMOVED lines=8> */
[----:B------:R-:W-:Y:S02]  /*6bb0*/  LOP3.LUT R8, R30, UR14, R11, 0x96, !PT ;  /* 0x0000000e1e087c12 */ /* 0x000fe4000f8e960b */
[----:B------:R-:W-:Y:S02]  /*6bc0*/  F2FP.BF16.F32.PACK_AB R11, R16, R21 ;  /* 0x00000015100b723e */ /* 0x000fe400000010ff */
[----:B------:R-:W-:Y:S01]  /*6bd0*/  LOP3.LUT R4, R10, UR10, R7, 0x96, !PT ;  /* 0x0000000a0a047c12 */ /* 0x000fe2000f8e9607 */
[----:B------:R-:W-:-:S04]  /*6be0*/  IMAD.WIDE.U32 R8, R8, -0x2daee0ad, RZ ;  /* 0xd2511f5308087825 */ /* 0x000fc800078e00ff */
[----:B------:R-:W-:Y:S01]  /*6bf0*/  IMAD.WIDE.U32 R4, R4, -0x2daee0ad, RZ ;  /* 0xd2511f5304047825 */ /* 0x000fe200078e00ff */
[----:B------:R-:W-:-:S03]  /*6c00*/  LOP3.LUT R2, R2, UR12, R9, 0x96, !PT ;  /* 0x0000000c02027c12 */ /* 0x000fc6000f8e9609 */
        /* <DEDUP_REMOVED lines=8> */
[----:B------:R-:W-:Y:S01]  /*6c90*/  IMAD.MOV.U32 R8, RZ, RZ, R22 ;  /* 0x000000ffff087224 */ /* 0x000fe200078e0016 */
[----:B------:R-:W-:Y:S01]  /*6ca0*/  F2FP.BF16.F32.PACK_AB R2, R33, R34 ;  /* 0x000000222102723e */ /* 0x000fe200000010ff */
[----:B------:R-:W-:Y:S01]  /*6cb0*/  IMAD.WIDE.U32 R22, R6, -0x2daee0ad, RZ ;  /* 0xd2511f5306167825 */ /* 0x000fe200078e00ff */
[----:B------:R-:W-:Y:S01]  /*6cc0*/  PRMT R0, R28, 0x7772, RZ ;  /* 0x000077721c007816 */ /* 0x000fe200000000ff */
[----:B------:R-:W1:Y:S01]  /*6cd0*/  S2R R6, SR_TID.X ;  /* 0x0000000000067919 */ /* 0x000e620000002100 */
[C---:B------:R-:W-:Y:S01]  /*6ce0*/  PRMT R33, R2.reuse, 0x7610, R33 ;  /* 0x0000761002217816 */ /* 0x040fe20000000021 */
[----:B------:R-:W-:Y:S01]  /*6cf0*/  IMAD.MOV.U32 R5, RZ, RZ, R9 ;  /* 0x000000ffff057224 */ /* 0x000fe200078e0009 */
[----:B------:R-:W-:Y:S01]  /*6d00*/  PRMT R34, R2, 0x7632, R34 ;  /* 0x0000763202227816 */ /* 0x000fe20000000022 */
[----:B------:R-:W-:Y:S01]  /*6d10*/  FADD.FTZ R2, R181, R13 ;  /* 0x0000000db5027221 */ /* 0x000fe20000010000 */
[----:B------:R-:W-:Y:S01]  /*6d20*/  ISETP.GT.U32.AND P1, PT, R0, UR6, PT ;  /* 0x0000000600007c0c */ /* 0x000fe2000bf24070 */
[----:B------:R-:W-:Y:S01]  /*6d30*/  IMAD.MOV.U32 R13, RZ, RZ, R24 ;  /* 0x000000ffff0d7224 */ /* 0x000fe200078e0018 */
[----:B------:R-:W-:Y:S01]  /*6d40*/  PRMT R0, R28, 0x7773, RZ ;  /* 0x000077731c007816 */ /* 0x000fe200000000ff */
[----:B------:R-:W-:Y:S01]  /*6d50*/  FADD.FTZ R2, R180, R2 ;  /* 0x00000002b4027221 */ /* 0x000fe20000010000 */
[----:B------:R-:W-:Y:S01]  /*6d60*/  LOP3.LUT R29, R4, UR4, R23, 0x96, !PT ;  /* 0x00000004041d7c12 */ /* 0x000fe2000f8e9617 */
[----:B------:R-:W-:Y:S01]  /*6d70*/  IMAD.MOV.U32 R4, RZ, RZ, R10 ;  /* 0x000000ffff047224 */ /* 0x000fe200078e000a */
[----:B------:R-:W-:Y:S01]  /*6d80*/  ISETP.GT.U32.AND P0, PT, R0, UR6, PT ;  /* 0x0000000600007c0c */ /* 0x000fe2000bf04070 */
[----:B------:R-:W-:Y:S01]  /*6d90*/  FADD.FTZ R9, R73, R2 ;  /* 0x0000000249097221 */ /* 0x000fe20000010000 */
[----:B------:R-:W-:Y:S01]  /*6da0*/  LOP3.LUT R0, R29, 0xffff, RZ, 0xc0, !PT ;  /* 0x0000ffff1d007812 */ /* 0x000fe200078ec0ff */
[----:B------:R-:W2:Y:S03]  /*6db0*/  S2R R2, SR_CTAID.X ;  /* 0x0000000000027919 */ /* 0x000ea60000002500 */
[----:B------:R-:W-:Y:S01]  /*6dc0*/  SHF.R.U32.HI R0, RZ, 0x8, R0 ;  /* 0x00000008ff007819 */ /* 0x000fe20000011600 */
[----:B------:R-:W-:-:S03]  /*6dd0*/  @P1 HFMA2.BF16_V2 R59, -RZ.H0_H0, RZ.H0_H0, -R33.H0_H0 ;  /* 0x200000ffff3b1231 */ /* 0x000fc60000340921 */
[----:B------:R-:W-:Y:S01]  /*6de0*/  LOP3.LUT R0, R0, 0xffff, RZ, 0xc0, !PT ;  /* 0x0000ffff00007812 */ /* 0x000fe200078ec0ff */
[----:B------:R-:W-:Y:S02]  /*6df0*/  IMAD.MOV.U32 R16, RZ, RZ, R7 ;  /* 0x000000ffff107224 */ /* 0x000fe400078e0007 */
[----:B------:R-:W-:Y:S01]  /*6e00*/  @P0 HFMA2.BF16_V2 R58, -RZ.H0_H0, RZ.H0_H0, -R34.H0_H0 ;  /* 0x200000ffff3a0231 */ /* 0x000fe20000340922 */
[----:B------:R-:W-:Y:S02]  /*6e10*/  ISETP.LE.U32.AND P2, PT, R0, UR6, PT ;  /* 0x0000000600007c0c */ /* 0x000fe4000bf43070 */
[----:B------:R-:W-:-:S04]  /*6e20*/  PRMT R0, R29, 0x7632, R0 ;  /* 0x000076321d007816 */ /* 0x000fc80000000000 */
[----:B------:R-:W-:Y:S02]  /*6e30*/  LOP3.LUT R0, R0, 0xff, RZ, 0xc0, !PT ;  /* 0x000000ff00007812 */ /* 0x000fe400078ec0ff */
[----:B-1----:R-:W-:Y:S02]  /*6e40*/  SHF.R.U32.HI R6, RZ, 0x5, R6 ;  /* 0x00000005ff067819 */ /* 0x002fe40000011606 */
[----:B------:R-:W-:Y:S01]  /*6e50*/  ISETP.LE.U32.AND P5, PT, R0, UR6, PT ;  /* 0x0000000600007c0c */ /* 0x000fe2000bfa3070 */
[----:B------:R-:W-:Y:S01]  /*6e60*/  FADD.FTZ R0, R165, R12 ;  /* 0x0000000ca5007221 */ /* 0x000fe20000010000 */
[----:B------:R-:W-:Y:S01]  /*6e70*/  IMAD.MOV.U32 R12, RZ, RZ, R41 ;  /* 0x000000ffff0c7224 */ /* 0x000fe200078e0029 */
[----:B------:R-:W-:Y:S02]  /*6e80*/  PRMT R41, R33, 0x5410, R34 ;  /* 0x0000541021297816 */ /* 0x000fe40000000022 */
[----:B------:R-:W-:Y:S01]  /*6e90*/  FADD.FTZ R10, R163, R0 ;  /* 0x00000000a30a7221 */ /* 0x000fe20000010000 */
[----:B------:R-:W-:Y:S01]  /*6ea0*/  IMAD.U32 R0, RZ, RZ, UR24 ;  /* 0x00000018ff007e24 */ /* 0x000fe2000f8e00ff */
[----:B------:R-:W-:Y:S01]  /*6eb0*/  @P1 PRMT R33, R59, 0x5410, RZ ;  /* 0x000054103b211816 */ /* 0x000fe200000000ff */
[----:B------:R-:W-:Y:S01]  /*6ec0*/  IMAD.MOV.U32 R59, RZ, RZ, R25 ;  /* 0x000000ffff3b7224 */ /* 0x000fe200078e0019 */
[----:B------:R-:W-:-:S02]  /*6ed0*/  @P0 PRMT R34, R58, 0x5410, RZ ;  /* 0x000054103a220816 */ /* 0x000fc400000000ff */
[----:B------:R-:W-:Y:S01]  /*6ee0*/  LOP3.LUT R0, R0, UR23, R151, 0x96, !PT ;  /* 0x0000001700007c12 */ /* 0x000fe2000f8e9697 */
[----:B--2---:R-:W-:-:S04]  /*6ef0*/  IMAD R2, R2, 0x8, R6 ;  /* 0x0000000802027824 */ /* 0x004fc800078e0206 */
[----:B------:R-:W-:-:S04]  /*6f00*/  IMAD.WIDE.U32 R2, R2, -0x326172a9, RZ ;  /* 0xcd9e8d5702027825 */ /* 0x000fc800078e00ff */
[----:B------:R-:W-:-:S05]  /*6f10*/  IMAD.WIDE.U32 R24, R0, -0x326172a9, RZ ;  /* 0xcd9e8d5700187825 */ /* 0x000fca00078e00ff */
[----:B------:R-:W-:-:S05]  /*6f20*/  LOP3.LUT R2, R2, UR11, R25, 0x96, !PT ;  /* 0x0000000b02027c12 */ /* 0x000fca000f8e9619 */
[----:B------:R-:W-:-:S05]  /*6f30*/  IMAD.WIDE.U32 R2, R2, -0x2daee0ad, RZ ;  /* 0xd2511f5302027825 */ /* 0x000fca00078e00ff */
[----:B------:R-:W-:Y:S01]  /*6f40*/  LOP3.LUT R6, R152, UR15, R3, 0x96, !PT ;  /* 0x0000000f98067c12 */ /* 0x000fe2000f8e9603 */
[----:B------:R-:W-:Y:S01]  /*6f50*/  IMAD.MOV.U32 R73, RZ, RZ, R4 ;  /* 0x000000ffff497224 */ /* 0x000fe200078e0004 */
[----:B------:R-:W-:Y:S01]  /*6f60*/  LOP3.LUT R4, R24, UR16, R31, 0x96, !PT ;  /* 0x0000001018047c12 */ /* 0x000fe2000f8e961f */
[----:B------:R-:W-:Y:S01]  /*6f70*/  IMAD.MOV.U32 R58, RZ, RZ, R5 ;  /* 0x000000ffff3a7224 */ /* 0x000fe200078e0005 */
[----:B------:R-:W-:Y:S01]  /*6f80*/  LOP3.LUT R0, R29, 0xff, RZ, 0xc0, !PT ;  /* 0x000000ff1d007812 */ /* 0x000fe200078ec0ff */
[----:B------:R-:W-:Y:S01]  /*6f90*/  IMAD.WIDE.U32 R6, R6, -0x326172a9, RZ ;  /* 0xcd9e8d5706067825 */ /* 0x000fe200078e00ff */
[----:B------:R-:W2:Y:S02]  /*6fa0*/  LDL.LU.64 R152, [R1+0x388] ;  /* 0x0003880001987983 */ /* 0x000ea40000300a00 */
[----:B------:R-:W-:Y:S01]  /*6fb0*/  ISETP.LE.U32.AND P0, PT, R0, UR6, PT ;  /* 0x0000000600007c0c */ /* 0x000fe2000bf03070 */
[----:B------:R-:W-:Y:S01]  /*6fc0*/  IMAD.WIDE.U32 R4, R4, -0x2daee0ad, RZ ;  /* 0xd2511f5304047825 */ /* 0x000fe200078e00ff */
[----:B------:R-:W-:-:S02]  /*6fd0*/  LOP3.LUT R3, R30, UR14, R7, 0x96, !PT ;  /* 0x0000000e1e037c12 */ /* 0x000fc4000f8e9607 */
[----:B------:R-:W-:Y:S01]  /*6fe0*/  PRMT R164, R11, 0x7610, R164 ;  /* 0x000076100ba47816 */ /* 0x000fe200000000a4 */
[----:B------:R-:W-:Y:S01]  /*6ff0*/  IMAD.MOV.U32 R21, RZ, RZ, R8 ;  /* 0x000000ffff157224 */ /* 0x000fe200078e0008 */
[----:B------:R-:W-:Y:S01]  /*7000*/  LOP3.LUT R5, R2, UR13, R5, 0x96, !PT ;  /* 0x0000000d02057c12 */ /* 0x000fe2000f8e9605 */
[----:B------:R-:W-:-:S05]  /*7010*/  IMAD.WIDE.U32 R2, R3, -0x2daee0ad, RZ ;  /* 0xd2511f5303027825 */ /* 0x000fca00078e00ff */
[----:B------:R-:W-:Y:S01]  /*7020*/  LOP3.LUT R3, R4, UR12, R3, 0x96, !PT ;  /* 0x0000000c04037c12 */ /* 0x000fe2000f8e9603 */
[----:B------:R-:W-:-:S05]  /*7030*/  IMAD.WIDE.U32 R4, R5, -0x326172a9, RZ ;  /* 0xcd9e8d5705047825 */ /* 0x000fca00078e00ff */
[----:B------:R-:W-:Y:S01]  /*7040*/  LOP3.LUT R6, R6, UR10, R5, 0x96, !PT ;  /* 0x0000000a06067c12 */ /* 0x000fe2000f8e9605 */
[----:B------:R-:W-:-:S04]  /*7050*/  IMAD.MOV.U32 R5, RZ, RZ, R88 ;  /* 0x000000ffff057224 */ /* 0x000fc800078e0058 */
[----:B------:R-:W-:-:S05]  /*7060*/  IMAD.WIDE.U32 R6, R6, -0x2daee0ad, RZ ;  /* 0xd2511f5306067825 */ /* 0x000fca00078e00ff */
[----:B------:R-:W-:Y:S01]  /*7070*/  LOP3.LUT R0, R2, UR5, R7, 0x96, !PT ;  /* 0x0000000502007c12 */ /* 0x000fe2000f8e9607 */
[----:B------:R-:W-:Y:S02]  /*7080*/  IMAD.MOV.U32 R7, RZ, RZ, R89 ;  /* 0x000000ffff077224 */ /* 0x000fe400078e0059 */
[----:B------:R-:W-:-:S04]  /*7090*/  IMAD.WIDE.U32 R2, R3, -0x326172a9, RZ ;  /* 0xcd9e8d5703027825 */ /* 0x000fc800078e00ff */
[----:B------:R-:W-:Y:S01]  /*70a0*/  IMAD.WIDE.U32 R88, R0, -0x326172a9, RZ ;  /* 0xcd9e8d5700587825 */ /* 0x000fe200078e00ff */
[----:B------:R-:W-:-:S04]  /*70b0*/  LOP3.LUT R8, R4, UR9, R3, 0x96, !PT ;  /* 0x0000000904087c12 */ /* 0x000fc8000f8e9603 */
[----:B------:R-:W-:-:S04]  /*70c0*/  LOP3.LUT R89, R2, UR7, R89, 0x96, !PT ;  /* 0x0000000702597c12 */ /* 0x000fc8000f8e9659 */
[----:B------:R-:W-:-:S04]  /*70d0*/  LOP3.LUT R0, R89, 0xffff, RZ, 0xc0, !PT ;  /* 0x0000ffff59007812 */ /* 0x000fc800078ec0ff */
[----:B------:R-:W-:-:S04]  /*70e0*/  SHF.R.U32.HI R0, RZ, 0x8, R0 ;  /* 0x00000008ff007819 */ /* 0x000fc80000011600 */
[----:B------:R-:W-:-:S04]  /*70f0*/  LOP3.LUT R0, R0, 0xffff, RZ, 0xc0, !PT ;  /* 0x0000ffff00007812 */ /* 0x000fc800078ec0ff */
[----:B------:R-:W-:Y:S02]  /*7100*/  ISETP.LE.U32.AND P4, PT, R0, UR6, PT ;  /* 0x0000000600007c0c */ /* 0x000fe4000bf83070 */
[----:B------:R-:W-:-:S04]  /*7110*/  PRMT R0, R89, 0x7632, R0 ;  /* 0x0000763259007816 */ /* 0x000fc80000000000 */
[----:B------:R-:W-:-:S04]  /*7120*/  LOP3.LUT R0, R0, 0xff, RZ, 0xc0, !PT ;  /* 0x000000ff00007812 */ /* 0x000fc800078ec0ff */
[----:B------:R-:W-:Y:S01]  /*7130*/  ISETP.LE.U32.AND P3, PT, R0, UR6, PT ;  /* 0x0000000600007c0c */ /* 0x000fe2000bf63070 */
[----:B------:R-:W-:-:S05]  /*7140*/  IMAD.MOV.U32 R0, RZ, RZ, R88 ;  /* 0x000000ffff007224 */ /* 0x000fca00078e0058 */
[----:B------:R-:W-:-:S04]  /*7150*/  LOP3.LUT R0, R0, 0xff, RZ, 0xc0, !PT ;  /* 0x000000ff00007812 */ /* 0x000fc800078ec0ff */
[----:B------:R-:W-:Y:S01]  /*7160*/  ISETP.LE.U32.AND P1, PT, R0, UR6, PT ;  /* 0x0000000600007c0c */ /* 0x000fe2000bf23070 */
[----:B------:R-:W-:Y:S02]  /*7170*/  IMAD.MOV.U32 R0, RZ, RZ, R5 ;  /* 0x000000ffff007224 */ /* 0x000fe400078e0005 */
[----:B------:R-:W-:Y:S01]  /*7180*/  FADD.FTZ R5, R182, R10 ;  /* 0x0000000ab6057221 */ /* 0x000fe20000010000 */
[----:B------:R-:W-:Y:S02]  /*7190*/  IMAD.MOV.U32 R10, RZ, RZ, R7 ;  /* 0x000000ffff0a7224 */ /* 0x000fe400078e0007 */
[----:B------:R-:W-:Y:S01]  /*71a0*/  FADD.FTZ R7, R183, R9 ;  /* 0x00000009b7077221 */ /* 0x000fe20000010000 */
[----:B------:R-:W-:Y:S02]  /*71b0*/  IMAD.MOV.U32 R9, RZ, RZ, R69 ;  /* 0x000000ffff097224 */ /* 0x000fe400078e0045 */
[----:B------:R1:W3:Y:S01]  /*71c0*/  LDL.LU R69, [R1+0x384] ;  /* 0x0003840001457983 */ /* 0x0002e20000300800 */
[----:B------:R-:W-:Y:S01]  /*71d0*/  F2FP.BF16.F32.PACK_AB R2, R20, R42 ;  /* 0x0000002a1402723e */ /* 0x000fe200000010ff */
[----:B------:R-:W-:-:S02]  /*71e0*/  IMAD.MOV.U32 R20, RZ, RZ, R187 ;  /* 0x000000ffff147224 */ /* 0x000fc400078e00bb */
[----:B------:R-:W4:Y:S01]  /*71f0*/  LDL.LU R187, [R1+0x380] ;  /* 0x0003800001bb7983 */ /* 0x000f220000300800 */
[----:B------:R-:W-:Y:S01]  /*7200*/  @!P0 HFMA2.BF16_V2 R61, -RZ.H0_H0, RZ.H0_H0, -R164.H0_H0 ;  /* 0x200000ffff3d8231 */ /* 0x000fe200003409a4 */
[----:B------:R-:W-:Y:S01]  /*7210*/  PRMT R163, R11, 0x7632, R163 ;  /* 0x000076320ba37816 */ /* 0x000fe200000000a3 */
[----:B------:R-:W-:Y:S01]  /*7220*/  IMAD.MOV.U32 R42, RZ, RZ, R154 ;  /* 0x000000ffff2a7224 */ /* 0x000fe200078e009a */
[----:B------:R-:W-:Y:S01]  /*7230*/  F2FP.BF16.F32.PACK_AB R3, R17, R18 ;  /* 0x000000121103723e */ /* 0x000fe200000010ff */
[----:B------:R-:W-:Y:S01]  /*7240*/  IMAD.MOV.U32 R18, RZ, RZ, R0 ;  /* 0x000000ffff127224 */ /* 0x000fe200078e0000 */
[----:B------:R-:W-:Y:S01]  /*7250*/  F2FP.BF16.F32.PACK_AB R4, R19, R40 ;  /* 0x000000281304723e */ /* 0x000fe200000010ff */
[----:B------:R-:W-:Y:S01]  /*7260*/  IMAD.MOV.U32 R19, RZ, RZ, R58 ;  /* 0x000000ffff137224 */ /* 0x000fe200078e003a */
[----:B------:R-:W-:Y:S01]  /*7270*/  SHF.R.U32.HI R0, RZ, 0x18, R29 ;  /* 0x00000018ff007819 */ /* 0x000fe2000001161d */
[----:B------:R-:W-:Y:S01]  /*7280*/  @!P2 HFMA2.BF16_V2 R60, -RZ.H0_H0, RZ.H0_H0, -R163.H0_H0 ;  /* 0x200000ffff3ca231 */ /* 0x000fe200003409a3 */
[----:B------:R-:W-:-:S02]  /*7290*/  PRMT R58, R164, 0x5410, R163 ;  /* 0x00005410a43a7816 */ /* 0x000fc400000000a3 */
[----:B------:R-:W-:Y:S01]  /*72a0*/  PRMT R162, R2, 0x7610, R162 ;  /* 0x0000761002a27816 */ /* 0x000fe200000000a2 */
[----:B------:R-:W-:Y:S01]  /*72b0*/  IMAD.MOV.U32 R11, RZ, RZ, R246 ;  /* 0x000000ffff0b7224 */ /* 0x000fe200078e00f6 */
[----:B------:R-:W-:Y:S01]  /*72c0*/  @!P0 PRMT R164, R61, 0x5410, RZ ;  /* 0x000054103da48816 */ /* 0x000fe200000000ff */
[----:B------:R-:W-:Y:S01]  /*72d0*/  MUFU.EX2 R36, R36 ;  /* 0x0000002400247308 */ /* 0x000fe20000000800 */
[----:B------:R-:W-:Y:S01]  /*72e0*/  ISETP.LE.U32.AND P0, PT, R0, UR6, PT ;  /* 0x0000000600007c0c */ /* 0x000fe2000bf03070 */
[----:B------:R1:W2:Y:S01]  /*72f0*/  LDL.LU R154, [R1+0x37c] ;  /* 0x00037c00019a7983 */ /* 0x0002a20000300800 */
[----:B------:R-:W-:Y:S02]  /*7300*/  PRMT R0, R22, 0x7770, RZ ;  /* 0x0000777016007816 */ /* 0x000fe400000000ff */
[----:B------:R-:W-:Y:S01]  /*7310*/  @!P2 PRMT R163, R60, 0x5410, RZ ;  /* 0x000054103ca3a816 */ /* 0x000fe200000000ff */
[----:B------:R-:W-:Y:S01]  /*7320*/  @!P5 HFMA2.BF16_V2 R64, -RZ.H0_H0, RZ.H0_H0, -R162.H0_H0 ;  /* 0x200000ffff40d231 */ /* 0x000fe200003409a2 */
[----:B------:R-:W-:-:S02]  /*7330*/  ISETP.LE.U32.AND P2, PT, R0, UR6, PT ;  /* 0x0000000600007c0c */ /* 0x000fc4000bf43070 */
[----:B------:R-:W-:Y:S01]  /*7340*/  PRMT R160, R2, 0x7632, R160 ;  /* 0x0000763202a07816 */ /* 0x000fe200000000a0 */
[----:B------:R-:W-:Y:S01]  /*7350*/  IMAD.MOV.U32 R17, RZ, RZ, R10 ;  /* 0x000000ffff117224 */ /* 0x000fe200078e000a */
[----:B------:R-:W-:Y:S01]  /*7360*/  PRMT R0, R22, 0x7771, RZ ;  /* 0x0000777116007816 */ /* 0x000fe200000000ff */
[----:B------:R-:W-:Y:S01]  /*7370*/  IMAD.MOV.U32 R10, RZ, RZ, R12 ;  /* 0x000000ffff0a7224 */ /* 0x000fe200078e000c */
[----:B------:R-:W-:Y:S01]  /*7380*/  PRMT R12, R162, 0x5410, R160 ;  /* 0x00005410a20c7816 */ /* 0x000fe200000000a0 */
[----:B------:R-:W-:Y:S01]  /*7390*/  IMAD.MOV.U32 R40, RZ, RZ, R11 ;  /* 0x000000ffff287224 */ /* 0x000fe200078e000b */
[----:B------:R-:W-:Y:S01]  /*73a0*/  @!P5 PRMT R162, R64, 0x5410, RZ ;  /* 0x0000541040a2d816 */ /* 0x000fe200000000ff */
[----:B------:R-:W-:Y:S01]  /*73b0*/  @!P0 HFMA2.BF16_V2 R63, -RZ.H0_H0, RZ.H0_H0, -R160.H0_H0 ;  /* 0x200000ffff3f8231 */ /* 0x000fe200003409a0 */
[C---:B------:R-:W-:Y:S01]  /*73c0*/  PRMT R161, R3.reuse, 0x7610, R161 ;  /* 0x0000761003a17816 */ /* 0x040fe200000000a1 */
[----:B------:R-:W-:Y:S01]  /*73d0*/  IMAD.MOV.U32 R11, RZ, RZ, R42 ;  /* 0x000000ffff0b7224 */ /* 0x000fe200078e002a */
[----:B------:R-:W-:Y:S01]  /*73e0*/  ISETP.GT.U32.AND P5, PT, R0, UR6, PT ;  /* 0x0000000600007c0c */ /* 0x000fe2000bfa4070 */
[----:B------:R-:W-:Y:S01]  /*73f0*/  IMAD.MOV.U32 R42, RZ, RZ, R46 ;  /* 0x000000ffff2a7224 */ /* 0x000fe200078e002e */
[----:B------:R-:W-:Y:S01]  /*7400*/  PRMT R0, R22, 0x7772, RZ ;  /* 0x0000777216007816 */ /* 0x000fe200000000ff */
[----:B------:R-:W-:Y:S01]  /*7410*/  IMAD.MOV.U32 R46, RZ, RZ, R74 ;  /* 0x000000ffff2e7224 */ /* 0x000fe200078e004a */
[----:B------:R-:W-:Y:S01]  /*7420*/  PRMT R149, R3, 0x7632, R149 ;  /* 0x0000763203957816 */ /* 0x000fe20000000095 */
[----:B------:R-:W-:Y:S01]  /*7430*/  IMAD.MOV.U32 R60, RZ, RZ, R75 ;  /* 0x000000ffff3c7224 */ /* 0x000fe200078e004b */
[----:B------:R-:W-:Y:S01]  /*7440*/  @!P0 PRMT R160, R63, 0x5410, RZ ;  /* 0x000054103fa08816 */ /* 0x000fe200000000ff */
[----:B------:R-:W-:Y:S01]  /*7450*/  IMAD.WIDE.U32 R74, R8, -0x2daee0ad, RZ ;  /* 0xd2511f53084a7825 */ /* 0x000fe200078e00ff */
[----:B------:R-:W-:Y:S01]  /*7460*/  ISETP.GT.U32.AND P0, PT, R0, UR6, PT ;  /* 0x0000000600007c0c */ /* 0x000fe2000bf04070 */
[----:B------:R1:W2:Y:S01]  /*7470*/  LDL.LU R246, [R1+0x378] ;  /* 0x0003780001f67983 */ /* 0x0002a20000300800 */
[----:B------:R-:W-:Y:S01]  /*7480*/  PRMT R0, R22, 0x7773, RZ ;  /* 0x0000777316007816 */ /* 0x000fe200000000ff */
[----:B------:R-:W-:Y:S01]  /*7490*/  IMAD.MOV.U32 R61, RZ, RZ, R73 ;  /* 0x000000ffff3d7224 */ /* 0x000fe200078e0049 */
[----:B------:R-:W-:Y:S01]  /*74a0*/  LOP3.LUT R73, R6, UR4, R75, 0x96, !PT ;  /* 0x0000000406497c12 */ /* 0x000fe2000f8e964b */
[----:B------:R-:W-:Y:S01]  /*74b0*/  IMAD.MOV.U32 R2, RZ, RZ, R168 ;  /* 0x000000ffff027224 */ /* 0x000fe200078e00a8 */
[----:B------:R-:W-:Y:S01]  /*74c0*/  PRMT R168, R161, 0x5410, R149 ;  /* 0x00005410a1a87816 */ /* 0x000fe20000000095 */
[----:B------:R-:W-:Y:S01]  /*74d0*/  IMAD.MOV.U32 R64, RZ, RZ, R61 ;  /* 0x000000ffff407224 */ /* 0x000fe200078e003d */
[C---:B------:R-:W-:Y:S01]  /*74e0*/  PRMT R148, R4.reuse, 0x7610, R148 ;  /* 0x0000761004947816 */ /* 0x040fe20000000094 */
[----:B------:R-:W-:Y:S01]  /*74f0*/  IMAD.MOV.U32 R61, RZ, RZ, R18 ;  /* 0x000000ffff3d7224 */ /* 0x000fe200078e0012 */
[----:B------:R-:W-:Y:S01]  /*7500*/  PRMT R165, R4, 0x7632, R165 ;  /* 0x0000763204a57816 */ /* 0x000fe200000000a5 */
[----:B------:R-:W-:Y:S01]  /*7510*/  IMAD.MOV.U32 R18, RZ, RZ, R11 ;  /* 0x000000ffff127224 */ /* 0x000fe200078e000b */
[----:B------:R-:W-:Y:S01]  /*7520*/  MUFU.EX2 R6, R96 ;  /* 0x0000006000067308 */ /* 0x000fe20000000800 */
[----:B------:R-:W-:-:S02]  /*7530*/  @P0 HFMA2.BF16_V2 R72, -RZ.H0_H0, RZ.H0_H0, -R148.H0_H0 ;  /* 0x200000ffff480231 */ /* 0x000fc40000340994 */
[----:B------:R-:W-:Y:S01]  /*7540*/  IMAD.MOV.U32 R11, RZ, RZ, R20 ;  /* 0x000000ffff0b7224 */ /* 0x000fe200078e0014 */
[----:B------:R-:W-:Y:S01]  /*7550*/  PRMT R63, R148, 0x5410, R165 ;  /* 0x00005410943f7816 */ /* 0x000fe200000000a5 */
[----:B------:R-:W-:Y:S02]  /*7560*/  IMAD.MOV.U32 R20, RZ, RZ, R9 ;  /* 0x000000ffff147224 */ /* 0x000fe400078e0009 */
[----:B------:R-:W-:Y:S01]  /*7570*/  @P5 HFMA2.BF16_V2 R70, -RZ.H0_H0, RZ.H0_H0, -R149.H0_H0 ;  /* 0x200000ffff465231 */ /* 0x000fe20000340995 */
[----:B------:R-:W-:Y:S01]  /*7580*/  @P0 PRMT R148, R72, 0x5410, RZ ;  /* 0x0000541048940816 */ /* 0x000fe200000000ff */
[----:B------:R-:W-:Y:S01]  /*7590*/  MUFU.EX2 R9, R84 ;  /* 0x0000005400097308 */ /* 0x000fe20000000800 */
[----:B------:R-:W-:Y:S01]  /*75a0*/  FADD.FTZ R3, R186, R7 ;  /* 0x00000007ba037221 */ /* 0x000fe20000010000 */
[----:B------:R-:W-:Y:S01]  /*75b0*/  IMAD.MOV.U32 R4, RZ, RZ, R193 ;  /* 0x000000ffff047224 */ /* 0x000fe200078e00c1 */
[----:B------:R-:W-:Y:S01]  /*75c0*/  @P5 PRMT R149, R70, 0x5410, RZ ;  /* 0x0000541046955816 */ /* 0x000fe200000000ff */
[----:B------:R-:W-:Y:S01]  /*75d0*/  IMAD.MOV.U32 R70, RZ, RZ, R60 ;  /* 0x000000ffff467224 */ /* 0x000fe200078e003c */
[----:B------:R-:W-:Y:S01]  /*75e0*/  MUFU.EX2 R37, R37 ;  /* 0x0000002500257308 */ /* 0x000fe20000000800 */
[----:B------:R-:W-:-:S02]  /*75f0*/  IMAD.MOV.U32 R60, RZ, RZ, R19 ;  /* 0x000000ffff3c7224 */ /* 0x000fc400078e0013 */
[----:B------:R-:W-:Y:S01]  /*7600*/  FADD.FTZ R4, R4, R3 ;  /* 0x0000000304047221 */ /* 0x000fe20000010000 */
[----:B------:R-:W-:Y:S02]  /*7610*/  IMAD.MOV.U32 R72, RZ, RZ, R70 ;  /* 0x000000ffff487224 */ /* 0x000fe400078e0046 */
[----:B------:R-:W-:Y:S02]  /*7620*/  IMAD.MOV.U32 R19, RZ, RZ, R17 ;  /* 0x000000ffff137224 */ /* 0x000fe400078e0011 */
[----:B------:R-:W-:Y:S01]  /*7630*/  MUFU.EX2 R17, R38 ;  /* 0x0000002600117308 */ /* 0x000fe20000000800 */
[----:B---3--:R-:W-:-:S05]  /*7640*/  @!P2 HFMA2.BF16_V2 R69, -RZ.H0_H0, RZ.H0_H0, -R161.H0_H0 ;  /* 0x200000ffff45a231 */ /* 0x008fca00003409a1 */
[----:B------:R-:W-:Y:S01]  /*7650*/  @!P2 PRMT R161, R69, 0x5410, RZ ;  /* 0x0000541045a1a816 */ /* 0x000fe200000000ff */
[----:B------:R-:W-:Y:S01]  /*7660*/  IMAD.MOV.U32 R69, RZ, RZ, R10 ;  /* 0x000000ffff457224 */ /* 0x000fe200078e000a */
[----:B------:R-:W-:Y:S01]  /*7670*/  ISETP.GT.U32.AND P2, PT, R0, UR6, PT ;  /* 0x0000000600007c0c */ /* 0x000fe2000bf44070 */
[----:B------:R3:W1:Y:S01]  /*7680*/  MUFU.EX2 R10, R35 ;  /* 0x00000023000a7308 */ /* 0x0006620000000800 */
[----:B------:R-:W-:-:S04]  /*7690*/  LOP3.LUT R0, R73, 0xffff, RZ, 0xc0, !PT ;  /* 0x0000ffff49007812 */ /* 0x000fc800078ec0ff */
[----:B------:R-:W-:-:S04]  /*76a0*/  SHF.R.U32.HI R0, RZ, 0x8, R0 ;  /* 0x00000008ff007819 */ /* 0x000fc80000011600 */
[----:B------:R-:W-:-:S03]  /*76b0*/  LOP3.LUT R0, R0, 0xffff, RZ, 0xc0, !PT ;  /* 0x0000ffff00007812 */ /* 0x000fc600078ec0ff */
[----:B------:R-:W-:Y:S01]  /*76c0*/  @P2 HFMA2.BF16_V2 R71, -RZ.H0_H0, RZ.H0_H0, -R165.H0_H0 ;  /* 0x200000ffff472231 */ /* 0x000fe200003409a5 */
[----:B------:R-:W-:Y:S01]  /*76d0*/  ISETP.LE.U32.AND P0, PT, R0, UR6, PT ;  /* 0x0000000600007c0c */ /* 0x000fe2000bf03070 */
[----:B---3--:R-:W-:Y:S01]  /*76e0*/  IMAD.MOV.U32 R35, RZ, RZ, R2 ;  /* 0x000000ffff237224 */ /* 0x008fe200078e0002 */
[----:B-1----:R-:W-:Y:S02]  /*76f0*/  F2FP.BF16.F32.PACK_AB R0, R36, R10 ;  /* 0x0000000a2400723e */ /* 0x002fe400000010ff */
[----:B------:R-:W-:Y:S01]  /*7700*/  @P2 PRMT R165, R71, 0x5410, RZ ;  /* 0x0000541047a52816 */ /* 0x000fe200000000ff */
[----:B------:R-:W-:Y:S01]  /*7710*/  IMAD.MOV.U32 R70, RZ, RZ, R35 ;  /* 0x000000ffff467224 */ /* 0x000fe200078e0023 */
[C---:B------:R-:W-:Y:S01]  /*7720*/  PRMT R189, R0.reuse, 0x7610, R189 ;  /* 0x0000761000bd7816 */ /* 0x040fe200000000bd */
[----:B------:R-:W-:Y:S01]  /*7730*/  IMAD.MOV.U32 R35, RZ, RZ, R69 ;  /* 0x000000ffff237224 */ /* 0x000fe200078e0045 */
[----:B------:R-:W-:Y:S01]  /*7740*/  PRMT R188, R0, 0x7632, R188 ;  /* 0x0000763200bc7816 */ /* 0x000fe200000000bc */
[----:B------:R-:W-:Y:S01]  /*7750*/  IMAD.MOV.U32 R69, RZ, RZ, R40 ;  /* 0x000000ffff457224 */ /* 0x000fe200078e0028 */
[----:B------:R-:W-:Y:S01]  /*7760*/  SHF.R.U32.HI R0, RZ, 0x18, R89 ;  /* 0x00000018ff007819 */ /* 0x000fe20000011659 */
[----:B------:R-:W-:Y:S01]  /*7770*/  IMAD.MOV.U32 R40, RZ, RZ, R200 ;  /* 0x000000ffff287224 */ /* 0x000fe200078e00c8 */
[----:B------:R-:W-:Y:S01]  /*7780*/  LOP3.LUT R2, R89, 0xff, RZ, 0xc0, !PT ;  /* 0x000000ff59027812 */ /* 0x000fe200078ec0ff */
[----:B------:R-:W-:Y:S01]  /*7790*/  @!P4 HFMA2.BF16_V2 R77, -RZ.H0_H0, RZ.H0_H0, -R188.H0_H0 ;  /* 0x200000ffff4dc231 */ /* 0x000fe200003409bc */
[----:B------:R-:W-:-:S02]  /*77a0*/  ISETP.LE.U32.AND P2, PT, R0, UR6, PT ;  /* 0x0000000600007c0c */ /* 0x000fc4000bf43070 */
[----:B------:R-:W-:Y:S01]  /*77b0*/  ISETP.LE.U32.AND P5, PT, R2, UR6, PT ;  /* 0x0000000602007c0c */ /* 0x000fe2000bfa3070 */
[----:B------:R-:W-:Y:S01]  /*77c0*/  FADD.FTZ R2, R184, R5 ;  /* 0x00000005b8027221 */ /* 0x000fe20000010000 */
[----:B------:R-:W-:Y:S02]  /*77d0*/  F2FP.BF16.F32.PACK_AB R0, R9, R6 ;  /* 0x000000060900723e */ /* 0x000fe400000010ff */
[----:B------:R-:W-:Y:S01]  /*77e0*/  PRMT R193, R189, 0x5410, R188 ;  /* 0x00005410bdc17816 */ /* 0x000fe200000000bc */
[----:B------:R-:W-:Y:S01]  /*77f0*/  FADD.FTZ R2, R185, R2 ;  /* 0x00000002b9027221 */ /* 0x000fe20000010000 */
[C---:B------:R-:W-:Y:S02]  /*7800*/  PRMT R186, R0.reuse, 0x7632, R186 ;  /* 0x0000763200ba7816 */ /* 0x040fe400000000ba */
[----:B----4-:R-:W-:Y:S02]  /*7810*/  PRMT R187, R0, 0x7610, R187 ;  /* 0x0000761000bb7816 */ /* 0x010fe400000000bb */
[----:B------:R-:W-:Y:S01]  /*7820*/  @!P4 PRMT R188, R77, 0x5410, RZ ;  /* 0x000054104dbcc816 */ /* 0x000fe200000000ff */
[----:B------:R-:W-:Y:S01]  /*7830*/  @!P2 HFMA2.BF16_V2 R79, -RZ.H0_H0, RZ.H0_H0, -R186.H0_H0 ;  /* 0x200000ffff4fa231 */ /* 0x000fe200003409ba */
[----:B------:R-:W-:Y:S01]  /*7840*/  PRMT R200, R187, 0x5410, R186 ;  /* 0x00005410bbc87816 */ /* 0x000fe200000000ba */
[----:B------:R-:W-:Y:S01]  /*7850*/  @!P5 HFMA2.BF16_V2 R78, -RZ.H0_H0, RZ.H0_H0, -R189.H0_H0 ;  /* 0x200000ffff4ed231 */ /* 0x000fe200003409bd */
[----:B------:R-:W-:Y:S01]  /*7860*/  PRMT R0, R88, 0x7771, RZ ;  /* 0x0000777158007816 */ /* 0x000fe200000000ff */
[----:B------:R-:W-:Y:S01]  /*7870*/  @!P3 HFMA2.BF16_V2 R80, -RZ.H0_H0, RZ.H0_H0, -R187.H0_H0 ;  /* 0x200000ffff50b231 */ /* 0x000fe200003409bb */
[----:B------:R-:W-:Y:S01]  /*7880*/  @!P2 PRMT R186, R79, 0x5410, RZ ;  /* 0x000054104fbaa816 */ /* 0x000fe200000000ff */
[----:B------:R-:W-:Y:S01]  /*7890*/  IMAD.MOV.U32 R79, RZ, RZ, R151 ;  /* 0x000000ffff4f7224 */ /* 0x000fe200078e0097 */
[----:B------:R-:W-:Y:S01]  /*78a0*/  @!P5 PRMT R189, R78, 0x5410, RZ ;  /* 0x000054104ebdd816 */ /* 0x000fe200000000ff */
[----:B------:R-:W-:Y:S01]  /*78b0*/  IMAD.MOV.U32 R78, RZ, RZ, R150 ;  /* 0x000000ffff4e7224 */ /* 0x000fe200078e0096 */
[----:B------:R-:W-:Y:S01]  /*78c0*/  ISETP.GT.U32.AND P4, PT, R0, UR6, PT ;  /* 0x0000000600007c0c */ /* 0x000fe2000bf84070 */
[----:B------:R-:W3:Y:S01]  /*78d0*/  LDL.LU.64 R150, [R1+0x370] ;  /* 0x0003700001967983 */ /* 0x000ee20000300a00 */
[----:B------:R-:W-:Y:S01]  /*78e0*/  IMAD.MOV.U32 R5, RZ, RZ, R79 ;  /* 0x000000ffff057224 */ /* 0x000fe200078e004f */
[----:B------:R-:W-:-:S02]  /*78f0*/  @!P3 PRMT R187, R80, 0x5410, RZ ;  /* 0x0000541050bbb816 */ /* 0x000fc400000000ff */
[----:B------:R-:W4:Y:S01]  /*7900*/  LDL.LU R79, [R1] ;  /* 0x00000000014f7983 */ /* 0x000f220000300800 */
[----:B------:R-:W-:-:S04]  /*7910*/  PRMT R0, R73, 0x7632, R0 ;  /* 0x0000763249007816 */ /* 0x000fc80000000000 */
[----:B------:R-:W-:Y:S01]  /*7920*/  LOP3.LUT R0, R0, 0xff, RZ, 0xc0, !PT ;  /* 0x000000ff00007812 */ /* 0x000fe200078ec0ff */
[----:B------:R-:W-:Y:S01]  /*7930*/  FADD.FTZ R3, R127, R2 ;  /* 0x000000027f037221 */ /* 0x000fe20000010000 */
[----:B------:R-:W-:Y:S02]  /*7940*/  F2FP.BF16.F32.PACK_AB R2, R37, R17 ;  /* 0x000000112502723e */ /* 0x000fe400000010ff */
[----:B------:R-:W-:Y:S01]  /*7950*/  ISETP.LE.U32.AND P3, PT, R0, UR6, PT ;  /* 0x0000000600007c0c */ /* 0x000fe2000bf63070 */
[----:B------:R-:W-:Y:S01]  /*7960*/  IMAD.MOV.U32 R0, RZ, RZ, R74 ;  /* 0x000000ffff007224 */ /* 0x000fe200078e004a */
[C---:B------:R-:W-:Y:S02]  /*7970*/  PRMT R185, R2.reuse, 0x7610, R185 ;  /* 0x0000761002b97816 */ /* 0x040fe400000000b9 */
[----:B------:R-:W-:Y:S01]  /*7980*/  PRMT R184, R2, 0x7632, R184 ;  /* 0x0000763202b87816 */ /* 0x000fe200000000b8 */
[----:B------:R-:W-:Y:S01]  /*7990*/  FADD.FTZ R2, R201, R4 ;  /* 0x00000004c9027221 */ /* 0x000fe20000010000 */
[----:B------:R-:W-:Y:S01]  /*79a0*/  LOP3.LUT R0, R0, 0xff, RZ, 0xc0, !PT ;  /* 0x000000ff00007812 */ /* 0x000fe200078ec0ff */
[----:B------:R-:W-:-:S02]  /*79b0*/  IMAD.MOV.U32 R4, RZ, RZ, R78 ;  /* 0x000000ffff047224 */ /* 0x000fc400078e004e */
[----:B------:R-:W-:Y:S01]  /*79c0*/  IMAD.MOV.U32 R78, RZ, RZ, R61 ;  /* 0x000000ffff4e7224 */ /* 0x000fe200078e003d */
[----:B------:R-:W-:Y:S01]  /*79d0*/  ISETP.LE.U32.AND P2, PT, R0, UR6, PT ;  /* 0x0000000600007c0c */ /* 0x000fe2000bf43070 */
[----:B------:R-:W-:Y:S02]  /*79e0*/  IMAD.MOV.U32 R61, RZ, RZ, R21 ;  /* 0x000000ffff3d7224 */ /* 0x000fe400078e0015 */
[----:B------:R-:W-:Y:S01]  /*79f0*/  FADD.FTZ R0, R128, R3 ;  /* 0x0000000380007221 */ /* 0x000fe20000010000 */
[----:B------:R-:W-:Y:S02]  /*7a00*/  IMAD.MOV.U32 R80, RZ, RZ, R11 ;  /* 0x000000ffff507224 */ /* 0x000fe400078e000b */
[----:B------:R-:W-:Y:S01]  /*7a10*/  IMAD.MOV.U32 R21, RZ, RZ, R16 ;  /* 0x000000ffff157224 */ /* 0x000fe200078e0010 */
[----:B------:R-:W-:Y:S01]  /*7a20*/  MUFU.EX2 R11, R65 ;  /* 0x00000041000b7308 */ /* 0x000fe20000000800 */
[----:B------:R-:W-:-:S03]  /*7a30*/  @P4 HFMA2.BF16_V2 R83, -RZ.H0_H0, RZ.H0_H0, -R184.H0_H0 ;  /* 0x200000ffff534231 */ /* 0x000fc600003409b8 */
[----:B------:R-:W1:Y:S01]  /*7a40*/  MUFU.EX2 R16, R68 ;  /* 0x0000004400107308 */ /* 0x000e620000000800 */
[----:B------:R-:W-:Y:S01]  /*7a50*/  FADD.FTZ R3, R44, R0 ;  /* 0x000000002c037221 */ /* 0x000fe20000010000 */
[----:B------:R-:W-:Y:S01]  /*7a60*/  PRMT R0, R88, 0x7772, RZ ;  /* 0x0000777258007816 */ /* 0x000fe200000000ff */
[----:B------:R-:W-:Y:S01]  /*7a70*/  @!P1 HFMA2.BF16_V2 R85, -RZ.H0_H0, RZ.H0_H0, -R185.H0_H0 ;  /* 0x200000ffff559231 */ /* 0x000fe200003409b9 */
[----:B------:R-:W-:Y:S02]  /*7a80*/  PRMT R201, R185, 0x5410, R184 ;  /* 0x00005410b9c97816 */ /* 0x000fe400000000b8 */
[----:B------:R-:W-:Y:S02]  /*7a90*/  @P4 PRMT R184, R83, 0x5410, RZ ;  /* 0x0000541053b84816 */ /* 0x000fe400000000ff */
[----:B------:R-:W-:Y:S02]  /*7aa0*/  ISETP.GT.U32.AND P4, PT, R0, UR6, PT ;  /* 0x0000000600007c0c */ /* 0x000fe4000bf84070 */
[----:B------:R-:W-:-:S02]  /*7ab0*/  PRMT R0, R88, 0x7773, RZ ;  /* 0x0000777358007816 */ /* 0x000fc400000000ff */
[----:B------:R-:W-:Y:S02]  /*7ac0*/  @!P1 PRMT R185, R85, 0x5410, RZ ;  /* 0x0000541055b99816 */ /* 0x000fe400000000ff */
[----:B------:R-:W-:Y:S02]  /*7ad0*/  ISETP.GT.U32.AND P1, PT, R0, UR6, PT ;  /* 0x0000000600007c0c */ /* 0x000fe4000bf24070 */
[----:B-1----:R-:W-:Y:S01]  /*7ae0*/  F2FP.BF16.F32.PACK_AB R0, R16, R11 ;  /* 0x0000000b1000723e */ /* 0x002fe200000010ff */
[----:B------:R-:W-:Y:S04]  /*7af0*/  MUFU.EX2 R44, R39 ;  /* 0x00000027002c7308 */ /* 0x000fe80000000800 */
[----:B------:R-:W1:Y:S01]  /*7b00*/  MUFU.EX2 R87, R87 ;  /* 0x0000005700577308 */ /* 0x000e620000000800 */
[----:B------:R-:W-:-:S02]  /*7b10*/  PRMT R178, R0, 0x7610, R178 ;  /* 0x0000761000b27816 */ /* 0x000fc400000000b2 */
[----:B------:R-:W-:Y:S01]  /*7b20*/  PRMT R183, R0, 0x7632, R183 ;  /* 0x0000763200b77816 */ /* 0x000fe200000000b7 */
[----:B------:R-:W-:Y:S01]  /*7b30*/  FADD.FTZ R0, R93, R3 ;  /* 0x000000035d007221 */ /* 0x000fe20000010000 */
[----:B------:R-:W-:Y:S02]  /*7b40*/  IMAD.MOV.U32 R84, RZ, RZ, R60 ;  /* 0x000000ffff547224 */ /* 0x000fe400078e003c */
[----:B------:R-:W-:Y:S02]  /*7b50*/  @P4 HFMA2.BF16_V2 R97, -RZ.H0_H0, RZ.H0_H0, -R178.H0_H0 ;  /* 0x200000ffff614231 */ /* 0x000fe400003409b2 */
[----:B------:R-:W-:Y:S02]  /*7b60*/  IMAD.MOV.U32 R60, RZ, RZ, R20 ;  /* 0x000000ffff3c7224 */ /* 0x000fe400078e0014 */
[----:B------:R-:W-:Y:S01]  /*7b70*/  FADD.FTZ R3, R43, R0 ;  /* 0x000000002b037221 */ /* 0x000fe20000010000 */
[----:B------:R-:W-:Y:S01]  /*7b80*/  LOP3.LUT R0, R73, 0xff, RZ, 0xc0, !PT ;  /* 0x000000ff49007812 */ /* 0x000fe200078ec0ff */
[----:B------:R-:W-:Y:S01]  /*7b90*/  IMAD.MOV.U32 R20, RZ, RZ, R197 ;  /* 0x000000ffff147224 */ /* 0x000fe200078e00c5 */
[----:B------:R-:W-:Y:S01]  /*7ba0*/  MUFU.EX2 R81, R81 ;  /* 0x0000005100517308 */ /* 0x000fe20000000800 */
[----:B------:R-:W-:-:S03]  /*7bb0*/  PRMT R197, R178, 0x5410, R183 ;  /* 0x00005410b2c57816 */ /* 0x000fc600000000b7 */
[----:B------:R-:W2:Y:S01]  /*7bc0*/  MUFU.EX2 R62, R62 ;  /* 0x0000003e003e7308 */ /* 0x000ea20000000800 */
[----:B------:R-:W-:Y:S02]  /*7bd0*/  @P4 PRMT R178, R97, 0x5410, RZ ;  /* 0x0000541061b24816 */ /* 0x000fe400000000ff */
[----:B------:R-:W-:Y:S02]  /*7be0*/  ISETP.LE.U32.AND P4, PT, R0, UR6, PT ;  /* 0x0000000600007c0c */ /* 0x000fe4000bf83070 */
[----:B-1----:R-:W-:Y:S01]  /*7bf0*/  F2FP.BF16.F32.PACK_AB R0, R87, R44 ;  /* 0x0000002c5700723e */ /* 0x002fe200000010ff */
[----:B------:R-:W-:-:S03]  /*7c00*/  @P1 HFMA2.BF16_V2 R86, -RZ.H0_H0, RZ.H0_H0, -R183.H0_H0 ;  /* 0x200000ffff561231 */ /* 0x000fc600003409b7 */
[C---:B------:R-:W-:Y:S02]  /*7c10*/  PRMT R182, R0.reuse, 0x7610, R182 ;  /* 0x0000761000b67816 */ /* 0x040fe400000000b6 */
[----:B------:R-:W-:Y:S02]  /*7c20*/  PRMT R181, R0, 0x7632, R181 ;  /* 0x0000763200b57816 */ /* 0x000fe400000000b5 */
[----:B------:R-:W-:Y:S02]  /*7c30*/  SHF.R.U32.HI R0, RZ, 0x18, R73 ;  /* 0x00000018ff007819 */ /* 0x000fe40000011649 */
[----:B------:R-:W-:Y:S01]  /*7c40*/  @P1 PRMT R183, R86, 0x5410, RZ ;  /* 0x0000541056b71816 */ /* 0x000fe200000000ff */
[----:B------:R-:W-:Y:S01]  /*7c50*/  IMAD.MOV.U32 R38, RZ, RZ, R18 ;  /* 0x000000ffff267224 */ /* 0x000fe200078e0012 */
[----:B------:R-:W-:Y:S01]  /*7c60*/  ISETP.LE.U32.AND P1, PT, R0, UR6, PT ;  /* 0x0000000600007c0c */ /* 0x000fe2000bf23070 */
[----:B------:R-:W-:Y:S01]  /*7c70*/  IMAD.MOV.U32 R18, RZ, RZ, R136 ;  /* 0x000000ffff127224 */ /* 0x000fe200078e0088 */
[----:B--2---:R-:W-:Y:S01]  /*7c80*/  F2FP.BF16.F32.PACK_AB R0, R62, R81 ;  /* 0x000000513e00723e */ /* 0x004fe200000010ff */
[----:B------:R-:W-:-:S02]  /*7c90*/  IMAD.MOV.U32 R71, RZ, RZ, R70 ;  /* 0x000000ffff477224 */ /* 0x000fc400078e0046 */
[----:B------:R-:W-:Y:S01]  /*7ca0*/  IMAD.MOV.U32 R70, RZ, RZ, R18 ;  /* 0x000000ffff467224 */ /* 0x000fe200078e0012 */
[C---:B------:R-:W-:Y:S01]  /*7cb0*/  PRMT R180, R0.reuse, 0x7610, R180 ;  /* 0x0000761000b47816 */ /* 0x040fe200000000b4 */
[----:B------:R-:W-:Y:S01]  /*7cc0*/  IMAD.MOV.U32 R18, RZ, RZ, R50 ;  /* 0x000000ffff127224 */ /* 0x000fe200078e0032 */
[----:B------:R-:W-:Y:S01]  /*7cd0*/  PRMT R179, R0, 0x7632, R179 ;  /* 0x0000763200b37816 */ /* 0x000fe200000000b3 */
[----:B------:R-:W-:Y:S01]  /*7ce0*/  FADD.FTZ R0, R48, R3 ;  /* 0x0000000330007221 */ /* 0x000fe20000010000 */
[----:B------:R-:W-:Y:S01]  /*7cf0*/  MUFU.EX2 R50, R67 ;  /* 0x0000004300327308 */ /* 0x000fe20000000800 */
[----:B------:R-:W-:Y:S01]  /*7d00*/  FADD.FTZ R2, R72, R2 ;  /* 0x0000000248027221 */ /* 0x000fe20000010000 */
[----:B------:R-:W-:Y:S02]  /*7d10*/  IMAD.MOV.U32 R72, RZ, RZ, R35 ;  /* 0x000000ffff487224 */ /* 0x000fe400078e0023 */
[----:B------:R-:W1:Y:S01]  /*7d20*/  MUFU.EX2 R75, R66 ;  /* 0x00000042004b7308 */ /* 0x000e620000000800 */
[----:B------:R-:W-:-:S02]  /*7d30*/  @!P3 HFMA2.BF16_V2 R101, -RZ.H0_H0, RZ.H0_H0, -R180.H0_H0 ;  /* 0x200000ffff65b231 */ /* 0x000fc400003409b4 */
[----:B------:R-:W-:Y:S02]  /*7d40*/  IMAD.MOV.U32 R35, RZ, RZ, R69 ;  /* 0x000000ffff237224 */ /* 0x000fe400078e0045 */
[----:B------:R-:W-:Y:S01]  /*7d50*/  FADD.FTZ R3, R27, R0 ;  /* 0x000000001b037221 */ /* 0x000fe20000010000 */
[----:B------:R-:W-:Y:S01]  /*7d60*/  IMAD.MOV.U32 R69, RZ, RZ, R20 ;  /* 0x000000ffff457224 */ /* 0x000fe200078e0014 */
[----:B------:R-:W-:Y:S01]  /*7d70*/  PRMT R0, R74, 0x7771, RZ ;  /* 0x000077714a007816 */ /* 0x000fe200000000ff */
[----:B------:R-:W-:Y:S01]  /*7d80*/  IMAD.MOV.U32 R20, RZ, RZ, R137 ;  /* 0x000000ffff147224 */ /* 0x000fe200078e0089 */
[----:B------:R-:W-:Y:S01]  /*7d90*/  PRMT R137, R180, 0x5410, R179 ;  /* 0x00005410b4897816 */ /* 0x000fe200000000b3 */
[----:B------:R-:W-:Y:S01]  /*7da0*/  @!P1 HFMA2.BF16_V2 R100, -RZ.H0_H0, RZ.H0_H0, -R179.H0_H0 ;  /* 0x200000ffff649231 */ /* 0x000fe200003409b3 */
[----:B------:R-:W-:Y:S02]  /*7db0*/  @!P3 PRMT R180, R101, 0x5410, RZ ;  /* 0x0000541065b4b816 */ /* 0x000fe400000000ff */
[----:B------:R-:W-:Y:S01]  /*7dc0*/  ISETP.GT.U32.AND P3, PT, R0, UR6, PT ;  /* 0x0000000600007c0c */ /* 0x000fe2000bf64070 */
[----:B------:R-:W-:Y:S01]  /*7dd0*/  MUFU.EX2 R82, R82 ;  /* 0x0000005200527308 */ /* 0x000fe20000000800 */
[----:B------:R-:W-:Y:S01]  /*7de0*/  PRMT R0, R74, 0x7772, RZ ;  /* 0x000077724a007816 */ /* 0x000fe200000000ff */
[----:B------:R-:W-:-:S02]  /*7df0*/  FADD.FTZ R2, R121, R2 ;  /* 0x0000000279027221 */ /* 0x000fc40000010000 */
[----:B------:R-:W2:Y:S01]  /*7e00*/  MUFU.EX2 R76, R76 ;  /* 0x0000004c004c7308 */ /* 0x000ea20000000800 */
[----:B------:R-:W-:Y:S02]  /*7e10*/  @!P1 PRMT R179, R100, 0x5410, RZ ;  /* 0x0000541064b39816 */ /* 0x000fe400000000ff */
[----:B------:R-:W-:Y:S02]  /*7e20*/  ISETP.GT.U32.AND P1, PT, R0, UR6, PT ;  /* 0x0000000600007c0c */ /* 0x000fe4000bf24070 */
[----:B-1----:R-:W-:Y:S01]  /*7e30*/  F2FP.BF16.F32.PACK_AB R0, R75, R50 ;  /* 0x000000324b00723e */ /* 0x002fe200000010ff */
[----:B------:R-:W-:Y:S01]  /*7e40*/  FADD.FTZ R2, R126, R2 ;  /* 0x000000027e027221 */ /* 0x000fe20000010000 */
[----:B------:R-:W-:Y:S02]  /*7e50*/  @!P0 HFMA2.BF16_V2 R98, -RZ.H0_H0, RZ.H0_H0, -R181.H0_H0 ;  /* 0x200000ffff628231 */ /* 0x000fe400003409b5 */
[C---:B------:R-:W-:Y:S02]  /*7e60*/  PRMT R176, R0.reuse, 0x7610, R176 ;  /* 0x0000761000b07816 */ /* 0x040fe400000000b0 */
[----:B------:R-:W-:Y:S01]  /*7e70*/  PRMT R177, R0, 0x7632, R177 ;  /* 0x0000763200b17816 */ /* 0x000fe200000000b1 */
[----:B------:R-:W-:Y:S01]  /*7e80*/  FADD.FTZ R2, R120, R2 ;  /* 0x0000000278027221 */ /* 0x000fe20000010000 */
[----:B------:R-:W-:-:S02]  /*7e90*/  PRMT R0, R74, 0x7773, RZ ;  /* 0x000077734a007816 */ /* 0x000fc400000000ff */
[----:B------:R-:W-:Y:S02]  /*7ea0*/  PRMT R136, R182, 0x5410, R181 ;  /* 0x00005410b6887816 */ /* 0x000fe400000000b5 */
[----:B------:R-:W-:Y:S01]  /*7eb0*/  @!P0 PRMT R181, R98, 0x5410, RZ ;  /* 0x0000541062b58816 */ /* 0x000fe200000000ff */
[----:B------:R-:W-:Y:S01]  /*7ec0*/  FADD.FTZ R2, R49, R2 ;  /* 0x0000000231027221 */ /* 0x000fe20000010000 */
[----:B------:R-:W-:Y:S02]  /*7ed0*/  ISETP.GT.U32.AND P0, PT, R0, UR6, PT ;  /* 0x0000000600007c0c */ /* 0x000fe4000bf04070 */
[----:B--2---:R-:W-:Y:S01]  /*7ee0*/  F2FP.BF16.F32.PACK_AB R0, R76, R82 ;  /* 0x000000524c00723e */ /* 0x004fe200000010ff */
[----:B------:R-:W-:-:S03]  /*7ef0*/  FADD.FTZ R2, R54, R2 ;  /* 0x0000000236027221 */ /* 0x000fc60000010000 */
[C---:B------:R-:W-:Y:S02]  /*7f00*/  PRMT R175, R0.reuse, 0x7610, R175 ;  /* 0x0000761000af7816 */ /* 0x040fe400000000af */
[----:B------:R-:W-:Y:S01]  /*7f10*/  PRMT R174, R0, 0x7632, R174 ;  /* 0x0000763200ae7816 */ /* 0x000fe200000000ae */
[----:B------:R-:W-:Y:S01]  /*7f20*/  FADD.FTZ R0, R47, R3 ;  /* 0x000000032f007221 */ /* 0x000fe20000010000 */
[----:B------:R-:W-:Y:S01]  /*7f30*/  FADD.FTZ R3, R53, R2 ;  /* 0x0000000235037221 */ /* 0x000fe20000010000 */
[----:B------:R-:W-:Y:S02]  /*7f40*/  IMAD.MOV.U32 R120, RZ, RZ, R4 ;  /* 0x000000ffff787224 */ /* 0x000fe400078e0004 */
[----:B------:R-:W-:Y:S02]  /*7f50*/  IMAD.MOV.U32 R121, RZ, RZ, R5 ;  /* 0x000000ffff797224 */ /* 0x000fe400078e0005 */
[----:B------:R-:W-:Y:S01]  /*7f60*/  FADD.FTZ R2, R6, R0 ;  /* 0x0000000006027221 */ /* 0x000fe20000010000 */
[----:B------:R-:W-:-:S02]  /*7f70*/  IMAD.MOV.U32 R100, RZ, RZ, R120 ;  /* 0x000000ffff647224 */ /* 0x000fc400078e0078 */
[----:B------:R-:W-:Y:S02]  /*7f80*/  IMAD.MOV.U32 R101, RZ, RZ, R121 ;  /* 0x000000ffff657224 */ /* 0x000fe400078e0079 */
[----:B------:R-:W-:Y:S02]  /*7f90*/  IMAD.MOV.U32 R77, RZ, RZ, R19 ;  /* 0x000000ffff4d7224 */ /* 0x000fe400078e0013 */
[----:B------:R-:W-:Y:S01]  /*7fa0*/  IMAD.MOV.U32 R7, RZ, RZ, R64 ;  /* 0x000000ffff077224 */ /* 0x000fe200078e0040 */
[----:B------:R-:W-:Y:S01]  /*7fb0*/  MUFU.EX2 R5, R226 ;  /* 0x000000e200057308 */ /* 0x000fe20000000800 */
[----:B------:R-:W-:Y:S01]  /*7fc0*/  FADD.FTZ R9, R9, R2 ;  /* 0x0000000209097221 */ /* 0x000fe20000010000 */
[----:B------:R-:W-:Y:S02]  /*7fd0*/  @P1 HFMA2.BF16_V2 R105, -RZ.H0_H0, RZ.H0_H0, -R175.H0_H0 ;  /* 0x200000ffff691231 */ /* 0x000fe400003409af */
[----:B------:R-:W1:Y:S01]  /*7fe0*/  MUFU.EX2 R4, R224 ;  /* 0x000000e000047308 */ /* 0x000e620000000800 */
[----:B------:R-:W-:-:S02]  /*7ff0*/  IMAD.MOV.U32 R64, RZ, RZ, R21 ;  /* 0x000000ffff407224 */ /* 0x000fc400078e0015 */
[----:B------:R-:W-:Y:S01]  /*8000*/  FADD.FTZ R10, R10, R3 ;  /* 0x000000030a0a7221 */ /* 0x000fe20000010000 */
[----:B------:R-:W-:Y:S02]  /*8010*/  IMAD.MOV.U32 R85, RZ, RZ, R38 ;  /* 0x000000ffff557224 */ /* 0x000fe400078e0026 */
[----:B------:R-:W-:Y:S01]  /*8020*/  IMAD.MOV.U32 R21, RZ, RZ, R207 ;  /* 0x000000ffff157224 */ /* 0x000fe200078e00cf */
[----:B------:R-:W-:Y:S01]  /*8030*/  PRMT R207, R175, 0x5410, R174 ;  /* 0x00005410afcf7816 */ /* 0x000fe200000000ae */
[----:B------:R-:W-:Y:S01]  /*8040*/  IMAD.MOV.U32 R38, RZ, RZ, R78 ;  /* 0x000000ffff267224 */ /* 0x000fe200078e004e */
[----:B------:R-:W-:Y:S01]  /*8050*/  @P1 PRMT R175, R105, 0x5410, RZ ;  /* 0x0000541069af1816 */ /* 0x000fe200000000ff */
[----:B------:R-:W-:Y:S02]  /*8060*/  @P0 HFMA2.BF16_V2 R104, -RZ.H0_H0, RZ.H0_H0, -R174.H0_H0 ;  /* 0x200000ffff680231 */ /* 0x000fe400003409ae */
[----:B------:R-:W-:-:S03]  /*8070*/  IMAD.MOV.U32 R78, RZ, RZ, R12 ;  /* 0x000000ffff4e7224 */ /* 0x000fc600078e000c */
[----:B------:R-:W-:Y:S01]  /*8080*/  @P0 PRMT R174, R104, 0x5410, RZ ;  /* 0x0000541068ae0816 */ /* 0x000fe200000000ff */
[----:B-1----:R-:W-:Y:S01]  /*8090*/  FADD.FTZ R12, R5, R4 ;  /* 0x00000004050c7221 */ /* 0x002fe20000010000 */
[----:B------:R-:W-:Y:S01]  /*80a0*/  F2FP.BF16.F32.PACK_AB R8, R4, R5 ;  /* 0x000000050408723e */ /* 0x000fe200000010ff */
[----:B------:R-:W-:Y:S02]  /*80b0*/  @!P4 HFMA2.BF16_V2 R99, -RZ.H0_H0, RZ.H0_H0, -R182.H0_H0 ;  /* 0x200000ffff63c231 */ /* 0x000fe400003409b6 */
[----:B------:R-:W-:-:S03]  /*80c0*/  IMAD.MOV.U32 R43, RZ, RZ, R20 ;  /* 0x000000ffff2b7224 */ /* 0x000fc600078e0014 */
[----:B------:R-:W-:Y:S01]  /*80d0*/  @!P4 PRMT R182, R99, 0x5410, RZ ;  /* 0x0000541063b6c816 */ /* 0x000fe200000000ff */
[----:B------:R-:W-:Y:S02]  /*80e0*/  IMAD.MOV.U32 R99, RZ, RZ, R21 ;  /* 0x000000ffff637224 */ /* 0x000fe400078e0015 */
[----:B------:R-:W-:Y:S02]  /*80f0*/  @!P2 HFMA2.BF16_V2 R103, -RZ.H0_H0, RZ.H0_H0, -R176.H0_H0 ;  /* 0x200000ffff67a231 */ /* 0x000fe400003409b0 */
[----:B------:R-:W-:Y:S02]  /*8100*/  IMAD.MOV.U32 R19, RZ, RZ, R56 ;  /* 0x000000ffff137224 */ /* 0x000fe400078e0038 */
[----:B------:R-:W-:Y:S01]  /*8110*/  IMAD.MOV.U32 R56, RZ, RZ, R213 ;  /* 0x000000ffff387224 */ /* 0x000fe200078e00d5 */
[----:B------:R-:W-:Y:S02]  /*8120*/  PRMT R213, R176, 0x5410, R177 ;  /* 0x00005410b0d57816 */ /* 0x000fe400000000b1 */
[----:B------:R-:W-:Y:S01]  /*8130*/  @!P2 PRMT R176, R103, 0x5410, RZ ;  /* 0x0000541067b0a816 */ /* 0x000fe200000000ff */
[----:B------:R-:W-:-:S02]  /*8140*/  IMAD.MOV.U32 R86, RZ, RZ, R19 ;  /* 0x000000ffff567224 */ /* 0x000fc400078e0013 */
[----:B----4-:R-:W-:-:S04]  /*8150*/  VIADD R0, R79, 0x4 ;  /* 0x000000044f007836 */ /* 0x010fc80000000000 */
[----:B------:R-:W-:-:S04]  /*8160*/  IMAD.WIDE.U32 R120, R0, -0x326172a9, RZ ;  /* 0xcd9e8d5700787825 */ /* 0x000fc800078e00ff */
[----:B------:R-:W-:Y:S01]  /*8170*/  IMAD.MOV.U32 R79, RZ, RZ, R77 ;  /* 0x000000ffff4f7224 */ /* 0x000fe200078e004d */
[----:B------:R-:W-:Y:S01]  /*8180*/  LOP3.LUT R0, R115, UR22, R121, 0x96, !PT ;  /* 0x0000001673007c12 */ /* 0x000fe2000f8e9679 */
[----:B------:R-:W-:Y:S02]  /*8190*/  IMAD.MOV.U32 R77, RZ, RZ, R84 ;  /* 0x000000ffff4d7224 */ /* 0x000fe400078e0054 */
[----:B------:R-:W-:Y:S02]  /*81a0*/  IMAD.MOV.U32 R84, RZ, RZ, R7 ;  /* 0x000000ffff547224 */ /* 0x000fe400078e0007 */
[----:B------:R-:W-:Y:S01]  /*81b0*/  IMAD.MOV.U32 R7, RZ, RZ, R46 ;  /* 0x000000ffff077224 */ /* 0x000fe200078e002e */
[----:B------:R-:W-:Y:S01]  /*81c0*/  LOP3.LUT R2, R120, UR11, R15, 0x96, !PT ;  /* 0x0000000b78027c12 */ /* 0x000fe2000f8e960f */
[----:B------:R-:W-:-:S04]  /*81d0*/  IMAD.WIDE.U32 R46, R0, -0x2daee0ad, RZ ;  /* 0xd2511f53002e7825 */ /* 0x000fc800078e00ff */
[----:B------:R-:W-:Y:S01]  /*81e0*/  IMAD.WIDE.U32 R2, R2, -0x2daee0ad, RZ ;  /* 0xd2511f5302027825 */ /* 0x000fe200078e00ff */
[----:B------:R-:W-:-:S03]  /*81f0*/  LOP3.LUT R0, R100, UR17, R47, 0x96, !PT ;  /* 0x0000001164007c12 */ /* 0x000fc6000f8e962f */
[----:B------:R-:W-:Y:S02]  /*8200*/  IMAD.MOV.U32 R105, RZ, RZ, R79 ;  /* 0x000000ffff697224 */ /* 0x000fe400078e004f */
[----:B------:R-:W-:Y:S01]  /*8210*/  IMAD.MOV.U32 R79, RZ, RZ, R38 ;  /* 0x000000ffff4f7224 */ /* 0x000fe200078e0026 */
[----:B------:R-:W-:Y:S01]  /*8220*/  LOP3.LUT R6, R46, UR15, R3, 0x96, !PT ;  /* 0x0000000f2e067c12 */ /* 0x000fe2000f8e9603 */
[----:B------:R-:W-:-:S04]  /*8230*/  IMAD.WIDE.U32 R38, R0, -0x326172a9, RZ ;  /* 0xcd9e8d5700267825 */ /* 0x000fc800078e00ff */
[----:B------:R-:W-:Y:S01]  /*8240*/  IMAD.MOV.U32 R104, RZ, RZ, R77 ;  /* 0x000000ffff687224 */ /* 0x000fe200078e004d */
[----:B------:R-:W-:Y:S01]  /*8250*/  LOP3.LUT R4, R14, UR16, R39, 0x96, !PT ;  /* 0x000000100e047c12 */ /* 0x000fe2000f8e9627 */
[----:B------:R-:W-:Y:S02]  /*8260*/  IMAD.MOV.U32 R77, RZ, RZ, R7 ;  /* 0x000000ffff4d7224 */ /* 0x000fe400078e0007 */
[----:B------:R-:W-:-:S04]  /*8270*/  IMAD.WIDE.U32 R6, R6, -0x326172a9, RZ ;  /* 0xcd9e8d5706067825 */ /* 0x000fc800078e00ff */
[----:B------:R-:W-:Y:S01]  /*8280*/  IMAD.WIDE.U32 R4, R4, -0x2daee0ad, RZ ;  /* 0xd2511f5304047825 */ /* 0x000fe200078e00ff */
[----:B------:R-:W-:-:S04]  /*8290*/  LOP3.LUT R3, R38, UR14, R7, 0x96, !PT ;  /* 0x0000000e26037c12 */ /* 0x000fc8000f8e9607 */
[----:B------:R-:W-:Y:S01]  /*82a0*/  LOP3.LUT R5, R2, UR13, R5, 0x96, !PT ;  /* 0x0000000d02057c12 */ /* 0x000fe2000f8e9605 */
[----:B------:R-:W-:-:S05]  /*82b0*/  IMAD.WIDE.U32 R2, R3, -0x2daee0ad, RZ ;  /* 0xd2511f5303027825 */ /* 0x000fca00078e00ff */
[----:B------:R-:W-:Y:S01]  /*82c0*/  LOP3.LUT R3, R4, UR12, R3, 0x96, !PT ;  /* 0x0000000c04037c12 */ /* 0x000fe2000f8e9603 */
[----:B------:R-:W-:-:S05]  /*82d0*/  IMAD.WIDE.U32 R4, R5, -0x326172a9, RZ ;  /* 0xcd9e8d5705047825 */ /* 0x000fca00078e00ff */
[----:B------:R-:W-:-:S05]  /*82e0*/  LOP3.LUT R6, R6, UR10, R5, 0x96, !PT ;  /* 0x0000000a06067c12 */ /* 0x000fca000f8e9605 */
[----:B------:R-:W-:-:S05]  /*82f0*/  IMAD.WIDE.U32 R6, R6, -0x2daee0ad, RZ ;  /* 0xd2511f5306067825 */ /* 0x000fca00078e00ff */
[----:B------:R-:W-:Y:S01]  /*8300*/  LOP3.LUT R0, R2, UR5, R7, 0x96, !PT ;  /* 0x0000000502007c12 */ /* 0x000fe2000f8e9607 */
[----:B------:R-:W-:-:S04]  /*8310*/  IMAD.WIDE.U32 R2, R3, -0x326172a9, RZ ;  /* 0xcd9e8d5703027825 */ /* 0x000fc800078e00ff */
[----:B------:R-:W-:-:S05]  /*8320*/  IMAD.WIDE.U32 R20, R0, -0x326172a9, RZ ;  /* 0xcd9e8d5700147825 */ /* 0x000fca00078e00ff */
[----:B------:R-:W-:-:S04]  /*8330*/  LOP3.LUT R21, R2, UR7, R21, 0x96, !PT ;  /* 0x0000000702157c12 */ /* 0x000fc8000f8e9615 */
[----:B------:R-:W-:-:S04]  /*8340*/  LOP3.LUT R0, R21, 0xff, RZ, 0xc0, !PT ;  /* 0x000000ff15007812 */ /* 0x000fc800078ec0ff */
[----:B------:R-:W-:Y:S02]  /*8350*/  ISETP.LE.U32.AND P2, PT, R0, UR6, PT ;  /* 0x0000000600007c0c */ /* 0x000fe4000bf43070 */
[----:B------:R-:W-:-:S04]  /*8360*/  LOP3.LUT R0, R21, 0xffff, RZ, 0xc0, !PT ;  /* 0x0000ffff15007812 */ /* 0x000fc800078ec0ff */
[----:B------:R-:W-:-:S04]  /*8370*/  SHF.R.U32.HI R0, RZ, 0x8, R0 ;  /* 0x00000008ff007819 */ /* 0x000fc80000011600 */
[----:B------:R-:W-:-:S04]  /*8380*/  LOP3.LUT R0, R0, 0xffff, RZ, 0xc0, !PT ;  /* 0x0000ffff00007812 */ /* 0x000fc800078ec0ff */
[----:B------:R-:W-:Y:S02]  /*8390*/  ISETP.LE.U32.AND P0, PT, R0, UR6, PT ;  /* 0x0000000600007c0c */ /* 0x000fe4000bf03070 */
[----:B------:R-:W-:Y:S02]  /*83a0*/  PRMT R0, R21, 0x7632, R0 ;  /* 0x0000763215007816 */ /* 0x000fe40000000000 */
[----:B------:R-:W-:Y:S02]  /*83b0*/  LOP3.LUT R4, R4, UR9, R3, 0x96, !PT ;  /* 0x0000000904047c12 */ /* 0x000fe4000f8e9603 */
[----:B------:R-:W-:Y:S01]  /*83c0*/  LOP3.LUT R0, R0, 0xff, RZ, 0xc0, !PT ;  /* 0x000000ff00007812 */ /* 0x000fe200078ec0ff */
[----:B------:R-:W-:Y:S02]  /*83d0*/  IMAD.MOV.U32 R100, RZ, RZ, R85 ;  /* 0x000000ffff647224 */ /* 0x000fe400078e0055 */
[----:B------:R-:W-:Y:S01]  /*83e0*/  IMAD.MOV.U32 R85, RZ, RZ, R64 ;  /* 0x000000ffff557224 */ /* 0x000fe200078e0040 */
[----:B------:R-:W-:Y:S01]  /*83f0*/  ISETP.LE.U32.AND P5, PT, R0, UR6, PT ;  /* 0x0000000600007c0c */ /* 0x000fe2000bfa3070 */
[----:B------:R-:W-:-:S02]  /*8400*/  IMAD.MOV.U32 R64, RZ, RZ, R18 ;  /* 0x000000ffff407224 */ /* 0x000fc400078e0012 */
[----:B------:R-:W-:Y:S02]  /*8410*/  IMAD.MOV.U32 R0, RZ, RZ, R20 ;  /* 0x000000ffff007224 */ /* 0x000fe400078e0014 */
[----:B------:R-:W-:-:S03]  /*8420*/  IMAD.WIDE.U32 R18, R4, -0x2daee0ad, RZ ;  /* 0xd2511f5304127825 */ /* 0x000fc600078e00ff */
[----:B------:R-:W-:Y:S02]  /*8430*/  LOP3.LUT R0, R0, 0xff, RZ, 0xc0, !PT ;  /* 0x000000ff00007812 */ /* 0x000fe400078ec0ff */
[----:B------:R-:W-:Y:S02]  /*8440*/  LOP3.LUT R19, R6, UR4, R19, 0x96, !PT ;  /* 0x0000000406137c12 */ /* 0x000fe4000f8e9613 */
[----:B------:R-:W-:Y:S02]  /*8450*/  ISETP.LE.U32.AND P4, PT, R0, UR6, PT ;  /* 0x0000000600007c0c */ /* 0x000fe4000bf83070 */
[----:B------:R-:W-:Y:S01]  /*8460*/  LOP3.LUT R0, R19, 0xffff, RZ, 0xc0, !PT ;  /* 0x0000ffff13007812 */ /* 0x000fe200078ec0ff */
[----:B------:R-:W-:Y:S04]  /*8470*/  MUFU.EX2 R3, R227 ;  /* 0x000000e300037308 */ /* 0x000fe80000000800 */
[----:B------:R-:W1:Y:S01]  /*8480*/  MUFU.EX2 R2, R225 ;  /* 0x000000e100027308 */ /* 0x000e620000000800 */
[----:B------:R-:W-:Y:S01]  /*8490*/  SHF.R.U32.HI R0, RZ, 0x8, R0 ;  /* 0x00000008ff007819 */ /* 0x000fe20000011600 */
[----:B------:R-:W-:-:S03]  /*84a0*/  @P3 HFMA2.BF16_V2 R102, -RZ.H0_H0, RZ.H0_H0, -R177.H0_H0 ;  /* 0x200000ffff663231 */ /* 0x000fc600003409b1 */
[----:B------:R-:W-:Y:S02]  /*84b0*/  LOP3.LUT R0, R0, 0xffff, RZ, 0xc0, !PT ;  /* 0x0000ffff00007812 */ /* 0x000fe400078ec0ff */
[----:B------:R-:W-:Y:S02]  /*84c0*/  PRMT R31, R8, 0x7610, R31 ;  /* 0x00007610081f7816 */ /* 0x000fe4000000001f */
[----:B------:R-:W-:Y:S01]  /*84d0*/  ISETP.LE.U32.AND P1, PT, R0, UR6, PT ;  /* 0x0000000600007c0c */ /* 0x000fe2000bf23070 */
[----:B------:R-:W2:Y:S01]  /*84e0*/  MUFU.EX2 R4, R212 ;  /* 0x000000d400047308 */ /* 0x000ea20000000800 */
[----:B------:R-:W-:Y:S01]  /*84f0*/  SHF.R.U32.HI R0, RZ, 0x18, R21 ;  /* 0x00000018ff007819 */ /* 0x000fe20000011615 */
[----:B------:R-:W-:Y:S01]  /*8500*/  @!P2 HFMA2.BF16_V2 R107, -RZ.H0_H0, RZ.H0_H0, -R31.H0_H0 ;  /* 0x200000ffff6ba231 */ /* 0x000fe2000034091f */
[----:B------:R-:W-:Y:S01]  /*8510*/  @P3 PRMT R177, R102, 0x5410, RZ ;  /* 0x0000541066b13816 */ /* 0x000fe200000000ff */
[----:B-1----:R-:W-:Y:S01]  /*8520*/  FADD.FTZ R6, R3, R2 ;  /* 0x0000000203067221 */ /* 0x002fe20000010000 */
[----:B------:R-:W-:-:S02]  /*8530*/  PRMT R27, R8, 0x7632, R27 ;  /* 0x00007632081b7816 */ /* 0x000fc4000000001b */
[----:B------:R-:W-:Y:S02]  /*8540*/  F2FP.BF16.F32.PACK_AB R2, R2, R3 ;  /* 0x000000030202723e */ /* 0x000fe400000010ff */
[----:B------:R-:W-:Y:S01]  /*8550*/  ISETP.LE.U32.AND P3, PT, R0, UR6, PT ;  /* 0x0000000600007c0c */ /* 0x000fe2000bf63070 */
[----:B------:R-:W1:Y:S01]  /*8560*/  MUFU.EX2 R3, R222 ;  /* 0x000000de00037308 */ /* 0x000e620000000800 */
[----:B------:R-:W-:Y:S01]  /*8570*/  PRMT R0, R20, 0x7771, RZ ;  /* 0x0000777114007816 */ /* 0x000fe200000000ff */
[----:B------:R-:W-:Y:S01]  /*8580*/  IMAD.MOV.U32 R65, RZ, RZ, R70 ;  /* 0x000000ffff417224 */ /* 0x000fe200078e0046 */
[----:B------:R-:W-:Y:S02]  /*8590*/  PRMT R70, R31, 0x5410, R27 ;  /* 0x000054101f467816 */ /* 0x000fe4000000001b */
[----:B------:R-:W-:Y:S02]  /*85a0*/  @!P2 PRMT R31, R107, 0x5410, RZ ;  /* 0x000054106b1fa816 */ /* 0x000fe400000000ff */
[----:B------:R-:W-:-:S02]  /*85b0*/  ISETP.GT.U32.AND P2, PT, R0, UR6, PT ;  /* 0x0000000600007c0c */ /* 0x000fc4000bf44070 */
[----:B------:R-:W-:Y:S01]  /*85c0*/  PRMT R0, R19, 0x7632, R0 ;  /* 0x0000763213007816 */ /* 0x000fe20000000000 */
[----:B------:R-:W-:Y:S01]  /*85d0*/  @!P0 HFMA2.BF16_V2 R106, -RZ.H0_H0, RZ.H0_H0, -R27.H0_H0 ;  /* 0x200000ffff6a8231 */ /* 0x000fe2000034091b */
[C---:B------:R-:W-:Y:S02]  /*85e0*/  PRMT R30, R2.reuse, 0x7610, R30 ;  /* 0x00007610021e7816 */ /* 0x040fe4000000001e */
[----:B------:R-:W-:Y:S01]  /*85f0*/  PRMT R23, R2, 0x7632, R23 ;  /* 0x0000763202177816 */ /* 0x000fe20000000017 */
[----:B--2---:R-:W-:Y:S01]  /*8600*/  FADD.FTZ R2, R4, R12 ;  /* 0x0000000c04027221 */ /* 0x004fe20000010000 */
[----:B------:R-:W-:Y:S01]  /*8610*/  LOP3.LUT R0, R0, 0xff, RZ, 0xc0, !PT ;  /* 0x000000ff00007812 */ /* 0x000fe200078ec0ff */
[----:B------:R-:W2:Y:S01]  /*8620*/  MUFU.EX2 R5, R215 ;  /* 0x000000d700057308 */ /* 0x000ea20000000800 */
[----:B------:R-:W-:Y:S01]  /*8630*/  @!P0 PRMT R27, R106, 0x5410, RZ ;  /* 0x000054106a1b8816 */ /* 0x000fe200000000ff */
[----:B-1----:R-:W-:Y:S01]  /*8640*/  FADD.FTZ R8, R3, R2 ;  /* 0x0000000203087221 */ /* 0x002fe20000010000 */
[----:B------:R-:W-:-:S02]  /*8650*/  ISETP.LE.U32.AND P0, PT, R0, UR6, PT ;  /* 0x0000000600007c0c */ /* 0x000fc4000bf03070 */
[----:B------:R-:W-:Y:S02]  /*8660*/  F2FP.BF16.F32.PACK_AB R0, R3, R4 ;  /* 0x000000040300723e */ /* 0x000fe400000010ff */
[----:B------:R-:W1:Y:S02]  /*8670*/  MUFU.EX2 R3, R223 ;  /* 0x000000df00037308 */ /* 0x000e640000000800 */
[C---:B------:R-:W-:Y:S02]  /*8680*/  PRMT R126, R0.reuse, 0x7610, R126 ;  /* 0x00007610007e7816 */ /* 0x040fe4000000007e */
[----:B------:R-:W-:Y:S01]  /*8690*/  PRMT R133, R0, 0x7632, R133 ;  /* 0x0000763200857816 */ /* 0x000fe20000000085 */
[----:B------:R-:W-:Y:S02]  /*86a0*/  IMAD.MOV.U32 R0, RZ, RZ, R18 ;  /* 0x000000ffff007224 */ /* 0x000fe400078e0012 */
[----:B------:R-:W-:Y:S02]  /*86b0*/  @!P3 HFMA2.BF16_V2 R108, -RZ.H0_H0, RZ.H0_H0, -R23.H0_H0 ;  /* 0x200000ffff6cb231 */ /* 0x000fe40000340917 */
[----:B--2---:R-:W-:Y:S01]  /*86c0*/  FADD.FTZ R2, R5, R6 ;  /* 0x0000000605027221 */ /* 0x004fe20000010000 */
[----:B------:R-:W-:Y:S01]  /*86d0*/  IMAD.MOV.U32 R83, RZ, RZ, R69 ;  /* 0x000000ffff537224 */ /* 0x000fe200078e0045 */
[----:B------:R-:W-:Y:S01]  /*86e0*/  LOP3.LUT R0, R0, 0xff, RZ, 0xc0, !PT ;  /* 0x000000ff00007812 */ /* 0x000fe200078ec0ff */
[----:B------:R-:W-:Y:S01]  /*86f0*/  @!P5 HFMA2.BF16_V2 R109, -RZ.H0_H0, RZ.H0_H0, -R30.H0_H0 ;  /* 0x200000ffff6dd231 */ /* 0x000fe2000034091e */
[----:B------:R-:W-:-:S02]  /*8700*/  PRMT R69, R30, 0x5410, R23 ;  /* 0x000054101e457816 */ /* 0x000fc40000000017 */
[----:B------:R-:W-:Y:S01]  /*8710*/  @!P3 PRMT R23, R108, 0x5410, RZ ;  /* 0x000054106c17b816 */ /* 0x000fe200000000ff */
[C---:B-1----:R-:W-:Y:S01]  /*8720*/  FADD.FTZ R4, R3.reuse, R2 ;  /* 0x0000000203047221 */ /* 0x042fe20000010000 */
[----:B------:R-:W-:Y:S02]  /*8730*/  ISETP.LE.U32.AND P3, PT, R0, UR6, PT ;  /* 0x0000000600007c0c */ /* 0x000fe4000bf63070 */
[----:B------:R-:W-:Y:S02]  /*8740*/  F2FP.BF16.F32.PACK_AB R2, R3, R5 ;  /* 0x000000050302723e */ /* 0x000fe400000010ff */
[----:B------:R-:W-:Y:S01]  /*8750*/  PRMT R0, R20, 0x7772, RZ ;  /* 0x0000777214007816 */ /* 0x000fe200000000ff */
[----:B------:R-:W1:Y:S01]  /*8760*/  MUFU.EX2 R5, R211 ;  /* 0x000000d300057308 */ /* 0x000e620000000800 */
[----:B------:R-:W-:Y:S01]  /*8770*/  @!P5 PRMT R30, R109, 0x5410, RZ ;  /* 0x000054106d1ed816 */ /* 0x000fe200000000ff */
[----:B------:R-:W-:Y:S01]  /*8780*/  @!P4 HFMA2.BF16_V2 R111, -RZ.H0_H0, RZ.H0_H0, -R126.H0_H0 ;  /* 0x200000ffff6fc231 */ /* 0x000fe2000034097e */
[----:B------:R-:W-:Y:S01]  /*8790*/  ISETP.GT.U32.AND P5, PT, R0, UR6, PT ;  /* 0x0000000600007c0c */ /* 0x000fe2000bfa4070 */
[----:B------:R-:W2:Y:S01]  /*87a0*/  MUFU.EX2 R3, R204 ;  /* 0x000000cc00037308 */ /* 0x000ea20000000800 */
[----:B------:R-:W-:Y:S01]  /*87b0*/  PRMT R0, R20, 0x7773, RZ ;  /* 0x0000777314007816 */ /* 0x000fe200000000ff */
[----:B------:R-:W-:Y:S01]  /*87c0*/  @P2 HFMA2.BF16_V2 R110, -RZ.H0_H0, RZ.H0_H0, -R133.H0_H0 ;  /* 0x200000ffff6e2231 */ /* 0x000fe20000340985 */
[----:B------:R-:W-:Y:S01]  /*87d0*/  PRMT R68, R126, 0x5410, R133 ;  /* 0x000054107e447816 */ /* 0x000fe20000000085 */
[----:B------:R-:W4:Y:S01]  /*87e0*/  MUFU.EX2 R7, R214 ;  /* 0x000000d600077308 */ /* 0x000f220000000800 */
[----:B------:R-:W-:-:S02]  /*87f0*/  @!P4 PRMT R126, R111, 0x5410, RZ ;  /* 0x000054106f7ec816 */ /* 0x000fc400000000ff */
[----:B------:R-:W-:Y:S01]  /*8800*/  ISETP.GT.U32.AND P4, PT, R0, UR6, PT ;  /* 0x0000000600007c0c */ /* 0x000fe2000bf84070 */
[----:B------:R2:W4:Y:S01]  /*8810*/  MUFU.EX2 R6, R206 ;  /* 0x000000ce00067308 */ /* 0x0005220000000800 */
[----:B------:R-:W-:Y:S01]  /*8820*/  LOP3.LUT R0, R19, 0xff, RZ, 0xc0, !PT ;  /* 0x000000ff13007812 */ /* 0x000fe200078ec0ff */
[----:B------:R-:W-:Y:S01]  /*8830*/  IMAD.MOV.U32 R101, RZ, RZ, R86 ;  /* 0x000000ffff657224 */ /* 0x000fe200078e0056 */
[----:B------:R-:W-:Y:S01]  /*8840*/  @P2 PRMT R133, R110, 0x5410, RZ ;  /* 0x000054106e852816 */ /* 0x000fe200000000ff */
[----:B------:R-:W-:Y:S01]  /*8850*/  IMAD.MOV.U32 R86, RZ, RZ, R72 ;  /* 0x000000ffff567224 */ /* 0x000fe200078e0048 */
[----:B------:R-:W-:Y:S01]  /*8860*/  ISETP.LE.U32.AND P2, PT, R0, UR6, PT ;  /* 0x0000000600007c0c */ /* 0x000fe2000bf43070 */
[----:B------:R-:W-:Y:S01]  /*8870*/  FADD.FTZ R11, R11, R9 ;  /* 0x000000090b0b7221 */ /* 0x000fe20000010000 */
[----:B-1----:R-:W-:Y:S01]  /*8880*/  FADD.FTZ R0, R5, R8 ;  /* 0x0000000805007221 */ /* 0x002fe20000010000 */
[----:B------:R-:W-:Y:S01]  /*8890*/  IMAD.MOV.U32 R72, RZ, RZ, R42 ;  /* 0x000000ffff487224 */ /* 0x000fe200078e002a */
[----:B---3--:R-:W-:Y:S01]  /*88a0*/  LOP3.LUT R9, R150, UR16, R39, 0x96, !PT ;  /* 0x0000001096097c12 */ /* 0x008fe2000f8e9627 */
[----:B------:R-:W1:Y:S01]  /*88b0*/  MUFU.EX2 R42, R191 ;  /* 0x000000bf002a7308 */ /* 0x000e620000000800 */
[----:B------:R-:W-:-:S02]  /*88c0*/  IMAD.MOV.U32 R150, RZ, RZ, R77 ;  /* 0x000000ffff967224 */ /* 0x000fc400078e004d */
[----:B------:R-:W-:Y:S02]  /*88d0*/  IMAD.MOV.U32 R77, RZ, RZ, R13 ;  /* 0x000000ffff4d7224 */ /* 0x000fe400078e000d */
[----:B--2---:R-:W-:Y:S02]  /*88e0*/  IMAD.MOV.U32 R206, RZ, RZ, R78 ;  /* 0x000000ffffce7224 */ /* 0x004fe400078e004e */
[C---:B------:R-:W-:Y:S01]  /*88f0*/  FADD.FTZ R13, R3.reuse, R0 ;  /* 0x00000000030d7221 */ /* 0x040fe20000010000 */
[----:B------:R-:W-:Y:S01]  /*8900*/  IMAD.MOV.U32 R78, RZ, RZ, R35 ;  /* 0x000000ffff4e7224 */ /* 0x000fe200078e0023 */
[----:B------:R-:W-:Y:S01]  /*8910*/  F2FP.BF16.F32.PACK_AB R0, R3, R5 ;  /* 0x000000050300723e */ /* 0x000fe200000010ff */
[----:B------:R-:W-:Y:S01]  /*8920*/  IMAD.MOV.U32 R35, RZ, RZ, R40 ;  /* 0x000000ffff237224 */ /* 0x000fe200078e0028 */
[C---:B------:R-:W-:Y:S01]  /*8930*/  PRMT R129, R2.reuse, 0x7610, R129 ;  /* 0x0000761002817816 */ /* 0x040fe20000000081 */
[----:B------:R-:W2:Y:S01]  /*8940*/  MUFU.EX2 R40, R95 ;  /* 0x0000005f00287308 */ /* 0x000ea20000000800 */
[----:B------:R-:W-:Y:S01]  /*8950*/  PRMT R127, R2, 0x7632, R127 ;  /* 0x00007632027f7816 */ /* 0x000fe2000000007f */
[----:B----4-:R-:W-:Y:S01]  /*8960*/  FADD.FTZ R2, R7, R4 ;  /* 0x0000000407027221 */ /* 0x010fe20000010000 */
[----:B------:R-:W-:Y:S01]  /*8970*/  LOP3.LUT R8, R120, UR11, R151, 0x96, !PT ;  /* 0x0000000b78087c12 */ /* 0x000fe2000f8e9697 */
[----:B------:R-:W-:Y:S01]  /*8980*/  IMAD.MOV.U32 R151, RZ, RZ, R43 ;  /* 0x000000ffff977224 */ /* 0x000fe200078e002b */
[C---:B------:R-:W-:Y:S01]  /*8990*/  PRMT R132, R0.reuse, 0x7610, R132 ;  /* 0x0000761000847816 */ /* 0x040fe20000000084 */
[----:B------:R-:W-:Y:S01]  /*89a0*/  IMAD.MOV.U32 R43, RZ, RZ, R52 ;  /* 0x000000ffff2b7224 */ /* 0x000fe200078e0034 */
[----:B------:R-:W-:Y:S01]  /*89b0*/  PRMT R131, R0, 0x7632, R131 ;  /* 0x0000763200837816 */ /* 0x000fe20000000083 */
[----:B------:R-:W3:Y:S01]  /*89c0*/  MUFU.EX2 R52, R118 ;  /* 0x0000007600347308 */ /* 0x000ee20000000800 */
[C---:B------:R-:W-:Y:S01]  /*89d0*/  F2FP.BF16.F32.PACK_AB R0, R6.reuse, R7 ;  /* 0x000000070600723e */ /* 0x040fe200000010ff */
[----:B------:R-:W-:-:S02]  /*89e0*/  FADD.FTZ R3, R6, R2 ;  /* 0x0000000206037221 */ /* 0x000fc40000010000 */
[----:B------:R-:W4:Y:S01]  /*89f0*/  MUFU.EX2 R49, R117 ;  /* 0x0000007500317308 */ /* 0x000f220000000800 */
[C---:B------:R-:W-:Y:S02]  /*8a00*/  PRMT R130, R0.reuse, 0x7610, R130 ;  /* 0x0000761000827816 */ /* 0x040fe40000000082 */
[----:B------:R-:W-:Y:S01]  /*8a10*/  PRMT R128, R0, 0x7632, R128 ;  /* 0x0000763200807816 */ /* 0x000fe20000000080 */
[----:B-1----:R-:W-:Y:S01]  /*8a20*/  FADD.FTZ R0, R42, R3 ;  /* 0x000000032a007221 */ /* 0x002fe20000010000 */
[----:B------:R-:W-:Y:S02]  /*8a30*/  IMAD.MOV.U32 R103, RZ, RZ, R71 ;  /* 0x000000ffff677224 */ /* 0x000fe400078e0047 */
[----:B------:R-:W1:Y:S01]  /*8a40*/  MUFU.EX2 R71, R116 ;  /* 0x0000007400477308 */ /* 0x000e620000000800 */
[----:B--2---:R-:W-:-:S03]  /*8a50*/  FADD.FTZ R0, R40, R0 ;  /* 0x0000000028007221 */ /* 0x004fc60000010000 */
[----:B------:R-:W2:Y:S01]  /*8a60*/  MUFU.EX2 R146, R146 ;  /* 0x0000009200927308 */ /* 0x000ea20000000800 */
[----:B---3--:R-:W-:-:S03]  /*8a70*/  FADD.FTZ R0, R52, R0 ;  /* 0x0000000034007221 */ /* 0x008fc60000010000 */
[----:B------:R-:W3:Y:S01]  /*8a80*/  MUFU.EX2 R4, R144 ;  /* 0x0000009000047308 */ /* 0x000ee20000000800 */
[----:B----4-:R-:W-:-:S03]  /*8a90*/  FADD.FTZ R0, R49, R0 ;  /* 0x0000000031007221 */ /* 0x010fc60000010000 */
[----:B------:R-:W4:Y:S01]  /*8aa0*/  MUFU.EX2 R3, R142 ;  /* 0x0000008e00037308 */ /* 0x000f220000000800 */
[----:B-1----:R-:W-:Y:S01]  /*8ab0*/  FADD.FTZ R0, R71, R0 ;  /* 0x0000000047007221 */ /* 0x002fe20000010000 */
[----:B------:R-:W-:-:S03]  /*8ac0*/  @P4 HFMA2.BF16_V2 R112, -RZ.H0_H0, RZ.H0_H0, -R127.H0_H0 ;  /* 0x200000ffff704231 */ /* 0x000fc6000034097f */
[----:B--2---:R-:W-:Y:S01]  /*8ad0*/  FADD.FTZ R0, R146, R0 ;  /* 0x0000000092007221 */ /* 0x004fe20000010000 */
[----:B------:R-:W-:Y:S01]  /*8ae0*/  SHF.R.U32.HI R2, RZ, 0x18, R19 ;  /* 0x00000018ff027819 */ /* 0x000fe20000011613 */
[----:B------:R-:W-:Y:S02]  /*8af0*/  FADD.FTZ R10, R36, R10 ;  /* 0x0000000a240a7221 */ /* 0x000fe40000010000 */
[----:B---3--:R-:W-:Y:S01]  /*8b00*/  FADD.FTZ R0, R4, R0 ;  /* 0x0000000004007221 */ /* 0x008fe20000010000 */
[----:B------:R-:W-:Y:S02]  /*8b10*/  PRMT R67, R129, 0x5410, R127 ;  /* 0x0000541081437816 */ /* 0x000fe4000000007f */
[----:B----4-:R-:W-:Y:S01]  /*8b20*/  F2FP.BF16.F32.PACK_AB R98, R3, R4 ;  /* 0x000000040362723e */ /* 0x010fe200000010ff */
[----:B------:R-:W-:Y:S01]  /*8b30*/  IMAD.WIDE.U32 R4, R8, -0x2daee0ad, RZ ;  /* 0xd2511f5308047825 */ /* 0x000fe200078e00ff */
[----:B------:R-:W-:Y:S02]  /*8b40*/  @P4 PRMT R127, R112, 0x5410, RZ ;  /* 0x00005410707f4816 */ /* 0x000fe400000000ff */
[----:B------:R-:W-:Y:S01]  /*8b50*/  ISETP.LE.U32.AND P4, PT, R2, UR6, PT ;  /* 0x0000000602007c0c */ /* 0x000fe2000bf83070 */
[----:B------:R-:W-:Y:S01]  /*8b60*/  FADD.FTZ R2, R17, R10 ;  /* 0x0000000a11027221 */ /* 0x000fe20000010000 */
[----:B------:R-:W-:Y:S01]  /*8b70*/  LOP3.LUT R10, R46, UR15, R5, 0x96, !PT ;  /* 0x0000000f2e0a7c12 */ /* 0x000fe2000f8e9605 */
[----:B------:R-:W-:-:S04]  /*8b80*/  FADD.FTZ R14, R16, R11 ;  /* 0x0000000b100e7221 */ /* 0x000fc80000010000 */
[----:B------:R-:W-:-:S04]  /*8b90*/  IMAD.WIDE.U32 R10, R10, -0x326172a9, RZ ;  /* 0xcd9e8d570a0a7825 */ /* 0x000fc800078e00ff */
[----:B------:R-:W-:Y:S01]  /*8ba0*/  FADD.FTZ R15, R37, R2 ;  /* 0x00000002250f7221 */ /* 0x000fe20000010000 */
[----:B------:R-:W-:Y:S01]  /*8bb0*/  FADD.FTZ R12, R3, R0 ;  /* 0x00000000030c7221 */ /* 0x000fe20000010000 */
[----:B------:R-:W-:Y:S01]  /*8bc0*/  LOP3.LUT R8, R38, UR14, R11, 0x96, !PT ;  /* 0x0000000e26087c12 */ /* 0x000fe2000f8e960b */
        /* <DEDUP_REMOVED lines=9> */
[----:B------:R-:W-:Y:S02]  /*8c60*/  IMAD.MOV.U32 R99, RZ, RZ, R77 ;  /* 0x000000ffff637224 */ /* 0x000fe400078e004d */
[----:B------:R-:W-:-:S04]  /*8c70*/  IMAD.WIDE.U32 R4, R4, -0x2daee0ad, RZ ;  /* 0xd2511f5304047825 */ /* 0x000fc800078e00ff */
[----:B------:R-:W-:Y:S02]  /*8c80*/  IMAD.MOV.U32 R9, RZ, RZ, R59 ;  /* 0x000000ffff097224 */ /* 0x000fe400078e003b */
[----:B------:R-:W-:Y:S02]  /*8c90*/  IMAD.MOV.U32 R77, RZ, RZ, R58 ;  /* 0x000000ffff4d7224 */ /* 0x000fe400078e003a */
[----:B------:R-:W-:Y:S01]  /*8ca0*/  IMAD.WIDE.U32 R58, R6, -0x2daee0ad, RZ ;  /* 0xd2511f53063a7825 */ /* 0x000fe200078e00ff */
[----:B------:R-:W-:-:S03]  /*8cb0*/  LOP3.LUT R8, R8, UR5, R5, 0x96, !PT ;  /* 0x0000000508087c12 */ /* 0x000fc6000f8e9605 */
[----:B------:R-:W-:Y:S01]  /*8cc0*/  IMAD.MOV.U32 R144, RZ, RZ, R72 ;  /* 0x000000ffff907224 */ /* 0x000fe200078e0048 */
[----:B------:R-:W-:Y:S01]  /*8cd0*/  LOP3.LUT R72, R4, UR4, R59, 0x96, !PT ;  /* 0x0000000404487c12 */ /* 0x000fe2000f8e963b */
[----:B------:R-:W-:-:S04]  /*8ce0*/  IMAD.WIDE.U32 R16, R8, -0x326172a9, RZ ;  /* 0xcd9e8d5708107825 */ /* 0x000fc800078e00ff */
[----:B------:R-:W-:Y:S01]  /*8cf0*/  @!P0 HFMA2.BF16_V2 R123, -RZ.H0_H0, RZ.H0_H0, -R130.H0_H0 ;  /* 0x200000ffff7b8231 */ /* 0x000fe20000340982 */
[----:B------:R-:W-:Y:S01]  /*8d00*/  PRMT R0, R72, 0x7632, R0 ;  /* 0x0000763248007816 */ /* 0x000fe20000000000 */
[----:B------:R-:W-:Y:S01]  /*8d10*/  IMAD.MOV.U32 R102, RZ, RZ, R65 ;  /* 0x000000ffff667224 */ /* 0x000fe200078e0041 */
[----:B------:R-:W-:Y:S02]  /*8d20*/  LOP3.LUT R17, R2, UR7, R17, 0x96, !PT ;  /* 0x0000000702117c12 */ /* 0x000fe4000f8e9611 */
[----:B------:R-:W-:Y:S02]  /*8d30*/  LOP3.LUT R0, R0, 0xff, RZ, 0xc0, !PT ;  /* 0x000000ff00007812 */ /* 0x000fe400078ec0ff */
[----:B------:R-:W-:Y:S02]  /*8d40*/  PRMT R65, R130, 0x5410, R128 ;  /* 0x0000541082417816 */ /* 0x000fe40000000080 */
[----:B------:R-:W-:Y:S02]  /*8d50*/  @!P0 PRMT R130, R123, 0x5410, RZ ;  /* 0x000054107b828816 */ /* 0x000fe400000000ff */
[----:B------:R-:W-:-:S02]  /*8d60*/  ISETP.LE.U32.AND P0, PT, R0, UR6, PT ;  /* 0x0000000600007c0c */ /* 0x000fc4000bf03070 */
[----:B------:R-:W-:Y:S01]  /*8d70*/  LOP3.LUT R0, R17, 0xffff, RZ, 0xc0, !PT ;  /* 0x0000ffff11007812 */ /* 0x000fe200078ec0ff */
[----:B------:R-:W-:-:S03]  /*8d80*/  @P5 HFMA2.BF16_V2 R113, -RZ.H0_H0, RZ.H0_H0, -R129.H0_H0 ;  /* 0x200000ffff715231 */ /* 0x000fc60000340981 */
[----:B------:R-:W-:-:S04]  /*8d90*/  SHF.R.U32.HI R0, RZ, 0x8, R0 ;  /* 0x00000008ff007819 */ /* 0x000fc80000011600 */
[----:B------:R-:W-:Y:S02]  /*8da0*/  LOP3.LUT R0, R0, 0xffff, RZ, 0xc0, !PT ;  /* 0x0000ffff00007812 */ /* 0x000fe400078ec0ff */
[----:B------:R-:W-:Y:S02]  /*8db0*/  @P5 PRMT R129, R113, 0x5410, RZ ;  /* 0x0000541071815816 */ /* 0x000fe400000000ff */
[----:B------:R-:W-:Y:S02]  /*8dc0*/  ISETP.LE.U32.AND P5, PT, R0, UR6, PT ;  /* 0x0000000600007c0c */ /* 0x000fe4000bfa3070 */
[----:B------:R-:W-:Y:S01]  /*8dd0*/  PRMT R0, R17, 0x7632, R0 ;  /* 0x0000763211007816 */ /* 0x000fe20000000000 */
[----:B------:R-:W-:Y:S01]  /*8de0*/  @!P4 HFMA2.BF16_V2 R122, -RZ.H0_H0, RZ.H0_H0, -R128.H0_H0 ;  /* 0x200000ffff7ac231 */ /* 0x000fe20000340980 */
[----:B------:R-:W1:Y:S02]  /*8df0*/  MUFU.EX2 R36, R190 ;  /* 0x000000be00247308 */ /* 0x000e640000000800 */
[----:B------:R-:W-:Y:S01]  /*8e00*/  LOP3.LUT R0, R0, 0xff, RZ, 0xc0, !PT ;  /* 0x000000ff00007812 */ /* 0x000fe200078ec0ff */
[----:B------:R-:W-:Y:S01]  /*8e10*/  IMAD.MOV.U32 R54, RZ, RZ, R35 ;  /* 0x000000ffff367224 */ /* 0x000fe200078e0023 */
[----:B------:R-:W-:Y:S01]  /*8e20*/  @!P4 PRMT R128, R122, 0x5410, RZ ;  /* 0x000054107a80c816 */ /* 0x000fe200000000ff */
[----:B------:R-:W2:Y:S01]  /*8e30*/  MUFU.EX2 R35, R155 ;  /* 0x0000009b00237308 */ /* 0x000ea20000000800 */
[----:B------:R-:W-:Y:S01]  /*8e40*/  ISETP.LE.U32.AND P4, PT, R0, UR6, PT ;  /* 0x0000000600007c0c */ /* 0x000fe2000bf83070 */
[----:B------:R-:W-:-:S02]  /*8e50*/  IMAD.MOV.U32 R0, RZ, RZ, R16 ;  /* 0x000000ffff007224 */ /* 0x000fc400078e0010 */
[----:B------:R-:W-:Y:S02]  /*8e60*/  @!P2 HFMA2.BF16_V2 R119, -RZ.H0_H0, RZ.H0_H0, -R132.H0_H0 ;  /* 0x200000ffff77a231 */ /* 0x000fe40000340984 */
[----:B------:R-:W-:Y:S02]  /*8e70*/  IMAD.MOV.U32 R11, RZ, RZ, R43 ;  /* 0x000000ffff0b7224 */ /* 0x000fe400078e002b */
[----:B------:R-:W3:Y:S01]  /*8e80*/  MUFU.EX2 R43, R156 ;  /* 0x0000009c002b7308 */ /* 0x000ee20000000800 */
[----:B------:R-:W-:Y:S02]  /*8e90*/  LOP3.LUT R0, R0, 0xff, RZ, 0xc0, !PT ;  /* 0x000000ff00007812 */ /* 0x000fe400078ec0ff */
[----:B------:R-:W-:Y:S01]  /*8ea0*/  PRMT R66, R132, 0x5410, R131 ;  /* 0x0000541084427816 */ /* 0x000fe20000000083 */
[----:B------:R-:W4:Y:S01]  /*8eb0*/  MUFU.EX2 R37, R172 ;  /* 0x000000ac00257308 */ /* 0x000f220000000800 */
[----:B------:R-:W-:Y:S02]  /*8ec0*/  @!P2 PRMT R132, R119, 0x5410, RZ ;  /* 0x000054107784a816 */ /* 0x000fe400000000ff */
[----:B------:R-:W-:Y:S01]  /*8ed0*/  ISETP.LE.U32.AND P2, PT, R0, UR6, PT ;  /* 0x0000000600007c0c */ /* 0x000fe2000bf43070 */
[----:B-1----:R-:W-:Y:S01]  /*8ee0*/  FADD.FTZ R0, R36, R13 ;  /* 0x0000000d24007221 */ /* 0x002fe20000010000 */
[----:B------:R1:W-:Y:S01]  /*8ef0*/  STL.64 [R1+0x88], R46 ;  /* 0x0000882e01007387 */ /* 0x0003e20000100a00 */
[----:B------:R-:W-:-:S02]  /*8f00*/  IMAD.MOV.U32 R6, RZ, RZ, R46 ;  /* 0x000000ffff067224 */ /* 0x000fc400078e002e */
[----:B--2---:R-:W-:Y:S01]  /*8f10*/  FADD.FTZ R0, R35, R0 ;  /* 0x0000000023007221 */ /* 0x004fe20000010000 */
[----:B------:R-:W-:Y:S02]  /*8f20*/  IMAD.MOV.U32 R53, RZ, RZ, R45 ;  /* 0x000000ffff357224 */ /* 0x000fe400078e002d */
[----:B------:R-:W-:Y:S01]  /*8f30*/  MUFU.EX2 R45, R158 ;  /* 0x0000009e002d7308 */ /* 0x000fe20000000800 */
[----:B---3--:R-:W-:-:S03]  /*8f40*/  FADD.FTZ R0, R43, R0 ;  /* 0x000000002b007221 */ /* 0x008fc60000010000 */
[----:B------:R-:W-:Y:S01]  /*8f50*/  MUFU.EX2 R48, R159 ;  /* 0x0000009f00307308 */ /* 0x000fe20000000800 */
[----:B----4-:R-:W-:-:S03]  /*8f60*/  FADD.FTZ R0, R37, R0 ;  /* 0x0000000025007221 */ /* 0x010fc60000010000 */
[----:B-1----:R-:W1:Y:S01]  /*8f70*/  MUFU.EX2 R46, R157 ;  /* 0x0000009d002e7308 */ /* 0x002e620000000800 */
[----:B------:R-:W-:-:S03]  /*8f80*/  IMAD.MOV.U32 R7, RZ, RZ, R47 ;  /* 0x000000ffff077224 */ /* 0x000fc600078e002f */
[----:B------:R-:W2:Y:S01]  /*8f90*/  MUFU.EX2 R47, R173 ;  /* 0x000000ad002f7308 */ /* 0x000ea20000000800 */
[----:B-1----:R-:W-:-:S04]  /*8fa0*/  FADD.FTZ R0, R46, R0 ;  /* 0x000000002e007221 */ /* 0x002fc80000010000 */
[----:B------:R-:W-:-:S04]  /*8fb0*/  FADD.FTZ R0, R45, R0 ;  /* 0x000000002d007221 */ /* 0x000fc80000010000 */
[----:B------:R-:W-:Y:S01]  /*8fc0*/  FADD.FTZ R2, R48, R0 ;  /* 0x0000000030027221 */ /* 0x000fe20000010000 */
[----:B------:R-:W-:Y:S01]  /*8fd0*/  LOP3.LUT R0, R72, 0xffff, RZ, 0xc0, !PT ;  /* 0x0000ffff48007812 */ /* 0x000fe200078ec0ff */
[----:B------:R-:W1:Y:S01]  /*8fe0*/  MUFU.EX2 R4, R209 ;  /* 0x000000d100047308 */ /* 0x000e620000000800 */
[----:B------:R-:W-:Y:S02]  /*8ff0*/  @!P1 HFMA2.BF16_V2 R114, -RZ.H0_H0, RZ.H0_H0, -R131.H0_H0 ;  /* 0x200000ffff729231 */ /* 0x000fe40000340983 */
[----:B------:R-:W-:Y:S01]  /*9000*/  SHF.R.U32.HI R0, RZ, 0x8, R0 ;  /* 0x00000008ff007819 */ /* 0x000fe20000011600 */
[----:B------:R-:W3:Y:S03]  /*9010*/  MUFU.EX2 R3, R218 ;  /* 0x000000da00037308 */ /* 0x000ee60000000800 */
[----:B------:R-:W-:Y:S01]  /*9020*/  LOP3.LUT R0, R0, 0xffff, RZ, 0xc0, !PT ;  /* 0x0000ffff00007812 */ /* 0x000fe200078ec0ff */
[----:B------:R-:W-:Y:S01]  /*9030*/  @!P0 HFMA2.BF16_V2 R139, -RZ.H0_H0, RZ.H0_H0, -R98.H0_H0 ;  /* 0x200000ffff8b8231 */ /* 0x000fe20000340962 */
[----:B------:R-:W-:Y:S01]  /*9040*/  @!P1 PRMT R131, R114, 0x5410, RZ ;  /* 0x0000541072839816 */ /* 0x000fe200000000ff */
[----:B--2---:R-:W-:Y:S01]  /*9050*/  FADD.FTZ R2, R47, R2 ;  /* 0x000000022f027221 */ /* 0x004fe20000010000 */
[----:B------:R-:W-:-:S02]  /*9060*/  ISETP.LE.U32.AND P1, PT, R0, UR6, PT ;  /* 0x0000000600007c0c */ /* 0x000fc4000bf23070 */
[----:B------:R-:W-:Y:S02]  /*9070*/  SHF.R.U32.HI R0, RZ, 0x18, R72 ;  /* 0x00000018ff007819 */ /* 0x000fe40000011648 */
[----:B------:R-:W-:Y:S01]  /*9080*/  PRMT R159, R98, 0x7610, R159 ;  /* 0x00007610629f7816 */ /* 0x000fe2000000009f */
[----:B-1----:R-:W-:Y:S01]  /*9090*/  FADD.FTZ R2, R4, R2 ;  /* 0x0000000204027221 */ /* 0x002fe20000010000 */
[----:B------:R-:W-:Y:S02]  /*90a0*/  @!P0 PRMT R159, R139, 0x5410, RZ ;  /* 0x000054108b9f8816 */ /* 0x000fe400000000ff */
[----:B------:R-:W-:Y:S01]  /*90b0*/  ISETP.LE.U32.AND P0, PT, R0, UR6, PT ;  /* 0x0000000600007c0c */ /* 0x000fe2000bf03070 */
[----:B------:R-:W-:Y:S02]  /*90c0*/  IMAD.MOV.U32 R156, RZ, RZ, R6 ;  /* 0x000000ffff9c7224 */ /* 0x000fe400078e0006 */
[C---:B---3--:R-:W-:Y:S01]  /*90d0*/  FADD.FTZ R6, R3.reuse, R2 ;  /* 0x0000000203067221 */ /* 0x048fe20000010000 */
[----:B------:R-:W-:Y:S01]  /*90e0*/  F2FP.BF16.F32.PACK_AB R97, R3, R4 ;  /* 0x000000040361723e */ /* 0x000fe200000010ff */
[----:B------:R-:W-:Y:S04]  /*90f0*/  MUFU.EX2 R2, R141 ;  /* 0x0000008d00027308 */ /* 0x000fe80000000800 */
[----:B------:R-:W1:Y:S01]  /*9100*/  MUFU.EX2 R3, R140 ;  /* 0x0000008c00037308 */ /* 0x000e620000000800 */
[----:B------:R-:W-:-:S03]  /*9110*/  IMAD.MOV.U32 R0, RZ, RZ, R58 ;  /* 0x000000ffff007224 */ /* 0x000fc600078e003a */
[----:B------:R-:W-:Y:S02]  /*9120*/  @!P0 HFMA2.BF16_V2 R138, -RZ.H0_H0, RZ.H0_H0, -R98.H1_H1 ;  /* 0x200000ffff8a8231 */ /* 0x000fe40000360962 */
[----:B------:R-:W-:Y:S02]  /*9130*/  LOP3.LUT R0, R0, 0xff, RZ, 0xc0, !PT ;  /* 0x000000ff00007812 */ /* 0x000fe400078ec0ff */
[----:B------:R-:W-:Y:S02]  /*9140*/  PRMT R158, R98, 0x7632, R158 ;  /* 0x00007632629e7816 */ /* 0x000fe4000000009e */
[----:B------:R-:W-:Y:S02]  /*9150*/  @!P0 PRMT R158, R138, 0x5410, RZ ;  /* 0x000054108a9e8816 */ /* 0x000fe400000000ff */
[----:B------:R-:W-:Y:S01]  /*9160*/  ISETP.LE.U32.AND P0, PT, R0, UR6, PT ;  /* 0x0000000600007c0c */ /* 0x000fe2000bf03070 */
[----:B-1----:R-:W-:Y:S01]  /*9170*/  FADD.FTZ R0, R3, R12 ;  /* 0x0000000c03007221 */ /* 0x002fe20000010000 */
[----:B------:R-:W-:Y:S01]  /*9180*/  F2FP.BF16.F32.PACK_AB R96, R2, R3 ;  /* 0x000000030260723e */ /* 0x000fe200000010ff */
[----:B------:R-:W-:Y:S01]  /*9190*/  FADD.FTZ R3, R81, R14 ;  /* 0x0000000e51037221 */ /* 0x000fe20000010000 */
[----:B------:R-:W-:-:S02]  /*91a0*/  IMAD.MOV.U32 R81, RZ, RZ, R247 ;  /* 0x000000ffff517224 */ /* 0x000fc400078e00f7 */
[----:B------:R1:W2:Y:S01]  /*91b0*/  LDL.LU R247, [R1+0x368] ;  /* 0x0003680001f77983 */ /* 0x0002a20000300800 */
[----:B------:R-:W-:Y:S01]  /*91c0*/  FADD.FTZ R10, R2, R0 ;  /* 0x00000000020a7221 */ /* 0x000fe20000010000 */
[----:B------:R-:W-:-:S05]  /*91d0*/  PRMT R0, R58, 0x7771, RZ ;  /* 0x000077713a007816 */ /* 0x000fca00000000ff */
[----:B------:R-:W-:Y:S01]  /*91e0*/  @!P0 HFMA2.BF16_V2 R145, -RZ.H0_H0, RZ.H0_H0, -R97.H0_H0 ;  /* 0x200000ffff918231 */ /* 0x000fe20000340961 */
[----:B------:R-:W-:-:S04]  /*91f0*/  PRMT R203, R97, 0x7610, R203 ;  /* 0x0000761061cb7816 */ /* 0x000fc800000000cb */
[----:B------:R-:W-:Y:S02]  /*9200*/  @!P0 PRMT R203, R145, 0x5410, RZ ;  /* 0x0000541091cb8816 */ /* 0x000fe400000000ff */
[----:B------:R-:W-:Y:S02]  /*9210*/  ISETP.GT.U32.AND P0, PT, R0, UR6, PT ;  /* 0x0000000600007c0c */ /* 0x000fe4000bf04070 */
[----:B------:R-:W-:Y:S02]  /*9220*/  PRMT R0, R58, 0x7772, RZ ;  /* 0x000077723a007816 */ /* 0x000fe400000000ff */
[----:B------:R-:W-:-:S09]  /*9230*/  PRMT R167, R97, 0x7632, R167 ;  /* 0x0000763261a77816 */ /* 0x000fd200000000a7 */
[----:B------:R-:W-:-:S05]  /*9240*/  @P0 HFMA2.BF16_V2 R143, -RZ.H0_H0, RZ.H0_H0, -R97.H1_H1 ;  /* 0x200000ffff8f0231 */ /* 0x000fca0000360961 */
[----:B------:R-:W-:Y:S02]  /*9250*/  @P0 PRMT R167, R143, 0x5410, RZ ;  /* 0x000054108fa70816 */ /* 0x000fe400000000ff */
[----:B------:R-:W-:Y:S01]  /*9260*/  ISETP.GT.U32.AND P0, PT, R0, UR6, PT ;  /* 0x0000000600007c0c */ /* 0x000fe2000bf04070 */
[----:B------:R-:W3:Y:S01]  /*9270*/  MUFU.EX2 R8, R219 ;  /* 0x000000db00087308 */ /* 0x000ee20000000800 */
[----:B------:R-:W-:Y:S01]  /*9280*/  IMAD.MOV.U32 R157, RZ, RZ, R7 ;  /* 0x000000ffff9d7224 */ /* 0x000fe200078e0007 */
[----:B------:R-:W-:Y:S02]  /*9290*/  LOP3.LUT R2, R120, UR11, R153, 0x96, !PT ;  /* 0x0000000b78027c12 */ /* 0x000fe4000f8e9699 */
[----:B------:R-:W4:Y:S01]  /*92a0*/  MUFU.EX2 R7, R239 ;  /* 0x000000ef00077308 */ /* 0x000f220000000800 */
[----:B------:R-:W-:Y:S01]  /*92b0*/  PRMT R0, R58, 0x7773, RZ ;  /* 0x000077733a007816 */ /* 0x000fe200000000ff */
[----:B------:R-:W-:Y:S01]  /*92c0*/  FADD.FTZ R12, R62, R3 ;  /* 0x000000033e0c7221 */ /* 0x000fe20000010000 */
[----:B------:R-:W-:Y:S01]  /*92d0*/  IMAD.MOV.U32 R14, RZ, RZ, R156 ;  /* 0x000000ffff0e7224 */ /* 0x000fe200078e009c */
[----:B------:R-:W-:Y:S01]  /*92e0*/  PRMT R198, R96, 0x7610, R198 ;  /* 0x0000761060c67816 */ /* 0x000fe200000000c6 */
[----:B------:R-:W-:-:S04]  /*92f0*/  IMAD.WIDE.U32 R2, R2, -0x2daee0ad, RZ ;  /* 0xd2511f5302027825 */ /* 0x000fc800078e00ff */
[----:B------:R-:W-:-:S05]  /*9300*/  @P0 HFMA2.BF16_V2 R147, -RZ.H0_H0, RZ.H0_H0, -R96.H0_H0 ;  /* 0x200000ffff930231 */ /* 0x000fca0000340960 */
[----:B------:R-:W-:Y:S02]  /*9310*/  @P0 PRMT R198, R147, 0x5410, RZ ;  /* 0x0000541093c60816 */ /* 0x000fe400000000ff */
[----:B------:R-:W-:Y:S01]  /*9320*/  ISETP.GT.U32.AND P0, PT, R0, UR6, PT ;  /* 0x0000000600007c0c */ /* 0x000fe2000bf04070 */
[----:B---3--:R-:W-:Y:S01]  /*9330*/  FADD.FTZ R0, R8, R6 ;  /* 0x0000000608007221 */ /* 0x008fe20000010000 */
[----:B------:R-:W-:Y:S01]  /*9340*/  LOP3.LUT R6, R14, UR15, R3, 0x96, !PT ;  /* 0x0000000f0e067c12 */ /* 0x000fe2000f8e9603 */
[----:B------:R-:W-:Y:S01]  /*9350*/  IMAD.MOV.U32 R190, RZ, RZ, R11 ;  /* 0x000000ffffbe7224 */ /* 0x000fe200078e000b */
[----:B------:R-:W-:Y:S01]  /*9360*/  LOP3.LUT R5, R152, UR16, R39, 0x96, !PT ;  /* 0x0000001098057c12 */ /* 0x000fe2000f8e9627 */
[----:B------:R-:W-:Y:S01]  /*9370*/  FADD.FTZ R4, R44, R15 ;  /* 0x0000000f2c047221 */ /* 0x000fe20000010000 */
[C---:B----4-:R-:W-:Y:S01]  /*9380*/  FADD.FTZ R11, R7.reuse, R0 ;  /* 0x00000000070b7221 */ /* 0x050fe20000010000 */
[----:B------:R-:W-:Y:S01]  /*9390*/  F2FP.BF16.F32.PACK_AB R123, R7, R8 ;  /* 0x00000008077b723e */ /* 0x000fe200000010ff */
[----:B------:R-:W-:-:S04]  /*93a0*/  IMAD.WIDE.U32 R6, R6, -0x326172a9, RZ ;  /* 0xcd9e8d5706067825 */ /* 0x000fc800078e00ff */
[----:B------:R-:W-:Y:S01]  /*93b0*/  FADD.FTZ R13, R87, R4 ;  /* 0x00000004570d7221 */ /* 0x000fe20000010000 */
[----:B------:R-:W-:Y:S01]  /*93c0*/  IMAD.WIDE.U32 R4, R5, -0x2daee0ad, RZ ;  /* 0xd2511f5305047825 */ /* 0x000fe200078e00ff */
[----:B------:R-:W-:-:S04]  /*93d0*/  LOP3.LUT R3, R38, UR14, R7, 0x96, !PT ;  /* 0x0000000e26037c12 */ /* 0x000fc8000f8e9607 */
[----:B------:R-:W-:Y:S01]  /*93e0*/  LOP3.LUT R5, R2, UR13, R5, 0x96, !PT ;  /* 0x0000000d02057c12 */ /* 0x000fe2000f8e9605 */
[----:B------:R-:W-:-:S05]  /*93f0*/  IMAD.WIDE.U32 R2, R3, -0x2daee0ad, RZ ;  /* 0xd2511f5303027825 */ /* 0x000fca00078e00ff */
[----:B------:R-:W-:Y:S01]  /*9400*/  LOP3.LUT R3, R4, UR12, R3, 0x96, !PT ;  /* 0x0000000c04037c12 */ /* 0x000fe2000f8e9603 */
[----:B------:R-:W-:-:S05]  /*9410*/  IMAD.WIDE.U32 R4, R5, -0x326172a9, RZ ;  /* 0xcd9e8d5705047825 */ /* 0x000fca00078e00ff */
[----:B------:R-:W-:Y:S01]  /*9420*/  LOP3.LUT R6, R6, UR10, R5, 0x96, !PT ;  /* 0x0000000a06067c12 */ /* 0x000fe2000f8e9605 */
[----:B------:R-:W-:-:S04]  /*9430*/  IMAD.MOV.U32 R145, RZ, RZ, R9 ;  /* 0x000000ffff917224 */ /* 0x000fc800078e0009 */
[----:B------:R-:W-:-:S04]  /*9440*/  IMAD.WIDE.U32 R8, R6, -0x2daee0ad, RZ ;  /* 0xd2511f5306087825 */ /* 0x000fc800078e00ff */
[----:B------:R-:W-:Y:S01]  /*9450*/  IMAD.MOV.U32 R15, RZ, RZ, R157 ;  /* 0x000000ffff0f7224 */ /* 0x000fe200078e009d */
[----:B------:R-:W-:Y:S01]  /*9460*/  LOP3.LUT R0, R2, UR5, R9, 0x96, !PT ;  /* 0x0000000502007c12 */ /* 0x000fe2000f8e9609 */
[----:B------:R-:W-:Y:S02]  /*9470*/  IMAD.MOV.U32 R157, RZ, RZ, R151 ;  /* 0x000000ffff9d7224 */ /* 0x000fe400078e0097 */
[----:B------:R-:W-:Y:S02]  /*9480*/  IMAD.MOV.U32 R156, RZ, RZ, R150 ;  /* 0x000000ffff9c7224 */ /* 0x000fe400078e0096 */
[----:B------:R-:W-:Y:S02]  /*9490*/  IMAD.MOV.U32 R151, RZ, RZ, R211 ;  /* 0x000000ffff977224 */ /* 0x000fe400078e00d3 */
[----:B------:R-:W-:-:S04]  /*94a0*/  IMAD.WIDE.U32 R2, R3, -0x326172a9, RZ ;  /* 0xcd9e8d5703027825 */ /* 0x000fc800078e00ff */
[----:B------:R-:W-:Y:S02]  /*94b0*/  IMAD.MOV.U32 R150, RZ, RZ, R104 ;  /* 0x000000ffff967224 */ /* 0x000fe400078e0068 */
[----:B------:R-:W-:Y:S02]  /*94c0*/  IMAD.MOV.U32 R211, RZ, RZ, R105 ;  /* 0x000000ffffd37224 */ /* 0x000fe400078e0069 */
[----:B------:R-:W-:Y:S02]  /*94d0*/  IMAD.MOV.U32 R105, RZ, RZ, R100 ;  /* 0x000000ffff697224 */ /* 0x000fe400078e0064 */
[----:B------:R-:W-:Y:S02]  /*94e0*/  IMAD.MOV.U32 R104, RZ, RZ, R80 ;  /* 0x000000ffff687224 */ /* 0x000fe400078e0050 */
[----:B------:R-:W-:Y:S02]  /*94f0*/  IMAD.MOV.U32 R100, RZ, RZ, R60 ;  /* 0x000000ffff647224 */ /* 0x000fe400078e003c */
[----:B------:R-:W-:Y:S01]  /*9500*/  IMAD.MOV.U32 R80, RZ, RZ, R61 ;  /* 0x000000ffff507224 */ /* 0x000fe200078e003d */
[----:B------:R-:W-:Y:S01]  /*9510*/  LOP3.LUT R7, R4, UR9, R3, 0x96, !PT ;  /* 0x0000000904077c12 */ /* 0x000fe2000f8e9603 */
[----:B------:R-:W-:Y:S01]  /*9520*/  IMAD.WIDE.U32 R60, R0, -0x326172a9, RZ ;  /* 0xcd9e8d57003c7825 */ /* 0x000fe200078e00ff */
[----:B------:R-:W3:Y:S03]  /*9530*/  MUFU.EX2 R3, R245 ;  /* 0x000000f500037308 */ /* 0x000ee60000000800 */
[----:B------:R-:W-:Y:S01]  /*9540*/  @P0 HFMA2.BF16_V2 R154, -RZ.H0_H0, RZ.H0_H0, -R96.H1_H1 ;  /* 0x200000ffff9a0231 */ /* 0x000fe20000360960 */
[----:B------:R-:W-:-:S02]  /*9550*/  LOP3.LUT R59, R2, UR7, R61, 0x96, !PT ;  /* 0x00000007023b7c12 */ /* 0x000fc4000f8e963d */
[----:B------:R-:W4:Y:S02]  /*9560*/  MUFU.EX2 R2, R244 ;  /* 0x000000f400027308 */ /* 0x000f240000000800 */
[----:B------:R-:W-:Y:S02]  /*9570*/  LOP3.LUT R0, R59, 0xff, RZ, 0xc0, !PT ;  /* 0x000000ff3b007812 */ /* 0x000fe400078ec0ff */
[----:B------:R-:W-:Y:S02]  /*9580*/  PRMT R199, R96, 0x7632, R199 ;  /* 0x0000763260c77816 */ /* 0x000fe400000000c7 */
[----:B------:R-:W-:Y:S02]  /*9590*/  @P0 PRMT R199, R154, 0x5410, RZ ;  /* 0x000054109ac70816 */ /* 0x000fe400000000ff */
[----:B------:R-:W-:Y:S01]  /*95a0*/  ISETP.LE.U32.AND P0, PT, R0, UR6, PT ;  /* 0x0000000600007c0c */ /* 0x000fe2000bf03070 */
[----:B---3--:R-:W-:-:S04]  /*95b0*/  FADD.FTZ R0, R3, R10 ;  /* 0x0000000a03007221 */ /* 0x008fc80000010000 */
[----:B----4-:R-:W-:Y:S01]  /*95c0*/  FADD.FTZ R6, R2, R0 ;  /* 0x0000000002067221 */ /* 0x010fe20000010000 */
[----:B------:R-:W-:-:S04]  /*95d0*/  LOP3.LUT R0, R59, 0xffff, RZ, 0xc0, !PT ;  /* 0x0000ffff3b007812 */ /* 0x000fc800078ec0ff */
[----:B------:R-:W-:-:S03]  /*95e0*/  SHF.R.U32.HI R0, RZ, 0x8, R0 ;  /* 0x00000008ff007819 */ /* 0x000fc60000011600 */
[----:B------:R-:W-:Y:S01]  /*95f0*/  @!P0 HFMA2.BF16_V2 R208, -RZ.H0_H0, RZ.H0_H0, -R123.H0_H0 ;  /* 0x200000ffffd08231 */ /* 0x000fe2000034097b */
[----:B------:R-:W-:Y:S02]  /*9600*/  LOP3.LUT R0, R0, 0xffff, RZ, 0xc0, !PT ;  /* 0x0000ffff00007812 */ /* 0x000fe400078ec0ff */
[----:B------:R-:W-:Y:S02]  /*9610*/  PRMT R230, R123, 0x7610, R230 ;  /* 0x000076107be67816 */ /* 0x000fe400000000e6 */
[----:B------:R-:W-:Y:S02]  /*9620*/  @!P0 PRMT R230, R208, 0x5410, RZ ;  /* 0x00005410d0e68816 */ /* 0x000fe400000000ff */
[----:B------:R-:W-:Y:S02]  /*9630*/  ISETP.LE.U32.AND P0, PT, R0, UR6, PT ;  /* 0x0000000600007c0c */ /* 0x000fe4000bf03070 */
[----:B------:R-:W-:Y:S02]  /*9640*/  PRMT R0, R59, 0x7632, R0 ;  /* 0x000076323b007816 */ /* 0x000fe40000000000 */
[----:B------:R-:W-:-:S02]  /*9650*/  F2FP.BF16.F32.PACK_AB R122, R2, R3 ;  /* 0x00000003027a723e */ /* 0x000fc400000010ff */
[----:B------:R-:W3:Y:S01]  /*9660*/  MUFU.EX2 R3, R251 ;  /* 0x000000fb00037308 */ /* 0x000ee20000000800 */
[----:B------:R-:W-:Y:S02]  /*9670*/  LOP3.LUT R0, R0, 0xff, RZ, 0xc0, !PT ;  /* 0x000000ff00007812 */ /* 0x000fe400078ec0ff */
[----:B------:R-:W-:-:S04]  /*9680*/  PRMT R229, R123, 0x7632, R229 ;  /* 0x000076327be57816 */ /* 0x000fc800000000e5 */
[----:B------:R-:W-:Y:S01]  /*9690*/  @!P0 HFMA2.BF16_V2 R210, -RZ.H0_H0, RZ.H0_H0, -R123.H1_H1 ;  /* 0x200000ffffd28231 */ /* 0x000fe2000036097b */
[----:B------:R-:W4:Y:S04]  /*96a0*/  MUFU.EX2 R2, R81 ;  /* 0x0000005100027308 */ /* 0x000f280000000800 */
[----:B------:R-:W-:Y:S02]  /*96b0*/  @!P0 PRMT R229, R210, 0x5410, RZ ;  /* 0x00005410d2e58816 */ /* 0x000fe400000000ff */
[----:B------:R-:W-:Y:S01]  /*96c0*/  ISETP.LE.U32.AND P0, PT, R0, UR6, PT ;  /* 0x0000000600007c0c */ /* 0x000fe2000bf03070 */
[----:B---3--:R-:W-:Y:S01]  /*96d0*/  FADD.FTZ R0, R3, R11 ;  /* 0x0000000b03007221 */ /* 0x008fe20000010000 */
[----:B------:R-:W-:-:S03]  /*96e0*/  PRMT R226, R122, 0x7610, R226 ;  /* 0x000076107ae27816 */ /* 0x000fc600000000e2 */
[----:B----4-:R-:W-:Y:S01]  /*96f0*/  FADD.FTZ R5, R2, R0 ;  /* 0x0000000002057221 */ /* 0x010fe20000010000 */
[----:B------:R-:W-:-:S07]  /*9700*/  SHF.R.U32.HI R0, RZ, 0x18, R59 ;  /* 0x00000018ff007819 */ /* 0x000fce000001163b */
[----:B------:R-:W-:-:S05]  /*9710*/  @!P0 HFMA2.BF16_V2 R220, -RZ.H0_H0, RZ.H0_H0, -R122.H0_H0 ;  /* 0x200000ffffdc8231 */ /* 0x000fca000034097a */
[----:B------:R-:W-:Y:S02]  /*9720*/  @!P0 PRMT R226, R220, 0x5410, RZ ;  /* 0x00005410dce28816 */ /* 0x000fe400000000ff */
[----:B------:R-:W-:Y:S01]  /*9730*/  ISETP.LE.U32.AND P0, PT, R0, UR6, PT ;  /* 0x0000000600007c0c */ /* 0x000fe2000bf03070 */
[----:B------:R-:W-:Y:S01]  /*9740*/  IMAD.MOV.U32 R0, RZ, RZ, R60 ;  /* 0x000000ffff007224 */ /* 0x000fe200078e003c */
[----:B------:R-:W3:Y:S01]  /*9750*/  MUFU.EX2 R4, R249 ;  /* 0x000000f900047308 */ /* 0x000ee20000000800 */
[----:B------:R-:W-:-:S03]  /*9760*/  PRMT R228, R122, 0x7632, R228 ;  /* 0x000076327ae47816 */ /* 0x000fc600000000e4 */
[----:B------:R-:W-:Y:S02]  /*9770*/  LOP3.LUT R0, R0, 0xff, RZ, 0xc0, !PT ;  /* 0x000000ff00007812 */ /* 0x000fe400078ec0ff */
[----:B------:R-:W-:-:S05]  /*9780*/  F2FP.BF16.F32.PACK_AB R119, R2, R3 ;  /* 0x000000030277723e */ /* 0x000fca00000010ff */
[----:B------:R-:W-:Y:S01]  /*9790*/  @!P0 HFMA2.BF16_V2 R221, -RZ.H0_H0, RZ.H0_H0, -R122.H1_H1 ;  /* 0x200000ffffdd8231 */ /* 0x000fe2000036097a */
[----:B------:R4:W1:Y:S04]  /*97a0*/  MUFU.EX2 R3, R250 ;  /* 0x000000fa00037308 */ /* 0x0008680000000800 */
[----:B------:R-:W-:Y:S02]  /*97b0*/  @!P0 PRMT R228, R221, 0x5410, RZ ;  /* 0x00005410dde48816 */ /* 0x000fe400000000ff */
[----:B------:R-:W-:Y:S01]  /*97c0*/  ISETP.LE.U32.AND P0, PT, R0, UR6, PT ;  /* 0x0000000600007c0c */ /* 0x000fe2000bf03070 */
[----:B------:R-:W-:Y:S02]  /*97d0*/  IMAD.MOV.U32 R81, RZ, RZ, R145 ;  /* 0x000000ffff517224 */ /* 0x000fe400078e0091 */
[----:B------:R-:W-:-:S02]  /*97e0*/  IMAD.MOV.U32 R145, RZ, RZ, R53 ;  /* 0x000000ffff917224 */ /* 0x000fc400078e0035 */
[----:B------:R-:W-:Y:S02]  /*97f0*/  IMAD.MOV.U32 R53, RZ, RZ, R248 ;  /* 0x000000ffff357224 */ /* 0x000fe400078e00f8 */
[----:B------:R2:W2:Y:S01]  /*9800*/  LDL.LU R248, [R1+0x364] ;  /* 0x0003640001f87983 */ /* 0x0004a20000300800 */
[----:B---3--:R-:W-:Y:S01]  /*9810*/  FADD.FTZ R0, R4, R6 ;  /* 0x0000000604007221 */ /* 0x008fe20000010000 */
[----:B----4-:R-:W-:-:S03]  /*9820*/  PRMT R250, R119, 0x7610, R250 ;  /* 0x0000761077fa7816 */ /* 0x010fc600000000fa */
[C---:B-1----:R-:W-:Y:S01]  /*9830*/  FADD.FTZ R2, R3.reuse, R0 ;  /* 0x0000000003027221 */ /* 0x042fe20000010000 */
[----:B------:R-:W-:Y:S01]  /*9840*/  @!P0 HFMA2.BF16_V2 R246, -RZ.H0_H0, RZ.H0_H0, -R119.H0_H0 ;  /* 0x200000fffff68231 */ /* 0x000fe20000340977 */
[----:B------:R-:W-:Y:S02]  /*9850*/  PRMT R0, R60, 0x7771, RZ ;  /* 0x000077713c007816 */ /* 0x000fe400000000ff */
[----:B------:R-:W-:Y:S02]  /*9860*/  F2FP.BF16.F32.PACK_AB R118, R3, R4 ;  /* 0x000000040376723e */ /* 0x000fe400000010ff */
[----:B------:R-:W-:Y:S01]  /*9870*/  @!P0 PRMT R250, R246, 0x5410, RZ ;  /* 0x00005410f6fa8816 */ /* 0x000fe200000000ff */
[----:B------:R1:W-:Y:S01]  /*9880*/  MUFU.EX2 R4, R81 ;  /* 0x0000005100047308 */ /* 0x0003e20000000800 */
[----:B------:R-:W-:Y:S01]  /*9890*/  ISETP.GT.U32.AND P0, PT, R0, UR6, PT ;  /* 0x0000000600007c0c */ /* 0x000fe2000bf04070 */
[----:B-1----:R-:W-:Y:S02]  /*98a0*/  IMAD.MOV.U32 R81, RZ, RZ, R145 ;  /* 0x000000ffff517224 */ /* 0x002fe400078e0091 */
[----:B------:R-:W-:-:S02]  /*98b0*/  IMAD.MOV.U32 R145, RZ, RZ, R157 ;  /* 0x000000ffff917224 */ /* 0x000fc400078e009d */
[----:B------:R-:W-:Y:S02]  /*98c0*/  IMAD.MOV.U32 R157, RZ, RZ, R104 ;  /* 0x000000ffff9d7224 */ /* 0x000fe400078e0068 */
[----:B------:R-:W-:Y:S02]  /*98d0*/  IMAD.MOV.U32 R104, RZ, RZ, R100 ;  /* 0x000000ffff687224 */ /* 0x000fe400078e0064 */
[----:B------:R-:W-:Y:S02]  /*98e0*/  IMAD.MOV.U32 R100, RZ, RZ, R80 ;  /* 0x000000ffff647224 */ /* 0x000fe400078e0050 */
[----:B------:R-:W-:Y:S02]  /*98f0*/  IMAD.MOV.U32 R80, RZ, RZ, R252 ;  /* 0x000000ffff507224 */ /* 0x000fe400078e00fc */
[----:B------:R1:W3:Y:S01]  /*9900*/  LDL.LU R252, [R1+0x360] ;  /* 0x0003600001fc7983 */ /* 0x0002e20000300800 */
[----:B------:R4:W4:Y:S01]  /*9910*/  MUFU.EX2 R3, R81 ;  /* 0x0000005100037308 */ /* 0x0009220000000800 */
[----:B------:R-:W-:-:S02]  /*9920*/  PRMT R0, R60, 0x7772, RZ ;  /* 0x000077723c007816 */ /* 0x000fc400000000ff */
[----:B------:R-:W-:Y:S01]  /*9930*/  PRMT R251, R119, 0x7632, R251 ;  /* 0x0000763277fb7816 */ /* 0x000fe200000000fb */
[----:B----4-:R-:W-:Y:S02]  /*9940*/  IMAD.MOV.U32 R81, RZ, RZ, R145 ;  /* 0x000000ffff517224 */ /* 0x010fe400078e0091 */
[----:B------:R-:W-:Y:S02]  /*9950*/  IMAD.MOV.U32 R145, RZ, RZ, R157 ;  /* 0x000000ffff917224 */ /* 0x000fe400078e009d */
[----:B------:R-:W-:Y:S01]  /*9960*/  IMAD.MOV.U32 R157, RZ, RZ, R104 ;  /* 0x000000ffff9d7224 */ /* 0x000fe200078e0068 */
[----:B------:R-:W-:Y:S01]  /*9970*/  F2FP.BF16.F32.PACK_AB R143, R3, R4 ;  /* 0x00000004038f723e */ /* 0x000fe200000010ff */
[----:B------:R-:W-:Y:S02]  /*9980*/  IMAD.MOV.U32 R104, RZ, RZ, R100 ;  /* 0x000000ffff687224 */ /* 0x000fe400078e0064 */
[----:B------:R-:W-:Y:S02]  /*9990*/  IMAD.MOV.U32 R100, RZ, RZ, R77 ;  /* 0x000000ffff647224 */ /* 0x000fe400078e004d */
[----:B------:R-:W-:-:S02]  /*99a0*/  IMAD.MOV.U32 R77, RZ, RZ, R63 ;  /* 0x000000ffff4d7224 */ /* 0x000fc400078e003f */
[----:B------:R-:W-:-:S04]  /*99b0*/  IMAD.WIDE.U32 R62, R7, -0x2daee0ad, RZ ;  /* 0xd2511f53073e7825 */ /* 0x000fc800078e00ff */
[----:B--2---:R-:W-:-:S05]  /*99c0*/  @P0 HFMA2.BF16_V2 R247, -RZ.H0_H0, RZ.H0_H0, -R119.H1_H1 ;  /* 0x200000fffff70231 */ /* 0x004fca0000360977 */
[----:B------:R-:W-:Y:S02]  /*99d0*/  @P0 PRMT R251, R247, 0x5410, RZ ;  /* 0x00005410f7fb0816 */ /* 0x000fe400000000ff */
[----:B------:R-:W-:Y:S01]  /*99e0*/  ISETP.GT.U32.AND P0, PT, R0, UR6, PT ;  /* 0x0000000600007c0c */ /* 0x000fe2000bf04070 */
[----:B------:R-:W-:-:S04]  /*99f0*/  FADD.FTZ R0, R4, R5 ;  /* 0x0000000504007221 */ /* 0x000fc80000010000 */
[----:B------:R-:W-:Y:S02]  /*9a00*/  FADD.FTZ R5, R3, R0 ;  /* 0x0000000003057221 */ /* 0x000fe40000010000 */
[----:B------:R2:W-:Y:S02]  /*9a10*/  MUFU.EX2 R3, R236 ;  /* 0x000000ec00037308 */ /* 0x0005e40000000800 */
[----:B--2---:R-:W2:Y:S04]  /*9a20*/  LDL.LU R236, [R1+0x35c] ;  /* 0x00035c0001ec7983 */ /* 0x004ea80000300800 */
[----:B------:R1:W4:Y:S01]  /*9a30*/  LDL.LU.S16 R7, [R1+0x4] ;  /* 0x0000040001077983 */ /* 0x0003220000300600 */
[----:B------:R-:W-:Y:S02]  /*9a40*/  PRMT R0, R60, 0x7773, RZ ;  /* 0x000077733c007816 */ /* 0x000fe400000000ff */
[----:B------:R-:W-:-:S02]  /*9a50*/  PRMT R249, R118, 0x7610, R249 ;  /* 0x0000761076f97816 */ /* 0x000fc400000000f9 */
[----:B------:R-:W-:Y:S01]  /*9a60*/  LOP3.LUT R61, R8, UR4, R63, 0x96, !PT ;  /* 0x00000004083d7c12 */ /* 0x000fe2000f8e963f */
[----:B------:R-:W1:Y:S01]  /*9a70*/  MUFU.EX2 R4, R81 ;  /* 0x0000005100047308 */ /* 0x000e620000000800 */
[----:B------:R-:W-:Y:S02]  /*9a80*/  PRMT R247, R118, 0x7632, R247 ;  /* 0x0000763276f77816 */ /* 0x000fe400000000f7 */
[----:B-1----:R-:W-:Y:S01]  /*9a90*/  F2FP.BF16.F32.PACK_AB R140, R3, R4 ;  /* 0x00000004038c723e */ /* 0x002fe200000010ff */
[----:B------:R-:W-:-:S05]  /*9aa0*/  @P0 HFMA2.BF16_V2 R248, -RZ.H0_H0, RZ.H0_H0, -R118.H0_H0 ;  /* 0x200000fffff80231 */ /* 0x000fca0000340976 */
[----:B------:R-:W-:Y:S02]  /*9ab0*/  @P0 PRMT R249, R248, 0x5410, RZ ;  /* 0x00005410f8f90816 */ /* 0x000fe400000000ff */
[----:B------:R-:W-:Y:S02]  /*9ac0*/  ISETP.GT.U32.AND P0, PT, R0, UR6, PT ;  /* 0x0000000600007c0c */ /* 0x000fe4000bf04070 */
[----:B------:R-:W-:-:S11]  /*9ad0*/  LOP3.LUT R0, R61, 0xff, RZ, 0xc0, !PT ;  /* 0x000000ff3d007812 */ /* 0x000fd600078ec0ff */
[----:B---3--:R-:W-:-:S05]  /*9ae0*/  @P0 HFMA2.BF16_V2 R252, -RZ.H0_H0, RZ.H0_H0, -R118.H1_H1 ;  /* 0x200000fffffc0231 */ /* 0x008fca0000360976 */
[----:B------:R-:W-:Y:S02]  /*9af0*/  @P0 PRMT R247, R252, 0x5410, RZ ;  /* 0x00005410fcf70816 */ /* 0x000fe400000000ff */
[----:B------:R-:W-:Y:S01]  /*9b00*/  ISETP.LE.U32.AND P0, PT, R0, UR6, PT ;  /* 0x0000000600007c0c */ /* 0x000fe2000bf03070 */
[----:B------:R-:W-:-:S04]  /*9b10*/  FADD.FTZ R0, R4, R2 ;  /* 0x0000000204007221 */ /* 0x000fc80000010000 */
[----:B------:R-:W-:Y:S01]  /*9b20*/  FADD.FTZ R6, R3, R0 ;  /* 0x0000000003067221 */ /* 0x000fe20000010000 */
[----:B------:R-:W-:-:S07]  /*9b30*/  PRMT R248, R143, 0x7610, R248 ;  /* 0x000076108ff87816 */ /* 0x000fce00000000f8 */
[----:B----4-:R-:W-:-:S05]  /*9b40*/  @!P0 HFMA2.BF16_V2 R7, -RZ.H0_H0, RZ.H0_H0, -R143.H0_H0 ;  /* 0x200000ffff078231 */ /* 0x010fca000034098f */
[----:B------:R-:W-:-:S04]  /*9b50*/  PRMT R3, R7, 0x7610, R3 ;  /* 0x0000761007037816 */ /* 0x000fc80000000003 */
[----:B------:R-:W-:Y:S02]  /*9b60*/  @!P0 PRMT R248, R3, 0x5410, RZ ;  /* 0x0000541003f88816 */ /* 0x000fe400000000ff */
[----:B------:R1:W3:Y:S01]  /*9b70*/  LDL.LU.S16 R3, [R1+0x8] ;  /* 0x0000080001037983 */ /* 0x0002e20000300600 */
[----:B------:R-:W-:-:S04]  /*9b80*/  LOP3.LUT R0, R61, 0xffff, RZ, 0xc0, !PT ;  /* 0x0000ffff3d007812 */ /* 0x000fc800078ec0ff */
[----:B------:R-:W-:-:S04]  /*9b90*/  SHF.R.U32.HI R0, RZ, 0x8, R0 ;  /* 0x00000008ff007819 */ /* 0x000fc80000011600 */
[----:B------:R-:W-:-:S04]  /*9ba0*/  LOP3.LUT R0, R0, 0xffff, RZ, 0xc0, !PT ;  /* 0x0000ffff00007812 */ /* 0x000fc800078ec0ff */
[----:B------:R-:W-:Y:S01]  /*9bb0*/  ISETP.LE.U32.AND P0, PT, R0, UR6, PT ;  /* 0x0000000600007c0c */ /* 0x000fe2000bf03070 */
[----:B------:R-:W-:Y:S02]  /*9bc0*/  IMAD.MOV.U32 R81, RZ, RZ, R145 ;  /* 0x000000ffff517224 */ /* 0x000fe400078e0091 */
[----:B------:R-:W-:Y:S02]  /*9bd0*/  IMAD.MOV.U32 R145, RZ, RZ, R156 ;  /* 0x000000ffff917224 */ /* 0x000fe400078e009c */
[----:B------:R-:W-:Y:S02]  /*9be0*/  IMAD.MOV.U32 R156, RZ, RZ, R144 ;  /* 0x000000ffff9c7224 */ /* 0x000fe400078e0090 */
[----:B------:R-:W-:-:S06]  /*9bf0*/  IMAD.MOV.U32 R144, RZ, RZ, R135 ;  /* 0x000000ffff907224 */ /* 0x000fcc00078e0087 */
[----:B---3--:R-:W-:-:S05]  /*9c00*/  @!P0 HFMA2.BF16_V2 R3, -RZ.H0_H0, RZ.H0_H0, -R143.H1_H1 ;  /* 0x200000ffff038231 */ /* 0x008fca000036098f */
[----:B------:R-:W-:Y:S02]  /*9c10*/  PRMT R2, R3, 0x7610, R2 ;  /* 0x0000761003027816 */ /* 0x000fe40000000002 */
[----:B------:R3:W4:Y:S02]  /*9c20*/  MUFU.EX2 R3, R134 ;  /* 0x0000008600037308 */ /* 0x0007240000000800 */
[----:B---3--:R-:W3:Y:S04]  /*9c30*/  LDL.LU R134, [R1+0x358] ;  /* 0x0003580001867983 */ /* 0x008ee80000300800 */
[----:B------:R-:W2:Y:S04]  /*9c40*/  LDL.LU R135, [R1+0x354] ;  /* 0x0003540001877983 */ /* 0x000ea80000300800 */
[----:B------:R1:W4:Y:S01]  /*9c50*/  LDL.LU.S16 R7, [R1+0x14] ;  /* 0x0000140001077983 */ /* 0x0003220000300600 */
[----:B------:R-:W-:-:S02]  /*9c60*/  PRMT R0, R61, 0x7632, R0 ;  /* 0x000076323d007816 */ /* 0x000fc40000000000 */
[----:B------:R-:W-:Y:S02]  /*9c70*/  PRMT R246, R143, 0x7632, R246 ;  /* 0x000076328ff67816 */ /* 0x000fe400000000f6 */
[----:B------:R-:W-:Y:S02]  /*9c80*/  LOP3.LUT R0, R0, 0xff, RZ, 0xc0, !PT ;  /* 0x000000ff00007812 */ /* 0x000fe400078ec0ff */
[----:B------:R-:W-:Y:S02]  /*9c90*/  @!P0 PRMT R246, R2, 0x5410, RZ ;  /* 0x0000541002f68816 */ /* 0x000fe400000000ff */
[----:B------:R-:W-:Y:S02]  /*9ca0*/  ISETP.LE.U32.AND P0, PT, R0, UR6, PT ;  /* 0x0000000600007c0c */ /* 0x000fe4000bf03070 */
[----:B------:R-:W-:Y:S01]  /*9cb0*/  PRMT R245, R140, 0x7610, R245 ;  /* 0x000076108cf57816 */ /* 0x000fe200000000f5 */
[----:B------:R-:W1:Y:S10]  /*9cc0*/  MUFU.EX2 R2, R81 ;  /* 0x0000005100027308 */ /* 0x000e740000000800 */
[----:B----4-:R-:W-:-:S05]  /*9cd0*/  @!P0 HFMA2.BF16_V2 R7, -RZ.H0_H0, RZ.H0_H0, -R140.H0_H0 ;  /* 0x200000ffff078231 */ /* 0x010fca000034098c */
[----:B------:R-:W-:-:S04]  /*9ce0*/  PRMT R4, R7, 0x7610, R4 ;  /* 0x0000761007047816 */ /* 0x000fc80000000004 */
[----:B------:R-:W-:Y:S02]  /*9cf0*/  @!P0 PRMT R245, R4, 0x5410, RZ ;  /* 0x0000541004f58816 */ /* 0x000fe400000000ff */
[----:B------:R4:W3:Y:S01]  /*9d00*/  LDL.LU.S16 R4, [R1+0x18] ;  /* 0x0000180001047983 */ /* 0x0008e20000300600 */
[----:B------:R-:W-:-:S04]  /*9d10*/  FADD.FTZ R0, R3, R5 ;  /* 0x0000000503007221 */ /* 0x000fc80000010000 */
[----:B-1----:R-:W-:Y:S01]  /*9d20*/  FADD.FTZ R8, R2, R0 ;  /* 0x0000000002087221 */ /* 0x002fe20000010000 */
[----:B------:R-:W-:-:S04]  /*9d30*/  SHF.R.U32.HI R0, RZ, 0x18, R61 ;  /* 0x00000018ff007819 */ /* 0x000fc8000001163d */
[----:B------:R-:W-:Y:S02]  /*9d40*/  ISETP.LE.U32.AND P0, PT, R0, UR6, PT ;  /* 0x0000000600007c0c */ /* 0x000fe4000bf03070 */
[----:B------:R-:W-:-:S11]  /*9d50*/  PRMT R244, R140, 0x7632, R244 ;  /* 0x000076328cf47816 */ /* 0x000fd600000000f4 */
[----:B---3--:R-:W-:-:S05]  /*9d60*/  @!P0 HFMA2.BF16_V2 R4, -RZ.H0_H0, RZ.H0_H0, -R140.H1_H1 ;  /* 0x200000ffff048231 */ /* 0x008fca000036098c */
[----:B------:R-:W-:Y:S02]  /*9d70*/  PRMT R0, R4, 0x7610, R0 ;  /* 0x0000761004007816 */ /* 0x000fe40000000000 */
[----:B------:R4:W3:Y:S02]  /*9d80*/  LDL.LU.S16 R4, [R1+0x1c] ;  /* 0x00001c0001047983 */ /* 0x0008e40000300600 */
[----:B------:R-:W-:Y:S01]  /*9d90*/  @!P0 PRMT R244, R0, 0x5410, RZ ;  /* 0x0000541000f48816 */ /* 0x000fe200000000ff */
[----:B------:R-:W-:-:S05]  /*9da0*/  IMAD.MOV.U32 R0, RZ, RZ, R62 ;  /* 0x000000ffff007224 */ /* 0x000fca00078e003e */
[----:B------:R-:W-:-:S04]  /*9db0*/  LOP3.LUT R0, R0, 0xff, RZ, 0xc0, !PT ;  /* 0x000000ff00007812 */ /* 0x000fc800078ec0ff */
[----:B------:R-:W-:Y:S02]  /*9dc0*/  ISETP.LE.U32.AND P0, PT, R0, UR6, PT ;  /* 0x0000000600007c0c */ /* 0x000fe4000bf03070 */
[----:B------:R-:W-:-:S04]  /*9dd0*/  F2FP.BF16.F32.PACK_AB R139, R2, R3 ;  /* 0x00000003028b723e */ /* 0x000fc800000010ff */
[----:B------:R-:W-:-:S07]  /*9de0*/  PRMT R134, R139, 0x7610, R134 ;  /* 0x000076108b867816 */ /* 0x000fce0000000086 */
[----:B---3--:R-:W-:-:S05]  /*9df0*/  @!P0 HFMA2.BF16_V2 R4, -RZ.H0_H0, RZ.H0_H0, -R139.H0_H0 ;  /* 0x200000ffff048231 */ /* 0x008fca000034098b */
[----:B------:R-:W-:-:S04]  /*9e00*/  PRMT R3, R4, 0x7610, R3 ;  /* 0x0000761004037816 */ /* 0x000fc80000000003 */
[----:B------:R-:W-:Y:S02]  /*9e10*/  @!P0 PRMT R134, R3, 0x5410, RZ ;  /* 0x0000541003868816 */ /* 0x000fe400000000ff */
[----:B------:R4:W3:Y:S01]  /*9e20*/  LDL.LU.S16 R3, [R1+0x24] ;  /* 0x0000240001037983 */ /* 0x0008e20000300600 */
[----:B------:R-:W-:-:S04]  /*9e30*/  PRMT R0, R62, 0x7771, RZ ;  /* 0x000077713e007816 */ /* 0x000fc800000000ff */
[----:B------:R-:W-:Y:S01]  /*9e40*/  ISETP.GT.U32.AND P0, PT, R0, UR6, PT ;  /* 0x0000000600007c0c */ /* 0x000fe2000bf04070 */
[----:B------:R-:W-:Y:S02]  /*9e50*/  IMAD.MOV.U32 R81, RZ, RZ, R145 ;  /* 0x000000ffff517224 */ /* 0x000fe400078e0091 */
[----:B------:R-:W-:Y:S02]  /*9e60*/  IMAD.MOV.U32 R145, RZ, RZ, R156 ;  /* 0x000000ffff917224 */ /* 0x000fe400078e009c */
[----:B------:R-:W1:Y:S01]  /*9e70*/  MUFU.EX2 R4, R81 ;  /* 0x0000005100047308 */ /* 0x000e620000000800 */
[----:B--2---:R-:W-:Y:S01]  /*9e80*/  PRMT R135, R139, 0x7632, R135 ;  /* 0x000076328b877816 */ /* 0x004fe20000000087 */
[----:B------:R-:W-:Y:S02]  /*9e90*/  IMAD.MOV.U32 R156, RZ, RZ, R211 ;  /* 0x000000ffff9c7224 */ /* 0x000fe400078e00d3 */
[----:B------:R-:W-:Y:S02]  /*9ea0*/  IMAD.MOV.U32 R211, RZ, RZ, R238 ;  /* 0x000000ffffd37224 */ /* 0x000fe400078e00ee */
[----:B------:R-:W2:Y:S04]  /*9eb0*/  LDL.LU R238, [R1+0x350] ;  /* 0x0003500001ee7983 */ /* 0x000ea80000300800 */
[----:B------:R4:W4:Y:S01]  /*9ec0*/  LDL.LU.S16 R5, [R1+0x28] ;  /* 0x0000280001057983 */ /* 0x0009220000300600 */
[----:B------:R-:W-:Y:S01]  /*9ed0*/  F2FP.BF16.F32.PACK_AB R11, R40, R42 ;  /* 0x0000002a280b723e */ /* 0x000fe200000010ff */
[----:B---3--:R-:W-:-:S05]  /*9ee0*/  @P0 HFMA2.BF16_V2 R3, -RZ.H0_H0, RZ.H0_H0, -R139.H1_H1 ;  /* 0x200000ffff030231 */ /* 0x008fca000036098b */
[----:B------:R-:W-:Y:S02]  /*9ef0*/  PRMT R0, R3, 0x7610, R0 ;  /* 0x0000761003007816 */ /* 0x000fe40000000000 */
[----:B------:R-:W3:Y:S02]  /*9f00*/  MUFU.EX2 R3, R145 ;  /* 0x0000009100037308 */ /* 0x000ee40000000800 */
[----:B------:R-:W-:Y:S02]  /*9f10*/  @P0 PRMT R135, R0, 0x5410, RZ ;  /* 0x0000541000870816 */ /* 0x000fe400000000ff */
[----:B------:R-:W-:-:S04]  /*9f20*/  PRMT R0, R62, 0x7772, RZ ;  /* 0x000077723e007816 */ /* 0x000fc800000000ff */
[----:B------:R-:W-:Y:S01]  /*9f30*/  ISETP.GT.U32.AND P0, PT, R0, UR6, PT ;  /* 0x0000000600007c0c */ /* 0x000fe2000bf04070 */
[----:B-1----:R-:W-:Y:S01]  /*9f40*/  FADD.FTZ R0, R4, R6 ;  /* 0x0000000604007221 */ /* 0x002fe20000010000 */
[----:B---3--:R-:W-:Y:S02]  /*9f50*/  F2FP.BF16.F32.PACK_AB R138, R3, R4 ;  /* 0x00000004038a723e */ /* 0x008fe400000010ff */
[----:B------:R1:W3:Y:S01]  /*9f60*/  LDL.LU.S16 R4, [R1+0x2c] ;  /* 0x00002c0001047983 */ /* 0x0002e20000300600 */
        /* <DEDUP_REMOVED lines=8> */
[----:B------:R-:W-:Y:S01]  /*9ff0*/  IMAD.MOV.U32 R156, RZ, RZ, R144 ;  /* 0x000000ffff9c7224 */ /* 0x000fe200078e0090 */
[----:B------:R2:W1:Y:S01]  /*a000*/  MUFU.EX2 R9, R81 ;  /* 0x0000005100097308 */ /* 0x0004620000000800 */
[----:B------:R-:W-:-:S02]  /*a010*/  IMAD.MOV.U32 R144, RZ, RZ, R105 ;  /* 0x000000ffff907224 */ /* 0x000fc400078e0069 */
[----:B------:R-:W-:-:S04]  /*a020*/  IMAD.MOV.U32 R102, RZ, RZ, R101 ;  /* 0x000000ffff667224 */ /* 0x000fc800078e0065 */
[----:B------:R-:W-:Y:S02]  /*a030*/  IMAD.MOV.U32 R105, RZ, RZ, R102 ;  /* 0x000000ffff697224 */ /* 0x000fe400078e0066 */
[----:B--2---:R-:W-:Y:S02]  /*a040*/  IMAD.MOV.U32 R81, RZ, RZ, R145 ;  /* 0x000000ffff517224 */ /* 0x004fe400078e0091 */
        /* <DEDUP_REMOVED lines=9> */
[----:B------:R-:W2:Y:S01]  /*a0e0*/  LDL.LU R32, [R1+0x34c] ;  /* 0x00034c0001207983 */ /* 0x000ea20000300800 */
[----:B------:R-:W-:-:S02]  /*a0f0*/  IMAD.MOV.U32 R145, RZ, RZ, R156 ;  /* 0x000000ffff917224 */ /* 0x000fc400078e009c */
[----:B------:R-:W-:Y:S02]  /*a100*/  IMAD.MOV.U32 R77, RZ, RZ, R171 ;  /* 0x000000ffff4d7224 */ /* 0x000fe400078e00ab */
[----:B------:R-:W-:Y:S01]  /*a110*/  IMAD.MOV.U32 R156, RZ, RZ, R211 ;  /* 0x000000ffff9c7224 */ /* 0x000fe200078e00d3 */
[----:B------:R-:W2:Y:S01]  /*a120*/  LDL.LU R171, [R1+0x348] ;  /* 0x0003480001ab7983 */ /* 0x000ea20000300800 */
[----:B------:R-:W-:-:S03]  /*a130*/  IMAD.MOV.U32 R211, RZ, RZ, R168 ;  /* 0x000000ffffd37224 */ /* 0x000fc600078e00a8 */
[----:B------:R-:W2:Y:S04]  /*a140*/  LDL.LU R168, [R1+0x344] ;  /* 0x0003440001a87983 */ /* 0x000ea80000300800 */
[----:B------:R1:W2:Y:S01]  /*a150*/  LDL.LU.S16 R40, [R1+0x34] ;  /* 0x0000340001287983 */ /* 0x0002a20000300600 */
[----:B------:R-:W-:-:S04]  /*a160*/  F2FP.BF16.F32.PACK_AB R2, R35, R36 ;  /* 0x000000242302723e */ /* 0x000fc800000010ff */
[C---:B------:R-:W-:Y:S01]  /*a170*/  PRMT R117, R2.reuse, 0x7610, R117 ;  /* 0x0000761002757816 */ /* 0x040fe20000000075 */
[----:B----4-:R-:W-:Y:S02]  /*a180*/  @P0 HFMA2.BF16_V2 R5, -RZ.H0_H0, RZ.H0_H0, -R138.H0_H0 ;  /* 0x200000ffff050231 */ /* 0x010fe4000034098a */
[----:B------:R-:W-:Y:S02]  /*a190*/  IMAD.MOV.U32 R6, RZ, RZ, R14 ;  /* 0x000000ffff067224 */ /* 0x000fe400078e000e */
[----:B------:R-:W-:Y:S01]  /*a1a0*/  FADD.FTZ R10, R3, R0 ;  /* 0x00000000030a7221 */ /* 0x000fe20000010000 */
[----:B------:R-:W-:Y:S01]  /*a1b0*/  PRMT R116, R2, 0x7632, R116 ;  /* 0x0000763202747816 */ /* 0x000fe20000000074 */
[----:B------:R-:W-:Y:S01]  /*a1c0*/  IMAD.MOV.U32 R7, RZ, RZ, R15 ;  /* 0x000000ffff077224 */ /* 0x000fe200078e000f */
[----:B------:R-:W-:Y:S02]  /*a1d0*/  PRMT R3, R5, 0x7610, R3 ;  /* 0x0000761005037816 */ /* 0x000fe40000000003 */
[----:B------:R-:W-:-:S02]  /*a1e0*/  LOP3.LUT R2, R120, UR11, R25, 0x96, !PT ;  /* 0x0000000b78027c12 */ /* 0x000fc4000f8e9619 */
[----:B------:R-:W-:Y:S01]  /*a1f0*/  PRMT R252, R138, 0x7610, R252 ;  /* 0x000076108afc7816 */ /* 0x000fe200000000fc */
[----:B------:R-:W-:Y:S01]  /*a200*/  IMAD.MOV.U32 R5, RZ, RZ, R7 ;  /* 0x000000ffff057224 */ /* 0x000fe200078e0007 */
[----:B------:R-:W-:Y:S01]  /*a210*/  @P0 PRMT R252, R3, 0x5410, RZ ;  /* 0x0000541003fc0816 */ /* 0x000fe200000000ff */
[----:B------:R-:W-:-:S04]  /*a220*/  IMAD.WIDE.U32 R2, R2, -0x2daee0ad, RZ ;  /* 0xd2511f5302027825 */ /* 0x000fc800078e00ff */
[----:B------:R-:W-:Y:S01]  /*a230*/  IMAD.MOV.U32 R101, RZ, RZ, R64 ;  /* 0x000000ffff657224 */ /* 0x000fe200078e0040 */
[----:B------:R-:W-:Y:S01]  /*a240*/  PRMT R64, R117, 0x5410, R116 ;  /* 0x0000541075407816 */ /* 0x000fe20000000074 */
[----:B------:R-:W-:Y:S01]  /*a250*/  FADD.FTZ R14, R82, R12 ;  /* 0x0000000c520e7221 */ /* 0x000fe20000010000 */
[----:B------:R-:W-:Y:S01]  /*a260*/  FADD.FTZ R15, R50, R13 ;  /* 0x0000000d320f7221 */ /* 0x000fe20000010000 */
[----:B------:R-:W-:Y:S01]  /*a270*/  PRMT R219, R138, 0x7632, R219 ;  /* 0x000076328adb7816 */ /* 0x000fe200000000db */
[----:B---3--:R-:W-:-:S05]  /*a280*/  @!P3 HFMA2.BF16_V2 R4, -RZ.H0_H0, RZ.H0_H0, -R117.H0_H0 ;  /* 0x200000ffff04b231 */ /* 0x008fca0000340975 */
[----:B------:R-:W-:Y:S01]  /*a290*/  PRMT R0, R4, 0x7610, R0 ;  /* 0x0000761004007816 */ /* 0x000fe20000000000 */
[----:B------:R-:W-:Y:S01]  /*a2a0*/  IMAD.MOV.U32 R4, RZ, RZ, R6 ;  /* 0x000000ffff047224 */ /* 0x000fe200078e0006 */
[----:B------:R-:W-:Y:S02]  /*a2b0*/  LOP3.LUT R6, R24, UR16, R39, 0x96, !PT ;  /* 0x0000001018067c12 */ /* 0x000fe4000f8e9627 */
[----:B------:R-:W-:-:S03]  /*a2c0*/  @!P3 PRMT R117, R0, 0x5410, RZ ;  /* 0x000054100075b816 */ /* 0x000fc600000000ff */
[----:B------:R-:W-:Y:S01]  /*a2d0*/  IMAD.WIDE.U32 R6, R6, -0x2daee0ad, RZ ;  /* 0xd2511f5306067825 */ /* 0x000fe200078e00ff */
[----:B------:R-:W-:-:S04]  /*a2e0*/  LOP3.LUT R0, R4, UR15, R3, 0x96, !PT ;  /* 0x0000000f04007c12 */ /* 0x000fc8000f8e9603 */
[----:B------:R-:W-:Y:S02]  /*a2f0*/  LOP3.LUT R4, R2, UR13, R7, 0x96, !PT ;  /* 0x0000000d02047c12 */ /* 0x000fe4000f8e9607 */
[----:B------:R-:W3:Y:S01]  /*a300*/  MUFU.EX2 R7, R147 ;  /* 0x0000009300077308 */ /* 0x000ee20000000800 */
[----:B------:R-:W-:-:S04]  /*a310*/  IMAD.WIDE.U32 R2, R0, -0x326172a9, RZ ;  /* 0xcd9e8d5700027825 */ /* 0x000fc800078e00ff */
[----:B-1----:R-:W-:Y:S01]  /*a320*/  FADD.FTZ R0, R9, R8 ;  /* 0x0000000809007221 */ /* 0x002fe20000010000 */
[----:B------:R-:W-:Y:S01]  /*a330*/  IMAD.WIDE.U32 R4, R4, -0x326172a9, RZ ;  /* 0xcd9e8d5704047825 */ /* 0x000fe200078e00ff */
[----:B------:R-:W-:-:S03]  /*a340*/  LOP3.LUT R3, R38, UR14, R3, 0x96, !PT ;  /* 0x0000000e26037c12 */ /* 0x000fc6000f8e9603 */
[----:B---3--:R-:W-:Y:S01]  /*a350*/  FADD.FTZ R8, R7, R0 ;  /* 0x0000000007087221 */ /* 0x008fe20000010000 */
[----:B------:R-:W-:Y:S02]  /*a360*/  PRMT R0, R62, 0x7773, RZ ;  /* 0x000077733e007816 */ /* 0x000fe400000000ff */
[----:B------:R-:W-:Y:S02]  /*a370*/  LOP3.LUT R5, R2, UR10, R5, 0x96, !PT ;  /* 0x0000000a02057c12 */ /* 0x000fe4000f8e9605 */
[----:B------:R-:W-:Y:S01]  /*a380*/  ISETP.GT.U32.AND P0, PT, R0, UR6, PT ;  /* 0x0000000600007c0c */ /* 0x000fe2000bf04070 */
[----:B------:R-:W-:-:S04]  /*a390*/  IMAD.WIDE.U32 R2, R3, -0x2daee0ad, RZ ;  /* 0xd2511f5303027825 */ /* 0x000fc800078e00ff */
[----:B------:R-:W-:Y:S01]  /*a3a0*/  IMAD.WIDE.U32 R12, R5, -0x2daee0ad, RZ ;  /* 0xd2511f53050c7825 */ /* 0x000fe200078e00ff */
[----:B------:R-:W-:Y:S01]  /*a3b0*/  LOP3.LUT R3, R6, UR12, R3, 0x96, !PT ;  /* 0x0000000c06037c12 */ /* 0x000fe2000f8e9603 */
[----:B------:R-:W1:Y:S03]  /*a3c0*/  LDCU UR12, c[0x0][0x448] ;  /* 0x00008900ff0c77ac */ /* 0x000e660008000800 */
[----:B------:R-:W-:Y:S01]  /*a3d0*/  LOP3.LUT R5, R2, UR5, R13, 0x96, !PT ;  /* 0x0000000502057c12 */ /* 0x000fe2000f8e960d */
[----:B------:R-:W-:Y:S01]  /*a3e0*/  IMAD.WIDE.U32 R2, R3, -0x326172a9, RZ ;  /* 0xcd9e8d5703027825 */ /* 0x000fe200078e00ff */
[----:B------:R-:W-:-:S04]  /*a3f0*/  F2FP.BF16.F32.PACK_AB R153, R7, R9 ;  /* 0x000000090799723e */ /* 0x000fc800000010ff */
[----:B------:R-:W-:Y:S01]  /*a400*/  LOP3.LUT R7, R4, UR9, R3, 0x96, !PT ;  /* 0x0000000904077c12 */ /* 0x000fe2000f8e9603 */
[----:B--2---:R-:W-:-:S05]  /*a410*/  @P0 HFMA2.BF16_V2 R40, -RZ.H0_H0, RZ.H0_H0, -R138.H1_H1 ;  /* 0x200000ffff280231 */ /* 0x004fca000036098a */
[----:B------:R-:W-:-:S04]  /*a420*/  PRMT R4, R40, 0x7610, R4 ;  /* 0x0000761028047816 */ /* 0x000fc80000000004 */
[----:B------:R-:W-:Y:S02]  /*a430*/  @P0 PRMT R219, R4, 0x5410, RZ ;  /* 0x0000541004db0816 */ /* 0x000fe400000000ff */
[----:B------:R2:W3:Y:S01]  /*a440*/  LDL.LU.S16 R4, [R1+0x38] ;  /* 0x0000380001047983 */ /* 0x0004e20000300600 */
[----:B------:R-:W-:Y:S02]  /*a450*/  IMAD.MOV.U32 R239, RZ, RZ, R81 ;  /* 0x000000ffffef7224 */ /* 0x000fe400078e0051 */
[----:B------:R-:W-:Y:S02]  /*a460*/  IMAD.MOV.U32 R147, RZ, RZ, R157 ;  /* 0x000000ffff937224 */ /* 0x000fe400078e009d */
[----:B------:R-:W-:Y:S02]  /*a470*/  IMAD.MOV.U32 R81, RZ, RZ, R56 ;  /* 0x000000ffff517224 */ /* 0x000fe400078e0038 */
[----:B------:R-:W-:Y:S02]  /*a480*/  IMAD.MOV.U32 R157, RZ, RZ, R57 ;  /* 0x000000ffff9d7224 */ /* 0x000fe400078e0039 */
[----:B------:R-:W-:Y:S01]  /*a490*/  IMAD.WIDE.U32 R56, R5, -0x326172a9, RZ ;  /* 0xcd9e8d5705387825 */ /* 0x000fe200078e00ff */
[----:B------:R-:W-:-:S04]  /*a4a0*/  PRMT R0, R18, 0x7771, RZ ;  /* 0x0000777112007816 */ /* 0x000fc800000000ff */
[----:B------:R-:W-:Y:S02]  /*a4b0*/  LOP3.LUT R57, R2, UR7, R57, 0x96, !PT ;  /* 0x0000000702397c12 */ /* 0x000fe4000f8e9639 */
[----:B------:R-:W-:Y:S02]  /*a4c0*/  ISETP.GT.U32.AND P3, PT, R0, UR6, PT ;  /* 0x0000000600007c0c */ /* 0x000fe4000bf64070 */
[----:B------:R-:W-:-:S04]  /*a4d0*/  LOP3.LUT R0, R57, 0xff, RZ, 0xc0, !PT ;  /* 0x000000ff39007812 */ /* 0x000fc800078ec0ff */
[----:B------:R-:W-:-:S13]  /*a4e0*/  ISETP.LE.U32.AND P0, PT, R0, UR6, PT ;  /* 0x0000000600007c0c */ /* 0x000fda000bf03070 */
[----:B---3--:R-:W-:-:S05]  /*a4f0*/  @!P0 HFMA2.BF16_V2 R4, -RZ.H0_H0, RZ.H0_H0, -R153.H0_H0 ;  /* 0x200000ffff048231 */ /* 0x008fca0000340999 */
[----:B------:R-:W-:Y:S02]  /*a500*/  PRMT R0, R4, 0x7610, R0 ;  /* 0x0000761004007816 */ /* 0x000fe40000000000 */
[----:B------:R2:W3:Y:S01]  /*a510*/  LDL.LU.S16 R4, [R1+0x3c] ;  /* 0x00003c0001047983 */ /* 0x0004e20000300600 */
[----:B------:R-:W-:Y:S02]  /*a520*/  PRMT R225, R153, 0x7610, R225 ;  /* 0x0000761099e17816 */ /* 0x000fe400000000e1 */
[----:B------:R-:W-:Y:S02]  /*a530*/  @!P0 PRMT R225, R0, 0x5410, RZ ;  /* 0x0000541000e18816 */ /* 0x000fe400000000ff */
[----:B------:R-:W-:-:S04]  /*a540*/  LOP3.LUT R0, R57, 0xffff, RZ, 0xc0, !PT ;  /* 0x0000ffff39007812 */ /* 0x000fc800078ec0ff */
[----:B------:R-:W-:-:S04]  /*a550*/  SHF.R.U32.HI R0, RZ, 0x8, R0 ;  /* 0x00000008ff007819 */ /* 0x000fc80000011600 */
[----:B------:R-:W-:-:S04]  /*a560*/  LOP3.LUT R0, R0, 0xffff, RZ, 0xc0, !PT ;  /* 0x0000ffff00007812 */ /* 0x000fc800078ec0ff */
[----:B------:R-:W-:Y:S01]  /*a570*/  ISETP.LE.U32.AND P0, PT, R0, UR6, PT ;  /* 0x0000000600007c0c */ /* 0x000fe2000bf03070 */
[----:B------:R-:W-:Y:S02]  /*a580*/  IMAD.MOV.U32 R44, RZ, RZ, R239 ;  /* 0x000000ffff2c7224 */ /* 0x000fe400078e00ef */
[----:B------:R-:W-:Y:S02]  /*a590*/  IMAD.MOV.U32 R239, RZ, RZ, R147 ;  /* 0x000000ffffef7224 */ /* 0x000fe400078e0093 */
[----:B------:R-:W-:Y:S01]  /*a5a0*/  IMAD.MOV.U32 R147, RZ, RZ, R157 ;  /* 0x000000ffff937224 */ /* 0x000fe200078e009d */
[----:B------:R-:W-:Y:S01]  /*a5b0*/  PRMT R221, R153, 0x7632, R221 ;  /* 0x0000763299dd7816 */ /* 0x000fe200000000dd */
[----:B------:R-:W-:Y:S02]  /*a5c0*/  IMAD.MOV.U32 R157, RZ, RZ, R156 ;  /* 0x000000ffff9d7224 */ /* 0x000fe400078e009c */
[----:B------:R-:W-:Y:S02]  /*a5d0*/  IMAD.MOV.U32 R156, RZ, RZ, R144 ;  /* 0x000000ffff9c7224 */ /* 0x000fe400078e0090 */
[----:B------:R-:W-:-:S02]  /*a5e0*/  IMAD.MOV.U32 R144, RZ, RZ, R169 ;  /* 0x000000ffff907224 */ /* 0x000fc400078e00a9 */
[----:B---3--:R-:W-:-:S05]  /*a5f0*/  @!P0 HFMA2.BF16_V2 R4, -RZ.H0_H0, RZ.H0_H0, -R153.H1_H1 ;  /* 0x200000ffff048231 */ /* 0x008fca0000360999 */
[----:B------:R-:W-:Y:S02]  /*a600*/  PRMT R3, R4, 0x7610, R3 ;  /* 0x0000761004037816 */ /* 0x000fe40000000003 */
[----:B------:R2:W3:Y:S02]  /*a610*/  LDL.LU.S16 R4, [R1+0x40] ;  /* 0x0000400001047983 */ /* 0x0004e40000300600 */
[----:B------:R-:W-:Y:S02]  /*a620*/  @!P0 PRMT R221, R3, 0x5410, RZ ;  /* 0x0000541003dd8816 */ /* 0x000fe400000000ff */
[----:B------:R-:W4:Y:S01]  /*a630*/  LDL.LU R169, [R1+0x340] ;  /* 0x0003400001a97983 */ /* 0x000f220000300800 */
[----:B------:R1:W-:Y:S03]  /*a640*/  MUFU.EX2 R3, R170 ;  /* 0x000000aa00037308 */ /* 0x0003e60000000800 */
[----:B-1----:R-:W2:Y:S04]  /*a650*/  LDL.LU R170, [R1+0x33c] ;  /* 0x00033c0001aa7983 */ /* 0x002ea80000300800 */
[----:B------:R1:W4:Y:S01]  /*a660*/  LDL.LU.S16 R5, [R1+0x4c] ;  /* 0x00004c0001057983 */ /* 0x0003220000300600 */
[----:B------:R-:W-:-:S04]  /*a670*/  PRMT R0, R57, 0x7632, R0 ;  /* 0x0000763239007816 */ /* 0x000fc80000000000 */
[----:B------:R-:W-:-:S04]  /*a680*/  LOP3.LUT R0, R0, 0xff, RZ, 0xc0, !PT ;  /* 0x000000ff00007812 */ /* 0x000fc800078ec0ff */
[----:B------:R-:W-:Y:S01]  /*a690*/  ISETP.LE.U32.AND P0, PT, R0, UR6, PT ;  /* 0x0000000600007c0c */ /* 0x000fe2000bf03070 */
[----:B---3--:R-:W-:-:S05]  /*a6a0*/  @P3 HFMA2.BF16_V2 R4, -RZ.H0_H0, RZ.H0_H0, -R116.H0_H0 ;  /* 0x200000ffff043231 */ /* 0x008fca0000340974 */
[----:B------:R-:W-:Y:S02]  /*a6b0*/  PRMT R2, R4, 0x7610, R2 ;  /* 0x0000761004027816 */ /* 0x000fe40000000002 */
[----:B------:R-:W3:Y:S02]  /*a6c0*/  MUFU.EX2 R4, R44 ;  /* 0x0000002c00047308 */ /* 0x000ee40000000800 */
[----:B------:R-:W-:Y:S02]  /*a6d0*/  @P3 PRMT R116, R2, 0x5410, RZ ;  /* 0x0000541002743816 */ /* 0x000fe400000000ff */
[----:B---3--:R-:W-:Y:S01]  /*a6e0*/  F2FP.BF16.F32.PACK_AB R152, R3, R4 ;  /* 0x000000040398723e */ /* 0x008fe200000010ff */
[----:B------:R-:W-:-:S04]  /*a6f0*/  FADD.FTZ R0, R4, R10 ;  /* 0x0000000a04007221 */ /* 0x000fc80000010000 */
[----:B----4-:R-:W-:Y:S02]  /*a700*/  @!P0 HFMA2.BF16_V2 R5, -RZ.H0_H0, RZ.H0_H0, -R152.H0_H0 ;  /* 0x200000ffff058231 */ /* 0x010fe40000340998 */
[----:B------:R-:W-:-:S03]  /*a710*/  FADD.FTZ R2, R3, R0 ;  /* 0x0000000003027221 */ /* 0x000fc60000010000 */
[----:B------:R-:W-:Y:S02]  /*a720*/  PRMT R3, R5, 0x7610, R3 ;  /* 0x0000761005037816 */ /* 0x000fe40000000003 */
[----:B------:R-:W-:Y:S02]  /*a730*/  PRMT R220, R152, 0x7610, R220 ;  /* 0x0000761098dc7816 */ /* 0x000fe400000000dc */
[----:B------:R-:W-:Y:S02]  /*a740*/  @!P0 PRMT R220, R3, 0x5410, RZ ;  /* 0x0000541003dc8816 */ /* 0x000fe400000000ff */
[----:B------:R1:W3:Y:S01]  /*a750*/  LDL.LU.S16 R3, [R1+0x50] ;  /* 0x0000500001037983 */ /* 0x0002e20000300600 */
[----:B------:R-:W-:-:S04]  /*a760*/  PRMT R0, R18, 0x7772, RZ ;  /* 0x0000777212007816 */ /* 0x000fc800000000ff */
[----:B------:R-:W-:Y:S02]  /*a770*/  ISETP.GT.U32.AND P3, PT, R0, UR6, PT ;  /* 0x0000000600007c0c */ /* 0x000fe4000bf64070 */
[----:B------:R-:W-:-:S04]  /*a780*/  SHF.R.U32.HI R0, RZ, 0x18, R57 ;  /* 0x00000018ff007819 */ /* 0x000fc80000011639 */
[----:B------:R-:W-:Y:S01]  /*a790*/  ISETP.LE.U32.AND P0, PT, R0, UR6, PT ;  /* 0x0000000600007c0c */ /* 0x000fe2000bf03070 */
        /* <DEDUP_REMOVED lines=8> */
[----:B------:R-:W4:Y:S01]  /*a820*/  LDL.LU R240, [R1+0x338] ;  /* 0x0003380001f07983 */ /* 0x000f220000300800 */
[----:B------:R-:W2:Y:S01]  /*a830*/  MUFU.EX2 R4, R44 ;  /* 0x0000002c00047308 */ /* 0x000ea20000000800 */
[----:B------:R-:W-:Y:S01]  /*a840*/  PRMT R218, R152, 0x7632, R218 ;  /* 0x0000763298da7816 */ /* 0x000fe200000000da */
[----:B---3--:R-:W-:-:S05]  /*a850*/  @!P0 HFMA2.BF16_V2 R3, -RZ.H0_H0, RZ.H0_H0, -R152.H1_H1 ;  /* 0x200000ffff038231 */ /* 0x008fca0000360998 */
[----:B------:R-:W-:Y:S02]  /*a860*/  PRMT R0, R3, 0x7610, R0 ;  /* 0x0000761003007816 */ /* 0x000fe40000000000 */
[----:B------:R3:W1:Y:S02]  /*a870*/  MUFU.EX2 R3, R241 ;  /* 0x000000f100037308 */ /* 0x0006640000000800 */
[----:B---3--:R-:W3:Y:S04]  /*a880*/  LDL.LU R241, [R1+0x334] ;  /* 0x0003340001f17983 */ /* 0x008ee80000300800 */
[----:B------:R3:W4:Y:S01]  /*a890*/  LDL.LU.S16 R38, [R1+0x54] ;  /* 0x0000540001267983 */ /* 0x0007220000300600 */
[----:B------:R-:W-:Y:S01]  /*a8a0*/  @!P0 PRMT R218, R0, 0x5410, RZ ;  /* 0x0000541000da8816 */ /* 0x000fe200000000ff */
[----:B------:R-:W-:-:S05]  /*a8b0*/  IMAD.MOV.U32 R0, RZ, RZ, R56 ;  /* 0x000000ffff007224 */ /* 0x000fca00078e0038 */
[----:B------:R-:W-:-:S04]  /*a8c0*/  LOP3.LUT R0, R0, 0xff, RZ, 0xc0, !PT ;  /* 0x000000ff00007812 */ /* 0x000fc800078ec0ff */
[----:B------:R-:W-:Y:S01]  /*a8d0*/  ISETP.LE.U32.AND P0, PT, R0, UR6, PT ;  /* 0x0000000600007c0c */ /* 0x000fe2000bf03070 */
[----:B--2---:R-:W-:Y:S01]  /*a8e0*/  FADD.FTZ R0, R4, R8 ;  /* 0x0000000804007221 */ /* 0x004fe20000010000 */
[----:B-1----:R-:W-:-:S03]  /*a8f0*/  F2FP.BF16.F32.PACK_AB R142, R3, R4 ;  /* 0x00000004038e723e */ /* 0x002fc600000010ff */
[----:B------:R-:W-:Y:S02]  /*a900*/  FADD.FTZ R5, R3, R0 ;  /* 0x0000000003057221 */ /* 0x000fe40000010000 */
[----:B------:R1:W2:Y:S01]  /*a910*/  LDL.LU.S16 R3, [R1+0x58] ;  /* 0x0000580001037983 */ /* 0x0002a20000300600 */
[----:B------:R-:W-:Y:S02]  /*a920*/  IMAD.MOV.U32 R44, RZ, RZ, R239 ;  /* 0x000000ffff2c7224 */ /* 0x000fe400078e00ef */
[----:B------:R-:W-:Y:S02]  /*a930*/  IMAD.MOV.U32 R239, RZ, RZ, R147 ;  /* 0x000000ffffef7224 */ /* 0x000fe400078e0093 */
[----:B------:R-:W-:Y:S02]  /*a940*/  IMAD.MOV.U32 R147, RZ, RZ, R81 ;  /* 0x000000ffff937224 */ /* 0x000fe400078e0051 */
[----:B------:R-:W-:Y:S02]  /*a950*/  IMAD.MOV.U32 R81, RZ, RZ, R145 ;  /* 0x000000ffff517224 */ /* 0x000fe400078e0091 */
[----:B------:R-:W-:Y:S01]  /*a960*/  IMAD.MOV.U32 R145, RZ, RZ, R190 ;  /* 0x000000ffff917224 */ /* 0x000fe200078e00be */
[----:B------:R1:W2:Y:S01]  /*a970*/  MUFU.EX2 R4, R44 ;  /* 0x0000002c00047308 */ /* 0x0002a20000000800 */
[----:B------:R-:W-:-:S02]  /*a980*/  IMAD.MOV.U32 R190, RZ, RZ, R150 ;  /* 0x000000ffffbe7224 */ /* 0x000fc400078e0096 */
[----:B------:R-:W-:Y:S02]  /*a990*/  IMAD.MOV.U32 R150, RZ, RZ, R206 ;  /* 0x000000ffff967224 */ /* 0x000fe400078e00ce */
[----:B------:R-:W-:Y:S02]  /*a9a0*/  IMAD.MOV.U32 R206, RZ, RZ, R211 ;  /* 0x000000ffffce7224 */ /* 0x000fe400078e00d3 */
[----:B------:R-:W-:Y:S02]  /*a9b0*/  IMAD.MOV.U32 R211, RZ, RZ, R100 ;  /* 0x000000ffffd37224 */ /* 0x000fe400078e0064 */
[----:B-1----:R-:W-:Y:S02]  /*a9c0*/  IMAD.MOV.U32 R44, RZ, RZ, R239 ;  /* 0x000000ffff2c7224 */ /* 0x002fe400078e00ef */
[----:B------:R-:W-:Y:S02]  /*a9d0*/  IMAD.MOV.U32 R239, RZ, RZ, R81 ;  /* 0x000000ffffef7224 */ /* 0x000fe400078e0051 */
[----:B------:R-:W-:-:S02]  /*a9e0*/  IMAD.MOV.U32 R81, RZ, RZ, R145 ;  /* 0x000000ffff517224 */ /* 0x000fc400078e0091 */
[----:B------:R-:W-:Y:S02]  /*a9f0*/  IMAD.MOV.U32 R145, RZ, RZ, R190 ;  /* 0x000000ffff917224 */ /* 0x000fe400078e00be */
[----:B------:R-:W-:Y:S02]  /*aa00*/  IMAD.MOV.U32 R190, RZ, RZ, R206 ;  /* 0x000000ffffbe7224 */ /* 0x000fe400078e00ce */
[----:B------:R-:W-:Y:S02]  /*aa10*/  IMAD.MOV.U32 R206, RZ, RZ, R211 ;  /* 0x000000ffffce7224 */ /* 0x000fe400078e00d3 */
[----:B------:R-:W-:Y:S02]  /*aa20*/  IMAD.MOV.U32 R100, RZ, RZ, R242 ;  /* 0x000000ffff647224 */ /* 0x000fe400078e00f2 */
[----:B------:R-:W-:Y:S01]  /*aa30*/  IMAD.MOV.U32 R211, RZ, RZ, R77 ;  /* 0x000000ffffd37224 */ /* 0x000fe200078e004d */
[----:B------:R-:W3:Y:S01]  /*aa40*/  LDL.LU R242, [R1+0x330] ;  /* 0x0003300001f27983 */ /* 0x000ee20000300800 */
[----:B------:R-:W-:-:S03]  /*aa50*/  IMAD.MOV.U32 R77, RZ, RZ, R32 ;  /* 0x000000ffff4d7224 */ /* 0x000fc600078e0020 */
[----:B------:R-:W3:Y:S01]  /*aa60*/  LDL.LU R32, [R1+0x32c] ;  /* 0x00032c0001207983 */ /* 0x000ee20000300800 */
[----:B----4-:R-:W-:-:S05]  /*aa70*/  @!P0 HFMA2.BF16_V2 R38, -RZ.H0_H0, RZ.H0_H0, -R142.H0_H0 ;  /* 0x200000ffff268231 */ /* 0x010fca000034098e */
[----:B------:R-:W-:Y:S02]  /*aa80*/  PRMT R6, R38, 0x7610, R6 ;  /* 0x0000761026067816 */ /* 0x000fe40000000006 */
[----:B------:R1:W4:Y:S01]  /*aa90*/  LDL.LU.S16 R38, [R1+0x5c] ;  /* 0x00005c0001267983 */ /* 0x0003220000300600 */
[C---:B------:R-:W-:Y:S02]  /*aaa0*/  PRMT R115, R11.reuse, 0x7610, R115 ;  /* 0x000076100b737816 */ /* 0x040fe40000000073 */
[----:B------:R-:W-:-:S03]  /*aab0*/  PRMT R114, R11, 0x7632, R114 ;  /* 0x000076320b727816 */ /* 0x000fc60000000072 */
[----:B--2---:R-:W-:-:S05]  /*aac0*/  @P3 HFMA2.BF16_V2 R3, -RZ.H0_H0, RZ.H0_H0, -R115.H0_H0 ;  /* 0x200000ffff033231 */ /* 0x004fca0000340973 */
[----:B------:R-:W-:Y:S02]  /*aad0*/  PRMT R0, R3, 0x7610, R0 ;  /* 0x0000761003007816 */ /* 0x000fe40000000000 */
[----:B------:R2:W1:Y:S01]  /*aae0*/  MUFU.EX2 R3, R44 ;  /* 0x0000002c00037308 */ /* 0x0004620000000800 */
[----:B------:R-:W-:Y:S02]  /*aaf0*/  PRMT R227, R142, 0x7610, R227 ;  /* 0x000076108ee37816 */ /* 0x000fe400000000e3 */
[----:B------:R-:W-:Y:S01]  /*ab00*/  @!P0 PRMT R227, R6, 0x5410, RZ ;  /* 0x0000541006e38816 */ /* 0x000fe200000000ff */
[----:B--2---:R-:W-:Y:S02]  /*ab10*/  IMAD.MOV.U32 R44, RZ, RZ, R81 ;  /* 0x000000ffff2c7224 */ /* 0x004fe400078e0051 */
[----:B------:R-:W-:Y:S02]  /*ab20*/  IMAD.MOV.U32 R81, RZ, RZ, R145 ;  /* 0x000000ffff517224 */ /* 0x000fe400078e0091 */
[----:B------:R-:W-:-:S02]  /*ab30*/  IMAD.MOV.U32 R145, RZ, RZ, R211 ;  /* 0x000000ffff917224 */ /* 0x000fc400078e00d3 */
[----:B------:R-:W-:Y:S01]  /*ab40*/  IMAD.MOV.U32 R211, RZ, RZ, R51 ;  /* 0x000000ffffd37224 */ /* 0x000fe200078e0033 */
[----:B------:R-:W-:Y:S02]  /*ab50*/  PRMT R51, R115, 0x5410, R114 ;  /* 0x0000541073337816 */ /* 0x000fe40000000072 */
[----:B------:R-:W-:Y:S02]  /*ab60*/  @P3 PRMT R115, R0, 0x5410, RZ ;  /* 0x0000541000733816 */ /* 0x000fe400000000ff */
[----:B------:R-:W-:-:S04]  /*ab70*/  PRMT R0, R56, 0x7771, RZ ;  /* 0x0000777138007816 */ /* 0x000fc800000000ff */
[----:B------:R-:W-:Y:S01]  /*ab80*/  ISETP.GT.U32.AND P0, PT, R0, UR6, PT ;  /* 0x0000000600007c0c */ /* 0x000fe2000bf04070 */
[----:B------:R-:W-:Y:S01]  /*ab90*/  FADD.FTZ R0, R4, R2 ;  /* 0x0000000204007221 */ /* 0x000fe20000010000 */
[----:B-1----:R-:W-:-:S03]  /*aba0*/  F2FP.BF16.F32.PACK_AB R141, R3, R4 ;  /* 0x00000004038d723e */ /* 0x002fc600000010ff */
[----:B------:R-:W-:Y:S01]  /*abb0*/  FADD.FTZ R6, R3, R0 ;  /* 0x0000000003067221 */ /* 0x000fe20000010000 */
[----:B------:R-:W-:-:S07]  /*abc0*/  PRMT R224, R142, 0x7632, R224 ;  /* 0x000076328ee07816 */ /* 0x000fce00000000e0 */
[----:B----4-:R-:W-:-:S05]  /*abd0*/  @P0 HFMA2.BF16_V2 R38, -RZ.H0_H0, RZ.H0_H0, -R142.H1_H1 ;  /* 0x200000ffff260231 */ /* 0x010fca000036098e */
[----:B------:R-:W-:-:S04]  /*abe0*/  PRMT R3, R38, 0x7610, R3 ;  /* 0x0000761026037816 */ /* 0x000fc80000000003 */
[----:B------:R-:W-:Y:S02]  /*abf0*/  @P0 PRMT R224, R3, 0x5410, RZ ;  /* 0x0000541003e00816 */ /* 0x000fe400000000ff */
[----:B------:R1:W2:Y:S01]  /*ac00*/  LDL.LU.S16 R3, [R1+0x60] ;  /* 0x0000600001037983 */ /* 0x0002a20000300600 */
[----:B------:R-:W-:-:S04]  /*ac10*/  PRMT R0, R18, 0x7773, RZ ;  /* 0x0000777312007816 */ /* 0x000fc800000000ff */
[----:B------:R-:W-:Y:S02]  /*ac20*/  ISETP.GT.U32.AND P3, PT, R0, UR6, PT ;  /* 0x0000000600007c0c */ /* 0x000fe4000bf64070 */
[----:B------:R-:W-:-:S04]  /*ac30*/  PRMT R0, R56, 0x7772, RZ ;  /* 0x0000777238007816 */ /* 0x000fc800000000ff */
[----:B------:R-:W-:Y:S02]  /*ac40*/  ISETP.GT.U32.AND P0, PT, R0, UR6, PT ;  /* 0x0000000600007c0c */ /* 0x000fe4000bf04070 */
[----:B------:R-:W-:-:S11]  /*ac50*/  PRMT R223, R141, 0x7610, R223 ;  /* 0x000076108ddf7816 */ /* 0x000fd600000000df */
[----:B--2---:R-:W-:-:S05]  /*ac60*/  @P0 HFMA2.BF16_V2 R3, -RZ.H0_H0, RZ.H0_H0, -R141.H0_H0 ;  /* 0x200000ffff030231 */ /* 0x004fca000034098d */
[----:B------:R-:W-:Y:S02]  /*ac70*/  PRMT R0, R3, 0x7610, R0 ;  /* 0x0000761003007816 */ /* 0x000fe40000000000 */
[----:B------:R1:W2:Y:S02]  /*ac80*/  LDL.LU.S16 R3, [R1+0x64] ;  /* 0x0000640001037983 */ /* 0x0002a40000300600 */
[----:B------:R-:W-:Y:S02]  /*ac90*/  @P0 PRMT R223, R0, 0x5410, RZ ;  /* 0x0000541000df0816 */ /* 0x000fe400000000ff */
[----:B------:R-:W-:-:S04]  /*aca0*/  PRMT R0, R56, 0x7773, RZ ;  /* 0x0000777338007816 */ /* 0x000fc800000000ff */
[----:B------:R-:W-:Y:S01]  /*acb0*/  ISETP.GT.U32.AND P0, PT, R0, UR6, PT ;  /* 0x0000000600007c0c */ /* 0x000fe2000bf04070 */
[----:B------:R-:W-:Y:S02]  /*acc0*/  IMAD.MOV.U32 R82, RZ, RZ, R44 ;  /* 0x000000ffff527224 */ /* 0x000fe400078e002c */
[----:B------:R-:W-:Y:S02]  /*acd0*/  IMAD.MOV.U32 R87, RZ, RZ, R239 ;  /* 0x000000ffff577224 */ /* 0x000fe400078e00ef */
[----:B------:R-:W-:Y:S02]  /*ace0*/  IMAD.MOV.U32 R44, RZ, RZ, R81 ;  /* 0x000000ffff2c7224 */ /* 0x000fe400078e0051 */
[----:B------:R-:W-:Y:S02]  /*acf0*/  IMAD.MOV.U32 R81, RZ, RZ, R157 ;  /* 0x000000ffff517224 */ /* 0x000fe400078e009d */
[----:B------:R-:W-:Y:S02]  /*ad00*/  IMAD.MOV.U32 R50, RZ, RZ, R87 ;  /* 0x000000ffff327224 */ /* 0x000fe400078e0057 */
[----:B------:R-:W-:-:S02]  /*ad10*/  IMAD.MOV.U32 R87, RZ, RZ, R81 ;  /* 0x000000ffff577224 */ /* 0x000fc400078e0051 */
[----:B------:R-:W-:Y:S02]  /*ad20*/  IMAD.MOV.U32 R81, RZ, RZ, R243 ;  /* 0x000000ffff517224 */ /* 0x000fe400078e00f3 */
[----:B--2---:R-:W-:-:S05]  /*ad30*/  @P0 HFMA2.BF16_V2 R3, -RZ.H0_H0, RZ.H0_H0, -R141.H1_H1 ;  /* 0x200000ffff030231 */ /* 0x004fca000036098d */
[----:B------:R-:W-:Y:S02]  /*ad40*/  PRMT R2, R3, 0x7610, R2 ;  /* 0x0000761003027816 */ /* 0x000fe40000000002 */
[----:B------:R1:W2:Y:S04]  /*ad50*/  LDL.LU.S16 R3, [R1+0x68] ;  /* 0x0000680001037983 */ /* 0x0002a80000300600 */
[----:B------:R-:W4:Y:S04]  /*ad60*/  LDL.LU R243, [R1+0x328] ;  /* 0x0003280001f37983 */ /* 0x000f280000300800 */
[----:B------:R1:W3:Y:S01]  /*ad70*/  LDL.LU.S16 R4, [R1+0x70] ;  /* 0x0000700001047983 */ /* 0x0002e20000300600 */
[----:B------:R-:W-:-:S02]  /*ad80*/  IMAD.MOV.U32 R239, RZ, RZ, R145 ;  /* 0x000000ffffef7224 */ /* 0x000fc400078e0091 */
[----:B------:R-:W-:Y:S02]  /*ad90*/  IMAD.MOV.U32 R145, RZ, RZ, R156 ;  /* 0x000000ffff917224 */ /* 0x000fe400078e009c */
[----:B------:R-:W-:Y:S02]  /*ada0*/  IMAD.MOV.U32 R157, RZ, RZ, R53 ;  /* 0x000000ffff9d7224 */ /* 0x000fe400078e0035 */
[----:B------:R-:W-:Y:S02]  /*adb0*/  IMAD.MOV.U32 R156, RZ, RZ, R54 ;  /* 0x000000ffff9c7224 */ /* 0x000fe400078e0036 */
[----:B------:R-:W-:Y:S02]  /*adc0*/  IMAD.MOV.U32 R53, RZ, RZ, R55 ;  /* 0x000000ffff357224 */ /* 0x000fe400078e0037 */
[----:B------:R-:W-:Y:S01]  /*add0*/  IMAD.WIDE.U32 R54, R7, -0x2daee0ad, RZ ;  /* 0xd2511f5307367825 */ /* 0x000fe200078e00ff */
[----:B------:R-:W-:Y:S02]  /*ade0*/  PRMT R222, R141, 0x7632, R222 ;  /* 0x000076328dde7816 */ /* 0x000fe400000000de */
[----:B------:R-:W-:-:S02]  /*adf0*/  @P0 PRMT R222, R2, 0x5410, RZ ;  /* 0x0000541002de0816 */ /* 0x000fc400000000ff */
[----:B------:R-:W-:Y:S01]  /*ae00*/  MUFU.EX2 R2, R50 ;  /* 0x0000003200027308 */ /* 0x000fe20000000800 */
[----:B--2---:R-:W-:-:S05]  /*ae10*/  @P3 HFMA2.BF16_V2 R3, -RZ.H0_H0, RZ.H0_H0, -R114.H0_H0 ;  /* 0x200000ffff033231 */ /* 0x004fca0000340972 */
[----:B------:R-:W-:Y:S02]  /*ae20*/  PRMT R0, R3, 0x7610, R0 ;  /* 0x0000761003007816 */ /* 0x000fe40000000000 */
[----:B------:R2:W1:Y:S02]  /*ae30*/  MUFU.EX2 R3, R82 ;  /* 0x0000005200037308 */ /* 0x0004640000000800 */
[----:B------:R-:W-:Y:S01]  /*ae40*/  @P3 PRMT R114, R0, 0x5410, RZ ;  /* 0x0000541000723816 */ /* 0x000fe200000000ff */
[----:B--2---:R-:W-:Y:S02]  /*ae50*/  IMAD.MOV.U32 R82, RZ, RZ, R44 ;  /* 0x000000ffff527224 */ /* 0x004fe400078e002c */
[----:B------:R-:W-:Y:S02]  /*ae60*/  IMAD.MOV.U32 R44, RZ, RZ, R239 ;  /* 0x000000ffff2c7224 */ /* 0x000fe400078e00ef */
[----:B------:R-:W-:Y:S02]  /*ae70*/  IMAD.MOV.U32 R239, RZ, RZ, R145 ;  /* 0x000000ffffef7224 */ /* 0x000fe400078e0091 */
[----:B------:R-:W-:-:S02]  /*ae80*/  IMAD.MOV.U32 R145, RZ, RZ, R157 ;  /* 0x000000ffff917224 */ /* 0x000fc400078e009d */
[----:B------:R-:W-:Y:S02]  /*ae90*/  IMAD.MOV.U32 R157, RZ, RZ, R156 ;  /* 0x000000ffff9d7224 */ /* 0x000fe400078e009c */
[----:B------:R-:W-:Y:S01]  /*aea0*/  IMAD.MOV.U32 R156, RZ, RZ, R53 ;  /* 0x000000ffff9c7224 */ /* 0x000fe200078e0035 */
[----:B------:R-:W-:Y:S02]  /*aeb0*/  LOP3.LUT R53, R12, UR4, R55, 0x96, !PT ;  /* 0x000000040c357c12 */ /* 0x000fe4000f8e9637 */
[----:B-1----:R-:W-:Y:S01]  /*aec0*/  F2FP.BF16.F32.PACK_AB R173, R2, R3 ;  /* 0x0000000302ad723e */ /* 0x002fe200000010ff */
[----:B------:R-:W-:Y:S01]  /*aed0*/  IMAD.MOV.U32 R50, RZ, RZ, R82 ;  /* 0x000000ffff327224 */ /* 0x000fe200078e0052 */
[----:B------:R-:W-:Y:S01]  /*aee0*/  LOP3.LUT R0, R53, 0xff, RZ, 0xc0, !PT ;  /* 0x000000ff35007812 */ /* 0x000fe200078ec0ff */
[----:B------:R-:W1:Y:S03]  /*aef0*/  LDCU UR4, c[0x0][0x444] ;  /* 0x00008880ff0477ac */ /* 0x000e660008000800 */
[----:B------:R-:W-:Y:S01]  /*af00*/  ISETP.LE.U32.AND P0, PT, R0, UR6, PT ;  /* 0x0000000600007c0c */ /* 0x000fe2000bf03070 */
[----:B------:R-:W-:Y:S01]  /*af10*/  FADD.FTZ R0, R3, R5 ;  /* 0x0000000503007221 */ /* 0x000fe20000010000 */
[----:B------:R-:W-:-:S11]  /*af20*/  PRMT R215, R173, 0x7610, R215 ;  /* 0x00007610add77816 */ /* 0x000fd600000000d7 */
[----:B---3--:R-:W-:-:S05]  /*af30*/  @!P0 HFMA2.BF16_V2 R4, -RZ.H0_H0, RZ.H0_H0, -R173.H0_H0 ;  /* 0x200000ffff048231 */ /* 0x008fca00003409ad */
[----:B------:R-:W-:-:S04]  /*af40*/  PRMT R3, R4, 0x7610, R3 ;  /* 0x0000761004037816 */ /* 0x000fc80000000003 */
[----:B------:R-:W-:Y:S02]  /*af50*/  @!P0 PRMT R215, R3, 0x5410, RZ ;  /* 0x0000541003d78816 */ /* 0x000fe400000000ff */
[----:B------:R2:W3:Y:S01]  /*af60*/  LDL.LU.S16 R3, [R1+0x74] ;  /* 0x0000740001037983 */ /* 0x0004e20000300600 */
[----:B------:R-:W-:Y:S01]  /*af70*/  FADD.FTZ R7, R2, R0 ;  /* 0x0000000002077221 */ /* 0x000fe20000010000 */
[----:B------:R-:W-:-:S04]  /*af80*/  LOP3.LUT R0, R17, 0xff, RZ, 0xc0, !PT ;  /* 0x000000ff11007812 */ /* 0x000fc800078ec0ff */
[----:B------:R-:W-:Y:S02]  /*af90*/  ISETP.LE.U32.AND P3, PT, R0, UR6, PT ;  /* 0x0000000600007c0c */ /* 0x000fe4000bf63070 */
[----:B------:R-:W-:-:S04]  /*afa0*/  LOP3.LUT R0, R53, 0xffff, RZ, 0xc0, !PT ;  /* 0x0000ffff35007812 */ /* 0x000fc800078ec0ff */
[----:B------:R-:W-:-:S04]  /*afb0*/  SHF.R.U32.HI R0, RZ, 0x8, R0 ;  /* 0x00000008ff007819 */ /* 0x000fc80000011600 */
[----:B------:R-:W-:-:S04]  /*afc0*/  LOP3.LUT R0, R0, 0xffff, RZ, 0xc0, !PT ;  /* 0x0000ffff00007812 */ /* 0x000fc800078ec0ff */
[----:B------:R-:W-:Y:S01]  /*afd0*/  ISETP.LE.U32.AND P0, PT, R0, UR6, PT ;  /* 0x0000000600007c0c */ /* 0x000fe2000bf03070 */
[----:B------:R-:W-:Y:S02]  /*afe0*/  IMAD.MOV.U32 R82, RZ, RZ, R87 ;  /* 0x000000ffff527224 */ /* 0x000fe400078e0057 */
[----:B------:R-:W-:Y:S01]  /*aff0*/  FADD.FTZ R4, R76, R14 ;  /* 0x0000000e4c047221 */ /* 0x000fe20000010000 */
[----:B------:R-:W-:Y:S01]  /*b000*/  IMAD.MOV.U32 R87, RZ, RZ, R239 ;  /* 0x000000ffff577224 */ /* 0x000fe200078e00ef */
[----:B------:R-:W-:Y:S01]  /*b010*/  PRMT R214, R173, 0x7632, R214 ;  /* 0x00007632add67816 */ /* 0x000fe200000000d6 */
[----:B------:R-:W-:Y:S02]  /*b020*/  IMAD.MOV.U32 R239, RZ, RZ, R147 ;  /* 0x000000ffffef7224 */ /* 0x000fe400078e0093 */
[----:B------:R-:W-:Y:S02]  /*b030*/  IMAD.MOV.U32 R147, RZ, RZ, R105 ;  /* 0x000000ffff937224 */ /* 0x000fe400078e0069 */
[----:B------:R-:W-:-:S02]  /*b040*/  IMAD.MOV.U32 R105, RZ, RZ, R41 ;  /* 0x000000ffff697224 */ /* 0x000fc400078e0029 */
[----:B------:R-:W4:Y:S01]  /*b050*/  LDL.LU R41, [R1+0x324] ;  /* 0x0003240001297983 */ /* 0x000f220000300800 */
[----:B---3--:R-:W-:-:S05]  /*b060*/  @!P0 HFMA2.BF16_V2 R3, -RZ.H0_H0, RZ.H0_H0, -R173.H1_H1 ;  /* 0x200000ffff038231 */ /* 0x008fca00003609ad */
[----:B------:R-:W-:-:S04]  /*b070*/  PRMT R2, R3, 0x7610, R2 ;  /* 0x0000761003027816 */ /* 0x000fc80000000002 */
[----:B------:R-:W-:Y:S02]  /*b080*/  @!P0 PRMT R214, R2, 0x5410, RZ ;  /* 0x0000541002d68816 */ /* 0x000fe400000000ff */
[----:B------:R3:W-:Y:S02]  /*b090*/  MUFU.EX2 R2, R205 ;  /* 0x000000cd00027308 */ /* 0x0007e40000000800 */
[----:B---3--:R-:W3:Y:S04]  /*b0a0*/  LDL.LU R205, [R1+0x320] ;  /* 0x0003200001cd7983 */ /* 0x008ee80000300800 */
[----:B------:R1:W-:Y:S04]  /*b0b0*/  STL [R1+0x2d8], R4 ;  /* 0x0002d80401007387 */ /* 0x0003e80000100800 */
[----:B------:R2:W4:Y:S01]  /*b0c0*/  LDL.LU.S16 R5, [R1+0x78] ;  /* 0x0000780001057983 */ /* 0x0005220000300600 */
[----:B------:R-:W-:Y:S01]  /*b0d0*/  PRMT R0, R53, 0x7632, R0 ;  /* 0x0000763235007816 */ /* 0x000fe20000000000 */
[----:B------:R-:W1:Y:S03]  /*b0e0*/  MUFU.EX2 R3, R50 ;  /* 0x0000003200037308 */ /* 0x000e660000000800 */
[----:B------:R-:W-:-:S04]  /*b0f0*/  LOP3.LUT R0, R0, 0xff, RZ, 0xc0, !PT ;  /* 0x000000ff00007812 */ /* 0x000fc800078ec0ff */
[----:B------:R-:W-:Y:S02]  /*b100*/  ISETP.LE.U32.AND P0, PT, R0, UR6, PT ;  /* 0x0000000600007c0c */ /* 0x000fe4000bf03070 */
[----:B-1----:R-:W-:Y:S01]  /*b110*/  F2FP.BF16.F32.PACK_AB R172, R2, R3 ;  /* 0x0000000302ac723e */ /* 0x002fe200000010ff */
[----:B------:R-:W-:-:S03]  /*b120*/  FADD.FTZ R0, R3, R6 ;  /* 0x0000000603007221 */ /* 0x000fc60000010000 */
[----:B------:R-:W-:-:S07]  /*b130*/  PRMT R212, R172, 0x7610, R212 ;  /* 0x00007610acd47816 */ /* 0x000fce00000000d4 */
[----:B----4-:R-:W-:-:S05]  /*b140*/  @!P0 HFMA2.BF16_V2 R5, -RZ.H0_H0, RZ.H0_H0, -R172.H0_H0 ;  /* 0x200000ffff058231 */ /* 0x010fca00003409ac */
[----:B------:R-:W-:Y:S02]  /*b150*/  PRMT R3, R5, 0x7610, R3 ;  /* 0x0000761005037816 */ /* 0x000fe40000000003 */
[----:B------:R2:W4:Y:S02]  /*b160*/  LDL.LU.S16 R5, [R1+0x90] ;  /* 0x0000900001057983 */ /* 0x0005240000300600 */
[----:B------:R-:W-:Y:S02]  /*b170*/  @!P0 PRMT R212, R3, 0x5410, RZ ;  /* 0x0000541003d48816 */ /* 0x000fe400000000ff */
[----:B------:R2:W3:Y:S01]  /*b180*/  LDL.LU.S16 R3, [R1+0x94] ;  /* 0x0000940001037983 */ /* 0x0004e20000300600 */
[----:B------:R-:W-:Y:S01]  /*b190*/  F2FP.BF16.F32.PACK_AB R8, R37, R43 ;  /* 0x0000002b2508723e */ /* 0x000fe200000010ff */
[----:B------:R-:W-:Y:S01]  /*b1a0*/  FADD.FTZ R4, R2, R0 ;  /* 0x0000000002047221 */ /* 0x000fe20000010000 */
[----:B------:R-:W-:Y:S01]  /*b1b0*/  PRMT R209, R172, 0x7632, R209 ;  /* 0x00007632acd17816 */ /* 0x000fe200000000d1 */
[----:B------:R2:W2:Y:S01]  /*b1c0*/  LDL.LU.S16 R38, [R1+0xa0] ;  /* 0x0000a00001267983 */ /* 0x0004a20000300600 */
[----:B------:R-:W-:-:S02]  /*b1d0*/  PRMT R107, R8, 0x7610, R107 ;  /* 0x00007610086b7816 */ /* 0x000fc4000000006b */
[----:B------:R-:W-:-:S04]  /*b1e0*/  PRMT R106, R8, 0x7632, R106 ;  /* 0x00007632086a7816 */ /* 0x000fc8000000006a */
[----:B------:R-:W-:Y:S01]  /*b1f0*/  PRMT R50, R107, 0x5410, R106 ;  /* 0x000054106b327816 */ /* 0x000fe2000000006a */
[----:B----4-:R-:W-:-:S05]  /*b200*/  @!P3 HFMA2.BF16_V2 R5, -RZ.H0_H0, RZ.H0_H0, -R107.H0_H0 ;  /* 0x200000ffff05b231 */ /* 0x010fca000034096b */
[----:B------:R-:W-:-:S04]  /*b210*/  PRMT R0, R5, 0x7610, R0 ;  /* 0x0000761005007816 */ /* 0x000fc80000000000 */
[----:B------:R-:W-:Y:S02]  /*b220*/  @!P3 PRMT R107, R0, 0x5410, RZ ;  /* 0x00005410006bb816 */ /* 0x000fe400000000ff */
[----:B------:R-:W-:-:S04]  /*b230*/  SHF.R.U32.HI R0, RZ, 0x18, R53 ;  /* 0x00000018ff007819 */ /* 0x000fc80000011635 */
[----:B------:R-:W-:Y:S01]  /*b240*/  ISETP.LE.U32.AND P0, PT, R0, UR6, PT ;  /* 0x0000000600007c0c */ /* 0x000fe2000bf03070 */
[----:B------:R-:W1:Y:S01]  /*b250*/  MUFU.EX2 R5, R82 ;  /* 0x0000005200057308 */ /* 0x000e620000000800 */
[----:B------:R-:W-:-:S04]  /*b260*/  SHF.R.U32.HI R0, RZ, 0x18, R17 ;  /* 0x00000018ff007819 */ /* 0x000fc80000011611 */
[----:B------:R-:W-:-:S07]  /*b270*/  ISETP.LE.U32.AND P3, PT, R0, UR6, PT ;  /* 0x0000000600007c0c */ /* 0x000fce000bf63070 */
[----:B---3--:R-:W-:Y:S02]  /*b280*/  @!P0 HFMA2.BF16_V2 R3, -RZ.H0_H0, RZ.H0_H0, -R172.H1_H1 ;  /* 0x200000ffff038231 */ /* 0x008fe400003609ac */
[----:B------:R-:W-:-:S03]  /*b290*/  IMAD.MOV.U32 R0, RZ, RZ, R54 ;  /* 0x000000ffff007224 */ /* 0x000fc600078e0036 */
[----:B------:R-:W-:Y:S02]  /*b2a0*/  PRMT R37, R3, 0x7610, R37 ;  /* 0x0000761003257816 */ /* 0x000fe40000000025 */
[----:B------:R-:W3:Y:S01]  /*b2b0*/  MUFU.EX2 R3, R87 ;  /* 0x0000005700037308 */ /* 0x000ee20000000800 */
[----:B------:R-:W-:Y:S02]  /*b2c0*/  LOP3.LUT R0, R0, 0xff, RZ, 0xc0, !PT ;  /* 0x000000ff00007812 */ /* 0x000fe400078ec0ff */
[----:B------:R-:W-:Y:S02]  /*b2d0*/  @!P0 PRMT R209, R37, 0x5410, RZ ;  /* 0x0000541025d18816 */ /* 0x000fe400000000ff */
[----:B------:R-:W-:Y:S01]  /*b2e0*/  ISETP.LE.U32.AND P0, PT, R0, UR6, PT ;  /* 0x0000000600007c0c */ /* 0x000fe2000bf03070 */
[----:B-1----:R-:W-:Y:S01]  /*b2f0*/  FADD.FTZ R0, R5, R7 ;  /* 0x0000000705007221 */ /* 0x002fe20000010000 */
[----:B------:R1:W4:Y:S01]  /*b300*/  LDL.LU.S16 R37, [R1+0xa4] ;  /* 0x0000a40001257983 */ /* 0x0003220000300600 */
[----:B---3--:R-:W-:-:S02]  /*b310*/  F2FP.BF16.F32.PACK_AB R155, R3, R5 ;  /* 0x00000005039b723e */ /* 0x008fc400000010ff */
[----:B------:R-:W-:-:S05]  /*b320*/  FADD.FTZ R3, R3, R0 ;  /* 0x0000000003037221 */ /* 0x000fca0000010000 */
[----:B------:R3:W-:Y:S04]  /*b330*/  STL [R1+0x94], R3 ;  /* 0x0000940301007387 */ /* 0x0007e80000100800 */
[----:B---3--:R1:W3:Y:S01]  /*b340*/  LDL.LU.S16 R3, [R1+0xac] ;  /* 0x0000ac0001037983 */ /* 0x0082e20000300600 */
[----:B------:R-:W-:Y:S01]  /*b350*/  F2FP.BF16.F32.PACK_AB R2, R49, R52 ;  /* 0x000000343102723e */ /* 0x000fe200000010ff */
[----:B--2---:R-:W-:-:S03]  /*b360*/  @!P0 HFMA2.BF16_V2 R38, -RZ.H0_H0, RZ.H0_H0, -R155.H0_H0 ;  /* 0x200000ffff268231 */ /* 0x004fc6000034099b */
[----:B------:R-:W-:Y:S02]  /*b370*/  PRMT R93, R2, 0x7610, R93 ;  /* 0x00007610025d7816 */ /* 0x000fe4000000005d */
[----:B------:R-:W-:Y:S02]  /*b380*/  PRMT R36, R38, 0x7610, R36 ;  /* 0x0000761026247816 */ /* 0x000fe40000000024 */
[----:B------:R-:W-:Y:S02]  /*b390*/  PRMT R210, R155, 0x7610, R210 ;  /* 0x000076109bd27816 */ /* 0x000fe400000000d2 */
[----:B------:R-:W-:Y:S01]  /*b3a0*/  @!P0 PRMT R210, R36, 0x5410, RZ ;  /* 0x0000541024d28816 */ /* 0x000fe200000000ff */
[----:B---3--:R-:W-:-:S05]  /*b3b0*/  @!P4 HFMA2.BF16_V2 R3, -RZ.H0_H0, RZ.H0_H0, -R93.H0_H0 ;  /* 0x200000ffff03c231 */ /* 0x008fca000034095d */
[----:B------:R-:W-:Y:S02]  /*b3c0*/  PRMT R35, R3, 0x7610, R35 ;  /* 0x0000761003237816 */ /* 0x000fe40000000023 */
[----:B------:R1:W2:Y:S04]  /*b3d0*/  LDL.LU.S16 R3, [R1+0xb0] ;  /* 0x0000b00001037983 */ /* 0x0002a80000300600 */
[----:B------:R1:W3:Y:S01]  /*b3e0*/  LDL.LU.S16 R36, [R1+0xb4] ;  /* 0x0000b40001247983 */ /* 0x0002e20000300600 */
[----:B------:R-:W-:Y:S02]  /*b3f0*/  F2FP.BF16.F32.PACK_AB R0, R45, R46 ;  /* 0x0000002e2d00723e */ /* 0x000fe400000010ff */
[----:B------:R-:W-:Y:S02]  /*b400*/  PRMT R95, R2, 0x7632, R95 ;  /* 0x00007632025f7816 */ /* 0x000fe4000000005f */
[----:B------:R-:W-:-:S02]  /*b410*/  PRMT R112, R0, 0x7610, R112 ;  /* 0x0000761000707816 */ /* 0x000fc40000000070 */
[----:B------:R-:W-:Y:S01]  /*b420*/  PRMT R113, R0, 0x7632, R113 ;  /* 0x0000763200717816 */ /* 0x000fe20000000071 */
[----:B----4-:R-:W-:-:S05]  /*b430*/  @!P5 HFMA2.BF16_V2 R37, -RZ.H0_H0, RZ.H0_H0, -R106.H0_H0 ;  /* 0x200000ffff25d231 */ /* 0x010fca000034096a */
[----:B------:R-:W-:-:S04]  /*b440*/  PRMT R5, R37, 0x7610, R5 ;  /* 0x0000761025057816 */ /* 0x000fc80000000005 */
[----:B------:R-:W-:Y:S02]  /*b450*/  @!P5 PRMT R106, R5, 0x5410, RZ ;  /* 0x00005410056ad816 */ /* 0x000fe400000000ff */
[----:B------:R-:W4:Y:S01]  /*b460*/  MUFU.EX2 R5, R44 ;  /* 0x0000002c00057308 */ /* 0x000f220000000800 */
[----:B--2---:R-:W-:Y:S02]  /*b470*/  @!P3 HFMA2.BF16_V2 R3, -RZ.H0_H0, RZ.H0_H0, -R95.H0_H0 ;  /* 0x200000ffff03b231 */ /* 0x004fe4000034095f */
[----:B---3--:R-:W-:-:S03]  /*b480*/  @!P2 HFMA2.BF16_V2 R36, -RZ.H0_H0, RZ.H0_H0, -R112.H0_H0 ;  /* 0x200000ffff24a231 */ /* 0x008fc60000340970 */
[----:B------:R-:W-:Y:S02]  /*b490*/  PRMT R25, R3, 0x7610, R25 ;  /* 0x0000761003197816 */ /* 0x000fe40000000019 */
[----:B------:R2:W3:Y:S01]  /*b4a0*/  MUFU.EX2 R3, R239 ;  /* 0x000000ef00037308 */ /* 0x0004e20000000800 */
[----:B------:R-:W-:Y:S01]  /*b4b0*/  PRMT R14, R36, 0x7610, R14 ;  /* 0x00007610240e7816 */ /* 0x000fe2000000000e */
[----:B--2---:R-:W-:Y:S02]  /*b4c0*/  IMAD.MOV.U32 R239, RZ, RZ, R145 ;  /* 0x000000ffffef7224 */ /* 0x004fe400078e0091 */
[----:B------:R-:W-:Y:S02]  /*b4d0*/  IMAD.MOV.U32 R145, RZ, RZ, R156 ;  /* 0x000000ffff917224 */ /* 0x000fe400078e009c */
[----:B------:R-:W-:Y:S01]  /*b4e0*/  IMAD.MOV.U32 R156, RZ, RZ, R101 ;  /* 0x000000ffff9c7224 */ /* 0x000fe200078e0065 */
[----:B------:R-:W-:Y:S02]  /*b4f0*/  PRMT R101, R112, 0x5410, R113 ;  /* 0x0000541070657816 */ /* 0x000fe40000000071 */
[----:B------:R-:W-:-:S02]  /*b500*/  @!P2 PRMT R112, R14, 0x5410, RZ ;  /* 0x000054100e70a816 */ /* 0x000fc400000000ff */
[----:B------:R1:W2:Y:S01]  /*b510*/  LDL.LU.S16 R14, [R1+0xbc] ;  /* 0x0000bc00010e7983 */ /* 0x0002a20000300600 */
[----:B------:R-:W-:Y:S02]  /*b520*/  IMAD.MOV.U32 R44, RZ, RZ, R81 ;  /* 0x000000ffff2c7224 */ /* 0x000fe400078e0051 */
[----:B----4-:R-:W-:Y:S02]  /*b530*/  FADD.FTZ R0, R5, R4 ;  /* 0x0000000405007221 */ /* 0x010fe40000010000 */
[----:B------:R-:W-:Y:S02]  /*b540*/  IMAD.MOV.U32 R87, RZ, RZ, R44 ;  /* 0x000000ffff577224 */ /* 0x000fe400078e002c */
[----:B------:R-:W-:Y:S02]  /*b550*/  IMAD.MOV.U32 R44, RZ, RZ, R239 ;  /* 0x000000ffff2c7224 */ /* 0x000fe400078e00ef */
[----:B---3--:R-:W-:Y:S01]  /*b560*/  FADD.FTZ R239, R3, R0 ;  /* 0x0000000003ef7221 */ /* 0x008fe20000010000 */
[----:B------:R-:W-:-:S04]  /*b570*/  PRMT R0, R54, 0x7771, RZ ;  /* 0x0000777136007816 */ /* 0x000fc800000000ff */
[----:B------:R-:W-:Y:S01]  /*b580*/  ISETP.GT.U32.AND P2, PT, R0, UR6, PT ;  /* 0x0000000600007c0c */ /* 0x000fe2000bf44070 */
[----:B------:R-:W-:Y:S02]  /*b590*/  IMAD.MOV.U32 R81, RZ, RZ, R157 ;  /* 0x000000ffff517224 */ /* 0x000fe400078e009d */
[----:B------:R-:W-:Y:S01]  /*b5a0*/  IMAD.MOV.U32 R157, RZ, RZ, R100 ;  /* 0x000000ffff9d7224 */ /* 0x000fe200078e0064 */
[----:B------:R-:W-:Y:S02]  /*b5b0*/  PRMT R100, R93, 0x5410, R95 ;  /* 0x000054105d647816 */ /* 0x000fe4000000005f */
[----:B------:R-:W-:Y:S02]  /*b5c0*/  @!P3 PRMT R95, R25, 0x5410, RZ ;  /* 0x00005410195fb816 */ /* 0x000fe400000000ff */
[----:B------:R1:W3:Y:S05]  /*b5d0*/  LDL.LU.S16 R25, [R1+0xc4] ;  /* 0x0000c40001197983 */ /* 0x0002ea0000300600 */
[----:B--2---:R-:W-:-:S05]  /*b5e0*/  @P2 HFMA2.BF16_V2 R14, -RZ.H0_H0, RZ.H0_H0, -R155.H1_H1 ;  /* 0x200000ffff0e2231 */ /* 0x004fca000036099b */
[----:B------:R-:W-:Y:S02]  /*b5f0*/  PRMT R13, R14, 0x7610, R13 ;  /* 0x000076100e0d7816 */ /* 0x000fe4000000000d */
[----:B------:R1:W2:Y:S01]  /*b600*/  LDL.LU.S16 R14, [R1+0xc8] ;  /* 0x0000c800010e7983 */ /* 0x0002a20000300600 */
[----:B------:R-:W-:-:S04]  /*b610*/  PRMT R0, R54, 0x7772, RZ ;  /* 0x0000777236007816 */ /* 0x000fc800000000ff */
[----:B------:R-:W-:Y:S02]  /*b620*/  ISETP.GT.U32.AND P0, PT, R0, UR6, PT ;  /* 0x0000000600007c0c */ /* 0x000fe4000bf04070 */
[----:B------:R-:W-:-:S04]  /*b630*/  PRMT R0, R16, 0x7771, RZ ;  /* 0x0000777110007816 */ /* 0x000fc800000000ff */
[----:B------:R-:W-:Y:S02]  /*b640*/  ISETP.GT.U32.AND P5, PT, R0, UR6, PT ;  /* 0x0000000600007c0c */ /* 0x000fe4000bfa4070 */
[----:B------:R-:W-:Y:S02]  /*b650*/  PRMT R208, R155, 0x7632, R208 ;  /* 0x000076329bd07816 */ /* 0x000fe400000000d0 */
[----:B------:R-:W-:Y:S02]  /*b660*/  @P2 PRMT R208, R13, 0x5410, RZ ;  /* 0x000054100dd02816 */ /* 0x000fe400000000ff */
[----:B------:R1:W4:Y:S01]  /*b670*/  LDL.LU.S16 R13, [R1+0xd0] ;  /* 0x0000d000010d7983 */ /* 0x0003220000300600 */
[----:B------:R-:W-:-:S05]  /*b680*/  F2FP.BF16.F32.PACK_AB R154, R3, R5 ;  /* 0x00000005039a723e */ /* 0x000fca00000010ff */
[----:B---3--:R-:W-:Y:S01]  /*b690*/  @P0 HFMA2.BF16_V2 R25, -RZ.H0_H0, RZ.H0_H0, -R154.H0_H0 ;  /* 0x200000ffff190231 */ /* 0x008fe2000034099a */
[----:B------:R-:W-:-:S04]  /*b6a0*/  PRMT R204, R154, 0x7610, R204 ;  /* 0x000076109acc7816 */ /* 0x000fc800000000cc */
[----:B------:R-:W-:-:S04]  /*b6b0*/  PRMT R12, R25, 0x7610, R12 ;  /* 0x00007610190c7816 */ /* 0x000fc8000000000c */
[----:B------:R-:W-:Y:S02]  /*b6c0*/  @P0 PRMT R204, R12, 0x5410, RZ ;  /* 0x000054100ccc0816 */ /* 0x000fe400000000ff */
[----:B------:R1:W3:Y:S01]  /*b6d0*/  LDL.LU.S16 R12, [R1+0xd4] ;  /* 0x0000d400010c7983 */ /* 0x0002e20000300600 */
[----:B--2---:R-:W-:-:S05]  /*b6e0*/  @P5 HFMA2.BF16_V2 R14, -RZ.H0_H0, RZ.H0_H0, -R113.H0_H0 ;  /* 0x200000ffff0e5231 */ /* 0x004fca0000340971 */
[----:B------:R-:W-:-:S04]  /*b6f0*/  PRMT R11, R14, 0x7610, R11 ;  /* 0x000076100e0b7816 */ /* 0x000fc8000000000b */
[----:B------:R-:W-:Y:S02]  /*b700*/  @P5 PRMT R113, R11, 0x5410, RZ ;  /* 0x000054100b715816 */ /* 0x000fe400000000ff */
[----:B------:R1:W2:Y:S01]  /*b710*/  LDL.LU.S16 R11, [R1+0xd8] ;  /* 0x0000d800010b7983 */ /* 0x0002a20000300600 */
[----:B------:R-:W-:Y:S02]  /*b720*/  PRMT R0, R16, 0x7772, RZ ;  /* 0x0000777210007816 */ /* 0x000fe400000000ff */
[----:B------:R-:W-:Y:S02]  /*b730*/  @!P4 PRMT R93, R35, 0x5410, RZ ;  /* 0x00005410235dc816 */ /* 0x000fe400000000ff */
[----:B------:R-:W-:Y:S02]  /*b740*/  ISETP.GT.U32.AND P4, PT, R0, UR6, PT ;  /* 0x0000000600007c0c */ /* 0x000fe4000bf84070 */
[----:B------:R-:W-:Y:S01]  /*b750*/  F2FP.BF16.F32.PACK_AB R2, R146, R71 ;  /* 0x000000479202723e */ /* 0x000fe200000010ff */
[----:B------:R-:W1:Y:S01]  /*b760*/  S2R R36, SR_TID.X ;  /* 0x0000000000247919 */ /* 0x000e620000002100 */
[----:B------:R-:W-:-:S02]  /*b770*/  PRMT R0, R16, 0x7773, RZ ;  /* 0x0000777310007816 */ /* 0x000fc400000000ff */
[----:B------:R-:W-:Y:S01]  /*b780*/  PRMT R109, R2, 0x7610, R109 ;  /* 0x00007610026d7816 */ /* 0x000fe2000000006d */
[----:B------:R-:W3:Y:S01]  /*b790*/  S2R R82, SR_TID.X ;  /* 0x0000000000527919 */ /* 0x000ee20000002100 */
[----:B------:R-:W-:Y:S02]  /*b7a0*/  ISETP.GT.U32.AND P3, PT, R0, UR6, PT ;  /* 0x0000000600007c0c */ /* 0x000fe4000bf64070 */
[----:B------:R-:W-:-:S03]  /*b7b0*/  LOP3.LUT R0, R72, 0xff, RZ, 0xc0, !PT ;  /* 0x000000ff48007812 */ /* 0x000fc600078ec0ff */
[----:B----4-:R-:W-:Y:S01]  /*b7c0*/  @P4 HFMA2.BF16_V2 R13, -RZ.H0_H0, RZ.H0_H0, -R109.H0_H0 ;  /* 0x200000ffff0d4231 */ /* 0x010fe2000034096d */
[----:B------:R-:W-:Y:S02]  /*b7d0*/  ISETP.LE.U32.AND P2, PT, R0, UR6, PT ;  /* 0x0000000600007c0c */ /* 0x000fe4000bf43070 */
[----:B------:R-:W-:Y:S01]  /*b7e0*/  PRMT R108, R2, 0x7632, R108 ;  /* 0x00007632026c7816 */ /* 0x000fe2000000006c */
[----:B------:R-:W-:Y:S01]  /*b7f0*/  IMAD.MOV.U32 R35, RZ, RZ, R102 ;  /* 0x000000ffff237224 */ /* 0x000fe200078e0066 */
[----:B------:R-:W-:Y:S01]  /*b800*/  PRMT R0, R13, 0x7610, R0 ;  /* 0x000076100d007816 */ /* 0x000fe20000000000 */
[----:B------:R-:W-:Y:S01]  /*b810*/  IMAD.MOV.U32 R102, RZ, RZ, R99 ;  /* 0x000000ffff667224 */ /* 0x000fe200078e0063 */
[----:B------:R-:W-:Y:S02]  /*b820*/  PRMT R99, R109, 0x5410, R108 ;  /* 0x000054106d637816 */ /* 0x000fe4000000006c */
[----:B------:R-:W-:Y:S02]  /*b830*/  @P4 PRMT R109, R0, 0x5410, RZ ;  /* 0x00005410006d4816 */ /* 0x000fe400000000ff */
[----:B------:R-:W-:-:S04]  /*b840*/  PRMT R0, R54, 0x7773, RZ ;  /* 0x0000777336007816 */ /* 0x000fc800000000ff */
[----:B------:R-:W-:Y:S01]  /*b850*/  ISETP.GT.U32.AND P0, PT, R0, UR6, PT ;  /* 0x0000000600007c0c */ /* 0x000fe2000bf04070 */
[----:B-1----:R-:W-:Y:S01]  /*b860*/  IMAD.SHL.U32 R36, R36, 0x2, RZ ;  /* 0x0000000224247824 */ /* 0x002fe200078e00ff */
[----:B---3--:R-:W-:-:S11]  /*b870*/  LOP3.LUT R82, R82, 0x1f, RZ, 0xc0, !PT ;  /* 0x0000001f52527812 */ /* 0x008fd600078ec0ff */
[----:B------:R-:W-:Y:S01]  /*b880*/  @P0 HFMA2.BF16_V2 R12, -RZ.H0_H0, RZ.H0_H0, -R154.H1_H1 ;  /* 0x200000ffff0c0231 */ /* 0x000fe2000036099a */
[----:B------:R-:W-:-:S04]  /*b890*/  LOP3.LUT R36, R36, 0x6, RZ, 0xc0, !PT ;  /* 0x0000000624247812 */ /* 0x000fc800078ec0ff */
[----:B------:R-:W-:Y:S02]  /*b8a0*/  PRMT R5, R12, 0x7610, R5 ;  /* 0x000076100c057816 */ /* 0x000fe40000000005 */
[----:B------:R-:W-:Y:S02]  /*b8b0*/  PRMT R191, R154, 0x7632, R191 ;  /* 0x000076329abf7816 */ /* 0x000fe400000000bf */
[----:B------:R-:W-:Y:S01]  /*b8c0*/  @P0 PRMT R191, R5, 0x5410, RZ ;  /* 0x0000541005bf0816 */ /* 0x000fe200000000ff */
[----:B--2---:R-:W-:-:S05]  /*b8d0*/  @P3 HFMA2.BF16_V2 R11, -RZ.H0_H0, RZ.H0_H0, -R108.H0_H0 ;  /* 0x200000ffff0b3231 */ /* 0x004fca000034096c */
[----:B------:R-:W-:-:S04]  /*b8e0*/  PRMT R0, R11, 0x7610, R0 ;  /* 0x000076100b007816 */ /* 0x000fc80000000000 */
[----:B------:R-:W-:Y:S02]  /*b8f0*/  @P3 PRMT R108, R0, 0x5410, RZ ;  /* 0x00005410006c3816 */ /* 0x000fe400000000ff */
[----:B------:R-:W-:-:S04]  /*b900*/  LOP3.LUT R0, R205, 0x30, RZ, 0xc0, !PT ;  /* 0x00000030cd007812 */ /* 0x000fc800078ec0ff */
[----:B------:R-:W-:-:S05]  /*b910*/  LEA.HI R0, R82, R0, RZ, 0x1e ;  /* 0x0000000052007211 */ /* 0x000fca00078ff0ff */
[----:B------:R-:W-:Y:S02]  /*b920*/  IMAD R5, R0, UR12, R36 ;  /* 0x0000000c00057c24 */ /* 0x000fe4000f8e0224 */
[----:B------:R-:W-:-:S05]  /*b930*/  FADD.FTZ R0, R75, R15 ;  /* 0x0000000f4b007221 */ /* 0x000fca0000010000 */
[----:B------:R1:W-:Y:S04]  /*b940*/  STL [R1+0x2d4], R0 ;  /* 0x0002d40001007387 */ /* 0x0003e80000100800 */
[----:B------:R2:W3:Y:S01]  /*b950*/  LDL.LU.S16 R11, [R1+0xe4] ;  /* 0x0000e400010b7983 */ /* 0x0004e20000300600 */
[----:B------:R-:W-:Y:S02]  /*b960*/  F2FP.BF16.F32.PACK_AB R2, R47, R48 ;  /* 0x000000302f02723e */ /* 0x000fe400000010ff */
[----:B------:R-:W-:Y:S01]  /*b970*/  F2FP.BF16.F32.PACK_AB R4, R44, R147 ;  /* 0x000000932c04723e */ /* 0x000fe200000010ff */
[----:B------:R2:W4:Y:S01]  /*b980*/  LDL.LU.S16 R14, [R1+0xe8] ;  /* 0x0000e800010e7983 */ /* 0x0005220000300600 */
[C---:B------:R-:W-:Y:S01]  /*b990*/  PRMT R111, R2.reuse, 0x7610, R111 ;  /* 0x00007610026f7816 */ /* 0x040fe2000000006f */
[----:B------:R-:W-:Y:S01]  /*b9a0*/  IMAD.MOV.U32 R147, RZ, RZ, R145 ;  /* 0x000000ffff937224 */ /* 0x000fe200078e0091 */
[----:B------:R-:W-:Y:S01]  /*b9b0*/  PRMT R110, R2, 0x7632, R110 ;  /* 0x00007632026e7816 */ /* 0x000fe2000000006e */
[----:B------:R-:W-:-:S02]  /*b9c0*/  IMAD.MOV.U32 R145, RZ, RZ, R150 ;  /* 0x000000ffff917224 */ /* 0x000fc400078e0096 */
[----:B------:R-:W-:Y:S01]  /*b9d0*/  IMAD.MOV.U32 R150, RZ, RZ, R102 ;  /* 0x000000ffff967224 */ /* 0x000fe200078e0066 */
[----:B------:R-:W-:Y:S01]  /*b9e0*/  PRMT R102, R111, 0x5410, R110 ;  /* 0x000054106f667816 */ /* 0x000fe2000000006e */
[----:B---3--:R-:W-:-:S05]  /*b9f0*/  @!P2 HFMA2.BF16_V2 R11, -RZ.H0_H0, RZ.H0_H0, -R111.H0_H0 ;  /* 0x200000ffff0ba231 */ /* 0x008fca000034096f */
[----:B------:R-:W-:-:S04]  /*ba00*/  PRMT R10, R11, 0x7610, R10 ;  /* 0x000076100b0a7816 */ /* 0x000fc8000000000a */
[----:B------:R-:W-:Y:S02]  /*ba10*/  @!P2 PRMT R111, R10, 0x5410, RZ ;  /* 0x000054100a6fa816 */ /* 0x000fe400000000ff */
[----:B------:R2:W3:Y:S01]  /*ba20*/  LDL.LU.S16 R10, [R1+0xec] ;  /* 0x0000ec00010a7983 */ /* 0x0004e20000300600 */
[----:B------:R-:W-:-:S03]  /*ba30*/  LOP3.LUT R11, R26, 0xff, RZ, 0xc0, !PT ;  /* 0x000000ff1a0b7812 */ /* 0x000fc600078ec0ff */
[----:B------:R2:W2:Y:S01]  /*ba40*/  LDL.LU.S16 R13, [R1+0xf0] ;  /* 0x0000f000010d7983 */ /* 0x0004a20000300600 */
[----:B------:R-:W-:Y:S02]  /*ba50*/  ISETP.LE.U32.AND P3, PT, R11, UR6, PT ;  /* 0x000000060b007c0c */ /* 0x000fe4000bf63070 */
[----:B------:R-:W-:-:S04]  /*ba60*/  PRMT R3, R4, 0x7632, R3 ;  /* 0x0000763204037816 */ /* 0x000fc80000000003 */
[----:B------:R-:W-:Y:S02]  /*ba70*/  PRMT R39, R4, 0x5410, R3 ;  /* 0x0000541004277816 */ /* 0x000fe40000000003 */
[----:B-1----:R-:W-:-:S04]  /*ba80*/  LOP3.LUT R0, R26, 0xffff, RZ, 0xc0, !PT ;  /* 0x0000ffff1a007812 */ /* 0x002fc800078ec0ff */
[----:B------:R-:W-:Y:S01]  /*ba90*/  SHF.R.U32.HI R12, RZ, 0x8, R0 ;  /* 0x00000008ff0c7819 */ /* 0x000fe20000011600 */
[----:B---3--:R-:W-:-:S05]  /*baa0*/  @!P3 HFMA2.BF16_V2 R10, -RZ.H0_H0, RZ.H0_H0, -R4.H0_H0 ;  /* 0x200000ffff0ab231 */ /* 0x008fca0000340904 */
[----:B------:R-:W-:Y:S02]  /*bab0*/  PRMT R7, R10, 0x7610, R7 ;  /* 0x000076100a077816 */ /* 0x000fe40000000007 */
[----:B------:R1:W3:Y:S02]  /*bac0*/  LDL.LU.S16 R10, [R1+0xf4] ;  /* 0x0000f400010a7983 */ /* 0x0002e40000300600 */
[----:B------:R-:W-:Y:S02]  /*bad0*/  @!P3 PRMT R4, R7, 0x5410, RZ ;  /* 0x000054100704b816 */ /* 0x000fe400000000ff */
[----:B------:R1:W3:Y:S01]  /*bae0*/  LDL.LU.S16 R7, [R1+0xf8] ;  /* 0x0000f80001077983 */ /* 0x0002e20000300600 */
[----:B------:R-:W-:Y:S01]  /*baf0*/  LOP3.LUT R0, R12, 0xffff, RZ, 0xc0, !PT ;  /* 0x0000ffff0c007812 */ /* 0x000fe200078ec0ff */
[----:B----4-:R-:W-:-:S03]  /*bb00*/  @!P1 HFMA2.BF16_V2 R14, -RZ.H0_H0, RZ.H0_H0, -R110.H0_H0 ;  /* 0x200000ffff0e9231 */ /* 0x010fc6000034096e */
[----:B------:R-:W-:Y:S02]  /*bb10*/  ISETP.LE.U32.AND P0, PT, R0, UR6, PT ;  /* 0x0000000600007c0c */ /* 0x000fe4000bf03070 */
[----:B------:R-:W-:Y:S02]  /*bb20*/  PRMT R0, R26, 0x7632, R0 ;  /* 0x000076321a007816 */ /* 0x000fe40000000000 */
[----:B------:R-:W-:Y:S02]  /*bb30*/  PRMT R24, R14, 0x7610, R24 ;  /* 0x000076100e187816 */ /* 0x000fe40000000018 */
[----:B------:R-:W-:Y:S02]  /*bb40*/  LOP3.LUT R14, R0, 0xff, RZ, 0xc0, !PT ;  /* 0x000000ff000e7812 */ /* 0x000fe400078ec0ff */
[----:B------:R-:W-:Y:S02]  /*bb50*/  @!P1 PRMT R110, R24, 0x5410, RZ ;  /* 0x00005410186e9816 */ /* 0x000fe400000000ff */
[----:B------:R-:W-:-:S02]  /*bb60*/  ISETP.LE.U32.AND P1, PT, R14, UR6, PT ;  /* 0x000000060e007c0c */ /* 0x000fc4000bf23070 */
[----:B------:R-:W-:-:S04]  /*bb70*/  F2FP.BF16.F32.PACK_AB R6, R35, R87 ;  /* 0x000000572306723e */ /* 0x000fc800000010ff */
[C---:B------:R-:W-:Y:S02]  /*bb80*/  PRMT R2, R6.reuse, 0x7610, R2 ;  /* 0x0000761006027816 */ /* 0x040fe40000000002 */
[----:B------:R-:W-:-:S04]  /*bb90*/  PRMT R0, R6, 0x7632, R0 ;  /* 0x0000763206007816 */ /* 0x000fc80000000000 */
[----:B------:R-:W-:Y:S01]  /*bba0*/  PRMT R40, R2, 0x5410, R0 ;  /* 0x0000541002287816 */ /* 0x000fe20000000000 */
[----:B--2---:R-:W-:-:S05]  /*bbb0*/  @!P0 HFMA2.BF16_V2 R13, -RZ.H0_H0, RZ.H0_H0, -R3.H0_H0 ;  /* 0x200000ffff0d8231 */ /* 0x004fca0000340903 */
[----:B------:R-:W-:Y:S02]  /*bbc0*/  PRMT R15, R13, 0x7610, R15 ;  /* 0x000076100d0f7816 */ /* 0x000fe4000000000f */
[----:B------:R-:W-:-:S04]  /*bbd0*/  SHF.R.U32.HI R13, RZ, 0x18, R26 ;  /* 0x00000018ff0d7819 */ /* 0x000fc8000001161a */
[----:B------:R-:W-:Y:S01]  /*bbe0*/  ISETP.LE.U32.AND P2, PT, R13, UR6, PT ;  /* 0x000000060d007c0c */ /* 0x000fe2000bf43070 */
[----:B------:R-:W-:Y:S02]  /*bbf0*/  USHF.L.U32 UR13, UR19, 0x7, URZ ;  /* 0x00000007130d7899 */ /* 0x000fe400080006ff */
[----:B------:R-:W-:Y:S01]  /*bc00*/  UIMAD UR25, UR27, UR4, UR25 ;  /* 0x000000041b1972a4 */ /* 0x000fe2000f8e0219 */
[----:B------:R-:W2:Y:S01]  /*bc10*/  LDCU.64 UR4, c[0x0][0x418] ;  /* 0x00008300ff0477ac */ /* 0x000ea20008000a00 */
[----:B---3--:R-:W-:-:S05]  /*bc20*/  @!P1 HFMA2.BF16_V2 R10, -RZ.H0_H0, RZ.H0_H0, -R2.H0_H0 ;  /* 0x200000ffff0a9231 */ /* 0x008fca0000340902 */
[----:B------:R-:W-:Y:S02]  /*bc30*/  PRMT R9, R10, 0x7610, R9 ;  /* 0x000076100a097816 */ /* 0x000fe40000000009 */
[----:B------:R1:W3:Y:S02]  /*bc40*/  LDL.LU.S16 R10, [R1+0x100] ;  /* 0x00010000010a7983 */ /* 0x0002e40000300600 */
[----:B------:R-:W-:Y:S02]  /*bc50*/  @!P1 PRMT R2, R9, 0x5410, RZ ;  /* 0x0000541009029816 */ /* 0x000fe400000000ff */
[----:B------:R1:W4:Y:S01]  /*bc60*/  LDL.LU.S16 R9, [R1+0x104] ;  /* 0x0001040001097983 */ /* 0x0003220000300600 */
[----:B------:R-:W-:Y:S01]  /*bc70*/  UIMAD UR13, UR25, UR12, UR13 ;  /* 0x0000000c190d72a4 */ /* 0x000fe2000f8e020d */
[----:B------:R-:W-:-:S03]  /*bc80*/  @!P2 HFMA2.BF16_V2 R7, -RZ.H0_H0, RZ.H0_H0, -R0.H0_H0 ;  /* 0x200000ffff07a231 */ /* 0x000fc60000340900 */
[----:B------:R-:W-:Y:S02]  /*bc90*/  UIADD3 UR13, UPT, UPT, UR13, -0x80, URZ ;  /* 0xffffff800d0d7890 */ /* 0x000fe4000fffe0ff */
[----:B------:R-:W-:Y:S02]  /*bca0*/  PRMT R6, R7, 0x7610, R6 ;  /* 0x0000761007067816 */ /* 0x000fe40000000006 */
[----:B------:R-:W-:Y:S02]  /*bcb0*/  @!P0 PRMT R3, R15, 0x5410, RZ ;  /* 0x000054100f038816 */ /* 0x000fe400000000ff */
[----:B------:R-:W-:Y:S01]  /*bcc0*/  @!P2 PRMT R0, R6, 0x5410, RZ ;  /* 0x000054100600a816 */ /* 0x000fe200000000ff */
[----:B------:R-:W-:Y:S01]  /*bcd0*/  IMAD.U32 R6, RZ, RZ, UR13 ;  /* 0x0000000dff067e24 */ /* 0x000fe2000f8e00ff */
[----:B------:R-:W-:Y:S02]  /*bce0*/  SHF.R.S32.HI R7, RZ, 0x1f, R5 ;  /* 0x0000001fff077819 */ /* 0x000fe40000011405 */
[----:B------:R-:W-:-:S04]  /*bcf0*/  IADD3 R5, P0, PT, R5, UR13, RZ ;  /* 0x0000000d05057c10 */ /* 0x000fc8000ff1e0ff */
[----:B------:R-:W-:Y:S02]  /*bd00*/  LEA.HI.X.SX32 R6, R6, R7, 0x1, P0 ;  /* 0x0000000706067211 */ /* 0x000fe400000f0eff */
[----:B--2---:R-:W-:Y:S01]  /*bd10*/  LEA R24, P0, R5, UR4, 0x1 ;  /* 0x0000000405187c11 */ /* 0x004fe2000f8008ff */
[----:B------:R-:W-:-:S03]  /*bd20*/  USHF.L.U32 UR4, UR12, 0x3, URZ ;  /* 0x000000030c047899 */ /* 0x000fc600080006ff */
[----:B------:R-:W-:-:S03]  /*bd30*/  LEA.HI.X R25, R5, UR5, R6, 0x1, P0 ;  /* 0x0000000505197c11 */ /* 0x000fc600080f0c06 */
[----:B------:R-:W-:Y:S02]  /*bd40*/  IMAD.U32 R26, RZ, RZ, UR4 ;  /* 0x00000004ff1a7e24 */ /* 0x000fe4000f8e00ff */
[----:B------:R2:W-:Y:S04]  /*bd50*/  STG.E.U16 desc[UR20][R24.64], R4 ;  /* 0x0000000418007986 */ /* 0x0005e8000c101514 */
[----:B------:R-:W-:Y:S01]  /*bd60*/  STG.E.U16 desc[UR20][R24.64+0x2], R3 ;  /* 0x0000020318007986 */ /* 0x000fe2000c101514 */
[----:B------:R-:W-:Y:S01]  /*bd70*/  F2FP.BF16.F32.PACK_AB R8, R147, R81 ;  /* 0x000000519308723e */ /* 0x000fe200000010ff */
[----:B------:R-:W-:Y:S02]  /*bd80*/  IMAD.MOV.U32 R81, RZ, RZ, R190 ;  /* 0x000000ffff517224 */ /* 0x000fe400078e00be */
[----:B------:R-:W-:-:S02]  /*bd90*/  IMAD.U32 R190, RZ, RZ, UR12 ;  /* 0x0000000cffbe7e24 */ /* 0x000fc4000f8e00ff */
[----:B--2---:R-:W-:-:S05]  /*bda0*/  IMAD.WIDE R4, R26, 0x2, R24 ;  /* 0x000000021a047825 */ /* 0x004fca00078e0218 */
[----:B------:R2:W-:Y:S04]  /*bdb0*/  STG.E.U16 desc[UR20][R4.64+0x2], R0 ;  /* 0x0000020004007986 */ /* 0x0005e8000c101514 */
[----:B------:R1:W-:Y:S01]  /*bdc0*/  STG.E.U16 desc[UR20][R4.64], R2 ;  /* 0x0000000204007986 */ /* 0x0003e2000c101514 */
[----:B--2---:R-:W-:-:S04]  /*bdd0*/  PRMT R0, R28, 0x7770, RZ ;  /* 0x000077701c007816 */ /* 0x004fc800000000ff */
[----:B------:R-:W-:Y:S01]  /*bde0*/  ISETP.LE.U32.AND P0, PT, R0, UR6, PT ;  /* 0x0000000600007c0c */ /* 0x000fe2000bf03070 */
[----:B-1----:R-:W-:Y:S01]  /*bdf0*/  IMAD.WIDE R2, R190, 0x70, R4 ;  /* 0x00000070be027825 */ /* 0x002fe200078e0204 */
[C---:B------:R-:W-:Y:S02]  /*be00*/  PRMT R4, R8.reuse, 0x7610, R4 ;  /* 0x0000761008047816 */ /* 0x040fe40000000004 */
[----:B------:R-:W-:Y:S02]  /*be10*/  PRMT R0, R8, 0x7632, R0 ;  /* 0x0000763208007816 */ /* 0x000fe40000000000 */
[----:B------:R1:W-:Y:S04]  /*be20*/  STG.E.U16 desc[UR20][R2.64], R31 ;  /* 0x0000001f02007986 */ /* 0x0003e8000c101514 */
[----:B------:R2:W-:Y:S01]  /*be30*/  STG.E.U16 desc[UR20][R2.64+0x2], R27 ;  /* 0x0000021b02007986 */ /* 0x0005e2000c101514 */
[----:B-1----:R-:W-:Y:S01]  /*be40*/  PRMT R31, R4, 0x5410, R0 ;  /* 0x00005410041f7816 */ /* 0x002fe20000000000 */
[----:B--2---:R-:W-:-:S05]  /*be50*/  IMAD.WIDE R26, R26, 0x2, R2 ;  /* 0x000000021a1a7825 */ /* 0x004fca00078e0202 */
[----:B------:R-:W-:Y:S04]  /*be60*/  STG.E.U16 desc[UR20][R26.64], R30 ;  /* 0x0000001e1a007986 */ /* 0x000fe8000c101514 */
[----:B------:R-:W-:Y:S01]  /*be70*/  STG.E.U16 desc[UR20][R26.64+0x2], R23 ;  /* 0x000002171a007986 */ /* 0x000fe2000c101514 */
[----:B------:R-:W-:Y:S02]  /*be80*/  IMAD.MOV.U32 R44, RZ, RZ, R104 ;  /* 0x000000ffff2c7224 */ /* 0x000fe400078e0068 */
[----:B------:R-:W-:Y:S02]  /*be90*/  IMAD.MOV.U32 R87, RZ, RZ, R105 ;  /* 0x000000ffff577224 */ /* 0x000fe400078e0069 */
[----:B------:R-:W-:Y:S01]  /*bea0*/  IMAD.WIDE R104, R190, -0x70, R2 ;  /* 0xffffff90be687825 */ /* 0x000fe200078e0202 */
[----:B------:R-:W-:-:S03]  /*beb0*/  PRMT R2, R28, 0x7773, RZ ;  /* 0x000077731c027816 */ /* 0x000fc600000000ff */
[----:B------:R-:W-:Y:S01]  /*bec0*/  IMAD.MOV.U32 R3, RZ, RZ, R28 ;  /* 0x000000ffff037224 */ /* 0x000fe200078e001c */
[----:B------:R-:W-:Y:S01]  /*bed0*/  PRMT R8, R32, 0x7771, RZ ;  /* 0x0000777120087816 */ /* 0x000fe200000000ff */
[----:B------:R-:W-:-:S03]  /*bee0*/  IMAD.MOV.U32 R7, RZ, RZ, R32 ;  /* 0x000000ffff077224 */ /* 0x000fc600078e0020 */
[----:B------:R-:W-:Y:S02]  /*bef0*/  LOP3.LUT R3, R3, 0xff, RZ, 0xc0, !PT ;  /* 0x000000ff03037812 */ /* 0x000fe400078ec0ff */
[----:B------:R-:W-:Y:S02]  /*bf00*/  PRMT R11, R11, 0x5410, R12 ;  /* 0x000054100b0b7816 */ /* 0x000fe4000000000c */
[----:B------:R-:W-:Y:S02]  /*bf10*/  PRMT R13, R14, 0x5410, R13 ;  /* 0x000054100e0d7816 */ /* 0x000fe4000000000d */
[----:B------:R-:W-:Y:S01]  /*bf20*/  PRMT R15, R18, 0x7771, RZ ;  /* 0x00007771120f7816 */ /* 0x000fe200000000ff */
[----:B------:R-:W-:Y:S02]  /*bf30*/  IMAD.MOV.U32 R147, RZ, RZ, R145 ;  /* 0x000000ffff937224 */ /* 0x000fe400078e0091 */
[----:B------:R-:W-:Y:S02]  /*bf40*/  IMAD.MOV.U32 R145, RZ, RZ, R150 ;  /* 0x000000ffff917224 */ /* 0x000fe400078e0096 */
[----:B------:R-:W-:-:S02]  /*bf50*/  IMAD.MOV.U32 R150, RZ, RZ, R151 ;  /* 0x000000ffff967224 */ /* 0x000fc400078e0097 */
[----:B---3--:R-:W-:-:S05]  /*bf60*/  @!P0 HFMA2.BF16_V2 R10, -RZ.H0_H0, RZ.H0_H0, -R4.H0_H0 ;  /* 0x200000ffff0a8231 */ /* 0x008fca0000340904 */
[----:B------:R-:W-:-:S04]  /*bf70*/  PRMT R6, R10, 0x7610, R6 ;  /* 0x000076100a067816 */ /* 0x000fc80000000006 */
[----:B------:R-:W-:-:S05]  /*bf80*/  @!P0 PRMT R4, R6, 0x5410, RZ ;  /* 0x0000541006048816 */ /* 0x000fca00000000ff */
[----:B------:R1:W-:Y:S02]  /*bf90*/  STG.E.U16 desc[UR20][R24.64+0x10], R4 ;  /* 0x0000100418007986 */ /* 0x0003e4000c101514 */
[----:B-1----:R-:W-:-:S04]  /*bfa0*/  PRMT R4, R28, 0x7771, RZ ;  /* 0x000077711c047816 */ /* 0x002fc800000000ff */
[----:B------:R-:W-:-:S13]  /*bfb0*/  ISETP.GT.U32.AND P0, PT, R4, UR6, PT ;  /* 0x0000000604007c0c */ /* 0x000fda000bf04070 */
[----:B----4-:R-:W-:-:S05]  /*bfc0*/  @P0 HFMA2.BF16_V2 R9, -RZ.H0_H0, RZ.H0_H0, -R0.H0_H0 ;  /* 0x200000ffff090231 */ /* 0x010fca0000340900 */
[----:B------:R-:W-:-:S04]  /*bfd0*/  PRMT R5, R9, 0x7610, R5 ;  /* 0x0000761009057816 */ /* 0x000fc80000000005 */
[----:B------:R-:W-:-:S05]  /*bfe0*/  @P0 PRMT R0, R5, 0x5410, RZ ;  /* 0x0000541005000816 */ /* 0x000fca00000000ff */
[----:B------:R1:W-:Y:S01]  /*bff0*/  STG.E.U16 desc[UR20][R24.64+0x12], R0 ;  /* 0x0000120018007986 */ /* 0x0003e2000c101514 */
[----:B------:R-:W-:-:S03]  /*c000*/  IMAD.MOV.U32 R5, RZ, RZ, R22 ;  /* 0x000000ffff057224 */ /* 0x000fc600078e0016 */
[----:B------:R2:W-:Y:S01]  /*c010*/  STG.E.U16 desc[UR20][R104.64+0x12], R34 ;  /* 0x0000122268007986 */ /* 0x0005e2000c101514 */
[----:B------:R-:W-:Y:S02]  /*c020*/  PRMT R6, R22, 0x7771, RZ ;  /* 0x0000777116067816 */ /* 0x000fe400000000ff */
[----:B-1----:R-:W-:-:S04]  /*c030*/  PRMT R0, R28, 0x7772, RZ ;  /* 0x000077721c007816 */ /* 0x002fc800000000ff */
[----:B------:R-:W-:Y:S02]  /*c040*/  PRMT R30, R0, 0x5410, R2 ;  /* 0x00005410001e7816 */ /* 0x000fe40000000002 */
[C---:B------:R-:W-:Y:S02]  /*c050*/  PRMT R2, R22.reuse, 0x7773, RZ ;  /* 0x0000777316027816 */ /* 0x040fe400000000ff */
[----:B------:R-:W-:-:S04]  /*c060*/  PRMT R0, R22, 0x7772, RZ ;  /* 0x0000777216007816 */ /* 0x000fc800000000ff */
[----:B--2---:R-:W-:Y:S02]  /*c070*/  PRMT R34, R0, 0x5410, R2 ;  /* 0x0000541000227816 */ /* 0x004fe40000000002 */
[C---:B------:R-:W-:Y:S02]  /*c080*/  PRMT R2, R32.reuse, 0x7773, RZ ;  /* 0x0000777320027816 */ /* 0x040fe400000000ff */
[----:B------:R-:W-:-:S04]  /*c090*/  PRMT R0, R32, 0x7772, RZ ;  /* 0x0000777220007816 */ /* 0x000fc800000000ff */
[----:B------:R-:W-:Y:S02]  /*c0a0*/  PRMT R49, R0, 0x5410, R2 ;  /* 0x0000541000317816 */ /* 0x000fe40000000002 */
[----:B------:R-:W-:Y:S02]  /*c0b0*/  LOP3.LUT R0, R5, 0xff, RZ, 0xc0, !PT ;  /* 0x000000ff05007812 */ /* 0x000fe400078ec0ff */
[----:B------:R-:W-:Y:S02]  /*c0c0*/  PRMT R2, R18, 0x7773, RZ ;  /* 0x0000777312027816 */ /* 0x000fe400000000ff */
[----:B------:R-:W-:Y:S02]  /*c0d0*/  PRMT R32, R0, 0x5410, R6 ;  /* 0x0000541000207816 */ /* 0x000fe40000000006 */
[----:B------:R-:W-:Y:S02]  /*c0e0*/  PRMT R0, R18, 0x7772, RZ ;  /* 0x0000777212007816 */ /* 0x000fe400000000ff */
[----:B------:R-:W-:-:S02]  /*c0f0*/  PRMT R23, R3, 0x5410, R4 ;  /* 0x0000541003177816 */ /* 0x000fc40000000004 */
[C---:B------:R-:W-:Y:S02]  /*c100*/  PRMT R5, R20.reuse, 0x7773, RZ ;  /* 0x0000777314057816 */ /* 0x040fe400000000ff */
[----:B------:R-:W-:Y:S02]  /*c110*/  PRMT R4, R20, 0x7772, RZ ;  /* 0x0000777214047816 */ /* 0x000fe400000000ff */
[----:B------:R-:W-:Y:S02]  /*c120*/  PRMT R36, R0, 0x5410, R2 ;  /* 0x0000541000247816 */ /* 0x000fe40000000002 */
[----:B------:R-:W-:Y:S02]  /*c130*/  LOP3.LUT R3, R7, 0xff, RZ, 0xc0, !PT ;  /* 0x000000ff07037812 */ /* 0x000fe400078ec0ff */
[C---:B------:R-:W-:Y:S02]  /*c140*/  LOP3.LUT R2, R29.reuse, 0xffff, RZ, 0xc0, !PT ;  /* 0x0000ffff1d027812 */ /* 0x040fe400078ec0ff */
[----:B------:R-:W-:-:S02]  /*c150*/  PRMT R0, R29, 0x7632, R0 ;  /* 0x000076321d007816 */ /* 0x000fc40000000000 */
[----:B------:R-:W-:Y:S02]  /*c160*/  PRMT R35, R4, 0x5410, R5 ;  /* 0x0000541004237816 */ /* 0x000fe40000000005 */
[----:B------:R-:W-:Y:S02]  /*c170*/  PRMT R48, R3, 0x5410, R8 ;  /* 0x0000541003307816 */ /* 0x000fe40000000008 */
[----:B------:R-:W-:Y:S02]  /*c180*/  LOP3.LUT R4, R29, 0xff, RZ, 0xc0, !PT ;  /* 0x000000ff1d047812 */ /* 0x000fe400078ec0ff */
[----:B------:R-:W-:Y:S02]  /*c190*/  SHF.R.U32.HI R2, RZ, 0x8, R2 ;  /* 0x00000008ff027819 */ /* 0x000fe40000011602 */
[----:B------:R-:W-:Y:S02]  /*c1a0*/  SHF.R.U32.HI R3, RZ, 0x18, R29 ;  /* 0x00000018ff037819 */ /* 0x000fe4000001161d */
[----:B------:R-:W-:-:S02]  /*c1b0*/  LOP3.LUT R0, R0, 0xff, RZ, 0xc0, !PT ;  /* 0x000000ff00007812 */ /* 0x000fc400078ec0ff */
[----:B------:R-:W-:Y:S01]  /*c1c0*/  PRMT R12, R4, 0x5410, R2 ;  /* 0x00005410040c7816 */ /* 0x000fe20000000002 */
[----:B------:R-:W-:Y:S01]  /*c1d0*/  IMAD.MOV.U32 R9, RZ, RZ, R20 ;  /* 0x000000ffff097224 */ /* 0x000fe200078e0014 */
[----:B------:R-:W-:Y:S02]  /*c1e0*/  PRMT R14, R0, 0x5410, R3 ;  /* 0x00005410000e7816 */ /* 0x000fe40000000003 */
[C---:B------:R-:W-:Y:S02]  /*c1f0*/  LOP3.LUT R2, R41.reuse, 0xffff, RZ, 0xc0, !PT ;  /* 0x0000ffff29027812 */ /* 0x040fe400078ec0ff */
[----:B------:R-:W-:Y:S02]  /*c200*/  PRMT R0, R41, 0x7632, R0 ;  /* 0x0000763229007816 */ /* 0x000fe40000000000 */
[----:B------:R-:W-:Y:S02]  /*c210*/  SHF.R.U32.HI R3, RZ, 0x8, R2 ;  /* 0x00000008ff037819 */ /* 0x000fe40000011602 */
[----:B------:R-:W-:-:S02]  /*c220*/  LOP3.LUT R2, R0, 0xff, RZ, 0xc0, !PT ;  /* 0x000000ff00027812 */ /* 0x000fc400078ec0ff */
[----:B------:R-:W-:Y:S02]  /*c230*/  PRMT R10, R20, 0x7771, RZ ;  /* 0x00007771140a7816 */ /* 0x000fe400000000ff */
[----:B------:R-:W-:Y:S02]  /*c240*/  LOP3.LUT R0, R9, 0xff, RZ, 0xc0, !PT ;  /* 0x000000ff09007812 */ /* 0x000fe400078ec0ff */
[----:B------:R-:W-:Y:S02]  /*c250*/  SHF.R.U32.HI R4, RZ, 0x18, R41 ;  /* 0x00000018ff047819 */ /* 0x000fe40000011629 */
[----:B------:R-:W-:Y:S02]  /*c260*/  PRMT R22, R0, 0x5410, R10 ;  /* 0x0000541000167816 */ /* 0x000fe4000000000a */
[----:B------:R-:W-:Y:S02]  /*c270*/  LOP3.LUT R0, R19, 0xffff, RZ, 0xc0, !PT ;  /* 0x0000ffff13007812 */ /* 0x000fe400078ec0ff */
[----:B------:R-:W-:-:S02]  /*c280*/  PRMT R37, R2, 0x5410, R4 ;  /* 0x0000541002257816 */ /* 0x000fc40000000004 */
[----:B------:R-:W-:Y:S02]  /*c290*/  LOP3.LUT R5, R41, 0xff, RZ, 0xc0, !PT ;  /* 0x000000ff29057812 */ /* 0x000fe400078ec0ff */
[----:B------:R-:W-:Y:S02]  /*c2a0*/  SHF.R.U32.HI R4, RZ, 0x8, R0 ;  /* 0x00000008ff047819 */ /* 0x000fe40000011600 */
[----:B------:R-:W-:Y:S02]  /*c2b0*/  LOP3.LUT R2, R21, 0xffff, RZ, 0xc0, !PT ;  /* 0x0000ffff15027812 */ /* 0x000fe400078ec0ff */
[----:B------:R-:W-:Y:S01]  /*c2c0*/  LOP3.LUT R0, R19, 0xff, RZ, 0xc0, !PT ;  /* 0x000000ff13007812 */ /* 0x000fe200078ec0ff */
[----:B------:R-:W-:Y:S01]  /*c2d0*/  IMAD.MOV.U32 R6, RZ, RZ, R18 ;  /* 0x000000ffff067224 */ /* 0x000fe200078e0012 */
[----:B------:R-:W-:Y:S01]  /*c2e0*/  PRMT R38, R5, 0x5410, R3 ;  /* 0x0000541005267816 */ /* 0x000fe20000000003 */
[----:B------:R-:W1:Y:S01]  /*c2f0*/  LDC R18, c[0x0][0x4f8] ;  /* 0x00013e00ff127b82 */ /* 0x000e620000000800 */
[----:B------:R-:W-:-:S02]  /*c300*/  SHF.R.U32.HI R2, RZ, 0x8, R2 ;  /* 0x00000008ff027819 */ /* 0x000fc40000011602 */
[----:B------:R-:W-:Y:S02]  /*c310*/  LOP3.LUT R3, R21, 0xff, RZ, 0xc0, !PT ;  /* 0x000000ff15037812 */ /* 0x000fe400078ec0ff */
[----:B------:R-:W-:Y:S02]  /*c320*/  PRMT R20, R0, 0x5410, R4 ;  /* 0x0000541000147816 */ /* 0x000fe40000000004 */
[----:B------:R-:W-:Y:S02]  /*c330*/  PRMT R0, R19, 0x7632, R0 ;  /* 0x0000763213007816 */ /* 0x000fe40000000000 */
[----:B------:R-:W-:Y:S02]  /*c340*/  PRMT R8, R3, 0x5410, R2 ;  /* 0x0000541003087816 */ /* 0x000fe40000000002 */
[----:B------:R-:W-:Y:S02]  /*c350*/  LOP3.LUT R2, R0, 0xff, RZ, 0xc0, !PT ;  /* 0x000000ff00027812 */ /* 0x000fe400078ec0ff */
[----:B------:R-:W-:-:S02]  /*c360*/  PRMT R0, R21, 0x7632, R0 ;  /* 0x0000763215007816 */ /* 0x000fc40000000000 */
[----:B------:R-:W-:Y:S02]  /*c370*/  SHF.R.U32.HI R5, RZ, 0x18, R19 ;  /* 0x00000018ff057819 */ /* 0x000fe40000011613 */
[----:B------:R-:W-:Y:S02]  /*c380*/  SHF.R.U32.HI R3, RZ, 0x18, R21 ;  /* 0x00000018ff037819 */ /* 0x000fe40000011615 */
[----:B------:R-:W-:Y:S02]  /*c390*/  LOP3.LUT R0, R0, 0xff, RZ, 0xc0, !PT ;  /* 0x000000ff00007812 */ /* 0x000fe400078ec0ff */
[----:B------:R-:W-:Y:S02]  /*c3a0*/  PRMT R10, R2, 0x5410, R5 ;  /* 0x00005410020a7816 */ /* 0x000fe40000000005 */
[----:B------:R-:W-:Y:S02]  /*c3b0*/  PRMT R7, R0, 0x5410, R3 ;  /* 0x0000541000077816 */ /* 0x000fe40000000003 */
[----:B------:R-:W-:-:S02]  /*c3c0*/  PRMT R2, R16, 0x7773, RZ ;  /* 0x0000777310027816 */ /* 0x000fc400000000ff */
[----:B------:R-:W-:Y:S02]  /*c3d0*/  PRMT R0, R16, 0x7772, RZ ;  /* 0x0000777210007816 */ /* 0x000fe400000000ff */
[----:B------:R-:W-:Y:S02]  /*c3e0*/  LOP3.LUT R4, R6, 0xff, RZ, 0xc0, !PT ;  /* 0x000000ff06047812 */ /* 0x000fe400078ec0ff */
[----:B------:R-:W-:Y:S02]  /*c3f0*/  PRMT R75, R0, 0x5410, R2 ;  /* 0x00005410004b7816 */ /* 0x000fe40000000002 */
[----:B------:R-:W-:Y:S02]  /*c400*/  LOP3.LUT R0, R17, 0xffff, RZ, 0xc0, !PT ;  /* 0x0000ffff11007812 */ /* 0x000fe400078ec0ff */
[----:B------:R-:W-:Y:S02]  /*c410*/  PRMT R9, R4, 0x5410, R15 ;  /* 0x0000541004097816 */ /* 0x000fe4000000000f */
[----:B------:R-:W-:-:S02]  /*c420*/  SHF.R.U32.HI R0, RZ, 0x8, R0 ;  /* 0x00000008ff007819 */ /* 0x000fc40000011600 */
[----:B------:R-:W-:Y:S02]  /*c430*/  LOP3.LUT R2, R17, 0xff, RZ, 0xc0, !PT ;  /* 0x000000ff11027812 */ /* 0x000fe400078ec0ff */
[----:B-1----:R-:W-:Y:S01]  /*c440*/  LOP3.LUT R4, R18, 0xff, RZ, 0xc0, !PT ;  /* 0x000000ff12047812 */ /* 0x002fe200078ec0ff */
[----:B------:R1:W-:Y:S01]  /*c450*/  STG.E.U16 desc[UR20][R104.64+0x10], R33 ;  /* 0x0000102168007986 */ /* 0x0003e2000c101514 */
[----:B------:R-:W-:Y:S02]  /*c460*/  IMAD.MOV.U32 R151, RZ, RZ, R211 ;  /* 0x000000ffff977224 */ /* 0x000fe400078e00d3 */
[----:B------:R-:W2:Y:S01]  /*c470*/  S2R R211, SR_TID.X ;  /* 0x0000000000d37919 */ /* 0x000ea20000002100 */
[----:B------:R-:W-:Y:S01]  /*c480*/  IMAD.MOV.U32 R3, RZ, RZ, R16 ;  /* 0x000000ffff037224 */ /* 0x000fe200078e0010 */
[----:B------:R-:W-:-:S04]  /*c490*/  PRMT R6, R16, 0x7771, RZ ;  /* 0x0000777110067816 */ /* 0x000fc800000000ff */
[----:B------:R-:W-:Y:S02]  /*c4a0*/  LOP3.LUT R3, R3, 0xff, RZ, 0xc0, !PT ;  /* 0x000000ff03037812 */ /* 0x000fe400078ec0ff */
[----:B-1----:R-:W-:Y:S01]  /*c4b0*/  PRMT R33, R2, 0x5410, R0 ;  /* 0x0000541002217816 */ /* 0x002fe20000000000 */
[----:B------:R-:W-:Y:S01]  /*c4c0*/  IMAD R0, R4, 0x10000, R4 ;  /* 0x0001000004007824 */ /* 0x000fe200078e0204 */
[----:B------:R-:W-:-:S04]  /*c4d0*/  PRMT R2, R17, 0x7632, R2 ;  /* 0x0000763211027816 */ /* 0x000fc80000000002 */
[----:B------:R-:W-:Y:S02]  /*c4e0*/  LOP3.LUT R4, R2, 0xff, RZ, 0xc0, !PT ;  /* 0x000000ff02047812 */ /* 0x000fe400078ec0ff */
[----:B------:R-:W-:-:S05]  /*c4f0*/  HSET2.LE.AND R2, R11, R0, PT ;  /* 0x000000000b027233 */ /* 0x000fca0003803000 */
[----:B------:R-:W-:Y:S02]  /*c500*/  LOP3.LUT R28, R39, R2, RZ, 0xc0, !PT ;  /* 0x00000002271c7212 */ /* 0x000fe400078ec0ff */
[----:B------:R-:W-:-:S05]  /*c510*/  HSET2.LE.AND R2, R13, R0, PT ;  /* 0x000000000d027233 */ /* 0x000fca0003803000 */
[----:B------:R-:W-:Y:S02]  /*c520*/  LOP3.LUT R29, R40, R2, RZ, 0xc0, !PT ;  /* 0x00000002281d7212 */ /* 0x000fe400078ec0ff */
[----:B------:R-:W-:Y:S02]  /*c530*/  HSET2.LE.AND R2, R12, R0, PT ;  /* 0x000000000c027233 */ /* 0x000fe40003803000 */
[----:B------:R-:W-:Y:S02]  /*c540*/  SHF.R.U32.HI R5, RZ, 0x18, R17 ;  /* 0x00000018ff057819 */ /* 0x000fe40000011611 */
[----:B------:R-:W-:Y:S02]  /*c550*/  PRMT R55, R3, 0x5410, R6 ;  /* 0x0000541003377816 */ /* 0x000fe40000000006 */
[----:B------:R-:W-:Y:S02]  /*c560*/  LOP3.LUT R3, R30, 0xff00ff, RZ, 0xc0, !PT ;  /* 0x00ff00ff1e037812 */ /* 0x000fe400078ec0ff */
[----:B------:R-:W-:-:S02]  /*c570*/  LOP3.LUT R16, R44, R2, RZ, 0xc0, !PT ;  /* 0x000000022c107212 */ /* 0x000fc400078ec0ff */
[----:B------:R-:W-:Y:S01]  /*c580*/  LOP3.LUT R2, R34, 0xff00ff, RZ, 0xc0, !PT ;  /* 0x00ff00ff22027812 */ /* 0x000fe200078ec0ff */
[----:B------:R-:W1:Y:S01]  /*c590*/  S2UR UR5, SR_CgaCtaId ;  /* 0x00000000000579c3 */ /* 0x000e620000008800 */
[----:B------:R-:W-:Y:S02]  /*c5a0*/  PRMT R63, R4, 0x5410, R5 ;  /* 0x00005410043f7816 */ /* 0x000fe40000000005 */
[--C-:B------:R-:W-:Y:S02]  /*c5b0*/  HSET2.LE.AND R4, R23, R0.reuse, PT ;  /* 0x0000000017047233 */ /* 0x100fe40003803000 */
[--C-:B------:R-:W-:Y:S02]  /*c5c0*/  HSET2.LE.AND R3, R3, R0.reuse, PT ;  /* 0x0000000003037233 */ /* 0x100fe40003803000 */
[----:B------:R-:W-:Y:S02]  /*c5d0*/  HSET2.LE.AND R2, R2, R0, PT ;  /* 0x0000000002027233 */ /* 0x000fe40003803000 */
[----:B------:R-:W-:-:S02]  /*c5e0*/  LOP3.LUT R30, R31, R4, RZ, 0xc0, !PT ;  /* 0x000000041f1e7212 */ /* 0x000fc400078ec0ff */
[----:B------:R-:W-:Y:S02]  /*c5f0*/  LOP3.LUT R31, R87, R3, RZ, 0xc0, !PT ;  /* 0x00000003571f7212 */ /* 0x000fe400078ec0ff */
[----:B------:R-:W-:Y:S02]  /*c600*/  HSET2.LE.AND R3, R32, R0, PT ;  /* 0x0000000020037233 */ /* 0x000fe40003803000 */
[----:B------:R-:W-:Y:S01]  /*c610*/  LOP3.LUT R19, R206, R2, RZ, 0xc0, !PT ;  /* 0x00000002ce137212 */ /* 0x000fe200078ec0ff */
[----:B--2---:R-:W-:Y:S02]  /*c620*/  IMAD.SHL.U32 R206, R211, 0x4, RZ ;  /* 0x00000004d3ce7824 */ /* 0x004fe400078e00ff */
[----:B------:R-:W-:Y:S01]  /*c630*/  LOP3.LUT R18, R81, R3, RZ, 0xc0, !PT ;  /* 0x0000000351127212 */ /* 0x000fe200078ec0ff */
[----:B------:R-:W-:Y:S02]  /*c640*/  IMAD.SHL.U32 R3, R211, 0x20, RZ ;  /* 0x00000020d3037824 */ /* 0x000fe400078e00ff */
[----:B------:R-:W-:-:S04]  /*c650*/  LOP3.LUT R2, R206, 0x18, RZ, 0xc0, !PT ;  /* 0x00000018ce027812 */ /* 0x000fc800078ec0ff */
[----:B------:R-:W-:Y:S01]  /*c660*/  LOP3.LUT R2, R2, 0xc0, R3, 0xf8, !PT ;  /* 0x000000c002027812 */ /* 0x000fe200078ef803 */
[----:B------:R-:W-:-:S03]  /*c670*/  UMOV UR4, 0x400 ;  /* 0x0000040000047882 */ /* 0x000fc60000000000 */
[----:B------:R-:W-:Y:S01]  /*c680*/  LOP3.LUT R2, R2, 0x8, R205, 0x78, !PT ;  /* 0x0000000802027812 */ /* 0x000fe200078e78cd */
[----:B-1----:R-:W-:-:S03]  /*c690*/  ULEA UR5, UR5, UR4, 0x18 ;  /* 0x0000000405057291 */ /* 0x002fc6000f8ec0ff */
[----:B------:R-:W-:-:S04]  /*c6a0*/  LOP3.LUT R3, R2, 0x120, R3, 0xf8, !PT ;  /* 0x0000012002037812 */ /* 0x000fc800078ef803 */
[----:B------:R-:W-:-:S05]  /*c6b0*/  LEA R52, R3, UR5, 0x1 ;  /* 0x0000000503347c11 */ /* 0x000fca000f8e08ff */
[----:B------:R-:W1:Y:S01]  /*c6c0*/  LDSM.16.MT88.4 R44, [R52+0x4000] ;  /* 0x00400000342c783b */ /* 0x000e620000004200 */
[--C-:B------:R-:W-:Y:S02]  /*c6d0*/  HSET2.LE.AND R2, R8, R0.reuse, PT ;  /* 0x0000000008027233 */ /* 0x100fe40003803000 */
[--C-:B------:R-:W-:Y:S01]  /*c6e0*/  HSET2.LE.AND R4, R14, R0.reuse, PT ;  /* 0x000000000e047233 */ /* 0x100fe20003803000 */
[----:B------:R-:W2:Y:S02]  /*c6f0*/  LDSM.16.MT88.4 R40, [R52+0x4400] ;  /* 0x004400003428783b */ /* 0x000ea40000004200 */
[----:B------:R-:W-:Y:S02]  /*c700*/  LOP3.LUT R12, R70, R2, RZ, 0xc0, !PT ;  /* 0x00000002460c7212 */ /* 0x000fe400078ec0ff */
[----:B------:R-:W-:Y:S02]  /*c710*/  LOP3.LUT R17, R147, R4, RZ, 0xc0, !PT ;  /* 0x0000000493117212 */ /* 0x000fe400078ec0ff */
[----:B------:R-:W-:-:S02]  /*c720*/  HSET2.LE.AND R2, R7, R0, PT ;  /* 0x0000000007027233 */ /* 0x000fc40003803000 */
[----:B------:R-:W-:Y:S02]  /*c730*/  LOP3.LUT R3, R35, 0xff00ff, RZ, 0xc0, !PT ;  /* 0x00ff00ff23037812 */ /* 0x000fe400078ec0ff */
[--C-:B------:R-:W-:Y:S02]  /*c740*/  HSET2.LE.AND R4, R20, R0.reuse, PT ;  /* 0x0000000014047233 */ /* 0x100fe40003803000 */
[----:B------:R-:W-:Y:S02]  /*c750*/  LOP3.LUT R13, R69, R2, RZ, 0xc0, !PT ;  /* 0x00000002450d7212 */ /* 0x000fe400078ec0ff */
[--C-:B------:R-:W-:Y:S02]  /*c760*/  HSET2.LE.AND R2, R22, R0.reuse, PT ;  /* 0x0000000016027233 */ /* 0x100fe40003803000 */
[----:B------:R-:W-:Y:S02]  /*c770*/  HSET2.LE.AND R3, R3, R0, PT ;  /* 0x0000000003037233 */ /* 0x000fe40003803000 */
[----:B------:R-:W-:-:S02]  /*c780*/  LOP3.LUT R8, R66, R4, RZ, 0xc0, !PT ;  /* 0x0000000442087212 */ /* 0x000fc400078ec0ff */
[----:B------:R-:W-:Y:S02]  /*c790*/  LOP3.LUT R4, R36, 0xff00ff, RZ, 0xc0, !PT ;  /* 0x00ff00ff24047812 */ /* 0x000fe400078ec0ff */
[----:B------:R-:W-:Y:S02]  /*c7a0*/  LOP3.LUT R14, R68, R2, RZ, 0xc0, !PT ;  /* 0x00000002440e7212 */ /* 0x000fe400078ec0ff */
[----:B------:R-:W-:Y:S02]  /*c7b0*/  LOP3.LUT R15, R67, R3, RZ, 0xc0, !PT ;  /* 0x00000003430f7212 */ /* 0x000fe400078ec0ff */
[----:B------:R-:W-:-:S05]  /*c7c0*/  HSET2.LE.AND R4, R4, R0, PT ;  /* 0x0000000004047233 */ /* 0x000fca0003803000 */
[----:B------:R-:W-:Y:S01]  /*c7d0*/  LOP3.LUT R11, R51, R4, RZ, 0xc0, !PT ;  /* 0x00000004330b7212 */ /* 0x000fe200078ec0ff */
[----:B-1----:R-:W-:Y:S01]  /*c7e0*/  HMMA.16816.F32.BF16 R20, R28, R44, RZ ;  /* 0x0000002c1c14723c */ /* 0x002fe200000418ff */
[----:B------:R-:W-:-:S07]  /*c7f0*/  HSET2.LE.AND R2, R10, R0, PT ;  /* 0x000000000a027233 */ /* 0x000fce0003803000 */
[----:B------:R-:W-:Y:S01]  /*c800*/  HMMA.16816.F32.BF16 R4, R12, R44, RZ ;  /* 0x0000002c0c04723c */ /* 0x000fe200000418ff */
[--C-:B------:R-:W-:Y:S01]  /*c810*/  HSET2.LE.AND R3, R9, R0.reuse, PT ;  /* 0x0000000009037233 */ /* 0x100fe20003803000 */
[----:B------:R-:W-:Y:S01]  /*c820*/  IMAD.MOV.U32 R39, RZ, RZ, R79 ;  /* 0x000000ffff277224 */ /* 0x000fe200078e004f */
[----:B------:R-:W-:Y:S02]  /*c830*/  LOP3.LUT R9, R65, R2, RZ, 0xc0, !PT ;  /* 0x0000000241097212 */ /* 0x000fe400078ec0ff */
[----:B------:R-:W-:Y:S02]  /*c840*/  HSET2.LE.AND R2, R38, R0, PT ;  /* 0x0000000026027233 */ /* 0x000fe40003803000 */
[----:B------:R-:W-:Y:S01]  /*c850*/  LOP3.LUT R10, R64, R3, RZ, 0xc0, !PT ;  /* 0x00000003400a7212 */ /* 0x000fe200078ec0ff */
[----:B------:R-:W-:Y:S02]  /*c860*/  IMAD.MOV.U32 R147, RZ, RZ, R83 ;  /* 0x000000ffff937224 */ /* 0x000fe400078e0053 */
[----:B------:R-:W-:-:S02]  /*c870*/  IMAD.MOV.U32 R71, RZ, RZ, R80 ;  /* 0x000000ffff477224 */ /* 0x000fc400078e0050 */
[-C--:B--2---:R-:W-:Y:S01]  /*c880*/  HMMA.16816.F32.BF16 R80, R16, R40.reuse, R20 ;  /* 0x000000281050723c */ /* 0x084fe20000041814 */
[----:B------:R-:W-:Y:S01]  /*c890*/  LOP3.LUT R20, R39, R2, RZ, 0xc0, !PT ;  /* 0x0000000227147212 */ /* 0x000fe200078ec0ff */
[C---:B------:R-:W-:Y:S02]  /*c8a0*/  VIADD R2, R52.reuse, 0x4000 ;  /* 0x0000400034027836 */ /* 0x040fe40000000000 */
[----:B------:R-:W-:Y:S02]  /*c8b0*/  IMAD.MOV.U32 R146, RZ, RZ, R77 ;  /* 0x000000ffff927224 */ /* 0x000fe400078e004d */
[----:B------:R-:W-:Y:S02]  /*c8c0*/  IMAD.MOV.U32 R87, RZ, RZ, R78 ;  /* 0x000000ffff577224 */ /* 0x000fe400078e004e */
[----:B------:R-:W-:Y:S01]  /*c8d0*/  HMMA.16816.F32.BF16 R76, R8, R40, R4 ;  /* 0x00000028084c723c */ /* 0x000fe20000041804 */
[----:B------:R-:W-:Y:S02]  /*c8e0*/  VIADD R40, R52, 0x4020 ;  /* 0x0000402034287836 */ /* 0x000fe40000000000 */
[----:B------:R-:W-:Y:S01]  /*c8f0*/  @P6 VIADD R40, R2, 0xffffffe0 ;  /* 0xffffffe002286836 */ /* 0x000fe20000000000 */
[----:B------:R-:W-:-:S04]  /*c900*/  HSET2.LE.AND R4, R33, R0, PT ;  /* 0x0000000021047233 */ /* 0x000fc80003803000 */
[----:B------:R-:W1:Y:S01]  /*c910*/  LDSM.16.MT88.4 R32, [R40] ;  /* 0x000000002820783b */ /* 0x000e620000004200 */
[----:B------:R-:W-:-:S03]  /*c920*/  HSET2.LE.AND R3, R37, R0, PT ;  /* 0x0000000025037233 */ /* 0x000fc60003803000 */
[----:B------:R-:W2:Y:S01]  /*c930*/  LDSM.16.MT88.4 R36, [R40+0x400] ;  /* 0x000400002824783b */ /* 0x000ea20000004200 */
[----:B------:R-:W-:Y:S02]  /*c940*/  HSET2.LE.AND R2, R48, R0, PT ;  /* 0x0000000030027233 */ /* 0x000fe40003803000 */
[----:B------:R-:W-:Y:S02]  /*c950*/  LOP3.LUT R21, R71, R3, RZ, 0xc0, !PT ;  /* 0x0000000347157212 */ /* 0x000fe400078ec0ff */
[----:B------:R-:W-:Y:S02]  /*c960*/  LOP3.LUT R3, R49, 0xff00ff, RZ, 0xc0, !PT ;  /* 0x00ff00ff31037812 */ /* 0x000fe400078ec0ff */
[----:B------:R-:W-:-:S03]  /*c970*/  LOP3.LUT R4, R50, R4, RZ, 0xc0, !PT ;  /* 0x0000000432047212 */ /* 0x000fc600078ec0ff */
[----:B------:R-:W-:Y:S01]  /*c980*/  HSET2.LE.AND R3, R3, R0, PT ;  /* 0x0000000003037233 */ /* 0x000fe20003803000 */
[----:B------:R-:W-:Y:S01]  /*c990*/  IMAD.MOV.U32 R7, RZ, RZ, R146 ;  /* 0x000000ffff077224 */ /* 0x000fe200078e0092 */
[----:B------:R-:W-:Y:S01]  /*c9a0*/  LOP3.LUT R22, R87, R2, RZ, 0xc0, !PT ;  /* 0x0000000257167212 */ /* 0x000fe200078ec0ff */
[----:B------:R-:W-:Y:S02]  /*c9b0*/  IMAD.MOV.U32 R146, RZ, RZ, R85 ;  /* 0x000000ffff927224 */ /* 0x000fe400078e0055 */
[----:B------:R-:W-:Y:S01]  /*c9c0*/  LOP3.LUT R23, R147, R3, RZ, 0xc0, !PT ;  /* 0x0000000393177212 */ /* 0x000fe200078ec0ff */
[----:B------:R-:W-:Y:S01]  /*c9d0*/  IMAD.MOV.U32 R147, RZ, RZ, R86 ;  /* 0x000000ffff937224 */ /* 0x000fe200078e0056 */
[----:B-1----:R-:W-:Y:S01]  /*c9e0*/  HMMA.16816.F32.BF16 R48, R28, R32, RZ ;  /* 0x000000201c30723c */ /* 0x002fe200000418ff */
[----:B------:R-:W-:-:S15]  /*c9f0*/  IMAD.MOV.U32 R41, RZ, RZ, R84 ;  /* 0x000000ffff297224 */ /* 0x000fde00078e0054 */
[----:B------:R-:W-:-:S04]  /*ca00*/  NOP ;  /* 0x0000000000007918 */ /* 0x000fc80000000000 */
[----:B--2---:R-:W-:Y:S08]  /*ca10*/  HMMA.16816.F32.BF16 R84, R16, R36, R48 ;  /* 0x000000241054723c */ /* 0x004ff00000041830 */
[----:B------:R-:W-:-:S15]  /*ca20*/  HMMA.16816.F32.BF16 R48, R12, R32, RZ ;  /* 0x000000200c30723c */ /* 0x000fde00000418ff */
[----:B------:R-:W-:-:S05]  /*ca30*/  NOP ;  /* 0x0000000000007918 */ /* 0x000fca0000000000 */
[----:B------:R-:W-:Y:S08]  /*ca40*/  HMMA.16816.F32.BF16 R68, R8, R36, R48 ;  /* 0x000000240844723c */ /* 0x000ff00000041830 */
[C---:B------:R-:W-:Y:S08]  /*ca50*/  HMMA.16816.F32.BF16 R48, R12.reuse, R46, RZ ;  /* 0x0000002e0c30723c */ /* 0x040ff000000418ff */
[----:B------:R-:W-:Y:S08]  /*ca60*/  HMMA.16816.F32.BF16 R12, R12, R34, RZ ;  /* 0x000000220c0c723c */ /* 0x000ff000000418ff */
[----:B------:R-:W-:Y:S08]  /*ca70*/  HMMA.16816.F32.BF16 R44, R28, R46, RZ ;  /* 0x0000002e1c2c723c */ /* 0x000ff000000418ff */
[C---:B------:R-:W-:Y:S08]  /*ca80*/  HMMA.16816.F32.BF16 R64, R8.reuse, R42, R48 ;  /* 0x0000002a0840723c */ /* 0x040ff00000041830 */
[----:B------:R-:W-:Y:S01]  /*ca90*/  HMMA.16816.F32.BF16 R48, R8, R38, R12 ;  /* 0x000000260830723c */ /* 0x000fe2000004180c */
[----:B------:R-:W1:Y:S04]  /*caa0*/  LDSM.16.MT88.4 R12, [R52+0x4800] ;  /* 0x00480000340c783b */ /* 0x000e680000004200 */
[----:B------:R-:W2:Y:S03]  /*cab0*/  LDSM.16.MT88.4 R8, [R40+0x800] ;  /* 0x000800002808783b */ /* 0x000ea60000004200 */
[----:B------:R-:W-:Y:S01]  /*cac0*/  HMMA.16816.F32.BF16 R28, R28, R34, RZ ;  /* 0x000000221c1c723c */ /* 0x000fe200000418ff */
[----:B------:R-:W-:-:S07]  /*cad0*/  HSET2.LE.AND R2, R63, R0, PT ;  /* 0x000000003f027233 */ /* 0x000fce0003803000 */
[----:B------:R-:W-:Y:S01]  /*cae0*/  HMMA.16816.F32.BF16 R44, R16, R42, R44 ;  /* 0x0000002a102c723c */ /* 0x000fe2000004182c */
[----:B------:R-:W-:Y:S01]  /*caf0*/  IMAD.MOV.U32 R43, RZ, RZ, R7 ;  /* 0x000000ffff2b7224 */ /* 0x000fe200078e0007 */
[----:B------:R-:W-:Y:S02]  /*cb00*/  LOP3.LUT R7, R75, 0xff00ff, RZ, 0xc0, !PT ;  /* 0x00ff00ff4b077812 */ /* 0x000fe400078ec0ff */
[----:B------:R-:W-:-:S03]  /*cb10*/  HSET2.LE.AND R3, R55, R0, PT ;  /* 0x0000000037037233 */ /* 0x000fc60003803000 */
[----:B------:R-:W-:Y:S02]  /*cb20*/  HSET2.LE.AND R7, R7, R0, PT ;  /* 0x0000000007077233 */ /* 0x000fe40003803000 */
[----:B------:R-:W-:Y:S02]  /*cb30*/  LOP3.LUT R5, R100, R2, RZ, 0xc0, !PT ;  /* 0x0000000264057212 */ /* 0x000fe400078ec0ff */
[----:B------:R-:W-:Y:S02]  /*cb40*/  LOP3.LUT R6, R101, R3, RZ, 0xc0, !PT ;  /* 0x0000000365067212 */ /* 0x000fe400078ec0ff */
[----:B------:R-:W-:Y:S01]  /*cb50*/  LOP3.LUT R7, R99, R7, RZ, 0xc0, !PT ;  /* 0x0000000763077212 */ /* 0x000fe200078ec0ff */
[----:B------:R-:W-:Y:S01]  /*cb60*/  IMAD.MOV.U32 R2, RZ, RZ, R58 ;  /* 0x000000ffff027224 */ /* 0x000fe200078e003a */
[----:B------:R-:W-:Y:S01]  /*cb70*/  HMMA.16816.F32.BF16 R28, R16, R38, R28 ;  /* 0x00000026101c723c */ /* 0x000fe2000004181c */
[----:B------:R-:W-:Y:S01]  /*cb80*/  PRMT R3, R58, 0x7772, RZ ;  /* 0x000077723a037816 */ /* 0x000fe200000000ff */
[----:B------:R-:W-:Y:S02]  /*cb90*/  LDSM.16.MT88.4 R16, [R40+0xc00] ;  /* 0x000c00002810783b */ /* 0x000fe40000004200 */
[----:B------:R-:W-:-:S04]  /*cba0*/  LOP3.LUT R2, R2, 0xff, RZ, 0xc0, !PT ;  /* 0x000000ff02027812 */ /* 0x000fc800078ec0ff */
[C---:B-1----:R-:W-:Y:S08]  /*cbb0*/  HMMA.16816.F32.BF16 R36, R4.reuse, R12, R76 ;  /* 0x0000000c0424723c */ /* 0x042ff0000004184c */
[C---:B--2---:R-:W-:Y:S08]  /*cbc0*/  HMMA.16816.F32.BF16 R32, R4.reuse, R8, R68 ;  /* 0x000000080420723c */ /* 0x044ff00000041844 */
[C---:B------:R-:W-:Y:S08]  /*cbd0*/  HMMA.16816.F32.BF16 R64, R4.reuse, R14, R64 ;  /* 0x0000000e0440723c */ /* 0x040ff00000041840 */
[----:B------:R-:W-:Y:S01]  /*cbe0*/  HMMA.16816.F32.BF16 R48, R4, R10, R48 ;  /* 0x0000000a0430723c */ /* 0x000fe20000041830 */
[----:B------:R-:W-:-:S02]  /*cbf0*/  PRMT R5, R58, 0x7771, RZ ;  /* 0x000077713a057816 */ /* 0x000fc400000000ff */
[----:B------:R-:W-:Y:S02]  /*cc00*/  PRMT R4, R58, 0x7773, RZ ;  /* 0x000077733a047816 */ /* 0x000fe400000000ff */
[----:B------:R-:W-:Y:S02]  /*cc10*/  PRMT R6, R2, 0x5410, R5 ;  /* 0x0000541002067816 */ /* 0x000fe40000000005 */
[----:B------:R-:W-:Y:S02]  /*cc20*/  PRMT R2, R72, 0x7632, R2 ;  /* 0x0000763248027816 */ /* 0x000fe40000000002 */
[----:B------:R-:W-:Y:S02]  /*cc30*/  PRMT R7, R3, 0x5410, R4 ;  /* 0x0000541003077816 */ /* 0x000fe40000000004 */
[----:B------:R-:W-:Y:S02]  /*cc40*/  LOP3.LUT R3, R2, 0xff, RZ, 0xc0, !PT ;  /* 0x000000ff02037812 */ /* 0x000fe400078ec0ff */
[----:B------:R-:W-:Y:S01]  /*cc50*/  SHF.R.U32.HI R2, RZ, 0x18, R72 ;  /* 0x00000018ff027819 */ /* 0x000fe20000011648 */
[----:B------:R-:W-:Y:S03]  /*cc60*/  HMMA.16816.F32.BF16 R80, R20, R12, R80 ;  /* 0x0000000c1450723c */ /* 0x000fe60000041850 */
[----:B------:R-:W-:-:S02]  /*cc70*/  PRMT R4, R3, 0x5410, R2 ;  /* 0x0000541003047816 */ /* 0x000fc40000000002 */
[----:B------:R-:W-:-:S03]  /*cc80*/  LOP3.LUT R2, R72, 0xffff, RZ, 0xc0, !PT ;  /* 0x0000ffff48027812 */ /* 0x000fc600078ec0ff */
[----:B------:R-:W-:Y:S01]  /*cc90*/  HMMA.16816.F32.BF16 R68, R20, R14, R44 ;  /* 0x0000000e1444723c */ /* 0x000fe2000004182c */
[----:B------:R-:W1:Y:S01]  /*cca0*/  LDSM.16.MT88.4 R12, [R52+0x4c00] ;  /* 0x004c0000340c783b */ /* 0x000e620000004200 */
[----:B------:R-:W-:Y:S02]  /*ccb0*/  LOP3.LUT R5, R72, 0xff, RZ, 0xc0, !PT ;  /* 0x000000ff48057812 */ /* 0x000fe400078ec0ff */
[----:B------:R-:W-:Y:S02]  /*ccc0*/  SHF.R.U32.HI R3, RZ, 0x8, R2 ;  /* 0x00000008ff037819 */ /* 0x000fe40000011602 */
[----:B------:R-:W-:Y:S02]  /*ccd0*/  HSET2.LE.AND R2, R4, R0, PT ;  /* 0x0000000004027233 */ /* 0x000fe40003803000 */
[----:B------:R-:W-:Y:S01]  /*cce0*/  PRMT R4, R5, 0x5410, R3 ;  /* 0x0000541005047816 */ /* 0x000fe20000000003 */
[----:B------:R-:W-:-:S05]  /*ccf0*/  IMAD.MOV.U32 R3, RZ, RZ, R98 ;  /* 0x000000ffff037224 */ /* 0x000fca00078e0062 */
[----:B------:R-:W-:Y:S02]  /*cd00*/  LOP3.LUT R5, R3, R2, RZ, 0xc0, !PT ;  /* 0x0000000203057212 */ /* 0x000fe400078ec0ff */
[----:B------:R-:W-:Y:S01]  /*cd10*/  HSET2.LE.AND R2, R6, R0, PT ;  /* 0x0000000006027233 */ /* 0x000fe20003803000 */
[----:B------:R-:W-:Y:S01]  /*cd20*/  IMAD.MOV.U32 R6, RZ, RZ, R97 ;  /* 0x000000ffff067224 */ /* 0x000fe200078e0061 */
[----:B------:R-:W-:Y:S01]  /*cd30*/  LOP3.LUT R3, R7, 0xff00ff, RZ, 0xc0, !PT ;  /* 0x00ff00ff07037812 */ /* 0x000fe200078ec0ff */
[----:B------:R-:W-:-:S03]  /*cd40*/  IMAD.MOV.U32 R7, RZ, RZ, R96 ;  /* 0x000000ffff077224 */ /* 0x000fc600078e0060 */
[----:B------:R-:W-:Y:S02]  /*cd50*/  LOP3.LUT R6, R6, R2, RZ, 0xc0, !PT ;  /* 0x0000000206067212 */ /* 0x000fe400078ec0ff */
[--C-:B------:R-:W-:Y:S02]  /*cd60*/  HSET2.LE.AND R2, R3, R0.reuse, PT ;  /* 0x0000000003027233 */ /* 0x100fe40003803000 */
[----:B------:R-:W-:-:S03]  /*cd70*/  HSET2.LE.AND R3, R4, R0, PT ;  /* 0x0000000004037233 */ /* 0x000fc60003803000 */
[----:B------:R-:W-:Y:S02]  /*cd80*/  LOP3.LUT R7, R7, R2, RZ, 0xc0, !PT ;  /* 0x0000000207077212 */ /* 0x000fe400078ec0ff */
[----:B------:R-:W-:Y:S02]  /*cd90*/  LOP3.LUT R4, R102, R3, RZ, 0xc0, !PT ;  /* 0x0000000366047212 */ /* 0x000fe400078ec0ff */
[C---:B------:R-:W-:Y:S02]  /*cda0*/  PRMT R3, R90.reuse, 0x7773, RZ ;  /* 0x000077735a037816 */ /* 0x040fe400000000ff */
[----:B------:R-:W-:Y:S01]  /*cdb0*/  PRMT R2, R90, 0x7772, RZ ;  /* 0x000077725a027816 */ /* 0x000fe200000000ff */
[----:B------:R-:W-:Y:S03]  /*cdc0*/  HMMA.16816.F32.BF16 R44, R20, R8, R84 ;  /* 0x00000008142c723c */ /* 0x000fe60000041854 */
[----:B------:R-:W-:-:S02]  /*cdd0*/  PRMT R8, R2, 0x5410, R3 ;  /* 0x0000541002087816 */ /* 0x000fc40000000003 */
[C---:B------:R-:W-:Y:S02]  /*cde0*/  LOP3.LUT R2, R91.reuse, 0xffff, RZ, 0xc0, !PT ;  /* 0x0000ffff5b027812 */ /* 0x040fe400078ec0ff */
[----:B------:R-:W-:Y:S02]  /*cdf0*/  LOP3.LUT R3, R91, 0xff, RZ, 0xc0, !PT ;  /* 0x000000ff5b037812 */ /* 0x000fe400078ec0ff */
[----:B------:R-:W-:Y:S01]  /*ce00*/  SHF.R.U32.HI R2, RZ, 0x8, R2 ;  /* 0x00000008ff027819 */ /* 0x000fe20000011602 */
[----:B------:R-:W-:Y:S08]  /*ce10*/  HMMA.16816.F32.BF16 R28, R20, R10, R28 ;  /* 0x0000000a141c723c */ /* 0x000ff0000004181c */
[C---:B-1----:R-:W-:Y:S08]  /*ce20*/  HMMA.16816.F32.BF16 R36, R4.reuse, R12, R36 ;  /* 0x0000000c0424723c */ /* 0x042ff00000041824 */
[C---:B------:R-:W-:Y:S08]  /*ce30*/  HMMA.16816.F32.BF16 R64, R4.reuse, R14, R64 ;  /* 0x0000000e0440723c */ /* 0x040ff00000041840 */
[C---:B------:R-:W-:Y:S08]  /*ce40*/  HMMA.16816.F32.BF16 R20, R4.reuse, R16, R32 ;  /* 0x000000100414723c */ /* 0x040ff00000041820 */
[----:B------:R-:W-:Y:S01]  /*ce50*/  HMMA.16816.F32.BF16 R48, R4, R18, R48 ;  /* 0x000000120430723c */ /* 0x000fe20000041830 */
[----:B------:R-:W-:Y:S01]  /*ce60*/  PRMT R4, R3, 0x5410, R2 ;  /* 0x0000541003047816 */ /* 0x000fe20000000002 */
[----:B------:R-:W-:Y:S01]  /*ce70*/  IMAD.MOV.U32 R6, RZ, RZ, R90 ;  /* 0x000000ffff067224 */ /* 0x000fe200078e005a */
[----:B------:R-:W-:Y:S01]  /*ce80*/  PRMT R2, R91, 0x7632, R2 ;  /* 0x000076325b027816 */ /* 0x000fe20000000002 */
[----:B------:R-:W1:Y:S01]  /*ce90*/  LDSM.16.MT88.4 R32, [R52+0x5000] ;  /* 0x005000003420783b */ /* 0x000e620000004200 */
[----:B------:R-:W-:-:S02]  /*cea0*/  SHF.R.U32.HI R5, RZ, 0x18, R91 ;  /* 0x00000018ff057819 */ /* 0x000fc4000001165b */
[----:B------:R-:W-:Y:S02]  /*ceb0*/  LOP3.LUT R3, R2, 0xff, RZ, 0xc0, !PT ;  /* 0x000000ff02037812 */ /* 0x000fe400078ec0ff */
[----:B------:R-:W-:Y:S02]  /*cec0*/  PRMT R7, R90, 0x7771, RZ ;  /* 0x000077715a077816 */ /* 0x000fe400000000ff */
[----:B------:R-:W-:Y:S02]  /*ced0*/  LOP3.LUT R6, R6, 0xff, RZ, 0xc0, !PT ;  /* 0x000000ff06067812 */ /* 0x000fe400078ec0ff */
[----:B------:R-:W-:Y:S02]  /*cee0*/  HSET2.LE.AND R2, R4, R0, PT ;  /* 0x0000000004027233 */ /* 0x000fe40003803000 */
[----:B------:R-:W-:Y:S02]  /*cef0*/  PRMT R3, R3, 0x5410, R5 ;  /* 0x0000541003037816 */ /* 0x000fe40000000005 */
[----:B------:R-:W-:-:S02]  /*cf00*/  PRMT R6, R6, 0x5410, R7 ;  /* 0x0000541006067816 */ /* 0x000fc40000000007 */
[----:B------:R-:W-:Y:S02]  /*cf10*/  LOP3.LUT R7, R8, 0xff00ff, RZ, 0xc0, !PT ;  /* 0x00ff00ff08077812 */ /* 0x000fe400078ec0ff */
[----:B------:R-:W-:Y:S02]  /*cf20*/  LOP3.LUT R4, R43, R2, RZ, 0xc0, !PT ;  /* 0x000000022b047212 */ /* 0x000fe400078ec0ff */
[--C-:B------:R-:W-:Y:S02]  /*cf30*/  HSET2.LE.AND R2, R3, R0.reuse, PT ;  /* 0x0000000003027233 */ /* 0x100fe40003803000 */
[--C-:B------:R-:W-:Y:S02]  /*cf40*/  HSET2.LE.AND R3, R6, R0.reuse, PT ;  /* 0x0000000006037233 */ /* 0x100fe40003803000 */
[----:B------:R-:W-:Y:S02]  /*cf50*/  HSET2.LE.AND R7, R7, R0, PT ;  /* 0x0000000007077233 */ /* 0x000fe40003803000 */
[----:B------:R-:W-:Y:S01]  /*cf60*/  LOP3.LUT R5, R41, R2, RZ, 0xc0, !PT ;  /* 0x0000000229057212 */ /* 0x000fe200078ec0ff */
[----:B------:R-:W-:Y:S01]  /*cf70*/  IMAD.MOV.U32 R2, RZ, RZ, R60 ;  /* 0x000000ffff027224 */ /* 0x000fe200078e003c */
[----:B------:R-:W-:-:S02]  /*cf80*/  LOP3.LUT R6, R146, R3, RZ, 0xc0, !PT ;  /* 0x0000000392067212 */ /* 0x000fc400078ec0ff */
[----:B------:R-:W-:Y:S02]  /*cf90*/  LOP3.LUT R7, R147, R7, RZ, 0xc0, !PT ;  /* 0x0000000793077212 */ /* 0x000fe400078ec0ff */
[----:B------:R-:W-:Y:S02]  /*cfa0*/  PRMT R9, R60, 0x7771, RZ ;  /* 0x000077713c097816 */ /* 0x000fe400000000ff */
[----:B------:R-:W-:Y:S02]  /*cfb0*/  LOP3.LUT R2, R2, 0xff, RZ, 0xc0, !PT ;  /* 0x000000ff02027812 */ /* 0x000fe400078ec0ff */
[C---:B------:R-:W-:Y:S01]  /*cfc0*/  PRMT R8, R60.reuse, 0x7773, RZ ;  /* 0x000077733c087816 */ /* 0x040fe200000000ff */
[----:B------:R-:W-:Y:S01]  /*cfd0*/  HMMA.16816.F32.BF16 R84, R4, R12, R80 ;  /* 0x0000000c0454723c */ /* 0x000fe20000041850 */
[----:B------:R-:W-:Y:S02]  /*cfe0*/  PRMT R3, R60, 0x7772, RZ ;  /* 0x000077723c037816 */ /* 0x000fe400000000ff */
[----:B------:R-:W-:-:S02]  /*cff0*/  PRMT R9, R2, 0x5410, R9 ;  /* 0x0000541002097816 */ /* 0x000fc40000000009 */
[----:B------:R-:W-:-:S03]  /*d000*/  LOP3.LUT R2, R59, 0xffff, RZ, 0xc0, !PT ;  /* 0x0000ffff3b027812 */ /* 0x000fc600078ec0ff */
[C---:B------:R-:W-:Y:S01]  /*d010*/  HMMA.16816.F32.BF16 R80, R4.reuse, R14, R68 ;  /* 0x0000000e0450723c */ /* 0x040fe20000041844 */
[----:B------:R-:W2:Y:S01]  /*d020*/  LDSM.16.MT88.4 R68, [R40+0x1000] ;  /* 0x001000002844783b */ /* 0x000ea20000004200 */
[----:B------:R-:W-:Y:S02]  /*d030*/  PRMT R8, R3, 0x5410, R8 ;  /* 0x0000541003087816 */ /* 0x000fe40000000008 */
[----:B------:R-:W-:Y:S02]  /*d040*/  LOP3.LUT R3, R59, 0xff, RZ, 0xc0, !PT ;  /* 0x000000ff3b037812 */ /* 0x000fe400078ec0ff */
[----:B------:R-:W-:Y:S02]  /*d050*/  SHF.R.U32.HI R2, RZ, 0x8, R2 ;  /* 0x00000008ff027819 */ /* 0x000fe40000011602 */
[----:B------:R-:W-:Y:S01]  /*d060*/  HMMA.16816.F32.BF16 R96, R4, R16, R44 ;  /* 0x000000100460723c */ /* 0x000fe2000004182c */
[----:B------:R-:W-:-:S07]  /*d070*/  IMAD.MOV.U32 R45, RZ, RZ, R103 ;  /* 0x000000ffff2d7224 */ /* 0x000fce00078e0067 */
[----:B------:R-:W-:Y:S01]  /*d080*/  HMMA.16816.F32.BF16 R100, R4, R18, R28 ;  /* 0x000000120464723c */ /* 0x000fe2000004181c */
[--C-:B------:R-:W-:Y:S02]  /*d090*/  PRMT R4, R3, 0x5410, R2.reuse ;  /* 0x0000541003047816 */ /* 0x100fe40000000002 */
[----:B------:R-:W-:Y:S02]  /*d0a0*/  PRMT R2, R59, 0x7632, R2 ;  /* 0x000076323b027816 */ /* 0x000fe40000000002 */
[----:B------:R-:W-:Y:S02]  /*d0b0*/  SHF.R.U32.HI R5, RZ, 0x18, R59 ;  /* 0x00000018ff057819 */ /* 0x000fe4000001163b */
[----:B------:R-:W-:Y:S02]  /*d0c0*/  LOP3.LUT R3, R2, 0xff, RZ, 0xc0, !PT ;  /* 0x000000ff02037812 */ /* 0x000fe400078ec0ff */
[----:B------:R-:W-:Y:S01]  /*d0d0*/  HSET2.LE.AND R2, R4, R0, PT ;  /* 0x0000000004027233 */ /* 0x000fe20003803000 */
[----:B------:R-:W-:Y:S01]  /*d0e0*/  IMAD.MOV.U32 R4, RZ, RZ, R123 ;  /* 0x000000ffff047224 */ /* 0x000fe200078e007b */
[----:B------:R-:W-:Y:S01]  /*d0f0*/  PRMT R3, R3, 0x5410, R5 ;  /* 0x0000541003037816 */ /* 0x000fe20000000005 */
[----:B------:R-:W-:-:S03]  /*d100*/  IMAD.MOV.U32 R5, RZ, RZ, R122 ;  /* 0x000000ffff057224 */ /* 0x000fc600078e007a */
[----:B------:R-:W-:Y:S02]  /*d110*/  LOP3.LUT R4, R4, R2, RZ, 0xc0, !PT ;  /* 0x0000000204047212 */ /* 0x000fe400078ec0ff */
[--C-:B------:R-:W-:Y:S02]  /*d120*/  HSET2.LE.AND R2, R3, R0.reuse, PT ;  /* 0x0000000003027233 */ /* 0x100fe40003803000 */
[----:B------:R-:W-:Y:S01]  /*d130*/  LOP3.LUT R3, R8, 0xff00ff, RZ, 0xc0, !PT ;  /* 0x00ff00ff08037812 */ /* 0x000fe200078ec0ff */
[----:B------:R-:W-:Y:S02]  /*d140*/  IMAD.MOV.U32 R6, RZ, RZ, R119 ;  /* 0x000000ffff067224 */ /* 0x000fe400078e0077 */
[----:B------:R-:W-:Y:S01]  /*d150*/  LOP3.LUT R5, R5, R2, RZ, 0xc0, !PT ;  /* 0x0000000205057212 */ /* 0x000fe200078ec0ff */
[----:B------:R-:W-:Y:S01]  /*d160*/  IMAD.MOV.U32 R7, RZ, RZ, R118 ;  /* 0x000000ffff077224 */ /* 0x000fe200078e0076 */
[--C-:B------:R-:W-:Y:S02]  /*d170*/  HSET2.LE.AND R2, R9, R0.reuse, PT ;  /* 0x0000000009027233 */ /* 0x100fe40003803000 */
[----:B------:R-:W-:Y:S01]  /*d180*/  HSET2.LE.AND R3, R3, R0, PT ;  /* 0x0000000003037233 */ /* 0x000fe20003803000 */
[----:B------:R-:W-:-:S02]  /*d190*/  IMAD.MOV.U32 R16, RZ, RZ, R92 ;  /* 0x000000ffff107224 */ /* 0x000fc400078e005c */
[----:B------:R-:W-:Y:S02]  /*d1a0*/  LOP3.LUT R6, R6, R2, RZ, 0xc0, !PT ;  /* 0x0000000206067212 */ /* 0x000fe400078ec0ff */
[----:B------:R-:W-:Y:S02]  /*d1b0*/  LOP3.LUT R7, R7, R3, RZ, 0xc0, !PT ;  /* 0x0000000307077212 */ /* 0x000fe400078ec0ff */
[C---:B------:R-:W-:Y:S02]  /*d1c0*/  PRMT R3, R62.reuse, 0x7773, RZ ;  /* 0x000077733e037816 */ /* 0x040fe400000000ff */
[----:B------:R-:W-:Y:S01]  /*d1d0*/  PRMT R2, R62, 0x7772, RZ ;  /* 0x000077723e027816 */ /* 0x000fe200000000ff */
[----:B------:R-:W-:Y:S01]  /*d1e0*/  IMAD.MOV.U32 R41, RZ, RZ, R145 ;  /* 0x000000ffff297224 */ /* 0x000fe200078e0091 */
[C---:B------:R-:W-:Y:S01]  /*d1f0*/  PRMT R11, R54.reuse, 0x7773, RZ ;  /* 0x00007773360b7816 */ /* 0x040fe200000000ff */
[----:B------:R-:W-:Y:S01]  /*d200*/  IMAD.MOV.U32 R42, RZ, RZ, R159 ;  /* 0x000000ffff2a7224 */ /* 0x000fe200078e009f */
[----:B------:R-:W-:Y:S01]  /*d210*/  PRMT R10, R54, 0x7772, RZ ;  /* 0x00007772360a7816 */ /* 0x000fe200000000ff */
[----:B------:R-:W-:Y:S01]  /*d220*/  IMAD.MOV.U32 R58, RZ, RZ, R158 ;  /* 0x000000ffff3a7224 */ /* 0x000fe200078e009e */
[----:B------:R-:W-:Y:S01]  /*d230*/  PRMT R43, R2, 0x5410, R3 ;  /* 0x00005410022b7816 */ /* 0x000fe20000000003 */
[----:B------:R-:W-:Y:S01]  /*d240*/  IMAD.MOV.U32 R47, RZ, RZ, R157 ;  /* 0x000000ffff2f7224 */ /* 0x000fe200078e009d */
[----:B-1----:R-:W-:Y:S01]  /*d250*/  HMMA.16816.F32.BF16 R64, R4, R34, R64 ;  /* 0x000000220440723c */ /* 0x002fe20000041840 */
[----:B------:R-:W-:Y:S01]  /*d260*/  IMAD.MOV.U32 R46, RZ, RZ, R156 ;  /* 0x000000ffff2e7224 */ /* 0x000fe200078e009c */
[----:B------:R-:W-:Y:S01]  /*d270*/  PRMT R28, R92, 0x7771, RZ ;  /* 0x000077715c1c7816 */ /* 0x000fe200000000ff */
[----:B------:R-:W-:Y:S01]  /*d280*/  IMAD.MOV.U32 R31, RZ, RZ, R144 ;  /* 0x000000ffff1f7224 */ /* 0x000fe200078e0090 */
[----:B------:R-:W-:Y:S01]  /*d290*/  LOP3.LUT R2, R16, 0xff, RZ, 0xc0, !PT ;  /* 0x000000ff10027812 */ /* 0x000fe200078ec0ff */
[----:B------:R-:W-:-:S02]  /*d2a0*/  IMAD.MOV.U32 R17, RZ, RZ, R74 ;  /* 0x000000ffff117224 */ /* 0x000fc400078e004a */
[----:B------:R-:W-:Y:S01]  /*d2b0*/  IMAD.MOV.U32 R18, RZ, RZ, R62 ;  /* 0x000000ffff127224 */ /* 0x000fe200078e003e */
[----:B------:R-:W-:Y:S01]  /*d2c0*/  HMMA.16816.F32.BF16 R156, R4, R32, R36 ;  /* 0x00000020049c723c */ /* 0x000fe20000041824 */
[----:B------:R-:W-:Y:S01]  /*d2d0*/  IMAD.MOV.U32 R13, RZ, RZ, R88 ;  /* 0x000000ffff0d7224 */ /* 0x000fe200078e0058 */
[----:B------:R-:W-:Y:S01]  /*d2e0*/  PRMT R90, R10, 0x5410, R11 ;  /* 0x000054100a5a7816 */ /* 0x000fe2000000000b */
[----:B------:R-:W-:Y:S01]  /*d2f0*/  IMAD.MOV.U32 R12, RZ, RZ, R94 ;  /* 0x000000ffff0c7224 */ /* 0x000fe200078e005e */
[----:B------:R-:W-:-:S04]  /*d300*/  PRMT R15, R92, 0x7773, RZ ;  /* 0x000077735c0f7816 */ /* 0x000fc800000000ff */
[----:B--2---:R-:W-:Y:S01]  /*d310*/  HMMA.16816.F32.BF16 R144, R4, R68, R20 ;  /* 0x000000440490723c */ /* 0x004fe20000041814 */
[----:B------:R-:W-:Y:S01]  /*d320*/  PRMT R14, R92, 0x7772, RZ ;  /* 0x000077725c0e7816 */ /* 0x000fe200000000ff */
[----:B------:R-:W-:Y:S01]  /*d330*/  IMAD.MOV.U32 R19, RZ, RZ, R54 ;  /* 0x000000ffff137224 */ /* 0x000fe200078e0036 */
[----:B------:R-:W-:-:S05]  /*d340*/  PRMT R11, R2, 0x5410, R28 ;  /* 0x00005410020b7816 */ /* 0x000fca000000001c */
[----:B------:R-:W-:Y:S01]  /*d350*/  HMMA.16816.F32.BF16 R76, R4, R70, R48 ;  /* 0x00000046044c723c */ /* 0x000fe20000041830 */
[C---:B------:R-:W-:Y:S02]  /*d360*/  PRMT R5, R74.reuse, 0x7773, RZ ;  /* 0x000077734a057816 */ /* 0x040fe400000000ff */
[----:B------:R-:W-:Y:S02]  /*d370*/  PRMT R4, R74, 0x7772, RZ ;  /* 0x000077724a047816 */ /* 0x000fe400000000ff */
[C---:B------:R-:W-:Y:S02]  /*d380*/  PRMT R7, R88.reuse, 0x7773, RZ ;  /* 0x0000777358077816 */ /* 0x040fe400000000ff */
[----:B------:R-:W-:Y:S02]  /*d390*/  PRMT R6, R88, 0x7772, RZ ;  /* 0x0000777258067816 */ /* 0x000fe400000000ff */
[----:B------:R-:W-:Y:S02]  /*d3a0*/  PRMT R21, R74, 0x7771, RZ ;  /* 0x000077714a157816 */ /* 0x000fe400000000ff */
[----:B------:R-:W-:-:S02]  /*d3b0*/  PRMT R20, R62, 0x7771, RZ ;  /* 0x000077713e147816 */ /* 0x000fc400000000ff */
[----:B------:R-:W-:Y:S02]  /*d3c0*/  PRMT R92, R4, 0x5410, R5 ;  /* 0x00005410045c7816 */ /* 0x000fe40000000005 */
[----:B------:R-:W-:Y:S02]  /*d3d0*/  LOP3.LUT R3, R17, 0xff, RZ, 0xc0, !PT ;  /* 0x000000ff11037812 */ /* 0x000fe400078ec0ff */
[----:B------:R-:W-:Y:S02]  /*d3e0*/  LOP3.LUT R2, R18, 0xff, RZ, 0xc0, !PT ;  /* 0x000000ff12027812 */ /* 0x000fe400078ec0ff */
[----:B------:R-:W-:Y:S02]  /*d3f0*/  PRMT R22, R88, 0x7771, RZ ;  /* 0x0000777158167816 */ /* 0x000fe400000000ff */
[----:B------:R-:W-:Y:S02]  /*d400*/  LOP3.LUT R4, R13, 0xff, RZ, 0xc0, !PT ;  /* 0x000000ff0d047812 */ /* 0x000fe400078ec0ff */
[----:B------:R-:W-:-:S02]  /*d410*/  PRMT R75, R6, 0x5410, R7 ;  /* 0x00005410064b7816 */ /* 0x000fc40000000007 */
[----:B------:R-:W-:Y:S02]  /*d420*/  PRMT R23, R94, 0x7771, RZ ;  /* 0x000077715e177816 */ /* 0x000fe400000000ff */
[C---:B------:R-:W-:Y:S02]  /*d430*/  PRMT R7, R56.reuse, 0x7773, RZ ;  /* 0x0000777338077816 */ /* 0x040fe400000000ff */
[----:B------:R-:W-:Y:S02]  /*d440*/  PRMT R6, R56, 0x7772, RZ ;  /* 0x0000777238067816 */ /* 0x000fe400000000ff */
[----:B------:R-:W-:Y:S02]  /*d450*/  LOP3.LUT R5, R12, 0xff, RZ, 0xc0, !PT ;  /* 0x000000ff0c057812 */ /* 0x000fe400078ec0ff */
[----:B------:R-:W-:Y:S02]  /*d460*/  PRMT R91, R3, 0x5410, R21 ;  /* 0x00005410035b7816 */ /* 0x000fe40000000015 */
[----:B------:R-:W-:-:S02]  /*d470*/  PRMT R44, R2, 0x5410, R20 ;  /* 0x00005410022c7816 */ /* 0x000fc40000000014 */
[C---:B------:R-:W-:Y:S02]  /*d480*/  PRMT R9, R94.reuse, 0x7773, RZ ;  /* 0x000077735e097816 */ /* 0x040fe400000000ff */
[----:B------:R-:W-:Y:S02]  /*d490*/  PRMT R8, R94, 0x7772, RZ ;  /* 0x000077725e087816 */ /* 0x000fe400000000ff */
[----:B------:R-:W-:Y:S02]  /*d4a0*/  PRMT R29, R54, 0x7771, RZ ;  /* 0x00007771361d7816 */ /* 0x000fe400000000ff */
[----:B------:R-:W-:Y:S02]  /*d4b0*/  PRMT R74, R4, 0x5410, R22 ;  /* 0x00005410044a7816 */ /* 0x000fe40000000016 */
[----:B------:R-:W-:Y:S02]  /*d4c0*/  LOP3.LUT R2, R19, 0xff, RZ, 0xc0, !PT ;  /* 0x000000ff13027812 */ /* 0x000fe400078ec0ff */
[----:B------:R-:W-:-:S02]  /*d4d0*/  LOP3.LUT R3, R124, 0xffff, RZ, 0xc0, !PT ;  /* 0x0000ffff7c037812 */ /* 0x000fc400078ec0ff */
[----:B------:R-:W-:Y:S02]  /*d4e0*/  PRMT R4, R124, 0x7632, R4 ;  /* 0x000076327c047816 */ /* 0x000fe40000000004 */
[----:B------:R-:W-:Y:S02]  /*d4f0*/  PRMT R50, R5, 0x5410, R23 ;  /* 0x0000541005327816 */ /* 0x000fe40000000017 */
[----:B------:R-:W-:Y:S01]  /*d500*/  PRMT R60, R6, 0x5410, R7 ;  /* 0x00005410063c7816 */ /* 0x000fe20000000007 */
[----:B------:R-:W-:Y:S01]  /*d510*/  IMAD.MOV.U32 R123, RZ, RZ, R58 ;  /* 0x000000ffff7b7224 */ /* 0x000fe200078e003a */
[----:B------:R-:W-:Y:S01]  /*d520*/  PRMT R51, R8, 0x5410, R9 ;  /* 0x0000541008337816 */ /* 0x000fe20000000009 */
[----:B------:R-:W-:Y:S01]  /*d530*/  IMAD.MOV.U32 R119, RZ, RZ, R151 ;  /* 0x000000ffff777224 */ /* 0x000fe200078e0097 */
[----:B------:R-:W-:Y:S01]  /*d540*/  LOP3.LUT R6, R124, 0xff, RZ, 0xc0, !PT ;  /* 0x000000ff7c067812 */ /* 0x000fe200078ec0ff */
[----:B------:R-:W-:Y:S01]  /*d550*/  IMAD.MOV.U32 R59, RZ, RZ, R150 ;  /* 0x000000ffff3b7224 */ /* 0x000fe200078e0096 */
[----:B------:R-:W-:Y:S01]  /*d560*/  SHF.R.U32.HI R5, RZ, 0x8, R3 ;  /* 0x00000008ff057819 */ /* 0x000fe20000011603 */
[----:B------:R-:W-:Y:S01]  /*d570*/  IMAD.MOV.U32 R122, RZ, RZ, R42 ;  /* 0x000000ffff7a7224 */ /* 0x000fe200078e002a */
[----:B------:R-:W-:Y:S01]  /*d580*/  PRMT R88, R2, 0x5410, R29 ;  /* 0x0000541002587816 */ /* 0x000fe2000000001d */
[----:B------:R-:W1:Y:S01]  /*d590*/  LDSM.16.MT88.4 R20, [R52+0x5400] ;  /* 0x005400003414783b */ /* 0x000e620000004200 */
        /* <DEDUP_REMOVED lines=13> */
[----:B------:R-:W-:Y:S02]  /*d670*/  SHF.R.U32.HI R4, RZ, 0x8, R2 ;  /* 0x00000008ff047819 */ /* 0x000fe40000011602 */
[----:B------:R-:W-:Y:S02]  /*d680*/  PRMT R48, R3, 0x5410, R6 ;  /* 0x0000541003307816 */ /* 0x000fe40000000006 */
[----:B------:R-:W-:Y:S02]  /*d690*/  PRMT R3, R89, 0x7632, R3 ;  /* 0x0000763259037816 */ /* 0x000fe40000000003 */
[----:B------:R-:W-:Y:S02]  /*d6a0*/  LOP3.LUT R2, R73, 0xffff, RZ, 0xc0, !PT ;  /* 0x0000ffff49027812 */ /* 0x000fe400078ec0ff */
[----:B------:R-:W-:Y:S02]  /*d6b0*/  PRMT R62, R5, 0x5410, R4 ;  /* 0x00005410053e7816 */ /* 0x000fe40000000004 */
[----:B------:R-:W-:-:S02]  /*d6c0*/  LOP3.LUT R4, R3, 0xff, RZ, 0xc0, !PT ;  /* 0x000000ff03047812 */ /* 0x000fc400078ec0ff */
[----:B------:R-:W-:Y:S02]  /*d6d0*/  SHF.R.U32.HI R2, RZ, 0x8, R2 ;  /* 0x00000008ff027819 */ /* 0x000fe40000011602 */
[----:B------:R-:W-:Y:S02]  /*d6e0*/  LOP3.LUT R3, R73, 0xff, RZ, 0xc0, !PT ;  /* 0x000000ff49037812 */ /* 0x000fe400078ec0ff */
[----:B------:R-:W-:Y:S02]  /*d6f0*/  SHF.R.U32.HI R5, RZ, 0x18, R89 ;  /* 0x00000018ff057819 */ /* 0x000fe40000011659 */
        /* <DEDUP_REMOVED lines=8> */
[----:B------:R-:W-:-:S02]  /*d780*/  LOP3.LUT R2, R4, 0xff, RZ, 0xc0, !PT ;  /* 0x000000ff04027812 */ /* 0x000fc400078ec0ff */
[----:B------:R-:W-:Y:S02]  /*d790*/  LOP3.LUT R7, R61, 0xff, RZ, 0xc0, !PT ;  /* 0x000000ff3d077812 */ /* 0x000fe400078ec0ff */
[----:B------:R-:W-:Y:S02]  /*d7a0*/  PRMT R13, R2, 0x5410, R6 ;  /* 0x00005410020d7816 */ /* 0x000fe40000000006 */
[----:B------:R-:W-:Y:S02]  /*d7b0*/  PRMT R2, R53, 0x7632, R2 ;  /* 0x0000763235027816 */ /* 0x000fe40000000002 */
[----:B------:R-:W-:Y:S02]  /*d7c0*/  PRMT R30, R14, 0x5410, R15 ;  /* 0x000054100e1e7816 */ /* 0x000fe4000000000f */
[----:B------:R-:W-:Y:S02]  /*d7d0*/  SHF.R.U32.HI R8, RZ, 0x18, R73 ;  /* 0x00000018ff087819 */ /* 0x000fe40000011649 */
[----:B------:R-:W-:Y:S01]  /*d7e0*/  PRMT R14, R7, 0x5410, R3 ;  /* 0x00005410070e7816 */ /* 0x000fe20000000003 */
[----:B------:R-:W-:Y:S01]  /*d7f0*/  IMAD.MOV.U32 R15, RZ, RZ, R56 ;  /* 0x000000ffff0f7224 */ /* 0x000fe200078e0038 */
[----:B------:R-:W-:-:S02]  /*d800*/  LOP3.LUT R3, R53, 0xffff, RZ, 0xc0, !PT ;  /* 0x0000ffff35037812 */ /* 0x000fc400078ec0ff */
[----:B------:R-:W-:Y:S02]  /*d810*/  SHF.R.U32.HI R4, RZ, 0x18, R53 ;  /* 0x00000018ff047819 */ /* 0x000fe40000011635 */
[----:B------:R-:W-:Y:S02]  /*d820*/  LOP3.LUT R2, R2, 0xff, RZ, 0xc0, !PT ;  /* 0x000000ff02027812 */ /* 0x000fe400078ec0ff */
[----:B------:R-:W-:Y:S02]  /*d830*/  PRMT R73, R5, 0x5410, R8 ;  /* 0x0000541005497816 */ /* 0x000fe40000000008 */
[----:B------:R-:W-:Y:S02]  /*d840*/  LOP3.LUT R5, R53, 0xff, RZ, 0xc0, !PT ;  /* 0x000000ff35057812 */ /* 0x000fe400078ec0ff */
[----:B------:R-:W-:Y:S02]  /*d850*/  SHF.R.U32.HI R3, RZ, 0x8, R3 ;  /* 0x00000008ff037819 */ /* 0x000fe40000011603 */
[----:B------:R-:W-:-:S02]  /*d860*/  PRMT R61, R2, 0x5410, R4 ;  /* 0x00005410023d7816 */ /* 0x000fc40000000004 */
[----:B------:R-:W-:Y:S02]  /*d870*/  LOP3.LUT R4, R57, 0xffff, RZ, 0xc0, !PT ;  /* 0x0000ffff39047812 */ /* 0x000fe400078ec0ff */
[----:B------:R-:W-:Y:S02]  /*d880*/  PRMT R16, R56, 0x7771, RZ ;  /* 0x0000777138107816 */ /* 0x000fe400000000ff */
[----:B------:R-:W-:Y:S02]  /*d890*/  LOP3.LUT R6, R15, 0xff, RZ, 0xc0, !PT ;  /* 0x000000ff0f067812 */ /* 0x000fe400078ec0ff */
[----:B------:R-:W-:Y:S02]  /*d8a0*/  PRMT R72, R5, 0x5410, R3 ;  /* 0x0000541005487816 */ /* 0x000fe40000000003 */
[----:B------:R-:W-:Y:S02]  /*d8b0*/  SHF.R.U32.HI R5, RZ, 0x8, R4 ;  /* 0x00000008ff057819 */ /* 0x000fe40000011604 */
[----:B------:R-:W-:-:S02]  /*d8c0*/  PRMT R55, R6, 0x5410, R16 ;  /* 0x0000541006377816 */ /* 0x000fc40000000010 */
[--C-:B------:R-:W-:Y:S02]  /*d8d0*/  HSET2.LE.AND R4, R10, R0.reuse, PT ;  /* 0x000000000a047233 */ /* 0x100fe40003803000 */
[----:B------:R-:W-:Y:S01]  /*d8e0*/  LOP3.LUT R6, R57, 0xff, RZ, 0xc0, !PT ;  /* 0x000000ff39067812 */ /* 0x000fe200078ec0ff */
[----:B------:R-:W-:Y:S02]  /*d8f0*/  IMAD.WIDE R2, R190, 0x70, R104 ;  /* 0x00000070be027825 */ /* 0x000fe400078e0268 */
[----:B------:R-:W-:Y:S02]  /*d900*/  LOP3.LUT R8, R31, R4, RZ, 0xc0, !PT ;  /* 0x000000041f087212 */ /* 0x000fe400078ec0ff */
[----:B------:R-:W-:Y:S02]  /*d910*/  PRMT R54, R6, 0x5410, R5 ;  /* 0x0000541006367816 */ /* 0x000fe40000000005 */
[--C-:B------:R-:W-:Y:S02]  /*d920*/  HSET2.LE.AND R5, R9, R0.reuse, PT ;  /* 0x0000000009057233 */ /* 0x100fe40003803000 */
[----:B------:R-:W-:-:S03]  /*d930*/  HSET2.LE.AND R4, R11, R0, PT ;  /* 0x000000000b047233 */ /* 0x000fc60003803000 */
[----:B------:R-:W-:Y:S02]  /*d940*/  LOP3.LUT R9, R45, R5, RZ, 0xc0, !PT ;  /* 0x000000052d097212 */ /* 0x000fe400078ec0ff */
[----:B------:R-:W-:Y:S01]  /*d950*/  LOP3.LUT R10, R46, R4, RZ, 0xc0, !PT ;  /* 0x000000042e0a7212 */ /* 0x000fe200078ec0ff */
[----:B------:R-:W-:Y:S01]  /*d960*/  IMAD.WIDE R4, R190, -0x70, R2 ;  /* 0xffffff90be047825 */ /* 0x000fe200078e0202 */
[----:B------:R-:W-:Y:S01]  /*d970*/  STG.E.U16 desc[UR20][R2.64+0x10], R126 ;  /* 0x0000107e02007986 */ /* 0x000fe2000c101514 */
[----:B------:R-:W-:-:S03]  /*d980*/  LOP3.LUT R6, R30, 0xff00ff, RZ, 0xc0, !PT ;  /* 0x00ff00ff1e067812 */ /* 0x000fc600078ec0ff */
[----:B------:R2:W-:Y:S01]  /*d990*/  STG.E.U16 desc[UR20][R2.64+0x12], R133 ;  /* 0x0000128502007986 */ /* 0x0005e2000c101514 */
[----:B------:R-:W-:-:S03]  /*d9a0*/  PRMT R7, R57, 0x7632, R7 ;  /* 0x0000763239077816 */ /* 0x000fc60000000007 */
[----:B------:R-:W-:Y:S04]  /*d9b0*/  STG.E.U16 desc[UR20][R26.64+0x10], R129 ;  /* 0x000010811a007986 */ /* 0x000fe8000c101514 */
[----:B------:R-:W-:Y:S01]  /*d9c0*/  STG.E.U16 desc[UR20][R26.64+0x12], R127 ;  /* 0x0000127f1a007986 */ /* 0x000fe2000c101514 */
[----:B------:R-:W-:-:S03]  /*d9d0*/  HSET2.LE.AND R6, R6, R0, PT ;  /* 0x0000000006067233 */ /* 0x000fc60003803000 */
[----:B------:R-:W-:Y:S04]  /*d9e0*/  STG.E.U16 desc[UR20][R24.64+0x20], R164 ;  /* 0x000020a418007986 */ /* 0x000fe8000c101514 */
[----:B------:R-:W-:Y:S01]  /*d9f0*/  STG.E.U16 desc[UR20][R24.64+0x22], R163 ;  /* 0x000022a318007986 */ /* 0x000fe2000c101514 */
[----:B------:R-:W-:-:S03]  /*da00*/  SHF.R.U32.HI R12, RZ, 0x18, R57 ;  /* 0x00000018ff0c7819 */ /* 0x000fc60000011639 */
[----:B------:R-:W-:Y:S01]  /*da10*/  STG.E.U16 desc[UR20][R4.64+0x20], R162 ;  /* 0x000020a204007986 */ /* 0x000fe2000c101514 */
[----:B------:R-:W-:-:S03]  /*da20*/  IMAD.MOV.U32 R58, RZ, RZ, R41 ;  /* 0x000000ffff3a7224 */ /* 0x000fc600078e0029 */
[----:B------:R-:W3:Y:S01]  /*da30*/  LDSM.16.MT88.4 R28, [R40+0x1400] ;  /* 0x00140000281c783b */ /* 0x000ee20000004200 */
[----:B--2---:R-:W-:-:S03]  /*da40*/  IMAD.WIDE R2, R190, 0x70, R4 ;  /* 0x00000070be027825 */ /* 0x004fc600078e0204 */
[----:B------:R2:W-:Y:S01]  /*da50*/  STG.E.U16 desc[UR20][R4.64+0x22], R160 ;  /* 0x000022a004007986 */ /* 0x0005e2000c101514 */
[----:B------:R-:W-:-:S03]  /*da60*/  LOP3.LUT R7, R7, 0xff, RZ, 0xc0, !PT ;  /* 0x000000ff07077812 */ /* 0x000fc600078ec0ff */
[----:B------:R-:W-:Y:S04]  /*da70*/  STG.E.U16 desc[UR20][R2.64+0x20], R132 ;  /* 0x0000208402007986 */ /* 0x000fe8000c101514 */
[----:B------:R4:W-:Y:S01]  /*da80*/  STG.E.U16 desc[UR20][R2.64+0x22], R131 ;  /* 0x0000228302007986 */ /* 0x0009e2000c101514 */
[----:B------:R-:W-:Y:S01]  /*da90*/  LOP3.LUT R11, R47, R6, RZ, 0xc0, !PT ;  /* 0x000000062f0b7212 */ /* 0x000fe200078ec0ff */
[----:B------:R-:W-:Y:S01]  /*daa0*/  IMAD.MOV.U32 R41, RZ, RZ, R140 ;  /* 0x000000ffff297224 */ /* 0x000fe200078e008c */
[----:B------:R-:W-:Y:S01]  /*dab0*/  PRMT R53, R7, 0x5410, R12 ;  /* 0x0000541007357816 */ /* 0x000fe2000000000c */
[----:B------:R-:W-:Y:S01]  /*dac0*/  IMAD.MOV.U32 R12, RZ, RZ, R143 ;  /* 0x000000ffff0c7224 */ /* 0x000fe200078e008f */
[--C-:B------:R-:W-:Y:S02]  /*dad0*/  HSET2.LE.AND R6, R14, R0.reuse, PT ;  /* 0x000000000e067233 */ /* 0x100fe40003803000 */
[----:B------:R-:W-:Y:S01]  /*dae0*/  HSET2.LE.AND R7, R13, R0, PT ;  /* 0x000000000d077233 */ /* 0x000fe20003803000 */
[----:B--2---:R-:W-:Y:S01]  /*daf0*/  IMAD.WIDE R4, R190, -0x70, R2 ;  /* 0xffffff90be047825 */ /* 0x004fe200078e0202 */
[----:B----4-:R-:W-:-:S05]  /*db00*/  LOP3.LUT R2, R43, 0xff00ff, RZ, 0xc0, !PT ;  /* 0x00ff00ff2b027812 */ /* 0x010fca00078ec0ff */
[----:B------:R-:W-:Y:S01]  /*db10*/  HSET2.LE.AND R15, R2, R0, PT ;  /* 0x00000000020f7233 */ /* 0x000fe20003803000 */
[----:B------:R-:W-:Y:S01]  /*db20*/  IMAD.WIDE R2, R190, 0x70, R4 ;  /* 0x00000070be027825 */ /* 0x000fe200078e0204 */
[----:B------:R-:W-:Y:S01]  /*db30*/  LOP3.LUT R12, R12, R6, RZ, 0xc0, !PT ;  /* 0x000000060c0c7212 */ /* 0x000fe200078ec0ff */
[----:B------:R-:W-:Y:S01]  /*db40*/  STG.E.U16 desc[UR20][R26.64+0x20], R130 ;  /* 0x000020821a007986 */ /* 0x000fe2000c101514 */
[----:B------:R-:W-:-:S03]  /*db50*/  LOP3.LUT R13, R41, R7, RZ, 0xc0, !PT ;  /* 0x00000007290d7212 */ /* 0x000fc600078ec0ff */
[----:B------:R-:W-:Y:S01]  /*db60*/  STG.E.U16 desc[UR20][R26.64+0x22], R128 ;  /* 0x000022801a007986 */ /* 0x000fe2000c101514 */
[----:B------:R-:W-:-:S03]  /*db70*/  IMAD.WIDE R6, R190, -0x70, R2 ;  /* 0xffffff90be067825 */ /* 0x000fc600078e0202 */
[----:B------:R-:W-:Y:S04]  /*db80*/  STG.E.U16 desc[UR20][R24.64+0x30], R161 ;  /* 0x000030a118007986 */ /* 0x000fe8000c101514 */
[----:B------:R-:W-:Y:S04]  /*db90*/  STG.E.U16 desc[UR20][R24.64+0x32], R149 ;  /* 0x0000329518007986 */ /* 0x000fe8000c101514 */
[----:B------:R-:W-:Y:S04]  /*dba0*/  STG.E.U16 desc[UR20][R4.64+0x30], R148 ;  /* 0x0000309404007986 */ /* 0x000fe8000c101514 */
[----:B------:R2:W-:Y:S04]  /*dbb0*/  STG.E.U16 desc[UR20][R4.64+0x32], R165 ;  /* 0x000032a504007986 */ /* 0x0005e8000c101514 */
[----:B------:R-:W-:Y:S04]  /*dbc0*/  STG.E.U16 desc[UR20][R2.64+0x30], R117 ;  /* 0x0000307502007986 */ /* 0x000fe8000c101514 */
[----:B------:R4:W-:Y:S04]  /*dbd0*/  STG.E.U16 desc[UR20][R2.64+0x32], R116 ;  /* 0x0000327402007986 */ /* 0x0009e8000c101514 */
[----:B------:R-:W-:Y:S04]  /*dbe0*/  STG.E.U16 desc[UR20][R26.64+0x30], R115 ;  /* 0x000030731a007986 */ /* 0x000fe8000c101514 */
[----:B------:R-:W-:Y:S04]  /*dbf0*/  STG.E.U16 desc[UR20][R26.64+0x32], R114 ;  /* 0x000032721a007986 */ /* 0x000fe8000c101514 */
[----:B------:R-:W-:Y:S04]  /*dc00*/  STG.E.U16 desc[UR20][R24.64+0x40], R243 ;  /* 0x000040f318007986 */ /* 0x000fe8000c101514 */
[----:B------:R-:W-:Y:S01]  /*dc10*/  STG.E.U16 desc[UR20][R24.64+0x42], R242 ;  /* 0x000042f218007986 */ /* 0x000fe2000c101514 */
[----:B--2---:R-:W-:-:S03]  /*dc20*/  HSET2.LE.AND R5, R49, R0, PT ;  /* 0x0000000031057233 */ /* 0x004fc60003803000 */
[----:B------:R-:W-:Y:S01]  /*dc30*/  STG.E.U16 desc[UR20][R6.64+0x40], R241 ;  /* 0x000040f106007986 */ /* 0x000fe2000c101514 */
[----:B------:R-:W-:Y:S03]  /*dc40*/  HMMA.16816.F32.BF16 R16, R8, R32, R84 ;  /* 0x000000200810723c */ /* 0x000fe60000041854 */
[----:B------:R2:W-:Y:S01]  /*dc50*/  STG.E.U16 desc[UR20][R6.64+0x42], R240 ;  /* 0x000042f006007986 */ /* 0x0005e2000c101514 */
[----:B----4-:R-:W-:Y:S01]  /*dc60*/  IMAD.WIDE R2, R190, 0x70, R6 ;  /* 0x00000070be027825 */ /* 0x010fe200078e0206 */
[----:B------:R-:W-:-:S03]  /*dc70*/  HSET2.LE.AND R14, R44, R0, PT ;  /* 0x000000002c0e7233 */ /* 0x000fc60003803000 */
[C---:B------:R-:W-:Y:S08]  /*dc80*/  HMMA.16816.F32.BF16 R32, R8.reuse, R34, R80 ;  /* 0x000000220820723c */ /* 0x040ff00000041850 */
[C---:B------:R-:W-:Y:S08]  /*dc90*/  HMMA.16816.F32.BF16 R36, R8.reuse, R68, R96 ;  /* 0x000000440824723c */ /* 0x040ff00000041860 */
[----:B------:R-:W-:Y:S01]  /*dca0*/  HMMA.16816.F32.BF16 R44, R8, R70, R100 ;  /* 0x00000046082c723c */ /* 0x000fe20000041864 */
[----:B------:R-:W-:-:S02]  /*dcb0*/  LOP3.LUT R8, R119, R5, RZ, 0xc0, !PT ;  /* 0x0000000577087212 */ /* 0x000fc400078ec0ff */
[----:B--2---:R-:W-:-:S05]  /*dcc0*/  LOP3.LUT R6, R51, 0xff00ff, RZ, 0xc0, !PT ;  /* 0x00ff00ff33067812 */ /* 0x004fca00078ec0ff */
[----:B------:R-:W-:-:S05]  /*dcd0*/  HSET2.LE.AND R5, R6, R0, PT ;  /* 0x0000000006057233 */ /* 0x000fca0003803000 */
[----:B------:R-:W-:Y:S02]  /*dce0*/  LOP3.LUT R11, R237, R5, RZ, 0xc0, !PT ;  /* 0x00000005ed0b7212 */ /* 0x000fe400078ec0ff */
[----:B------:R-:W2:Y:S04]  /*dcf0*/  LDL.LU R237, [R1+0x31c] ;  /* 0x00031c0001ed7983 */ /* 0x000ea80000300800 */
[----:B------:R-:W-:Y:S04]  /*dd00*/  STG.E.U16 desc[UR20][R2.64+0x40], R107 ;  /* 0x0000406b02007986 */ /* 0x000fe8000c101514 */
[----:B------:R4:W-:Y:S01]  /*dd10*/  STG.E.U16 desc[UR20][R2.64+0x42], R106 ;  /* 0x0000426a02007986 */ /* 0x0009e2000c101514 */
[----:B------:R-:W-:-:S05]  /*dd20*/  HSET2.LE.AND R4, R48, R0, PT ;  /* 0x0000000030047233 */ /* 0x000fca0003803000 */
[----:B------:R-:W-:Y:S01]  /*dd30*/  LOP3.LUT R9, R59, R4, RZ, 0xc0, !PT ;  /* 0x000000043b097212 */ /* 0x000fe200078ec0ff */
[----:B------:R-:W-:Y:S04]  /*dd40*/  STG.E.U16 desc[UR20][R26.64+0x40], R93 ;  /* 0x0000405d1a007986 */ /* 0x000fe8000c101514 */
[----:B------:R-:W-:Y:S01]  /*dd50*/  STG.E.U16 desc[UR20][R26.64+0x42], R95 ;  /* 0x0000425f1a007986 */ /* 0x000fe2000c101514 */
[----:B----4-:R-:W-:-:S04]  /*dd60*/  IMAD.WIDE R2, R190, -0x70, R2 ;  /* 0xffffff90be027825 */ /* 0x010fc800078e0202 */
[C---:B------:R-:W-:Y:S01]  /*dd70*/  IMAD.WIDE R6, R190.reuse, 0x70, R2 ;  /* 0x00000070be067825 */ /* 0x040fe200078e0202 */
[----:B------:R-:W-:Y:S03]  /*dd80*/  STG.E.U16 desc[UR20][R24.64+0x50], R170 ;  /* 0x000050aa18007986 */ /* 0x000fe6000c101514 */
[C---:B------:R-:W-:Y:S01]  /*dd90*/  IMAD.WIDE R4, R190.reuse, -0x70, R6 ;  /* 0xffffff90be047825 */ /* 0x040fe200078e0206 */
[----:B------:R-:W-:Y:S04]  /*dda0*/  STG.E.U16 desc[UR20][R24.64+0x52], R169 ;  /* 0x000052a918007986 */ /* 0x000fe8000c101514 */
[----:B------:R-:W-:Y:S04]  /*ddb0*/  STG.E.U16 desc[UR20][R2.64+0x50], R168 ;  /* 0x000050a802007986 */ /* 0x000fe8000c101514 */
[----:B------:R4:W-:Y:S04]  /*ddc0*/  STG.E.U16 desc[UR20][R2.64+0x52], R171 ;  /* 0x000052ab02007986 */ /* 0x0009e8000c101514 */
[----:B------:R-:W-:Y:S04]  /*ddd0*/  STG.E.U16 desc[UR20][R6.64+0x50], R112 ;  /* 0x0000507006007986 */ /* 0x000fe8000c101514 */
[----:B------:R-:W-:Y:S04]  /*dde0*/  STG.E.U16 desc[UR20][R6.64+0x52], R113 ;  /* 0x0000527106007986 */ /* 0x000fe8000c101514 */
[----:B------:R-:W-:Y:S04]  /*ddf0*/  STG.E.U16 desc[UR20][R26.64+0x50], R109 ;  /* 0x0000506d1a007986 */ /* 0x000fe8000c101514 */
[----:B------:R-:W-:Y:S04]  /*de00*/  STG.E.U16 desc[UR20][R26.64+0x52], R108 ;  /* 0x0000526c1a007986 */ /* 0x000fe8000c101514 */
[----:B------:R-:W-:Y:S01]  /*de10*/  STG.E.U16 desc[UR20][R24.64+0x60], R238 ;  /* 0x000060ee18007986 */ /* 0x000fe2000c101514 */
[----:B----4-:R-:W-:-:S03]  /*de20*/  IMAD.WIDE R2, R190, 0x70, R4 ;  /* 0x00000070be027825 */ /* 0x010fc600078e0204 */
[----:B--2---:R-:W-:Y:S04]  /*de30*/  STG.E.U16 desc[UR20][R24.64+0x62], R237 ;  /* 0x000062ed18007986 */ /* 0x004fe8000c101514 */
[----:B------:R-:W-:Y:S04]  /*de40*/  STG.E.U16 desc[UR20][R4.64+0x60], R236 ;  /* 0x000060ec04007986 */ /* 0x000fe8000c101514 */
[----:B------:R-:W-:Y:S04]  /*de50*/  STG.E.U16 desc[UR20][R4.64+0x62], R235 ;  /* 0x000062eb04007986 */ /* 0x000fe8000c101514 */
[----:B------:R-:W-:Y:S04]  /*de60*/  STG.E.U16 desc[UR20][R2.64+0x60], R111 ;  /* 0x0000606f02007986 */ /* 0x000fe8000c101514 */
[----:B------:R2:W-:Y:S04]  /*de70*/  STG.E.U16 desc[UR20][R2.64+0x62], R110 ;  /* 0x0000626e02007986 */ /* 0x0005e8000c101514 */
[----:B------:R-:W-:Y:S04]  /*de80*/  STG.E.U16 desc[UR20][R26.64+0x60], R122 ;  /* 0x0000607a1a007986 */ /* 0x000fe8000c101514 */
[----:B------:R-:W-:Y:S04]  /*de90*/  STG.E.U16 desc[UR20][R26.64+0x62], R123 ;  /* 0x0000627b1a007986 */ /* 0x000fe8000c101514 */
[----:B------:R-:W-:Y:S04]  /*dea0*/  STG.E.U16 desc[UR20][R24.64+0x70], R232 ;  /* 0x000070e818007986 */ /* 0x000fe8000c101514 */
[----:B------:R-:W-:Y:S01]  /*deb0*/  STG.E.U16 desc[UR20][R24.64+0x72], R231 ;  /* 0x000072e718007986 */ /* 0x000fe2000c101514 */
[----:B--2---:R-:W-:-:S05]  /*dec0*/  IMAD.WIDE R2, R190, -0x70, R2 ;  /* 0xffffff90be027825 */ /* 0x004fca00078e0202 */
[----:B------:R-:W-:Y:S04]  /*ded0*/  STG.E.U16 desc[UR20][R2.64+0x70], R217 ;  /* 0x000070d902007986 */ /* 0x000fe8000c101514 */
[----:B------:R2:W-:Y:S02]  /*dee0*/  STG.E.U16 desc[UR20][R2.64+0x72], R216 ;  /* 0x000072d802007986 */ /* 0x0005e4000c101514 */
[----:B--2---:R-:W-:-:S05]  /*def0*/  IMAD.WIDE R2, R190, 0x70, R2 ;  /* 0x00000070be027825 */ /* 0x004fca00078e0202 */
[----:B------:R2:W-:Y:S04]  /*df00*/  STG.E.U16 desc[UR20][R2.64+0x70], R203 ;  /* 0x000070cb02007986 */ /* 0x0005e8000c101514 */
[----:B--2---:R-:W2:Y:S01]  /*df10*/  LDL.LU R203, [R1+0x318] ;  /* 0x0003180001cb7983 */ /* 0x004ea20000300800 */
[----:B------:R-:W-:Y:S02]  /*df20*/  IMAD.MOV.U32 R42, RZ, RZ, R139 ;  /* 0x000000ffff2a7224 */ /* 0x000fe400078e008b */
[----:B------:R-:W-:Y:S01]  /*df30*/  IMAD.MOV.U32 R43, RZ, RZ, R138 ;  /* 0x000000ffff2b7224 */ /* 0x000fe200078e008a */
[----:B------:R-:W-:Y:S02]  /*df40*/  HSET2.LE.AND R10, R50, R0, PT ;  /* 0x00000000320a7233 */ /* 0x000fe40003803000 */
[----:B------:R-:W-:-:S02]  /*df50*/  LOP3.LUT R14, R42, R14, RZ, 0xc0, !PT ;  /* 0x0000000e2a0e7212 */ /* 0x000fc400078ec0ff */
[----:B------:R-:W-:Y:S02]  /*df60*/  LOP3.LUT R15, R43, R15, RZ, 0xc0, !PT ;  /* 0x0000000f2b0f7212 */ /* 0x000fe400078ec0ff */
[----:B------:R-:W-:Y:S02]  /*df70*/  LOP3.LUT R10, R58, R10, RZ, 0xc0, !PT ;  /* 0x0000000a3a0a7212 */ /* 0x000fe400078ec0ff */
[--C-:B------:R-:W-:Y:S02]  /*df80*/  HSET2.LE.AND R5, R54, R0.reuse, PT ;  /* 0x0000000036057233 */ /* 0x100fe40003803000 */
[----:B------:R-:W-:Y:S01]  /*df90*/  HSET2.LE.AND R4, R53, R0, PT ;  /* 0x0000000035047233 */ /* 0x000fe20003803000 */
[C---:B-1----:R-:W-:Y:S01]  /*dfa0*/  HMMA.16816.F32.BF16 R156, R12.reuse, R20, R156 ;  /* 0x000000140c9c723c */ /* 0x042fe2000004189c */
[----:B------:R-:W-:Y:S01]  /*dfb0*/  LOP3.LUT R7, R60, 0xff00ff, RZ, 0xc0, !PT ;  /* 0x00ff00ff3c077812 */ /* 0x000fe200078ec0ff */
[----:B------:R1:W-:Y:S06]  /*dfc0*/  STG.E.U16 desc[UR20][R2.64+0x72], R167 ;  /* 0x000072a702007986 */ /* 0x0003ec000c101514 */
[C---:B------:R-:W-:Y:S01]  /*dfd0*/  HMMA.16816.F32.BF16 R148, R12.reuse, R22, R64 ;  /* 0x000000160c94723c */ /* 0x040fe20000041840 */
[----:B------:R4:W-:Y:S07]  /*dfe0*/  STG.E.U16 desc[UR20][R26.64+0x70], R198 ;  /* 0x000070c61a007986 */ /* 0x0009ee000c101514 */
[C---:B---3--:R-:W-:Y:S01]  /*dff0*/  HMMA.16816.F32.BF16 R144, R12.reuse, R28, R144 ;  /* 0x0000001c0c90723c */ /* 0x048fe20000041890 */
[----:B------:R3:W-:Y:S07]  /*e000*/  STG.E.U16 desc[UR20][R26.64+0x72], R199 ;  /* 0x000072c71a007986 */ /* 0x0007ee000c101514 */
[----:B------:R-:W-:Y:S01]  /*e010*/  HMMA.16816.F32.BF16 R56, R12, R30, R76 ;  /* 0x0000001e0c38723c */ /* 0x000fe2000004184c */
[----:B------:R-:W-:-:S02]  /*e020*/  IMAD.MOV.U32 R12, RZ, RZ, R153 ;  /* 0x000000ffff0c7224 */ /* 0x000fc400078e0099 */
[----:B------:R-:W-:Y:S01]  /*e030*/  IMAD.MOV.U32 R13, RZ, RZ, R152 ;  /* 0x000000ffff0d7224 */ /* 0x000fe200078e0098 */
[----:B-1----:R-:W2:Y:S02]  /*e040*/  LDL.LU R167, [R1+0x314] ;  /* 0x0003140001a77983 */ /* 0x002ea40000300800 */
[----:B------:R-:W-:Y:S02]  /*e050*/  LOP3.LUT R12, R12, R5, RZ, 0xc0, !PT ;  /* 0x000000050c0c7212 */ /* 0x000fe400078ec0ff */
[----:B------:R-:W-:Y:S01]  /*e060*/  LOP3.LUT R13, R13, R4, RZ, 0xc0, !PT ;  /* 0x000000040d0d7212 */ /* 0x000fe200078ec0ff */
[C---:B------:R-:W-:Y:S01]  /*e070*/  IMAD.WIDE R4, R190.reuse, -0x70, R2 ;  /* 0xffffff90be047825 */ /* 0x040fe200078e0202 */
[----:B----4-:R-:W4:Y:S03]  /*e080*/  LDL.LU R198, [R1+0x310] ;  /* 0x0003100001c67983 */ /* 0x010f260000300800 */
[----:B------:R-:W-:Y:S01]  /*e090*/  IMAD.MOV.U32 R15, RZ, RZ, R141 ;  /* 0x000000ffff0f7224 */ /* 0x000fe200078e008d */
[--C-:B------:R-:W-:Y:S01]  /*e0a0*/  HSET2.LE.AND R7, R7, R0.reuse, PT ;  /* 0x0000000007077233 */ /* 0x100fe20003803000 */
[----:B---3--:R-:W3:Y:S01]  /*e0b0*/  LDL.LU R199, [R1+0x30c] ;  /* 0x00030c0001c77983 */ /* 0x008ee20000300800 */
[----:B------:R-:W-:Y:S01]  /*e0c0*/  IMAD.MOV.U32 R14, RZ, RZ, R142 ;  /* 0x000000ffff0e7224 */ /* 0x000fe200078e008e */
[----:B------:R-:W-:Y:S01]  /*e0d0*/  HSET2.LE.AND R6, R55, R0, PT ;  /* 0x0000000037067233 */ /* 0x000fe20003803000 */
[----:B------:R-:W-:Y:S01]  /*e0e0*/  IMAD.WIDE R2, R190, 0x70, R4 ;  /* 0x00000070be027825 */ /* 0x000fe200078e0204 */
[----:B------:R-:W-:Y:S01]  /*e0f0*/  STG.E.U16 desc[UR20][R24.64+0x80], R233 ;  /* 0x000080e918007986 */ /* 0x000fe2000c101514 */
[----:B------:R-:W-:-:S03]  /*e100*/  LOP3.LUT R15, R15, R7, RZ, 0xc0, !PT ;  /* 0x000000070f0f7212 */ /* 0x000fc600078ec0ff */
[----:B------:R-:W-:Y:S01]  /*e110*/  STG.E.U16 desc[UR20][R24.64+0x82], R234 ;  /* 0x000082ea18007986 */ /* 0x000fe2000c101514 */
[----:B------:R-:W-:-:S03]  /*e120*/  LOP3.LUT R7, R75, 0xff00ff, RZ, 0xc0, !PT ;  /* 0x00ff00ff4b077812 */ /* 0x000fc600078ec0ff */
[----:B------:R-:W-:Y:S01]  /*e130*/  STG.E.U16 desc[UR20][R4.64+0x82], R202 ;  /* 0x000082ca04007986 */ /* 0x000fe2000c101514 */
[----:B------:R-:W-:Y:S01]  /*e140*/  HMMA.16816.F32.BF16 R160, R8, R28, R36 ;  /* 0x0000001c08a0723c */ /* 0x000fe20000041824 */
[----:B------:R-:W-:Y:S02]  /*e150*/  LOP3.LUT R14, R14, R6, RZ, 0xc0, !PT ;  /* 0x000000060e0e7212 */ /* 0x000fe400078ec0ff */
[----:B------:R-:W-:-:S05]  /*e160*/  HSET2.LE.AND R6, R74, R0, PT ;  /* 0x000000004a067233 */ /* 0x000fca0003803000 */
[C---:B------:R-:W-:Y:S01]  /*e170*/  HMMA.16816.F32.BF16 R168, R8.reuse, R20, R16 ;  /* 0x0000001408a8723c */ /* 0x040fe20000041810 */
[----:B------:R-:W1:Y:S07]  /*e180*/  LDSM.16.MT88.4 R16, [R52+0x5800] ;  /* 0x005800003410783b */ /* 0x000e6e0000004200 */
[C---:B------:R-:W-:Y:S01]  /*e190*/  HMMA.16816.F32.BF16 R48, R8.reuse, R22, R32 ;  /* 0x000000160830723c */ /* 0x040fe20000041820 */
[----:B------:R-:W1:Y:S07]  /*e1a0*/  LDSM.16.MT88.4 R20, [R40+0x1800] ;  /* 0x001800002814783b */ /* 0x000e6e0000004200 */
[----:B------:R-:W-:Y:S01]  /*e1b0*/  HMMA.16816.F32.BF16 R28, R8, R30, R44 ;  /* 0x0000001e081c723c */ /* 0x000fe2000004182c */
[----:B------:R-:W-:Y:S01]  /*e1c0*/  LOP3.LUT R10, R201, R6, RZ, 0xc0, !PT ;  /* 0x00000006c90a7212 */ /* 0x000fe200078ec0ff */
[----:B--2---:R2:W-:Y:S02]  /*e1d0*/  STG.E.U16 desc[UR20][R4.64+0x80], R203 ;  /* 0x000080cb04007986 */ /* 0x0045e4000c101514 */
[----:B--2---:R-:W-:-:S02]  /*e1e0*/  HSET2.LE.AND R4, R62, R0, PT ;  /* 0x000000003e047233 */ /* 0x004fc40003803000 */
[----:B------:R-:W-:-:S03]  /*e1f0*/  HSET2.LE.AND R5, R63, R0, PT ;  /* 0x000000003f057233 */ /* 0x000fc60003803000 */
[----:B------:R-:W-:Y:S02]  /*e200*/  LOP3.LUT R8, R193, R4, RZ, 0xc0, !PT ;  /* 0x00000004c1087212 */ /* 0x000fe400078ec0ff */
[----:B------:R-:W-:Y:S01]  /*e210*/  HSET2.LE.AND R4, R7, R0, PT ;  /* 0x0000000007047233 */ /* 0x000fe20003803000 */
[----:B------:R-:W2:Y:S01]  /*e220*/  LDL.LU R193, [R1+0x308] ;  /* 0x0003080001c17983 */ /* 0x000ea20000300800 */
[----:B------:R-:W-:-:S03]  /*e230*/  LOP3.LUT R9, R200, R5, RZ, 0xc0, !PT ;  /* 0x00000005c8097212 */ /* 0x000fc600078ec0ff */
[----:B------:R-:W2:Y:S01]  /*e240*/  LDL.LU R200, [R1+0x304] ;  /* 0x0003040001c87983 */ /* 0x000ea20000300800 */
[----:B------:R-:W-:-:S03]  /*e250*/  LOP3.LUT R11, R197, R4, RZ, 0xc0, !PT ;  /* 0x00000004c50b7212 */ /* 0x000fc600078ec0ff */
[----:B------:R-:W2:Y:S04]  /*e260*/  LDL.LU R201, [R1+0x300] ;  /* 0x0003000001c97983 */ /* 0x000ea80000300800 */
[----:B------:R-:W2:Y:S04]  /*e270*/  LDL.LU R197, [R1+0x2fc] ;  /* 0x0002fc0001c57983 */ /* 0x000ea80000300800 */
[----:B------:R-:W-:Y:S04]  /*e280*/  STG.E.U16 desc[UR20][R2.64+0x80], R230 ;  /* 0x000080e602007986 */ /* 0x000fe8000c101514 */
[----:B------:R1:W-:Y:S04]  /*e290*/  STG.E.U16 desc[UR20][R2.64+0x82], R229 ;  /* 0x000082e502007986 */ /* 0x0003e8000c101514 */
[----:B------:R-:W-:Y:S04]  /*e2a0*/  STG.E.U16 desc[UR20][R26.64+0x80], R226 ;  /* 0x000080e21a007986 */ /* 0x000fe8000c101514 */
[----:B------:R-:W-:Y:S04]  /*e2b0*/  STG.E.U16 desc[UR20][R26.64+0x82], R228 ;  /* 0x000082e41a007986 */ /* 0x000fe8000c101514 */
[----:B---3--:R-:W-:Y:S04]  /*e2c0*/  STG.E.U16 desc[UR20][R24.64+0x90], R199 ;  /* 0x000090c718007986 */ /* 0x008fe8000c101514 */
[----:B----4-:R-:W-:Y:S01]  /*e2d0*/  STG.E.U16 desc[UR20][R24.64+0x92], R198 ;  /* 0x000092c618007986 */ /* 0x010fe2000c101514 */
[----:B-1----:R-:W-:-:S05]  /*e2e0*/  IMAD.WIDE R2, R190, -0x70, R2 ;  /* 0xffffff90be027825 */ /* 0x002fca00078e0202 */
[----:B------:R-:W-:Y:S04]  /*e2f0*/  STG.E.U16 desc[UR20][R2.64+0x90], R167 ;  /* 0x000090a702007986 */ /* 0x000fe8000c101514 */
[----:B------:R1:W-:Y:S01]  /*e300*/  STG.E.U16 desc[UR20][R2.64+0x92], R166 ;  /* 0x000092a602007986 */ /* 0x0003e2000c101514 */
[----:B------:R-:W-:Y:S01]  /*e310*/  IMAD.MOV.U32 R142, RZ, RZ, R155 ;  /* 0x000000ffff8e7224 */ /* 0x000fe200078e009b */
[----:B------:R-:W-:Y:S01]  /*e320*/  HSET2.LE.AND R7, R88, R0, PT ;  /* 0x0000000058077233 */ /* 0x000fe20003803000 */
[----:B------:R-:W-:Y:S01]  /*e330*/  IMAD.MOV.U32 R143, RZ, RZ, R154 ;  /* 0x000000ffff8f7224 */ /* 0x000fe200078e009a */
[----:B------:R-:W-:Y:S01]  /*e340*/  HMMA.16816.F32.BF16 R156, R12, R16, R156 ;  /* 0x000000100c9c723c */ /* 0x000fe2000004189c */
[----:B------:R-:W3:Y:S01]  /*e350*/  LDSM.16.MT88.4 R164, [R52+0x5c00] ;  /* 0x005c000034a4783b */ /* 0x000ee20000004200 */
[----:B-1----:R-:W-:-:S04]  /*e360*/  IMAD.WIDE R2, R190, 0x70, R2 ;  /* 0x00000070be027825 */ /* 0x002fc800078e0202 */
[----:B------:R-:W-:Y:S01]  /*e370*/  IMAD.WIDE R4, R190, -0x70, R2 ;  /* 0xffffff90be047825 */ /* 0x000fe200078e0202 */
[----:B------:R-:W-:Y:S04]  /*e380*/  STG.E.U16 desc[UR20][R2.64+0x90], R250 ;  /* 0x000090fa02007986 */ /* 0x000fe8000c101514 */
[----:B------:R1:W-:Y:S04]  /*e390*/  STG.E.U16 desc[UR20][R2.64+0x92], R251 ;  /* 0x000092fb02007986 */ /* 0x0003e8000c101514 */
[----:B------:R-:W-:Y:S04]  /*e3a0*/  STG.E.U16 desc[UR20][R26.64+0x90], R249 ;  /* 0x000090f91a007986 */ /* 0x000fe8000c101514 */
[----:B------:R-:W-:Y:S01]  /*e3b0*/  STG.E.U16 desc[UR20][R26.64+0x92], R247 ;  /* 0x000092f71a007986 */ /* 0x000fe2000c101514 */
[----:B------:R-:W-:Y:S01]  /*e3c0*/  LOP3.LUT R142, R142, R7, RZ, 0xc0, !PT ;  /* 0x000000078e8e7212 */ /* 0x000fe200078ec0ff */
[----:B-1----:R-:W-:Y:S01]  /*e3d0*/  IMAD.WIDE R2, R190, 0x70, R4 ;  /* 0x00000070be027825 */ /* 0x002fe200078e0204 */
[C---:B------:R-:W-:Y:S08]  /*e3e0*/  HMMA.16816.F32.BF16 R148, R12.reuse, R18, R148 ;  /* 0x000000120c94723c */ /* 0x040ff00000041894 */
[C---:B------:R-:W-:Y:S08]  /*e3f0*/  HMMA.16816.F32.BF16 R144, R12.reuse, R20, R144 ;  /* 0x000000140c90723c */ /* 0x040ff00000041890 */
[----:B------:R-:W-:Y:S01]  /*e400*/  HMMA.16816.F32.BF16 R32, R12, R22, R56 ;  /* 0x000000160c20723c */ /* 0x000fe20000041838 */
[----:B------:R-:W-:-:S02]  /*e410*/  HSET2.LE.AND R13, R72, R0, PT ;  /* 0x00000000480d7233 */ /* 0x000fc40003803000 */
[----:B------:R-:W-:Y:S01]  /*e420*/  HSET2.LE.AND R12, R61, R0, PT ;  /* 0x000000003d0c7233 */ /* 0x000fe20003803000 */
[----:B--2---:R-:W-:Y:S04]  /*e430*/  STG.E.U16 desc[UR20][R24.64+0xa2], R200 ;  /* 0x0000a2c818007986 */ /* 0x004fe8000c101514 */
[----:B------:R-:W-:Y:S04]  /*e440*/  STG.E.U16 desc[UR20][R24.64+0xa0], R201 ;  /* 0x0000a0c918007986 */ /* 0x000fe8000c101514 */
[----:B------:R-:W-:Y:S04]  /*e450*/  STG.E.U16 desc[UR20][R4.64+0xa0], R197 ;  /* 0x0000a0c504007986 */ /* 0x000fe8000c101514 */
[----:B------:R1:W-:Y:S04]  /*e460*/  STG.E.U16 desc[UR20][R4.64+0xa2], R193 ;  /* 0x0000a2c104007986 */ /* 0x0003e8000c101514 */
[----:B------:R-:W-:Y:S04]  /*e470*/  STG.E.U16 desc[UR20][R2.64+0xa0], R248 ;  /* 0x0000a0f802007986 */ /* 0x000fe8000c101514 */
[----:B------:R2:W-:Y:S04]  /*e480*/  STG.E.U16 desc[UR20][R2.64+0xa2], R246 ;  /* 0x0000a2f602007986 */ /* 0x0005e8000c101514 */
[----:B------:R-:W-:Y:S01]  /*e490*/  STG.E.U16 desc[UR20][R26.64+0xa0], R245 ;  /* 0x0000a0f51a007986 */ /* 0x000fe2000c101514 */
[----:B-1----:R-:W-:Y:S01]  /*e4a0*/  IMAD.WIDE R4, R190, -0x70, R2 ;  /* 0xffffff90be047825 */ /* 0x002fe200078e0202 */
[----:B--2---:R-:W-:-:S05]  /*e4b0*/  LOP3.LUT R2, R90, 0xff00ff, RZ, 0xc0, !PT ;  /* 0x00ff00ff5a027812 */ /* 0x004fca00078ec0ff */
[----:B------:R-:W-:Y:S01]  /*e4c0*/  HSET2.LE.AND R6, R2, R0, PT ;  /* 0x0000000002067233 */ /* 0x000fe20003803000 */
[C---:B------:R-:W-:Y:S01]  /*e4d0*/  IMAD.WIDE R2, R190.reuse, 0x70, R4 ;  /* 0x00000070be027825 */ /* 0x040fe200078e0204 */
[----:B------:R-:W-:Y:S03]  /*e4e0*/  STG.E.U16 desc[UR20][R26.64+0xa2], R244 ;  /* 0x0000a2f41a007986 */ /* 0x000fe6000c101514 */
[----:B------:R-:W-:Y:S01]  /*e4f0*/  LOP3.LUT R143, R143, R6, RZ, 0xc0, !PT ;  /* 0x000000068f8f7212 */ /* 0x000fe200078ec0ff */
[C---:B------:R-:W-:Y:S01]  /*e500*/  IMAD.WIDE R6, R190.reuse, -0x70, R2 ;  /* 0xffffff90be067825 */ /* 0x040fe200078e0202 */
[----:B------:R-:W-:Y:S04]  /*e510*/  STG.E.U16 desc[UR20][R24.64+0xb0], R196 ;  /* 0x0000b0c418007986 */ /* 0x000fe8000c101514 */
[----:B------:R-:W-:Y:S04]  /*e520*/  STG.E.U16 desc[UR20][R24.64+0xb2], R194 ;  /* 0x0000b2c218007986 */ /* 0x000fe8000c101514 */
[----:B------:R-:W-:Y:S04]  /*e530*/  STG.E.U16 desc[UR20][R4.64+0xb0], R192 ;  /* 0x0000b0c004007986 */ /* 0x000fe8000c101514 */
[----:B------:R-:W-:Y:S04]  /*e540*/  STG.E.U16 desc[UR20][R4.64+0xb2], R195 ;  /* 0x0000b2c304007986 */ /* 0x000fe8000c101514 */
[----:B------:R1:W-:Y:S04]  /*e550*/  STG.E.U16 desc[UR20][R2.64+0xb0], R134 ;  /* 0x0000b08602007986 */ /* 0x0003e8000c101514 */
[----:B------:R2:W-:Y:S04]  /*e560*/  STG.E.U16 desc[UR20][R2.64+0xb2], R135 ;  /* 0x0000b28702007986 */ /* 0x0005e8000c101514 */
[----:B------:R-:W-:Y:S04]  /*e570*/  STG.E.U16 desc[UR20][R26.64+0xb0], R252 ;  /* 0x0000b0fc1a007986 */ /* 0x000fe8000c101514 */
[----:B------:R-:W-:Y:S04]  /*e580*/  STG.E.U16 desc[UR20][R26.64+0xb2], R219 ;  /* 0x0000b2db1a007986 */ /* 0x000fe8000c101514 */
[----:B------:R-:W-:Y:S04]  /*e590*/  STG.E.U16 desc[UR20][R24.64+0xc0], R189 ;  /* 0x0000c0bd18007986 */ /* 0x000fe8000c101514 */
[----:B------:R-:W-:Y:S04]  /*e5a0*/  STG.E.U16 desc[UR20][R24.64+0xc2], R188 ;  /* 0x0000c2bc18007986 */ /* 0x000fe8000c101514 */
[----:B------:R-:W-:Y:S04]  /*e5b0*/  STG.E.U16 desc[UR20][R6.64+0xc0], R187 ;  /* 0x0000c0bb06007986 */ /* 0x000fe8000c101514 */
[----:B-1----:R1:W5:Y:S01]  /*e5c0*/  LDL.LU R134, [R1+0x2f8] ;  /* 0x0002f80001867983 */ /* 0x0023620000300800 */
[----:B--2---:R-:W-:-:S03]  /*e5d0*/  IMAD.WIDE R2, R190, 0x70, R6 ;  /* 0x00000070be027825 */ /* 0x004fc600078e0206 */
[----:B------:R2:W-:Y:S04]  /*e5e0*/  STG.E.U16 desc[UR20][R6.64+0xc2], R186 ;  /* 0x0000c2ba06007986 */ /* 0x0005e8000c101514 */
[----:B------:R-:W-:Y:S01]  /*e5f0*/  STG.E.U16 desc[UR20][R2.64+0xc0], R225 ;  /* 0x0000c0e102007986 */ /* 0x000fe2000c101514 */
[----:B------:R-:W-:-:S03]  /*e600*/  IMAD.WIDE R4, R190, -0x70, R2 ;  /* 0xffffff90be047825 */ /* 0x000fc600078e0202 */
[----:B------:R4:W-:Y:S04]  /*e610*/  STG.E.U16 desc[UR20][R2.64+0xc2], R221 ;  /* 0x0000c2dd02007986 */ /* 0x0009e8000c101514 */
[----:B------:R1:W5:Y:S01]  /*e620*/  LDL.LU R135, [R1+0x2f4] ;  /* 0x0002f40001877983 */ /* 0x0003620000300800 */
[--C-:B--2---:R-:W-:Y:S02]  /*e630*/  HSET2.LE.AND R6, R73, R0.reuse, PT ;  /* 0x0000000049067233 */ /* 0x104fe40003803000 */
[--C-:B------:R-:W-:Y:S02]  /*e640*/  HSET2.LE.AND R7, R91, R0.reuse, PT ;  /* 0x000000005b077233 */ /* 0x100fe40003803000 */
[----:B----4-:R-:W-:Y:S02]  /*e650*/  LOP3.LUT R3, R92, 0xff00ff, RZ, 0xc0, !PT ;  /* 0x00ff00ff5c037812 */ /* 0x010fe400078ec0ff */
[----:B------:R-:W-:-:S03]  /*e660*/  HSET2.LE.AND R2, R89, R0, PT ;  /* 0x0000000059027233 */ /* 0x000fc60003803000 */
[----:B------:R-:W-:Y:S02]  /*e670*/  HSET2.LE.AND R0, R3, R0, PT ;  /* 0x0000000003007233 */ /* 0x000fe40003803000 */
[----:B------:R-:W-:Y:S02]  /*e680*/  LOP3.LUT R152, R136, R2, RZ, 0xc0, !PT ;  /* 0x0000000288987212 */ /* 0x000fe400078ec0ff */
[----:B------:R1:W5:Y:S01]  /*e690*/  LDL.LU R136, [R1+0x2f0] ;  /* 0x0002f00001887983 */ /* 0x0003620000300800 */
[----:B------:R-:W-:Y:S02]  /*e6a0*/  LOP3.LUT R153, R137, R6, RZ, 0xc0, !PT ;  /* 0x0000000689997212 */ /* 0x000fe400078ec0ff */
[----:B------:R-:W-:Y:S01]  /*e6b0*/  LOP3.LUT R154, R213, R7, RZ, 0xc0, !PT ;  /* 0x00000007d59a7212 */ /* 0x000fe200078ec0ff */
[----:B------:R1:W5:Y:S01]  /*e6c0*/  LDL.LU R137, [R1+0x2ec] ;  /* 0x0002ec0001897983 */ /* 0x0003620000300800 */
[----:B------:R-:W-:-:S03]  /*e6d0*/  LOP3.LUT R155, R207, R0, RZ, 0xc0, !PT ;  /* 0x00000000cf9b7212 */ /* 0x000fc600078ec0ff */
[----:B------:R1:W5:Y:S04]  /*e6e0*/  LDL.LU R213, [R1+0x2e8] ;  /* 0x0002e80001d57983 */ /* 0x0003680000300800 */
[----:B------:R1:W5:Y:S01]  /*e6f0*/  LDL.LU R207, [R1+0x2e4] ;  /* 0x0002e40001cf7983 */ /* 0x0003620000300800 */
[C---:B------:R-:W-:Y:S08]  /*e700*/  HMMA.16816.F32.BF16 R168, R8.reuse, R16, R168 ;  /* 0x0000001008a8723c */ /* 0x040ff000000418a8 */
[----:B------:R-:W-:Y:S01]  /*e710*/  HMMA.16816.F32.BF16 R36, R8, R18, R48 ;  /* 0x000000120824723c */ /* 0x000fe20000041830 */
[----:B------:R-:W2:Y:S01]  /*e720*/  LDSM.16.MT88.4 R16, [R40+0x1c00] ;  /* 0x001c00002810783b */ /* 0x000ea20000004200 */
[----:B------:R-:W-:-:S03]  /*e730*/  IMAD.WIDE R2, R190, 0x70, R4 ;  /* 0x00000070be027825 */ /* 0x000fc600078e0204 */
[----:B------:R-:W-:Y:S04]  /*e740*/  STG.E.U16 desc[UR20][R26.64+0xc0], R220 ;  /* 0x0000c0dc1a007986 */ /* 0x000fe8000c101514 */
[----:B------:R-:W-:Y:S04]  /*e750*/  STG.E.U16 desc[UR20][R26.64+0xc2], R218 ;  /* 0x0000c2da1a007986 */ /* 0x000fe8000c101514 */
[----:B------:R-:W-:Y:S04]  /*e760*/  STG.E.U16 desc[UR20][R24.64+0xd0], R185 ;  /* 0x0000d0b918007986 */ /* 0x000fe8000c101514 */
[----:B------:R-:W-:Y:S04]  /*e770*/  STG.E.U16 desc[UR20][R24.64+0xd2], R184 ;  /* 0x0000d2b818007986 */ /* 0x000fe8000c101514 */
[----:B------:R-:W-:Y:S04]  /*e780*/  STG.E.U16 desc[UR20][R4.64+0xd0], R178 ;  /* 0x0000d0b204007986 */ /* 0x000fe8000c101514 */
[----:B------:R4:W-:Y:S01]  /*e790*/  STG.E.U16 desc[UR20][R4.64+0xd2], R183 ;  /* 0x0000d2b704007986 */ /* 0x0009e2000c101514 */
[C---:B------:R-:W-:Y:S03]  /*e7a0*/  HMMA.16816.F32.BF16 R160, R8.reuse, R20, R160 ;  /* 0x0000001408a0723c */ /* 0x040fe600000418a0 */
[----:B------:R-:W-:Y:S04]  /*e7b0*/  STG.E.U16 desc[UR20][R2.64+0xd0], R227 ;  /* 0x0000d0e302007986 */ /* 0x000fe8000c101514 */
[----:B------:R3:W-:Y:S01]  /*e7c0*/  STG.E.U16 desc[UR20][R2.64+0xd2], R224 ;  /* 0x0000d2e002007986 */ /* 0x0007e2000c101514 */
[----:B------:R-:W-:Y:S03]  /*e7d0*/  HMMA.16816.F32.BF16 R28, R8, R22, R28 ;  /* 0x00000016081c723c */ /* 0x000fe6000004181c */
[----:B------:R-:W-:Y:S01]  /*e7e0*/  STG.E.U16 desc[UR20][R26.64+0xd0], R223 ;  /* 0x0000d0df1a007986 */ /* 0x000fe2000c101514 */
[----:B------:R-:W-:-:S03]  /*e7f0*/  IMAD.MOV.U32 R14, RZ, RZ, R173 ;  /* 0x000000ffff0e7224 */ /* 0x000fc600078e00ad */
[----:B------:R-:W-:Y:S01]  /*e800*/  STG.E.U16 desc[UR20][R26.64+0xd2], R222 ;  /* 0x0000d2de1a007986 */ /* 0x000fe2000c101514 */
[----:B----4-:R-:W-:-:S03]  /*e810*/  IMAD.WIDE R4, R190, -0x70, R2 ;  /* 0xffffff90be047825 */ /* 0x010fc600078e0202 */
[----:B------:R-:W-:Y:S01]  /*e820*/  STG.E.U16 desc[UR20][R24.64+0xe0], R182 ;  /* 0x0000e0b618007986 */ /* 0x000fe2000c101514 */
[----:B---3--:R-:W-:-:S03]  /*e830*/  IMAD.WIDE R2, R190, 0x70, R4 ;  /* 0x00000070be027825 */ /* 0x008fc600078e0204 */
[----:B------:R-:W-:Y:S01]  /*e840*/  STG.E.U16 desc[UR20][R24.64+0xe2], R181 ;  /* 0x0000e2b518007986 */ /* 0x000fe2000c101514 */
[----:B------:R-:W-:-:S03]  /*e850*/  IMAD.MOV.U32 R15, RZ, RZ, R172 ;  /* 0x000000ffff0f7224 */ /* 0x000fc600078e00ac */
[----:B------:R-:W-:Y:S04]  /*e860*/  STG.E.U16 desc[UR20][R4.64+0xe0], R180 ;  /* 0x0000e0b404007986 */ /* 0x000fe8000c101514 */
[----:B------:R3:W-:Y:S01]  /*e870*/  STG.E.U16 desc[UR20][R4.64+0xe2], R179 ;  /* 0x0000e2b304007986 */ /* 0x0007e2000c101514 */
[----:B------:R-:W-:Y:S02]  /*e880*/  LOP3.LUT R140, R14, R13, RZ, 0xc0, !PT ;  /* 0x0000000d0e8c7212 */ /* 0x000fe400078ec0ff */
[----:B------:R-:W-:Y:S01]  /*e890*/  LOP3.LUT R141, R15, R12, RZ, 0xc0, !PT ;  /* 0x0000000c0f8d7212 */ /* 0x000fe200078ec0ff */
[----:B------:R-:W-:Y:S04]  /*e8a0*/  STG.E.U16 desc[UR20][R2.64+0xe0], R215 ;  /* 0x0000e0d702007986 */ /* 0x000fe8000c101514 */
[----:B------:R4:W-:Y:S04]  /*e8b0*/  STG.E.U16 desc[UR20][R2.64+0xe2], R214 ;  /* 0x0000e2d602007986 */ /* 0x0009e8000c101514 */
[----:B------:R1:W-:Y:S04]  /*e8c0*/  STG.E.U16 desc[UR20][R26.64+0xe0], R212 ;  /* 0x0000e0d41a007986 */ /* 0x0003e8000c101514 */
[----:B------:R1:W-:Y:S01]  /*e8d0*/  STG.E.U16 desc[UR20][R26.64+0xe2], R209 ;  /* 0x0000e2d11a007986 */ /* 0x0003e2000c101514 */
[----:B---3--:R-:W-:-:S03]  /*e8e0*/  IMAD.WIDE R4, R190, -0x70, R2 ;  /* 0xffffff90be047825 */ /* 0x008fc600078e0202 */
[----:B------:R1:W-:Y:S01]  /*e8f0*/  STG.E.U16 desc[UR20][R24.64+0xf0], R176 ;  /* 0x0000f0b018007986 */ /* 0x0003e2000c101514 */
[----:B------:R-:W-:Y:S03]  /*e900*/  HMMA.16816.F32.BF16 R156, R140, R164, R156 ;  /* 0x000000a48c9c723c */ /* 0x000fe6000004189c */
[----:B------:R1:W-:Y:S01]  /*e910*/  STG.E.U16 desc[UR20][R24.64+0xf2], R177 ;  /* 0x0000f2b118007986 */ /* 0x0003e2000c101514 */
[----:B----4-:R-:W-:-:S03]  /*e920*/  IMAD.WIDE R2, R190, 0x70, R4 ;  /* 0x00000070be027825 */ /* 0x010fc600078e0204 */
[----:B------:R1:W-:Y:S01]  /*e930*/  STG.E.U16 desc[UR20][R4.64+0xf0], R175 ;  /* 0x0000f0af04007986 */ /* 0x0003e2000c101514 */
[----:B------:R-:W-:Y:S03]  /*e940*/  HMMA.16816.F32.BF16 R148, R140, R166, R148 ;  /* 0x000000a68c94723c */ /* 0x000fe60000041894 */
[----:B------:R1:W-:Y:S04]  /*e950*/  STG.E.U16 desc[UR20][R4.64+0xf2], R174 ;  /* 0x0000f2ae04007986 */ /* 0x0003e8000c101514 */
[----:B------:R1:W-:Y:S01]  /*e960*/  STG.E.U16 desc[UR20][R2.64+0xf0], R210 ;  /* 0x0000f0d202007986 */ /* 0x0003e2000c101514 */
[----:B------:R-:W-:Y:S03]  /*e970*/  HMMA.16816.F32.BF16 R168, R152, R164, R168 ;  /* 0x000000a498a8723c */ /* 0x000fe600000418a8 */
[----:B------:R1:W-:Y:S04]  /*e980*/  STG.E.U16 desc[UR20][R2.64+0xf2], R208 ;  /* 0x0000f2d002007986 */ /* 0x0003e8000c101514 */
[----:B------:R1:W-:Y:S01]  /*e990*/  STG.E.U16 desc[UR20][R26.64+0xf0], R204 ;  /* 0x0000f0cc1a007986 */ /* 0x0003e2000c101514 */
[----:B--2---:R-:W-:Y:S03]  /*e9a0*/  HMMA.16816.F32.BF16 R144, R140, R16, R144 ;  /* 0x000000108c90723c */ /* 0x004fe60000041890 */
[----:B------:R1:W-:Y:S05]  /*e9b0*/  STG.E.U16 desc[UR20][R26.64+0xf2], R191 ;  /* 0x0000f2bf1a007986 */ /* 0x0003ea000c101514 */
[C---:B------:R-:W-:Y:S08]  /*e9c0*/  HMMA.16816.F32.BF16 R164, R152.reuse, R166, R36 ;  /* 0x000000a698a4723c */ /* 0x040ff00000041824 */
[----:B------:R-:W-:Y:S08]  /*e9d0*/  HMMA.16816.F32.BF16 R160, R152, R16, R160 ;  /* 0x0000001098a0723c */ /* 0x000ff000000418a0 */
[-C--:B------:R-:W-:Y:S08]  /*e9e0*/  HMMA.16816.F32.BF16 R140, R140, R18.reuse, R32 ;  /* 0x000000128c8c723c */ /* 0x080ff00000041820 */
[----:B------:R-:W-:Y:S01]  /*e9f0*/  HMMA.16816.F32.BF16 R152, R152, R18, R28 ;  /* 0x000000129898723c */ /* 0x000fe2000004181c */
[----:B------:R-:W-:-:S04]  /*ea00*/  NOP ;  /* 0x0000000000007918 */ /* 0x000fc80000000000 */
[----:B-1----:R-:W-:-:S15]  /*ea10*/  BRA.U !UP2, `(.L_x_703) ;  /* 0x000000b50a307547 */ /* 0x002fde000b800000 */
[----:B------:R-:W1:Y:S01]  /*ea20*/  S2R R122, SR_TID.X ;  /* 0x00000000007a7919 */ /* 0x000e620000002100 */
[----:B------:R-:W2:Y:S01]  /*ea30*/  LDC.64 R4, c[0x0][0x3c0] ;  /* 0x0000f000ff047b82 */ /* 0x000ea20000000a00 */
[----:B------:R-:W-:Y:S01]  /*ea40*/  IMAD.SHL.U32 R123, R211, 0x20, RZ ;  /* 0x00000020d37b7824 */ /* 0x000fe200078e00ff */
[----:B------:R-:W3:Y:S01]  /*ea50*/  LDCU UR6, c[0x0][0x440] ;  /* 0x00008800ff0677ac */ /* 0x000ee20008000800 */
[----:B------:R-:W4:Y:S01]  /*ea60*/  S2R R118, SR_CTAID.X ;  /* 0x0000000000767919 */ /* 0x000f220000002500 */
[----:B------:R-:W-:Y:S01]  /*ea70*/  SHF.R.U32.HI R204, RZ, 0x1, R211 ;  /* 0x00000001ffcc7819 */ /* 0x000fe200000116d3 */
[----:B------:R-:W-:Y:S01]  /*ea80*/  IMAD.MOV.U32 R209, RZ, RZ, 0x20 ;  /* 0x00000020ffd17424 */ /* 0x000fe200078e00ff */
[----:B------:R-:W-:Y:S01]  /*ea90*/  LOP3.LUT R0, R123, 0xc0, RZ, 0xc0, !PT ;  /* 0x000000c07b007812 */ /* 0x000fe200078ec0ff */
[----:B------:R-:W3:Y:S01]  /*eaa0*/  LDCU UR24, c[0x0][0x448] ;  /* 0x00008900ff1877ac */ /* 0x000ee20008000800 */
[----:B------:R-:W4:Y:S01]  /*eab0*/  LDC R212, c[0x0][0x4f8] ;  /* 0x00013e00ffd47b82 */ /* 0x000f220000000800 */
[C---:B------:R-:W-:Y:S01]  /*eac0*/  IMAD.SHL.U32 R210, R211.reuse, 0x20, RZ ;  /* 0x00000020d3d27824 */ /* 0x040fe200078e00ff */
[----:B------:R-:W-:Y:S01]  /*ead0*/  LOP3.LUT R206, R0, 0x18, R206, 0xf8, !PT ;  /* 0x0000001800ce7812 */ /* 0x000fe200078ef8ce */
[----:B------:R-:W-:Y:S01]  /*eae0*/  IMAD.MOV.U32 R231, RZ, RZ, R24 ;  /* 0x000000ffffe77224 */ /* 0x000fe200078e0018 */
[----:B------:R-:W-:Y:S01]  /*eaf0*/  LOP3.LUT R0, R120, UR11, RZ, 0x3c, !PT ;  /* 0x0000000b78007c12 */ /* 0x000fe2000f8e3cff */
[----:B------:R-:W-:Y:S01]  /*eb00*/  IMAD.MOV.U32 R229, RZ, RZ, R25 ;  /* 0x000000ffffe57224 */ /* 0x000fe200078e0019 */
[----:B------:R-:W-:Y:S01]  /*eb10*/  LOP3.LUT R204, R206, 0x8, R204, 0x78, !PT ;  /* 0x00000008cecc7812 */ /* 0x000fe200078e78cc */
[----:B-----5:R-:W-:Y:S01]  /*eb20*/  IMAD.MOV.U32 R3, RZ, RZ, R134 ;  /* 0x000000ffff037224 */ /* 0x020fe200078e0086 */
[----:B------:R-:W-:Y:S01]  /*eb30*/  LOP3.LUT P0, RZ, R211, 0x4, RZ, 0xc0, !PT ;  /* 0x00000004d3ff7812 */ /* 0x000fe2000780c0ff */
[----:B------:R-:W-:Y:S01]  /*eb40*/  IMAD.MOV.U32 R133, RZ, RZ, R136 ;  /* 0x000000ffff857224 */ /* 0x000fe200078e0088 */
[----:B------:R-:W-:Y:S01]  /*eb50*/  LOP3.LUT R204, R204, 0x120, R123, 0xf8, !PT ;  /* 0x00000120cccc7812 */ /* 0x000fe200078ef87b */
[----:B------:R-:W-:Y:S01]  /*eb60*/  IMAD.MOV.U32 R132, RZ, RZ, R137 ;  /* 0x000000ffff847224 */ /* 0x000fe200078e0089 */
[----:B------:R-:W-:Y:S01]  /*eb70*/  SEL R209, R209, 0xffffffe0, !P0 ;  /* 0xffffffe0d1d17807 */ /* 0x000fe20004000000 */
[----:B------:R-:W-:Y:S01]  /*eb80*/  UIADD3 UR19, UPT, UPT, UR19, -0x2, URZ ;  /* 0xfffffffe13137890 */ /* 0x000fe2000fffe0ff */
[----:B------:R-:W-:Y:S01]  /*eb90*/  LEA R204, R204, UR5, 0x1 ;  /* 0x00000005cccc7c11 */ /* 0x000fe2000f8e08ff */
[----:B------:R-:W2:Y:S01]  /*eba0*/  LDCU UR17, c[0x0][0x440] ;  /* 0x00008800ff1177ac */ /* 0x000ea20008000800 */
[----:B------:R-:W2:Y:S01]  /*ebb0*/  LDCU UR4, c[0x0][0x45c] ;  /* 0x00008b80ff0477ac */ /* 0x000ea20008000800 */
[----:B-1----:R-:W-:Y:S01]  /*ebc0*/  SHF.R.U32.HI R122, RZ, 0x5, R122 ;  /* 0x00000005ff7a7819 */ /* 0x002fe2000001167a */
[----:B---3--:R-:W-:Y:S01]  /*ebd0*/  USHF.L.U32 UR24, UR24, 0x3, URZ ;  /* 0x0000000318187899 */ /* 0x008fe200080006ff */
[----:B----4-:R-:W-:-:S03]  /*ebe0*/  LOP3.LUT R212, R212, 0xff, RZ, 0xc0, !PT ;  /* 0x000000ffd4d47812 */ /* 0x010fc600078ec0ff */
[----:B------:R-:W-:Y:S02]  /*ebf0*/  IMAD R118, R118, 0x8, R122 ;  /* 0x0000000876767824 */ /* 0x000fe400078e027a */
[----:B------:R-:W-:Y:S02]  /*ec00*/  IMAD R212, R212, 0x10000, R212 ;  /* 0x00010000d4d47824 */ /* 0x000fe400078e02d4 */
[----:B------:R-:W-:-:S03]  /*ec10*/  IMAD.WIDE.U32 R118, R118, -0x326172a9, RZ ;  /* 0xcd9e8d5776767825 */ /* 0x000fc600078e00ff */
[----:B------:R-:W-:Y:S01]  /*ec20*/  LOP3.LUT R2, R118, UR11, RZ, 0x3c, !PT ;  /* 0x0000000b76027c12 */ /* 0x000fe2000f8e3cff */
[----:B------:R-:W1:Y:S04]  /*ec30*/  LDCU.U8 UR11, c[0x0][0x4f8] ;  /* 0x00009f00ff0b77ac */ /* 0x000e680008000000 */
[----:B------:R3:W-:Y:S04]  /*ec40*/  STL [R1+0x78], R2 ;  /* 0x0000780201007387 */ /* 0x0007e80000100800 */
[----:B------:R4:W-:Y:S04]  /*ec50*/  STL [R1+0x90], R0 ;  /* 0x0000900001007387 */ /* 0x0009e80000100800 */
[----:B--2---:R2:W-:Y:S01]  /*ec60*/  STL.64 [R1+0x68], R4 ;  /* 0x0000680401007387 */ /* 0x0045e20000100a00 */
[----:B---3--:R-:W-:-:S02]  /*ec70*/  IMAD.SHL.U32 R2, R211, 0x8, RZ ;  /* 0x00000008d3027824 */ /* 0x008fc400078e00ff */
[----:B----4-:R-:W-:-:S03]  /*ec80*/  IMAD.MOV.U32 R0, RZ, RZ, R135 ;  /* 0x000000ffff007224 */ /* 0x010fc600078e0087 */
[----:B--2---:R-:W-:Y:S01]  /*ec90*/  LOP3.LUT R4, R2, 0x18, RZ, 0xc0, !PT ;  /* 0x0000001802047812 */ /* 0x004fe200078ec0ff */
[----:B------:R-:W-:Y:S02]  /*eca0*/  VIADD R2, R204, 0x4020 ;  /* 0x00004020cc027836 */ /* 0x000fe40000000000 */
[----:B------:R-:W-:Y:S01]  /*ecb0*/  IMAD.SHL.U32 R5, R211, 0x10, RZ ;  /* 0x00000010d3057824 */ /* 0x000fe200078e00ff */
[----:B------:R-:W-:Y:S01]  /*ecc0*/  ISETP.GE.AND P3, PT, R4, UR6, PT ;  /* 0x0000000604007c0c */ /* 0x000fe2000bf66270 */
[----:B------:R-:W-:Y:S01]  /*ecd0*/  VIADD R4, R204, 0x4000 ;  /* 0x00004000cc047836 */ /* 0x000fe20000000000 */
[----:B------:R2:W-:Y:S02]  /*ece0*/  STL [R1+0x2dc], R2 ;  /* 0x0002dc0201007387 */ /* 0x0005e40000100800 */
[----:B------:R-:W-:Y:S02]  /*ecf0*/  LOP3.LUT R208, R5, 0x100, RZ, 0xc0, !PT ;  /* 0x0000010005d07812 */ /* 0x000fe400078ec0ff */
[----:B------:R2:W-:Y:S02]  /*ed00*/  STL [R1+0x2e0], R4 ;  /* 0x0002e00401007387 */ /* 0x0005e40000100800 */
[----:B------:R-:W-:Y:S01]  /*ed10*/  LOP3.LUT R208, R208, 0x20, R210, 0xf8, !PT ;  /* 0x00000020d0d07812 */ /* 0x000fe200078ef8d2 */
[----:B-1----:R-:W-:Y:S06]  /*ed20*/  BRA `(.L_x_704) ;  /* 0x0000000000b87947 */ /* 0x002fec0003800000 */
.L_x_706:
[----:B------:R-:W2:Y:S01]  /*ed30*/  LDL R233, [R1+0x1b4] ;  /* 0x0001b40001e97983 */ /* 0x000ea20000100800 */
[----:B------:R-:W1:Y:S01]  /*ed40*/  LDC.64 R172, c[0x0][0x3b8] ;  /* 0x0000ee00ffac7b82 */ /* 0x000e620000000a00 */
[----:B------:R-:W-:Y:S01]  /*ed50*/  ISETP.GE.AND P3, PT, R234, UR17, PT ;  /* 0x00000011ea007c0c */ /* 0x000fe2000bf66270 */
[----:B------:R-:W-:Y:S01]  /*ed60*/  UIADD3 UR26, UPT, UPT, UR19, -0x1, URZ ;  /* 0xffffffff131a7890 */ /* 0x000fe2000fffe0ff */
[----:B------:R-:W3:Y:S05]  /*ed70*/  LDL R230, [R1+0x1b0] ;  /* 0x0001b00001e67983 */ /* 0x000eea0000100800 */
[----:B-1----:R-:W-:Y:S04]  /*ed80*/  IMAD.WIDE.U32 R134, R172, UR26, RZ ;  /* 0x0000001aac867c25 */ /* 0x002fe8000f8e00ff */
[C---:B------:R-:W-:Y:S05]  /*ed90*/  IMAD R135, R173.reuse, UR26, R135 ;  /* 0x0000001aad877c24 */ /* 0x040fea000f8e0287 */
[C---:B------:R-:W-:Y:S01]  /*eda0*/  SHF.L.U64.HI R135, R134.reuse, 0x7, R135 ;  /* 0x0000000786877819 */ /* 0x040fe20000010287 */
[----:B------:R-:W-:Y:S05]  /*edb0*/  IMAD.SHL.U32 R134, R134, 0x80, RZ ;  /* 0x0000008086867824 */ /* 0x000fea00078e00ff */
[C---:B--2---:R-:W-:Y:S04]  /*edc0*/  @!P3 LEA R174, P2, R134.reuse, R233, 0x1 ;  /* 0x000000e986aeb211 */ /* 0x044fe800078408ff */
[----:B---3--:R-:W-:Y:S02]  /*edd0*/  @!P3 LEA.HI.X R175, R134, R230, R135, 0x1, P2 ;  /* 0x000000e686afb211 */ /* 0x008fe400010f0c87 */
[C---:B------:R-:W-:Y:S03]  /*ede0*/  @!P1 LEA R2, P2, R172.reuse, R134, 0x5 ;  /* 0x00000086ac029211 */ /* 0x040fe600078428ff */
[----:B------:R-:W-:Y:S01]  /*edf0*/  @!PT LDS RZ, [RZ] ;  /* 0x00000000fffff984 */ /* 0x000fe20000000800 */
[----:B------:R-:W-:Y:S01]  /*ee00*/  @!PT LDS RZ, [RZ] ;  /* 0x00000000fffff984 */ /* 0x000fe20000000800 */
[----:B------:R-:W-:Y:S01]  /*ee10*/  @!PT LDS RZ, [RZ] ;  /* 0x00000000fffff984 */ /* 0x000fe20000000800 */
[----:B------:R1:W-:Y:S04]  /*ee20*/  @!P3 LDGSTS.E.BYPASS.LTC128B.128 [R213+0x2000], desc[UR20][R174.64] ;  /* 0x02000000aed5bfae */ /* 0x0003e8000b981a14 */
[----:B------:R2:W-:Y:S04]  /*ee30*/  @P3 STS.128 [R213+0x2000], RZ ;  /* 0x002000ffd5003388 */ /* 0x0005e80000000c00 */
[----:B------:R2:W-:Y:S01]  /*ee40*/  @P1 STS.128 [R213+0x2800], RZ ;  /* 0x002800ffd5001388 */ /* 0x0005e20000000c00 */
[----:B-1----:R-:W-:Y:S02]  /*ee50*/  @!P1 LEA.HI.X R175, R172, R135, R173, 0x5, P2 ;  /* 0x00000087acaf9211 */ /* 0x002fe400010f2cad */
[C---:B------:R-:W-:Y:S04]  /*ee60*/  @!P1 LEA R174, P2, R2.reuse, R233, 0x1 ;  /* 0x000000e902ae9211 */ /* 0x040fe800078408ff */
[----:B------:R-:W-:Y:S02]  /*ee70*/  @!P1 LEA.HI.X R175, R2, R230, R175, 0x1, P2 ;  /* 0x000000e602af9211 */ /* 0x000fe400010f0caf */
[C---:B------:R-:W-:Y:S03]  /*ee80*/  @!P1 LEA R2, P2, R172.reuse, R134, 0x6 ;  /* 0x00000086ac029211 */ /* 0x040fe600078430ff */
[----:B------:R-:W-:Y:S01]  /*ee90*/  @!PT LDS RZ, [RZ] ;  /* 0x00000000fffff984 */ /* 0x000fe20000000800 */
[----:B------:R-:W-:Y:S01]  /*eea0*/  @!PT LDS RZ, [RZ] ;  /* 0x00000000fffff984 */ /* 0x000fe20000000800 */
[----:B------:R-:W-:Y:S01]  /*eeb0*/  @!PT LDS RZ, [RZ] ;  /* 0x00000000fffff984 */ /* 0x000fe20000000800 */
[----:B------:R1:W-:Y:S04]  /*eec0*/  @!P1 LDGSTS.E.BYPASS.LTC128B.128 [R213+0x2800], desc[UR20][R174.64] ;  /* 0x02800000aed59fae */ /* 0x0003e8000b981a14 */
[----:B------:R2:W-:Y:S01]  /*eed0*/  @P1 STS.128 [R213+0x3000], RZ ;  /* 0x003000ffd5001388 */ /* 0x0005e20000000c00 */
[C---:B-1----:R-:W-:Y:S01]  /*eee0*/  @!P1 LEA.HI.X R175, R172.reuse, R135, R173, 0x6, P2 ;  /* 0x00000087acaf9211 */ /* 0x042fe200010f34ad */
[----:B------:R-:W-:Y:S01]  /*eef0*/  @!P1 IMAD.WIDE.U32 R134, R172, 0x60, R134 ;  /* 0x00000060ac869825 */ /* 0x000fe200078e0086 */
[CC--:B------:R-:W-:Y:S03]  /*ef00*/  @!P1 LEA R174, P2, R2.reuse, R233.reuse, 0x1 ;  /* 0x000000e902ae9211 */ /* 0x0c0fe600078408ff */
[----:B------:R-:W-:Y:S01]  /*ef10*/  @!P1 IMAD R173, R173, 0x60, RZ ;  /* 0x00000060adad9824 */ /* 0x000fe200078e02ff */
[-C--:B------:R-:W-:Y:S02]  /*ef20*/  @!P1 LEA.HI.X R175, R2, R230.reuse, R175, 0x1, P2 ;  /* 0x000000e602af9211 */ /* 0x080fe400010f0caf */
[C---:B------:R-:W-:Y:S01]  /*ef30*/  @!P1 LEA R172, P2, R134.reuse, R233, 0x1 ;  /* 0x000000e986ac9211 */ /* 0x040fe200078408ff */
[----:B------:R-:W-:Y:S02]  /*ef40*/  @!P1 IMAD.IADD R173, R173, 0x1, R135 ;  /* 0x00000001adad9824 */ /* 0x000fe400078e0287 */
[----:B------:R-:W-:Y:S01]  /*ef50*/  @!PT LDS RZ, [RZ] ;  /* 0x00000000fffff984 */ /* 0x000fe20000000800 */
[----:B------:R-:W-:Y:S01]  /*ef60*/  @!PT LDS RZ, [RZ] ;  /* 0x00000000fffff984 */ /* 0x000fe20000000800 */
[----:B------:R-:W-:Y:S01]  /*ef70*/  @!PT LDS RZ, [RZ] ;  /* 0x00000000fffff984 */ /* 0x000fe20000000800 */
[----:B------:R2:W-:Y:S03]  /*ef80*/  @!P1 LDGSTS.E.BYPASS.LTC128B.128 [R213+0x3000], desc[UR20][R174.64] ;  /* 0x03000000aed59fae */ /* 0x0005e6000b981a14 */
[----:B------:R-:W-:Y:S01]  /*ef90*/  @!P1 LEA.HI.X R173, R134, R230, R173, 0x1, P2 ;  /* 0x000000e686ad9211 */ /* 0x000fe200010f0cad */
[----:B------:R2:W-:Y:S04]  /*efa0*/  @P1 STS.128 [R213+0x3800], RZ ;  /* 0x003800ffd5001388 */ /* 0x0005e80000000c00 */
[----:B------:R-:W-:Y:S01]  /*efb0*/  @!PT LDS RZ, [RZ] ;  /* 0x00000000fffff984 */ /* 0x000fe20000000800 */
[----:B------:R-:W-:Y:S01]  /*efc0*/  @!PT LDS RZ, [RZ] ;  /* 0x00000000fffff984 */ /* 0x000fe20000000800 */
[----:B------:R-:W-:Y:S01]  /*efd0*/  @!PT LDS RZ, [RZ] ;  /* 0x00000000fffff984 */ /* 0x000fe20000000800 */
[----:B------:R2:W-:Y:S04]  /*efe0*/  @!P1 LDGSTS.E.BYPASS.LTC128B.128 [R213+0x3800], desc[UR20][R172.64] ;  /* 0x03800000acd59fae */ /* 0x0005e8000b981a14 */
[----:B------:R-:W0:Y:S01]  /*eff0*/  LDGDEPBAR ;  /* 0x00000000000079af */ /* 0x000e220000000000 */
[----:B------:R-:W-:Y:S05]  /*f000*/  BRA `(.L_x_705) ;  /* 0x0000001000dc7947 */ /* 0x000fea0003800000 */
.L_x_704:
[----:B---3--:R-:W3:Y:S01]  /*f010*/  LDL R18, [R1+0x68] ;  /* 0x0000680001127983 */ /* 0x008ee20000100800 */
[C---:B------:R-:W-:Y:S01]  /*f020*/  IMAD.SHL.U32 R234, R211.reuse, 0x8, RZ ;  /* 0x00000008d3ea7824 */ /* 0x040fe200078e00ff */
[----:B------:R-:W-:Y:S04]  /*f030*/  DEPBAR.LE SB0, 0x0 ;  /* 0x000080000000791a */ /* 0x000fe80000000000 */
[----:B------:R-:W4:Y:S01]  /*f040*/  LDL R15, [R1+0x6c] ;  /* 0x00006c00010f7983 */ /* 0x000f220000100800 */
[----:B------:R-:W-:Y:S01]  /*f050*/  LOP3.LUT R234, R234, 0x18, RZ, 0xc0, !PT ;  /* 0x00000018eaea7812 */ /* 0x000fe200078ec0ff */
[C---:B--2---:R-:W-:Y:S01]  /*f060*/  IMAD.SHL.U32 R2, R211.reuse, 0x10, RZ ;  /* 0x00000010d3027824 */ /* 0x044fe200078e00ff */
[----:B-----5:R-:W-:Y:S01]  /*f070*/  SHF.R.U32.HI R205, RZ, 0x1, R211 ;  /* 0x00000001ffcd7819 */ /* 0x020fe200000116d3 */
[----:B------:R-:W2:Y:S01]  /*f080*/  LDL R17, [R1+0x2b8] ;  /* 0x0002b80001117983 */ /* 0x000ea20000100800 */
[----:B------:R-:W-:Y:S01]  /*f090*/  ISETP.GE.AND P1, PT, R234, UR17, PT ;  /* 0x00000011ea007c0c */ /* 0x000fe2000bf26270 */
[----:B------:R-:W-:Y:S01]  /*f0a0*/  IMAD.SHL.U32 R206, R211, 0x4, RZ ;  /* 0x00000004d3ce7824 */ /* 0x000fe200078e00ff */
[----:B------:R-:W-:Y:S01]  /*f0b0*/  LOP3.LUT R207, R2, 0x3e00, RZ, 0xc0, !PT ;  /* 0x00003e0002cf7812 */ /* 0x000fe200078ec0ff */
[----:B------:R-:W5:Y:S01]  /*f0c0*/  LDL R16, [R1+0x2b4] ;  /* 0x0002b40001107983 */ /* 0x000f620000100800 */
[----:B------:R-:W-:Y:S02]  /*f0d0*/  USHF.L.U32 UR25, UR19, 0x2, URZ ;  /* 0x0000000213197899 */ /* 0x000fe400080006ff */
[----:B------:R-:W-:Y:S01]  /*f0e0*/  LOP3.LUT R2, R206, 0x18, RZ, 0xc0, !PT ;  /* 0x00000018ce027812 */ /* 0x000fe200078ec0ff */
[----:B------:R-:W-:Y:S01]  /*f0f0*/  BAR.SYNC.DEFER_BLOCKING 0x0 ;  /* 0x0000000000007b1d */ /* 0x000fe20000010000 */
[----:B------:R-:W-:Y:S02]  /*f100*/  UIADD3 UR6, UPT, UPT, UR23, -0x4498517b, URZ ;  /* 0xbb67ae8517067890 */ /* 0x000fe4000fffe0ff */
[--C-:B------:R-:W-:Y:S01]  /*f110*/  LOP3.LUT R2, R2, 0xc0, R210.reuse, 0xf8, !PT ;  /* 0x000000c002027812 */ /* 0x100fe200078ef8d2 */
[----:B------:R-:W-:Y:S02]  /*f120*/  UIADD3 UR12, UPT, UPT, UR25, 0x1, URZ ;  /* 0x00000001190c7890 */ /* 0x000fe4000fffe0ff */
[----:B------:R-:W-:Y:S02]  /*f130*/  UIADD3 UR16, UPT, UPT, UR23, 0x76cf5d0a, URZ ;  /* 0x76cf5d0a17107890 */ /* 0x000fe4000fffe0ff */
[----:B------:R-:W-:Y:S02]  /*f140*/  UIADD3 UR15, UPT, UPT, UR23, 0x32370b8f, URZ ;  /* 0x32370b8f170f7890 */ /* 0x000fe4000fffe0ff */
[----:B------:R-:W-:Y:S01]  /*f150*/  IMAD.U32 R134, RZ, RZ, UR12 ;  /* 0x0000000cff867e24 */ /* 0x000fe2000f8e00ff */
[----:B------:R-:W-:Y:S02]  /*f160*/  UIADD3 UR14, UPT, UPT, UR23, -0x126145ec, URZ ;  /* 0xed9eba14170e7890 */ /* 0x000fe4000fffe0ff */
[----:B------:R-:W-:Y:S02]  /*f170*/  UIADD3 UR13, UPT, UPT, UR23, -0x56f99767, URZ ;  /* 0xa9066899170d7890 */ /* 0x000fe4000fffe0ff */
[----:B------:R-:W-:Y:S02]  /*f180*/  UISETP.NE.AND UP0, UPT, UR19, URZ, UPT ;  /* 0x000000ff1300728c */ /* 0x000fe4000bf05270 */
[----:B------:R-:W-:Y:S01]  /*f190*/  UIADD3 UR12, UPT, UPT, UR23, 0x646e171e, URZ ;  /* 0x646e171e170c7890 */ /* 0x000fe2000fffe0ff */
[----:B------:R-:W5:Y:S06]  /*f1a0*/  LDL.64 R216, [R1+0x80] ;  /* 0x0000800001d87983 */ /* 0x000f6c0000100a00 */
[----:B------:R-:W5:Y:S06]  /*f1b0*/  LDL.64 R214, [R1+0x88] ;  /* 0x0000880001d67983 */ /* 0x000f6c0000100a00 */
[----:B------:R-:W5:Y:S06]  /*f1c0*/  LDL.64 R224, [R1+0x98] ;  /* 0x0000980001e07983 */ /* 0x000f6c0000100a00 */
[----:B------:R-:W5:Y:S04]  /*f1d0*/  LDL R236, [R1+0x90] ;  /* 0x0000900001ec7983 */ /* 0x000f680000100800 */
[----:B------:R-:W5:Y:S01]  /*f1e0*/  LDL R232, [R1+0x78] ;  /* 0x0000780001e87983 */ /* 0x000f620000100800 */
[----:B---3--:R-:W-:Y:S04]  /*f1f0*/  IMAD.WIDE.U32 R4, R18, UR19, RZ ;  /* 0x0000001312047c25 */ /* 0x008fe8000f8e00ff */
[----:B------:R-:W-:Y:S02]  /*f200*/  IMAD.SHL.U32 R6, R4, 0x80, RZ ;  /* 0x0000008004067824 */ /* 0x000fe400078e00ff */
[----:B----4-:R-:W-:Y:S03]  /*f210*/  IMAD R5, R15, UR19, R5 ;  /* 0x000000130f057c24 */ /* 0x010fe6000f8e0205 */
[-C--:B------:R-:W-:Y:S02]  /*f220*/  @!P1 LEA R8, P4, R18, R6.reuse, 0x5 ;  /* 0x0000000612089211 */ /* 0x080fe400078828ff */
[----:B------:R-:W-:Y:S02]  /*f230*/  SHF.L.U64.HI R7, R4, 0x7, R5 ;  /* 0x0000000704077819 */ /* 0x000fe40000010205 */
[----:B------:R-:W-:Y:S02]  /*f240*/  LOP3.LUT R4, R205, 0x8, RZ, 0xc0, !PT ;  /* 0x00000008cd047812 */ /* 0x000fe400078ec0ff */
[----:B------:R-:W-:Y:S02]  /*f250*/  LOP3.LUT R5, R207, 0x120, R210, 0xf8, !PT ;  /* 0x00000120cf057812 */ /* 0x000fe400078ef8d2 */
[----:B------:R-:W-:Y:S02]  /*f260*/  @!P1 LEA R9, P2, R18, R6, 0x6 ;  /* 0x0000000612099211 */ /* 0x000fe400078430ff */
[----:B--2---:R-:W-:Y:S02]  /*f270*/  @!P3 LEA R14, P5, R6, R17, 0x1 ;  /* 0x00000011060eb211 */ /* 0x004fe400078a08ff */
[----:B------:R-:W-:Y:S01]  /*f280*/  LOP3.LUT R4, R5, R2, R4, 0xf6, !PT ;  /* 0x0000000205047212 */ /* 0x000fe200078ef604 */
[----:B------:R-:W-:Y:S01]  /*f290*/  @!P1 IMAD R5, R15, 0x60, RZ ;  /* 0x000000600f059824 */ /* 0x000fe200078e02ff */
[CCC-:B------:R-:W-:Y:S02]  /*f2a0*/  @!P1 LEA.HI.X R11, R18.reuse, R7.reuse, R15.reuse, 0x5, P4 ;  /* 0x00000007120b9211 */ /* 0x1c0fe400020f2c0f */
[----:B------:R-:W-:Y:S02]  /*f2b0*/  @!P1 LEA.HI.X R13, R18, R7, R15, 0x6, P2 ;  /* 0x00000007120d9211 */ /* 0x000fe400010f340f */
[-CC-:B-----5:R-:W-:Y:S01]  /*f2c0*/  @!P3 LEA.HI.X R15, R6, R16.reuse, R7.reuse, 0x1, P5 ;  /* 0x00000010060fb211 */ /* 0x1a0fe200028f0c07 */
[----:B------:R-:W-:Y:S01]  /*f2d0*/  @!P1 IMAD.WIDE.U32 R6, R18, 0x60, R6 ;  /* 0x0000006012069825 */ /* 0x000fe200078e0006 */
[CC--:B------:R-:W-:Y:S02]  /*f2e0*/  @!P1 LEA R10, P4, R8.reuse, R17.reuse, 0x1 ;  /* 0x00000011080a9211 */ /* 0x0c0fe400078808ff */
[-C--:B------:R-:W-:Y:S01]  /*f2f0*/  @!P1 LEA R12, P2, R9, R17.reuse, 0x1 ;  /* 0x00000011090c9211 */ /* 0x080fe200078408ff */
[----:B------:R-:W-:Y:S01]  /*f300*/  @!PT LDS RZ, [RZ] ;  /* 0x00000000fffff984 */ /* 0x000fe20000000800 */
[----:B------:R-:W-:Y:S01]  /*f310*/  @!PT LDS RZ, [RZ] ;  /* 0x00000000fffff984 */ /* 0x000fe20000000800 */
[----:B------:R-:W-:Y:S01]  /*f320*/  @!PT LDS RZ, [RZ] ;  /* 0x00000000fffff984 */ /* 0x000fe20000000800 */
[----:B------:R-:W-:Y:S01]  /*f330*/  @!P3 LDGSTS.E.BYPASS.LTC128B.128 [R213+0x4000], desc[UR20][R14.64] ;  /* 0x040000000ed5bfae */ /* 0x000fe2000b981a14 */
[-C--:B------:R-:W-:Y:S01]  /*f340*/  @!P1 LEA.HI.X R11, R8, R16.reuse, R11, 0x1, P4 ;  /* 0x00000010080b9211 */ /* 0x080fe200020f0c0b */
[----:B------:R-:W-:Y:S01]  /*f350*/  @!P1 IMAD.IADD R5, R5, 0x1, R7 ;  /* 0x0000000105059824 */ /* 0x000fe200078e0207 */
[-C--:B------:R-:W-:Y:S02]  /*f360*/  @!P1 LEA.HI.X R13, R9, R16.reuse, R13, 0x1, P2 ;  /* 0x00000010090d9211 */ /* 0x080fe400010f0c0d */
[----:B------:R-:W-:Y:S02]  /*f370*/  @!P1 LEA R8, P2, R6, R17, 0x1 ;  /* 0x0000001106089211 */ /* 0x000fe400078408ff */
[----:B------:R-:W-:Y:S01]  /*f380*/  LOP3.LUT R2, R2, 0x8, R211, 0x78, !PT ;  /* 0x0000000802027812 */ /* 0x000fe200078e78d3 */
[----:B------:R-:W-:Y:S01]  /*f390*/  @P3 STS.128 [R213+0x4000], RZ ;  /* 0x004000ffd5003388 */ /* 0x000fe20000000c00 */
[----:B------:R-:W-:Y:S02]  /*f3a0*/  @!P1 LEA.HI.X R9, R6, R16, R5, 0x1, P2 ;  /* 0x0000001006099211 */ /* 0x000fe400010f0c05 */
[----:B------:R-:W-:Y:S02]  /*f3b0*/  LOP3.LUT R2, R208, R2, RZ, 0xfc, !PT ;  /* 0x00000002d0027212 */ /* 0x000fe400078efcff */
[----:B------:R-:W-:Y:S02]  /*f3c0*/  LEA R68, R4, UR5, 0x1 ;  /* 0x0000000504447c11 */ /* 0x000fe4000f8e08ff */
[----:B------:R-:W-:Y:S01]  /*f3d0*/  LEA R136, R2, UR5, 0x1 ;  /* 0x0000000502887c11 */ /* 0x000fe2000f8e08ff */
[----:B------:R-:W-:Y:S01]  /*f3e0*/  @P1 STS.128 [R213+0x4800], RZ ;  /* 0x004800ffd5001388 */ /* 0x000fe20000000c00 */
[C---:B------:R-:W-:Y:S01]  /*f3f0*/  LOP3.LUT R135, R216.reuse, UR6, R215, 0x96, !PT ;  /* 0x00000006d8877c12 */ /* 0x040fe2000f8e96d7 */
[----:B------:R-:W-:Y:S01]  /*f400*/  IMAD.IADD R180, R209, 0x1, R68 ;  /* 0x00000001d1b47824 */ /* 0x000fe200078e0244 */
[----:B------:R-:W-:Y:S01]  /*f410*/  LOP3.LUT R134, R217, UR23, R134, 0x96, !PT ;  /* 0x00000017d9867c12 */ /* 0x000fe2000f8e9686 */
[----:B------:R-:W-:Y:S02]  /*f420*/  IMAD.IADD R2, R209, 0x1, R136 ;  /* 0x00000001d1027824 */ /* 0x000fe400078e0288 */
[----:B------:R-:W-:Y:S02]  /*f430*/  IMAD.WIDE.U32 R222, R135, -0x326172a9, RZ ;  /* 0xcd9e8d5787de7825 */ /* 0x000fe400078e00ff */
        /* <DEDUP_REMOVED lines=16> */
[----:B------:R-:W1:Y:S08]  /*f540*/  LDSM.16.M88.4 R124, [R68+0x1000] ;  /* 0x00100000447c783b */ /* 0x000e700000000200 */
[----:B------:R-:W3:Y:S08]  /*f550*/  LDSM.16.M88.4 R32, [R136+0x2400] ;  /* 0x002400008820783b */ /* 0x000ef00000000200 */
[----:B------:R-:W0:Y:S08]  /*f560*/  LDGDEPBAR ;  /* 0x00000000000079af */ /* 0x000e300000000000 */
[----:B------:R-:W4:Y:S08]  /*f570*/  LDSM.16.M88.4 R48, [R136+0x2800] ;  /* 0x002800008830783b */ /* 0x000f300000000200 */
[----:B------:R-:W5:Y:S01]  /*f580*/  LDSM.16.M88.4 R64, [R136+0x2c00] ;  /* 0x002c00008840783b */ /* 0x000f620000000200 */
[-C--:B--2---:R-:W-:Y:S07]  /*f590*/  HMMA.16816.F32.BF16 R4, R128, R16.reuse, RZ ;  /* 0x000000108004723c */ /* 0x084fee00000418ff */
[----:B------:R-:W2:Y:S01]  /*f5a0*/  LDSM.16.M88.4 R80, [R136+0x3000] ;  /* 0x003000008850783b */ /* 0x000ea20000000200 */
[C---:B-1----:R-:W-:Y:S07]  /*f5b0*/  HMMA.16816.F32.BF16 R8, R124.reuse, R16, RZ ;  /* 0x000000107c08723c */ /* 0x042fee00000418ff */
[----:B------:R-:W1:Y:S01]  /*f5c0*/  LDSM.16.M88.4 R96, [R136+0x3400] ;  /* 0x003400008860783b */ /* 0x000e620000000200 */
[-C--:B------:R-:W-:Y:S07]  /*f5d0*/  HMMA.16816.F32.BF16 R12, R124, R18.reuse, RZ ;  /* 0x000000127c0c723c */ /* 0x080fee00000418ff */
[----:B------:R-:W1:Y:S01]  /*f5e0*/  LDSM.16.M88.4 R112, [R136+0x3800] ;  /* 0x003800008870783b */ /* 0x000e620000000200 */
[C---:B------:R-:W-:Y:S07]  /*f5f0*/  HMMA.16816.F32.BF16 R16, R128.reuse, R18, RZ ;  /* 0x000000128010723c */ /* 0x040fee00000418ff */
[----:B------:R-:W1:Y:S01]  /*f600*/  LDSM.16.M88.4 R136, [R136+0x3c00] ;  /* 0x003c00008888783b */ /* 0x000e620000000200 */
        /* <DEDUP_REMOVED lines=20> */
[-C--:B--2---:R-:W-:Y:S08]  /*f750*/  HMMA.16816.F32.BF16 R68, R128, R80.reuse, RZ ;  /* 0x000000508044723c */ /* 0x084ff000000418ff */
        /* <DEDUP_REMOVED lines=17> */
[C---:B------:R-:W-:Y:S01]  /*f870*/  HMMA.16816.F32.BF16 R8, R180.reuse, R176, R8 ;  /* 0x000000b0b408723c */ /* 0x040fe20000041808 */
[----:B------:R-:W-:Y:S03]  /*f880*/  IMAD.U32 R177, RZ, RZ, UR23 ;  /* 0x00000017ffb17e24 */ /* 0x000fe6000f8e00ff */
[----:B------:R-:W-:Y:S01]  /*f890*/  LOP3.LUT R176, R216, UR6, R225, 0x96, !PT ;  /* 0x00000006d8b07c12 */ /* 0x000fe2000f8e96e1 */
[----:B------:R-:W-:Y:S01]  /*f8a0*/  UIADD3 UR6, UPT, UPT, UR22, 0x3c6ef372, URZ ;  /* 0x3c6ef37216067890 */ /* 0x000fe2000fffe0ff */
[----:B------:R-:W-:Y:S02]  /*f8b0*/  LOP3.LUT R177, R217, UR25, R177, 0x96, !PT ;  /* 0x00000019d9b17c12 */ /* 0x000fe4000f8e96b1 */
[-C--:B------:R-:W-:Y:S03]  /*f8c0*/  HMMA.16816.F32.BF16 R12, R180, R178.reuse, R12 ;  /* 0x000000b2b40c723c */ /* 0x080fe6000004180c */
[----:B------:R-:W-:Y:S01]  /*f8d0*/  IMAD.WIDE.U32 R220, R176, -0x326172a9, RZ ;  /* 0xcd9e8d57b0dc7825 */ /* 0x000fe200078e00ff */
[----:B------:R-:W-:Y:S04]  /*f8e0*/  LOP3.LUT R228, R223, UR6, RZ, 0x3c, !PT ;  /* 0x00000006dfe47c12 */ /* 0x000fe8000f8e3cff */
[C---:B------:R-:W-:Y:S04]  /*f8f0*/  HMMA.16816.F32.BF16 R16, R172.reuse, R178, R16 ;  /* 0x000000b2ac10723c */ /* 0x040fe80000041810 */
[----:B------:R-:W-:Y:S01]  /*f900*/  IMAD.WIDE.U32 R178, R177, -0x326172a9, RZ ;  /* 0xcd9e8d57b1b27825 */ /* 0x000fe200078e00ff */
[----:B------:R-:W-:Y:S01]  /*f910*/  LOP3.LUT R227, R221, UR6, RZ, 0x3c, !PT ;  /* 0x00000006dde37c12 */ /* 0x000fe2000f8e3cff */
[----:B------:R-:W-:Y:S02]  /*f920*/  UIADD3 UR6, UPT, UPT, UR22, -0x255992d5, URZ ;  /* 0xdaa66d2b16067890 */ /* 0x000fe4000fffe0ff */
[-C--:B------:R-:W-:Y:S03]  /*f930*/  HMMA.16816.F32.BF16 R20, R172, R184.reuse, R20 ;  /* 0x000000b8ac14723c */ /* 0x080fe60000041814 */
[C---:B------:R-:W-:Y:S02]  /*f940*/  LOP3.LUT R176, R179.reuse, R236, RZ, 0x3c, !PT ;  /* 0x000000ecb3b07212 */ /* 0x040fe400078e3cff */
[-C--:B------:R-:W-:Y:S03]  /*f950*/  LOP3.LUT R135, R178, R227.reuse, RZ, 0x3c, !PT ;  /* 0x000000e3b2877212 */ /* 0x080fe600078e3cff */
[C---:B------:R-:W-:Y:S04]  /*f960*/  HMMA.16816.F32.BF16 R24, R180.reuse, R184, R24 ;  /* 0x000000b8b418723c */ /* 0x040fe80000041818 */
[----:B------:R-:W-:Y:S01]  /*f970*/  LOP3.LUT R184, R179, R232, RZ, 0x3c, !PT ;  /* 0x000000e8b3b87212 */ /* 0x000fe200078e3cff */
[----:B------:R-:W-:Y:S03]  /*f980*/  IMAD.WIDE.U32 R216, R135, -0x2daee0ad, RZ ;  /* 0xd2511f5387d87825 */ /* 0x000fe600078e00ff */
[-C--:B------:R-:W-:Y:S08]  /*f990*/  HMMA.16816.F32.BF16 R28, R180, R186.reuse, R28 ;  /* 0x000000bab41c723c */ /* 0x080ff0000004181c */
[C---:B------:R-:W-:Y:S08]  /*f9a0*/  HMMA.16816.F32.BF16 R32, R172.reuse, R186, R32 ;  /* 0x000000baac20723c */ /* 0x040ff00000041820 */
[-C--:B----4-:R-:W-:Y:S08]  /*f9b0*/  HMMA.16816.F32.BF16 R36, R172, R188.reuse, R36 ;  /* 0x000000bcac24723c */ /* 0x090ff00000041824 */
[C---:B------:R-:W-:Y:S08]  /*f9c0*/  HMMA.16816.F32.BF16 R40, R180.reuse, R188, R40 ;  /* 0x000000bcb428723c */ /* 0x040ff00000041828 */
[-C--:B------:R-:W-:Y:S08]  /*f9d0*/  HMMA.16816.F32.BF16 R44, R180, R190.reuse, R44 ;  /* 0x000000beb42c723c */ /* 0x080ff0000004182c */
[C---:B------:R-:W-:Y:S04]  /*f9e0*/  HMMA.16816.F32.BF16 R48, R172.reuse, R190, R48 ;  /* 0x000000beac30723c */ /* 0x040fe80000041830 */
[----:B------:R-:W-:Y:S01]  /*f9f0*/  IMAD.WIDE.U32 R190, R134, -0x326172a9, RZ ;  /* 0xcd9e8d5786be7825 */ /* 0x000fe200078e00ff */
[----:B------:R-:W-:Y:S03]  /*fa00*/  LOP3.LUT R134, R178, R228, RZ, 0x3c, !PT ;  /* 0x000000e4b2867212 */ /* 0x000fe600078e3cff */
[-C--:B------:R-:W-:Y:S03]  /*fa10*/  HMMA.16816.F32.BF16 R52, R172, R192.reuse, R52 ;  /* 0x000000c0ac34723c */ /* 0x080fe60000041834 */
[C---:B------:R-:W-:Y:S02]  /*fa20*/  LOP3.LUT R186, R191.reuse, R236, RZ, 0x3c, !PT ;  /* 0x000000ecbfba7212 */ /* 0x040fe400078e3cff */
[C---:B------:R-:W-:Y:S02]  /*fa30*/  LOP3.LUT R185, R190.reuse, R228, RZ, 0x3c, !PT ;  /* 0x000000e4beb97212 */ /* 0x040fe400078e3cff */
[----:B------:R-:W-:Y:S01]  /*fa40*/  LOP3.LUT R188, R191, R232, RZ, 0x3c, !PT ;  /* 0x000000e8bfbc7212 */ /* 0x000fe200078e3cff */
[C---:B------:R-:W-:Y:S04]  /*fa50*/  HMMA.16816.F32.BF16 R56, R180.reuse, R192, R56 ;  /* 0x000000c0b438723c */ /* 0x040fe80000041838 */
[----:B------:R-:W-:Y:S01]  /*fa60*/  LOP3.LUT R187, R190, R227, RZ, 0x3c, !PT ;  /* 0x000000e3bebb7212 */ /* 0x000fe200078e3cff */
[----:B------:R-:W-:Y:S02]  /*fa70*/  IMAD.WIDE.U32 R190, R176, -0x2daee0ad, RZ ;  /* 0xd2511f53b0be7825 */ /* 0x000fe400078e00ff */
[----:B------:R2:W3:Y:S01]  /*fa80*/  LDSM.16.M88.4 R176, [R2+0x3c00] ;  /* 0x003c000002b0783b */ /* 0x0004e20000000200 */
[-C--:B------:R-:W-:Y:S01]  /*fa90*/  HMMA.16816.F32.BF16 R60, R180, R194.reuse, R60 ;  /* 0x000000c2b43c723c */ /* 0x080fe2000004183c */
[----:B------:R-:W-:Y:S04]  /*faa0*/  DEPBAR.LE SB0, 0x0 ;  /* 0x000080000000791a */ /* 0x000fe80000000000 */
[----:B------:R-:W-:Y:S01]  /*fab0*/  IMAD.WIDE.U32 R192, R186, -0x2daee0ad, RZ ;  /* 0xd2511f53bac07825 */ /* 0x000fe200078e00ff */
[----:B------:R-:W-:Y:S02]  /*fac0*/  BAR.SYNC.DEFER_BLOCKING 0x0 ;  /* 0x0000000000007b1d */ /* 0x000fe40000010000 */
[C---:B------:R-:W-:Y:S05]  /*fad0*/  HMMA.16816.F32.BF16 R64, R172.reuse, R194, R64 ;  /* 0x000000c2ac40723c */ /* 0x040fea0000041840 */
[----:B------:R-:W-:Y:S03]  /*fae0*/  IMAD.WIDE.U32 R194, R184, -0x2daee0ad, RZ ;  /* 0xd2511f53b8c27825 */ /* 0x000fe600078e00ff */
[-C--:B------:R-:W-:Y:S03]  /*faf0*/  HMMA.16816.F32.BF16 R68, R172, R196.reuse, R68 ;  /* 0x000000c4ac44723c */ /* 0x080fe60000041844 */
[----:B------:R-:W-:Y:S01]  /*fb00*/  LOP3.LUT R184, R194, UR15, R217, 0x96, !PT ;  /* 0x0000000fc2b87c12 */ /* 0x000fe2000f8e96d9 */
[----:B------:R-:W-:Y:S01]  /*fb10*/  IMAD.WIDE.U32 R218, R185, -0x2daee0ad, RZ ;  /* 0xd2511f53b9da7825 */ /* 0x000fe200078e00ff */
[----:B------:R-:W-:Y:S02]  /*fb20*/  LOP3.LUT R185, R214, UR16, R193, 0x96, !PT ;  /* 0x00000010d6b97c12 */ /* 0x000fe4000f8e96c1 */
[----:B--2---:R-:W-:Y:S01]  /*fb30*/  LOP3.LUT R2, R224, UR16, R195, 0x96, !PT ;  /* 0x00000010e0027c12 */ /* 0x004fe2000f8e96c3 */
[C---:B------:R-:W-:Y:S04]  /*fb40*/  HMMA.16816.F32.BF16 R72, R180.reuse, R196, R72 ;  /* 0x000000c4b448723c */ /* 0x040fe80000041848 */
[----:B------:R-:W-:Y:S01]  /*fb50*/  LOP3.LUT R192, R192, UR15, R219, 0x96, !PT ;  /* 0x0000000fc0c07c12 */ /* 0x000fe2000f8e96db */
[----:B------:R-:W-:Y:S03]  /*fb60*/  IMAD.WIDE.U32 R188, R188, -0x2daee0ad, RZ ;  /* 0xd2511f53bcbc7825 */ /* 0x000fe600078e00ff */
[-C--:B------:R-:W-:Y:S03]  /*fb70*/  HMMA.16816.F32.BF16 R76, R180, R198.reuse, R76 ;  /* 0x000000c6b44c723c */ /* 0x080fe6000004184c */
[----:B------:R-:W-:Y:S05]  /*fb80*/  IMAD.WIDE.U32 R192, R192, -0x326172a9, RZ ;  /* 0xcd9e8d57c0c07825 */ /* 0x000fea00078e00ff */
[C---:B------:R-:W-:Y:S08]  /*fb90*/  HMMA.16816.F32.BF16 R80, R172.reuse, R198, R80 ;  /* 0x000000c6ac50723c */ /* 0x040ff00000041850 */
[-C--:B------:R-:W-:Y:S08]  /*fba0*/  HMMA.16816.F32.BF16 R84, R172, R200.reuse, R84 ;  /* 0x000000c8ac54723c */ /* 0x080ff00000041854 */
[C---:B------:R-:W-:Y:S04]  /*fbb0*/  HMMA.16816.F32.BF16 R88, R180.reuse, R200, R88 ;  /* 0x000000c8b458723c */ /* 0x040fe80000041858 */
[----:B------:R-:W-:Y:S01]  /*fbc0*/  IMAD.WIDE.U32 R200, R134, -0x2daee0ad, RZ ;  /* 0xd2511f5386c87825 */ /* 0x000fe200078e00ff */
[----:B------:R-:W-:Y:S03]  /*fbd0*/  LOP3.LUT R134, R214, UR16, R191, 0x96, !PT ;  /* 0x00000010d6867c12 */ /* 0x000fe6000f8e96bf */
[-C--:B------:R-:W-:Y:S03]  /*fbe0*/  HMMA.16816.F32.BF16 R92, R180, R202.reuse, R92 ;  /* 0x000000cab45c723c */ /* 0x080fe6000004185c */
[----:B------:R-:W-:Y:S01]  /*fbf0*/  LOP3.LUT R135, R190, UR15, R201, 0x96, !PT ;  /* 0x0000000fbe877c12 */ /* 0x000fe2000f8e96c9 */
[----:B------:R-:W-:Y:S04]  /*fc00*/  IMAD.WIDE.U32 R194, R134, -0x326172a9, RZ ;  /* 0xcd9e8d5786c27825 */ /* 0x000fe800078e00ff */
[C---:B------:R-:W-:Y:S04]  /*fc10*/  HMMA.16816.F32.BF16 R96, R172.reuse, R202, R96 ;  /* 0x000000caac60723c */ /* 0x040fe80000041860 */
[----:B------:R-:W-:Y:S01]  /*fc20*/  LOP3.LUT R134, R222, UR6, R195, 0x96, !PT ;  /* 0x00000006de867c12 */ /* 0x000fe2000f8e96c3 */
[----:B------:R-:W-:Y:S03]  /*fc30*/  IMAD.WIDE.U32 R190, R2, -0x326172a9, RZ ;  /* 0xcd9e8d5702be7825 */ /* 0x000fe600078e00ff */
[-C--:B-1----:R-:W-:Y:S03]  /*fc40*/  HMMA.16816.F32.BF16 R100, R172, R136.reuse, R100 ;  /* 0x00000088ac64723c */ /* 0x082fe60000041864 */
[----:B------:R-:W-:Y:S01]  /*fc50*/  LOP3.LUT R2, R220, UR6, R191, 0x96, !PT ;  /* 0x00000006dc027c12 */ /* 0x000fe2000f8e96bf */
[----:B------:R-:W-:Y:S04]  /*fc60*/  IMAD.WIDE.U32 R214, R187, -0x2daee0ad, RZ ;  /* 0xd2511f53bbd67825 */ /* 0x000fe800078e00ff */
[C---:B------:R-:W-:Y:S04]  /*fc70*/  HMMA.16816.F32.BF16 R104, R180.reuse, R136, R104 ;  /* 0x00000088b468723c */ /* 0x040fe80000041868 */
[----:B------:R-:W-:Y:S01]  /*fc80*/  LOP3.LUT R136, R224, UR16, R189, 0x96, !PT ;  /* 0x00000010e0887c12 */ /* 0x000fe2000f8e96bd */
[----:B------:R-:W-:Y:S01]  /*fc90*/  IMAD.WIDE.U32 R198, R135, -0x326172a9, RZ ;  /* 0xcd9e8d5787c67825 */ /* 0x000fe200078e00ff */
[----:B------:R-:W-:Y:S02]  /*fca0*/  LOP3.LUT R196, R188, UR15, R215, 0x96, !PT ;  /* 0x0000000fbcc47c12 */ /* 0x000fe4000f8e96d7 */
[-C--:B------:R-:W-:Y:S03]  /*fcb0*/  HMMA.16816.F32.BF16 R108, R180, R138.reuse, R108 ;  /* 0x0000008ab46c723c */ /* 0x080fe6000004186c */
[----:B------:R-:W-:Y:S01]  /*fcc0*/  LOP3.LUT R194, R194, UR10, R199, 0x96, !PT ;  /* 0x0000000ac2c27c12 */ /* 0x000fe2000f8e96c7 */
[----:B------:R-:W-:Y:S04]  /*fcd0*/  IMAD.WIDE.U32 R202, R184, -0x326172a9, RZ ;  /* 0xcd9e8d57b8ca7825 */ /* 0x000fe800078e00ff */
[C---:B------:R-:W-:Y:S04]  /*fce0*/  HMMA.16816.F32.BF16 R112, R172.reuse, R138, R112 ;  /* 0x0000008aac70723c */ /* 0x040fe80000041870 */
[----:B------:R-:W-:Y:S01]  /*fcf0*/  LOP3.LUT R190, R190, UR10, R203, 0x96, !PT ;  /* 0x0000000abebe7c12 */ /* 0x000fe2000f8e96cb */
[----:B------:R-:W-:Y:S03]  /*fd00*/  IMAD.WIDE.U32 R186, R185, -0x326172a9, RZ ;  /* 0xcd9e8d57b9ba7825 */ /* 0x000fe600078e00ff */
[-C--:B---3--:R-:W-:Y:S03]  /*fd10*/  HMMA.16816.F32.BF16 R116, R172, R176.reuse, R116 ;  /* 0x000000b0ac74723c */ /* 0x088fe60000041874 */
[----:B------:R-:W-:Y:S01]  /*fd20*/  LOP3.LUT R186, R186, UR10, R193, 0x96, !PT ;  /* 0x0000000ababa7c12 */ /* 0x000fe2000f8e96c1 */
[----:B------:R-:W-:Y:S04]  /*fd30*/  IMAD.WIDE.U32 R134, R134, -0x2daee0ad, RZ ;  /* 0xd2511f5386867825 */ /* 0x000fe800078e00ff */
[C---:B------:R-:W-:Y:S04]  /*fd40*/  HMMA.16816.F32.BF16 R120, R180.reuse, R176, R120 ;  /* 0x000000b0b478723c */ /* 0x040fe80000041878 */
[----:B------:R-:W-:Y:S01]  /*fd50*/  LOP3.LUT R137, R200, UR14, R135, 0x96, !PT ;  /* 0x0000000ec8897c12 */ /* 0x000fe2000f8e9687 */
[----:B------:R-:W-:Y:S01]  /*fd60*/  IMAD.WIDE.U32 R184, R2, -0x2daee0ad, RZ ;  /* 0xd2511f5302b87825 */ /* 0x000fe200078e00ff */
[----:B------:R-:W-:Y:S02]  /*fd70*/  LOP3.LUT R2, R222, UR6, R187, 0x96, !PT ;  /* 0x00000006de027c12 */ /* 0x000fe4000f8e96bb */
[-C--:B------:R-:W-:Y:S03]  /*fd80*/  HMMA.16816.F32.BF16 R124, R180, R178.reuse, R124 ;  /* 0x000000b2b47c723c */ /* 0x080fe6000004187c */
[----:B------:R-:W-:Y:S01]  /*fd90*/  IMAD.WIDE.U32 R138, R136, -0x326172a9, RZ ;  /* 0xcd9e8d57888a7825 */ /* 0x000fe200078e00ff */
[----:B------:R-:W-:Y:S03]  /*fda0*/  LOP3.LUT R136, R216, UR14, R185, 0x96, !PT ;  /* 0x0000000ed8887c12 */ /* 0x000fe6000f8e96b9 */
[----:B------:R-:W-:Y:S01]  /*fdb0*/  IMAD.WIDE.U32 R194, R194, -0x2daee0ad, RZ ;  /* 0xd2511f53c2c27825 */ /* 0x000fe200078e00ff */
[----:B------:R-:W-:Y:S01]  /*fdc0*/  LOP3.LUT R135, R220, UR6, R139, 0x96, !PT ;  /* 0x00000006dc877c12 */ /* 0x000fe2000f8e968b */
[----:B------:R-:W-:Y:S04]  /*fdd0*/  HMMA.16816.F32.BF16 R128, R172, R178, R128 ;  /* 0x000000b2ac80723c */ /* 0x000fe80000041880 */
[----:B------:R-:W-:Y:S01]  /*fde0*/  LOP3.LUT R134, R134, UR13, R195, 0x96, !PT ;  /* 0x0000000d86867c12 */ /* 0x000fe2000f8e96c3 */
[----:B------:R-:W-:Y:S01]  /*fdf0*/  IMAD.WIDE.U32 R190, R190, -0x2daee0ad, RZ ;  /* 0xd2511f53bebe7825 */ /* 0x000fe200078e00ff */
[----:B------:R-:W-:Y:S03]  /*fe00*/  FMNMX3.FTZ R172, R132, R4, R5, !PT ;  /* 0x0000000484ac7276 */ /* 0x000fe60007810005 */
[----:B------:R-:W-:Y:S01]  /*fe10*/  IMAD.WIDE.U32 R224, R2, -0x2daee0ad, RZ ;  /* 0xd2511f5302e07825 */ /* 0x000fe200078e00ff */
[----:B------:R-:W-:Y:S02]  /*fe20*/  LOP3.LUT R2, R184, UR13, R191, 0x96, !PT ;  /* 0x0000000db8027c12 */ /* 0x000fe4000f8e96bf */
[----:B------:R-:W-:Y:S01]  /*fe30*/  FMNMX3.FTZ R172, R172, R16, R17, !PT ;  /* 0x00000010acac7276 */ /* 0x000fe20007810011 */
[----:B------:R-:W-:Y:S01]  /*fe40*/  IMAD.WIDE.U32 R216, R135, -0x2daee0ad, RZ ;  /* 0xd2511f5387d87825 */ /* 0x000fe200078e00ff */
[----:B------:R-:W-:Y:S02]  /*fe50*/  LOP3.LUT R135, R218, UR14, R225, 0x96, !PT ;  /* 0x0000000eda877c12 */ /* 0x000fe4000f8e96e1 */
[----:B------:R-:W-:Y:S01]  /*fe60*/  FMNMX3.FTZ R185, R172, R20, R21, !PT ;  /* 0x00000014acb97276 */ /* 0x000fe20007810015 */
[----:B------:R-:W-:Y:S01]  /*fe70*/  IMAD.WIDE.U32 R176, R134, -0x326172a9, RZ ;  /* 0xcd9e8d5786b07825 */ /* 0x000fe200078e00ff */
[----:B------:R-:W-:Y:S02]  /*fe80*/  FMNMX3.FTZ R134, R0, R8, R9, !PT ;  /* 0x0000000800867276 */ /* 0x000fe40007810009 */
        /* <DEDUP_REMOVED lines=54> */
[----:B------:R-:W-:Y:S02]  /*101f0*/  LOP3.LUT R138, R138, UR10, R197, 0x96, !PT ;  /* 0x0000000a8a8a7c12 */ /* 0x000fe4000f8e96c5 */
[----:B------:R-:W-:Y:S02]  /*10200*/  FMNMX3.FTZ R183, R183, R108, R109, !PT ;  /* 0x0000006cb7b77276 */ /* 0x000fe4000781006d */
[----:B------:R-:W-:Y:S02]  /*10210*/  FMNMX3.FTZ R2, R2, R110, R111, !PT ;  /* 0x0000006e02027276 */ /* 0x000fe4000781006f */
[----:B------:R-:W-:Y:S02]  /*10220*/  FMNMX3.FTZ R185, R185, R112, R113, !PT ;  /* 0x00000070b9b97276 */ /* 0x000fe40007810071 */
[----:B------:R-:W-:Y:S02]  /*10230*/  FMNMX3.FTZ R134, R134, R114, R115, !PT ;  /* 0x0000007286867276 */ /* 0x000fe40007810073 */
[----:B------:R-:W-:Y:S01]  /*10240*/  LOP3.LUT R184, R198, UR9, R189, 0x96, !PT ;  /* 0x00000009c6b87c12 */ /* 0x000fe2000f8e96bd */
[----:B------:R-:W-:Y:S01]  /*10250*/  IMAD.WIDE.U32 R198, R138, -0x2daee0ad, RZ ;  /* 0xd2511f538ac67825 */ /* 0x000fe200078e00ff */
[----:B------:R-:W-:Y:S02]  /*10260*/  LOP3.LUT R139, R214, UR14, R217, 0x96, !PT ;  /* 0x0000000ed68b7c12 */ /* 0x000fe4000f8e96d9 */
[----:B------:R-:W-:Y:S02]  /*10270*/  LOP3.LUT R138, R224, UR13, R187, 0x96, !PT ;  /* 0x0000000de08a7c12 */ /* 0x000fe4000f8e96bb */
[----:B------:R-:W-:Y:S01]  /*10280*/  FMNMX3.FTZ R183, R183, R120, R121, !PT ;  /* 0x00000078b7b77276 */ /* 0x000fe20007810079 */
[----:B------:R-:W-:Y:S01]  /*10290*/  IMAD.WIDE.U32 R180, R139, -0x326172a9, RZ ;  /* 0xcd9e8d578bb47825 */ /* 0x000fe200078e00ff */
[----:B------:R-:W-:Y:S02]  /*102a0*/  FMNMX3.FTZ R2, R2, R122, R123, !PT ;  /* 0x0000007a02027276 */ /* 0x000fe4000781007b */
[----:B------:R-:W-:Y:S01]  /*102b0*/  FMNMX3.FTZ R185, R185, R116, R117, !PT ;  /* 0x00000074b9b97276 */ /* 0x000fe20007810075 */
[----:B------:R-:W-:Y:S01]  /*102c0*/  IMAD.WIDE.U32 R138, R138, -0x326172a9, RZ ;  /* 0xcd9e8d578a8a7825 */ /* 0x000fe200078e00ff */
[----:B------:R-:W-:Y:S02]  /*102d0*/  FMNMX3.FTZ R134, R134, R118, R119, !PT ;  /* 0x0000007686867276 */ /* 0x000fe40007810077 */
[----:B------:R-:W-:Y:S02]  /*102e0*/  LOP3.LUT R202, R202, UR9, R137, 0x96, !PT ;  /* 0x00000009caca7c12 */ /* 0x000fe4000f8e9689 */
[----:B------:R-:W-:Y:S01]  /*102f0*/  LOP3.LUT R189, R136, UR7, R201, 0x96, !PT ;  /* 0x0000000788bd7c12 */ /* 0x000fe2000f8e96c9 */
[----:B------:R-:W-:Y:S01]  /*10300*/  IMAD.WIDE.U32 R136, R184, -0x2daee0ad, RZ ;  /* 0xd2511f53b8887825 */ /* 0x000fe200078e00ff */
[----:B------:R-:W-:Y:S02]  /*10310*/  LOP3.LUT R182, R188, UR7, R177, 0x96, !PT ;  /* 0x00000007bcb67c12 */ /* 0x000fe4000f8e96b1 */
[----:B------:R-:W-:Y:S02]  /*10320*/  LOP3.LUT R203, R216, UR13, R199, 0x96, !PT ;  /* 0x0000000dd8cb7c12 */ /* 0x000fe4000f8e96c7 */
[----:B------:R-:W-:Y:S02]  /*10330*/  FMNMX3.FTZ R183, R183, R124, R125, !PT ;  /* 0x0000007cb7b77276 */ /* 0x000fe4000781007d */
[----:B------:R-:W-:Y:S02]  /*10340*/  FMNMX3.FTZ R184, R2, R126, R127, !PT ;  /* 0x0000007e02b87276 */ /* 0x000fe4000781007f */
[----:B------:R-:W-:Y:S02]  /*10350*/  FMNMX3.FTZ R185, R185, R128, R129, !PT ;  /* 0x00000080b9b97276 */ /* 0x000fe40007810081 */
[----:B------:R-:W-:Y:S01]  /*10360*/  FMNMX3.FTZ R188, R134, R130, R131, !PT ;  /* 0x0000008286bc7276 */ /* 0x000fe20007810083 */
[----:B------:R-:W-:Y:S06]  /*10370*/  BRA.U.ANY UP0, `(.L_x_706) ;  /* 0xffffffe9006c7547 */ /* 0x000fec000b93ffff */
.L_x_705:
[----:B------:R-:W-:Y:S01]  /*10380*/  LOP3.LUT R226, R226, 0xfffffdff, RZ, 0xc0, !PT ;  /* 0xfffffdffe2e27812 */ /* 0x000fe200078ec0ff */
[----:B------:R-:W-:Y:S01]  /*10390*/  STL [R1+0x324], R204 ;  /* 0x000324cc01007387 */ /* 0x000fe20000100800 */
[----:B--2---:R-:W-:Y:S01]  /*103a0*/  PRMT R174, R176, 0x7772, RZ ;  /* 0x00007772b0ae7816 */ /* 0x004fe200000000ff */
[----:B------:R-:W-:Y:S01]  /*103b0*/  IMAD.MOV.U32 R230, RZ, RZ, R136 ;  /* 0x000000ffffe67224 */ /* 0x000fe200078e0088 */
[----:B------:R-:W-:Y:S01]  /*103c0*/  @P0 LOP3.LUT R226, R226, 0x200, RZ, 0xfc, !PT ;  /* 0x00000200e2e20812 */ /* 0x000fe200078efcff */
[----:B------:R-:W-:Y:S01]  /*103d0*/  STL [R1+0x320], R212 ;  /* 0x000320d401007387 */ /* 0x000fe20000100800 */
[----:B------:R-:W-:Y:S01]  /*103e0*/  PRMT R243, R176, 0x7771, RZ ;  /* 0x00007771b0f37816 */ /* 0x000fe200000000ff */
[----:B------:R-:W-:Y:S01]  /*103f0*/  IMAD.MOV.U32 R246, RZ, RZ, R138 ;  /* 0x000000fffff67224 */ /* 0x000fe200078e008a */
[----:B------:R-:W-:Y:S01]  /*10400*/  LOP3.LUT R226, R226, 0xfffffeff, RZ, 0xc0, !PT ;  /* 0xfffffeffe2e27812 */ /* 0x000fe200078ec0ff */
[----:B------:R-:W-:Y:S01]  /*10410*/  STL [R1+0x2f8], R213 ;  /* 0x0002f8d501007387 */ /* 0x000fe20000100800 */
[----:B------:R-:W-:Y:S01]  /*10420*/  PRMT R2, R176, 0x7773, RZ ;  /* 0x00007773b0027816 */ /* 0x000fe200000000ff */
[----:B------:R-:W-:Y:S01]  /*10430*/  IMAD.MOV.U32 R191, RZ, RZ, R176 ;  /* 0x000000ffffbf7224 */ /* 0x000fe200078e00b0 */
[----:B------:R-:W-:Y:S01]  /*10440*/  @P3 LOP3.LUT R226, R226, 0x100, RZ, 0xfc, !PT ;  /* 0x00000100e2e23812 */ /* 0x000fe200078efcff */
[----:B------:R-:W-:Y:S01]  /*10450*/  STL [R1+0x2f4], R209 ;  /* 0x0002f4d101007387 */ /* 0x000fe20000100800 */
[----:B------:R-:W-:Y:S01]  /*10460*/  PRMT R175, R138, 0x7771, RZ ;  /* 0x000077718aaf7816 */ /* 0x000fe200000000ff */
[----:B------:R-:W-:Y:S01]  /*10470*/  IMAD.MOV.U32 R211, RZ, RZ, R236 ;  /* 0x000000ffffd37224 */ /* 0x000fe200078e00ec */
[----:B------:R-:W-:Y:S01]  /*10480*/  LOP3.LUT R177, R194, UR12, R137, 0x96, !PT ;  /* 0x0000000cc2b17c12 */ /* 0x000fe2000f8e9689 */
[----:B------:R-:W-:Y:S01]  /*10490*/  STL [R1+0x2f0], R208 ;  /* 0x0002f0d001007387 */ /* 0x000fe20000100800 */
[----:B------:R-:W-:Y:S01]  /*104a0*/  LOP3.LUT R187, R178, UR7, R139, 0x96, !PT ;  /* 0x00000007b2bb7c12 */ /* 0x000fe2000f8e968b */
[----:B------:R-:W-:Y:S01]  /*104b0*/  IMAD.MOV.U32 R210, RZ, RZ, R232 ;  /* 0x000000ffffd27224 */ /* 0x000fe200078e00e8 */
[----:B------:R-:W-:Y:S01]  /*104c0*/  LOP3.LUT R192, R192, UR9, R179, 0x96, !PT ;  /* 0x00000009c0c07c12 */ /* 0x000fe2000f8e96b3 */
[----:B------:R-:W-:Y:S01]  /*104d0*/  STL [R1+0x2ec], R207 ;  /* 0x0002eccf01007387 */ /* 0x000fe20000100800 */
[----:B------:R-:W-:Y:S01]  /*104e0*/  LOP3.LUT R196, R196, UR9, R181, 0x96, !PT ;  /* 0x00000009c4c47c12 */ /* 0x000fe2000f8e96b5 */
[----:B------:R-:W-:Y:S02]  /*104f0*/  UIADD3 UR26, UPT, UPT, UR25, 0x2, URZ ;  /* 0x00000002191a7890 */ /* 0x000fe4000fffe0ff */
[----:B------:R-:W-:Y:S01]  /*10500*/  STL [R1+0x2e8], R206 ;  /* 0x0002e8ce01007387 */ /* 0x000fe20000100800 */
[----:B------:R-:W-:Y:S01]  /*10510*/  UIADD3 UR25, UPT, UPT, UR25, 0x3, URZ ;  /* 0x0000000319197890 */ /* 0x000fe2000fffe0ff */
[----:B------:R-:W-:Y:S01]  /*10520*/  IMAD.WIDE.U32 R196, R196, -0x2daee0ad, RZ ;  /* 0xd2511f53c4c47825 */ /* 0x000fe200078e00ff */
[----:B------:R-:W-:Y:S01]  /*10530*/  UISETP.GT.AND UP0, UPT, UR19, URZ, UPT ;  /* 0x000000ff1300728c */ /* 0x000fe2000bf04270 */
[----:B------:R-:W-:Y:S03]  /*10540*/  STL [R1+0x2e4], R205 ;  /* 0x0002e4cd01007387 */ /* 0x000fe60000100800 */
[----:B------:R-:W-:Y:S01]  /*10550*/  LOP3.LUT R198, R198, UR12, R197, 0x96, !PT ;  /* 0x0000000cc6c67c12 */ /* 0x000fe2000f8e96c5 */
[----:B------:R-:W-:Y:S04]  /*10560*/  STL [R1+0x348], R226 ;  /* 0x000348e201007387 */ /* 0x000fe80000100800 */
[----:B------:R1:W-:Y:S04]  /*10570*/  STL [R1+0x28], R174 ;  /* 0x000028ae01007387 */ /* 0x0003e80000100800 */
[----:B------:R-:W-:Y:S04]  /*10580*/  STL [R1+0x2c], R243 ;  /* 0x00002cf301007387 */ /* 0x000fe80000100800 */
[----:B------:R2:W-:Y:S04]  /*10590*/  STL [R1+0x24], R2 ;  /* 0x0000240201007387 */ /* 0x0005e80000100800 */
[----:B------:R-:W3:Y:S04]  /*105a0*/  SHFL.BFLY PT, R173, R188, 0x2, 0x1f ;  /* 0x0c401f00bcad7f89 */ /* 0x000ee800000e0000 */
[----:B------:R-:W-:Y:S04]  /*105b0*/  SHFL.BFLY PT, R172, R185, 0x2, 0x1f ;  /* 0x0c401f00b9ac7f89 */ /* 0x000fe800000e0000 */
[----:B------:R-:W4:Y:S04]  /*105c0*/  SHFL.BFLY PT, R134, R183, 0x2, 0x1f ;  /* 0x0c401f00b7867f89 */ /* 0x000f2800000e0000 */
[----:B------:R-:W4:Y:S01]  /*105d0*/  SHFL.BFLY PT, R135, R184, 0x2, 0x1f ;  /* 0x0c401f00b8877f89 */ /* 0x000f2200000e0000 */
[C---:B-1----:R-:W-:Y:S02]  /*105e0*/  PRMT R174, R136.reuse, 0x7772, RZ ;  /* 0x0000777288ae7816 */ /* 0x042fe400000000ff */
[C---:B--2---:R-:W-:Y:S02]  /*105f0*/  PRMT R2, R136.reuse, 0x7771, RZ ;  /* 0x0000777188027816 */ /* 0x044fe400000000ff */
[----:B------:R-:W-:Y:S02]  /*10600*/  PRMT R136, R136, 0x7773, RZ ;  /* 0x0000777388887816 */ /* 0x000fe400000000ff */
[----:B---3--:R-:W-:Y:S01]  /*10610*/  FMNMX.FTZ R139, R188, R173, !PT ;  /* 0x000000adbc8b7209 */ /* 0x008fe20007810000 */
[----:B------:R1:W-:Y:S04]  /*10620*/  STL [R1+0x58], R2 ;  /* 0x0000580201007387 */ /* 0x0003e80000100800 */
[----:B------:R2:W-:Y:S04]  /*10630*/  STL [R1+0x44], R174 ;  /* 0x000044ae01007387 */ /* 0x0005e80000100800 */
[----:B------:R-:W-:Y:S04]  /*10640*/  STL [R1+0x358], R200 ;  /* 0x000358c801007387 */ /* 0x000fe80000100800 */
[----:B------:R3:W-:Y:S04]  /*10650*/  STL [R1+0x40], R136 ;  /* 0x0000408801007387 */ /* 0x0007e80000100800 */
[----:B------:R-:W-:Y:S04]  /*10660*/  STL [R1+0x70], R175 ;  /* 0x000070af01007387 */ /* 0x000fe80000100800 */
[----:B------:R-:W-:Y:S01]  /*10670*/  SHFL.BFLY PT, R175, R139, 0x1, 0x1f ;  /* 0x0c201f008baf7f89 */ /* 0x000fe200000e0000 */
[----:B-1----:R-:W-:Y:S02]  /*10680*/  PRMT R2, R200, 0x7770, RZ ;  /* 0x00007770c8027816 */ /* 0x002fe400000000ff */
[C---:B--2---:R-:W-:Y:S02]  /*10690*/  PRMT R174, R138.reuse, 0x7772, RZ ;  /* 0x000077728aae7816 */ /* 0x044fe400000000ff */
[----:B------:R-:W-:Y:S02]  /*106a0*/  PRMT R138, R138, 0x7773, RZ ;  /* 0x000077738a8a7816 */ /* 0x000fe400000000ff */
[----:B------:R-:W-:Y:S01]  /*106b0*/  ISETP.LE.U32.AND P4, PT, R2, UR11, PT ;  /* 0x0000000b02007c0c */ /* 0x000fe2000bf83070 */
[----:B------:R-:W-:Y:S01]  /*106c0*/  STL [R1+0x4c], R174 ;  /* 0x00004cae01007387 */ /* 0x000fe20000100800 */
[----:B----4-:R-:W-:Y:S01]  /*106d0*/  FMNMX.FTZ R2, R183, R134, !PT ;  /* 0x00000086b7027209 */ /* 0x010fe20007810000 */
[----:B---3--:R-:W-:Y:S02]  /*106e0*/  IMAD.WIDE.U32 R136, R202, -0x2daee0ad, RZ ;  /* 0xd2511f53ca887825 */ /* 0x008fe400078e00ff */
[----:B------:R1:W-:Y:S02]  /*106f0*/  STL [R1+0x48], R138 ;  /* 0x0000488a01007387 */ /* 0x0003e40000100800 */
[----:B------:R-:W-:Y:S01]  /*10700*/  IMAD.MOV.U32 R200, RZ, RZ, R136 ;  /* 0x000000ffffc87224 */ /* 0x000fe200078e0088 */
[----:B------:R-:W-:Y:S02]  /*10710*/  LOP3.LUT R190, R190, UR12, R137, 0x96, !PT ;  /* 0x0000000cbebe7c12 */ /* 0x000fe4000f8e9689 */
[----:B------:R-:W-:Y:S02]  /*10720*/  PRMT R178, R136, 0x7771, RZ ;  /* 0x0000777188b27816 */ /* 0x000fe400000000ff */
[----:B------:R-:W-:Y:S01]  /*10730*/  FMNMX.FTZ R137, R184, R135, !PT ;  /* 0x00000087b8897209 */ /* 0x000fe20007810000 */
[----:B------:R-:W-:Y:S01]  /*10740*/  STL [R1+0x35c], R190 ;  /* 0x00035cbe01007387 */ /* 0x000fe20000100800 */
[C---:B------:R-:W-:Y:S01]  /*10750*/  PRMT R176, R136.reuse, 0x7772, RZ ;  /* 0x0000777288b07816 */ /* 0x040fe200000000ff */
[----:B------:R-:W-:Y:S01]  /*10760*/  IMAD.WIDE.U32 R134, R203, -0x326172a9, RZ ;  /* 0xcd9e8d57cb867825 */ /* 0x000fe200078e00ff */
[----:B------:R-:W-:Y:S01]  /*10770*/  PRMT R136, R136, 0x7773, RZ ;  /* 0x0000777388887816 */ /* 0x000fe200000000ff */
[----:B------:R-:W-:Y:S02]  /*10780*/  STL [R1+0x364], R200 ;  /* 0x000364c801007387 */ /* 0x000fe40000100800 */
[----:B------:R-:W-:Y:S01]  /*10790*/  IMAD.WIDE.U32 R202, R192, -0x2daee0ad, RZ ;  /* 0xd2511f53c0ca7825 */ /* 0x000fe200078e00ff */
[----:B------:R-:W-:Y:S01]  /*107a0*/  LOP3.LUT R193, R180, UR7, R135, 0x96, !PT ;  /* 0x00000007b4c17c12 */ /* 0x000fe2000f8e9687 */
[----:B------:R2:W-:Y:S01]  /*107b0*/  STL [R1+0x2cc], R178 ;  /* 0x0002ccb201007387 */ /* 0x0005e20000100800 */
[----:B------:R-:W-:Y:S01]  /*107c0*/  PRMT R179, R134, 0x7771, RZ ;  /* 0x0000777186b37816 */ /* 0x000fe200000000ff */
[----:B------:R-:W-:Y:S01]  /*107d0*/  IMAD.MOV.U32 R212, RZ, RZ, R134 ;  /* 0x000000ffffd47224 */ /* 0x000fe200078e0086 */
[----:B------:R-:W-:Y:S01]  /*107e0*/  LOP3.LUT R135, R182, 0xffff, RZ, 0xc0, !PT ;  /* 0x0000ffffb6877812 */ /* 0x000fe200078ec0ff */
[----:B------:R3:W-:Y:S01]  /*107f0*/  STL [R1+0x2c8], R176 ;  /* 0x0002c8b001007387 */ /* 0x0007e20000100800 */
[----:B------:R-:W-:Y:S01]  /*10800*/  LOP3.LUT R186, R186, UR12, R203, 0x96, !PT ;  /* 0x0000000cbaba7c12 */ /* 0x000fe2000f8e96cb */
[----:B------:R-:W-:Y:S01]  /*10810*/  IMAD.U32 R184, RZ, RZ, UR24 ;  /* 0x00000018ffb87e24 */ /* 0x000fe2000f8e00ff */
[----:B-1----:R-:W-:Y:S01]  /*10820*/  FMNMX.FTZ R138, R185, R172, !PT ;  /* 0x000000acb98a7209 */ /* 0x002fe20007810000 */
[----:B------:R-:W-:Y:S01]  /*10830*/  STL [R1+0x360], R193 ;  /* 0x000360c101007387 */ /* 0x000fe20000100800 */
[----:B------:R-:W-:Y:S03]  /*10840*/  IMAD.U32 R180, RZ, RZ, UR24 ;  /* 0x00000018ffb47e24 */ /* 0x000fe6000f8e00ff */
[----:B------:R1:W-:Y:S04]  /*10850*/  STL [R1+0x2c4], R136 ;  /* 0x0002c48801007387 */ /* 0x0003e80000100800 */
[----:B------:R4:W-:Y:S04]  /*10860*/  STL [R1+0x2d0], R179 ;  /* 0x0002d0b301007387 */ /* 0x0009e80000100800 */
[----:B------:R-:W4:Y:S01]  /*10870*/  SHFL.BFLY PT, R172, R2, 0x1, 0x1f ;  /* 0x0c201f0002ac7f89 */ /* 0x000f2200000e0000 */
[C---:B--2---:R-:W-:Y:S03]  /*10880*/  PRMT R178, R134.reuse, 0x7772, RZ ;  /* 0x0000777286b27816 */ /* 0x044fe600000000ff */
[----:B------:R-:W2:Y:S01]  /*10890*/  SHFL.BFLY PT, R173, R137, 0x1, 0x1f ;  /* 0x0c201f0089ad7f89 */ /* 0x000ea200000e0000 */
[----:B------:R-:W-:Y:S01]  /*108a0*/  PRMT R134, R134, 0x7773, RZ ;  /* 0x0000777386867816 */ /* 0x000fe200000000ff */
[----:B---3--:R-:W3:Y:S02]  /*108b0*/  LDC R176, c[0x0][0x448] ;  /* 0x00011200ffb07b82 */ /* 0x008ee40000000800 */
[----:B------:R2:W-:Y:S04]  /*108c0*/  STL [R1+0x2c0], R178 ;  /* 0x0002c0b201007387 */ /* 0x0005e80000100800 */
[----:B------:R2:W-:Y:S01]  /*108d0*/  STL [R1+0x2bc], R134 ;  /* 0x0002bc8601007387 */ /* 0x0005e20000100800 */
[----:B-1----:R-:W-:Y:S03]  /*108e0*/  SHF.R.U32.HI R136, RZ, 0x8, R135 ;  /* 0x00000008ff887819 */ /* 0x002fe60000011687 */
[----:B------:R-:W1:Y:S01]  /*108f0*/  SHFL.BFLY PT, R174, R138, 0x1, 0x1f ;  /* 0x0c201f008aae7f89 */ /* 0x000e6200000e0000 */
[----:B----4-:R-:W-:Y:S03]  /*10900*/  IMAD.MOV.U32 R179, RZ, RZ, R229 ;  /* 0x000000ffffb37224 */ /* 0x010fe600078e00e5 */
[----:B------:R4:W-:Y:S01]  /*10910*/  STL [R1+0x20], R136 ;  /* 0x0000208801007387 */ /* 0x0009e20000100800 */
[----:B------:R-:W-:Y:S03]  /*10920*/  FMNMX.FTZ R135, R2, R172, !PT ;  /* 0x000000ac02877209 */ /* 0x000fe60007810000 */
[----:B------:R3:W3:Y:S01]  /*10930*/  LDL.S16 R192, [R1+0x154] ;  /* 0x0001540001c07983 */ /* 0x0006e20000100600 */
[C---:B------:R-:W-:Y:S01]  /*10940*/  FSETP.NEU.FTZ.AND P2, PT, R135.reuse, -INF , PT ;  /* 0xff8000008700780b */ /* 0x040fe20003f5d000 */
[C---:B------:R-:W-:Y:S02]  /*10950*/  FMUL.FTZ R2, R135.reuse, UR4 ;  /* 0x0000000487027c20 */ /* 0x040fe40008410000 */
[----:B------:R3:W3:Y:S01]  /*10960*/  LDL.S16 R190, [R1+0x150] ;  /* 0x0001500001be7983 */ /* 0x0006e20000100600 */
[----:B------:R-:W-:Y:S02]  /*10970*/  FADD.FTZ R0, -R135, R0 ;  /* 0x0000000087007221 */ /* 0x000fe40000010100 */
[----:B------:R-:W-:Y:S01]  /*10980*/  FSEL R2, R2, RZ, P2 ;  /* 0x000000ff02027208 */ /* 0x000fe20001000000 */
[----:B------:R3:W3:Y:S01]  /*10990*/  LDL.S16 R188, [R1+0x14c] ;  /* 0x00014c0001bc7983 */ /* 0x0006e20000100600 */
[----:B--2---:R-:W-:Y:S01]  /*109a0*/  IMAD.MOV.U32 R178, RZ, RZ, R231 ;  /* 0x000000ffffb27224 */ /* 0x004fe200078e00e7 */
[----:B------:R-:W-:Y:S02]  /*109b0*/  LOP3.LUT R134, R136, 0xffff, RZ, 0xc0, !PT ;  /* 0x0000ffff88867812 */ /* 0x000fe400078ec0ff */
[--C-:B------:R-:W-:Y:S01]  /*109c0*/  FFMA.FTZ R124, R124, UR4, -R2.reuse ;  /* 0x000000047c7c7c23 */ /* 0x100fe20008010802 */
[--C-:B------:R-:W-:Y:S01]  /*109d0*/  FFMA.FTZ R125, R125, UR4, -R2.reuse ;  /* 0x000000047d7d7c23 */ /* 0x100fe20008010802 */
[----:B------:R-:W-:Y:S01]  /*109e0*/  LEA R184, P1, R184, R178, 0x1 ;  /* 0x000000b2b8b87211 */ /* 0x000fe200078208ff */
[--C-:B------:R-:W-:Y:S01]  /*109f0*/  FFMA.FTZ R12, R12, UR4, -R2.reuse ;  /* 0x000000040c0c7c23 */ /* 0x100fe20008010802 */
[----:B------:R-:W-:Y:S01]  /*10a00*/  ISETP.LE.U32.AND P5, PT, R134, UR11, PT ;  /* 0x0000000b86007c0c */ /* 0x000fe2000bfa3070 */
[--C-:B------:R-:W-:Y:S01]  /*10a10*/  FFMA.FTZ R89, R89, UR4, -R2.reuse ;  /* 0x0000000459597c23 */ /* 0x100fe20008010802 */
[----:B------:R-:W-:Y:S01]  /*10a20*/  FMNMX.FTZ R134, R137, R173, !PT ;  /* 0x000000ad89867209 */ /* 0x000fe20007810000 */
[--C-:B------:R-:W-:Y:S01]  /*10a30*/  FFMA.FTZ R92, R92, UR4, -R2.reuse ;  /* 0x000000045c5c7c23 */ /* 0x100fe20008010802 */
[----:B-1----:R-:W-:Y:S01]  /*10a40*/  FMNMX.FTZ R137, R138, R174, !PT ;  /* 0x000000ae8a897209 */ /* 0x002fe20007810000 */
[----:B----4-:R-:W-:Y:S02]  /*10a50*/  IMAD.U32 R136, RZ, RZ, UR24 ;  /* 0x00000018ff887e24 */ /* 0x010fe4000f8e00ff */
[--C-:B------:R-:W-:Y:S01]  /*10a60*/  FFMA.FTZ R104, R104, UR4, -R2.reuse ;  /* 0x0000000468687c23 */ /* 0x100fe20008010802 */
[----:B------:R-:W-:Y:S01]  /*10a70*/  FMUL.FTZ R138, R134, UR4 ;  /* 0x00000004868a7c20 */ /* 0x000fe20008410000 */
[----:B------:R-:W-:Y:S01]  /*10a80*/  FSETP.NEU.FTZ.AND P6, PT, R137, -INF , PT ;  /* 0xff8000008900780b */ /* 0x000fe20003fdd000 */
[--C-:B------:R-:W-:Y:S01]  /*10a90*/  FFMA.FTZ R105, R105, UR4, -R2.reuse ;  /* 0x0000000469697c23 */ /* 0x100fe20008010802 */
[----:B------:R-:W-:Y:S01]  /*10aa0*/  LEA.HI.X.SX32 R185, R136, R179, 0x1, P1 ;  /* 0x000000b388b97211 */ /* 0x000fe200008f0eff */
[----:B------:R-:W-:Y:S01]  /*10ab0*/  FFMA.FTZ R109, R109, UR4, -R2 ;  /* 0x000000046d6d7c23 */ /* 0x000fe20008010802 */
[----:B------:R-:W-:Y:S01]  /*10ac0*/  FMNMX.FTZ R136, R139, R175, !PT ;  /* 0x000000af8b887209 */ /* 0x000fe20007810000 */
[----:B------:R-:W-:Y:S01]  /*10ad0*/  IMAD.U32 R139, RZ, RZ, UR24 ;  /* 0x00000018ff8b7e24 */ /* 0x000fe2000f8e00ff */
[----:B------:R-:W-:Y:S01]  /*10ae0*/  LOP3.LUT R175, R182, 0xff, RZ, 0xc0, !PT ;  /* 0x000000ffb6af7812 */ /* 0x000fe200078ec0ff */
[----:B---3--:R-:W-:Y:S01]  /*10af0*/  IMAD.WIDE R240, R176, 0x70, R184 ;  /* 0x00000070b0f07825 */ /* 0x008fe200078e02b8 */
[----:B------:R-:W-:Y:S01]  /*10b00*/  FSETP.NEU.FTZ.AND P1, PT, R134, -INF , PT ;  /* 0xff8000008600780b */ /* 0x000fe20003f3d000 */
[----:B------:R-:W-:Y:S01]  /*10b10*/  STL.64 [R1+0x368], R184 ;  /* 0x000368b801007387 */ /* 0x000fe20000100a00 */
[----:B------:R-:W-:Y:S01]  /*10b20*/  FSETP.NEU.FTZ.AND P2, PT, R136, -INF , PT ;  /* 0xff8000008800780b */ /* 0x000fe20003f5d000 */
[--C-:B------:R-:W-:Y:S01]  /*10b30*/  FFMA.FTZ R8, R8, UR4, -R2.reuse ;  /* 0x0000000408087c23 */ /* 0x100fe20008010802 */
[----:B------:R-:W-:Y:S01]  /*10b40*/  FSEL R138, R138, RZ, P1 ;  /* 0x000000ff8a8a7208 */ /* 0x000fe20000800000 */
[----:B------:R-:W-:Y:S01]  /*10b50*/  STL.64 [R1+0x350], R240 ;  /* 0x000350f001007387 */ /* 0x000fe20000100a00 */
[----:B------:R-:W-:Y:S01]  /*10b60*/  LEA R180, P1, R180, R240, 0x1 ;  /* 0x000000f0b4b47211 */ /* 0x000fe200078208ff */
[----:B------:R-:W-:Y:S01]  /*10b70*/  FFMA.FTZ R9, R9, UR4, -R2 ;  /* 0x0000000409097c23 */ /* 0x000fe20008010802 */
[----:B------:R1:W-:Y:S01]  /*10b80*/  MUFU.EX2 R173, R8 ;  /* 0x0000000800ad7308 */ /* 0x0003e20000000800 */
[----:B------:R2:W-:Y:S01]  /*10b90*/  STL [R1+0x10], R175 ;  /* 0x000010af01007387 */ /* 0x0005e20000100800 */
[----:B------:R-:W-:Y:S01]  /*10ba0*/  LEA.HI.X.SX32 R181, R139, R241, 0x1, P1 ;  /* 0x000000f18bb57211 */ /* 0x000fe200008f0eff */
[--C-:B------:R-:W-:Y:S01]  /*10bb0*/  FFMA.FTZ R10, R10, UR4, -R138.reuse ;  /* 0x000000040a0a7c23 */ /* 0x100fe2000801088a */
[----:B------:R-:W-:Y:S06]  /*10bc0*/  PRMT R139, R182, 0x7632, R139 ;  /* 0x00007632b68b7816 */ /* 0x000fec000000008b */
[----:B------:R-:W3:Y:S01]  /*10bd0*/  MUFU.EX2 R176, R9 ;  /* 0x0000000900b07308 */ /* 0x000ee20000000800 */
[----:B------:R-:W-:Y:S01]  /*10be0*/  ISETP.LE.U32.AND P1, PT, R175, UR11, PT ;  /* 0x0000000baf007c0c */ /* 0x000fe2000bf23070 */
[--C-:B------:R-:W-:Y:S01]  /*10bf0*/  FFMA.FTZ R11, R11, UR4, -R138.reuse ;  /* 0x000000040b0b7c23 */ /* 0x100fe2000801088a */
[----:B------:R-:W-:Y:S07]  /*10c00*/  LOP3.LUT R193, R139, 0xff, RZ, 0xc0, !PT ;  /* 0x000000ff8bc17812 */ /* 0x000fee00078ec0ff */
[----:B------:R4:W-:Y:S01]  /*10c10*/  MUFU.EX2 R174, R10 ;  /* 0x0000000a00ae7308 */ /* 0x0009e20000000800 */
[--C-:B------:R-:W-:Y:S01]  /*10c20*/  FFMA.FTZ R14, R14, UR4, -R138.reuse ;  /* 0x000000040e0e7c23 */ /* 0x100fe2000801088a */
[--C-:B------:R-:W-:Y:S01]  /*10c30*/  FFMA.FTZ R126, R126, UR4, -R138.reuse ;  /* 0x000000047e7e7c23 */ /* 0x100fe2000801088a */
[----:B------:R-:W-:Y:S01]  /*10c40*/  ISETP.LE.U32.AND P0, PT, R193, UR11, PT ;  /* 0x0000000bc1007c0c */ /* 0x000fe2000bf03070 */
[----:B------:R2:W-:Y:S01]  /*10c50*/  STL [R1+0xc], R193 ;  /* 0x00000cc101007387 */ /* 0x0005e20000100800 */
[----:B-1----:R-:W-:Y:S01]  /*10c60*/  LOP3.LUT R8, R189, 0xffff, RZ, 0xc0, !PT ;  /* 0x0000ffffbd087812 */ /* 0x002fe200078ec0ff */
[--C-:B------:R-:W-:Y:S01]  /*10c70*/  FFMA.FTZ R110, R110, UR4, -R138.reuse ;  /* 0x000000046e6e7c23 */ /* 0x100fe2000801088a */
[--C-:B------:R-:W-:Y:S01]  /*10c80*/  FFMA.FTZ R111, R111, UR4, -R138.reuse ;  /* 0x000000046f6f7c23 */ /* 0x100fe2000801088a */
[----:B------:R-:W-:Y:S01]  /*10c90*/  FFMA.FTZ R123, R123, UR4, -R138 ;  /* 0x000000047b7b7c23 */ /* 0x000fe2000801088a */
[----:B------:R-:W-:Y:S01]  /*10ca0*/  SHF.R.U32.HI R204, RZ, 0x8, R8 ;  /* 0x00000008ffcc7819 */ /* 0x000fe20000011608 */
[----:B------:R-:W-:Y:S01]  /*10cb0*/  FMUL.FTZ R8, R137, UR4 ;  /* 0x0000000489087c20 */ /* 0x000fe20008410000 */
[----:B---3--:R-:W-:Y:S01]  /*10cc0*/  F2FP.BF16.F32.PACK_AB R139, R176, R173 ;  /* 0x000000adb08b723e */ /* 0x008fe200000010ff */
[----:B------:R-:W-:Y:S01]  /*10cd0*/  FMUL.FTZ R9, R136, UR4 ;  /* 0x0000000488097c20 */ /* 0x000fe20008410000 */
[----:B------:R-:W-:Y:S01]  /*10ce0*/  FFMA.FTZ R15, R15, UR4, -R138 ;  /* 0x000000040f0f7c23 */ /* 0x000fe2000801088a */
[----:B----4-:R-:W-:Y:S01]  /*10cf0*/  LOP3.LUT R10, R204, 0xffff, RZ, 0xc0, !PT ;  /* 0x0000ffffcc0a7812 */ /* 0x010fe200078ec0ff */
[----:B------:R1:W-:Y:S01]  /*10d00*/  STL [R1+0x330], R204 ;  /* 0x000330cc01007387 */ /* 0x0003e20000100800 */
[----:B------:R-:W-:Y:S01]  /*10d10*/  FSEL R8, R8, RZ, P6 ;  /* 0x000000ff08087208 */ /* 0x000fe20003000000 */
[----:B--2---:R-:W2:Y:S01]  /*10d20*/  MUFU.EX2 R175, R11 ;  /* 0x0000000b00af7308 */ /* 0x004ea20000000800 */
[----:B------:R-:W-:Y:S01]  /*10d30*/  ISETP.LE.U32.AND P6, PT, R10, UR11, PT ;  /* 0x0000000b0a007c0c */ /* 0x000fe2000bfc3070 */
[----:B------:R-:W-:Y:S01]  /*10d40*/  IMAD.MOV.U32 R241, RZ, RZ, R210 ;  /* 0x000000fffff17224 */ /* 0x000fe200078e00d2 */
[----:B------:R-:W-:Y:S01]  /*10d50*/  LOP3.LUT R10, R187, 0xffff, RZ, 0xc0, !PT ;  /* 0x0000ffffbb0a7812 */ /* 0x000fe200078ec0ff */
[----:B------:R-:W-:Y:S01]  /*10d60*/  FFMA.FTZ R200, R112, UR4, -R8 ;  /* 0x0000000470c87c23 */ /* 0x000fe20008010808 */
[C---:B------:R-:W-:Y:S01]  /*10d70*/  PRMT R224, R139.reuse, 0x7610, R224 ;  /* 0x000076108be07816 */ /* 0x040fe200000000e0 */
[----:B------:R-:W-:Y:S01]  /*10d80*/  FFMA.FTZ R242, R68, UR4, -R8 ;  /* 0x0000000444f27c23 */ /* 0x000fe20008010808 */
[----:B------:R-:W-:Y:S01]  /*10d90*/  SHF.R.U32.HI R213, RZ, 0x8, R10 ;  /* 0x00000008ffd57819 */ /* 0x000fe2000001160a */
[--C-:B------:R-:W-:Y:S01]  /*10da0*/  FFMA.FTZ R208, R84, UR4, -R8.reuse ;  /* 0x0000000454d07c23 */ /* 0x100fe20008010808 */
[----:B------:R-:W-:Y:S01]  /*10db0*/  PRMT R229, R139, 0x7632, R229 ;  /* 0x000076328be57816 */ /* 0x000fe200000000e5 */
[--C-:B------:R-:W-:Y:S01]  /*10dc0*/  FFMA.FTZ R209, R100, UR4, -R8.reuse ;  /* 0x0000000464d17c23 */ /* 0x100fe20008010808 */
[----:B------:R-:W-:Y:S01]  /*10dd0*/  FSEL R9, R9, RZ, P2 ;  /* 0x000000ff09097208 */ /* 0x000fe20001000000 */
[--C-:B------:R-:W-:Y:S01]  /*10de0*/  FFMA.FTZ R193, R97, UR4, -R8.reuse ;  /* 0x0000000461c17c23 */ /* 0x100fe20008010808 */
[----:B------:R-:W-:Y:S01]  /*10df0*/  LOP3.LUT R10, R213, 0xffff, RZ, 0xc0, !PT ;  /* 0x0000ffffd50a7812 */ /* 0x000fe200078ec0ff */
[--C-:B------:R-:W-:Y:S01]  /*10e00*/  FFMA.FTZ R206, R101, UR4, -R8.reuse ;  /* 0x0000000465ce7c23 */ /* 0x100fe20008010808 */
[----:B--2---:R-:W-:Y:S01]  /*10e10*/  F2FP.BF16.F32.PACK_AB R172, R175, R174 ;  /* 0x000000aeafac723e */ /* 0x004fe200000010ff */
[--C-:B------:R-:W-:Y:S01]  /*10e20*/  FFMA.FTZ R245, R83, UR4, -R9.reuse ;  /* 0x0000000453f57c23 */ /* 0x100fe20008010809 */
[----:B------:R-:W-:Y:S01]  /*10e30*/  LOP3.LUT R11, R177, 0xffff, RZ, 0xc0, !PT ;  /* 0x0000ffffb10b7812 */ /* 0x000fe200078ec0ff */
[----:B------:R-:W-:Y:S01]  /*10e40*/  FFMA.FTZ R248, R87, UR4, -R9 ;  /* 0x0000000457f87c23 */ /* 0x000fe20008010809 */
[C---:B------:R-:W-:Y:S01]  /*10e50*/  PRMT R215, R172.reuse, 0x7632, R215 ;  /* 0x00007632acd77816 */ /* 0x040fe200000000d7 */
[----:B------:R-:W-:Y:S01]  /*10e60*/  FFMA.FTZ R251, R99, UR4, -R9 ;  /* 0x0000000463fb7c23 */ /* 0x000fe20008010809 */
[----:B------:R-:W-:Y:S01]  /*10e70*/  SHF.R.U32.HI R11, RZ, 0x8, R11 ;  /* 0x00000008ff0b7819 */ /* 0x000fe2000001160b */
[----:B------:R-:W-:Y:S01]  /*10e80*/  FFMA.FTZ R250, R81, UR4, -R8 ;  /* 0x0000000451fa7c23 */ /* 0x000fe20008010808 */
[----:B------:R-:W-:Y:S01]  /*10e90*/  PRMT R225, R172, 0x7610, R225 ;  /* 0x00007610ace17816 */ /* 0x000fe200000000e1 */
[----:B------:R-:W-:Y:S01]  /*10ea0*/  MUFU.EX2 R81, R12 ;  /* 0x0000000c00517308 */ /* 0x000fe20000000800 */
[----:B------:R-:W-:Y:S01]  /*10eb0*/  ISETP.LE.U32.AND P2, PT, R10, UR11, PT ;  /* 0x0000000b0a007c0c */ /* 0x000fe2000bf43070 */
[----:B------:R-:W-:Y:S01]  /*10ec0*/  FFMA.FTZ R13, R13, UR4, -R2 ;  /* 0x000000040d0d7c23 */ /* 0x000fe20008010802 */
[--C-:B------:R-:W-:Y:S01]  /*10ed0*/  FFMA.FTZ R238, R65, UR4, -R8.reuse ;  /* 0x0000000441ee7c23 */ /* 0x100fe20008010808 */
[--C-:B------:R-:W-:Y:S01]  /*10ee0*/  FFMA.FTZ R207, R116, UR4, -R8.reuse ;  /* 0x0000000474cf7c23 */ /* 0x100fe20008010808 */
[--C-:B------:R-:W-:Y:S05]  /*10ef0*/  FFMA.FTZ R205, R128, UR4, -R8.reuse ;  /* 0x0000000480cd7c23 */ /* 0x100fea0008010808 */
[----:B------:R-:W2:Y:S01]  /*10f00*/  MUFU.EX2 R65, R13 ;  /* 0x0000000d00417308 */ /* 0x000ea20000000800 */
        /* <DEDUP_REMOVED lines=13> */
[----:B--2---:R-:W-:Y:S01]  /*10fe0*/  F2FP.BF16.F32.PACK_AB R68, R65, R81 ;  /* 0x000000514144723e */ /* 0x004fe200000010ff */
[--C-:B------:R-:W-:Y:S01]  /*10ff0*/  FFMA.FTZ R237, R71, UR4, -R9.reuse ;  /* 0x0000000447ed7c23 */ /* 0x100fe20008010809 */
[--C-:B------:R-:W-:Y:S01]  /*11000*/  FFMA.FTZ R249, R86, UR4, -R9.reuse ;  /* 0x0000000456f97c23 */ /* 0x100fe20008010809 */
[----:B------:R-:W-:Y:S01]  /*11010*/  FFMA.FTZ R252, R98, UR4, -R9 ;  /* 0x0000000462fc7c23 */ /* 0x000fe20008010809 */
[----:B------:R-:W-:Y:S01]  /*11020*/  PRMT R223, R68, 0x7610, R223 ;  /* 0x0000761044df7816 */ /* 0x000fe200000000df */
[----:B------:R-:W-:Y:S01]  /*11030*/  FFMA.FTZ R97, R102, UR4, -R9 ;  /* 0x0000000466617c23 */ /* 0x000fe20008010809 */
[----:B------:R-:W-:Y:S01]  /*11040*/  PRMT R219, R68, 0x7632, R219 ;  /* 0x0000763244db7816 */ /* 0x000fe200000000db */
[--C-:B------:R-:W-:Y:S01]  /*11050*/  FFMA.FTZ R83, R103, UR4, -R9.reuse ;  /* 0x0000000467537c23 */ /* 0x100fe20008010809 */
[--C-:B------:R-:W-:Y:S01]  /*11060*/  FFMA.FTZ R99, R114, UR4, -R9.reuse ;  /* 0x0000000472637c23 */ /* 0x100fe20008010809 */
[--C-:B------:R-:W-:Y:S01]  /*11070*/  FFMA.FTZ R87, R115, UR4, -R9.reuse ;  /* 0x0000000473577c23 */ /* 0x100fe20008010809 */
[--C-:B------:R-:W-:Y:S01]  /*11080*/  FFMA.FTZ R226, R119, UR4, -R9.reuse ;  /* 0x0000000477e27c23 */ /* 0x100fe20008010809 */
[----:B------:R-:W-:Y:S01]  /*11090*/  FFMA.FTZ R130, R130, UR4, -R9 ;  /* 0x0000000482827c23 */ /* 0x000fe20008010809 */
[--C-:B------:R-:W-:Y:S01]  /*110a0*/  FFMA.FTZ R10, R4, UR4, -R8.reuse ;  /* 0x00000004040a7c23 */ /* 0x100fe20008010808 */
[----:B------:R-:W-:Y:S01]  /*110b0*/  FFMA.FTZ R244, R69, UR4, -R8 ;  /* 0x0000000445f47c23 */ /* 0x000fe20008010808 */
[--C-:B------:R-:W-:Y:S01]  /*110c0*/  FFMA.FTZ R69, R56, UR4, -R2.reuse ;  /* 0x0000000438457c23 */ /* 0x100fe20008010802 */
[--C-:B------:R-:W-:Y:S01]  /*110d0*/  FFMA.FTZ R67, R44, UR4, -R2.reuse ;  /* 0x000000042c437c23 */ /* 0x100fe20008010802 */
[----:B------:R-:W-:Y:S01]  /*110e0*/  MUFU.EX2 R56, R14 ;  /* 0x0000000e00387308 */ /* 0x000fe20000000800 */
[--C-:B------:R-:W-:Y:S01]  /*110f0*/  FFMA.FTZ R24, R24, UR4, -R2.reuse ;  /* 0x0000000418187c23 */ /* 0x100fe20008010802 */
[----:B------:R-:W-:Y:S01]  /*11100*/  FFMA.FTZ R25, R25, UR4, -R2 ;  /* 0x0000000419197c23 */ /* 0x000fe20008010802 */
[----:B------:R-:W-:Y:S07]  /*11110*/  FFMA.FTZ R216, R48, UR4, -R8 ;  /* 0x0000000430d87c23 */ /* 0x000fee0008010808 */
[----:B------:R-:W2:Y:S01]  /*11120*/  MUFU.EX2 R44, R15 ;  /* 0x0000000f002c7308 */ /* 0x000ea20000000800 */
[----:B------:R-:W-:Y:S02]  /*11130*/  IMAD.MOV.U32 R18, RZ, RZ, R241 ;  /* 0x000000ffff127224 */ /* 0x000fe400078e00f1 */
[----:B------:R-:W-:Y:S01]  /*11140*/  FFMA.FTZ R50, R46, UR4, -R138 ;  /* 0x000000042e327c23 */ /* 0x000fe2000801088a */
[--C-:B------:R-:W-:Y:S01]  /*11150*/  FFMA.FTZ R120, R120, UR4, -R2.reuse ;  /* 0x0000000478787c23 */ /* 0x100fe20008010802 */
[----:B------:R-:W-:Y:S01]  /*11160*/  FFMA.FTZ R121, R121, UR4, -R2 ;  /* 0x0000000479797c23 */ /* 0x000fe20008010802 */
        /* <DEDUP_REMOVED lines=13> */
[C---:B------:R-:W-:Y:S01]  /*11240*/  PRMT R214, R55.reuse, 0x7610, R214 ;  /* 0x0000761037d67816 */ /* 0x040fe200000000d6 */
[----:B------:R-:W-:Y:S01]  /*11250*/  FFMA.FTZ R48, R40, UR4, -R2 ;  /* 0x0000000428307c23 */ /* 0x000fe20008010802 */
[----:B------:R-:W-:Y:S01]  /*11260*/  PRMT R199, R55, 0x7632, R199 ;  /* 0x0000763237c77816 */ /* 0x000fe200000000c7 */
        /* <DEDUP_REMOVED lines=16> */
[--C-:B------:R-:W-:Y:S01]  /*11370*/  FFMA.FTZ R201, R36, UR4, -R8.reuse ;  /* 0x0000000424c97c23 */ /* 0x100fe20008010808 */
[--C-:B------:R-:W-:Y:S01]  /*11380*/  FFMA.FTZ R218, R49, UR4, -R8.reuse ;  /* 0x0000000431da7c23 */ /* 0x100fe20008010808 */
[----:B------:R-:W-:Y:S07]  /*11390*/  FFMA.FTZ R233, R53, UR4, -R8 ;  /* 0x0000000435e97c23 */ /* 0x000fee0008010808 */
        /* <DEDUP_REMOVED lines=13> */
[----:B------:R-:W-:Y:S01]  /*11470*/  PRMT R208, R196, 0x7772, RZ ;  /* 0x00007772c4d07816 */ /* 0x000fe200000000ff */
[----:B------:R-:W-:Y:S01]  /*11480*/  IMAD.MOV.U32 R23, RZ, RZ, R207 ;  /* 0x000000ffff177224 */ /* 0x000fe200078e00cf */
[----:B--2---:R-:W-:Y:S01]  /*11490*/  F2FP.BF16.F32.PACK_AB R66, R40, R46 ;  /* 0x0000002e2842723e */ /* 0x004fe200000010ff */
[--C-:B------:R-:W-:Y:S01]  /*114a0*/  FFMA.FTZ R194, R21, UR4, -R8.reuse ;  /* 0x0000000415c27c23 */ /* 0x100fe20008010808 */
[----:B------:R-:W-:Y:S01]  /*114b0*/  PRMT R207, R202, 0x7773, RZ ;  /* 0x00007773cacf7816 */ /* 0x000fe200000000ff */
[--C-:B------:R-:W-:Y:S01]  /*114c0*/  FFMA.FTZ R195, R32, UR4, -R8.reuse ;  /* 0x0000000420c37c23 */ /* 0x100fe20008010808 */
[----:B------:R-:W-:Y:S01]  /*114d0*/  FFMA.FTZ R197, R33, UR4, -R8 ;  /* 0x0000000421c57c23 */ /* 0x000fe20008010808 */
[----:B------:R-:W-:Y:S01]  /*114e0*/  MUFU.EX2 R42, R6 ;  /* 0x00000006002a7308 */ /* 0x000fe20000000800 */
[----:B------:R-:W-:Y:S01]  /*114f0*/  IMAD.MOV.U32 R35, RZ, RZ, R205 ;  /* 0x000000ffff237224 */ /* 0x000fe200078e00cd */
[----:B------:R-:W-:Y:S08]  /*11500*/  PRMT R205, R196, 0x7771, RZ ;  /* 0x00007771c4cd7816 */ /* 0x000ff000000000ff */
[----:B------:R-:W-:Y:S10]  /*11510*/  MUFU.EX2 R37, R37 ;  /* 0x0000002500257308 */ /* 0x000ff40000000800 */
[----:B------:R-:W-:Y:S01]  /*11520*/  MUFU.EX2 R36, R36 ;  /* 0x0000002400247308 */ /* 0x000fe20000000800 */
[--C-:B------:R-:W-:Y:S02]  /*11530*/  @!P1 HFMA2.BF16_V2 R192, -RZ.H0_H0, RZ.H0_H0, -R139.reuse.H0_H0 ;  /* 0x200000ffffc09231 */ /* 0x100fe4000034098b */
[----:B------:R-:W-:Y:S03]  /*11540*/  @!P5 HFMA2.BF16_V2 R190, -RZ.H0_H0, RZ.H0_H0, -R139.H1_H1 ;  /* 0x200000ffffbed231 */ /* 0x000fe6000036098b */
[----:B------:R-:W-:Y:S01]  /*11550*/  PRMT R185, R192, 0x7610, R185 ;  /* 0x00007610c0b97816 */ /* 0x000fe200000000b9 */
[----:B------:R2:W-:Y:S01]  /*11560*/  @!P1 STL.S16 [R1+0x154], R192 ;  /* 0x000154c001009387 */ /* 0x0005e20000100600 */
[----:B------:R-:W-:Y:S01]  /*11570*/  PRMT R184, R190, 0x7610, R184 ;  /* 0x00007610beb87816 */ /* 0x000fe200000000b8 */
[--C-:B------:R-:W-:Y:S01]  /*11580*/  @!P0 HFMA2.BF16_V2 R188, -RZ.H0_H0, RZ.H0_H0, -R172.reuse.H0_H0 ;  /* 0x200000ffffbc8231 */ /* 0x100fe200003409ac */
[----:B------:R-:W-:Y:S01]  /*11590*/  @!P1 PRMT R224, R185, 0x5410, RZ ;  /* 0x00005410b9e09816 */ /* 0x000fe200000000ff */
[----:B------:R3:W-:Y:S01]  /*115a0*/  @!P5 STL.S16 [R1+0x150], R190 ;  /* 0x000150be0100d387 */ /* 0x0007e20000100600 */
[----:B------:R-:W-:Y:S01]  /*115b0*/  @!P5 PRMT R229, R184, 0x5410, RZ ;  /* 0x00005410b8e5d816 */ /* 0x000fe200000000ff */
[--C-:B------:R-:W-:Y:S01]  /*115c0*/  FFMA.FTZ R184, R96, UR4, -R8.reuse ;  /* 0x0000000460b87c23 */ /* 0x100fe20008010808 */
[----:B------:R-:W-:Y:S01]  /*115d0*/  PRMT R183, R188, 0x7610, R183 ;  /* 0x00007610bcb77816 */ /* 0x000fe200000000b7 */
[----:B------:R4:W-:Y:S01]  /*115e0*/  @!P0 STL.S16 [R1+0x14c], R188 ;  /* 0x00014cbc01008387 */ /* 0x0009e20000100600 */
[--C-:B------:R-:W-:Y:S01]  /*115f0*/  FFMA.FTZ R96, R117, UR4, -R8.reuse ;  /* 0x0000000475607c23 */ /* 0x100fe20008010808 */
[----:B------:R-:W-:Y:S01]  /*11600*/  FFMA.FTZ R185, R113, UR4, -R8 ;  /* 0x0000000471b97c23 */ /* 0x000fe20008010808 */
[----:B------:R-:W-:Y:S01]  /*11610*/  @!P0 PRMT R225, R183, 0x5410, RZ ;  /* 0x00005410b7e18816 */ /* 0x000fe200000000ff */
[----:B------:R4:W-:Y:S01]  /*11620*/  STL [R1+0x30], R11 ;  /* 0x0000300b01007387 */ /* 0x0009e20000100800 */
[--C-:B------:R-:W-:Y:S01]  /*11630*/  FFMA.FTZ R113, R34, UR4, -R9.reuse ;  /* 0x0000000422717c23 */ /* 0x100fe20008010809 */
[----:B------:R-:W-:Y:S01]  /*11640*/  FFMA.FTZ R117, R39, UR4, -R9 ;  /* 0x0000000427757c23 */ /* 0x000fe20008010809 */
[----:B------:R-:W-:Y:S01]  /*11650*/  IMAD.MOV.U32 R86, RZ, RZ, R185 ;  /* 0x000000ffff567224 */ /* 0x000fe200078e00b9 */
[----:B------:R4:W-:Y:S01]  /*11660*/  STL [R1+0x2fc], R213 ;  /* 0x0002fcd501007387 */ /* 0x0009e20000100800 */
[----:B------:R-:W-:Y:S01]  /*11670*/  IMAD.MOV.U32 R185, RZ, RZ, R211 ;  /* 0x000000ffffb97224 */ /* 0x000fe200078e00d3 */
[C---:B------:R-:W-:Y:S01]  /*11680*/  PRMT R211, R202.reuse, 0x7771, RZ ;  /* 0x00007771cad37816 */ /* 0x040fe200000000ff */
[----:B------:R-:W-:Y:S01]  /*11690*/  IMAD.MOV.U32 R103, RZ, RZ, R86 ;  /* 0x000000ffff677224 */ /* 0x000fe200078e0056 */
[----:B------:R4:W-:Y:S01]  /*116a0*/  STL [R1+0x328], R139 ;  /* 0x0003288b01007387 */ /* 0x0009e20000100800 */
[----:B------:R-:W-:Y:S01]  /*116b0*/  IMAD.MOV.U32 R34, RZ, RZ, R206 ;  /* 0x000000ffff227224 */ /* 0x000fe200078e00ce */
[----:B------:R-:W-:Y:S01]  /*116c0*/  PRMT R206, R202, 0x7772, RZ ;  /* 0x00007772cace7816 */ /* 0x000fe200000000ff */
[----:B------:R-:W-:Y:S01]  /*116d0*/  FFMA.FTZ R39, R29, UR4, -R2 ;  /* 0x000000041d277c23 */ /* 0x000fe20008010802 */
[----:B-1----:R1:W4:Y:S01]  /*116e0*/  LDL.S16 R204, [R1+0x158] ;  /* 0x0001580001cc7983 */ /* 0x0023220000100600 */
[----:B------:R-:W-:Y:S02]  /*116f0*/  IMAD.MOV.U32 R119, RZ, RZ, R34 ;  /* 0x000000ffff777224 */ /* 0x000fe400078e0022 */
[--C-:B------:R-:W-:Y:S01]  /*11700*/  FFMA.FTZ R183, R16, UR4, -R8.reuse ;  /* 0x0000000410b77c23 */ /* 0x100fe20008010808 */
[--C-:B--2---:R-:W-:Y:S01]  /*11710*/  FFMA.FTZ R192, R20, UR4, -R8.reuse ;  /* 0x0000000414c07c23 */ /* 0x104fe20008010808 */
[----:B---3--:R1:W2:Y:S01]  /*11720*/  LDL.S16 R190, [R1+0x15c] ;  /* 0x00015c0001be7983 */ /* 0x0082a20000100600 */
[----:B------:R-:W-:Y:S01]  /*11730*/  MUFU.EX2 R39, R39 ;  /* 0x0000002700277308 */ /* 0x000fe20000000800 */
[--C-:B----4-:R-:W-:Y:S01]  /*11740*/  FFMA.FTZ R188, R17, UR4, -R8.reuse ;  /* 0x0000000411bc7c23 */ /* 0x110fe20008010808 */
[----:B------:R-:W-:Y:S04]  /*11750*/  LOP3.LUT R11, R11, 0xffff, RZ, 0xc0, !PT ;  /* 0x0000ffff0b0b7812 */ /* 0x000fe800078ec0ff */
[----:B------:R-:W-:Y:S01]  /*11760*/  ISETP.LE.U32.AND P1, PT, R11, UR11, PT ;  /* 0x0000000b0b007c0c */ /* 0x000fe2000bf23070 */
[--C-:B------:R-:W-:Y:S01]  /*11770*/  FFMA.FTZ R11, R85, UR4, -R8.reuse ;  /* 0x00000004550b7c23 */ /* 0x100fe20008010808 */
[--C-:B------:R-:W-:Y:S01]  /*11780*/  FFMA.FTZ R85, R19, UR4, -R9.reuse ;  /* 0x0000000413557c23 */ /* 0x100fe20008010809 */
[----:B------:R-:W-:Y:S01]  /*11790*/  FFMA.FTZ R213, R129, UR4, -R8 ;  /* 0x0000000481d57c23 */ /* 0x000fe20008010808 */
[----:B------:R-:W-:Y:S01]  /*117a0*/  SHF.R.U32.HI R139, RZ, 0x18, R182 ;  /* 0x00000018ff8b7819 */ /* 0x000fe200000116b6 */
[----:B------:R-:W-:Y:S01]  /*117b0*/  FFMA.FTZ R129, R51, UR4, -R9 ;  /* 0x0000000433817c23 */ /* 0x000fe20008010809 */
[--C-:B------:R-:W-:Y:S01]  /*117c0*/  FFMA.FTZ R51, R59, UR4, -R138.reuse ;  /* 0x000000043b337c23 */ /* 0x100fe2000801088a */
[----:B------:R-:W-:Y:S01]  /*117d0*/  FFMA.FTZ R138, R127, UR4, -R138 ;  /* 0x000000047f8a7c23 */ /* 0x000fe2000801088a */
[----:B------:R-:W-:Y:S01]  /*117e0*/  ISETP.LE.U32.AND P5, PT, R139, UR11, PT ;  /* 0x0000000b8b007c0c */ /* 0x000fe2000bfa3070 */
[----:B------:R3:W-:Y:S01]  /*117f0*/  STL [R1+0x338], R139 ;  /* 0x0003388b01007387 */ /* 0x0007e20000100800 */
[----:B------:R-:W-:Y:S01]  /*11800*/  FFMA.FTZ R182, R5, UR4, -R8 ;  /* 0x0000000405b67c23 */ /* 0x000fe20008010808 */
[----:B------:R-:W-:Y:S02]  /*11810*/  IMAD.MOV.U32 R98, RZ, RZ, R11 ;  /* 0x000000ffff627224 */ /* 0x000fe400078e000b */
[----:B------:R-:W-:Y:S01]  /*11820*/  IMAD.MOV.U32 R19, RZ, RZ, R209 ;  /* 0x000000ffff137224 */ /* 0x000fe200078e00d1 */
[----:B------:R-:W-:Y:S01]  /*11830*/  PRMT R209, R196, 0x7773, RZ ;  /* 0x00007773c4d17816 */ /* 0x000fe200000000ff */
[----:B------:R4:W-:Y:S01]  /*11840*/  MUFU.EX2 R60, R182 ;  /* 0x000000b6003c7308 */ /* 0x0009e20000000800 */
[----:B------:R-:W-:Y:S02]  /*11850*/  IMAD.MOV.U32 R102, RZ, RZ, R98 ;  /* 0x000000ffff667224 */ /* 0x000fe400078e0062 */
[----:B------:R-:W-:Y:S02]  /*11860*/  IMAD.MOV.U32 R98, RZ, RZ, R35 ;  /* 0x000000ffff627224 */ /* 0x000fe400078e0023 */
[----:B----4-:R-:W-:Y:S02]  /*11870*/  IMAD.MOV.U32 R182, RZ, RZ, R87 ;  /* 0x000000ffffb67224 */ /* 0x010fe400078e0057 */
[----:B---3--:R-:W-:Y:S02]  /*11880*/  IMAD.MOV.U32 R139, RZ, RZ, R196 ;  /* 0x000000ffff8b7224 */ /* 0x008fe400078e00c4 */
[----:B------:R-:W-:Y:S05]  /*11890*/  @!P5 HFMA2.BF16_V2 R204, -RZ.H0_H0, RZ.H0_H0, -R172.H1_H1 ;  /* 0x200000ffffccd231 */ /* 0x000fea00003609ac */
[----:B------:R-:W-:Y:S01]  /*118a0*/  PRMT R12, R204, 0x7610, R12 ;  /* 0x00007610cc0c7816 */ /* 0x000fe2000000000c */
[----:B------:R3:W-:Y:S03]  /*118b0*/  @!P5 STL.S16 [R1+0x158], R204 ;  /* 0x000158cc0100d387 */ /* 0x0007e60000100600 */
[----:B------:R-:W-:Y:S01]  /*118c0*/  @!P5 PRMT R215, R12, 0x5410, RZ ;  /* 0x000054100cd7d816 */ /* 0x000fe200000000ff */
[----:B------:R4:W-:Y:S04]  /*118d0*/  STL [R1+0x32c], R172 ;  /* 0x00032cac01007387 */ /* 0x0009e80000100800 */
[----:B------:R1:W2:Y:S04]  /*118e0*/  LDL.S16 R12, [R1+0x160] ;  /* 0x00016000010c7983 */ /* 0x0002a80000100600 */
[----:B---3--:R-:W3:Y:S01]  /*118f0*/  LDL.LU R204, [R1+0x28] ;  /* 0x0000280001cc7983 */ /* 0x008ee20000300800 */
[----:B----4-:R-:W-:Y:S02]  /*11900*/  LOP3.LUT R172, R191, 0xff, RZ, 0xc0, !PT ;  /* 0x000000ffbfac7812 */ /* 0x010fe400078ec0ff */
[----:B------:R-:W-:Y:S02]  /*11910*/  PRMT R191, R66, 0x7610, R191 ;  /* 0x0000761042bf7816 */ /* 0x000fe400000000bf */
[----:B------:R-:W-:Y:S11]  /*11920*/  ISETP.LE.U32.AND P5, PT, R172, UR11, PT ;  /* 0x0000000bac007c0c */ /* 0x000ff6000bfa3070 */
[----:B------:R-:W-:Y:S02]  /*11930*/  @!UPT UIADD3 URZ, UPT, UPT, URZ, URZ, URZ ;  /* 0x000000fffffff290 */ /* 0x000fe4000fffe0ff */
[--C-:B--2---:R-:W-:Y:S05]  /*11940*/  @!P5 HFMA2.BF16_V2 R190, -RZ.H0_H0, RZ.H0_H0, -R68.reuse.H0_H0 ;  /* 0x200000ffffbed231 */ /* 0x104fea0000340944 */
[----:B------:R-:W-:Y:S01]  /*11950*/  PRMT R13, R190, 0x7610, R13 ;  /* 0x00007610be0d7816 */ /* 0x000fe2000000000d */
[----:B------:R2:W-:Y:S03]  /*11960*/  @!P5 STL.S16 [R1+0x15c], R190 ;  /* 0x00015cbe0100d387 */ /* 0x0005e60000100600 */
[----:B------:R-:W-:Y:S02]  /*11970*/  @!P5 PRMT R223, R13, 0x5410, RZ ;  /* 0x000054100ddfd816 */ /* 0x000fe400000000ff */
[----:B------:R-:W-:Y:S01]  /*11980*/  ISETP.GT.U32.AND P5, PT, R243, UR11, PT ;  /* 0x0000000bf3007c0c */ /* 0x000fe2000bfa4070 */
[--C-:B------:R-:W-:Y:S01]  /*11990*/  FFMA.FTZ R243, R82, UR4, -R9.reuse ;  /* 0x0000000452f37c23 */ /* 0x100fe20008010809 */
[--C-:B------:R-:W-:Y:S04]  /*119a0*/  FFMA.FTZ R82, R131, UR4, -R9.reuse ;  /* 0x0000000483527c23 */ /* 0x100fe80008010809 */
[----:B------:R-:W-:Y:S02]  /*119b0*/  IMAD.MOV.U32 R72, RZ, RZ, R82 ;  /* 0x000000ffff487224 */ /* 0x000fe400078e0052 */
[----:B--2---:R-:W-:Y:S01]  /*119c0*/  FFMA.FTZ R190, R118, UR4, -R9 ;  /* 0x0000000476be7c23 */ /* 0x004fe20008010809 */
[----:B------:R-:W-:Y:S04]  /*119d0*/  IMAD.MOV.U32 R118, RZ, RZ, R202 ;  /* 0x000000ffff767224 */ /* 0x000fe800078e00ca */
[----:B------:R-:W-:Y:S05]  /*119e0*/  @P5 HFMA2.BF16_V2 R12, -RZ.H0_H0, RZ.H0_H0, -R68.H1_H1 ;  /* 0x200000ffff0c5231 */ /* 0x000fea0000360944 */
[----:B------:R-:W-:Y:S01]  /*119f0*/  PRMT R4, R12, 0x7610, R4 ;  /* 0x000076100c047816 */ /* 0x000fe20000000004 */
[----:B------:R-:W-:Y:S03]  /*11a00*/  @P5 STL.S16 [R1+0x160], R12 ;  /* 0x0001600c01005387 */ /* 0x000fe60000100600 */
[----:B------:R-:W-:Y:S01]  /*11a10*/  @P5 PRMT R219, R4, 0x5410, RZ ;  /* 0x0000541004db5816 */ /* 0x000fe200000000ff */
[----:B------:R2:W-:Y:S04]  /*11a20*/  STL [R1+0x334], R68 ;  /* 0x0003344401007387 */ /* 0x0005e80000100800 */
[----:B------:R1:W4:Y:S01]  /*11a30*/  LDL.S16 R9, [R1+0x164] ;  /* 0x0001640001097983 */ /* 0x0003220000100600 */
[----:B---3--:R-:W-:Y:S03]  /*11a40*/  ISETP.GT.U32.AND P5, PT, R204, UR11, PT ;  /* 0x0000000bcc007c0c */ /* 0x008fe6000bfa4070 */
[----:B------:R1:W3:Y:S04]  /*11a50*/  LDL.S16 R4, [R1+0x16c] ;  /* 0x00016c0001047983 */ /* 0x0002e80000100600 */
[----:B--2---:R-:W2:Y:S04]  /*11a60*/  LDL.LU R68, [R1+0x24] ;  /* 0x0000240001447983 */ /* 0x004ea80000300800 */
[----:B------:R1:W-:Y:S04]  /*11a70*/  STL [R1+0x300], R124 ;  /* 0x0003007c01007387 */ /* 0x0003e80000100800 */
[----:B------:R1:W-:Y:S02]  /*11a80*/  STL [R1+0x304], R125 ;  /* 0x0003047d01007387 */ /* 0x0003e40000100800 */
[----:B-1----:R-:W-:Y:S01]  /*11a90*/  IMAD.MOV.U32 R124, RZ, RZ, R23 ;  /* 0x000000ffff7c7224 */ /* 0x002fe200078e0017 */
[----:B------:R-:W-:Y:S01]  /*11aa0*/  LOP3.LUT R125, R177, 0xff, RZ, 0xc0, !PT ;  /* 0x000000ffb17d7812 */ /* 0x000fe200078ec0ff */
[--C-:B----4-:R-:W-:Y:S05]  /*11ab0*/  @P5 HFMA2.BF16_V2 R9, -RZ.H0_H0, RZ.H0_H0, -R55.reuse.H0_H0 ;  /* 0x200000ffff095231 */ /* 0x110fea0000340937 */
[----:B------:R-:W-:Y:S01]  /*11ac0*/  PRMT R5, R9, 0x7610, R5 ;  /* 0x0000761009057816 */ /* 0x000fe20000000005 */
[----:B------:R-:W-:Y:S03]  /*11ad0*/  @P5 STL.S16 [R1+0x164], R9 ;  /* 0x0001640901005387 */ /* 0x000fe60000100600 */
[----:B------:R-:W-:Y:S02]  /*11ae0*/  @P5 PRMT R214, R5, 0x5410, RZ ;  /* 0x0000541005d65816 */ /* 0x000fe400000000ff */
[----:B------:R1:W4:Y:S01]  /*11af0*/  LDL.S16 R5, [R1+0x180] ;  /* 0x0001800001057983 */ /* 0x0003220000100600 */
[----:B--2---:R-:W-:Y:S11]  /*11b00*/  ISETP.GT.U32.AND P5, PT, R68, UR11, PT ;  /* 0x0000000b44007c0c */ /* 0x004ff6000bfa4070 */
[----:B------:R-:W-:Y:S02]  /*11b10*/  @!UPT UIADD3 URZ, UPT, UPT, URZ, URZ, URZ ;  /* 0x000000fffffff290 */ /* 0x000fe4000fffe0ff */
[----:B---3--:R-:W-:Y:S05]  /*11b20*/  @P5 HFMA2.BF16_V2 R4, -RZ.H0_H0, RZ.H0_H0, -R55.H1_H1 ;  /* 0x200000ffff045231 */ /* 0x008fea0000360937 */
[----:B------:R-:W-:Y:S01]  /*11b30*/  PRMT R2, R4, 0x7610, R2 ;  /* 0x0000761004027816 */ /* 0x000fe20000000002 */
[----:B------:R2:W-:Y:S03]  /*11b40*/  @P5 STL.S16 [R1+0x16c], R4 ;  /* 0x00016c0401005387 */ /* 0x0005e60000100600 */
[----:B------:R-:W-:Y:S01]  /*11b50*/  @P5 PRMT R199, R2, 0x5410, RZ ;  /* 0x0000541002c75816 */ /* 0x000fe200000000ff */
[----:B------:R-:W3:Y:S01]  /*11b60*/  LDL.LU R14, [R1+0x94] ;  /* 0x00009400010e7983 */ /* 0x000ee20000300800 */
[----:B------:R-:W-:Y:S01]  /*11b70*/  ISETP.LE.U32.AND P5, PT, R125, UR11, PT ;  /* 0x0000000b7d007c0c */ /* 0x000fe2000bfa3070 */
[----:B------:R-:W-:Y:S01]  /*11b80*/  FMUL.FTZ R2, R0, UR4 ;  /* 0x0000000400027c20 */ /* 0x000fe20008410000 */
[----:B------:R-:W-:Y:S01]  /*11b90*/  FADD.FTZ R0, -R134, R3 ;  /* 0x0000000386007221 */ /* 0x000fe20000010100 */
[----:B------:R-:W-:Y:S02]  /*11ba0*/  STL [R1+0x310], R125 ;  /* 0x0003107d01007387 */ /* 0x000fe40000100800 */
[----:B------:R-:W1:Y:S02]  /*11bb0*/  MUFU.EX2 R3, R2 ;  /* 0x0000000200037308 */ /* 0x000e640000000800 */
[----:B------:R1:W-:Y:S04]  /*11bc0*/  STL [R1+0x308], R135 ;  /* 0x0003088701007387 */ /* 0x0003e80000100800 */
[----:B------:R1:W-:Y:S04]  /*11bd0*/  STL [R1+0x30c], R126 ;  /* 0x00030c7e01007387 */ /* 0x0003e80000100800 */
[----:B------:R1:W-:Y:S04]  /*11be0*/  STL [R1+0x314], R138 ;  /* 0x0003148a01007387 */ /* 0x0003e80000100800 */
[----:B------:R1:W-:Y:S01]  /*11bf0*/  STL [R1+0x318], R134 ;  /* 0x0003188601007387 */ /* 0x0003e20000100800 */
[----:B--2---:R-:W-:Y:S01]  /*11c00*/  LOP3.LUT R4, R186, 0xffff, RZ, 0xc0, !PT ;  /* 0x0000ffffba047812 */ /* 0x004fe200078ec0ff */
[----:B-1----:R-:W-:Y:S01]  /*11c10*/  FMUL.FTZ R9, R3, R157 ;  /* 0x0000009d03097220 */ /* 0x002fe20000410000 */
[----:B------:R-:W-:Y:S01]  /*11c20*/  FADD.FTZ R2, -R137, R132 ;  /* 0x0000008489027221 */ /* 0x000fe20000010100 */
[C---:B------:R-:W-:Y:S01]  /*11c30*/  FMUL.FTZ R12, R3.reuse, R148 ;  /* 0x00000094030c7220 */ /* 0x040fe20000410000 */
[----:B------:R-:W-:Y:S01]  /*11c40*/  SHF.R.U32.HI R210, RZ, 0x8, R4 ;  /* 0x00000008ffd27819 */ /* 0x000fe20000011604 */
[----:B------:R-:W-:Y:S01]  /*11c50*/  FMUL.FTZ R4, R0, UR4 ;  /* 0x0000000400047c20 */ /* 0x000fe20008410000 */
[----:B------:R-:W-:Y:S01]  /*11c60*/  FMUL.FTZ R2, R2, UR4 ;  /* 0x0000000402027c20 */ /* 0x000fe20008410000 */
[C---:B------:R-:W-:Y:S01]  /*11c70*/  FMUL.FTZ R13, R3.reuse, R149 ;  /* 0x00000095030d7220 */ /* 0x040fe20000410000 */
[C---:B------:R-:W-:Y:S01]  /*11c80*/  FMUL.FTZ R24, R3.reuse, R144 ;  /* 0x0000009003187220 */ /* 0x040fe20000410000 */
[C---:B------:R-:W-:Y:S01]  /*11c90*/  FMUL.FTZ R25, R3.reuse, R145 ;  /* 0x0000009103197220 */ /* 0x040fe20000410000 */
[C---:B------:R-:W-:Y:S01]  /*11ca0*/  FMUL.FTZ R28, R3.reuse, R140 ;  /* 0x0000008c031c7220 */ /* 0x040fe20000410000 */
[----:B------:R-:W-:Y:S01]  /*11cb0*/  FMUL.FTZ R29, R3, R141 ;  /* 0x0000008d031d7220 */ /* 0x000fe20000410000 */
[----:B------:R-:W1:Y:S01]  /*11cc0*/  MUFU.EX2 R4, R4 ;  /* 0x0000000400047308 */ /* 0x000e620000000800 */
[----:B------:R-:W-:Y:S01]  /*11cd0*/  FADD.FTZ R0, -R136, R133 ;  /* 0x0000008588007221 */ /* 0x000fe20000010100 */
[----:B------:R-:W-:Y:S08]  /*11ce0*/  IMAD.MOV.U32 R135, RZ, RZ, R19 ;  /* 0x000000ffff877224 */ /* 0x000ff000078e0013 */
[----:B------:R-:W2:Y:S01]  /*11cf0*/  MUFU.EX2 R2, R2 ;  /* 0x0000000200027308 */ /* 0x000ea20000000800 */
[----:B------:R-:W-:Y:S01]  /*11d00*/  FMUL.FTZ R0, R0, UR4 ;  /* 0x0000000400007c20 */ /* 0x000fe20008410000 */
[----:B------:R-:W-:Y:S02]  /*11d10*/  IMAD.MOV.U32 R126, RZ, RZ, R18 ;  /* 0x000000ffff7e7224 */ /* 0x000fe400078e0012 */
[----:B------:R-:W-:Y:S02]  /*11d20*/  IMAD.MOV.U32 R125, RZ, RZ, R22 ;  /* 0x000000ffff7d7224 */ /* 0x000fe400078e0016 */
[----:B------:R-:W-:Y:S04]  /*11d30*/  IMAD.MOV.U32 R149, RZ, RZ, R102 ;  /* 0x000000ffff957224 */ /* 0x000fe800078e0066 */
[----:B------:R-:W2:Y:S01]  /*11d40*/  MUFU.EX2 R0, R0 ;  /* 0x0000000000007308 */ /* 0x000ea20000000800 */
[----:B------:R-:W-:Y:S02]  /*11d50*/  IMAD.MOV.U32 R138, RZ, RZ, R125 ;  /* 0x000000ffff8a7224 */ /* 0x000fe400078e007d */
[C---:B-1----:R-:W-:Y:S01]  /*11d60*/  FMUL.FTZ R11, R4.reuse, R159 ;  /* 0x0000009f040b7220 */ /* 0x042fe20000410000 */
[C---:B------:R-:W-:Y:S01]  /*11d70*/  FMUL.FTZ R15, R4.reuse, R151 ;  /* 0x00000097040f7220 */ /* 0x040fe20000410000 */
[C---:B------:R-:W-:Y:S01]  /*11d80*/  FMUL.FTZ R26, R4.reuse, R146 ;  /* 0x00000092041a7220 */ /* 0x040fe20000410000 */
[C---:B------:R-:W-:Y:S01]  /*11d90*/  FMUL.FTZ R27, R4.reuse, R147 ;  /* 0x00000093041b7220 */ /* 0x040fe20000410000 */
[C---:B------:R-:W-:Y:S01]  /*11da0*/  FMUL.FTZ R30, R4.reuse, R142 ;  /* 0x0000008e041e7220 */ /* 0x040fe20000410000 */
[C---:B------:R-:W-:Y:S01]  /*11db0*/  FMUL.FTZ R31, R4.reuse, R143 ;  /* 0x0000008f041f7220 */ /* 0x040fe20000410000 */
[----:B------:R-:W-:Y:S01]  /*11dc0*/  FFMA.FTZ R174, R4, R239, R174 ;  /* 0x000000ef04ae7223 */ /* 0x000fe200000100ae */
[----:B------:R-:W-:Y:S01]  /*11dd0*/  SHF.R.U32.HI R239, RZ, 0x18, R177 ;  /* 0x00000018ffef7819 */ /* 0x000fe200000116b1 */
[C---:B--2---:R-:W-:Y:S01]  /*11de0*/  FMUL.FTZ R20, R2.reuse, R160 ;  /* 0x000000a002147220 */ /* 0x044fe20000410000 */
[----:B------:R-:W-:Y:S01]  /*11df0*/  FMUL.FTZ R21, R2, R161 ;  /* 0x000000a102157220 */ /* 0x000fe20000410000 */
[----:B------:R-:W-:Y:S01]  /*11e00*/  PRMT R161, R66, 0x7632, R161 ;  /* 0x0000763242a17816 */ /* 0x000fe200000000a1 */
        /* <DEDUP_REMOVED lines=10> */
[----:B------:R-:W-:Y:S01]  /*11eb0*/  FMUL.FTZ R18, R0, R166 ;  /* 0x000000a600127220 */ /* 0x000fe20000410000 */
[----:B------:R-:W-:Y:S02]  /*11ec0*/  IMAD.MOV.U32 R151, RZ, RZ, R185 ;  /* 0x000000ffff977224 */ /* 0x000fe400078e00b9 */
[----:B------:R-:W-:Y:S02]  /*11ed0*/  IMAD.MOV.U32 R147, RZ, RZ, R184 ;  /* 0x000000ffff937224 */ /* 0x000fe400078e00b8 */
[----:B------:R-:W-:Y:S02]  /*11ee0*/  IMAD.MOV.U32 R125, RZ, RZ, R124 ;  /* 0x000000ffff7d7224 */ /* 0x000fe400078e007c */
[----:B------:R-:W-:Y:S02]  /*11ef0*/  IMAD.MOV.U32 R134, RZ, RZ, R138 ;  /* 0x000000ffff867224 */ /* 0x000fe400078e008a */
[----:B------:R-:W-:Y:S02]  /*11f00*/  IMAD.MOV.U32 R138, RZ, RZ, R119 ;  /* 0x000000ffff8a7224 */ /* 0x000fe400078e0077 */
[----:B------:R-:W-:Y:S02]  /*11f10*/  IMAD.MOV.U32 R119, RZ, RZ, R96 ;  /* 0x000000ffff777224 */ /* 0x000fe400078e0060 */
[----:B------:R-:W-:Y:S02]  /*11f20*/  IMAD.MOV.U32 R124, RZ, RZ, R72 ;  /* 0x000000ffff7c7224 */ /* 0x000fe400078e0048 */
[----:B------:R-:W-:Y:S01]  /*11f30*/  MUFU.EX2 R72, R84 ;  /* 0x0000005400487308 */ /* 0x000fe20000000800 */
[----:B------:R-:W-:Y:S02]  /*11f40*/  IMAD.MOV.U32 R166, RZ, RZ, R149 ;  /* 0x000000ffffa67224 */ /* 0x000fe400078e0095 */
[----:B------:R-:W-:Y:S02]  /*11f50*/  IMAD.MOV.U32 R170, RZ, RZ, R124 ;  /* 0x000000ffffaa7224 */ /* 0x000fe400078e007c */
[----:B------:R-:W-:Y:S02]  /*11f60*/  IMAD.MOV.U32 R124, RZ, RZ, R99 ;  /* 0x000000ffff7c7224 */ /* 0x000fe400078e0063 */
[----:B------:R-:W-:Y:S02]  /*11f70*/  IMAD.MOV.U32 R149, RZ, RZ, R212 ;  /* 0x000000ffff957224 */ /* 0x000fe400078e00d4 */
[----:B------:R-:W-:Y:S02]  /*11f80*/  IMAD.MOV.U32 R155, RZ, RZ, R166 ;  /* 0x000000ffff9b7224 */ /* 0x000fe400078e00a6 */
[----:B------:R-:W-:Y:S02]  /*11f90*/  IMAD.MOV.U32 R166, RZ, RZ, R134 ;  /* 0x000000ffffa67224 */ /* 0x000fe400078e0086 */
[----:B------:R-:W-:Y:S01]  /*11fa0*/  IMAD.MOV.U32 R163, RZ, RZ, R135 ;  /* 0x000000ffffa37224 */ /* 0x000fe200078e0087 */
[----:B------:R-:W-:Y:S01]  /*11fb0*/  LOP3.LUT R135, R230, 0xff, RZ, 0xc0, !PT ;  /* 0x000000ffe6877812 */ /* 0x000fe200078ec0ff */
[--C-:B----4-:R-:W-:Y:S05]  /*11fc0*/  @!P5 HFMA2.BF16_V2 R5, -RZ.H0_H0, RZ.H0_H0, -R66.reuse.H0_H0 ;  /* 0x200000ffff05d231 */ /* 0x110fea0000340942 */
[----:B------:R-:W-:Y:S01]  /*11fd0*/  PRMT R8, R5, 0x7610, R8 ;  /* 0x0000761005087816 */ /* 0x000fe20000000008 */
[----:B------:R1:W-:Y:S03]  /*11fe0*/  @!P5 STL.S16 [R1+0x180], R5 ;  /* 0x000180050100d387 */ /* 0x0003e60000100600 */
[----:B------:R-:W-:Y:S01]  /*11ff0*/  @!P5 PRMT R191, R8, 0x5410, RZ ;  /* 0x0000541008bfd816 */ /* 0x000fe200000000ff */
[C---:B------:R-:W-:Y:S01]  /*12000*/  FMUL.FTZ R8, R3.reuse, R156 ;  /* 0x0000009c03087220 */ /* 0x040fe20000410000 */
[----:B------:R2:W-:Y:S04]  /*12010*/  STL [R1+0x31c], R137 ;  /* 0x00031c8901007387 */ /* 0x0005e80000100800 */
[----:B------:R-:W-:Y:S04]  /*12020*/  STL.64 [R1+0x340], R8 ;  /* 0x0003400801007387 */ /* 0x000fe80000100a00 */
[----:B------:R-:W4:Y:S04]  /*12030*/  LDL.LU R58, [R1+0x2d4] ;  /* 0x0002d400013a7983 */ /* 0x000f280000300800 */
[----:B------:R-:W4:Y:S04]  /*12040*/  LDL.LU R70, [R1+0x2d8] ;  /* 0x0002d80001467983 */ /* 0x000f280000300800 */
[----:B------:R4:W4:Y:S01]  /*12050*/  LDL.S16 R59, [R1+0x17c] ;  /* 0x00017c00013b7983 */ /* 0x0009220000100600 */
[----:B-1----:R-:W-:Y:S03]  /*12060*/  LOP3.LUT R5, R210, 0xffff, RZ, 0xc0, !PT ;  /* 0x0000ffffd2057812 */ /* 0x002fe600078ec0ff */
[----:B------:R1:W4:Y:S01]  /*12070*/  LDL.S16 R86, [R1+0x178] ;  /* 0x0001780001567983 */ /* 0x0003220000100600 */
[----:B---3--:R-:W-:Y:S01]  /*12080*/  FFMA.FTZ R173, R3, R14, R173 ;  /* 0x0000000e03ad7223 */ /* 0x008fe200000100ad */
[----:B------:R-:W-:Y:S01]  /*12090*/  FMUL.FTZ R14, R4, R150 ;  /* 0x00000096040e7220 */ /* 0x000fe20000410000 */
[----:B------:R-:W-:Y:S01]  /*120a0*/  ISETP.LE.U32.AND P5, PT, R5, UR11, PT ;  /* 0x0000000b05007c0c */ /* 0x000fe2000bfa3070 */
[----:B------:R1:W3:Y:S01]  /*120b0*/  LDL.S16 R82, [R1+0x174] ;  /* 0x0001740001527983 */ /* 0x0002e20000100600 */
[----:B------:R1:W4:Y:S01]  /*120c0*/  MUFU.EX2 R3, R10 ;  /* 0x0000000a00037308 */ /* 0x0003220000000800 */
[----:B------:R-:W-:Y:S01]  /*120d0*/  FMUL.FTZ R5, R2, R169 ;  /* 0x000000a902057220 */ /* 0x000fe20000410000 */
[----:B------:R-:W-:Y:S01]  /*120e0*/  FADD.FTZ R173, R176, R173 ;  /* 0x000000adb0ad7221 */ /* 0x000fe20000010000 */
[----:B------:R-:W-:Y:S01]  /*120f0*/  LOP3.LUT R176, R189, 0xff, RZ, 0xc0, !PT ;  /* 0x000000ffbdb07812 */ /* 0x000fe200078ec0ff */
[----:B------:R-:W3:Y:S01]  /*12100*/  LDL.64 R240, [R1+0x80] ;  /* 0x0000800001f07983 */ /* 0x000ee20000100a00 */
[----:B--2---:R-:W-:Y:S02]  /*12110*/  IMAD.MOV.U32 R137, RZ, RZ, R125 ;  /* 0x000000ffff897224 */ /* 0x004fe400078e007d */
[----:B------:R-:W-:Y:S01]  /*12120*/  FADD.FTZ R81, R81, R173 ;  /* 0x000000ad51517221 */ /* 0x000fe20000010000 */
[----:B------:R-:W-:Y:S02]  /*12130*/  IMAD.MOV.U32 R125, RZ, RZ, R97 ;  /* 0x000000ffff7d7224 */ /* 0x000fe400078e0061 */
[----:B------:R-:W-:Y:S02]  /*12140*/  IMAD.MOV.U32 R173, RZ, RZ, R126 ;  /* 0x000000ffffad7224 */ /* 0x000fe400078e007e */
[----:B------:R-:W-:Y:S01]  /*12150*/  FADD.FTZ R65, R65, R81 ;  /* 0x0000005141417221 */ /* 0x000fe20000010000 */
[----:B------:R-:W-:Y:S01]  /*12160*/  IMAD.MOV.U32 R126, RZ, RZ, R103 ;  /* 0x000000ffff7e7224 */ /* 0x000fe200078e0067 */
[----:B------:R-:W-:Y:S01]  /*12170*/  MUFU.EX2 R81, R85 ;  /* 0x0000005500517308 */ /* 0x000fe20000000800 */
[----:B------:R-:W-:Y:S02]  /*12180*/  IMAD.MOV.U32 R169, RZ, RZ, R147 ;  /* 0x000000ffffa97224 */ /* 0x000fe400078e0093 */
[----:B-1----:R-:W-:Y:S01]  /*12190*/  FMUL.FTZ R10, R4, R158 ;  /* 0x0000009e040a7220 */ /* 0x002fe20000410000 */
[----:B------:R-:W-:Y:S01]  /*121a0*/  FMUL.FTZ R4, R2, R168 ;  /* 0x000000a802047220 */ /* 0x000fe20000410000 */
[----:B------:R-:W-:Y:S02]  /*121b0*/  IMAD.MOV.U32 R167, RZ, RZ, R126 ;  /* 0x000000ffffa77224 */ /* 0x000fe400078e007e */
[----:B------:R-:W-:Y:S01]  /*121c0*/  FADD.FTZ R46, R46, R65 ;  /* 0x000000412e2e7221 */ /* 0x000fe20000010000 */
[----:B------:R-:W-:Y:S02]  /*121d0*/  IMAD.MOV.U32 R147, RZ, RZ, R98 ;  /* 0x000000ffff937224 */ /* 0x000fe400078e0062 */
[----:B------:R-:W-:Y:S01]  /*121e0*/  MUFU.EX2 R65, R100 ;  /* 0x0000006400417308 */ /* 0x000fe20000000800 */
[----:B----4-:R-:W-:Y:S01]  /*121f0*/  FFMA.FTZ R2, R2, R58, R3 ;  /* 0x0000003a02027223 */ /* 0x010fe20000010003 */
[C---:B------:R-:W-:Y:S08]  /*12200*/  F2FP.BF16.F32.PACK_AB R3, R60.reuse, R3 ;  /* 0x000000033c03723e */ /* 0x040ff000000010ff */
[----:B------:R-:W1:Y:S01]  /*12210*/  MUFU.EX2 R58, R7 ;  /* 0x00000007003a7308 */ /* 0x000e620000000800 */
[----:B------:R-:W-:Y:S01]  /*12220*/  FADD.FTZ R60, R60, R2 ;  /* 0x000000023c3c7221 */ /* 0x000fe20000010000 */
[----:B------:R-:W-:Y:S05]  /*12230*/  @!P1 HFMA2.BF16_V2 R59, -RZ.H0_H0, RZ.H0_H0, -R66.H1_H1 ;  /* 0x200000ffff3b9231 */ /* 0x000fea0000360942 */
[----:B------:R-:W-:Y:S01]  /*12240*/  PRMT R63, R59, 0x7610, R63 ;  /* 0x000076103b3f7816 */ /* 0x000fe2000000003f */
[----:B------:R2:W-:Y:S01]  /*12250*/  @!P1 STL.S16 [R1+0x17c], R59 ;  /* 0x00017c3b01009387 */ /* 0x0005e20000100600 */
[----:B-1----:R-:W-:Y:S01]  /*12260*/  F2FP.BF16.F32.PACK_AB R2, R58, R42 ;  /* 0x0000002a3a02723e */ /* 0x002fe200000010ff */
[----:B------:R-:W-:Y:S01]  /*12270*/  FMUL.FTZ R7, R0, R171 ;  /* 0x000000ab00077220 */ /* 0x000fe20000410000 */
[----:B------:R-:W-:Y:S01]  /*12280*/  @!P1 PRMT R161, R63, 0x5410, RZ ;  /* 0x000054103fa19816 */ /* 0x000fe200000000ff */
[----:B------:R-:W4:Y:S01]  /*12290*/  LDL.64 R184, [R1+0x98] ;  /* 0x0000980001b87983 */ /* 0x000f220000100a00 */
[----:B------:R-:W-:Y:S01]  /*122a0*/  ISETP.LE.U32.AND P1, PT, R176, UR11, PT ;  /* 0x0000000bb0007c0c */ /* 0x000fe2000bf23070 */
[----:B------:R-:W-:Y:S01]  /*122b0*/  FFMA.FTZ R0, R0, R70, R42 ;  /* 0x0000004600007223 */ /* 0x000fe2000001002a */
[----:B------:R-:W-:Y:S01]  /*122c0*/  IMAD.U32 R42, RZ, RZ, UR26 ;  /* 0x0000001aff2a7e24 */ /* 0x000fe2000f8e00ff */
[----:B------:R-:W1:Y:S02]  /*122d0*/  MUFU.EX2 R70, R183 ;  /* 0x000000b700467308 */ /* 0x000e640000000800 */
[--C-:B------:R-:W-:Y:S01]  /*122e0*/  FADD.FTZ R58, R58, R0.reuse ;  /* 0x000000003a3a7221 */ /* 0x100fe20000010000 */
[----:B------:R-:W-:Y:S07]  /*122f0*/  PRMT R0, R3, 0x7632, R0 ;  /* 0x0000763203007816 */ /* 0x000fee0000000000 */
[----:B------:R-:W2:Y:S01]  /*12300*/  MUFU.EX2 R63, R188 ;  /* 0x000000bc003f7308 */ /* 0x000ea20000000800 */
[----:B---3--:R-:W-:Y:S01]  /*12310*/  LOP3.LUT R42, R241, UR23, R42, 0x96, !PT ;  /* 0x00000017f12a7c12 */ /* 0x008fe2000f8e962a */
[----:B------:R-:W-:Y:S02]  /*12320*/  @!P6 HFMA2.BF16_V2 R82, -RZ.H0_H0, RZ.H0_H0, -R0.H0_H0 ;  /* 0x200000ffff52e231 */ /* 0x000fe40000340900 */
[----:B------:R-:W-:Y:S02]  /*12330*/  @!P1 HFMA2.BF16_V2 R86, -RZ.H0_H0, RZ.H0_H0, -R3.H0_H0 ;  /* 0x200000ffff569231 */ /* 0x000fe40000340903 */
[----:B------:R-:W-:Y:S01]  /*12340*/  IMAD.WIDE.U32 R102, R42, -0x326172a9, RZ ;  /* 0xcd9e8d572a667825 */ /* 0x000fe200078e00ff */
[----:B------:R-:W-:Y:S03]  /*12350*/  PRMT R42, R177, 0x7632, R42 ;  /* 0x00007632b12a7816 */ /* 0x000fe6000000002a */
[----:B-1----:R-:W-:Y:S01]  /*12360*/  FADD.FTZ R60, R70, R60 ;  /* 0x0000003c463c7221 */ /* 0x002fe20000010000 */
[----:B------:R-:W-:Y:S01]  /*12370*/  PRMT R84, R86, 0x7610, R84 ;  /* 0x0000761056547816 */ /* 0x000fe20000000054 */
[----:B------:R1:W-:Y:S01]  /*12380*/  @!P1 STL.S16 [R1+0x178], R86 ;  /* 0x0001785601009387 */ /* 0x0003e20000100600 */
[----:B------:R-:W-:Y:S01]  /*12390*/  LOP3.LUT R202, R42, 0xff, RZ, 0xc0, !PT ;  /* 0x000000ff2aca7812 */ /* 0x000fe200078ec0ff */
[----:B--2---:R-:W-:Y:S01]  /*123a0*/  FADD.FTZ R59, R175, R174 ;  /* 0x000000aeaf3b7221 */ /* 0x004fe20000010000 */
[----:B------:R-:W-:Y:S01]  /*123b0*/  F2FP.BF16.F32.PACK_AB R42, R81, R72 ;  /* 0x00000048512a723e */ /* 0x000fe200000010ff */
[----:B------:R2:W-:Y:S01]  /*123c0*/  @!P6 STL.S16 [R1+0x174], R82 ;  /* 0x000174520100e387 */ /* 0x0005e20000100600 */
[----:B------:R-:W-:Y:S02]  /*123d0*/  IMAD.MOV.U32 R174, RZ, RZ, R169 ;  /* 0x000000ffffae7224 */ /* 0x000fe400078e00a9 */
[----:B------:R-:W-:Y:S01]  /*123e0*/  FADD.FTZ R59, R56, R59 ;  /* 0x0000003b383b7221 */ /* 0x000fe20000010000 */
[----:B------:R-:W-:Y:S01]  /*123f0*/  PRMT R56, R82, 0x7610, R56 ;  /* 0x0000761052387816 */ /* 0x000fe20000000038 */
[----:B------:R3:W3:Y:S01]  /*12400*/  LDL.S16 R97, [R1+0x188] ;  /* 0x0001880001617983 */ /* 0x0006e20000100600 */
[----:B------:R-:W-:Y:S02]  /*12410*/  IMAD.MOV.U32 R169, RZ, RZ, R137 ;  /* 0x000000ffffa97224 */ /* 0x000fe400078e0089 */
[----:B------:R-:W-:Y:S01]  /*12420*/  FADD.FTZ R59, R44, R59 ;  /* 0x0000003b2c3b7221 */ /* 0x000fe20000010000 */
[C---:B------:R-:W-:Y:S01]  /*12430*/  F2FP.BF16.F32.PACK_AB R44, R63.reuse, R70 ;  /* 0x000000463f2c723e */ /* 0x040fe200000010ff */
[----:B------:R3:W3:Y:S01]  /*12440*/  LDL.S16 R96, [R1+0x184] ;  /* 0x0001840001607983 */ /* 0x0006e20000100600 */
[----:B------:R-:W-:Y:S02]  /*12450*/  IMAD.MOV.U32 R177, RZ, RZ, R167 ;  /* 0x000000ffffb17224 */ /* 0x000fe400078e00a7 */
[----:B------:R-:W-:Y:S01]  /*12460*/  FADD.FTZ R59, R36, R59 ;  /* 0x0000003b243b7221 */ /* 0x000fe20000010000 */
[----:B------:R-:W-:Y:S01]  /*12470*/  IMAD.MOV.U32 R167, RZ, RZ, R170 ;  /* 0x000000ffffa77224 */ /* 0x000fe200078e00aa */
[----:B------:R-:W3:Y:S01]  /*12480*/  LDL.LU R126, [R1+0x58] ;  /* 0x00005800017e7983 */ /* 0x000ee20000300800 */
[----:B------:R-:W-:Y:S02]  /*12490*/  IMAD.MOV.U32 R175, RZ, RZ, R155 ;  /* 0x000000ffffaf7224 */ /* 0x000fe400078e009b */
[----:B------:R-:W-:Y:S01]  /*124a0*/  FADD.FTZ R60, R63, R60 ;  /* 0x0000003c3f3c7221 */ /* 0x000fe20000010000 */
[----:B------:R-:W-:Y:S01]  /*124b0*/  FADD.FTZ R63, R40, R46 ;  /* 0x0000002e283f7221 */ /* 0x000fe20000010000 */
[----:B------:R-:W-:Y:S01]  /*124c0*/  IMAD.MOV.U32 R170, RZ, RZ, R182 ;  /* 0x000000ffffaa7224 */ /* 0x000fe200078e00b6 */
[----:B-1----:R-:W-:Y:S02]  /*124d0*/  LOP3.LUT R86, R103, R173, RZ, 0x3c, !PT ;  /* 0x000000ad67567212 */ /* 0x002fe400078e3cff */
[----:B--2---:R-:W-:Y:S03]  /*124e0*/  PRMT R82, R3, 0x5410, R0 ;  /* 0x0000541003527816 */ /* 0x004fe60000000000 */
[----:B------:R-:W-:Y:S01]  /*124f0*/  IMAD.WIDE.U32 R86, R86, -0x2daee0ad, RZ ;  /* 0xd2511f5356567825 */ /* 0x000fe200078e00ff */
[----:B------:R-:W-:Y:S02]  /*12500*/  @!P1 PRMT R3, R84, 0x5410, RZ ;  /* 0x0000541054039816 */ /* 0x000fe400000000ff */
[----:B------:R-:W-:Y:S02]  /*12510*/  ISETP.LE.U32.AND P1, PT, R202, UR11, PT ;  /* 0x0000000bca007c0c */ /* 0x000fe4000bf23070 */
[----:B------:R-:W-:Y:S01]  /*12520*/  @!P6 PRMT R0, R56, 0x5410, RZ ;  /* 0x000054103800e816 */ /* 0x000fe200000000ff */
[----:B------:R1:W-:Y:S01]  /*12530*/  STG.E.U16 desc[UR20][R178.64+-0x100], R3 ;  /* 0xffff0003b2007986 */ /* 0x0003e2000c101514 */
[----:B------:R-:W-:Y:S01]  /*12540*/  ISETP.LE.U32.AND P6, PT, R239, UR11, PT ;  /* 0x0000000bef007c0c */ /* 0x000fe2000bfc3070 */
[----:B------:R-:W-:Y:S01]  /*12550*/  FADD.FTZ R56, R72, R58 ;  /* 0x0000003a48387221 */ /* 0x000fe20000010000 */
[----:B------:R-:W-:Y:S01]  /*12560*/  F2FP.BF16.F32.PACK_AB R58, R37, R36 ;  /* 0x00000024253a723e */ /* 0x000fe200000010ff */
[----:B------:R2:W-:Y:S01]  /*12570*/  STG.E.U16 desc[UR20][R178.64+-0xfe], R0 ;  /* 0xffff0200b2007986 */ /* 0x0005e2000c101514 */
[----:B------:R-:W-:Y:S01]  /*12580*/  LOP3.LUT R84, R102, R227, RZ, 0x3c, !PT ;  /* 0x000000e366547212 */ /* 0x000fe200078e3cff */
[----:B------:R-:W-:Y:S01]  /*12590*/  FADD.FTZ R81, R81, R56 ;  /* 0x0000003851517221 */ /* 0x000fe20000010000 */
[C---:B------:R-:W-:Y:S01]  /*125a0*/  PRMT R157, R58.reuse, 0x7632, R157 ;  /* 0x000076323a9d7816 */ /* 0x040fe2000000009d */
[----:B------:R-:W-:Y:S01]  /*125b0*/  MUFU.EX2 R72, R194 ;  /* 0x000000c200487308 */ /* 0x000fe20000000800 */
[----:B------:R-:W-:Y:S01]  /*125c0*/  PRMT R152, R58, 0x7610, R152 ;  /* 0x000076103a987816 */ /* 0x000fe20000000098 */
[----:B------:R-:W-:Y:S08]  /*125d0*/  IMAD.WIDE.U32 R84, R84, -0x2daee0ad, RZ ;  /* 0xd2511f5354547825 */ /* 0x000ff000078e00ff */
[----:B------:R-:W-:Y:S01]  /*125e0*/  MUFU.EX2 R36, R38 ;  /* 0x0000002600247308 */ /* 0x000fe20000000800 */
[----:B------:R-:W-:Y:S09]  /*125f0*/  LOP3.LUT R86, R86, UR15, R85, 0x96, !PT ;  /* 0x0000000f56567c12 */ /* 0x000ff2000f8e9655 */
[----:B-1----:R-:W1:Y:S01]  /*12600*/  MUFU.EX2 R3, R192 ;  /* 0x000000c000037308 */ /* 0x002e620000000800 */
[----:B--2---:R-:W-:Y:S02]  /*12610*/  PRMT R0, R189, 0x7632, R0 ;  /* 0x00007632bd007816 */ /* 0x004fe40000000000 */
[----:B------:R-:W-:Y:S02]  /*12620*/  SHF.R.U32.HI R189, RZ, 0x18, R189 ;  /* 0x00000018ffbd7819 */ /* 0x000fe400000116bd */
[----:B------:R-:W-:Y:S02]  /*12630*/  LOP3.LUT R212, R0, 0xff, RZ, 0xc0, !PT ;  /* 0x000000ff00d47812 */ /* 0x000fe400078ec0ff */
[C---:B-1----:R-:W-:Y:S01]  /*12640*/  F2FP.BF16.F32.PACK_AB R40, R72.reuse, R3 ;  /* 0x000000034828723e */ /* 0x042fe200000010ff */
[----:B------:R-:W-:Y:S01]  /*12650*/  FADD.FTZ R0, R3, R60 ;  /* 0x0000003c03007221 */ /* 0x000fe20000010000 */
[----:B------:R-:W-:Y:S01]  /*12660*/  LOP3.LUT R192, R187, 0xff, RZ, 0xc0, !PT ;  /* 0x000000ffbbc07812 */ /* 0x000fe200078ec0ff */
[----:B------:R-:W1:Y:S02]  /*12670*/  MUFU.EX2 R60, R101 ;  /* 0x00000065003c7308 */ /* 0x000e640000000800 */
[--C-:B------:R-:W-:Y:S01]  /*12680*/  FADD.FTZ R72, R72, R0.reuse ;  /* 0x0000000048487221 */ /* 0x100fe20000010000 */
[----:B------:R-:W-:Y:S02]  /*12690*/  PRMT R0, R2, 0x7632, R0 ;  /* 0x0000763202007816 */ /* 0x000fe40000000000 */
[----:B-1----:R-:W-:Y:S02]  /*126a0*/  F2FP.BF16.F32.PACK_AB R38, R60, R65 ;  /* 0x000000413c26723e */ /* 0x002fe400000010ff */
[----:B----4-:R-:W-:Y:S01]  /*126b0*/  LOP3.LUT R56, R184, UR16, R87, 0x96, !PT ;  /* 0x00000010b8387c12 */ /* 0x010fe2000f8e9657 */
[----:B------:R-:W-:Y:S02]  /*126c0*/  IMAD.MOV.U32 R100, RZ, RZ, R184 ;  /* 0x000000ffff647224 */ /* 0x000fe400078e00b8 */
[----:B------:R-:W-:Y:S02]  /*126d0*/  IMAD.MOV.U32 R101, RZ, RZ, R185 ;  /* 0x000000ffff657224 */ /* 0x000fe400078e00b9 */
[----:B------:R-:W-:Y:S04]  /*126e0*/  IMAD.WIDE.U32 R98, R56, -0x326172a9, RZ ;  /* 0xcd9e8d5738627825 */ /* 0x000fe800078e00ff */
[--C-:B---3--:R-:W-:Y:S02]  /*126f0*/  @!P1 HFMA2.BF16_V2 R97, -RZ.H0_H0, RZ.H0_H0, -R58.reuse.H0_H0 ;  /* 0x200000ffff619231 */ /* 0x108fe4000034093a */
[----:B------:R-:W-:Y:S03]  /*12700*/  @!P6 HFMA2.BF16_V2 R96, -RZ.H0_H0, RZ.H0_H0, -R58.H1_H1 ;  /* 0x200000ffff60e231 */ /* 0x000fe6000036093a */
[----:B------:R-:W-:Y:S01]  /*12710*/  PRMT R87, R97, 0x7610, R87 ;  /* 0x0000761061577816 */ /* 0x000fe20000000057 */
[----:B------:R-:W-:Y:S01]  /*12720*/  @!P1 STL.S16 [R1+0x188], R97 ;  /* 0x0001886101009387 */ /* 0x000fe20000100600 */
[----:B------:R-:W-:Y:S03]  /*12730*/  PRMT R70, R96, 0x7610, R70 ;  /* 0x0000761060467816 */ /* 0x000fe60000000046 */
[----:B------:R1:W-:Y:S01]  /*12740*/  @!P6 STL.S16 [R1+0x184], R96 ;  /* 0x000184600100e387 */ /* 0x0003e20000100600 */
[----:B------:R-:W-:Y:S01]  /*12750*/  @!P1 PRMT R152, R87, 0x5410, RZ ;  /* 0x0000541057989816 */ /* 0x000fe200000000ff */
[----:B------:R-:W-:Y:S01]  /*12760*/  IMAD.WIDE.U32 R86, R86, -0x326172a9, RZ ;  /* 0xcd9e8d5756567825 */ /* 0x000fe200078e00ff */
[----:B------:R-:W-:Y:S01]  /*12770*/  @!P6 PRMT R157, R70, 0x5410, RZ ;  /* 0x00005410469de816 */ /* 0x000fe200000000ff */
[----:B------:R3:W2:Y:S01]  /*12780*/  LDL.S16 R56, [R1+0x18c] ;  /* 0x00018c0001387983 */ /* 0x0006a20000100600 */
[----:B------:R-:W-:Y:S02]  /*12790*/  ISETP.LE.U32.AND P6, PT, R212, UR11, PT ;  /* 0x0000000bd4007c0c */ /* 0x000fe4000bfc3070 */
[----:B------:R-:W-:Y:S01]  /*127a0*/  ISETP.LE.U32.AND P1, PT, R189, UR11, PT ;  /* 0x0000000bbd007c0c */ /* 0x000fe2000bf23070 */
[----:B------:R3:W4:Y:S01]  /*127b0*/  LDL.S16 R70, [R1+0x190] ;  /* 0x0001900001467983 */ /* 0x0007220000100600 */
[----:B------:R-:W-:Y:S03]  /*127c0*/  LOP3.LUT R46, R98, UR10, R87, 0x96, !PT ;  /* 0x0000000a622e7c12 */ /* 0x000fe6000f8e9657 */
[----:B------:R-:W3:Y:S02]  /*127d0*/  LDL.LU R137, [R1+0x40] ;  /* 0x0000400001897983 */ /* 0x000ee40000300800 */
[----:B------:R-:W-:Y:S02]  /*127e0*/  IMAD.WIDE.U32 R182, R46, -0x2daee0ad, RZ ;  /* 0xd2511f532eb67825 */ /* 0x000fe400078e00ff */
[----:B------:R-:W3:Y:S01]  /*127f0*/  LDL.LU R134, [R1+0x44] ;  /* 0x0000440001867983 */ /* 0x000ee20000300800 */
[----:B------:R-:W-:Y:S03]  /*12800*/  MUFU.EX2 R46, R195 ;  /* 0x000000c3002e7308 */ /* 0x000fe60000000800 */
[----:B------:R-:W3:Y:S01]  /*12810*/  LDL.LU.64 R184, [R1+0x368] ;  /* 0x0003680001b87983 */ /* 0x000ee20000300a00 */
[----:B-1----:R-:W-:Y:S05]  /*12820*/  LOP3.LUT R96, R220, UR6, R99, 0x96, !PT ;  /* 0x00000006dc607c12 */ /* 0x002fea000f8e9663 */
[----:B------:R-:W-:Y:S05]  /*12830*/  IMAD.WIDE.U32 R96, R96, -0x2daee0ad, RZ ;  /* 0xd2511f5360607825 */ /* 0x000fea00078e00ff */
[----:B------:R-:W-:Y:S02]  /*12840*/  LOP3.LUT R84, R84, UR14, R97, 0x96, !PT ;  /* 0x0000000e54547c12 */ /* 0x000fe4000f8e9661 */
[----:B------:R-:W-:Y:S05]  /*12850*/  LOP3.LUT R96, R96, UR13, R183, 0x96, !PT ;  /* 0x0000000d60607c12 */ /* 0x000fea000f8e96b7 */
[----:B------:R-:W-:Y:S04]  /*12860*/  IMAD.WIDE.U32 R96, R96, -0x326172a9, RZ ;  /* 0xcd9e8d5760607825 */ /* 0x000fe800078e00ff */
[----:B--2---:R-:W-:Y:S02]  /*12870*/  @!P1 HFMA2.BF16_V2 R56, -RZ.H0_H0, RZ.H0_H0, -R0.H0_H0 ;  /* 0x200000ffff389231 */ /* 0x004fe40000340900 */
[----:B----4-:R-:W-:Y:S03]  /*12880*/  @!P6 HFMA2.BF16_V2 R70, -RZ.H0_H0, RZ.H0_H0, -R2.H0_H0 ;  /* 0x200000ffff46e231 */ /* 0x010fe60000340902 */
[----:B------:R-:W-:Y:S02]  /*12890*/  PRMT R3, R56, 0x7610, R3 ;  /* 0x0000761038037816 */ /* 0x000fe40000000003 */
[----:B------:R-:W-:Y:S01]  /*128a0*/  PRMT R85, R70, 0x7610, R85 ;  /* 0x0000761046557816 */ /* 0x000fe20000000055 */
[----:B------:R1:W-:Y:S04]  /*128b0*/  @!P6 STL.S16 [R1+0x190], R70 ;  /* 0x000190460100e387 */ /* 0x0003e80000100600 */
[----:B------:R2:W-:Y:S04]  /*128c0*/  @!P1 STL.S16 [R1+0x18c], R56 ;  /* 0x00018c3801009387 */ /* 0x0005e80000100600 */
[----:B------:R4:W4:Y:S01]  /*128d0*/  LDL.S16 R87, [R1+0x198] ;  /* 0x0001980001577983 */ /* 0x0009220000100600 */
[----:B-1----:R-:W-:Y:S01]  /*128e0*/  FADD.FTZ R70, R37, R59 ;  /* 0x0000003b25467221 */ /* 0x002fe20000010000 */
[----:B------:R-:W-:Y:S01]  /*128f0*/  F2FP.BF16.F32.PACK_AB R59, R39, R36 ;  /* 0x00000024273b723e */ /* 0x000fe200000010ff */
[----:B------:R1:W-:Y:S01]  /*12900*/  MUFU.EX2 R37, R45 ;  /* 0x0000002d00257308 */ /* 0x0003e20000000800 */
[----:B--2---:R-:W-:Y:S02]  /*12910*/  PRMT R56, R2, 0x5410, R0 ;  /* 0x0000541002387816 */ /* 0x004fe40000000000 */
[----:B------:R-:W-:Y:S02]  /*12920*/  @!P6 PRMT R2, R85, 0x5410, RZ ;  /* 0x000054105502e816 */ /* 0x000fe400000000ff */
[----:B------:R-:W-:Y:S01]  /*12930*/  @!P1 PRMT R0, R3, 0x5410, RZ ;  /* 0x0000541003009816 */ /* 0x000fe200000000ff */
[----:B------:R2:W2:Y:S01]  /*12940*/  LDL.S16 R85, [R1+0x194] ;  /* 0x0001940001557983 */ /* 0x0004a20000100600 */
[----:B------:R-:W-:Y:S01]  /*12950*/  ISETP.LE.U32.AND P1, PT, R135, UR11, PT ;  /* 0x0000000b87007c0c */ /* 0x000fe2000bf23070 */
[----:B------:R-:W-:Y:S01]  /*12960*/  FADD.FTZ R3, R65, R81 ;  /* 0x0000005141037221 */ /* 0x000fe20000010000 */
[----:B------:R-:W-:Y:S01]  /*12970*/  ISETP.GT.U32.AND P6, PT, R126, UR11, PT ;  /* 0x0000000b7e007c0c */ /* 0x000fe2000bfc4070 */
[----:B---3--:R-:W-:Y:S01]  /*12980*/  STG.E.U16 desc[UR20][R184.64+-0x100], R2 ;  /* 0xffff0002b8007986 */ /* 0x008fe2000c101514 */
[C---:B------:R-:W-:Y:S01]  /*12990*/  PRMT R153, R59.reuse, 0x7610, R153 ;  /* 0x000076103b997816 */ /* 0x040fe20000000099 */
[----:B------:R-:W-:Y:S01]  /*129a0*/  FADD.FTZ R81, R60, R3 ;  /* 0x000000033c517221 */ /* 0x000fe20000010000 */
[----:B------:R-:W-:Y:S01]  /*129b0*/  PRMT R154, R59, 0x7632, R154 ;  /* 0x000076323b9a7816 */ /* 0x000fe2000000009a */
[----:B------:R-:W-:Y:S01]  /*129c0*/  STG.E.U16 desc[UR20][R184.64+-0xfe], R0 ;  /* 0xffff0200b8007986 */ /* 0x000fe2000c101514 */
[----:B------:R-:W-:Y:S01]  /*129d0*/  LOP3.LUT R65, R102, R228, RZ, 0x3c, !PT ;  /* 0x000000e466417212 */ /* 0x000fe200078e3cff */
[----:B------:R-:W3:Y:S01]  /*129e0*/  MUFU.EX2 R3, R41 ;  /* 0x0000002900037308 */ /* 0x000ee20000000800 */
[----:B-1----:R-:W-:Y:S01]  /*129f0*/  FADD.FTZ R45, R36, R63 ;  /* 0x0000003f242d7221 */ /* 0x002fe20000010000 */
[----:B------:R-:W-:Y:S08]  /*12a00*/  LOP3.LUT R63, R103, R151, RZ, 0x3c, !PT ;  /* 0x00000097673f7212 */ /* 0x000ff000078e3cff */
[----:B------:R-:W1:Y:S01]  /*12a10*/  MUFU.EX2 R41, R197 ;  /* 0x000000c500297308 */ /* 0x000e620000000800 */
[----:B------:R-:W-:Y:S09]  /*12a20*/  FADD.FTZ R39, R39, R45 ;  /* 0x0000002d27277221 */ /* 0x000ff20000010000 */
[----:B------:R1:W1:Y:S01]  /*12a30*/  MUFU.EX2 R36, R48 ;  /* 0x0000003000247308 */ /* 0x0002620000000800 */
[----:B---3--:R-:W-:Y:S04]  /*12a40*/  F2FP.BF16.F32.PACK_AB R60, R37, R3 ;  /* 0x00000003253c723e */ /* 0x008fe800000010ff */
[C---:B------:R-:W-:Y:S02]  /*12a50*/  PRMT R144, R60.reuse, 0x7610, R144 ;  /* 0x000076103c907816 */ /* 0x040fe40000000090 */
[----:B------:R-:W-:Y:S02]  /*12a60*/  PRMT R143, R60, 0x7632, R143 ;  /* 0x000076323c8f7816 */ /* 0x000fe4000000008f */
[----:B-1----:R-:W-:Y:S01]  /*12a70*/  F2FP.BF16.F32.PACK_AB R48, R41, R46 ;  /* 0x0000002e2930723e */ /* 0x002fe200000010ff */
[----:B------:R-:W-:Y:S01]  /*12a80*/  FADD.FTZ R39, R36, R39 ;  /* 0x0000002724277221 */ /* 0x000fe20000010000 */
[--C-:B----4-:R-:W-:Y:S05]  /*12a90*/  @!P1 HFMA2.BF16_V2 R87, -RZ.H0_H0, RZ.H0_H0, -R59.reuse.H0_H0 ;  /* 0x200000ffff579231 */ /* 0x110fea000034093b */
[----:B------:R-:W-:Y:S01]  /*12aa0*/  PRMT R9, R87, 0x7610, R9 ;  /* 0x0000761057097816 */ /* 0x000fe20000000009 */
[----:B------:R1:W-:Y:S03]  /*12ab0*/  @!P1 STL.S16 [R1+0x198], R87 ;  /* 0x0001985701009387 */ /* 0x0003e60000100600 */
[----:B------:R-:W-:Y:S02]  /*12ac0*/  @!P1 PRMT R153, R9, 0x5410, RZ ;  /* 0x0000541009999816 */ /* 0x000fe400000000ff */
[----:B------:R-:W-:Y:S01]  /*12ad0*/  ISETP.GT.U32.AND P1, PT, R134, UR11, PT ;  /* 0x0000000b86007c0c */ /* 0x000fe2000bf24070 */
[----:B--2---:R-:W-:Y:S05]  /*12ae0*/  @P6 HFMA2.BF16_V2 R85, -RZ.H0_H0, RZ.H0_H0, -R59.H1_H1 ;  /* 0x200000ffff556231 */ /* 0x004fea000036093b */
[----:B------:R-:W-:Y:S01]  /*12af0*/  PRMT R8, R85, 0x7610, R8 ;  /* 0x0000761055087816 */ /* 0x000fe20000000008 */
[----:B------:R2:W-:Y:S01]  /*12b00*/  @P6 STL.S16 [R1+0x194], R85 ;  /* 0x0001945501006387 */ /* 0x0005e20000100600 */
[----:B-1----:R1:W-:Y:S02]  /*12b10*/  MUFU.EX2 R87, R113 ;  /* 0x0000007100577308 */ /* 0x0023e40000000800 */
[----:B------:R-:W-:Y:S01]  /*12b20*/  @P6 PRMT R154, R8, 0x5410, RZ ;  /* 0x00005410089a6816 */ /* 0x000fe200000000ff */
[----:B------:R3:W4:Y:S01]  /*12b30*/  LDL.S16 R2, [R1+0x1a0] ;  /* 0x0001a00001027983 */ /* 0x0007220000100600 */
[----:B------:R-:W-:Y:S03]  /*12b40*/  ISETP.GT.U32.AND P6, PT, R137, UR11, PT ;  /* 0x0000000b89007c0c */ /* 0x000fe6000bfc4070 */
[----:B------:R3:W3:Y:S04]  /*12b50*/  LDL.S16 R0, [R1+0x19c] ;  /* 0x00019c0001007983 */ /* 0x0006e80000100600 */
[----:B------:R-:W3:Y:S01]  /*12b60*/  LDL.64 R8, [R1+0x88] ;  /* 0x0000880001087983 */ /* 0x000ee20000100a00 */
[----:B-1----:R-:W-:Y:S02]  /*12b70*/  IMAD.MOV.U32 R113, RZ, RZ, R101 ;  /* 0x000000ffff717224 */ /* 0x002fe400078e0065 */
[----:B------:R-:W-:Y:S02]  /*12b80*/  IMAD.MOV.U32 R101, RZ, RZ, R175 ;  /* 0x000000ffff657224 */ /* 0x000fe400078e00af */
[----:B------:R-:W-:Y:S02]  /*12b90*/  IMAD.MOV.U32 R175, RZ, RZ, R174 ;  /* 0x000000ffffaf7224 */ /* 0x000fe400078e00ae */
[----:B------:R-:W-:Y:S02]  /*12ba0*/  IMAD.MOV.U32 R174, RZ, RZ, R163 ;  /* 0x000000ffffae7224 */ /* 0x000fe400078e00a3 */
[----:B------:R-:W-:Y:S02]  /*12bb0*/  IMAD.MOV.U32 R163, RZ, RZ, R166 ;  /* 0x000000ffffa37224 */ /* 0x000fe400078e00a6 */
[----:B--2---:R-:W-:Y:S04]  /*12bc0*/  IMAD.WIDE.U32 R84, R84, -0x326172a9, RZ ;  /* 0xcd9e8d5754547825 */ /* 0x004fe800078e00ff */
[----:B------:R-:W-:Y:S01]  /*12bd0*/  IMAD.MOV.U32 R166, RZ, RZ, R138 ;  /* 0x000000ffffa67224 */ /* 0x000fe200078e008a */
[----:B------:R-:W-:Y:S01]  /*12be0*/  LOP3.LUT R155, R86, UR9, R85, 0x96, !PT ;  /* 0x00000009569b7c12 */ /* 0x000fe2000f8e9655 */
[----:B------:R-:W-:Y:S01]  /*12bf0*/  IMAD.MOV.U32 R138, RZ, RZ, R125 ;  /* 0x000000ffff8a7224 */ /* 0x000fe200078e007d */
[----:B------:R-:W-:Y:S01]  /*12c00*/  MUFU.EX2 R85, R201 ;  /* 0x000000c900557308 */ /* 0x000fe20000000800 */
[----:B------:R-:W-:Y:S09]  /*12c10*/  IMAD.MOV.U32 R125, RZ, RZ, R83 ;  /* 0x000000ffff7d7224 */ /* 0x000ff200078e0053 */
[----:B------:R-:W1:Y:S01]  /*12c20*/  MUFU.EX2 R83, R203 ;  /* 0x000000cb00537308 */ /* 0x000e620000000800 */
[----:B------:R-:W-:Y:S09]  /*12c30*/  IMAD.MOV.U32 R230, RZ, RZ, R125 ;  /* 0x000000ffffe67224 */ /* 0x000ff200078e007d */
[----:B------:R2:W3:Y:S01]  /*12c40*/  MUFU.EX2 R86, R112 ;  /* 0x0000007000567308 */ /* 0x0004e20000000800 */
[----:B-1----:R-:W-:Y:S01]  /*12c50*/  F2FP.BF16.F32.PACK_AB R171, R83, R85 ;  /* 0x0000005553ab723e */ /* 0x002fe200000010ff */
[----:B--2---:R-:W-:Y:S01]  /*12c60*/  IMAD.MOV.U32 R112, RZ, RZ, R100 ;  /* 0x000000ffff707224 */ /* 0x004fe200078e0064 */
[----:B------:R-:W-:Y:S01]  /*12c70*/  LOP3.LUT R100, R84, UR7, R97, 0x96, !PT ;  /* 0x0000000754647c12 */ /* 0x000fe2000f8e9661 */
[--C-:B----4-:R-:W-:Y:S02]  /*12c80*/  @P1 HFMA2.BF16_V2 R2, -RZ.H0_H0, RZ.H0_H0, -R60.reuse.H0_H0 ;  /* 0x200000ffff021231 */ /* 0x110fe4000034093c */
[----:B---3--:R-:W-:Y:S03]  /*12c90*/  @P6 HFMA2.BF16_V2 R0, -RZ.H0_H0, RZ.H0_H0, -R60.H1_H1 ;  /* 0x200000ffff006231 */ /* 0x008fe6000036093c */
[----:B------:R-:W-:Y:S01]  /*12ca0*/  PRMT R99, R2, 0x7610, R99 ;  /* 0x0000761002637816 */ /* 0x000fe20000000063 */
[----:B------:R1:W-:Y:S01]  /*12cb0*/  @P1 STL.S16 [R1+0x1a0], R2 ;  /* 0x0001a00201001387 */ /* 0x0003e20000100600 */
[----:B------:R-:W-:Y:S03]  /*12cc0*/  PRMT R98, R0, 0x7610, R98 ;  /* 0x0000761000627816 */ /* 0x000fe60000000062 */
[----:B------:R2:W-:Y:S01]  /*12cd0*/  @P6 STL.S16 [R1+0x19c], R0 ;  /* 0x00019c0001006387 */ /* 0x0005e20000100600 */
[----:B------:R-:W-:Y:S01]  /*12ce0*/  @P1 PRMT R144, R99, 0x5410, RZ ;  /* 0x0000541063901816 */ /* 0x000fe200000000ff */
[----:B------:R-:W-:Y:S01]  /*12cf0*/  IMAD.MOV.U32 R99, RZ, RZ, R101 ;  /* 0x000000ffff637224 */ /* 0x000fe200078e0065 */
[----:B------:R-:W-:Y:S01]  /*12d00*/  ISETP.LE.U32.AND P1, PT, R192, UR11, PT ;  /* 0x0000000bc0007c0c */ /* 0x000fe2000bf23070 */
[----:B------:R3:W4:Y:S01]  /*12d10*/  LDL.S16 R103, [R1+0x1ac] ;  /* 0x0001ac0001677983 */ /* 0x0007220000100600 */
[----:B------:R-:W-:Y:S01]  /*12d20*/  @P6 PRMT R143, R98, 0x5410, RZ ;  /* 0x00005410628f6816 */ /* 0x000fe200000000ff */
[----:B------:R-:W-:Y:S02]  /*12d30*/  IMAD.MOV.U32 R101, RZ, RZ, R177 ;  /* 0x000000ffff657224 */ /* 0x000fe400078e00b1 */
[----:B------:R3:W3:Y:S01]  /*12d40*/  LDL.S16 R102, [R1+0x1a4] ;  /* 0x0001a40001667983 */ /* 0x0006e20000100600 */
[----:B------:R-:W-:Y:S02]  /*12d50*/  IMAD.MOV.U32 R177, RZ, RZ, R124 ;  /* 0x000000ffffb17224 */ /* 0x000fe400078e007c */
[----:B------:R-:W-:Y:S02]  /*12d60*/  IMAD.MOV.U32 R98, RZ, RZ, R170 ;  /* 0x000000ffff627224 */ /* 0x000fe400078e00aa */
[----:B------:R-:W-:Y:S02]  /*12d70*/  IMAD.MOV.U32 R170, RZ, RZ, R147 ;  /* 0x000000ffffaa7224 */ /* 0x000fe400078e0093 */
[----:B------:R-:W-:Y:S01]  /*12d80*/  IMAD.MOV.U32 R147, RZ, RZ, R213 ;  /* 0x000000ffff937224 */ /* 0x000fe200078e00d5 */
[----:B------:R-:W-:Y:S01]  /*12d90*/  LOP3.LUT R213, R246, 0xff, RZ, 0xc0, !PT ;  /* 0x000000fff6d57812 */ /* 0x000fe200078ec0ff */
[----:B------:R-:W-:Y:S02]  /*12da0*/  IMAD.MOV.U32 R246, RZ, RZ, R163 ;  /* 0x000000fffff67224 */ /* 0x000fe400078e00a3 */
[----:B------:R-:W-:Y:S02]  /*12db0*/  IMAD.MOV.U32 R163, RZ, RZ, R166 ;  /* 0x000000ffffa37224 */ /* 0x000fe400078e00a6 */
[----:B-1----:R-:W-:Y:S01]  /*12dc0*/  FADD.FTZ R2, R46, R72 ;  /* 0x000000482e027221 */ /* 0x002fe20000010000 */
[C---:B------:R-:W-:Y:S01]  /*12dd0*/  F2FP.BF16.F32.PACK_AB R46, R86.reuse, R87 ;  /* 0x00000057562e723e */ /* 0x040fe200000010ff */
[----:B------:R-:W-:Y:S02]  /*12de0*/  IMAD.MOV.U32 R166, RZ, RZ, R138 ;  /* 0x000000ffffa67224 */ /* 0x000fe400078e008a */
[----:B--2---:R-:W-:Y:S01]  /*12df0*/  FADD.FTZ R0, R3, R70 ;  /* 0x0000004603007221 */ /* 0x004fe20000010000 */
[----:B------:R-:W-:Y:S01]  /*12e00*/  FADD.FTZ R41, R41, R2 ;  /* 0x0000000229297221 */ /* 0x000fe20000010000 */
[----:B------:R1:W2:Y:S01]  /*12e10*/  LDL.S16 R70, [R1+0x1a8] ;  /* 0x0001a80001467983 */ /* 0x0002a20000100600 */
[----:B------:R-:W1:Y:S01]  /*12e20*/  MUFU.EX2 R3, R54 ;  /* 0x0000003600037308 */ /* 0x000e620000000800 */
[----:B------:R-:W-:Y:S01]  /*12e30*/  FADD.FTZ R45, R37, R0 ;  /* 0x00000000252d7221 */ /* 0x000fe20000010000 */
[----:B------:R-:W-:Y:S01]  /*12e40*/  FADD.FTZ R37, R85, R41 ;  /* 0x0000002955257221 */ /* 0x000fe20000010000 */
[----:B------:R-:W-:Y:S07]  /*12e50*/  FADD.FTZ R0, R87, R81 ;  /* 0x0000005157007221 */ /* 0x000fee0000010000 */
[----:B------:R-:W1:Y:S01]  /*12e60*/  MUFU.EX2 R2, R49 ;  /* 0x0000003100027308 */ /* 0x000e620000000800 */
[----:B------:R-:W-:Y:S01]  /*12e70*/  IMAD.WIDE.U32 R84, R63, -0x2daee0ad, RZ ;  /* 0xd2511f533f547825 */ /* 0x000fe200078e00ff */
[----:B------:R-:W2:Y:S03]  /*12e80*/  LDL.LU R124, [R1+0x70] ;  /* 0x00007000017c7983 */ /* 0x000ea60000300800 */
[----:B------:R-:W-:Y:S01]  /*12e90*/  FADD.FTZ R41, R86, R0 ;  /* 0x0000000056297221 */ /* 0x000fe20000010000 */
[----:B------:R-:W-:Y:S04]  /*12ea0*/  IMAD.WIDE.U32 R86, R65, -0x2daee0ad, RZ ;  /* 0xd2511f5341567825 */ /* 0x000fe800078e00ff */
[----:B------:R-:W1:Y:S02]  /*12eb0*/  MUFU.EX2 R0, R43 ;  /* 0x0000002b00007308 */ /* 0x000e640000000800 */
[----:B-1----:R-:W-:Y:S01]  /*12ec0*/  F2FP.BF16.F32.PACK_AB R63, R3, R36 ;  /* 0x00000024033f723e */ /* 0x002fe200000010ff */
[--C-:B------:R-:W-:Y:S01]  /*12ed0*/  FADD.FTZ R54, R83, R37.reuse ;  /* 0x0000002553367221 */ /* 0x100fe20000010000 */
[----:B------:R-:W-:Y:S06]  /*12ee0*/  PRMT R37, R187, 0x7632, R37 ;  /* 0x00007632bb257816 */ /* 0x000fec0000000025 */
[----:B------:R1:W-:Y:S01]  /*12ef0*/  MUFU.EX2 R83, R216 ;  /* 0x000000d800537308 */ /* 0x0003e20000000800 */
[----:B------:R-:W-:Y:S01]  /*12f00*/  PRMT R115, R63, 0x7632, R115 ;  /* 0x000076323f737816 */ /* 0x000fe20000000073 */
[----:B------:R-:W-:Y:S01]  /*12f10*/  FADD.FTZ R36, R2, R45 ;  /* 0x0000002d02247221 */ /* 0x000fe20000010000 */
[----:B------:R-:W-:Y:S07]  /*12f20*/  LOP3.LUT R194, R37, 0xff, RZ, 0xc0, !PT ;  /* 0x000000ff25c27812 */ /* 0x000fee00078ec0ff */
[----:B------:R-:W1:Y:S01]  /*12f30*/  MUFU.EX2 R49, R116 ;  /* 0x0000007400317308 */ /* 0x000e620000000800 */
[----:B------:R-:W-:Y:S02]  /*12f40*/  LOP3.LUT R72, R84, UR15, R87, 0x96, !PT ;  /* 0x0000000f54487c12 */ /* 0x000fe4000f8e9657 */
[----:B------:R-:W-:Y:S07]  /*12f50*/  ISETP.LE.U32.AND P6, PT, R194, UR11, PT ;  /* 0x0000000bc2007c0c */ /* 0x000fee000bfc3070 */
[----:B------:R1:W1:Y:S01]  /*12f60*/  MUFU.EX2 R43, R117 ;  /* 0x00000075002b7308 */ /* 0x0002620000000800 */
[----:B------:R-:W-:Y:S02]  /*12f70*/  F2FP.BF16.F32.PACK_AB R65, R0, R2 ;  /* 0x000000020041723e */ /* 0x000fe400000010ff */
[----:B------:R-:W-:Y:S07]  /*12f80*/  PRMT R114, R63, 0x7610, R114 ;  /* 0x000076103f727816 */ /* 0x000fee0000000072 */
[----:B------:R-:W-:Y:S01]  /*12f90*/  MUFU.EX2 R81, R128 ;  /* 0x0000008000517308 */ /* 0x000fe20000000800 */
[----:B------:R-:W-:Y:S01]  /*12fa0*/  LOP3.LUT R37, R8, UR16, R85, 0x96, !PT ;  /* 0x0000001008257c12 */ /* 0x000fe2000f8e9655 */
[----:B-1----:R-:W-:Y:S01]  /*12fb0*/  IMAD.MOV.U32 R216, RZ, RZ, R174 ;  /* 0x000000ffffd87224 */ /* 0x002fe200078e00ae */
[----:B------:R-:W-:Y:S07]  /*12fc0*/  SHF.R.U32.HI R187, RZ, 0x18, R187 ;  /* 0x00000018ffbb7819 */ /* 0x000fee00000116bb */
[----:B------:R-:W1:Y:S01]  /*12fd0*/  MUFU.EX2 R85, R218 ;  /* 0x000000da00557308 */ /* 0x000e620000000800 */
[----:B------:R-:W-:Y:S01]  /*12fe0*/  PRMT R142, R65, 0x7610, R142 ;  /* 0x00007610418e7816 */ /* 0x000fe2000000008e */
[----:B------:R-:W-:Y:S01]  /*12ff0*/  FADD.FTZ R2, R49, R41 ;  /* 0x0000002931027221 */ /* 0x000fe20000010000 */
[----:B------:R-:W-:Y:S03]  /*13000*/  IMAD.MOV.U32 R117, RZ, RZ, R113 ;  /* 0x000000ffff757224 */ /* 0x000fe600078e0071 */
[----:B------:R-:W-:Y:S01]  /*13010*/  FADD.FTZ R41, R43, R2 ;  /* 0x000000022b297221 */ /* 0x000fe20000010000 */
[----:B------:R-:W-:Y:S02]  /*13020*/  IMAD.MOV.U32 R113, RZ, RZ, R98 ;  /* 0x000000ffff717224 */ /* 0x000fe400078e0062 */
[----:B------:R-:W-:Y:S01]  /*13030*/  FADD.FTZ R2, R83, R54 ;  /* 0x0000003653027221 */ /* 0x000fe20000010000 */
[C---:B-1----:R-:W-:Y:S03]  /*13040*/  F2FP.BF16.F32.PACK_AB R197, R85.reuse, R83 ;  /* 0x0000005355c5723e */ /* 0x042fe600000010ff */
[----:B------:R-:W-:Y:S01]  /*13050*/  FADD.FTZ R54, R85, R2 ;  /* 0x0000000255367221 */ /* 0x000fe20000010000 */
[----:B------:R-:W-:Y:S10]  /*13060*/  MUFU.EX2 R83, R234 ;  /* 0x000000ea00537308 */ /* 0x000ff40000000800 */
[----:B------:R-:W-:Y:S10]  /*13070*/  MUFU.EX2 R2, R50 ;  /* 0x0000003200027308 */ /* 0x000ff40000000800 */
[----:B------:R-:W1:Y:S02]  /*13080*/  MUFU.EX2 R50, R233 ;  /* 0x000000e900327308 */ /* 0x000e640000000800 */
[----:B-1----:R-:W-:Y:S01]  /*13090*/  F2FP.BF16.F32.PACK_AB R188, R50, R83 ;  /* 0x0000005332bc723e */ /* 0x002fe200000010ff */
[----:B----4-:R-:W-:Y:S02]  /*130a0*/  @!P1 HFMA2.BF16_V2 R103, -RZ.H0_H0, RZ.H0_H0, -R63.H0_H0 ;  /* 0x200000ffff679231 */ /* 0x010fe4000034093f */
[----:B---3--:R-:W-:Y:S03]  /*130b0*/  @!P6 HFMA2.BF16_V2 R102, -RZ.H0_H0, RZ.H0_H0, -R65.H0_H0 ;  /* 0x200000ffff66e231 */ /* 0x008fe60000340941 */
[----:B------:R-:W-:Y:S01]  /*130c0*/  PRMT R116, R103, 0x7610, R116 ;  /* 0x0000761067747816 */ /* 0x000fe20000000074 */
[----:B------:R-:W-:Y:S03]  /*130d0*/  @!P1 STL.S16 [R1+0x1ac], R103 ;  /* 0x0001ac6701009387 */ /* 0x000fe60000100600 */
[----:B------:R-:W-:Y:S01]  /*130e0*/  @!P1 PRMT R114, R116, 0x5410, RZ ;  /* 0x0000541074729816 */ /* 0x000fe200000000ff */
[----:B------:R-:W-:Y:S01]  /*130f0*/  IMAD.MOV.U32 R116, RZ, RZ, R112 ;  /* 0x000000ffff747224 */ /* 0x000fe200078e0070 */
[----:B------:R-:W-:Y:S01]  /*13100*/  PRMT R45, R102, 0x7610, R45 ;  /* 0x00007610662d7816 */ /* 0x000fe2000000002d */
[----:B------:R-:W-:Y:S01]  /*13110*/  IMAD.MOV.U32 R112, RZ, RZ, R99 ;  /* 0x000000ffff707224 */ /* 0x000fe200078e0063 */
[----:B------:R-:W-:Y:S01]  /*13120*/  ISETP.LE.U32.AND P1, PT, R187, UR11, PT ;  /* 0x0000000bbb007c0c */ /* 0x000fe2000bf23070 */
[----:B------:R-:W-:Y:S01]  /*13130*/  IMAD.WIDE.U32 R98, R72, -0x326172a9, RZ ;  /* 0xcd9e8d5748627825 */ /* 0x000fe200078e00ff */
[----:B------:R-:W-:Y:S03]  /*13140*/  @!P6 PRMT R142, R45, 0x5410, RZ ;  /* 0x000054102d8ee816 */ /* 0x000fe600000000ff */
[----:B--2---:R-:W-:Y:S05]  /*13150*/  @!P2 HFMA2.BF16_V2 R70, -RZ.H0_H0, RZ.H0_H0, -R63.H1_H1 ;  /* 0x200000ffff46a231 */ /* 0x004fea000036093f */
[----:B------:R-:W-:Y:S01]  /*13160*/  PRMT R97, R70, 0x7610, R97 ;  /* 0x0000761046617816 */ /* 0x000fe20000000061 */
[----:B------:R1:W-:Y:S03]  /*13170*/  @!P2 STL.S16 [R1+0x1a8], R70 ;  /* 0x0001a8460100a387 */ /* 0x0003e60000100600 */
[----:B------:R-:W-:Y:S01]  /*13180*/  @!P2 PRMT R115, R97, 0x5410, RZ ;  /* 0x000054106173a816 */ /* 0x000fe200000000ff */
[----:B------:R2:W-:Y:S01]  /*13190*/  @!P6 STL.S16 [R1+0x1a4], R102 ;  /* 0x0001a4660100e387 */ /* 0x0005e20000100600 */
[----:B------:R-:W-:Y:S01]  /*131a0*/  ISETP.LE.U32.AND P2, PT, R213, UR11, PT ;  /* 0x0000000bd5007c0c */ /* 0x000fe2000bf43070 */
[----:B------:R-:W-:Y:S01]  /*131b0*/  IMAD.MOV.U32 R97, RZ, RZ, R175 ;  /* 0x000000ffff617224 */ /* 0x000fe200078e00af */
[----:B------:R-:W-:Y:S01]  /*131c0*/  ISETP.GT.U32.AND P6, PT, R124, UR11, PT ;  /* 0x0000000b7c007c0c */ /* 0x000fe2000bfc4070 */
[----:B------:R3:W4:Y:S04]  /*131d0*/  LDL.S16 R175, [R1+0x1bc] ;  /* 0x0001bc0001af7983 */ /* 0x0007280000100600 */
[----:B------:R3:W3:Y:S04]  /*131e0*/  LDL.S16 R174, [R1+0x1b8] ;  /* 0x0001b80001ae7983 */ /* 0x0006e80000100600 */
[----:B------:R-:W3:Y:S04]  /*131f0*/  LDL.LU R138, [R1+0x48] ;  /* 0x00004800018a7983 */ /* 0x000ee80000300800 */
[----:B------:R-:W3:Y:S04]  /*13200*/  LDL.LU R125, [R1+0x4c] ;  /* 0x00004c00017d7983 */ /* 0x000ee80000300800 */
[----:B------:R3:W3:Y:S01]  /*13210*/  LDL.S16 R72, [R1+0x1c0] ;  /* 0x0001c00001487983 */ /* 0x0006e20000100600 */
[----:B-1----:R-:W1:Y:S01]  /*13220*/  MUFU.EX2 R70, R129 ;  /* 0x0000008100467308 */ /* 0x002e620000000800 */
[----:B--2---:R-:W-:Y:S01]  /*13230*/  IMAD.WIDE.U32 R102, R37, -0x326172a9, RZ ;  /* 0xcd9e8d5725667825 */ /* 0x004fe200078e00ff */
[----:B------:R-:W-:Y:S03]  /*13240*/  F2FP.BF16.F32.PACK_AB R37, R43, R49 ;  /* 0x000000312b25723e */ /* 0x000fe600000010ff */
[----:B------:R-:W-:Y:S01]  /*13250*/  FADD.FTZ R43, R3, R39 ;  /* 0x00000027032b7221 */ /* 0x000fe20000010000 */
[----:B------:R-:W-:Y:S01]  /*13260*/  FADD.FTZ R49, R0, R36 ;  /* 0x0000002400317221 */ /* 0x000fe20000010000 */
[----:B------:R-:W-:Y:S03]  /*13270*/  LOP3.LUT R84, R222, UR6, R103, 0x96, !PT ;  /* 0x00000006de547c12 */ /* 0x000fe6000f8e9667 */
[----:B------:R-:W2:Y:S01]  /*13280*/  MUFU.EX2 R39, R67 ;  /* 0x0000004300277308 */ /* 0x000ea20000000800 */
[----:B------:R-:W-:Y:S01]  /*13290*/  LOP3.LUT R45, R102, UR10, R99, 0x96, !PT ;  /* 0x0000000a662d7c12 */ /* 0x000fe2000f8e9663 */
[----:B------:R-:W-:Y:S01]  /*132a0*/  FADD.FTZ R0, R81, R41 ;  /* 0x0000002951007221 */ /* 0x000fe20000010000 */
[----:B------:R-:W-:Y:S07]  /*132b0*/  PRMT R99, R65, 0x7632, R99 ;  /* 0x0000763241637816 */ /* 0x000fee0000000063 */
[----:B------:R-:W2:Y:S01]  /*132c0*/  MUFU.EX2 R3, R64 ;  /* 0x0000004000037308 */ /* 0x000ea20000000800 */
[C---:B-1----:R-:W-:Y:S01]  /*132d0*/  F2FP.BF16.F32.PACK_AB R36, R70.reuse, R81 ;  /* 0x000000514624723e */ /* 0x042fe200000010ff */
[----:B------:R-:W-:Y:S01]  /*132e0*/  FADD.FTZ R70, R70, R0 ;  /* 0x0000000046467221 */ /* 0x000fe20000010000 */
[----:B------:R-:W-:Y:S07]  /*132f0*/  IMAD.WIDE.U32 R84, R84, -0x2daee0ad, RZ ;  /* 0xd2511f5354547825 */ /* 0x000fee00078e00ff */
[----:B------:R1:W1:Y:S10]  /*13300*/  MUFU.EX2 R0, R47 ;  /* 0x0000002f00007308 */ /* 0x0002740000000800 */
[----:B------:R-:W1:Y:S01]  /*13310*/  MUFU.EX2 R81, R217 ;  /* 0x000000d900517308 */ /* 0x000e620000000800 */
[----:B--2---:R-:W-:Y:S09]  /*13320*/  FADD.FTZ R41, R39, R43 ;  /* 0x0000002b27297221 */ /* 0x004ff20000010000 */
[----:B------:R-:W-:Y:S01]  /*13330*/  MUFU.EX2 R43, R57 ;  /* 0x00000039002b7308 */ /* 0x000fe20000000800 */
[C---:B------:R-:W-:Y:S01]  /*13340*/  F2FP.BF16.F32.PACK_AB R64, R3.reuse, R39 ;  /* 0x000000270340723e */ /* 0x040fe200000010ff */
[----:B------:R-:W-:Y:S08]  /*13350*/  FADD.FTZ R41, R3, R41 ;  /* 0x0000002903297221 */ /* 0x000ff00000010000 */
[----:B------:R-:W2:Y:S01]  /*13360*/  MUFU.EX2 R39, R69 ;  /* 0x0000004500277308 */ /* 0x000ea20000000800 */
[----:B------:R-:W-:Y:S01]  /*13370*/  FADD.FTZ R3, R2, R49 ;  /* 0x0000003102037221 */ /* 0x000fe20000010000 */
[----:B-1----:R-:W-:Y:S02]  /*13380*/  LOP3.LUT R47, R86, UR14, R85, 0x96, !PT ;  /* 0x0000000e562f7c12 */ /* 0x002fe4000f8e9655 */
[----:B------:R-:W-:Y:S06]  /*13390*/  PRMT R132, R64, 0x7632, R132 ;  /* 0x0000763240847816 */ /* 0x000fec0000000084 */
[----:B------:R-:W-:Y:S01]  /*133a0*/  MUFU.EX2 R69, R231 ;  /* 0x000000e700457308 */ /* 0x000fe20000000800 */
[C---:B------:R-:W-:Y:S01]  /*133b0*/  F2FP.BF16.F32.PACK_AB R67, R0.reuse, R2 ;  /* 0x000000020043723e */ /* 0x040fe200000010ff */
[----:B------:R-:W-:Y:S01]  /*133c0*/  FADD.FTZ R49, R0, R3 ;  /* 0x0000000300317221 */ /* 0x000fe20000010000 */
[----:B------:R-:W-:Y:S01]  /*133d0*/  PRMT R133, R64, 0x7610, R133 ;  /* 0x0000761040857816 */ /* 0x000fe20000000085 */
[----:B------:R-:W-:Y:S01]  /*133e0*/  FADD.FTZ R0, R81, R70 ;  /* 0x0000004651007221 */ /* 0x000fe20000010000 */
[----:B------:R-:W-:Y:S01]  /*133f0*/  PRMT R103, R67, 0x7632, R103 ;  /* 0x0000763243677816 */ /* 0x000fe20000000067 */
[----:B------:R-:W-:Y:S04]  /*13400*/  FADD.FTZ R2, R83, R54 ;  /* 0x0000003653027221 */ /* 0x000fe80000010000 */
[----:B------:R-:W-:Y:S01]  /*13410*/  MUFU.EX2 R57, R235 ;  /* 0x000000eb00397308 */ /* 0x000fe20000000800 */
[----:B--2---:R-:W-:Y:S01]  /*13420*/  F2FP.BF16.F32.PACK_AB R70, R43, R39 ;  /* 0x000000272b46723e */ /* 0x004fe200000010ff */
[----:B------:R-:W-:Y:S08]  /*13430*/  FADD.FTZ R50, R50, R2 ;  /* 0x0000000232327221 */ /* 0x000ff00000010000 */
[----:B------:R-:W1:Y:S01]  /*13440*/  MUFU.EX2 R54, R238 ;  /* 0x000000ee00367308 */ /* 0x000e620000000800 */
[C---:B------:R-:W-:Y:S02]  /*13450*/  PRMT R140, R70.reuse, 0x7610, R140 ;  /* 0x00007610468c7816 */ /* 0x040fe4000000008c */
[----:B------:R-:W-:Y:S07]  /*13460*/  PRMT R146, R70, 0x7632, R146 ;  /* 0x0000763246927816 */ /* 0x000fee0000000092 */
[----:B------:R-:W-:Y:S01]  /*13470*/  MUFU.EX2 R2, R52 ;  /* 0x0000003400027308 */ /* 0x000fe20000000800 */
[----:B-1----:R-:W-:Y:S01]  /*13480*/  F2FP.BF16.F32.PACK_AB R195, R54, R57 ;  /* 0x0000003936c3723e */ /* 0x002fe200000010ff */
[--C-:B----4-:R-:W-:Y:S02]  /*13490*/  @!P2 HFMA2.BF16_V2 R175, -RZ.H0_H0, RZ.H0_H0, -R64.reuse.H0_H0 ;  /* 0x200000ffffafa231 */ /* 0x110fe40000340940 */
[----:B---3--:R-:W-:Y:S03]  /*134a0*/  @P6 HFMA2.BF16_V2 R174, -RZ.H0_H0, RZ.H0_H0, -R64.H1_H1 ;  /* 0x200000ffffae6231 */ /* 0x008fe60000360940 */
[----:B------:R-:W-:Y:S02]  /*134b0*/  PRMT R87, R175, 0x7610, R87 ;  /* 0x00007610af577816 */ /* 0x000fe40000000057 */
[----:B------:R-:W-:Y:S02]  /*134c0*/  PRMT R86, R174, 0x7610, R86 ;  /* 0x00007610ae567816 */ /* 0x000fe40000000056 */
[----:B------:R-:W-:Y:S01]  /*134d0*/  @!P2 PRMT R133, R87, 0x5410, RZ ;  /* 0x000054105785a816 */ /* 0x000fe200000000ff */
[----:B------:R-:W-:Y:S01]  /*134e0*/  IMAD.MOV.U32 R87, RZ, RZ, R112 ;  /* 0x000000ffff577224 */ /* 0x000fe200078e0070 */
[----:B------:R-:W-:Y:S01]  /*134f0*/  @P6 PRMT R132, R86, 0x5410, RZ ;  /* 0x0000541056846816 */ /* 0x000fe200000000ff */
[----:B------:R-:W-:Y:S02]  /*13500*/  IMAD.MOV.U32 R112, RZ, RZ, R177 ;  /* 0x000000ffff707224 */ /* 0x000fe400078e00b1 */
[----:B------:R-:W-:Y:S02]  /*13510*/  @!P1 HFMA2.BF16_V2 R72, -RZ.H0_H0, RZ.H0_H0, -R65.H1_H1 ;  /* 0x200000ffff489231 */ /* 0x000fe40000360941 */
[----:B------:R-:W-:Y:S03]  /*13520*/  IMAD.MOV.U32 R177, RZ, RZ, R147 ;  /* 0x000000ffffb17224 */ /* 0x000fe600078e0093 */
[----:B------:R-:W-:Y:S01]  /*13530*/  PRMT R218, R72, 0x7610, R218 ;  /* 0x0000761048da7816 */ /* 0x000fe200000000da */
[----:B------:R1:W-:Y:S03]  /*13540*/  @!P1 STL.S16 [R1+0x1c0], R72 ;  /* 0x0001c04801009387 */ /* 0x0003e60000100600 */
[----:B------:R-:W-:Y:S01]  /*13550*/  @!P1 PRMT R99, R218, 0x5410, RZ ;  /* 0x00005410da639816 */ /* 0x000fe200000000ff */
[----:B------:R-:W-:Y:S01]  /*13560*/  @!P2 STL.S16 [R1+0x1bc], R175 ;  /* 0x0001bcaf0100a387 */ /* 0x000fe20000100600 */
[----:B------:R-:W-:Y:S02]  /*13570*/  ISETP.GT.U32.AND P1, PT, R125, UR11, PT ;  /* 0x0000000b7d007c0c */ /* 0x000fe4000bf24070 */
[----:B------:R-:W-:Y:S01]  /*13580*/  ISETP.GT.U32.AND P2, PT, R138, UR11, PT ;  /* 0x0000000b8a007c0c */ /* 0x000fe2000bf44070 */
[----:B------:R2:W-:Y:S01]  /*13590*/  @P6 STL.S16 [R1+0x1b8], R174 ;  /* 0x0001b8ae01006387 */ /* 0x0005e20000100600 */
[----:B------:R-:W-:Y:S04]  /*135a0*/  LOP3.LUT R218, R186, 0xff, RZ, 0xc0, !PT ;  /* 0x000000ffbada7812 */ /* 0x000fe800078ec0ff */
[----:B------:R-:W-:Y:S01]  /*135b0*/  ISETP.LE.U32.AND P6, PT, R218, UR11, PT ;  /* 0x0000000bda007c0c */ /* 0x000fe2000bfc3070 */
[----:B-1----:R-:W1:Y:S01]  /*135c0*/  MUFU.EX2 R72, R221 ;  /* 0x000000dd00487308 */ /* 0x002e620000000800 */
[----:B--2---:R-:W-:Y:S05]  /*135d0*/  IMAD.WIDE.U32 R174, R45, -0x2daee0ad, RZ ;  /* 0xd2511f532dae7825 */ /* 0x004fea00078e00ff */
[----:B------:R-:W-:Y:S01]  /*135e0*/  LOP3.LUT R86, R84, UR13, R175, 0x96, !PT ;  /* 0x0000000d54567c12 */ /* 0x000fe2000f8e96af */
[----:B------:R-:W-:Y:S01]  /*135f0*/  IMAD.WIDE.U32 R84, R47, -0x326172a9, RZ ;  /* 0xcd9e8d572f547825 */ /* 0x000fe200078e00ff */
[----:B-1----:R-:W-:Y:S03]  /*13600*/  F2FP.BF16.F32.PACK_AB R3, R72, R81 ;  /* 0x000000514803723e */ /* 0x002fe600000010ff */
[----:B------:R-:W-:Y:S01]  /*13610*/  FADD.FTZ R47, R39, R41 ;  /* 0x00000029272f7221 */ /* 0x000fe20000010000 */
[----:B------:R-:W-:Y:S01]  /*13620*/  IMAD.MOV.U32 R81, RZ, RZ, R246 ;  /* 0x000000ffff517224 */ /* 0x000fe200078e00f6 */
[----:B------:R-:W-:Y:S01]  /*13630*/  LOP3.LUT R147, R98, UR9, R85, 0x96, !PT ;  /* 0x0000000962937c12 */ /* 0x000fe2000f8e9655 */
[----:B------:R1:W2:Y:S01]  /*13640*/  LDL.S16 R41, [R1+0x1d0] ;  /* 0x0001d00001297983 */ /* 0x0002a20000100600 */
[----:B------:R-:W-:Y:S01]  /*13650*/  PRMT R98, R67, 0x7610, R98 ;  /* 0x0000761043627816 */ /* 0x000fe20000000062 */
[----:B------:R-:W-:Y:S02]  /*13660*/  IMAD.MOV.U32 R246, RZ, RZ, R216 ;  /* 0x000000fffff67224 */ /* 0x000fe400078e00d8 */
[----:B------:R-:W-:Y:S01]  /*13670*/  FADD.FTZ R52, R72, R0 ;  /* 0x0000000048347221 */ /* 0x000fe20000010000 */
[----:B------:R-:W-:Y:S01]  /*13680*/  IMAD.MOV.U32 R216, RZ, RZ, R97 ;  /* 0x000000ffffd87224 */ /* 0x000fe200078e0061 */
[----:B------:R1:W3:Y:S01]  /*13690*/  LDL.S16 R39, [R1+0x1c8] ;  /* 0x0001c80001277983 */ /* 0x0002e20000100600 */
[----:B------:R-:W-:Y:S01]  /*136a0*/  IMAD.MOV.U32 R97, RZ, RZ, R200 ;  /* 0x000000ffff617224 */ /* 0x000fe200078e00c8 */
[----:B------:R-:W4:Y:S02]  /*136b0*/  MUFU.EX2 R0, R51 ;  /* 0x0000003300007308 */ /* 0x000f240000000800 */
[----:B------:R1:W3:Y:S08]  /*136c0*/  LDL.S16 R200, [R1+0x1cc] ;  /* 0x0001cc0001c87983 */ /* 0x0002f00000100600 */
[----:B------:R1:W3:Y:S01]  /*136d0*/  MUFU.EX2 R51, R232 ;  /* 0x000000e800337308 */ /* 0x0002e20000000800 */
[----:B----4-:R-:W-:Y:S04]  /*136e0*/  F2FP.BF16.F32.PACK_AB R72, R0, R2 ;  /* 0x000000020048723e */ /* 0x010fe800000010ff */
[C---:B------:R-:W-:Y:S01]  /*136f0*/  PRMT R129, R72.reuse, 0x7610, R129 ;  /* 0x0000761048817816 */ /* 0x040fe20000000081 */
[----:B-1----:R1:W4:Y:S01]  /*13700*/  LDL.S16 R232, [R1+0x1c4] ;  /* 0x0001c40001e87983 */ /* 0x0023220000100600 */
[----:B------:R-:W-:Y:S01]  /*13710*/  PRMT R128, R72, 0x7632, R128 ;  /* 0x0000763248807816 */ /* 0x000fe20000000080 */
[--C-:B--2---:R-:W-:Y:S05]  /*13720*/  @P1 HFMA2.BF16_V2 R41, -RZ.H0_H0, RZ.H0_H0, -R67.reuse.H0_H0 ;  /* 0x200000ffff291231 */ /* 0x104fea0000340943 */
[----:B------:R-:W-:Y:S01]  /*13730*/  PRMT R45, R41, 0x7610, R45 ;  /* 0x00007610292d7816 */ /* 0x000fe2000000002d */
[----:B------:R2:W-:Y:S01]  /*13740*/  @P1 STL.S16 [R1+0x1d0], R41 ;  /* 0x0001d02901001387 */ /* 0x0005e20000100600 */
[--C-:B---3--:R-:W-:Y:S02]  /*13750*/  @!P6 HFMA2.BF16_V2 R39, -RZ.H0_H0, RZ.H0_H0, -R70.reuse.H0_H0 ;  /* 0x200000ffff27e231 */ /* 0x108fe40000340946 */
[----:B------:R-:W-:Y:S03]  /*13760*/  @P2 HFMA2.BF16_V2 R200, -RZ.H0_H0, RZ.H0_H0, -R67.H1_H1 ;  /* 0x200000ffffc82231 */ /* 0x000fe60000360943 */
[----:B------:R-:W-:Y:S02]  /*13770*/  PRMT R217, R39, 0x7610, R217 ;  /* 0x0000761027d97816 */ /* 0x000fe400000000d9 */
[----:B------:R-:W-:Y:S01]  /*13780*/  PRMT R203, R200, 0x7610, R203 ;  /* 0x00007610c8cb7816 */ /* 0x000fe200000000cb */
[----:B------:R3:W-:Y:S01]  /*13790*/  @P2 STL.S16 [R1+0x1cc], R200 ;  /* 0x0001ccc801002387 */ /* 0x0007e20000100600 */
[----:B------:R-:W-:Y:S01]  /*137a0*/  @!P6 PRMT R140, R217, 0x5410, RZ ;  /* 0x00005410d98ce816 */ /* 0x000fe200000000ff */
[----:B------:R-:W-:Y:S02]  /*137b0*/  IMAD.MOV.U32 R217, RZ, RZ, R166 ;  /* 0x000000ffffd97224 */ /* 0x000fe400078e00a6 */
[----:B------:R-:W-:Y:S02]  /*137c0*/  IMAD.MOV.U32 R166, RZ, RZ, R190 ;  /* 0x000000ffffa67224 */ /* 0x000fe400078e00be */
[----:B----4-:R-:W-:Y:S05]  /*137d0*/  @!P5 HFMA2.BF16_V2 R232, -RZ.H0_H0, RZ.H0_H0, -R70.H1_H1 ;  /* 0x200000ffffe8d231 */ /* 0x010fea0000360946 */
[----:B------:R-:W-:Y:S01]  /*137e0*/  PRMT R102, R232, 0x7610, R102 ;  /* 0x00007610e8667816 */ /* 0x000fe20000000066 */
[----:B--2---:R-:W-:Y:S03]  /*137f0*/  MUFU.EX2 R41, R71 ;  /* 0x0000004700297308 */ /* 0x004fe60000000800 */
[----:B------:R-:W-:Y:S01]  /*13800*/  @!P5 PRMT R146, R102, 0x5410, RZ ;  /* 0x000054106692d816 */ /* 0x000fe200000000ff */
[----:B------:R-:W-:Y:S02]  /*13810*/  IMAD.MOV.U32 R102, RZ, RZ, R87 ;  /* 0x000000ffff667224 */ /* 0x000fe400078e0057 */
[----:B------:R-:W-:Y:S01]  /*13820*/  IMAD.WIDE.U32 R86, R86, -0x326172a9, RZ ;  /* 0xcd9e8d5756567825 */ /* 0x000fe200078e00ff */
[----:B---3--:R-:W2:Y:S04]  /*13830*/  LDL.LU R200, [R1+0x364] ;  /* 0x0003640001c87983 */ /* 0x008ea80000300800 */
[----:B------:R3:W-:Y:S04]  /*13840*/  @!P6 STL.S16 [R1+0x1c8], R39 ;  /* 0x0001c8270100e387 */ /* 0x0007e80000100600 */
[----:B------:R4:W-:Y:S01]  /*13850*/  @!P5 STL.S16 [R1+0x1c4], R232 ;  /* 0x0001c4e80100d387 */ /* 0x0009e20000100600 */
[----:B------:R-:W-:Y:S03]  /*13860*/  ISETP.GT.U32.AND P5, PT, R211, UR11, PT ;  /* 0x0000000bd3007c0c */ /* 0x000fe6000bfa4070 */
[----:B------:R1:W2:Y:S01]  /*13870*/  LDL.S16 R190, [R1+0x1e8] ;  /* 0x0001e80001be7983 */ /* 0x0002a20000100600 */
[----:B---3--:R3:W1:Y:S01]  /*13880*/  MUFU.EX2 R39, R61 ;  /* 0x0000003d00277308 */ /* 0x0086620000000800 */
[----:B----4-:R-:W-:Y:S01]  /*13890*/  IMAD.MOV.U32 R232, RZ, RZ, R246 ;  /* 0x000000ffffe87224 */ /* 0x010fe200078e00f6 */
[----:B------:R-:W-:Y:S04]  /*138a0*/  LOP3.LUT R246, R118, 0xff, RZ, 0xc0, !PT ;  /* 0x000000ff76f67812 */ /* 0x000fe800078ec0ff */
[----:B------:R-:W-:Y:S02]  /*138b0*/  ISETP.LE.U32.AND P6, PT, R246, UR11, PT ;  /* 0x0000000bf6007c0c */ /* 0x000fe4000bfc3070 */
[----:B---3--:R-:W-:Y:S01]  /*138c0*/  PRMT R61, R45, 0x7610, R61 ;  /* 0x000076102d3d7816 */ /* 0x008fe2000000003d */
[----:B------:R-:W-:Y:S01]  /*138d0*/  FADD.FTZ R45, R2, R49 ;  /* 0x00000031022d7221 */ /* 0x000fe20000010000 */
[----:B------:R-:W-:Y:S01]  /*138e0*/  F2FP.BF16.F32.PACK_AB R2, R51, R69 ;  /* 0x000000453302723e */ /* 0x000fe200000010ff */
[----:B------:R-:W-:Y:S01]  /*138f0*/  FADD.FTZ R49, R43, R47 ;  /* 0x0000002f2b317221 */ /* 0x000fe20000010000 */
[----:B-1----:R-:W-:Y:S01]  /*13900*/  F2FP.BF16.F32.PACK_AB R71, R39, R41 ;  /* 0x000000292747723e */ /* 0x002fe200000010ff */
[----:B------:R-:W-:Y:S01]  /*13910*/  FADD.FTZ R43, R57, R50 ;  /* 0x00000032392b7221 */ /* 0x000fe20000010000 */
[----:B------:R-:W-:Y:S01]  /*13920*/  @P1 PRMT R98, R61, 0x5410, RZ ;  /* 0x000054103d621816 */ /* 0x000fe200000000ff */
[----:B------:R-:W-:Y:S01]  /*13930*/  FADD.FTZ R50, R0, R45 ;  /* 0x0000002d00327221 */ /* 0x000fe20000010000 */
[----:B------:R-:W-:Y:S01]  /*13940*/  PRMT R148, R71, 0x7632, R148 ;  /* 0x0000763247947816 */ /* 0x000fe20000000094 */
[----:B------:R-:W-:Y:S01]  /*13950*/  FADD.FTZ R0, R69, R52 ;  /* 0x0000003445007221 */ /* 0x000fe20000010000 */
[----:B------:R-:W-:Y:S01]  /*13960*/  PRMT R131, R71, 0x7610, R131 ;  /* 0x0000761047837816 */ /* 0x000fe20000000083 */
[----:B------:R-:W-:Y:S01]  /*13970*/  FADD.FTZ R54, R54, R43 ;  /* 0x0000002b36367221 */ /* 0x000fe20000010000 */
[--C-:B------:R-:W-:Y:S01]  /*13980*/  FADD.FTZ R43, R41, R49.reuse ;  /* 0x00000031292b7221 */ /* 0x100fe20000010000 */
[----:B------:R-:W-:Y:S01]  /*13990*/  PRMT R49, R203, 0x7610, R49 ;  /* 0x00007610cb317816 */ /* 0x000fe20000000031 */
[--C-:B------:R-:W-:Y:S01]  /*139a0*/  FADD.FTZ R51, R51, R0.reuse ;  /* 0x0000000033337221 */ /* 0x100fe20000010000 */
[----:B------:R-:W-:Y:S01]  /*139b0*/  PRMT R0, R186, 0x7632, R0 ;  /* 0x00007632ba007816 */ /* 0x000fe20000000000 */
[----:B------:R1:W-:Y:S01]  /*139c0*/  MUFU.EX2 R41, R73 ;  /* 0x0000004900297308 */ /* 0x0003e20000000800 */
[----:B------:R-:W-:Y:S01]  /*139d0*/  SHF.R.U32.HI R203, RZ, 0x18, R186 ;  /* 0x00000018ffcb7819 */ /* 0x000fe200000116ba */
[----:B------:R-:W-:Y:S01]  /*139e0*/  FADD.FTZ R52, R39, R43 ;  /* 0x0000002b27347221 */ /* 0x000fe20000010000 */
[----:B------:R-:W-:Y:S07]  /*139f0*/  LOP3.LUT R186, R0, 0xff, RZ, 0xc0, !PT ;  /* 0x000000ff00ba7812 */ /* 0x000fee00078ec0ff */
[----:B------:R-:W3:Y:S01]  /*13a00*/  MUFU.EX2 R47, R62 ;  /* 0x0000003e002f7308 */ /* 0x000ee20000000800 */
[----:B------:R-:W-:Y:S01]  /*13a10*/  @P2 PRMT R103, R49, 0x5410, RZ ;  /* 0x0000541031672816 */ /* 0x000fe200000000ff */
[----:B------:R4:W4:Y:S01]  /*13a20*/  LDL.S16 R0, [R1+0x1e4] ;  /* 0x0001e40001007983 */ /* 0x0009220000100600 */
[----:B------:R-:W-:Y:S01]  /*13a30*/  ISETP.LE.U32.AND P2, PT, R186, UR11, PT ;  /* 0x0000000bba007c0c */ /* 0x000fe2000bf43070 */
[----:B------:R-:W-:Y:S01]  /*13a40*/  IMAD.MOV.U32 R49, RZ, RZ, R232 ;  /* 0x000000ffff317224 */ /* 0x000fe200078e00e8 */
[----:B------:R-:W-:Y:S01]  /*13a50*/  ISETP.LE.U32.AND P1, PT, R203, UR11, PT ;  /* 0x0000000bcb007c0c */ /* 0x000fe2000bf23070 */
[----:B------:R-:W-:Y:S04]  /*13a60*/  IMAD.MOV.U32 R232, RZ, RZ, R163 ;  /* 0x000000ffffe87224 */ /* 0x000fe800078e00a3 */
[----:B------:R-:W3:Y:S01]  /*13a70*/  MUFU.EX2 R45, R53 ;  /* 0x00000035002d7308 */ /* 0x000ee20000000800 */
[----:B------:R-:W-:Y:S09]  /*13a80*/  IMAD.MOV.U32 R39, RZ, RZ, R81 ;  /* 0x000000ffff277224 */ /* 0x000ff200078e0051 */
[----:B------:R-:W3:Y:S01]  /*13a90*/  MUFU.EX2 R57, R242 ;  /* 0x000000f200397308 */ /* 0x000ee20000000800 */
[----:B-1----:R-:W-:Y:S02]  /*13aa0*/  IMAD.MOV.U32 R73, RZ, RZ, R39 ;  /* 0x000000ffff497224 */ /* 0x002fe400078e0027 */
[----:B---3--:R-:W-:Y:S07]  /*13ab0*/  FADD.FTZ R50, R47, R50 ;  /* 0x000000322f327221 */ /* 0x008fee0000010000 */
[----:B------:R1:W-:Y:S10]  /*13ac0*/  MUFU.EX2 R39, R74 ;  /* 0x0000004a00277308 */ /* 0x0003f40000000800 */
[----:B------:R-:W3:Y:S01]  /*13ad0*/  MUFU.EX2 R61, R236 ;  /* 0x000000ec003d7308 */ /* 0x000ee20000000800 */
[C---:B------:R-:W-:Y:S01]  /*13ae0*/  F2FP.BF16.F32.PACK_AB R69, R45.reuse, R47 ;  /* 0x0000002f2d45723e */ /* 0x040fe200000010ff */
[----:B------:R-:W-:Y:S08]  /*13af0*/  FADD.FTZ R50, R45, R50 ;  /* 0x000000322d327221 */ /* 0x000ff00000010000 */
[----:B------:R-:W3:Y:S01]  /*13b00*/  MUFU.EX2 R53, R244 ;  /* 0x000000f400357308 */ /* 0x000ee20000000800 */
[----:B------:R-:W-:Y:S01]  /*13b10*/  PRMT R141, R69, 0x7610, R141 ;  /* 0x00007610458d7816 */ /* 0x000fe2000000008d */
[----:B------:R-:W-:Y:S01]  /*13b20*/  FADD.FTZ R47, R57, R54 ;  /* 0x00000036392f7221 */ /* 0x000fe20000010000 */
[----:B------:R-:W-:Y:S07]  /*13b30*/  PRMT R145, R69, 0x7632, R145 ;  /* 0x0000763245917816 */ /* 0x000fee0000000091 */
[----:B------:R-:W3:Y:S01]  /*13b40*/  MUFU.EX2 R43, R80 ;  /* 0x00000050002b7308 */ /* 0x000ee20000000800 */
[----:B-1----:R-:W-:Y:S01]  /*13b50*/  IMAD.MOV.U32 R74, RZ, RZ, R49 ;  /* 0x000000ffff4a7224 */ /* 0x002fe200078e0031 */
[----:B------:R-:W-:Y:S01]  /*13b60*/  LOP3.LUT R49, R84, UR7, R87, 0x96, !PT ;  /* 0x0000000754317c12 */ /* 0x000fe2000f8e9657 */
[----:B------:R-:W-:Y:S07]  /*13b70*/  IMAD.MOV.U32 R87, RZ, RZ, R193 ;  /* 0x000000ffff577224 */ /* 0x000fee00078e00c1 */
[----:B------:R-:W1:Y:S01]  /*13b80*/  MUFU.EX2 R81, R237 ;  /* 0x000000ed00517308 */ /* 0x000e620000000800 */
[----:B---3--:R-:W-:Y:S01]  /*13b90*/  FADD.FTZ R45, R61, R51 ;  /* 0x000000333d2d7221 */ /* 0x008fe20000010000 */
[C---:B------:R-:W-:Y:S01]  /*13ba0*/  F2FP.BF16.F32.PACK_AB R196, R53.reuse, R57 ;  /* 0x0000003935c4723e */ /* 0x040fe200000010ff */
[----:B------:R-:W-:Y:S07]  /*13bb0*/  FADD.FTZ R51, R53, R47 ;  /* 0x0000002f35337221 */ /* 0x000fee0000010000 */
[----:B------:R-:W-:Y:S01]  /*13bc0*/  MUFU.EX2 R57, R243 ;  /* 0x000000f300397308 */ /* 0x000fe20000000800 */
[----:B------:R-:W-:Y:S01]  /*13bd0*/  FADD.FTZ R47, R43, R52 ;  /* 0x000000342b2f7221 */ /* 0x000fe20000010000 */
[C---:B-1----:R-:W-:Y:S01]  /*13be0*/  F2FP.BF16.F32.PACK_AB R201, R81.reuse, R61 ;  /* 0x0000003d51c9723e */ /* 0x042fe200000010ff */
[----:B------:R-:W-:Y:S01]  /*13bf0*/  FADD.FTZ R52, R81, R45 ;  /* 0x0000002d51347221 */ /* 0x000fe20000010000 */
[----:B------:R-:W-:Y:S01]  /*13c00*/  F2FP.BF16.F32.PACK_AB R81, R41, R43 ;  /* 0x0000002b2951723e */ /* 0x000fe200000010ff */
[----:B------:R-:W-:Y:S01]  /*13c10*/  FADD.FTZ R43, R39, R50 ;  /* 0x00000032272b7221 */ /* 0x000fe20000010000 */
[----:B------:R-:W-:Y:S04]  /*13c20*/  FADD.FTZ R47, R41, R47 ;  /* 0x0000002f292f7221 */ /* 0x000fe80000010000 */
[----:B------:R-:W1:Y:S01]  /*13c30*/  MUFU.EX2 R61, R245 ;  /* 0x000000f5003d7308 */ /* 0x000e620000000800 */
[C---:B------:R-:W-:Y:S02]  /*13c40*/  PRMT R127, R81.reuse, 0x7610, R127 ;  /* 0x00007610517f7816 */ /* 0x040fe4000000007f */
[----:B------:R-:W-:Y:S07]  /*13c50*/  PRMT R156, R81, 0x7632, R156 ;  /* 0x00007632519c7816 */ /* 0x000fee000000009c */
[----:B------:R-:W-:Y:S01]  /*13c60*/  MUFU.EX2 R41, R77 ;  /* 0x0000004d00297308 */ /* 0x000fe20000000800 */
[----:B-1----:R-:W-:Y:S01]  /*13c70*/  F2FP.BF16.F32.PACK_AB R233, R61, R57 ;  /* 0x000000393de9723e */ /* 0x002fe200000010ff */
[----:B--2---:R-:W-:Y:S02]  /*13c80*/  IMAD.MOV.U32 R163, RZ, RZ, R200 ;  /* 0x000000ffffa37224 */ /* 0x004fe400078e00c8 */
[----:B------:R1:W2:Y:S04]  /*13c90*/  LDL.S16 R200, [R1+0x1e0] ;  /* 0x0001e00001c87983 */ /* 0x0002a80000100600 */
[----:B------:R-:W3:Y:S04]  /*13ca0*/  LDL.LU R193, [R1+0x360] ;  /* 0x0003600001c17983 */ /* 0x000ee80000300800 */
[----:B------:R1:W3:Y:S01]  /*13cb0*/  LDL.S16 R85, [R1+0x1dc] ;  /* 0x0001dc0001557983 */ /* 0x0002e20000100600 */
[--C-:B------:R-:W-:Y:S05]  /*13cc0*/  @!P2 HFMA2.BF16_V2 R190, -RZ.H0_H0, RZ.H0_H0, -R72.reuse.H0_H0 ;  /* 0x200000ffffbea231 */ /* 0x100fea0000340948 */
[----:B------:R-:W-:Y:S01]  /*13cd0*/  PRMT R221, R190, 0x7610, R221 ;  /* 0x00007610bedd7816 */ /* 0x000fe200000000dd */
[----:B------:R1:W-:Y:S03]  /*13ce0*/  @!P2 STL.S16 [R1+0x1e8], R190 ;  /* 0x0001e8be0100a387 */ /* 0x0003e60000100600 */
[----:B------:R-:W-:Y:S04]  /*13cf0*/  PRMT R45, R221, 0x7610, R45 ;  /* 0x00007610dd2d7816 */ /* 0x000fe8000000002d */
[----:B------:R-:W-:Y:S02]  /*13d00*/  @!P2 PRMT R129, R45, 0x5410, RZ ;  /* 0x000054102d81a816 */ /* 0x000fe400000000ff */
[----:B------:R-:W-:Y:S01]  /*13d10*/  ISETP.GT.U32.AND P2, PT, R206, UR11, PT ;  /* 0x0000000bce007c0c */ /* 0x000fe2000bf44070 */
[----:B-1----:R-:W3:Y:S01]  /*13d20*/  LDL.LU R190, [R1+0x35c] ;  /* 0x00035c0001be7983 */ /* 0x002ee20000300800 */
[----:B----4-:R-:W-:Y:S05]  /*13d30*/  @!P1 HFMA2.BF16_V2 R0, -RZ.H0_H0, RZ.H0_H0, -R72.H1_H1 ;  /* 0x200000ffff009231 */ /* 0x010fea0000360948 */
[----:B------:R-:W-:Y:S01]  /*13d40*/  PRMT R84, R0, 0x7610, R84 ;  /* 0x0000761000547816 */ /* 0x000fe20000000054 */
[----:B------:R1:W-:Y:S03]  /*13d50*/  @!P1 STL.S16 [R1+0x1e4], R0 ;  /* 0x0001e40001009387 */ /* 0x0003e60000100600 */
[----:B------:R-:W-:Y:S01]  /*13d60*/  PRMT R53, R84, 0x7610, R53 ;  /* 0x0000761054357816 */ /* 0x000fe20000000035 */
[----:B------:R-:W-:Y:S02]  /*13d70*/  IMAD.MOV.U32 R84, RZ, RZ, R102 ;  /* 0x000000ffff547224 */ /* 0x000fe400078e0066 */
[----:B------:R-:W-:Y:S01]  /*13d80*/  IMAD.MOV.U32 R102, RZ, RZ, R230 ;  /* 0x000000ffff667224 */ /* 0x000fe200078e00e6 */
[----:B------:R-:W-:Y:S02]  /*13d90*/  @!P1 PRMT R128, R53, 0x5410, RZ ;  /* 0x0000541035809816 */ /* 0x000fe400000000ff */
[----:B------:R-:W-:Y:S02]  /*13da0*/  LOP3.LUT R230, R49, 0xff, RZ, 0xc0, !PT ;  /* 0x000000ff31e67812 */ /* 0x000fe400078ec0ff */
[----:B------:R-:W-:Y:S01]  /*13db0*/  ISETP.GT.U32.AND P1, PT, R207, UR11, PT ;  /* 0x0000000bcf007c0c */ /* 0x000fe2000bf24070 */
[----:B-1----:R-:W1:Y:S02]  /*13dc0*/  MUFU.EX2 R0, R75 ;  /* 0x0000004b00007308 */ /* 0x002e640000000800 */
[C---:B-1----:R-:W-:Y:S01]  /*13dd0*/  F2FP.BF16.F32.PACK_AB R80, R0.reuse, R39 ;  /* 0x000000270050723e */ /* 0x042fe200000010ff */
[----:B------:R-:W-:Y:S01]  /*13de0*/  FADD.FTZ R54, R0, R43 ;  /* 0x0000002b00367221 */ /* 0x000fe20000010000 */
[----:B------:R-:W-:Y:S06]  /*13df0*/  LOP3.LUT R0, R49, 0xffff, RZ, 0xc0, !PT ;  /* 0x0000ffff31007812 */ /* 0x000fec00078ec0ff */
[----:B------:R-:W1:Y:S01]  /*13e00*/  MUFU.EX2 R43, R76 ;  /* 0x0000004c002b7308 */ /* 0x000e620000000800 */
[C---:B------:R-:W-:Y:S02]  /*13e10*/  PRMT R158, R80.reuse, 0x7610, R158 ;  /* 0x00007610509e7816 */ /* 0x040fe4000000009e */
[----:B------:R-:W-:Y:S07]  /*13e20*/  SHF.R.U32.HI R221, RZ, 0x8, R0 ;  /* 0x00000008ffdd7819 */ /* 0x000fee0000011600 */
[----:B------:R4:W-:Y:S01]  /*13e30*/  MUFU.EX2 R76, R249 ;  /* 0x000000f9004c7308 */ /* 0x0009e20000000800 */
[----:B------:R-:W-:Y:S02]  /*13e40*/  PRMT R150, R80, 0x7632, R150 ;  /* 0x0000763250967816 */ /* 0x000fe40000000096 */
[----:B------:R-:W-:Y:S07]  /*13e50*/  LOP3.LUT R45, R221, 0xffff, RZ, 0xc0, !PT ;  /* 0x0000ffffdd2d7812 */ /* 0x000fee00078ec0ff */
[----:B------:R-:W-:Y:S01]  /*13e60*/  MUFU.EX2 R0, R79 ;  /* 0x0000004f00007308 */ /* 0x000fe20000000800 */
[----:B-1----:R-:W-:Y:S01]  /*13e70*/  FADD.FTZ R47, R43, R47 ;  /* 0x0000002f2b2f7221 */ /* 0x002fe20000010000 */
[----:B----4-:R-:W-:Y:S02]  /*13e80*/  IMAD.MOV.U32 R249, RZ, RZ, R241 ;  /* 0x000000fffff97224 */ /* 0x010fe400078e00f1 */
[--C-:B--2---:R-:W-:Y:S05]  /*13e90*/  @!P6 HFMA2.BF16_V2 R200, -RZ.H0_H0, RZ.H0_H0, -R71.reuse.H0_H0 ;  /* 0x200000ffffc8e231 */ /* 0x104fea0000340947 */
[----:B------:R-:W-:Y:S01]  /*13ea0*/  PRMT R62, R200, 0x7610, R62 ;  /* 0x00007610c83e7816 */ /* 0x000fe2000000003e */
[----:B------:R1:W-:Y:S01]  /*13eb0*/  @!P6 STL.S16 [R1+0x1e0], R200 ;  /* 0x0001e0c80100e387 */ /* 0x0003e20000100600 */
[----:B---3--:R-:W-:Y:S05]  /*13ec0*/  @P5 HFMA2.BF16_V2 R85, -RZ.H0_H0, RZ.H0_H0, -R71.H1_H1 ;  /* 0x200000ffff555231 */ /* 0x008fea0000360947 */
[----:B------:R-:W-:Y:S04]  /*13ed0*/  PRMT R75, R85, 0x7610, R75 ;  /* 0x00007610554b7816 */ /* 0x000fe8000000004b */
[----:B------:R-:W-:Y:S02]  /*13ee0*/  @P5 PRMT R148, R75, 0x5410, RZ ;  /* 0x000054104b945816 */ /* 0x000fe400000000ff */
[----:B------:R-:W2:Y:S01]  /*13ef0*/  MUFU.EX2 R75, R248 ;  /* 0x000000f8004b7308 */ /* 0x000ea20000000800 */
[----:B-1----:R-:W3:Y:S01]  /*13f00*/  LDL.LU R200, [R1+0x358] ;  /* 0x0003580001c87983 */ /* 0x002ee20000300800 */
[----:B--2---:R-:W-:Y:S01]  /*13f10*/  F2FP.BF16.F32.PACK_AB R235, R75, R76 ;  /* 0x0000004c4beb723e */ /* 0x004fe200000010ff */
[----:B------:R-:W-:Y:S02]  /*13f20*/  IMAD.MOV.U32 R248, RZ, RZ, R240 ;  /* 0x000000fffff87224 */ /* 0x000fe400078e00f0 */
[----:B------:R1:W-:Y:S01]  /*13f30*/  @P5 STL.S16 [R1+0x1dc], R85 ;  /* 0x0001dc5501005387 */ /* 0x0003e20000100600 */
[----:B------:R-:W-:Y:S03]  /*13f40*/  ISETP.LE.U32.AND P5, PT, R45, UR11, PT ;  /* 0x0000000b2d007c0c */ /* 0x000fe6000bfa3070 */
[----:B------:R4:W2:Y:S04]  /*13f50*/  LDL.S16 R50, [R1+0x208] ;  /* 0x0002080001327983 */ /* 0x0008a80000100600 */
[----:B------:R4:W4:Y:S04]  /*13f60*/  LDL.S16 R45, [R1+0x204] ;  /* 0x00020400012d7983 */ /* 0x0009280000100600 */
[----:B------:R2:W3:Y:S01]  /*13f70*/  LDL.S16 R53, [R1+0x200] ;  /* 0x0002000001357983 */ /* 0x0004e20000100600 */
[----:B-1----:R-:W-:Y:S02]  /*13f80*/  IMAD.MOV.U32 R85, RZ, RZ, R87 ;  /* 0x000000ffff557224 */ /* 0x002fe400078e0057 */
[----:B------:R-:W-:Y:S02]  /*13f90*/  IMAD.MOV.U32 R87, RZ, RZ, R74 ;  /* 0x000000ffff577224 */ /* 0x000fe400078e004a */
[----:B------:R-:W-:Y:S02]  /*13fa0*/  IMAD.MOV.U32 R74, RZ, RZ, R73 ;  /* 0x000000ffff4a7224 */ /* 0x000fe400078e0049 */
[----:B------:R1:W1:Y:S10]  /*13fb0*/  MUFU.EX2 R73, R247 ;  /* 0x000000f700497308 */ /* 0x0002740000000800 */
[----:B------:R-:W-:Y:S01]  /*13fc0*/  MUFU.EX2 R74, R74 ;  /* 0x0000004a004a7308 */ /* 0x000fe20000000800 */
[----:B-1----:R-:W-:Y:S01]  /*13fd0*/  PRMT R247, R62, 0x7610, R247 ;  /* 0x000076103ef77816 */ /* 0x002fe200000000f7 */
[----:B------:R-:W-:Y:S08]  /*13fe0*/  FADD.FTZ R39, R73, R51 ;  /* 0x0000003349277221 */ /* 0x000ff00000010000 */
[----:B------:R-:W1:Y:S01]  /*13ff0*/  MUFU.EX2 R62, R250 ;  /* 0x000000fa003e7308 */ /* 0x000e620000000800 */
[----:B------:R-:W-:Y:S01]  /*14000*/  @!P6 PRMT R131, R247, 0x5410, RZ ;  /* 0x00005410f783e816 */ /* 0x000fe200000000ff */
[----:B------:R-:W-:Y:S01]  /*14010*/  IMAD.MOV.U32 R247, RZ, RZ, R87 ;  /* 0x000000fffff77224 */ /* 0x000fe200078e0057 */
[----:B------:R-:W-:Y:S01]  /*14020*/  ISETP.LE.U32.AND P6, PT, R230, UR11, PT ;  /* 0x0000000be6007c0c */ /* 0x000fe2000bfc3070 */
[----:B------:R-:W-:Y:S06]  /*14030*/  IMAD.MOV.U32 R87, RZ, RZ, R232 ;  /* 0x000000ffff577224 */ /* 0x000fec00078e00e8 */
[----:B------:R-:W-:Y:S01]  /*14040*/  MUFU.EX2 R51, R88 ;  /* 0x0000005800337308 */ /* 0x000fe20000000800 */
[----:B------:R-:W-:Y:S01]  /*14050*/  IMAD.MOV.U32 R232, RZ, RZ, R217 ;  /* 0x000000ffffe87224 */ /* 0x000fe200078e00d9 */
[C---:B-1----:R-:W-:Y:S01]  /*14060*/  F2FP.BF16.F32.PACK_AB R231, R62.reuse, R73 ;  /* 0x000000493ee7723e */ /* 0x042fe200000010ff */
[----:B------:R-:W-:Y:S07]  /*14070*/  FADD.FTZ R62, R62, R39 ;  /* 0x000000273e3e7221 */ /* 0x000fee0000010000 */
[----:B------:R-:W1:Y:S10]  /*14080*/  MUFU.EX2 R73, R84 ;  /* 0x0000005400497308 */ /* 0x000e740000000800 */
[----:B------:R1:W1:Y:S02]  /*14090*/  MUFU.EX2 R39, R78 ;  /* 0x0000004e00277308 */ /* 0x0002640000000800 */
[----:B-1----:R-:W-:Y:S01]  /*140a0*/  F2FP.BF16.F32.PACK_AB R234, R73, R74 ;  /* 0x0000004a49ea723e */ /* 0x002fe200000010ff */
[----:B------:R1:W3:Y:S01]  /*140b0*/  LDL.S16 R84, [R1+0x20c] ;  /* 0x00020c0001547983 */ /* 0x0002e20000100600 */
[----:B------:R-:W-:Y:S03]  /*140c0*/  F2FP.BF16.F32.PACK_AB R78, R41, R43 ;  /* 0x0000002b294e723e */ /* 0x000fe600000010ff */
[----:B------:R-:W3:Y:S01]  /*140d0*/  LDL.LU.64 R240, [R1+0x350] ;  /* 0x0003500001f07983 */ /* 0x000ee20000300a00 */
[----:B------:R-:W-:Y:S02]  /*140e0*/  F2FP.BF16.F32.PACK_AB R77, R0, R39 ;  /* 0x00000027004d723e */ /* 0x000fe400000010ff */
[----:B------:R-:W-:Y:S02]  /*140f0*/  PRMT R43, R44, 0x7632, R43 ;  /* 0x000076322c2b7816 */ /* 0x000fe4000000002b */
[C---:B------:R-:W-:Y:S02]  /*14100*/  PRMT R159, R78.reuse, 0x7610, R159 ;  /* 0x000076104e9f7816 */ /* 0x040fe4000000009f */
[----:B------:R-:W-:Y:S02]  /*14110*/  PRMT R160, R78, 0x7632, R160 ;  /* 0x000076324ea07816 */ /* 0x000fe400000000a0 */
[C---:B------:R-:W-:Y:S02]  /*14120*/  PRMT R162, R77.reuse, 0x7610, R162 ;  /* 0x000076104da27816 */ /* 0x040fe400000000a2 */
[----:B------:R-:W-:Y:S01]  /*14130*/  PRMT R164, R77, 0x7632, R164 ;  /* 0x000076324da47816 */ /* 0x000fe200000000a4 */
[----:B--2---:R-:W-:Y:S02]  /*14140*/  @P1 HFMA2.BF16_V2 R50, -RZ.H0_H0, RZ.H0_H0, -R69.H1_H1 ;  /* 0x200000ffff321231 */ /* 0x004fe40000360945 */
[--C-:B----4-:R-:W-:Y:S03]  /*14150*/  @!P6 HFMA2.BF16_V2 R45, -RZ.H0_H0, RZ.H0_H0, -R81.reuse.H0_H0 ;  /* 0x200000ffff2de231 */ /* 0x110fe60000340951 */
[----:B------:R-:W-:Y:S01]  /*14160*/  PRMT R88, R50, 0x7610, R88 ;  /* 0x0000761032587816 */ /* 0x000fe20000000058 */
[----:B---3--:R-:W-:Y:S01]  /*14170*/  @!P5 HFMA2.BF16_V2 R53, -RZ.H0_H0, RZ.H0_H0, -R81.H1_H1 ;  /* 0x200000ffff35d231 */ /* 0x008fe20000360951 */
[----:B------:R-:W-:Y:S02]  /*14180*/  PRMT R245, R45, 0x7610, R245 ;  /* 0x000076102df57816 */ /* 0x000fe400000000f5 */
[----:B------:R-:W-:Y:S02]  /*14190*/  @P1 PRMT R145, R88, 0x5410, RZ ;  /* 0x0000541058911816 */ /* 0x000fe400000000ff */
[----:B------:R-:W-:Y:S01]  /*141a0*/  PRMT R243, R53, 0x7610, R243 ;  /* 0x0000761035f37816 */ /* 0x000fe200000000f3 */
[----:B------:R-:W-:Y:S01]  /*141b0*/  MUFU.EX2 R88, R251 ;  /* 0x000000fb00587308 */ /* 0x000fe20000000800 */
[----:B------:R-:W-:Y:S02]  /*141c0*/  @!P6 PRMT R127, R245, 0x5410, RZ ;  /* 0x00005410f57fe816 */ /* 0x000fe400000000ff */
[----:B------:R-:W-:Y:S01]  /*141d0*/  @!P5 PRMT R156, R243, 0x5410, RZ ;  /* 0x00005410f39cd816 */ /* 0x000fe200000000ff */
[----:B------:R-:W-:Y:S01]  /*141e0*/  @P2 HFMA2.BF16_V2 R84, -RZ.H0_H0, RZ.H0_H0, -R69.H0_H0 ;  /* 0x200000ffff542231 */ /* 0x000fe20000340945 */
[----:B------:R-:W-:Y:S04]  /*141f0*/  STG.E.U16 desc[UR20][R240.64+-0x100], R224 ;  /* 0xffff00e0f0007986 */ /* 0x000fe8000c101514 */
[----:B------:R-:W-:Y:S01]  /*14200*/  PRMT R250, R84, 0x7610, R250 ;  /* 0x0000761054fa7816 */ /* 0x000fe200000000fa */
[----:B------:R2:W-:Y:S03]  /*14210*/  @P2 STL.S16 [R1+0x20c], R84 ;  /* 0x00020c5401002387 */ /* 0x0005e60000100600 */
[----:B------:R-:W-:Y:S01]  /*14220*/  @P2 PRMT R141, R250, 0x5410, RZ ;  /* 0x00005410fa8d2816 */ /* 0x000fe200000000ff */
[----:B------:R-:W-:Y:S01]  /*14230*/  IMAD.MOV.U32 R250, RZ, RZ, R247 ;  /* 0x000000fffffa7224 */ /* 0x000fe200078e00f7 */
[----:B------:R3:W-:Y:S01]  /*14240*/  @P1 STL.S16 [R1+0x208], R50 ;  /* 0x0002083201001387 */ /* 0x0007e20000100600 */
[----:B------:R-:W-:Y:S02]  /*14250*/  IMAD.MOV.U32 R247, RZ, RZ, R87 ;  /* 0x000000fffff77224 */ /* 0x000fe400078e0057 */
[----:B------:R-:W4:Y:S01]  /*14260*/  MUFU.EX2 R87, R252 ;  /* 0x000000fc00577308 */ /* 0x000f220000000800 */
[----:B------:R1:W-:Y:S04]  /*14270*/  @!P6 STL.S16 [R1+0x204], R45 ;  /* 0x0002042d0100e387 */ /* 0x0003e80000100600 */
[----:B------:R1:W-:Y:S04]  /*14280*/  @!P5 STL.S16 [R1+0x200], R53 ;  /* 0x000200350100d387 */ /* 0x0003e80000100600 */
[----:B------:R-:W-:Y:S04]  /*14290*/  STG.E.U16 desc[UR20][R240.64+-0xfe], R229 ;  /* 0xffff02e5f0007986 */ /* 0x000fe8000c101514 */
[----:B------:R-:W-:Y:S01]  /*142a0*/  STG.E.U16 desc[UR20][R180.64+-0x100], R225 ;  /* 0xffff00e1b4007986 */ /* 0x000fe2000c101514 */
[----:B----4-:R-:W-:Y:S03]  /*142b0*/  F2FP.BF16.F32.PACK_AB R238, R88, R87 ;  /* 0x0000005758ee723e */ /* 0x010fe600000010ff */
[----:B------:R-:W-:Y:S01]  /*142c0*/  STG.E.U16 desc[UR20][R180.64+-0xfe], R215 ;  /* 0xffff02d7b4007986 */ /* 0x000fe2000c101514 */
[----:B--2---:R-:W-:Y:S02]  /*142d0*/  IMAD.MOV.U32 R84, RZ, RZ, R85 ;  /* 0x000000ffff547224 */ /* 0x004fe400078e0055 */
[----:B------:R2:W-:Y:S10]  /*142e0*/  MUFU.EX2 R85, R216 ;  /* 0x000000d800557308 */ /* 0x0005f40000000800 */
[----:B---3--:R-:W3:Y:S01]  /*142f0*/  MUFU.EX2 R50, R89 ;  /* 0x0000005900327308 */ /* 0x008ee20000000800 */
[----:B-1----:R-:W-:Y:S01]  /*14300*/  FADD.FTZ R45, R57, R52 ;  /* 0x00000034392d7221 */ /* 0x002fe20000010000 */
[----:B------:R-:W-:Y:S01]  /*14310*/  FADD.FTZ R57, R41, R47 ;  /* 0x0000002f29397221 */ /* 0x000fe20000010000 */
[----:B------:R-:W-:Y:S01]  /*14320*/  FADD.FTZ R41, R39, R54 ;  /* 0x0000003627297221 */ /* 0x000fe20000010000 */
[----:B------:R1:W4:Y:S01]  /*14330*/  LDL.S16 R47, [R1+0x214] ;  /* 0x00021400012f7983 */ /* 0x0003220000100600 */
[--C-:B------:R-:W-:Y:S01]  /*14340*/  FADD.FTZ R61, R61, R45.reuse ;  /* 0x0000002d3d3d7221 */ /* 0x100fe20000010000 */
[----:B------:R-:W-:Y:S04]  /*14350*/  PRMT R45, R49, 0x7632, R45 ;  /* 0x00007632312d7816 */ /* 0x000fe8000000002d */
[----:B------:R-:W-:Y:S01]  /*14360*/  MUFU.EX2 R53, R90 ;  /* 0x0000005a00357308 */ /* 0x000fe20000000800 */
[----:B------:R-:W-:Y:S01]  /*14370*/  FADD.FTZ R39, R0, R41 ;  /* 0x0000002900277221 */ /* 0x000fe20000010000 */
[----:B--2---:R-:W-:Y:S01]  /*14380*/  SHF.R.U32.HI R216, RZ, 0x18, R49 ;  /* 0x00000018ffd87819 */ /* 0x004fe20000011631 */
[----:B------:R-:W-:Y:S01]  /*14390*/  FADD.FTZ R0, R74, R62 ;  /* 0x0000003e4a007221 */ /* 0x000fe20000010000 */
[----:B------:R-:W-:Y:S06]  /*143a0*/  LOP3.LUT R217, R45, 0xff, RZ, 0xc0, !PT ;  /* 0x000000ff2dd97812 */ /* 0x000fec00078ec0ff */
[----:B------:R-:W-:Y:S01]  /*143b0*/  MUFU.EX2 R54, R92 ;  /* 0x0000005c00367308 */ /* 0x000fe20000000800 */
[----:B------:R-:W-:Y:S01]  /*143c0*/  ISETP.LE.U32.AND P1, PT, R216, UR11, PT ;  /* 0x0000000bd8007c0c */ /* 0x000fe2000bf23070 */
[----:B------:R1:W2:Y:S01]  /*143d0*/  LDL.S16 R45, [R1+0x210] ;  /* 0x00021000012d7983 */ /* 0x0002a20000100600 */
[----:B------:R-:W-:Y:S07]  /*143e0*/  ISETP.LE.U32.AND P2, PT, R217, UR11, PT ;  /* 0x0000000bd9007c0c */ /* 0x000fee000bf43070 */
[----:B------:R-:W1:Y:S01]  /*143f0*/  MUFU.EX2 R52, R91 ;  /* 0x0000005b00347308 */ /* 0x000e620000000800 */
[----:B---3--:R-:W-:Y:S01]  /*14400*/  F2FP.BF16.F32.PACK_AB R83, R50, R51 ;  /* 0x000000333253723e */ /* 0x008fe200000010ff */
[----:B------:R-:W-:Y:S01]  /*14410*/  FADD.FTZ R62, R73, R0 ;  /* 0x00000000493e7221 */ /* 0x000fe20000010000 */
[----:B------:R-:W-:Y:S01]  /*14420*/  PRMT R41, R42, 0x7632, R41 ;  /* 0x000076322a297816 */ /* 0x000fe20000000029 */
[----:B------:R-:W-:Y:S01]  /*14430*/  FADD.FTZ R0, R76, R61 ;  /* 0x0000003d4c007221 */ /* 0x000fe20000010000 */
[----:B------:R-:W-:Y:S05]  /*14440*/  PRMT R165, R83, 0x7610, R165 ;  /* 0x0000761053a57816 */ /* 0x000fea00000000a5 */
[----:B------:R-:W3:Y:S01]  /*14450*/  MUFU.EX2 R84, R84 ;  /* 0x0000005400547308 */ /* 0x000ee20000000800 */
[----:B------:R-:W-:Y:S01]  /*14460*/  FADD.FTZ R61, R75, R0 ;  /* 0x000000004b3d7221 */ /* 0x000fe20000010000 */
[----:B------:R-:W-:Y:S08]  /*14470*/  FADD.FTZ R0, R51, R57 ;  /* 0x0000003933007221 */ /* 0x000ff00000010000 */
[----:B------:R-:W3:Y:S01]  /*14480*/  MUFU.EX2 R49, R93 ;  /* 0x0000005d00317308 */ /* 0x000ee20000000800 */
[----:B------:R-:W-:Y:S01]  /*14490*/  FADD.FTZ R51, R50, R0 ;  /* 0x0000000032337221 */ /* 0x000fe20000010000 */
[----:B-1----:R-:W-:Y:S01]  /*144a0*/  F2FP.BF16.F32.PACK_AB R79, R52, R53 ;  /* 0x00000035344f723e */ /* 0x002fe200000010ff */
[--C-:B------:R-:W-:Y:S01]  /*144b0*/  FADD.FTZ R0, R53, R39.reuse ;  /* 0x0000002735007221 */ /* 0x100fe20000010000 */
[----:B------:R-:W-:Y:S01]  /*144c0*/  PRMT R39, R40, 0x7632, R39 ;  /* 0x0000763228277816 */ /* 0x000fe20000000027 */
[----:B------:R-:W-:Y:S05]  /*144d0*/  FADD.FTZ R50, R85, R62 ;  /* 0x0000003e55327221 */ /* 0x000fea0000010000 */
[----:B------:R1:W1:Y:S01]  /*144e0*/  MUFU.EX2 R74, R232 ;  /* 0x000000e8004a7308 */ /* 0x0002620000000800 */
[----:B------:R-:W-:Y:S01]  /*144f0*/  FADD.FTZ R52, R52, R0 ;  /* 0x0000000034347221 */ /* 0x000fe20000010000 */
[C---:B---3--:R-:W-:Y:S01]  /*14500*/  F2FP.BF16.F32.PACK_AB R236, R84.reuse, R85 ;  /* 0x0000005554ec723e */ /* 0x048fe200000010ff */
[----:B------:R-:W-:Y:S01]  /*14510*/  FADD.FTZ R57, R84, R50 ;  /* 0x0000003254397221 */ /* 0x000fe20000010000 */
[----:B------:R-:W-:Y:S06]  /*14520*/  PRMT R0, R38, 0x7632, R0 ;  /* 0x0000763226007816 */ /* 0x000fec0000000000 */
[----:B------:R3:W-:Y:S01]  /*14530*/  MUFU.EX2 R75, R250 ;  /* 0x000000fa004b7308 */ /* 0x0007e20000000800 */
[----:B------:R-:W-:Y:S01]  /*14540*/  F2FP.BF16.F32.PACK_AB R85, R49, R54 ;  /* 0x000000363155723e */ /* 0x000fe200000010ff */
[----:B------:R-:W-:Y:S01]  /*14550*/  FADD.FTZ R50, R87, R61 ;  /* 0x0000003d57327221 */ /* 0x000fe20000010000 */
[----:B------:R-:W-:Y:S07]  /*14560*/  FADD.FTZ R51, R54, R51 ;  /* 0x0000003336337221 */ /* 0x000fee0000010000 */
[----:B------:R3:W-:Y:S01]  /*14570*/  MUFU.EX2 R62, R102 ;  /* 0x00000066003e7308 */ /* 0x0007e20000000800 */
[----:B------:R-:W-:Y:S01]  /*14580*/  FADD.FTZ R50, R88, R50 ;  /* 0x0000003258327221 */ /* 0x000fe20000010000 */
[----:B------:R-:W-:Y:S08]  /*14590*/  FADD.FTZ R53, R49, R51 ;  /* 0x0000003331357221 */ /* 0x000ff00000010000 */
[----:B------:R3:W3:Y:S01]  /*145a0*/  MUFU.EX2 R73, R247 ;  /* 0x000000f700497308 */ /* 0x0006e20000000800 */
[----:B-1----:R-:W-:Y:S01]  /*145b0*/  IMAD.MOV.U32 R232, RZ, RZ, R101 ;  /* 0x000000ffffe87224 */ /* 0x002fe200078e0065 */
[----:B------:R-:W-:Y:S01]  /*145c0*/  PRMT R101, R200, 0x7773, RZ ;  /* 0x00007773c8657816 */ /* 0x000fe200000000ff */
[----:B------:R-:W-:Y:S07]  /*145d0*/  FADD.FTZ R49, R74, R50 ;  /* 0x000000324a317221 */ /* 0x000fee0000010000 */
[----:B------:R-:W-:Y:S01]  /*145e0*/  MUFU.EX2 R51, R106 ;  /* 0x0000006a00337308 */ /* 0x000fe20000000800 */
[----:B------:R-:W-:Y:S01]  /*145f0*/  ISETP.GT.U32.AND P0, PT, R101, UR11, PT ;  /* 0x0000000b65007c0c */ /* 0x000fe2000bf04070 */
[----:B---3--:R-:W-:Y:S08]  /*14600*/  IMAD.MOV.U32 R250, RZ, RZ, R226 ;  /* 0x000000fffffa7224 */ /* 0x008ff000078e00e2 */
[----:B------:R-:W1:Y:S01]  /*14610*/  MUFU.EX2 R50, R107 ;  /* 0x0000006b00327308 */ /* 0x000e620000000800 */
[----:B------:R-:W-:Y:S04]  /*14620*/  PRMT R102, R200, 0x7771, RZ ;  /* 0x00007771c8667816 */ /* 0x000fe800000000ff */
[----:B------:R-:W-:Y:S01]  /*14630*/  ISETP.GT.U32.AND P6, PT, R102, UR11, PT ;  /* 0x0000000b66007c0c */ /* 0x000fe2000bfc4070 */
[----:B------:R-:W-:Y:S01]  /*14640*/  IMAD.MOV.U32 R247, RZ, RZ, R97 ;  /* 0x000000fffff77224 */ /* 0x000fe200078e0061 */
[----:B------:R-:W-:Y:S02]  /*14650*/  PRMT R97, R200, 0x7772, RZ ;  /* 0x00007772c8617816 */ /* 0x000fe400000000ff */
[----:B------:R-:W-:Y:S01]  /*14660*/  F2FP.BF16.F32.PACK_AB R237, R73, R75 ;  /* 0x0000004b49ed723e */ /* 0x000fe200000010ff */
[----:B------:R-:W-:Y:S01]  /*14670*/  MUFU.EX2 R76, R247 ;  /* 0x000000f7004c7308 */ /* 0x000fe20000000800 */
[----:B------:R-:W-:Y:S02]  /*14680*/  ISETP.GT.U32.AND P3, PT, R97, UR11, PT ;  /* 0x0000000b61007c0c */ /* 0x000fe4000bf64070 */
[----:B-1----:R-:W-:Y:S01]  /*14690*/  F2FP.BF16.F32.PACK_AB R91, R50, R51 ;  /* 0x00000033325b723e */ /* 0x002fe200000010ff */
[--C-:B----4-:R-:W-:Y:S05]  /*146a0*/  @!P2 HFMA2.BF16_V2 R47, -RZ.H0_H0, RZ.H0_H0, -R80.reuse.H0_H0 ;  /* 0x200000ffff2fa231 */ /* 0x110fea0000340950 */
[----:B------:R-:W-:Y:S01]  /*146b0*/  PRMT R118, R47, 0x7610, R118 ;  /* 0x000076102f767816 */ /* 0x000fe20000000076 */
[----:B------:R1:W-:Y:S03]  /*146c0*/  @!P2 STL.S16 [R1+0x214], R47 ;  /* 0x0002142f0100a387 */ /* 0x0003e60000100600 */
[----:B------:R-:W-:Y:S01]  /*146d0*/  @!P2 PRMT R158, R118, 0x5410, RZ ;  /* 0x00005410769ea816 */ /* 0x000fe200000000ff */
[----:B--2---:R-:W-:Y:S05]  /*146e0*/  @!P1 HFMA2.BF16_V2 R45, -RZ.H0_H0, RZ.H0_H0, -R80.H1_H1 ;  /* 0x200000ffff2d9231 */ /* 0x004fea0000360950 */
[----:B------:R2:W-:Y:S01]  /*146f0*/  @!P1 STL.S16 [R1+0x210], R45 ;  /* 0x0002102d01009387 */ /* 0x0005e20000100600 */
[----:B-1----:R1:W3:Y:S02]  /*14700*/  MUFU.EX2 R47, R94 ;  /* 0x0000005e002f7308 */ /* 0x0022e40000000800 */
[----:B-1----:R-:W-:Y:S01]  /*14710*/  PRMT R94, R45, 0x7610, R94 ;  /* 0x000076102d5e7816 */ /* 0x002fe2000000005e */
[----:B---3--:R-:W-:Y:S07]  /*14720*/  FADD.FTZ R52, R47, R52 ;  /* 0x000000342f347221 */ /* 0x008fee0000010000 */
[----:B--2---:R-:W1:Y:S01]  /*14730*/  MUFU.EX2 R45, R95 ;  /* 0x0000005f002d7308 */ /* 0x004e620000000800 */
[----:B------:R-:W-:Y:S01]  /*14740*/  @!P1 PRMT R150, R94, 0x5410, RZ ;  /* 0x000054105e969816 */ /* 0x000fe200000000ff */
[----:B------:R-:W-:Y:S01]  /*14750*/  IMAD.MOV.U32 R94, RZ, RZ, R169 ;  /* 0x000000ffff5e7224 */ /* 0x000fe200078e00a9 */
[C---:B-1----:R-:W-:Y:S01]  /*14760*/  F2FP.BF16.F32.PACK_AB R84, R45.reuse, R47 ;  /* 0x0000002f2d54723e */ /* 0x042fe200000010ff */
[----:B------:R-:W-:Y:S06]  /*14770*/  FADD.FTZ R54, R45, R52 ;  /* 0x000000342d367221 */ /* 0x000fec0000010000 */
[----:B------:R-:W1:Y:S01]  /*14780*/  MUFU.EX2 R47, R104 ;  /* 0x00000068002f7308 */ /* 0x000e620000000800 */
[----:B------:R-:W-:Y:S01]  /*14790*/  FADD.FTZ R45, R75, R57 ;  /* 0x000000394b2d7221 */ /* 0x000fe20000010000 */
[C---:B------:R-:W-:Y:S01]  /*147a0*/  F2FP.BF16.F32.PACK_AB R57, R62.reuse, R74 ;  /* 0x0000004a3e39723e */ /* 0x040fe200000010ff */
[----:B------:R-:W-:Y:S07]  /*147b0*/  FADD.FTZ R62, R62, R49 ;  /* 0x000000313e3e7221 */ /* 0x000fee0000010000 */
[----:B------:R2:W-:Y:S01]  /*147c0*/  MUFU.EX2 R74, R112 ;  /* 0x00000070004a7308 */ /* 0x0005e20000000800 */
[----:B------:R-:W-:Y:S09]  /*147d0*/  FADD.FTZ R61, R73, R45 ;  /* 0x0000002d493d7221 */ /* 0x000ff20000010000 */
[----:B------:R-:W3:Y:S10]  /*147e0*/  MUFU.EX2 R45, R105 ;  /* 0x00000069002d7308 */ /* 0x000ef40000000800 */
[----:B------:R4:W4:Y:S01]  /*147f0*/  MUFU.EX2 R75, R113 ;  /* 0x00000071004b7308 */ /* 0x0009220000000800 */
[----:B-1----:R-:W-:Y:S01]  /*14800*/  FADD.FTZ R49, R47, R53 ;  /* 0x000000352f317221 */ /* 0x002fe20000010000 */
[----:B------:R-:W-:Y:S01]  /*14810*/  IMAD.MOV.U32 R104, RZ, RZ, R248 ;  /* 0x000000ffff687224 */ /* 0x000fe200078e00f8 */
[----:B------:R1:W4:Y:S07]  /*14820*/  LDL.S16 R53, [R1+0x228] ;  /* 0x0002280001357983 */ /* 0x00032e0000100600 */
[----:B------:R1:W1:Y:S01]  /*14830*/  MUFU.EX2 R73, R232 ;  /* 0x000000e800497308 */ /* 0x0002620000000800 */
[----:B--2---:R2:W2:Y:S01]  /*14840*/  LDL.S16 R112, [R1+0x234] ;  /* 0x0002340001707983 */ /* 0x0044a20000100600 */
[C---:B---3--:R-:W-:Y:S01]  /*14850*/  F2FP.BF16.F32.PACK_AB R92, R45.reuse, R47 ;  /* 0x0000002f2d5c723e */ /* 0x048fe200000010ff */
[----:B------:R-:W-:Y:S01]  /*14860*/  FADD.FTZ R52, R45, R49 ;  /* 0x000000312d347221 */ /* 0x000fe20000010000 */
[----:B------:R-:W-:Y:S01]  /*14870*/  PRMT R47, R48, 0x7632, R47 ;  /* 0x00007632302f7816 */ /* 0x000fe2000000002f */
[----:B------:R3:W3:Y:S01]  /*14880*/  LDL.S16 R45, [R1+0x224] ;  /* 0x00022400012d7983 */ /* 0x0006e20000100600 */
[----:B----4-:R-:W-:Y:S01]  /*14890*/  LOP3.LUT R113, R190, 0xff, RZ, 0xc0, !PT ;  /* 0x000000ffbe717812 */ /* 0x010fe200078ec0ff */
[----:B------:R-:W-:Y:S01]  /*148a0*/  IMAD.MOV.U32 R105, RZ, RZ, R249 ;  /* 0x000000ffff697224 */ /* 0x000fe200078e00f9 */
[----:B------:R-:W-:Y:S01]  /*148b0*/  F2FP.BF16.F32.PACK_AB R242, R75, R74 ;  /* 0x0000004a4bf2723e */ /* 0x000fe200000010ff */
[----:B------:R4:W4:Y:S01]  /*148c0*/  LDL.S16 R49, [R1+0x220] ;  /* 0x0002200001317983 */ /* 0x0009220000100600 */
[----:B-1----:R-:W-:Y:S02]  /*148d0*/  IMAD.MOV.U32 R232, RZ, RZ, R163 ;  /* 0x000000ffffe87224 */ /* 0x002fe400078e00a3 */
[----:B------:R-:W-:Y:S03]  /*148e0*/  IMAD.MOV.U32 R163, RZ, RZ, R130 ;  /* 0x000000ffffa37224 */ /* 0x000fe600078e0082 */
[----:B------:R-:W-:Y:S01]  /*148f0*/  LOP3.LUT R232, R232, 0xff, RZ, 0xc0, !PT ;  /* 0x000000ffe8e87812 */ /* 0x000fe200078ec0ff */
[----:B------:R-:W-:Y:S02]  /*14900*/  @!P4 HFMA2.BF16_V2 R53, -RZ.H0_H0, RZ.H0_H0, -R44.H0_H0 ;  /* 0x200000ffff35c231 */ /* 0x000fe4000034092c */
[----:B--2---:R-:W-:Y:S03]  /*14910*/  @P0 HFMA2.BF16_V2 R112, -RZ.H0_H0, RZ.H0_H0, -R41.H0_H0 ;  /* 0x200000ffff700231 */ /* 0x004fe60000340929 */
[----:B------:R-:W-:Y:S01]  /*14920*/  PRMT R107, R53, 0x7610, R107 ;  /* 0x00007610356b7816 */ /* 0x000fe2000000006b */
[----:B------:R1:W-:Y:S01]  /*14930*/  @!P4 STL.S16 [R1+0x228], R53 ;  /* 0x000228350100c387 */ /* 0x0003e20000100600 */
[----:B------:R-:W-:Y:S01]  /*14940*/  PRMT R106, R112, 0x7610, R106 ;  /* 0x00007610706a7816 */ /* 0x000fe2000000006a */
[----:B---3--:R-:W-:Y:S02]  /*14950*/  @P6 HFMA2.BF16_V2 R45, -RZ.H0_H0, RZ.H0_H0, -R43.H0_H0 ;  /* 0x200000ffff2d6231 */ /* 0x008fe4000034092b */
[----:B----4-:R-:W-:Y:S03]  /*14960*/  @P3 HFMA2.BF16_V2 R49, -RZ.H0_H0, RZ.H0_H0, -R42.H0_H0 ;  /* 0x200000ffff313231 */ /* 0x010fe6000034092a */
[----:B------:R-:W-:Y:S02]  /*14970*/  PRMT R168, R45, 0x7610, R168 ;  /* 0x000076102da87816 */ /* 0x000fe400000000a8 */
[----:B------:R-:W-:Y:S02]  /*14980*/  PRMT R244, R49, 0x7610, R244 ;  /* 0x0000761031f47816 */ /* 0x000fe400000000f4 */
[----:B------:R-:W-:Y:S02]  /*14990*/  PRMT R224, R168, 0x7610, R224 ;  /* 0x00007610a8e07816 */ /* 0x000fe400000000e0 */
[----:B------:R-:W-:Y:S01]  /*149a0*/  PRMT R168, R86, 0x7771, RZ ;  /* 0x0000777156a87816 */ /* 0x000fe200000000ff */
[----:B-1----:R1:W2:Y:S04]  /*149b0*/  LDL.S16 R53, [R1+0x230] ;  /* 0x0002300001357983 */ /* 0x0022a80000100600 */
[----:B------:R-:W3:Y:S04]  /*149c0*/  LDL.LU R252, [R1+0x2c4] ;  /* 0x0002c40001fc7983 */ /* 0x000ee80000300800 */
[----:B------:R-:W4:Y:S04]  /*149d0*/  LDL.LU R248, [R1+0x2c8] ;  /* 0x0002c80001f87983 */ /* 0x000f280000300800 */
[----:B------:R-:W3:Y:S04]  /*149e0*/  LDL.LU R243, [R1+0x2cc] ;  /* 0x0002cc0001f37983 */ /* 0x000ee80000300800 */
[----:B------:R1:W-:Y:S04]  /*149f0*/  @P6 STL.S16 [R1+0x224], R45 ;  /* 0x0002242d01006387 */ /* 0x0003e80000100600 */
[----:B------:R1:W-:Y:S04]  /*14a00*/  @P3 STL.S16 [R1+0x220], R49 ;  /* 0x0002203101003387 */ /* 0x0003e80000100600 */
[----:B------:R1:W-:Y:S01]  /*14a10*/  @P0 STL.S16 [R1+0x234], R112 ;  /* 0x0002347001000387 */ /* 0x0003e20000100600 */
[----:B------:R-:W-:Y:S01]  /*14a20*/  ISETP.LE.U32.AND P0, PT, R113, UR11, PT ;  /* 0x0000000b71007c0c */ /* 0x000fe2000bf03070 */
[----:B-1----:R-:W-:Y:S01]  /*14a30*/  FADD.FTZ R45, R51, R54 ;  /* 0x00000036332d7221 */ /* 0x002fe20000010000 */
[----:B------:R-:W1:Y:S03]  /*14a40*/  MUFU.EX2 R49, R108 ;  /* 0x0000006c00317308 */ /* 0x000e660000000800 */
[----:B------:R-:W-:Y:S01]  /*14a50*/  FADD.FTZ R54, R50, R45 ;  /* 0x0000002d32367221 */ /* 0x000fe20000010000 */
[----:B------:R-:W-:Y:S01]  /*14a60*/  FADD.FTZ R50, R76, R61 ;  /* 0x0000003d4c327221 */ /* 0x000fe20000010000 */
[C---:B------:R-:W-:Y:S05]  /*14a70*/  F2FP.BF16.F32.PACK_AB R61, R73.reuse, R76 ;  /* 0x0000004c493d723e */ /* 0x040fea00000010ff */
[----:B------:R-:W1:Y:S01]  /*14a80*/  MUFU.EX2 R45, R109 ;  /* 0x0000006d002d7308 */ /* 0x000e620000000800 */
[----:B------:R-:W-:Y:S01]  /*14a90*/  FADD.FTZ R73, R73, R50 ;  /* 0x0000003249497221 */ /* 0x000fe20000010000 */
[----:B------:R-:W-:Y:S01]  /*14aa0*/  FADD.FTZ R50, R74, R62 ;  /* 0x0000003e4a327221 */ /* 0x000fe20000010000 */
[----:B------:R-:W-:Y:S01]  /*14ab0*/  PRMT R74, R106, 0x7610, R74 ;  /* 0x000076106a4a7816 */ /* 0x000fe2000000004a */
[----:B------:R-:W-:Y:S01]  /*14ac0*/  IMAD.MOV.U32 R106, RZ, RZ, R116 ;  /* 0x000000ffff6a7224 */ /* 0x000fe200078e0074 */
[----:B------:R-:W-:Y:S01]  /*14ad0*/  PRMT R116, R86, 0x7773, RZ ;  /* 0x0000777356747816 */ /* 0x000fe200000000ff */
[--C-:B------:R-:W-:Y:S01]  /*14ae0*/  FADD.FTZ R62, R75, R50.reuse ;  /* 0x000000324b3e7221 */ /* 0x100fe20000010000 */
[----:B------:R-:W-:Y:S01]  /*14af0*/  PRMT R50, R190, 0x7632, R50 ;  /* 0x00007632be327816 */ /* 0x000fe20000000032 */
[----:B-1----:R-:W-:Y:S03]  /*14b00*/  FADD.FTZ R51, R49, R52 ;  /* 0x0000003431337221 */ /* 0x002fe60000010000 */
[----:B------:R-:W-:Y:S02]  /*14b10*/  LOP3.LUT R112, R50, 0xff, RZ, 0xc0, !PT ;  /* 0x000000ff32707812 */ /* 0x000fe400078ec0ff */
[C---:B------:R-:W-:Y:S01]  /*14b20*/  F2FP.BF16.F32.PACK_AB R93, R45.reuse, R49 ;  /* 0x000000312d5d723e */ /* 0x040fe200000010ff */
[----:B------:R-:W-:Y:S01]  /*14b30*/  FADD.FTZ R52, R45, R51 ;  /* 0x000000332d347221 */ /* 0x000fe20000010000 */
[----:B------:R-:W-:Y:S02]  /*14b40*/  ISETP.LE.U32.AND P2, PT, R112, UR11, PT ;  /* 0x0000000b70007c0c */ /* 0x000fe4000bf43070 */
[----:B------:R-:W-:Y:S01]  /*14b50*/  PRMT R45, R46, 0x7632, R45 ;  /* 0x000076322e2d7816 */ /* 0x000fe2000000002d */
[----:B--2---:R-:W-:Y:S05]  /*14b60*/  @!P0 HFMA2.BF16_V2 R53, -RZ.H0_H0, RZ.H0_H0, -R40.H0_H0 ;  /* 0x200000ffff358231 */ /* 0x004fea0000340928 */
[----:B------:R-:W-:Y:S01]  /*14b70*/  PRMT R108, R53, 0x7610, R108 ;  /* 0x00007610356c7816 */ /* 0x000fe2000000006c */
[----:B------:R1:W-:Y:S01]  /*14b80*/  @!P0 STL.S16 [R1+0x230], R53 ;  /* 0x0002303501008387 */ /* 0x0003e20000100600 */
[----:B----4-:R-:W-:Y:S02]  /*14b90*/  ISETP.GT.U32.AND P5, PT, R248, UR11, PT ;  /* 0x0000000bf8007c0c */ /* 0x010fe4000bfa4070 */
[----:B------:R-:W-:Y:S01]  /*14ba0*/  PRMT R87, R108, 0x7610, R87 ;  /* 0x000076106c577816 */ /* 0x000fe20000000057 */
[----:B------:R4:W2:Y:S01]  /*14bb0*/  LDL.S16 R118, [R1+0x254] ;  /* 0x0002540001767983 */ /* 0x0008a20000100600 */
[----:B---3--:R-:W-:Y:S03]  /*14bc0*/  ISETP.GT.U32.AND P6, PT, R243, UR11, PT ;  /* 0x0000000bf3007c0c */ /* 0x008fe6000bfc4070 */
[----:B------:R4:W3:Y:S01]  /*14bd0*/  LDL.S16 R245, [R1+0x250] ;  /* 0x0002500001f57983 */ /* 0x0008e20000100600 */
[----:B-1----:R-:W-:Y:S04]  /*14be0*/  LOP3.LUT R53, R190, 0xffff, RZ, 0xc0, !PT ;  /* 0x0000ffffbe357812 */ /* 0x002fe800078ec0ff */
[--C-:B------:R-:W-:Y:S02]  /*14bf0*/  SHF.R.U32.HI R130, RZ, 0x8, R53.reuse ;  /* 0x00000008ff827819 */ /* 0x100fe40000011635 */
[----:B------:R-:W-:Y:S02]  /*14c00*/  PRMT R53, R244, 0x7610, R53 ;  /* 0x00007610f4357816 */ /* 0x000fe40000000035 */
[----:B------:R-:W-:Y:S02]  /*14c10*/  LOP3.LUT R49, R130, 0xffff, RZ, 0xc0, !PT ;  /* 0x0000ffff82317812 */ /* 0x000fe400078ec0ff */
[----:B------:R-:W-:Y:S02]  /*14c20*/  PRMT R75, R53, 0x7610, R75 ;  /* 0x00007610354b7816 */ /* 0x000fe4000000004b */
[----:B------:R-:W-:Y:S11]  /*14c30*/  ISETP.LE.U32.AND P0, PT, R49, UR11, PT ;  /* 0x0000000b31007c0c */ /* 0x000ff6000bf03070 */
[----:B------:R-:W-:Y:S02]  /*14c40*/  @!UPT UIADD3 URZ, UPT, UPT, URZ, URZ, URZ ;  /* 0x000000fffffff290 */ /* 0x000fe4000fffe0ff */
[----:B--2---:R-:W-:Y:S02]  /*14c50*/  @!P0 HFMA2.BF16_V2 R118, -RZ.H0_H0, RZ.H0_H0, -R39.H0_H0 ;  /* 0x200000ffff768231 */ /* 0x004fe40000340927 */
[----:B---3--:R-:W-:Y:S03]  /*14c60*/  @!P2 HFMA2.BF16_V2 R245, -RZ.H0_H0, RZ.H0_H0, -R38.H0_H0 ;  /* 0x200000fffff5a231 */ /* 0x008fe60000340926 */
[----:B------:R-:W-:Y:S01]  /*14c70*/  PRMT R51, R118, 0x7610, R51 ;  /* 0x0000761076337816 */ /* 0x000fe20000000033 */
[----:B------:R1:W-:Y:S01]  /*14c80*/  @!P0 STL.S16 [R1+0x254], R118 ;  /* 0x0002547601008387 */ /* 0x0003e20000100600 */
[----:B------:R-:W-:Y:S03]  /*14c90*/  PRMT R251, R245, 0x7610, R251 ;  /* 0x00007610f5fb7816 */ /* 0x000fe600000000fb */
[----:B------:R4:W2:Y:S01]  /*14ca0*/  LDL.S16 R249, [R1+0x24c] ;  /* 0x00024c0001f97983 */ /* 0x0008a20000100600 */
[----:B------:R-:W-:Y:S03]  /*14cb0*/  PRMT R215, R51, 0x7610, R215 ;  /* 0x0000761033d77816 */ /* 0x000fe600000000d7 */
[----:B------:R4:W3:Y:S04]  /*14cc0*/  LDL.S16 R247, [R1+0x248] ;  /* 0x0002480001f77983 */ /* 0x0008e80000100600 */
[----:B------:R4:W-:Y:S01]  /*14cd0*/  @!P2 STL.S16 [R1+0x250], R245 ;  /* 0x000250f50100a387 */ /* 0x0009e20000100600 */
[----:B------:R-:W-:Y:S03]  /*14ce0*/  ISETP.LE.U32.AND P2, PT, R232, UR11, PT ;  /* 0x0000000be8007c0c */ /* 0x000fe6000bf43070 */
[----:B------:R2:W3:Y:S04]  /*14cf0*/  LDL.S16 R50, [R1+0x240] ;  /* 0x0002400001327983 */ /* 0x0004e80000100600 */
[----:B------:R2:W3:Y:S01]  /*14d00*/  LDL.S16 R49, [R1+0x23c] ;  /* 0x00023c0001317983 */ /* 0x0004e20000100600 */
[----:B-1----:R-:W-:Y:S02]  /*14d10*/  IMAD.MOV.U32 R118, RZ, RZ, R177 ;  /* 0x000000ffff767224 */ /* 0x002fe400078e00b1 */
[----:B------:R-:W-:Y:S02]  /*14d20*/  IMAD.MOV.U32 R177, RZ, RZ, R173 ;  /* 0x000000ffffb17224 */ /* 0x000fe400078e00ad */
[----:B------:R-:W-:Y:S01]  /*14d30*/  IMAD.MOV.U32 R173, RZ, RZ, R149 ;  /* 0x000000ffffad7224 */ /* 0x000fe200078e0095 */
[----:B------:R-:W-:Y:S01]  /*14d40*/  SHF.R.U32.HI R149, RZ, 0x18, R190 ;  /* 0x00000018ff957819 */ /* 0x000fe200000116be */
[----:B------:R-:W-:Y:S01]  /*14d50*/  IMAD.MOV.U32 R244, RZ, RZ, R118 ;  /* 0x000000fffff47224 */ /* 0x000fe200078e0076 */
[----:B------:R-:W-:Y:S02]  /*14d60*/  PRMT R118, R96, 0x7773, RZ ;  /* 0x0000777360767816 */ /* 0x000fe400000000ff */
[----:B------:R-:W-:Y:S01]  /*14d70*/  ISETP.LE.U32.AND P3, PT, R149, UR11, PT ;  /* 0x0000000b95007c0c */ /* 0x000fe2000bf63070 */
[----:B----4-:R1:W4:Y:S11]  /*14d80*/  LDL.S16 R245, [R1+0x244] ;  /* 0x0002440001f57983 */ /* 0x0103360000100600 */
[----:B------:R-:W-:Y:S01]  /*14d90*/  @!UPT UIADD3 URZ, UPT, UPT, URZ, URZ, URZ ;  /* 0x000000fffffff290 */ /* 0x000fe2000fffe0ff */
[----:B--2---:R-:W-:Y:S02]  /*14da0*/  @!P3 HFMA2.BF16_V2 R249, -RZ.H0_H0, RZ.H0_H0, -R0.H0_H0 ;  /* 0x200000fffff9b231 */ /* 0x004fe40000340900 */
[----:B---3--:R-:W-:Y:S03]  /*14db0*/  @!P2 HFMA2.BF16_V2 R247, -RZ.H0_H0, RZ.H0_H0, -R48.H0_H0 ;  /* 0x200000fffff7a231 */ /* 0x008fe60000340930 */
[----:B------:R-:W-:Y:S01]  /*14dc0*/  PRMT R190, R249, 0x7610, R190 ;  /* 0x00007610f9be7816 */ /* 0x000fe200000000be */
[----:B------:R2:W-:Y:S01]  /*14dd0*/  @!P3 STL.S16 [R1+0x24c], R249 ;  /* 0x00024cf90100b387 */ /* 0x0005e20000100600 */
[----:B------:R-:W-:Y:S03]  /*14de0*/  PRMT R89, R247, 0x7610, R89 ;  /* 0x00007610f7597816 */ /* 0x000fe60000000059 */
[----:B------:R3:W-:Y:S01]  /*14df0*/  @!P2 STL.S16 [R1+0x248], R247 ;  /* 0x000248f70100a387 */ /* 0x0007e20000100600 */
[----:B------:R-:W-:Y:S01]  /*14e00*/  ISETP.GT.U32.AND P2, PT, R252, UR11, PT ;  /* 0x0000000bfc007c0c */ /* 0x000fe2000bf44070 */
[----:B------:R-:W-:Y:S05]  /*14e10*/  @P5 HFMA2.BF16_V2 R50, -RZ.H0_H0, RZ.H0_H0, -R46.H0_H0 ;  /* 0x200000ffff325231 */ /* 0x000fea000034092e */
[----:B------:R-:W-:Y:S07]  /*14e20*/  PRMT R88, R50, 0x7610, R88 ;  /* 0x0000761032587816 */ /* 0x000fee0000000058 */
[----:B------:R-:W-:Y:S05]  /*14e30*/  @P2 HFMA2.BF16_V2 R49, -RZ.H0_H0, RZ.H0_H0, -R45.H0_H0 ;  /* 0x200000ffff312231 */ /* 0x000fea000034092d */
[----:B------:R-:W-:Y:S01]  /*14e40*/  PRMT R109, R49, 0x7610, R109 ;  /* 0x00007610316d7816 */ /* 0x000fe2000000006d */
[----:B--2---:R-:W-:Y:S01]  /*14e50*/  IMAD.MOV.U32 R249, RZ, RZ, R119 ;  /* 0x000000fffff97224 */ /* 0x004fe200078e0077 */
[C---:B------:R-:W-:Y:S01]  /*14e60*/  PRMT R119, R96.reuse, 0x7772, RZ ;  /* 0x0000777260777816 */ /* 0x040fe200000000ff */
[----:B----4-:R-:W-:Y:S02]  /*14e70*/  @P6 HFMA2.BF16_V2 R245, -RZ.H0_H0, RZ.H0_H0, -R47.H0_H0 ;  /* 0x200000fffff56231 */ /* 0x010fe4000034092f */
[----:B---3--:R-:W-:Y:S01]  /*14e80*/  IMAD.MOV.U32 R247, RZ, RZ, R170 ;  /* 0x000000fffff77224 */ /* 0x008fe200078e00aa */
[----:B------:R-:W-:Y:S02]  /*14e90*/  PRMT R170, R96, 0x7771, RZ ;  /* 0x0000777160aa7816 */ /* 0x000fe400000000ff */
[----:B------:R-:W-:Y:S01]  /*14ea0*/  PRMT R76, R245, 0x7610, R76 ;  /* 0x00007610f54c7816 */ /* 0x000fe2000000004c */
[----:B------:R2:W-:Y:S04]  /*14eb0*/  @P6 STL.S16 [R1+0x244], R245 ;  /* 0x000244f501006387 */ /* 0x0005e80000100600 */
[----:B------:R3:W-:Y:S04]  /*14ec0*/  @P5 STL.S16 [R1+0x240], R50 ;  /* 0x0002403201005387 */ /* 0x0007e80000100600 */
[----:B------:R4:W-:Y:S04]  /*14ed0*/  @P2 STL.S16 [R1+0x23c], R49 ;  /* 0x00023c3101002387 */ /* 0x0009e80000100600 */
[----:B------:R1:W4:Y:S01]  /*14ee0*/  LDL.S16 R226, [R1+0x27c] ;  /* 0x00027c0001e27983 */ /* 0x0003220000100600 */
[----:B--2---:R-:W-:Y:S02]  /*14ef0*/  IMAD.MOV.U32 R245, RZ, RZ, R166 ;  /* 0x000000fffff57224 */ /* 0x004fe400078e00a6 */
[----:B------:R-:W-:Y:S01]  /*14f00*/  IMAD.MOV.U32 R166, RZ, RZ, R96 ;  /* 0x000000ffffa67224 */ /* 0x000fe200078e0060 */
[----:B---3--:R1:W2:Y:S01]  /*14f10*/  LDL.S16 R50, [R1+0x278] ;  /* 0x0002780001327983 */ /* 0x0082a20000100600 */
[----:B----4-:R-:W-:Y:S05]  /*14f20*/  IMAD.MOV.U32 R49, RZ, RZ, R86 ;  /* 0x000000ffff317224 */ /* 0x010fea00078e0056 */
[----:B------:R-:W-:Y:S04]  /*14f30*/  LOP3.LUT R169, R49, 0xff, RZ, 0xc0, !PT ;  /* 0x000000ff31a97812 */ /* 0x000fe800078ec0ff */
[----:B------:R-:W-:Y:S11]  /*14f40*/  ISETP.LE.U32.AND P1, PT, R169, UR11, PT ;  /* 0x0000000ba9007c0c */ /* 0x000ff6000bf23070 */
[----:B------:R-:W-:Y:S02]  /*14f50*/  @!UPT UIADD3 URZ, UPT, UPT, URZ, URZ, URZ ;  /* 0x000000fffffff290 */ /* 0x000fe4000fffe0ff */
[--C-:B------:R-:W-:Y:S05]  /*14f60*/  @!P1 HFMA2.BF16_V2 R226, -RZ.H0_H0, RZ.H0_H0, -R78.reuse.H0_H0 ;  /* 0x200000ffffe29231 */ /* 0x100fea000034094e */
[----:B------:R-:W-:Y:S01]  /*14f70*/  PRMT R96, R226, 0x7610, R96 ;  /* 0x00007610e2607816 */ /* 0x000fe20000000060 */
[----:B------:R3:W-:Y:S03]  /*14f80*/  @!P1 STL.S16 [R1+0x27c], R226 ;  /* 0x00027ce201009387 */ /* 0x0007e60000100600 */
[----:B------:R-:W-:Y:S02]  /*14f90*/  @!P1 PRMT R159, R96, 0x5410, RZ ;  /* 0x00005410609f9816 */ /* 0x000fe400000000ff */
[----:B------:R-:W-:Y:S11]  /*14fa0*/  ISETP.GT.U32.AND P1, PT, R168, UR11, PT ;  /* 0x0000000ba8007c0c */ /* 0x000ff6000bf24070 */
[----:B------:R-:W-:Y:S02]  /*14fb0*/  @!UPT UIADD3 URZ, UPT, UPT, URZ, URZ, URZ ;  /* 0x000000fffffff290 */ /* 0x000fe4000fffe0ff */
[----:B--2---:R-:W-:Y:S05]  /*14fc0*/  @P1 HFMA2.BF16_V2 R50, -RZ.H0_H0, RZ.H0_H0, -R78.H1_H1 ;  /* 0x200000ffff321231 */ /* 0x004fea000036094e */
[----:B------:R-:W-:Y:S01]  /*14fd0*/  PRMT R49, R50, 0x7610, R49 ;  /* 0x0000761032317816 */ /* 0x000fe20000000031 */
[----:B---3--:R-:W2:Y:S03]  /*14fe0*/  LDL.LU R226, [R1+0x348] ;  /* 0x0003480001e27983 */ /* 0x008ea60000300800 */
[----:B------:R-:W-:Y:S01]  /*14ff0*/  @P1 PRMT R160, R49, 0x5410, RZ ;  /* 0x0000541031a01816 */ /* 0x000fe200000000ff */
[----:B------:R3:W-:Y:S04]  /*15000*/  @P1 STL.S16 [R1+0x278], R50 ;  /* 0x0002783201001387 */ /* 0x0007e80000100600 */
[----:B------:R1:W4:Y:S04]  /*15010*/  LDL.S16 R49, [R1+0x274] ;  /* 0x0002740001317983 */ /* 0x0003280000100600 */
[----:B------:R1:W2:Y:S01]  /*15020*/  LDL.S16 R53, [R1+0x270] ;  /* 0x0002700001357983 */ /* 0x0002a20000100600 */
[----:B---3--:R-:W-:Y:S02]  /*15030*/  PRMT R50, R44, 0x5410, R43 ;  /* 0x000054102c327816 */ /* 0x008fe4000000002b */
[----:B------:R-:W-:Y:S01]  /*15040*/  @!P4 PRMT R44, R107, 0x5410, RZ ;  /* 0x000054106b2cc816 */ /* 0x000fe200000000ff */
[----:B------:R-:W-:Y:S01]  /*15050*/  IMAD.MOV.U32 R107, RZ, RZ, R117 ;  /* 0x000000ffff6b7224 */ /* 0x000fe200078e0075 */
[----:B------:R-:W-:Y:S02]  /*15060*/  PRMT R117, R86, 0x7772, RZ ;  /* 0x0000777256757816 */ /* 0x000fe400000000ff */
[----:B------:R-:W-:Y:S01]  /*15070*/  ISETP.GT.U32.AND P4, PT, R97, UR11, PT ;  /* 0x0000000b61007c0c */ /* 0x000fe2000bf84070 */
[----:B------:R3:W-:Y:S01]  /*15080*/  STG.E.U16 desc[UR20][R178.64+-0xf0], R44 ;  /* 0xffff102cb2007986 */ /* 0x0007e2000c101514 */
[----:B------:R-:W-:Y:S11]  /*15090*/  ISETP.GT.U32.AND P1, PT, R117, UR11, PT ;  /* 0x0000000b75007c0c */ /* 0x000ff6000bf24070 */
[----:B------:R-:W-:Y:S02]  /*150a0*/  @!UPT UIADD3 URZ, UPT, UPT, URZ, URZ, URZ ;  /* 0x000000fffffff290 */ /* 0x000fe4000fffe0ff */
[--C-:B----4-:R-:W-:Y:S05]  /*150b0*/  @P1 HFMA2.BF16_V2 R49, -RZ.H0_H0, RZ.H0_H0, -R77.reuse.H0_H0 ;  /* 0x200000ffff311231 */ /* 0x110fea000034094d */
[----:B---3--:R-:W-:Y:S01]  /*150c0*/  PRMT R44, R49, 0x7610, R44 ;  /* 0x00007610312c7816 */ /* 0x008fe2000000002c */
[----:B------:R3:W-:Y:S03]  /*150d0*/  @P1 STL.S16 [R1+0x274], R49 ;  /* 0x0002743101001387 */ /* 0x0007e60000100600 */
[----:B------:R-:W-:Y:S02]  /*150e0*/  @P1 PRMT R162, R44, 0x5410, RZ ;  /* 0x000054102ca21816 */ /* 0x000fe400000000ff */
[----:B------:R-:W-:Y:S01]  /*150f0*/  ISETP.GT.U32.AND P1, PT, R102, UR11, PT ;  /* 0x0000000b66007c0c */ /* 0x000fe2000bf24070 */
[----:B------:R-:W-:Y:S11]  /*15100*/  MUFU.EX2 R44, R120 ;  /* 0x00000078002c7308 */ /* 0x000ff60000000800 */
[----:B------:R-:W-:Y:S01]  /*15110*/  @!UPT UIADD3 URZ, UPT, UPT, URZ, URZ, URZ ;  /* 0x000000fffffff290 */ /* 0x000fe2000fffe0ff */
[----:B------:R-:W-:Y:S02]  /*15120*/  @P1 PRMT R43, R224, 0x5410, RZ ;  /* 0x00005410e02b1816 */ /* 0x000fe400000000ff */
[----:B------:R-:W-:Y:S03]  /*15130*/  ISETP.GT.U32.AND P1, PT, R116, UR11, PT ;  /* 0x0000000b74007c0c */ /* 0x000fe6000bf24070 */
[----:B------:R4:W-:Y:S01]  /*15140*/  STG.E.U16 desc[UR20][R178.64+-0xee], R43 ;  /* 0xffff122bb2007986 */ /* 0x0009e2000c101514 */
[----:B---3--:R-:W-:Y:S02]  /*15150*/  PRMT R49, R42, 0x5410, R41 ;  /* 0x000054102a317816 */ /* 0x008fe40000000029 */
[----:B------:R-:W-:Y:S02]  /*15160*/  @P4 PRMT R42, R75, 0x5410, RZ ;  /* 0x000054104b2a4816 */ /* 0x000fe400000000ff */
[----:B------:R-:W-:Y:S01]  /*15170*/  ISETP.GT.U32.AND P4, PT, R101, UR11, PT ;  /* 0x0000000b65007c0c */ /* 0x000fe2000bf84070 */
[----:B------:R3:W-:Y:S02]  /*15180*/  MUFU.EX2 R75, R245 ;  /* 0x000000f5004b7308 */ /* 0x0007e40000000800 */
[----:B------:R1:W-:Y:S02]  /*15190*/  STG.E.U16 desc[UR20][R184.64+-0xf0], R42 ;  /* 0xffff102ab8007986 */ /* 0x0003e4000c101514 */
[----:B--2---:R-:W-:Y:S05]  /*151a0*/  @P1 HFMA2.BF16_V2 R53, -RZ.H0_H0, RZ.H0_H0, -R77.H1_H1 ;  /* 0x200000ffff351231 */ /* 0x004fea000036094d */
[----:B------:R2:W-:Y:S03]  /*151b0*/  @P1 STL.S16 [R1+0x270], R53 ;  /* 0x0002703501001387 */ /* 0x0005e60000100600 */
[----:B------:R-:W-:Y:S01]  /*151c0*/  @P4 PRMT R41, R74, 0x5410, RZ ;  /* 0x000054104a294816 */ /* 0x000fe200000000ff */
[----:B------:R2:W2:Y:S01]  /*151d0*/  LDL.S16 R86, [R1+0x2b0] ;  /* 0x0002b00001567983 */ /* 0x0004a20000100600 */
[----:B---3--:R-:W-:Y:S01]  /*151e0*/  IMAD.MOV.U32 R245, RZ, RZ, R167 ;  /* 0x000000fffff57224 */ /* 0x008fe200078e00a7 */
[----:B------:R-:W3:Y:S02]  /*151f0*/  MUFU.EX2 R74, R250 ;  /* 0x000000fa004a7308 */ /* 0x000ee40000000800 */
[----:B------:R2:W-:Y:S08]  /*15200*/  STG.E.U16 desc[UR20][R184.64+-0xee], R41 ;  /* 0xffff1229b8007986 */ /* 0x0005f0000c101514 */
[----:B----4-:R-:W4:Y:S01]  /*15210*/  MUFU.EX2 R43, R121 ;  /* 0x00000079002b7308 */ /* 0x010f220000000800 */
[----:B------:R-:W-:Y:S04]  /*15220*/  STG.E.U16 desc[UR20][R240.64+-0xf0], R223 ;  /* 0xffff10dff0007986 */ /* 0x000fe8000c101514 */
[----:B------:R-:W-:Y:S01]  /*15230*/  STG.E.U16 desc[UR20][R240.64+-0xee], R219 ;  /* 0xffff12dbf0007986 */ /* 0x000fe2000c101514 */
[----:B-1----:R-:W-:Y:S03]  /*15240*/  PRMT R42, R53, 0x7610, R42 ;  /* 0x00007610352a7816 */ /* 0x002fe6000000002a */
[----:B------:R-:W-:Y:S01]  /*15250*/  STG.E.U16 desc[UR20][R180.64+-0xf0], R214 ;  /* 0xffff10d6b4007986 */ /* 0x000fe2000c101514 */
[----:B---3--:R-:W-:Y:S01]  /*15260*/  F2FP.BF16.F32.PACK_AB R225, R74, R75 ;  /* 0x0000004b4ae1723e */ /* 0x008fe200000010ff */
[----:B------:R-:W-:Y:S01]  /*15270*/  IMAD.MOV.U32 R250, RZ, RZ, R151 ;  /* 0x000000fffffa7224 */ /* 0x000fe200078e0097 */
[----:B------:R-:W-:Y:S01]  /*15280*/  @P1 PRMT R164, R42, 0x5410, RZ ;  /* 0x000054102aa41816 */ /* 0x000fe200000000ff */
[----:B--2---:R-:W-:Y:S01]  /*15290*/  MUFU.EX2 R53, R94 ;  /* 0x0000005e00357308 */ /* 0x004fe20000000800 */
[----:B----4-:R-:W-:Y:S01]  /*152a0*/  F2FP.BF16.F32.PACK_AB R95, R43, R44 ;  /* 0x0000002c2b5f723e */ /* 0x010fe200000010ff */
[----:B------:R-:W-:Y:S08]  /*152b0*/  STG.E.U16 desc[UR20][R180.64+-0xee], R199 ;  /* 0xffff12c7b4007986 */ /* 0x000ff0000c101514 */
[----:B------:R-:W1:Y:S10]  /*152c0*/  MUFU.EX2 R42, R110 ;  /* 0x0000006e002a7308 */ /* 0x000e740000000800 */
[----:B------:R-:W2:Y:S10]  /*152d0*/  MUFU.EX2 R94, R249 ;  /* 0x000000f9005e7308 */ /* 0x000eb40000000800 */
[----:B------:R-:W3:Y:S01]  /*152e0*/  MUFU.EX2 R41, R111 ;  /* 0x0000006f00297308 */ /* 0x000ee20000000800 */
[----:B-1----:R-:W-:Y:S01]  /*152f0*/  FADD.FTZ R51, R42, R54 ;  /* 0x000000362a337221 */ /* 0x002fe20000010000 */
[----:B--2---:R-:W-:Y:S01]  /*15300*/  F2FP.BF16.F32.PACK_AB R229, R94, R53 ;  /* 0x000000355ee5723e */ /* 0x004fe200000010ff */
[----:B------:R-:W-:Y:S01]  /*15310*/  IMAD.MOV.U32 R249, RZ, RZ, R163 ;  /* 0x000000fffff97224 */ /* 0x000fe200078e00a3 */
[C---:B---3--:R-:W-:Y:S01]  /*15320*/  F2FP.BF16.F32.PACK_AB R90, R41.reuse, R42 ;  /* 0x0000002a295a723e */ /* 0x048fe200000010ff */
[----:B------:R-:W-:Y:S01]  /*15330*/  FADD.FTZ R54, R41, R51 ;  /* 0x0000003329367221 */ /* 0x000fe20000010000 */
[----:B------:R-:W-:Y:S01]  /*15340*/  LOP3.LUT R51, R193, 0xffff, RZ, 0xc0, !PT ;  /* 0x0000ffffc1337812 */ /* 0x000fe200078ec0ff */
[----:B------:R-:W-:Y:S01]  /*15350*/  FADD.FTZ R41, R75, R62 ;  /* 0x0000003e4b297221 */ /* 0x000fe20000010000 */
[----:B------:R-:W-:Y:S01]  /*15360*/  PRMT R75, R48, 0x5410, R47 ;  /* 0x00005410304b7816 */ /* 0x000fe2000000002f */
[----:B------:R-:W-:Y:S01]  /*15370*/  FADD.FTZ R42, R53, R73 ;  /* 0x00000049352a7221 */ /* 0x000fe20000010000 */
[----:B------:R-:W-:Y:S01]  /*15380*/  PRMT R73, R40, 0x5410, R39 ;  /* 0x0000541028497816 */ /* 0x000fe20000000027 */
[----:B------:R-:W-:Y:S01]  /*15390*/  FADD.FTZ R62, R74, R41 ;  /* 0x000000294a3e7221 */ /* 0x000fe20000010000 */
[----:B------:R-:W-:Y:S01]  /*153a0*/  PRMT R74, R38, 0x5410, R0 ;  /* 0x00005410264a7816 */ /* 0x000fe20000000000 */
[----:B------:R-:W-:Y:S01]  /*153b0*/  FADD.FTZ R94, R94, R42 ;  /* 0x0000002a5e5e7221 */ /* 0x000fe20000010000 */
[----:B------:R-:W-:Y:S01]  /*153c0*/  LOP3.LUT R42, R198, 0xffff, RZ, 0xc0, !PT ;  /* 0x0000ffffc62a7812 */ /* 0x000fe200078ec0ff */
[----:B------:R-:W-:Y:S01]  /*153d0*/  FADD.FTZ R41, R44, R52 ;  /* 0x000000342c297221 */ /* 0x000fe20000010000 */
[----:B------:R-:W-:Y:S01]  /*153e0*/  @P6 PRMT R47, R76, 0x5410, RZ ;  /* 0x000054104c2f6816 */ /* 0x000fe200000000ff */
[----:B------:R-:W-:Y:S01]  /*153f0*/  IMAD.WIDE.U32 R52, R147, -0x2daee0ad, RZ ;  /* 0xd2511f5393347825 */ /* 0x000fe200078e00ff */
[----:B------:R-:W-:Y:S02]  /*15400*/  SHF.R.U32.HI R163, RZ, 0x8, R42 ;  /* 0x00000008ffa37819 */ /* 0x000fe4000001162a */
[----:B------:R-:W-:Y:S01]  /*15410*/  PRMT R76, R46, 0x5410, R45 ;  /* 0x000054102e4c7816 */ /* 0x000fe2000000002d */
[----:B------:R-:W-:Y:S01]  /*15420*/  FADD.FTZ R224, R43, R41 ;  /* 0x000000292be07221 */ /* 0x000fe20000010000 */
[----:B------:R-:W-:Y:S01]  /*15430*/  @P5 PRMT R46, R88, 0x5410, RZ ;  /* 0x00005410582e5816 */ /* 0x000fe200000000ff */
[----:B------:R-:W-:Y:S01]  /*15440*/  IMAD.WIDE.U32 R42, R155, -0x2daee0ad, RZ ;  /* 0xd2511f539b2a7825 */ /* 0x000fe200078e00ff */
[----:B------:R-:W-:Y:S02]  /*15450*/  @!P0 PRMT R39, R215, 0x5410, RZ ;  /* 0x00005410d7278816 */ /* 0x000fe400000000ff */
[----:B------:R-:W-:Y:S02]  /*15460*/  LOP3.LUT R155, R193, 0xff, RZ, 0xc0, !PT ;  /* 0x000000ffc19b7812 */ /* 0x000fe400078ec0ff */
[----:B------:R-:W-:Y:S01]  /*15470*/  LOP3.LUT R108, R182, UR12, R43, 0x96, !PT ;  /* 0x0000000cb66c7c12 */ /* 0x000fe2000f8e962b */
[----:B------:R1:W-:Y:S01]  /*15480*/  STG.E.U16 desc[UR20][R178.64+-0xde], R39 ;  /* 0xffff2227b2007986 */ /* 0x0003e2000c101514 */
[----:B------:R-:W-:Y:S01]  /*15490*/  LOP3.LUT R43, R174, UR12, R53, 0x96, !PT ;  /* 0x0000000cae2b7c12 */ /* 0x000fe2000f8e9635 */
[----:B------:R-:W-:Y:S01]  /*154a0*/  IMAD.MOV.U32 R182, RZ, RZ, R42 ;  /* 0x000000ffffb67224 */ /* 0x000fe200078e002a */
[----:B------:R-:W-:Y:S02]  /*154b0*/  @!P3 PRMT R0, R190, 0x5410, RZ ;  /* 0x00005410be00b816 */ /* 0x000fe400000000ff */
[----:B------:R-:W-:Y:S02]  /*154c0*/  LOP3.LUT R184, R43, 0xff, RZ, 0xc0, !PT ;  /* 0x000000ff2bb87812 */ /* 0x000fe400078ec0ff */
[----:B------:R-:W-:Y:S02]  /*154d0*/  SHF.R.U32.HI R151, RZ, 0x8, R51 ;  /* 0x00000008ff977819 */ /* 0x000fe40000011633 */
[----:B------:R-:W-:Y:S02]  /*154e0*/  ISETP.LE.U32.AND P1, PT, R184, UR11, PT ;  /* 0x0000000bb8007c0c */ /* 0x000fe4000bf23070 */
[----:B------:R-:W-:Y:S02]  /*154f0*/  LOP3.LUT R51, R151, 0xffff, RZ, 0xc0, !PT ;  /* 0x0000ffff97337812 */ /* 0x000fe400078ec0ff */
[----:B------:R-:W-:Y:S02]  /*15500*/  @P2 PRMT R45, R109, 0x5410, RZ ;  /* 0x000054106d2d2816 */ /* 0x000fe400000000ff */
[----:B------:R-:W-:Y:S02]  /*15510*/  ISETP.LE.U32.AND P6, PT, R51, UR11, PT ;  /* 0x0000000b33007c0c */ /* 0x000fe4000bfc3070 */
[----:B------:R-:W-:Y:S02]  /*15520*/  LOP3.LUT R41, R100, 0xffff, RZ, 0xc0, !PT ;  /* 0x0000ffff64297812 */ /* 0x000fe400078ec0ff */
[----:B------:R-:W-:Y:S02]  /*15530*/  PRMT R44, R43, 0x7632, R44 ;  /* 0x000076322b2c7816 */ /* 0x000fe4000000002c */
[----:B------:R-:W-:Y:S02]  /*15540*/  SHF.R.U32.HI R167, RZ, 0x8, R41 ;  /* 0x00000008ffa77819 */ /* 0x000fe40000011629 */
[----:B------:R-:W-:Y:S02]  /*15550*/  LOP3.LUT R41, R108, 0xffff, RZ, 0xc0, !PT ;  /* 0x0000ffff6c297812 */ /* 0x000fe400078ec0ff */
[C---:B------:R-:W-:Y:S02]  /*15560*/  PRMT R215, R52.reuse, 0x7771, RZ ;  /* 0x0000777134d77816 */ /* 0x040fe400000000ff */
[----:B-1----:R-:W-:Y:S02]  /*15570*/  PRMT R39, R171, 0x7610, R39 ;  /* 0x00007610ab277816 */ /* 0x002fe40000000027 */
[----:B------:R-:W-:Y:S02]  /*15580*/  SHF.R.U32.HI R185, RZ, 0x8, R41 ;  /* 0x00000008ffb97819 */ /* 0x000fe40000011629 */
[C---:B------:R-:W-:Y:S02]  /*15590*/  PRMT R214, R52.reuse, 0x7772, RZ ;  /* 0x0000777234d67816 */ /* 0x040fe400000000ff */
[----:B------:R-:W-:Y:S02]  /*155a0*/  LOP3.LUT R41, R185, 0xffff, RZ, 0xc0, !PT ;  /* 0x0000ffffb9297812 */ /* 0x000fe400078ec0ff */
[----:B------:R-:W-:Y:S02]  /*155b0*/  PRMT R199, R52, 0x7773, RZ ;  /* 0x0000777334c77816 */ /* 0x000fe400000000ff */
[----:B------:R-:W-:Y:S02]  /*155c0*/  ISETP.LE.U32.AND P4, PT, R41, UR11, PT ;  /* 0x0000000b29007c0c */ /* 0x000fe4000bf83070 */
[C---:B------:R-:W-:Y:S02]  /*155d0*/  PRMT R175, R42.reuse, 0x7771, RZ ;  /* 0x000077712aaf7816 */ /* 0x040fe400000000ff */
[----:B------:R-:W-:Y:S02]  /*155e0*/  PRMT R174, R42, 0x7772, RZ ;  /* 0x000077722aae7816 */ /* 0x000fe400000000ff */
[----:B------:R-:W-:Y:S02]  /*155f0*/  LOP3.LUT R96, R163, 0xffff, RZ, 0xc0, !PT ;  /* 0x0000ffffa3607812 */ /* 0x000fe400078ec0ff */
[----:B------:R-:W-:Y:S02]  /*15600*/  LOP3.LUT R121, R167, 0xffff, RZ, 0xc0, !PT ;  /* 0x0000ffffa7797812 */ /* 0x000fe400078ec0ff */
[C---:B------:R-:W-:Y:S02]  /*15610*/  LOP3.LUT P0, RZ, R226.reuse, 0x200, RZ, 0xc0, !PT ;  /* 0x00000200e2ff7812 */ /* 0x040fe4000780c0ff */
[----:B------:R-:W-:Y:S01]  /*15620*/  LOP3.LUT P3, RZ, R226, 0x100, RZ, 0xc0, !PT ;  /* 0x00000100e2ff7812 */ /* 0x000fe2000786c0ff */
[----:B------:R-:W-:Y:S05]  /*15630*/  @!P1 HFMA2.BF16_V2 R86, -RZ.H0_H0, RZ.H0_H0, -R83.H0_H0 ;  /* 0x200000ffff569231 */ /* 0x000fea0000340953 */
[----:B------:R1:W-:Y:S01]  /*15640*/  @!P1 STL.S16 [R1+0x2b0], R86 ;  /* 0x0002b05601009387 */ /* 0x0003e20000100600 */
[----:B------:R-:W-:Y:S03]  /*15650*/  PRMT R53, R86, 0x7610, R53 ;  /* 0x0000761056357816 */ /* 0x000fe60000000035 */
[----:B------:R3:W2:Y:S01]  /*15660*/  LDL.S16 R88, [R1+0x2a8] ;  /* 0x0002a80001587983 */ /* 0x0006a20000100600 */
[----:B------:R-:W-:Y:S02]  /*15670*/  @!P1 PRMT R165, R53, 0x5410, RZ ;  /* 0x0000541035a59816 */ /* 0x000fe400000000ff */
[----:B------:R-:W-:Y:S01]  /*15680*/  ISETP.LE.U32.AND P1, PT, R113, UR11, PT ;  /* 0x0000000b71007c0c */ /* 0x000fe2000bf23070 */
[----:B------:R3:W4:Y:S11]  /*15690*/  LDL.S16 R53, [R1+0x2a4] ;  /* 0x0002a40001357983 */ /* 0x0007360000100600 */
[----:B------:R-:W-:Y:S01]  /*156a0*/  @!UPT UIADD3 URZ, UPT, UPT, URZ, URZ, URZ ;  /* 0x000000fffffff290 */ /* 0x000fe2000fffe0ff */
[----:B------:R-:W-:Y:S02]  /*156b0*/  @!P1 PRMT R40, R87, 0x5410, RZ ;  /* 0x0000541057289816 */ /* 0x000fe400000000ff */
[----:B------:R-:W-:Y:S03]  /*156c0*/  ISETP.LE.U32.AND P1, PT, R112, UR11, PT ;  /* 0x0000000b70007c0c */ /* 0x000fe6000bf23070 */
[----:B------:R-:W-:Y:S10]  /*156d0*/  STG.E.U16 desc[UR20][R178.64+-0xe0], R40 ;  /* 0xffff2028b2007986 */ /* 0x000ff4000c101514 */
[----:B------:R-:W-:Y:S01]  /*156e0*/  @!P1 PRMT R38, R251, 0x5410, RZ ;  /* 0x00005410fb269816 */ /* 0x000fe200000000ff */
[----:B------:R-:W-:Y:S01]  /*156f0*/  IMAD.MOV.U32 R251, RZ, RZ, R247 ;  /* 0x000000fffffb7224 */ /* 0x000fe200078e00f7 */
[----:B------:R-:W-:Y:S01]  /*15700*/  ISETP.LE.U32.AND P1, PT, R232, UR11, PT ;  /* 0x0000000be8007c0c */ /* 0x000fe2000bf23070 */
[----:B------:R-:W-:Y:S02]  /*15710*/  IMAD.MOV.U32 R247, RZ, RZ, R244 ;  /* 0x000000fffff77224 */ /* 0x000fe400078e00f4 */
[----:B------:R-:W1:Y:S10]  /*15720*/  LDC R244, c[0x0][0x448] ;  /* 0x00011200fff47b82 */ /* 0x000e740000000800 */
[----:B------:R-:W-:Y:S02]  /*15730*/  @!P1 PRMT R48, R89, 0x5410, RZ ;  /* 0x0000541059309816 */ /* 0x000fe400000000ff */
[----:B------:R3:W3:Y:S01]  /*15740*/  LDL.S16 R89, [R1+0x2ac] ;  /* 0x0002ac0001597983 */ /* 0x0006e20000100600 */
[----:B------:R-:W-:Y:S01]  /*15750*/  ISETP.LE.U32.AND P1, PT, R155, UR11, PT ;  /* 0x0000000b9b007c0c */ /* 0x000fe2000bf23070 */
[C---:B-1----:R-:W-:Y:S05]  /*15760*/  IMAD.WIDE R86, R244.reuse, -0x70, R240 ;  /* 0xffffff90f4567825 */ /* 0x042fea00078e02f0 */
[----:B------:R1:W-:Y:S04]  /*15770*/  STG.E.U16 desc[UR20][R86.64+-0xde], R0 ;  /* 0xffff220056007986 */ /* 0x0003e8000c101514 */
[----:B------:R1:W-:Y:S02]  /*15780*/  STG.E.U16 desc[UR20][R86.64+-0xe0], R38 ;  /* 0xffff202656007986 */ /* 0x0003e4000c101514 */
[----:B-1----:R-:W-:Y:S02]  /*15790*/  PRMT R0, R193, 0x7632, R0 ;  /* 0x00007632c1007816 */ /* 0x002fe40000000000 */
[----:B------:R-:W-:Y:S01]  /*157a0*/  PRMT R38, R171, 0x7632, R38 ;  /* 0x00007632ab267816 */ /* 0x000fe20000000026 */
[----:B------:R-:W-:Y:S01]  /*157b0*/  IMAD.WIDE R86, R244, 0x70, R86 ;  /* 0x00000070f4567825 */ /* 0x000fe200078e0256 */
[----:B------:R-:W-:Y:S02]  /*157c0*/  LOP3.LUT R147, R0, 0xff, RZ, 0xc0, !PT ;  /* 0x000000ff00937812 */ /* 0x000fe400078ec0ff */
[----:B------:R-:W-:Y:S02]  /*157d0*/  PRMT R0, R37, 0x7632, R0 ;  /* 0x0000763225007816 */ /* 0x000fe40000000000 */
[----:B------:R1:W-:Y:S01]  /*157e0*/  STG.E.U16 desc[UR20][R86.64+-0xe0], R191 ;  /* 0xffff20bf56007986 */ /* 0x0003e2000c101514 */
[----:B------:R-:W-:Y:S03]  /*157f0*/  PRMT R171, R42, 0x7773, RZ ;  /* 0x000077732aab7816 */ /* 0x000fe600000000ff */
[----:B------:R1:W-:Y:S04]  /*15800*/  STG.E.U16 desc[UR20][R86.64+-0xde], R161 ;  /* 0xffff22a156007986 */ /* 0x0003e8000c101514 */
[----:B------:R1:W-:Y:S04]  /*15810*/  STG.E.U16 desc[UR20][R180.64+-0xe0], R152 ;  /* 0xffff2098b4007986 */ /* 0x0003e8000c101514 */
[----:B------:R1:W-:Y:S04]  /*15820*/  STG.E.U16 desc[UR20][R180.64+-0xde], R157 ;  /* 0xffff229db4007986 */ /* 0x0003e8000c101514 */
[----:B------:R1:W-:Y:S04]  /*15830*/  STG.E.U16 desc[UR20][R178.64+-0xd0], R48 ;  /* 0xffff3030b2007986 */ /* 0x0003e8000c101514 */
[----:B------:R-:W-:Y:S01]  /*15840*/  STG.E.U16 desc[UR20][R178.64+-0xce], R47 ;  /* 0xffff322fb2007986 */ /* 0x000fe2000c101514 */
[----:B-1----:R-:W-:Y:S01]  /*15850*/  LOP3.LUT R191, R139, 0xff, RZ, 0xc0, !PT ;  /* 0x000000ff8bbf7812 */ /* 0x002fe200078ec0ff */
[----:B------:R-:W-:Y:S01]  /*15860*/  IMAD.WIDE R86, R244, -0x70, R86 ;  /* 0xffffff90f4567825 */ /* 0x000fe200078e0256 */
[----:B------:R-:W-:Y:S04]  /*15870*/  SHF.R.U32.HI R152, RZ, 0x18, R193 ;  /* 0x00000018ff987819 */ /* 0x000fe800000116c1 */
[----:B------:R-:W-:Y:S01]  /*15880*/  STG.E.U16 desc[UR20][R86.64+-0xd0], R46 ;  /* 0xffff302e56007986 */ /* 0x000fe2000c101514 */
[----:B------:R-:W-:Y:S03]  /*15890*/  ISETP.LE.U32.AND P2, PT, R152, UR11, PT ;  /* 0x0000000b98007c0c */ /* 0x000fe6000bf43070 */
[----:B------:R-:W-:Y:S01]  /*158a0*/  STG.E.U16 desc[UR20][R86.64+-0xce], R45 ;  /* 0xffff322d56007986 */ /* 0x000fe2000c101514 */
[----:B------:R-:W-:Y:S01]  /*158b0*/  PRMT R157, R85, 0x7610, R157 ;  /* 0x00007610559d7816 */ /* 0x000fe2000000009d */
[----:B------:R-:W-:Y:S05]  /*158c0*/  IMAD.MOV.U32 R48, RZ, RZ, R52 ;  /* 0x000000ffff307224 */ /* 0x000fea00078e0034 */
[----:B------:R-:W-:Y:S01]  /*158d0*/  LOP3.LUT R193, R48, 0xff, RZ, 0xc0, !PT ;  /* 0x000000ff30c17812 */ /* 0x000fe200078ec0ff */
[----:B--2---:R-:W-:Y:S05]  /*158e0*/  @!P6 HFMA2.BF16_V2 R88, -RZ.H0_H0, RZ.H0_H0, -R38.H0_H0 ;  /* 0x200000ffff58e231 */ /* 0x004fea0000340926 */
[----:B------:R-:W-:Y:S01]  /*158f0*/  PRMT R41, R88, 0x7610, R41 ;  /* 0x0000761058297816 */ /* 0x000fe20000000029 */
[----:B---3--:R-:W-:Y:S05]  /*15900*/  @!P1 HFMA2.BF16_V2 R89, -RZ.H0_H0, RZ.H0_H0, -R39.H0_H0 ;  /* 0x200000ffff599231 */ /* 0x008fea0000340927 */
[----:B------:R-:W-:Y:S01]  /*15910*/  PRMT R40, R89, 0x7610, R40 ;  /* 0x0000761059287816 */ /* 0x000fe20000000028 */
[----:B------:R1:W-:Y:S04]  /*15920*/  @!P1 STL.S16 [R1+0x2ac], R89 ;  /* 0x0002ac5901009387 */ /* 0x0003e80000100600 */
[----:B------:R3:W2:Y:S04]  /*15930*/  LDL.S16 R111, [R1+0x288] ;  /* 0x00028800016f7983 */ /* 0x0006a80000100600 */
[----:B------:R4:W-:Y:S01]  /*15940*/  @!P6 STL.S16 [R1+0x2a8], R88 ;  /* 0x0002a8580100e387 */ /* 0x0009e20000100600 */
[----:B-1----:R-:W-:Y:S02]  /*15950*/  PRMT R89, R39, 0x5410, R38 ;  /* 0x0000541027597816 */ /* 0x002fe40000000026 */
[----:B------:R-:W-:Y:S02]  /*15960*/  @!P1 PRMT R39, R40, 0x5410, RZ ;  /* 0x0000541028279816 */ /* 0x000fe400000000ff */
[----:B------:R-:W-:Y:S02]  /*15970*/  ISETP.LE.U32.AND P1, PT, R147, UR11, PT ;  /* 0x0000000b93007c0c */ /* 0x000fe4000bf23070 */
[----:B------:R-:W-:Y:S02]  /*15980*/  LOP3.LUT R40, R43, 0xffff, RZ, 0xc0, !PT ;  /* 0x0000ffff2b287812 */ /* 0x000fe400078ec0ff */
[----:B------:R-:W-:Y:S02]  /*15990*/  @!P6 PRMT R38, R41, 0x5410, RZ ;  /* 0x000054102926e816 */ /* 0x000fe400000000ff */
[----:B------:R-:W-:Y:S01]  /*159a0*/  SHF.R.U32.HI R183, RZ, 0x8, R40 ;  /* 0x00000008ffb77819 */ /* 0x000fe20000011628 */
[----:B------:R1:W-:Y:S01]  /*159b0*/  MUFU.EX2 R41, R122 ;  /* 0x0000007a00297308 */ /* 0x0003e20000000800 */
[----:B----4-:R-:W-:Y:S02]  /*159c0*/  PRMT R88, R37, 0x5410, R0 ;  /* 0x0000541025587816 */ /* 0x010fe40000000000 */
[----:B------:R-:W-:Y:S02]  /*159d0*/  LOP3.LUT R40, R183, 0xffff, RZ, 0xc0, !PT ;  /* 0x0000ffffb7287812 */ /* 0x000fe400078ec0ff */
[----:B------:R-:W-:Y:S01]  /*159e0*/  ISETP.LE.U32.AND P6, PT, R96, UR11, PT ;  /* 0x0000000b60007c0c */ /* 0x000fe2000bfc3070 */
[----:B------:R-:W-:Y:S05]  /*159f0*/  @!P1 HFMA2.BF16_V2 R53, -RZ.H0_H0, RZ.H0_H0, -R37.H0_H0 ;  /* 0x200000ffff359231 */ /* 0x000fea0000340925 */
[----:B------:R-:W-:Y:S01]  /*15a00*/  PRMT R51, R53, 0x7610, R51 ;  /* 0x0000761035337816 */ /* 0x000fe20000000033 */
[----:B------:R4:W-:Y:S01]  /*15a10*/  @!P1 STL.S16 [R1+0x2a4], R53 ;  /* 0x0002a43501009387 */ /* 0x0009e20000100600 */
[----:B-1----:R-:W-:Y:S02]  /*15a20*/  SHF.R.U32.HI R122, RZ, 0x18, R198 ;  /* 0x00000018ff7a7819 */ /* 0x002fe400000116c6 */
[----:B------:R-:W-:Y:S01]  /*15a30*/  @!P1 PRMT R37, R51, 0x5410, RZ ;  /* 0x0000541033259816 */ /* 0x000fe200000000ff */
[----:B------:R3:W3:Y:S01]  /*15a40*/  LDL.S16 R110, [R1+0x298] ;  /* 0x00029800016e7983 */ /* 0x0006e20000100600 */
[----:B------:R-:W-:Y:S01]  /*15a50*/  ISETP.LE.U32.AND P1, PT, R40, UR11, PT ;  /* 0x0000000b28007c0c */ /* 0x000fe2000bf23070 */
[----:B------:R1:W-:Y:S02]  /*15a60*/  MUFU.EX2 R51, R247 ;  /* 0x000000f700337308 */ /* 0x0003e40000000800 */
[----:B------:R2:W3:Y:S08]  /*15a70*/  LDL.S16 R109, [R1+0x294] ;  /* 0x00029400016d7983 */ /* 0x0004f00000100600 */
[----:B------:R-:W-:Y:S01]  /*15a80*/  MUFU.EX2 R40, R123 ;  /* 0x0000007b00287308 */ /* 0x000fe20000000800 */
[----:B-1----:R-:W-:Y:S01]  /*15a90*/  IMAD.MOV.U32 R247, RZ, RZ, R177 ;  /* 0x000000fffff77224 */ /* 0x002fe200078e00b1 */
[----:B------:R-:W-:Y:S01]  /*15aa0*/  LOP3.LUT R177, R44, 0xff, RZ, 0xc0, !PT ;  /* 0x000000ff2cb17812 */ /* 0x000fe200078ec0ff */
[----:B------:R-:W-:Y:S07]  /*15ab0*/  IMAD.WIDE R44, R244, 0x70, R86 ;  /* 0x00000070f42c7825 */ /* 0x000fee00078e0256 */
[----:B----4-:R-:W1:Y:S01]  /*15ac0*/  MUFU.EX2 R53, R251 ;  /* 0x000000fb00357308 */ /* 0x010e620000000800 */
[----:B------:R4:W-:Y:S04]  /*15ad0*/  STG.E.U16 desc[UR20][R44.64+-0xd0], R153 ;  /* 0xffff30992c007986 */ /* 0x0009e8000c101514 */
[----:B------:R-:W-:Y:S04]  /*15ae0*/  STG.E.U16 desc[UR20][R44.64+-0xce], R154 ;  /* 0xffff329a2c007986 */ /* 0x000fe8000c101514 */
[----:B------:R4:W-:Y:S01]  /*15af0*/  STG.E.U16 desc[UR20][R180.64+-0xce], R143 ;  /* 0xffff328fb4007986 */ /* 0x0009e2000c101514 */
[----:B-1----:R-:W-:Y:S01]  /*15b00*/  F2FP.BF16.F32.PACK_AB R241, R51, R53 ;  /* 0x0000003533f1723e */ /* 0x002fe200000010ff */
[----:B------:R-:W-:Y:S01]  /*15b10*/  FADD.FTZ R47, R53, R94 ;  /* 0x0000005e352f7221 */ /* 0x000fe20000010000 */
[----:B------:R-:W-:Y:S01]  /*15b20*/  F2FP.BF16.F32.PACK_AB R94, R40, R41 ;  /* 0x00000029285e723e */ /* 0x000fe200000010ff */
[----:B------:R1:W-:Y:S01]  /*15b30*/  STG.E.U16 desc[UR20][R180.64+-0xd0], R144 ;  /* 0xffff3090b4007986 */ /* 0x0003e2000c101514 */
[----:B------:R-:W-:Y:S01]  /*15b40*/  IMAD.MOV.U32 R251, RZ, RZ, R173 ;  /* 0x000000fffffb7224 */ /* 0x000fe200078e00ad */
[----:B------:R-:W-:Y:S02]  /*15b50*/  SHF.R.U32.HI R173, RZ, 0x18, R43 ;  /* 0x00000018ffad7819 */ /* 0x000fe4000001162b */
[----:B------:R-:W-:Y:S01]  /*15b60*/  STG.E.U16 desc[UR20][R178.64+-0xc0], R39 ;  /* 0xffff4027b2007986 */ /* 0x000fe2000c101514 */
[----:B------:R-:W-:Y:S01]  /*15b70*/  MUFU.EX2 R43, R245 ;  /* 0x000000f5002b7308 */ /* 0x000fe20000000800 */
[----:B------:R-:W-:Y:S02]  /*15b80*/  LOP3.LUT R190, R251, 0xff, RZ, 0xc0, !PT ;  /* 0x000000fffbbe7812 */ /* 0x000fe400078ec0ff */
[----:B------:R-:W-:Y:S01]  /*15b90*/  STG.E.U16 desc[UR20][R178.64+-0xbe], R38 ;  /* 0xffff4226b2007986 */ /* 0x000fe2000c101514 */
[----:B----4-:R-:W-:Y:S02]  /*15ba0*/  PRMT R153, R79, 0x7632, R153 ;  /* 0x000076324f997816 */ /* 0x010fe40000000099 */
[----:B------:R-:W-:Y:S02]  /*15bb0*/  PRMT R143, R83, 0x7632, R143 ;  /* 0x00007632538f7816 */ /* 0x000fe4000000008f */
[----:B-1----:R-:W-:Y:S01]  /*15bc0*/  PRMT R144, R79, 0x7610, R144 ;  /* 0x000076104f907816 */ /* 0x002fe20000000090 */
[----:B--2---:R-:W-:Y:S05]  /*15bd0*/  @!P2 HFMA2.BF16_V2 R111, -RZ.H0_H0, RZ.H0_H0, -R0.H0_H0 ;  /* 0x200000ffff6fa231 */ /* 0x004fea0000340900 */
[----:B------:R-:W-:Y:S01]  /*15be0*/  PRMT R46, R111, 0x7610, R46 ;  /* 0x000076106f2e7816 */ /* 0x000fe2000000002e */
[----:B------:R-:W-:Y:S03]  /*15bf0*/  @!P2 STL.S16 [R1+0x288], R111 ;  /* 0x0002886f0100a387 */ /* 0x000fe60000100600 */
[----:B------:R-:W-:Y:S01]  /*15c00*/  @!P2 PRMT R0, R46, 0x5410, RZ ;  /* 0x000054102e00a816 */ /* 0x000fe200000000ff */
[----:B------:R-:W-:Y:S01]  /*15c10*/  FADD.FTZ R46, R41, R54 ;  /* 0x00000036292e7221 */ /* 0x000fe20000010000 */
[----:B------:R-:W-:Y:S03]  /*15c20*/  ISETP.LE.U32.AND P2, PT, R177, UR11, PT ;  /* 0x0000000bb1007c0c */ /* 0x000fe6000bf43070 */
[----:B------:R-:W-:Y:S01]  /*15c30*/  FADD.FTZ R240, R40, R46 ;  /* 0x0000002e28f07221 */ /* 0x000fe20000010000 */
[----:B------:R-:W-:Y:S05]  /*15c40*/  FADD.FTZ R40, R51, R47 ;  /* 0x0000002f33287221 */ /* 0x000fea0000010000 */
[----:B------:R1:W-:Y:S02]  /*15c50*/  STL [R1+0x2d4], R40 ;  /* 0x0002d42801007387 */ /* 0x0003e40000100800 */
[----:B-1----:R-:W-:Y:S02]  /*15c60*/  IMAD.U32 R40, RZ, RZ, UR25 ;  /* 0x00000019ff287e24 */ /* 0x002fe4000f8e00ff */
[----:B---3--:R-:W-:Y:S03]  /*15c70*/  @!P1 HFMA2.BF16_V2 R110, -RZ.H0_H0, RZ.H0_H0, -R83.H1_H1 ;  /* 0x200000ffff6e9231 */ /* 0x008fe60000360953 */
[----:B------:R-:W-:Y:S01]  /*15c80*/  LOP3.LUT R40, R105, UR23, R40, 0x96, !PT ;  /* 0x0000001769287c12 */ /* 0x000fe2000f8e9628 */
[--C-:B------:R-:W-:Y:S01]  /*15c90*/  @!P2 HFMA2.BF16_V2 R109, -RZ.H0_H0, RZ.H0_H0, -R79.reuse.H0_H0 ;  /* 0x200000ffff6da231 */ /* 0x100fe2000034094f */
[----:B------:R-:W-:Y:S01]  /*15ca0*/  PRMT R86, R110, 0x7610, R86 ;  /* 0x000076106e567816 */ /* 0x000fe20000000056 */
[----:B------:R-:W-:Y:S02]  /*15cb0*/  @!P1 STL.S16 [R1+0x298], R110 ;  /* 0x0002986e01009387 */ /* 0x000fe40000100600 */
[----:B------:R-:W-:Y:S01]  /*15cc0*/  IMAD.WIDE.U32 R52, R40, -0x326172a9, RZ ;  /* 0xcd9e8d5728347825 */ /* 0x000fe200078e00ff */
[----:B------:R-:W-:Y:S01]  /*15cd0*/  @!P1 PRMT R143, R86, 0x5410, RZ ;  /* 0x00005410568f9816 */ /* 0x000fe200000000ff */
[----:B------:R-:W-:Y:S03]  /*15ce0*/  @!P2 STL.S16 [R1+0x294], R109 ;  /* 0x0002946d0100a387 */ /* 0x000fe60000100600 */
[----:B------:R-:W-:Y:S01]  /*15cf0*/  LOP3.LUT R46, R53, R247, RZ, 0x3c, !PT ;  /* 0x000000f7352e7212 */ /* 0x000fe200078e3cff */
[----:B------:R-:W-:Y:S01]  /*15d00*/  IMAD.WIDE R40, R244, -0x70, R44 ;  /* 0xffffff90f4287825 */ /* 0x000fe200078e022c */
[----:B------:R-:W-:Y:S01]  /*15d10*/  ISETP.LE.U32.AND P1, PT, R173, UR11, PT ;  /* 0x0000000bad007c0c */ /* 0x000fe2000bf23070 */
[----:B------:R1:W2:Y:S01]  /*15d20*/  LDL.S16 R105, [R1+0x290] ;  /* 0x0002900001697983 */ /* 0x0002a20000100600 */
[----:B------:R-:W-:Y:S01]  /*15d30*/  PRMT R42, R109, 0x7610, R42 ;  /* 0x000076106d2a7816 */ /* 0x000fe2000000002a */
[----:B------:R-:W-:Y:S02]  /*15d40*/  IMAD.WIDE.U32 R46, R46, -0x2daee0ad, RZ ;  /* 0xd2511f532e2e7825 */ /* 0x000fe400078e00ff */
[----:B------:R1:W3:Y:S01]  /*15d50*/  LDL.S16 R104, [R1+0x28c] ;  /* 0x00028c0001687983 */ /* 0x0002e20000100600 */
[----:B------:R-:W-:Y:S02]  /*15d60*/  @!P2 PRMT R144, R42, 0x5410, RZ ;  /* 0x000054102a90a816 */ /* 0x000fe400000000ff */
[----:B------:R-:W-:Y:S01]  /*15d70*/  LOP3.LUT R44, R106, UR16, R47, 0x96, !PT ;  /* 0x000000106a2c7c12 */ /* 0x000fe2000f8e962f */
[----:B------:R4:W-:Y:S01]  /*15d80*/  STG.E.U16 desc[UR20][R40.64+-0xbe], R0 ;  /* 0xffff420028007986 */ /* 0x0009e2000c101514 */
[----:B------:R-:W-:Y:S01]  /*15d90*/  ISETP.LE.U32.AND P2, PT, R193, UR11, PT ;  /* 0x0000000bc1007c0c */ /* 0x000fe2000bf43070 */
[----:B------:R-:W1:Y:S02]  /*15da0*/  MUFU.EX2 R47, R249 ;  /* 0x000000f9002f7308 */ /* 0x000e640000000800 */
[----:B------:R-:W3:Y:S01]  /*15db0*/  LDL.LU R247, [R1+0x2d0] ;  /* 0x0002d00001f77983 */ /* 0x000ee20000300800 */
[----:B------:R-:W-:Y:S03]  /*15dc0*/  IMAD.WIDE.U32 R44, R44, -0x326172a9, RZ ;  /* 0xcd9e8d572c2c7825 */ /* 0x000fe600078e00ff */
[----:B------:R2:W3:Y:S04]  /*15dd0*/  LDL.S16 R87, [R1+0x2a0] ;  /* 0x0002a00001577983 */ /* 0x0004e80000100600 */
[----:B------:R2:W3:Y:S01]  /*15de0*/  LDL.S16 R86, [R1+0x29c] ;  /* 0x00029c0001567983 */ /* 0x0004e20000100600 */
[----:B-1----:R-:W-:Y:S03]  /*15df0*/  F2FP.BF16.F32.PACK_AB R219, R43, R47 ;  /* 0x0000002f2bdb723e */ /* 0x002fe600000010ff */
[----:B------:R-:W3:Y:S04]  /*15e00*/  LDL.LU R249, [R1+0x2bc] ;  /* 0x0002bc0001f97983 */ /* 0x000ee80000300800 */
[----:B------:R-:W3:Y:S04]  /*15e10*/  LDL.LU R245, [R1+0x2c0] ;  /* 0x0002c00001f57983 */ /* 0x000ee80000300800 */
[----:B------:R1:W-:Y:S01]  /*15e20*/  STG.E.U16 desc[UR20][R40.64+-0xc0], R37 ;  /* 0xffff402528007986 */ /* 0x0003e2000c101514 */
[----:B----4-:R-:W-:Y:S05]  /*15e30*/  LOP3.LUT R0, R52, R227, RZ, 0x3c, !PT ;  /* 0x000000e334007212 */ /* 0x010fea00078e3cff */
[----:B------:R-:W-:Y:S04]  /*15e40*/  IMAD.WIDE.U32 R38, R0, -0x2daee0ad, RZ ;  /* 0xd2511f5300267825 */ /* 0x000fe800078e00ff */
[----:B------:R-:W-:Y:S01]  /*15e50*/  FADD.FTZ R0, R47, R62 ;  /* 0x0000003e2f007221 */ /* 0x000fe20000010000 */
[----:B------:R-:W-:Y:S03]  /*15e60*/  LOP3.LUT R42, R46, UR15, R39, 0x96, !PT ;  /* 0x0000000f2e2a7c12 */ /* 0x000fe6000f8e9627 */
[----:B------:R-:W-:Y:S01]  /*15e70*/  FADD.FTZ R43, R43, R0 ;  /* 0x000000002b2b7221 */ /* 0x000fe20000010000 */
[----:B-1----:R-:W-:Y:S01]  /*15e80*/  LOP3.LUT R37, R220, UR6, R45, 0x96, !PT ;  /* 0x00000006dc257c12 */ /* 0x002fe2000f8e962d */
[----:B------:R-:W-:Y:S04]  /*15e90*/  IMAD.WIDE R40, R244, 0x70, R40 ;  /* 0x00000070f4287825 */ /* 0x000fe800078e0228 */
[----:B------:R-:W-:Y:S01]  /*15ea0*/  IMAD.WIDE.U32 R46, R37, -0x2daee0ad, RZ ;  /* 0xd2511f53252e7825 */ /* 0x000fe200078e00ff */
[C---:B------:R-:W-:Y:S01]  /*15eb0*/  PRMT R37, R197.reuse, 0x7632, R37 ;  /* 0x00007632c5257816 */ /* 0x040fe20000000025 */
[----:B------:R-:W-:Y:S03]  /*15ec0*/  STG.E.U16 desc[UR20][R40.64+-0xc0], R114 ;  /* 0xffff407228007986 */ /* 0x000fe6000c101514 */
[----:B------:R-:W-:Y:S01]  /*15ed0*/  LOP3.LUT R39, R38, UR14, R47, 0x96, !PT ;  /* 0x0000000e26277c12 */ /* 0x000fe2000f8e962f */
[----:B------:R1:W-:Y:S01]  /*15ee0*/  STG.E.U16 desc[UR20][R40.64+-0xbe], R115 ;  /* 0xffff427328007986 */ /* 0x0003e2000c101514 */
[----:B------:R-:W-:Y:S03]  /*15ef0*/  PRMT R38, R197, 0x7610, R38 ;  /* 0x00007610c5267816 */ /* 0x000fe60000000026 */
[----:B------:R4:W-:Y:S04]  /*15f00*/  STG.E.U16 desc[UR20][R180.64+-0xc0], R142 ;  /* 0xffff408eb4007986 */ /* 0x0009e8000c101514 */
[----:B------:R-:W-:Y:S01]  /*15f10*/  STG.E.U16 desc[UR20][R180.64+-0xbe], R99 ;  /* 0xffff4263b4007986 */ /* 0x000fe2000c101514 */
[----:B-1----:R-:W-:Y:S01]  /*15f20*/  IMAD.WIDE R40, R244, -0x70, R40 ;  /* 0xffffff90f4287825 */ /* 0x002fe200078e0228 */
[----:B----4-:R-:W-:Y:S03]  /*15f30*/  LOP3.LUT R142, R198, 0xff, RZ, 0xc0, !PT ;  /* 0x000000ffc68e7812 */ /* 0x010fe600078ec0ff */
[----:B--2---:R-:W-:Y:S02]  /*15f40*/  @!P1 HFMA2.BF16_V2 R105, -RZ.H0_H0, RZ.H0_H0, -R79.H1_H1 ;  /* 0x200000ffff699231 */ /* 0x004fe4000036094f */
[----:B---3--:R-:W-:Y:S03]  /*15f50*/  @!P2 HFMA2.BF16_V2 R104, -RZ.H0_H0, RZ.H0_H0, -R85.H0_H0 ;  /* 0x200000ffff68a231 */ /* 0x008fe60000340955 */
[----:B------:R-:W-:Y:S01]  /*15f60*/  PRMT R51, R105, 0x7610, R51 ;  /* 0x0000761069337816 */ /* 0x000fe20000000033 */
[----:B------:R-:W-:Y:S03]  /*15f70*/  @!P1 STL.S16 [R1+0x290], R105 ;  /* 0x0002906901009387 */ /* 0x000fe60000100600 */
[----:B------:R-:W-:Y:S01]  /*15f80*/  @!P1 PRMT R153, R51, 0x5410, RZ ;  /* 0x0000541033999816 */ /* 0x000fe200000000ff */
[----:B------:R1:W-:Y:S01]  /*15f90*/  STL [R1+0x2d8], R43 ;  /* 0x0002d82b01007387 */ /* 0x0003e20000100800 */
[----:B------:R-:W-:Y:S02]  /*15fa0*/  ISETP.LE.U32.AND P1, PT, R190, UR11, PT ;  /* 0x0000000bbe007c0c */ /* 0x000fe4000bf23070 */
[----:B------:R-:W-:Y:S01]  /*15fb0*/  PRMT R0, R104, 0x7610, R0 ;  /* 0x0000761068007816 */ /* 0x000fe20000000000 */
[----:B------:R-:W-:Y:S03]  /*15fc0*/  @!P2 STL.S16 [R1+0x28c], R104 ;  /* 0x00028c680100a387 */ /* 0x000fe60000100600 */
[----:B------:R-:W-:Y:S01]  /*15fd0*/  @!P2 PRMT R157, R0, 0x5410, RZ ;  /* 0x00005410009da816 */ /* 0x000fe200000000ff */
[----:B------:R3:W2:Y:S01]  /*15fe0*/  LDL.S16 R62, [R1+0x284] ;  /* 0x00028400013e7983 */ /* 0x0006a20000100600 */
[----:B------:R-:W-:Y:S03]  /*15ff0*/  ISETP.GT.U32.AND P2, PT, R247, UR11, PT ;  /* 0x0000000bf7007c0c */ /* 0x000fe6000bf44070 */
[----:B------:R3:W4:Y:S02]  /*16000*/  LDL.S16 R51, [R1+0x280] ;  /* 0x0002800001337983 */ /* 0x0007240000100600 */
[----:B------:R-:W-:Y:S05]  /*16010*/  @!P1 HFMA2.BF16_V2 R87, -RZ.H0_H0, RZ.H0_H0, -R38.H0_H0 ;  /* 0x200000ffff579231 */ /* 0x000fea0000340926 */
[----:B------:R-:W-:Y:S01]  /*16020*/  PRMT R54, R87, 0x7610, R54 ;  /* 0x0000761057367816 */ /* 0x000fe20000000036 */
[----:B------:R3:W-:Y:S02]  /*16030*/  @!P1 STL.S16 [R1+0x2a0], R87 ;  /* 0x0002a05701009387 */ /* 0x0007e40000100600 */
[----:B------:R-:W-:Y:S02]  /*16040*/  @P2 HFMA2.BF16_V2 R86, -RZ.H0_H0, RZ.H0_H0, -R37.H0_H0 ;  /* 0x200000ffff562231 */ /* 0x000fe40000340925 */
[----:B-1----:R-:W-:Y:S03]  /*16050*/  IMAD.WIDE.U32 R42, R42, -0x326172a9, RZ ;  /* 0xcd9e8d572a2a7825 */ /* 0x002fe600078e00ff */
[----:B------:R1:W-:Y:S01]  /*16060*/  @P2 STL.S16 [R1+0x29c], R86 ;  /* 0x00029c5601002387 */ /* 0x0003e20000100600 */
[----:B------:R-:W-:Y:S02]  /*16070*/  PRMT R47, R86, 0x7610, R47 ;  /* 0x00007610562f7816 */ /* 0x000fe4000000002f */
[----:B------:R-:W-:Y:S05]  /*16080*/  LOP3.LUT R44, R44, UR10, R43, 0x96, !PT ;  /* 0x0000000a2c2c7c12 */ /* 0x000fea000f8e962b */
[----:B------:R-:W-:Y:S04]  /*16090*/  IMAD.WIDE.U32 R114, R44, -0x2daee0ad, RZ ;  /* 0xd2511f532c727825 */ /* 0x000fe800078e00ff */
[----:B------:R-:W-:Y:S01]  /*160a0*/  IMAD.WIDE.U32 R44, R39, -0x326172a9, RZ ;  /* 0xcd9e8d57272c7825 */ /* 0x000fe200078e00ff */
[--C-:B------:R-:W-:Y:S02]  /*160b0*/  LOP3.LUT R0, R46, UR13, R115.reuse, 0x96, !PT ;  /* 0x0000000d2e007c12 */ /* 0x100fe4000f8e9673 */
[----:B------:R-:W-:Y:S02]  /*160c0*/  PRMT R115, R84, 0x7632, R115 ;  /* 0x0000763254737816 */ /* 0x000fe40000000073 */
[----:B------:R-:W-:Y:S01]  /*160d0*/  LOP3.LUT R154, R42, UR9, R45, 0x96, !PT ;  /* 0x000000092a9a7c12 */ /* 0x000fe2000f8e962d */
[----:B------:R-:W-:Y:S01]  /*160e0*/  IMAD.WIDE.U32 R110, R0, -0x326172a9, RZ ;  /* 0xcd9e8d57006e7825 */ /* 0x000fe200078e00ff */
[----:B---3--:R-:W-:Y:S02]  /*160f0*/  PRMT R87, R38, 0x5410, R37 ;  /* 0x0000541026577816 */ /* 0x008fe40000000025 */
[----:B------:R-:W-:Y:S02]  /*16100*/  @!P1 PRMT R38, R54, 0x5410, RZ ;  /* 0x0000541036269816 */ /* 0x000fe400000000ff */
[----:B------:R-:W-:Y:S01]  /*16110*/  ISETP.GT.U32.AND P1, PT, R245, UR11, PT ;  /* 0x0000000bf5007c0c */ /* 0x000fe2000bf24070 */
[----:B------:R3:W3:Y:S01]  /*16120*/  LDL.S16 R54, [R1+0x26c] ;  /* 0x00026c0001367983 */ /* 0x0006e20000100600 */
[----:B------:R-:W-:Y:S02]  /*16130*/  @P2 PRMT R37, R47, 0x5410, RZ ;  /* 0x000054102f252816 */ /* 0x000fe400000000ff */
[----:B------:R-:W-:Y:S01]  /*16140*/  ISETP.GT.U32.AND P2, PT, R249, UR11, PT ;  /* 0x0000000bf9007c0c */ /* 0x000fe2000bf44070 */
[----:B------:R2:W3:Y:S01]  /*16150*/  LDL.S16 R47, [R1+0x268] ;  /* 0x00026800012f7983 */ /* 0x0004e20000100600 */
[----:B------:R-:W-:Y:S02]  /*16160*/  PRMT R0, R36, 0x7632, R0 ;  /* 0x0000763224007816 */ /* 0x000fe40000000000 */
[----:B------:R-:W-:Y:S01]  /*16170*/  LOP3.LUT R109, R44, UR7, R111, 0x96, !PT ;  /* 0x000000072c6d7c12 */ /* 0x000fe2000f8e966f */
[----:B------:R1:W-:Y:S02]  /*16180*/  STG.E.U16 desc[UR20][R178.64+-0xae], R37 ;  /* 0xffff5225b2007986 */ /* 0x0003e4000c101514 */
[----:B-1----:R-:W-:Y:S02]  /*16190*/  PRMT R86, R36, 0x5410, R0 ;  /* 0x0000541024567816 */ /* 0x002fe40000000000 */
[----:B------:R1:W-:Y:S01]  /*161a0*/  STG.E.U16 desc[UR20][R178.64+-0xb0], R38 ;  /* 0xffff5026b2007986 */ /* 0x0003e2000c101514 */
[----:B------:R-:W-:Y:S02]  /*161b0*/  PRMT R37, R188, 0x7610, R37 ;  /* 0x00007610bc257816 */ /* 0x000fe40000000025 */
[----:B-1----:R-:W-:Y:S04]  /*161c0*/  LOP3.LUT R38, R109, 0xffff, RZ, 0xc0, !PT ;  /* 0x0000ffff6d267812 */ /* 0x002fe800078ec0ff */
[----:B------:R-:W-:Y:S02]  /*161d0*/  SHF.R.U32.HI R161, RZ, 0x8, R38 ;  /* 0x00000008ffa17819 */ /* 0x000fe40000011626 */
[----:B------:R-:W-:Y:S01]  /*161e0*/  LOP3.LUT R38, R53, R250, RZ, 0x3c, !PT ;  /* 0x000000fa35267212 */ /* 0x000fe200078e3cff */
[----:B--2---:R-:W-:Y:S02]  /*161f0*/  @P1 HFMA2.BF16_V2 R62, -RZ.H0_H0, RZ.H0_H0, -R36.H0_H0 ;  /* 0x200000ffff3e1231 */ /* 0x004fe40000340924 */
[----:B----4-:R-:W-:Y:S03]  /*16200*/  @P2 HFMA2.BF16_V2 R51, -RZ.H0_H0, RZ.H0_H0, -R0.H0_H0 ;  /* 0x200000ffff332231 */ /* 0x010fe60000340900 */
[----:B------:R-:W-:Y:S01]  /*16210*/  PRMT R43, R62, 0x7610, R43 ;  /* 0x000076103e2b7816 */ /* 0x000fe2000000002b */
[----:B------:R1:W-:Y:S01]  /*16220*/  @P1 STL.S16 [R1+0x284], R62 ;  /* 0x0002843e01001387 */ /* 0x0003e20000100600 */
[----:B------:R-:W-:Y:S03]  /*16230*/  PRMT R42, R51, 0x7610, R42 ;  /* 0x00007610332a7816 */ /* 0x000fe6000000002a */
[----:B------:R2:W-:Y:S01]  /*16240*/  @P2 STL.S16 [R1+0x280], R51 ;  /* 0x0002803301002387 */ /* 0x0005e20000100600 */
[----:B------:R-:W-:Y:S02]  /*16250*/  @P1 PRMT R36, R43, 0x5410, RZ ;  /* 0x000054102b241816 */ /* 0x000fe400000000ff */
[----:B------:R-:W-:Y:S01]  /*16260*/  @P2 PRMT R0, R42, 0x5410, RZ ;  /* 0x000054102a002816 */ /* 0x000fe200000000ff */
[----:B------:R-:W-:Y:S01]  /*16270*/  IMAD.WIDE.U32 R42, R38, -0x2daee0ad, RZ ;  /* 0xd2511f53262a7825 */ /* 0x000fe200078e00ff */
[----:B------:R-:W-:Y:S01]  /*16280*/  ISETP.LE.U32.AND P1, PT, R142, UR11, PT ;  /* 0x0000000b8e007c0c */ /* 0x000fe2000bf23070 */
[----:B------:R4:W-:Y:S01]  /*16290*/  STG.E.U16 desc[UR20][R40.64+-0xb0], R36 ;  /* 0xffff502428007986 */ /* 0x0009e2000c101514 */
[----:B------:R-:W-:Y:S03]  /*162a0*/  PRMT R38, R198, 0x7632, R38 ;  /* 0x00007632c6267816 */ /* 0x000fe60000000026 */
[----:B------:R3:W-:Y:S01]  /*162b0*/  STG.E.U16 desc[UR20][R40.64+-0xae], R0 ;  /* 0xffff520028007986 */ /* 0x0007e2000c101514 */
[----:B------:R-:W-:Y:S04]  /*162c0*/  LOP3.LUT R120, R38, 0xff, RZ, 0xc0, !PT ;  /* 0x000000ff26787812 */ /* 0x000fe800078ec0ff */
[----:B------:R-:W-:Y:S01]  /*162d0*/  ISETP.LE.U32.AND P5, PT, R120, UR11, PT ;  /* 0x0000000b78007c0c */ /* 0x000fe2000bfa3070 */
[----:B-1----:R1:W3:Y:S04]  /*162e0*/  LDL.S16 R62, [R1+0x25c] ;  /* 0x00025c00013e7983 */ /* 0x0022e80000100600 */
[----:B--2---:R1:W2:Y:S01]  /*162f0*/  LDL.S16 R51, [R1+0x264] ;  /* 0x0002640001337983 */ /* 0x0042a20000100600 */
[----:B----4-:R-:W-:Y:S01]  /*16300*/  LOP3.LUT R36, R161, 0xffff, RZ, 0xc0, !PT ;  /* 0x0000ffffa1247812 */ /* 0x010fe200078ec0ff */
[----:B---3--:R-:W-:Y:S03]  /*16310*/  @!P1 HFMA2.BF16_V2 R54, -RZ.H0_H0, RZ.H0_H0, -R37.H0_H0 ;  /* 0x200000ffff369231 */ /* 0x008fe60000340925 */
[----:B------:R-:W-:Y:S01]  /*16320*/  ISETP.LE.U32.AND P2, PT, R36, UR11, PT ;  /* 0x0000000b24007c0c */ /* 0x000fe2000bf43070 */
[----:B------:R-:W-:Y:S01]  /*16330*/  IMAD.WIDE R40, R244, 0x70, R40 ;  /* 0x00000070f4287825 */ /* 0x000fe200078e0228 */
[----:B------:R-:W-:Y:S01]  /*16340*/  PRMT R36, R188, 0x7632, R36 ;  /* 0x00007632bc247816 */ /* 0x000fe20000000024 */
[----:B------:R3:W-:Y:S01]  /*16350*/  @!P1 STL.S16 [R1+0x26c], R54 ;  /* 0x00026c3601009387 */ /* 0x0007e20000100600 */
[----:B------:R-:W-:Y:S02]  /*16360*/  PRMT R39, R54, 0x7610, R39 ;  /* 0x0000761036277816 */ /* 0x000fe40000000027 */
[----:B------:R-:W-:Y:S01]  /*16370*/  PRMT R99, R37, 0x5410, R36 ;  /* 0x0000541025637816 */ /* 0x000fe20000000024 */
[----:B------:R4:W-:Y:S01]  /*16380*/  STG.E.U16 desc[UR20][R40.64+-0xb0], R133 ;  /* 0xffff508528007986 */ /* 0x0009e2000c101514 */
[----:B------:R-:W-:Y:S01]  /*16390*/  @!P1 PRMT R37, R39, 0x5410, RZ ;  /* 0x0000541027259816 */ /* 0x000fe200000000ff */
[----:B------:R-:W-:Y:S01]  /*163a0*/  @!P6 HFMA2.BF16_V2 R47, -RZ.H0_H0, RZ.H0_H0, -R36.H0_H0 ;  /* 0x200000ffff2fe231 */ /* 0x000fe20000340924 */
[----:B------:R-:W-:Y:S01]  /*163b0*/  ISETP.GT.U32.AND P1, PT, R215, UR11, PT ;  /* 0x0000000bd7007c0c */ /* 0x000fe2000bf24070 */
[----:B------:R1:W-:Y:S01]  /*163c0*/  STG.E.U16 desc[UR20][R40.64+-0xae], R132 ;  /* 0xffff528428007986 */ /* 0x0003e2000c101514 */
[----:B------:R-:W-:Y:S02]  /*163d0*/  LOP3.LUT R0, R52, R228, RZ, 0x3c, !PT ;  /* 0x000000e434007212 */ /* 0x000fe400078e3cff */
[----:B------:R-:W-:Y:S01]  /*163e0*/  PRMT R46, R47, 0x7610, R46 ;  /* 0x000076102f2e7816 */ /* 0x000fe2000000002e */
[----:B------:R1:W-:Y:S01]  /*163f0*/  @!P6 STL.S16 [R1+0x268], R47 ;  /* 0x0002682f0100e387 */ /* 0x0003e20000100600 */
[----:B------:R-:W-:Y:S01]  /*16400*/  PRMT R52, R201, 0x7632, R52 ;  /* 0x00007632c9347816 */ /* 0x000fe20000000034 */
[----:B------:R-:W-:Y:S01]  /*16410*/  IMAD.WIDE.U32 R44, R0, -0x2daee0ad, RZ ;  /* 0xd2511f53002c7825 */ /* 0x000fe200078e00ff */
[----:B------:R-:W-:Y:S01]  /*16420*/  LOP3.LUT R0, R8, UR16, R43, 0x96, !PT ;  /* 0x0000001008007c12 */ /* 0x000fe2000f8e962b */
[----:B------:R1:W-:Y:S01]  /*16430*/  STG.E.U16 desc[UR20][R180.64+-0xb0], R98 ;  /* 0xffff5062b4007986 */ /* 0x0003e2000c101514 */
[----:B------:R-:W-:Y:S02]  /*16440*/  @!P6 PRMT R36, R46, 0x5410, RZ ;  /* 0x000054102e24e816 */ /* 0x000fe400000000ff */
[----:B------:R-:W-:Y:S01]  /*16450*/  LOP3.LUT R39, R42, UR15, R45, 0x96, !PT ;  /* 0x0000000f2a277c12 */ /* 0x000fe2000f8e962d */
[----:B------:R-:W2:Y:S01]  /*16460*/  LDL.LU.64 R8, [R1+0x340] ;  /* 0x0003400001087983 */ /* 0x000ea20000300a00 */
[----:B------:R-:W-:Y:S03]  /*16470*/  ISETP.LE.U32.AND P6, PT, R121, UR11, PT ;  /* 0x0000000b79007c0c */ /* 0x000fe6000bfc3070 */
[----:B------:R2:W2:Y:S04]  /*16480*/  LDL.S16 R53, [R1+0x260] ;  /* 0x0002600001357983 */ /* 0x0004a80000100600 */
[----:B---3--:R3:W3:Y:S01]  /*16490*/  LDL.S16 R54, [R1+0x258] ;  /* 0x0002580001367983 */ /* 0x0086e20000100600 */
[----:B----4-:R-:W-:Y:S03]  /*164a0*/  PRMT R133, R85, 0x7632, R133 ;  /* 0x0000763255857816 */ /* 0x010fe60000000085 */
[----:B------:R-:W-:Y:S01]  /*164b0*/  STG.E.U16 desc[UR20][R180.64+-0xae], R103 ;  /* 0xffff5267b4007986 */ /* 0x000fe2000c101514 */
[----:B-1----:R-:W-:Y:S03]  /*164c0*/  PRMT R132, R84, 0x7610, R132 ;  /* 0x0000761054847816 */ /* 0x002fe60000000084 */
[----:B------:R-:W-:Y:S01]  /*164d0*/  STG.E.U16 desc[UR20][R178.64+-0xa0], R37 ;  /* 0xffff6025b2007986 */ /* 0x000fe2000c101514 */
[----:B------:R-:W-:Y:S01]  /*164e0*/  IMAD.WIDE.U32 R46, R0, -0x326172a9, RZ ;  /* 0xcd9e8d57002e7825 */ /* 0x000fe200078e00ff */
[C---:B------:R-:W-:Y:S02]  /*164f0*/  PRMT R0, R3.reuse, 0x7632, R0 ;  /* 0x0000763203007816 */ /* 0x040fe40000000000 */
[----:B------:R1:W-:Y:S01]  /*16500*/  STG.E.U16 desc[UR20][R178.64+-0x9e], R36 ;  /* 0xffff6224b2007986 */ /* 0x0003e2000c101514 */
[----:B------:R-:W-:Y:S01]  /*16510*/  IMAD.WIDE R40, R244, -0x70, R40 ;  /* 0xffffff90f4287825 */ /* 0x000fe200078e0228 */
[----:B------:R-:W-:Y:S01]  /*16520*/  LOP3.LUT R38, R222, UR6, R47, 0x96, !PT ;  /* 0x00000006de267c12 */ /* 0x000fe2000f8e962f */
[----:B------:R-:W-:Y:S01]  /*16530*/  UIADD3 UR6, UPT, UPT, UR19, -0x1, URZ ;  /* 0xffffffff13067890 */ /* 0x000fe2000fffe0ff */
[----:B------:R-:W-:Y:S02]  /*16540*/  PRMT R98, R3, 0x5410, R0 ;  /* 0x0000541003627816 */ /* 0x000fe40000000000 */
[----:B------:R-:W-:Y:S01]  /*16550*/  PRMT R47, R97, 0x5410, R101 ;  /* 0x00005410612f7816 */ /* 0x000fe20000000065 */
[----:B------:R-:W-:Y:S03]  /*16560*/  IMAD.WIDE.U32 R42, R38, -0x2daee0ad, RZ ;  /* 0xd2511f53262a7825 */ /* 0x000fe600078e00ff */
[----:B------:R-:W-:Y:S01]  /*16570*/  UMOV UR19, UR6 ;  /* 0x0000000600137c82 */ /* 0x000fe20008000000 */
[----:B------:R-:W-:Y:S05]  /*16580*/  IMAD.WIDE.U32 R38, R39, -0x326172a9, RZ ;  /* 0xcd9e8d5727267825 */ /* 0x000fea00078e00ff */
[----:B-1----:R-:W-:Y:S05]  /*16590*/  LOP3.LUT R36, R46, UR10, R39, 0x96, !PT ;  /* 0x0000000a2e247c12 */ /* 0x002fea000f8e9627 */
[----:B------:R-:W-:Y:S01]  /*165a0*/  IMAD.WIDE.U32 R222, R36, -0x2daee0ad, RZ ;  /* 0xd2511f5324de7825 */ /* 0x000fe200078e00ff */
[----:B------:R-:W-:Y:S03]  /*165b0*/  PRMT R36, R195, 0x7610, R36 ;  /* 0x00007610c3247816 */ /* 0x000fe60000000024 */
[----:B------:R-:W-:Y:S02]  /*165c0*/  @P1 HFMA2.BF16_V2 R62, -RZ.H0_H0, RZ.H0_H0, -R85.H1_H1 ;  /* 0x200000ffff3e1231 */ /* 0x000fe40000360955 */
[----:B--2---:R-:W-:Y:S03]  /*165d0*/  @!P5 HFMA2.BF16_V2 R51, -RZ.H0_H0, RZ.H0_H0, -R3.H0_H0 ;  /* 0x200000ffff33d231 */ /* 0x004fe60000340903 */
[----:B------:R-:W-:Y:S01]  /*165e0*/  PRMT R48, R62, 0x7610, R48 ;  /* 0x000076103e307816 */ /* 0x000fe20000000030 */
[----:B------:R-:W-:Y:S01]  /*165f0*/  @P1 STL.S16 [R1+0x25c], R62 ;  /* 0x00025c3e01001387 */ /* 0x000fe20000100600 */
[----:B------:R-:W-:Y:S03]  /*16600*/  PRMT R37, R51, 0x7610, R37 ;  /* 0x0000761033257816 */ /* 0x000fe60000000025 */
[----:B------:R1:W-:Y:S01]  /*16610*/  @!P5 STL.S16 [R1+0x264], R51 ;  /* 0x000264330100d387 */ /* 0x0003e20000100600 */
[----:B------:R-:W-:Y:S02]  /*16620*/  @P1 PRMT R133, R48, 0x5410, RZ ;  /* 0x0000541030851816 */ /* 0x000fe400000000ff */
[----:B------:R-:W-:Y:S01]  /*16630*/  ISETP.GT.U32.AND P1, PT, R214, UR11, PT ;  /* 0x0000000bd6007c0c */ /* 0x000fe2000bf24070 */
[----:B------:R4:W2:Y:S01]  /*16640*/  LDL.S16 R48, [R1+0x22c] ;  /* 0x00022c0001307983 */ /* 0x0008a20000100600 */
[----:B------:R-:W-:Y:S02]  /*16650*/  @!P5 PRMT R3, R37, 0x5410, RZ ;  /* 0x000054102503d816 */ /* 0x000fe400000000ff */
[----:B------:R-:W-:Y:S02]  /*16660*/  ISETP.LE.U32.AND P5, PT, R122, UR11, PT ;  /* 0x0000000b7a007c0c */ /* 0x000fe4000bfa3070 */
[----:B------:R-:W-:Y:S01]  /*16670*/  LOP3.LUT R37, R44, UR14, R43, 0x96, !PT ;  /* 0x0000000e2c257c12 */ /* 0x000fe2000f8e962b */
[----:B------:R4:W-:Y:S04]  /*16680*/  STG.E.U16 desc[UR20][R40.64+-0xa0], R3 ;  /* 0xffff600328007986 */ /* 0x0009e8000c101514 */
[----:B------:R-:W-:Y:S05]  /*16690*/  IMAD.WIDE.U32 R106, R37, -0x326172a9, RZ ;  /* 0xcd9e8d57256a7825 */ /* 0x000fea00078e00ff */
[----:B------:R-:W-:Y:S01]  /*166a0*/  LOP3.LUT R188, R38, UR9, R107, 0x96, !PT ;  /* 0x0000000926bc7c12 */ /* 0x000fe2000f8e966b */
[----:B-1----:R1:W2:Y:S01]  /*166b0*/  LDL.S16 R51, [R1+0x238] ;  /* 0x0002380001337983 */ /* 0x0022a20000100600 */
[----:B------:R-:W-:Y:S01]  /*166c0*/  @!P5 HFMA2.BF16_V2 R53, -RZ.H0_H0, RZ.H0_H0, -R0.H0_H0 ;  /* 0x200000ffff35d231 */ /* 0x000fe20000340900 */
[----:B----4-:R-:W-:Y:S01]  /*166d0*/  LOP3.LUT R3, R42, UR13, R223, 0x96, !PT ;  /* 0x0000000d2a037c12 */ /* 0x010fe2000f8e96df */
[----:B---3--:R-:W-:Y:S03]  /*166e0*/  @P1 HFMA2.BF16_V2 R54, -RZ.H0_H0, RZ.H0_H0, -R84.H0_H0 ;  /* 0x200000ffff361231 */ /* 0x008fe60000340954 */
[----:B------:R-:W-:Y:S01]  /*166f0*/  PRMT R44, R53, 0x7610, R44 ;  /* 0x00007610352c7816 */ /* 0x000fe2000000002c */
[----:B------:R-:W-:Y:S01]  /*16700*/  IMAD.WIDE.U32 R104, R3, -0x326172a9, RZ ;  /* 0xcd9e8d5703687825 */ /* 0x000fe200078e00ff */
[----:B------:R-:W-:Y:S01]  /*16710*/  PRMT R45, R54, 0x7610, R45 ;  /* 0x00007610362d7816 */ /* 0x000fe2000000002d */
[----:B------:R-:W-:Y:S01]  /*16720*/  @P1 STL.S16 [R1+0x258], R54 ;  /* 0x0002583601001387 */ /* 0x000fe20000100600 */
[----:B------:R-:W-:Y:S02]  /*16730*/  @!P5 PRMT R0, R44, 0x5410, RZ ;  /* 0x000054102c00d816 */ /* 0x000fe400000000ff */
[----:B------:R-:W-:Y:S01]  /*16740*/  @P1 PRMT R132, R45, 0x5410, RZ ;  /* 0x000054102d841816 */ /* 0x000fe200000000ff */
[----:B------:R-:W-:Y:S01]  /*16750*/  @!P5 STL.S16 [R1+0x260], R53 ;  /* 0x000260350100d387 */ /* 0x000fe20000100600 */
[----:B------:R-:W-:Y:S02]  /*16760*/  ISETP.LE.U32.AND P1, PT, R191, UR11, PT ;  /* 0x0000000bbf007c0c */ /* 0x000fe4000bf23070 */
[----:B------:R-:W-:Y:S01]  /*16770*/  ISETP.GT.U32.AND P5, PT, R205, UR11, PT ;  /* 0x0000000bcd007c0c */ /* 0x000fe2000bfa4070 */
[----:B------:R-:W3:Y:S01]  /*16780*/  LDL.LU R139, [R1+0x338] ;  /* 0x00033800018b7983 */ /* 0x000ee20000300800 */
[----:B------:R-:W-:Y:S02]  /*16790*/  PRMT R3, R195, 0x7632, R3 ;  /* 0x00007632c3037816 */ /* 0x000fe40000000003 */
[----:B------:R-:W-:Y:S01]  /*167a0*/  LOP3.LUT R106, R106, UR7, R105, 0x96, !PT ;  /* 0x000000076a6a7c12 */ /* 0x000fe2000f8e9669 */
[----:B------:R-:W4:Y:S01]  /*167b0*/  LDL.LU R227, [R1+0x2c] ;  /* 0x00002c0001e37983 */ /* 0x000f220000300800 */
[----:B------:R-:W-:Y:S02]  /*167c0*/  PRMT R97, R36, 0x5410, R3 ;  /* 0x0000541024617816 */ /* 0x000fe40000000003 */
[----:B------:R-:W-:Y:S01]  /*167d0*/  PRMT R105, R248, 0x5410, R252 ;  /* 0x00005410f8697816 */ /* 0x000fe200000000fc */
[----:B------:R-:W3:Y:S04]  /*167e0*/  LDL.LU R123, [R1+0x20] ;  /* 0x00002000017b7983 */ /* 0x000ee80000300800 */
[----:B------:R-:W3:Y:S04]  /*167f0*/  LDL.LU R251, [R1+0x10] ;  /* 0x0000100001fb7983 */ /* 0x000ee80000300800 */
[----:B------:R-:W3:Y:S04]  /*16800*/  LDL.LU R250, [R1+0xc] ;  /* 0x00000c0001fa7983 */ /* 0x000ee80000300800 */
[----:B------:R1:W3:Y:S04]  /*16810*/  LDL.S16 R62, [R1+0x21c] ;  /* 0x00021c00013e7983 */ /* 0x0002e80000100600 */
[----:B------:R1:W3:Y:S04]  /*16820*/  LDL.S16 R43, [R1+0x218] ;  /* 0x00021800012b7983 */ /* 0x0002e80000100600 */
[----:B------:R1:W-:Y:S02]  /*16830*/  STG.E.U16 desc[UR20][R40.64+-0x9e], R0 ;  /* 0xffff620028007986 */ /* 0x0003e4000c101514 */
[----:B-1----:R-:W-:Y:S04]  /*16840*/  IMAD.WIDE R40, R244, 0x70, R40 ;  /* 0x00000070f4287825 */ /* 0x002fe800078e0228 */
[----:B------:R-:W-:Y:S01]  /*16850*/  IMAD.MOV.U32 R0, RZ, RZ, R200 ;  /* 0x000000ffff007224 */ /* 0x000fe200078e00c8 */
[----:B------:R-:W-:Y:S04]  /*16860*/  STG.E.U16 desc[UR20][R40.64+-0x9e], R146 ;  /* 0xffff629228007986 */ /* 0x000fe8000c101514 */
[----:B------:R-:W-:Y:S01]  /*16870*/  LOP3.LUT R0, R0, 0xff, RZ, 0xc0, !PT ;  /* 0x000000ff00007812 */ /* 0x000fe200078ec0ff */
[----:B------:R-:W-:Y:S03]  /*16880*/  STG.E.U16 desc[UR20][R40.64+-0xa0], R140 ;  /* 0xffff608c28007986 */ /* 0x000fe6000c101514 */
[----:B------:R-:W-:Y:S01]  /*16890*/  PRMT R54, R0, 0x5410, R102 ;  /* 0x0000541000367816 */ /* 0x000fe20000000066 */
[----:B------:R1:W-:Y:S01]  /*168a0*/  STG.E.U16 desc[UR20][R180.64+-0xa0], R129 ;  /* 0xffff6081b4007986 */ /* 0x0003e2000c101514 */
[C---:B------:R-:W-:Y:S03]  /*168b0*/  PRMT R0, R2.reuse, 0x7632, R0 ;  /* 0x0000763202007816 */ /* 0x040fe60000000000 */
[----:B------:R-:W-:Y:S01]  /*168c0*/  STG.E.U16 desc[UR20][R180.64+-0x9e], R128 ;  /* 0xffff6280b4007986 */ /* 0x000fe2000c101514 */
[----:B------:R-:W-:Y:S02]  /*168d0*/  PRMT R96, R2, 0x5410, R0 ;  /* 0x0000541002607816 */ /* 0x000fe40000000000 */
[----:B-1----:R-:W-:Y:S01]  /*168e0*/  LOP3.LUT R129, R100, 0xff, RZ, 0xc0, !PT ;  /* 0x000000ff64817812 */ /* 0x002fe200078ec0ff */
[----:B--2---:R-:W-:Y:S05]  /*168f0*/  @P5 HFMA2.BF16_V2 R48, -RZ.H0_H0, RZ.H0_H0, -R3.H0_H0 ;  /* 0x200000ffff305231 */ /* 0x004fea0000340903 */
[----:B------:R-:W-:Y:S04]  /*16900*/  PRMT R37, R48, 0x7610, R37 ;  /* 0x0000761030257816 */ /* 0x000fe80000000025 */
[----:B------:R-:W-:Y:S02]  /*16910*/  @P5 PRMT R3, R37, 0x5410, RZ ;  /* 0x0000541025035816 */ /* 0x000fe400000000ff */
[----:B------:R-:W-:Y:S03]  /*16920*/  LOP3.LUT R37, R106, 0xffff, RZ, 0xc0, !PT ;  /* 0x0000ffff6a257812 */ /* 0x000fe600078ec0ff */
[----:B------:R1:W-:Y:S01]  /*16930*/  STG.E.U16 desc[UR20][R178.64+-0x8e], R3 ;  /* 0xffff7203b2007986 */ /* 0x0003e2000c101514 */
[----:B------:R-:W-:Y:S01]  /*16940*/  SHF.R.U32.HI R140, RZ, 0x8, R37 ;  /* 0x00000008ff8c7819 */ /* 0x000fe20000011625 */
[----:B------:R-:W-:Y:S05]  /*16950*/  @!P1 HFMA2.BF16_V2 R51, -RZ.H0_H0, RZ.H0_H0, -R36.H0_H0 ;  /* 0x200000ffff339231 */ /* 0x000fea0000340924 */
[----:B------:R-:W-:Y:S01]  /*16960*/  PRMT R42, R51, 0x7610, R42 ;  /* 0x00007610332a7816 */ /* 0x000fe2000000002a */
[----:B------:R2:W-:Y:S03]  /*16970*/  @!P1 STL.S16 [R1+0x238], R51 ;  /* 0x0002383301009387 */ /* 0x0005e60000100600 */
[----:B------:R-:W-:Y:S01]  /*16980*/  @!P1 PRMT R36, R42, 0x5410, RZ ;  /* 0x000054102a249816 */ /* 0x000fe200000000ff */
[----:B------:R4:W-:Y:S01]  /*16990*/  @P5 STL.S16 [R1+0x22c], R48 ;  /* 0x00022c3001005387 */ /* 0x0009e20000100600 */
[----:B------:R-:W-:Y:S02]  /*169a0*/  ISETP.GT.U32.AND P1, PT, R208, UR11, PT ;  /* 0x0000000bd0007c0c */ /* 0x000fe4000bf24070 */
[----:B------:R-:W-:Y:S01]  /*169b0*/  ISETP.GT.U32.AND P5, PT, R209, UR11, PT ;  /* 0x0000000bd1007c0c */ /* 0x000fe2000bfa4070 */
[----:B------:R3:W-:Y:S01]  /*169c0*/  STG.E.U16 desc[UR20][R178.64+-0x90], R36 ;  /* 0xffff7024b2007986 */ /* 0x0007e2000c101514 */
[----:B-1----:R-:W-:Y:S02]  /*169d0*/  PRMT R3, R196, 0x7610, R3 ;  /* 0x00007610c4037816 */ /* 0x002fe40000000003 */
[----:B--2---:R-:W-:Y:S02]  /*169e0*/  PRMT R51, R204, 0x5410, R68 ;  /* 0x00005410cc337816 */ /* 0x004fe40000000044 */
[----:B----4-:R-:W-:Y:S01]  /*169f0*/  PRMT R53, R172, 0x5410, R227 ;  /* 0x00005410ac357816 */ /* 0x010fe200000000e3 */
[----:B------:R-:W2:Y:S01]  /*16a00*/  LDL.LU R68, [R1+0x334] ;  /* 0x0003340001447983 */ /* 0x000ea20000300800 */
[----:B------:R-:W-:Y:S03]  /*16a10*/  PRMT R48, R212, 0x5410, R189 ;  /* 0x00005410d4307816 */ /* 0x000fe600000000bd */
[----:B------:R-:W4:Y:S01]  /*16a20*/  LDL.LU R204, [R1+0x330] ;  /* 0x0003300001cc7983 */ /* 0x000f220000300800 */
[----:B---3--:R-:W-:Y:S02]  /*16a30*/  PRMT R44, R251, 0x5410, R123 ;  /* 0x00005410fb2c7816 */ /* 0x008fe4000000007b */
[----:B------:R-:W-:Y:S01]  /*16a40*/  LOP3.LUT R36, R140, 0xffff, RZ, 0xc0, !PT ;  /* 0x0000ffff8c247812 */ /* 0x000fe200078ec0ff */
[----:B------:R-:W3:Y:S01]  /*16a50*/  LDL.LU R172, [R1+0x32c] ;  /* 0x00032c0001ac7983 */ /* 0x000ee20000300800 */
[----:B------:R-:W-:Y:S03]  /*16a60*/  PRMT R45, R250, 0x5410, R139 ;  /* 0x00005410fa2d7816 */ /* 0x000fe6000000008b */
[----:B------:R-:W2:Y:S01]  /*16a70*/  LDL.LU R139, [R1+0x328] ;  /* 0x00032800018b7983 */ /* 0x000ea20000300800 */
[----:B------:R-:W-:Y:S03]  /*16a80*/  @P1 HFMA2.BF16_V2 R62, -RZ.H0_H0, RZ.H0_H0, -R2.H0_H0 ;  /* 0x200000ffff3e1231 */ /* 0x000fe60000340902 */
[----:B------:R1:W2:Y:S01]  /*16a90*/  LDL.S16 R42, [R1+0x1fc] ;  /* 0x0001fc00012a7983 */ /* 0x0002a20000100600 */
[----:B------:R-:W-:Y:S01]  /*16aa0*/  @P5 HFMA2.BF16_V2 R43, -RZ.H0_H0, RZ.H0_H0, -R0.H0_H0 ;  /* 0x200000ffff2b5231 */ /* 0x000fe20000340900 */
[----:B------:R-:W-:Y:S04]  /*16ab0*/  PRMT R39, R62, 0x7610, R39 ;  /* 0x000076103e277816 */ /* 0x000fe80000000027 */
[----:B------:R-:W-:Y:S02]  /*16ac0*/  PRMT R38, R43, 0x7610, R38 ;  /* 0x000076102b267816 */ /* 0x000fe40000000026 */
[----:B------:R-:W-:Y:S02]  /*16ad0*/  @P1 PRMT R2, R39, 0x5410, RZ ;  /* 0x0000541027021816 */ /* 0x000fe400000000ff */
[----:B------:R-:W-:Y:S01]  /*16ae0*/  @P5 PRMT R0, R38, 0x5410, RZ ;  /* 0x0000541026005816 */ /* 0x000fe200000000ff */
[----:B------:R-:W-:Y:S01]  /*16af0*/  IMAD.WIDE R38, R244, -0x70, R40 ;  /* 0xffffff90f4267825 */ /* 0x000fe200078e0228 */
[----:B------:R-:W-:Y:S04]  /*16b00*/  PRMT R40, R100, 0x7632, R40 ;  /* 0x0000763264287816 */ /* 0x000fe80000000028 */
[----:B------:R-:W-:Y:S01]  /*16b10*/  LOP3.LUT R128, R40, 0xff, RZ, 0xc0, !PT ;  /* 0x000000ff28807812 */ /* 0x000fe200078ec0ff */
[----:B------:R1:W-:Y:S01]  /*16b20*/  STG.E.U16 desc[UR20][R38.64+-0x90], R2 ;  /* 0xffff700226007986 */ /* 0x0003e2000c101514 */
[----:B------:R-:W-:Y:S03]  /*16b30*/  IMAD.WIDE R102, R244, 0x70, R38 ;  /* 0x00000070f4667825 */ /* 0x000fe600078e0226 */
[----:B------:R1:W-:Y:S04]  /*16b40*/  STG.E.U16 desc[UR20][R38.64+-0x8e], R0 ;  /* 0xffff720026007986 */ /* 0x0003e8000c101514 */
[----:B------:R1:W-:Y:S04]  /*16b50*/  STG.E.U16 desc[UR20][R102.64+-0x90], R131 ;  /* 0xffff708366007986 */ /* 0x0003e8000c101514 */
[----:B------:R1:W-:Y:S04]  /*16b60*/  STG.E.U16 desc[UR20][R102.64+-0x8e], R148 ;  /* 0xffff729466007986 */ /* 0x0003e8000c101514 */
[----:B------:R1:W-:Y:S04]  /*16b70*/  STG.E.U16 desc[UR20][R180.64+-0x90], R141 ;  /* 0xffff708db4007986 */ /* 0x0003e8000c101514 */
[----:B------:R1:W-:Y:S02]  /*16b80*/  STG.E.U16 desc[UR20][R180.64+-0x8e], R145 ;  /* 0xffff7291b4007986 */ /* 0x0003e4000c101514 */
[----:B-1----:R-:W-:Y:S04]  /*16b90*/  PRMT R2, R196, 0x7632, R2 ;  /* 0x00007632c4027816 */ /* 0x002fe80000000002 */
[----:B------:R-:W-:Y:S02]  /*16ba0*/  PRMT R101, R3, 0x5410, R2 ;  /* 0x0000541003657816 */ /* 0x000fe40000000002 */
[----:B------:R-:W-:Y:S02]  /*16bb0*/  PRMT R0, R201, 0x7610, R0 ;  /* 0x00007610c9007816 */ /* 0x000fe40000000000 */
[----:B------:R-:W-:Y:S01]  /*16bc0*/  LOP3.LUT R39, R47, 0xff00ff, RZ, 0xc0, !PT ;  /* 0x00ff00ff2f277812 */ /* 0x000fe200078ec0ff */
[----:B------:R-:W-:Y:S01]  /*16bd0*/  IMAD.MOV.U32 R131, RZ, RZ, R104 ;  /* 0x000000ffff837224 */ /* 0x000fe200078e0068 */
[----:B------:R-:W-:Y:S02]  /*16be0*/  LOP3.LUT R47, R51, 0xff00ff, RZ, 0xc0, !PT ;  /* 0x00ff00ff332f7812 */ /* 0x000fe400078ec0ff */
[----:B------:R-:W-:Y:S02]  /*16bf0*/  PRMT R148, R110, 0x7771, RZ ;  /* 0x000077716e947816 */ /* 0x000fe400000000ff */
[----:B------:R-:W-:Y:S02]  /*16c00*/  PRMT R141, R104, 0x7772, RZ ;  /* 0x00007772688d7816 */ /* 0x000fe400000000ff */
[----:B------:R-:W-:Y:S02]  /*16c10*/  PRMT R145, R110, 0x7773, RZ ;  /* 0x000077736e917816 */ /* 0x000fe400000000ff */
[----:B----4-:R-:W-:Y:S02]  /*16c20*/  PRMT R46, R176, 0x5410, R204 ;  /* 0x00005410b02e7816 */ /* 0x010fe400000000cc */
[----:B------:R-:W4:Y:S01]  /*16c30*/  LDL.LU R204, [R1+0x324] ;  /* 0x0003240001cc7983 */ /* 0x000f220000300800 */
[----:B---3--:R-:W-:Y:S03]  /*16c40*/  IMAD.MOV.U32 R37, RZ, RZ, R172 ;  /* 0x000000ffff257224 */ /* 0x008fe600078e00ac */
[----:B------:R-:W3:Y:S01]  /*16c50*/  LDL.LU R212, [R1+0x320] ;  /* 0x0003200001d47983 */ /* 0x000ee20000300800 */
[----:B------:R-:W-:Y:S03]  /*16c60*/  IMAD.MOV.U32 R172, RZ, RZ, R110 ;  /* 0x000000ffffac7224 */ /* 0x000fe600078e006e */
[----:B------:R1:W-:Y:S01]  /*16c70*/  @P1 STL.S16 [R1+0x21c], R62 ;  /* 0x00021c3e01001387 */ /* 0x0003e20000100600 */
[----:B------:R-:W-:Y:S03]  /*16c80*/  ISETP.LE.U32.AND P1, PT, R129, UR11, PT ;  /* 0x0000000b81007c0c */ /* 0x000fe6000bf23070 */
[----:B------:R-:W-:Y:S01]  /*16c90*/  @P5 STL.S16 [R1+0x218], R43 ;  /* 0x0002182b01005387 */ /* 0x000fe20000100600 */
[----:B------:R-:W-:Y:S01]  /*16ca0*/  ISETP.LE.U32.AND P5, PT, R36, UR11, PT ;  /* 0x0000000b24007c0c */ /* 0x000fe2000bfa3070 */
[--C-:B--2---:R-:W-:Y:S02]  /*16cb0*/  IMAD.MOV.U32 R36, RZ, RZ, R139.reuse ;  /* 0x000000ffff247224 */ /* 0x104fe400078e008b */
[----:B------:R2:W2:Y:S04]  /*16cc0*/  LDL.S16 R146, [R1+0x1f8] ;  /* 0x0001f80001927983 */ /* 0x0004a80000100600 */
[----:B------:R-:W2:Y:S02]  /*16cd0*/  LDL R123, [R1+0x2e0] ;  /* 0x0002e000017b7983 */ /* 0x000ea40000100800 */
[----:B------:R-:W-:Y:S05]  /*16ce0*/  @!P1 HFMA2.BF16_V2 R42, -RZ.H0_H0, RZ.H0_H0, -R3.H0_H0 ;  /* 0x200000ffff2a9231 */ /* 0x000fea0000340903 */
[----:B------:R-:W-:Y:S04]  /*16cf0*/  PRMT R139, R42, 0x7610, R139 ;  /* 0x000076102a8b7816 */ /* 0x000fe8000000008b */
[----:B------:R-:W-:Y:S01]  /*16d00*/  @!P1 PRMT R3, R139, 0x5410, RZ ;  /* 0x000054108b039816 */ /* 0x000fe200000000ff */
[----:B-1----:R1:W2:Y:S04]  /*16d10*/  LDL.S16 R62, [R1+0x1f4] ;  /* 0x0001f400013e7983 */ /* 0x0022a80000100600 */
[----:B------:R-:W-:Y:S01]  /*16d20*/  @!P1 STL.S16 [R1+0x1fc], R42 ;  /* 0x0001fc2a01009387 */ /* 0x000fe20000100600 */
[----:B------:R-:W-:Y:S03]  /*16d30*/  ISETP.LE.U32.AND P1, PT, R128, UR11, PT ;  /* 0x0000000b80007c0c */ /* 0x000fe6000bf23070 */
[----:B------:R1:W2:Y:S04]  /*16d40*/  LDL.S16 R176, [R1+0x1ec] ;  /* 0x0001ec0001b07983 */ /* 0x0002a80000100600 */
[----:B------:R1:W2:Y:S04]  /*16d50*/  LDL.S16 R139, [R1+0x1f0] ;  /* 0x0001f000018b7983 */ /* 0x0002a80000100600 */
[----:B------:R1:W-:Y:S02]  /*16d60*/  STG.E.U16 desc[UR20][R178.64+-0x80], R3 ;  /* 0xffff8003b2007986 */ /* 0x0003e4000c101514 */
[----:B-1----:R-:W-:Y:S02]  /*16d70*/  PRMT R3, R231, 0x7610, R3 ;  /* 0x00007610e7037816 */ /* 0x002fe40000000003 */
[----:B----4-:R-:W1:Y:S01]  /*16d80*/  LDSM.16.MT88.4 R40, [R204+0x4000] ;  /* 0x00400000cc28783b */ /* 0x010e620000004200 */
[--C-:B---3--:R-:W-:Y:S02]  /*16d90*/  HSET2.LE.AND R45, R45, R212.reuse, PT ;  /* 0x000000d42d2d7233 */ /* 0x108fe40003803000 */
[--C-:B------:R-:W-:Y:S02]  /*16da0*/  HSET2.LE.AND R44, R44, R212.reuse, PT ;  /* 0x000000d42c2c7233 */ /* 0x100fe40003803000 */
[--C-:B------:R-:W-:Y:S02]  /*16db0*/  HSET2.LE.AND R38, R54, R212.reuse, PT ;  /* 0x000000d436267233 */ /* 0x100fe40003803000 */
[----:B------:R-:W-:Y:S02]  /*16dc0*/  LOP3.LUT R45, R37, R45, RZ, 0xc0, !PT ;  /* 0x0000002d252d7212 */ /* 0x000fe400078ec0ff */
[--C-:B------:R-:W-:Y:S02]  /*16dd0*/  HSET2.LE.AND R37, R48, R212.reuse, PT ;  /* 0x000000d430257233 */ /* 0x100fe40003803000 */
[----:B------:R-:W-:Y:S02]  /*16de0*/  LOP3.LUT R44, R36, R44, RZ, 0xc0, !PT ;  /* 0x0000002c242c7212 */ /* 0x000fe400078ec0ff */
[----:B------:R-:W-:Y:S01]  /*16df0*/  HSET2.LE.AND R36, R46, R212, PT ;  /* 0x000000d42e247233 */ /* 0x000fe20003803000 */
[----:B--2---:R-:W-:Y:S01]  /*16e00*/  @!P6 HFMA2.BF16_V2 R146, -RZ.H0_H0, RZ.H0_H0, -R2.H0_H0 ;  /* 0x200000ffff92e231 */ /* 0x004fe20000340902 */
[--C-:B------:R-:W-:Y:S02]  /*16e10*/  HSET2.LE.AND R46, R53, R212.reuse, PT ;  /* 0x000000d4352e7233 */ /* 0x100fe40003803000 */
[----:B------:R-:W-:Y:S02]  /*16e20*/  HSET2.LE.AND R39, R39, R212, PT ;  /* 0x000000d427277233 */ /* 0x000fe40003803000 */
[----:B------:R-:W-:Y:S01]  /*16e30*/  LOP3.LUT R36, R82, R36, RZ, 0xc0, !PT ;  /* 0x0000002452247212 */ /* 0x000fe200078ec0ff */
[----:B------:R-:W-:Y:S01]  /*16e40*/  @!P6 STL.S16 [R1+0x1f8], R146 ;  /* 0x0001f8920100e387 */ /* 0x000fe20000100600 */
[----:B------:R-:W-:Y:S02]  /*16e50*/  PRMT R121, R146, 0x7610, R121 ;  /* 0x0000761092797816 */ /* 0x000fe40000000079 */
[----:B------:R-:W-:Y:S02]  /*16e60*/  LOP3.LUT R46, R68, R46, RZ, 0xc0, !PT ;  /* 0x0000002e442e7212 */ /* 0x000fe400078ec0ff */
[----:B------:R-:W-:Y:S02]  /*16e70*/  @!P6 PRMT R2, R121, 0x5410, RZ ;  /* 0x000054107902e816 */ /* 0x000fe400000000ff */
[----:B------:R-:W-:Y:S02]  /*16e80*/  ISETP.GT.U32.AND P6, PT, R199, UR11, PT ;  /* 0x0000000bc7007c0c */ /* 0x000fe4000bfc4070 */
[----:B------:R-:W-:Y:S01]  /*16e90*/  LOP3.LUT R121, R166, 0xff, RZ, 0xc0, !PT ;  /* 0x000000ffa6797812 */ /* 0x000fe200078ec0ff */
[----:B------:R-:W-:Y:S01]  /*16ea0*/  @!P1 HFMA2.BF16_V2 R62, -RZ.H0_H0, RZ.H0_H0, -R0.H0_H0 ;  /* 0x200000ffff3e9231 */ /* 0x000fe20000340900 */
[----:B------:R-:W-:Y:S01]  /*16eb0*/  PRMT R166, R104, 0x7771, RZ ;  /* 0x0000777168a67816 */ /* 0x000fe200000000ff */
[----:B------:R-:W-:Y:S01]  /*16ec0*/  STG.E.U16 desc[UR20][R178.64+-0x7e], R2 ;  /* 0xffff8202b2007986 */ /* 0x000fe2000c101514 */
[----:B------:R-:W-:Y:S02]  /*16ed0*/  HSET2.LE.AND R47, R47, R212, PT ;  /* 0x000000d42f2f7233 */ /* 0x000fe40003803000 */
[----:B------:R-:W-:Y:S01]  /*16ee0*/  PRMT R48, R62, 0x7610, R48 ;  /* 0x000076103e307816 */ /* 0x000fe20000000030 */
[----:B------:R2:W-:Y:S01]  /*16ef0*/  @!P1 STL.S16 [R1+0x1f4], R62 ;  /* 0x0001f43e01009387 */ /* 0x0005e20000100600 */
[----:B------:R-:W-:Y:S02]  /*16f00*/  LOP3.LUT R38, R50, R38, RZ, 0xc0, !PT ;  /* 0x0000002632267212 */ /* 0x000fe400078ec0ff */
[----:B------:R-:W-:Y:S01]  /*16f10*/  LOP3.LUT R39, R49, R39, RZ, 0xc0, !PT ;  /* 0x0000002731277212 */ /* 0x000fe200078ec0ff */
[----:B------:R3:W4:Y:S01]  /*16f20*/  LDL.S16 R82, [R1+0x1d8] ;  /* 0x0001d80001527983 */ /* 0x0007220000100600 */
[----:B------:R-:W-:Y:S01]  /*16f30*/  LOP3.LUT R37, R56, R37, RZ, 0xc0, !PT ;  /* 0x0000002538257212 */ /* 0x000fe200078ec0ff */
[----:B------:R-:W-:Y:S01]  /*16f40*/  @P6 HFMA2.BF16_V2 R176, -RZ.H0_H0, RZ.H0_H0, -R84.H1_H1 ;  /* 0x200000ffffb06231 */ /* 0x000fe20000360954 */
[----:B------:R-:W-:Y:S01]  /*16f50*/  LOP3.LUT R47, R55, R47, RZ, 0xc0, !PT ;  /* 0x0000002f372f7212 */ /* 0x000fe200078ec0ff */
[----:B------:R3:W3:Y:S01]  /*16f60*/  LDL.S16 R53, [R1+0x1d4] ;  /* 0x0001d40001357983 */ /* 0x0006e20000100600 */
[----:B------:R-:W-:Y:S01]  /*16f70*/  PRMT R56, R231, 0x7632, R56 ;  /* 0x00007632e7387816 */ /* 0x000fe20000000038 */
[----:B------:R-:W-:Y:S01]  /*16f80*/  IMAD.WIDE R54, R244, -0x70, R102 ;  /* 0xffffff90f4367825 */ /* 0x000fe200078e0266 */
[----:B------:R-:W-:Y:S01]  /*16f90*/  PRMT R107, R176, 0x7610, R107 ;  /* 0x00007610b06b7816 */ /* 0x000fe2000000006b */
[-C--:B-1----:R-:W-:Y:S05]  /*16fa0*/  HMMA.16816.F32.BF16 R4, R36, R40.reuse, R4 ;  /* 0x000000282404723c */ /* 0x082fea0000041804 */
[----:B------:R-:W-:Y:S01]  /*16fb0*/  @P6 PRMT R115, R107, 0x5410, RZ ;  /* 0x000054106b736816 */ /* 0x000fe200000000ff */
[----:B------:R-:W-:Y:S01]  /*16fc0*/  IMAD.WIDE R102, R244, 0x70, R54 ;  /* 0x00000070f4667825 */ /* 0x000fe200078e0236 */
[----:B------:R-:W-:Y:S01]  /*16fd0*/  PRMT R107, R125, 0x5410, R138 ;  /* 0x000054107d6b7816 */ /* 0x000fe2000000008a */
[C---:B------:R-:W-:Y:S04]  /*16fe0*/  HMMA.16816.F32.BF16 R8, R44.reuse, R40, R8 ;  /* 0x000000282c08723c */ /* 0x040fe80000041808 */
[----:B------:R-:W-:Y:S01]  /*16ff0*/  PRMT R41, R112, 0x5410, R149 ;  /* 0x0000541070297816 */ /* 0x000fe20000000095 */
[----:B--2---:R1:W2:Y:S01]  /*17000*/  LDL R62, [R1+0x2dc] ;  /* 0x0002dc00013e7983 */ /* 0x0042a20000100800 */
[----:B------:R-:W-:Y:S02]  /*17010*/  PRMT R40, R113, 0x5410, R130 ;  /* 0x0000541071287816 */ /* 0x000fe40000000082 */
[----:B------:R-:W-:Y:S01]  /*17020*/  LOP3.LUT R113, R108, 0xff, RZ, 0xc0, !PT ;  /* 0x000000ff6c717812 */ /* 0x000fe200078ec0ff */
[----:B------:R-:W-:Y:S01]  /*17030*/  @P6 STL.S16 [R1+0x1ec], R176 ;  /* 0x0001ecb001006387 */ /* 0x000fe20000100600 */
[----:B------:R-:W-:Y:S01]  /*17040*/  ISETP.LE.U32.AND P6, PT, R121, UR11, PT ;  /* 0x0000000b79007c0c */ /* 0x000fe2000bfc3070 */
[-C--:B------:R-:W-:Y:S03]  /*17050*/  HMMA.16816.F32.BF16 R12, R44, R42.reuse, R12 ;  /* 0x0000002a2c0c723c */ /* 0x080fe6000004180c */
[--C-:B------:R-:W-:Y:S02]  /*17060*/  HSET2.LE.AND R40, R40, R212.reuse, PT ;  /* 0x000000d428287233 */ /* 0x100fe40003803000 */
[--C-:B------:R-:W-:Y:S02]  /*17070*/  HSET2.LE.AND R41, R41, R212.reuse, PT ;  /* 0x000000d429297233 */ /* 0x100fe40003803000 */
[----:B------:R-:W-:Y:S01]  /*17080*/  PRMT R146, R110, 0x7772, RZ ;  /* 0x000077726e927816 */ /* 0x000fe200000000ff */
[C---:B------:R-:W-:Y:S04]  /*17090*/  HMMA.16816.F32.BF16 R16, R36.reuse, R42, R16 ;  /* 0x0000002a2410723c */ /* 0x040fe80000041810 */
[----:B------:R-:W-:Y:S02]  /*170a0*/  PRMT R42, R232, 0x5410, R243 ;  /* 0x00005410e82a7816 */ /* 0x000fe400000000f3 */
[----:B------:R-:W-:Y:S02]  /*170b0*/  LOP3.LUT R43, R105, 0xff00ff, RZ, 0xc0, !PT ;  /* 0x00ff00ff692b7812 */ /* 0x000fe400078ec0ff */
[----:B------:R-:W-:Y:S02]  /*170c0*/  LOP3.LUT R40, R73, R40, RZ, 0xc0, !PT ;  /* 0x0000002849287212 */ /* 0x000fe400078ec0ff */
[--C-:B------:R-:W-:Y:S02]  /*170d0*/  HSET2.LE.AND R42, R42, R212.reuse, PT ;  /* 0x000000d42a2a7233 */ /* 0x100fe40003803000 */
[----:B------:R-:W-:Y:S02]  /*170e0*/  HSET2.LE.AND R43, R43, R212, PT ;  /* 0x000000d42b2b7233 */ /* 0x000fe40003803000 */
[----:B------:R-:W-:Y:S02]  /*170f0*/  LOP3.LUT R41, R74, R41, RZ, 0xc0, !PT ;  /* 0x000000294a297212 */ /* 0x000fe400078ec0ff */
[----:B------:R-:W-:Y:S02]  /*17100*/  LOP3.LUT R42, R75, R42, RZ, 0xc0, !PT ;  /* 0x0000002a4b2a7212 */ /* 0x000fe400078ec0ff */
[----:B------:R-:W-:Y:S02]  /*17110*/  LOP3.LUT R43, R76, R43, RZ, 0xc0, !PT ;  /* 0x0000002b4c2b7212 */ /* 0x000fe400078ec0ff */
[----:B------:R-:W-:Y:S02]  /*17120*/  PRMT R76, R208, 0x5410, R209 ;  /* 0x00005410d04c7816 */ /* 0x000fe400000000d1 */
[----:B------:R-:W-:Y:S02]  /*17130*/  PRMT R110, R245, 0x5410, R249 ;  /* 0x00005410f56e7816 */ /* 0x000fe400000000f9 */
[----:B------:R-:W-:Y:S01]  /*17140*/  PRMT R73, R190, 0x5410, R247 ;  /* 0x00005410be497816 */ /* 0x000fe200000000f7 */
[----:B----4-:R-:W-:Y:S05]  /*17150*/  @!P6 HFMA2.BF16_V2 R82, -RZ.H0_H0, RZ.H0_H0, -R3.H0_H0 ;  /* 0x200000ffff52e231 */ /* 0x010fea0000340903 */
[----:B------:R-:W-:Y:S01]  /*17160*/  PRMT R2, R82, 0x7610, R2 ;  /* 0x0000761052027816 */ /* 0x000fe20000000002 */
[----:B--2---:R-:W-:Y:S01]  /*17170*/  @P0 VIADD R62, R123, 0xffffffe0 ;  /* 0xffffffe07b3e0836 */ /* 0x004fe20000000000 */
[----:B------:R-:W-:Y:S02]  /*17180*/  SHF.R.U32.HI R123, RZ, 0x18, R100 ;  /* 0x00000018ff7b7819 */ /* 0x000fe40000011664 */
[----:B------:R-:W-:Y:S02]  /*17190*/  PRMT R100, R0, 0x5410, R52 ;  /* 0x0000541000647816 */ /* 0x000fe40000000034 */
[----:B------:R-:W-:Y:S02]  /*171a0*/  @!P1 PRMT R0, R48, 0x5410, RZ ;  /* 0x0000541030009816 */ /* 0x000fe400000000ff */
[----:B------:R-:W-:Y:S01]  /*171b0*/  ISETP.LE.U32.AND P1, PT, R123, UR11, PT ;  /* 0x0000000b7b007c0c */ /* 0x000fe2000bf23070 */
[----:B------:R-:W2:Y:S04]  /*171c0*/  LDSM.16.MT88.4 R48, [R62] ;  /* 0x000000003e30783b */ /* 0x000ea80000004200 */
[----:B------:R-:W-:Y:S08]  /*171d0*/  STG.E.U16 desc[UR20][R54.64+-0x80], R0 ;  /* 0xffff800036007986 */ /* 0x000ff0000c101514 */
[----:B------:R-:W-:Y:S05]  /*171e0*/  @!P1 HFMA2.BF16_V2 R139, -RZ.H0_H0, RZ.H0_H0, -R52.H0_H0 ;  /* 0x200000ffff8b9231 */ /* 0x000fea0000340934 */
[----:B------:R-:W-:Y:S01]  /*171f0*/  PRMT R68, R139, 0x7610, R68 ;  /* 0x000076108b447816 */ /* 0x000fe20000000044 */
[----:B------:R4:W-:Y:S03]  /*17200*/  @!P1 STL.S16 [R1+0x1f0], R139 ;  /* 0x0001f08b01009387 */ /* 0x0009e60000100600 */
[----:B------:R-:W-:Y:S01]  /*17210*/  @!P1 PRMT R52, R68, 0x5410, RZ ;  /* 0x0000541044349816 */ /* 0x000fe200000000ff */
[----:B------:R-:W4:Y:S01]  /*17220*/  LDL.LU R250, [R1+0x30] ;  /* 0x0000300001fa7983 */ /* 0x000f220000300800 */
[----:B------:R-:W-:Y:S02]  /*17230*/  ISETP.GT.U32.AND P1, PT, R170, UR11, PT ;  /* 0x0000000baa007c0c */ /* 0x000fe4000bf24070 */
[----:B------:R-:W-:Y:S01]  /*17240*/  PRMT R68, R135, 0x5410, R126 ;  /* 0x0000541087447816 */ /* 0x000fe2000000007e */
[----:B------:R-:W-:Y:S04]  /*17250*/  STG.E.U16 desc[UR20][R54.64+-0x7e], R52 ;  /* 0xffff823436007986 */ /* 0x000fe8000c101514 */
[----:B------:R-:W-:Y:S04]  /*17260*/  STG.E.U16 desc[UR20][R102.64+-0x80], R127 ;  /* 0xffff807f66007986 */ /* 0x000fe8000c101514 */
[----:B------:R-:W-:Y:S02]  /*17270*/  STG.E.U16 desc[UR20][R102.64+-0x7e], R156 ;  /* 0xffff829c66007986 */ /* 0x000fe4000c101514 */
[----:B---3--:R-:W-:Y:S02]  /*17280*/  @P1 HFMA2.BF16_V2 R53, -RZ.H0_H0, RZ.H0_H0, -R56.H0_H0 ;  /* 0x200000ffff351231 */ /* 0x008fe40000340938 */
[----:B------:R-:W-:Y:S01]  /*17290*/  STG.E.U16 desc[UR20][R180.64+-0x80], R158 ;  /* 0xffff809eb4007986 */ /* 0x000fe2000c101514 */
[-C--:B--2---:R-:W-:Y:S03]  /*172a0*/  HMMA.16816.F32.BF16 R20, R36, R48.reuse, R20 ;  /* 0x000000302414723c */ /* 0x084fe60000041814 */
[----:B------:R-:W-:Y:S01]  /*172b0*/  STG.E.U16 desc[UR20][R180.64+-0x7e], R150 ;  /* 0xffff8296b4007986 */ /* 0x000fe2000c101514 */
[----:B----4-:R-:W-:Y:S02]  /*172c0*/  PRMT R139, R104, 0x7773, RZ ;  /* 0x00007773688b7816 */ /* 0x010fe400000000ff */
[----:B------:R-:W-:Y:S02]  /*172d0*/  PRMT R104, R134, 0x5410, R137 ;  /* 0x0000541086687816 */ /* 0x000fe40000000089 */
[----:B------:R-:W-:Y:S01]  /*172e0*/  PRMT R0, R53, 0x7610, R0 ;  /* 0x0000761035007816 */ /* 0x000fe20000000000 */
[----:B------:R-:W2:Y:S01]  /*172f0*/  LDL.LU R137, [R1+0x31c] ;  /* 0x00031c0001897983 */ /* 0x000ea20000300800 */
[C---:B------:R-:W-:Y:S03]  /*17300*/  HMMA.16816.F32.BF16 R24, R44.reuse, R48, R24 ;  /* 0x000000302c18723c */ /* 0x040fe60000041818 */
[----:B------:R-:W3:Y:S04]  /*17310*/  LDL.LU R134, [R1+0x318] ;  /* 0x0003180001867983 */ /* 0x000ee80000300800 */
[----:B------:R4:W-:Y:S01]  /*17320*/  @!P6 STL.S16 [R1+0x1d8], R82 ;  /* 0x0001d8520100e387 */ /* 0x0009e20000100600 */
[-C--:B------:R-:W-:Y:S03]  /*17330*/  HMMA.16816.F32.BF16 R28, R44, R50.reuse, R28 ;  /* 0x000000322c1c723c */ /* 0x080fe6000004181c */
[----:B------:R-:W2:Y:S04]  /*17340*/  LDL.LU R138, [R1+0x314] ;  /* 0x00031400018a7983 */ /* 0x000ea80000300800 */
[----:B------:R-:W3:Y:S01]  /*17350*/  LDL.LU R125, [R1+0x310] ;  /* 0x00031000017d7983 */ /* 0x000ee20000300800 */
[----:B------:R-:W-:Y:S03]  /*17360*/  HMMA.16816.F32.BF16 R32, R36, R50, R32 ;  /* 0x000000322420723c */ /* 0x000fe60000041820 */
[----:B------:R-:W-:Y:S01]  /*17370*/  @P1 STL.S16 [R1+0x1d4], R53 ;  /* 0x0001d43501001387 */ /* 0x000fe20000100600 */
[--C-:B------:R-:W-:Y:S02]  /*17380*/  HSET2.LE.AND R38, R68, R212.reuse, PT ;  /* 0x000000d444267233 */ /* 0x100fe40003803000 */
[----:B------:R-:W-:Y:S01]  /*17390*/  PRMT R68, R213, 0x5410, R124 ;  /* 0x00005410d5447816 */ /* 0x000fe2000000007c */
[----:B------:R-:W3:Y:S01]  /*173a0*/  LDL.LU R126, [R1+0x30c] ;  /* 0x00030c00017e7983 */ /* 0x000ee20000300800 */
[----:B------:R-:W-:Y:S01]  /*173b0*/  LOP3.LUT R39, R104, 0xff00ff, RZ, 0xc0, !PT ;  /* 0x00ff00ff68277812 */ /* 0x000fe200078ec0ff */
[----:B------:R-:W-:Y:S01]  /*173c0*/  IMAD.WIDE.U32 R104, R154, -0x2daee0ad, RZ ;  /* 0xd2511f539a687825 */ /* 0x000fe200078e00ff */
[----:B------:R-:W-:Y:S01]  /*173d0*/  LOP3.LUT R38, R59, R38, RZ, 0xc0, !PT ;  /* 0x000000263b267212 */ /* 0x000fe200078ec0ff */
[----:B------:R-:W3:Y:S02]  /*173e0*/  LDL.LU R135, [R1+0x308] ;  /* 0x0003080001877983 */ /* 0x000ee40000300800 */
[--C-:B------:R-:W-:Y:S02]  /*173f0*/  HSET2.LE.AND R39, R39, R212.reuse, PT ;  /* 0x000000d427277233 */ /* 0x100fe40003803000 */
[----:B------:R-:W-:Y:S01]  /*17400*/  LOP3.LUT R105, R114, UR12, R105, 0x96, !PT ;  /* 0x0000000c72697c12 */ /* 0x000fe2000f8e9669 */
[----:B------:R-:W1:Y:S01]  /*17410*/  LDSM.16.MT88.4 R52, [R204+0x4400] ;  /* 0x00440000cc34783b */ /* 0x000e620000004200 */
[----:B----4-:R-:W-:Y:S02]  /*17420*/  PRMT R82, R3, 0x5410, R56 ;  /* 0x0000541003527816 */ /* 0x010fe40000000038 */
[----:B------:R-:W-:Y:S01]  /*17430*/  @P1 PRMT R56, R0, 0x5410, RZ ;  /* 0x0000541000381816 */ /* 0x000fe200000000ff */
[----:B------:R-:W4:Y:S01]  /*17440*/  LDSM.16.MT88.4 R44, [R62+0x400] ;  /* 0x000400003e2c783b */ /* 0x000f220000004200 */
[----:B------:R-:W-:Y:S02]  /*17450*/  @!P6 PRMT R3, R2, 0x5410, RZ ;  /* 0x000054100203e816 */ /* 0x000fe400000000ff */
[C---:B------:R-:W-:Y:S01]  /*17460*/  ISETP.GT.U32.AND P6, PT, R119.reuse, UR11, PT ;  /* 0x0000000b77007c0c */ /* 0x040fe2000bfc4070 */
[----:B------:R1:W-:Y:S01]  /*17470*/  STG.E.U16 desc[UR20][R178.64+-0x6e], R56 ;  /* 0xffff9238b2007986 */ /* 0x0003e2000c101514 */
[----:B------:R-:W-:Y:S02]  /*17480*/  ISETP.GT.U32.AND P1, PT, R118, UR11, PT ;  /* 0x0000000b76007c0c */ /* 0x000fe4000bf24070 */
[----:B------:R-:W-:Y:S01]  /*17490*/  PRMT R2, R202, 0x5410, R239 ;  /* 0x00005410ca027816 */ /* 0x000fe200000000ef */
[----:B------:R1:W-:Y:S01]  /*174a0*/  STG.E.U16 desc[UR20][R178.64+-0x70], R3 ;  /* 0xffff9003b2007986 */ /* 0x0003e2000c101514 */
[----:B------:R-:W-:Y:S02]  /*174b0*/  LOP3.LUT R39, R60, R39, RZ, 0xc0, !PT ;  /* 0x000000273c277212 */ /* 0x000fe400078ec0ff */
[----:B------:R-:W-:Y:S02]  /*174c0*/  PRMT R119, R119, 0x5410, R118 ;  /* 0x0000541077777816 */ /* 0x000fe40000000076 */
[--C-:B------:R-:W-:Y:S02]  /*174d0*/  HSET2.LE.AND R37, R2, R212.reuse, PT ;  /* 0x000000d402257233 */ /* 0x100fe40003803000 */
[----:B------:R-:W-:Y:S02]  /*174e0*/  PRMT R2, R233, 0x7632, R2 ;  /* 0x00007632e9027816 */ /* 0x000fe40000000002 */
[----:B------:R-:W-:Y:S02]  /*174f0*/  PRMT R118, R117, 0x5410, R116 ;  /* 0x0000541075767816 */ /* 0x000fe40000000074 */
[----:B------:R-:W-:Y:S02]  /*17500*/  LOP3.LUT R37, R58, R37, RZ, 0xc0, !PT ;  /* 0x000000253a257212 */ /* 0x000fe400078ec0ff */
[----:B------:R-:W-:Y:S02]  /*17510*/  PRMT R116, R206, 0x5410, R207 ;  /* 0x00005410ce747816 */ /* 0x000fe400000000cf */
[----:B------:R-:W-:Y:S02]  /*17520*/  PRMT R60, R147, 0x5410, R152 ;  /* 0x00005410933c7816 */ /* 0x000fe40000000098 */
[----:B------:R-:W-:Y:S02]  /*17530*/  LOP3.LUT R152, R105, 0xff, RZ, 0xc0, !PT ;  /* 0x000000ff69987812 */ /* 0x000fe400078ec0ff */
[----:B-1----:R-:W-:Y:S02]  /*17540*/  PRMT R56, R57, 0x7632, R56 ;  /* 0x0000763239387816 */ /* 0x002fe40000000038 */
[----:B------:R-:W-:Y:S01]  /*17550*/  PRMT R3, R234, 0x7632, R3 ;  /* 0x00007632ea037816 */ /* 0x000fe20000000003 */
[-C--:B------:R-:W-:Y:S01]  /*17560*/  HMMA.16816.F32.BF16 R4, R40, R52.reuse, R4 ;  /* 0x000000342804723c */ /* 0x080fe20000041804 */
[----:B--2---:R-:W-:Y:S04]  /*17570*/  MUFU.EX2 R138, R138 ;  /* 0x0000008a008a7308 */ /* 0x004fe80000000800 */
[----:B---3--:R-:W-:Y:S02]  /*17580*/  PRMT R0, R125, 0x5410, R250 ;  /* 0x000054107d007816 */ /* 0x008fe400000000fa */
[----:B------:R-:W2:Y:S03]  /*17590*/  LDL.LU R125, [R1+0x304] ;  /* 0x00030400017d7983 */ /* 0x000ea60000300800 */
[--C-:B------:R-:W-:Y:S01]  /*175a0*/  HSET2.LE.AND R36, R0, R212.reuse, PT ;  /* 0x000000d400247233 */ /* 0x100fe20003803000 */
[----:B------:R1:W3:Y:S01]  /*175b0*/  LDL.S16 R112, [R1+0x170] ;  /* 0x0001700001707983 */ /* 0x0002e20000100600 */
[----:B------:R-:W-:Y:S03]  /*175c0*/  PRMT R0, R233, 0x7610, R0 ;  /* 0x00007610e9007816 */ /* 0x000fe60000000000 */
[----:B------:R-:W-:Y:S01]  /*175d0*/  LOP3.LUT R36, R66, R36, RZ, 0xc0, !PT ;  /* 0x0000002442247212 */ /* 0x000fe200078ec0ff */
[----:B------:R1:W2:Y:S01]  /*175e0*/  LDL.S16 R111, [R1+0x168] ;  /* 0x00016800016f7983 */ /* 0x0002a20000100600 */
[----:B------:R-:W-:Y:S03]  /*175f0*/  PRMT R74, R0, 0x5410, R2 ;  /* 0x00005410004a7816 */ /* 0x000fe60000000002 */
[----:B------:R1:W2:Y:S02]  /*17600*/  LDL.S16 R48, [R1+0x148] ;  /* 0x0001480001307983 */ /* 0x0002a40000100600 */
[C---:B------:R-:W-:Y:S02]  /*17610*/  HMMA.16816.F32.BF16 R8, R36.reuse, R52, R8 ;  /* 0x000000342408723c */ /* 0x040fe40000041808 */
[----:B------:R-:W2:Y:S02]  /*17620*/  LDL.LU R124, [R1+0x300] ;  /* 0x00030000017c7983 */ /* 0x000ea40000300800 */
[----:B------:R-:W-:Y:S02]  /*17630*/  PRMT R53, R155, 0x5410, R151 ;  /* 0x000054109b357816 */ /* 0x000fe40000000097 */
[----:B------:R-:W-:Y:S01]  /*17640*/  PRMT R52, R234, 0x7610, R52 ;  /* 0x00007610ea347816 */ /* 0x000fe20000000034 */
[----:B------:R-:W2:Y:S01]  /*17650*/  LDL.LU R213, [R1+0x2fc] ;  /* 0x0002fc0001d57983 */ /* 0x000ea20000300800 */
[----:B------:R-:W-:Y:S01]  /*17660*/  PRMT R155, R104, 0x7772, RZ ;  /* 0x00007772689b7816 */ /* 0x000fe200000000ff */
[-C--:B------:R-:W-:Y:S02]  /*17670*/  HMMA.16816.F32.BF16 R12, R36, R54.reuse, R12 ;  /* 0x00000036240c723c */ /* 0x080fe4000004180c */
[----:B------:R1:W2:Y:S01]  /*17680*/  LDL.S16 R50, [R1+0x144] ;  /* 0x0001440001327983 */ /* 0x0002a20000100600 */
[----:B------:R-:W-:Y:S05]  /*17690*/  PRMT R75, R52, 0x5410, R3 ;  /* 0x00005410344b7816 */ /* 0x000fea0000000003 */
[C---:B------:R-:W-:Y:S04]  /*176a0*/  HMMA.16816.F32.BF16 R16, R40.reuse, R54, R16 ;  /* 0x000000362810723c */ /* 0x040fe80000041810 */
[----:B------:R-:W-:Y:S04]  /*176b0*/  PRMT R54, R194, 0x5410, R187 ;  /* 0x00005410c2367816 */ /* 0x000fe800000000bb */
[-C--:B----4-:R-:W-:Y:S08]  /*176c0*/  HMMA.16816.F32.BF16 R20, R40, R44.reuse, R20 ;  /* 0x0000002c2814723c */ /* 0x090ff00000041814 */
[C---:B------:R-:W-:Y:S04]  /*176d0*/  HMMA.16816.F32.BF16 R24, R36.reuse, R44, R24 ;  /* 0x0000002c2418723c */ /* 0x040fe80000041818 */
[----:B------:R-:W-:Y:S02]  /*176e0*/  LOP3.LUT R44, R110, 0xff00ff, RZ, 0xc0, !PT ;  /* 0x00ff00ff6e2c7812 */ /* 0x000fe400078ec0ff */
[----:B------:R-:W-:Y:S02]  /*176f0*/  SHF.R.U32.HI R110, RZ, 0x18, R108 ;  /* 0x00000018ff6e7819 */ /* 0x000fe4000001166c */
[-C--:B------:R-:W-:Y:S03]  /*17700*/  HMMA.16816.F32.BF16 R28, R36, R46.reuse, R28 ;  /* 0x0000002e241c723c */ /* 0x080fe6000004181c */
[--C-:B------:R-:W-:Y:S02]  /*17710*/  HSET2.LE.AND R37, R60, R212.reuse, PT ;  /* 0x000000d43c257233 */ /* 0x100fe40003803000 */
[--C-:B------:R-:W-:Y:S02]  /*17720*/  HSET2.LE.AND R39, R44, R212.reuse, PT ;  /* 0x000000d42c277233 */ /* 0x100fe40003803000 */
[--C-:B------:R-:W-:Y:S01]  /*17730*/  HSET2.LE.AND R36, R53, R212.reuse, PT ;  /* 0x000000d435247233 */ /* 0x100fe20003803000 */
[----:B------:R-:W-:Y:S04]  /*17740*/  HMMA.16816.F32.BF16 R32, R40, R46, R32 ;  /* 0x0000002e2820723c */ /* 0x000fe80000041820 */
[----:B------:R-:W-:Y:S02]  /*17750*/  LOP3.LUT R36, R89, R36, RZ, 0xc0, !PT ;  /* 0x0000002459247212 */ /* 0x000fe400078ec0ff */
[--C-:B------:R-:W-:Y:S02]  /*17760*/  HSET2.LE.AND R38, R73, R212.reuse, PT ;  /* 0x000000d449267233 */ /* 0x100fe40003803000 */
[----:B------:R-:W-:Y:S02]  /*17770*/  LOP3.LUT R43, R107, 0xff00ff, RZ, 0xc0, !PT ;  /* 0x00ff00ff6b2b7812 */ /* 0x000fe400078ec0ff */
[----:B------:R-:W-:Y:S02]  /*17780*/  LOP3.LUT R37, R88, R37, RZ, 0xc0, !PT ;  /* 0x0000002558257212 */ /* 0x000fe400078ec0ff */
[----:B------:R-:W-:Y:S02]  /*17790*/  LOP3.LUT R38, R87, R38, RZ, 0xc0, !PT ;  /* 0x0000002657267212 */ /* 0x000fe400078ec0ff */
[----:B------:R-:W-:Y:S02]  /*177a0*/  LOP3.LUT R39, R86, R39, RZ, 0xc0, !PT ;  /* 0x0000002756277212 */ /* 0x000fe400078ec0ff */
[--C-:B------:R-:W-:Y:S02]  /*177b0*/  HSET2.LE.AND R42, R68, R212.reuse, PT ;  /* 0x000000d4442a7233 */ /* 0x100fe40003803000 */
[--C-:B------:R-:W-:Y:S02]  /*177c0*/  HSET2.LE.AND R43, R43, R212.reuse, PT ;  /* 0x000000d42b2b7233 */ /* 0x100fe40003803000 */
[----:B------:R-:W-:Y:S02]  /*177d0*/  HSET2.LE.AND R41, R54, R212, PT ;  /* 0x000000d436297233 */ /* 0x000fe40003803000 */
[----:B------:R-:W-:Y:S02]  /*177e0*/  LOP3.LUT R42, R64, R42, RZ, 0xc0, !PT ;  /* 0x0000002a402a7212 */ /* 0x000fe400078ec0ff */
[C---:B------:R-:W-:Y:S02]  /*177f0*/  PRMT R54, R236.reuse, 0x7610, R54 ;  /* 0x00007610ec367816 */ /* 0x040fe40000000036 */
[----:B------:R-:W-:Y:S02]  /*17800*/  LOP3.LUT R41, R65, R41, RZ, 0xc0, !PT ;  /* 0x0000002941297212 */ /* 0x000fe400078ec0ff */
[----:B------:R-:W-:Y:S02]  /*17810*/  SHF.R.U32.HI R107, RZ, 0x18, R106 ;  /* 0x00000018ff6b7819 */ /* 0x000fe4000001166a */
[----:B------:R-:W-:Y:S02]  /*17820*/  PRMT R53, R236, 0x7632, R53 ;  /* 0x00007632ec357816 */ /* 0x000fe40000000035 */
[----:B------:R-:W-:Y:S02]  /*17830*/  PRMT R88, R91, 0x7610, R88 ;  /* 0x000076105b587816 */ /* 0x000fe40000000058 */
[----:B------:R-:W-:Y:S02]  /*17840*/  PRMT R68, R54, 0x5410, R53 ;  /* 0x0000541036447816 */ /* 0x000fe40000000035 */
[----:B------:R-:W-:Y:S02]  /*17850*/  PRMT R86, R246, 0x5410, R211 ;  /* 0x00005410f6567816 */ /* 0x000fe400000000d3 */
[----:B------:R-:W-:Y:S01]  /*17860*/  PRMT R65, R186, 0x5410, R203 ;  /* 0x00005410ba417816 */ /* 0x000fe200000000cb */
[----:B------:R-:W4:Y:S01]  /*17870*/  S2R R211, SR_TID.X ;  /* 0x0000000000d37919 */ /* 0x000f220000002100 */
[----:B---3--:R-:W-:Y:S05]  /*17880*/  @P6 HFMA2.BF16_V2 R112, -RZ.H0_H0, RZ.H0_H0, -R0.H0_H0 ;  /* 0x200000ffff706231 */ /* 0x008fea0000340900 */
[----:B------:R-:W-:Y:S01]  /*17890*/  PRMT R51, R112, 0x7610, R51 ;  /* 0x0000761070337816 */ /* 0x000fe20000000033 */
[----:B------:R3:W-:Y:S01]  /*178a0*/  @P6 STL.S16 [R1+0x170], R112 ;  /* 0x0001707001006387 */ /* 0x0007e20000100600 */
[----:B--2---:R-:W-:Y:S02]  /*178b0*/  @P1 HFMA2.BF16_V2 R111, -RZ.H0_H0, RZ.H0_H0, -R2.H0_H0 ;  /* 0x200000ffff6f1231 */ /* 0x004fe40000340902 */
[----:B------:R-:W-:Y:S03]  /*178c0*/  @P6 PRMT R0, R51, 0x5410, RZ ;  /* 0x0000541033006816 */ /* 0x000fe600000000ff */
[----:B------:R-:W-:Y:S01]  /*178d0*/  PRMT R49, R111, 0x7610, R49 ;  /* 0x000076106f317816 */ /* 0x000fe20000000031 */
[----:B------:R-:W-:Y:S03]  /*178e0*/  @P1 STL.S16 [R1+0x168], R111 ;  /* 0x0001686f01001387 */ /* 0x000fe60000100600 */
[----:B------:R-:W-:Y:S02]  /*178f0*/  @P1 PRMT R2, R49, 0x5410, RZ ;  /* 0x0000541031021816 */ /* 0x000fe400000000ff */
[----:B------:R-:W-:Y:S02]  /*17900*/  PRMT R66, R192, 0x5410, R213 ;  /* 0x00005410c0427816 */ /* 0x000fe400000000d5 */
[----:B------:R-:W-:Y:S01]  /*17910*/  ISETP.LE.U32.AND P1, PT, R113, UR11, PT ;  /* 0x0000000b71007c0c */ /* 0x000fe2000bf23070 */
[----:B------:R1:W5:Y:S02]  /*17920*/  LDL.LU R213, [R1+0x2f8] ;  /* 0x0002f80001d57983 */ /* 0x0003640000300800 */
[----:B------:R-:W-:Y:S02]  /*17930*/  HSET2.LE.AND R40, R66, R212, PT ;  /* 0x000000d442287233 */ /* 0x000fe40003803000 */
[----:B------:R-:W-:Y:S01]  /*17940*/  PRMT R66, R218, 0x5410, R210 ;  /* 0x00005410da427816 */ /* 0x000fe200000000d2 */
[----:B------:R1:W5:Y:S01]  /*17950*/  LDL.LU R209, [R1+0x2f4] ;  /* 0x0002f40001d17983 */ /* 0x0003620000300800 */
[----:B----4-:R-:W-:Y:S01]  /*17960*/  IMAD.SHL.U32 R210, R211, 0x20, RZ ;  /* 0x00000020d3d27824 */ /* 0x010fe200078e00ff */
[----:B------:R-:W-:Y:S02]  /*17970*/  LOP3.LUT R40, R63, R40, RZ, 0xc0, !PT ;  /* 0x000000283f287212 */ /* 0x000fe400078ec0ff */
[----:B------:R1:W5:Y:S01]  /*17980*/  LDL.LU R208, [R1+0x2f0] ;  /* 0x0002f00001d07983 */ /* 0x0003620000300800 */
[----:B---3--:R-:W-:Y:S02]  /*17990*/  LOP3.LUT R112, R106, 0xff, RZ, 0xc0, !PT ;  /* 0x000000ff6a707812 */ /* 0x008fe400078ec0ff */
[----:B------:R-:W-:Y:S01]  /*179a0*/  @!P1 HFMA2.BF16_V2 R50, -RZ.H0_H0, RZ.H0_H0, -R52.H0_H0 ;  /* 0x200000ffff329231 */ /* 0x000fe20000340934 */
[----:B------:R1:W2:Y:S01]  /*179b0*/  LDL.S16 R151, [R1+0x140] ;  /* 0x0001400001977983 */ /* 0x0002a20000100600 */
[----:B------:R-:W-:Y:S03]  /*179c0*/  ISETP.LE.U32.AND P6, PT, R112, UR11, PT ;  /* 0x0000000b70007c0c */ /* 0x000fe6000bfc3070 */
[----:B------:R-:W-:Y:S01]  /*179d0*/  PRMT R149, R50, 0x7610, R149 ;  /* 0x0000761032957816 */ /* 0x000fe20000000095 */
[----:B------:R1:W5:Y:S03]  /*179e0*/  LDL.LU R207, [R1+0x2ec] ;  /* 0x0002ec0001cf7983 */ /* 0x0003660000300800 */
[----:B------:R-:W-:Y:S01]  /*179f0*/  @!P1 PRMT R52, R149, 0x5410, RZ ;  /* 0x0000541095349816 */ /* 0x000fe200000000ff */
[----:B------:R1:W5:Y:S05]  /*17a00*/  LDL.LU R206, [R1+0x2e8] ;  /* 0x0002e80001ce7983 */ /* 0x00036a0000300800 */
[----:B------:R-:W-:Y:S05]  /*17a10*/  @!P6 HFMA2.BF16_V2 R48, -RZ.H0_H0, RZ.H0_H0, -R92.H0_H0 ;  /* 0x200000ffff30e231 */ /* 0x000fea000034095c */
[----:B------:R-:W-:Y:S01]  /*17a20*/  PRMT R114, R48, 0x7610, R114 ;  /* 0x0000761030727816 */ /* 0x000fe20000000072 */
[----:B------:R3:W-:Y:S04]  /*17a30*/  @!P6 STL.S16 [R1+0x148], R48 ;  /* 0x000148300100e387 */ /* 0x0007e80000100600 */
[----:B------:R1:W4:Y:S04]  /*17a40*/  LDL.S16 R147, [R1+0x13c] ;  /* 0x00013c0001937983 */ /* 0x0003280000100600 */
[----:B------:R-:W-:Y:S04]  /*17a50*/  @!P1 STL.S16 [R1+0x144], R50 ;  /* 0x0001443201009387 */ /* 0x000fe80000100600 */
[----:B------:R1:W4:Y:S04]  /*17a60*/  LDL.S16 R45, [R1+0x12c] ;  /* 0x00012c00012d7983 */ /* 0x0003280000100600 */
[----:B------:R1:W4:Y:S04]  /*17a70*/  LDL.S16 R150, [R1+0x138] ;  /* 0x0001380001967983 */ /* 0x0003280000100600 */
[----:B------:R1:W4:Y:S01]  /*17a80*/  LDL.S16 R149, [R1+0x134] ;  /* 0x0001340001957983 */ /* 0x0003220000100600 */
[--C-:B---3--:R-:W-:Y:S01]  /*17a90*/  IMAD.WIDE R48, R244, -0x70, R102.reuse ;  /* 0xffffff90f4307825 */ /* 0x108fe200078e0266 */
[----:B------:R-:W-:Y:S02]  /*17aa0*/  PRMT R103, R92, 0x7610, R103 ;  /* 0x000076105c677816 */ /* 0x000fe40000000067 */
[----:B------:R-:W-:Y:S02]  /*17ab0*/  @!P6 PRMT R103, R114, 0x5410, RZ ;  /* 0x000054107267e816 */ /* 0x000fe400000000ff */
[----:B------:R-:W-:Y:S01]  /*17ac0*/  ISETP.GT.U32.AND P6, PT, R175, UR11, PT ;  /* 0x0000000baf007c0c */ /* 0x000fe2000bfc4070 */
[----:B------:R3:W-:Y:S01]  /*17ad0*/  STG.E.U16 desc[UR20][R48.64+-0x70], R0 ;  /* 0xffff900030007986 */ /* 0x0007e2000c101514 */
[----:B------:R-:W-:Y:S01]  /*17ae0*/  PRMT R102, R92, 0x7632, R102 ;  /* 0x000076325c667816 */ /* 0x000fe20000000066 */
[----:B------:R-:W-:Y:S01]  /*17af0*/  IMAD.WIDE R58, R244, 0x70, R48 ;  /* 0x00000070f43a7825 */ /* 0x000fe200078e0230 */
[----:B------:R-:W-:Y:S01]  /*17b00*/  LOP3.LUT R114, R131, 0xff, RZ, 0xc0, !PT ;  /* 0x000000ff83727812 */ /* 0x000fe200078ec0ff */
[----:B------:R1:W-:Y:S04]  /*17b10*/  STG.E.U16 desc[UR20][R48.64+-0x6e], R2 ;  /* 0xffff920230007986 */ /* 0x0003e8000c101514 */
[----:B------:R-:W1:Y:S04]  /*17b20*/  LDSM.16.MT88.4 R48, [R204+0x4800] ;  /* 0x00480000cc30783b */ /* 0x000e680000004200 */
[----:B------:R-:W-:Y:S04]  /*17b30*/  STG.E.U16 desc[UR20][R58.64+-0x70], R159 ;  /* 0xffff909f3a007986 */ /* 0x000fe8000c101514 */
[----:B------:R-:W-:Y:S04]  /*17b40*/  STG.E.U16 desc[UR20][R58.64+-0x6e], R160 ;  /* 0xffff92a03a007986 */ /* 0x000fe8000c101514 */
[----:B------:R-:W-:Y:S04]  /*17b50*/  STG.E.U16 desc[UR20][R180.64+-0x70], R162 ;  /* 0xffff90a2b4007986 */ /* 0x000fe8000c101514 */
[----:B------:R-:W-:Y:S01]  /*17b60*/  STG.E.U16 desc[UR20][R180.64+-0x6e], R164 ;  /* 0xffff92a4b4007986 */ /* 0x000fe2000c101514 */
[----:B---3--:R-:W-:Y:S03]  /*17b70*/  PRMT R0, R108, 0x7632, R0 ;  /* 0x000076326c007816 */ /* 0x008fe60000000000 */
[----:B------:R3:W-:Y:S01]  /*17b80*/  STG.E.U16 desc[UR20][R178.64+-0x60], R52 ;  /* 0xffffa034b2007986 */ /* 0x0007e2000c101514 */
[----:B------:R-:W-:Y:S02]  /*17b90*/  LOP3.LUT R108, R182, 0xff, RZ, 0xc0, !PT ;  /* 0x000000ffb66c7812 */ /* 0x000fe400078ec0ff */
[----:B------:R-:W-:Y:S02]  /*17ba0*/  LOP3.LUT R111, R0, 0xff, RZ, 0xc0, !PT ;  /* 0x000000ff006f7812 */ /* 0x000fe400078ec0ff */
[----:B------:R-:W-:Y:S02]  /*17bb0*/  PRMT R0, R235, 0x7610, R0 ;  /* 0x00007610eb007816 */ /* 0x000fe40000000000 */
[----:B------:R-:W-:Y:S02]  /*17bc0*/  ISETP.LE.U32.AND P1, PT, R111, UR11, PT ;  /* 0x0000000b6f007c0c */ /* 0x000fe4000bf23070 */
[----:B-1----:R-:W-:Y:S04]  /*17bd0*/  PRMT R2, R235, 0x7632, R2 ;  /* 0x00007632eb027816 */ /* 0x002fe80000000002 */
[----:B------:R-:W-:Y:S01]  /*17be0*/  PRMT R73, R0, 0x5410, R2 ;  /* 0x0000541000497816 */ /* 0x000fe20000000002 */
[-C--:B------:R-:W-:Y:S05]  /*17bf0*/  HMMA.16816.F32.BF16 R4, R36, R48.reuse, R4 ;  /* 0x000000302404723c */ /* 0x080fea0000041804 */
[----:B---3--:R-:W-:Y:S01]  /*17c00*/  PRMT R52, R237, 0x7632, R52 ;  /* 0x00007632ed347816 */ /* 0x008fe20000000034 */
[----:B--2---:R-:W-:Y:S05]  /*17c10*/  @!P4 HFMA2.BF16_V2 R151, -RZ.H0_H0, RZ.H0_H0, -R3.H0_H0 ;  /* 0x200000ffff97c231 */ /* 0x004fea0000340903 */
[----:B------:R-:W-:Y:S01]  /*17c20*/  PRMT R117, R151, 0x7610, R117 ;  /* 0x0000761097757816 */ /* 0x000fe20000000075 */
[----:B------:R-:W-:Y:S03]  /*17c30*/  @!P4 STL.S16 [R1+0x140], R151 ;  /* 0x000140970100c387 */ /* 0x000fe60000100600 */
[----:B------:R-:W-:Y:S02]  /*17c40*/  @!P4 PRMT R3, R117, 0x5410, RZ ;  /* 0x000054107503c816 */ /* 0x000fe400000000ff */
[----:B------:R-:W-:Y:S03]  /*17c50*/  ISETP.LE.U32.AND P4, PT, R110, UR11, PT ;  /* 0x0000000b6e007c0c */ /* 0x000fe6000bf83070 */
[----:B------:R1:W-:Y:S01]  /*17c60*/  STG.E.U16 desc[UR20][R178.64+-0x5e], R3 ;  /* 0xffffa203b2007986 */ /* 0x0003e2000c101514 */
[----:B----4-:R-:W-:Y:S05]  /*17c70*/  @!P1 HFMA2.BF16_V2 R147, -RZ.H0_H0, RZ.H0_H0, -R0.H0_H0 ;  /* 0x200000ffff939231 */ /* 0x010fea0000340900 */
[----:B------:R-:W-:Y:S01]  /*17c80*/  PRMT R44, R147, 0x7610, R44 ;  /* 0x00007610932c7816 */ /* 0x000fe2000000002c */
[----:B------:R2:W-:Y:S01]  /*17c90*/  @!P1 STL.S16 [R1+0x13c], R147 ;  /* 0x00013c9301009387 */ /* 0x0005e20000100600 */
[----:B------:R-:W-:Y:S02]  /*17ca0*/  @!P5 HFMA2.BF16_V2 R45, -RZ.H0_H0, RZ.H0_H0, -R92.H1_H1 ;  /* 0x200000ffff2dd231 */ /* 0x000fe4000036095c */
[----:B------:R-:W-:Y:S01]  /*17cb0*/  @!P1 PRMT R0, R44, 0x5410, RZ ;  /* 0x000054102c009816 */ /* 0x000fe200000000ff */
[----:B------:R3:W4:Y:S01]  /*17cc0*/  LDL.S16 R60, [R1+0x130] ;  /* 0x00013000013c7983 */ /* 0x0007220000100600 */
[----:B------:R-:W-:Y:S01]  /*17cd0*/  ISETP.LE.U32.AND P1, PT, R108, UR11, PT ;  /* 0x0000000b6c007c0c */ /* 0x000fe2000bf23070 */
[----:B------:R-:W-:Y:S01]  /*17ce0*/  IMAD.MOV.U32 R44, RZ, RZ, R67 ;  /* 0x000000ffff2c7224 */ /* 0x000fe200078e0043 */
[----:B------:R-:W-:Y:S01]  /*17cf0*/  PRMT R64, R45, 0x7610, R64 ;  /* 0x000076102d407816 */ /* 0x000fe20000000040 */
[----:B------:R3:W3:Y:S01]  /*17d00*/  LDL.S16 R117, [R1+0x124] ;  /* 0x0001240001757983 */ /* 0x0006e20000100600 */
[----:B------:R-:W-:Y:S01]  /*17d10*/  PRMT R67, R191, 0x5410, R205 ;  /* 0x00005410bf437816 */ /* 0x000fe200000000cd */
[----:B------:R-:W-:Y:S01]  /*17d20*/  @!P4 HFMA2.BF16_V2 R150, -RZ.H0_H0, RZ.H0_H0, -R2.H0_H0 ;  /* 0x200000ffff96c231 */ /* 0x000fe20000340902 */
[----:B------:R-:W-:Y:S01]  /*17d30*/  LOP3.LUT R43, R44, R43, RZ, 0xc0, !PT ;  /* 0x0000002b2c2b7212 */ /* 0x000fe200078ec0ff */
[----:B------:R3:W3:Y:S01]  /*17d40*/  LDL.S16 R89, [R1+0x120] ;  /* 0x0001200001597983 */ /* 0x0006e20000100600 */
[----:B------:R-:W-:Y:S02]  /*17d50*/  @!P5 PRMT R102, R64, 0x5410, RZ ;  /* 0x000054104066d816 */ /* 0x000fe400000000ff */
[----:B------:R-:W-:Y:S02]  /*17d60*/  PRMT R55, R150, 0x7610, R55 ;  /* 0x0000761096377816 */ /* 0x000fe40000000037 */
[----:B------:R-:W-:Y:S01]  /*17d70*/  PRMT R64, R120, 0x5410, R122 ;  /* 0x0000541078407816 */ /* 0x000fe2000000007a */
[C---:B------:R-:W-:Y:S04]  /*17d80*/  HMMA.16816.F32.BF16 R8, R40.reuse, R48, R8 ;  /* 0x000000302808723c */ /* 0x040fe80000041808 */
[----:B------:R-:W-:Y:S01]  /*17d90*/  @!P4 PRMT R2, R55, 0x5410, RZ ;  /* 0x000054103702c816 */ /* 0x000fe200000000ff */
[----:B------:R-:W-:Y:S01]  /*17da0*/  IMAD.WIDE R48, R244, -0x70, R58 ;  /* 0xffffff90f4307825 */ /* 0x000fe200078e023a */
[----:B-1----:R-:W-:Y:S01]  /*17db0*/  PRMT R3, R237, 0x7610, R3 ;  /* 0x00007610ed037816 */ /* 0x002fe20000000003 */
[----:B--2---:R1:W2:Y:S02]  /*17dc0*/  LDL.S16 R147, [R1+0x128] ;  /* 0x0001280001937983 */ /* 0x0042a40000100600 */
[----:B------:R-:W-:Y:S01]  /*17dd0*/  @!P1 HFMA2.BF16_V2 R149, -RZ.H0_H0, RZ.H0_H0, -R54.H0_H0 ;  /* 0x200000ffff959231 */ /* 0x000fe20000340936 */
[-C--:B------:R-:W-:Y:S01]  /*17de0*/  HMMA.16816.F32.BF16 R12, R40, R50.reuse, R12 ;  /* 0x00000032280c723c */ /* 0x080fe2000004180c */
[----:B------:R1:W-:Y:S03]  /*17df0*/  STG.E.U16 desc[UR20][R48.64+-0x60], R0 ;  /* 0xffffa00030007986 */ /* 0x0003e6000c101514 */
[----:B------:R-:W-:Y:S01]  /*17e00*/  PRMT R63, R149, 0x7610, R63 ;  /* 0x00007610953f7816 */ /* 0x000fe2000000003f */
[----:B------:R-:W-:Y:S01]  /*17e10*/  @!P5 STL.S16 [R1+0x12c], R45 ;  /* 0x00012c2d0100d387 */ /* 0x000fe20000100600 */
[----:B------:R-:W-:Y:S02]  /*17e20*/  ISETP.LE.U32.AND P5, PT, R107, UR11, PT ;  /* 0x0000000b6b007c0c */ /* 0x000fe4000bfa3070 */
[C---:B------:R-:W-:Y:S01]  /*17e30*/  HMMA.16816.F32.BF16 R16, R36.reuse, R50, R16 ;  /* 0x000000322410723c */ /* 0x040fe20000041810 */
[----:B------:R-:W1:Y:S03]  /*17e40*/  LDSM.16.MT88.4 R44, [R62+0x800] ;  /* 0x000800003e2c783b */ /* 0x000e660000004200 */
[----:B------:R-:W-:Y:S01]  /*17e50*/  @!P1 PRMT R54, R63, 0x5410, RZ ;  /* 0x000054103f369816 */ /* 0x000fe200000000ff */
[----:B------:R-:W-:Y:S04]  /*17e60*/  @!P4 STL.S16 [R1+0x138], R150 ;  /* 0x000138960100c387 */ /* 0x000fe80000100600 */
[----:B------:R-:W-:Y:S01]  /*17e70*/  @!P1 STL.S16 [R1+0x134], R149 ;  /* 0x0001349501009387 */ /* 0x000fe20000100600 */
[----:B------:R-:W-:Y:S03]  /*17e80*/  ISETP.LE.U32.AND P1, PT, R114, UR11, PT ;  /* 0x0000000b72007c0c */ /* 0x000fe6000bf23070 */
[----:B------:R2:W2:Y:S04]  /*17e90*/  LDL.S16 R55, [R1+0x11c] ;  /* 0x00011c0001377983 */ /* 0x0004a80000100600 */
[----:B------:R2:W5:Y:S01]  /*17ea0*/  LDL.LU R205, [R1+0x2e4] ;  /* 0x0002e40001cd7983 */ /* 0x0005620000300800 */
[----:B-1----:R-:W-:Y:S03]  /*17eb0*/  PRMT R0, R106, 0x7632, R0 ;  /* 0x000076326a007816 */ /* 0x002fe60000000000 */
[----:B------:R1:W-:Y:S01]  /*17ec0*/  STG.E.U16 desc[UR20][R48.64+-0x5e], R2 ;  /* 0xffffa20230007986 */ /* 0x0003e2000c101514 */
[----:B------:R-:W-:Y:S02]  /*17ed0*/  LOP3.LUT R106, R0, 0xff, RZ, 0xc0, !PT ;  /* 0x000000ff006a7812 */ /* 0x000fe400078ec0ff */
[----:B------:R-:W-:Y:S02]  /*17ee0*/  PRMT R0, R238, 0x7610, R0 ;  /* 0x00007610ee007816 */ /* 0x000fe40000000000 */
[C---:B------:R-:W-:Y:S02]  /*17ef0*/  ISETP.LE.U32.AND P4, PT, R106.reuse, UR11, PT ;  /* 0x0000000b6a007c0c */ /* 0x040fe4000bf83070 */
[----:B------:R-:W-:Y:S01]  /*17f00*/  PRMT R106, R106, 0x5410, R107 ;  /* 0x000054106a6a7816 */ /* 0x000fe2000000006b */
[-C--:B------:R-:W-:Y:S03]  /*17f10*/  HMMA.16816.F32.BF16 R20, R36, R44.reuse, R20 ;  /* 0x0000002c2414723c */ /* 0x080fe60000041814 */
[----:B-1----:R-:W-:Y:S05]  /*17f20*/  PRMT R2, R238, 0x7632, R2 ;  /* 0x00007632ee027816 */ /* 0x002fea0000000002 */
[C---:B------:R-:W-:Y:S04]  /*17f30*/  HMMA.16816.F32.BF16 R24, R40.reuse, R44, R24 ;  /* 0x0000002c2818723c */ /* 0x040fe80000041818 */
[----:B------:R-:W-:Y:S02]  /*17f40*/  PRMT R63, R0, 0x5410, R2 ;  /* 0x00005410003f7816 */ /* 0x000fe40000000002 */
[----:B------:R-:W-:Y:S02]  /*17f50*/  LOP3.LUT R44, R76, 0xff00ff, RZ, 0xc0, !PT ;  /* 0x00ff00ff4c2c7812 */ /* 0x000fe400078ec0ff */
[----:B------:R-:W-:Y:S01]  /*17f60*/  PRMT R76, R91, 0x7632, R76 ;  /* 0x000076325b4c7816 */ /* 0x000fe2000000004c */
[-C--:B------:R-:W-:Y:S03]  /*17f70*/  HMMA.16816.F32.BF16 R28, R40, R46.reuse, R28 ;  /* 0x0000002e281c723c */ /* 0x080fe6000004181c */
[--C-:B------:R-:W-:Y:S02]  /*17f80*/  HSET2.LE.AND R43, R44, R212.reuse, PT ;  /* 0x000000d42c2b7233 */ /* 0x100fe40003803000 */
[--C-:B------:R-:W-:Y:S02]  /*17f90*/  HSET2.LE.AND R42, R67, R212.reuse, PT ;  /* 0x000000d4432a7233 */ /* 0x100fe40003803000 */
[--C-:B------:R-:W-:Y:S01]  /*17fa0*/  HSET2.LE.AND R41, R64, R212.reuse, PT ;  /* 0x000000d440297233 */ /* 0x100fe20003803000 */
[----:B------:R-:W-:Y:S04]  /*17fb0*/  HMMA.16816.F32.BF16 R32, R36, R46, R32 ;  /* 0x0000002e2420723c */ /* 0x000fe80000041820 */
[----:B------:R-:W-:Y:S02]  /*17fc0*/  LOP3.LUT R43, R96, R43, RZ, 0xc0, !PT ;  /* 0x0000002b602b7212 */ /* 0x000fe400078ec0ff */
[----:B------:R-:W-:Y:S02]  /*17fd0*/  LOP3.LUT R42, R97, R42, RZ, 0xc0, !PT ;  /* 0x0000002a612a7212 */ /* 0x000fe400078ec0ff */
[----:B------:R-:W-:Y:S02]  /*17fe0*/  SHF.R.U32.HI R97, RZ, 0x18, R109 ;  /* 0x00000018ff617819 */ /* 0x000fe4000001166d */
[--C-:B------:R-:W-:Y:S02]  /*17ff0*/  HSET2.LE.AND R36, R66, R212.reuse, PT ;  /* 0x000000d442247233 */ /* 0x100fe40003803000 */
[----:B------:R-:W-:Y:S02]  /*18000*/  PRMT R66, R3, 0x5410, R52 ;  /* 0x0000541003427816 */ /* 0x000fe40000000034 */
[--C-:B------:R-:W-:Y:S02]  /*18010*/  HSET2.LE.AND R38, R86, R212.reuse, PT ;  /* 0x000000d456267233 */ /* 0x100fe40003803000 */
[----:B------:R-:W-:Y:S02]  /*18020*/  LOP3.LUT R36, R70, R36, RZ, 0xc0, !PT ;  /* 0x0000002446247212 */ /* 0x000fe400078ec0ff */
[----:B------:R-:W-:Y:S02]  /*18030*/  LOP3.LUT R39, R116, 0xff00ff, RZ, 0xc0, !PT ;  /* 0x00ff00ff74277812 */ /* 0x000fe400078ec0ff */
[----:B------:R-:W-:Y:S02]  /*18040*/  LOP3.LUT R38, R71, R38, RZ, 0xc0, !PT ;  /* 0x0000002647267212 */ /* 0x000fe400078ec0ff */
[----:B------:R-:W-:Y:S02]  /*18050*/  LOP3.LUT R41, R98, R41, RZ, 0xc0, !PT ;  /* 0x0000002962297212 */ /* 0x000fe400078ec0ff */
[--C-:B------:R-:W-:Y:S02]  /*18060*/  HSET2.LE.AND R37, R65, R212.reuse, PT ;  /* 0x000000d441257233 */ /* 0x100fe40003803000 */
[--C-:B------:R-:W-:Y:S02]  /*18070*/  HSET2.LE.AND R39, R39, R212.reuse, PT ;  /* 0x000000d427277233 */ /* 0x100fe40003803000 */
[----:B------:R-:W-:Y:S02]  /*18080*/  PRMT R98, R121, 0x5410, R170 ;  /* 0x0000541079627816 */ /* 0x000fe400000000aa */
[----:B------:R-:W-:Y:S02]  /*18090*/  LOP3.LUT R37, R72, R37, RZ, 0xc0, !PT ;  /* 0x0000002548257212 */ /* 0x000fe400078ec0ff */
[----:B------:R-:W-:Y:S01]  /*180a0*/  PRMT R116, R146, 0x5410, R145 ;  /* 0x0000541092747816 */ /* 0x000fe20000000091 */
[----:B----4-:R-:W-:Y:S02]  /*180b0*/  @P6 HFMA2.BF16_V2 R60, -RZ.H0_H0, RZ.H0_H0, -R53.H0_H0 ;  /* 0x200000ffff3c6231 */ /* 0x010fe40000340935 */
[----:B---3--:R-:W-:Y:S03]  /*180c0*/  @!P5 HFMA2.BF16_V2 R117, -RZ.H0_H0, RZ.H0_H0, -R91.H1_H1 ;  /* 0x200000ffff75d231 */ /* 0x008fe6000036095b */
[----:B------:R-:W-:Y:S01]  /*180d0*/  PRMT R58, R60, 0x7610, R58 ;  /* 0x000076103c3a7816 */ /* 0x000fe2000000003a */
[----:B------:R1:W-:Y:S01]  /*180e0*/  @P6 STL.S16 [R1+0x130], R60 ;  /* 0x0001303c01006387 */ /* 0x0003e20000100600 */
[----:B------:R-:W-:Y:S02]  /*180f0*/  @!P1 HFMA2.BF16_V2 R89, -RZ.H0_H0, RZ.H0_H0, -R93.H0_H0 ;  /* 0x200000ffff599231 */ /* 0x000fe4000034095d */
[----:B------:R-:W-:Y:S01]  /*18100*/  @P6 PRMT R53, R58, 0x5410, RZ ;  /* 0x000054103a356816 */ /* 0x000fe200000000ff */
[----:B------:R-:W-:Y:S01]  /*18110*/  IMAD.WIDE R58, R244, 0x70, R48 ;  /* 0x00000070f43a7825 */ /* 0x000fe200078e0230 */
[----:B------:R-:W-:Y:S02]  /*18120*/  ISETP.GT.U32.AND P6, PT, R174, UR11, PT ;  /* 0x0000000bae007c0c */ /* 0x000fe4000bfc4070 */
[----:B------:R-:W-:Y:S02]  /*18130*/  PRMT R87, R89, 0x7610, R87 ;  /* 0x0000761059577816 */ /* 0x000fe40000000057 */
[----:B------:R-:W-:Y:S01]  /*18140*/  PRMT R127, R117, 0x7610, R127 ;  /* 0x00007610757f7816 */ /* 0x000fe2000000007f */
[----:B------:R-:W-:Y:S01]  /*18150*/  STG.E.U16 desc[UR20][R58.64+-0x60], R165 ;  /* 0xffffa0a53a007986 */ /* 0x000fe2000c101514 */
[C---:B------:R-:W-:Y:S03]  /*18160*/  IMAD.WIDE R44, R244.reuse, -0x70, R58 ;  /* 0xffffff90f42c7825 */ /* 0x040fe600078e023a */
[----:B------:R-:W-:Y:S01]  /*18170*/  @!P5 PRMT R76, R127, 0x5410, RZ ;  /* 0x000054107f4cd816 */ /* 0x000fe200000000ff */
[----:B--2---:R-:W-:Y:S01]  /*18180*/  @!P4 HFMA2.BF16_V2 R147, -RZ.H0_H0, RZ.H0_H0, -R91.H0_H0 ;  /* 0x200000ffff93c231 */ /* 0x004fe2000034095b */
[----:B------:R-:W-:Y:S01]  /*18190*/  STG.E.U16 desc[UR20][R58.64+-0x5e], R143 ;  /* 0xffffa28f3a007986 */ /* 0x000fe2000c101514 */
[----:B------:R-:W-:Y:S03]  /*181a0*/  IMAD.WIDE R70, R244, 0x70, R44 ;  /* 0x00000070f4467825 */ /* 0x000fe600078e022c */
[----:B------:R-:W-:Y:S01]  /*181b0*/  PRMT R130, R147, 0x7610, R130 ;  /* 0x0000761093827816 */ /* 0x000fe20000000082 */
[----:B------:R-:W-:Y:S03]  /*181c0*/  @!P4 STL.S16 [R1+0x128], R147 ;  /* 0x000128930100c387 */ /* 0x000fe60000100600 */
[----:B------:R-:W-:Y:S01]  /*181d0*/  @!P4 PRMT R88, R130, 0x5410, RZ ;  /* 0x000054108258c816 */ /* 0x000fe200000000ff */
[----:B------:R-:W-:Y:S01]  /*181e0*/  @!P5 STL.S16 [R1+0x124], R117 ;  /* 0x000124750100d387 */ /* 0x000fe20000100600 */
[----:B-1----:R-:W-:Y:S03]  /*181f0*/  PRMT R60, R142, 0x5410, R163 ;  /* 0x000054108e3c7816 */ /* 0x002fe600000000a3 */
[----:B------:R1:W-:Y:S02]  /*18200*/  @!P1 STL.S16 [R1+0x120], R89 ;  /* 0x0001205901009387 */ /* 0x0003e40000100600 */
[----:B------:R-:W-:Y:S02]  /*18210*/  HSET2.LE.AND R40, R60, R212, PT ;  /* 0x000000d43c287233 */ /* 0x000fe40003803000 */
[----:B------:R-:W-:Y:S01]  /*18220*/  PRMT R60, R61, 0x7632, R60 ;  /* 0x000076323d3c7816 */ /* 0x000fe2000000003c */
[----:B------:R-:W-:Y:S02]  /*18230*/  STG.E.U16 desc[UR20][R180.64+-0x60], R144 ;  /* 0xffffa090b4007986 */ /* 0x000fe4000c101514 */
[----:B------:R-:W-:Y:S02]  /*18240*/  LOP3.LUT R40, R99, R40, RZ, 0xc0, !PT ;  /* 0x0000002863287212 */ /* 0x000fe400078ec0ff */
[----:B------:R-:W-:Y:S01]  /*18250*/  PRMT R99, R93, 0x7610, R99 ;  /* 0x000076105d637816 */ /* 0x000fe20000000063 */
[----:B------:R-:W-:Y:S01]  /*18260*/  @P6 HFMA2.BF16_V2 R55, -RZ.H0_H0, RZ.H0_H0, -R0.H0_H0 ;  /* 0x200000ffff376231 */ /* 0x000fe20000340900 */
[----:B------:R-:W-:Y:S01]  /*18270*/  @!P1 PRMT R99, R87, 0x5410, RZ ;  /* 0x0000541057639816 */ /* 0x000fe200000000ff */
[----:B------:R-:W-:Y:S01]  /*18280*/  STG.E.U16 desc[UR20][R180.64+-0x5e], R153 ;  /* 0xffffa299b4007986 */ /* 0x000fe2000c101514 */
[----:B------:R-:W-:Y:S01]  /*18290*/  PRMT R65, R61, 0x5410, R60 ;  /* 0x000054103d417816 */ /* 0x000fe2000000003c */
[----:B------:R-:W-:Y:S01]  /*182a0*/  IMAD.WIDE.U32 R86, R188, -0x2daee0ad, RZ ;  /* 0xd2511f53bc567825 */ /* 0x000fe200078e00ff */
[----:B------:R-:W-:Y:S01]  /*182b0*/  PRMT R48, R55, 0x7610, R48 ;  /* 0x0000761037307816 */ /* 0x000fe20000000030 */
[----:B------:R-:W-:Y:S03]  /*182c0*/  STG.E.U16 desc[UR20][R178.64+-0x4e], R53 ;  /* 0xffffb235b2007986 */ /* 0x000fe6000c101514 */
[----:B------:R-:W-:Y:S01]  /*182d0*/  @P6 PRMT R0, R48, 0x5410, RZ ;  /* 0x0000541030006816 */ /* 0x000fe200000000ff */
[----:B------:R-:W-:Y:S01]  /*182e0*/  STG.E.U16 desc[UR20][R178.64+-0x50], R54 ;  /* 0xffffb036b2007986 */ /* 0x000fe2000c101514 */
[----:B------:R-:W-:Y:S02]  /*182f0*/  LOP3.LUT R72, R222, UR12, R87, 0x96, !PT ;  /* 0x0000000cde487c12 */ /* 0x000fe4000f8e9657 */
[----:B------:R-:W-:Y:S01]  /*18300*/  PRMT R87, R86, 0x7773, RZ ;  /* 0x0000777356577816 */ /* 0x000fe200000000ff */
[----:B------:R2:W-:Y:S04]  /*18310*/  STG.E.U16 desc[UR20][R44.64+-0x50], R0 ;  /* 0xffffb0002c007986 */ /* 0x0005e8000c101514 */
[----:B-1----:R1:W3:Y:S04]  /*18320*/  LDL.S16 R89, [R1+0x118] ;  /* 0x0001180001597983 */ /* 0x0022e80000100600 */
[----:B------:R4:W-:Y:S01]  /*18330*/  @P6 STL.S16 [R1+0x11c], R55 ;  /* 0x00011c3701006387 */ /* 0x0009e20000100600 */
[----:B------:R-:W-:Y:S03]  /*18340*/  ISETP.GT.U32.AND P6, PT, R171, UR11, PT ;  /* 0x0000000bab007c0c */ /* 0x000fe6000bfc4070 */
[----:B------:R1:W3:Y:S04]  /*18350*/  LDL.S16 R122, [R1+0x10c] ;  /* 0x00010c00017a7983 */ /* 0x0002e80000100600 */
[----:B------:R1:W3:Y:S04]  /*18360*/  LDL.S16 R120, [R1+0x108] ;  /* 0x0001080001787983 */ /* 0x0002e80000100600 */
[----:B------:R1:W3:Y:S04]  /*18370*/  LDL.S16 R117, [R1+0x104] ;  /* 0x0001040001757983 */ /* 0x0002e80000100600 */
[----:B------:R-:W1:Y:S01]  /*18380*/  LDSM.16.MT88.4 R48, [R204+0x4c00] ;  /* 0x004c0000cc30783b */ /* 0x000e620000004200 */
[----:B--2---:R-:W-:Y:S04]  /*18390*/  PRMT R0, R109, 0x7632, R0 ;  /* 0x000076326d007816 */ /* 0x004fe80000000000 */
[----:B------:R-:W-:Y:S02]  /*183a0*/  LOP3.LUT R96, R0, 0xff, RZ, 0xc0, !PT ;  /* 0x000000ff00607812 */ /* 0x000fe400078ec0ff */
[----:B------:R-:W-:Y:S01]  /*183b0*/  LOP3.LUT R0, R105, 0xffff, RZ, 0xc0, !PT ;  /* 0x0000ffff69007812 */ /* 0x000fe200078ec0ff */
[----:B----4-:R-:W-:Y:S01]  /*183c0*/  IMAD.MOV.U32 R55, RZ, RZ, R69 ;  /* 0x000000ffff377224 */ /* 0x010fe200078e0045 */
[C---:B------:R-:W-:Y:S01]  /*183d0*/  ISETP.LE.U32.AND P5, PT, R96.reuse, UR11, PT ;  /* 0x0000000b60007c0c */ /* 0x040fe2000bfa3070 */
[----:B------:R4:W2:Y:S01]  /*183e0*/  LDL.S16 R69, [R1+0x100] ;  /* 0x0001000001457983 */ /* 0x0008a20000100600 */
[----:B------:R-:W-:Y:S02]  /*183f0*/  PRMT R96, R96, 0x5410, R97 ;  /* 0x0000541060607816 */ /* 0x000fe40000000061 */
[----:B------:R-:W-:Y:S01]  /*18400*/  LOP3.LUT R39, R55, R39, RZ, 0xc0, !PT ;  /* 0x0000002737277212 */ /* 0x000fe200078ec0ff */
[-C--:B-1----:R-:W-:Y:S08]  /*18410*/  HMMA.16816.F32.BF16 R4, R40, R48.reuse, R4 ;  /* 0x000000302804723c */ /* 0x082ff00000041804 */
[C---:B------:R-:W-:Y:S08]  /*18420*/  HMMA.16816.F32.BF16 R8, R36.reuse, R48, R8 ;  /* 0x000000302408723c */ /* 0x040ff00000041808 */
[-C--:B------:R-:W-:Y:S08]  /*18430*/  HMMA.16816.F32.BF16 R12, R36, R50.reuse, R12 ;  /* 0x00000032240c723c */ /* 0x080ff0000004180c */
[C---:B------:R-:W-:Y:S04]  /*18440*/  HMMA.16816.F32.BF16 R16, R40.reuse, R50, R16 ;  /* 0x000000322810723c */ /* 0x040fe80000041810 */
[----:B---3--:R-:W-:Y:S05]  /*18450*/  @P6 HFMA2.BF16_V2 R89, -RZ.H0_H0, RZ.H0_H0, -R2.H0_H0 ;  /* 0x200000ffff596231 */ /* 0x008fea0000340902 */
[----:B------:R-:W-:Y:S01]  /*18460*/  PRMT R67, R89, 0x7610, R67 ;  /* 0x0000761059437816 */ /* 0x000fe20000000043 */
[----:B------:R1:W-:Y:S03]  /*18470*/  @P6 STL.S16 [R1+0x118], R89 ;  /* 0x0001185901006387 */ /* 0x0003e60000100600 */
[----:B------:R-:W-:Y:S01]  /*18480*/  @P6 PRMT R2, R67, 0x5410, RZ ;  /* 0x0000541043026816 */ /* 0x000fe200000000ff */
[----:B------:R4:W3:Y:S01]  /*18490*/  LDL.S16 R58, [R1+0x114] ;  /* 0x00011400013a7983 */ /* 0x0008e20000100600 */
[----:B------:R-:W-:Y:S01]  /*184a0*/  ISETP.LE.U32.AND P6, PT, R97, UR11, PT ;  /* 0x0000000b61007c0c */ /* 0x000fe2000bfc3070 */
[----:B------:R-:W-:Y:S01]  /*184b0*/  @!P2 HFMA2.BF16_V2 R120, -RZ.H0_H0, RZ.H0_H0, -R52.H0_H0 ;  /* 0x200000ffff78a231 */ /* 0x000fe20000340934 */
[----:B------:R-:W-:Y:S01]  /*184c0*/  PRMT R67, R57, 0x5410, R56 ;  /* 0x0000541039437816 */ /* 0x000fe20000000038 */
[----:B------:R4:W4:Y:S01]  /*184d0*/  LDL.S16 R53, [R1+0x110] ;  /* 0x0001100001357983 */ /* 0x0009220000100600 */
[----:B------:R-:W-:Y:S02]  /*184e0*/  @!P5 HFMA2.BF16_V2 R117, -RZ.H0_H0, RZ.H0_H0, -R57.H0_H0 ;  /* 0x200000ffff75d231 */ /* 0x000fe40000340939 */
[----:B------:R-:W-:Y:S01]  /*184f0*/  PRMT R59, R120, 0x7610, R59 ;  /* 0x00007610783b7816 */ /* 0x000fe2000000003b */
[----:B------:R2:W-:Y:S03]  /*18500*/  STG.E.U16 desc[UR20][R44.64+-0x4e], R2 ;  /* 0xffffb2022c007986 */ /* 0x0005e6000c101514 */
[----:B------:R-:W-:Y:S01]  /*18510*/  @!P2 PRMT R52, R59, 0x5410, RZ ;  /* 0x000054103b34a816 */ /* 0x000fe200000000ff */
[----:B------:R-:W2:Y:S01]  /*18520*/  LDSM.16.MT88.4 R44, [R62+0xc00] ;  /* 0x000c00003e2c783b */ /* 0x000ea20000004200 */
[----:B------:R-:W-:Y:S01]  /*18530*/  PRMT R55, R117, 0x7610, R55 ;  /* 0x0000761075377816 */ /* 0x000fe20000000037 */
[----:B------:R-:W-:Y:S02]  /*18540*/  IMAD.MOV.U32 R59, RZ, RZ, R77 ;  /* 0x000000ffff3b7224 */ /* 0x000fe400078e004d */
[----:B------:R-:W-:Y:S01]  /*18550*/  STG.E.U16 desc[UR20][R70.64+-0x50], R157 ;  /* 0xffffb09d46007986 */ /* 0x000fe2000c101514 */
[----:B------:R-:W-:Y:S01]  /*18560*/  @!P5 PRMT R57, R55, 0x5410, RZ ;  /* 0x000054103739d816 */ /* 0x000fe200000000ff */
[----:B------:R-:W-:Y:S01]  /*18570*/  IMAD.MOV.U32 R55, RZ, RZ, R80 ;  /* 0x000000ffff377224 */ /* 0x000fe200078e0050 */
[----:B------:R-:W-:Y:S01]  /*18580*/  PRMT R80, R112, 0x5410, R140 ;  /* 0x0000541070507816 */ /* 0x000fe2000000008c */
[----:B------:R2:W-:Y:S01]  /*18590*/  STG.E.U16 desc[UR20][R70.64+-0x4e], R133 ;  /* 0xffffb28546007986 */ /* 0x0005e2000c101514 */
[----:B-1----:R-:W-:Y:S01]  /*185a0*/  LOP3.LUT R89, R109, 0xff, RZ, 0xc0, !PT ;  /* 0x000000ff6d597812 */ /* 0x002fe200078ec0ff */
[----:B--2---:R-:W-:Y:S01]  /*185b0*/  @!P6 HFMA2.BF16_V2 R69, -RZ.H0_H0, RZ.H0_H0, -R56.H0_H0 ;  /* 0x200000ffff45e231 */ /* 0x004fe20000340938 */
[----:B------:R-:W-:Y:S01]  /*185c0*/  SHF.R.U32.HI R109, RZ, 0x8, R0 ;  /* 0x00000008ff6d7819 */ /* 0x000fe20000011600 */
[----:B------:R1:W-:Y:S01]  /*185d0*/  STG.E.U16 desc[UR20][R180.64+-0x4e], R115 ;  /* 0xffffb273b4007986 */ /* 0x0003e2000c101514 */
[----:B------:R-:W-:Y:S02]  /*185e0*/  ISETP.LE.U32.AND P4, PT, R89, UR11, PT ;  /* 0x0000000b59007c0c */ /* 0x000fe4000bf83070 */
[----:B------:R-:W-:Y:S01]  /*185f0*/  PRMT R54, R69, 0x7610, R54 ;  /* 0x0000761045367816 */ /* 0x000fe20000000036 */
[----:B------:R2:W-:Y:S01]  /*18600*/  STG.E.U16 desc[UR20][R180.64+-0x50], R132 ;  /* 0xffffb084b4007986 */ /* 0x0005e2000c101514 */
[----:B------:R-:W-:Y:S02]  /*18610*/  LOP3.LUT R0, R109, 0xffff, RZ, 0xc0, !PT ;  /* 0x0000ffff6d007812 */ /* 0x000fe400078ec0ff */
[----:B------:R-:W-:Y:S01]  /*18620*/  @!P6 PRMT R56, R54, 0x5410, RZ ;  /* 0x000054103638e816 */ /* 0x000fe200000000ff */
[----:B------:R2:W-:Y:S01]  /*18630*/  STG.E.U16 desc[UR20][R178.64+-0x3e], R52 ;  /* 0xffffc234b2007986 */ /* 0x0005e2000c101514 */
[----:B------:R-:W-:Y:S02]  /*18640*/  PRMT R54, R169, 0x5410, R168 ;  /* 0x00005410a9367816 */ /* 0x000fe400000000a8 */
[----:B------:R-:W-:Y:S02]  /*18650*/  LOP3.LUT R2, R172, 0xff, RZ, 0xc0, !PT ;  /* 0x000000ffac027812 */ /* 0x000fe400078ec0ff */
[----:B------:R-:W-:Y:S01]  /*18660*/  PRMT R89, R89, 0x5410, R161 ;  /* 0x0000541059597816 */ /* 0x000fe200000000a1 */
[----:B------:R-:W-:Y:S01]  /*18670*/  @!P4 HFMA2.BF16_V2 R122, -RZ.H0_H0, RZ.H0_H0, -R3.H0_H0 ;  /* 0x200000ffff7ac231 */ /* 0x000fe20000340903 */
[----:B------:R-:W-:Y:S02]  /*18680*/  ISETP.LE.U32.AND P1, PT, R2, UR11, PT ;  /* 0x0000000b02007c0c */ /* 0x000fe4000bf23070 */
[--C-:B------:R-:W-:Y:S02]  /*18690*/  HSET2.LE.AND R54, R54, R212.reuse, PT ;  /* 0x000000d436367233 */ /* 0x100fe40003803000 */
[----:B------:R-:W-:Y:S01]  /*186a0*/  PRMT R64, R122, 0x7610, R64 ;  /* 0x000076107a407816 */ /* 0x000fe20000000040 */
[----:B------:R-:W-:Y:S03]  /*186b0*/  @!P4 STL.S16 [R1+0x10c], R122 ;  /* 0x00010c7a0100c387 */ /* 0x000fe60000100600 */
[----:B------:R-:W-:Y:S01]  /*186c0*/  @!P4 PRMT R3, R64, 0x5410, RZ ;  /* 0x000054104003c816 */ /* 0x000fe200000000ff */
[----:B------:R-:W-:Y:S01]  /*186d0*/  @!P2 STL.S16 [R1+0x108], R120 ;  /* 0x000108780100a387 */ /* 0x000fe20000100600 */
[----:B------:R-:W-:Y:S01]  /*186e0*/  ISETP.GT.U32.AND P4, PT, R148, UR11, PT ;  /* 0x0000000b94007c0c */ /* 0x000fe2000bf84070 */
[----:B------:R-:W-:Y:S01]  /*186f0*/  IMAD.MOV.U32 R133, RZ, RZ, R136 ;  /* 0x000000ffff857224 */ /* 0x000fe200078e0088 */
[----:B------:R-:W-:Y:S01]  /*18700*/  ISETP.GT.U32.AND P2, PT, R146, UR11, PT ;  /* 0x0000000b92007c0c */ /* 0x000fe2000bf44070 */
[----:B------:R2:W-:Y:S01]  /*18710*/  @!P5 STL.S16 [R1+0x104], R117 ;  /* 0x000104750100d387 */ /* 0x0005e20000100600 */
[----:B-1----:R-:W-:Y:S01]  /*18720*/  PRMT R115, R2, 0x5410, R148 ;  /* 0x0000541002737816 */ /* 0x002fe20000000094 */
[-C--:B------:R-:W-:Y:S02]  /*18730*/  HMMA.16816.F32.BF16 R20, R40, R44.reuse, R20 ;  /* 0x0000002c2814723c */ /* 0x080fe40000041814 */
[----:B------:R1:W-:Y:S01]  /*18740*/  @!P6 STL.S16 [R1+0x100], R69 ;  /* 0x000100450100e387 */ /* 0x0003e20000100600 */
[----:B------:R-:W-:Y:S01]  /*18750*/  PRMT R2, R230, 0x5410, R221 ;  /* 0x00005410e6027816 */ /* 0x000fe200000000dd */
[----:B--2---:R-:W-:Y:S01]  /*18760*/  IMAD.MOV.U32 R132, RZ, RZ, R137 ;  /* 0x000000ffff847224 */ /* 0x004fe200078e0089 */
[----:B------:R-:W-:Y:S01]  /*18770*/  ISETP.GT.U32.AND P5, PT, R145, UR11, PT ;  /* 0x0000000b91007c0c */ /* 0x000fe2000bfa4070 */
[----:B------:R2:W-:Y:S01]  /*18780*/  STG.E.U16 desc[UR20][R178.64+-0x40], R3 ;  /* 0xffffc003b2007986 */ /* 0x0005e2000c101514 */
[----:B------:R-:W-:Y:S01]  /*18790*/  ISETP.LE.U32.AND P6, PT, R0, UR11, PT ;  /* 0x0000000b00007c0c */ /* 0x000fe2000bfc3070 */
[C---:B------:R-:W-:Y:S04]  /*187a0*/  HMMA.16816.F32.BF16 R24, R36.reuse, R44, R24 ;  /* 0x0000002c2418723c */ /* 0x040fe80000041818 */
[--C-:B------:R-:W-:Y:S01]  /*187b0*/  HSET2.LE.AND R52, R2, R212.reuse, PT ;  /* 0x000000d402347233 */ /* 0x100fe20003803000 */
[----:B------:R-:W-:Y:S01]  /*187c0*/  IMAD.WIDE R44, R244, -0x70, R70 ;  /* 0xffffff90f42c7825 */ /* 0x000fe200078e0246 */
[----:B------:R-:W-:Y:S02]  /*187d0*/  PRMT R2, R242, 0x7610, R2 ;  /* 0x00007610f2027816 */ /* 0x000fe40000000002 */
[----:B------:R-:W-:Y:S01]  /*187e0*/  PRMT R64, R129, 0x5410, R167 ;  /* 0x0000541081407816 */ /* 0x000fe200000000a7 */
[-C--:B------:R-:W-:Y:S01]  /*187f0*/  HMMA.16816.F32.BF16 R28, R36, R46.reuse, R28 ;  /* 0x0000002e241c723c */ /* 0x080fe2000004181c */
[----:B------:R2:W-:Y:S02]  /*18800*/  STG.E.U16 desc[UR20][R44.64+-0x40], R57 ;  /* 0xffffc0392c007986 */ /* 0x0005e4000c101514 */
[----:B------:R-:W-:Y:S01]  /*18810*/  LOP3.LUT R39, R119, 0xff00ff, RZ, 0xc0, !PT ;  /* 0x00ff00ff77277812 */ /* 0x000fe200078ec0ff */
[----:B------:R-:W-:Y:S01]  /*18820*/  IMAD.WIDE R70, R244, 0x70, R44 ;  /* 0x00000070f4467825 */ /* 0x000fe200078e022c */
[--C-:B------:R-:W-:Y:S01]  /*18830*/  HSET2.LE.AND R38, R98, R212.reuse, PT ;  /* 0x000000d462267233 */ /* 0x100fe20003803000 */
[----:B------:R2:W-:Y:S01]  /*18840*/  STG.E.U16 desc[UR20][R44.64+-0x3e], R56 ;  /* 0xffffc2382c007986 */ /* 0x0005e2000c101514 */
[----:B------:R-:W-:Y:S01]  /*18850*/  PRMT R117, R141, 0x5410, R139 ;  /* 0x000054108d757816 */ /* 0x000fe2000000008b */
[----:B------:R-:W-:Y:S02]  /*18860*/  HMMA.16816.F32.BF16 R32, R40, R46, R32 ;  /* 0x0000002e2820723c */ /* 0x000fe40000041820 */
[----:B------:R-:W-:Y:S02]  /*18870*/  LDSM.16.MT88.4 R40, [R62+0x1000] ;  /* 0x001000003e28783b */ /* 0x000fe40000004200 */
[----:B-1----:R-:W-:Y:S02]  /*18880*/  PRMT R69, R128, 0x5410, R123 ;  /* 0x0000541080457816 */ /* 0x002fe4000000007b */
[--C-:B------:R-:W-:Y:S01]  /*18890*/  HSET2.LE.AND R39, R39, R212.reuse, PT ;  /* 0x000000d427277233 */ /* 0x100fe20003803000 */
[----:B------:R-:W-:Y:S01]  /*188a0*/  STG.E.U16 desc[UR20][R70.64+-0x3e], R102 ;  /* 0xffffc26646007986 */ /* 0x000fe2000c101514 */
[----:B--2---:R-:W-:Y:S02]  /*188b0*/  PRMT R3, R242, 0x7632, R3 ;  /* 0x00007632f2037816 */ /* 0x004fe40000000003 */
[--C-:B------:R-:W-:Y:S01]  /*188c0*/  HSET2.LE.AND R37, R69, R212.reuse, PT ;  /* 0x000000d445257233 */ /* 0x100fe20003803000 */
[----:B------:R-:W-:Y:S01]  /*188d0*/  STG.E.U16 desc[UR20][R70.64+-0x40], R103 ;  /* 0xffffc06746007986 */ /* 0x000fe2000c101514 */
[----:B------:R-:W-:Y:S02]  /*188e0*/  LOP3.LUT R38, R82, R38, RZ, 0xc0, !PT ;  /* 0x0000002652267212 */ /* 0x000fe400078ec0ff */
[----:B------:R-:W-:Y:S01]  /*188f0*/  LOP3.LUT R39, R74, R39, RZ, 0xc0, !PT ;  /* 0x000000274a277212 */ /* 0x000fe200078ec0ff */
[----:B------:R-:W-:Y:S01]  /*18900*/  STG.E.U16 desc[UR20][R180.64+-0x40], R88 ;  /* 0xffffc058b4007986 */ /* 0x000fe2000c101514 */
[----:B------:R-:W-:Y:S01]  /*18910*/  LOP3.LUT R37, R100, R37, RZ, 0xc0, !PT ;  /* 0x0000002564257212 */ /* 0x000fe200078ec0ff */
[----:B------:R-:W-:Y:S01]  /*18920*/  IMAD.MOV.U32 R100, RZ, RZ, R86 ;  /* 0x000000ffff647224 */ /* 0x000fe200078e0056 */
[----:B------:R-:W-:Y:S01]  /*18930*/  PRMT R69, R108, 0x5410, R175 ;  /* 0x000054106c457816 */ /* 0x000fe200000000af */
[----:B------:R1:W-:Y:S01]  /*18940*/  STG.E.U16 desc[UR20][R180.64+-0x3e], R76 ;  /* 0xffffc24cb4007986 */ /* 0x0003e2000c101514 */
[----:B------:R-:W-:Y:S02]  /*18950*/  PRMT R57, R177, 0x5410, R173 ;  /* 0x00005410b1397816 */ /* 0x000fe400000000ad */
[----:B------:R-:W-:Y:S02]  /*18960*/  PRMT R74, R104, 0x7771, RZ ;  /* 0x00007771684a7816 */ /* 0x000fe400000000ff */
[----:B------:R-:W-:Y:S02]  /*18970*/  PRMT R47, R174, 0x5410, R171 ;  /* 0x00005410ae2f7816 */ /* 0x000fe400000000ab */
[--C-:B------:R-:W-:Y:S02]  /*18980*/  HSET2.LE.AND R57, R57, R212.reuse, PT ;  /* 0x000000d439397233 */ /* 0x100fe40003803000 */
[----:B------:R-:W-:Y:S02]  /*18990*/  PRMT R56, R184, 0x5410, R183 ;  /* 0x00005410b8387816 */ /* 0x000fe400000000b7 */
[----:B------:R-:W-:Y:S02]  /*189a0*/  LOP3.LUT R47, R47, 0xff00ff, RZ, 0xc0, !PT ;  /* 0x00ff00ff2f2f7812 */ /* 0x000fe400078ec0ff */
[----:B------:R-:W-:Y:S02]  /*189b0*/  PRMT R82, R114, 0x5410, R166 ;  /* 0x0000541072527816 */ /* 0x000fe400000000a6 */
[--C-:B------:R-:W-:Y:S02]  /*189c0*/  HSET2.LE.AND R56, R56, R212.reuse, PT ;  /* 0x000000d438387233 */ /* 0x100fe40003803000 */
[--C-:B------:R-:W-:Y:S02]  /*189d0*/  HSET2.LE.AND R47, R47, R212.reuse, PT ;  /* 0x000000d42f2f7233 */ /* 0x100fe40003803000 */
[C---:B------:R-:W-:Y:S02]  /*189e0*/  PRMT R98, R86.reuse, 0x7772, RZ ;  /* 0x0000777256627816 */ /* 0x040fe400000000ff */
[----:B------:R-:W-:Y:S02]  /*189f0*/  PRMT R86, R86, 0x7771, RZ ;  /* 0x0000777156567816 */ /* 0x000fe400000000ff */
[----:B------:R-:W-:Y:S01]  /*18a00*/  LOP3.LUT R47, R63, R47, RZ, 0xc0, !PT ;  /* 0x0000002f3f2f7212 */ /* 0x000fe200078ec0ff */
[----:B------:R-:W-:Y:S01]  /*18a10*/  IMAD.MOV.U32 R63, RZ, RZ, R90 ;  /* 0x000000ffff3f7224 */ /* 0x000fe200078e005a */
[----:B------:R-:W-:Y:S02]  /*18a20*/  PRMT R143, R98, 0x5410, R87 ;  /* 0x00005410628f7816 */ /* 0x000fe40000000057 */
[----:B-1----:R-:W-:Y:S02]  /*18a30*/  PRMT R76, R214, 0x5410, R199 ;  /* 0x00005410d64c7816 */ /* 0x002fe400000000c7 */
[----:B------:R-:W-:Y:S05]  /*18a40*/  LOP3.LUT R143, R143, 0xff00ff, RZ, 0xc0, !PT ;  /* 0x00ff00ff8f8f7812 */ /* 0x000fea00078ec0ff */
[----:B------:R-:W-:Y:S01]  /*18a50*/  HSET2.LE.AND R143, R143, R212, PT ;  /* 0x000000d48f8f7233 */ /* 0x000fe20003803000 */
[----:B---3--:R-:W-:Y:S02]  /*18a60*/  @!P1 HFMA2.BF16_V2 R58, -RZ.H0_H0, RZ.H0_H0, -R61.H0_H0 ;  /* 0x200000ffff3a9231 */ /* 0x008fe4000034093d */
[----:B----4-:R-:W-:Y:S03]  /*18a70*/  @P4 HFMA2.BF16_V2 R53, -RZ.H0_H0, RZ.H0_H0, -R60.H0_H0 ;  /* 0x200000ffff354231 */ /* 0x010fe6000034093c */
[----:B------:R-:W-:Y:S01]  /*18a80*/  PRMT R48, R58, 0x7610, R48 ;  /* 0x000076103a307816 */ /* 0x000fe20000000030 */
[----:B------:R1:W-:Y:S01]  /*18a90*/  @!P1 STL.S16 [R1+0x114], R58 ;  /* 0x0001143a01009387 */ /* 0x0003e20000100600 */
[----:B------:R-:W-:Y:S03]  /*18aa0*/  PRMT R0, R53, 0x7610, R0 ;  /* 0x0000761035007816 */ /* 0x000fe60000000000 */
[----:B------:R2:W-:Y:S01]  /*18ab0*/  @P4 STL.S16 [R1+0x110], R53 ;  /* 0x0001103501004387 */ /* 0x0005e20000100600 */
[----:B------:R-:W-:Y:S02]  /*18ac0*/  @!P1 PRMT R61, R48, 0x5410, RZ ;  /* 0x00005410303d9816 */ /* 0x000fe400000000ff */
[----:B------:R-:W-:Y:S01]  /*18ad0*/  @P4 PRMT R60, R0, 0x5410, RZ ;  /* 0x00005410003c4816 */ /* 0x000fe200000000ff */
[----:B------:R3:W4:Y:S01]  /*18ae0*/  LDL.S16 R127, [R1+0xfc] ;  /* 0x0000fc00017f7983 */ /* 0x0007220000100600 */
[----:B------:R-:W-:Y:S01]  /*18af0*/  ISETP.GT.U32.AND P1, PT, R141, UR11, PT ;  /* 0x0000000b8d007c0c */ /* 0x000fe2000bf24070 */
[----:B------:R-:W-:Y:S01]  /*18b00*/  IMAD.MOV.U32 R0, RZ, RZ, R81 ;  /* 0x000000ffff007224 */ /* 0x000fe200078e0051 */
[----:B------:R-:W-:Y:S01]  /*18b10*/  ISETP.GT.U32.AND P4, PT, R139, UR11, PT ;  /* 0x0000000b8b007c0c */ /* 0x000fe2000bf84070 */
[----:B------:R3:W3:Y:S01]  /*18b20*/  LDL.S16 R122, [R1+0xf8] ;  /* 0x0000f800017a7983 */ /* 0x0006e20000100600 */
[----:B------:R-:W-:Y:S02]  /*18b30*/  PRMT R81, R104, 0x7773, RZ ;  /* 0x0000777368517816 */ /* 0x000fe400000000ff */
[----:B------:R-:W-:Y:S01]  /*18b40*/  LOP3.LUT R52, R0, R52, RZ, 0xc0, !PT ;  /* 0x0000003400347212 */ /* 0x000fe200078ec0ff */
[----:B------:R3:W3:Y:S01]  /*18b50*/  LDL.S16 R120, [R1+0xf4] ;  /* 0x0000f40001787983 */ /* 0x0006e20000100600 */
[--C-:B------:R-:W-:Y:S02]  /*18b60*/  HSET2.LE.AND R0, R64, R212.reuse, PT ;  /* 0x000000d440007233 */ /* 0x100fe40003803000 */
[----:B------:R-:W-:Y:S01]  /*18b70*/  PRMT R64, R2, 0x5410, R3 ;  /* 0x0000541002407816 */ /* 0x000fe20000000003 */
[----:B------:R-:W2:Y:S02]  /*18b80*/  LDSM.16.MT88.4 R48, [R204+0x5000] ;  /* 0x00500000cc30783b */ /* 0x000ea40000004200 */
[----:B------:R-:W-:Y:S02]  /*18b90*/  LOP3.LUT R36, R101, R0, RZ, 0xc0, !PT ;  /* 0x0000000065247212 */ /* 0x000fe400078ec0ff */
[----:B------:R-:W-:Y:S01]  /*18ba0*/  LOP3.LUT R0, R72, 0xffff, RZ, 0xc0, !PT ;  /* 0x0000ffff48007812 */ /* 0x000fe200078ec0ff */
[----:B------:R2:W-:Y:S01]  /*18bb0*/  STG.E.U16 desc[UR20][R178.64+-0x30], R61 ;  /* 0xffffd03db2007986 */ /* 0x0005e2000c101514 */
[----:B-1----:R-:W-:Y:S02]  /*18bc0*/  IMAD.MOV.U32 R58, RZ, RZ, R78 ;  /* 0x000000ffff3a7224 */ /* 0x002fe400078e004e */
[----:B------:R-:W-:Y:S01]  /*18bd0*/  SHF.R.U32.HI R77, RZ, 0x8, R0 ;  /* 0x00000008ff4d7819 */ /* 0x000fe20000011600 */
[----:B------:R-:W-:Y:S01]  /*18be0*/  STG.E.U16 desc[UR20][R178.64+-0x2e], R60 ;  /* 0xffffd23cb2007986 */ /* 0x000fe2000c101514 */
[----:B--2---:R-:W-:Y:S01]  /*18bf0*/  PRMT R53, R217, 0x5410, R216 ;  /* 0x00005410d9357816 */ /* 0x004fe200000000d8 */
[----:B------:R-:W-:Y:S01]  /*18c00*/  IMAD.MOV.U32 R78, RZ, RZ, R104 ;  /* 0x000000ffff4e7224 */ /* 0x000fe200078e0068 */
[----:B------:R-:W-:Y:S02]  /*18c10*/  LOP3.LUT R54, R58, R54, RZ, 0xc0, !PT ;  /* 0x000000363a367212 */ /* 0x000fe400078ec0ff */
[----:B------:R-:W-:Y:S02]  /*18c20*/  LOP3.LUT R0, R77, 0xffff, RZ, 0xc0, !PT ;  /* 0x0000ffff4d007812 */ /* 0x000fe400078ec0ff */
[--C-:B------:R-:W-:Y:S02]  /*18c30*/  HSET2.LE.AND R53, R53, R212.reuse, PT ;  /* 0x000000d435357233 */ /* 0x100fe40003803000 */
[----:B------:R-:W-:Y:S03]  /*18c40*/  PRMT R58, R193, 0x5410, R215 ;  /* 0x00005410c13a7816 */ /* 0x000fe600000000d7 */
[----:B------:R-:W-:Y:S02]  /*18c50*/  LOP3.LUT R53, R55, R53, RZ, 0xc0, !PT ;  /* 0x0000003537357212 */ /* 0x000fe400078ec0ff */
[----:B------:R-:W-:Y:S02]  /*18c60*/  LOP3.LUT R55, R118, 0xff00ff, RZ, 0xc0, !PT ;  /* 0x00ff00ff76377812 */ /* 0x000fe400078ec0ff */
[--C-:B------:R-:W-:Y:S03]  /*18c70*/  HSET2.LE.AND R58, R58, R212.reuse, PT ;  /* 0x000000d43a3a7233 */ /* 0x100fe60003803000 */
[----:B------:R-:W-:Y:S01]  /*18c80*/  HSET2.LE.AND R55, R55, R212, PT ;  /* 0x000000d437377233 */ /* 0x000fe20003803000 */
[----:B------:R-:W-:Y:S04]  /*18c90*/  IMAD.MOV.U32 R61, RZ, RZ, R91 ;  /* 0x000000ffff3d7224 */ /* 0x000fe800078e005b */
[----:B------:R-:W-:Y:S02]  /*18ca0*/  LOP3.LUT R55, R59, R55, RZ, 0xc0, !PT ;  /* 0x000000373b377212 */ /* 0x000fe400078ec0ff */
[----:B------:R-:W-:Y:S01]  /*18cb0*/  PRMT R59, R111, 0x5410, R110 ;  /* 0x000054106f3b7816 */ /* 0x000fe2000000006e */
[-C--:B------:R-:W-:Y:S08]  /*18cc0*/  HMMA.16816.F32.BF16 R4, R36, R48.reuse, R4 ;  /* 0x000000302404723c */ /* 0x080ff00000041804 */
[C---:B------:R-:W-:Y:S08]  /*18cd0*/  HMMA.16816.F32.BF16 R8, R52.reuse, R48, R8 ;  /* 0x000000303408723c */ /* 0x040ff00000041808 */
[-C--:B------:R-:W-:Y:S08]  /*18ce0*/  HMMA.16816.F32.BF16 R12, R52, R50.reuse, R12 ;  /* 0x00000032340c723c */ /* 0x080ff0000004180c */
[C---:B------:R-:W-:Y:S01]  /*18cf0*/  HMMA.16816.F32.BF16 R16, R36.reuse, R50, R16 ;  /* 0x000000322410723c */ /* 0x040fe20000041810 */
[----:B------:R-:W1:Y:S07]  /*18d00*/  LDSM.16.MT88.4 R48, [R204+0x5400] ;  /* 0x00540000cc30783b */ /* 0x000e6e0000004200 */
[-C--:B------:R-:W-:Y:S08]  /*18d10*/  HMMA.16816.F32.BF16 R20, R36, R40.reuse, R20 ;  /* 0x000000282414723c */ /* 0x080ff00000041814 */
[C---:B------:R-:W-:Y:S04]  /*18d20*/  HMMA.16816.F32.BF16 R24, R52.reuse, R40, R24 ;  /* 0x000000283418723c */ /* 0x040fe80000041818 */
[----:B------:R-:W-:Y:S01]  /*18d30*/  PRMT R41, R90, 0x7610, R41 ;  /* 0x000076105a297816 */ /* 0x000fe20000000029 */
[----:B------:R-:W-:Y:S03]  /*18d40*/  IMAD.MOV.U32 R40, RZ, RZ, R84 ;  /* 0x000000ffff287224 */ /* 0x000fe600078e0054 */
[-C--:B------:R-:W-:Y:S01]  /*18d50*/  HMMA.16816.F32.BF16 R28, R52, R42.reuse, R28 ;  /* 0x0000002a341c723c */ /* 0x080fe2000004181c */
[----:B------:R-:W2:Y:S02]  /*18d60*/  MUFU.EX2 R53, R124 ;  /* 0x0000007c00357308 */ /* 0x000ea40000000800 */
[----:B------:R-:W-:Y:S05]  /*18d70*/  PRMT R52, R225, 0x7632, R52 ;  /* 0x00007632e1347816 */ /* 0x000fea0000000034 */
[----:B------:R-:W-:Y:S01]  /*18d80*/  HMMA.16816.F32.BF16 R32, R36, R42, R32 ;  /* 0x0000002a2420723c */ /* 0x000fe20000041820 */
[----:B------:R-:W1:Y:S03]  /*18d90*/  LDSM.16.MT88.4 R36, [R62+0x1400] ;  /* 0x001400003e24783b */ /* 0x000e660000004200 */
[----:B------:R-:W-:Y:S01]  /*18da0*/  IMAD.WIDE R42, R244, -0x70, R70 ;  /* 0xffffff90f42a7825 */ /* 0x000fe200078e0246 */
[----:B------:R-:W-:Y:S03]  /*18db0*/  SHF.R.U32.HI R70, RZ, 0x18, R105 ;  /* 0x00000018ff467819 */ /* 0x000fe60000011669 */
[----:B----4-:R-:W-:Y:S02]  /*18dc0*/  @P2 HFMA2.BF16_V2 R127, -RZ.H0_H0, RZ.H0_H0, -R2.H0_H0 ;  /* 0x200000ffff7f2231 */ /* 0x010fe40000340902 */
[----:B---3--:R-:W-:Y:S03]  /*18dd0*/  @P5 HFMA2.BF16_V2 R122, -RZ.H0_H0, RZ.H0_H0, -R3.H0_H0 ;  /* 0x200000ffff7a5231 */ /* 0x008fe60000340903 */
[----:B------:R-:W-:Y:S01]  /*18de0*/  PRMT R44, R127, 0x7610, R44 ;  /* 0x000076107f2c7816 */ /* 0x000fe2000000002c */
[----:B------:R-:W-:Y:S03]  /*18df0*/  @P2 STL.S16 [R1+0xfc], R127 ;  /* 0x0000fc7f01002387 */ /* 0x000fe60000100600 */
[----:B------:R-:W-:Y:S01]  /*18e00*/  @P2 PRMT R2, R44, 0x5410, RZ ;  /* 0x000054102c022816 */ /* 0x000fe200000000ff */
[----:B------:R-:W-:Y:S01]  /*18e10*/  @P5 STL.S16 [R1+0xf8], R122 ;  /* 0x0000f87a01005387 */ /* 0x000fe20000100600 */
[----:B------:R-:W-:Y:S02]  /*18e20*/  ISETP.GT.U32.AND P2, PT, R166, UR11, PT ;  /* 0x0000000ba6007c0c */ /* 0x000fe4000bf44070 */
[----:B------:R-:W-:Y:S01]  /*18e30*/  PRMT R46, R122, 0x7610, R46 ;  /* 0x000076107a2e7816 */ /* 0x000fe2000000002e */
[----:B------:R3:W4:Y:S03]  /*18e40*/  LDL.S16 R45, [R1+0xf0] ;  /* 0x0000f000012d7983 */ /* 0x0007260000100600 */
[----:B------:R-:W-:Y:S01]  /*18e50*/  @P5 PRMT R3, R46, 0x5410, RZ ;  /* 0x000054102e035816 */ /* 0x000fe200000000ff */
[----:B------:R3:W3:Y:S01]  /*18e60*/  LDL.S16 R44, [R1+0xec] ;  /* 0x0000ec00012c7983 */ /* 0x0006e20000100600 */
[----:B------:R-:W-:Y:S01]  /*18e70*/  ISETP.LE.U32.AND P5, PT, R0, UR11, PT ;  /* 0x0000000b00007c0c */ /* 0x000fe2000bfa3070 */
[----:B------:R-:W-:Y:S01]  /*18e80*/  IMAD.MOV.U32 R0, RZ, RZ, R85 ;  /* 0x000000ffff007224 */ /* 0x000fe200078e0055 */
[----:B------:R-:W-:Y:S01]  /*18e90*/  PRMT R46, R113, 0x5410, R185 ;  /* 0x00005410712e7816 */ /* 0x000fe200000000b9 */
[----:B------:R2:W-:Y:S02]  /*18ea0*/  STG.E.U16 desc[UR20][R42.64+-0x30], R2 ;  /* 0xffffd0022a007986 */ /* 0x0005e4000c101514 */
[----:B------:R-:W-:Y:S01]  /*18eb0*/  @P2 HFMA2.BF16_V2 R120, -RZ.H0_H0, RZ.H0_H0, -R93.H1_H1 ;  /* 0x200000ffff782231 */ /* 0x000fe2000036095d */
[----:B------:R-:W-:Y:S01]  /*18ec0*/  LOP3.LUT R58, R0, R58, RZ, 0xc0, !PT ;  /* 0x0000003a003a7212 */ /* 0x000fe200078ec0ff */
[----:B------:R1:W-:Y:S01]  /*18ed0*/  STG.E.U16 desc[UR20][R42.64+-0x2e], R3 ;  /* 0xffffd2032a007986 */ /* 0x0003e2000c101514 */
[----:B------:R-:W2:Y:S02]  /*18ee0*/  MUFU.EX2 R0, R125 ;  /* 0x0000007d00007308 */ /* 0x000ea40000000800 */
[----:B------:R-:W-:Y:S01]  /*18ef0*/  PRMT R104, R120, 0x7610, R104 ;  /* 0x0000761078687816 */ /* 0x000fe20000000068 */
[----:B------:R-:W-:Y:S04]  /*18f00*/  @P2 STL.S16 [R1+0xf4], R120 ;  /* 0x0000f47801002387 */ /* 0x000fe80000100600 */
[----:B------:R-:W-:Y:S01]  /*18f10*/  LDSM.16.MT88.4 R164, [R204+0x5c00] ;  /* 0x005c0000cca4783b */ /* 0x000fe20000004200 */
[----:B--2---:R-:W-:Y:S04]  /*18f20*/  PRMT R2, R105, 0x7632, R2 ;  /* 0x0000763269027816 */ /* 0x004fe80000000002 */
[----:B------:R-:W-:Y:S01]  /*18f30*/  LOP3.LUT R71, R2, 0xff, RZ, 0xc0, !PT ;  /* 0x000000ff02477812 */ /* 0x000fe200078ec0ff */
[----:B------:R-:W-:Y:S01]  /*18f40*/  FADD.FTZ R2, R53, R224 ;  /* 0x000000e035027221 */ /* 0x000fe20000010000 */
[----:B------:R-:W-:Y:S02]  /*18f50*/  F2FP.BF16.F32.PACK_AB R53, R0, R53 ;  /* 0x000000350035723e */ /* 0x000fe400000010ff */
[----:B-1----:R-:W-:Y:S02]  /*18f60*/  PRMT R3, R229, 0x7632, R3 ;  /* 0x00007632e5037816 */ /* 0x002fe40000000003 */
[----:B------:R-:W-:Y:S05]  /*18f70*/  PRMT R153, R71, 0x5410, R70 ;  /* 0x0000541047997816 */ /* 0x000fea0000000046 */
[----:B------:R-:W-:Y:S01]  /*18f80*/  HSET2.LE.AND R153, R153, R212, PT ;  /* 0x000000d499997233 */ /* 0x000fe20003803000 */
[--C-:B----4-:R-:W-:Y:S02]  /*18f90*/  @P1 HFMA2.BF16_V2 R45, -RZ.H0_H0, RZ.H0_H0, -R90.reuse.H0_H0 ;  /* 0x200000ffff2d1231 */ /* 0x110fe4000034095a */
[----:B---3--:R-:W-:Y:S03]  /*18fa0*/  @P4 HFMA2.BF16_V2 R44, -RZ.H0_H0, RZ.H0_H0, -R90.H1_H1 ;  /* 0x200000ffff2c4231 */ /* 0x008fe6000036095a */
[----:B------:R-:W-:Y:S01]  /*18fb0*/  PRMT R103, R45, 0x7610, R103 ;  /* 0x000076102d677816 */ /* 0x000fe20000000067 */
[----:B------:R1:W-:Y:S01]  /*18fc0*/  @P1 STL.S16 [R1+0xf0], R45 ;  /* 0x0000f02d01001387 */ /* 0x0003e20000100600 */
[----:B------:R-:W-:Y:S03]  /*18fd0*/  PRMT R88, R44, 0x7610, R88 ;  /* 0x000076102c587816 */ /* 0x000fe60000000058 */
[----:B------:R2:W-:Y:S01]  /*18fe0*/  @P4 STL.S16 [R1+0xec], R44 ;  /* 0x0000ec2c01004387 */ /* 0x0005e20000100600 */
[----:B------:R-:W-:Y:S02]  /*18ff0*/  @P1 PRMT R41, R103, 0x5410, RZ ;  /* 0x0000541067291816 */ /* 0x000fe400000000ff */
[----:B------:R-:W-:Y:S01]  /*19000*/  ISETP.LE.U32.AND P1, PT, R71, UR11, PT ;  /* 0x0000000b47007c0c */ /* 0x000fe2000bf23070 */
[----:B------:R3:W4:Y:S04]  /*19010*/  LDL.S16 R102, [R1+0xe8] ;  /* 0x0000e80001667983 */ /* 0x0007280000100600 */
[----:B------:R3:W3:Y:S04]  /*19020*/  LDL.S16 R101, [R1+0xe4] ;  /* 0x0000e40001657983 */ /* 0x0006e80000100600 */
[----:B------:R3:W3:Y:S01]  /*19030*/  LDL.S16 R97, [R1+0xe0] ;  /* 0x0000e00001617983 */ /* 0x0006e20000100600 */
[----:B-1----:R-:W-:Y:S02]  /*19040*/  IMAD.MOV.U32 R45, RZ, RZ, R79 ;  /* 0x000000ffff2d7224 */ /* 0x002fe400078e004f */
[----:B--2---:R-:W-:Y:S03]  /*19050*/  IMAD.MOV.U32 R44, RZ, RZ, R83 ;  /* 0x000000ffff2c7224 */ /* 0x004fe600078e0053 */
[----:B------:R-:W-:Y:S02]  /*19060*/  LOP3.LUT R57, R45, R57, RZ, 0xc0, !PT ;  /* 0x000000392d397212 */ /* 0x000fe400078ec0ff */
[--C-:B------:R-:W-:Y:S02]  /*19070*/  HSET2.LE.AND R45, R59, R212.reuse, PT ;  /* 0x000000d43b2d7233 */ /* 0x100fe40003803000 */
[----:B------:R-:W-:Y:S02]  /*19080*/  LOP3.LUT R59, R76, 0xff00ff, RZ, 0xc0, !PT ;  /* 0x00ff00ff4c3b7812 */ /* 0x000fe400078ec0ff */
[----:B------:R-:W-:Y:S02]  /*19090*/  LOP3.LUT R56, R44, R56, RZ, 0xc0, !PT ;  /* 0x000000382c387212 */ /* 0x000fe400078ec0ff */
[--C-:B------:R-:W-:Y:S02]  /*190a0*/  HSET2.LE.AND R44, R46, R212.reuse, PT ;  /* 0x000000d42e2c7233 */ /* 0x100fe40003803000 */
[--C-:B------:R-:W-:Y:S02]  /*190b0*/  HSET2.LE.AND R59, R59, R212.reuse, PT ;  /* 0x000000d43b3b7233 */ /* 0x100fe40003803000 */
[--C-:B------:R-:W-:Y:S02]  /*190c0*/  HSET2.LE.AND R46, R69, R212.reuse, PT ;  /* 0x000000d4452e7233 */ /* 0x100fe40003803000 */
[----:B------:R-:W-:Y:S02]  /*190d0*/  LOP3.LUT R44, R75, R44, RZ, 0xc0, !PT ;  /* 0x0000002c4b2c7212 */ /* 0x000fe400078ec0ff */
[----:B------:R-:W-:Y:S02]  /*190e0*/  LOP3.LUT R59, R40, R59, RZ, 0xc0, !PT ;  /* 0x0000003b283b7212 */ /* 0x000fe400078ec0ff */
[----:B------:R-:W-:Y:S01]  /*190f0*/  LOP3.LUT R46, R68, R46, RZ, 0xc0, !PT ;  /* 0x0000002e442e7212 */ /* 0x000fe200078ec0ff */
[----:B------:R-:W-:Y:S01]  /*19100*/  IMAD.WIDE R68, R244, 0x70, R42 ;  /* 0x00000070f4447825 */ /* 0x000fe200078e022a */
[----:B------:R-:W-:Y:S01]  /*19110*/  PRMT R40, R93, 0x7632, R40 ;  /* 0x000076325d287816 */ /* 0x000fe20000000028 */
[----:B------:R1:W2:Y:S01]  /*19120*/  LDL.S16 R43, [R1+0xdc] ;  /* 0x0000dc00012b7983 */ /* 0x0002a20000100600 */
[----:B------:R-:W-:Y:S01]  /*19130*/  @P2 PRMT R40, R104, 0x5410, RZ ;  /* 0x0000541068282816 */ /* 0x000fe200000000ff */
[----:B------:R-:W-:Y:S01]  /*19140*/  FADD.FTZ R42, R0, R2 ;  /* 0x00000002002a7221 */ /* 0x000fe20000010000 */
[----:B------:R-:W-:Y:S01]  /*19150*/  ISETP.LE.U32.AND P2, PT, R152, UR11, PT ;  /* 0x0000000b98007c0c */ /* 0x000fe2000bf43070 */
[----:B------:R-:W-:Y:S01]  /*19160*/  STG.E.U16 desc[UR20][R68.64+-0x30], R99 ;  /* 0xffffd06344007986 */ /* 0x000fe2000c101514 */
[----:B------:R-:W-:Y:S02]  /*19170*/  PRMT R0, R229, 0x7610, R0 ;  /* 0x00007610e5007816 */ /* 0x000fe40000000000 */
[----:B------:R-:W-:Y:S01]  /*19180*/  PRMT R2, R225, 0x7610, R2 ;  /* 0x00007610e1027816 */ /* 0x000fe20000000002 */
[----:B------:R-:W-:Y:S01]  /*19190*/  STL [R1+0x94], R42 ;  /* 0x0000942a01007387 */ /* 0x000fe20000100800 */
[----:B------:R-:W-:Y:S02]  /*191a0*/  LOP3.LUT R45, R73, R45, RZ, 0xc0, !PT ;  /* 0x0000002d492d7212 */ /* 0x000fe400078ec0ff */
[----:B------:R-:W-:Y:S01]  /*191b0*/  PRMT R55, R0, 0x5410, R3 ;  /* 0x0000541000377816 */ /* 0x000fe20000000003 */
[----:B------:R1:W-:Y:S01]  /*191c0*/  STG.E.U16 desc[UR20][R68.64+-0x2e], R40 ;  /* 0xffffd22844007986 */ /* 0x0003e2000c101514 */
[----:B------:R-:W-:Y:S02]  /*191d0*/  PRMT R60, R2, 0x5410, R52 ;  /* 0x00005410023c7816 */ /* 0x000fe40000000034 */
[----:B------:R-:W-:Y:S01]  /*191e0*/  PRMT R152, R152, 0x5410, R109 ;  /* 0x0000541098987816 */ /* 0x000fe2000000006d */
[-C--:B------:R-:W-:Y:S01]  /*191f0*/  HMMA.16816.F32.BF16 R4, R44, R48.reuse, R4 ;  /* 0x000000302c04723c */ /* 0x080fe20000041804 */
[----:B------:R1:W-:Y:S04]  /*19200*/  STG.E.U16 desc[UR20][R180.64+-0x30], R41 ;  /* 0xffffd029b4007986 */ /* 0x0003e8000c101514 */
[--C-:B------:R-:W-:Y:S02]  /*19210*/  HSET2.LE.AND R152, R152, R212.reuse, PT ;  /* 0x000000d498987233 */ /* 0x100fe40003803000 */
[----:B------:R-:W-:Y:S01]  /*19220*/  LOP3.LUT R153, R60, R153, RZ, 0xc0, !PT ;  /* 0x000000993c997212 */ /* 0x000fe200078ec0ff */
[C---:B------:R-:W-:Y:S04]  /*19230*/  HMMA.16816.F32.BF16 R8, R56.reuse, R48, R8 ;  /* 0x000000303808723c */ /* 0x040fe80000041808 */
[----:B------:R-:W-:Y:S04]  /*19240*/  LOP3.LUT R152, R55, R152, RZ, 0xc0, !PT ;  /* 0x0000009837987212 */ /* 0x000fe800078ec0ff */
[-C--:B------:R-:W-:Y:S03]  /*19250*/  HMMA.16816.F32.BF16 R12, R56, R50.reuse, R12 ;  /* 0x00000032380c723c */ /* 0x080fe6000004180c */
[----:B-1----:R-:W-:Y:S05]  /*19260*/  PRMT R40, R90, 0x7632, R40 ;  /* 0x000076325a287816 */ /* 0x002fea0000000028 */
[C---:B------:R-:W-:Y:S04]  /*19270*/  HMMA.16816.F32.BF16 R16, R44.reuse, R50, R16 ;  /* 0x000000322c10723c */ /* 0x040fe80000041810 */
[----:B------:R-:W-:Y:S02]  /*19280*/  @P4 PRMT R40, R88, 0x5410, RZ ;  /* 0x0000541058284816 */ /* 0x000fe400000000ff */
[----:B------:R-:W-:Y:S02]  /*19290*/  LOP3.LUT R41, R72, 0xff, RZ, 0xc0, !PT ;  /* 0x000000ff48297812 */ /* 0x000fe400078ec0ff */
[-C--:B------:R-:W-:Y:S01]  /*192a0*/  HMMA.16816.F32.BF16 R20, R44, R36.reuse, R20 ;  /* 0x000000242c14723c */ /* 0x080fe20000041814 */
[----:B------:R1:W-:Y:S02]  /*192b0*/  STG.E.U16 desc[UR20][R180.64+-0x2e], R40 ;  /* 0xffffd228b4007986 */ /* 0x0003e4000c101514 */
[C---:B------:R-:W-:Y:S02]  /*192c0*/  ISETP.LE.U32.AND P4, PT, R41.reuse, UR11, PT ;  /* 0x0000000b29007c0c */ /* 0x040fe4000bf83070 */
[----:B------:R-:W-:Y:S02]  /*192d0*/  PRMT R140, R41, 0x5410, R77 ;  /* 0x00005410298c7816 */ /* 0x000fe4000000004d */
[--C-:B------:R-:W-:Y:S01]  /*192e0*/  HSET2.LE.AND R41, R96, R212.reuse, PT ;  /* 0x000000d460297233 */ /* 0x100fe20003803000 */
[C---:B------:R-:W-:Y:S04]  /*192f0*/  HMMA.16816.F32.BF16 R24, R56.reuse, R36, R24 ;  /* 0x000000243818723c */ /* 0x040fe80000041818 */
[--C-:B------:R-:W-:Y:S02]  /*19300*/  HSET2.LE.AND R140, R140, R212.reuse, PT ;  /* 0x000000d48c8c7233 */ /* 0x100fe40003803000 */
[----:B------:R-:W-:Y:S02]  /*19310*/  LOP3.LUT R41, R67, R41, RZ, 0xc0, !PT ;  /* 0x0000002943297212 */ /* 0x000fe400078ec0ff */
[-C--:B------:R-:W-:Y:S03]  /*19320*/  HMMA.16816.F32.BF16 R28, R56, R38.reuse, R28 ;  /* 0x00000026381c723c */ /* 0x080fe6000004181c */
[----:B------:R-:W-:Y:S01]  /*19330*/  IMAD.WIDE R56, R244, -0x70, R68 ;  /* 0xffffff90f4387825 */ /* 0x000fe200078e0244 */
[----:B------:R-:W-:Y:S02]  /*19340*/  PRMT R58, R95, 0x7610, R58 ;  /* 0x000076105f3a7816 */ /* 0x000fe4000000003a */
[--C-:B------:R-:W-:Y:S02]  /*19350*/  HSET2.LE.AND R37, R106, R212.reuse, PT ;  /* 0x000000d46a257233 */ /* 0x100fe40003803000 */
[----:B------:R-:W-:Y:S01]  /*19360*/  HMMA.16816.F32.BF16 R32, R44, R38, R32 ;  /* 0x000000262c20723c */ /* 0x000fe20000041820 */
[----:B------:R-:W-:Y:S03]  /*19370*/  LDSM.16.MT88.4 R44, [R62+0x1800] ;  /* 0x001800003e2c783b */ /* 0x000fe60000004200 */
[----:B-1----:R-:W-:Y:S01]  /*19380*/  IMAD.MOV.U32 R40, RZ, RZ, R92 ;  /* 0x000000ffff287224 */ /* 0x002fe200078e005c */
[----:B------:R-:W-:Y:S02]  /*19390*/  LOP3.LUT R39, R117, 0xff00ff, RZ, 0xc0, !PT ;  /* 0x00ff00ff75277812 */ /* 0x000fe400078ec0ff */
[--C-:B------:R-:W-:Y:S02]  /*193a0*/  HSET2.LE.AND R38, R82, R212.reuse, PT ;  /* 0x000000d452267233 */ /* 0x100fe40003803000 */
[----:B------:R-:W-:Y:S02]  /*193b0*/  LOP3.LUT R37, R61, R37, RZ, 0xc0, !PT ;  /* 0x000000253d257212 */ /* 0x000fe400078ec0ff */
[----:B------:R-:W-:Y:S05]  /*193c0*/  HSET2.LE.AND R39, R39, R212, PT ;  /* 0x000000d427277233 */ /* 0x000fea0003803000 */
[----:B------:R-:W-:Y:S01]  /*193d0*/  LOP3.LUT R39, R63, R39, RZ, 0xc0, !PT ;  /* 0x000000273f277212 */ /* 0x000fe200078ec0ff */
[----:B----4-:R-:W-:Y:S02]  /*193e0*/  @!P2 HFMA2.BF16_V2 R102, -RZ.H0_H0, RZ.H0_H0, -R0.H0_H0 ;  /* 0x200000ffff66a231 */ /* 0x010fe40000340900 */
[----:B---3--:R-:W-:Y:S03]  /*193f0*/  @!P6 HFMA2.BF16_V2 R101, -RZ.H0_H0, RZ.H0_H0, -R3.H0_H0 ;  /* 0x200000ffff65e231 */ /* 0x008fe60000340903 */
[----:B------:R-:W-:Y:S01]  /*19400*/  @!P2 STL.S16 [R1+0xe8], R102 ;  /* 0x0000e8660100a387 */ /* 0x000fe20000100600 */
[----:B------:R-:W-:Y:S01]  /*19410*/  PRMT R54, R102, 0x7610, R54 ;  /* 0x0000761066367816 */ /* 0x000fe20000000036 */
[----:B------:R-:W-:Y:S02]  /*19420*/  @!P1 HFMA2.BF16_V2 R97, -RZ.H0_H0, RZ.H0_H0, -R2.H0_H0 ;  /* 0x200000ffff619231 */ /* 0x000fe40000340902 */
[----:B------:R-:W-:Y:S01]  /*19430*/  @!P6 STL.S16 [R1+0xe4], R101 ;  /* 0x0000e4650100e387 */ /* 0x000fe20000100600 */
[----:B------:R-:W-:Y:S02]  /*19440*/  PRMT R49, R101, 0x7610, R49 ;  /* 0x0000761065317816 */ /* 0x000fe40000000031 */
[----:B------:R-:W-:Y:S01]  /*19450*/  @!P2 PRMT R0, R54, 0x5410, RZ ;  /* 0x000054103600a816 */ /* 0x000fe200000000ff */
[----:B------:R-:W-:Y:S01]  /*19460*/  @!P1 STL.S16 [R1+0xe0], R97 ;  /* 0x0000e06101009387 */ /* 0x000fe20000100600 */
[----:B------:R-:W-:Y:S01]  /*19470*/  @!P6 PRMT R3, R49, 0x5410, RZ ;  /* 0x000054103103e816 */ /* 0x000fe200000000ff */
[----:B------:R-:W-:Y:S01]  /*19480*/  IMAD.MOV.U32 R54, RZ, RZ, R93 ;  /* 0x000000ffff367224 */ /* 0x000fe200078e005d */
[----:B------:R-:W-:Y:S01]  /*19490*/  PRMT R48, R97, 0x7610, R48 ;  /* 0x0000761061307816 */ /* 0x000fe20000000030 */
[----:B------:R1:W3:Y:S01]  /*194a0*/  LDL.S16 R42, [R1+0xd8] ;  /* 0x0000d800012a7983 */ /* 0x0002e20000100600 */
[----:B------:R-:W-:Y:S02]  /*194b0*/  ISETP.LE.U32.AND P6, PT, R70, UR11, PT ;  /* 0x0000000b46007c0c */ /* 0x000fe4000bfc3070 */
[----:B------:R-:W-:Y:S01]  /*194c0*/  @!P1 PRMT R2, R48, 0x5410, RZ ;  /* 0x0000541030029816 */ /* 0x000fe200000000ff */
[----:B------:R1:W4:Y:S01]  /*194d0*/  LDL.S16 R76, [R1+0xd4] ;  /* 0x0000d400014c7983 */ /* 0x0003220000100600 */
[----:B------:R-:W-:Y:S02]  /*194e0*/  ISETP.GT.U32.AND P2, PT, R74, UR11, PT ;  /* 0x0000000b4a007c0c */ /* 0x000fe4000bf44070 */
[----:B------:R-:W-:Y:S01]  /*194f0*/  LOP3.LUT R38, R54, R38, RZ, 0xc0, !PT ;  /* 0x0000002636267212 */ /* 0x000fe200078ec0ff */
[----:B------:R1:W4:Y:S01]  /*19500*/  LDL.S16 R75, [R1+0xd0] ;  /* 0x0000d000014b7983 */ /* 0x0003220000100600 */
[----:B------:R-:W-:Y:S03]  /*19510*/  IMAD.MOV.U32 R54, RZ, RZ, R95 ;  /* 0x000000ffff367224 */ /* 0x000fe600078e005f */
[----:B------:R1:W4:Y:S02]  /*19520*/  LDL.S16 R73, [R1+0xcc] ;  /* 0x0000cc0001497983 */ /* 0x0003240000100600 */
[----:B------:R-:W-:Y:S02]  /*19530*/  LOP3.LUT R140, R54, R140, RZ, 0xc0, !PT ;  /* 0x0000008c368c7212 */ /* 0x000fe400078ec0ff */
[----:B------:R-:W1:Y:S04]  /*19540*/  LDSM.16.MT88.4 R48, [R204+0x5800] ;  /* 0x00580000cc30783b */ /* 0x000e680000004200 */
[----:B------:R1:W-:Y:S04]  /*19550*/  STG.E.U16 desc[UR20][R178.64+-0x1e], R3 ;  /* 0xffffe203b2007986 */ /* 0x0003e8000c101514 */
[----:B------:R1:W-:Y:S01]  /*19560*/  STG.E.U16 desc[UR20][R178.64+-0x20], R0 ;  /* 0xffffe000b2007986 */ /* 0x0003e2000c101514 */
[--C-:B--2---:R-:W-:Y:S03]  /*19570*/  @!P4 HFMA2.BF16_V2 R43, -RZ.H0_H0, RZ.H0_H0, -R95.reuse.H0_H0 ;  /* 0x200000ffff2bc231 */ /* 0x104fe6000034095f */
[----:B------:R2:W-:Y:S04]  /*19580*/  STG.E.U16 desc[UR20][R56.64+-0x20], R2 ;  /* 0xffffe00238007986 */ /* 0x0005e8000c101514 */
[----:B------:R2:W-:Y:S01]  /*19590*/  @!P4 STL.S16 [R1+0xdc], R43 ;  /* 0x0000dc2b0100c387 */ /* 0x0005e20000100600 */
[----:B-1----:R-:W-:Y:S02]  /*195a0*/  PRMT R3, R72, 0x7632, R3 ;  /* 0x0000763248037816 */ /* 0x002fe40000000003 */
[----:B------:R-:W-:Y:S02]  /*195b0*/  LOP3.LUT R0, R78, 0xff, RZ, 0xc0, !PT ;  /* 0x000000ff4e007812 */ /* 0x000fe400078ec0ff */
[----:B------:R-:W-:Y:S02]  /*195c0*/  LOP3.LUT R3, R3, 0xff, RZ, 0xc0, !PT ;  /* 0x000000ff03037812 */ /* 0x000fe400078ec0ff */
[C---:B------:R-:W-:Y:S02]  /*195d0*/  PRMT R154, R0.reuse, 0x5410, R74 ;  /* 0x00005410009a7816 */ /* 0x040fe4000000004a */
[----:B--2---:R-:W-:Y:S02]  /*195e0*/  SHF.R.U32.HI R2, RZ, 0x18, R72 ;  /* 0x00000018ff027819 */ /* 0x004fe40000011648 */
[----:B------:R-:W-:Y:S02]  /*195f0*/  PRMT R74, R43, 0x7610, R74 ;  /* 0x000076102b4a7816 */ /* 0x000fe4000000004a */
[C---:B------:R-:W-:Y:S02]  /*19600*/  PRMT R141, R3.reuse, 0x5410, R2 ;  /* 0x00005410038d7816 */ /* 0x040fe40000000002 */
[----:B------:R-:W-:Y:S02]  /*19610*/  ISETP.LE.U32.AND P1, PT, R0, UR11, PT ;  /* 0x0000000b00007c0c */ /* 0x000fe4000bf23070 */
[--C-:B------:R-:W-:Y:S02]  /*19620*/  HSET2.LE.AND R0, R80, R212.reuse, PT ;  /* 0x000000d450007233 */ /* 0x100fe40003803000 */
[----:B------:R-:W-:Y:S02]  /*19630*/  @!P4 PRMT R58, R74, 0x5410, RZ ;  /* 0x000054104a3ac816 */ /* 0x000fe400000000ff */
[----:B------:R-:W-:Y:S02]  /*19640*/  ISETP.LE.U32.AND P4, PT, R3, UR11, PT ;  /* 0x0000000b03007c0c */ /* 0x000fe4000bf83070 */
[----:B------:R-:W-:Y:S02]  /*19650*/  LOP3.LUT R36, R40, R0, RZ, 0xc0, !PT ;  /* 0x0000000028247212 */ /* 0x000fe400078ec0ff */
[--C-:B------:R-:W-:Y:S02]  /*19660*/  HSET2.LE.AND R40, R89, R212.reuse, PT ;  /* 0x000000d459287233 */ /* 0x100fe40003803000 */
[----:B------:R-:W-:Y:S02]  /*19670*/  LOP3.LUT R43, R116, 0xff00ff, RZ, 0xc0, !PT ;  /* 0x00ff00ff742b7812 */ /* 0x000fe400078ec0ff */
[--C-:B------:R-:W-:Y:S02]  /*19680*/  HSET2.LE.AND R141, R141, R212.reuse, PT ;  /* 0x000000d48d8d7233 */ /* 0x100fe40003803000 */
[----:B------:R-:W-:Y:S02]  /*19690*/  LOP3.LUT R40, R66, R40, RZ, 0xc0, !PT ;  /* 0x0000002842287212 */ /* 0x000fe400078ec0ff */
[--C-:B------:R-:W-:Y:S02]  /*196a0*/  HSET2.LE.AND R43, R43, R212.reuse, PT ;  /* 0x000000d42b2b7233 */ /* 0x100fe40003803000 */
[----:B------:R-:W-:Y:S02]  /*196b0*/  PRMT R3, R219, 0x7610, R3 ;  /* 0x00007610db037816 */ /* 0x000fe40000000003 */
[----:B------:R-:W-:Y:S02]  /*196c0*/  HSET2.LE.AND R154, R154, R212, PT ;  /* 0x000000d49a9a7233 */ /* 0x000fe40003803000 */
[----:B------:R-:W-:Y:S01]  /*196d0*/  LOP3.LUT R43, R64, R43, RZ, 0xc0, !PT ;  /* 0x0000002b402b7212 */ /* 0x000fe200078ec0ff */
[----:B---3--:R-:W-:Y:S02]  /*196e0*/  @!P6 HFMA2.BF16_V2 R42, -RZ.H0_H0, RZ.H0_H0, -R52.H0_H0 ;  /* 0x200000ffff2ae231 */ /* 0x008fe40000340934 */
[----:B----4-:R-:W-:Y:S03]  /*196f0*/  @!P5 HFMA2.BF16_V2 R76, -RZ.H0_H0, RZ.H0_H0, -R95.H1_H1 ;  /* 0x200000ffff4cd231 */ /* 0x010fe6000036095f */
[----:B------:R1:W-:Y:S01]  /*19700*/  @!P6 STL.S16 [R1+0xd8], R42 ;  /* 0x0000d82a0100e387 */ /* 0x0003e20000100600 */
[----:B------:R-:W-:Y:S01]  /*19710*/  PRMT R0, R42, 0x7610, R0 ;  /* 0x000076102a007816 */ /* 0x000fe20000000000 */
[--C-:B------:R-:W-:Y:S02]  /*19720*/  @!P4 HFMA2.BF16_V2 R75, -RZ.H0_H0, RZ.H0_H0, -R94.reuse.H0_H0 ;  /* 0x200000ffff4bc231 */ /* 0x100fe4000034095e */
[----:B------:R-:W-:Y:S01]  /*19730*/  @!P5 STL.S16 [R1+0xd4], R76 ;  /* 0x0000d44c0100d387 */ /* 0x000fe20000100600 */
[----:B------:R-:W-:Y:S02]  /*19740*/  @!P6 PRMT R52, R0, 0x5410, RZ ;  /* 0x000054100034e816 */ /* 0x000fe400000000ff */
[----:B------:R-:W-:Y:S01]  /*19750*/  ISETP.LE.U32.AND P6, PT, R2, UR11, PT ;  /* 0x0000000b02007c0c */ /* 0x000fe2000bfc3070 */
[----:B------:R-:W-:Y:S01]  /*19760*/  @!P4 STL.S16 [R1+0xd0], R75 ;  /* 0x0000d04b0100c387 */ /* 0x000fe20000100600 */
[----:B------:R-:W2:Y:S01]  /*19770*/  MUFU.EX2 R0, R126 ;  /* 0x0000007e00007308 */ /* 0x000ea20000000800 */
[----:B------:R-:W-:Y:S02]  /*19780*/  PRMT R67, R76, 0x7610, R67 ;  /* 0x000076104c437816 */ /* 0x000fe40000000043 */
[----:B------:R3:W4:Y:S01]  /*19790*/  LDL.S16 R66, [R1+0xc8] ;  /* 0x0000c80001427983 */ /* 0x0007220000100600 */
[----:B------:R-:W-:Y:S02]  /*197a0*/  PRMT R95, R95, 0x7632, R95 ;  /* 0x000076325f5f7816 */ /* 0x000fe4000000005f */
[----:B------:R-:W-:Y:S01]  /*197b0*/  @!P5 PRMT R95, R67, 0x5410, RZ ;  /* 0x00005410435fd816 */ /* 0x000fe200000000ff */
[----:B------:R3:W-:Y:S01]  /*197c0*/  STG.E.U16 desc[UR20][R56.64+-0x1e], R52 ;  /* 0xffffe23438007986 */ /* 0x0007e2000c101514 */
[----:B------:R-:W-:Y:S02]  /*197d0*/  ISETP.GT.U32.AND P5, PT, R155, UR11, PT ;  /* 0x0000000b9b007c0c */ /* 0x000fe4000bfa4070 */
[----:B------:R-:W-:Y:S01]  /*197e0*/  PRMT R64, R75, 0x7610, R64 ;  /* 0x000076104b407816 */ /* 0x000fe20000000040 */
[----:B------:R-:W-:Y:S01]  /*197f0*/  @!P6 HFMA2.BF16_V2 R73, -RZ.H0_H0, RZ.H0_H0, -R94.H1_H1 ;  /* 0x200000ffff49e231 */ /* 0x000fe2000036095e */
[----:B------:R-:W-:Y:S01]  /*19800*/  PRMT R155, R155, 0x5410, R81 ;  /* 0x000054109b9b7816 */ /* 0x000fe20000000051 */
[----:B--2---:R-:W-:Y:S01]  /*19810*/  FADD.FTZ R2, R0, R240 ;  /* 0x000000f000027221 */ /* 0x004fe20000010000 */
[--C-:B-1----:R-:W-:Y:S02]  /*19820*/  HSET2.LE.AND R42, R115, R212.reuse, PT ;  /* 0x000000d4732a7233 */ /* 0x102fe40003803000 */
[----:B------:R-:W-:Y:S01]  /*19830*/  @!P6 STL.S16 [R1+0xcc], R73 ;  /* 0x0000cc490100e387 */ /* 0x000fe20000100600 */
[C-C-:B------:R-:W-:Y:S01]  /*19840*/  FADD.FTZ R239, R138.reuse, R2.reuse ;  /* 0x000000028aef7221 */ /* 0x140fe20000010000 */
[----:B------:R-:W-:Y:S02]  /*19850*/  PRMT R2, R241, 0x7610, R2 ;  /* 0x00007610f1027816 */ /* 0x000fe40000000002 */
[----:B------:R-:W-:Y:S02]  /*19860*/  LOP3.LUT R42, R65, R42, RZ, 0xc0, !PT ;  /* 0x0000002a412a7212 */ /* 0x000fe400078ec0ff */
[----:B------:R1:W2:Y:S01]  /*19870*/  LDL.S16 R65, [R1+0xc0] ;  /* 0x0000c00001417983 */ /* 0x0002a20000100600 */
[----:B------:R-:W-:Y:S02]  /*19880*/  PRMT R63, R73, 0x7610, R63 ;  /* 0x00007610493f7816 */ /* 0x000fe4000000003f */
[----:B------:R-:W-:Y:S02]  /*19890*/  LOP3.LUT R155, R155, 0xff00ff, RZ, 0xc0, !PT ;  /* 0x00ff00ff9b9b7812 */ /* 0x000fe400078ec0ff */
[-C--:B------:R-:W-:Y:S05]  /*198a0*/  HMMA.16816.F32.BF16 R4, R40, R48.reuse, R4 ;  /* 0x000000302804723c */ /* 0x080fea0000041804 */
[--C-:B------:R-:W-:Y:S01]  /*198b0*/  HSET2.LE.AND R155, R155, R212.reuse, PT ;  /* 0x000000d49b9b7233 */ /* 0x100fe20003803000 */
[----:B---3--:R-:W-:Y:S02]  /*198c0*/  IMAD.MOV.U32 R52, RZ, RZ, R94 ;  /* 0x000000ffff347224 */ /* 0x008fe400078e005e */
[C---:B------:R-:W-:Y:S04]  /*198d0*/  HMMA.16816.F32.BF16 R8, R36.reuse, R48, R8 ;  /* 0x000000302408723c */ /* 0x040fe80000041808 */
[----:B------:R-:W-:Y:S01]  /*198e0*/  F2FP.BF16.F32.PACK_AB R49, R138, R0 ;  /* 0x000000008a31723e */ /* 0x000fe200000010ff */
[----:B------:R-:W-:Y:S01]  /*198f0*/  IMAD.WIDE R56, R244, 0x70, R56 ;  /* 0x00000070f4387825 */ /* 0x000fe200078e0238 */
[----:B------:R-:W-:Y:S02]  /*19900*/  PRMT R0, R241, 0x7632, R0 ;  /* 0x00007632f1007816 */ /* 0x000fe40000000000 */
[-C--:B------:R-:W-:Y:S02]  /*19910*/  HMMA.16816.F32.BF16 R12, R36, R50.reuse, R12 ;  /* 0x00000032240c723c */ /* 0x080fe4000004180c */
[----:B------:R3:W-:Y:S01]  /*19920*/  STG.E.U16 desc[UR20][R56.64+-0x20], R58 ;  /* 0xffffe03a38007986 */ /* 0x0007e2000c101514 */
[----:B------:R-:W-:Y:S02]  /*19930*/  LOP3.LUT R141, R52, R141, RZ, 0xc0, !PT ;  /* 0x0000008d348d7212 */ /* 0x000fe400078ec0ff */
[----:B------:R-:W-:Y:S01]  /*19940*/  PRMT R48, R219, 0x7632, R48 ;  /* 0x00007632db307816 */ /* 0x000fe20000000030 */
[----:B------:R-:W-:Y:S01]  /*19950*/  STG.E.U16 desc[UR20][R56.64+-0x1e], R95 ;  /* 0xffffe25f38007986 */ /* 0x000fe2000c101514 */
[----:B------:R-:W-:Y:S01]  /*19960*/  LOP3.LUT R143, R49, R143, RZ, 0xc0, !PT ;  /* 0x0000008f318f7212 */ /* 0x000fe200078ec0ff */
[C---:B------:R-:W-:Y:S08]  /*19970*/  HMMA.16816.F32.BF16 R16, R40.reuse, R50, R16 ;  /* 0x000000322810723c */ /* 0x040ff00000041810 */
[-C--:B------:R-:W-:Y:S08]  /*19980*/  HMMA.16816.F32.BF16 R20, R40, R44.reuse, R20 ;  /* 0x0000002c2814723c */ /* 0x080ff00000041814 */
[C---:B------:R-:W-:Y:S04]  /*19990*/  HMMA.16816.F32.BF16 R24, R36.reuse, R44, R24 ;  /* 0x0000002c2418723c */ /* 0x040fe80000041818 */
[----:B------:R-:W-:Y:S02]  /*199a0*/  PRMT R44, R2, 0x5410, R0 ;  /* 0x00005410022c7816 */ /* 0x000fe40000000000 */
[----:B------:R-:W-:Y:S02]  /*199b0*/  LOP3.LUT R45, R100, 0xff, RZ, 0xc0, !PT ;  /* 0x000000ff642d7812 */ /* 0x000fe400078ec0ff */
[-C--:B------:R-:W-:Y:S01]  /*199c0*/  HMMA.16816.F32.BF16 R28, R36, R46.reuse, R28 ;  /* 0x0000002e241c723c */ /* 0x080fe2000004181c */
[----:B------:R-:W1:Y:S02]  /*199d0*/  LDSM.16.MT88.4 R36, [R62+0x1c00] ;  /* 0x001c00003e24783b */ /* 0x000e640000004200 */
[----:B------:R-:W-:Y:S02]  /*199e0*/  LOP3.LUT R154, R44, R154, RZ, 0xc0, !PT ;  /* 0x0000009a2c9a7212 */ /* 0x000fe400078ec0ff */
[----:B---3--:R-:W-:Y:S02]  /*199f0*/  PRMT R58, R94, 0x7632, R58 ;  /* 0x000076325e3a7816 */ /* 0x008fe4000000003a */
[----:B------:R-:W-:Y:S01]  /*19a00*/  @!P6 PRMT R58, R63, 0x5410, RZ ;  /* 0x000054103f3ae816 */ /* 0x000fe200000000ff */
[----:B------:R-:W-:Y:S04]  /*19a10*/  HMMA.16816.F32.BF16 R32, R40, R46, R32 ;  /* 0x0000002e2820723c */ /* 0x000fe80000041820 */
[----:B------:R-:W-:Y:S01]  /*19a20*/  STG.E.U16 desc[UR20][R180.64+-0x1e], R58 ;  /* 0xffffe23ab4007986 */ /* 0x000fe2000c101514 */
[----:B------:R-:W-:Y:S02]  /*19a30*/  PRMT R44, R3, 0x5410, R48 ;  /* 0x00005410032c7816 */ /* 0x000fe40000000030 */
[----:B------:R-:W-:Y:S02]  /*19a40*/  ISETP.GT.U32.AND P6, PT, R81, UR11, PT ;  /* 0x0000000b51007c0c */ /* 0x000fe4000bfc4070 */
[C---:B------:R-:W-:Y:S02]  /*19a50*/  PRMT R142, R45.reuse, 0x5410, R86 ;  /* 0x000054102d8e7816 */ /* 0x040fe40000000056 */
[----:B------:R-:W-:Y:S02]  /*19a60*/  @!P4 PRMT R94, R64, 0x5410, RZ ;  /* 0x00005410405ec816 */ /* 0x000fe400000000ff */
[----:B------:R-:W-:Y:S02]  /*19a70*/  ISETP.LE.U32.AND P4, PT, R45, UR11, PT ;  /* 0x0000000b2d007c0c */ /* 0x000fe4000bf83070 */
[----:B------:R-:W-:Y:S01]  /*19a80*/  LOP3.LUT R155, R44, R155, RZ, 0xc0, !PT ;  /* 0x0000009b2c9b7212 */ /* 0x000fe200078ec0ff */
[----:B------:R-:W-:Y:S01]  /*19a90*/  STG.E.U16 desc[UR20][R180.64+-0x20], R94 ;  /* 0xffffe05eb4007986 */ /* 0x000fe2000c101514 */
[----:B------:R-:W-:Y:S05]  /*19aa0*/  HSET2.LE.AND R142, R142, R212, PT ;  /* 0x000000d48e8e7233 */ /* 0x000fea0003803000 */
[-C--:B------:R-:W-:Y:S05]  /*19ab0*/  HMMA.16816.F32.BF16 R168, R152, R164.reuse, R4 ;  /* 0x000000a498a8723c */ /* 0x080fea0000041804 */
[----:B------:R-:W-:Y:S07]  /*19ac0*/  LOP3.LUT R142, R53, R142, RZ, 0xc0, !PT ;  /* 0x0000008e358e7212 */ /* 0x000fee00078ec0ff */
[C---:B------:R-:W-:Y:S08]  /*19ad0*/  HMMA.16816.F32.BF16 R156, R140.reuse, R164, R8 ;  /* 0x000000a48c9c723c */ /* 0x040ff00000041808 */
[-C--:B------:R-:W-:Y:S08]  /*19ae0*/  HMMA.16816.F32.BF16 R148, R140, R166.reuse, R12 ;  /* 0x000000a68c94723c */ /* 0x080ff0000004180c */
[C---:B------:R-:W-:Y:S08]  /*19af0*/  HMMA.16816.F32.BF16 R164, R152.reuse, R166, R16 ;  /* 0x000000a698a4723c */ /* 0x040ff00000041810 */
[-C--:B-1----:R-:W-:Y:S08]  /*19b00*/  HMMA.16816.F32.BF16 R160, R152, R36.reuse, R20 ;  /* 0x0000002498a0723c */ /* 0x082ff00000041814 */
[C---:B------:R-:W-:Y:S08]  /*19b10*/  HMMA.16816.F32.BF16 R144, R140.reuse, R36, R24 ;  /* 0x000000248c90723c */ /* 0x040ff00000041818 */
[-C--:B------:R-:W-:Y:S08]  /*19b20*/  HMMA.16816.F32.BF16 R140, R140, R38.reuse, R28 ;  /* 0x000000268c8c723c */ /* 0x080ff0000004181c */
[----:B------:R-:W-:Y:S04]  /*19b30*/  HMMA.16816.F32.BF16 R152, R152, R38, R32 ;  /* 0x000000269898723c */ /* 0x000fe80000041820 */
[----:B----4-:R-:W-:Y:S05]  /*19b40*/  @!P1 HFMA2.BF16_V2 R66, -RZ.H0_H0, RZ.H0_H0, -R2.H0_H0 ;  /* 0x200000ffff429231 */ /* 0x010fea0000340902 */
[----:B------:R-:W-:Y:S01]  /*19b50*/  @!P1 STL.S16 [R1+0xc8], R66 ;  /* 0x0000c84201009387 */ /* 0x000fe20000100600 */
[----:B------:R-:W-:Y:S04]  /*19b60*/  PRMT R61, R66, 0x7610, R61 ;  /* 0x00007610423d7816 */ /* 0x000fe8000000003d */
[----:B------:R-:W-:Y:S02]  /*19b70*/  @!P1 PRMT R2, R61, 0x5410, RZ ;  /* 0x000054103d029816 */ /* 0x000fe400000000ff */
[----:B------:R-:W-:Y:S03]  /*19b80*/  ISETP.GT.U32.AND P1, PT, R98, UR11, PT ;  /* 0x0000000b62007c0c */ /* 0x000fe6000bf24070 */
[----:B------:R1:W-:Y:S01]  /*19b90*/  STG.E.U16 desc[UR20][R178.64+-0x10], R2 ;  /* 0xfffff002b2007986 */ /* 0x0003e2000c101514 */
[----:B--2---:R-:W-:Y:S05]  /*19ba0*/  @P2 HFMA2.BF16_V2 R65, -RZ.H0_H0, RZ.H0_H0, -R0.H0_H0 ;  /* 0x200000ffff412231 */ /* 0x004fea0000340900 */
[----:B------:R-:W-:Y:S01]  /*19bb0*/  @P2 STL.S16 [R1+0xc0], R65 ;  /* 0x0000c04101002387 */ /* 0x000fe20000100600 */
[----:B------:R-:W-:Y:S03]  /*19bc0*/  PRMT R59, R65, 0x7610, R59 ;  /* 0x00007610413b7816 */ /* 0x000fe6000000003b */
[----:B------:R3:W2:Y:S01]  /*19bd0*/  LDL.S16 R54, [R1+0xbc] ;  /* 0x0000bc0001367983 */ /* 0x0006a20000100600 */
[----:B------:R-:W-:Y:S02]  /*19be0*/  @P2 PRMT R0, R59, 0x5410, RZ ;  /* 0x000054103b002816 */ /* 0x000fe400000000ff */
[----:B------:R-:W-:Y:S01]  /*19bf0*/  ISETP.GT.U32.AND P2, PT, R86, UR11, PT ;  /* 0x0000000b56007c0c */ /* 0x000fe2000bf44070 */
[----:B------:R3:W4:Y:S04]  /*19c00*/  LDL.S16 R50, [R1+0xb0] ;  /* 0x0000b00001327983 */ /* 0x0007280000100600 */
[----:B------:R3:W3:Y:S04]  /*19c10*/  LDL.S16 R52, [R1+0xb8] ;  /* 0x0000b80001347983 */ /* 0x0006e80000100600 */
[----:B------:R2:W3:Y:S01]  /*19c20*/  LDL.S16 R51, [R1+0xb4] ;  /* 0x0000b40001337983 */ /* 0x0004e20000100600 */
[----:B-1----:R-:W-:Y:S03]  /*19c30*/  PRMT R2, R53, 0x7632, R2 ;  /* 0x0000763235027816 */ /* 0x002fe60000000002 */
[----:B------:R1:W3:Y:S04]  /*19c40*/  LDL.S16 R40, [R1+0xa8] ;  /* 0x0000a80001287983 */ /* 0x0002e80000100600 */
[----:B------:R1:W3:Y:S04]  /*19c50*/  LDL.S16 R41, [R1+0xac] ;  /* 0x0000ac0001297983 */ /* 0x0002e80000100600 */
[----:B------:R1:W-:Y:S02]  /*19c60*/  STG.E.U16 desc[UR20][R178.64+-0xe], R0 ;  /* 0xfffff200b2007986 */ /* 0x0003e4000c101514 */
[----:B-1----:R-:W-:Y:S01]  /*19c70*/  PRMT R0, R49, 0x7632, R0 ;  /* 0x0000763231007816 */ /* 0x002fe20000000000 */
[----:B--2---:R-:W-:Y:S02]  /*19c80*/  @P5 HFMA2.BF16_V2 R54, -RZ.H0_H0, RZ.H0_H0, -R3.H0_H0 ;  /* 0x200000ffff365231 */ /* 0x004fe40000340903 */
[----:B----4-:R-:W-:Y:S03]  /*19c90*/  @P6 HFMA2.BF16_V2 R50, -RZ.H0_H0, RZ.H0_H0, -R48.H0_H0 ;  /* 0x200000ffff326231 */ /* 0x010fe60000340930 */
[----:B------:R-:W-:Y:S01]  /*19ca0*/  @P5 STL.S16 [R1+0xbc], R54 ;  /* 0x0000bc3601005387 */ /* 0x000fe20000100600 */
[----:B------:R-:W-:Y:S01]  /*19cb0*/  PRMT R4, R54, 0x7610, R4 ;  /* 0x0000761036047816 */ /* 0x000fe20000000004 */
[--C-:B---3--:R-:W-:Y:S01]  /*19cc0*/  @!P4 HFMA2.BF16_V2 R52, -RZ.H0_H0, RZ.H0_H0, -R53.reuse.H0_H0 ;  /* 0x200000ffff34c231 */ /* 0x108fe20000340935 */
[----:B------:R-:W-:Y:S02]  /*19cd0*/  PRMT R9, R50, 0x7610, R9 ;  /* 0x0000761032097816 */ /* 0x000fe40000000009 */
[----:B------:R-:W-:Y:S01]  /*19ce0*/  @P5 PRMT R3, R4, 0x5410, RZ ;  /* 0x0000541004035816 */ /* 0x000fe200000000ff */
[----:B------:R-:W-:Y:S01]  /*19cf0*/  IMAD.WIDE R4, R244, -0x70, R56 ;  /* 0xffffff90f4047825 */ /* 0x000fe200078e0238 */
[----:B------:R-:W-:Y:S01]  /*19d00*/  @!P4 STL.S16 [R1+0xb8], R52 ;  /* 0x0000b8340100c387 */ /* 0x000fe20000100600 */
[----:B------:R-:W-:Y:S02]  /*19d10*/  ISETP.GT.U32.AND P5, PT, R87, UR11, PT ;  /* 0x0000000b57007c0c */ /* 0x000fe4000bfa4070 */
[----:B------:R-:W-:Y:S01]  /*19d20*/  @P2 HFMA2.BF16_V2 R51, -RZ.H0_H0, RZ.H0_H0, -R53.H1_H1 ;  /* 0x200000ffff332231 */ /* 0x000fe20000360935 */
[----:B------:R-:W-:Y:S01]  /*19d30*/  @P6 PRMT R48, R9, 0x5410, RZ ;  /* 0x0000541009306816 */ /* 0x000fe200000000ff */
[----:B------:R1:W-:Y:S01]  /*19d40*/  STG.E.U16 desc[UR20][R4.64+-0x10], R3 ;  /* 0xfffff00304007986 */ /* 0x0003e2000c101514 */
[----:B------:R-:W-:Y:S01]  /*19d50*/  PRMT R8, R52, 0x7610, R8 ;  /* 0x0000761034087816 */ /* 0x000fe20000000008 */
[--C-:B------:R-:W-:Y:S02]  /*19d60*/  @P1 HFMA2.BF16_V2 R41, -RZ.H0_H0, RZ.H0_H0, -R49.reuse.H0_H0 ;  /* 0x200000ffff291231 */ /* 0x100fe40000340931 */
[----:B------:R2:W-:Y:S01]  /*19d70*/  STG.E.U16 desc[UR20][R4.64+-0xe], R48 ;  /* 0xfffff23004007986 */ /* 0x0005e2000c101514 */
[----:B------:R-:W-:Y:S02]  /*19d80*/  PRMT R7, R51, 0x7610, R7 ;  /* 0x0000761033077816 */ /* 0x000fe40000000007 */
[----:B------:R-:W-:Y:S01]  /*19d90*/  @!P4 PRMT R53, R8, 0x5410, RZ ;  /* 0x000054100835c816 */ /* 0x000fe200000000ff */
[----:B------:R-:W-:Y:S01]  /*19da0*/  @P2 STL.S16 [R1+0xb4], R51 ;  /* 0x0000b43301002387 */ /* 0x000fe20000100600 */
[----:B------:R-:W-:Y:S01]  /*19db0*/  @P2 PRMT R2, R7, 0x5410, RZ ;  /* 0x0000541007022816 */ /* 0x000fe200000000ff */
[----:B------:R-:W-:Y:S01]  /*19dc0*/  @P5 HFMA2.BF16_V2 R40, -RZ.H0_H0, RZ.H0_H0, -R49.H1_H1 ;  /* 0x200000ffff285231 */ /* 0x000fe20000360931 */
[----:B------:R-:W-:Y:S01]  /*19dd0*/  PRMT R6, R41, 0x7610, R6 ;  /* 0x0000761029067816 */ /* 0x000fe20000000006 */
[----:B------:R-:W-:Y:S03]  /*19de0*/  @P6 STL.S16 [R1+0xb0], R50 ;  /* 0x0000b03201006387 */ /* 0x000fe60000100600 */
[----:B------:R-:W-:Y:S01]  /*19df0*/  @P1 PRMT R49, R6, 0x5410, RZ ;  /* 0x0000541006311816 */ /* 0x000fe200000000ff */
[----:B------:R-:W-:Y:S01]  /*19e00*/  @P1 STL.S16 [R1+0xac], R41 ;  /* 0x0000ac2901001387 */ /* 0x000fe20000100600 */
[----:B------:R-:W-:Y:S03]  /*19e10*/  IADD3 R231, P1, PT, R178, -0x100, RZ ;  /* 0xffffff00b2e77810 */ /* 0x000fe60007f3e0ff */
[----:B------:R-:W-:Y:S01]  /*19e20*/  @P5 STL.S16 [R1+0xa8], R40 ;  /* 0x0000a82801005387 */ /* 0x000fe20000100600 */
[----:B------:R-:W-:Y:S02]  /*19e30*/  IADD3.X R229, PT, PT, R179, -0x1, RZ, P1, !PT ;  /* 0xffffffffb3e57810 */ /* 0x000fe40000ffe4ff */
[----:B-1----:R-:W-:Y:S01]  /*19e40*/  PRMT R3, R40, 0x7610, R3 ;  /* 0x0000761028037816 */ /* 0x002fe20000000003 */
[----:B--2---:R-:W-:Y:S03]  /*19e50*/  IMAD.WIDE R4, R244, 0x70, R4 ;  /* 0x00000070f4047825 */ /* 0x004fe600078e0204 */
[----:B------:R-:W-:Y:S01]  /*19e60*/  @P5 PRMT R0, R3, 0x5410, RZ ;  /* 0x0000541003005816 */ /* 0x000fe200000000ff */
[----:B------:R-:W-:Y:S01]  /*19e70*/  IMAD.MOV.U32 R3, RZ, RZ, R134 ;  /* 0x000000ffff037224 */ /* 0x000fe200078e0086 */
[----:B------:R-:W-:Y:S04]  /*19e80*/  STG.E.U16 desc[UR20][R4.64+-0x10], R53 ;  /* 0xfffff03504007986 */ /* 0x000fe8000c101514 */
[----:B------:R-:W-:Y:S04]  /*19e90*/  STG.E.U16 desc[UR20][R4.64+-0xe], R2 ;  /* 0xfffff20204007986 */ /* 0x000fe8000c101514 */
[----:B------:R1:W-:Y:S04]  /*19ea0*/  STG.E.U16 desc[UR20][R180.64+-0xe], R0 ;  /* 0xfffff200b4007986 */ /* 0x0003e8000c101514 */
[----:B------:R3:W-:Y:S01]  /*19eb0*/  STG.E.U16 desc[UR20][R180.64+-0x10], R49 ;  /* 0xfffff031b4007986 */ /* 0x0007e2000c101514 */
[----:B-1----:R-:W-:Y:S01]  /*19ec0*/  IMAD.MOV.U32 R0, RZ, RZ, R135 ;  /* 0x000000ffff007224 */ /* 0x002fe200078e0087 */
[----:B------:R-:W-:Y:S06]  /*19ed0*/  BRA.U UP0, `(.L_x_704) ;  /* 0xffffff51004c7547 */ /* 0x000fec000b83ffff */
.L_x_703:
[----:B------:R-:W2:Y:S01]  /*19ee0*/  LDL.LU R2, [R1+0x94] ;  /* 0x0000940001027983 */ /* 0x000ea20000300800 */
[----:B------:R-:W1:Y:S03]  /*19ef0*/  LDCU UR4, c[0x0][0x4fc] ;  /* 0x00009f80ff0477ac */ /* 0x000e660008000800 */
[----:B------:R-:W4:Y:S04]  /*19f00*/  LDL.LU R7, [R1+0x2d4] ;  /* 0x0002d40001077983 */ /* 0x000f280000300800 */
[----:B------:R-:W3:Y:S01]  /*19f10*/  SHFL.BFLY PT, R0, R239, 0x2, 0x1f ;  /* 0x0c401f00ef007f89 */ /* 0x000ee200000e0000 */
[----:B------:R-:W1:Y:S01]  /*19f20*/  S2R R25, SR_TID.X ;  /* 0x0000000000197919 */ /* 0x000e620000002100 */
[----:B------:R-:W-:Y:S01]  /*19f30*/  UISETP.NE.AND UP3, UPT, UR18, -0x1, UPT ;  /* 0xffffffff1200788c */ /* 0x000fe2000bf65270 */
[----:B------:R-:W1:Y:S08]  /*19f40*/  S2UR UR9, SR_CgaCtaId ;  /* 0x00000000000979c3 */ /* 0x000e700000008800 */
[----:B------:R-:W4:Y:S01]  /*19f50*/  S2UR UR10, SR_CTAID.Y ;  /* 0x00000000000a79c3 */ /* 0x000f220000002600 */
[----:B------:R-:W4:Y:S01]  /*19f60*/  LDL.LU R5, [R1+0x2d8] ;  /* 0x0002d80001057983 */ /* 0x000f220000300800 */
[----:B------:R-:W-:Y:S01]  /*19f70*/  UMOV UR6, 0x400 ;  /* 0x0000040000067882 */ /* 0x000fe20000000000 */
[----:B------:R-:W1:Y:S01]  /*19f80*/  LDCU.U8 UR12, c[0x0][0x549] ;  /* 0x0000a920ff0c77ac */ /* 0x000e620008000000 */
[C---:B-----5:R-:W-:Y:S01]  /*19f90*/  LOP3.LUT R8, R206.reuse, 0x20, RZ, 0xc0, !PT ;  /* 0x00000020ce087812 */ /* 0x060fe200078ec0ff */
[----:B------:R-:W2:Y:S01]  /*19fa0*/  S2R R26, SR_CTAID.X ;  /* 0x00000000001a7919 */ /* 0x000ea20000002500 */
[----:B------:R-:W-:Y:S01]  /*19fb0*/  LOP3.LUT R206, R206, 0x40, RZ, 0xc0, !PT ;  /* 0x00000040cece7812 */ /* 0x000fe200078ec0ff */
[----:B------:R-:W1:Y:S01]  /*19fc0*/  LDCU.U8 UR7, c[0x0][0x548] ;  /* 0x0000a900ff0777ac */ /* 0x000e620008000000 */
[----:B------:R-:W2:Y:S01]  /*19fd0*/  S2UR UR14, SR_CTAID.Z ;  /* 0x00000000000e79c3 */ /* 0x000ea20000002700 */
[----:B---3--:R-:W-:Y:S01]  /*19fe0*/  FADD.FTZ R0, R0, R239 ;  /* 0x000000ef00007221 */ /* 0x008fe20000010000 */
[----:B------:R-:W-:-:S04]  /*19ff0*/  UISETP.NE.AND UP2, UPT, UR18, -0x1, UPT ;  /* 0xffffffff1200788c */ /* 0x000fc8000bf45270 */
[----:B------:R-:W3:Y:S01]  /*1a000*/  SHFL.BFLY PT, R23, R0, 0x1, 0x1f ;  /* 0x0c201f0000177f89 */ /* 0x000ee200000e0000 */
[----:B-1----:R-:W-:Y:S01]  /*1a010*/  ULEA UR9, UR9, UR6, 0x18 ;  /* 0x0000000609097291 */ /* 0x002fe2000f8ec0ff */
[----:B------:R-:W1:Y:S01]  /*1a020*/  LDCU UR6, c[0x0][0x434] ;  /* 0x00008680ff0677ac */ /* 0x000e620008000800 */
[----:B------:R-:W-:Y:S01]  /*1a030*/  SHF.L.U32 R24, R25, 0x3, RZ ;  /* 0x0000000319187819 */ /* 0x000fe200000006ff */
[----:B------:R-:W-:Y:S01]  /*1a040*/  UISETP.NE.AND UP1, UPT, UR12, URZ, UPT ;  /* 0x000000ff0c00728c */ /* 0x000fe2000bf25270 */
[----:B------:R-:W1:Y:S03]  /*1a050*/  LDCU UR12, c[0x0][0x434] ;  /* 0x00008680ff0c77ac */ /* 0x000e660008000800 */
[----:B------:R-:W-:-:S07]  /*1a060*/  UISETP.NE.AND UP0, UPT, UR7, URZ, !UP1 ;  /* 0x000000ff0700728c */ /* 0x000fce000cf05270 */
[----:B------:R-:W1:Y:S01]  /*1a070*/  @UP1 LDCU UR13, c[0x0][0x430] ;  /* 0x00008600ff0d17ac */ /* 0x000e620008000800 */
[----:B------:R-:W2:Y:S01]  /*1a080*/  @UP1 LDCU UR15, c[0x0][0x430] ;  /* 0x00008600ff0f17ac */ /* 0x000ea20008000800 */
[----:B---3--:R-:W-:-:S05]  /*1a090*/  FADD.FTZ R23, R0, R23 ;  /* 0x0000001700177221 */ /* 0x008fca0000010000 */
[----:B------:R-:W-:Y:S01]  /*1a0a0*/  FSETP.NE.FTZ.AND P0, PT, R23, RZ, PT ;  /* 0x000000ff1700720b */ /* 0x000fe20003f15000 */
[----:B-1----:R-:W-:Y:S01]  /*1a0b0*/  @UP1 UIMAD UR12, UR13, UR6, URZ ;  /* 0x000000060d0c12a4 */ /* 0x002fe2000f8e02ff */
[----:B--2---:R-:W-:Y:S01]  /*1a0c0*/  MOV R6, R2 ;  /* 0x0000000200067202 */ /* 0x004fe20000000f00 */
[----:B----4-:R-:W1:Y:S04]  /*1a0d0*/  SHFL.BFLY PT, R4, R7, 0x2, 0x1f ;  /* 0x0c401f0007047f89 */ /* 0x010e6800000e0000 */
[----:B------:R-:W2:Y:S04]  /*1a0e0*/  SHFL.BFLY PT, R2, R6, 0x2, 0x1f ;  /* 0x0c401f0006027f89 */ /* 0x000ea800000e0000 */
[----:B------:R-:W3:Y:S01]  /*1a0f0*/  SHFL.BFLY PT, R3, R5, 0x2, 0x1f ;  /* 0x0c401f0005037f89 */ /* 0x000ee200000e0000 */
[----:B-1----:R-:W-:Y:S01]  /*1a100*/  FADD.FTZ R4, R4, R7 ;  /* 0x0000000704047221 */ /* 0x002fe20000010000 */
[----:B--2---:R-:W-:-:S05]  /*1a110*/  FADD.FTZ R2, R2, R6 ;  /* 0x0000000602027221 */ /* 0x004fca0000010000 */
[----:B------:R-:W1:Y:S01]  /*1a120*/  SHFL.BFLY PT, R22, R2, 0x1, 0x1f ;  /* 0x0c201f0002167f89 */ /* 0x000e6200000e0000 */
[----:B---3--:R-:W-:-:S03]  /*1a130*/  FADD.FTZ R3, R3, R5 ;  /* 0x0000000503037221 */ /* 0x008fc60000010000 */
[----:B------:R-:W2:Y:S04]  /*1a140*/  SHFL.BFLY PT, R5, R4, 0x1, 0x1f ;  /* 0x0c201f0004057f89 */ /* 0x000ea800000e0000 */
[----:B------:R-:W3:Y:S01]  /*1a150*/  SHFL.BFLY PT, R20, R3, 0x1, 0x1f ;  /* 0x0c201f0003147f89 */ /* 0x000ee200000e0000 */
[----:B-1----:R-:W-:-:S05]  /*1a160*/  FADD.FTZ R22, R2, R22 ;  /* 0x0000001602167221 */ /* 0x002fca0000010000 */
[----:B------:R-:W-:Y:S01]  /*1a170*/  FSETP.NE.FTZ.AND P1, PT, R22, RZ, PT ;  /* 0x000000ff1600720b */ /* 0x000fe20003f35000 */
[----:B--2---:R-:W-:Y:S02]  /*1a180*/  FADD.FTZ R21, R4, R5 ;  /* 0x0000000504157221 */ /* 0x004fe40000010000 */
[----:B------:R-:W1:Y:S01]  /*1a190*/  MUFU.RCP R5, R22 ;  /* 0x0000001600057308 */ /* 0x000e620000001000 */
[----:B---3--:R-:W-:Y:S01]  /*1a1a0*/  FADD.FTZ R20, R3, R20 ;  /* 0x0000001403147221 */ /* 0x008fe20000010000 */
[----:B------:R-:W-:Y:S02]  /*1a1b0*/  SHF.L.U32 R3, R25, 0x1, RZ ;  /* 0x0000000119037819 */ /* 0x000fe400000006ff */
[----:B------:R-:W-:Y:S02]  /*1a1c0*/  FSETP.NE.FTZ.AND P3, PT, R21, RZ, PT ;  /* 0x000000ff1500720b */ /* 0x000fe40003f75000 */
[----:B------:R-:W-:Y:S02]  /*1a1d0*/  FSETP.NE.FTZ.AND P2, PT, R20, RZ, PT ;  /* 0x000000ff1400720b */ /* 0x000fe40003f55000 */
[----:B------:R-:W2:Y:S01]  /*1a1e0*/  MUFU.RCP R4, R20 ;  /* 0x0000001400047308 */ /* 0x000ea20000001000 */
[----:B------:R-:W-:-:S02]  /*1a1f0*/  LOP3.LUT R207, R207, 0x6, R3, 0xf8, !PT ;  /* 0x00000006cfcf7812 */ /* 0x000fc400078ef803 */
[----:B------:R-:W-:Y:S02]  /*1a200*/  LOP3.LUT R3, R24, 0xc0, RZ, 0xc0, !PT ;  /* 0x000000c018037812 */ /* 0x000fe400078ec0ff */
[----:B------:R-:W-:Y:S02]  /*1a210*/  LOP3.LUT R207, R207, 0x20, R24, 0xf8, !PT ;  /* 0x00000020cfcf7812 */ /* 0x000fe400078ef818 */
[----:B------:R-:W-:Y:S01]  /*1a220*/  LOP3.LUT R3, R3, 0x18, R25, 0xf8, !PT ;  /* 0x0000001803037812 */ /* 0x000fe200078ef819 */
[----:B------:R-:W3:Y:S03]  /*1a230*/  MUFU.RCP R6, R21 ;  /* 0x0000001500067308 */ /* 0x000ee60000001000 */
[----:B------:R-:W-:Y:S02]  /*1a240*/  LOP3.LUT R207, R207, R3, RZ, 0xfc, !PT ;  /* 0x00000003cfcf7212 */ /* 0x000fe400078efcff */
[----:B-1----:R-:W-:-:S02]  /*1a250*/  FSEL R3, R5, 1, P1 ;  /* 0x3f80000005037808 */ /* 0x002fc40000800000 */
[----:B--2---:R-:W-:Y:S02]  /*1a260*/  FSEL R0, R4, 1, P2 ;  /* 0x3f80000004007808 */ /* 0x004fe40001000000 */
[----:B------:R-:W1:Y:S03]  /*1a270*/  MUFU.RCP R4, R23 ;  /* 0x0000001700047308 */ /* 0x000e660000001000 */
[----:B------:R-:W-:Y:S01]  /*1a280*/  FMUL.FTZ R0, R0, UR4 ;  /* 0x0000000400007c20 */ /* 0x000fe20008410000 */
[----:B---3--:R-:W-:-:S03]  /*1a290*/  FSEL R2, R6, 1, P3 ;  /* 0x3f80000006027808 */ /* 0x008fc60001800000 */
[C---:B------:R-:W-:Y:S01]  /*1a2a0*/  FMUL.FTZ R170, R0.reuse, R170 ;  /* 0x000000aa00aa7220 */ /* 0x040fe20000410000 */
[C---:B------:R-:W-:Y:S01]  /*1a2b0*/  FMUL.FTZ R6, R0.reuse, R171 ;  /* 0x000000ab00067220 */ /* 0x040fe20000410000 */
[C---:B------:R-:W-:Y:S01]  /*1a2c0*/  FMUL.FTZ R166, R0.reuse, R166 ;  /* 0x000000a600a67220 */ /* 0x040fe20000410000 */
[----:B------:R-:W-:Y:S01]  /*1a2d0*/  FMUL.FTZ R167, R0, R167 ;  /* 0x000000a700a77220 */ /* 0x000fe20000410000 */
[----:B------:R-:W-:Y:S01]  /*1a2e0*/  FMUL.FTZ R2, R2, UR4 ;  /* 0x0000000402027c20 */ /* 0x000fe20008410000 */
        /* <DEDUP_REMOVED lines=13> */
[----:B------:R-:W-:Y:S01]  /*1a3c0*/  FMUL.FTZ R0, R3, UR4 ;  /* 0x0000000403007c20 */ /* 0x000fe20008410000 */
[----:B------:R-:W-:-:S02]  /*1a3d0*/  F2FP.BF16.F32.PACK_AB R7, R7, R168 ;  /* 0x000000a80707723e */ /* 0x000fc400000010ff */
[----:B------:R-:W-:Y:S01]  /*1a3e0*/  FMUL.FTZ R2, R2, UR4 ;  /* 0x0000000402027c20 */ /* 0x000fe20008410000 */
[----:B------:R-:W1:Y:S01]  /*1a3f0*/  @!UP3 LDCU.64 UR4, c[0x0][0x400] ;  /* 0x00008000ff04b7ac */ /* 0x000e620008000a00 */
        /* <DEDUP_REMOVED lines=12> */
[C---:B------:R-:W-:Y:S01]  /*1a4c0*/  FMUL.FTZ R10, R0.reuse, R149 ;  /* 0x00000095000a7220 */ /* 0x040fe20000410000 */
[C---:B------:R-:W-:Y:S01]  /*1a4d0*/  FMUL.FTZ R144, R0.reuse, R144 ;  /* 0x0000009000907220 */ /* 0x040fe20000410000 */
[C---:B------:R-:W-:Y:S01]  /*1a4e0*/  FMUL.FTZ R15, R0.reuse, R145 ;  /* 0x00000091000f7220 */ /* 0x040fe20000410000 */
[C---:B------:R-:W-:Y:S01]  /*1a4f0*/  FMUL.FTZ R140, R0.reuse, R140 ;  /* 0x0000008c008c7220 */ /* 0x040fe20000410000 */
[----:B------:R-:W-:Y:S01]  /*1a500*/  FMUL.FTZ R19, R0, R141 ;  /* 0x0000008d00137220 */ /* 0x000fe20000410000 */
[----:B-1----:R-:W-:Y:S01]  /*1a510*/  @!UP3 UIMAD.WIDE.U32 UR16, UR10, UR4, URZ ;  /* 0x000000040a10b2a5 */ /* 0x002fe2000f8e00ff */
[----:B------:R-:W-:Y:S01]  /*1a520*/  F2FP.BF16.F32.PACK_AB R6, R6, R170 ;  /* 0x000000aa0606723e */ /* 0x000fe200000010ff */
[----:B------:R-:W-:Y:S01]  /*1a530*/  STS [R2], R7 ;  /* 0x0000000702007388 */ /* 0x000fe20000000800 */
[----:B------:R-:W-:Y:S01]  /*1a540*/  F2FP.BF16.F32.PACK_AB R0, R167, R166 ;  /* 0x000000a6a700723e */ /* 0x000fe200000010ff */
[----:B------:R-:W-:Y:S01]  /*1a550*/  @!UP3 UIMAD UR11, UR10, UR5, UR17 ;  /* 0x000000050a0bb2a4 */ /* 0x000fe2000f8e0211 */
[----:B------:R-:W-:Y:S01]  /*1a560*/  IADD3 R3, PT, PT, R2, -R8, RZ ;  /* 0x8000000802037210 */ /* 0x000fe20007ffe0ff */
[----:B------:R-:W1:Y:S01]  /*1a570*/  @UP3 LDCU.64 UR4, c[0x0][0x408] ;  /* 0x00008100ff0437ac */ /* 0x000e620008000a00 */
[----:B------:R-:W-:Y:S01]  /*1a580*/  F2FP.BF16.F32.PACK_AB R4, R165, R164 ;  /* 0x000000a4a504723e */ /* 0x000fe200000010ff */
[----:B------:R2:W-:Y:S01]  /*1a590*/  STS [R2+0x200], R6 ;  /* 0x0002000602007388 */ /* 0x0005e20000000800 */
[----:B------:R-:W-:-:S02]  /*1a5a0*/  F2FP.BF16.F32.PACK_AB R5, R5, R156 ;  /* 0x0000009c0505723e */ /* 0x000fc400000010ff */
[----:B------:R-:W-:Y:S01]  /*1a5b0*/  F2FP.BF16.F32.PACK_AB R11, R11, R158 ;  /* 0x0000009e0b0b723e */ /* 0x000fe200000010ff */
[----:B------:R3:W-:Y:S01]  /*1a5c0*/  STS [R3+0x210], R0 ;  /* 0x0002100003007388 */ /* 0x0007e20000000800 */
[----:B------:R-:W-:Y:S02]  /*1a5d0*/  F2FP.BF16.F32.PACK_AB R10, R10, R148 ;  /* 0x000000940a0a723e */ /* 0x000fe400000010ff */
[----:B------:R-:W-:Y:S01]  /*1a5e0*/  F2FP.BF16.F32.PACK_AB R9, R9, R150 ;  /* 0x000000960909723e */ /* 0x000fe200000010ff */
[----:B------:R-:W-:Y:S01]  /*1a5f0*/  STS [R3+0x10], R4 ;  /* 0x0000100403007388 */ /* 0x000fe20000000800 */
[----:B------:R-:W-:Y:S02]  /*1a600*/  F2FP.BF16.F32.PACK_AB R17, R17, R160 ;  /* 0x000000a01111723e */ /* 0x000fe400000010ff */
[----:B------:R-:W-:Y:S01]  /*1a610*/  F2FP.BF16.F32.PACK_AB R16, R16, R162 ;  /* 0x000000a21010723e */ /* 0x000fe200000010ff */
[----:B------:R4:W-:Y:S01]  /*1a620*/  STS [R2+0x1000], R5 ;  /* 0x0010000502007388 */ /* 0x0009e20000000800 */
[----:B------:R-:W-:-:S02]  /*1a630*/  F2FP.BF16.F32.PACK_AB R13, R13, R152 ;  /* 0x000000980d0d723e */ /* 0x000fc400000010ff */
[----:B------:R-:W-:Y:S01]  /*1a640*/  F2FP.BF16.F32.PACK_AB R12, R12, R154 ;  /* 0x0000009a0c0c723e */ /* 0x000fe200000010ff */
[----:B------:R4:W-:Y:S01]  /*1a650*/  STS [R2+0x1200], R11 ;  /* 0x0012000b02007388 */ /* 0x0009e20000000800 */
[----:B------:R-:W-:Y:S01]  /*1a660*/  F2FP.BF16.F32.PACK_AB R15, R15, R144 ;  /* 0x000000900f0f723e */ /* 0x000fe200000010ff */
[----:B-1----:R-:W-:Y:S01]  /*1a670*/  @UP3 UIMAD.WIDE.U32 UR22, UR18, UR4, URZ ;  /* 0x00000004121632a5 */ /* 0x002fe2000f8e00ff */
[----:B------:R-:W-:Y:S01]  /*1a680*/  F2FP.BF16.F32.PACK_AB R14, R14, R146 ;  /* 0x000000920e0e723e */ /* 0x000fe200000010ff */
[----:B------:R-:W-:Y:S01]  /*1a690*/  STS [R3+0x1010], R10 ;  /* 0x0010100a03007388 */ /* 0x000fe20000000800 */
[----:B------:R-:W1:Y:S01]  /*1a6a0*/  S2UR UR4, SR_CTAID.X ;  /* 0x00000000000479c3 */ /* 0x000e620000002500 */
[----:B------:R-:W-:Y:S01]  /*1a6b0*/  F2FP.BF16.F32.PACK_AB R19, R19, R140 ;  /* 0x0000008c1313723e */ /* 0x000fe200000010ff */
[----:B------:R-:W-:Y:S01]  /*1a6c0*/  @UP3 UIMAD UR11, UR18, UR5, UR23 ;  /* 0x00000005120b32a4 */ /* 0x000fe2000f8e0217 */
[----:B------:R1:W-:Y:S01]  /*1a6d0*/  STS [R3+0x1210], R9 ;  /* 0x0012100903007388 */ /* 0x0003e20000000800 */
[----:B--2---:R-:W-:Y:S01]  /*1a6e0*/  @P0 MUFU.LG2 R6, R23 ;  /* 0x0000001700060308 */ /* 0x004fe20000000c00 */
[----:B------:R-:W-:Y:S01]  /*1a6f0*/  F2FP.BF16.F32.PACK_AB R18, R18, R142 ;  /* 0x0000008e1212723e */ /* 0x000fe200000010ff */
[----:B------:R-:W-:Y:S01]  /*1a700*/  @!UP2 UIMAD UR18, UR10, UR6, URZ ;  /* 0x000000060a12a2a4 */ /* 0x000fe2000f8e02ff */
[----:B---3--:R-:W-:Y:S01]  /*1a710*/  IADD3 R0, PT, PT, R2, -R206, RZ ;  /* 0x800000ce02007210 */ /* 0x008fe20007ffe0ff */
[----:B------:R-:W2:Y:S01]  /*1a720*/  @P0 LDC R7, c[0x0][0x458] ;  /* 0x00011600ff070b82 */ /* 0x000ea20000000800 */
[----:B------:R-:W-:Y:S01]  /*1a730*/  @UP1 UMOV UR5, 0x1 ;  /* 0x0000000100051882 */ /* 0x000fe20000000000 */
[----:B------:R-:W-:Y:S01]  /*1a740*/  @UP3 UMOV UR16, UR22 ;  /* 0x0000001600103c82 */ /* 0x000fe20008000000 */
[----:B------:R-:W-:Y:S01]  /*1a750*/  USHF.R.S32.HI UR13, URZ, 0x1f, UR18 ;  /* 0x0000001fff0d7899 */ /* 0x000fe20008011412 */
[----:B------:R3:W-:Y:S01]  /*1a760*/  STS [R0+0x20], R17 ;  /* 0x0000201100007388 */ /* 0x0007e20000000800 */
[----:B----4-:R-:W-:Y:S03]  /*1a770*/  @P1 MUFU.LG2 R5, R22 ;  /* 0x0000001600051308 */ /* 0x010fe60000000c00 */
[----:B------:R-:W-:Y:S01]  /*1a780*/  STS [R0+0x220], R16 ;  /* 0x0002201000007388 */ /* 0x000fe20000000800 */
[----:B------:R-:W4:Y:S01]  /*1a790*/  @P3 LDC R4, c[0x0][0x458] ;  /* 0x00011600ff043b82 */ /* 0x000f220000000800 */
[----:B------:R-:W-:-:S05]  /*1a7a0*/  IADD3 R2, PT, PT, -R8, R0, RZ ;  /* 0x0000000008027210 */ /* 0x000fca0007ffe1ff */
[----:B------:R-:W-:Y:S02]  /*1a7b0*/  STS [R2+0x30], R13 ;  /* 0x0000300d02007388 */ /* 0x000fe40000000800 */
[----:B------:R-:W2:Y:S01]  /*1a7c0*/  @P1 LDC R8, c[0x0][0x458] ;  /* 0x00011600ff081b82 */ /* 0x000ea20000000800 */
[----:B-1----:R-:W1:Y:S01]  /*1a7d0*/  @P3 MUFU.LG2 R9, R21 ;  /* 0x0000001500093308 */ /* 0x002e620000000c00 */
[----:B------:R-:W-:Y:S04]  /*1a7e0*/  STS [R2+0x230], R12 ;  /* 0x0002300c02007388 */ /* 0x000fe80000000800 */
[----:B------:R-:W-:Y:S02]  /*1a7f0*/  STS [R0+0x1020], R15 ;  /* 0x0010200f00007388 */ /* 0x000fe40000000800 */
[----:B------:R-:W2:Y:S02]  /*1a800*/  @P2 LDC R3, c[0x0][0x458] ;  /* 0x00011600ff032b82 */ /* 0x000ea40000000800 */
[----:B------:R1:W-:Y:S01]  /*1a810*/  STS [R0+0x1220], R14 ;  /* 0x0012200e00007388 */ /* 0x0003e20000000800 */
[----:B---3--:R-:W-:-:S03]  /*1a820*/  MOV R17, 0x7f800000 ;  /* 0x7f80000000117802 */ /* 0x008fc60000000f00 */
[----:B------:R-:W-:Y:S04]  /*1a830*/  STS [R2+0x1030], R19 ;  /* 0x0010301302007388 */ /* 0x000fe80000000800 */
[----:B------:R3:W-:Y:S01]  /*1a840*/  STS [R2+0x1230], R18 ;  /* 0x0012301202007388 */ /* 0x0007e20000000800 */
[----:B-1----:R-:W1:Y:S01]  /*1a850*/  @P2 MUFU.LG2 R0, R20 ;  /* 0x0000001400002308 */ /* 0x002e620000000c00 */
[----:B---3--:R-:W-:Y:S01]  /*1a860*/  @P3 FMUL.FTZ R2, R9, 0.69314718246459960938 ;  /* 0x3f31721809023820 */ /* 0x008fe20000410000 */
[----:B-1----:R-:W-:Y:S01]  /*1a870*/  @P2 FMUL.FTZ R0, R0, 0.69314718246459960938 ;  /* 0x3f31721800002820 */ /* 0x002fe20000410000 */
[----:B------:R-:W-:Y:S02]  /*1a880*/  MOV R20, 0x7f800000 ;  /* 0x7f80000000147802 */ /* 0x000fe40000000f00 */
[----:B----4-:R-:W-:Y:S01]  /*1a890*/  @P3 FFMA.FTZ R20, R137, R4, R2 ;  /* 0x0000000489143223 */ /* 0x010fe20000010002 */
[----:B--2---:R-:W-:Y:S01]  /*1a8a0*/  @P2 FFMA.FTZ R17, R136, R3, R0 ;  /* 0x0000000388112223 */ /* 0x004fe20000010000 */
        /* <DEDUP_REMOVED lines=9> */
.L_x_707:
[----:B------:R-:W-:Y:S01]  /*1a940*/  UIMAD UR12, UR14, UR12, URZ ;  /* 0x0000000c0e0c72a4 */ /* 0x000fe2000f8e02ff */
[----:B------:R-:W-:Y:S01]  /*1a950*/  LOP3.LUT R0, R24, 0xd8, RZ, 0xc0, !PT ;  /* 0x000000d818007812 */ /* 0x000fe200078ec0ff */
[----:B------:R-:W-:Y:S01]  /*1a960*/  UIMAD UR7, UR4, UR15, URZ ;  /* 0x0000000f040772a4 */ /* 0x000fe2000f8e02ff */
[----:B------:R-:W-:Y:S01]  /*1a970*/  LOP3.LUT P2, RZ, R25, 0x3, RZ, 0xc0, !PT ;  /* 0x0000000319ff7812 */ /* 0x000fe2000784c0ff */
[----:B------:R-:W-:Y:S01]  /*1a980*/  USEL UR18, UR18, URZ, UP0 ;  /* 0x000000ff12127287 */ /* 0x000fe20008000000 */
[----:B------:R-:W-:Y:S01]  /*1a990*/  LOP3.LUT R0, R0, 0x18, R25, 0x78, !PT ;  /* 0x0000001800007812 */ /* 0x000fe200078e7819 */
[----:B------:R-:W-:Y:S01]  /*1a9a0*/  @!UP0 UIMAD UR12, UR10, UR5, UR12 ;  /* 0x000000050a0c82a4 */ /* 0x000fe2000f8e020c */
[----:B------:R-:W-:Y:S01]  /*1a9b0*/  @P1 FMUL.FTZ R3, R5, 0.69314718246459960938 ;  /* 0x3f31721805031820 */ /* 0x000fe20000410000 */
[----:B------:R-:W-:Y:S01]  /*1a9c0*/  USHF.L.U32 UR7, UR7, 0x7, URZ ;  /* 0x0000000707077899 */ /* 0x000fe200080006ff */
[----:B------:R-:W-:Y:S01]  /*1a9d0*/  LOP3.LUT R0, R0, 0x1f20, R24, 0xf8, !PT ;  /* 0x00001f2000007812 */ /* 0x000fe200078ef818 */
[----:B------:R-:W-:Y:S01]  /*1a9e0*/  USEL UR13, UR13, URZ, UP0 ;  /* 0x000000ff0d0d7287 */ /* 0x000fe20008000000 */
[----:B------:R-:W-:Y:S01]  /*1a9f0*/  @P0 FMUL.FTZ R2, R6, 0.69314718246459960938 ;  /* 0x3f31721806020820 */ /* 0x000fe20000410000 */
[----:B------:R-:W-:Y:S01]  /*1aa00*/  USHF.R.S32.HI UR6, URZ, 0x1f, UR12 ;  /* 0x0000001fff067899 */ /* 0x000fe2000801140c */
[----:B------:R-:W-:Y:S01]  /*1aa10*/  LEA R16, R0, UR9, 0x1 ;  /* 0x0000000900107c11 */ /* 0x000fe2000f8e08ff */
[----:B------:R-:W-:Y:S01]  /*1aa20*/  USHF.R.S32.HI UR5, URZ, 0x1f, UR7 ;  /* 0x0000001fff057899 */ /* 0x000fe20008011407 */
[----:B------:R-:W-:Y:S01]  /*1aa30*/  BAR.SYNC.DEFER_BLOCKING 0x0 ;  /* 0x0000000000007b1d */ /* 0x000fe20000010000 */
[----:B------:R-:W-:Y:S01]  /*1aa40*/  UIADD3 UR18, UP1, UP0, UR7, UR18, UR12 ;  /* 0x0000001207127290 */ /* 0x000fe2000f83e00c */
[----:B------:R-:W-:Y:S01]  /*1aa50*/  IMAD.MOV.U32 R15, RZ, RZ, 0x7f800000 ;  /* 0x7f800000ff0f7424 */ /* 0x000fe200078e00ff */
[----:B------:R-:W-:Y:S01]  /*1aa60*/  MOV R14, 0x7f800000 ;  /* 0x7f800000000e7802 */ /* 0x000fe20000000f00 */
[----:B------:R-:W-:Y:S01]  /*1aa70*/  @P1 FFMA.FTZ R15, R135, R8, R3 ;  /* 0x00000008870f1223 */ /* 0x000fe20000010003 */
[----:B------:R-:W-:Y:S01]  /*1aa80*/  UIADD3.X UR5, UPT, UPT, UR5, UR13, UR6, UP1, UP0 ;  /* 0x0000000d05057290 */ /* 0x000fe20008fe0406 */
[----:B------:R-:W-:Y:S01]  /*1aa90*/  BSSY.RECONVERGENT B0, `(.L_x_708) ;  /* 0x0000029000007945 */ /* 0x000fe20003800200 */
[----:B------:R-:W-:-:S03]  /*1aaa0*/  @P0 FFMA.FTZ R14, R134, R7, R2 ;  /* 0x00000007860e0223 */ /* 0x000fc60000010002 */
[----:B------:R-:W-:Y:S07]  /*1aab0*/  @P2 BRA `(.L_x_709) ;  /* 0x0000000000982947 */ /* 0x000fee0003800000 */
[----:B------:R-:W-:Y:S02]  /*1aac0*/  LOP3.LUT R0, R205, 0x30, RZ, 0xc0, !PT ;  /* 0x00000030cd007812 */ /* 0x000fe400078ec0ff */
[----:B------:R-:W-:-:S04]  /*1aad0*/  LOP3.LUT R2, R25, 0x1f, RZ, 0xc0, !PT ;  /* 0x0000001f19027812 */ /* 0x000fc800078ec0ff */
[----:B------:R-:W-:-:S04]  /*1aae0*/  LEA.HI R0, R2, R0, RZ, 0x1e ;  /* 0x0000000002007211 */ /* 0x000fc800078ff0ff */
[C---:B------:R-:W-:Y:S01]  /*1aaf0*/  ISETP.GE.AND P6, PT, R0.reuse, UR8, PT ;  /* 0x0000000800007c0c */ /* 0x040fe2000bfc6270 */
[C---:B------:R-:W-:Y:S02]  /*1ab00*/  VIADD R2, R0.reuse, 0x8 ;  /* 0x0000000800027836 */ /* 0x040fe40000000000 */
[C---:B------:R-:W-:Y:S02]  /*1ab10*/  VIADD R5, R0.reuse, 0x40 ;  /* 0x0000004000057836 */ /* 0x040fe40000000000 */
[----:B------:R-:W-:Y:S01]  /*1ab20*/  VIADD R4, R0, 0x48 ;  /* 0x0000004800047836 */ /* 0x000fe20000000000 */
[----:B------:R-:W-:Y:S02]  /*1ab30*/  ISETP.GE.AND P5, PT, R2, UR8, PT ;  /* 0x0000000802007c0c */ /* 0x000fe4000bfa6270 */
[----:B------:R-:W-:Y:S02]  /*1ab40*/  ISETP.GE.AND P4, PT, R5, UR8, PT ;  /* 0x0000000805007c0c */ /* 0x000fe4000bf86270 */
[----:B------:R-:W-:-:S03]  /*1ab50*/  ISETP.GE.AND P3, PT, R4, UR8, PT ;  /* 0x0000000804007c0c */ /* 0x000fc6000bf66270 */
[----:B------:R-:W1:Y:S01]  /*1ab60*/  @!P6 LDC.64 R8, c[0x0][0x420] ;  /* 0x00010800ff08eb82 */ /* 0x000e620000000a00 */
[----:B------:R-:W-:-:S05]  /*1ab70*/  @!P6 IMAD R3, R0, UR15, RZ ;  /* 0x0000000f0003ec24 */ /* 0x000fca000f8e02ff */
[----:B------:R-:W-:Y:S01]  /*1ab80*/  @!P6 IADD3 R0, P0, PT, R3, UR18, RZ ;  /* 0x000000120300ec10 */ /* 0x000fe2000ff1e0ff */
[----:B------:R-:W-:Y:S01]  /*1ab90*/  @!P5 IMAD R2, R2, UR15, RZ ;  /* 0x0000000f0202dc24 */ /* 0x000fe2000f8e02ff */
[----:B------:R-:W2:Y:S01]  /*1aba0*/  @!P5 LDC.64 R10, c[0x0][0x420] ;  /* 0x00010800ff0adb82 */ /* 0x000ea20000000a00 */
[----:B------:R-:W-:Y:S01]  /*1abb0*/  @!P4 IMAD R5, R5, UR15, RZ ;  /* 0x0000000f0505cc24 */ /* 0x000fe2000f8e02ff */
[----:B------:R-:W-:Y:S01]  /*1abc0*/  @!P6 LEA.HI.X.SX32 R6, R3, UR5, 0x1, P0 ;  /* 0x000000050306ec11 */ /* 0x000fe200080f0eff */
[----:B------:R-:W-:Y:S01]  /*1abd0*/  @!P3 IMAD R4, R4, UR15, RZ ;  /* 0x0000000f0404bc24 */ /* 0x000fe2000f8e02ff */
[----:B------:R-:W-:-:S04]  /*1abe0*/  @!P5 IADD3 R3, P0, PT, R2, UR18, RZ ;  /* 0x000000120203dc10 */ /* 0x000fc8000ff1e0ff */
[----:B------:R-:W3:Y:S01]  /*1abf0*/  @!P4 LDC.64 R12, c[0x0][0x420] ;  /* 0x00010800ff0ccb82 */ /* 0x000ee20000000a00 */
[----:B------:R-:W-:-:S07]  /*1ac00*/  @!P5 LEA.HI.X.SX32 R2, R2, UR5, 0x1, P0 ;  /* 0x000000050202dc11 */ /* 0x000fce00080f0eff */
[----:B------:R-:W4:Y:S01]  /*1ac10*/  @!P3 LDC.64 R18, c[0x0][0x420] ;  /* 0x00010800ff12bb82 */ /* 0x000f220000000a00 */
[----:B-1----:R-:W-:-:S04]  /*1ac20*/  @!P6 LEA R8, P1, R0, R8, 0x2 ;  /* 0x000000080008e211 */ /* 0x002fc800078210ff */
[----:B------:R-:W-:Y:S02]  /*1ac30*/  @!P6 LEA.HI.X R9, R0, R9, R6, 0x2, P1 ;  /* 0x000000090009e211 */ /* 0x000fe400008f1406 */
[----:B------:R-:W-:Y:S02]  /*1ac40*/  @!P4 IADD3 R0, P1, PT, R5, UR18, RZ ;  /* 0x000000120500cc10 */ /* 0x000fe4000ff3e0ff */
[C---:B--2---:R-:W-:Y:S01]  /*1ac50*/  @!P5 LEA R6, P2, R3.reuse, R10, 0x2 ;  /* 0x0000000a0306d211 */ /* 0x044fe200078410ff */
[----:B------:R1:W-:Y:S01]  /*1ac60*/  @!P6 STG.E desc[UR20][R8.64], R20 ;  /* 0x000000140800e986 */ /* 0x0003e2000c101914 */
[----:B------:R-:W-:Y:S02]  /*1ac70*/  @!P3 IADD3 R10, P0, PT, R4, UR18, RZ ;  /* 0x00000012040abc10 */ /* 0x000fe4000ff1e0ff */
[----:B------:R-:W-:Y:S02]  /*1ac80*/  @!P5 LEA.HI.X R7, R3, R11, R2, 0x2, P2 ;  /* 0x0000000b0307d211 */ /* 0x000fe400010f1402 */
[----:B------:R-:W-:-:S02]  /*1ac90*/  @!P4 LEA.HI.X.SX32 R5, R5, UR5, 0x1, P1 ;  /* 0x000000050505cc11 */ /* 0x000fc400088f0eff */
[----:B------:R-:W-:Y:S01]  /*1aca0*/  @!P3 LEA.HI.X.SX32 R3, R4, UR5, 0x1, P0 ;  /* 0x000000050403bc11 */ /* 0x000fe200080f0eff */
[----:B------:R1:W-:Y:S01]  /*1acb0*/  @!P5 STG.E desc[UR20][R6.64], R17 ;  /* 0x000000110600d986 */ /* 0x0003e2000c101914 */
[----:B---3--:R-:W-:-:S04]  /*1acc0*/  @!P4 LEA R4, P1, R0, R12, 0x2 ;  /* 0x0000000c0004c211 */ /* 0x008fc800078210ff */
[----:B------:R-:W-:Y:S02]  /*1acd0*/  @!P4 LEA.HI.X R5, R0, R13, R5, 0x2, P1 ;  /* 0x0000000d0005c211 */ /* 0x000fe400008f1405 */
[----:B----4-:R-:W-:-:S03]  /*1ace0*/  @!P3 LEA R2, P0, R10, R18, 0x2 ;  /* 0x000000120a02b211 */ /* 0x010fc600078010ff */
[----:B------:R1:W-:Y:S01]  /*1acf0*/  @!P4 STG.E desc[UR20][R4.64], R15 ;  /* 0x0000000f0400c986 */ /* 0x0003e2000c101914 */
[----:B------:R-:W-:-:S05]  /*1ad00*/  @!P3 LEA.HI.X R3, R10, R19, R3, 0x2, P0 ;  /* 0x000000130a03b211 */ /* 0x000fca00000f1403 */
[----:B------:R1:W-:Y:S04]  /*1ad10*/  @!P3 STG.E desc[UR20][R2.64], R14 ;  /* 0x0000000e0200b986 */ /* 0x0003e8000c101914 */
.L_x_709:
[----:B------:R-:W-:Y:S05]  /*1ad20*/  BSYNC.RECONVERGENT B0 ;  /* 0x0000000000007941 */ /* 0x000fea0003800200 */
.L_x_708:
[----:B------:R-:W2:Y:S01]  /*1ad30*/  LDCU UR6, c[0x0][0x440] ;  /* 0x00008800ff0677ac */ /* 0x000ea20008000800 */
[----:B-1----:R1:W3:Y:S01]  /*1ad40*/  LDS.128 R20, [R16+0x1800] ;  /* 0x0018000010147984 */ /* 0x0022e20000000c00 */
[----:B------:R-:W-:Y:S01]  /*1ad50*/  LOP3.LUT R4, R24, 0x18, RZ, 0xc0, !PT ;  /* 0x0000001818047812 */ /* 0x000fe200078ec0ff */
[----:B------:R-:W-:Y:S01]  /*1ad60*/  BSSY.RECONVERGENT B0, `(.L_x_710) ;  /* 0x000001f000007945 */ /* 0x000fe20003800200 */
[----:B------:R-:W4:Y:S01]  /*1ad70*/  LDCU.64 UR4, c[0x0][0x410] ;  /* 0x00008200ff0477ac */ /* 0x000f220008000a00 */
[----:B------:R1:W1:Y:S01]  /*1ad80*/  LDS.128 R12, [R16] ;  /* 0x00000000100c7984 */ /* 0x0002620000000c00 */
[----:B------:R-:W-:-:S05]  /*1ad90*/  SHF.R.U32.HI R2, RZ, 0x2, R25 ;  /* 0x00000002ff027819 */ /* 0x000fca0000011619 */
[C---:B------:R-:W-:Y:S02]  /*1ada0*/  VIADD R3, R2.reuse, 0x20 ;  /* 0x0000002002037836 */ /* 0x040fe40000000000 */
[----:B------:R-:W-:Y:S01]  /*1adb0*/  VIADD R0, R2, 0x40 ;  /* 0x0000004002007836 */ /* 0x000fe20000000000 */
[C---:B--2---:R-:W-:Y:S02]  /*1adc0*/  ISETP.GE.AND P0, PT, R4.reuse, UR6, PT ;  /* 0x0000000604007c0c */ /* 0x044fe4000bf06270 */
[----:B------:R-:W-:Y:S02]  /*1add0*/  IADD3 R4, P3, PT, R4, UR16, RZ ;  /* 0x0000001004047c10 */ /* 0x000fe4000ff7e0ff */
[----:B------:R-:W-:Y:S01]  /*1ade0*/  ISETP.GE.OR P2, PT, R3, UR8, P0 ;  /* 0x0000000803007c0c */ /* 0x000fe20008746670 */
[C---:B------:R-:W-:Y:S01]  /*1adf0*/  VIADD R3, R2.reuse, 0x60 ;  /* 0x0000006002037836 */ /* 0x040fe20000000000 */
[----:B------:R-:W-:Y:S01]  /*1ae00*/  IADD3.X R5, PT, PT, RZ, UR11, RZ, P3, !PT ;  /* 0x0000000bff057c10 */ /* 0x000fe20009ffe4ff */
[----:B----4-:R-:W-:Y:S01]  /*1ae10*/  IMAD.U32 R6, RZ, RZ, UR5 ;  /* 0x00000005ff067e24 */ /* 0x010fe2000f8e00ff */
[----:B------:R-:W-:-:S02]  /*1ae20*/  ISETP.GE.OR P3, PT, R2, UR8, P0 ;  /* 0x0000000802007c0c */ /* 0x000fc40008766670 */
[----:B------:R-:W-:Y:S01]  /*1ae30*/  ISETP.GE.OR P1, PT, R0, UR8, P0 ;  /* 0x0000000800007c0c */ /* 0x000fe20008726670 */
[----:B------:R-:W-:Y:S01]  /*1ae40*/  IMAD.U32 R0, RZ, RZ, UR4 ;  /* 0x00000004ff007e24 */ /* 0x000fe2000f8e00ff */
[----:B------:R-:W-:Y:S02]  /*1ae50*/  ISETP.GE.OR P0, PT, R3, UR8, P0 ;  /* 0x0000000803007c0c */ /* 0x000fe40008706670 */
[----:B------:R-:W-:Y:S01]  /*1ae60*/  MOV R3, RZ ;  /* 0x000000ff00037202 */ /* 0x000fe20000000f00 */
[----:B------:R-:W-:-:S04]  /*1ae70*/  IMAD.WIDE.U32 R8, R0, UR14, R4 ;  /* 0x0000000e00087c25 */ /* 0x000fc8000f8e0004 */
[----:B------:R-:W-:-:S04]  /*1ae80*/  IMAD.WIDE.U32 R2, R26, 0x80, R2 ;  /* 0x000000801a027825 */ /* 0x000fc800078e0002 */
[----:B------:R-:W-:Y:S01]  /*1ae90*/  IMAD R5, R6, UR14, R9 ;  /* 0x0000000e06057c24 */ /* 0x000fe2000f8e0209 */
[----:B---3--:R-:W-:Y:S06]  /*1aea0*/  @P3 BRA `(.L_x_711) ;  /* 0x0000000000283947 */ /* 0x008fec0003800000 */
        /* <DEDUP_REMOVED lines=10> */
.L_x_711:
[----:B------:R-:W-:Y:S05]  /*1af50*/  BSYNC.RECONVERGENT B0 ;  /* 0x0000000000007941 */ /* 0x000fea0003800200 */
.L_x_710:
        /* <DEDUP_REMOVED lines=16> */
.L_x_713:
[----:B------:R-:W-:Y:S05]  /*1b060*/  BSYNC.RECONVERGENT B0 ;  /* 0x0000000000007941 */ /* 0x000fea0003800200 */
.L_x_712:
        /* <DEDUP_REMOVED lines=16> */
.L_x_715:
[----:B------:R-:W-:Y:S05]  /*1b170*/  BSYNC.RECONVERGENT B0 ;  /* 0x0000000000007941 */ /* 0x000fea0003800200 */
.L_x_714:
        /* <DEDUP_REMOVED lines=15> */
.L_x_716:
        /* <DEDUP_REMOVED lines=9> */
.L_x_1362:


//--------------------- .text._ZN5flash16flash_fwd_kernelI23Flash_fwd_kernel_traitsILi32ELi128ELi128ELi4ELb0ELb0EN7cutlass10bfloat16_tE19Flash_kernel_traitsILi32ELi128ELi128ELi4ES3_EELb0ELb0ELb0ELb0ELb0ELb0ELb1ELb0EEEvNS_16Flash_fwd_paramsE --------------------------
	.section	.text._ZN5flash16flash_fwd_kernelI23Flash_fwd_kernel_traitsILi32ELi128ELi128ELi4ELb0ELb0EN7cutlass10bfloat16_tE19Flash_kernel_traitsILi32ELi128ELi128ELi4ES3_EELb0ELb0ELb0ELb0ELb0ELb0ELb1ELb0EEEvNS_16Flash_fwd_paramsE,"ax",@progbits
	.align	128
        .global         _ZN5flash16flash_fwd_kernelI23Flash_fwd_kernel_traitsILi32ELi128ELi128ELi4ELb0ELb0EN7cutlass10bfloat16_tE19Flash_kernel_traitsILi32ELi128ELi128ELi4ES3_EELb0ELb0ELb0ELb0ELb0ELb0ELb1ELb0EEEvNS_16Flash_fwd_paramsE
        .type           _ZN5flash16flash_fwd_kernelI23Flash_fwd_kernel_traitsILi32ELi128ELi128ELi4ELb0ELb0EN7cutlass10bfloat16_tE19Flash_kernel_traitsILi32ELi128ELi128ELi4ES3_EELb0ELb0ELb0ELb0ELb0ELb0ELb1ELb0EEEvNS_16Flash_fwd_paramsE,@function
        .size           _ZN5flash16flash_fwd_kernelI23Flash_fwd_kernel_traitsILi32ELi128ELi128ELi4ELb0ELb0EN7cutlass10bfloat16_tE19Flash_kernel_traitsILi32ELi128ELi128ELi4ES3_EELb0ELb0ELb0ELb0ELb0ELb0ELb1ELb0EEEvNS_16Flash_fwd_paramsE,(.L_x_1363 - _ZN5flash16flash_fwd_kernelI23Flash_fwd_kernel_traitsILi32ELi128ELi128ELi4ELb0ELb0EN7cutlass10bfloat16_tE19Flash_kernel_traitsILi32ELi128ELi128ELi4ES3_EELb0ELb0ELb0ELb0ELb0ELb0ELb1ELb0EEEvNS_16Flash_fwd_paramsE)
        .other          _ZN5flash16flash_fwd_kernelI23Flash_fwd_kernel_traitsILi32ELi128ELi128ELi4ELb0ELb0EN7cutlass10bfloat16_tE19Flash_kernel_traitsILi32ELi128ELi128ELi4ES3_EELb0ELb0ELb0ELb0ELb0ELb0ELb1ELb0EEEvNS_16Flash_fwd_paramsE,@"STO_CUDA_ENTRY STV_DEFAULT"
_ZN5flash16flash_fwd_kernelI23Flash_fwd_kernel_traitsILi32ELi128ELi128ELi4ELb0ELb0EN7cutlass10bfloat16_tE19Flash_kernel_traitsILi32ELi128ELi128ELi4ES3_EELb0ELb0ELb0ELb0ELb0ELb0ELb1ELb0EEEvNS_16Flash_fwd_paramsE:
.text._ZN5flash16flash_fwd_kernelI23Flash_fwd_kernel_traitsILi32ELi128ELi128ELi4ELb0ELb0EN7cutlass10bfloat16_tE19Flash_kernel_traitsILi32ELi128ELi128ELi4ES3_EELb0ELb0ELb0ELb0ELb0ELb0ELb1ELb0EEEvNS_16Flash_fwd_paramsE:
        /* <DEDUP_REMOVED lines=32> */
[----:B------:R-:W4:Y:S01]  /*0200*/  S2R R22, SR_CTAID.X ;  /* 0x0000000000167919 */ /* 0x000f220000002500 */
[----:B------:R-:W3:Y:S01]  /*0210*/  @!P0 LDC R12, c[0x0][0x434] ;  /* 0x00010d00ff0c8b82 */ /* 0x000ee20000000800 */
[----:B-1----:R-:W-:-:S07]  /*0220*/  ISETP.NE.AND P4, PT, RZ, UR4, PT ;  /* 0x00000004ff007c0c */ /* 0x002fce000bf85270 */
[----:B----4-:R-:W1:Y:S01]  /*0230*/  @!P2 LDC.64 R4, c[0x0][0x488] ;  /* 0x00012200ff04ab82 */ /* 0x010e620000000a00 */
[----:B------:R-:W-:Y:S02]  /*0240*/  ISETP.EQ.OR.EX P3, PT, R7, RZ, !P4, P3 ;  /* 0x000000ff0700720c */ /* 0x000fe40006762730 */
[----:B------:R-:W-:Y:S01]  /*0250*/  IADD3 R2, P1, PT, R11, R6, RZ ;  /* 0x000000060b027210 */ /* 0x000fe20007f3e0ff */
[----:B------:R-:W-:-:S04]  /*0260*/  IMAD.MOV.U32 R11, RZ, RZ, -0x1 ;  /* 0xffffffffff0b7424 */ /* 0x000fc800078e00ff */
[----:B------:R-:W-:Y:S02]  /*0270*/  IMAD.X R3, R9, 0x1, R7, P1 ;  /* 0x0000000109037824 */ /* 0x000fe400008e0607 */
[----:B------:R-:W4:Y:S04]  /*0280*/  @!P2 LDC R9, c[0x0][0x43c] ;  /* 0x00010f00ff09ab82 */ /* 0x000f280000000800 */
[----:B------:R1:W5:Y:S01]  /*0290*/  @!P3 LDG.E R11, desc[UR14][R2.64] ;  /* 0x0000000e020bb981 */ /* 0x000362000c1e1900 */
[----:B------:R-:W-:-:S04]  /*02a0*/  ISETP.NE.U32.AND P3, PT, R6, RZ, PT ;  /* 0x000000ff0600720c */ /* 0x000fc80003f65070 */
[----:B------:R-:W-:Y:S01]  /*02b0*/  ISETP.NE.AND.EX P3, PT, R7, RZ, PT, P3 ;  /* 0x000000ff0700720c */ /* 0x000fe20003f65330 */
[----:B------:R-:W1:Y:S01]  /*02c0*/  S2R R193, SR_TID.X ;  /* 0x0000000000c17919 */ /* 0x000e620000002100 */
[----:B------:R-:W1:Y:S01]  /*02d0*/  S2R R24, SR_CTAID.Z ;  /* 0x0000000000187919 */ /* 0x000e620000002700 */
        /* <DEDUP_REMOVED lines=13> */
.L_x_717:
        /* <DEDUP_REMOVED lines=30> */
.L_x_719:
[----:B------:R-:W2:Y:S01]  /*0590*/  LDCU UR4, c[0x0][0x440] ;  /* 0x00008800ff0477ac */ /* 0x000ea20008000800 */
[C---:B-1----:R-:W-:Y:S01]  /*05a0*/  @!P1 IMAD.WIDE.U32 R4, R25.reuse, R8, RZ ;  /* 0x0000000819049225 */ /* 0x042fe200078e00ff */
[C---:B------:R-:W-:Y:S01]  /*05b0*/  ISETP.NE.AND P4, PT, R26.reuse, -0x1, PT ;  /* 0xffffffff1a00780c */ /* 0x040fe20003f85270 */
        /* <DEDUP_REMOVED lines=10> */
[----:B--2---:R-:W-:Y:S01]  /*0660*/  ISETP.GE.AND P0, PT, R3, UR4, PT ;  /* 0x0000000403007c0c */ /* 0x004fe2000bf06270 */
        /* <DEDUP_REMOVED lines=34> */
.L_x_721:
[----:B------:R-:W-:Y:S05]  /*0890*/  BSYNC.RECONVERGENT B0 ;  /* 0x0000000000007941 */ /* 0x000fea0003800200 */
.L_x_720:
        /* <DEDUP_REMOVED lines=18> */
.L_x_723:
[----:B------:R-:W-:Y:S05]  /*09c0*/  BSYNC.RECONVERGENT B0 ;  /* 0x0000000000007941 */ /* 0x000fea0003800200 */
.L_x_722:
        /* <DEDUP_REMOVED lines=15> */
.L_x_725:
[----:B------:R-:W-:Y:S05]  /*0ac0*/  BSYNC.RECONVERGENT B0 ;  /* 0x0000000000007941 */ /* 0x000fea0003800200 */
.L_x_724:
        /* <DEDUP_REMOVED lines=17> */
.L_x_727:
[----:B------:R-:W-:Y:S05]  /*0be0*/  BSYNC.RECONVERGENT B0 ;  /* 0x0000000000007941 */ /* 0x000fea0003800200 */
.L_x_726:
        /* <DEDUP_REMOVED lines=11> */
.L_x_729:
[----:B------:R-:W-:Y:S05]  /*0ca0*/  BSYNC.RECONVERGENT B0 ;  /* 0x0000000000007941 */ /* 0x000fea0003800200 */
.L_x_728:
        /* <DEDUP_REMOVED lines=10> */
.L_x_731:
[----:B------:R-:W-:Y:S05]  /*0d50*/  BSYNC.RECONVERGENT B0 ;  /* 0x0000000000007941 */ /* 0x000fea0003800200 */
.L_x_730:
        /* <DEDUP_REMOVED lines=10> */
.L_x_733:
[----:B------:R-:W-:Y:S05]  /*0e00*/  BSYNC.RECONVERGENT B0 ;  /* 0x0000000000007941 */ /* 0x000fea0003800200 */
.L_x_732:
        /* <DEDUP_REMOVED lines=10> */
.L_x_718:
        /* <DEDUP_REMOVED lines=24> */
.L_x_734:
[----:B------:R-:W1:Y:S01]  /*1030*/  LDC.64 R40, c[0x0][0x3b8] ;  /* 0x0000ee00ff287b82 */ /* 0x000e620000000a00 */
[----:B------:R-:W-:-:S05]  /*1040*/  IADD3 R2, PT, PT, R10, R11, RZ ;  /* 0x0000000b0a027210 */ /* 0x000fca0007ffe0ff */
[C---:B-1----:R-:W-:Y:S02]  /*1050*/  IMAD R0, R2.reuse, R41, RZ ;  /* 0x0000002902007224 */ /* 0x042fe400078e02ff */
[----:B------:R-:W-:-:S05]  /*1060*/  IMAD.WIDE.U32 R2, R2, R40, RZ ;  /* 0x0000002802027225 */ /* 0x000fca00078e00ff */
[----:B------:R-:W-:Y:S02]  /*1070*/  IADD3 R6, PT, PT, R3, R0, RZ ;  /* 0x0000000003067210 */ /* 0x000fe40007ffe0ff */
[----:B------:R-:W-:-:S07]  /*1080*/  MOV R5, R2 ;  /* 0x0000000200057202 */ /* 0x000fce0000000f00 */
.L_x_735:
        /* <DEDUP_REMOVED lines=39> */
.L_x_736:
[----:B------:R-:W1:Y:S01]  /*1300*/  LDC.64 R14, c[0x0][0x3c0] ;  /* 0x0000f000ff0e7b82 */ /* 0x000e620000000a00 */
[----:B------:R-:W-:-:S05]  /*1310*/  IADD3 R0, PT, PT, R10, R11, RZ ;  /* 0x0000000b0a007210 */ /* 0x000fca0007ffe0ff */
[C---:B-1----:R-:W-:Y:S02]  /*1320*/  IMAD R4, R0.reuse, R15, RZ ;  /* 0x0000000f00047224 */ /* 0x042fe400078e02ff */
[----:B------:R-:W-:-:S05]  /*1330*/  IMAD.WIDE.U32 R2, R0, R14, RZ ;  /* 0x0000000e00027225 */ /* 0x000fca00078e00ff */
[----:B------:R-:W-:-:S07]  /*1340*/  IADD3 R0, PT, PT, R3, R4, RZ ;  /* 0x0000000403007210 */ /* 0x000fce0007ffe0ff */
.L_x_737:
[C---:B------:R-:W-:Y:S01]  /*1350*/  IMAD.SHL.U32 R11, R193.reuse, 0x8, RZ ;  /* 0x00000008c10b7824 */ /* 0x040fe200078e00ff */
[----:B------:R-:W1:Y:S01]  /*1360*/  LDCU.128 UR4, c[0x0][0x3d0] ;  /* 0x00007a00ff0477ac */ /* 0x000e620008000c00 */
[----:B------:R-:W-:Y:S01]  /*1370*/  IMAD.SHL.U32 R18, R193, 0x20, RZ ;  /* 0x00000020c1127824 */ /* 0x000fe200078e00ff */
[----:B------:R-:W-:Y:S01]  /*1380*/  SHF.R.U32.HI R28, RZ, 0x2, R193 ;  /* 0x00000002ff1c7819 */ /* 0x000fe200000116c1 */
[----:B------:R-:W-:Y:S01]  /*1390*/  IMAD.IADD R29, R12, 0x1, -R23 ;  /* 0x000000010c1d7824 */ /* 0x000fe200078e0a17 */
[----:B------:R-:W-:Y:S01]  /*13a0*/  LOP3.LUT R191, R11, 0x18, RZ, 0xc0, !PT ;  /* 0x000000180bbf7812 */ /* 0x000fe200078ec0ff */
[----:B------:R-:W2:Y:S01]  /*13b0*/  LDCU.64 UR12, c[0x0][0x388] ;  /* 0x00007100ff0c77ac */ /* 0x000ea20008000a00 */
[----:B------:R-:W-:Y:S01]  /*13c0*/  LOP3.LUT R17, R18, 0xc0, RZ, 0xc0, !PT ;  /* 0x000000c012117812 */ /* 0x000fe200078ec0ff */
[----:B------:R-:W3:Y:S01]  /*13d0*/  S2UR UR16, SR_CgaCtaId ;  /* 0x00000000001079c3 */ /* 0x000ee20000008800 */
[C---:B------:R-:W-:Y:S01]  /*13e0*/  IADD3 R4, P1, PT, R191.reuse, R5, RZ ;  /* 0x00000005bf047210 */ /* 0x040fe20007f3e0ff */
[----:B------:R-:W4:Y:S01]  /*13f0*/  LDCU.64 UR10, c[0x0][0x390] ;  /* 0x00007200ff0a77ac */ /* 0x000f220008000a00 */
[----:B------:R-:W-:Y:S01]  /*1400*/  IADD3 R2, P0, PT, R191, R2, RZ ;  /* 0x00000002bf027210 */ /* 0x000fe20007f1e0ff */
[----:B------:R2:W-:Y:S01]  /*1410*/  STL [R1+0x24], R29 ;  /* 0x0000241d01007387 */ /* 0x0005e20000100800 */
[C---:B------:R-:W-:Y:S01]  /*1420*/  ISETP.GE.AND P3, PT, R28.reuse, R29, PT ;  /* 0x0000001d1c00720c */ /* 0x040fe20003f66270 */
[----:B------:R-:W-:Y:S01]  /*1430*/  IMAD.X R5, RZ, RZ, R6, P1 ;  /* 0x000000ffff057224 */ /* 0x000fe200008e0606 */
[----:B------:R-:W-:Y:S01]  /*1440*/  SHF.L.U32 R6, R193, 0x2, RZ ;  /* 0x00000002c1067819 */ /* 0x000fe200000006ff */
[----:B------:R-:W-:Y:S01]  /*1450*/  IMAD.X R3, RZ, RZ, R0, P0 ;  /* 0x000000ffff037224 */ /* 0x000fe200000e0600 */
[----:B------:R-:W-:Y:S01]  /*1460*/  SHF.R.S32.HI R0, RZ, 0x1f, R8 ;  /* 0x0000001fff007819 */ /* 0x000fe20000011408 */
[C---:B------:R-:W-:Y:S01]  /*1470*/  IMAD.WIDE.U32 R4, R28.reuse, R40, R4 ;  /* 0x000000281c047225 */ /* 0x040fe200078e0004 */
[----:B------:R-:W-:Y:S01]  /*1480*/  LOP3.LUT R17, R17, 0x18, R6, 0xf8, !PT ;  /* 0x0000001811117812 */ /* 0x000fe200078ef806 */
[----:B------:R-:W5:Y:S01]  /*1490*/  LDCU.64 UR8, c[0x0][0x3c8] ;  /* 0x00007900ff0877ac */ /* 0x000f620008000a00 */
[----:B------:R-:W-:Y:S01]  /*14a0*/  BSSY.RECONVERGENT B0, `(.L_x_738) ;  /* 0x0000035000007945 */ /* 0x000fe20003800200 */
[----:B------:R-:W-:-:S04]  /*14b0*/  IMAD.WIDE.U32 R2, R28, R14, R2 ;  /* 0x0000000e1c027225 */ /* 0x000fc800078e0002 */
[----:B-1----:R-:W-:Y:S02]  /*14c0*/  IMAD R6, R0, UR4, RZ ;  /* 0x0000000400067c24 */ /* 0x002fe4000f8e02ff */
[C---:B------:R-:W-:Y:S02]  /*14d0*/  IMAD R5, R28.reuse, R41, R5 ;  /* 0x000000291c057224 */ /* 0x040fe400078e0205 */
[----:B------:R-:W-:Y:S02]  /*14e0*/  IMAD R3, R28, R15, R3 ;  /* 0x0000000f1c037224 */ /* 0x000fe400078e0203 */
[----:B------:R-:W-:Y:S02]  /*14f0*/  IMAD R0, R0, UR6, RZ ;  /* 0x0000000600007c24 */ /* 0x000fe4000f8e02ff */
[C---:B------:R-:W-:Y:S02]  /*1500*/  IMAD R10, R8.reuse, UR5, R6 ;  /* 0x00000005080a7c24 */ /* 0x040fe4000f8e0206 */
[----:B------:R-:W-:Y:S01]  /*1510*/  IMAD.WIDE.U32 R6, R8, UR4, R4 ;  /* 0x0000000408067c25 */ /* 0x000fe2000f8e0004 */
[----:B------:R-:W-:Y:S01]  /*1520*/  IADD3 R4, P0, PT, R191, R13, RZ ;  /* 0x0000000dbf047210 */ /* 0x000fe20007f1e0ff */
[----:B------:R-:W-:-:S02]  /*1530*/  UMOV UR4, 0x400 ;  /* 0x0000040000047882 */ /* 0x000fc40000000000 */
[C---:B------:R-:W-:Y:S01]  /*1540*/  IMAD R9, R8.reuse, UR7, R0 ;  /* 0x0000000708097c24 */ /* 0x040fe2000f8e0200 */
[----:B------:R-:W-:Y:S01]  /*1550*/  IADD3 R7, PT, PT, R7, R10, RZ ;  /* 0x0000000a07077210 */ /* 0x000fe20007ffe0ff */
[----:B------:R-:W-:Y:S01]  /*1560*/  IMAD.WIDE.U32 R2, R8, UR6, R2 ;  /* 0x0000000608027c25 */ /* 0x000fe2000f8e0002 */
[----:B--2---:R-:W-:Y:S01]  /*1570*/  LEA R192, P2, R6, UR12, 0x1 ;  /* 0x0000000c06c07c11 */ /* 0x004fe2000f8408ff */
[----:B---3--:R-:W-:Y:S01]  /*1580*/  ULEA UR4, UR16, UR4, 0x18 ;  /* 0x0000000410047291 */ /* 0x008fe2000f8ec0ff */
[----:B------:R-:W-:Y:S01]  /*1590*/  LOP3.LUT R0, R11, 0xd8, RZ, 0xc0, !PT ;  /* 0x000000d80b007812 */ /* 0x000fe200078ec0ff */
[----:B------:R-:W-:Y:S01]  /*15a0*/  IMAD.X R5, RZ, RZ, R16, P0 ;  /* 0x000000ffff057224 */ /* 0x000fe200000e0610 */
[----:B------:R-:W-:Y:S01]  /*15b0*/  LEA R27, P0, R22, R28, 0x7 ;  /* 0x0000001c161b7211 */ /* 0x000fe200078038ff */
[----:B------:R-:W-:Y:S01]  /*15c0*/  IMAD.IADD R3, R3, 0x1, R9 ;  /* 0x0000000103037824 */ /* 0x000fe200078e0209 */
[----:B----4-:R-:W-:Y:S01]  /*15d0*/  LEA R23, P1, R2, UR10, 0x1 ;  /* 0x0000000a02177c11 */ /* 0x010fe2000f8208ff */
[----:B-----5:R-:W-:Y:S01]  /*15e0*/  IMAD.WIDE.U32 R8, R24, UR8, R4 ;  /* 0x0000000818087c25 */ /* 0x020fe2000f8e0004 */
[----:B------:R-:W-:Y:S01]  /*15f0*/  LEA.HI.X R185, R6, UR13, R7, 0x1, P2 ;  /* 0x0000000d06b97c11 */ /* 0x000fe200090f0c07 */
[----:B------:R1:W-:Y:S01]  /*1600*/  STL [R1+0x28], R27 ;  /* 0x0000281b01007387 */ /* 0x0003e20000100800 */
[----:B------:R-:W-:Y:S01]  /*1610*/  LEA.HI.X R19, R2, UR11, R3, 0x1, P1 ;  /* 0x0000000b02137c11 */ /* 0x000fe200088f0c03 */
[----:B------:R-:W-:Y:S01]  /*1620*/  IMAD R7, R24, UR9, R9 ;  /* 0x0000000918077c24 */ /* 0x000fe2000f8e0209 */
[----:B------:R-:W-:Y:S01]  /*1630*/  LEA.HI.X R26, R22, RZ, RZ, 0x7, P0 ;  /* 0x000000ff161a7211 */ /* 0x000fe200000f3cff */
[----:B------:R1:W-:Y:S01]  /*1640*/  STL [R1+0x4], R192 ;  /* 0x000004c001007387 */ /* 0x0003e20000100800 */
[----:B------:R-:W-:-:S03]  /*1650*/  LOP3.LUT R0, R0, 0x18, R193, 0x78, !PT ;  /* 0x0000001800007812 */ /* 0x000fc600078e78c1 */
[----:B------:R1:W-:Y:S01]  /*1660*/  STL [R1+0x1c], R23 ;  /* 0x00001c1701007387 */ /* 0x0003e20000100800 */
[----:B------:R-:W-:-:S03]  /*1670*/  LOP3.LUT R0, R0, 0x1f20, R11, 0xf8, !PT ;  /* 0x00001f2000007812 */ /* 0x000fc600078ef80b */
[----:B------:R1:W-:Y:S01]  /*1680*/  STL [R1], R185 ;  /* 0x000000b901007387 */ /* 0x0003e20000100800 */
[----:B------:R-:W-:-:S03]  /*1690*/  LEA R189, R0, UR4, 0x1 ;  /* 0x0000000400bd7c11 */ /* 0x000fc6000f8e08ff */
[----:B------:R1:W-:Y:S04]  /*16a0*/  STL [R1+0x18], R19 ;  /* 0x0000181301007387 */ /* 0x0003e80000100800 */
[----:B------:R1:W-:Y:S01]  /*16b0*/  STL [R1+0x2c], R26 ;  /* 0x00002c1a01007387 */ /* 0x0003e20000100800 */
        /* <DEDUP_REMOVED lines=18> */
.L_x_740:
[----:B------:R2:W-:Y:S02]  /*17e0*/  STS.128 [R189], RZ ;  /* 0x000000ffbd007388 */ /* 0x0005e40000000c00 */
.L_x_739:
[----:B------:R-:W-:Y:S05]  /*17f0*/  BSYNC.RECONVERGENT B0 ;  /* 0x0000000000007941 */ /* 0x000fea0003800200 */
.L_x_738:
        /* <DEDUP_REMOVED lines=8> */
[----:B------:R-:W-:Y:S01]  /*1880*/  IMAD R0, R147, R21, RZ ;  /* 0x0000001593007224 */ /* 0x000fe200078e02ff */
        /* <DEDUP_REMOVED lines=28> */
.L_x_742:
[----:B------:R-:W-:Y:S05]  /*1a50*/  BSYNC.RECONVERGENT B0 ;  /* 0x0000000000007941 */ /* 0x000fea0003800200 */
.L_x_741:
        /* <DEDUP_REMOVED lines=22> */
.L_x_744:
[----:B------:R-:W-:Y:S05]  /*1bc0*/  BSYNC.RECONVERGENT B0 ;  /* 0x0000000000007941 */ /* 0x000fea0003800200 */
.L_x_743:
        /* <DEDUP_REMOVED lines=22> */
.L_x_746:
[----:B------:R-:W-:Y:S05]  /*1d30*/  BSYNC.RECONVERGENT B0 ;  /* 0x0000000000007941 */ /* 0x000fea0003800200 */
.L_x_745:
        /* <DEDUP_REMOVED lines=13> */
.L_x_749:
[----:B------:R3:W-:Y:S02]  /*1e10*/  STS.128 [R189+0x2000], RZ ;  /* 0x002000ffbd007388 */ /* 0x0007e40000000c00 */
.L_x_748:
[----:B------:R-:W-:Y:S05]  /*1e20*/  BSYNC.RECONVERGENT B0 ;  /* 0x0000000000007941 */ /* 0x000fea0003800200 */
.L_x_747:
        /* <DEDUP_REMOVED lines=19> */
.L_x_751:
[----:B------:R-:W-:Y:S05]  /*1f60*/  BSYNC.RECONVERGENT B0 ;  /* 0x0000000000007941 */ /* 0x000fea0003800200 */
.L_x_750:
        /* <DEDUP_REMOVED lines=14> */
.L_x_753:
[----:B------:R-:W-:Y:S05]  /*2050*/  BSYNC.RECONVERGENT B0 ;  /* 0x0000000000007941 */ /* 0x000fea0003800200 */
.L_x_752:
        /* <DEDUP_REMOVED lines=16> */
.L_x_755:
[----:B------:R-:W-:Y:S05]  /*2160*/  BSYNC.RECONVERGENT B0 ;  /* 0x0000000000007941 */ /* 0x000fea0003800200 */
.L_x_754:
[----:B------:R-:W0:Y:S01]  /*2170*/  LDGDEPBAR ;  /* 0x00000000000079af */ /* 0x000e220000000000 */
[C---:B------:R-:W-:Y:S01]  /*2180*/  SHF.L.U64.HI R2, R14.reuse, 0x7, R15 ;  /* 0x000000070e027819 */ /* 0x040fe2000001020f */
[----:B------:R-:W-:Y:S01]  /*2190*/  BSSY.RECONVERGENT B0, `(.L_x_756) ;  /* 0x0000016000007945 */ /* 0x000fe20003800200 */
[----:B------:R-:W-:-:S03]  /*21a0*/  SHF.L.U32 R0, R14, 0x7, RZ ;  /* 0x000000070e007819 */ /* 0x000fc600000006ff */
[-C--:B------:R-:W-:Y:S02]  /*21b0*/  IMAD R2, R2, R21.reuse, RZ ;  /* 0x0000001502027224 */ /* 0x080fe400078e02ff */
[----:B------:R-:W-:-:S04]  /*21c0*/  IMAD.WIDE.U32 R8, R0, R21, RZ ;  /* 0x0000001500087225 */ /* 0x000fc800078e00ff */
[----:B------:R-:W-:-:S05]  /*21d0*/  IMAD R0, R16, R0, R2 ;  /* 0x0000000010007224 */ /* 0x000fca00078e0202 */
[----:B---3--:R-:W-:Y:S01]  /*21e0*/  IADD3 R5, PT, PT, R9, R0, RZ ;  /* 0x0000000009057210 */ /* 0x008fe20007ffe0ff */
[----:B------:R-:W-:-:S04]  /*21f0*/  DEPBAR.LE SB0, 0x0 ;  /* 0x000080000000791a */ /* 0x000fc80000000000 */
[----:B------:R-:W-:Y:S06]  /*2200*/  BAR.SYNC.DEFER_BLOCKING 0x0 ;  /* 0x0000000000007b1d */ /* 0x000fec0000010000 */
        /* <DEDUP_REMOVED lines=11> */
.L_x_758:
[----:B------:R3:W-:Y:S01]  /*22c0*/  STS.128 [R189+0x4000], RZ ;  /* 0x004000ffbd007388 */ /* 0x0007e20000000c00 */
[----:B------:R-:W-:Y:S05]  /*22d0*/  BRA `(.L_x_759) ;  /* 0x0000000000047947 */ /* 0x000fea0003800000 */
.L_x_757:
[----:B------:R3:W-:Y:S02]  /*22e0*/  STS.128 [R189+0x4000], RZ ;  /* 0x004000ffbd007388 */ /* 0x0007e40000000c00 */
.L_x_759:
[----:B------:R-:W-:Y:S05]  /*22f0*/  BSYNC.RECONVERGENT B0 ;  /* 0x0000000000007941 */ /* 0x000fea0003800200 */
.L_x_756:
[----:B------:R-:W-:Y:S01]  /*2300*/  ISETP.GE.AND P0, PT, R25, R12, PT ;  /* 0x0000000c1900720c */ /* 0x000fe20003f06270 */
[----:B---3--:R-:W-:Y:S01]  /*2310*/  IMAD.SHL.U32 R2, R193, 0x10, RZ ;  /* 0x00000010c1027824 */ /* 0x008fe200078e00ff */
[----:B------:R-:W-:Y:S01]  /*2320*/  SHF.R.U32.HI R179, RZ, 0x1, R193 ;  /* 0x00000001ffb37819 */ /* 0x000fe200000116c1 */
[----:B------:R-:W-:Y:S01]  /*2330*/  BSSY.RECONVERGENT B0, `(.L_x_760) ;  /* 0x000001b000007945 */ /* 0x000fe20003800200 */
[----:B------:R-:W-:Y:S02]  /*2340*/  LOP3.LUT R183, R18, 0x120, RZ, 0xc0, !PT ;  /* 0x0000012012b77812 */ /* 0x000fe400078ec0ff */
[----:B------:R-:W-:Y:S02]  /*2350*/  LOP3.LUT R0, R2, 0x100, RZ, 0xc0, !PT ;  /* 0x0000010002007812 */ /* 0x000fe400078ec0ff */
[----:B------:R-:W-:Y:S02]  /*2360*/  LOP3.LUT R179, R17, 0x8, R179, 0x78, !PT ;  /* 0x0000000811b37812 */ /* 0x000fe400078e78b3 */
[----:B------:R-:W-:-:S02]  /*2370*/  LOP3.LUT R0, R0, 0x20, R18, 0xf8, !PT ;  /* 0x0000002000007812 */ /* 0x000fc400078ef812 */
[----:B------:R-:W-:Y:S01]  /*2380*/  LOP3.LUT R3, R17, 0x8, R193, 0x78, !PT ;  /* 0x0000000811037812 */ /* 0x000fe200078e78c1 */
[----:B------:R3:W-:Y:S01]  /*2390*/  @P0 STS.128 [R189+0x4800], RZ ;  /* 0x004800ffbd000388 */ /* 0x0007e20000000c00 */
[----:B------:R-:W-:Y:S02]  /*23a0*/  LOP3.LUT R2, R183, 0x3e00, R2, 0xf8, !PT ;  /* 0x00003e00b7027812 */ /* 0x000fe400078ef802 */
[-C--:B------:R-:W-:Y:S01]  /*23b0*/  ISETP.GE.AND P2, PT, R24, R12.reuse, PT ;  /* 0x0000000c1800720c */ /* 0x080fe20003f46270 */
[----:B------:R-:W-:Y:S01]  /*23c0*/  IMAD.IADD R0, R3, 0x1, R0 ;  /* 0x0000000103007824 */ /* 0x000fe200078e0200 */
        /* <DEDUP_REMOVED lines=17> */
.L_x_761:
[----:B------:R-:W-:Y:S05]  /*24e0*/  BSYNC.RECONVERGENT B0 ;  /* 0x0000000000007941 */ /* 0x000fea0003800200 */
.L_x_760:
        /* <DEDUP_REMOVED lines=17> */
.L_x_763:
[----:B------:R-:W-:Y:S05]  /*2600*/  BSYNC.RECONVERGENT B0 ;  /* 0x0000000000007941 */ /* 0x000fea0003800200 */
.L_x_762:
        /* <DEDUP_REMOVED lines=17> */
.L_x_765:
[----:B------:R-:W-:Y:S05]  /*2720*/  BSYNC.RECONVERGENT B0 ;  /* 0x0000000000007941 */ /* 0x000fea0003800200 */
.L_x_764:
[----:B-1----:R-:W-:Y:S01]  /*2730*/  LDSM.16.M88.4 R16, [R187] ;  /* 0x00000000bb10783b */ /* 0x002fe20000000200 */
[----:B------:R-:W-:Y:S01]  /*2740*/  IMAD.MOV.U32 R0, RZ, RZ, 0x20 ;  /* 0x00000020ff007424 */ /* 0x000fe200078e00ff */
[----:B------:R-:W-:Y:S01]  /*2750*/  LOP3.LUT P0, RZ, R193, 0x4, RZ, 0xc0, !PT ;  /* 0x00000004c1ff7812 */ /* 0x000fe2000780c0ff */
[----:B------:R-:W1:Y:S01]  /*2760*/  LDCU UR5, c[0x0][0x50c] ;  /* 0x0000a180ff0577ac */ /* 0x000e620008000800 */
[----:B------:R-:W5:Y:S02]  /*2770*/  LDSM.16.M88.4 R44, [R184+0x2000] ;  /* 0x00200000b82c783b */ /* 0x000f640000000200 */
[----:B------:R-:W-:Y:S02]  /*2780*/  SEL R0, R0, 0xffffffe0, !P0 ;  /* 0xffffffe000007807 */ /* 0x000fe40004000000 */
[----:B------:R-:W2:Y:S03]  /*2790*/  LDSM.16.M88.4 R8, [R187+0x1000] ;  /* 0x00100000bb08783b */ /* 0x000ea60000000200 */
[--C-:B------:R-:W-:Y:S01]  /*27a0*/  IMAD.IADD R188, R187, 0x1, R0.reuse ;  /* 0x00000001bbbc7824 */ /* 0x100fe200078e0200 */
[----:B------:R-:W-:Y:S01]  /*27b0*/  LDSM.16.M88.4 R72, [R184+0x2400] ;  /* 0x00240000b848783b */ /* 0x000fe20000000200 */
[----:B------:R-:W-:-:S03]  /*27c0*/  IMAD.IADD R186, R184, 0x1, R0 ;  /* 0x00000001b8ba7824 */ /* 0x000fc600078e0200 */
[----:B------:R-:W-:Y:S04]  /*27d0*/  LDSM.16.M88.4 R12, [R188] ;  /* 0x00000000bc0c783b */ /* 0x000fe80000000200 */
[----:B------:R-:W3:Y:S04]  /*27e0*/  LDSM.16.M88.4 R48, [R186+0x2000] ;  /* 0x00200000ba30783b */ /* 0x000ee80000000200 */
[----:B------:R-:W4:Y:S04]  /*27f0*/  LDSM.16.M88.4 R4, [R188+0x1000] ;  /* 0x00100000bc04783b */ /* 0x000f280000000200 */
[----:B------:R-:W1:Y:S04]  /*2800*/  LDSM.16.M88.4 R84, [R186+0x2400] ;  /* 0x00240000ba54783b */ /* 0x000e680000000200 */
[----:B------:R-:W1:Y:S04]  /*2810*/  LDSM.16.M88.4 R96, [R184+0x2800] ;  /* 0x00280000b860783b */ /* 0x000e680000000200 */
[----:B------:R-:W1:Y:S04]  /*2820*/  LDSM.16.M88.4 R104, [R186+0x2800] ;  /* 0x00280000ba68783b */ /* 0x000e680000000200 */
[----:B------:R-:W1:Y:S01]  /*2830*/  LDSM.16.M88.4 R76, [R184+0x2c00] ;  /* 0x002c0000b84c783b */ /* 0x000e620000000200 */
[-C--:B-----5:R-:W-:Y:S03]  /*2840*/  HMMA.16816.F32.BF16 R28, R16, R44.reuse, RZ ;  /* 0x0000002c101c723c */ /* 0x0a0fe600000418ff */
[----:B------:R-:W5:Y:S04]  /*2850*/  LDSM.16.M88.4 R64, [R186+0x2c00] ;  /* 0x002c0000ba40783b */ /* 0x000f680000000200 */
[----:B------:R-:W5:Y:S01]  /*2860*/  LDSM.16.M88.4 R100, [R184+0x3000] ;  /* 0x00300000b864783b */ /* 0x000f620000000200 */
[----:B--2---:R-:W-:Y:S03]  /*2870*/  HMMA.16816.F32.BF16 R24, R8, R44, RZ ;  /* 0x0000002c0818723c */ /* 0x004fe600000418ff */
[----:B------:R-:W2:Y:S04]  /*2880*/  LDSM.16.M88.4 R92, [R186+0x3000] ;  /* 0x00300000ba5c783b */ /* 0x000ea80000000200 */
[----:B------:R-:W2:Y:S04]  /*2890*/  LDSM.16.M88.4 R88, [R184+0x3400] ;  /* 0x00340000b858783b */ /* 0x000ea80000000200 */
[----:B------:R-:W2:Y:S01]  /*28a0*/  LDSM.16.M88.4 R80, [R186+0x3400] ;  /* 0x00340000ba50783b */ /* 0x000ea20000000200 */
[----:B---3--:R-:W-:Y:S03]  /*28b0*/  HMMA.16816.F32.BF16 R32, R12, R48, R28 ;  /* 0x000000300c20723c */ /* 0x008fe6000004181c */
[----:B------:R-:W3:Y:S04]  /*28c0*/  LDSM.16.M88.4 R60, [R184+0x3800] ;  /* 0x00380000b83c783b */ /* 0x000ee80000000200 */
[----:B------:R-:W3:Y:S01]  /*28d0*/  LDSM.16.M88.4 R68, [R186+0x3800] ;  /* 0x00380000ba44783b */ /* 0x000ee20000000200 */
[----:B------:R-:W-:Y:S03]  /*28e0*/  HMMA.16816.F32.BF16 R28, R16, R72, RZ ;  /* 0x00000048101c723c */ /* 0x000fe600000418ff */
[----:B------:R-:W3:Y:S04]  /*28f0*/  LDSM.16.M88.4 R52, [R184+0x3c00] ;  /* 0x003c0000b834783b */ /* 0x000ee80000000200 */
[----:B------:R-:W3:Y:S01]  /*2900*/  LDSM.16.M88.4 R56, [R186+0x3c00] ;  /* 0x003c0000ba38783b */ /* 0x000ee20000000200 */
[----:B----4-:R-:W-:Y:S03]  /*2910*/  HMMA.16816.F32.BF16 R24, R4, R48, R24 ;  /* 0x000000300418723c */ /* 0x010fe60000041818 */
[----:B------:R-:W0:Y:S01]  /*2920*/  LDGDEPBAR ;  /* 0x00000000000079af */ /* 0x000e220000000000 */
[----:B-1----:R-:W-:-:S04]  /*2930*/  FMUL.FTZ R2, R32, UR5 ;  /* 0x0000000520027c20 */ /* 0x002fc80008410000 */
[----:B------:R1:W-:Y:S04]  /*2940*/  MUFU.TANH R110, R2 ;  /* 0x00000002006e7308 */ /* 0x0003e80000002400 */
[----:B------:R-:W-:Y:S08]  /*2950*/  HMMA.16816.F32.BF16 R36, R12, R84, R28 ;  /* 0x000000540c24723c */ /* 0x000ff0000004181c */
[----:B------:R-:W-:Y:S01]  /*2960*/  HMMA.16816.F32.BF16 R28, R8, R72, RZ ;  /* 0x00000048081c723c */ /* 0x000fe200000418ff */
[----:B-1----:R-:W-:Y:S01]  /*2970*/  FMUL.FTZ R2, R33, UR5 ;  /* 0x0000000521027c20 */ /* 0x002fe20008410000 */
[----:B------:R-:W-:-:S04]  /*2980*/  DEPBAR.LE SB0, 0x0 ;  /* 0x000080000000791a */ /* 0x000fc80000000000 */
[----:B------:R1:W-:Y:S02]  /*2990*/  MUFU.TANH R120, R2 ;  /* 0x0000000200787308 */ /* 0x0003e40000002400 */
[----:B-1----:R-:W-:-:S06]  /*29a0*/  FMUL.FTZ R2, R34, UR5 ;  /* 0x0000000522027c20 */ /* 0x002fcc0008410000 */
[----:B------:R1:W-:Y:S02]  /*29b0*/  MUFU.TANH R109, R2 ;  /* 0x00000002006d7308 */ /* 0x0003e40000002400 */
[----:B-1----:R-:W-:-:S04]  /*29c0*/  FMUL.FTZ R2, R35, UR5 ;  /* 0x0000000523027c20 */ /* 0x002fc80008410000 */
[----:B------:R-:W-:Y:S02]  /*29d0*/  HMMA.16816.F32.BF16 R32, R4, R84, R28 ;  /* 0x000000540420723c */ /* 0x000fe4000004181c */
[----:B------:R1:W-:Y:S06]  /*29e0*/  MUFU.TANH R114, R2 ;  /* 0x0000000200727308 */ /* 0x0003ec0000002400 */
[----:B------:R-:W-:Y:S01]  /*29f0*/  HMMA.16816.F32.BF16 R28, R8, R96, RZ ;  /* 0x00000060081c723c */ /* 0x000fe200000418ff */
[----:B-1----:R-:W-:-:S04]  /*2a00*/  FMUL.FTZ R2, R24, UR5 ;  /* 0x0000000518027c20 */ /* 0x002fc80008410000 */
[----:B------:R1:W4:Y:S02]  /*2a10*/  MUFU.TANH R42, R2 ;  /* 0x00000002002a7308 */ /* 0x0003240000002400 */
[----:B-1----:R-:W-:-:S06]  /*2a20*/  FMUL.FTZ R2, R25, UR5 ;  /* 0x0000000519027c20 */ /* 0x002fcc0008410000 */
[----:B------:R1:W-:Y:S02]  /*2a30*/  MUFU.TANH R108, R2 ;  /* 0x00000002006c7308 */ /* 0x0003e40000002400 */
[----:B-1----:R-:W-:-:S06]  /*2a40*/  FMUL.FTZ R2, R26, UR5 ;  /* 0x000000051a027c20 */ /* 0x002fcc0008410000 */
[----:B------:R1:W-:Y:S02]  /*2a50*/  MUFU.TANH R23, R2 ;  /* 0x0000000200177308 */ /* 0x0003e40000002400 */
[----:B-1----:R-:W-:Y:S02]  /*2a60*/  FMUL.FTZ R2, R27, UR5 ;  /* 0x000000051b027c20 */ /* 0x002fe40008410000 */
[----:B------:R-:W-:Y:S04]  /*2a70*/  HMMA.16816.F32.BF16 R24, R16, R96, RZ ;  /* 0x000000601018723c */ /* 0x000fe800000418ff */
[----:B------:R1:W4:Y:S02]  /*2a80*/  MUFU.TANH R44, R2 ;  /* 0x00000002002c7308 */ /* 0x0003240000002400 */
[----:B-1----:R-:W-:-:S14]  /*2a90*/  FMUL.FTZ R2, R36, UR5 ;  /* 0x0000000524027c20 */ /* 0x002fdc0008410000 */
[----:B------:R-:W-:Y:S01]  /*2aa0*/  HMMA.16816.F32.BF16 R24, R12, R104, R24 ;  /* 0x000000680c18723c */ /* 0x000fe20000041818 */
        /* <DEDUP_REMOVED lines=8> */
[----:B------:R-:W-:Y:S01]  /*2b30*/  HMMA.16816.F32.BF16 R28, R16, R76, RZ ;  /* 0x0000004c101c723c */ /* 0x000fe200000418ff */
[----:B-1----:R-:W-:-:S04]  /*2b40*/  FMUL.FTZ R2, R32, UR5 ;  /* 0x0000000520027c20 */ /* 0x002fc80008410000 */
[----:B------:R1:W4:Y:S02]  /*2b50*/  MUFU.TANH R84, R2 ;  /* 0x0000000200547308 */ /* 0x0003240000002400 */
[----:B-1----:R-:W-:-:S06]  /*2b60*/  FMUL.FTZ R2, R33, UR5 ;  /* 0x0000000521027c20 */ /* 0x002fcc0008410000 */
[----:B------:R1:W-:Y:S02]  /*2b70*/  MUFU.TANH R111, R2 ;  /* 0x00000002006f7308 */ /* 0x0003e40000002400 */
[----:B-1----:R-:W-:-:S06]  /*2b80*/  FMUL.FTZ R2, R34, UR5 ;  /* 0x0000000522027c20 */ /* 0x002fcc0008410000 */
[----:B------:R1:W4:Y:S02]  /*2b90*/  MUFU.TANH R73, R2 ;  /* 0x0000000200497308 */ /* 0x0003240000002400 */
[----:B-1----:R-:W-:Y:S02]  /*2ba0*/  FMUL.FTZ R2, R35, UR5 ;  /* 0x0000000523027c20 */ /* 0x002fe40008410000 */
[----:B-----5:R-:W-:Y:S04]  /*2bb0*/  HMMA.16816.F32.BF16 R32, R12, R64, R28 ;  /* 0x000000400c20723c */ /* 0x020fe8000004181c */
[----:B------:R1:W-:Y:S04]  /*2bc0*/  MUFU.TANH R97, R2 ;  /* 0x0000000200617308 */ /* 0x0003e80000002400 */
[----:B------:R-:W-:Y:S01]  /*2bd0*/  HMMA.16816.F32.BF16 R28, R16, R100, RZ ;  /* 0x00000064101c723c */ /* 0x000fe200000418ff */
[----:B-1----:R-:W-:-:S04]  /*2be0*/  FMUL.FTZ R2, R24, UR5 ;  /* 0x0000000518027c20 */ /* 0x002fc80008410000 */
[----:B------:R1:W-:Y:S02]  /*2bf0*/  MUFU.TANH R139, R2 ;  /* 0x00000002008b7308 */ /* 0x0003e40000002400 */
[----:B-1----:R-:W-:-:S06]  /*2c00*/  FMUL.FTZ R2, R25, UR5 ;  /* 0x0000000519027c20 */ /* 0x002fcc0008410000 */
        /* <DEDUP_REMOVED lines=14> */
[----:B--2---:R-:W-:Y:S04]  /*2cf0*/  HMMA.16816.F32.BF16 R36, R12, R92, R28 ;  /* 0x0000005c0c24723c */ /* 0x004fe8000004181c */
        /* <DEDUP_REMOVED lines=9> */
[----:B------:R-:W-:Y:S04]  /*2d90*/  HMMA.16816.F32.BF16 R32, R4, R92, R28 ;  /* 0x0000005c0420723c */ /* 0x000fe8000004181c */
        /* <DEDUP_REMOVED lines=29> */
[----:B---3--:R-:W-:Y:S01]  /*2f70*/  HMMA.16816.F32.BF16 R24, R16, R60, RZ ;  /* 0x0000003c1018723c */ /* 0x008fe200000418ff */
        /* <DEDUP_REMOVED lines=66> */
[CC--:B------:R-:W-:Y:S01]  /*33a0*/  ISETP.GE.AND P6, PT, R2.reuse, R20.reuse, PT ;  /* 0x000000140200720c */ /* 0x0c0fe20003fc6270 */
[C---:B------:R-:W-:Y:S01]  /*33b0*/  VIADD R22, R2.reuse, 0x1 ;  /* 0x0000000102167836 */ /* 0x040fe20000000000 */
[----:B------:R-:W-:Y:S01]  /*33c0*/  MUFU.TANH R164, R37 ;  /* 0x0000002500a47308 */ /* 0x000fe20000002400 */
[C---:B------:R-:W-:Y:S01]  /*33d0*/  VIADD R21, R2.reuse, 0x8 ;  /* 0x0000000802157836 */ /* 0x040fe20000000000 */
[-C--:B------:R-:W-:Y:S01]  /*33e0*/  ISETP.GE.AND P0, PT, R3, R20.reuse, PT ;  /* 0x000000140300720c */ /* 0x080fe20003f06270 */
[----:B------:R-:W-:Y:S01]  /*33f0*/  VIADD R3, R2, 0x18 ;  /* 0x0000001802037836 */ /* 0x000fe20000000000 */
[----:B----4-:R-:W-:Y:S02]  /*3400*/  FSEL R42, R42, -INF , !P6 ;  /* 0xff8000002a2a7808 */ /* 0x010fe40007000000 */
[----:B------:R-:W-:Y:S02]  /*3410*/  FSEL R64, R109, -INF , !P6 ;  /* 0xff8000006d407808 */ /* 0x000fe40007000000 */
[----:B------:R-:W-:Y:S01]  /*3420*/  MUFU.TANH R167, R38 ;  /* 0x0000002600a77308 */ /* 0x000fe20000002400 */
[----:B------:R-:W-:Y:S01]  /*3430*/  BAR.SYNC.DEFER_BLOCKING 0x0 ;  /* 0x0000000000007b1d */ /* 0x000fe20000010000 */
[-C--:B------:R-:W-:Y:S01]  /*3440*/  ISETP.GE.AND P3, PT, R3, R20.reuse, PT ;  /* 0x000000140300720c */ /* 0x080fe20003f66270 */
[----:B------:R-:W-:Y:S01]  /*3450*/  VIADD R3, R2, 0x19 ;  /* 0x0000001902037836 */ /* 0x000fe20000000000 */
[----:B------:R-:W-:-:S02]  /*3460*/  ISETP.GE.AND P5, PT, R22, R20, PT ;  /* 0x000000141600720c */ /* 0x000fc40003fa6270 */
[----:B------:R-:W-:Y:S01]  /*3470*/  ISETP.GE.AND P2, PT, R21, R20, PT ;  /* 0x000000141500720c */ /* 0x000fe20003f46270 */
[----:B------:R-:W-:Y:S01]  /*3480*/  VIADD R21, R2, 0x10 ;  /* 0x0000001002157836 */ /* 0x000fe20000000000 */
[----:B------:R1:W-:Y:S01]  /*3490*/  MUFU.TANH R168, R39 ;  /* 0x0000002700a87308 */ /* 0x0003e20000002400 */
[----:B------:R-:W-:-:S03]  /*34a0*/  FSEL R44, R44, -INF , !P5 ;  /* 0xff8000002c2c7808 */ /* 0x000fc60006800000 */
[----:B------:R-:W-:-:S04]  /*34b0*/  ISETP.GE.AND P1, PT, R21, R20, PT ;  /* 0x000000141500720c */ /* 0x000fc80003f26270 */
[----:B------:R-:W2:Y:S01]  /*34c0*/  MUFU.TANH R45, R26 ;  /* 0x0000001a002d7308 */ /* 0x000ea20000002400 */
[----:B------:R-:W-:Y:S02]  /*34d0*/  FSEL R57, R84, -INF , !P1 ;  /* 0xff80000054397808 */ /* 0x000fe40004800000 */
[----:B------:R-:W-:Y:S02]  /*34e0*/  FSEL R65, R73, -INF , !P1 ;  /* 0xff80000049417808 */ /* 0x000fe40004800000 */
[----:B------:R-:W-:Y:S02]  /*34f0*/  FSEL R84, R112, -INF , !P1 ;  /* 0xff80000070547808 */ /* 0x000fe40004800000 */
[----:B------:R-:W-:Y:S01]  /*3500*/  FSEL R76, R126, -INF , !P1 ;  /* 0xff8000007e4c7808 */ /* 0x000fe20004800000 */
[----:B------:R3:W4:Y:S01]  /*3510*/  MUFU.TANH R48, R27 ;  /* 0x0000001b00307308 */ /* 0x0007220000002400 */
[----:B-1----:R-:W-:Y:S08]  /*3520*/  HMMA.16816.F32.BF16 R36, R4, R86, R32 ;  /* 0x000000560424723c */ /* 0x002ff00000041820 */
[----:B------:R-:W-:Y:S01]  /*3530*/  HMMA.16816.F32.BF16 R32, R8, R78, RZ ;  /* 0x0000004e0820723c */ /* 0x000fe200000418ff */
[----:B--2---:R-:W-:-:S07]  /*3540*/  FSEL R45, R45, -INF , !P2 ;  /* 0xff8000002d2d7808 */ /* 0x004fce0005000000 */
[----:B---3--:R-:W-:Y:S01]  /*3550*/  HMMA.16816.F32.BF16 R24, R4, R106, R28 ;  /* 0x0000006a0418723c */ /* 0x008fe2000004181c */
[----:B----4-:R-:W-:Y:S02]  /*3560*/  FSEL R48, R48, -INF , !P0 ;  /* 0xff80000030307808 */ /* 0x010fe40004000000 */
[----:B------:R-:W-:Y:S01]  /*3570*/  FMUL.FTZ R36, R36, UR5 ;  /* 0x0000000524247c20 */ /* 0x000fe20008410000 */
[----:B------:R-:W-:Y:S01]  /*3580*/  FMUL.FTZ R37, R37, UR5 ;  /* 0x0000000525257c20 */ /* 0x000fe20008410000 */
[----:B------:R-:W-:Y:S01]  /*3590*/  FMUL.FTZ R38, R38, UR5 ;  /* 0x0000000526267c20 */ /* 0x000fe20008410000 */
[----:B------:R-:W-:Y:S01]  /*35a0*/  FMUL.FTZ R39, R39, UR5 ;  /* 0x0000000527277c20 */ /* 0x000fe20008410000 */
[----:B------:R-:W1:Y:S01]  /*35b0*/  MUFU.TANH R53, R36 ;  /* 0x0000002400357308 */ /* 0x000e620000002400 */
[----:B------:R-:W-:Y:S07]  /*35c0*/  HMMA.16816.F32.BF16 R28, R8, R102, RZ ;  /* 0x00000066081c723c */ /* 0x000fee00000418ff */
[----:B------:R-:W-:Y:S04]  /*35d0*/  MUFU.TANH R72, R37 ;  /* 0x0000002500487308 */ /* 0x000fe80000002400 */
[----:B------:R-:W-:Y:S01]  /*35e0*/  FMUL.FTZ R24, R24, UR5 ;  /* 0x0000000518187c20 */ /* 0x000fe20008410000 */
[----:B------:R-:W-:Y:S01]  /*35f0*/  FMUL.FTZ R25, R25, UR5 ;  /* 0x0000000519197c20 */ /* 0x000fe20008410000 */
[----:B------:R-:W-:Y:S01]  /*3600*/  FMUL.FTZ R26, R26, UR5 ;  /* 0x000000051a1a7c20 */ /* 0x000fe20008410000 */
[----:B------:R-:W-:Y:S01]  /*3610*/  FMUL.FTZ R27, R27, UR5 ;  /* 0x000000051b1b7c20 */ /* 0x000fe20008410000 */
[----:B------:R-:W2:Y:S01]  /*3620*/  MUFU.TANH R68, R38 ;  /* 0x0000002600447308 */ /* 0x000ea20000002400 */
[----:B-1----:R-:W-:-:S07]  /*3630*/  FSEL R53, R53, -INF , !P3 ;  /* 0xff80000035357808 */ /* 0x002fce0005800000 */
[----:B------:R1:W-:Y:S08]  /*3640*/  MUFU.TANH R52, R39 ;  /* 0x0000002700347308 */ /* 0x0003f00000002400 */
[----:B------:R-:W-:Y:S01]  /*3650*/  MUFU.TANH R89, R24 ;  /* 0x0000001800597308 */ /* 0x000fe20000002400 */
[----:B--2---:R-:W-:-:S07]  /*3660*/  FSEL R68, R68, -INF , !P3 ;  /* 0xff80000044447808 */ /* 0x004fce0005800000 */
[----:B------:R-:W-:Y:S01]  /*3670*/  MUFU.TANH R92, R25 ;  /* 0x00000019005c7308 */ /* 0x000fe20000002400 */
[----:B-1----:R-:W-:Y:S07]  /*3680*/  HMMA.16816.F32.BF16 R36, R4, R66, R32 ;  /* 0x000000420424723c */ /* 0x002fee0000041820 */
[----:B------:R-:W-:Y:S01]  /*3690*/  MUFU.TANH R77, R26 ;  /* 0x0000001a004d7308 */ /* 0x000fe20000002400 */
[----:B------:R-:W-:Y:S07]  /*36a0*/  HMMA.16816.F32.BF16 R32, R8, R90, RZ ;  /* 0x0000005a0820723c */ /* 0x000fee00000418ff */
[----:B------:R1:W-:Y:S04]  /*36b0*/  MUFU.TANH R85, R27 ;  /* 0x0000001b00557308 */ /* 0x0003e80000002400 */
[----:B------:R-:W-:Y:S01]  /*36c0*/  FMUL.FTZ R38, R38, UR5 ;  /* 0x0000000526267c20 */ /* 0x000fe20008410000 */
[----:B------:R-:W-:Y:S01]  /*36d0*/  FMUL.FTZ R36, R36, UR5 ;  /* 0x0000000524247c20 */ /* 0x000fe20008410000 */
[----:B------:R-:W-:Y:S01]  /*36e0*/  FMUL.FTZ R37, R37, UR5 ;  /* 0x0000000525257c20 */ /* 0x000fe20008410000 */
[----:B------:R-:W-:Y:S01]  /*36f0*/  FMUL.FTZ R39, R39, UR5 ;  /* 0x0000000527277c20 */ /* 0x000fe20008410000 */
[----:B------:R2:W-:Y:S05]  /*3700*/  MUFU.TANH R101, R38 ;  /* 0x0000002600657308 */ /* 0x0005ea0000002400 */
[C---:B------:R-:W-:Y:S03]  /*3710*/  HMMA.16816.F32.BF16 R32, R4.reuse, R82, R32 ;  /* 0x000000520420723c */ /* 0x040fe60000041820 */
[----:B------:R-:W-:Y:S05]  /*3720*/  MUFU.TANH R36, R36 ;  /* 0x0000002400247308 */ /* 0x000fea0000002400 */
[----:B-1----:R-:W-:Y:S03]  /*3730*/  HMMA.16816.F32.BF16 R24, R4, R94, R28 ;  /* 0x0000005e0418723c */ /* 0x002fe6000004181c */
[----:B------:R-:W-:Y:S01]  /*3740*/  MUFU.TANH R37, R37 ;  /* 0x0000002500257308 */ /* 0x000fe20000002400 */
[----:B--2---:R-:W-:-:S04]  /*3750*/  FSEL R38, R110, -INF , !P6 ;  /* 0xff8000006e267808 */ /* 0x004fc80007000000 */
[C---:B------:R-:W-:Y:S03]  /*3760*/  HMMA.16816.F32.BF16 R28, R8.reuse, R62, RZ ;  /* 0x0000003e081c723c */ /* 0x040fe600000418ff */
[----:B------:R-:W-:Y:S01]  /*3770*/  FMUL.FTZ R33, R33, UR5 ;  /* 0x0000000521217c20 */ /* 0x000fe20008410000 */
[----:B------:R-:W-:Y:S01]  /*3780*/  FMUL.FTZ R35, R35, UR5 ;  /* 0x0000000523237c20 */ /* 0x000fe20008410000 */
[----:B------:R-:W-:Y:S01]  /*3790*/  FMUL.FTZ R34, R34, UR5 ;  /* 0x0000000522227c20 */ /* 0x000fe20008410000 */
[----:B------:R-:W-:Y:S01]  /*37a0*/  FMUL.FTZ R32, R32, UR5 ;  /* 0x0000000520207c20 */ /* 0x000fe20008410000 */
[----:B------:R-:W-:Y:S01]  /*37b0*/  MUFU.TANH R137, R33 ;  /* 0x0000002100897308 */ /* 0x000fe20000002400 */
[----:B------:R-:W-:Y:S03]  /*37c0*/  HMMA.16816.F32.BF16 R8, R8, R54, RZ ;  /* 0x000000360808723c */ /* 0x000fe600000418ff */
[----:B------:R-:W-:Y:S01]  /*37d0*/  FMUL.FTZ R24, R24, UR5 ;  /* 0x0000000518187c20 */ /* 0x000fe20008410000 */
[----:B------:R-:W-:Y:S01]  /*37e0*/  FMUL.FTZ R25, R25, UR5 ;  /* 0x0000000519197c20 */ /* 0x000fe20008410000 */
[----:B------:R-:W-:Y:S01]  /*37f0*/  FMUL.FTZ R26, R26, UR5 ;  /* 0x000000051a1a7c20 */ /* 0x000fe20008410000 */
[----:B------:R-:W-:Y:S01]  /*3800*/  FMUL.FTZ R27, R27, UR5 ;  /* 0x000000051b1b7c20 */ /* 0x000fe20008410000 */
[----:B------:R-:W-:Y:S05]  /*3810*/  MUFU.TANH R105, R24 ;  /* 0x0000001800697308 */ /* 0x000fea0000002400 */
[C---:B------:R-:W-:Y:S03]  /*3820*/  HMMA.16816.F32.BF16 R28, R4.reuse, R70, R28 ;  /* 0x00000046041c723c */ /* 0x040fe6000004181c */
[----:B------:R-:W-:Y:S05]  /*3830*/  MUFU.TANH R119, R25 ;  /* 0x0000001900777308 */ /* 0x000fea0000002400 */
[----:B------:R-:W-:Y:S03]  /*3840*/  HMMA.16816.F32.BF16 R8, R4, R58, R8 ;  /* 0x0000003a0408723c */ /* 0x000fe60000041808 */
[----:B------:R-:W-:Y:S05]  /*3850*/  MUFU.TANH R116, R26 ;  /* 0x0000001a00747308 */ /* 0x000fea0000002400 */
[----:B------:R-:W-:Y:S01]  /*3860*/  HMMA.16816.F32.BF16 R4, R16, R46, RZ ;  /* 0x0000002e1004723c */ /* 0x000fe200000418ff */
[----:B------:R-:W-:-:S02]  /*3870*/  FSEL R46, R23, -INF , !P6 ;  /* 0xff800000172e7808 */ /* 0x000fc40007000000 */
[----:B------:R1:W-:Y:S01]  /*3880*/  MUFU.TANH R115, R27 ;  /* 0x0000001b00737308 */ /* 0x0003e20000002400 */
[----:B------:R-:W-:Y:S01]  /*3890*/  FMUL.FTZ R28, R28, UR5 ;  /* 0x000000051c1c7c20 */ /* 0x000fe20008410000 */
[----:B------:R-:W-:Y:S01]  /*38a0*/  ISETP.GE.AND P6, PT, R3, R20, PT ;  /* 0x000000140300720c */ /* 0x000fe20003fc6270 */
[----:B------:R-:W-:Y:S01]  /*38b0*/  FMUL.FTZ R31, R31, UR5 ;  /* 0x000000051f1f7c20 */ /* 0x000fe20008410000 */
[----:B------:R-:W-:Y:S02]  /*38c0*/  VIADD R3, R2, 0x20 ;  /* 0x0000002002037836 */ /* 0x000fe40000000000 */
[----:B------:R-:W-:Y:S01]  /*38d0*/  FMUL.FTZ R30, R30, UR5 ;  /* 0x000000051e1e7c20 */ /* 0x000fe20008410000 */
[----:B------:R-:W-:Y:S01]  /*38e0*/  FMUL.FTZ R29, R29, UR5 ;  /* 0x000000051d1d7c20 */ /* 0x000fe20008410000 */
[----:B------:R-:W-:Y:S01]  /*38f0*/  FMUL.FTZ R8, R8, UR5 ;  /* 0x0000000508087c20 */ /* 0x000fe20008410000 */
[----:B------:R-:W-:Y:S01]  /*3900*/  FMUL.FTZ R9, R9, UR5 ;  /* 0x0000000509097c20 */ /* 0x000fe20008410000 */
[----:B------:R-:W-:Y:S01]  /*3910*/  FMUL.FTZ R10, R10, UR5 ;  /* 0x000000050a0a7c20 */ /* 0x000fe20008410000 */
[----:B------:R-:W-:Y:S01]  /*3920*/  FMUL.FTZ R11, R11, UR5 ;  /* 0x000000050b0b7c20 */ /* 0x000fe20008410000 */
[----:B------:R-:W-:Y:S05]  /*3930*/  MUFU.TANH R165, R8 ;  /* 0x0000000800a57308 */ /* 0x000fea0000002400 */
[----:B-1----:R-:W-:Y:S01]  /*3940*/  HMMA.16816.F32.BF16 R24, R12, R50, R4 ;  /* 0x000000320c18723c */ /* 0x002fe20000041804 */
[----:B------:R-:W-:-:S02]  /*3950*/  FSEL R51, R114, -INF , !P5 ;  /* 0xff80000072337808 */ /* 0x000fc40006800000 */
[----:B------:R-:W-:Y:S01]  /*3960*/  MUFU.TANH R166, R9 ;  /* 0x0000000900a67308 */ /* 0x000fe20000002400 */
[----:B------:R-:W-:-:S04]  /*3970*/  FSEL R50, R120, -INF , !P5 ;  /* 0xff80000078327808 */ /* 0x000fc80006800000 */
[----:B------:R-:W-:Y:S03]  /*3980*/  HMMA.16816.F32.BF16 R4, R16, R74, RZ ;  /* 0x0000004a1004723c */ /* 0x000fe600000418ff */
[----:B------:R-:W-:Y:S08]  /*3990*/  MUFU.TANH R169, R10 ;  /* 0x0000000a00a97308 */ /* 0x000ff00000002400 */
[----:B------:R1:W-:Y:S01]  /*39a0*/  MUFU.TANH R170, R11 ;  /* 0x0000000b00aa7308 */ /* 0x0003e20000002400 */
[----:B------:R-:W-:Y:S01]  /*39b0*/  FMUL.FTZ R26, R26, UR5 ;  /* 0x000000051a1a7c20 */ /* 0x000fe20008410000 */
[----:B------:R-:W-:Y:S01]  /*39c0*/  FMUL.FTZ R24, R24, UR5 ;  /* 0x0000000518187c20 */ /* 0x000fe20008410000 */
[----:B------:R-:W-:Y:S01]  /*39d0*/  FMUL.FTZ R25, R25, UR5 ;  /* 0x0000000519197c20 */ /* 0x000fe20008410000 */
[----:B------:R-:W-:-:S04]  /*39e0*/  FMUL.FTZ R27, R27, UR5 ;  /* 0x000000051b1b7c20 */ /* 0x000fc80008410000 */
[----:B------:R-:W-:Y:S01]  /*39f0*/  MUFU.TANH R153, R28 ;  /* 0x0000001c00997308 */ /* 0x000fe20000002400 */
[----:B------:R-:W-:Y:S07]  /*3a00*/  HMMA.16816.F32.BF16 R4, R12, R86, R4 ;  /* 0x000000560c04723c */ /* 0x000fee0000041804 */
[----:B------:R-:W2:Y:S01]  /*3a10*/  MUFU.TANH R28, R24 ;  /* 0x00000018001c7308 */ /* 0x000ea20000002400 */
[----:B-1----:R-:W-:Y:S07]  /*3a20*/  HMMA.16816.F32.BF16 R8, R16, R98, RZ ;  /* 0x000000621008723c */ /* 0x002fee00000418ff */
[----:B------:R-:W1:Y:S04]  /*3a30*/  MUFU.TANH R26, R26 ;  /* 0x0000001a001a7308 */ /* 0x000e680000002400 */
[----:B------:R-:W-:Y:S01]  /*3a40*/  FMUL.FTZ R22, R4, UR5 ;  /* 0x0000000504167c20 */ /* 0x000fe20008410000 */
[----:B------:R-:W-:-:S02]  /*3a50*/  VIADD R4, R2, 0x11 ;  /* 0x0000001102047836 */ /* 0x000fc40000000000 */
[----:B------:R-:W-:Y:S01]  /*3a60*/  FMUL.FTZ R5, R5, UR5 ;  /* 0x0000000505057c20 */ /* 0x000fe20008410000 */
[----:B------:R-:W-:Y:S01]  /*3a70*/  MUFU.TANH R25, R25 ;  /* 0x0000001900197308 */ /* 0x000fe20000002400 */
[----:B------:R-:W-:Y:S01]  /*3a80*/  FMUL.FTZ R21, R6, UR5 ;  /* 0x0000000506157c20 */ /* 0x000fe20008410000 */
[----:B--2---:R-:W-:Y:S02]  /*3a90*/  FSEL R47, R28, -INF , !P2 ;  /* 0xff8000001c2f7808 */ /* 0x004fe40005000000 */
[----:B------:R-:W-:Y:S01]  /*3aa0*/  ISETP.GE.AND P4, PT, R4, R20, PT ;  /* 0x000000140400720c */ /* 0x000fe20003f86270 */
[----:B------:R-:W-:Y:S03]  /*3ab0*/  HMMA.16816.F32.BF16 R8, R12, R106, R8 ;  /* 0x0000006a0c08723c */ /* 0x000fe60000041808 */
[----:B------:R-:W2:Y:S01]  /*3ac0*/  MUFU.TANH R27, R27 ;  /* 0x0000001b001b7308 */ /* 0x000ea20000002400 */
[----:B------:R-:W-:-:S02]  /*3ad0*/  FSEL R56, R111, -INF , !P4 ;  /* 0xff8000006f387808 */ /* 0x000fc40006000000 */
[----:B-1----:R-:W-:Y:S02]  /*3ae0*/  FSEL R60, R26, -INF , !P2 ;  /* 0xff8000001a3c7808 */ /* 0x002fe40005000000 */
[----:B------:R-:W-:Y:S02]  /*3af0*/  FSEL R80, R125, -INF , !P4 ;  /* 0xff8000007d507808 */ /* 0x000fe40006000000 */
[----:B------:R-:W-:Y:S01]  /*3b00*/  FSEL R74, R131, -INF , !P4 ;  /* 0xff800000834a7808 */ /* 0x000fe20006000000 */
[----:B------:R1:W-:Y:S08]  /*3b10*/  MUFU.TANH R129, R35 ;  /* 0x0000002300817308 */ /* 0x0003f00000002400 */
[----:B------:R-:W-:Y:S01]  /*3b20*/  MUFU.TANH R158, R31 ;  /* 0x0000001f009e7308 */ /* 0x000fe20000002400 */
[----:B------:R-:W-:Y:S01]  /*3b30*/  FMUL.FTZ R8, R8, UR5 ;  /* 0x0000000508087c20 */ /* 0x000fe20008410000 */
[----:B--2---:R-:W-:Y:S01]  /*3b40*/  FSEL R61, R27, -INF , !P0 ;  /* 0xff8000001b3d7808 */ /* 0x004fe20004000000 */
[----:B------:R-:W-:-:S05]  /*3b50*/  FMUL.FTZ R9, R9, UR5 ;  /* 0x0000000509097c20 */ /* 0x000fca0008410000 */
[----:B------:R2:W3:Y:S01]  /*3b60*/  MUFU.TANH R33, R22 ;  /* 0x0000001600217308 */ /* 0x0004e20000002400 */
[----:B-1----:R-:W-:Y:S02]  /*3b70*/  FSEL R35, R108, -INF , !P5 ;  /* 0xff8000006c237808 */ /* 0x002fe40006800000 */
[----:B------:R-:W-:Y:S01]  /*3b80*/  ISETP.GE.AND P5, PT, R3, R20, PT ;  /* 0x000000140300720c */ /* 0x000fe20003fa6270 */
[----:B------:R-:W-:-:S04]  /*3b90*/  VIADD R3, R2, 0x21 ;  /* 0x0000002102037836 */ /* 0x000fc80000000000 */
[----:B------:R1:W4:Y:S01]  /*3ba0*/  MUFU.TANH R31, R5 ;  /* 0x00000005001f7308 */ /* 0x0003220000002400 */
[----:B------:R-:W-:Y:S02]  /*3bb0*/  FSEL R88, R96, -INF , !P5 ;  /* 0xff80000060587808 */ /* 0x000fe40006800000 */
[----:B------:R-:W-:Y:S02]  /*3bc0*/  FSEL R75, R113, -INF , !P5 ;  /* 0xff800000714b7808 */ /* 0x000fe40006800000 */
[----:B------:R-:W-:-:S03]  /*3bd0*/  FSEL R99, R123, -INF , !P5 ;  /* 0xff8000007b637808 */ /* 0x000fc60006800000 */
[----:B------:R5:W-:Y:S01]  /*3be0*/  MUFU.TANH R133, R34 ;  /* 0x0000002200857308 */ /* 0x000be20000002400 */
[----:B--2---:R-:W-:Y:S01]  /*3bf0*/  FMUL.FTZ R22, R7, UR5 ;  /* 0x0000000507167c20 */ /* 0x004fe20008410000 */
[----:B---3--:R-:W-:-:S06]  /*3c00*/  FSEL R69, R33, -INF , !P3 ;  /* 0xff80000021457808 */ /* 0x008fcc0005800000 */
[----:B------:R2:W3:Y:S01]  /*3c10*/  MUFU.TANH R24, R21 ;  /* 0x0000001500187308 */ /* 0x0004e20000002400 */
[----:B-1----:R-:W-:Y:S01]  /*3c20*/  HMMA.16816.F32.BF16 R4, R16, R78, RZ ;  /* 0x0000004e1004723c */ /* 0x002fe200000418ff */
[----:B----4-:R-:W-:-:S06]  /*3c30*/  FSEL R73, R31, -INF , !P6 ;  /* 0xff8000001f497808 */ /* 0x010fcc0007000000 */
[----:B------:R1:W4:Y:S01]  /*3c40*/  MUFU.TANH R23, R22 ;  /* 0x0000001600177308 */ /* 0x0003220000002400 */
[----:B-----5:R-:W-:Y:S02]  /*3c50*/  FSEL R34, R43, -INF , !P2 ;  /* 0xff8000002b227808 */ /* 0x020fe40005000000 */
[-C--:B------:R-:W-:Y:S01]  /*3c60*/  ISETP.GE.AND P2, PT, R3, R20.reuse, PT ;  /* 0x000000140300720c */ /* 0x080fe20003f46270 */
[C---:B------:R-:W-:Y:S01]  /*3c70*/  VIADD R3, R2.reuse, 0x28 ;  /* 0x0000002802037836 */ /* 0x040fe20000000000 */
[----:B------:R-:W-:Y:S02]  /*3c80*/  FSEL R43, R49, -INF , !P0 ;  /* 0xff800000312b7808 */ /* 0x000fe40004000000 */
[----:B------:R-:W-:Y:S01]  /*3c90*/  FSEL R49, R25, -INF , !P0 ;  /* 0xff80000019317808 */ /* 0x000fe20004000000 */
[----:B------:R-:W-:Y:S01]  /*3ca0*/  MUFU.TANH R122, R32 ;  /* 0x00000020007a7308 */ /* 0x000fe20000002400 */
[----:B------:R-:W-:Y:S01]  /*3cb0*/  ISETP.GE.AND P0, PT, R3, R20, PT ;  /* 0x000000140300720c */ /* 0x000fe20003f06270 */
[----:B------:R-:W-:-:S02]  /*3cc0*/  VIADD R3, R2, 0x29 ;  /* 0x0000002902037836 */ /* 0x000fc40000000000 */
[----:B--2---:R-:W-:Y:S01]  /*3cd0*/  FMUL.FTZ R21, R10, UR5 ;  /* 0x000000050a157c20 */ /* 0x004fe20008410000 */
[----:B---3--:R-:W-:Y:S01]  /*3ce0*/  FSEL R81, R24, -INF , !P3 ;  /* 0xff80000018517808 */ /* 0x008fe20005800000 */
[----:B------:R-:W-:Y:S01]  /*3cf0*/  HMMA.16816.F32.BF16 R4, R12, R66, R4 ;  /* 0x000000420c04723c */ /* 0x000fe20000041804 */
[----:B------:R-:W-:Y:S01]  /*3d00*/  FSEL R66, R97, -INF , !P4 ;  /* 0xff80000061427808 */ /* 0x000fe20006000000 */
[----:B------:R-:W-:Y:S01]  /*3d10*/  MUFU.TANH R156, R30 ;  /* 0x0000001e009c7308 */ /* 0x000fe20000002400 */
[----:B------:R-:W-:Y:S01]  /*3d20*/  ISETP.GE.AND P1, PT, R3, R20, PT ;  /* 0x000000140300720c */ /* 0x000fe20003f26270 */
[----:B-1----:R-:W-:Y:S01]  /*3d30*/  FMUL.FTZ R22, R11, UR5 ;  /* 0x000000050b167c20 */ /* 0x002fe20008410000 */
[----:B------:R-:W-:Y:S01]  /*3d40*/  VIADD R3, R2, 0x30 ;  /* 0x0000003002037836 */ /* 0x000fe20000000000 */
[----:B------:R-:W-:Y:S02]  /*3d50*/  FSEL R67, R52, -INF , !P6 ;  /* 0xff80000034437808 */ /* 0x000fe40007000000 */
[----:B------:R-:W-:-:S02]  /*3d60*/  FSEL R52, R72, -INF , !P6 ;  /* 0xff80000048347808 */ /* 0x000fc40007000000 */
[----:B------:R-:W-:Y:S01]  /*3d70*/  MUFU.TANH R32, R8 ;  /* 0x0000000800207308 */ /* 0x000fe20000002400 */
[-C--:B------:R-:W-:Y:S01]  /*3d80*/  ISETP.GE.AND P4, PT, R3, R20.reuse, PT ;  /* 0x000000140300720c */ /* 0x080fe20003f86270 */
[----:B------:R-:W-:Y:S01]  /*3d90*/  VIADD R3, R2, 0x31 ;  /* 0x0000003102037836 */ /* 0x000fe20000000000 */
[----:B----4-:R-:W-:Y:S02]  /*3da0*/  FSEL R79, R23, -INF , !P6 ;  /* 0xff800000174f7808 */ /* 0x010fe40007000000 */
[----:B------:R-:W-:Y:S02]  /*3db0*/  FSEL R87, R104, -INF , !P2 ;  /* 0xff80000068577808 */ /* 0x000fe40005000000 */
[----:B------:R-:W-:Y:S01]  /*3dc0*/  ISETP.GE.AND P3, PT, R3, R20, PT ;  /* 0x000000140300720c */ /* 0x000fe20003f66270 */
[----:B------:R1:W2:Y:S01]  /*3dd0*/  MUFU.TANH R30, R9 ;  /* 0x00000009001e7308 */ /* 0x0002a20000002400 */
[----:B------:R-:W-:Y:S02]  /*3de0*/  VIADD R3, R2, 0x38 ;  /* 0x0000003802037836 */ /* 0x000fe40000000000 */
[----:B------:R-:W-:Y:S01]  /*3df0*/  FMUL.FTZ R4, R4, UR5 ;  /* 0x0000000504047c20 */ /* 0x000fe20008410000 */
[----:B------:R-:W-:Y:S01]  /*3e00*/  FMUL.FTZ R5, R5, UR5 ;  /* 0x0000000505057c20 */ /* 0x000fe20008410000 */
[----:B------:R-:W-:-:S02]  /*3e10*/  FSEL R72, R118, -INF , !P2 ;  /* 0xff80000076487808 */ /* 0x000fc40005000000 */
[----:B------:R-:W-:Y:S01]  /*3e20*/  ISETP.GE.AND P6, PT, R3, R20, PT ;  /* 0x000000140300720c */ /* 0x000fe20003fc6270 */
[----:B------:R-:W-:Y:S01]  /*3e30*/  VIADD R3, R2, 0x39 ;  /* 0x0000003902037836 */ /* 0x000fe20000000000 */
[----:B------:R-:W-:Y:S01]  /*3e40*/  MUFU.TANH R154, R29 ;  /* 0x0000001d009a7308 */ /* 0x000fe20000002400 */
        /* <DEDUP_REMOVED lines=8> */
[----:B--2---:R-:W-:Y:S02]  /*3ed0*/  FSEL R89, R30, -INF , !P1 ;  /* 0xff8000001e597808 */ /* 0x004fe40004800000 */
[----:B------:R-:W-:Y:S01]  /*3ee0*/  FSEL R102, R100, -INF , !P4 ;  /* 0xff80000064667808 */ /* 0x000fe20006000000 */
[----:B------:R-:W1:Y:S01]  /*3ef0*/  MUFU.TANH R28, R22 ;  /* 0x00000016001c7308 */ /* 0x000e620000002400 */
[----:B------:R-:W-:Y:S02]  /*3f00*/  FSEL R110, R140, -INF , !P4 ;  /* 0xff8000008c6e7808 */ /* 0x000fe40006000000 */
[----:B------:R-:W-:Y:S02]  /*3f10*/  FSEL R98, R124, -INF , !P3 ;  /* 0xff8000007c627808 */ /* 0x000fe40005800000 */
[----:B------:R-:W-:Y:S02]  /*3f20*/  FSEL R113, R148, -INF , !P3 ;  /* 0xff80000094717808 */ /* 0x000fe40005800000 */
[----:B------:R-:W-:Y:S01]  /*3f30*/  FSEL R109, R150, -INF , !P3 ;  /* 0xff800000966d7808 */ /* 0x000fe20005800000 */
[----:B------:R-:W2:Y:S01]  /*3f40*/  MUFU.TANH R33, R4 ;  /* 0x0000000400217308 */ /* 0x000ea20000002400 */
[----:B------:R-:W-:-:S02]  /*3f50*/  FSEL R101, R101, -INF , !P6 ;  /* 0xff80000065657808 */ /* 0x000fc40007000000 */
[----:B---3--:R-:W-:-:S03]  /*3f60*/  FSEL R97, R29, -INF , !P0 ;  /* 0xff8000001d617808 */ /* 0x008fc60004000000 */
[----:B------:R-:W-:Y:S01]  /*3f70*/  HMMA.16816.F32.BF16 R24, R12, R94, R8 ;  /* 0x0000005e0c18723c */ /* 0x000fe20000041808 */
[----:B------:R-:W-:Y:S01]  /*3f80*/  FSEL R94, R139, -INF , !P5 ;  /* 0xff8000008b5e7808 */ /* 0x000fe20006800000 */
[----:B------:R3:W-:Y:S01]  /*3f90*/  MUFU.TANH R23, R5 ;  /* 0x0000000500177308 */ /* 0x0007e20000002400 */
[-C--:B------:R-:W-:Y:S01]  /*3fa0*/  ISETP.GE.AND P5, PT, R3, R20.reuse, PT ;  /* 0x000000140300720c */ /* 0x080fe20003fa6270 */
[----:B------:R-:W-:Y:S02]  /*3fb0*/  VIADD R3, R2, 0x40 ;  /* 0x0000004002037836 */ /* 0x000fe40000000000 */
[----:B------:R-:W-:Y:S01]  /*3fc0*/  FMUL.FTZ R8, R6, UR5 ;  /* 0x0000000506087c20 */ /* 0x000fe20008410000 */
[----:B------:R-:W-:Y:S01]  /*3fd0*/  FMUL.FTZ R9, R7, UR5 ;  /* 0x0000000507097c20 */ /* 0x000fe20008410000 */
[----:B-1----:R-:W-:Y:S02]  /*3fe0*/  FSEL R95, R28, -INF , !P1 ;  /* 0xff8000001c5f7808 */ /* 0x002fe40004800000 */
[----:B------:R-:W-:Y:S01]  /*3ff0*/  ISETP.GE.AND P2, PT, R3, R20, PT ;  /* 0x000000140300720c */ /* 0x000fe20003f46270 */
[----:B------:R-:W-:Y:S01]  /*4000*/  VIADD R3, R2, 0x41 ;  /* 0x0000004102037836 */ /* 0x000fe20000000000 */
[----:B------:R-:W1:Y:S01]  /*4010*/  MUFU.TANH R22, R8 ;  /* 0x0000000800167308 */ /* 0x000e620000002400 */
[----:B--2---:R-:W-:-:S02]  /*4020*/  FSEL R107, R33, -INF , !P6 ;  /* 0xff800000216b7808 */ /* 0x004fc40007000000 */
[----:B------:R-:W-:Y:S02]  /*4030*/  FSEL R92, R37, -INF , !P5 ;  /* 0xff800000255c7808 */ /* 0x000fe40006800000 */
[----:B------:R-:W-:Y:S02]  /*4040*/  FSEL R108, R127, -INF , !P2 ;  /* 0xff8000007f6c7808 */ /* 0x000fe40005000000 */
[----:B------:R-:W-:Y:S01]  /*4050*/  FSEL R118, R121, -INF , !P2 ;  /* 0xff80000079767808 */ /* 0x000fe20005000000 */
[----:B------:R-:W2:Y:S01]  /*4060*/  MUFU.TANH R39, R39 ;  /* 0x0000002700277308 */ /* 0x000ea20000002400 */
[----:B---3--:R-:W-:Y:S01]  /*4070*/  HMMA.16816.F32.BF16 R4, R16, R90, RZ ;  /* 0x0000005a1004723c */ /* 0x008fe200000418ff */
[----:B------:R-:W-:Y:S01]  /*4080*/  FSEL R90, R32, -INF , !P0 ;  /* 0xff800000205a7808 */ /* 0x000fe20004000000 */
[----:B------:R-:W-:Y:S01]  /*4090*/  FMUL.FTZ R24, R24, UR5 ;  /* 0x0000000518187c20 */ /* 0x000fe20008410000 */
[-C--:B------:R-:W-:Y:S01]  /*40a0*/  ISETP.GE.AND P0, PT, R3, R20.reuse, PT ;  /* 0x000000140300720c */ /* 0x080fe20003f06270 */
[----:B------:R-:W-:Y:S01]  /*40b0*/  VIADD R3, R2, 0x48 ;  /* 0x0000004802037836 */ /* 0x000fe20000000000 */
[----:B------:R-:W-:Y:S01]  /*40c0*/  FSEL R91, R117, -INF , !P4 ;  /* 0xff800000755b7808 */ /* 0x000fe20006000000 */
[----:B------:R-:W-:Y:S01]  /*40d0*/  FMUL.FTZ R26, R26, UR5 ;  /* 0x000000051a1a7c20 */ /* 0x000fe20008410000 */
[----:B------:R3:W4:Y:S01]  /*40e0*/  MUFU.TANH R21, R9 ;  /* 0x0000000900157308 */ /* 0x0007220000002400 */
[----:B------:R-:W-:Y:S01]  /*40f0*/  FSEL R117, R132, -INF , !P4 ;  /* 0xff80000084757808 */ /* 0x000fe20006000000 */
[----:B------:R-:W-:Y:S01]  /*4100*/  FMUL.FTZ R25, R25, UR5 ;  /* 0x0000000519197c20 */ /* 0x000fe20008410000 */
[-C--:B------:R-:W-:Y:S01]  /*4110*/  ISETP.GE.AND P1, PT, R3, R20.reuse, PT ;  /* 0x000000140300720c */ /* 0x080fe20003f26270 */
[----:B------:R-:W-:Y:S01]  /*4120*/  VIADD R3, R2, 0x49 ;  /* 0x0000004902037836 */ /* 0x000fe20000000000 */
[----:B-1----:R-:W-:Y:S01]  /*4130*/  FSEL R114, R22, -INF , !P6 ;  /* 0xff80000016727808 */ /* 0x002fe20007000000 */
[----:B------:R-:W-:Y:S01]  /*4140*/  FMUL.FTZ R27, R27, UR5 ;  /* 0x000000051b1b7c20 */ /* 0x000fe20008410000 */
[----:B------:R-:W-:Y:S01]  /*4150*/  FSEL R106, R23, -INF , !P5 ;  /* 0xff800000176a7808 */ /* 0x000fe20006800000 */
[----:B------:R-:W-:Y:S01]  /*4160*/  MUFU.TANH R24, R24 ;  /* 0x0000001800187308 */ /* 0x000fe20000002400 */
[----:B------:R-:W-:Y:S01]  /*4170*/  ISETP.GE.AND P4, PT, R3, R20, PT ;  /* 0x000000140300720c */ /* 0x000fe20003f86270 */
[----:B------:R-:W-:Y:S01]  /*4180*/  VIADD R3, R2, 0x50 ;  /* 0x0000005002037836 */ /* 0x000fe20000000000 */
[----:B--2---:R-:W-:-:S02]  /*4190*/  FSEL R100, R39, -INF , !P5 ;  /* 0xff80000027647808 */ /* 0x004fc40006800000 */
[----:B------:R-:W-:Y:S02]  /*41a0*/  FSEL R136, R144, -INF , !P2 ;  /* 0xff80000090887808 */ /* 0x000fe40005000000 */
[----:B------:R-:W-:Y:S01]  /*41b0*/  FSEL R127, R162, -INF , !P2 ;  /* 0xff800000a27f7808 */ /* 0x000fe20005000000 */
[----:B------:R-:W1:Y:S01]  /*41c0*/  MUFU.TANH R26, R26 ;  /* 0x0000001a001a7308 */ /* 0x000e620000002400 */
[----:B------:R-:W-:Y:S01]  /*41d0*/  FSEL R112, R138, -INF , !P0 ;  /* 0xff8000008a707808 */ /* 0x000fe20004000000 */
[----:B---3--:R-:W-:Y:S01]  /*41e0*/  HMMA.16816.F32.BF16 R8, R12, R82, R4 ;  /* 0x000000520c08723c */ /* 0x008fe20000041804 */
[----:B------:R-:W-:Y:S02]  /*41f0*/  FSEL R83, R130, -INF , !P3 ;  /* 0xff80000082537808 */ /* 0x000fe40005800000 */
[-C--:B------:R-:W-:Y:S01]  /*4200*/  ISETP.GE.AND P3, PT, R3, R20.reuse, PT ;  /* 0x000000140300720c */ /* 0x080fe20003f66270 */
[----:B------:R-:W-:Y:S01]  /*4210*/  VIADD R3, R2, 0x51 ;  /* 0x0000005102037836 */ /* 0x000fe20000000000 */
[----:B------:R-:W-:Y:S01]  /*4220*/  FSEL R82, R36, -INF , !P6 ;  /* 0xff80000024527808 */ /* 0x000fe20007000000 */
[----:B------:R-:W-:Y:S01]  /*4230*/  MUFU.TANH R25, R25 ;  /* 0x0000001900197308 */ /* 0x000fe20000002400 */
[----:B----4-:R-:W-:Y:S01]  /*4240*/  FSEL R111, R21, -INF , !P5 ;  /* 0xff800000156f7808 */ /* 0x010fe20006800000 */
[----:B------:R-:W-:Y:S01]  /*4250*/  HMMA.16816.F32.BF16 R4, R16, R62, RZ ;  /* 0x0000003e1004723c */ /* 0x000fe200000418ff */
[----:B------:R-:W-:Y:S01]  /*4260*/  ISETP.GE.AND P6, PT, R3, R20, PT ;  /* 0x000000140300720c */ /* 0x000fe20003fc6270 */
[----:B------:R-:W-:Y:S01]  /*4270*/  VIADD R3, R2, 0x58 ;  /* 0x0000005802037836 */ /* 0x000fe20000000000 */
[----:B------:R-:W-:-:S02]  /*4280*/  FSEL R104, R142, -INF , !P0 ;  /* 0xff8000008e687808 */ /* 0x000fc40004000000 */
[----:B------:R-:W-:Y:S01]  /*4290*/  FSEL R130, R160, -INF , !P0 ;  /* 0xff800000a0827808 */ /* 0x000fe20004000000 */
[----:B------:R-:W2:Y:S01]  /*42a0*/  MUFU.TANH R27, R27 ;  /* 0x0000001b001b7308 */ /* 0x000ea20000002400 */
[-C--:B------:R-:W-:Y:S01]  /*42b0*/  ISETP.GE.AND P5, PT, R3, R20.reuse, PT ;  /* 0x000000140300720c */ /* 0x080fe20003fa6270 */
[----:B------:R-:W-:Y:S01]  /*42c0*/  VIADD R3, R2, 0x59 ;  /* 0x0000005902037836 */ /* 0x000fe20000000000 */
[----:B------:R-:W-:Y:S01]  /*42d0*/  HMMA.16816.F32.BF16 R16, R16, R54, RZ ;  /* 0x000000361010723c */ /* 0x000fe200000418ff */
[----:B------:R-:W-:Y:S01]  /*42e0*/  FSEL R125, R178, -INF , !P0 ;  /* 0xff800000b27d7808 */ /* 0x000fe20004000000 */
[----:B------:R-:W-:Y:S01]  /*42f0*/  FMUL.FTZ R10, R10, UR5 ;  /* 0x000000050a0a7c20 */ /* 0x000fe20008410000 */
[----:B------:R-:W-:Y:S01]  /*4300*/  FSEL R116, R116, -INF , !P1 ;  /* 0xff80000074747808 */ /* 0x000fe20004800000 */
[----:B------:R-:W-:Y:S01]  /*4310*/  FMUL.FTZ R8, R8, UR5 ;  /* 0x0000000508087c20 */ /* 0x000fe20008410000 */
[-C--:B------:R-:W-:Y:S01]  /*4320*/  ISETP.GE.AND P2, PT, R3, R20.reuse, PT ;  /* 0x000000140300720c */ /* 0x080fe20003f46270 */
[----:B------:R-:W-:Y:S01]  /*4330*/  VIADD R3, R2, 0x60 ;  /* 0x0000006002037836 */ /* 0x000fe20000000000 */
[----:B------:R-:W-:Y:S01]  /*4340*/  FSEL R103, R105, -INF , !P1 ;  /* 0xff80000069677808 */ /* 0x000fe20004800000 */
[----:B------:R-:W-:Y:S01]  /*4350*/  MUFU.TANH R22, R8 ;  /* 0x0000000800167308 */ /* 0x000fe20000002400 */
[----:B-1----:R-:W-:Y:S01]  /*4360*/  FSEL R131, R26, -INF , !P1 ;  /* 0xff8000001a837808 */ /* 0x002fe20004800000 */
[----:B------:R-:W-:Y:S01]  /*4370*/  FMUL.FTZ R9, R9, UR5 ;  /* 0x0000000509097c20 */ /* 0x000fe20008410000 */
[-C--:B------:R-:W-:Y:S01]  /*4380*/  ISETP.GE.AND P0, PT, R3, R20.reuse, PT ;  /* 0x000000140300720c */ /* 0x080fe20003f06270 */
[----:B------:R-:W-:Y:S01]  /*4390*/  VIADD R3, R2, 0x61 ;  /* 0x0000006102037836 */ /* 0x000fe20000000000 */
[----:B------:R-:W-:Y:S01]  /*43a0*/  FSEL R124, R24, -INF , !P1 ;  /* 0xff800000187c7808 */ /* 0x000fe20004800000 */
[C---:B------:R-:W-:Y:S01]  /*43b0*/  HMMA.16816.F32.BF16 R4, R12.reuse, R70, R4 ;  /* 0x000000460c04723c */ /* 0x040fe20000041804 */
[----:B------:R-:W-:Y:S01]  /*43c0*/  FSEL R115, R115, -INF , !P4 ;  /* 0xff80000073737808 */ /* 0x000fe20006000000 */
[----:B------:R-:W1:Y:S01]  /*43d0*/  MUFU.TANH R10, R10 ;  /* 0x0000000a000a7308 */ /* 0x000e620000002400 */
[-C--:B------:R-:W-:Y:S01]  /*43e0*/  ISETP.GE.AND P1, PT, R3, R20.reuse, PT ;  /* 0x000000140300720c */ /* 0x080fe20003f26270 */
[C---:B------:R-:W-:Y:S01]  /*43f0*/  VIADD R3, R2.reuse, 0x70 ;  /* 0x0000007002037836 */ /* 0x040fe20000000000 */
[----:B------:R-:W-:Y:S01]  /*4400*/  FSEL R105, R119, -INF , !P4 ;  /* 0xff80000077697808 */ /* 0x000fe20006000000 */
[----:B------:R-:W-:Y:S01]  /*4410*/  FMUL.FTZ R11, R11, UR5 ;  /* 0x000000050b0b7c20 */ /* 0x000fe20008410000 */
[----:B--2---:R-:W-:Y:S01]  /*4420*/  FSEL R126, R27, -INF , !P4 ;  /* 0xff8000001b7e7808 */ /* 0x004fe20006000000 */
[----:B------:R-:W-:Y:S01]  /*4430*/  HMMA.16816.F32.BF16 R12, R12, R58, R16 ;  /* 0x0000003a0c0c723c */ /* 0x000fe20000041810 */
[----:B------:R-:W-:Y:S01]  /*4440*/  FSEL R123, R25, -INF , !P4 ;  /* 0xff800000197b7808 */ /* 0x000fe20006000000 */
[----:B------:R-:W-:Y:S01]  /*4450*/  MUFU.TANH R9, R9 ;  /* 0x0000000900097308 */ /* 0x000fe20000002400 */
[----:B------:R-:W-:Y:S01]  /*4460*/  ISETP.GE.AND P4, PT, R3, R20, PT ;  /* 0x000000140300720c */ /* 0x000fe20003f86270 */
[----:B------:R-:W-:Y:S01]  /*4470*/  VIADD R3, R2, 0x71 ;  /* 0x0000007102037836 */ /* 0x000fe20000000000 */
[----:B------:R-:W-:-:S02]  /*4480*/  FSEL R120, R145, -INF , !P3 ;  /* 0xff80000091787808 */ /* 0x000fc40005800000 */
[----:B------:R-:W-:Y:S02]  /*4490*/  FSEL R134, R134, -INF , !P3 ;  /* 0xff80000086867808 */ /* 0x000fe40005800000 */
        /* <DEDUP_REMOVED lines=9> */
[----:B------:R3:W-:Y:S01]  /*4530*/  MUFU.TANH R8, R4 ;  /* 0x0000000400087308 */ /* 0x0007e20000002400 */
[----:B------:R-:W-:Y:S01]  /*4540*/  FSEL R144, R177, -INF , !P6 ;  /* 0xff800000b1907808 */ /* 0x000fe20007000000 */
[----:B------:R-:W-:Y:S01]  /*4550*/  FMUL.FTZ R12, R12, UR5 ;  /* 0x000000050c0c7c20 */ /* 0x000fe20008410000 */
[----:B------:R-:W-:Y:S01]  /*4560*/  FSEL R142, R181, -INF , !P6 ;  /* 0xff800000b58e7808 */ /* 0x000fe20007000000 */
[----:B------:R-:W-:Y:S01]  /*4570*/  FMUL.FTZ R14, R14, UR5 ;  /* 0x000000050e0e7c20 */ /* 0x000fe20008410000 */
[----:B------:R-:W-:Y:S01]  /*4580*/  ISETP.GE.AND P6, PT, R3, R20, PT ;  /* 0x000000140300720c */ /* 0x000fe20003fc6270 */
[----:B------:R-:W-:Y:S01]  /*4590*/  VIADD R3, R2, 0x69 ;  /* 0x0000006902037836 */ /* 0x000fe20000000000 */
[----:B------:R-:W-:Y:S01]  /*45a0*/  FSEL R133, R133, -INF , !P5 ;  /* 0xff80000085857808 */ /* 0x000fe20006800000 */
[----:B------:R-:W-:Y:S01]  /*45b0*/  FMUL.FTZ R13, R13, UR5 ;  /* 0x000000050d0d7c20 */ /* 0x000fe20008410000 */
[----:B------:R-:W-:Y:S01]  /*45c0*/  FSEL R119, R122, -INF , !P5 ;  /* 0xff8000007a777808 */ /* 0x000fe20006800000 */
[----:B------:R-:W4:Y:S01]  /*45d0*/  MUFU.TANH R6, R6 ;  /* 0x0000000600067308 */ /* 0x000f220000002400 */
[----:B-1----:R-:W-:-:S02]  /*45e0*/  FSEL R150, R10, -INF , !P5 ;  /* 0xff8000000a967808 */ /* 0x002fc40006800000 */
[----:B------:R-:W-:Y:S02]  /*45f0*/  FSEL R138, R22, -INF , !P5 ;  /* 0xff800000168a7808 */ /* 0x000fe40006800000 */
[-C--:B------:R-:W-:Y:S01]  /*4600*/  ISETP.GE.AND P5, PT, R3, R20.reuse, PT ;  /* 0x000000140300720c */ /* 0x080fe20003fa6270 */
[C---:B------:R-:W-:Y:S01]  /*4610*/  VIADD R3, R2.reuse, 0x78 ;  /* 0x0000007802037836 */ /* 0x040fe20000000000 */
[----:B------:R-:W-:Y:S01]  /*4620*/  FSEL R155, R155, -INF , !P1 ;  /* 0xff8000009b9b7808 */ /* 0x000fe20004800000 */
[----:B------:R-:W-:Y:S01]  /*4630*/  VIADD R2, R2, 0x79 ;  /* 0x0000007902027836 */ /* 0x000fe20000000000 */
[----:B------:R-:W-:Y:S01]  /*4640*/  FSEL R152, R152, -INF , !P1 ;  /* 0xff80000098987808 */ /* 0x000fe20004800000 */
[----:B---3--:R-:W-:Y:S01]  /*4650*/  FMUL.FTZ R4, R5, UR5 ;  /* 0x0000000505047c20 */ /* 0x008fe20008410000 */
[----:B------:R-:W-:Y:S01]  /*4660*/  FSEL R162, R171, -INF , !P1 ;  /* 0xff800000aba27808 */ /* 0x000fe20004800000 */
[----:B------:R-:W-:Y:S01]  /*4670*/  FMUL.FTZ R5, R7, UR5 ;  /* 0x0000000507057c20 */ /* 0x000fe20008410000 */
[----:B------:R-:W-:Y:S01]  /*4680*/  FSEL R148, R180, -INF , !P1 ;  /* 0xff800000b4947808 */ /* 0x000fe20004800000 */
[----:B------:R-:W-:Y:S01]  /*4690*/  MUFU.TANH R12, R12 ;  /* 0x0000000c000c7308 */ /* 0x000fe20000002400 */
[----:B------:R-:W-:Y:S01]  /*46a0*/  ISETP.GE.AND P1, PT, R2, R20, PT ;  /* 0x000000140200720c */ /* 0x000fe20003f26270 */
[----:B------:R-:W-:Y:S01]  /*46b0*/  FMUL.FTZ R2, R15, UR5 ;  /* 0x000000050f027c20 */ /* 0x000fe20008410000 */
[----:B------:R-:W-:-:S02]  /*46c0*/  FSEL R157, R157, -INF , !P0 ;  /* 0xff8000009d9d7808 */ /* 0x000fc40004000000 */
[----:B------:R-:W-:Y:S02]  /*46d0*/  FSEL R151, R151, -INF , !P0 ;  /* 0xff80000097977808 */ /* 0x000fe40004000000 */
[----:B------:R-:W-:Y:S01]  /*46e0*/  FSEL R161, R161, -INF , !P0 ;  /* 0xff800000a1a17808 */ /* 0x000fe20004000000 */
[----:B------:R-:W-:Y:S01]  /*46f0*/  MUFU.TANH R4, R4 ;  /* 0x0000000400047308 */ /* 0x000fe20000002400 */
[----:B------:R-:W-:Y:S02]  /*4700*/  FSEL R143, R172, -INF , !P0 ;  /* 0xff800000ac8f7808 */ /* 0x000fe40004000000 */
[----:B------:R-:W-:Y:S02]  /*4710*/  ISETP.GE.U32.AND P0, PT, R20, 0x81, PT ;  /* 0x000000811400780c */ /* 0x000fe40003f06070 */
[----:B------:R-:W-:Y:S02]  /*4720*/  FSEL R122, R137, -INF , !P2 ;  /* 0xff800000897a7808 */ /* 0x000fe40005000000 */
[----:B------:R-:W-:Y:S01]  /*4730*/  FSEL R129, R129, -INF , !P2 ;  /* 0xff80000081817808 */ /* 0x000fe20005000000 */
[----:B------:R-:W1:Y:S01]  /*4740*/  MUFU.TANH R5, R5 ;  /* 0x0000000500057308 */ /* 0x000e620000002400 */
[----:B--2---:R-:W-:-:S02]  /*4750*/  FSEL R149, R11, -INF , !P2 ;  /* 0xff8000000b957808 */ /* 0x004fc40005000000 */
[----:B------:R-:W-:Y:S02]  /*4760*/  FSEL R137, R9, -INF , !P2 ;  /* 0xff80000009897808 */ /* 0x000fe40005000000 */
[----:B------:R-:W-:Y:S02]  /*4770*/  ISETP.GE.AND P2, PT, R3, R20, PT ;  /* 0x000000140300720c */ /* 0x000fe40003f46270 */
[----:B------:R-:W-:Y:S01]  /*4780*/  FSEL R167, R167, -INF , !P4 ;  /* 0xff800000a7a77808 */ /* 0x000fe20006000000 */
[----:B------:R-:W2:Y:S01]  /*4790*/  MUFU.TANH R14, R14 ;  /* 0x0000000e000e7308 */ /* 0x000ea20000002400 */
[----:B------:R-:W-:Y:S02]  /*47a0*/  FSEL R163, R163, -INF , !P4 ;  /* 0xff800000a3a37808 */ /* 0x000fe40006000000 */
[----:B------:R-:W-:Y:S02]  /*47b0*/  FSEL R175, R175, -INF , !P4 ;  /* 0xff800000afaf7808 */ /* 0x000fe40006000000 */
[----:B------:R-:W-:-:S02]  /*47c0*/  FSEL R173, R173, -INF , !P4 ;  /* 0xff800000adad7808 */ /* 0x000fc40006000000 */
[----:B------:R-:W-:Y:S01]  /*47d0*/  FSEL R168, R168, -INF , !P3 ;  /* 0xff800000a8a87808 */ /* 0x000fe20005800000 */
[----:B------:R-:W-:Y:S01]  /*47e0*/  MUFU.TANH R13, R13 ;  /* 0x0000000d000d7308 */ /* 0x000fe20000002400 */
[----:B------:R-:W-:Y:S02]  /*47f0*/  FSEL R164, R164, -INF , !P3 ;  /* 0xff800000a4a47808 */ /* 0x000fe40005800000 */
[----:B------:R-:W-:Y:S02]  /*4800*/  FSEL R176, R176, -INF , !P3 ;  /* 0xff800000b0b07808 */ /* 0x000fe40005800000 */
[----:B------:R-:W-:Y:S02]  /*4810*/  FSEL R174, R174, -INF , !P3 ;  /* 0xff800000aeae7808 */ /* 0x000fe40005800000 */
[----:B------:R-:W-:Y:S01]  /*4820*/  FSEL R156, R156, -INF , !P6 ;  /* 0xff8000009c9c7808 */ /* 0x000fe20007000000 */
[----:B------:R-:W3:Y:S01]  /*4830*/  MUFU.TANH R2, R2 ;  /* 0x0000000200027308 */ /* 0x000ee20000002400 */
[----:B------:R-:W-:-:S02]  /*4840*/  FSEL R153, R153, -INF , !P6 ;  /* 0xff80000099997808 */ /* 0x000fc40007000000 */
[----:B------:R-:W-:Y:S02]  /*4850*/  FSEL R158, R158, -INF , !P5 ;  /* 0xff8000009e9e7808 */ /* 0x000fe40006800000 */
[----:B------:R-:W-:Y:S02]  /*4860*/  FSEL R154, R154, -INF , !P5 ;  /* 0xff8000009a9a7808 */ /* 0x000fe40006800000 */
[----:B------:R-:W-:Y:S02]  /*4870*/  FSEL R169, R169, -INF , !P2 ;  /* 0xff800000a9a97808 */ /* 0x000fe40005000000 */
[----:B------:R-:W-:Y:S02]  /*4880*/  FSEL R165, R165, -INF , !P2 ;  /* 0xff800000a5a57808 */ /* 0x000fe40005000000 */
[----:B------:R-:W-:Y:S02]  /*4890*/  FSEL R170, R170, -INF , !P1 ;  /* 0xff800000aaaa7808 */ /* 0x000fe40004800000 */
[----:B------:R-:W-:-:S02]  /*48a0*/  FSEL R166, R166, -INF , !P1 ;  /* 0xff800000a6a67808 */ /* 0x000fc40004800000 */
[----:B----4-:R-:W-:Y:S02]  /*48b0*/  FSEL R160, R6, -INF , !P6 ;  /* 0xff80000006a07808 */ /* 0x010fe40007000000 */
[----:B------:R-:W-:Y:S02]  /*48c0*/  FSEL R141, R8, -INF , !P6 ;  /* 0xff800000088d7808 */ /* 0x000fe40007000000 */
[----:B-1----:R-:W-:Y:S02]  /*48d0*/  FSEL R159, R5, -INF , !P5 ;  /* 0xff800000059f7808 */ /* 0x002fe40006800000 */
[----:B------:R-:W-:Y:S02]  /*48e0*/  FSEL R140, R4, -INF , !P5 ;  /* 0xff800000048c7808 */ /* 0x000fe40006800000 */
[----:B--2---:R-:W-:Y:S02]  /*48f0*/  FSEL R178, R14, -INF , !P2 ;  /* 0xff8000000eb27808 */ /* 0x004fe40005000000 */
[----:B------:R-:W-:-:S02]  /*4900*/  FSEL R172, R12, -INF , !P2 ;  /* 0xff8000000cac7808 */ /* 0x000fc40005000000 */
[----:B---3--:R-:W-:Y:S02]  /*4910*/  FSEL R177, R2, -INF , !P1 ;  /* 0xff80000002b17808 */ /* 0x008fe40004800000 */
[----:B------:R-:W-:Y:S01]  /*4920*/  FSEL R171, R13, -INF , !P1 ;  /* 0xff8000000dab7808 */ /* 0x000fe20004800000 */
[----:B------:R-:W-:Y:S06]  /*4930*/  @!P0 BRA `(.L_x_766) ;  /* 0x0000000000bc8947 */ /* 0x000fec0003800000 */
        /* <DEDUP_REMOVED lines=45> */
.L_x_768:
[----:B------:R-:W-:Y:S05]  /*4c10*/  BSYNC.RECONVERGENT B0 ;  /* 0x0000000000007941 */ /* 0x000fea0003800200 */
.L_x_767:
[----:B------:R-:W0:Y:S02]  /*4c20*/  LDGDEPBAR ;  /* 0x00000000000079af */ /* 0x000e240000000000 */
.L_x_766:
[----:B--2---:R-:W-:Y:S01]  /*4c30*/  FMNMX3.FTZ R3, R38, R50, R47, !PT ;  /* 0x0000003226037276 */ /* 0x004fe2000781002f */
[----:B------:R-:W2:Y:S01]  /*4c40*/  LDCU UR5, c[0x0][0x45c] ;  /* 0x00008b80ff0577ac */ /* 0x000ea20008000800 */
        /* <DEDUP_REMOVED lines=52> */
[----:B------:R-:W3:Y:S01]  /*4f90*/  SHFL.BFLY PT, R39, R5, 0x2, 0x1f ;  /* 0x0c401f0005277f89 */ /* 0x000ee200000e0000 */
[----:B------:R-:W-:-:S02]  /*4fa0*/  FMNMX3.FTZ R3, R4, R130, R131, !PT ;  /* 0x0000008204037276 */ /* 0x000fc40007810083 */
[----:B------:R-:W-:Y:S01]  /*4fb0*/  FMNMX3.FTZ R2, R2, R158, R167, !PT ;  /* 0x0000009e02027276 */ /* 0x000fe200078100a7 */
[----:B-1----:R-:W1:Y:S01]  /*4fc0*/  SHFL.BFLY PT, R6, R37, 0x2, 0x1f ;  /* 0x0c401f0025067f89 */ /* 0x002e6200000e0000 */
[----:B------:R-:W-:Y:S02]  /*4fd0*/  FMNMX3.FTZ R3, R3, R126, R145, !PT ;  /* 0x0000007e03037276 */ /* 0x000fe40007810091 */
[----:B------:R-:W-:Y:S02]  /*4fe0*/  FMNMX3.FTZ R2, R2, R168, R169, !PT ;  /* 0x000000a802027276 */ /* 0x000fe400078100a9 */
[----:B------:R-:W-:Y:S02]  /*4ff0*/  FMNMX3.FTZ R3, R3, R144, R150, !PT ;  /* 0x0000009003037276 */ /* 0x000fe40007810096 */
[----:B------:R-:W-:Y:S02]  /*5000*/  FMNMX.FTZ R4, R170, R2, !PT ;  /* 0x00000002aa047209 */ /* 0x000fe40007810000 */
[----:B------:R-:W-:-:S02]  /*5010*/  FMNMX3.FTZ R2, R3, R149, R161, !PT ;  /* 0x0000009503027276 */ /* 0x000fc400078100a1 */
[----:B------:R-:W-:Y:S01]  /*5020*/  IADD3 R135, PT, PT, R179, R183, RZ ;  /* 0x000000b7b3877210 */ /* 0x000fe20007ffe0ff */
[----:B------:R-:W4:Y:S01]  /*5030*/  SHFL.BFLY PT, R36, R4, 0x2, 0x1f ;  /* 0x0c401f0004247f89 */ /* 0x000f2200000e0000 */
[----:B------:R-:W-:Y:S02]  /*5040*/  FMNMX3.FTZ R2, R2, R162, R160, !PT ;  /* 0x000000a202027276 */ /* 0x000fe400078100a0 */
[----:B------:R-:W-:Y:S02]  /*5050*/  LEA R135, R135, UR4, 0x1 ;  /* 0x0000000487877c11 */ /* 0x000fe4000f8e08ff */
[----:B------:R-:W-:Y:S02]  /*5060*/  FMNMX3.FTZ R2, R2, R159, R175, !PT ;  /* 0x0000009f02027276 */ /* 0x000fe400078100af */
[----:B------:R-:W-:Y:S01]  /*5070*/  IADD3 R185, PT, PT, R0, R135, RZ ;  /* 0x0000008700b97210 */ /* 0x000fe20007ffe0ff */
[----:B------:R-:W-:Y:S01]  /*5080*/  LDSM.16.MT88.4 R20, [R135+0x4000] ;  /* 0x004000008714783b */ /* 0x000fe20000004200 */
[----:B------:R-:W-:-:S02]  /*5090*/  FMNMX3.FTZ R2, R2, R176, R178, !PT ;  /* 0x000000b002027276 */ /* 0x000fc400078100b2 */
[----:B---3--:R-:W-:Y:S01]  /*50a0*/  FMNMX.FTZ R39, R5, R39, !PT ;  /* 0x0000002705277209 */ /* 0x008fe20007810000 */
[----:B------:R-:W-:Y:S01]  /*50b0*/  LDSM.16.MT88.4 R16, [R185+0x4000] ;  /* 0x00400000b910783b */ /* 0x000fe20000004200 */
[----:B------:R-:W-:Y:S02]  /*50c0*/  FMNMX.FTZ R2, R177, R2, !PT ;  /* 0x00000002b1027209 */ /* 0x000fe40007810000 */
[----:B-1----:R-:W-:Y:S01]  /*50d0*/  FMNMX.FTZ R37, R37, R6, !PT ;  /* 0x0000000625257209 */ /* 0x002fe20007810000 */
[----:B------:R-:W1:Y:S04]  /*50e0*/  SHFL.BFLY PT, R3, R39, 0x1, 0x1f ;  /* 0x0c201f0027037f89 */ /* 0x000e6800000e0000 */
[----:B------:R-:W3:Y:S04]  /*50f0*/  SHFL.BFLY PT, R6, R2, 0x2, 0x1f ;  /* 0x0c401f0002067f89 */ /* 0x000ee800000e0000 */
[----:B------:R-:W5:Y:S01]  /*5100*/  SHFL.BFLY PT, R5, R37, 0x1, 0x1f ;  /* 0x0c201f0025057f89 */ /* 0x000f6200000e0000 */
[----:B----4-:R-:W-:-:S03]  /*5110*/  FMNMX.FTZ R36, R4, R36, !PT ;  /* 0x0000002404247209 */ /* 0x010fc60007810000 */
[----:B------:R-:W-:Y:S04]  /*5120*/  LDSM.16.MT88.4 R24, [R135+0x4400] ;  /* 0x004400008718783b */ /* 0x000fe80000004200 */
[----:B------:R-:W4:Y:S04]  /*5130*/  SHFL.BFLY PT, R7, R36, 0x1, 0x1f ;  /* 0x0c201f0024077f89 */ /* 0x000f2800000e0000 */
[----:B------:R-:W-:Y:S01]  /*5140*/  LDSM.16.MT88.4 R28, [R185+0x4400] ;  /* 0x00440000b91c783b */ /* 0x000fe20000004200 */
[----:B-1----:R-:W-:Y:S02]  /*5150*/  FMNMX.FTZ R39, R39, R3, !PT ;  /* 0x0000000327277209 */ /* 0x002fe40007810000 */
[----:B---3--:R-:W-:-:S03]  /*5160*/  FMNMX.FTZ R6, R2, R6, !PT ;  /* 0x0000000602067209 */ /* 0x008fc60007810000 */
[C---:B--2---:R-:W-:Y:S01]  /*5170*/  FMUL.FTZ R4, R39.reuse, UR5 ;  /* 0x0000000527047c20 */ /* 0x044fe20008410000 */
[----:B------:R-:W-:Y:S02]  /*5180*/  FSETP.NEU.FTZ.AND P2, PT, R39, -INF , PT ;  /* 0xff8000002700780b */ /* 0x000fe40003f5d000 */
[----:B-----5:R-:W-:Y:S01]  /*5190*/  FMNMX.FTZ R37, R37, R5, !PT ;  /* 0x0000000525257209 */ /* 0x020fe20007810000 */
[----:B------:R-:W1:Y:S01]  /*51a0*/  SHFL.BFLY PT, R8, R6, 0x1, 0x1f ;  /* 0x0c201f0006087f89 */ /* 0x000e6200000e0000 */
[----:B------:R-:W-:Y:S02]  /*51b0*/  FSEL R4, R4, RZ, P2 ;  /* 0x000000ff04047208 */ /* 0x000fe40001000000 */
[C---:B------:R-:W-:Y:S01]  /*51c0*/  FSETP.NEU.FTZ.AND P1, PT, R37.reuse, -INF , PT ;  /* 0xff8000002500780b */ /* 0x040fe20003f3d000 */
[----:B------:R-:W-:Y:S02]  /*51d0*/  FMUL.FTZ R3, R37, UR5 ;  /* 0x0000000525037c20 */ /* 0x000fe40008410000 */
[----:B------:R-:W-:Y:S01]  /*51e0*/  FFMA.FTZ R2, R38, UR5, -R4 ;  /* 0x0000000526027c23 */ /* 0x000fe20008010804 */
[----:B----4-:R-:W-:-:S02]  /*51f0*/  FMNMX.FTZ R36, R36, R7, !PT ;  /* 0x0000000724247209 */ /* 0x010fc40007810000 */
[----:B------:R-:W-:Y:S01]  /*5200*/  FSEL R3, R3, RZ, P1 ;  /* 0x000000ff03037208 */ /* 0x000fe20000800000 */
[----:B------:R2:W-:Y:S01]  /*5210*/  MUFU.EX2 R240, R2 ;  /* 0x0000000200f07308 */ /* 0x0005e20000000800 */
[----:B------:R-:W-:-:S03]  /*5220*/  FSETP.NEU.FTZ.AND P1, PT, R36, -INF , PT ;  /* 0xff8000002400780b */ /* 0x000fc60003f3d000 */
[--C-:B------:R-:W-:Y:S01]  /*5230*/  FFMA.FTZ R5, R35, UR5, -R3.reuse ;  /* 0x0000000523057c23 */ /* 0x100fe20008010803 */
[----:B------:R-:W-:-:S03]  /*5240*/  FFMA.FTZ R7, R42, UR5, -R3 ;  /* 0x000000052a077c23 */ /* 0x000fc60008010803 */
[----:B------:R3:W-:Y:S04]  /*5250*/  MUFU.EX2 R238, R5 ;  /* 0x0000000500ee7308 */ /* 0x0007e80000000800 */
[----:B------:R4:W5:Y:S01]  /*5260*/  MUFU.EX2 R239, R7 ;  /* 0x0000000700ef7308 */ /* 0x0009620000000800 */
[----:B--2---:R-:W-:Y:S01]  /*5270*/  FMUL.FTZ R2, R36, UR5 ;  /* 0x0000000524027c20 */ /* 0x004fe20008410000 */
[----:B-1----:R-:W-:-:S04]  /*5280*/  FMNMX.FTZ R38, R6, R8, !PT ;  /* 0x0000000806267209 */ /* 0x002fc80007810000 */
[----:B------:R-:W-:Y:S02]  /*5290*/  FSEL R2, R2, RZ, P1 ;  /* 0x000000ff02027208 */ /* 0x000fe40000800000 */
[----:B------:R-:W-:Y:S01]  /*52a0*/  FSETP.NEU.FTZ.AND P1, PT, R38, -INF , PT ;  /* 0xff8000002600780b */ /* 0x000fe20003f3d000 */
[--C-:B---3--:R-:W-:Y:S02]  /*52b0*/  FFMA.FTZ R5, R43, UR5, -R3.reuse ;  /* 0x000000052b057c23 */ /* 0x108fe40008010803 */
[--C-:B------:R-:W-:Y:S01]  /*52c0*/  FFMA.FTZ R0, R44, UR5, -R2.reuse ;  /* 0x000000052c007c23 */ /* 0x100fe20008010802 */
[--C-:B------:R-:W-:Y:S01]  /*52d0*/  FFMA.FTZ R6, R45, UR5, -R2.reuse ;  /* 0x000000052d067c23 */ /* 0x100fe20008010802 */
[----:B------:R1:W-:Y:S01]  /*52e0*/  MUFU.EX2 R244, R5 ;  /* 0x0000000500f47308 */ /* 0x0003e20000000800 */
[----:B----4-:R-:W-:Y:S01]  /*52f0*/  FFMA.FTZ R7, R34, UR5, -R3 ;  /* 0x0000000522077c23 */ /* 0x010fe20008010803 */
[----:B-----5:R-:W-:Y:S02]  /*5300*/  F2FP.BF16.F32.PACK_AB R8, R238, R239 ;  /* 0x000000efee08723e */ /* 0x020fe400000010ff */
[----:B------:R2:W-:Y:S04]  /*5310*/  MUFU.EX2 R230, R0 ;  /* 0x0000000000e67308 */ /* 0x0005e80000000800 */
[----:B------:R3:W-:Y:S04]  /*5320*/  MUFU.EX2 R236, R6 ;  /* 0x0000000600ec7308 */ /* 0x0007e80000000800 */
[----:B------:R4:W5:Y:S01]  /*5330*/  MUFU.EX2 R243, R7 ;  /* 0x0000000700f37308 */ /* 0x0009620000000800 */
[----:B-1----:R-:W-:Y:S01]  /*5340*/  FMUL.FTZ R5, R38, UR5 ;  /* 0x0000000526057c20 */ /* 0x002fe20008410000 */
[----:B--2---:R-:W-:-:S04]  /*5350*/  FFMA.FTZ R0, R48, UR5, -R2 ;  /* 0x0000000530007c23 */ /* 0x004fc80008010802 */
[----:B------:R1:W2:Y:S01]  /*5360*/  MUFU.EX2 R241, R0 ;  /* 0x0000000000f17308 */ /* 0x0002a20000000800 */
[----:B---3--:R-:W-:Y:S01]  /*5370*/  FFMA.FTZ R6, R50, UR5, -R4 ;  /* 0x0000000532067c23 */ /* 0x008fe20008010804 */
[----:B----4-:R-:W-:-:S03]  /*5380*/  FFMA.FTZ R7, R46, UR5, -R2 ;  /* 0x000000052e077c23 */ /* 0x010fc60008010802 */
[----:B------:R3:W4:Y:S01]  /*5390*/  MUFU.EX2 R223, R6 ;  /* 0x0000000600df7308 */ /* 0x0007220000000800 */
[----:B-----5:R-:W-:-:S03]  /*53a0*/  F2FP.BF16.F32.PACK_AB R10, R244, R243 ;  /* 0x000000f3f40a723e */ /* 0x020fc600000010ff */
[----:B------:R-:W5:Y:S01]  /*53b0*/  MUFU.EX2 R231, R7 ;  /* 0x0000000700e77308 */ /* 0x000f620000000800 */
[----:B-1----:R-:W-:Y:S01]  /*53c0*/  FSEL R0, R5, RZ, P1 ;  /* 0x000000ff05007208 */ /* 0x002fe20000800000 */
[----:B------:R-:W-:Y:S01]  /*53d0*/  FFMA.FTZ R5, R47, UR5, -R4 ;  /* 0x000000052f057c23 */ /* 0x000fe20008010804 */
[----:B--2---:R-:W-:-:S03]  /*53e0*/  F2FP.BF16.F32.PACK_AB R11, R241, R236 ;  /* 0x000000ecf10b723e */ /* 0x004fc600000010ff */
[----:B------:R1:W-:Y:S01]  /*53f0*/  MUFU.EX2 R224, R5 ;  /* 0x0000000500e07308 */ /* 0x0003e20000000800 */
[----:B---3--:R-:W-:Y:S01]  /*5400*/  FFMA.FTZ R6, R49, UR5, -R4 ;  /* 0x0000000531067c23 */ /* 0x008fe20008010804 */
[----:B----4-:R-:W-:Y:S02]  /*5410*/  F2FP.BF16.F32.PACK_AB R12, R223, R240 ;  /* 0x000000f0df0c723e */ /* 0x010fe400000010ff */
[----:B-----5:R-:W-:Y:S01]  /*5420*/  F2FP.BF16.F32.PACK_AB R9, R230, R231 ;  /* 0x000000e7e609723e */ /* 0x020fe200000010ff */
[----:B------:R2:W3:Y:S01]  /*5430*/  MUFU.EX2 R233, R6 ;  /* 0x0000000600e97308 */ /* 0x0004e20000000800 */
[----:B------:R-:W-:-:S04]  /*5440*/  FFMA.FTZ R7, R66, UR5, -R2 ;  /* 0x0000000542077c23 */ /* 0x000fc80008010802 */
[----:B------:R4:W-:Y:S01]  /*5450*/  MUFU.EX2 R228, R7 ;  /* 0x0000000700e47308 */ /* 0x0009e20000000800 */
[----:B------:R-:W-:Y:S01]  /*5460*/  HMMA.16816.F32.BF16 R40, R8, R16, RZ ;  /* 0x000000100828723c */ /* 0x000fe200000418ff */
[----:B-1----:R-:W-:-:S04]  /*5470*/  FFMA.FTZ R5, R64, UR5, -R0 ;  /* 0x0000000540057c23 */ /* 0x002fc80008010800 */
[----:B------:R1:W-:Y:S01]  /*5480*/  MUFU.EX2 R222, R5 ;  /* 0x0000000500de7308 */ /* 0x0003e20000000800 */
[--C-:B--2---:R-:W-:Y:S02]  /*5490*/  FFMA.FTZ R6, R51, UR5, -R0.reuse ;  /* 0x0000000533067c23 */ /* 0x104fe40008010800 */
[----:B------:R-:W-:Y:S01]  /*54a0*/  HMMA.16816.F32.BF16 R44, R8, R22, RZ ;  /* 0x00000016082c723c */ /* 0x000fe200000418ff */
[----:B---3--:R-:W-:Y:S01]  /*54b0*/  F2FP.BF16.F32.PACK_AB R14, R233, R224 ;  /* 0x000000e0e90e723e */ /* 0x008fe200000010ff */
[----:B------:R2:W3:Y:S01]  /*54c0*/  MUFU.EX2 R221, R6 ;  /* 0x0000000600dd7308 */ /* 0x0004e20000000800 */
[----:B----4-:R-:W-:-:S05]  /*54d0*/  FFMA.FTZ R7, R80, UR5, -R0 ;  /* 0x0000000550077c23 */ /* 0x010fca0008010800 */
[----:B------:R-:W-:Y:S01]  /*54e0*/  HMMA.16816.F32.BF16 R48, R8, R20, RZ ;  /* 0x000000140830723c */ /* 0x000fe200000418ff */
[----:B------:R4:W-:Y:S01]  /*54f0*/  MUFU.EX2 R209, R7 ;  /* 0x0000000700d17308 */ /* 0x0009e20000000800 */
[----:B-1----:R-:W-:-:S04]  /*5500*/  FFMA.FTZ R5, R60, UR5, -R0 ;  /* 0x000000053c057c23 */ /* 0x002fc80008010800 */
[----:B------:R1:W-:Y:S01]  /*5510*/  MUFU.EX2 R225, R5 ;  /* 0x0000000500e17308 */ /* 0x0003e20000000800 */
[----:B--2---:R-:W-:Y:S01]  /*5520*/  FFMA.FTZ R6, R61, UR5, -R0 ;  /* 0x000000053d067c23 */ /* 0x004fe20008010800 */
[----:B------:R-:W-:Y:S01]  /*5530*/  HMMA.16816.F32.BF16 R32, R8, R18, RZ ;  /* 0x000000120820723c */ /* 0x000fe200000418ff */
[----:B---3--:R-:W-:Y:S02]  /*5540*/  F2FP.BF16.F32.PACK_AB R13, R221, R222 ;  /* 0x000000dedd0d723e */ /* 0x008fe400000010ff */
[----:B------:R2:W3:Y:S01]  /*5550*/  MUFU.EX2 R227, R6 ;  /* 0x0000000600e37308 */ /* 0x0004e20000000800 */
[----:B----4-:R-:W-:-:S04]  /*5560*/  FFMA.FTZ R7, R87, UR5, -R2 ;  /* 0x0000000557077c23 */ /* 0x010fc80008010802 */
[----:B------:R4:W-:Y:S01]  /*5570*/  MUFU.EX2 R207, R7 ;  /* 0x0000000700cf7308 */ /* 0x0009e20000000800 */
[----:B-1----:R-:W-:-:S04]  /*5580*/  FFMA.FTZ R5, R57, UR5, -R3 ;  /* 0x0000000539057c23 */ /* 0x002fc80008010803 */
[----:B------:R1:W-:Y:S01]  /*5590*/  MUFU.EX2 R232, R5 ;  /* 0x0000000500e87308 */ /* 0x0003e20000000800 */
[----:B--2---:R-:W-:Y:S01]  /*55a0*/  FFMA.FTZ R6, R56, UR5, -R3 ;  /* 0x0000000538067c23 */ /* 0x004fe20008010803 */
[----:B---3--:R-:W-:-:S03]  /*55b0*/  F2FP.BF16.F32.PACK_AB R15, R227, R225 ;  /* 0x000000e1e30f723e */ /* 0x008fc600000010ff */
[----:B------:R2:W3:Y:S01]  /*55c0*/  MUFU.EX2 R235, R6 ;  /* 0x0000000600eb7308 */ /* 0x0004e20000000800 */
[----:B----4-:R-:W-:-:S03]  /*55d0*/  FFMA.FTZ R7, R98, UR5, -R2 ;  /* 0x0000000562077c23 */ /* 0x010fc60008010802 */
[----:B------:R-:W-:Y:S01]  /*55e0*/  HMMA.16816.F32.BF16 R60, R12, R22, RZ ;  /* 0x000000160c3c723c */ /* 0x000fe200000418ff */
[----:B------:R4:W-:Y:S01]  /*55f0*/  MUFU.EX2 R182, R7 ;  /* 0x0000000700b67308 */ /* 0x0009e20000000800 */
[----:B-1----:R-:W-:-:S06]  /*5600*/  FFMA.FTZ R5, R53, UR5, -R3 ;  /* 0x0000000535057c23 */ /* 0x002fcc0008010803 */
[----:B------:R-:W-:Y:S01]  /*5610*/  HMMA.16816.F32.BF16 R56, R12, R16, RZ ;  /* 0x000000100c38723c */ /* 0x000fe200000418ff */
[----:B------:R1:W-:Y:S01]  /*5620*/  MUFU.EX2 R237, R5 ;  /* 0x0000000500ed7308 */ /* 0x0003e20000000800 */
[----:B--2---:R-:W-:Y:S01]  /*5630*/  FFMA.FTZ R6, R52, UR5, -R3 ;  /* 0x0000000534067c23 */ /* 0x004fe20008010803 */
[----:B---3--:R-:W-:-:S03]  /*5640*/  F2FP.BF16.F32.PACK_AB R8, R235, R232 ;  /* 0x000000e8eb08723e */ /* 0x008fc600000010ff */
[----:B------:R2:W3:Y:S02]  /*5650*/  MUFU.EX2 R242, R6 ;  /* 0x0000000600f27308 */ /* 0x0004e40000000800 */
[----:B------:R-:W-:Y:S01]  /*5660*/  HMMA.16816.F32.BF16 R52, R12, R20, RZ ;  /* 0x000000140c34723c */ /* 0x000fe200000418ff */
[--C-:B----4-:R-:W-:Y:S01]  /*5670*/  FFMA.FTZ R7, R112, UR5, -R2.reuse ;  /* 0x0000000570077c23 */ /* 0x110fe20008010802 */
[----:B-1----:R-:W-:-:S06]  /*5680*/  FFMA.FTZ R5, R65, UR5, -R2 ;  /* 0x0000000541057c23 */ /* 0x002fcc0008010802 */
[----:B------:R-:W-:Y:S01]  /*5690*/  HMMA.16816.F32.BF16 R20, R12, R18, RZ ;  /* 0x000000120c14723c */ /* 0x000fe200000418ff */
[----:B------:R-:W1:Y:S01]  /*56a0*/  LDSM.16.MT88.4 R16, [R135+0x4800] ;  /* 0x004800008710783b */ /* 0x000e620000004200 */
[----:B------:R4:W5:Y:S01]  /*56b0*/  MUFU.EX2 R226, R5 ;  /* 0x0000000500e27308 */ /* 0x0009620000000800 */
[--C-:B--2---:R-:W-:Y:S02]  /*56c0*/  FFMA.FTZ R6, R68, UR5, -R2.reuse ;  /* 0x0000000544067c23 */ /* 0x104fe40008010802 */
[----:B------:R-:W2:Y:S01]  /*56d0*/  LDSM.16.MT88.4 R12, [R185+0x4800] ;  /* 0x00480000b90c783b */ /* 0x000ea20000004200 */
[----:B---3--:R-:W-:Y:S01]  /*56e0*/  F2FP.BF16.F32.PACK_AB R10, R242, R237 ;  /* 0x000000edf20a723e */ /* 0x008fe200000010ff */
        /* <DEDUP_REMOVED lines=9> */
[----:B---3--:R-:W-:-:S03]  /*5780*/  FFMA.FTZ R6, R73, UR5, -R4 ;  /* 0x0000000549067c23 */ /* 0x008fc60008010804 */
[C---:B------:R-:W-:Y:S01]  /*5790*/  HMMA.16816.F32.BF16 R64, R8.reuse, R28, R40 ;  /* 0x0000001c0840723c */ /* 0x040fe20000041828 */
[----:B------:R3:W-:Y:S07]  /*57a0*/  MUFU.EX2 R220, R6 ;  /* 0x0000000600dc7308 */ /* 0x0007ee0000000800 */
[----:B------:R-:W-:Y:S01]  /*57b0*/  HMMA.16816.F32.BF16 R44, R8, R26, R44 ;  /* 0x0000001a082c723c */ /* 0x000fe2000004182c */
[----:B----4-:R-:W-:-:S04]  /*57c0*/  FFMA.FTZ R5, R69, UR5, -R4 ;  /* 0x0000000545057c23 */ /* 0x010fc80008010804 */
[----:B------:R4:W1:Y:S01]  /*57d0*/  MUFU.EX2 R219, R5 ;  /* 0x0000000500db7308 */ /* 0x0008620000000800 */
[--C-:B---3--:R-:W-:Y:S02]  /*57e0*/  FFMA.FTZ R6, R81, UR5, -R0.reuse ;  /* 0x0000000551067c23 */ /* 0x108fe40008010800 */
[C---:B------:R-:W-:Y:S02]  /*57f0*/  HMMA.16816.F32.BF16 R68, R8.reuse, R24, R48 ;  /* 0x000000180844723c */ /* 0x040fe40000041830 */
[----:B------:R3:W-:Y:S06]  /*5800*/  MUFU.EX2 R211, R6 ;  /* 0x0000000600d37308 */ /* 0x0007ec0000000800 */
[----:B------:R-:W-:Y:S01]  /*5810*/  HMMA.16816.F32.BF16 R32, R8, R30, R32 ;  /* 0x0000001e0820723c */ /* 0x000fe20000041820 */
[----:B-----5:R-:W-:Y:S01]  /*5820*/  F2FP.BF16.F32.PACK_AB R8, R218, R217 ;  /* 0x000000d9da08723e */ /* 0x020fe200000010ff */
[----:B----4-:R-:W-:Y:S01]  /*5830*/  FFMA.FTZ R5, R84, UR5, -R0 ;  /* 0x0000000554057c23 */ /* 0x010fe20008010800 */
[----:B-1----:R-:W-:-:S03]  /*5840*/  F2FP.BF16.F32.PACK_AB R10, R220, R219 ;  /* 0x000000dbdc0a723e */ /* 0x002fc600000010ff */
        /* <DEDUP_REMOVED lines=10> */
[----:B------:R1:W4:Y:S01]  /*58f0*/  MUFU.EX2 R215, R5 ;  /* 0x0000000500d77308 */ /* 0x0003220000000800 */
[----:B---3--:R-:W-:-:S03]  /*5900*/  FFMA.FTZ R6, R86, UR5, -R2 ;  /* 0x0000000556067c23 */ /* 0x008fc60008010802 */
[C---:B------:R-:W-:Y:S01]  /*5910*/  HMMA.16816.F32.BF16 R48, R8.reuse, R24, R52 ;  /* 0x000000180830723c */ /* 0x040fe20000041834 */
[----:B------:R3:W-:Y:S07]  /*5920*/  MUFU.EX2 R208, R6 ;  /* 0x0000000600d07308 */ /* 0x0007ee0000000800 */
[----:B------:R-:W-:Y:S01]  /*5930*/  HMMA.16816.F32.BF16 R52, R8, R28, R56 ;  /* 0x0000001c0834723c */ /* 0x000fe20000041838 */
[----:B-1----:R-:W-:-:S04]  /*5940*/  FFMA.FTZ R5, R78, UR5, -R3 ;  /* 0x000000054e057c23 */ /* 0x002fc80008010803 */
[----:B------:R1:W5:Y:S01]  /*5950*/  MUFU.EX2 R214, R5 ;  /* 0x0000000500d67308 */ /* 0x0003620000000800 */
[----:B---3--:R-:W-:Y:S02]  /*5960*/  FFMA.FTZ R6, R93, UR5, -R4 ;  /* 0x000000055d067c23 */ /* 0x008fe40008010804 */
[C---:B------:R-:W-:Y:S01]  /*5970*/  HMMA.16816.F32.BF16 R40, R8.reuse, R26, R60 ;  /* 0x0000001a0828723c */ /* 0x040fe2000004183c */
[----:B------:R-:W3:Y:S01]  /*5980*/  LDSM.16.MT88.4 R24, [R135+0x4c00] ;  /* 0x004c00008718783b */ /* 0x000ee20000004200 */
[----:B------:R2:W-:Y:S06]  /*5990*/  MUFU.EX2 R204, R6 ;  /* 0x0000000600cc7308 */ /* 0x0005ec0000000800 */
[----:B------:R-:W-:Y:S01]  /*59a0*/  HMMA.16816.F32.BF16 R28, R8, R30, R20 ;  /* 0x0000001e081c723c */ /* 0x000fe20000041814 */
[----:B------:R-:W3:Y:S01]  /*59b0*/  LDSM.16.MT88.4 R20, [R185+0x4c00] ;  /* 0x004c0000b914783b */ /* 0x000ee20000004200 */
[----:B----4-:R-:W-:Y:S01]  /*59c0*/  F2FP.BF16.F32.PACK_AB R8, R212, R215 ;  /* 0x000000d7d408723e */ /* 0x010fe200000010ff */
        /* <DEDUP_REMOVED lines=15> */
[----:B------:R2:W-:Y:S07]  /*5ac0*/  MUFU.EX2 R195, R6 ;  /* 0x0000000600c37308 */ /* 0x0005ee0000000800 */
[----:B------:R-:W-:Y:S01]  /*5ad0*/  HMMA.16816.F32.BF16 R44, R8, R18, R44 ;  /* 0x00000012082c723c */ /* 0x000fe2000004182c */
[----:B-1----:R-:W-:-:S04]  /*5ae0*/  FFMA.FTZ R5, R90, UR5, -R4 ;  /* 0x000000055a057c23 */ /* 0x002fc80008010804 */
[----:B------:R1:W5:Y:S01]  /*5af0*/  MUFU.EX2 R202, R5 ;  /* 0x0000000500ca7308 */ /* 0x0003620000000800 */
[--C-:B--2---:R-:W-:Y:S02]  /*5b00*/  FFMA.FTZ R6, R83, UR5, -R3.reuse ;  /* 0x0000000553067c23 */ /* 0x104fe40008010803 */
[C---:B------:R-:W-:Y:S02]  /*5b10*/  HMMA.16816.F32.BF16 R68, R8.reuse, R12, R64 ;  /* 0x0000000c0844723c */ /* 0x040fe40000041840 */
[----:B------:R2:W-:Y:S06]  /*5b20*/  MUFU.EX2 R200, R6 ;  /* 0x0000000600c87308 */ /* 0x0005ec0000000800 */
[----:B------:R-:W-:Y:S01]  /*5b30*/  HMMA.16816.F32.BF16 R32, R8, R14, R32 ;  /* 0x0000000e0820723c */ /* 0x000fe20000041820 */
[----:B----4-:R-:W-:Y:S01]  /*5b40*/  F2FP.BF16.F32.PACK_AB R8, R204, R201 ;  /* 0x000000c9cc08723e */ /* 0x010fe200000010ff */
[----:B-1----:R-:W-:Y:S01]  /*5b50*/  FFMA.FTZ R5, R99, UR5, -R0 ;  /* 0x0000000563057c23 */ /* 0x002fe20008010800 */
[----:B-----5:R-:W-:Y:S01]  /*5b60*/  F2FP.BF16.F32.PACK_AB R10, R203, R202 ;  /* 0x000000cacb0a723e */ /* 0x020fe200000010ff */
[----:B------:R1:W-:Y:S01]  /*5b70*/  MUFU.EX2 R99, R7 ;  /* 0x0000000700637308 */ /* 0x0003e20000000800 */
[----:B--2---:R-:W-:-:S03]  /*5b80*/  FFMA.FTZ R6, R92, UR5, -R3 ;  /* 0x000000055c067c23 */ /* 0x004fc60008010803 */
[----:B------:R2:W4:Y:S04]  /*5b90*/  MUFU.EX2 R193, R5 ;  /* 0x0000000500c17308 */ /* 0x0005280000000800 */
[----:B------:R5:W-:Y:S01]  /*5ba0*/  MUFU.EX2 R197, R6 ;  /* 0x0000000600c57308 */ /* 0x000be20000000800 */
[----:B-1----:R-:W-:Y:S01]  /*5bb0*/  FFMA.FTZ R7, R132, UR5, -R2 ;  /* 0x0000000584077c23 */ /* 0x002fe20008010802 */
[----:B--2---:R-:W-:Y:S01]  /*5bc0*/  FFMA.FTZ R5, R97, UR5, -R0 ;  /* 0x0000000561057c23 */ /* 0x004fe20008010800 */
[----:B----4-:R-:W-:Y:S02]  /*5bd0*/  F2FP.BF16.F32.PACK_AB R9, R196, R193 ;  /* 0x000000c1c409723e */ /* 0x010fe400000010ff */
[----:B------:R1:W-:Y:S01]  /*5be0*/  MUFU.EX2 R83, R7 ;  /* 0x0000000700537308 */ /* 0x0003e20000000800 */
[----:B-----5:R-:W-:-:S03]  /*5bf0*/  FFMA.FTZ R6, R101, UR5, -R2 ;  /* 0x0000000565067c23 */ /* 0x020fc60008010802 */
[----:B------:R2:W4:Y:S04]  /*5c00*/  MUFU.EX2 R198, R5 ;  /* 0x0000000500c67308 */ /* 0x0005280000000800 */
[----:B------:R5:W-:Y:S01]  /*5c10*/  MUFU.EX2 R183, R6 ;  /* 0x0000000600b77308 */ /* 0x000be20000000800 */
[----:B-1----:R-:W-:Y:S01]  /*5c20*/  FFMA.FTZ R7, R144, UR5, -R0 ;  /* 0x0000000590077c23 */ /* 0x002fe20008010800 */
[----:B--2---:R-:W-:Y:S01]  /*5c30*/  FFMA.FTZ R5, R91, UR5, -R3 ;  /* 0x000000055b057c23 */ /* 0x004fe20008010803 */
[----:B----4-:R-:W-:-:S03]  /*5c40*/  F2FP.BF16.F32.PACK_AB R11, R195, R198 ;  /* 0x000000c6c30b723e */ /* 0x010fc600000010ff */
[----:B------:R1:W2:Y:S01]  /*5c50*/  MUFU.EX2 R199, R5 ;  /* 0x0000000500c77308 */ /* 0x0002a20000000800 */
[----:B-----5:R-:W-:-:S03]  /*5c60*/  FFMA.FTZ R6, R109, UR5, -R4 ;  /* 0x000000056d067c23 */ /* 0x020fc60008010804 */
[C---:B------:R-:W-:Y:S01]  /*5c70*/  HMMA.16816.F32.BF16 R64, R8.reuse, R16, R48 ;  /* 0x000000100840723c */ /* 0x040fe20000041830 */
[----:B------:R4:W-:Y:S07]  /*5c80*/  MUFU.EX2 R180, R6 ;  /* 0x0000000600b47308 */ /* 0x0009ee0000000800 */
[----:B------:R-:W-:Y:S01]  /*5c90*/  HMMA.16816.F32.BF16 R56, R8, R18, R40 ;  /* 0x000000120838723c */ /* 0x000fe20000041828 */
[----:B------:R-:W5:Y:S01]  /*5ca0*/  LDSM.16.MT88.4 R16, [R135+0x5000] ;  /* 0x005000008710783b */ /* 0x000f620000004200 */
[----:B-1----:R-:W-:-:S04]  /*5cb0*/  FFMA.FTZ R5, R82, UR5, -R3 ;  /* 0x0000000552057c23 */ /* 0x002fc80008010803 */
[----:B------:R1:W3:Y:S01]  /*5cc0*/  MUFU.EX2 R194, R5 ;  /* 0x0000000500c27308 */ /* 0x0002e20000000800 */
[----:B----4-:R-:W-:Y:S01]  /*5cd0*/  FFMA.FTZ R6, R106, UR5, -R4 ;  /* 0x000000056a067c23 */ /* 0x010fe20008010804 */
[C---:B------:R-:W-:Y:S08]  /*5ce0*/  HMMA.16816.F32.BF16 R52, R8.reuse, R12, R52 ;  /* 0x0000000c0834723c */ /* 0x040ff00000041834 */
[----:B------:R-:W-:Y:S01]  /*5cf0*/  HMMA.16816.F32.BF16 R28, R8, R14, R28 ;  /* 0x0000000e081c723c */ /* 0x000fe2000004181c */
[----:B------:R-:W4:Y:S01]  /*5d00*/  LDSM.16.MT88.4 R12, [R185+0x5000] ;  /* 0x00500000b90c783b */ /* 0x000f220000004200 */
[----:B--2---:R-:W-:Y:S01]  /*5d10*/  F2FP.BF16.F32.PACK_AB R8, R200, R199 ;  /* 0x000000c7c808723e */ /* 0x004fe200000010ff */
[----:B-1----:R-:W-:Y:S01]  /*5d20*/  FFMA.FTZ R5, R102, UR5, -R2 ;  /* 0x0000000566057c23 */ /* 0x002fe20008010802 */
[----:B---3--:R-:W-:-:S03]  /*5d30*/  F2FP.BF16.F32.PACK_AB R10, R197, R194 ;  /* 0x000000c2c50a723e */ /* 0x008fc600000010ff */
[----:B------:R1:W2:Y:S02]  /*5d40*/  MUFU.EX2 R192, R5 ;  /* 0x0000000500c07308 */ /* 0x0002a40000000800 */
[----:B-1----:R-:W-:Y:S01]  /*5d50*/  FFMA.FTZ R5, R100, UR5, -R2 ;  /* 0x0000000564057c23 */ /* 0x002fe20008010802 */
[----:B--2---:R-:W-:-:S03]  /*5d60*/  F2FP.BF16.F32.PACK_AB R9, R182, R192 ;  /* 0x000000c0b609723e */ /* 0x004fc600000010ff */
[----:B------:R1:W2:Y:S02]  /*5d70*/  MUFU.EX2 R181, R5 ;  /* 0x0000000500b57308 */ /* 0x0002a40000000800 */
[----:B-1----:R-:W-:Y:S01]  /*5d80*/  FFMA.FTZ R5, R110, UR5, -R4 ;  /* 0x000000056e057c23 */ /* 0x002fe20008010804 */
[----:B--2---:R-:W-:-:S03]  /*5d90*/  F2FP.BF16.F32.PACK_AB R11, R181, R183 ;  /* 0x000000b7b50b723e */ /* 0x004fc600000010ff */
[----:B------:R1:W2:Y:S04]  /*5da0*/  MUFU.EX2 R179, R5 ;  /* 0x0000000500b37308 */ /* 0x0002a80000000800 */
[C---:B------:R-:W-:Y:S08]  /*5db0*/  HMMA.16816.F32.BF16 R40, R8.reuse, R26, R44 ;  /* 0x0000001a0828723c */ /* 0x040ff0000004182c */
[----:B------:R-:W-:Y:S01]  /*5dc0*/  HMMA.16816.F32.BF16 R48, R8, R24, R60 ;  /* 0x000000180830723c */ /* 0x000fe2000004183c */
[----:B-1----:R-:W-:-:S04]  /*5dd0*/  FFMA.FTZ R5, R107, UR5, -R4 ;  /* 0x000000056b057c23 */ /* 0x002fc80008010804 */
[----:B------:R1:W-:Y:S03]  /*5de0*/  MUFU.EX2 R128, R5 ;  /* 0x0000000500807308 */ /* 0x0003e60000000800 */
[C---:B------:R-:W-:Y:S01]  /*5df0*/  HMMA.16816.F32.BF16 R44, R8.reuse, R20, R68 ;  /* 0x00000014082c723c */ /* 0x040fe20000041844 */
[----:B------:R-:W-:Y:S07]  /*5e00*/  MUFU.EX2 R71, R7 ;  /* 0x0000000700477308 */ /* 0x000fee0000000800 */
[----:B------:R-:W-:Y:S01]  /*5e10*/  HMMA.16816.F32.BF16 R32, R8, R22, R32 ;  /* 0x000000160820723c */ /* 0x000fe20000041820 */
[----:B--2---:R-:W-:Y:S01]  /*5e20*/  F2FP.BF16.F32.PACK_AB R8, R180, R179 ;  /* 0x000000b3b408723e */ /* 0x004fe200000010ff */
[----:B-1----:R-:W-:-:S02]  /*5e30*/  FFMA.FTZ R5, R117, UR5, -R0 ;  /* 0x0000000575057c23 */ /* 0x002fc40008010800 */
[----:B------:R1:W2:Y:S04]  /*5e40*/  MUFU.EX2 R117, R6 ;  /* 0x0000000600757308 */ /* 0x0002a80000000800 */
[----:B------:R3:W-:Y:S01]  /*5e50*/  MUFU.EX2 R110, R5 ;  /* 0x00000005006e7308 */ /* 0x0007e20000000800 */
[--C-:B-1----:R-:W-:Y:S01]  /*5e60*/  FFMA.FTZ R6, R113, UR5, -R0.reuse ;  /* 0x0000000571067c23 */ /* 0x102fe20008010800 */
[----:B--2---:R-:W-:Y:S01]  /*5e70*/  F2FP.BF16.F32.PACK_AB R10, R117, R128 ;  /* 0x00000080750a723e */ /* 0x004fe200000010ff */
[--C-:B---3--:R-:W-:Y:S02]  /*5e80*/  FFMA.FTZ R5, R114, UR5, -R0.reuse ;  /* 0x0000000572057c23 */ /* 0x108fe40008010800 */
[----:B------:R1:W2:Y:S04]  /*5e90*/  MUFU.EX2 R107, R6 ;  /* 0x00000006006b7308 */ /* 0x0002a80000000800 */
[----:B------:R3:W-:Y:S01]  /*5ea0*/  MUFU.EX2 R109, R5 ;  /* 0x00000005006d7308 */ /* 0x0007e20000000800 */
[----:B-1----:R-:W-:Y:S01]  /*5eb0*/  FFMA.FTZ R6, R111, UR5, -R0 ;  /* 0x000000056f067c23 */ /* 0x002fe20008010800 */
[----:B--2---:R-:W-:Y:S01]  /*5ec0*/  F2FP.BF16.F32.PACK_AB R9, R107, R110 ;  /* 0x0000006e6b09723e */ /* 0x004fe200000010ff */
[----:B---3--:R-:W-:-:S02]  /*5ed0*/  FFMA.FTZ R5, R108, UR5, -R3 ;  /* 0x000000056c057c23 */ /* 0x008fc40008010803 */
[----:B------:R1:W2:Y:S02]  /*5ee0*/  MUFU.EX2 R106, R6 ;  /* 0x00000006006a7308 */ /* 0x0002a40000000800 */
[--C-:B-1----:R-:W-:Y:S01]  /*5ef0*/  FFMA.FTZ R6, R104, UR5, -R3.reuse ;  /* 0x0000000568067c23 */ /* 0x102fe20008010803 */
[----:B--2---:R-:W-:Y:S01]  /*5f00*/  F2FP.BF16.F32.PACK_AB R11, R106, R109 ;  /* 0x0000006d6a0b723e */ /* 0x004fe200000010ff */
[----:B------:R1:W-:Y:S04]  /*5f10*/  MUFU.EX2 R104, R5 ;  /* 0x0000000500687308 */ /* 0x0003e80000000800 */
[----:B------:R2:W3:Y:S02]  /*5f20*/  MUFU.EX2 R108, R6 ;  /* 0x00000006006c7308 */ /* 0x0004e40000000800 */
[----:B------:R-:W-:Y:S01]  /*5f30*/  HMMA.16816.F32.BF16 R64, R8, R24, R64 ;  /* 0x000000180840723c */ /* 0x000fe20000041840 */
[----:B-1----:R-:W-:-:S07]  /*5f40*/  FFMA.FTZ R5, R103, UR5, -R3 ;  /* 0x0000000567057c23 */ /* 0x002fce0008010803 */
[----:B------:R-:W-:Y:S01]  /*5f50*/  HMMA.16816.F32.BF16 R56, R8, R26, R56 ;  /* 0x0000001a0838723c */ /* 0x000fe20000041838 */
[----:B------:R-:W1:Y:S01]  /*5f60*/  LDSM.16.MT88.4 R24, [R135+0x5400] ;  /* 0x005400008718783b */ /* 0x000e620000004200 */
[----:B------:R5:W-:Y:S01]  /*5f70*/  MUFU.EX2 R102, R5 ;  /* 0x0000000500667308 */ /* 0x000be20000000800 */
[----:B--2---:R-:W-:-:S04]  /*5f80*/  FFMA.FTZ R6, R105, UR5, -R3 ;  /* 0x0000000569067c23 */ /* 0x004fc80008010803 */
[----:B------:R2:W4:Y:S01]  /*5f90*/  MUFU.EX2 R103, R6 ;  /* 0x0000000600677308 */ /* 0x0005220000000800 */
[----:B------:R-:W-:Y:S01]  /*5fa0*/  HMMA.16816.F32.BF16 R52, R8, R20, R52 ;  /* 0x000000140834723c */ /* 0x000fe20000041834 */
[----:B-----5:R-:W-:-:S07]  /*5fb0*/  FFMA.FTZ R5, R118, UR5, -R2 ;  /* 0x0000000576057c23 */ /* 0x020fce0008010802 */
[----:B------:R-:W-:Y:S01]  /*5fc0*/  HMMA.16816.F32.BF16 R28, R8, R22, R28 ;  /* 0x00000016081c723c */ /* 0x000fe2000004181c */
[----:B------:R-:W5:Y:S01]  /*5fd0*/  LDSM.16.MT88.4 R20, [R185+0x5400] ;  /* 0x00540000b914783b */ /* 0x000f620000004200 */
[----:B---3--:R-:W-:Y:S01]  /*5fe0*/  F2FP.BF16.F32.PACK_AB R8, R108, R104 ;  /* 0x000000686c08723e */ /* 0x008fe200000010ff */
[----:B------:R3:W1:Y:S01]  /*5ff0*/  MUFU.EX2 R101, R5 ;  /* 0x0000000500657308 */ /* 0x0006620000000800 */
[----:B--2---:R-:W-:Y:S01]  /*6000*/  FFMA.FTZ R6, R116, UR5, -R2 ;  /* 0x0000000574067c23 */ /* 0x004fe20008010802 */
[----:B----4-:R-:W-:-:S03]  /*6010*/  F2FP.BF16.F32.PACK_AB R10, R103, R102 ;  /* 0x00000066670a723e */ /* 0x010fc600000010ff */
[----:B------:R2:W-:Y:S01]  /*6020*/  MUFU.EX2 R100, R6 ;  /* 0x0000000600647308 */ /* 0x0005e20000000800 */
[----:B---3--:R-:W-:Y:S01]  /*6030*/  FFMA.FTZ R5, R115, UR5, -R2 ;  /* 0x0000000573057c23 */ /* 0x008fe20008010802 */
[----:B-1----:R-:W-:-:S03]  /*6040*/  F2FP.BF16.F32.PACK_AB R9, R99, R101 ;  /* 0x000000656309723e */ /* 0x002fc600000010ff */
[----:B------:R1:W3:Y:S01]  /*6050*/  MUFU.EX2 R98, R5 ;  /* 0x0000000500627308 */ /* 0x0002e20000000800 */
[----:B--2---:R-:W-:-:S04]  /*6060*/  FFMA.FTZ R6, R125, UR5, -R4 ;  /* 0x000000057d067c23 */ /* 0x004fc80008010804 */
[----:B------:R2:W-:Y:S01]  /*6070*/  MUFU.EX2 R97, R6 ;  /* 0x0000000600617308 */ /* 0x0005e20000000800 */
[----:B-1----:R-:W-:Y:S01]  /*6080*/  FFMA.FTZ R5, R127, UR5, -R4 ;  /* 0x000000057f057c23 */ /* 0x002fe20008010804 */
[----:B---3--:R-:W-:-:S03]  /*6090*/  F2FP.BF16.F32.PACK_AB R11, R98, R100 ;  /* 0x00000064620b723e */ /* 0x008fc600000010ff */
[----:B------:R1:W3:Y:S01]  /*60a0*/  MUFU.EX2 R95, R5 ;  /* 0x00000005005f7308 */ /* 0x0002e20000000800 */
[----:B--2---:R-:W-:-:S03]  /*60b0*/  FFMA.FTZ R6, R123, UR5, -R4 ;  /* 0x000000057b067c23 */ /* 0x004fc60008010804 */
[C---:B------:R-:W-:Y:S01]  /*60c0*/  HMMA.16816.F32.BF16 R48, R8.reuse, R16, R48 ;  /* 0x000000100830723c */ /* 0x040fe20000041830 */
[----:B------:R2:W-:Y:S07]  /*60d0*/  MUFU.EX2 R96, R6 ;  /* 0x0000000600607308 */ /* 0x0005ee0000000800 */
[----:B------:R-:W-:Y:S01]  /*60e0*/  HMMA.16816.F32.BF16 R40, R8, R18, R40 ;  /* 0x000000120828723c */ /* 0x000fe20000041828 */
[----:B-1----:R-:W-:-:S04]  /*60f0*/  FFMA.FTZ R5, R124, UR5, -R4 ;  /* 0x000000057c057c23 */ /* 0x002fc80008010804 */
[----:B------:R1:W4:Y:S01]  /*6100*/  MUFU.EX2 R94, R5 ;  /* 0x00000005005e7308 */ /* 0x0003220000000800 */
[--C-:B--2---:R-:W-:Y:S02]  /*6110*/  FFMA.FTZ R6, R130, UR5, -R0.reuse ;  /* 0x0000000582067c23 */ /* 0x104fe40008010800 */
[C---:B------:R-:W-:Y:S02]  /*6120*/  HMMA.16816.F32.BF16 R44, R8.reuse, R12, R44 ;  /* 0x0000000c082c723c */ /* 0x040fe4000004182c */
[----:B------:R2:W-:Y:S06]  /*6130*/  MUFU.EX2 R88, R6 ;  /* 0x0000000600587308 */ /* 0x0005ec0000000800 */
[----:B------:R-:W-:Y:S01]  /*6140*/  HMMA.16816.F32.BF16 R32, R8, R14, R32 ;  /* 0x0000000e0820723c */ /* 0x000fe20000041820 */
[----:B---3--:R-:W-:Y:S01]  /*6150*/  F2FP.BF16.F32.PACK_AB R8, R97, R95 ;  /* 0x0000005f6108723e */ /* 0x008fe200000010ff */
[----:B-1----:R-:W-:Y:S01]  /*6160*/  FFMA.FTZ R5, R136, UR5, -R0 ;  /* 0x0000000588057c23 */ /* 0x002fe20008010800 */
[----:B----4-:R-:W-:-:S03]  /*6170*/  F2FP.BF16.F32.PACK_AB R10, R96, R94 ;  /* 0x0000005e600a723e */ /* 0x010fc600000010ff */
        /* <DEDUP_REMOVED lines=15> */
[----:B------:R-:W-:Y:S01]  /*6270*/  LDSM.16.MT88.4 R16, [R185+0x5800] ;  /* 0x00580000b910783b */ /* 0x000fe20000004200 */
[----:B-1----:R-:W-:-:S04]  /*6280*/  FFMA.FTZ R5, R119, UR5, -R3 ;  /* 0x0000000577057c23 */ /* 0x002fc80008010803 */
[----:B------:R1:W4:Y:S01]  /*6290*/  MUFU.EX2 R86, R5 ;  /* 0x0000000500567308 */ /* 0x0003220000000800 */
[--C-:B--2---:R-:W-:Y:S01]  /*62a0*/  FFMA.FTZ R6, R133, UR5, -R2.reuse ;  /* 0x0000000585067c23 */ /* 0x104fe20008010802 */
[C---:B------:R-:W-:Y:S03]  /*62b0*/  HMMA.16816.F32.BF16 R56, R8.reuse, R12, R52 ;  /* 0x0000000c0838723c */ /* 0x040fe60000041834 */
[----:B------:R2:W-:Y:S05]  /*62c0*/  MUFU.EX2 R84, R6 ;  /* 0x0000000600547308 */ /* 0x0005ea0000000800 */
[----:B------:R-:W-:Y:S01]  /*62d0*/  HMMA.16816.F32.BF16 R52, R8, R14, R28 ;  /* 0x0000000e0834723c */ /* 0x000fe2000004181c */
[----:B---3--:R-:W-:Y:S01]  /*62e0*/  F2FP.BF16.F32.PACK_AB R8, R93, R92 ;  /* 0x0000005c5d08723e */ /* 0x008fe200000010ff */
[----:B------:R-:W3:Y:S01]  /*62f0*/  LDSM.16.MT88.4 R12, [R135+0x5800] ;  /* 0x00580000870c783b */ /* 0x000ee20000004200 */
        /* <DEDUP_REMOVED lines=16> */
[----:B-----5:R-:W-:Y:S01]  /*6400*/  HMMA.16816.F32.BF16 R44, R8, R20, R44 ;  /* 0x00000014082c723c */ /* 0x020fe2000004182c */
[----:B-1----:R-:W-:-:S04]  /*6410*/  FFMA.FTZ R5, R138, UR5, -R4 ;  /* 0x000000058a057c23 */ /* 0x002fc80008010804 */
[----:B------:R1:W5:Y:S01]  /*6420*/  MUFU.EX2 R78, R5 ;  /* 0x00000005004e7308 */ /* 0x0003620000000800 */
[----:B--2---:R-:W-:Y:S02]  /*6430*/  FFMA.FTZ R6, R143, UR5, -R4 ;  /* 0x000000058f067c23 */ /* 0x004fe40008010804 */
[----:B------:R-:W-:Y:S02]  /*6440*/  HMMA.16816.F32.BF16 R28, R8, R22, R32 ;  /* 0x00000016081c723c */ /* 0x000fe40000041820 */
[----:B------:R2:W-:Y:S01]  /*6450*/  MUFU.EX2 R72, R6 ;  /* 0x0000000600487308 */ /* 0x0005e20000000800 */
[----:B-1----:R-:W-:-:S05]  /*6460*/  FFMA.FTZ R5, R145, UR5, -R0 ;  /* 0x0000000591057c23 */ /* 0x002fca0008010800 */
[----:B------:R-:W-:Y:S01]  /*6470*/  HMMA.16816.F32.BF16 R144, R8, R26, R40 ;  /* 0x0000001a0890723c */ /* 0x000fe20000041828 */
[----:B----4-:R-:W-:Y:S01]  /*6480*/  F2FP.BF16.F32.PACK_AB R8, R81, R79 ;  /* 0x0000004f5108723e */ /* 0x010fe200000010ff */
[----:B------:R1:W4:Y:S01]  /*6490*/  MUFU.EX2 R74, R5 ;  /* 0x00000005004a7308 */ /* 0x0003220000000800 */
[----:B--2---:R-:W-:Y:S01]  /*64a0*/  FFMA.FTZ R6, R141, UR5, -R4 ;  /* 0x000000058d067c23 */ /* 0x004fe20008010804 */
[----:B-----5:R-:W-:-:S03]  /*64b0*/  F2FP.BF16.F32.PACK_AB R10, R80, R78 ;  /* 0x0000004e500a723e */ /* 0x020fc600000010ff */
[----:B------:R2:W-:Y:S01]  /*64c0*/  MUFU.EX2 R77, R6 ;  /* 0x00000006004d7308 */ /* 0x0005e20000000800 */
[----:B-1----:R-:W-:Y:S01]  /*64d0*/  FFMA.FTZ R5, R149, UR5, -R0 ;  /* 0x0000000595057c23 */ /* 0x002fe20008010800 */
[----:B----4-:R-:W-:-:S03]  /*64e0*/  F2FP.BF16.F32.PACK_AB R9, R71, R74 ;  /* 0x0000004a4709723e */ /* 0x010fc600000010ff */
[----:B------:R1:W4:Y:S01]  /*64f0*/  MUFU.EX2 R76, R5 ;  /* 0x00000005004c7308 */ /* 0x0003220000000800 */
[----:B--2---:R-:W-:-:S04]  /*6500*/  FFMA.FTZ R6, R151, UR5, -R3 ;  /* 0x0000000597067c23 */ /* 0x004fc80008010803 */
[----:B------:R2:W-:Y:S01]  /*6510*/  MUFU.EX2 R68, R6 ;  /* 0x0000000600447308 */ /* 0x0005e20000000800 */
[----:B-1----:R-:W-:Y:S01]  /*6520*/  FFMA.FTZ R5, R148, UR5, -R4 ;  /* 0x0000000594057c23 */ /* 0x002fe20008010804 */
[----:B----4-:R-:W-:Y:S01]  /*6530*/  F2FP.BF16.F32.PACK_AB R11, R76, R73 ;  /* 0x000000494c0b723e */ /* 0x010fe200000010ff */
[----:B------:R-:W1:Y:S02]  /*6540*/  LDSM.16.MT88.4 R148, [R135+0x5c00] ;  /* 0x005c00008794783b */ /* 0x000e640000004200 */
[----:B------:R4:W-:Y:S01]  /*6550*/  MUFU.EX2 R75, R5 ;  /* 0x00000005004b7308 */ /* 0x0009e20000000800 */
[----:B--2---:R-:W-:-:S03]  /*6560*/  FFMA.FTZ R6, R153, UR5, -R3 ;  /* 0x0000000599067c23 */ /* 0x004fc60008010803 */
[C---:B------:R-:W-:Y:S01]  /*6570*/  HMMA.16816.F32.BF16 R32, R8.reuse, R24, R64 ;  /* 0x000000180820723c */ /* 0x040fe20000041840 */
[----:B------:R2:W-:Y:S07]  /*6580*/  MUFU.EX2 R66, R6 ;  /* 0x0000000600427308 */ /* 0x0005ee0000000800 */
[----:B------:R-:W-:Y:S01]  /*6590*/  HMMA.16816.F32.BF16 R24, R8, R26, R60 ;  /* 0x0000001a0818723c */ /* 0x000fe2000004183c */
[----:B----4-:R-:W-:-:S04]  /*65a0*/  FFMA.FTZ R5, R140, UR5, -R4 ;  /* 0x000000058c057c23 */ /* 0x010fc80008010804 */
[----:B------:R4:W-:Y:S01]  /*65b0*/  MUFU.EX2 R70, R5 ;  /* 0x0000000500467308 */ /* 0x0009e20000000800 */
[----:B--2---:R-:W-:Y:S02]  /*65c0*/  FFMA.FTZ R6, R157, UR5, -R2 ;  /* 0x000000059d067c23 */ /* 0x004fe40008010802 */
[C---:B------:R-:W-:Y:S02]  /*65d0*/  HMMA.16816.F32.BF16 R40, R8.reuse, R20, R56 ;  /* 0x000000140828723c */ /* 0x040fe40000041838 */
[----:B------:R2:W-:Y:S06]  /*65e0*/  MUFU.EX2 R65, R6 ;  /* 0x0000000600417308 */ /* 0x0005ec0000000800 */
[----:B------:R-:W-:Y:S01]  /*65f0*/  HMMA.16816.F32.BF16 R20, R8, R22, R52 ;  /* 0x000000160814723c */ /* 0x000fe20000041834 */
[----:B----4-:R-:W-:-:S04]  /*6600*/  FFMA.FTZ R5, R152, UR5, -R3 ;  /* 0x0000000598057c23 */ /* 0x010fc80008010803 */
[----:B------:R4:W5:Y:S01]  /*6610*/  MUFU.EX2 R69, R5 ;  /* 0x0000000500457308 */ /* 0x0009620000000800 */
[----:B--2---:R-:W-:-:S04]  /*6620*/  FFMA.FTZ R6, R156, UR5, -R2 ;  /* 0x000000059c067c23 */ /* 0x004fc80008010802 */
[----:B------:R2:W-:Y:S01]  /*6630*/  MUFU.EX2 R63, R6 ;  /* 0x00000006003f7308 */ /* 0x0005e20000000800 */
[----:B----4-:R-:W-:Y:S01]  /*6640*/  FFMA.FTZ R5, R154, UR5, -R3 ;  /* 0x000000059a057c23 */ /* 0x010fe20008010803 */
[----:B-----5:R-:W-:-:S03]  /*6650*/  F2FP.BF16.F32.PACK_AB R8, R69, R68 ;  /* 0x000000444508723e */ /* 0x020fc600000010ff */
        /* <DEDUP_REMOVED lines=16> */
[----:B--2---:R-:W-:-:S03]  /*6760*/  FADD.FTZ R6, R231, R230 ;  /* 0x000000e6e7067221 */ /* 0x004fc60000010000 */
[----:B---3--:R-:W-:Y:S01]  /*6770*/  HMMA.16816.F32.BF16 R136, R8, R12, R48 ;  /* 0x0000000c0888723c */ /* 0x008fe20000041830 */
        /* <DEDUP_REMOVED lines=13> */
[----:B------:R2:W3:Y:S06]  /*6850*/  MUFU.EX2 R56, R5 ;  /* 0x0000000500387308 */ /* 0x0004ec0000000800 */
[----:B------:R-:W-:Y:S01]  /*6860*/  HMMA.16816.F32.BF16 R40, R8, R16, R40 ;  /* 0x000000100828723c */ /* 0x000fe20000041828 */
[--C-:B--2---:R-:W-:Y:S01]  /*6870*/  FFMA.FTZ R5, R165, UR5, -R3.reuse ;  /* 0x00000005a5057c23 */ /* 0x104fe20008010803 */
[----:B------:R-:W-:-:S06]  /*6880*/  FFMA.FTZ R3, R166, UR5, -R3 ;  /* 0x00000005a6037c23 */ /* 0x000fcc0008010803 */
[C---:B------:R-:W-:Y:S01]  /*6890*/  HMMA.16816.F32.BF16 R32, R8.reuse, R12, R32 ;  /* 0x0000000c0820723c */ /* 0x040fe20000041820 */
[----:B---3--:R-:W-:Y:S01]  /*68a0*/  F2FP.BF16.F32.PACK_AB R160, R54, R56 ;  /* 0x0000003836a0723e */ /* 0x008fe200000010ff */
[----:B------:R2:W-:Y:S04]  /*68b0*/  MUFU.EX2 R55, R5 ;  /* 0x0000000500377308 */ /* 0x0005e80000000800 */
[----:B------:R3:W4:Y:S02]  /*68c0*/  MUFU.EX2 R57, R3 ;  /* 0x0000000300397308 */ /* 0x0007240000000800 */
        /* <DEDUP_REMOVED lines=9> */
[----:B------:R-:W-:-:S03]  /*6960*/  FFMA.FTZ R2, R170, UR5, -R2 ;  /* 0x00000005aa027c23 */ /* 0x000fc60008010802 */
        /* <DEDUP_REMOVED lines=13> */
[----:B------:R-:W-:Y:S01]  /*6a40*/  FADD.FTZ R4, R239, R238 ;  /* 0x000000eeef047221 */ /* 0x000fe20000010000 */
[----:B---3--:R-:W-:-:S02]  /*6a50*/  F2FP.BF16.F32.PACK_AB R164, R49, R48 ;  /* 0x0000003031a4723e */ /* 0x008fc400000010ff */
[----:B------:R2:W3:Y:S01]  /*6a60*/  MUFU.EX2 R16, R2 ;  /* 0x0000000200107308 */ /* 0x0004e20000000800 */
        /* <DEDUP_REMOVED lines=10> */
[----:B------:R1:W-:Y:S04]  /*6b10*/  MUFU.EX2 R11, R2 ;  /* 0x00000002000b7308 */ /* 0x0003e80000000800 */
        /* <DEDUP_REMOVED lines=130> */
[----:B------:R-:W2:Y:S01]  /*7340*/  LDC.64 R248, c[0x0][0x3c0] ;  /* 0x0000f000fff87b82 */ /* 0x000ea20000000a00 */
[----:B------:R-:W3:Y:S01]  /*7350*/  LDCU UR7, c[0x0][0x440] ;  /* 0x00008800ff0777ac */ /* 0x000ee20008000800 */
[----:B------:R-:W-:Y:S01]  /*7360*/  LEA.HI.SX32 R190, R190, 0xfffffffe, 0x19 ;  /* 0xfffffffebebe7811 */ /* 0x000fe200078fcaff */
[----:B------:R-:W-:Y:S01]  /*7370*/  IMAD.MOV.U32 R134, RZ, RZ, R36 ;  /* 0x000000ffff867224 */ /* 0x000fe200078e0024 */
[----:B------:R-:W-:Y:S01]  /*7380*/  MOV R132, R38 ;  /* 0x0000002600847202 */ /* 0x000fe20000000f00 */
[----:B------:R-:W-:Y:S01]  /*7390*/  IMAD.MOV.U32 R133, RZ, RZ, R37 ;  /* 0x000000ffff857224 */ /* 0x000fe200078e0025 */
[----:B------:R-:W4:Y:S01]  /*73a0*/  LDCU UR6, c[0x0][0x440] ;  /* 0x00008800ff0677ac */ /* 0x000f220008000800 */
[----:B-1----:R-:W-:Y:S01]  /*73b0*/  IMAD.MOV.U32 R3, RZ, RZ, R39 ;  /* 0x000000ffff037224 */ /* 0x002fe200078e0027 */
[----:B------:R-:W1:Y:S01]  /*73c0*/  LDCU UR5, c[0x0][0x50c] ;  /* 0x0000a180ff0577ac */ /* 0x000e620008000800 */
[----:B------:R-:W1:Y:S01]  /*73d0*/  LDCU UR4, c[0x0][0x45c] ;  /* 0x00008b80ff0477ac */ /* 0x000e620008000800 */
[----:B---3--:R-:W-:Y:S01]  /*73e0*/  ISETP.GE.AND P1, PT, R191, UR7, PT ;  /* 0x00000007bf007c0c */ /* 0x008fe2000bf26270 */
[----:B------:R-:W-:-:S12]  /*73f0*/  BRA `(.L_x_770) ;  /* 0x0000000000fc7947 */ /* 0x000fd80003800000 */
.L_x_772:
[----:B------:R-:W2:Y:S01]  /*7400*/  LDL R250, [R1+0x4] ;  /* 0x0000040001fa7983 */ /* 0x000ea20000100800 */
[C---:B------:R-:W-:Y:S01]  /*7410*/  @!P0 VIADD R2, R190.reuse, 0xffffffff ;  /* 0xffffffffbe028836 */ /* 0x040fe20000000000 */
[----:B------:R-:W1:Y:S01]  /*7420*/  @!P0 LDC.64 R10, c[0x0][0x3b8] ;  /* 0x0000ee00ff0a8b82 */ /* 0x000e620000000a00 */
[----:B------:R-:W-:Y:S01]  /*7430*/  ISETP.GE.AND P1, PT, R191, UR6, PT ;  /* 0x00000006bf007c0c */ /* 0x000fe2000bf26270 */
[----:B------:R-:W3:Y:S01]  /*7440*/  LDL R247, [R1] ;  /* 0x0000000001f77983 */ /* 0x000ee20000100800 */
[C---:B------:R-:W-:Y:S05]  /*7450*/  @!P0 VIADD R14, R190.reuse, 0xffffffff ;  /* 0xffffffffbe0e8836 */ /* 0x040fea0000000000 */
[----:B------:R-:W4:Y:S06]  /*7460*/  @!P0 LDC.64 R16, c[0x0][0x3b8] ;  /* 0x0000ee00ff108b82 */ /* 0x000f2c0000000a00 */
[----:B------:R-:W-:Y:S02]  /*7470*/  @!P1 VIADD R15, R190, 0xffffffff ;  /* 0xffffffffbe0f9836 */ /* 0x000fe40000000000 */
[----:B------:R-:W5:Y:S08]  /*7480*/  @!P0 LDC.64 R12, c[0x0][0x3b8] ;  /* 0x0000ee00ff0c8b82 */ /* 0x000f700000000a00 */
[----:B------:R-:W5:Y:S01]  /*7490*/  @!P1 LDC.64 R22, c[0x0][0x3b8] ;  /* 0x0000ee00ff169b82 */ /* 0x000f620000000a00 */
[C---:B-1----:R-:W-:Y:S04]  /*74a0*/  @!P0 IMAD.WIDE.U32 R4, R2.reuse, R10, RZ ;  /* 0x0000000a02048225 */ /* 0x042fe800078e00ff */
[----:B------:R-:W-:Y:S01]  /*74b0*/  @!P0 IMAD R5, R2, R11, R5 ;  /* 0x0000000b02058224 */ /* 0x000fe200078e0205 */
[C---:B------:R-:W-:Y:S04]  /*74c0*/  @!P0 SHF.L.U32 R18, R4.reuse, 0x7, RZ ;  /* 0x0000000704128819 */ /* 0x040fe800000006ff */
[----:B------:R-:W-:Y:S01]  /*74d0*/  @!P0 SHF.L.U64.HI R24, R4, 0x7, R5 ;  /* 0x0000000704188819 */ /* 0x000fe20000010205 */
[----:B----4-:R-:W-:Y:S01]  /*74e0*/  @!P0 IMAD.WIDE.U32 R4, R2, R16, RZ ;  /* 0x0000001002048225 */ /* 0x010fe200078e00ff */
[----:B------:R-:W-:Y:S03]  /*74f0*/  @!P0 LEA R18, P2, R10, R18, 0x5 ;  /* 0x000000120a128211 */ /* 0x000fe600078428ff */
[----:B------:R-:W-:Y:S01]  /*7500*/  @!P0 IMAD R5, R2, R17, R5 ;  /* 0x0000001102058224 */ /* 0x000fe200078e0205 */
[----:B------:R-:W-:Y:S01]  /*7510*/  @!P0 LEA.HI.X R24, R10, R24, R11, 0x5, P2 ;  /* 0x000000180a188211 */ /* 0x000fe200010f2c0b */
[----:B-----5:R-:W-:Y:S03]  /*7520*/  @!P0 IMAD.WIDE.U32 R6, R14, R12, RZ ;  /* 0x0000000c0e068225 */ /* 0x020fe600078e00ff */
[----:B------:R-:W-:Y:S01]  /*7530*/  @!P0 SHF.L.U64.HI R11, R4, 0x7, R5 ;  /* 0x00000007040b8819 */ /* 0x000fe20000010205 */
[----:B------:R-:W-:Y:S02]  /*7540*/  @!P0 IMAD R7, R14, R13, R7 ;  /* 0x0000000d0e078224 */ /* 0x000fe400078e0207 */
[C---:B------:R-:W-:Y:S02]  /*7550*/  @!P0 IMAD.SHL.U32 R2, R6.reuse, 0x80, RZ ;  /* 0x0000008006028824 */ /* 0x040fe400078e00ff */
[C---:B------:R-:W-:Y:S01]  /*7560*/  @!P1 IMAD.WIDE.U32 R8, R15.reuse, R22, RZ ;  /* 0x000000160f089225 */ /* 0x040fe200078e00ff */
[----:B------:R-:W-:Y:S02]  /*7570*/  @!P0 SHF.L.U64.HI R6, R6, 0x7, R7 ;  /* 0x0000000706068819 */ /* 0x000fe40000010207 */
[----:B------:R-:W-:Y:S01]  /*7580*/  @!P0 LEA R2, P2, R12, R2, 0x6 ;  /* 0x000000020c028211 */ /* 0x000fe200078430ff */
[----:B------:R-:W-:Y:S02]  /*7590*/  @!P1 IMAD R9, R15, R23, R9 ;  /* 0x000000170f099224 */ /* 0x000fe400078e0209 */
[----:B------:R-:W-:Y:S01]  /*75a0*/  @!P0 IMAD.SHL.U32 R10, R4, 0x80, RZ ;  /* 0x00000080040a8824 */ /* 0x000fe200078e00ff */
[----:B------:R-:W-:Y:S01]  /*75b0*/  @!P0 LEA.HI.X R12, R12, R6, R13, 0x6, P2 ;  /* 0x000000060c0c8211 */ /* 0x000fe200010f340d */
[----:B------:R-:W-:Y:S02]  /*75c0*/  @!P0 IMAD R17, R17, 0x60, RZ ;  /* 0x0000006011118824 */ /* 0x000fe400078e02ff */
[----:B------:R-:W-:Y:S05]  /*75d0*/  @!P0 IMAD.WIDE.U32 R4, R16, 0x60, R10 ;  /* 0x0000006010048825 */ /* 0x000fea00078e000a */
[----:B------:R-:W-:Y:S02]  /*75e0*/  @!P0 IADD3 R5, PT, PT, R17, R5, RZ ;  /* 0x0000000511058210 */ /* 0x000fe40007ffe0ff */
[-C--:B--2---:R-:W-:Y:S02]  /*75f0*/  @!P1 LEA R14, P4, R8, R250.reuse, 0x8 ;  /* 0x000000fa080e9211 */ /* 0x084fe400078840ff */
[-C--:B------:R-:W-:Y:S02]  /*7600*/  @!P0 LEA R10, P3, R18, R250.reuse, 0x1 ;  /* 0x000000fa120a8211 */ /* 0x080fe400078608ff */
[----:B---3--:R-:W-:Y:S02]  /*7610*/  @!P1 LEA.HI.X R7, R8, R247, R9, 0x8, P4 ;  /* 0x000000f708079211 */ /* 0x008fe400020f4409 */
[CC--:B------:R-:W-:Y:S02]  /*7620*/  @!P0 LEA R8, P2, R2.reuse, R250.reuse, 0x1 ;  /* 0x000000fa02088211 */ /* 0x0c0fe400078408ff */
[----:B------:R-:W-:Y:S02]  /*7630*/  @!P1 MOV R13, R7 ;  /* 0x00000007000d9202 */ /* 0x000fe40000000f00 */
[-C--:B------:R-:W-:Y:S01]  /*7640*/  @!P0 LEA.HI.X R9, R2, R247.reuse, R12, 0x1, P2 ;  /* 0x000000f702098211 */ /* 0x080fe200010f0c0c */
[----:B------:R-:W-:Y:S01]  /*7650*/  @!P1 IMAD.MOV.U32 R12, RZ, RZ, R14 ;  /* 0x000000ffff0c9224 */ /* 0x000fe200078e000e */
[-C--:B------:R-:W-:Y:S02]  /*7660*/  @!P0 LEA.HI.X R11, R18, R247.reuse, R24, 0x1, P3 ;  /* 0x000000f7120b8211 */ /* 0x080fe400018f0c18 */
        /* <DEDUP_REMOVED lines=24> */
.L_x_770:
[----:B------:R-:W3:Y:S01]  /*77f0*/  LDL R15, [R1+0x1c] ;  /* 0x00001c00010f7983 */ /* 0x000ee20000100800 */
[----:B------:R-:W-:Y:S04]  /*7800*/  DEPBAR.LE SB0, 0x0 ;  /* 0x000080000000791a */ /* 0x000fe80000000000 */
[----:B------:R-:W5:Y:S01]  /*7810*/  LDL R14, [R1+0x18] ;  /* 0x00001800010e7983 */ /* 0x000f620000100800 */
[----:B------:R-:W-:Y:S01]  /*7820*/  BAR.SYNC.DEFER_BLOCKING 0x0 ;  /* 0x0000000000007b1d */ /* 0x000fe20000010000 */
[----:B----4-:R-:W-:Y:S01]  /*7830*/  ISETP.GE.AND P0, PT, R191, UR6, PT ;  /* 0x00000006bf007c0c */ /* 0x010fe2000bf06270 */
[C---:B--2---:R-:W-:Y:S04]  /*7840*/  IMAD.WIDE.U32 R6, R190.reuse, R248, RZ ;  /* 0x000000f8be067225 */ /* 0x044fe800078e00ff */
[----:B------:R-:W-:Y:S01]  /*7850*/  IMAD R7, R190, R249, R7 ;  /* 0x000000f9be077224 */ /* 0x000fe200078e0207 */
[C---:B------:R-:W-:Y:S04]  /*7860*/  SHF.L.U32 R4, R6.reuse, 0x7, RZ ;  /* 0x0000000706047819 */ /* 0x040fe800000006ff */
[----:B------:R-:W-:Y:S03]  /*7870*/  SHF.L.U64.HI R5, R6, 0x7, R7 ;  /* 0x0000000706057819 */ /* 0x000fe60000010207 */
[CC--:B------:R-:W-:Y:S02]  /*7880*/  @!P0 LEA R0, P3, R248.reuse, R4.reuse, 0x5 ;  /* 0x00000004f8008211 */ /* 0x0c0fe400078628ff */
[C---:B------:R-:W-:Y:S02]  /*7890*/  @!P0 LEA R2, P2, R248.reuse, R4, 0x6 ;  /* 0x00000004f8028211 */ /* 0x040fe400078430ff */
[CCC-:B------:R-:W-:Y:S02]  /*78a0*/  @!P0 LEA.HI.X R6, R248.reuse, R5.reuse, R249.reuse, 0x5, P3 ;  /* 0x00000005f8068211 */ /* 0x1c0fe400018f2cf9 */
[----:B------:R-:W-:Y:S02]  /*78b0*/  @!P0 LEA.HI.X R7, R248, R5, R249, 0x6, P2 ;  /* 0x00000005f8078211 */ /* 0x000fe400010f34f9 */
[-C--:B---3--:R-:W-:Y:S02]  /*78c0*/  @!P1 LEA R12, P4, R4, R15.reuse, 0x1 ;  /* 0x0000000f040c9211 */ /* 0x088fe400078808ff */
[-C--:B------:R-:W-:Y:S02]  /*78d0*/  @!P0 LEA R10, P3, R0, R15.reuse, 0x1 ;  /* 0x0000000f000a8211 */ /* 0x080fe400078608ff */
[-C--:B------:R-:W-:Y:S02]  /*78e0*/  @!P0 LEA R8, P2, R2, R15.reuse, 0x1 ;  /* 0x0000000f02088211 */ /* 0x080fe400078408ff */
[-CC-:B-----5:R-:W-:Y:S01]  /*78f0*/  @!P1 LEA.HI.X R13, R4, R14.reuse, R5.reuse, 0x1, P4 ;  /* 0x0000000e040d9211 */ /* 0x1a0fe200020f0c05 */
[----:B------:R-:W-:Y:S01]  /*7900*/  @!P0 IMAD.WIDE.U32 R4, R248, 0x60, R4 ;  /* 0x00000060f8048825 */ /* 0x000fe200078e0004 */
[-C--:B------:R-:W-:Y:S02]  /*7910*/  @!P0 LEA.HI.X R11, R0, R14.reuse, R6, 0x1, P3 ;  /* 0x0000000e000b8211 */ /* 0x080fe400018f0c06 */
[-C--:B------:R-:W-:Y:S01]  /*7920*/  @!P0 LEA.HI.X R9, R2, R14.reuse, R7, 0x1, P2 ;  /* 0x0000000e02098211 */ /* 0x080fe200010f0c07 */
[----:B------:R-:W-:Y:S01]  /*7930*/  @!PT LDS RZ, [RZ] ;  /* 0x00000000fffff984 */ /* 0x000fe20000000800 */
[----:B------:R-:W-:Y:S01]  /*7940*/  @!PT LDS RZ, [RZ] ;  /* 0x00000000fffff984 */ /* 0x000fe20000000800 */
[----:B------:R-:W-:Y:S01]  /*7950*/  @!PT LDS RZ, [RZ] ;  /* 0x00000000fffff984 */ /* 0x000fe20000000800 */
[----:B------:R-:W-:Y:S01]  /*7960*/  @!P1 LDGSTS.E.BYPASS.LTC128B.128 [R189+0x4000], desc[UR14][R12.64] ;  /* 0x040000000cbd9fae */ /* 0x000fe2000b981a0e */
[----:B------:R-:W-:Y:S01]  /*7970*/  @!P0 LEA R6, P2, R4, R15, 0x1 ;  /* 0x0000000f04068211 */ /* 0x000fe200078408ff */
[----:B------:R-:W-:Y:S05]  /*7980*/  @!P0 IMAD R0, R249, 0x60, RZ ;  /* 0x00000060f9008824 */ /* 0x000fea00078e02ff */
[----:B------:R-:W-:Y:S01]  /*7990*/  @!P0 IADD3 R0, PT, PT, R0, R5, RZ ;  /* 0x0000000500008210 */ /* 0x000fe20007ffe0ff */
[----:B------:R-:W-:Y:S03]  /*79a0*/  @P1 STS.128 [R189+0x4000], RZ ;  /* 0x004000ffbd001388 */ /* 0x000fe60000000c00 */
[----:B------:R-:W-:Y:S02]  /*79b0*/  @!P0 LEA.HI.X R7, R4, R14, R0, 0x1, P2 ;  /* 0x0000000e04078211 */ /* 0x000fe400010f0c00 */
[----:B------:R-:W-:Y:S03]  /*79c0*/  ISETP.NE.AND P2, PT, R190, RZ, PT ;  /* 0x000000ffbe00720c */ /* 0x000fe60003f45270 */
        /* <DEDUP_REMOVED lines=16> */
[----:B------:R-:W0:Y:S08]  /*7ad0*/  LDGDEPBAR ;  /* 0x00000000000079af */ /* 0x000e300000000000 */
[----:B------:R-:W2:Y:S08]  /*7ae0*/  LDSM.16.M88.4 R16, [R184+0x2000] ;  /* 0x00200000b810783b */ /* 0x000eb00000000200 */
[----:B------:R-:W3:Y:S08]  /*7af0*/  LDSM.16.M88.4 R124, [R187+0x1000] ;  /* 0x00100000bb7c783b */ /* 0x000ef00000000200 */
[----:B------:R-:W4:Y:S08]  /*7b00*/  LDSM.16.M88.4 R32, [R184+0x2400] ;  /* 0x00240000b820783b */ /* 0x000f300000000200 */
[----:B------:R-:W5:Y:S08]  /*7b10*/  LDSM.16.M88.4 R48, [R184+0x2800] ;  /* 0x00280000b830783b */ /* 0x000f700000000200 */
[----:B------:R-:W1:Y:S08]  /*7b20*/  LDSM.16.M88.4 R64, [R184+0x2c00] ;  /* 0x002c0000b840783b */ /* 0x000e700000000200 */
[----:B------:R-:W1:Y:S01]  /*7b30*/  LDSM.16.M88.4 R80, [R184+0x3000] ;  /* 0x00300000b850783b */ /* 0x000e620000000200 */
[-C--:B--2---:R-:W-:Y:S07]  /*7b40*/  HMMA.16816.F32.BF16 R4, R128, R16.reuse, RZ ;  /* 0x000000108004723c */ /* 0x084fee00000418ff */
[----:B------:R-:W2:Y:S01]  /*7b50*/  LDSM.16.M88.4 R96, [R184+0x3400] ;  /* 0x00340000b860783b */ /* 0x000ea20000000200 */
[C---:B---3--:R-:W-:Y:S07]  /*7b60*/  HMMA.16816.F32.BF16 R8, R124.reuse, R16, RZ ;  /* 0x000000107c08723c */ /* 0x048fee00000418ff */
[----:B------:R-:W3:Y:S01]  /*7b70*/  LDSM.16.M88.4 R112, [R184+0x3800] ;  /* 0x00380000b870783b */ /* 0x000ee20000000200 */
[-C--:B------:R-:W-:Y:S07]  /*7b80*/  HMMA.16816.F32.BF16 R12, R124, R18.reuse, RZ ;  /* 0x000000127c0c723c */ /* 0x080fee00000418ff */
[----:B------:R-:W3:Y:S01]  /*7b90*/  LDSM.16.M88.4 R168, [R184+0x3c00] ;  /* 0x003c0000b8a8783b */ /* 0x000ee20000000200 */
[C---:B------:R-:W-:Y:S07]  /*7ba0*/  HMMA.16816.F32.BF16 R16, R128.reuse, R18, RZ ;  /* 0x000000128010723c */ /* 0x040fee00000418ff */
[----:B------:R-:W-:Y:S01]  /*7bb0*/  LDSM.16.M88.4 R172, [R188] ;  /* 0x00000000bcac783b */ /* 0x000fe20000000200 */
[-C--:B----4-:R-:W-:Y:S07]  /*7bc0*/  HMMA.16816.F32.BF16 R20, R128, R32.reuse, RZ ;  /* 0x000000208014723c */ /* 0x090fee00000418ff */
[----:B------:R-:W4:Y:S01]  /*7bd0*/  LDSM.16.M88.4 R176, [R186+0x2000] ;  /* 0x00200000bab0783b */ /* 0x000f220000000200 */
[C---:B------:R-:W-:Y:S07]  /*7be0*/  HMMA.16816.F32.BF16 R24, R124.reuse, R32, RZ ;  /* 0x000000207c18723c */ /* 0x040fee00000418ff */
[----:B------:R-:W4:Y:S01]  /*7bf0*/  LDSM.16.M88.4 R180, [R188+0x1000] ;  /* 0x00100000bcb4783b */ /* 0x000f220000000200 */
        /* <DEDUP_REMOVED lines=17> */
[C---:B------:R-:W-:Y:S08]  /*7d10*/  HMMA.16816.F32.BF16 R96, R128.reuse, R98, RZ ;  /* 0x000000628060723c */ /* 0x040ff000000418ff */
[-C--:B---3--:R-:W-:Y:S08]  /*7d20*/  HMMA.16816.F32.BF16 R100, R128, R112.reuse, RZ ;  /* 0x000000708064723c */ /* 0x088ff000000418ff */
[C---:B------:R-:W-:Y:S08]  /*7d30*/  HMMA.16816.F32.BF16 R104, R124.reuse, R112, RZ ;  /* 0x000000707c68723c */ /* 0x040ff000000418ff */
[-C--:B------:R-:W-:Y:S08]  /*7d40*/  HMMA.16816.F32.BF16 R108, R124, R114.reuse, RZ ;  /* 0x000000727c6c723c */ /* 0x080ff000000418ff */
[C---:B------:R-:W-:Y:S08]  /*7d50*/  HMMA.16816.F32.BF16 R112, R128.reuse, R114, RZ ;  /* 0x000000728070723c */ /* 0x040ff000000418ff */
[-C--:B------:R-:W-:Y:S08]  /*7d60*/  HMMA.16816.F32.BF16 R116, R128, R168.reuse, RZ ;  /* 0x000000a88074723c */ /* 0x080ff000000418ff */
[C---:B------:R-:W-:Y:S08]  /*7d70*/  HMMA.16816.F32.BF16 R120, R124.reuse, R168, RZ ;  /* 0x000000a87c78723c */ /* 0x040ff000000418ff */
[-C--:B------:R-:W-:Y:S08]  /*7d80*/  HMMA.16816.F32.BF16 R124, R124, R170.reuse, RZ ;  /* 0x000000aa7c7c723c */ /* 0x080ff000000418ff */
[----:B------:R-:W-:Y:S08]  /*7d90*/  HMMA.16816.F32.BF16 R128, R128, R170, RZ ;  /* 0x000000aa8080723c */ /* 0x000ff000000418ff */
[-C--:B----4-:R-:W-:Y:S08]  /*7da0*/  HMMA.16816.F32.BF16 R4, R172, R176.reuse, R4 ;  /* 0x000000b0ac04723c */ /* 0x090ff00000041804 */
        /* <DEDUP_REMOVED lines=109> */
[----:B------:R-:W3:Y:S01]  /*8480*/  MUFU.TANH R214, R29 ;  /* 0x0000001d00d67308 */ /* 0x000ee20000002400 */
        /* <DEDUP_REMOVED lines=16> */
[----:B------:R-:W-:Y:S01]  /*8590*/  MUFU.TANH R230, R42 ;  /* 0x0000002a00e67308 */ /* 0x000fe20000002400 */
        /* <DEDUP_REMOVED lines=10> */
[----:B------:R-:W5:Y:S01]  /*8640*/  LDSM.16.M88.4 R4, [R186+0x3c00] ;  /* 0x003c0000ba04783b */ /* 0x000f620000000200 */
[----:B------:R-:W-:Y:S04]  /*8650*/  DEPBAR.LE SB0, 0x0 ;  /* 0x000080000000791a */ /* 0x000fe80000000000 */
[----:B------:R-:W3:Y:S01]  /*8660*/  MUFU.TANH R31, R33 ;  /* 0x00000021001f7308 */ /* 0x000ee20000002400 */
        /* <DEDUP_REMOVED lines=8> */
[----:B------:R-:W2:Y:S01]  /*86f0*/  MUFU.TANH R200, R35 ;  /* 0x0000002300c87308 */ /* 0x000ea20000002400 */
[----:B------:R-:W-:Y:S01]  /*8700*/  FMUL.FTZ R86, R86, UR5 ;  /* 0x0000000556567c20 */ /* 0x000fe20008410000 */
[-C--:B------:R-:W-:Y:S03]  /*8710*/  HMMA.16816.F32.BF16 R108, R180, R10.reuse, R108 ;  /* 0x0000000ab46c723c */ /* 0x080fe6000004186c */
[----:B------:R-:W-:Y:S01]  /*8720*/  FMUL.FTZ R87, R87, UR5 ;  /* 0x0000000557577c20 */ /* 0x000fe20008410000 */
[----:B------:R-:W-:Y:S01]  /*8730*/  FMUL.FTZ R88, R88, UR5 ;  /* 0x0000000558587c20 */ /* 0x000fe20008410000 */
[----:B------:R-:W-:Y:S03]  /*8740*/  FMUL.FTZ R91, R91, UR5 ;  /* 0x000000055b5b7c20 */ /* 0x000fe60008410000 */
[----:B------:R-:W-:Y:S01]  /*8750*/  MUFU.TANH R233, R40 ;  /* 0x0000002800e97308 */ /* 0x000fe20000002400 */
[----:B------:R-:W-:Y:S01]  /*8760*/  FMUL.FTZ R89, R89, UR5 ;  /* 0x0000000559597c20 */ /* 0x000fe20008410000 */
[C---:B------:R-:W-:Y:S04]  /*8770*/  HMMA.16816.F32.BF16 R112, R172.reuse, R10, R112 ;  /* 0x0000000aac70723c */ /* 0x040fe80000041870 */
[----:B------:R-:W-:Y:S01]  /*8780*/  FMUL.FTZ R90, R90, UR5 ;  /* 0x000000055a5a7c20 */ /* 0x000fe20008410000 */
[----:B------:R-:W-:Y:S03]  /*8790*/  FMUL.FTZ R92, R92, UR5 ;  /* 0x000000055c5c7c20 */ /* 0x000fe60008410000 */
[----:B------:R-:W-:Y:S01]  /*87a0*/  MUFU.TANH R232, R41 ;  /* 0x0000002900e87308 */ /* 0x000fe20000002400 */
[----:B------:R-:W-:Y:S01]  /*87b0*/  FMUL.FTZ R93, R93, UR5 ;  /* 0x000000055d5d7c20 */ /* 0x000fe20008410000 */
[----:B------:R-:W-:Y:S01]  /*87c0*/  FMUL.FTZ R94, R94, UR5 ;  /* 0x000000055e5e7c20 */ /* 0x000fe20008410000 */
[-C--:B-----5:R-:W-:Y:S03]  /*87d0*/  HMMA.16816.F32.BF16 R116, R172, R4.reuse, R116 ;  /* 0x00000004ac74723c */ /* 0x0a0fe60000041874 */
[----:B------:R-:W-:Y:S01]  /*87e0*/  FMUL.FTZ R95, R95, UR5 ;  /* 0x000000055f5f7c20 */ /* 0x000fe20008410000 */
[----:B------:R-:W-:Y:S03]  /*87f0*/  FMUL.FTZ R96, R96, UR5 ;  /* 0x0000000560607c20 */ /* 0x000fe60008410000 */
[----:B------:R-:W-:Y:S01]  /*8800*/  MUFU.TANH R226, R36 ;  /* 0x0000002400e27308 */ /* 0x000fe20000002400 */
[----:B------:R-:W-:Y:S01]  /*8810*/  FMUL.FTZ R97, R97, UR5 ;  /* 0x0000000561617c20 */ /* 0x000fe20008410000 */
[----:B------:R-:W-:Y:S01]  /*8820*/  FMUL.FTZ R98, R98, UR5 ;  /* 0x0000000562627c20 */ /* 0x000fe20008410000 */
[C---:B------:R-:W-:Y:S04]  /*8830*/  HMMA.16816.F32.BF16 R120, R180.reuse, R4, R120 ;  /* 0x00000004b478723c */ /* 0x040fe80000041878 */
[----:B------:R-:W-:Y:S03]  /*8840*/  FMNMX3.FTZ R5, R3, R197, R192, !PT ;  /* 0x000000c503057276 */ /* 0x000fe600078100c0 */
[----:B------:R-:W5:Y:S01]  /*8850*/  MUFU.TANH R222, R37 ;  /* 0x0000002500de7308 */ /* 0x000f620000002400 */
        /* <DEDUP_REMOVED lines=15> */
[----:B----4-:R-:W-:Y:S01]  /*8950*/  FMNMX3.FTZ R6, R7, R168, R171, !PT ;  /* 0x000000a807067276 */ /* 0x010fe200078100ab */
        /* <DEDUP_REMOVED lines=11> */
[----:B------:R-:W-:Y:S01]  /*8a10*/  FMNMX3.FTZ R5, R5, R215, R214, !PT ;  /* 0x000000d705057276 */ /* 0x000fe200078100d6 */
[----:B------:R-:W-:Y:S01]  /*8a20*/  FMUL.FTZ R107, R107, UR5 ;  /* 0x000000056b6b7c20 */ /* 0x000fe20008410000 */
[----:B------:R-:W-:Y:S01]  /*8a30*/  FMNMX3.FTZ R7, R7, R29, R31, !PT ;  /* 0x0000001d07077276 */ /* 0x000fe2000781001f */
[----:B------:R-:W-:Y:S01]  /*8a40*/  FMUL.FTZ R108, R108, UR5 ;  /* 0x000000056c6c7c20 */ /* 0x000fe20008410000 */
[----:B--2---:R-:W-:Y:S01]  /*8a50*/  FMNMX3.FTZ R6, R6, R30, R200, !PT ;  /* 0x0000001e06067276 */ /* 0x004fe200078100c8 */
[----:B------:R-:W-:Y:S01]  /*8a60*/  FMUL.FTZ R109, R109, UR5 ;  /* 0x000000056d6d7c20 */ /* 0x000fe20008410000 */
[----:B-----5:R-:W-:Y:S03]  /*8a70*/  FMNMX3.FTZ R7, R7, R226, R222, !PT ;  /* 0x000000e207077276 */ /* 0x020fe600078100de */
[----:B------:R2:W-:Y:S01]  /*8a80*/  MUFU.TANH R225, R44 ;  /* 0x0000002c00e17308 */ /* 0x0005e20000002400 */
[----:B------:R-:W-:Y:S01]  /*8a90*/  FMUL.FTZ R110, R110, UR5 ;  /* 0x000000056e6e7c20 */ /* 0x000fe20008410000 */
[----:B------:R-:W-:Y:S01]  /*8aa0*/  FMUL.FTZ R111, R111, UR5 ;  /* 0x000000056f6f7c20 */ /* 0x000fe20008410000 */
[----:B------:R-:W-:Y:S01]  /*8ab0*/  FMUL.FTZ R112, R112, UR5 ;  /* 0x0000000570707c20 */ /* 0x000fe20008410000 */
[----:B------:R-:W-:Y:S01]  /*8ac0*/  FMUL.FTZ R113, R113, UR5 ;  /* 0x0000000571717c20 */ /* 0x000fe20008410000 */
[----:B------:R-:W-:Y:S01]  /*8ad0*/  FMUL.FTZ R114, R114, UR5 ;  /* 0x0000000572727c20 */ /* 0x000fe20008410000 */
[----:B------:R-:W-:Y:S01]  /*8ae0*/  FMUL.FTZ R115, R115, UR5 ;  /* 0x0000000573737c20 */ /* 0x000fe20008410000 */
[----:B------:R-:W-:Y:S03]  /*8af0*/  FMUL.FTZ R116, R116, UR5 ;  /* 0x0000000574747c20 */ /* 0x000fe60008410000 */
[----:B------:R-:W3:Y:S01]  /*8b00*/  MUFU.TANH R224, R45 ;  /* 0x0000002d00e07308 */ /* 0x000ee20000002400 */
[----:B------:R-:W-:Y:S01]  /*8b10*/  FMUL.FTZ R117, R117, UR5 ;  /* 0x0000000575757c20 */ /* 0x000fe20008410000 */
[----:B-1----:R-:W-:Y:S01]  /*8b20*/  FMNMX3.FTZ R2, R4, R213, R216, !PT ;  /* 0x000000d504027276 */ /* 0x002fe200078100d8 */
[----:B------:R-:W-:Y:S01]  /*8b30*/  FMUL.FTZ R118, R118, UR5 ;  /* 0x0000000576767c20 */ /* 0x000fe20008410000 */
[----:B------:R-:W-:Y:S01]  /*8b40*/  FMNMX3.FTZ R4, R5, R233, R232, !PT ;  /* 0x000000e905047276 */ /* 0x000fe200078100e8 */
[----:B------:R-:W-:Y:S01]  /*8b50*/  FMUL.FTZ R119, R119, UR5 ;  /* 0x0000000577777c20 */ /* 0x000fe20008410000 */
[----:B----4-:R-:W-:Y:S01]  /*8b60*/  FMNMX3.FTZ R2, R2, R230, R235, !PT ;  /* 0x000000e602027276 */ /* 0x010fe200078100eb */
[----:B------:R-:W-:Y:S03]  /*8b70*/  FMUL.FTZ R120, R120, UR5 ;  /* 0x0000000578787c20 */ /* 0x000fe60008410000 */
[----:B------:R-:W-:Y:S01]  /*8b80*/  MUFU.TANH R228, R46 ;  /* 0x0000002e00e47308 */ /* 0x000fe20000002400 */
[----:B------:R-:W-:Y:S01]  /*8b90*/  FMNMX3.FTZ R5, R6, R220, R223, !PT ;  /* 0x000000dc06057276 */ /* 0x000fe200078100df */
[----:B------:R-:W-:Y:S01]  /*8ba0*/  FMUL.FTZ R121, R121, UR5 ;  /* 0x0000000579797c20 */ /* 0x000fe20008410000 */
[----:B--2---:R-:W-:Y:S01]  /*8bb0*/  FMUL.FTZ R44, R122, UR5 ;  /* 0x000000057a2c7c20 */ /* 0x004fe20008410000 */
[----:B------:R-:W-:Y:S01]  /*8bc0*/  FMUL.FTZ R43, R123, UR5 ;  /* 0x000000057b2b7c20 */ /* 0x000fe20008410000 */
[----:B------:R-:W-:Y:S01]  /*8bd0*/  FMUL.FTZ R124, R124, UR5 ;  /* 0x000000057c7c7c20 */ /* 0x000fe20008410000 */
[----:B------:R-:W-:Y:S01]  /*8be0*/  FMUL.FTZ R125, R125, UR5 ;  /* 0x000000057d7d7c20 */ /* 0x000fe20008410000 */
[----:B------:R-:W-:Y:S03]  /*8bf0*/  FMUL.FTZ R128, R128, UR5 ;  /* 0x0000000580807c20 */ /* 0x000fe60008410000 */
[----:B------:R-:W-:Y:S01]  /*8c00*/  MUFU.TANH R227, R47 ;  /* 0x0000002f00e37308 */ /* 0x000fe20000002400 */
[----:B------:R-:W-:Y:S01]  /*8c10*/  FMUL.FTZ R129, R129, UR5 ;  /* 0x0000000581817c20 */ /* 0x000fe20008410000 */
[----:B---3--:R-:W-:Y:S01]  /*8c20*/  FMNMX3.FTZ R4, R4, R225, R224, !PT ;  /* 0x000000e104047276 */ /* 0x008fe200078100e0 */
[----:B------:R-:W-:Y:S01]  /*8c30*/  FMUL.FTZ R130, R130, UR5 ;  /* 0x0000000582827c20 */ /* 0x000fe20008410000 */
[----:B------:R-:W-:Y:S06]  /*8c40*/  FMUL.FTZ R131, R131, UR5 ;  /* 0x0000000583837c20 */ /* 0x000fec0008410000 */
[----:B------:R-:W-:Y:S10]  /*8c50*/  MUFU.TANH R202, R48 ;  /* 0x0000003000ca7308 */ /* 0x000ff40000002400 */
[----:B------:R-:W1:Y:S10]  /*8c60*/  MUFU.TANH R201, R49 ;  /* 0x0000003100c97308 */ /* 0x000e740000002400 */
[----:B------:R-:W-:Y:S10]  /*8c70*/  MUFU.TANH R203, R50 ;  /* 0x0000003200cb7308 */ /* 0x000ff40000002400 */
[----:B------:R-:W2:Y:S01]  /*8c80*/  MUFU.TANH R204, R51 ;  /* 0x0000003300cc7308 */ /* 0x000ea20000002400 */
[----:B-1----:R-:W-:Y:S09]  /*8c90*/  FMNMX3.FTZ R6, R7, R202, R201, !PT ;  /* 0x000000ca07067276 */ /* 0x002ff200078100c9 */
[----:B------:R1:W-:Y:S10]  /*8ca0*/  MUFU.TANH R41, R0 ;  /* 0x0000000000297308 */ /* 0x0003f40000002400 */
        /* <DEDUP_REMOVED lines=50> */
[----:B------:R-:W-:Y:S01]  /*8fd0*/  MUFU.TANH R84, R84 ;  /* 0x0000005400547308 */ /* 0x000fe20000002400 */
[----:B-1----:R-:W-:Y:S09]  /*8fe0*/  FMNMX3.FTZ R4, R4, R82, R83, !PT ;  /* 0x0000005204047276 */ /* 0x002ff20007810053 */
        /* <DEDUP_REMOVED lines=69> */
.L_x_771:
[----:B------:R-:W2:Y:S08]  /*9440*/  SHFL.BFLY PT, R39, R20, 0x2, 0x1f ;  /* 0x0c401f0014277f89 */ /* 0x000eb000000e0000 */
[----:B------:R-:W3:Y:S08]  /*9450*/  SHFL.BFLY PT, R2, R0, 0x2, 0x1f ;  /* 0x0c401f0000027f89 */ /* 0x000ef000000e0000 */
[----:B------:R-:W4:Y:S08]  /*9460*/  SHFL.BFLY PT, R38, R19, 0x2, 0x1f ;  /* 0x0c401f0013267f89 */ /* 0x000f3000000e0000 */
[----:B------:R-:W5:Y:S08]  /*9470*/  SHFL.BFLY PT, R37, R21, 0x2, 0x1f ;  /* 0x0c401f0015257f89 */ /* 0x000f7000000e0000 */
[----:B------:R-:W-:Y:S08]  /*9480*/  LDSM.16.MT88.4 R52, [R185+0x4000] ;  /* 0x00400000b934783b */ /* 0x000ff00000004200 */
[----:B------:R-:W-:Y:S01]  /*9490*/  LDSM.16.MT88.4 R56, [R135+0x4400] ;  /* 0x004400008738783b */ /* 0x000fe20000004200 */
[----:B--2---:R-:W-:Y:S02]  /*94a0*/  FMNMX.FTZ R39, R20, R39, !PT ;  /* 0x0000002714277209 */ /* 0x004fe40007810000 */
[----:B---3--:R-:W-:Y:S05]  /*94b0*/  FMNMX.FTZ R0, R0, R2, !PT ;  /* 0x0000000200007209 */ /* 0x008fea0007810000 */
[----:B------:R-:W2:Y:S01]  /*94c0*/  SHFL.BFLY PT, R4, R39, 0x1, 0x1f ;  /* 0x0c201f0027047f89 */ /* 0x000ea200000e0000 */
[----:B----4-:R-:W-:Y:S07]  /*94d0*/  FMNMX.FTZ R38, R19, R38, !PT ;  /* 0x0000002613267209 */ /* 0x010fee0007810000 */
[----:B------:R-:W3:Y:S01]  /*94e0*/  SHFL.BFLY PT, R2, R0, 0x1, 0x1f ;  /* 0x0c201f0000027f89 */ /* 0x000ee200000e0000 */
[----:B-----5:R-:W-:Y:S07]  /*94f0*/  FMNMX.FTZ R37, R21, R37, !PT ;  /* 0x0000002515257209 */ /* 0x020fee0007810000 */
[----:B------:R-:W4:Y:S08]  /*9500*/  SHFL.BFLY PT, R5, R38, 0x1, 0x1f ;  /* 0x0c201f0026057f89 */ /* 0x000f3000000e0000 */
[----:B-1----:R-:W1:Y:S08]  /*9510*/  SHFL.BFLY PT, R6, R37, 0x1, 0x1f ;  /* 0x0c201f0025067f89 */ /* 0x002e7000000e0000 */
[----:B------:R-:W5:Y:S01]  /*9520*/  LDSM.16.MT88.4 R20, [R135+0x4000] ;  /* 0x004000008714783b */ /* 0x000f620000004200 */
[----:B--2---:R-:W-:Y:S04]  /*9530*/  FMNMX.FTZ R39, R39, R4, !PT ;  /* 0x0000000427277209 */ /* 0x004fe80007810000 */
[C---:B------:R-:W-:Y:S01]  /*9540*/  FSETP.NEU.FTZ.AND P2, PT, R39.reuse, -INF , PT ;  /* 0xff8000002700780b */ /* 0x040fe20003f5d000 */
[C---:B------:R-:W-:Y:S01]  /*9550*/  FMUL.FTZ R45, R39.reuse, UR4 ;  /* 0x00000004272d7c20 */ /* 0x040fe20008410000 */
[----:B---3--:R-:W-:Y:S01]  /*9560*/  FMNMX.FTZ R36, R0, R2, !PT ;  /* 0x0000000200247209 */ /* 0x008fe20007810000 */
[----:B------:R-:W-:Y:S01]  /*9570*/  FADD.FTZ R0, -R39, R3 ;  /* 0x0000000327007221 */ /* 0x000fe20000010100 */
[----:B----4-:R-:W-:Y:S02]  /*9580*/  FMNMX.FTZ R38, R38, R5, !PT ;  /* 0x0000000526267209 */ /* 0x010fe40007810000 */
[----:B------:R-:W-:Y:S01]  /*9590*/  FSEL R45, R45, RZ, P2 ;  /* 0x000000ff2d2d7208 */ /* 0x000fe20001000000 */
[----:B------:R-:W-:Y:S01]  /*95a0*/  FMUL.FTZ R4, R0, UR4 ;  /* 0x0000000400047c20 */ /* 0x000fe20008410000 */
[C---:B------:R-:W-:Y:S01]  /*95b0*/  FSETP.NEU.FTZ.AND P0, PT, R38.reuse, -INF , PT ;  /* 0xff8000002600780b */ /* 0x040fe20003f1d000 */
[----:B------:R-:W-:Y:S01]  /*95c0*/  FMUL.FTZ R46, R38, UR4 ;  /* 0x00000004262e7c20 */ /* 0x000fe20008410000 */
[----:B-1----:R-:W-:Y:S01]  /*95d0*/  FMNMX.FTZ R37, R37, R6, !PT ;  /* 0x0000000625257209 */ /* 0x002fe20007810000 */
[----:B------:R1:W2:Y:S01]  /*95e0*/  MUFU.EX2 R40, R4 ;  /* 0x0000000400287308 */ /* 0x0002a20000000800 */
[----:B------:R-:W-:Y:S01]  /*95f0*/  FFMA.FTZ R5, R197, UR4, -R45 ;  /* 0x00000004c5057c23 */ /* 0x000fe2000801082d */
[----:B------:R-:W-:Y:S01]  /*9600*/  FADD.FTZ R0, -R36, R134 ;  /* 0x0000008624007221 */ /* 0x000fe20000010100 */
[----:B------:R-:W-:Y:S01]  /*9610*/  FSEL R46, R46, RZ, P0 ;  /* 0x000000ff2e2e7208 */ /* 0x000fe20000000000 */
[C---:B------:R-:W-:Y:S06]  /*9620*/  FMUL.FTZ R47, R37.reuse, UR4 ;  /* 0x00000004252f7c20 */ /* 0x040fec0008410000 */
[----:B------:R3:W-:Y:S01]  /*9630*/  MUFU.EX2 R252, R5 ;  /* 0x0000000500fc7308 */ /* 0x0007e20000000800 */
[----:B------:R-:W-:Y:S01]  /*9640*/  FMUL.FTZ R64, R36, UR4 ;  /* 0x0000000424407c20 */ /* 0x000fe20008410000 */
[C---:B------:R-:W-:Y:S01]  /*9650*/  FSETP.NEU.FTZ.AND P2, PT, R37.reuse, -INF , PT ;  /* 0xff8000002500780b */ /* 0x040fe20003f5d000 */
[--C-:B------:R-:W-:Y:S01]  /*9660*/  FFMA.FTZ R6, R168, UR4, -R46.reuse ;  /* 0x00000004a8067c23 */ /* 0x100fe2000801082e */
[----:B------:R-:W-:Y:S01]  /*9670*/  FSETP.NEU.FTZ.AND P0, PT, R36, -INF , PT ;  /* 0xff8000002400780b */ /* 0x000fe20003f1d000 */
[----:B------:R-:W-:Y:S01]  /*9680*/  FADD.FTZ R2, -R37, R133 ;  /* 0x0000008525027221 */ /* 0x000fe20000010100 */
[----:B------:R-:W-:Y:S04]  /*9690*/  FSEL R47, R47, RZ, P2 ;  /* 0x000000ff2f2f7208 */ /* 0x000fe80001000000 */
[----:B------:R4:W-:Y:S01]  /*96a0*/  MUFU.EX2 R67, R6 ;  /* 0x0000000600437308 */ /* 0x0009e20000000800 */
[----:B------:R-:W-:Y:S01]  /*96b0*/  FSEL R64, R64, RZ, P0 ;  /* 0x000000ff40407208 */ /* 0x000fe20000000000 */
[--C-:B-1----:R-:W-:Y:S01]  /*96c0*/  FFMA.FTZ R4, R192, UR4, -R45.reuse ;  /* 0x00000004c0047c23 */ /* 0x102fe2000801082d */
[C---:B--2---:R-:W-:Y:S01]  /*96d0*/  FMUL.FTZ R16, R40.reuse, R148 ;  /* 0x0000009428107220 */ /* 0x044fe20000410000 */
[----:B------:R-:W-:Y:S01]  /*96e0*/  FMUL.FTZ R17, R40, R149 ;  /* 0x0000009528117220 */ /* 0x000fe20000410000 */
[----:B------:R-:W-:Y:S05]  /*96f0*/  FFMA.FTZ R24, R207, UR4, -R45 ;  /* 0x00000004cf187c23 */ /* 0x000fea000801082d */
[----:B------:R1:W2:Y:S01]  /*9700*/  MUFU.EX2 R172, R4 ;  /* 0x0000000400ac7308 */ /* 0x0002a20000000800 */
[--C-:B---3--:R-:W-:Y:S01]  /*9710*/  FFMA.FTZ R5, R177, UR4, -R46.reuse ;  /* 0x00000004b1057c23 */ /* 0x108fe2000801082e */
[----:B------:R-:W-:Y:S01]  /*9720*/  FFMA.FTZ R30, R30, UR4, -R46 ;  /* 0x000000041e1e7c23 */ /* 0x000fe2000801082e */
[----:B------:R-:W-:Y:S01]  /*9730*/  FADD.FTZ R3, -R38, R132 ;  /* 0x0000008426037221 */ /* 0x000fe20000010100 */
[----:B------:R-:W-:Y:S06]  /*9740*/  FFMA.FTZ R7, R199, UR4, -R64 ;  /* 0x00000004c7077c23 */ /* 0x000fec0008010840 */
[----:B------:R3:W-:Y:S01]  /*9750*/  MUFU.EX2 R251, R5 ;  /* 0x0000000500fb7308 */ /* 0x0007e20000000800 */
[----:B------:R-:W-:Y:S01]  /*9760*/  FMUL.FTZ R2, R2, UR4 ;  /* 0x0000000402027c20 */ /* 0x000fe20008410000 */
[----:B------:R-:W-:Y:S01]  /*9770*/  FMUL.FTZ R3, R3, UR4 ;  /* 0x0000000403037c20 */ /* 0x000fe20008410000 */
[----:B----4-:R-:W-:Y:S07]  /*9780*/  FFMA.FTZ R6, R195, UR4, -R47 ;  /* 0x00000004c3067c23 */ /* 0x010fee000801082f */
[----:B------:R-:W-:Y:S01]  /*9790*/  MUFU.EX2 R122, R7 ;  /* 0x00000007007a7308 */ /* 0x000fe20000000800 */
[----:B------:R-:W-:Y:S01]  /*97a0*/  FMUL.FTZ R0, R0, UR4 ;  /* 0x0000000400007c20 */ /* 0x000fe20008410000 */
[--C-:B------:R-:W-:Y:S01]  /*97b0*/  FFMA.FTZ R26, R206, UR4, -R46.reuse ;  /* 0x00000004ce1a7c23 */ /* 0x100fe2000801082e */
[--C-:B------:R-:W-:Y:S07]  /*97c0*/  FFMA.FTZ R28, R205, UR4, -R46.reuse ;  /* 0x00000004cd1c7c23 */ /* 0x100fee000801082e */
[----:B------:R-:W-:Y:S01]  /*97d0*/  MUFU.EX2 R61, R6 ;  /* 0x00000006003d7308 */ /* 0x000fe20000000800 */
[--C-:B-1----:R-:W-:Y:S01]  /*97e0*/  FFMA.FTZ R4, R176, UR4, -R46.reuse ;  /* 0x00000004b0047c23 */ /* 0x102fe2000801082e */
[----:B--2---:R-:W-:Y:S01]  /*97f0*/  F2FP.BF16.F32.PACK_AB R48, R172, R252 ;  /* 0x000000fcac30723e */ /* 0x004fe200000010ff */
[--C-:B------:R-:W-:Y:S07]  /*9800*/  FFMA.FTZ R29, R29, UR4, -R45.reuse ;  /* 0x000000041d1d7c23 */ /* 0x100fee000801082d */
[----:B------:R-:W1:Y:S01]  /*9810*/  MUFU.EX2 R3, R3 ;  /* 0x0000000300037308 */ /* 0x000e620000000800 */
[----:B------:R-:W-:Y:S01]  /*9820*/  ISETP.GT.AND P0, PT, R190, RZ, PT ;  /* 0x000000ffbe00720c */ /* 0x000fe20003f04270 */
[--C-:B---3--:R-:W-:Y:S08]  /*9830*/  FFMA.FTZ R5, R170, UR4, -R45.reuse ;  /* 0x00000004aa057c23 */ /* 0x108ff0000801082d */
[----:B------:R2:W3:Y:S10]  /*9840*/  MUFU.EX2 R60, R4 ;  /* 0x00000004003c7308 */ /* 0x0004f40000000800 */
[----:B------:R4:W-:Y:S10]  /*9850*/  MUFU.EX2 R66, R5 ;  /* 0x0000000500427308 */ /* 0x0009f40000000800 */
[----:B------:R-:W5:Y:S01]  /*9860*/  MUFU.EX2 R2, R2 ;  /* 0x0000000200027308 */ /* 0x000f620000000800 */
[C---:B-1----:R-:W-:Y:S01]  /*9870*/  FMUL.FTZ R6, R3.reuse, R142 ;  /* 0x0000008e03067220 */ /* 0x042fe20000410000 */
[C---:B------:R-:W-:Y:S08]  /*9880*/  FMUL.FTZ R7, R3.reuse, R143 ;  /* 0x0000008f03077220 */ /* 0x040ff00000410000 */
[----:B------:R-:W1:Y:S01]  /*9890*/  MUFU.EX2 R0, R0 ;  /* 0x0000000000007308 */ /* 0x000e620000000800 */
[----:B------:R-:W-:Y:S01]  /*98a0*/  FMUL.FTZ R18, R3, R150 ;  /* 0x0000009603127220 */ /* 0x000fe20000410000 */
[----:B--2---:R-:W-:Y:S01]  /*98b0*/  FFMA.FTZ R4, R169, UR4, -R45 ;  /* 0x00000004a9047c23 */ /* 0x004fe2000801082d */
[----:B---3--:R-:W-:Y:S01]  /*98c0*/  F2FP.BF16.F32.PACK_AB R49, R60, R251 ;  /* 0x000000fb3c31723e */ /* 0x008fe200000010ff */
[----:B------:R-:W-:Y:S06]  /*98d0*/  FMUL.FTZ R19, R3, R151 ;  /* 0x0000009703137220 */ /* 0x000fec0000410000 */
[----:B------:R2:W-:Y:S01]  /*98e0*/  MUFU.EX2 R199, R24 ;  /* 0x0000001800c77308 */ /* 0x0005e20000000800 */
[----:B----4-:R-:W-:Y:S09]  /*98f0*/  FFMA.FTZ R5, R171, UR4, -R46 ;  /* 0x00000004ab057c23 */ /* 0x010ff2000801082e */
[----:B------:R3:W4:Y:S01]  /*9900*/  MUFU.EX2 R123, R4 ;  /* 0x00000004007b7308 */ /* 0x0007220000000800 */
[C---:B-----5:R-:W-:Y:S01]  /*9910*/  FMUL.FTZ R8, R2.reuse, R136 ;  /* 0x0000008802087220 */ /* 0x060fe20000410000 */
[C---:B------:R-:W-:Y:S01]  /*9920*/  FMUL.FTZ R9, R2.reuse, R137 ;  /* 0x0000008902097220 */ /* 0x040fe20000410000 */
[----:B------:R-:W-:Y:S07]  /*9930*/  FMUL.FTZ R12, R2, R144 ;  /* 0x00000090020c7220 */ /* 0x000fee0000410000 */
[----:B------:R5:W5:Y:S01]  /*9940*/  MUFU.EX2 R127, R5 ;  /* 0x00000005007f7308 */ /* 0x000b620000000800 */
[C---:B-1----:R-:W-:Y:S01]  /*9950*/  FMUL.FTZ R10, R0.reuse, R138 ;  /* 0x0000008a000a7220 */ /* 0x042fe20000410000 */
[C---:B------:R-:W-:Y:S01]  /*9960*/  FMUL.FTZ R11, R0.reuse, R139 ;  /* 0x0000008b000b7220 */ /* 0x040fe20000410000 */
[----:B------:R-:W-:Y:S01]  /*9970*/  FMUL.FTZ R15, R0, R147 ;  /* 0x00000093000f7220 */ /* 0x000fe20000410000 */
[----:B------:R-:W-:Y:S01]  /*9980*/  FMUL.FTZ R13, R2, R145 ;  /* 0x00000091020d7220 */ /* 0x000fe20000410000 */
[----:B------:R-:W-:Y:S01]  /*9990*/  FMUL.FTZ R14, R0, R146 ;  /* 0x00000092000e7220 */ /* 0x000fe20000410000 */
[C---:B--2---:R-:W-:Y:S01]  /*99a0*/  FMUL.FTZ R24, R2.reuse, R156 ;  /* 0x0000009c02187220 */ /* 0x044fe20000410000 */
[----:B------:R-:W-:Y:S01]  /*99b0*/  FMUL.FTZ R25, R2, R157 ;  /* 0x0000009d02197220 */ /* 0x000fe20000410000 */
[----:B------:R-:W-:Y:S02]  /*99c0*/  FMUL.FTZ R27, R0, R159 ;  /* 0x0000009f001b7220 */ /* 0x000fe40000410000 */
[----:B------:R1:W-:Y:S01]  /*99d0*/  MUFU.EX2 R197, R28 ;  /* 0x0000001c00c57308 */ /* 0x0003e20000000800 */
[----:B---3--:R-:W-:Y:S01]  /*99e0*/  FFMA.FTZ R4, R196, UR4, -R47 ;  /* 0x00000004c4047c23 */ /* 0x008fe2000801082f */
[----:B----4-:R-:W-:Y:S08]  /*99f0*/  F2FP.BF16.F32.PACK_AB R50, R123, R66 ;  /* 0x000000427b32723e */ /* 0x010ff000000010ff */
[----:B------:R2:W-:Y:S01]  /*9a00*/  MUFU.EX2 R205, R29 ;  /* 0x0000001d00cd7308 */ /* 0x0005e20000000800 */
[----:B-----5:R-:W-:Y:S01]  /*9a10*/  FFMA.FTZ R5, R194, UR4, -R64 ;  /* 0x00000004c2057c23 */ /* 0x020fe20008010840 */
[----:B------:R-:W-:Y:S08]  /*9a20*/  F2FP.BF16.F32.PACK_AB R51, R127, R67 ;  /* 0x000000437f33723e */ /* 0x000ff000000010ff */
[----:B------:R3:W4:Y:S10]  /*9a30*/  MUFU.EX2 R250, R4 ;  /* 0x0000000400fa7308 */ /* 0x0007340000000800 */
[----:B------:R5:W-:Y:S01]  /*9a40*/  MUFU.EX2 R247, R5 ;  /* 0x0000000500f77308 */ /* 0x000be20000000800 */
[----:B-1----:R-:W-:Y:S01]  /*9a50*/  FFMA.FTZ R28, R31, UR4, -R45 ;  /* 0x000000041f1c7c23 */ /* 0x002fe2000801082d */
[----:B------:R-:W-:Y:S08]  /*9a60*/  FMUL.FTZ R31, R0, R163 ;  /* 0x000000a3001f7220 */ /* 0x000ff00000410000 */
[----:B------:R1:W-:Y:S01]  /*9a70*/  MUFU.EX2 R194, R26 ;  /* 0x0000001a00c27308 */ /* 0x0003e20000000800 */
[----:B--2---:R-:W-:Y:S01]  /*9a80*/  FFMA.FTZ R29, R200, UR4, -R46 ;  /* 0x00000004c81d7c23 */ /* 0x004fe2000801082e */
[----:B------:R-:W-:Y:S08]  /*9a90*/  MOV R200, R127 ;  /* 0x0000007f00c87202 */ /* 0x000ff00000000f00 */
[----:B------:R2:W-:Y:S01]  /*9aa0*/  MUFU.EX2 R206, R28 ;  /* 0x0000001c00ce7308 */ /* 0x0005e20000000800 */
[--C-:B---3--:R-:W-:Y:S01]  /*9ab0*/  FFMA.FTZ R4, R193, UR4, -R64.reuse ;  /* 0x00000004c1047c23 */ /* 0x108fe20008010840 */
[----:B----4-:R-:W-:Y:S08]  /*9ac0*/  F2FP.BF16.F32.PACK_AB R32, R61, R250 ;  /* 0x000000fa3d20723e */ /* 0x010ff000000010ff */
[----:B------:R3:W-:Y:S01]  /*9ad0*/  MUFU.EX2 R195, R30 ;  /* 0x0000001e00c37308 */ /* 0x0007e20000000800 */
[--C-:B-----5:R-:W-:Y:S09]  /*9ae0*/  FFMA.FTZ R5, R198, UR4, -R47.reuse ;  /* 0x00000004c6057c23 */ /* 0x120ff2000801082f */
[----:B------:R4:W5:Y:S01]  /*9af0*/  MUFU.EX2 R65, R4 ;  /* 0x0000000400417308 */ /* 0x0009620000000800 */
[----:B-1----:R-:W-:Y:S09]  /*9b00*/  FMUL.FTZ R26, R0, R158 ;  /* 0x0000009e001a7220 */ /* 0x002ff20000410000 */
[----:B------:R1:W-:Y:S01]  /*9b10*/  MUFU.EX2 R89, R5 ;  /* 0x0000000500597308 */ /* 0x0003e20000000800 */
[----:B--2---:R-:W-:Y:S09]  /*9b20*/  FMUL.FTZ R28, R2, R160 ;  /* 0x000000a0021c7220 */ /* 0x004ff20000410000 */
[----:B------:R2:W-:Y:S01]  /*9b30*/  MUFU.EX2 R198, R29 ;  /* 0x0000001d00c67308 */ /* 0x0005e20000000800 */
[----:B---3--:R-:W-:Y:S01]  /*9b40*/  FMUL.FTZ R30, R0, R162 ;  /* 0x000000a2001e7220 */ /* 0x008fe20000410000 */
[----:B----4-:R-:W-:Y:S01]  /*9b50*/  FFMA.FTZ R4, R179, UR4, -R47 ;  /* 0x00000004b3047c23 */ /* 0x010fe2000801082f */
[----:B-----5:R-:W-:Y:S01]  /*9b60*/  F2FP.BF16.F32.PACK_AB R33, R65, R247 ;  /* 0x000000f74121723e */ /* 0x020fe200000010ff */
[--C-:B-1----:R-:W-:Y:S06]  /*9b70*/  FFMA.FTZ R5, R178, UR4, -R64.reuse ;  /* 0x00000004b2057c23 */ /* 0x102fec0008010840 */
[----:B------:R1:W3:Y:S01]  /*9b80*/  MUFU.EX2 R126, R4 ;  /* 0x00000004007e7308 */ /* 0x0002e20000000800 */
[----:B--2---:R-:W-:Y:S09]  /*9b90*/  FMUL.FTZ R29, R2, R161 ;  /* 0x000000a1021d7220 */ /* 0x004ff20000410000 */
[----:B------:R2:W4:Y:S01]  /*9ba0*/  MUFU.EX2 R90, R5 ;  /* 0x00000005005a7308 */ /* 0x0005220000000800 */
[----:B-1----:R-:W-:Y:S01]  /*9bb0*/  FMUL.FTZ R4, R40, R140 ;  /* 0x0000008c28047220 */ /* 0x002fe20000410000 */
[----:B---3--:R-:W-:Y:S02]  /*9bc0*/  F2FP.BF16.F32.PACK_AB R34, R126, R89 ;  /* 0x000000597e22723e */ /* 0x008fe400000010ff */
[----:B------:R-:W-:Y:S01]  /*9bd0*/  MOV R207, R126 ;  /* 0x0000007e00cf7202 */ /* 0x000fe20000000f00 */
[----:B--2---:R-:W-:Y:S01]  /*9be0*/  FMUL.FTZ R5, R40, R141 ;  /* 0x0000008d28057220 */ /* 0x004fe20000410000 */
[----:B----4-:R-:W-:Y:S06]  /*9bf0*/  F2FP.BF16.F32.PACK_AB R35, R122, R90 ;  /* 0x0000005a7a23723e */ /* 0x010fec00000010ff */
[-C--:B------:R-:W-:Y:S08]  /*9c00*/  HMMA.16816.F32.BF16 R4, R48, R20.reuse, R4 ;  /* 0x000000143004723c */ /* 0x080ff00000041804 */
[C---:B------:R-:W-:Y:S04]  /*9c10*/  HMMA.16816.F32.BF16 R8, R32.reuse, R20, R8 ;  /* 0x000000142008723c */ /* 0x040fe80000041808 */
[----:B------:R-:W-:Y:S01]  /*9c20*/  FFMA.FTZ R21, R210, UR4, -R45 ;  /* 0x00000004d2157c23 */ /* 0x000fe2000801082d */
[C---:B------:R-:W-:Y:S01]  /*9c30*/  FMUL.FTZ R20, R40.reuse, R152 ;  /* 0x0000009828147220 */ /* 0x040fe20000410000 */
[----:B------:R-:W-:Y:S02]  /*9c40*/  MOV R210, R122 ;  /* 0x0000007a00d27202 */ /* 0x000fe40000000f00 */
[-C--:B------:R-:W-:Y:S01]  /*9c50*/  HMMA.16816.F32.BF16 R12, R32, R22.reuse, R12 ;  /* 0x00000016200c723c */ /* 0x080fe2000004180c */
[----:B------:R1:W2:Y:S07]  /*9c60*/  MUFU.EX2 R196, R21 ;  /* 0x0000001500c47308 */ /* 0x0002ae0000000800 */
[C---:B------:R-:W-:Y:S04]  /*9c70*/  HMMA.16816.F32.BF16 R16, R48.reuse, R22, R16 ;  /* 0x000000163010723c */ /* 0x040fe80000041810 */
[C---:B------:R-:W-:Y:S01]  /*9c80*/  FMUL.FTZ R23, R3.reuse, R155 ;  /* 0x0000009b03177220 */ /* 0x040fe20000410000 */
[----:B------:R-:W-:Y:S01]  /*9c90*/  FMUL.FTZ R22, R3, R154 ;  /* 0x0000009a03167220 */ /* 0x000fe20000410000 */
[----:B-1----:R-:W-:Y:S07]  /*9ca0*/  FMUL.FTZ R21, R40, R153 ;  /* 0x0000009928157220 */ /* 0x002fee0000410000 */
[-C--:B------:R-:W-:Y:S08]  /*9cb0*/  HMMA.16816.F32.BF16 R20, R48, R52.reuse, R20 ;  /* 0x000000343014723c */ /* 0x080ff00000041814 */
[C---:B------:R-:W-:Y:S04]  /*9cc0*/  HMMA.16816.F32.BF16 R24, R32.reuse, R52, R24 ;  /* 0x000000342018723c */ /* 0x040fe80000041818 */
[--C-:B------:R-:W-:Y:S01]  /*9cd0*/  FFMA.FTZ R52, R218, UR4, -R47.reuse ;  /* 0x00000004da347c23 */ /* 0x100fe2000801082f */
[--C-:B------:R-:W-:Y:S01]  /*9ce0*/  FFMA.FTZ R53, R217, UR4, -R47.reuse ;  /* 0x00000004d9357c23 */ /* 0x100fe2000801082f */
[----:B------:R-:W-:Y:S02]  /*9cf0*/  MOV R218, R123 ;  /* 0x0000007b00da7202 */ /* 0x000fe40000000f00 */
[-C--:B------:R-:W-:Y:S01]  /*9d00*/  HMMA.16816.F32.BF16 R28, R32, R54.reuse, R28 ;  /* 0x00000036201c723c */ /* 0x080fe2000004181c */
[----:B------:R1:W-:Y:S02]  /*9d10*/  MUFU.EX2 R175, R52 ;  /* 0x0000003400af7308 */ /* 0x0003e40000000800 */
[--C-:B------:R-:W-:Y:S01]  /*9d20*/  FFMA.FTZ R33, R215, UR4, -R47.reuse ;  /* 0x00000004d7217c23 */ /* 0x100fe2000801082f */
[----:B------:R-:W-:Y:S07]  /*9d30*/  FMUL.FTZ R32, R40, R164 ;  /* 0x000000a428207220 */ /* 0x000fee0000410000 */
[----:B------:R3:W-:Y:S01]  /*9d40*/  MUFU.EX2 R193, R53 ;  /* 0x0000003500c17308 */ /* 0x0007e20000000800 */
[C---:B------:R-:W-:Y:S01]  /*9d50*/  FMUL.FTZ R34, R3.reuse, R166 ;  /* 0x000000a603227220 */ /* 0x040fe20000410000 */
[----:B------:R-:W-:Y:S01]  /*9d60*/  FMUL.FTZ R35, R3, R167 ;  /* 0x000000a703237220 */ /* 0x000fe20000410000 */
[----:B------:R-:W-:Y:S07]  /*9d70*/  MOV R215, R66 ;  /* 0x0000004200d77202 */ /* 0x000fee0000000f00 */
[----:B------:R4:W-:Y:S01]  /*9d80*/  MUFU.EX2 R179, R33 ;  /* 0x0000002100b37308 */ /* 0x0009e20000000800 */
[----:B------:R-:W-:Y:S01]  /*9d90*/  FFMA.FTZ R66, R233, UR4, -R47 ;  /* 0x00000004e9427c23 */ /* 0x000fe2000801082f */
[----:B------:R-:W-:Y:S01]  /*9da0*/  MOV R217, R90 ;  /* 0x0000005a00d97202 */ /* 0x000fe20000000f00 */
[--C-:B------:R-:W-:Y:S07]  /*9db0*/  FFMA.FTZ R90, R129, UR4, -R45.reuse ;  /* 0x00000004815a7c23 */ /* 0x100fee000801082d */
[----:B------:R5:W-:Y:S01]  /*9dc0*/  MUFU.EX2 R157, R66 ;  /* 0x00000042009d7308 */ /* 0x000be20000000800 */
[--C-:B-1----:R-:W-:Y:S01]  /*9dd0*/  FFMA.FTZ R52, R221, UR4, -R64.reuse ;  /* 0x00000004dd347c23 */ /* 0x102fe20008010840 */
[----:B------:R-:W-:Y:S01]  /*9de0*/  MOV R221, R89 ;  /* 0x0000005900dd7202 */ /* 0x000fe20000000f00 */
[----:B------:R-:W-:Y:S07]  /*9df0*/  FFMA.FTZ R89, R128, UR4, -R45 ;  /* 0x0000000480597c23 */ /* 0x000fee000801082d */
[----:B------:R-:W-:Y:S01]  /*9e00*/  MUFU.EX2 R90, R90 ;  /* 0x0000005a005a7308 */ /* 0x000fe20000000800 */
[----:B---3--:R-:W-:Y:S01]  /*9e10*/  FFMA.FTZ R53, R219, UR4, -R64 ;  /* 0x00000004db357c23 */ /* 0x008fe20008010840 */
[----:B------:R-:W-:Y:S01]  /*9e20*/  MOV R219, R67 ;  /* 0x0000004300db7202 */ /* 0x000fe20000000f00 */
[----:B------:R-:W-:Y:S07]  /*9e30*/  FFMA.FTZ R67, R204, UR4, -R46 ;  /* 0x00000004cc437c23 */ /* 0x000fee000801082e */
[----:B------:R1:W-:Y:S01]  /*9e40*/  MUFU.EX2 R173, R52 ;  /* 0x0000003400ad7308 */ /* 0x0003e20000000800 */
[----:B----4-:R-:W-:Y:S09]  /*9e50*/  FMUL.FTZ R33, R40, R165 ;  /* 0x000000a528217220 */ /* 0x010ff20000410000 */
[----:B------:R3:W-:Y:S01]  /*9e60*/  MUFU.EX2 R178, R53 ;  /* 0x0000003500b27308 */ /* 0x0007e20000000800 */
[--C-:B-----5:R-:W-:Y:S01]  /*9e70*/  FFMA.FTZ R66, R230, UR4, -R64.reuse ;  /* 0x00000004e6427c23 */ /* 0x120fe20008010840 */
[----:B------:R-:W-:Y:S08]  /*9e80*/  HMMA.16816.F32.BF16 R32, R48, R54, R32 ;  /* 0x000000363020723c */ /* 0x000ff00000041820 */
[----:B------:R4:W-:Y:S01]  /*9e90*/  MUFU.EX2 R180, R67 ;  /* 0x0000004300b47308 */ /* 0x0009e20000000800 */
[----:B--2---:R-:W-:Y:S09]  /*9ea0*/  F2FP.BF16.F32.PACK_AB R48, R199, R196 ;  /* 0x000000c4c730723e */ /* 0x004ff200000010ff */
[----:B------:R2:W-:Y:S01]  /*9eb0*/  MUFU.EX2 R149, R66 ;  /* 0x0000004200957308 */ /* 0x0005e20000000800 */
[--C-:B-1----:R-:W-:Y:S01]  /*9ec0*/  FFMA.FTZ R52, R214, UR4, -R47.reuse ;  /* 0x00000004d6347c23 */ /* 0x102fe2000801082f */
[----:B------:R-:W-:Y:S02]  /*9ed0*/  F2FP.BF16.F32.PACK_AB R49, R197, R194 ;  /* 0x000000c2c531723e */ /* 0x000fe400000010ff */
[----:B------:R-:W-:Y:S06]  /*9ee0*/  F2FP.BF16.F32.PACK_AB R50, R206, R205 ;  /* 0x000000cdce32723e */ /* 0x000fec00000010ff */
[----:B------:R1:W5:Y:S01]  /*9ef0*/  MUFU.EX2 R182, R52 ;  /* 0x0000003400b67308 */ /* 0x0003620000000800 */
[----:B---3--:R-:W-:Y:S01]  /*9f00*/  FFMA.FTZ R53, R213, UR4, -R64 ;  /* 0x00000004d5357c23 */ /* 0x008fe20008010840 */
[----:B------:R-:W-:Y:S02]  /*9f10*/  F2FP.BF16.F32.PACK_AB R51, R198, R195 ;  /* 0x000000c3c633723e */ /* 0x000fe400000010ff */
[----:B------:R-:W-:Y:S06]  /*9f20*/  MOV R213, R61 ;  /* 0x0000003d00d57202 */ /* 0x000fec0000000f00 */
[----:B------:R3:W-:Y:S01]  /*9f30*/  MUFU.EX2 R177, R53 ;  /* 0x0000003500b17308 */ /* 0x0007e20000000800 */
[--C-:B----4-:R-:W-:Y:S01]  /*9f40*/  FFMA.FTZ R67, R212, UR4, -R46.reuse ;  /* 0x00000004d4437c23 */ /* 0x110fe2000801082e */
[----:B------:R-:W-:Y:S01]  /*9f50*/  MOV R214, R65 ;  /* 0x0000004100d67202 */ /* 0x000fe20000000f00 */
[----:B------:R-:W-:Y:S01]  /*9f60*/  FFMA.FTZ R65, R203, UR4, -R46 ;  /* 0x00000004cb417c23 */ /* 0x000fe2000801082e */
[-C--:B------:R-:W-:Y:S06]  /*9f70*/  HMMA.16816.F32.BF16 R4, R48, R56.reuse, R4 ;  /* 0x000000383004723c */ /* 0x080fec0000041804 */
[----:B------:R4:W-:Y:S01]  /*9f80*/  MUFU.EX2 R159, R67 ;  /* 0x00000043009f7308 */ /* 0x0009e20000000800 */
[--C-:B--2---:R-:W-:Y:S01]  /*9f90*/  FFMA.FTZ R66, R243, UR4, -R47.reuse ;  /* 0x00000004f3427c23 */ /* 0x104fe2000801082f */
[----:B-1----:R-:W-:Y:S01]  /*9fa0*/  FFMA.FTZ R52, R216, UR4, -R64 ;  /* 0x00000004d8347c23 */ /* 0x002fe20008010840 */
[----:B-----5:R-:W-:Y:S07]  /*9fb0*/  F2FP.BF16.F32.PACK_AB R54, R182, R179 ;  /* 0x000000b3b636723e */ /* 0x020fee00000010ff */
[----:B------:R1:W-:Y:S01]  /*9fc0*/  MUFU.EX2 R176, R65 ;  /* 0x0000004100b07308 */ /* 0x0003e20000000800 */
[----:B------:R-:W-:Y:S02]  /*9fd0*/  MOV R216, R60 ;  /* 0x0000003c00d87202 */ /* 0x000fe40000000f00 */
[----:B---3--:R-:W-:Y:S07]  /*9fe0*/  F2FP.BF16.F32.PACK_AB R53, R178, R173 ;  /* 0x000000adb235723e */ /* 0x008fee00000010ff */
[----:B------:R2:W3:Y:S01]  /*9ff0*/  MUFU.EX2 R181, R52 ;  /* 0x0000003400b57308 */ /* 0x0004e20000000800 */
[----:B------:R-:W5:Y:S09]  /*a000*/  LDSM.16.MT88.4 R60, [R185+0x4400] ;  /* 0x00440000b93c783b */ /* 0x000f720000004200 */
[----:B------:R3:W-:Y:S01]  /*a010*/  MUFU.EX2 R146, R66 ;  /* 0x0000004200927308 */ /* 0x0007e20000000800 */
[----:B----4-:R-:W-:Y:S01]  /*a020*/  FFMA.FTZ R67, R83, UR4, -R46 ;  /* 0x0000000453437c23 */ /* 0x010fe2000801082e */
[--C-:B------:R-:W-:Y:S08]  /*a030*/  FFMA.FTZ R83, R44, UR4, -R64.reuse ;  /* 0x000000042c537c23 */ /* 0x100ff00008010840 */
[----:B------:R-:W-:Y:S01]  /*a040*/  MUFU.EX2 R89, R89 ;  /* 0x0000005900597308 */ /* 0x000fe20000000800 */
[----:B-1----:R-:W-:Y:S09]  /*a050*/  FFMA.FTZ R65, R232, UR4, -R47 ;  /* 0x00000004e8417c23 */ /* 0x002ff2000801082f */
[----:B------:R-:W-:Y:S01]  /*a060*/  MUFU.EX2 R144, R67 ;  /* 0x0000004300907308 */ /* 0x000fe20000000800 */
[----:B--2---:R-:W-:Y:S02]  /*a070*/  F2FP.BF16.F32.PACK_AB R52, R193, R175 ;  /* 0x000000afc134723e */ /* 0x004fe400000010ff */
[----:B---3--:R-:W-:Y:S07]  /*a080*/  F2FP.BF16.F32.PACK_AB R55, R181, R177 ;  /* 0x000000b1b537723e */ /* 0x008fee00000010ff */
[----:B------:R1:W-:Y:S01]  /*a090*/  MUFU.EX2 R167, R65 ;  /* 0x0000004100a77308 */ /* 0x0003e20000000800 */
[----:B------:R-:W-:Y:S09]  /*a0a0*/  FFMA.FTZ R66, R241, UR4, -R64 ;  /* 0x00000004f1427c23 */ /* 0x000ff20008010840 */
[----:B------:R-:W-:Y:S01]  /*a0b0*/  MUFU.EX2 R83, R83 ;  /* 0x0000005300537308 */ /* 0x000fe20000000800 */
[C---:B------:R-:W-:Y:S09]  /*a0c0*/  HMMA.16816.F32.BF16 R8, R52.reuse, R56, R8 ;  /* 0x000000383408723c */ /* 0x040ff20000041808 */
[----:B------:R2:W-:Y:S01]  /*a0d0*/  MUFU.EX2 R141, R66 ;  /* 0x00000042008d7308 */ /* 0x0005e20000000800 */
[--C-:B------:R-:W-:Y:S01]  /*a0e0*/  FFMA.FTZ R56, R222, UR4, -R45.reuse ;  /* 0x00000004de387c23 */ /* 0x100fe2000801082d */
[--C-:B------:R-:W-:Y:S01]  /*a0f0*/  FFMA.FTZ R57, R226, UR4, -R45.reuse ;  /* 0x00000004e2397c23 */ /* 0x100fe2000801082d */
[----:B------:R-:W-:Y:S01]  /*a100*/  MOV R226, R172 ;  /* 0x000000ac00e27202 */ /* 0x000fe20000000f00 */
[----:B------:R-:W3:Y:S01]  /*a110*/  LDL.LU R222, [R1+0x10] ;  /* 0x0000100001de7983 */ /* 0x000ee20000300800 */
[-C--:B------:R-:W-:Y:S05]  /*a120*/  HMMA.16816.F32.BF16 R12, R52, R58.reuse, R12 ;  /* 0x0000003a340c723c */ /* 0x080fea000004180c */
[----:B------:R4:W-:Y:S01]  /*a130*/  MUFU.EX2 R171, R57 ;  /* 0x0000003900ab7308 */ /* 0x0009e20000000800 */
[--C-:B-1----:R-:W-:Y:S01]  /*a140*/  FFMA.FTZ R65, R211, UR4, -R46.reuse ;  /* 0x00000004d3417c23 */ /* 0x102fe2000801082e */
[----:B------:R-:W-:Y:S08]  /*a150*/  FFMA.FTZ R67, R96, UR4, -R45 ;  /* 0x0000000460437c23 */ /* 0x000ff0000801082d */
[----:B------:R1:W1:Y:S01]  /*a160*/  MUFU.EX2 R172, R56 ;  /* 0x0000003800ac7308 */ /* 0x0002620000000800 */
[C---:B------:R-:W-:Y:S09]  /*a170*/  HMMA.16816.F32.BF16 R16, R48.reuse, R58, R16 ;  /* 0x0000003a3010723c */ /* 0x040ff20000041810 */
[----:B------:R1:W-:Y:S01]  /*a180*/  MUFU.EX2 R160, R65 ;  /* 0x0000004100a07308 */ /* 0x0003e20000000800 */
[--C-:B--2---:R-:W-:Y:S01]  /*a190*/  FFMA.FTZ R66, R72, UR4, -R47.reuse ;  /* 0x0000000448427c23 */ /* 0x104fe2000801082f */
[--C-:B------:R-:W-:Y:S01]  /*a1a0*/  FFMA.FTZ R72, R105, UR4, -R47.reuse ;  /* 0x0000000469487c23 */ /* 0x100fe2000801082f */
[--C-:B----4-:R-:W-:Y:S01]  /*a1b0*/  FFMA.FTZ R57, R220, UR4, -R46.reuse ;  /* 0x00000004dc397c23 */ /* 0x110fe2000801082e */
[-C--:B-----5:R-:W-:Y:S01]  /*a1c0*/  HMMA.16816.F32.BF16 R20, R48, R60.reuse, R20 ;  /* 0x0000003c3014723c */ /* 0x0a0fe20000041814 */
[----:B------:R-:W2:Y:S05]  /*a1d0*/  LDL.LU R220, [R1+0x14] ;  /* 0x0000140001dc7983 */ /* 0x000eaa0000300800 */
[----:B------:R-:W-:Y:S01]  /*a1e0*/  MUFU.EX2 R127, R66 ;  /* 0x00000042007f7308 */ /* 0x000fe20000000800 */
[----:B-1----:R-:W-:Y:S02]  /*a1f0*/  FFMA.FTZ R56, R223, UR4, -R46 ;  /* 0x00000004df387c23 */ /* 0x002fe4000801082e */
[----:B------:R-:W4:Y:S07]  /*a200*/  LDL.LU R223, [R1+0xc] ;  /* 0x00000c0001df7983 */ /* 0x000f2e0000300800 */
[----:B------:R1:W-:Y:S01]  /*a210*/  MUFU.EX2 R170, R57 ;  /* 0x0000003900aa7308 */ /* 0x0003e20000000800 */
[--C-:B------:R-:W-:Y:S01]  /*a220*/  FFMA.FTZ R65, R242, UR4, -R47.reuse ;  /* 0x00000004f2417c23 */ /* 0x100fe2000801082f */
[C---:B------:R-:W-:Y:S08]  /*a230*/  HMMA.16816.F32.BF16 R24, R52.reuse, R60, R24 ;  /* 0x0000003c3418723c */ /* 0x040ff00000041818 */
[----:B------:R5:W5:Y:S01]  /*a240*/  MUFU.EX2 R174, R56 ;  /* 0x0000003800ae7308 */ /* 0x000b620000000800 */
[--C-:B------:R-:W-:Y:S01]  /*a250*/  FFMA.FTZ R60, R235, UR4, -R64.reuse ;  /* 0x00000004eb3c7c23 */ /* 0x100fe20008010840 */
[----:B------:R-:W-:Y:S08]  /*a260*/  FFMA.FTZ R61, R225, UR4, -R47 ;  /* 0x00000004e13d7c23 */ /* 0x000ff0000801082f */
[----:B------:R5:W-:Y:S01]  /*a270*/  MUFU.EX2 R148, R65 ;  /* 0x0000004100947308 */ /* 0x000be20000000800 */
[-C--:B------:R-:W-:Y:S09]  /*a280*/  HMMA.16816.F32.BF16 R28, R52, R62.reuse, R28 ;  /* 0x0000003e341c723c */ /* 0x080ff2000004181c */
[----:B------:R5:W5:Y:S01]  /*a290*/  MUFU.EX2 R166, R60 ;  /* 0x0000003c00a67308 */ /* 0x000b620000000800 */
[--C-:B------:R-:W-:Y:S01]  /*a2a0*/  FFMA.FTZ R53, R228, UR4, -R64.reuse ;  /* 0x00000004e4357c23 */ /* 0x100fe20008010840 */
[--C-:B-1----:R-:W-:Y:S01]  /*a2b0*/  FFMA.FTZ R57, R202, UR4, -R45.reuse ;  /* 0x00000004ca397c23 */ /* 0x102fe2000801082d */
[----:B------:R-:W-:Y:S01]  /*a2c0*/  FFMA.FTZ R52, R227, UR4, -R64 ;  /* 0x00000004e3347c23 */ /* 0x000fe20008010840 */
[----:B------:R-:W3:Y:S06]  /*a2d0*/  LDL.LU R202, [R1+0x8] ;  /* 0x0000080001ca7983 */ /* 0x000eec0000300800 */
[----:B------:R-:W-:Y:S01]  /*a2e0*/  MUFU.EX2 R169, R61 ;  /* 0x0000003d00a97308 */ /* 0x000fe20000000800 */
[----:B------:R-:W-:Y:S09]  /*a2f0*/  HMMA.16816.F32.BF16 R32, R48, R62, R32 ;  /* 0x0000003e3020723c */ /* 0x000ff20000041820 */
[----:B------:R-:W-:Y:S01]  /*a300*/  MUFU.EX2 R183, R57 ;  /* 0x0000003900b77308 */ /* 0x000fe20000000800 */
[----:B-----5:R-:W-:Y:S01]  /*a310*/  FFMA.FTZ R56, R201, UR4, -R45 ;  /* 0x00000004c9387c23 */ /* 0x020fe2000801082d */
[----:B------:R-:W-:Y:S01]  /*a320*/  F2FP.BF16.F32.PACK_AB R48, R172, R171 ;  /* 0x000000abac30723e */ /* 0x000fe200000010ff */
[----:B------:R-:W-:Y:S07]  /*a330*/  FFMA.FTZ R65, R82, UR4, -R46 ;  /* 0x0000000452417c23 */ /* 0x000fee000801082e */
[----:B------:R1:W-:Y:S01]  /*a340*/  MUFU.EX2 R164, R53 ;  /* 0x0000003500a47308 */ /* 0x0003e20000000800 */
[----:B------:R-:W-:Y:S01]  /*a350*/  FFMA.FTZ R60, R224, UR4, -R47 ;  /* 0x00000004e03c7c23 */ /* 0x000fe2000801082f */
[----:B------:R-:W-:Y:S01]  /*a360*/  F2FP.BF16.F32.PACK_AB R49, R174, R170 ;  /* 0x000000aaae31723e */ /* 0x000fe200000010ff */
[----:B------:R-:W-:Y:S07]  /*a370*/  FFMA.FTZ R66, R74, UR4, -R64 ;  /* 0x000000044a427c23 */ /* 0x000fee0008010840 */
[----:B------:R5:W5:Y:S01]  /*a380*/  MUFU.EX2 R192, R56 ;  /* 0x0000003800c07308 */ /* 0x000b620000000800 */
[----:B------:R-:W-:Y:S01]  /*a390*/  F2FP.BF16.F32.PACK_AB R51, R180, R176 ;  /* 0x000000b0b433723e */ /* 0x000fe200000010ff */
[--C-:B------:R-:W-:Y:S01]  /*a3a0*/  FFMA.FTZ R74, R113, UR4, -R45.reuse ;  /* 0x00000004714a7c23 */ /* 0x100fe2000801082d */
[----:B------:R-:W-:Y:S07]  /*a3b0*/  FFMA.FTZ R82, R117, UR4, -R45 ;  /* 0x0000000475527c23 */ /* 0x000fee000801082d */
[----:B------:R-:W5:Y:S10]  /*a3c0*/  MUFU.EX2 R168, R60 ;  /* 0x0000003c00a87308 */ /* 0x000f740000000800 */
[----:B------:R5:W5:Y:S01]  /*a3d0*/  MUFU.EX2 R165, R52 ;  /* 0x0000003400a57308 */ /* 0x000b620000000800 */
[----:B-1----:R-:W-:Y:S09]  /*a3e0*/  F2FP.BF16.F32.PACK_AB R53, R166, R149 ;  /* 0x00000095a635723e */ /* 0x002ff200000010ff */
[----:B------:R1:W-:Y:S01]  /*a3f0*/  MUFU.EX2 R142, R65 ;  /* 0x00000041008e7308 */ /* 0x0003e20000000800 */
[----:B-----5:R-:W5:Y:S01]  /*a400*/  LDSM.16.MT88.4 R56, [R135+0x4800] ;  /* 0x004800008738783b */ /* 0x020f620000004200 */
[----:B------:R-:W-:Y:S08]  /*a410*/  F2FP.BF16.F32.PACK_AB R50, R192, R183 ;  /* 0x000000b7c032723e */ /* 0x000ff000000010ff */
[----:B------:R-:W-:Y:S01]  /*a420*/  MUFU.EX2 R74, R74 ;  /* 0x0000004a004a7308 */ /* 0x000fe20000000800 */
[----:B------:R-:W-:Y:S09]  /*a430*/  F2FP.BF16.F32.PACK_AB R54, R168, R169 ;  /* 0x000000a9a836723e */ /* 0x000ff200000010ff */
[----:B------:R5:W-:Y:S01]  /*a440*/  MUFU.EX2 R123, R66 ;  /* 0x00000042007b7308 */ /* 0x000be20000000800 */
[----:B------:R-:W5:Y:S01]  /*a450*/  LDSM.16.MT88.4 R60, [R185+0x4800] ;  /* 0x00480000b93c783b */ /* 0x000f620000004200 */
[----:B------:R-:W-:Y:S08]  /*a460*/  F2FP.BF16.F32.PACK_AB R52, R167, R157 ;  /* 0x0000009da734723e */ /* 0x000ff000000010ff */
[----:B------:R-:W-:Y:S01]  /*a470*/  MUFU.EX2 R72, R72 ;  /* 0x0000004800487308 */ /* 0x000fe20000000800 */
[----:B------:R-:W-:Y:S01]  /*a480*/  F2FP.BF16.F32.PACK_AB R55, R165, R164 ;  /* 0x000000a4a537723e */ /* 0x000fe200000010ff */
[----:B-1----:R-:W-:Y:S01]  /*a490*/  FFMA.FTZ R65, R73, UR4, -R47 ;  /* 0x0000000449417c23 */ /* 0x002fe2000801082f */
[----:B------:R-:W-:Y:S07]  /*a4a0*/  FFMA.FTZ R73, R114, UR4, -R46 ;  /* 0x0000000472497c23 */ /* 0x000fee000801082e */
[----:B------:R-:W-:Y:S10]  /*a4b0*/  MUFU.EX2 R82, R82 ;  /* 0x0000005200527308 */ /* 0x000ff40000000800 */
[----:B------:R1:W-:Y:S01]  /*a4c0*/  MUFU.EX2 R132, R65 ;  /* 0x0000004100847308 */ /* 0x0003e20000000800 */
[--C-:B-----5:R-:W-:Y:S09]  /*a4d0*/  FFMA.FTZ R66, R97, UR4, -R45.reuse ;  /* 0x0000000461427c23 */ /* 0x120ff2000801082d */
[----:B------:R-:W-:Y:S10]  /*a4e0*/  MUFU.EX2 R73, R73 ;  /* 0x0000004900497308 */ /* 0x000ff40000000800 */
[----:B------:R5:W-:Y:S01]  /*a4f0*/  MUFU.EX2 R114, R66 ;  /* 0x0000004200727308 */ /* 0x000be20000000800 */
[----:B-1----:R-:W-:Y:S01]  /*a500*/  FFMA.FTZ R65, R84, UR4, -R45 ;  /* 0x0000000454417c23 */ /* 0x002fe2000801082d */
[----:B------:R-:W-:Y:S08]  /*a510*/  FFMA.FTZ R84, R43, UR4, -R64 ;  /* 0x000000042b547c23 */ /* 0x000ff00008010840 */
[----:B------:R1:W-:Y:S01]  /*a520*/  MUFU.EX2 R122, R65 ;  /* 0x00000041007a7308 */ /* 0x0003e20000000800 */
[-C--:B------:R-:W-:Y:S09]  /*a530*/  HMMA.16816.F32.BF16 R4, R48, R56.reuse, R4 ;  /* 0x000000383004723c */ /* 0x080ff20000041804 */
[----:B------:R-:W-:Y:S01]  /*a540*/  MUFU.EX2 R84, R84 ;  /* 0x0000005400547308 */ /* 0x000fe20000000800 */
[----:B-----5:R-:W-:Y:S01]  /*a550*/  FFMA.FTZ R66, R104, UR4, -R47 ;  /* 0x0000000468427c23 */ /* 0x020fe2000801082f */
[C---:B------:R-:W-:Y:S08]  /*a560*/  HMMA.16816.F32.BF16 R8, R52.reuse, R56, R8 ;  /* 0x000000383408723c */ /* 0x040ff00000041808 */
[----:B------:R-:W-:Y:S01]  /*a570*/  MUFU.EX2 R66, R66 ;  /* 0x0000004200427308 */ /* 0x000fe20000000800 */
[--C-:B------:R-:W-:Y:S01]  /*a580*/  FFMA.FTZ R57, R238, UR4, -R45.reuse ;  /* 0x00000004ee397c23 */ /* 0x100fe2000801082d */
[----:B------:R-:W-:Y:S01]  /*a590*/  FFMA.FTZ R56, R231, UR4, -R45 ;  /* 0x00000004e7387c23 */ /* 0x000fe2000801082d */
[--C-:B-1----:R-:W-:Y:S01]  /*a5a0*/  FFMA.FTZ R65, R99, UR4, -R46.reuse ;  /* 0x0000000463417c23 */ /* 0x102fe2000801082e */
[-C--:B------:R-:W-:Y:S06]  /*a5b0*/  HMMA.16816.F32.BF16 R12, R52, R58.reuse, R12 ;  /* 0x0000003a340c723c */ /* 0x080fec000004180c */
[----:B------:R1:W-:Y:S10]  /*a5c0*/  MUFU.EX2 R151, R57 ;  /* 0x0000003900977308 */ /* 0x0003f40000000800 */
[----:B------:R5:W5:Y:S01]  /*a5d0*/  MUFU.EX2 R161, R56 ;  /* 0x0000003800a17308 */ /* 0x000b620000000800 */
[C---:B------:R-:W-:Y:S04]  /*a5e0*/  HMMA.16816.F32.BF16 R16, R48.reuse, R58, R16 ;  /* 0x0000003a3010723c */ /* 0x040fe80000041810 */
[--C-:B-1----:R-:W-:Y:S04]  /*a5f0*/  FFMA.FTZ R57, R229, UR4, -R46.reuse ;  /* 0x00000004e5397c23 */ /* 0x102fe8000801082e */
[-C--:B------:R-:W-:Y:S03]  /*a600*/  HMMA.16816.F32.BF16 R20, R48, R60.reuse, R20 ;  /* 0x0000003c3014723c */ /* 0x080fe60000041814 */
[----:B-----5:R-:W-:Y:S01]  /*a610*/  FFMA.FTZ R56, R234, UR4, -R46 ;  /* 0x00000004ea387c23 */ /* 0x020fe2000801082e */
[----:B------:R1:W-:Y:S04]  /*a620*/  MUFU.EX2 R150, R57 ;  /* 0x0000003900967308 */ /* 0x0003e80000000800 */
[C---:B------:R-:W-:Y:S06]  /*a630*/  HMMA.16816.F32.BF16 R24, R52.reuse, R60, R24 ;  /* 0x0000003c3418723c */ /* 0x040fec0000041818 */
[----:B------:R5:W5:Y:S01]  /*a640*/  MUFU.EX2 R158, R56 ;  /* 0x00000038009e7308 */ /* 0x000b620000000800 */
[--C-:B------:R-:W-:Y:S01]  /*a650*/  FFMA.FTZ R60, R244, UR4, -R64.reuse ;  /* 0x00000004f43c7c23 */ /* 0x100fe20008010840 */
[----:B------:R-:W-:Y:S01]  /*a660*/  FFMA.FTZ R61, R237, UR4, -R47 ;  /* 0x00000004ed3d7c23 */ /* 0x000fe2000801082f */
[-C--:B------:R-:W-:Y:S07]  /*a670*/  HMMA.16816.F32.BF16 R28, R52, R62.reuse, R28 ;  /* 0x0000003e341c723c */ /* 0x080fee000004181c */
[----:B------:R2:W-:Y:S01]  /*a680*/  MUFU.EX2 R152, R60 ;  /* 0x0000003c00987308 */ /* 0x0005e20000000800 */
[--C-:B-1----:R-:W-:Y:S01]  /*a690*/  FFMA.FTZ R57, R209, UR4, -R45.reuse ;  /* 0x00000004d1397c23 */ /* 0x102fe2000801082d */
[--C-:B------:R-:W-:Y:S01]  /*a6a0*/  FFMA.FTZ R52, R239, UR4, -R64.reuse ;  /* 0x00000004ef347c23 */ /* 0x100fe20008010840 */
[----:B------:R-:W-:Y:S07]  /*a6b0*/  FFMA.FTZ R53, R240, UR4, -R64 ;  /* 0x00000004f0357c23 */ /* 0x000fee0008010840 */
[----:B------:R-:W-:Y:S01]  /*a6c0*/  MUFU.EX2 R156, R61 ;  /* 0x0000003d009c7308 */ /* 0x000fe20000000800 */
[----:B-----5:R-:W-:Y:S01]  /*a6d0*/  FFMA.FTZ R56, R208, UR4, -R45 ;  /* 0x00000004d0387c23 */ /* 0x020fe2000801082d */
[----:B------:R-:W-:Y:S08]  /*a6e0*/  HMMA.16816.F32.BF16 R32, R48, R62, R32 ;  /* 0x0000003e3020723c */ /* 0x000ff00000041820 */
[----:B------:R-:W-:Y:S01]  /*a6f0*/  MUFU.EX2 R162, R57 ;  /* 0x0000003900a27308 */ /* 0x000fe20000000800 */
[----:B------:R-:W-:Y:S09]  /*a700*/  F2FP.BF16.F32.PACK_AB R48, R161, R151 ;  /* 0x00000097a130723e */ /* 0x000ff200000010ff */
[----:B------:R1:W5:Y:S01]  /*a710*/  MUFU.EX2 R163, R56 ;  /* 0x0000003800a37308 */ /* 0x0003620000000800 */
[----:B--2---:R-:W-:Y:S01]  /*a720*/  FFMA.FTZ R60, R236, UR4, -R47 ;  /* 0x00000004ec3c7c23 */ /* 0x004fe2000801082f */
[----:B------:R-:W-:Y:S08]  /*a730*/  F2FP.BF16.F32.PACK_AB R49, R158, R150 ;  /* 0x000000969e31723e */ /* 0x000ff000000010ff */
[----:B------:R2:W-:Y:S01]  /*a740*/  MUFU.EX2 R154, R52 ;  /* 0x00000034009a7308 */ /* 0x0005e20000000800 */
[----:B------:R-:W-:Y:S09]  /*a750*/  F2FP.BF16.F32.PACK_AB R51, R159, R160 ;  /* 0x000000a09f33723e */ /* 0x000ff200000010ff */
[----:B------:R4:W4:Y:S10]  /*a760*/  MUFU.EX2 R155, R60 ;  /* 0x0000003c009b7308 */ /* 0x0009340000000800 */
[----:B------:R3:W3:Y:S01]  /*a770*/  MUFU.EX2 R145, R53 ;  /* 0x0000003500917308 */ /* 0x0006e20000000800 */
[----:B-1----:R-:W1:Y:S01]  /*a780*/  LDSM.16.MT88.4 R56, [R135+0x4c00] ;  /* 0x004c00008738783b */ /* 0x002e620000004200 */
[----:B-----5:R-:W-:Y:S02]  /*a790*/  F2FP.BF16.F32.PACK_AB R50, R163, R162 ;  /* 0x000000a2a332723e */ /* 0x020fe400000010ff */
[----:B--2---:R-:W-:Y:S05]  /*a7a0*/  F2FP.BF16.F32.PACK_AB R52, R148, R146 ;  /* 0x000000929434723e */ /* 0x004fea00000010ff */
[----:B----4-:R-:W2:Y:S01]  /*a7b0*/  LDSM.16.MT88.4 R60, [R185+0x4c00] ;  /* 0x004c0000b93c783b */ /* 0x010ea20000004200 */
[----:B------:R-:W-:Y:S02]  /*a7c0*/  F2FP.BF16.F32.PACK_AB R54, R155, R156 ;  /* 0x0000009c9b36723e */ /* 0x000fe400000010ff */
        /* <DEDUP_REMOVED lines=144> */
[----:B------:R-:W-:Y:S01]  /*b0d0*/  MUFU.EX2 R60, R60 ;  /* 0x0000003c003c7308 */ /* 0x000fe20000000800 */
[C---:B------:R-:W-:Y:S09]  /*b0e0*/  HMMA.16816.F32.BF16 R8, R44.reuse, R56, R8 ;  /* 0x000000382c08723c */ /* 0x040ff20000041808 */
[----:B------:R-:W1:Y:S01]  /*b0f0*/  MUFU.EX2 R65, R65 ;  /* 0x0000004100417308 */ /* 0x000e620000000800 */
[----:B------:R-:W-:Y:S01]  /*b100*/  FADD.FTZ R57, R194, R0 ;  /* 0x00000000c2397221 */ /* 0x000fe20000010000 */
[----:B------:R-:W-:Y:S01]  /*b110*/  FADD.FTZ R0, R175, R52 ;  /* 0x00000034af007221 */ /* 0x000fe20000010000 */
[----:B------:R-:W-:Y:S01]  /*b120*/  FADD.FTZ R56, R199, R3 ;  /* 0x00000003c7387221 */ /* 0x000fe20000010000 */
[----:B------:R-:W2:Y:S01]  /*b130*/  LDSM.16.MT88.4 R52, [R135+0x5800] ;  /* 0x005800008734783b */ /* 0x000ea20000004200 */
[-C--:B------:R-:W-:Y:S05]  /*b140*/  HMMA.16816.F32.BF16 R12, R44, R58.reuse, R12 ;  /* 0x0000003a2c0c723c */ /* 0x080fea000004180c */
[----:B------:R-:W3:Y:S01]  /*b150*/  MUFU.EX2 R61, R61 ;  /* 0x0000003d003d7308 */ /* 0x000ee20000000800 */
[----:B------:R-:W-:Y:S01]  /*b160*/  FADD.FTZ R3, R197, R57 ;  /* 0x00000039c5037221 */ /* 0x000fe20000010000 */
[----:B------:R-:W-:Y:S08]  /*b170*/  FADD.FTZ R0, R193, R0 ;  /* 0x00000000c1007221 */ /* 0x000ff00000010000 */
[----:B------:R-:W-:Y:S01]  /*b180*/  MUFU.EX2 R85, R85 ;  /* 0x0000005500557308 */ /* 0x000fe20000000800 */
[----:B------:R-:W-:Y:S01]  /*b190*/  FADD.FTZ R2, R210, R2 ;  /* 0x00000002d2027221 */ /* 0x000fe20000010000 */
[----:B------:R-:W-:Y:S01]  /*b1a0*/  FADD.FTZ R57, R195, R3 ;  /* 0x00000003c3397221 */ /* 0x000fe20000010000 */
[C---:B------:R-:W-:Y:S07]  /*b1b0*/  HMMA.16816.F32.BF16 R16, R40.reuse, R58, R16 ;  /* 0x0000003a2810723c */ /* 0x040fee0000041810 */
[----:B------:R-:W4:Y:S01]  /*b1c0*/  MUFU.EX2 R88, R88 ;  /* 0x0000005800587308 */ /* 0x000f220000000800 */
[----:B------:R-:W-:Y:S01]  /*b1d0*/  FADD.FTZ R58, R205, R56 ;  /* 0x00000038cd3a7221 */ /* 0x000fe20000010000 */
[----:B------:R-:W-:Y:S01]  /*b1e0*/  FADD.FTZ R56, R179, R0 ;  /* 0x00000000b3387221 */ /* 0x000fe20000010000 */
[----:B------:R-:W-:Y:S01]  /*b1f0*/  FADD.FTZ R2, R173, R2 ;  /* 0x00000002ad027221 */ /* 0x000fe20000010000 */
        /* <DEDUP_REMOVED lines=28> */
[-C--:B--2---:R-:W-:Y:S03]  /*b3c0*/  HMMA.16816.F32.BF16 R4, R40, R52.reuse, R4 ;  /* 0x000000342804723c */ /* 0x084fe60000041804 */
[----:B---3--:R-:W-:Y:S01]  /*b3d0*/  F2FP.BF16.F32.PACK_AB R47, R61, R76 ;  /* 0x0000004c3d2f723e */ /* 0x008fe200000010ff */
        /* <DEDUP_REMOVED lines=40> */
[----:B------:R-:W2:Y:S03]  /*b660*/  LDSM.16.MT88.4 R40, [R185+0x5c00] ;  /* 0x005c0000b928783b */ /* 0x000ea60000004200 */
        /* <DEDUP_REMOVED lines=69> */
[-C--:B--2---:R-:W-:Y:S03]  /*bac0*/  HMMA.16816.F32.BF16 R152, R164, R40.reuse, R20 ;  /* 0x00000028a498723c */ /* 0x084fe60000041814 */
        /* <DEDUP_REMOVED lines=12> */
.L_x_769:
[----:B------:R-:W1:Y:S04]  /*bb90*/  LDL.LU R8, [R1+0x8] ;  /* 0x0000080001087983 */ /* 0x000e680000300800 */
[----:B------:R-:W2:Y:S04]  /*bba0*/  LDL.LU R7, [R1+0xc] ;  /* 0x00000c0001077983 */ /* 0x000ea80000300800 */
[----:B------:R-:W3:Y:S04]  /*bbb0*/  LDL.LU R6, [R1+0x14] ;  /* 0x0000140001067983 */ /* 0x000ee80000300800 */
[----:B------:R-:W4:Y:S04]  /*bbc0*/  LDL.LU R5, [R1+0x10] ;  /* 0x0000100001057983 */ /* 0x000f280000300800 */
[----:B------:R-:W5:Y:S01]  /*bbd0*/  LDL R41, [R1+0x20] ;  /* 0x0000200001297983 */ /* 0x000f620000100800 */
[----:B------:R-:W1:Y:S01]  /*bbe0*/  S2R R40, SR_TID.X ;  /* 0x0000000000287919 */ /* 0x000e620000002100 */
[----:B------:R-:W1:Y:S08]  /*bbf0*/  S2UR UR4, SR_CgaCtaId ;  /* 0x00000000000479c3 */ /* 0x000e700000008800 */
[----:B------:R-:W1:Y:S02]  /*bc00*/  LDC.U8 R26, c[0x0][0x549] ;  /* 0x00015240ff1a7b82 */ /* 0x000e640000000000 */
[----:B-1----:R-:W-:Y:S01]  /*bc10*/  SHF.R.U32.HI R31, RZ, 0x2, R40 ;  /* 0x00000002ff1f7819 */ /* 0x002fe20000011628 */
[----:B------:R-:W-:-:S02]  /*bc20*/  UMOV UR5, 0x400 ;  /* 0x0000040000057882 */ /* 0x000fc40000000000 */
[----:B------:R-:W-:Y:S01]  /*bc30*/  ULEA UR4, UR4, UR5, 0x18 ;  /* 0x0000000504047291 */ /* 0x000fe2000f8ec0ff */
[----:B------:R-:W-:Y:S02]  /*bc40*/  SHF.L.U32 R25, R40, 0x2, RZ ;  /* 0x0000000228197819 */ /* 0x000fe400000006ff */
[----:B------:R-:W-:Y:S02]  /*bc50*/  ISETP.NE.AND P1, PT, R26, RZ, PT ;  /* 0x000000ff1a00720c */ /* 0x000fe40003f25270 */
[----:B------:R-:W-:Y:S01]  /*bc60*/  LOP3.LUT R24, R25, 0x20, RZ, 0xc0, !PT ;  /* 0x0000002019187812 */ /* 0x000fe200078ec0ff */
[----:B------:R-:W1:Y:S01]  /*bc70*/  S2R R42, SR_CTAID.Y ;  /* 0x00000000002a7919 */ /* 0x000e620000002600 */
[----:B------:R-:W1:Y:S04]  /*bc80*/  SHFL.BFLY PT, R4, R8, 0x2, 0x1f ;  /* 0x0c401f0008047f89 */ /* 0x000e6800000e0000 */
[----:B--2---:R-:W2:Y:S04]  /*bc90*/  SHFL.BFLY PT, R3, R7, 0x2, 0x1f ;  /* 0x0c401f0007037f89 */ /* 0x004ea800000e0000 */
[----:B---3--:R-:W3:Y:S04]  /*bca0*/  SHFL.BFLY PT, R2, R6, 0x2, 0x1f ;  /* 0x0c401f0006027f89 */ /* 0x008ee800000e0000 */
[----:B----4-:R-:W4:Y:S01]  /*bcb0*/  SHFL.BFLY PT, R0, R5, 0x2, 0x1f ;  /* 0x0c401f0005007f89 */ /* 0x010f2200000e0000 */
[----:B-1----:R-:W-:Y:S01]  /*bcc0*/  FADD.FTZ R4, R4, R8 ;  /* 0x0000000804047221 */ /* 0x002fe20000010000 */
[----:B--2---:R-:W-:-:S04]  /*bcd0*/  FADD.FTZ R3, R3, R7 ;  /* 0x0000000703037221 */ /* 0x004fc80000010000 */
[----:B------:R-:W1:Y:S01]  /*bce0*/  SHFL.BFLY PT, R19, R4, 0x1, 0x1f ;  /* 0x0c201f0004137f89 */ /* 0x000e6200000e0000 */
[----:B---3--:R-:W-:-:S03]  /*bcf0*/  FADD.FTZ R2, R2, R6 ;  /* 0x0000000602027221 */ /* 0x008fc60000010000 */
[----:B------:R-:W2:Y:S01]  /*bd00*/  SHFL.BFLY PT, R20, R3, 0x1, 0x1f ;  /* 0x0c201f0003147f89 */ /* 0x000ea200000e0000 */
[----:B----4-:R-:W-:-:S03]  /*bd10*/  FADD.FTZ R0, R0, R5 ;  /* 0x0000000500007221 */ /* 0x010fc60000010000 */
[----:B------:R-:W3:Y:S04]  /*bd20*/  SHFL.BFLY PT, R5, R2, 0x1, 0x1f ;  /* 0x0c201f0002057f89 */ /* 0x000ee800000e0000 */
[----:B------:R-:W4:Y:S01]  /*bd30*/  SHFL.BFLY PT, R6, R0, 0x1, 0x1f ;  /* 0x0c201f0000067f89 */ /* 0x000f2200000e0000 */
[C---:B------:R-:W-:Y:S02]  /*bd40*/  SHF.L.U32 R7, R40.reuse, 0x1, RZ ;  /* 0x0000000128077819 */ /* 0x040fe400000006ff */
[----:B------:R-:W-:Y:S01]  /*bd50*/  SHF.L.U32 R8, R40, 0x4, RZ ;  /* 0x0000000428087819 */ /* 0x000fe200000006ff */
[----:B-1----:R-:W-:-:S04]  /*bd60*/  FADD.FTZ R19, R4, R19 ;  /* 0x0000001304137221 */ /* 0x002fc80000010000 */
[----:B------:R-:W1:Y:S01]  /*bd70*/  MUFU.RCP R4, R19 ;  /* 0x0000001300047308 */ /* 0x000e620000001000 */
[----:B--2---:R-:W-:Y:S01]  /*bd80*/  FADD.FTZ R20, R3, R20 ;  /* 0x0000001403147221 */ /* 0x004fe20000010000 */
[----:B------:R-:W-:-:S04]  /*bd90*/  LOP3.LUT R3, R7, 0x6, RZ, 0xc0, !PT ;  /* 0x0000000607037812 */ /* 0x000fc800078ec0ff */
[----:B------:R-:W-:Y:S02]  /*bda0*/  LOP3.LUT R3, R3, 0x3e00, R8, 0xf8, !PT ;  /* 0x00003e0003037812 */ /* 0x000fe400078ef808 */
[----:B------:R-:W-:Y:S01]  /*bdb0*/  SHF.L.U32 R8, R40, 0x3, RZ ;  /* 0x0000000328087819 */ /* 0x000fe200000006ff */
[----:B---3--:R-:W-:Y:S01]  /*bdc0*/  FADD.FTZ R21, R2, R5 ;  /* 0x0000000502157221 */ /* 0x008fe20000010000 */
[----:B----4-:R-:W-:Y:S01]  /*bdd0*/  FADD.FTZ R22, R0, R6 ;  /* 0x0000000600167221 */ /* 0x010fe20000010000 */
[----:B------:R-:W-:Y:S02]  /*bde0*/  SHF.L.U32 R2, R31, 0x5, RZ ;  /* 0x000000051f027819 */ /* 0x000fe400000006ff */
[----:B------:R-:W-:Y:S02]  /*bdf0*/  LOP3.LUT R0, R8, 0xc0, RZ, 0xc0, !PT ;  /* 0x000000c008007812 */ /* 0x000fe400078ec0ff */
[----:B------:R-:W-:Y:S01]  /*be00*/  FSETP.NE.FTZ.AND P6, PT, R19, RZ, PT ;  /* 0x000000ff1300720b */ /* 0x000fe20003fd5000 */
[----:B------:R-:W2:Y:S01]  /*be10*/  MUFU.RCP R7, R20 ;  /* 0x0000001400077308 */ /* 0x000ea20000001000 */
[----:B------:R-:W-:-:S02]  /*be20*/  LOP3.LUT R2, R3, 0x20, R2, 0xf8, !PT ;  /* 0x0000002003027812 */ /* 0x000fc400078ef802 */
[----:B------:R-:W-:Y:S02]  /*be30*/  LOP3.LUT R3, R0, 0x18, R40, 0xf8, !PT ;  /* 0x0000001800037812 */ /* 0x000fe400078ef828 */
[----:B-1----:R-:W-:-:S03]  /*be40*/  FSEL R0, R4, 1, P6 ;  /* 0x3f80000004007808 */ /* 0x002fc60003000000 */
[----:B------:R-:W1:Y:S08]  /*be50*/  MUFU.RCP R4, R22 ;  /* 0x0000001600047308 */ /* 0x000e700000001000 */
[----:B------:R-:W3:Y:S01]  /*be60*/  MUFU.RCP R5, R21 ;  /* 0x0000001500057308 */ /* 0x000ee20000001000 */
[----:B------:R-:W-:Y:S02]  /*be70*/  FSETP.NE.FTZ.AND P5, PT, R20, RZ, PT ;  /* 0x000000ff1400720b */ /* 0x000fe40003fb5000 */
[----:B------:R-:W-:-:S02]  /*be80*/  FSETP.NE.FTZ.AND P3, PT, R22, RZ, PT ;  /* 0x000000ff1600720b */ /* 0x000fc40003f75000 */
[----:B------:R-:W-:Y:S02]  /*be90*/  LOP3.LUT R23, R2, R3, RZ, 0xfc, !PT ;  /* 0x0000000302177212 */ /* 0x000fe400078efcff */
[----:B------:R-:W-:Y:S01]  /*bea0*/  FSETP.NE.FTZ.AND P4, PT, R21, RZ, PT ;  /* 0x000000ff1500720b */ /* 0x000fe20003f95000 */
[C---:B------:R-:W-:Y:S01]  /*beb0*/  FMUL.FTZ R140, R0.reuse, R140 ;  /* 0x0000008c008c7220 */ /* 0x040fe20000410000 */
[----:B--2---:R-:W-:Y:S01]  /*bec0*/  FSEL R3, R7, 1, P5 ;  /* 0x3f80000007037808 */ /* 0x004fe20002800000 */
        /* <DEDUP_REMOVED lines=8> */
[----:B---3--:R-:W-:Y:S01]  /*bf50*/  FSEL R2, R5, 1, P4 ;  /* 0x3f80000005027808 */ /* 0x008fe20002000000 */
        /* <DEDUP_REMOVED lines=37> */
[----:B------:R-:W-:Y:S04]  /*c1b0*/  STS [R3+0x210], R2 ;  /* 0x0002100203007388 */ /* 0x000fe80000000800 */
[----:B------:R-:W-:Y:S04]  /*c1c0*/  STS [R0+0x1000], R5 ;  /* 0x0010000500007388 */ /* 0x000fe80000000800 */
[----:B------:R-:W-:Y:S04]  /*c1d0*/  STS [R0+0x1200], R8 ;  /* 0x0012000800007388 */ /* 0x000fe80000000800 */
[----:B------:R3:W-:Y:S01]  /*c1e0*/  STS [R3+0x1010], R14 ;  /* 0x0010100e03007388 */ /* 0x0007e20000000800 */
[----:B-----5:R-:W-:Y:S01]  /*c1f0*/  ISETP.NE.AND P2, PT, R41, -0x1, PT ;  /* 0xffffffff2900780c */ /* 0x020fe20003f45270 */
[----:B-1----:R-:W1:Y:S02]  /*c200*/  @P5 LDC R7, c[0x0][0x458] ;  /* 0x00011600ff075b82 */ /* 0x002e640000000800 */
[----:B------:R4:W-:Y:S06]  /*c210*/  STS [R3+0x1210], R13 ;  /* 0x0012100d03007388 */ /* 0x0009ec0000000800 */
[----:B--2---:R-:W2:Y:S01]  /*c220*/  @P1 LDC R4, c[0x0][0x430] ;  /* 0x00010c00ff041b82 */ /* 0x004ea20000000800 */
[----:B------:R-:W-:-:S07]  /*c230*/  LOP3.LUT R6, R25, 0x40, RZ, 0xc0, !PT ;  /* 0x0000004019067812 */ /* 0x000fce00078ec0ff */
[----:B---3--:R-:W2:Y:S08]  /*c240*/  LDC R14, c[0x0][0x434] ;  /* 0x00010d00ff0e7b82 */ /* 0x008eb00000000800 */
[----:B----4-:R-:W2:Y:S01]  /*c250*/  LDC R3, c[0x0][0x434] ;  /* 0x00010d00ff037b82 */ /* 0x010ea20000000800 */
[----:B------:R-:W-:Y:S02]  /*c260*/  IADD3 R2, PT, PT, R0, -R6, RZ ;  /* 0x8000000600027210 */ /* 0x000fe40007ffe0ff */
[----:B------:R-:W-:-:S02]  /*c270*/  F2FP.BF16.F32.PACK_AB R12, R12, R152 ;  /* 0x000000980c0c723e */ /* 0x000fc400000010ff */
[----:B------:R-:W-:Y:S02]  /*c280*/  F2FP.BF16.F32.PACK_AB R11, R11, R154 ;  /* 0x0000009a0b0b723e */ /* 0x000fe400000010ff */
[----:B------:R-:W-:Y:S01]  /*c290*/  F2FP.BF16.F32.PACK_AB R10, R10, R164 ;  /* 0x000000a40a0a723e */ /* 0x000fe200000010ff */
[----:B------:R-:W3:Y:S01]  /*c2a0*/  LDC.U8 R13, c[0x0][0x548] ;  /* 0x00015200ff0d7b82 */ /* 0x000ee20000000000 */
[----:B------:R-:W-:Y:S02]  /*c2b0*/  IADD3 R0, PT, PT, -R24, R2, RZ ;  /* 0x0000000218007210 */ /* 0x000fe40007ffe1ff */
[----:B------:R-:W-:Y:S01]  /*c2c0*/  F2FP.BF16.F32.PACK_AB R9, R9, R166 ;  /* 0x000000a60909723e */ /* 0x000fe200000010ff */
[----:B------:R-:W-:Y:S01]  /*c2d0*/  STS [R2+0x20], R12 ;  /* 0x0000200c02007388 */ /* 0x000fe20000000800 */
[----:B------:R-:W-:Y:S02]  /*c2e0*/  F2FP.BF16.F32.PACK_AB R18, R18, R156 ;  /* 0x0000009c1212723e */ /* 0x000fe400000010ff */
[----:B------:R-:W-:Y:S01]  /*c2f0*/  F2FP.BF16.F32.PACK_AB R17, R17, R158 ;  /* 0x0000009e1111723e */ /* 0x000fe200000010ff */
[----:B------:R-:W-:Y:S01]  /*c300*/  STS [R2+0x220], R11 ;  /* 0x0002200b02007388 */ /* 0x000fe20000000800 */
[----:B------:R-:W-:-:S02]  /*c310*/  F2FP.BF16.F32.PACK_AB R16, R16, R160 ;  /* 0x000000a01010723e */ /* 0x000fc400000010ff */
[----:B------:R-:W-:Y:S01]  /*c320*/  F2FP.BF16.F32.PACK_AB R15, R15, R162 ;  /* 0x000000a20f0f723e */ /* 0x000fe200000010ff */
[----:B------:R4:W-:Y:S04]  /*c330*/  STS [R0+0x30], R10 ;  /* 0x0000300a00007388 */ /* 0x0009e80000000800 */
[----:B------:R5:W-:Y:S01]  /*c340*/  STS [R0+0x230], R9 ;  /* 0x0002300900007388 */ /* 0x000be20000000800 */
[----:B--2---:R-:W-:-:S03]  /*c350*/  @P1 IMAD R3, R4, R14, RZ ;  /* 0x0000000e04031224 */ /* 0x004fc600078e02ff */
[----:B------:R-:W-:Y:S01]  /*c360*/  STS [R2+0x1020], R18 ;  /* 0x0010201202007388 */ /* 0x000fe20000000800 */
[----:B------:R-:W2:Y:S03]  /*c370*/  @P1 LDC R4, c[0x0][0x430] ;  /* 0x00010c00ff041b82 */ /* 0x000ea60000000800 */
[----:B------:R-:W-:Y:S04]  /*c380*/  STS [R2+0x1220], R17 ;  /* 0x0012201102007388 */ /* 0x000fe80000000800 */
[----:B------:R-:W-:Y:S04]  /*c390*/  STS [R0+0x1030], R16 ;  /* 0x0010301000007388 */ /* 0x000fe80000000800 */
[----:B------:R1:W-:Y:S01]  /*c3a0*/  STS [R0+0x1230], R15 ;  /* 0x0012300f00007388 */ /* 0x0003e20000000800 */
[----:B----4-:R-:W4:Y:S08]  /*c3b0*/  @!P2 LDC.64 R10, c[0x0][0x400] ;  /* 0x00010000ff0aab82 */ /* 0x010f300000000a00 */
[----:B-----5:R-:W2:Y:S01]  /*c3c0*/  @P2 LDC.64 R8, c[0x0][0x408] ;  /* 0x00010200ff082b82 */ /* 0x020ea20000000a00 */
[----:B------:R2:W2:Y:S07]  /*c3d0*/  @P6 MUFU.LG2 R6, R19 ;  /* 0x0000001300066308 */ /* 0x0004ae0000000c00 */
[----:B-1----:R-:W1:Y:S01]  /*c3e0*/  @P6 LDC R0, c[0x0][0x458] ;  /* 0x00011600ff006b82 */ /* 0x002e620000000800 */
[----:B------:R1:W1:Y:S08]  /*c3f0*/  @P5 MUFU.LG2 R5, R20 ;  /* 0x0000001400055308 */ /* 0x0002700000000c00 */
[----:B------:R1:W1:Y:S01]  /*c400*/  @P4 MUFU.LG2 R12, R21 ;  /* 0x00000015000c4308 */ /* 0x0002620000000c00 */
[----:B----4-:R-:W-:Y:S01]  /*c410*/  @!P2 IMAD.WIDE.U32 R24, R42, R10, RZ ;  /* 0x0000000a2a18a225 */ /* 0x010fe200078e00ff */
[----:B------:R-:W-:Y:S01]  /*c420*/  @P1 MOV R2, 0x1 ;  /* 0x0000000100021802 */ /* 0x000fe20000000f00 */
[----:B---3--:R-:W-:Y:S06]  /*c430*/  @P1 BRA `(.L_x_773) ;  /* 0x0000000000201947 */ /* 0x008fec0003800000 */
[----:B------:R-:W-:Y:S01]  /*c440*/  ISETP.NE.AND P0, PT, R13, RZ, PT ;  /* 0x000000ff0d00720c */ /* 0x000fe20003f05270 */
[----:B------:R-:W3:-:S12]  /*c450*/  LDC R10, c[0x0][0x3e0] ;  /* 0x0000f800ff0a7b82 */ /* 0x000ed80000000800 */
[----:B------:R-:W3:Y:S01]  /*c460*/  @P0 LDC R2, c[0x0][0x454] ;  /* 0x00011500ff020b82 */ /* 0x000ee20000000800 */
[----:B--2---:R-:W-:Y:S02]  /*c470*/  @P0 MOV R4, 0x1 ;  /* 0x0000000100040802 */ /* 0x004fe40000000f00 */
[----:B------:R-:W-:-:S05]  /*c480*/  @!P0 MOV R4, 0x1 ;  /* 0x0000000100048802 */ /* 0x000fca0000000f00 */
[----:B------:R-:W4:Y:S01]  /*c490*/  @P0 LDC R3, c[0x0][0x454] ;  /* 0x00011500ff030b82 */ /* 0x000f220000000800 */
[-C--:B---3--:R-:W-:Y:S02]  /*c4a0*/  @P0 IMAD R2, R2, R10.reuse, RZ ;  /* 0x0000000a02020224 */ /* 0x088fe400078e02ff */
[----:B------:R-:W-:-:S07]  /*c4b0*/  @!P0 IMAD R2, R14, R10, RZ ;  /* 0x0000000a0e028224 */ /* 0x000fce00078e02ff */
.L_x_773:
[----:B------:R-:W-:Y:S06]  /*c4c0*/  BAR.SYNC.DEFER_BLOCKING 0x0 ;  /* 0x0000000000007b1d */ /* 0x000fec0000010000 */
[----:B------:R-:W4:Y:S01]  /*c4d0*/  S2R R29, SR_CTAID.Z ;  /* 0x00000000001d7919 */ /* 0x000f220000002700 */
[----:B------:R-:W3:Y:S01]  /*c4e0*/  S2R R15, SR_CTAID.X ;  /* 0x00000000000f7919 */ /* 0x000ee20000002500 */
[----:B------:R-:W-:Y:S01]  /*c4f0*/  ISETP.NE.AND P0, PT, R41, -0x1, PT ;  /* 0xffffffff2900780c */ /* 0x000fe20003f05270 */
[----:B------:R1:W4:Y:S01]  /*c500*/  @P3 MUFU.LG2 R10, R22 ;  /* 0x00000016000a3308 */ /* 0x0003220000000c00 */
[----:B------:R3:W5:Y:S01]  /*c510*/  LDL R30, [R1+0x24] ;  /* 0x00002400011e7983 */ /* 0x0007620000100800 */
[----:B------:R-:W-:Y:S01]  /*c520*/  ISETP.NE.AND P1, PT, R13, RZ, !P1 ;  /* 0x000000ff0d00720c */ /* 0x000fe20004f25270 */
[----:B------:R-:W-:Y:S01]  /*c530*/  @!P2 IMAD R28, R42, R11, R25 ;  /* 0x0000000b2a1ca224 */ /* 0x000fe200078e0219 */
[----:B------:R-:W3:Y:S01]  /*c540*/  @P4 LDC R13, c[0x0][0x458] ;  /* 0x00011600ff0d4b82 */ /* 0x000ee20000000800 */
[----:B--2---:R-:W-:Y:S01]  /*c550*/  @P6 FMUL.FTZ R6, R6, 0.69314718246459960938 ;  /* 0x3f31721806066820 */ /* 0x004fe20000410000 */
[----:B------:R-:W-:Y:S01]  /*c560*/  MOV R27, 0x7f800000 ;  /* 0x7f800000001b7802 */ /* 0x000fe20000000f00 */
[----:B-1----:R-:W-:Y:S01]  /*c570*/  @P5 FMUL.FTZ R5, R5, 0.69314718246459960938 ;  /* 0x3f31721805055820 */ /* 0x002fe20000410000 */
[----:B------:R-:W-:Y:S01]  /*c580*/  MOV R26, 0x7f800000 ;  /* 0x7f800000001a7802 */ /* 0x000fe20000000f00 */
[----:B------:R1:W2:Y:S01]  /*c590*/  LDS.128 R32, [R189+0x1800] ;  /* 0x00180000bd207984 */ /* 0x0002a20000000c00 */
[----:B------:R-:W-:Y:S01]  /*c5a0*/  @P6 FFMA.FTZ R27, R39, R0, R6 ;  /* 0x00000000271b6223 */ /* 0x000fe20000010006 */
[----:B------:R-:W-:Y:S01]  /*c5b0*/  @P5 FFMA.FTZ R26, R38, R7, R5 ;  /* 0x00000007261a5223 */ /* 0x000fe20000010005 */
[----:B------:R-:W1:Y:S01]  /*c5c0*/  @P3 LDC R11, c[0x0][0x458] ;  /* 0x00011600ff0b3b82 */ /* 0x000e620000000800 */
[----:B------:R-:W-:Y:S01]  /*c5d0*/  @P4 FMUL.FTZ R7, R12, 0.69314718246459960938 ;  /* 0x3f3172180c074820 */ /* 0x000fe20000410000 */
[----:B------:R-:W-:Y:S01]  /*c5e0*/  BSSY.RECONVERGENT B0, `(.L_x_774) ;  /* 0x000003d000007945 */ /* 0x000fe20003800200 */
[----:B------:R-:W-:Y:S01]  /*c5f0*/  MOV R19, 0x7f800000 ;  /* 0x7f80000000137802 */ /* 0x000fe20000000f00 */
[----:B------:R-:W-:-:S04]  /*c600*/  @P2 IMAD.WIDE.U32 R22, R41, R8, RZ ;  /* 0x0000000829162225 */ /* 0x000fc800078e00ff */
[----:B----4-:R-:W-:Y:S01]  /*c610*/  @P3 FMUL.FTZ R6, R10, 0.69314718246459960938 ;  /* 0x3f3172180a063820 */ /* 0x010fe20000410000 */
[----:B------:R-:W-:Y:S01]  /*c620*/  MOV R18, 0x7f800000 ;  /* 0x7f80000000127802 */ /* 0x000fe20000000f00 */
[----:B------:R-:W-:Y:S02]  /*c630*/  @P2 IMAD R28, R41, R9, R23 ;  /* 0x00000009291c2224 */ /* 0x000fe400078e0217 */
[----:B------:R-:W-:Y:S02]  /*c640*/  @!P0 IMAD R41, R42, R14, RZ ;  /* 0x0000000e2a298224 */ /* 0x000fe400078e02ff */
[----:B------:R-:W-:-:S03]  /*c650*/  IMAD R0, R29, R3, RZ ;  /* 0x000000031d007224 */ /* 0x000fc600078e02ff */
[----:B------:R4:W-:Y:S01]  /*c660*/  @!P0 STL [R1+0x20], R41 ;  /* 0x0000202901008387 */ /* 0x0009e20000100800 */
[----:B------:R-:W-:Y:S01]  /*c670*/  LOP3.LUT P0, RZ, R40, 0x3, RZ, 0xc0, !PT ;  /* 0x0000000328ff7812 */ /* 0x000fe2000780c0ff */
[----:B------:R-:W-:Y:S01]  /*c680*/  @!P1 IMAD R0, R42, R2, R0 ;  /* 0x000000022a009224 */ /* 0x000fe200078e0200 */
[----:B---3--:R-:W-:Y:S01]  /*c690*/  SHF.L.U32 R15, R15, 0x7, RZ ;  /* 0x000000070f0f7819 */ /* 0x008fe200000006ff */
[----:B------:R-:W-:Y:S01]  /*c6a0*/  @P4 FFMA.FTZ R19, R37, R13, R7 ;  /* 0x0000000d25134223 */ /* 0x000fe20000010007 */
[----:B------:R-:W-:Y:S02]  /*c6b0*/  SHF.R.S32.HI R3, RZ, 0x1f, R41 ;  /* 0x0000001fff037819 */ /* 0x000fe40000011429 */
[----:B------:R-:W-:Y:S01]  /*c6c0*/  SEL R5, R41, RZ, P1 ;  /* 0x000000ff29057207 */ /* 0x000fe20000800000 */
[----:B------:R-:W-:Y:S01]  /*c6d0*/  IMAD R2, R15, R4, RZ ;  /* 0x000000040f027224 */ /* 0x000fe200078e02ff */
[----:B------:R-:W-:Y:S01]  /*c6e0*/  SEL R3, R3, RZ, P1 ;  /* 0x000000ff03037207 */ /* 0x000fe20000800000 */
[----:B-1----:R-:W-:-:S03]  /*c6f0*/  @P3 FFMA.FTZ R18, R36, R11, R6 ;  /* 0x0000000b24123223 */ /* 0x002fc60000010006 */
[----:B------:R-:W-:Y:S02]  /*c700*/  IADD3 R8, P5, P1, R2, R5, R0 ;  /* 0x0000000502087210 */ /* 0x000fe400079be000 */
[----:B------:R-:W-:Y:S02]  /*c710*/  SHF.R.S32.HI R2, RZ, 0x1f, R2 ;  /* 0x0000001fff027819 */ /* 0x000fe40000011402 */
[----:B------:R-:W-:-:S04]  /*c720*/  SHF.R.S32.HI R0, RZ, 0x1f, R0 ;  /* 0x0000001fff007819 */ /* 0x000fc80000011400 */
[----:B------:R-:W-:Y:S01]  /*c730*/  IADD3.X R5, PT, PT, R2, R3, R0, P5, P1 ;  /* 0x0000000302057210 */ /* 0x000fe20002fe2400 */
[----:B--2-4-:R-:W-:Y:S06]  /*c740*/  @P0 BRA `(.L_x_775) ;  /* 0x0000000000980947 */ /* 0x014fec0003800000 */
        /* <DEDUP_REMOVED lines=38> */
.L_x_775:
[----:B------:R-:W-:Y:S05]  /*c9b0*/  BSYNC.RECONVERGENT B0 ;  /* 0x0000000000007941 */ /* 0x000fea0003800200 */
.L_x_774:
[----:B-1----:R1:W5:Y:S01]  /*c9c0*/  LDL R11, [R1+0x28] ;  /* 0x00002800010b7983 */ /* 0x0023620000100800 */
[----:B------:R-:W2:Y:S03]  /*c9d0*/  LDCU UR6, c[0x0][0x440] ;  /* 0x00008800ff0677ac */ /* 0x000ea60008000800 */
[----:B------:R1:W5:Y:S01]  /*c9e0*/  LDL R10, [R1+0x2c] ;  /* 0x00002c00010a7983 */ /* 0x0003620000100800 */
[----:B------:R-:W3:Y:S01]  /*c9f0*/  LDCU.64 UR4, c[0x0][0x410] ;  /* 0x00008200ff0477ac */ /* 0x000ee20008000a00 */
[----:B------:R-:W-:Y:S01]  /*ca00*/  @!P2 IMAD.MOV.U32 R2, RZ, RZ, R24 ;  /* 0x000000ffff02a224 */ /* 0x000fe200078e0018 */
[C---:B------:R-:W-:Y:S01]  /*ca10*/  IADD3 R5, PT, PT, R31.reuse, 0x20, RZ ;  /* 0x000000201f057810 */ /* 0x040fe20007ffe0ff */
[----:B------:R1:W4:Y:S01]  /*ca20*/  LDS.128 R12, [R189] ;  /* 0x00000000bd0c7984 */ /* 0x0003220000000c00 */
[----:B------:R-:W-:Y:S01]  /*ca30*/  @P2 IMAD.MOV.U32 R2, RZ, RZ, R22 ;  /* 0x000000ffff022224 */ /* 0x000fe200078e0016 */
[C---:B------:R-:W-:Y:S01]  /*ca40*/  IADD3 R0, PT, PT, R31.reuse, 0x60, RZ ;  /* 0x000000601f007810 */ /* 0x040fe20007ffe0ff */
[----:B------:R-:W-:Y:S01]  /*ca50*/  VIADD R4, R31, 0x40 ;  /* 0x000000401f047836 */ /* 0x000fe20000000000 */
[----:B------:R-:W-:Y:S02]  /*ca60*/  BSSY.RECONVERGENT B0, `(.L_x_776) ;  /* 0x0000015000007945 */ /* 0x000fe40003800200 */
[----:B------:R-:W-:-:S02]  /*ca70*/  IADD3 R2, P1, PT, R191, R2, RZ ;  /* 0x00000002bf027210 */ /* 0x000fc40007f3e0ff */
[----:B--2---:R-:W-:-:S03]  /*ca80*/  ISETP.GE.AND P0, PT, R191, UR6, PT ;  /* 0x00000006bf007c0c */ /* 0x004fc6000bf06270 */
[----:B------:R-:W-:Y:S01]  /*ca90*/  IMAD.X R3, RZ, RZ, R28, P1 ;  /* 0x000000ffff037224 */ /* 0x000fe200008e061c */
        /* <DEDUP_REMOVED lines=17> */
.L_x_777:
[----:B------:R-:W-:Y:S05]  /*cbb0*/  BSYNC.RECONVERGENT B0 ;  /* 0x0000000000007941 */ /* 0x000fea0003800200 */
.L_x_776:
        /* <DEDUP_REMOVED lines=16> */
.L_x_779:
[----:B------:R-:W-:Y:S05]  /*ccc0*/  BSYNC.RECONVERGENT B0 ;  /* 0x0000000000007941 */ /* 0x000fea0003800200 */
.L_x_778:
        /* <DEDUP_REMOVED lines=16> */
.L_x_781:
[----:B------:R-:W-:Y:S05]  /*cdd0*/  BSYNC.RECONVERGENT B0 ;  /* 0x0000000000007941 */ /* 0x000fea0003800200 */
.L_x_780:
        /* <DEDUP_REMOVED lines=15> */
.L_x_782:
        /* <DEDUP_REMOVED lines=11> */
.L_x_1363:


//--------------------- .text._ZN5flash16flash_fwd_kernelI23Flash_fwd_kernel_traitsILi32ELi128ELi128ELi4ELb0ELb0EN7cutlass10bfloat16_tE19Flash_kernel_traitsILi32ELi128ELi128ELi4ES3_EELb1ELb0ELb0ELb1ELb0ELb0ELb0ELb1EEEvNS_16Flash_fwd_paramsE --------------------------
	.section	.text._ZN5flash16flash_fwd_kernelI23Flash_fwd_kernel_traitsILi32ELi128ELi128ELi4ELb0ELb0EN7cutlass10bfloat16_tE19Flash_kernel_traitsILi32ELi128ELi128ELi4ES3_EELb1ELb0ELb0ELb1ELb0ELb0ELb0ELb1EEEvNS_16Flash_fwd_paramsE,"ax",@progbits
	.align	128
        .global         _ZN5flash16flash_fwd_kernelI23Flash_fwd_kernel_traitsILi32ELi128ELi128ELi4ELb0ELb0EN7cutlass10bfloat16_tE19Flash_kernel_traitsILi32ELi128ELi128ELi4ES3_EELb1ELb0ELb0ELb1ELb0ELb0ELb0ELb1EEEvNS_16Flash_fwd_paramsE
        .type           _ZN5flash16flash_fwd_kernelI23Flash_fwd_kernel_traitsILi32ELi128ELi128ELi4ELb0ELb0EN7cutlass10bfloat16_tE19Flash_kernel_traitsILi32ELi128ELi128ELi4ES3_EELb1ELb0ELb0ELb1ELb0ELb0ELb0ELb1EEEvNS_16Flash_fwd_paramsE,@function
        .size           _ZN5flash16flash_fwd_kernelI23Flash_fwd_kernel_traitsILi32ELi128ELi128ELi4ELb0ELb0EN7cutlass10bfloat16_tE19Flash_kernel_traitsILi32ELi128ELi128ELi4ES3_EELb1ELb0ELb0ELb1ELb0ELb0ELb0ELb1EEEvNS_16Flash_fwd_paramsE,(.L_x_1364 - _ZN5flash16flash_fwd_kernelI23Flash_fwd_kernel_traitsILi32ELi128ELi128ELi4ELb0ELb0EN7cutlass10bfloat16_tE19Flash_kernel_traitsILi32ELi128ELi128ELi4ES3_EELb1ELb0ELb0ELb1ELb0ELb0ELb0ELb1EEEvNS_16Flash_fwd_paramsE)
        .other          _ZN5flash16flash_fwd_kernelI23Flash_fwd_kernel_traitsILi32ELi128ELi128ELi4ELb0ELb0EN7cutlass10bfloat16_tE19Flash_kernel_traitsILi32ELi128ELi128ELi4ES3_EELb1ELb0ELb0ELb1ELb0ELb0ELb0ELb1EEEvNS_16Flash_fwd_paramsE,@"STO_CUDA_ENTRY STV_DEFAULT"
_ZN5flash16flash_fwd_kernelI23Flash_fwd_kernel_traitsILi32ELi128ELi128ELi4ELb0ELb0EN7cutlass10bfloat16_tE19Flash_kernel_traitsILi32ELi128ELi128ELi4ES3_EELb1ELb0ELb0ELb1ELb0ELb0ELb0ELb1EEEvNS_16Flash_fwd_paramsE:
.text._ZN5flash16flash_fwd_kernelI23Flash_fwd_kernel_traitsILi32ELi128ELi128ELi4ELb0ELb0EN7cutlass10bfloat16_tE19Flash_kernel_traitsILi32ELi128ELi128ELi4ES3_EELb1ELb0ELb0ELb1ELb0ELb0ELb0ELb1EEEvNS_16Flash_fwd_paramsE:
        /* <DEDUP_REMOVED lines=67> */
[----:B------:R-:W4:Y:S01]  /*0430*/  @!UP3 LDCU UR8, c[0x0][0x43c] ;  /* 0x00008780ff08b7ac */ /* 0x000f220008000800 */
[----:B-1----:R-:W-:-:S02]  /*0440*/  IMAD.U32 R2, RZ, RZ, UR16 ;  /* 0x00000010ff027e24 */ /* 0x002fc4000f8e00ff */
[----:B------:R-:W-:-:S05]  /*0450*/  IMAD.U32 R3, RZ, RZ, UR17 ;  /* 0x00000011ff037e24 */ /* 0x000fca000f8e00ff */
[----:B------:R-:W5:Y:S04]  /*0460*/  @P4 LDG.E R7, desc[UR20][R2.64] ;  /* 0x0000001402074981 */ /* 0x000f68000c1e1900 */
[----:B------:R1:W2:Y:S02]  /*0470*/  @P2 LDG.E R6, desc[UR20][R2.64+0x4] ;  /* 0x0000041402062981 */ /* 0x0002a4000c1e1900 */
[----:B-1----:R-:W-:Y:S01]  /*0480*/  MOV R2, UR6 ;  /* 0x0000000600027c02 */ /* 0x002fe20008000f00 */
[----:B------:R-:W-:Y:S01]  /*0490*/  IMAD.U32 R3, RZ, RZ, UR7 ;  /* 0x00000007ff037e24 */ /* 0x000fe2000f8e00ff */
[----:B------:R-:W1:Y:S04]  /*04a0*/  @!UP3 LDCU.64 UR6, c[0x0][0x488] ;  /* 0x00009100ff06b7ac */ /* 0x000e680008000a00 */
[----:B------:R4:W2:Y:S02]  /*04b0*/  @P0 LDG.E R0, desc[UR20][R2.64] ;  /* 0x0000001402000981 */ /* 0x0008a4000c1e1900 */
[----:B----4-:R-:W-:-:S02]  /*04c0*/  IMAD.U32 R2, RZ, RZ, UR11 ;  /* 0x0000000bff027e24 */ /* 0x010fc4000f8e00ff */
[----:B------:R-:W-:Y:S01]  /*04d0*/  IMAD.U32 R3, RZ, RZ, UR10 ;  /* 0x0000000aff037e24 */ /* 0x000fe2000f8e00ff */
[----:B------:R-:W4:Y:S04]  /*04e0*/  LDCU UR10, c[0x0][0x3e0] ;  /* 0x00007c00ff0a77ac */ /* 0x000f280008000800 */
[----:B------:R-:W2:Y:S01]  /*04f0*/  @!P3 LDG.E R4, desc[UR20][R2.64] ;  /* 0x000000140204b981 */ /* 0x000ea2000c1e1900 */
[----:B------:R-:W-:Y:S01]  /*0500*/  UMOV UR12, URZ ;  /* 0x000000ff000c7c82 */ /* 0x000fe20008000000 */
[----:B------:R-:W-:Y:S01]  /*0510*/  USHF.L.U32 UR23, UR14, 0x7, URZ ;  /* 0x000000070e177899 */ /* 0x000fe200080006ff */
[----:B------:R-:W-:Y:S01]  /*0520*/  UMOV UR13, 0xffffffff ;  /* 0xffffffff000d7882 */ /* 0x000fe20000000000 */
[----:B-1----:R-:W-:-:S04]  /*0530*/  @!UP3 UISETP.NE.U32.AND UP2, UPT, UR6, URZ, UPT ;  /* 0x000000ff0600b28c */ /* 0x002fc8000bf45070 */
[----:B------:R-:W-:-:S04]  /*0540*/  @!UP3 UISETP.NE.AND.EX UP2, UPT, UR7, URZ, UPT, UP2 ;  /* 0x000000ff0700b28c */ /* 0x000fc8000bf45320 */
[----:B------:R-:W-:Y:S02]  /*0550*/  @!UP3 USEL UR8, UR8, URZ, UP2 ;  /* 0x000000ff0808b287 */ /* 0x000fe40009000000 */
[----:B----4-:R-:W-:Y:S01]  /*0560*/  UIMAD UR28, UR29, UR10, UR30 ;  /* 0x0000000a1d1c72a4 */ /* 0x010fe2000f8e021e */
[----:B---3--:R-:W-:Y:S02]  /*0570*/  @P1 R2UR UR12, R5 ;  /* 0x00000000050c12ca */ /* 0x008fe400000e0000 */
[----:B-----5:R-:W-:Y:S02]  /*0580*/  @P4 R2UR UR18, R7 ;  /* 0x00000000071242ca */ /* 0x020fe400000e0000 */
[----:B--2---:R-:W-:-:S13]  /*0590*/  @P2 R2UR UR9, R6 ;  /* 0x00000000060922ca */ /* 0x004fda00000e0000 */
[----:B------:R-:W-:Y:S02]  /*05a0*/  @UP0 UIADD3 UR24, UPT, UPT, UR9, -UR18, URZ ;  /* 0x8000001209180290 */ /* 0x000fe4000fffe0ff */
[----:B------:R-:W-:-:S04]  /*05b0*/  UISETP.NE.U32.AND UP0, UPT, UR4, URZ, UPT ;  /* 0x000000ff0400728c */ /* 0x000fc8000bf05070 */
[----:B------:R-:W-:Y:S02]  /*05c0*/  UISETP.NE.AND.EX UP0, UPT, UR5, URZ, UPT, UP0 ;  /* 0x000000ff0500728c */ /* 0x000fe4000bf05300 */
        /* <DEDUP_REMOVED lines=13> */
.L_x_783:
[----:B------:R-:W-:Y:S01]  /*06a0*/  @!UP3 UIADD3 UR19, UPT, UPT, UR8, UR4, -UR12 ;  /* 0x000000040813b290 */ /* 0x000fe2000fffe80c */
[----:B------:R-:W-:Y:S11]  /*06b0*/  @!P0 EXIT ;  /* 0x000000000000894d */ /* 0x000ff60003800000 */
[----:B------:R-:W-:Y:S01]  /*06c0*/  UISETP.GT.AND UP0, UPT, UR19, URZ, UPT ;  /* 0x000000ff1300728c */ /* 0x000fe2000bf04270 */
[----:B------:R-:W-:-:S08]  /*06d0*/  LOP3.LUT R222, R22, 0x1f, RZ, 0xc0, !PT ;  /* 0x0000001f16de7812 */ /* 0x000fd000078ec0ff */
[----:B------:R-:W-:Y:S05]  /*06e0*/  BRA.U UP0, `(.L_x_784) ;  /* 0x0000000900ac7547 */ /* 0x000fea000b800000 */
        /* <DEDUP_REMOVED lines=11> */
[----:B------:R-:W-:-:S03]  /*07a0*/  @UP0 UIMAD UR9, UR18, UR7, UR15 ;  /* 0x00000007120902a4 */ /* 0x000fc6000f8e020f */
[----:B------:R-:W-:Y:S01]  /*07b0*/  @UP1 UMOV UR7, 0x1 ;  /* 0x0000000100071882 */ /* 0x000fe20000000000 */
[----:B----4-:R-:W-:Y:S01]  /*07c0*/  @UP1 UIMAD UR6, UR4, UR5, URZ ;  /* 0x00000005040612a4 */ /* 0x010fe2000f8e02ff */
[----:B------:R-:W-:Y:S01]  /*07d0*/  @UP0 UMOV UR12, UR14 ;  /* 0x0000000e000c0c82 */ /* 0x000fe20008000000 */
[----:B--23--:R-:W-:Y:S10]  /*07e0*/  BRA.U UP1, `(.L_x_785) ;  /* 0x0000000101247547 */ /* 0x00cff4000b800000 */
[----:B------:R-:W-:-:S11]  /*07f0*/  UISETP.NE.AND UP0, UPT, UR11, URZ, UPT ;  /* 0x000000ff0b00728c */ /* 0x000fd6000bf05270 */
        /* <DEDUP_REMOVED lines=8> */
.L_x_785:
[----:B------:R-:W1:Y:S01]  /*0880*/  LDCU.64 UR4, c[0x0][0x410] ;  /* 0x00008200ff0477ac */ /* 0x000e620008000a00 */
[----:B------:R-:W-:Y:S01]  /*0890*/  IMAD.SHL.U32 R8, R22, 0x8, RZ ;  /* 0x0000000816087824 */ /* 0x000fe200078e00ff */
[----:B------:R-:W2:Y:S01]  /*08a0*/  S2R R2, SR_CTAID.X ;  /* 0x0000000000027919 */ /* 0x000ea20000002500 */
[----:B------:R-:W-:Y:S01]  /*08b0*/  SHF.R.U32.HI R4, RZ, 0x2, R22 ;  /* 0x00000002ff047819 */ /* 0x000fe20000011616 */
[----:B------:R-:W4:Y:S01]  /*08c0*/  LDCU UR10, c[0x0][0x440] ;  /* 0x00008800ff0a77ac */ /* 0x000f220008000800 */
        /* <DEDUP_REMOVED lines=10> */
[----:B---3--:R-:W-:-:S02]  /*0970*/  UIMAD UR6, UR30, UR6, URZ ;  /* 0x000000061e0672a4 */ /* 0x008fc4000f8e02ff */
[----:B------:R-:W-:Y:S01]  /*0980*/  UIMAD UR23, UR23, UR8, URZ ;  /* 0x00000008171772a4 */ /* 0x000fe2000f8e02ff */
[----:B-1----:R-:W-:Y:S01]  /*0990*/  IMAD.U32 R0, RZ, RZ, UR4 ;  /* 0x00000004ff007e24 */ /* 0x002fe2000f8e00ff */
[----:B------:R-:W1:Y:S01]  /*09a0*/  LDCU UR4, c[0x0][0x434] ;  /* 0x00008680ff0477ac */ /* 0x000e620008000800 */
[----:B------:R-:W-:Y:S01]  /*09b0*/  IMAD.U32 R6, RZ, RZ, UR5 ;  /* 0x00000005ff067e24 */ /* 0x000fe2000f8e00ff */
[----:B------:R-:W-:Y:S02]  /*09c0*/  ISETP.GE.OR P4, PT, R4, UR24, P1 ;  /* 0x0000001804007c0c */ /* 0x000fe40008f86670 */
[C---:B----4-:R-:W-:Y:S01]  /*09d0*/  ISETP.GE.AND P5, PT, R8.reuse, UR10, PT ;  /* 0x0000000a08007c0c */ /* 0x050fe2000bfa6270 */
        /* <DEDUP_REMOVED lines=31> */
.L_x_787:
[----:B------:R-:W-:Y:S05]  /*0bd0*/  BSYNC.RECONVERGENT B0 ;  /* 0x0000000000007941 */ /* 0x000fea0003800200 */
.L_x_786:
        /* <DEDUP_REMOVED lines=17> */
.L_x_789:
[----:B------:R-:W-:Y:S05]  /*0cf0*/  BSYNC.RECONVERGENT B0 ;  /* 0x0000000000007941 */ /* 0x000fea0003800200 */
.L_x_788:
        /* <DEDUP_REMOVED lines=15> */
.L_x_791:
[----:B------:R-:W-:Y:S05]  /*0df0*/  BSYNC.RECONVERGENT B0 ;  /* 0x0000000000007941 */ /* 0x000fea0003800200 */
.L_x_790:
        /* <DEDUP_REMOVED lines=14> */
.L_x_793:
[----:B------:R-:W-:Y:S05]  /*0ee0*/  BSYNC.RECONVERGENT B0 ;  /* 0x0000000000007941 */ /* 0x000fea0003800200 */
.L_x_792:
        /* <DEDUP_REMOVED lines=10> */
.L_x_795:
[----:B------:R-:W-:Y:S05]  /*0f90*/  BSYNC.RECONVERGENT B0 ;  /* 0x0000000000007941 */ /* 0x000fea0003800200 */
.L_x_794:
        /* <DEDUP_REMOVED lines=10> */
.L_x_797:
[----:B------:R-:W-:Y:S05]  /*1040*/  BSYNC.RECONVERGENT B0 ;  /* 0x0000000000007941 */ /* 0x000fea0003800200 */
.L_x_796:
        /* <DEDUP_REMOVED lines=10> */
.L_x_799:
[----:B------:R-:W-:Y:S05]  /*10f0*/  BSYNC.RECONVERGENT B0 ;  /* 0x0000000000007941 */ /* 0x000fea0003800200 */
.L_x_798:
        /* <DEDUP_REMOVED lines=10> */
.L_x_784:
[----:B------:R-:W-:Y:S02]  /*11a0*/  UISETP.NE.AND UP0, UPT, UR18, -0x1, UPT ;  /* 0xffffffff1200788c */ /* 0x000fe4000bf05270 */
[----:B------:R-:W-:Y:S02]  /*11b0*/  UISETP.NE.AND UP1, UPT, UR13, -0x1, UPT ;  /* 0xffffffff0d00788c */ /* 0x000fe4000bf25270 */
[----:B------:R-:W-:-:S04]  /*11c0*/  UIADD3 UR22, UPT, UPT, UR19, 0x7f, URZ ;  /* 0x0000007f13167890 */ /* 0x000fc8000fffe0ff */
[----:B------:R-:W-:-:S03]  /*11d0*/  ULEA.HI UR25, UR22, 0xffffffff, URZ, 0x19 ;  /* 0xffffffff16197891 */ /* 0x000fc6000f8fc8ff */
        /* <DEDUP_REMOVED lines=19> */
.L_x_800:
[----:B------:R-:W1:Y:S01]  /*1310*/  LDCU.64 UR10, c[0x0][0x3b8] ;  /* 0x00007700ff0a77ac */ /* 0x000e620008000a00 */
[----:B------:R-:W-:-:S04]  /*1320*/  UIADD3 UR6, UPT, UPT, UR12, UR13, URZ ;  /* 0x0000000d0c067290 */ /* 0x000fc8000fffe0ff */
[----:B-1----:R-:W-:Y:S02]  /*1330*/  UIMAD.WIDE.U32 UR14, UR6, UR10, URZ ;  /* 0x0000000a060e72a5 */ /* 0x002fe4000f8e00ff */
[----:B------:R-:W-:-:S04]  /*1340*/  UIMAD UR6, UR6, UR11, URZ ;  /* 0x0000000b060672a4 */ /* 0x000fc8000f8e02ff */
[----:B------:R-:W-:Y:S02]  /*1350*/  UIADD3 UR6, UPT, UPT, UR15, UR6, URZ ;  /* 0x000000060f067290 */ /* 0x000fe4000fffe0ff */
.L_x_801:
        /* <DEDUP_REMOVED lines=39> */
.L_x_802:
[----:B------:R-:W1:Y:S01]  /*15d0*/  LDCU.64 UR8, c[0x0][0x3c0] ;  /* 0x00007800ff0877ac */ /* 0x000e620008000a00 */
[----:B------:R-:W-:-:S04]  /*15e0*/  UIADD3 UR12, UPT, UPT, UR12, UR13, URZ ;  /* 0x0000000d0c0c7290 */ /* 0x000fc8000fffe0ff */
[----:B-1----:R-:W-:Y:S02]  /*15f0*/  UIMAD.WIDE.U32 UR16, UR12, UR8, URZ ;  /* 0x000000080c1072a5 */ /* 0x002fe4000f8e00ff */
[----:B------:R-:W-:-:S04]  /*1600*/  UIMAD UR5, UR12, UR9, URZ ;  /* 0x000000090c0572a4 */ /* 0x000fc8000f8e02ff */
[----:B------:R-:W-:Y:S01]  /*1610*/  UIADD3 UR5, UPT, UPT, UR17, UR5, URZ ;  /* 0x0000000511057290 */ /* 0x000fe2000fffe0ff */
[----:B------:R-:W-:-:S11]  /*1620*/  UMOV UR4, UR16 ;  /* 0x0000001000047c82 */ /* 0x000fd60008000000 */
.L_x_803:
[----:B------:R-:W-:Y:S01]  /*1630*/  IMAD.SHL.U32 R220, R22, 0x8, RZ ;  /* 0x0000000816dc7824 */ /* 0x000fe200078e00ff */
[--C-:B------:R-:W-:Y:S01]  /*1640*/  SHF.R.U32.HI R20, RZ, 0x2, R22.reuse ;  /* 0x00000002ff147819 */ /* 0x100fe20000011616 */
[----:B------:R-:W1:Y:S01]  /*1650*/  LDCU.64 UR16, c[0x0][0x388] ;  /* 0x00007100ff1077ac */ /* 0x000e620008000a00 */
[----:B------:R-:W2:Y:S01]  /*1660*/  S2R R8, SR_CTAID.X ;  /* 0x0000000000087919 */ /* 0x000ea20000002500 */
[----:B------:R-:W3:Y:S01]  /*1670*/  S2UR UR33, SR_CgaCtaId ;  /* 0x00000000002179c3 */ /* 0x000ee20000008800 */
[C---:B------:R-:W-:Y:S01]  /*1680*/  LOP3.LUT R172, R220.reuse, 0x18, RZ, 0xc0, !PT ;  /* 0x00000018dcac7812 */ /* 0x040fe200078ec0ff */
[----:B------:R-:W4:Y:S01]  /*1690*/  LDCU.64 UR12, c[0x0][0x3c8] ;  /* 0x00007900ff0c77ac */ /* 0x000f220008000a00 */
[----:B------:R-:W-:Y:S01]  /*16a0*/  LOP3.LUT R6, R220, 0xd8, RZ, 0xc0, !PT ;  /* 0x000000d8dc067812 */ /* 0x000fe200078ec0ff */
[----:B------:R-:W-:Y:S01]  /*16b0*/  IMAD.MOV.U32 R21, RZ, RZ, RZ ;  /* 0x000000ffff157224 */ /* 0x000fe200078e00ff */
[C---:B------:R-:W-:Y:S01]  /*16c0*/  IADD3 R4, P1, PT, R172.reuse, UR14, RZ ;  /* 0x0000000eac047c10 */ /* 0x040fe2000ff3e0ff */
[----:B------:R-:W5:Y:S01]  /*16d0*/  LDCU.64 UR14, c[0x0][0x390] ;  /* 0x00007200ff0e77ac */ /* 0x000f620008000a00 */
[----:B------:R-:W-:Y:S01]  /*16e0*/  IADD3 R2, P0, PT, R172, UR4, RZ ;  /* 0x00000004ac027c10 */ /* 0x000fe2000ff1e0ff */
[----:B------:R-:W-:Y:S01]  /*16f0*/  BSSY.RECONVERGENT B0, `(.L_x_804) ;  /* 0x000003b000007945 */ /* 0x000fe20003800200 */
[----:B------:R-:W-:Y:S01]  /*1700*/  LOP3.LUT R6, R6, 0x18, R22, 0x78, !PT ;  /* 0x0000001806067812 */ /* 0x000fe200078e7816 */
[----:B------:R-:W-:Y:S01]  /*1710*/  IMAD.X R5, RZ, RZ, UR6, P1 ;  /* 0x00000006ff057e24 */ /* 0x000fe200088e06ff */
[----:B------:R-:W-:Y:S01]  /*1720*/  IADD3.X R3, PT, PT, RZ, UR5, RZ, P0, !PT ;  /* 0x00000005ff037c10 */ /* 0x000fe200087fe4ff */
[----:B------:R-:W1:Y:S01]  /*1730*/  LDCU.128 UR4, c[0x0][0x3d0] ;  /* 0x00007a00ff0477ac */ /* 0x000e620008000c00 */
[----:B------:R-:W-:Y:S01]  /*1740*/  LOP3.LUT R220, R6, 0x1f20, R220, 0xf8, !PT ;  /* 0x00001f2006dc7812 */ /* 0x000fe200078ef8dc */
[----:B------:R-:W-:Y:S01]  /*1750*/  IMAD.WIDE.U32 R4, R20, UR10, R4 ;  /* 0x0000000a14047c25 */ /* 0x000fe2000f8e0004 */
[----:B------:R-:W-:Y:S01]  /*1760*/  SHF.R.S32.HI R6, RZ, 0x1f, R0 ;  /* 0x0000001fff067819 */ /* 0x000fe20000011400 */
[----:B------:R-:W-:Y:S01]  /*1770*/  UMOV UR34, 0x400 ;  /* 0x0000040000227882 */ /* 0x000fe20000000000 */
[----:B------:R-:W-:Y:S01]  /*1780*/  IADD3 R10, P0, PT, R172, UR32, RZ ;  /* 0x00000020ac0a7c10 */ /* 0x000fe2000ff1e0ff */
[----:B------:R-:W-:Y:S01]  /*1790*/  IMAD.WIDE.U32 R2, R20, UR8, R2 ;  /* 0x0000000814027c25 */ /* 0x000fe2000f8e0002 */
[----:B------:R-:W-:-:S02]  /*17a0*/  SHF.R.U32.HI R221, RZ, 0x5, R22 ;  /* 0x00000005ffdd7819 */ /* 0x000fc40000011616 */
[----:B----4-:R-:W-:Y:S01]  /*17b0*/  MOV R12, UR12 ;  /* 0x0000000c000c7c02 */ /* 0x010fe20008000f00 */
[C---:B------:R-:W-:Y:S01]  /*17c0*/  IMAD R5, R20.reuse, UR11, R5 ;  /* 0x0000000b14057c24 */ /* 0x040fe2000f8e0205 */
[----:B------:R-:W-:Y:S01]  /*17d0*/  UIADD3 UR12, UPT, UPT, -UR23, UR24, URZ ;  /* 0x00000018170c7290 */ /* 0x000fe2000fffe1ff */
[C---:B------:R-:W-:Y:S02]  /*17e0*/  IMAD R3, R20.reuse, UR9, R3 ;  /* 0x0000000914037c24 */ /* 0x040fe4000f8e0203 */
[----:B------:R-:W-:Y:S01]  /*17f0*/  IMAD.X R11, RZ, RZ, UR31, P0 ;  /* 0x0000001fff0b7e24 */ /* 0x000fe200080e06ff */
[----:B---3--:R-:W-:Y:S02]  /*1800*/  ULEA UR31, UR33, UR34, 0x18 ;  /* 0x00000022211f7291 */ /* 0x008fe4000f8ec0ff */
[----:B------:R-:W-:Y:S01]  /*1810*/  ISETP.GE.AND P2, PT, R20, UR12, PT ;  /* 0x0000000c14007c0c */ /* 0x000fe2000bf46270 */
[C---:B-1----:R-:W-:Y:S02]  /*1820*/  IMAD R7, R6.reuse, UR4, RZ ;  /* 0x0000000406077c24 */ /* 0x042fe4000f8e02ff */
[----:B------:R-:W-:Y:S01]  /*1830*/  IMAD R6, R6, UR6, RZ ;  /* 0x0000000606067c24 */ /* 0x000fe2000f8e02ff */
[----:B------:R-:W-:Y:S01]  /*1840*/  LEA R220, R220, UR31, 0x1 ;  /* 0x0000001fdcdc7c11 */ /* 0x000fe2000f8e08ff */
[----:B------:R-:W-:-:S02]  /*1850*/  IMAD R7, R0, UR5, R7 ;  /* 0x0000000500077c24 */ /* 0x000fc4000f8e0207 */
[----:B------:R-:W-:-:S04]  /*1860*/  IMAD.WIDE.U32 R4, R0, UR4, R4 ;  /* 0x0000000400047c25 */ /* 0x000fc8000f8e0004 */
[----:B------:R-:W-:Y:S01]  /*1870*/  IMAD R6, R0, UR7, R6 ;  /* 0x0000000700067c24 */ /* 0x000fe2000f8e0206 */
[----:B------:R-:W-:Y:S01]  /*1880*/  LEA R252, P1, R4, UR16, 0x1 ;  /* 0x0000001004fc7c11 */ /* 0x000fe2000f8208ff */
[----:B------:R-:W-:Y:S01]  /*1890*/  IMAD.WIDE.U32 R2, R0, UR6, R2 ;  /* 0x0000000600027c25 */ /* 0x000fe2000f8e0002 */
[----:B------:R-:W-:-:S03]  /*18a0*/  IADD3 R0, PT, PT, R5, R7, RZ ;  /* 0x0000000705007210 */ /* 0x000fc60007ffe0ff */
[----:B------:R-:W-:Y:S01]  /*18b0*/  IMAD.IADD R3, R3, 0x1, R6 ;  /* 0x0000000103037824 */ /* 0x000fe200078e0206 */
[----:B-----5:R-:W-:Y:S01]  /*18c0*/  LEA R17, P0, R2, UR14, 0x1 ;  /* 0x0000000e02117c11 */ /* 0x020fe2000f8008ff */
[----:B------:R1:W-:Y:S01]  /*18d0*/  STL [R1+0x2e8], R252 ;  /* 0x0002e8fc01007387 */ /* 0x0003e20000100800 */
[----:B------:R-:W-:Y:S01]  /*18e0*/  LEA.HI.X R223, R4, UR17, R0, 0x1, P1 ;  /* 0x0000001104df7c11 */ /* 0x000fe200088f0c00 */
[----:B------:R-:W-:Y:S01]  /*18f0*/  IMAD.WIDE.U32 R10, R12, UR30, R10 ;  /* 0x0000001e0c0a7c25 */ /* 0x000fe2000f8e000a */
[----:B------:R-:W-:Y:S01]  /*1900*/  LEA.HI.X R15, R2, UR15, R3, 0x1, P0 ;  /* 0x0000000f020f7c11 */ /* 0x000fe200080f0c03 */
[----:B------:R1:W-:Y:S01]  /*1910*/  STL [R1+0x300], R17 ;  /* 0x0003001101007387 */ /* 0x0003e20000100800 */
[----:B------:R-:W-:Y:S01]  /*1920*/  MOV R6, UR13 ;  /* 0x0000000d00067c02 */ /* 0x000fe20008000f00 */
[----:B--2---:R-:W-:Y:S02]  /*1930*/  IMAD.WIDE.U32 R8, R8, 0x80, R20 ;  /* 0x0000008008087825 */ /* 0x004fe400078e0014 */
[----:B------:R1:W-:Y:S02]  /*1940*/  STL [R1+0x2e4], R223 ;  /* 0x0002e4df01007387 */ /* 0x0003e40000100800 */
[----:B------:R-:W-:-:S02]  /*1950*/  IMAD R7, R6, UR30, R11 ;  /* 0x0000001e06077c24 */ /* 0x000fc4000f8e020b */
        /* <DEDUP_REMOVED lines=19> */
.L_x_806:
[----:B------:R2:W-:Y:S02]  /*1a90*/  STS.128 [R220], RZ ;  /* 0x000000ffdc007388 */ /* 0x0005e40000000c00 */
.L_x_805:
[----:B------:R-:W-:Y:S05]  /*1aa0*/  BSYNC.RECONVERGENT B0 ;  /* 0x0000000000007941 */ /* 0x000fea0003800200 */
.L_x_804:
        /* <DEDUP_REMOVED lines=32> */
.L_x_808:
[----:B------:R-:W-:Y:S05]  /*1cb0*/  BSYNC.RECONVERGENT B0 ;  /* 0x0000000000007941 */ /* 0x000fea0003800200 */
.L_x_807:
        /* <DEDUP_REMOVED lines=22> */
.L_x_810:
[----:B------:R-:W-:Y:S05]  /*1e20*/  BSYNC.RECONVERGENT B0 ;  /* 0x0000000000007941 */ /* 0x000fea0003800200 */
.L_x_809:
        /* <DEDUP_REMOVED lines=22> */
.L_x_812:
[----:B------:R-:W-:Y:S05]  /*1f90*/  BSYNC.RECONVERGENT B0 ;  /* 0x0000000000007941 */ /* 0x000fea0003800200 */
.L_x_811:
        /* <DEDUP_REMOVED lines=8> */
[----:B--2---:R-:W-:Y:S01]  /*2020*/  IMAD.U32 R2, RZ, RZ, UR16 ;  /* 0x00000010ff027e24 */ /* 0x004fe2000f8e00ff */
[----:B------:R-:W-:Y:S01]  /*2030*/  MOV R3, UR17 ;  /* 0x0000001100037c02 */ /* 0x000fe20008000f00 */
[----:B------:R-:W-:-:S03]  /*2040*/  IMAD.U32 R0, RZ, RZ, UR5 ;  /* 0x00000005ff007e24 */ /* 0x000fc6000f8e00ff */
[----:B---3--:R-:W-:-:S04]  /*2050*/  LEA R4, P0, R2, R252, 0x1 ;  /* 0x000000fc02047211 */ /* 0x008fc800078008ff */
[----:B------:R-:W-:-:S05]  /*2060*/  LEA.HI.X R5, R2, R223, R0, 0x1, P0 ;  /* 0x000000df02057211 */ /* 0x000fca00000f0c00 */
[----:B------:R-:W-:Y:S01]  /*2070*/  @!PT LDS RZ, [RZ] ;  /* 0x00000000fffff984 */ /* 0x000fe20000000800 */
[----:B------:R-:W-:Y:S01]  /*2080*/  @!PT LDS RZ, [RZ] ;  /* 0x00000000fffff984 */ /* 0x000fe20000000800 */
[----:B------:R-:W-:Y:S01]  /*2090*/  @!PT LDS RZ, [RZ] ;  /* 0x00000000fffff984 */ /* 0x000fe20000000800 */
[----:B------:R2:W-:Y:S01]  /*20a0*/  LDGSTS.E.BYPASS.LTC128B.128 [R220+0x2000], desc[UR20][R4.64] ;  /* 0x0200000004dc7fae */ /* 0x0005e2000b981a14 */
[----:B------:R-:W-:Y:S05]  /*20b0*/  BRA `(.L_x_814) ;  /* 0x0000000000047947 */ /* 0x000fea0003800000 */
.L_x_815:
[----:B------:R1:W-:Y:S02]  /*20c0*/  STS.128 [R220+0x2000], RZ ;  /* 0x002000ffdc007388 */ /* 0x0003e40000000c00 */
.L_x_814:
[----:B------:R-:W-:Y:S05]  /*20d0*/  BSYNC.RECONVERGENT B0 ;  /* 0x0000000000007941 */ /* 0x000fea0003800200 */
.L_x_813:
        /* <DEDUP_REMOVED lines=14> */
[----:B--2---:R-:W-:Y:S01]  /*21c0*/  IMAD.U32 R3, RZ, RZ, UR4 ;  /* 0x00000004ff037e24 */ /* 0x004fe2000f8e00ff */
[----:B------:R-:W-:-:S04]  /*21d0*/  LEA R2, P0, R0, R252, 0x1 ;  /* 0x000000fc00027211 */ /* 0x000fc800078008ff */
[----:B------:R-:W-:-:S05]  /*21e0*/  LEA.HI.X R3, R0, R223, R3, 0x1, P0 ;  /* 0x000000df00037211 */ /* 0x000fca00000f0c03 */
[----:B------:R-:W-:Y:S01]  /*21f0*/  @!PT LDS RZ, [RZ] ;  /* 0x00000000fffff984 */ /* 0x000fe20000000800 */
[----:B------:R-:W-:Y:S01]  /*2200*/  @!PT LDS RZ, [RZ] ;  /* 0x00000000fffff984 */ /* 0x000fe20000000800 */
[----:B------:R-:W-:Y:S01]  /*2210*/  @!PT LDS RZ, [RZ] ;  /* 0x00000000fffff984 */ /* 0x000fe20000000800 */
[----:B------:R2:W-:Y:S04]  /*2220*/  LDGSTS.E.BYPASS.LTC128B.128 [R220+0x2800], desc[UR20][R2.64] ;  /* 0x0280000002dc7fae */ /* 0x0005e8000b981a14 */
.L_x_817:
[----:B------:R-:W-:Y:S05]  /*2230*/  BSYNC.RECONVERGENT B0 ;  /* 0x0000000000007941 */ /* 0x000fea0003800200 */
.L_x_816:
        /* <DEDUP_REMOVED lines=16> */
.L_x_819:
[----:B------:R-:W-:Y:S05]  /*2340*/  BSYNC.RECONVERGENT B0 ;  /* 0x0000000000007941 */ /* 0x000fea0003800200 */
.L_x_818:
        /* <DEDUP_REMOVED lines=11> */
[----:B--2---:R-:W-:Y:S01]  /*2400*/  IMAD.U32 R2, RZ, RZ, UR6 ;  /* 0x00000006ff027e24 */ /* 0x004fe2000f8e00ff */
[----:B------:R-:W-:-:S03]  /*2410*/  MOV R3, UR7 ;  /* 0x0000000700037c02 */ /* 0x000fc60008000f00 */
[----:B------:R-:W-:Y:S01]  /*2420*/  IMAD.U32 R0, RZ, RZ, UR4 ;  /* 0x00000004ff007e24 */ /* 0x000fe2000f8e00ff */
[----:B---3--:R-:W-:-:S04]  /*2430*/  LEA R4, P0, R2, R252, 0x1 ;  /* 0x000000fc02047211 */ /* 0x008fc800078008ff */
[----:B------:R-:W-:-:S05]  /*2440*/  LEA.HI.X R5, R2, R223, R0, 0x1, P0 ;  /* 0x000000df02057211 */ /* 0x000fca00000f0c00 */
[----:B------:R-:W-:Y:S01]  /*2450*/  @!PT LDS RZ, [RZ] ;  /* 0x00000000fffff984 */ /* 0x000fe20000000800 */
[----:B------:R-:W-:Y:S01]  /*2460*/  @!PT LDS RZ, [RZ] ;  /* 0x00000000fffff984 */ /* 0x000fe20000000800 */
[----:B------:R-:W-:Y:S01]  /*2470*/  @!PT LDS RZ, [RZ] ;  /* 0x00000000fffff984 */ /* 0x000fe20000000800 */
[----:B------:R2:W-:Y:S04]  /*2480*/  LDGSTS.E.BYPASS.LTC128B.128 [R220+0x3800], desc[UR20][R4.64] ;  /* 0x0380000004dc7fae */ /* 0x0005e8000b981a14 */
.L_x_821:
[----:B------:R-:W-:Y:S05]  /*2490*/  BSYNC.RECONVERGENT B0 ;  /* 0x0000000000007941 */ /* 0x000fea0003800200 */
.L_x_820:
        /* <DEDUP_REMOVED lines=15> */
[----:B--2---:R-:W-:-:S04]  /*2590*/  IMAD.U32 R2, RZ, RZ, UR6 ;  /* 0x00000006ff027e24 */ /* 0x004fc8000f8e00ff */
[----:B------:R-:W-:-:S05]  /*25a0*/  MOV R3, UR7 ;  /* 0x0000000700037c02 */ /* 0x000fca0008000f00 */
[----:B------:R-:W2:Y:S01]  /*25b0*/  @P0 LDG.E R2, desc[UR20][R2.64] ;  /* 0x0000001402020981 */ /* 0x000ea2000c1e1900 */
[----:B-----5:R-:W2:Y:S01]  /*25c0*/  @P0 MUFU.RCP R0, UR4 ;  /* 0x0000000400000d08 */ /* 0x020ea20008001000 */
[----:B------:R-:W-:Y:S02]  /*25d0*/  USHF.L.U32 UR14, UR8, 0x7, URZ ;  /* 0x00000007080e7899 */ /* 0x000fe400080006ff */
[----:B------:R-:W-:Y:S02]  /*25e0*/  USHF.L.U64.HI UR5, UR8, 0x7, UR9 ;  /* 0x0000000708057899 */ /* 0x000fe40008010209 */
[----:B------:R-:W-:Y:S02]  /*25f0*/  UIMAD.WIDE.U32 UR14, UR14, UR25, URZ ;  /* 0x000000190e0e72a5 */ /* 0x000fe4000f8e00ff */
[----:B------:R-:W-:Y:S01]  /*2600*/  UIMAD UR5, UR5, UR25, URZ ;  /* 0x00000019050572a4 */ /* 0x000fe2000f8e02ff */
[----:B------:R-:W-:-:S03]  /*2610*/  UMOV UR6, URZ ;  /* 0x000000ff00067c82 */ /* 0x000fc60008000000 */
[----:B------:R-:W-:Y:S01]  /*2620*/  UIADD3 UR5, UPT, UPT, UR15, UR5, URZ ;  /* 0x000000050f057290 */ /* 0x000fe2000fffe0ff */
[----:B------:R-:W-:Y:S01]  /*2630*/  BAR.SYNC.DEFER_BLOCKING 0x0 ;  /* 0x0000000000007b1d */ /* 0x000fe20000010000 */
[----:B--2---:R-:W-:-:S05]  /*2640*/  @P0 FMUL.FTZ R0, R2, R0 ;  /* 0x0000000002000220 */ /* 0x004fca0000410000 */
[----:B------:R-:W-:-:S13]  /*2650*/  @P0 R2UR UR4, R0 ;  /* 0x00000000000402ca */ /* 0x000fda00000e0000 */
[----:B------:R-:W-:Y:S01]  /*2660*/  @UP1 UMOV UR6, UR4 ;  /* 0x0000000400061c82 */ /* 0x000fe20008000000 */
[----:B------:R-:W-:Y:S05]  /*2670*/  @P3 BRA `(.L_x_823) ;  /* 0x00000000003c3947 */ /* 0x000fea0003800000 */
[----:B------:R-:W2:Y:S02]  /*2680*/  LDCU UR4, c[0x0][0x440] ;  /* 0x00008800ff0477ac */ /* 0x000ea40008000800 */
[----:B--2---:R-:W-:-:S13]  /*2690*/  ISETP.GE.AND P0, PT, R172, UR4, PT ;  /* 0x00000004ac007c0c */ /* 0x004fda000bf06270 */
[----:B------:R-:W-:Y:S05]  /*26a0*/  @P0 BRA `(.L_x_824) ;  /* 0x0000000000280947 */ /* 0x000fea0003800000 */
[----:B------:R-:W-:Y:S01]  /*26b0*/  IMAD.U32 R2, RZ, RZ, UR14 ;  /* 0x0000000eff027e24 */ /* 0x000fe2000f8e00ff */
        /* <DEDUP_REMOVED lines=9> */
.L_x_824:
[----:B------:R2:W-:Y:S01]  /*2750*/  STS.128 [R220+0x4000], RZ ;  /* 0x004000ffdc007388 */ /* 0x0005e20000000c00 */
[----:B------:R-:W-:Y:S05]  /*2760*/  BRA `(.L_x_825) ;  /* 0x0000000000047947 */ /* 0x000fea0003800000 */
.L_x_823:
[----:B------:R2:W-:Y:S02]  /*2770*/  STS.128 [R220+0x4000], RZ ;  /* 0x004000ffdc007388 */ /* 0x0005e40000000c00 */
.L_x_825:
[----:B------:R-:W-:Y:S05]  /*2780*/  BSYNC.RECONVERGENT B0 ;  /* 0x0000000000007941 */ /* 0x000fea0003800200 */
.L_x_822:
[----:B------:R-:W-:Y:S01]  /*2790*/  ISETP.GE.AND P0, PT, R12, UR13, PT ;  /* 0x0000000d0c007c0c */ /* 0x000fe2000bf06270 */
[C---:B--23--:R-:W-:Y:S01]  /*27a0*/  IMAD.SHL.U32 R5, R22.reuse, 0x20, RZ ;  /* 0x0000002016057824 */ /* 0x04cfe200078e00ff */
[----:B------:R-:W-:Y:S01]  /*27b0*/  SHF.R.U32.HI R203, RZ, 0x1, R22 ;  /* 0x00000001ffcb7819 */ /* 0x000fe20000011616 */
[C---:B------:R-:W-:Y:S01]  /*27c0*/  IMAD.SHL.U32 R3, R22.reuse, 0x4, RZ ;  /* 0x0000000416037824 */ /* 0x040fe200078e00ff */
[----:B------:R-:W-:Y:S01]  /*27d0*/  BSSY.RECONVERGENT B0, `(.L_x_826) ;  /* 0x0000022000007945 */ /* 0x000fe20003800200 */
[----:B------:R-:W-:Y:S01]  /*27e0*/  IMAD.SHL.U32 R2, R22, 0x10, RZ ;  /* 0x0000001016027824 */ /* 0x000fe200078e00ff */
[C---:B------:R-:W-:Y:S02]  /*27f0*/  LOP3.LUT R0, R5.reuse, 0xc0, RZ, 0xc0, !PT ;  /* 0x000000c005007812 */ /* 0x040fe400078ec0ff */
[----:B------:R-:W-:Y:S02]  /*2800*/  LOP3.LUT R4, R5, 0x100, RZ, 0xc0, !PT ;  /* 0x0000010005047812 */ /* 0x000fe400078ec0ff */
[----:B------:R-:W-:-:S02]  /*2810*/  LOP3.LUT R0, R0, 0x18, R3, 0xf8, !PT ;  /* 0x0000001800007812 */ /* 0x000fc400078ef803 */
[C---:B------:R-:W-:Y:S01]  /*2820*/  LOP3.LUT R205, R2.reuse, 0x3e00, RZ, 0xc0, !PT ;  /* 0x00003e0002cd7812 */ /* 0x040fe200078ec0ff */
[----:B------:R2:W-:Y:S01]  /*2830*/  @P0 STS.128 [R220+0x4800], RZ ;  /* 0x004800ffdc000388 */ /* 0x0005e20000000c00 */
[----:B------:R-:W-:Y:S02]  /*2840*/  LOP3.LUT R3, R2, 0x100, RZ, 0xc0, !PT ;  /* 0x0000010002037812 */ /* 0x000fe400078ec0ff */
[--C-:B------:R-:W-:Y:S02]  /*2850*/  LOP3.LUT R2, R4, 0x20, R5.reuse, 0xf8, !PT ;  /* 0x0000002004027812 */ /* 0x100fe400078ef805 */
[----:B------:R-:W-:Y:S02]  /*2860*/  LOP3.LUT R5, R3, 0x20, R5, 0xf8, !PT ;  /* 0x0000002003057812 */ /* 0x000fe400078ef805 */
[----:B------:R-:W-:Y:S02]  /*2870*/  LOP3.LUT R3, R2, R205, RZ, 0xfc, !PT ;  /* 0x000000cd02037212 */ /* 0x000fe400078efcff */
[----:B------:R-:W-:-:S02]  /*2880*/  LOP3.LUT R2, R0, 0x8, R203, 0x78, !PT ;  /* 0x0000000800027812 */ /* 0x000fc400078e78cb */
[----:B------:R-:W-:Y:S02]  /*2890*/  LOP3.LUT R0, R0, 0x8, R22, 0x78, !PT ;  /* 0x0000000800007812 */ /* 0x000fe400078e7816 */
[----:B------:R-:W-:Y:S01]  /*28a0*/  ISETP.GE.AND P2, PT, R13, UR13, PT ;  /* 0x0000000d0d007c0c */ /* 0x000fe2000bf46270 */
[----:B------:R-:W-:Y:S01]  /*28b0*/  IMAD.IADD R4, R3, 0x1, R2 ;  /* 0x0000000103047824 */ /* 0x000fe200078e0202 */
[----:B------:R-:W-:Y:S01]  /*28c0*/  ISETP.GE.AND P1, PT, R14, UR13, PT ;  /* 0x0000000d0e007c0c */ /* 0x000fe2000bf26270 */
[----:B------:R-:W-:Y:S01]  /*28d0*/  IMAD.IADD R0, R0, 0x1, R5 ;  /* 0x0000000100007824 */ /* 0x000fe200078e0205 */
[----:B------:R-:W-:Y:S11]  /*28e0*/  @P0 BRA `(.L_x_827) ;  /* 0x0000000000400947 */ /* 0x000ff60003800000 */
[----:B------:R-:W3:Y:S02]  /*28f0*/  LDCU UR4, c[0x0][0x440] ;  /* 0x00008800ff0477ac */ /* 0x000ee40008000800 */
[----:B---3--:R-:W-:-:S13]  /*2900*/  ISETP.GE.AND P0, PT, R172, UR4, PT ;  /* 0x00000004ac007c0c */ /* 0x008fda000bf06270 */
        /* <DEDUP_REMOVED lines=14> */
.L_x_827:
[----:B------:R-:W-:Y:S05]  /*29f0*/  BSYNC.RECONVERGENT B0 ;  /* 0x0000000000007941 */ /* 0x000fea0003800200 */
.L_x_826:
        /* <DEDUP_REMOVED lines=19> */
.L_x_829:
[----:B------:R-:W-:Y:S05]  /*2b30*/  BSYNC.RECONVERGENT B0 ;  /* 0x0000000000007941 */ /* 0x000fea0003800200 */
.L_x_828:
        /* <DEDUP_REMOVED lines=21> */
.L_x_831:
[----:B------:R-:W-:Y:S05]  /*2c90*/  BSYNC.RECONVERGENT B0 ;  /* 0x0000000000007941 */ /* 0x000fea0003800200 */
.L_x_830:
[----:B------:R-:W-:Y:S01]  /*2ca0*/  LDSM.16.M88.4 R8, [R16] ;  /* 0x000000001008783b */ /* 0x000fe20000000200 */
[----:B-1----:R-:W-:Y:S01]  /*2cb0*/  IMAD.MOV.U32 R2, RZ, RZ, 0x20 ;  /* 0x00000020ff027424 */ /* 0x002fe200078e00ff */
[C---:B------:R-:W-:Y:S01]  /*2cc0*/  LOP3.LUT P6, RZ, R22.reuse, 0x4, RZ, 0xc0, !PT ;  /* 0x0000000416ff7812 */ /* 0x040fe200078cc0ff */
[----:B------:R-:W-:Y:S01]  /*2cd0*/  IMAD.SHL.U32 R22, R22, 0x2, RZ ;  /* 0x0000000216167824 */ /* 0x000fe200078e00ff */
[----:B------:R-:W1:Y:S01]  /*2ce0*/  LDSM.16.M88.4 R12, [R0+0x2000] ;  /* 0x00200000000c783b */ /* 0x000e620000000200 */
[----:B------:R-:W-:Y:S01]  /*2cf0*/  LOP3.LUT R23, R203, 0x1f0, RZ, 0xc0, !PT ;  /* 0x000001f0cb177812 */ /* 0x000fe200078ec0ff */
[----:B------:R-:W-:Y:S01]  /*2d00*/  UISETP.GE.U32.AND UP0, UPT, UR19, 0x81, UPT ;  /* 0x000000811300788c */ /* 0x000fe2000bf06070 */
[----:B------:R-:W-:Y:S01]  /*2d10*/  SEL R2, R2, 0xffffffe0, !P6 ;  /* 0xffffffe002027807 */ /* 0x000fe20007000000 */
[----:B------:R-:W5:Y:S01]  /*2d20*/  LDSM.16.M88.4 R4, [R16+0x1000] ;  /* 0x001000001004783b */ /* 0x000f620000000200 */
[----:B------:R-:W-:Y:S01]  /*2d30*/  LOP3.LUT R20, R20, 0x7, RZ, 0xc0, !PT ;  /* 0x0000000714147812 */ /* 0x000fe200078ec0ff */
[----:B------:R-:W1:Y:S02]  /*2d40*/  LDCU.U8 UR4, c[0x0][0x4f8] ;  /* 0x00009f00ff0477ac */ /* 0x000e640008000000 */
[----:B------:R-:W2:Y:S01]  /*2d50*/  LDSM.16.M88.4 R40, [R0+0x2400] ;  /* 0x002400000028783b */ /* 0x000ea20000000200 */
[----:B------:R-:W-:-:S03]  /*2d60*/  IMAD.IADD R3, R16, 0x1, R2 ;  /* 0x0000000110037824 */ /* 0x000fc600078e0202 */
[----:B------:R-:W3:Y:S04]  /*2d70*/  LDSM.16.M88.4 R56, [R0+0x2800] ;  /* 0x002800000038783b */ /* 0x000ee80000000200 */
[----:B------:R-:W4:Y:S04]  /*2d80*/  LDSM.16.M88.4 R52, [R0+0x2c00] ;  /* 0x002c00000034783b */ /* 0x000f280000000200 */
[----:B------:R-:W4:Y:S04]  /*2d90*/  LDSM.16.M88.4 R48, [R0+0x3000] ;  /* 0x003000000030783b */ /* 0x000f280000000200 */
[----:B------:R-:W4:Y:S04]  /*2da0*/  LDSM.16.M88.4 R44, [R0+0x3400] ;  /* 0x00340000002c783b */ /* 0x000f280000000200 */
[----:B------:R-:W4:Y:S04]  /*2db0*/  LDSM.16.M88.4 R60, [R0+0x3800] ;  /* 0x00380000003c783b */ /* 0x000f280000000200 */
[----:B------:R2:W4:Y:S04]  /*2dc0*/  LDSM.16.M88.4 R64, [R0+0x3c00] ;  /* 0x003c00000040783b */ /* 0x0005280000000200 */
[----:B------:R-:W-:Y:S01]  /*2dd0*/  LDSM.16.M88.4 R72, [R3] ;  /* 0x000000000348783b */ /* 0x000fe20000000200 */
[-C--:B-1----:R-:W-:Y:S03]  /*2de0*/  HMMA.16816.F32.BF16 R164, R8, R12.reuse, RZ ;  /* 0x0000000c08a4723c */ /* 0x082fe600000418ff */
[----:B------:R1:W-:Y:S01]  /*2df0*/  LDSM.16.M88.4 R68, [R3+0x1000] ;  /* 0x001000000344783b */ /* 0x0003e20000000200 */
[----:B------:R-:W4:Y:S04]  /*2e00*/  S2R R210, SR_CTAID.X ;  /* 0x0000000000d27919 */ /* 0x000f280000002500 */
[----:B-----5:R-:W-:Y:S01]  /*2e10*/  HMMA.16816.F32.BF16 R140, R4, R12, RZ ;  /* 0x0000000c048c723c */ /* 0x020fe200000418ff */
[----:B------:R-:W-:Y:S04]  /*2e20*/  STL [R1+0x188], R23 ;  /* 0x0001881701007387 */ /* 0x000fe80000100800 */
[----:B------:R-:W-:Y:S01]  /*2e30*/  STL [R1+0x198], R20 ;  /* 0x0001981401007387 */ /* 0x000fe20000100800 */
[----:B--2---:R-:W-:-:S02]  /*2e40*/  IMAD.IADD R0, R0, 0x1, R2 ;  /* 0x0000000100007824 */ /* 0x004fc400078e0202 */
[-C--:B------:R-:W-:Y:S01]  /*2e50*/  HMMA.16816.F32.BF16 R136, R4, R14.reuse, RZ ;  /* 0x0000000e0488723c */ /* 0x080fe200000418ff */
[----:B------:R-:W-:Y:S01]  /*2e60*/  IMAD.U32 R2, RZ, RZ, UR25 ;  /* 0x00000019ff027e24 */ /* 0x000fe2000f8e00ff */
[----:B------:R-:W0:Y:S04]  /*2e70*/  LDGDEPBAR ;  /* 0x00000000000079af */ /* 0x000e280000000000 */
[----:B------:R-:W2:Y:S02]  /*2e80*/  LDSM.16.M88.4 R32, [R0+0x2000] ;  /* 0x002000000020783b */ /* 0x000ea40000000200 */
[----:B------:R-:W-:Y:S01]  /*2e90*/  HMMA.16816.F32.BF16 R132, R8, R14, RZ ;  /* 0x0000000e0884723c */ /* 0x000fe200000418ff */
[----:B-1----:R-:W-:Y:S01]  /*2ea0*/  LOP3.LUT R3, R22, 0x6, RZ, 0xc0, !PT ;  /* 0x0000000616037812 */ /* 0x002fe200078ec0ff */
[----:B------:R-:W1:Y:S04]  /*2eb0*/  LDSM.16.M88.4 R176, [R0+0x3c00] ;  /* 0x003c000000b0783b */ /* 0x000e680000000200 */
[----:B------:R-:W5:Y:S02]  /*2ec0*/  LDSM.16.M88.4 R16, [R0+0x2800] ;  /* 0x002800000010783b */ /* 0x000f640000000200 */
[C---:B------:R-:W-:Y:S02]  /*2ed0*/  HMMA.16816.F32.BF16 R128, R4.reuse, R40, RZ ;  /* 0x000000280480723c */ /* 0x040fe400000418ff */
[----:B------:R-:W-:Y:S04]  /*2ee0*/  LDSM.16.M88.4 R12, [R0+0x2c00] ;  /* 0x002c0000000c783b */ /* 0x000fe80000000200 */
[----:B------:R-:W-:Y:S02]  /*2ef0*/  LDSM.16.M88.4 R24, [R0+0x3400] ;  /* 0x003400000018783b */ /* 0x000fe40000000200 */
[C---:B---3--:R-:W-:Y:S02]  /*2f00*/  HMMA.16816.F32.BF16 R124, R4.reuse, R56, RZ ;  /* 0x00000038047c723c */ /* 0x048fe400000418ff */
[----:B------:R-:W-:Y:S04]  /*2f10*/  LDSM.16.M88.4 R36, [R0+0x3800] ;  /* 0x003800000024783b */ /* 0x000fe80000000200 */
[----:B------:R-:W-:Y:S02]  /*2f20*/  LDSM.16.M88.4 R28, [R0+0x2400] ;  /* 0x00240000001c783b */ /* 0x000fe40000000200 */
        /* <DEDUP_REMOVED lines=15> */
[----:B------:R-:W-:Y:S01]  /*3020*/  HMMA.16816.F32.BF16 R80, R8, R54, RZ ;  /* 0x000000360850723c */ /* 0x000fe200000418ff */
[----:B---3--:R-:W-:-:S07]  /*3030*/  IMAD R0, R210, 0x80, R23 ;  /* 0x00000080d2007824 */ /* 0x008fce00078e0217 */
[----:B------:R-:W-:Y:S01]  /*3040*/  HMMA.16816.F32.BF16 R84, R8, R52, RZ ;  /* 0x000000340854723c */ /* 0x000fe200000418ff */
[----:B------:R-:W-:-:S07]  /*3050*/  IADD3 R0, PT, PT, R0, -UR24, R20 ;  /* 0x8000001800007c10 */ /* 0x000fce000fffe014 */
[C---:B------:R-:W-:Y:S08]  /*3060*/  HMMA.16816.F32.BF16 R92, R8.reuse, R58, RZ ;  /* 0x0000003a085c723c */ /* 0x040ff000000418ff */
[C---:B------:R-:W-:Y:S08]  /*3070*/  HMMA.16816.F32.BF16 R76, R8.reuse, R48, RZ ;  /* 0x00000030084c723c */ /* 0x040ff000000418ff */
[C---:B------:R-:W-:Y:S08]  /*3080*/  HMMA.16816.F32.BF16 R52, R8.reuse, R50, RZ ;  /* 0x000000320834723c */ /* 0x040ff000000418ff */
[C---:B------:R-:W-:Y:S08]  /*3090*/  HMMA.16816.F32.BF16 R48, R8.reuse, R44, RZ ;  /* 0x0000002c0830723c */ /* 0x040ff000000418ff */
[C---:B------:R-:W-:Y:S08]  /*30a0*/  HMMA.16816.F32.BF16 R56, R8.reuse, R46, RZ ;  /* 0x0000002e0838723c */ /* 0x040ff000000418ff */
[----:B------:R-:W-:Y:S08]  /*30b0*/  HMMA.16816.F32.BF16 R44, R8, R60, RZ ;  /* 0x0000003c082c723c */ /* 0x000ff000000418ff */
[-C--:B--2---:R-:W-:Y:S08]  /*30c0*/  HMMA.16816.F32.BF16 R164, R72, R32.reuse, R164 ;  /* 0x0000002048a4723c */ /* 0x084ff000000418a4 */
[C---:B------:R-:W-:Y:S08]  /*30d0*/  HMMA.16816.F32.BF16 R140, R68.reuse, R32, R140 ;  /* 0x00000020448c723c */ /* 0x040ff0000004188c */
[C---:B-1----:R-:W-:Y:S08]  /*30e0*/  HMMA.16816.F32.BF16 R240, R68.reuse, R176, R104 ;  /* 0x000000b044f0723c */ /* 0x042ff00000041868 */
[----:B------:R-:W-:Y:S08]  /*30f0*/  HMMA.16816.F32.BF16 R136, R68, R34, R136 ;  /* 0x000000224488723c */ /* 0x000ff00000041888 */
[-C--:B-----5:R-:W-:Y:S08]  /*3100*/  HMMA.16816.F32.BF16 R88, R72, R16.reuse, R88 ;  /* 0x000000104858723c */ /* 0x0a0ff00000041858 */
[----:B------:R-:W-:Y:S01]  /*3110*/  HMMA.16816.F32.BF16 R184, R68, R16, R124 ;  /* 0x0000001044b8723c */ /* 0x000fe2000004187c */
[----:B------:R-:W-:-:S07]  /*3120*/  VIADD R16, R0, UR19 ;  /* 0x0000001300107c36 */ /* 0x000fce0008000000 */
[----:B----4-:R-:W-:Y:S08]  /*3130*/  HMMA.16816.F32.BF16 R188, R68, R4, R116 ;  /* 0x0000000444bc723c */ /* 0x010ff00000041874 */
[----:B------:R-:W-:Y:S08]  /*3140*/  HMMA.16816.F32.BF16 R32, R72, R34, R132 ;  /* 0x000000224820723c */ /* 0x000ff00000041884 */
[-C--:B------:R-:W-:Y:S08]  /*3150*/  HMMA.16816.F32.BF16 R104, R68, R14.reuse, R152 ;  /* 0x0000000e4468723c */ /* 0x080ff00000041898 */
[----:B------:R-:W-:Y:S01]  /*3160*/  HMMA.16816.F32.BF16 R80, R72, R14, R80 ;  /* 0x0000000e4850723c */ /* 0x000fe20000041850 */
[----:B------:R-:W-:-:S02]  /*3170*/  IMAD R15, R2, 0x80, R3 ;  /* 0x00000080020f7824 */ /* 0x000fc400078e0203 */
[C---:B------:R-:W-:Y:S02]  /*3180*/  VIADD R14, R16.reuse, 0x8 ;  /* 0x00000008100e7836 */ /* 0x040fe40000000000 */
[----:B------:R-:W-:Y:S01]  /*3190*/  IMAD.IADD R0, R16, 0x1, -R15 ;  /* 0x0000000110007824 */ /* 0x000fe200078e0a0f */
[C---:B------:R-:W-:Y:S01]  /*31a0*/  ISETP.GE.U32.AND P1, PT, R15.reuse, UR19, PT ;  /* 0x000000130f007c0c */ /* 0x040fe2000bf26070 */
[C---:B------:R-:W-:Y:S01]  /*31b0*/  VIADD R17, R15.reuse, 0x8 ;  /* 0x000000080f117836 */ /* 0x040fe20000000000 */
[----:B------:R-:W-:Y:S01]  /*31c0*/  HMMA.16816.F32.BF16 R144, R68, R6, R144 ;  /* 0x000000064490723c */ /* 0x000fe20000041890 */
[C---:B------:R-:W-:Y:S01]  /*31d0*/  VIADD R22, R15.reuse, 0x20 ;  /* 0x000000200f167836 */ /* 0x040fe20000000000 */
[----:B------:R-:W-:Y:S01]  /*31e0*/  IABS R0, R0 ;  /* 0x0000000000007213 */ /* 0x000fe20000000000 */
[----:B------:R-:W-:Y:S01]  /*31f0*/  VIADD R23, R15, 0x21 ;  /* 0x000000210f177836 */ /* 0x000fe20000000000 */
[----:B------:R-:W-:Y:S02]  /*3200*/  ISETP.GE.U32.AND P5, PT, R17, UR19, PT ;  /* 0x0000001311007c0c */ /* 0x000fe4000bfa6070 */
[----:B------:R-:W-:-:S02]  /*3210*/  I2FP.F32.S32 R0, R0 ;  /* 0x0000000000007245 */ /* 0x000fc40000201400 */
[C---:B------:R-:W-:Y:S08]  /*3220*/  HMMA.16816.F32.BF16 R96, R8.reuse, R40, RZ ;  /* 0x000000280860723c */ /* 0x040ff000000418ff */
[C---:B------:R-:W-:Y:S08]  /*3230*/  HMMA.16816.F32.BF16 R100, R8.reuse, R42, RZ ;  /* 0x0000002a0864723c */ /* 0x040ff000000418ff */
[C---:B------:R-:W-:Y:S08]  /*3240*/  HMMA.16816.F32.BF16 R60, R8.reuse, R62, RZ ;  /* 0x0000003e083c723c */ /* 0x040ff000000418ff */
[C---:B------:R-:W-:Y:S08]  /*3250*/  HMMA.16816.F32.BF16 R40, R8.reuse, R64, RZ ;  /* 0x000000400828723c */ /* 0x040ff000000418ff */
[----:B------:R-:W-:Y:S01]  /*3260*/  HMMA.16816.F32.BF16 R244, R8, R66, RZ ;  /* 0x0000004208f4723c */ /* 0x000fe200000418ff */
[----:B------:R-:W-:-:S02]  /*3270*/  VIADD R8, R15, 0x1 ;  /* 0x000000010f087836 */ /* 0x000fc40000000000 */
[C---:B------:R-:W-:Y:S02]  /*3280*/  VIADD R9, R15.reuse, 0x9 ;  /* 0x000000090f097836 */ /* 0x040fe40000000000 */
[C---:B------:R-:W-:Y:S01]  /*3290*/  VIADD R10, R15.reuse, 0x10 ;  /* 0x000000100f0a7836 */ /* 0x040fe20000000000 */
[----:B------:R-:W-:Y:S01]  /*32a0*/  ISETP.GE.U32.AND P0, PT, R8, UR19, PT ;  /* 0x0000001308007c0c */ /* 0x000fe2000bf06070 */
[----:B------:R-:W-:Y:S01]  /*32b0*/  IMAD.IADD R2, R16, 0x1, -R8 ;  /* 0x0000000110027824 */ /* 0x000fe200078e0a08 */
[----:B------:R-:W-:Y:S01]  /*32c0*/  HMMA.16816.F32.BF16 R124, R72, R12, R84 ;  /* 0x0000000c487c723c */ /* 0x000fe20000041854 */
[----:B------:R-:W-:Y:S01]  /*32d0*/  VIADD R11, R15, 0x18 ;  /* 0x000000180f0b7836 */ /* 0x000fe20000000000 */
[----:B------:R-:W-:Y:S02]  /*32e0*/  ISETP.GE.U32.AND P4, PT, R9, UR19, PT ;  /* 0x0000001309007c0c */ /* 0x000fe4000bf86070 */
[----:B------:R-:W-:-:S04]  /*32f0*/  ISETP.GE.U32.AND P3, PT, R10, UR19, PT ;  /* 0x000000130a007c0c */ /* 0x000fc8000bf66070 */
[----:B------:R-:W-:Y:S01]  /*3300*/  HMMA.16816.F32.BF16 R192, R72, R36, R44 ;  /* 0x0000002448c0723c */ /* 0x000fe2000004182c */
[----:B------:R-:W-:Y:S01]  /*3310*/  FFMA.FTZ R44, R0, -UR6, R164 ;  /* 0x80000006002c7c23 */ /* 0x000fe200080100a4 */
[----:B------:R-:W-:-:S04]  /*3320*/  VIADD R45, R15, 0x40 ;  /* 0x000000400f2d7836 */ /* 0x000fc80000000000 */
[----:B------:R-:W-:Y:S02]  /*3330*/  FSEL R211, R44, -INF , !P1 ;  /* 0xff8000002cd37808 */ /* 0x000fe40004800000 */
[----:B------:R-:W-:Y:S01]  /*3340*/  HMMA.16816.F32.BF16 R224, R68, R36, R108 ;  /* 0x0000002444e0723c */ /* 0x000fe2000004186c */
[C---:B------:R-:W-:Y:S01]  /*3350*/  FFMA.FTZ R108, R0.reuse, -UR6, R188 ;  /* 0x80000006006c7c23 */ /* 0x040fe200080100bc */
[----:B------:R-:W-:-:S06]  /*3360*/  FFMA.FTZ R109, R0, -UR6, R146 ;  /* 0x80000006006d7c23 */ /* 0x000fcc0008010092 */
[-C--:B------:R-:W-:Y:S08]  /*3370*/  HMMA.16816.F32.BF16 R156, R68, R18.reuse, R156 ;  /* 0x00000012449c723c */ /* 0x080ff0000004189c */
[----:B------:R-:W-:Y:S01]  /*3380*/  HMMA.16816.F32.BF16 R92, R72, R18, R92 ;  /* 0x00000012485c723c */ /* 0x000fe2000004185c */
[C---:B------:R-:W-:Y:S02]  /*3390*/  VIADD R18, R15.reuse, 0x11 ;  /* 0x000000110f127836 */ /* 0x040fe40000000000 */
[----:B------:R-:W-:-:S03]  /*33a0*/  VIADD R19, R15, 0x19 ;  /* 0x000000190f137836 */ /* 0x000fc60000000000 */
[----:B------:R-:W-:Y:S02]  /*33b0*/  ISETP.GE.U32.AND P2, PT, R18, UR19, PT ;  /* 0x0000001312007c0c */ /* 0x000fe4000bf46070 */
[----:B------:R-:W-:Y:S01]  /*33c0*/  HMMA.16816.F32.BF16 R84, R72, R26, R56 ;  /* 0x0000001a4854723c */ /* 0x000fe20000041838 */
[----:B------:R-:W-:Y:S01]  /*33d0*/  FFMA.FTZ R56, R0, -UR6, R34 ;  /* 0x8000000600387c23 */ /* 0x000fe20008010022 */
[----:B------:R-:W-:-:S05]  /*33e0*/  IMAD.IADD R0, R16, 0x1, -R17 ;  /* 0x0000000110007824 */ /* 0x000fca00078e0a11 */
[----:B------:R-:W-:Y:S01]  /*33f0*/  IABS R3, R0 ;  /* 0x0000000000037213 */ /* 0x000fe20000000000 */
[----:B------:R-:W-:Y:S01]  /*3400*/  HMMA.16816.F32.BF16 R196, R68, R12, R120 ;  /* 0x0000000c44c4723c */ /* 0x000fe20000041878 */
[C---:B------:R-:W-:Y:S02]  /*3410*/  VIADD R13, R16.reuse, 0x40 ;  /* 0x00000040100d7836 */ /* 0x040fe40000000000 */
[----:B------:R-:W-:-:S05]  /*3420*/  VIADD R12, R16, 0x48 ;  /* 0x00000048100c7836 */ /* 0x000fca0000000000 */
[----:B------:R-:W-:Y:S01]  /*3430*/  HMMA.16816.F32.BF16 R120, R72, R4, R76 ;  /* 0x000000044878723c */ /* 0x000fe2000004184c */
[C---:B------:R-:W-:Y:S02]  /*3440*/  IMAD.IADD R4, R16.reuse, 0x1, -R9 ;  /* 0x0000000110047824 */ /* 0x040fe400078e0a09 */
[----:B------:R-:W-:-:S05]  /*3450*/  IMAD.IADD R5, R16, 0x1, -R10 ;  /* 0x0000000110057824 */ /* 0x000fca00078e0a0a */
[C---:B------:R-:W-:Y:S01]  /*3460*/  HMMA.16816.F32.BF16 R64, R72.reuse, R6, R52 ;  /* 0x000000064840723c */ /* 0x040fe20000041834 */
[C---:B------:R-:W-:Y:S01]  /*3470*/  IMAD.IADD R7, R16.reuse, 0x1, -R18 ;  /* 0x0000000110077824 */ /* 0x040fe200078e0a12 */
[----:B------:R-:W-:Y:S01]  /*3480*/  IABS R6, R2 ;  /* 0x0000000200067213 */ /* 0x000fe20000000000 */
[C---:B------:R-:W-:Y:S01]  /*3490*/  VIADD R52, R15.reuse, 0x60 ;  /* 0x000000600f347836 */ /* 0x040fe20000000000 */
[----:B------:R-:W-:Y:S01]  /*34a0*/  IABS R2, R4 ;  /* 0x0000000400027213 */ /* 0x000fe20000000000 */
[C---:B------:R-:W-:Y:S01]  /*34b0*/  VIADD R53, R15.reuse, 0x61 ;  /* 0x000000610f357836 */ /* 0x040fe20000000000 */
[----:B------:R-:W-:Y:S01]  /*34c0*/  IABS R0, R5 ;  /* 0x0000000500007213 */ /* 0x000fe20000000000 */
[----:B------:R-:W-:Y:S01]  /*34d0*/  IMAD.MOV.U32 R5, RZ, RZ, R3 ;  /* 0x000000ffff057224 */ /* 0x000fe200078e0003 */
[----:B------:R-:W-:Y:S01]  /*34e0*/  HMMA.16816.F32.BF16 R96, R72, R28, R96 ;  /* 0x0000001c4860723c */ /* 0x000fe20000041860 */
[----:B------:R-:W-:Y:S01]  /*34f0*/  IABS R4, R7 ;  /* 0x0000000700047213 */ /* 0x000fe20000000000 */
[----:B------:R-:W-:Y:S01]  /*3500*/  IMAD.MOV.U32 R3, RZ, RZ, R2 ;  /* 0x000000ffff037224 */ /* 0x000fe200078e0002 */
[----:B------:R-:W-:Y:S01]  /*3510*/  I2FP.F32.S32 R6, R6 ;  /* 0x0000000600067245 */ /* 0x000fe20000201400 */
[----:B------:R-:W-:Y:S01]  /*3520*/  IMAD.MOV.U32 R2, RZ, RZ, R0 ;  /* 0x000000ffff027224 */ /* 0x000fe200078e0000 */
[----:B------:R-:W-:Y:S01]  /*3530*/  I2FP.F32.S32 R5, R5 ;  /* 0x0000000500057245 */ /* 0x000fe20000201400 */
[----:B------:R-:W-:Y:S01]  /*3540*/  IMAD.MOV.U32 R0, RZ, RZ, R4 ;  /* 0x000000ffff007224 */ /* 0x000fe200078e0004 */
[----:B------:R-:W-:Y:S01]  /*3550*/  I2FP.F32.S32 R3, R3 ;  /* 0x0000000300037245 */ /* 0x000fe20000201400 */
[----:B------:R-:W-:Y:S01]  /*3560*/  HMMA.16816.F32.BF16 R212, R68, R26, R148 ;  /* 0x0000001a44d4723c */ /* 0x000fe20000041894 */
[----:B------:R-:W-:Y:S01]  /*3570*/  I2FP.F32.S32 R2, R2 ;  /* 0x0000000200027245 */ /* 0x000fe20000201400 */
[----:B------:R-:W-:Y:S01]  /*3580*/  VIADD R26, R15, 0x28 ;  /* 0x000000280f1a7836 */ /* 0x000fe20000000000 */
[----:B------:R-:W-:Y:S01]  /*3590*/  I2FP.F32.S32 R0, R0 ;  /* 0x0000000000007245 */ /* 0x000fe20000201400 */
[----:B------:R-:W-:Y:S01]  /*35a0*/  FFMA.FTZ R55, R5, -UR6, R32 ;  /* 0x8000000605377c23 */ /* 0x000fe20008010020 */
[----:B------:R-:W-:-:S02]  /*35b0*/  IMAD.IADD R4, R16, 0x1, -R22 ;  /* 0x0000000110047824 */ /* 0x000fc400078e0a16 */
[----:B------:R-:W-:Y:S01]  /*35c0*/  FFMA.FTZ R47, R6, -UR6, R165 ;  /* 0x80000006062f7c23 */ /* 0x000fe200080100a5 */
[C---:B------:R-:W-:Y:S02]  /*35d0*/  IMAD.IADD R5, R16.reuse, 0x1, -R23 ;  /* 0x0000000110057824 */ /* 0x040fe400078e0a17 */
[----:B------:R-:W-:Y:S01]  /*35e0*/  FFMA.FTZ R54, R3, -UR6, R33 ;  /* 0x8000000603367c23 */ /* 0x000fe20008010021 */
[----:B------:R-:W-:Y:S01]  /*35f0*/  IMAD.IADD R7, R16, 0x1, -R26 ;  /* 0x0000000110077824 */ /* 0x000fe200078e0a1a */
[C---:B------:R-:W-:Y:S01]  /*3600*/  HMMA.16816.F32.BF16 R100, R72.reuse, R30, R100 ;  /* 0x0000001e4864723c */ /* 0x040fe20000041864 */
[----:B------:R-:W-:Y:S01]  /*3610*/  FFMA.FTZ R58, R2, -UR6, R96 ;  /* 0x80000006023a7c23 */ /* 0x000fe20008010060 */
[----:B------:R-:W-:Y:S01]  /*3620*/  FFMA.FTZ R57, R0, -UR6, R97 ;  /* 0x8000000600397c23 */ /* 0x000fe20008010061 */
[C---:B------:R-:W-:Y:S01]  /*3630*/  IMAD.IADD R2, R16.reuse, 0x1, -R11 ;  /* 0x0000000110027824 */ /* 0x040fe200078e0a0b */
[----:B------:R-:W-:Y:S01]  /*3640*/  FSEL R207, R47, -INF , !P0 ;  /* 0xff8000002fcf7808 */ /* 0x000fe20004000000 */
[----:B------:R-:W-:Y:S01]  /*3650*/  IMAD.IADD R0, R16, 0x1, -R19 ;  /* 0x0000000110007824 */ /* 0x000fe200078e0a13 */
[----:B------:R-:W-:Y:S01]  /*3660*/  FSEL R206, R54, -INF , !P4 ;  /* 0xff80000036ce7808 */ /* 0x000fe20006000000 */
[C---:B------:R-:W-:Y:S01]  /*3670*/  VIADD R27, R15.reuse, 0x30 ;  /* 0x000000300f1b7836 */ /* 0x040fe20000000000 */
[----:B------:R-:W-:Y:S01]  /*3680*/  IABS R6, R2 ;  /* 0x0000000200067213 */ /* 0x000fe20000000000 */
[-C--:B------:R-:W-:Y:S01]  /*3690*/  HMMA.16816.F32.BF16 R180, R72, R24.reuse, R48 ;  /* 0x0000001848b4723c */ /* 0x080fe20000041830 */
[----:B------:R-:W-:Y:S01]  /*36a0*/  IABS R3, R0 ;  /* 0x0000000000037213 */ /* 0x000fe20000000000 */
[C---:B------:R-:W-:Y:S01]  /*36b0*/  VIADD R51, R15.reuse, 0x48 ;  /* 0x000000480f337836 */ /* 0x040fe20000000000 */
[----:B------:R-:W-:Y:S01]  /*36c0*/  IABS R2, R4 ;  /* 0x0000000400027213 */ /* 0x000fe20000000000 */
[C---:B------:R-:W-:Y:S01]  /*36d0*/  VIADD R48, R15.reuse, 0x58 ;  /* 0x000000580f307836 */ /* 0x040fe20000000000 */
[----:B------:R-:W-:Y:S01]  /*36e0*/  IABS R0, R5 ;  /* 0x0000000500007213 */ /* 0x000fe20000000000 */
[----:B------:R-:W-:Y:S01]  /*36f0*/  IMAD.MOV.U32 R5, RZ, RZ, R3 ;  /* 0x000000ffff057224 */ /* 0x000fe200078e0003 */
[----:B------:R-:W-:Y:S01]  /*3700*/  IABS R4, R7 ;  /* 0x0000000700047213 */ /* 0x000fe20000000000 */
[----:B------:R-:W-:Y:S01]  /*3710*/  IMAD.MOV.U32 R3, RZ, RZ, R2 ;  /* 0x000000ffff037224 */ /* 0x000fe200078e0002 */
[C---:B------:R-:W-:Y:S01]  /*3720*/  HMMA.16816.F32.BF16 R216, R68.reuse, R24, R112 ;  /* 0x0000001844d8723c */ /* 0x040fe20000041870 */
[----:B------:R-:W-:Y:S01]  /*3730*/  IMAD.MOV.U32 R2, RZ, RZ, R0 ;  /* 0x000000ffff027224 */ /* 0x000fe200078e0000 */
[----:B------:R-:W-:Y:S01]  /*3740*/  I2FP.F32.S32 R5, R5 ;  /* 0x0000000500057245 */ /* 0x000fe20000201400 */
[----:B------:R-:W-:Y:S01]  /*3750*/  IMAD.MOV.U32 R0, RZ, RZ, R4 ;  /* 0x000000ffff007224 */ /* 0x000fe200078e0004 */
[----:B------:R-:W-:Y:S01]  /*3760*/  I2FP.F32.S32 R6, R6 ;  /* 0x0000000600067245 */ /* 0x000fe20000201400 */
[C---:B------:R-:W-:Y:S01]  /*3770*/  VIADD R24, R15.reuse, 0x29 ;  /* 0x000000290f187836 */ /* 0x040fe20000000000 */
[----:B------:R-:W-:Y:S01]  /*3780*/  I2FP.F32.S32 R2, R2 ;  /* 0x0000000200027245 */ /* 0x000fe20000201400 */
[C---:B------:R-:W-:Y:S01]  /*3790*/  VIADD R50, R15.reuse, 0x59 ;  /* 0x000000590f327836 */ /* 0x040fe20000000000 */
[----:B------:R-:W-:Y:S01]  /*37a0*/  I2FP.F32.S32 R0, R0 ;  /* 0x0000000000007245 */ /* 0x000fe20000201400 */
[----:B------:R-:W-:Y:S01]  /*37b0*/  HMMA.16816.F32.BF16 R128, R68, R28, R128 ;  /* 0x0000001c4480723c */ /* 0x000fe20000041880 */
[C---:B------:R-:W-:Y:S01]  /*37c0*/  VIADD R28, R15.reuse, 0x31 ;  /* 0x000000310f1c7836 */ /* 0x040fe20000000000 */
[----:B------:R-:W-:Y:S01]  /*37d0*/  I2FP.F32.S32 R3, R3 ;  /* 0x0000000300037245 */ /* 0x000fe20000201400 */
[----:B------:R-:W-:-:S02]  /*37e0*/  VIADD R29, R15, 0x38 ;  /* 0x000000380f1d7836 */ /* 0x000fc40000000000 */
[----:B------:R-:W-:Y:S01]  /*37f0*/  FFMA.FTZ R59, R6, -UR6, R100 ;  /* 0x80000006063b7c23 */ /* 0x000fe20008010064 */
[C---:B------:R-:W-:Y:S01]  /*3800*/  IMAD.IADD R4, R16.reuse, 0x1, -R28 ;  /* 0x0000000110047824 */ /* 0x040fe200078e0a1c */
[----:B------:R-:W-:Y:S01]  /*3810*/  FSEL R200, R55, -INF , !P5 ;  /* 0xff80000037c87808 */ /* 0x000fe20006800000 */
[----:B------:R-:W-:Y:S01]  /*3820*/  HMMA.16816.F32.BF16 R160, R68, R30, R160 ;  /* 0x0000001e44a0723c */ /* 0x000fe200000418a0 */
[C---:B------:R-:W-:Y:S02]  /*3830*/  VIADD R30, R15.reuse, 0x39 ;  /* 0x000000390f1e7836 */ /* 0x040fe40000000000 */
[----:B------:R-:W-:Y:S02]  /*3840*/  VIADD R31, R15, 0x41 ;  /* 0x000000410f1f7836 */ /* 0x000fe40000000000 */
[----:B------:R-:W-:-:S03]  /*3850*/  IMAD.IADD R7, R16, 0x1, -R30 ;  /* 0x0000000110077824 */ /* 0x000fc600078e0a1e */
[C---:B------:R-:W-:Y:S01]  /*3860*/  HMMA.16816.F32.BF16 R228, R72.reuse, R38, R60 ;  /* 0x0000002648e4723c */ /* 0x040fe2000004183c */
[----:B------:R-:W-:Y:S01]  /*3870*/  FFMA.FTZ R63, R2, -UR6, R89 ;  /* 0x80000006023f7c23 */ /* 0x000fe20008010059 */
[----:B------:R-:W-:Y:S01]  /*3880*/  FFMA.FTZ R62, R0, -UR6, R92 ;  /* 0x80000006003e7c23 */ /* 0x000fe2000801005c */
[C---:B------:R-:W-:Y:S02]  /*3890*/  IMAD.IADD R2, R16.reuse, 0x1, -R24 ;  /* 0x0000000110027824 */ /* 0x040fe400078e0a18 */
[----:B------:R-:W-:Y:S01]  /*38a0*/  FFMA.FTZ R61, R5, -UR6, R101 ;  /* 0x80000006053d7c23 */ /* 0x000fe20008010065 */
[C---:B------:R-:W-:Y:S02]  /*38b0*/  IMAD.IADD R0, R16.reuse, 0x1, -R27 ;  /* 0x0000000110007824 */ /* 0x040fe400078e0a1b */
[----:B------:R-:W-:Y:S01]  /*38c0*/  FFMA.FTZ R60, R3, -UR6, R88 ;  /* 0x80000006033c7c23 */ /* 0x000fe20008010058 */
[C---:B------:R-:W-:Y:S01]  /*38d0*/  IMAD.IADD R5, R16.reuse, 0x1, -R29 ;  /* 0x0000000110057824 */ /* 0x040fe200078e0a1d */
[----:B------:R-:W-:Y:S01]  /*38e0*/  IABS R6, R2 ;  /* 0x0000000200067213 */ /* 0x000fe20000000000 */
[----:B------:R-:W-:Y:S01]  /*38f0*/  HMMA.16816.F32.BF16 R236, R72, R176, R40 ;  /* 0x000000b048ec723c */ /* 0x000fe20000041828 */
        /* <DEDUP_REMOVED lines=13> */
[C---:B------:R-:W-:Y:S01]  /*39d0*/  IMAD.IADD R4, R16.reuse, 0x1, -R51 ;  /* 0x0000000110047824 */ /* 0x040fe200078e0a33 */
        /* <DEDUP_REMOVED lines=9> */
[----:B------:R-:W-:Y:S01]  /*3a70*/  FFMA.FTZ R79, R3, -UR6, R125 ;  /* 0x80000006034f7c23 */ /* 0x000fe2000801007d */
[----:B------:R-:W-:Y:S01]  /*3a80*/  IMAD.IADD R7, R16, 0x1, -R42 ;  /* 0x0000000110077824 */ /* 0x000fe200078e0a2a */
[----:B------:R-:W-:Y:S01]  /*3a90*/  IABS R6, R2 ;  /* 0x0000000200067213 */ /* 0x000fe20000000000 */
[----:B------:R-:W-:Y:S01]  /*3aa0*/  VIADD R43, R15, 0x51 ;  /* 0x000000510f2b7836 */ /* 0x000fe20000000000 */
[----:B------:R-:W-:Y:S01]  /*3ab0*/  IABS R3, R0 ;  /* 0x0000000000037213 */ /* 0x000fe20000000000 */
[----:B------:R-:W-:Y:S01]  /*3ac0*/  HMMA.16816.F32.BF16 R232, R68, R38, R168 ;  /* 0x0000002644e8723c */ /* 0x000fe200000418a8 */
[----:B------:R-:W-:-:S02]  /*3ad0*/  IABS R2, R4 ;  /* 0x0000000400027213 */ /* 0x000fc40000000000 */
        /* <DEDUP_REMOVED lines=20> */
[C---:B------:R-:W-:Y:S01]  /*3c20*/  IMAD.IADD R5, R16.reuse, 0x1, -R52 ;  /* 0x0000000110057824 */ /* 0x040fe200078e0a34 */
[----:B------:R-:W-:Y:S01]  /*3c30*/  IABS R4, R2 ;  /* 0x0000000200047213 */ /* 0x000fe20000000000 */
[----:B------:R-:W-:Y:S01]  /*3c40*/  IMAD.IADD R6, R16, 0x1, -R53 ;  /* 0x0000000110067824 */ /* 0x000fe200078e0a35 */
[----:B------:R-:W-:Y:S01]  /*3c50*/  IABS R2, R0 ;  /* 0x0000000000027213 */ /* 0x000fe20000000000 */
[----:B------:R-:W-:Y:S01]  /*3c60*/  IMAD.IADD R7, R14, 0x1, -R18 ;  /* 0x000000010e077824 */ /* 0x000fe200078e0a12 */
[----:B------:R-:W-:Y:S01]  /*3c70*/  IABS R0, R3 ;  /* 0x0000000300007213 */ /* 0x000fe20000000000 */
[----:B------:R-:W-:Y:S01]  /*3c80*/  HMMA.16816.F32.BF16 R68, R68, R178, R248 ;  /* 0x000000b24444723c */ /* 0x000fe200000418f8 */
[----:B------:R-:W-:Y:S01]  /*3c90*/  IABS R3, R5 ;  /* 0x0000000500037213 */ /* 0x000fe20000000000 */
[----:B------:R-:W-:Y:S01]  /*3ca0*/  IMAD.MOV.U32 R5, RZ, RZ, R4 ;  /* 0x000000ffff057224 */ /* 0x000fe200078e0004 */
[----:B------:R-:W-:Y:S01]  /*3cb0*/  IABS R6, R6 ;  /* 0x0000000600067213 */ /* 0x000fe20000000000 */
[----:B------:R-:W-:-:S02]  /*3cc0*/  IMAD.MOV.U32 R4, RZ, RZ, R2 ;  /* 0x000000ffff047224 */ /* 0x000fc400078e0002 */
        /* <DEDUP_REMOVED lines=16> */
[----:B------:R-:W-:Y:S01]  /*3dd0*/  IABS R5, R2 ;  /* 0x0000000200057213 */ /* 0x000fe20000000000 */
[----:B------:R-:W-:Y:S01]  /*3de0*/  IMAD.IADD R4, R14, 0x1, -R8 ;  /* 0x000000010e047824 */ /* 0x000fe200078e0a08 */
[----:B------:R-:W-:Y:S02]  /*3df0*/  IABS R2, R0 ;  /* 0x0000000000027213 */ /* 0x000fe40000000000 */
[----:B------:R-:W-:Y:S02]  /*3e00*/  IABS R0, R3 ;  /* 0x0000000300007213 */ /* 0x000fe40000000000 */
[----:B------:R-:W-:-:S02]  /*3e10*/  IABS R3, R4 ;  /* 0x0000000400037213 */ /* 0x000fc40000000000 */
[----:B------:R-:W-:Y:S01]  /*3e20*/  IABS R4, R6 ;  /* 0x0000000600047213 */ /* 0x000fe20000000000 */
[----:B------:R-:W-:Y:S02]  /*3e30*/  IMAD.MOV.U32 R6, RZ, RZ, R5 ;  /* 0x000000ffff067224 */ /* 0x000fe400078e0005 */
[----:B------:R-:W-:Y:S02]  /*3e40*/  IMAD.MOV.U32 R5, RZ, RZ, R2 ;  /* 0x000000ffff057224 */ /* 0x000fe400078e0002 */
[----:B------:R-:W-:Y:S01]  /*3e50*/  IMAD.MOV.U32 R2, RZ, RZ, R3 ;  /* 0x000000ffff027224 */ /* 0x000fe200078e0003 */
[----:B------:R-:W-:Y:S01]  /*3e60*/  I2FP.F32.S32 R6, R6 ;  /* 0x0000000600067245 */ /* 0x000fe20000201400 */
[----:B------:R-:W-:Y:S01]  /*3e70*/  IMAD.MOV.U32 R3, RZ, RZ, R4 ;  /* 0x000000ffff037224 */ /* 0x000fe200078e0004 */
[----:B------:R-:W-:Y:S02]  /*3e80*/  I2FP.F32.S32 R4, R0 ;  /* 0x0000000000047245 */ /* 0x000fe40000201400 */
[----:B------:R-:W-:Y:S01]  /*3e90*/  I2FP.F32.S32 R2, R2 ;  /* 0x0000000200027245 */ /* 0x000fe20000201400 */
[----:B------:R-:W-:Y:S01]  /*3ea0*/  FFMA.FTZ R25, R6, -UR6, R166 ;  /* 0x8000000606197c23 */ /* 0x000fe200080100a6 */
[----:B------:R-:W-:Y:S01]  /*3eb0*/  I2FP.F32.S32 R0, R3 ;  /* 0x0000000300007245 */ /* 0x000fe20000201400 */
[----:B------:R-:W-:Y:S01]  /*3ec0*/  IMAD.IADD R3, R12, 0x1, -R17 ;  /* 0x000000010c037824 */ /* 0x000fe200078e0a11 */
[----:B------:R-:W-:Y:S01]  /*3ed0*/  I2FP.F32.S32 R5, R5 ;  /* 0x0000000500057245 */ /* 0x000fe20000201400 */
[----:B------:R-:W-:Y:S01]  /*3ee0*/  FFMA.FTZ R38, R2, -UR6, R167 ;  /* 0x8000000602267c23 */ /* 0x000fe200080100a7 */
[----:B------:R-:W-:-:S02]  /*3ef0*/  IMAD.IADD R2, R13, 0x1, -R17 ;  /* 0x000000010d027824 */ /* 0x000fc400078e0a11 */
[----:B------:R-:W-:Y:S01]  /*3f00*/  FFMA.FTZ R34, R0, -UR6, R141 ;  /* 0x8000000600227c23 */ /* 0x000fe2000801008d */
[----:B------:R-:W-:Y:S02]  /*3f10*/  IMAD.IADD R0, R12, 0x1, -R8 ;  /* 0x000000010c007824 */ /* 0x000fe400078e0a08 */
[----:B------:R-:W-:Y:S01]  /*3f20*/  FFMA.FTZ R21, R5, -UR6, R140 ;  /* 0x8000000605157c23 */ /* 0x000fe2000801008c */
[--C-:B------:R-:W-:Y:S02]  /*3f30*/  IMAD.IADD R5, R14, 0x1, -R9.reuse ;  /* 0x000000010e057824 */ /* 0x100fe400078e0a09 */
[----:B------:R-:W-:Y:S01]  /*3f40*/  FFMA.FTZ R20, R4, -UR6, R142 ;  /* 0x8000000604147c23 */ /* 0x000fe2000801008e */
        /* <DEDUP_REMOVED lines=11> */
[----:B------:R-:W-:Y:S01]  /*4000*/  I2FP.F32.S32 R6, R6 ;  /* 0x0000000600067245 */ /* 0x000fe20000201400 */
[----:B------:R-:W-:Y:S01]  /*4010*/  IMAD.MOV.U32 R3, RZ, RZ, R5 ;  /* 0x000000ffff037224 */ /* 0x000fe200078e0005 */
[----:B------:R-:W-:-:S02]  /*4020*/  I2FP.F32.S32 R5, R4 ;  /* 0x0000000400057245 */ /* 0x000fc40000201400 */
[----:B------:R-:W-:Y:S01]  /*4030*/  I2FP.F32.S32 R4, R0 ;  /* 0x0000000000047245 */ /* 0x000fe20000201400 */
[----:B------:R-:W-:Y:S01]  /*4040*/  FFMA.FTZ R17, R6, -UR6, R143 ;  /* 0x8000000606117c23 */ /* 0x000fe2000801008f */
[----:B------:R-:W-:Y:S01]  /*4050*/  I2FP.F32.S32 R0, R3 ;  /* 0x0000000300007245 */ /* 0x000fe20000201400 */
[----:B------:R-:W-:Y:S01]  /*4060*/  IMAD.IADD R3, R14, 0x1, -R10 ;  /* 0x000000010e037824 */ /* 0x000fe200078e0a0a */
[----:B------:R-:W-:Y:S01]  /*4070*/  I2FP.F32.S32 R2, R2 ;  /* 0x0000000200027245 */ /* 0x000fe20000201400 */
[----:B------:R-:W-:Y:S01]  /*4080*/  FFMA.FTZ R37, R4, -UR6, R138 ;  /* 0x8000000604257c23 */ /* 0x000fe2000801008a */
[----:B------:R-:W-:Y:S01]  /*4090*/  FFMA.FTZ R40, R5, -UR6, R136 ;  /* 0x8000000605287c23 */ /* 0x000fe20008010088 */
        /* <DEDUP_REMOVED lines=8> */
[----:B------:R-:W-:Y:S01]  /*4120*/  IABS R0, R5 ;  /* 0x0000000500007213 */ /* 0x000fe20000000000 */
[----:B------:R-:W-:Y:S01]  /*4130*/  IMAD.MOV.U32 R3, RZ, RZ, R4 ;  /* 0x000000ffff037224 */ /* 0x000fe200078e0004 */
[----:B------:R-:W-:Y:S01]  /*4140*/  IABS R4, R7 ;  /* 0x0000000700047213 */ /* 0x000fe20000000000 */
[----:B------:R-:W-:Y:S01]  /*4150*/  IMAD.MOV.U32 R5, RZ, RZ, R2 ;  /* 0x000000ffff057224 */ /* 0x000fe200078e0002 */
[----:B------:R-:W-:Y:S02]  /*4160*/  I2FP.F32.S32 R6, R6 ;  /* 0x0000000600067245 */ /* 0x000fe40000201400 */
[----:B------:R-:W-:Y:S01]  /*4170*/  I2FP.F32.S32 R3, R3 ;  /* 0x0000000300037245 */ /* 0x000fe20000201400 */
[----:B------:R-:W-:Y:S01]  /*4180*/  IMAD.MOV.U32 R2, RZ, RZ, R4 ;  /* 0x000000ffff027224 */ /* 0x000fe200078e0004 */
[----:B------:R-:W-:Y:S01]  /*4190*/  I2FP.F32.S32 R4, R5 ;  /* 0x0000000500047245 */ /* 0x000fe20000201400 */
[----:B------:R-:W-:Y:S01]  /*41a0*/  FFMA.FTZ R46, R6, -UR6, R98 ;  /* 0x80000006062e7c23 */ /* 0x000fe20008010062 */
[----:B------:R-:W-:-:S02]  /*41b0*/  IMAD.IADD R6, R12, 0x1, -R11 ;  /* 0x000000010c067824 */ /* 0x000fc400078e0a0b */
[----:B------:R-:W-:Y:S01]  /*41c0*/  FFMA.FTZ R9, R3, -UR6, R139 ;  /* 0x8000000603097c23 */ /* 0x000fe2000801008b */
[----:B------:R-:W-:Y:S01]  /*41d0*/  I2FP.F32.S32 R3, R0 ;  /* 0x0000000000037245 */ /* 0x000fe20000201400 */
[----:B------:R-:W-:Y:S01]  /*41e0*/  FFMA.FTZ R39, R4, -UR6, R128 ;  /* 0x8000000604277c23 */ /* 0x000fe20008010080 */
[----:B------:R-:W-:Y:S01]  /*41f0*/  I2FP.F32.S32 R0, R2 ;  /* 0x0000000200007245 */ /* 0x000fe20000201400 */
[C---:B------:R-:W-:Y:S01]  /*4200*/  IMAD.IADD R2, R13.reuse, 0x1, -R18 ;  /* 0x000000010d027824 */ /* 0x040fe200078e0a12 */
[----:B------:R-:W-:Y:S01]  /*4210*/  FSEL R209, R20, -INF , !P1 ;  /* 0xff80000014d17808 */ /* 0x000fe20004800000 */
[----:B------:R-:W-:Y:S02]  /*4220*/  IMAD.IADD R4, R13, 0x1, -R11 ;  /* 0x000000010d047824 */ /* 0x000fe400078e0a0b */
[----:B------:R-:W-:Y:S01]  /*4230*/  FFMA.FTZ R36, R3, -UR6, R130 ;  /* 0x8000000603247c23 */ /* 0x000fe20008010082 */
[----:B------:R-:W-:Y:S01]  /*4240*/  FFMA.FTZ R32, R0, -UR6, R99 ;  /* 0x8000000600207c23 */ /* 0x000fe20008010063 */
[----:B------:R-:W-:Y:S01]  /*4250*/  IMAD.IADD R0, R12, 0x1, -R18 ;  /* 0x000000010c007824 */ /* 0x000fe200078e0a12 */
        /* <DEDUP_REMOVED lines=15> */
[--C-:B------:R-:W-:Y:S01]  /*4350*/  IMAD.IADD R2, R14, 0x1, -R19.reuse ;  /* 0x000000010e027824 */ /* 0x100fe200078e0a13 */
[----:B------:R-:W-:Y:S01]  /*4360*/  ISETP.GE.U32.AND P1, PT, R11, UR19, PT ;  /* 0x000000130b007c0c */ /* 0x000fe2000bf26070 */
        /* <DEDUP_REMOVED lines=8> */
[----:B------:R-:W-:Y:S02]  /*43f0*/  IABS R5, R2 ;  /* 0x0000000200057213 */ /* 0x000fe40000000000 */
        /* <DEDUP_REMOVED lines=9> */
[----:B------:R-:W-:Y:S01]  /*4490*/  FSEL R202, R17, -INF , !P0 ;  /* 0xff80000011ca7808 */ /* 0x000fe20004000000 */
[----:B------:R-:W-:Y:S01]  /*44a0*/  IMAD.MOV.U32 R3, RZ, RZ, R4 ;  /* 0x000000ffff037224 */ /* 0x000fe200078e0004 */
[----:B------:R-:W-:Y:S02]  /*44b0*/  I2FP.F32.S32 R4, R0 ;  /* 0x0000000000047245 */ /* 0x000fe40000201400 */
[----:B------:R-:W-:-:S02]  /*44c0*/  I2FP.F32.S32 R2, R2 ;  /* 0x0000000200027245 */ /* 0x000fc40000201400 */
[----:B------:R-:W-:Y:S01]  /*44d0*/  I2FP.F32.S32 R0, R3 ;  /* 0x0000000300007245 */ /* 0x000fe20000201400 */
[----:B------:R-:W-:Y:S01]  /*44e0*/  IMAD.IADD R3, R13, 0x1, -R23 ;  /* 0x000000010d037824 */ /* 0x000fe200078e0a17 */
[----:B------:R-:W-:Y:S01]  /*44f0*/  I2FP.F32.S32 R5, R5 ;  /* 0x0000000500057245 */ /* 0x000fe20000201400 */
[----:B------:R-:W-:Y:S01]  /*4500*/  FFMA.FTZ R21, R2, -UR6, R90 ;  /* 0x8000000602157c23 */ /* 0x000fe2000801005a */
[----:B------:R-:W-:Y:S01]  /*4510*/  ISETP.GE.U32.AND P0, PT, R19, UR19, PT ;  /* 0x0000001313007c0c */ /* 0x000fe2000bf06070 */
[----:B------:R-:W-:Y:S01]  /*4520*/  FFMA.FTZ R19, R0, -UR6, R184 ;  /* 0x8000000600137c23 */ /* 0x000fe200080100b8 */
[----:B------:R-:W-:Y:S01]  /*4530*/  I2FP.F32.S32 R6, R6 ;  /* 0x0000000600067245 */ /* 0x000fe20000201400 */
[----:B------:R-:W-:Y:S02]  /*4540*/  IMAD.IADD R0, R12, 0x1, -R22 ;  /* 0x000000010c007824 */ /* 0x000fe400078e0a16 */
[----:B------:R-:W-:Y:S01]  /*4550*/  FFMA.FTZ R47, R5, -UR6, R161 ;  /* 0x80000006052f7c23 */ /* 0x000fe200080100a1 */
[----:B------:R-:W-:-:S02]  /*4560*/  IMAD.IADD R2, R14, 0x1, -R23 ;  /* 0x000000010e027824 */ /* 0x000fc400078e0a17 */
[----:B------:R-:W-:Y:S01]  /*4570*/  FFMA.FTZ R38, R4, -UR6, R163 ;  /* 0x8000000604267c23 */ /* 0x000fe200080100a3 */
[----:B------:R-:W-:Y:S01]  /*4580*/  FFMA.FTZ R49, R6, -UR6, R103 ;  /* 0x8000000606317c23 */ /* 0x000fe20008010067 */
[----:B------:R-:W-:Y:S01]  /*4590*/  IMAD.IADD R5, R12, 0x1, -R23 ;  /* 0x000000010c057824 */ /* 0x000fe200078e0a17 */
[----:B------:R-:W-:Y:S01]  /*45a0*/  IABS R4, R0 ;  /* 0x0000000000047213 */ /* 0x000fe20000000000 */
[----:B------:R-:W-:Y:S01]  /*45b0*/  IMAD.IADD R6, R14, 0x1, -R26 ;  /* 0x000000010e067824 */ /* 0x000fe200078e0a1a */
[----:B------:R-:W-:Y:S02]  /*45c0*/  IABS R2, R2 ;  /* 0x0000000200027213 */ /* 0x000fe40000000000 */
        /* <DEDUP_REMOVED lines=10> */
[----:B------:R-:W-:Y:S01]  /*4670*/  FSEL R184, R37, -INF , !P5 ;  /* 0xff80000025b87808 */ /* 0x000fe20006800000 */
[----:B------:R-:W-:Y:S01]  /*4680*/  IMAD.MOV.U32 R3, RZ, RZ, R5 ;  /* 0x000000ffff037224 */ /* 0x000fe200078e0005 */
[----:B------:R-:W-:Y:S01]  /*4690*/  I2FP.F32.S32 R5, R4 ;  /* 0x0000000400057245 */ /* 0x000fe20000201400 */
[----:B------:R-:W-:Y:S01]  /*46a0*/  FFMA.FTZ R10, R6, -UR6, R186 ;  /* 0x80000006060a7c23 */ /* 0x000fe200080100ba */
[----:B------:R-:W-:Y:S01]  /*46b0*/  I2FP.F32.S32 R4, R2 ;  /* 0x0000000200047245 */ /* 0x000fe20000201400 */
[--C-:B------:R-:W-:Y:S01]  /*46c0*/  IMAD.IADD R6, R12, 0x1, -R24.reuse ;  /* 0x000000010c067824 */ /* 0x100fe200078e0a18 */
[----:B------:R-:W-:Y:S01]  /*46d0*/  I2FP.F32.S32 R2, R3 ;  /* 0x0000000300027245 */ /* 0x000fe20000201400 */
[----:B------:R-:W-:Y:S01]  /*46e0*/  FFMA.FTZ R37, R5, -UR6, R91 ;  /* 0x8000000605257c23 */ /* 0x000fe2000801005b */
[----:B------:R-:W-:Y:S01]  /*46f0*/  I2FP.F32.S32 R0, R0 ;  /* 0x0000000000007245 */ /* 0x000fe20000201400 */
[----:B------:R-:W-:Y:S01]  /*4700*/  FFMA.FTZ R35, R4, -UR6, R185 ;  /* 0x8000000604237c23 */ /* 0x000fe200080100b9 */
[----:B------:R-:W-:-:S02]  /*4710*/  IMAD.IADD R4, R13, 0x1, -R24 ;  /* 0x000000010d047824 */ /* 0x000fc400078e0a18 */
[----:B------:R-:W-:Y:S01]  /*4720*/  FFMA.FTZ R25, R2, -UR6, R94 ;  /* 0x8000000602197c23 */ /* 0x000fe2000801005e */
[--C-:B------:R-:W-:Y:S02]  /*4730*/  IMAD.IADD R2, R13, 0x1, -R26.reuse ;  /* 0x000000010d027824 */ /* 0x100fe400078e0a1a */
[----:B------:R-:W-:Y:S01]  /*4740*/  FFMA.FTZ R33, R0, -UR6, R187 ;  /* 0x8000000600217c23 */ /* 0x000fe200080100bb */
[----:B------:R-:W-:Y:S01]  /*4750*/  IMAD.IADD R0, R12, 0x1, -R26 ;  /* 0x000000010c007824 */ /* 0x000fe200078e0a1a */
[----:B------:R-:W-:Y:S01]  /*4760*/  FSEL R185, R57, -INF , !P2 ;  /* 0xff80000039b97808 */ /* 0x000fe20005000000 */
[----:B------:R-:W-:Y:S01]  /*4770*/  IMAD.IADD R3, R14, 0x1, -R24 ;  /* 0x000000010e037824 */ /* 0x000fe200078e0a18 */
[----:B------:R-:W-:Y:S02]  /*4780*/  IABS R5, R2 ;  /* 0x0000000200057213 */ /* 0x000fe40000000000 */
        /* <DEDUP_REMOVED lines=10> */
[----:B------:R-:W-:Y:S02]  /*4830*/  FSEL R167, R32, -INF , !P2 ;  /* 0xff80000020a77808 */ /* 0x000fe40005000000 */
[----:B------:R-:W-:Y:S01]  /*4840*/  I2FP.F32.S32 R0, R0 ;  /* 0x0000000000007245 */ /* 0x000fe20000201400 */
[----:B------:R-:W-:Y:S01]  /*4850*/  FFMA.FTZ R34, R3, -UR6, R95 ;  /* 0x8000000603227c23 */ /* 0x000fe2000801005f */
[----:B------:R-:W-:Y:S01]  /*4860*/  FSEL R171, R8, -INF , !P2 ;  /* 0xff80000008ab7808 */ /* 0x000fe20005000000 */
[----:B------:R-:W-:Y:S01]  /*4870*/  IMAD.IADD R3, R12, 0x1, -R27 ;  /* 0x000000010c037824 */ /* 0x000fe200078e0a1b */
[----:B------:R-:W-:-:S02]  /*4880*/  FSEL R175, R7, -INF , !P2 ;  /* 0xff80000007af7808 */ /* 0x000fc40005000000 */
[----:B------:R-:W-:Y:S02]  /*4890*/  FSEL R193, R9, -INF , !P4 ;  /* 0xff80000009c17808 */ /* 0x000fe40006000000 */
[----:B------:R-:W-:Y:S01]  /*48a0*/  ISETP.GE.U32.AND P2, PT, R24, UR19, PT ;  /* 0x0000001318007c0c */ /* 0x000fe2000bf46070 */
[----:B------:R-:W-:Y:S01]  /*48b0*/  FFMA.FTZ R24, R2, -UR6, R157 ;  /* 0x8000000602187c23 */ /* 0x000fe2000801009d */
[----:B------:R-:W-:Y:S01]  /*48c0*/  I2FP.F32.S32 R6, R6 ;  /* 0x0000000600067245 */ /* 0x000fe20000201400 */
[----:B------:R-:W-:Y:S01]  /*48d0*/  IMAD.IADD R2, R14, 0x1, -R27 ;  /* 0x000000010e027824 */ /* 0x000fe200078e0a1b */
[----:B------:R-:W-:Y:S01]  /*48e0*/  ISETP.GE.U32.AND P4, PT, R23, UR19, PT ;  /* 0x0000001317007c0c */ /* 0x000fe2000bf86070 */
[----:B------:R-:W-:Y:S01]  /*48f0*/  FFMA.FTZ R23, R0, -UR6, R159 ;  /* 0x8000000600177c23 */ /* 0x000fe2000801009f */
[----:B------:R-:W-:Y:S01]  /*4900*/  I2FP.F32.S32 R5, R5 ;  /* 0x0000000500057245 */ /* 0x000fe20000201400 */
[C---:B------:R-:W-:Y:S02]  /*4910*/  IMAD.IADD R0, R13.reuse, 0x1, -R27 ;  /* 0x000000010d007824 */ /* 0x040fe400078e0a1b */
[----:B------:R-:W-:Y:S01]  /*4920*/  FFMA.FTZ R18, R6, -UR6, R156 ;  /* 0x8000000606127c23 */ /* 0x000fe2000801009c */
[----:B------:R-:W-:Y:S01]  /*4930*/  IMAD.IADD R6, R13, 0x1, -R28 ;  /* 0x000000010d067824 */ /* 0x000fe200078e0a1c */
[----:B------:R-:W-:Y:S01]  /*4940*/  FSEL R186, R58, -INF , !P3 ;  /* 0xff8000003aba7808 */ /* 0x000fe20005800000 */
[----:B------:R-:W-:Y:S01]  /*4950*/  FFMA.FTZ R9, R5, -UR6, R158 ;  /* 0x8000000605097c23 */ /* 0x000fe2000801009e */
[----:B------:R-:W-:-:S02]  /*4960*/  IABS R5, R2 ;  /* 0x0000000200057213 */ /* 0x000fc40000000000 */
        /* <DEDUP_REMOVED lines=14> */
[----:B------:R-:W-:Y:S01]  /*4a50*/  IMAD.IADD R3, R13, 0x1, -R29 ;  /* 0x000000010d037824 */ /* 0x000fe200078e0a1d */
[----:B------:R-:W-:Y:S01]  /*4a60*/  I2FP.F32.S32 R5, R5 ;  /* 0x0000000500057245 */ /* 0x000fe20000201400 */
[----:B------:R-:W-:Y:S01]  /*4a70*/  FFMA.FTZ R36, R2, -UR6, R127 ;  /* 0x8000000602247c23 */ /* 0x000fe2000801007f */
[----:B------:R-:W-:Y:S01]  /*4a80*/  ISETP.GE.U32.AND P3, PT, R26, UR19, PT ;  /* 0x000000131a007c0c */ /* 0x000fe2000bf66070 */
[----:B------:R-:W-:Y:S01]  /*4a90*/  FFMA.FTZ R26, R0, -UR6, R197 ;  /* 0x80000006001a7c23 */ /* 0x000fe200080100c5 */
[----:B------:R-:W-:Y:S01]  /*4aa0*/  I2FP.F32.S32 R6, R6 ;  /* 0x0000000600067245 */ /* 0x000fe20000201400 */
[----:B------:R-:W-:Y:S01]  /*4ab0*/  IMAD.IADD R0, R12, 0x1, -R28 ;  /* 0x000000010c007824 */ /* 0x000fe200078e0a1c */
[----:B------:R-:W-:Y:S01]  /*4ac0*/  FSEL R165, R20, -INF , !P1 ;  /* 0xff80000014a57808 */ /* 0x000fe20004800000 */
[----:B------:R-:W-:-:S02]  /*4ad0*/  IMAD.IADD R2, R14, 0x1, -R29 ;  /* 0x000000010e027824 */ /* 0x000fc400078e0a1d */
[----:B------:R-:W-:Y:S01]  /*4ae0*/  FFMA.FTZ R17, R5, -UR6, R196 ;  /* 0x8000000605117c23 */ /* 0x000fe200080100c4 */
[----:B------:R-:W-:Y:S01]  /*4af0*/  FFMA.FTZ R20, R6, -UR6, R126 ;  /* 0x8000000606147c23 */ /* 0x000fe2000801007e */
[----:B------:R-:W-:Y:S02]  /*4b00*/  IMAD.IADD R5, R12, 0x1, -R29 ;  /* 0x000000010c057824 */ /* 0x000fe400078e0a1d */
[----:B------:R-:W-:Y:S01]  /*4b10*/  FFMA.FTZ R8, R4, -UR6, R198 ;  /* 0x8000000604087c23 */ /* 0x000fe200080100c6 */
[----:B------:R-:W-:Y:S01]  /*4b20*/  IMAD.IADD R6, R14, 0x1, -R30 ;  /* 0x000000010e067824 */ /* 0x000fe200078e0a1e */
[----:B------:R-:W-:Y:S02]  /*4b30*/  IABS R4, R0 ;  /* 0x0000000000047213 */ /* 0x000fe40000000000 */
[----:B------:R-:W-:Y:S02]  /*4b40*/  IABS R2, R2 ;  /* 0x0000000200027213 */ /* 0x000fe40000000000 */
[----:B------:R-:W-:-:S02]  /*4b50*/  IABS R0, R3 ;  /* 0x0000000300007213 */ /* 0x000fc40000000000 */
[----:B------:R-:W-:Y:S02]  /*4b60*/  IABS R3, R5 ;  /* 0x0000000500037213 */ /* 0x000fe40000000000 */
[----:B------:R-:W-:Y:S01]  /*4b70*/  IABS R5, R6 ;  /* 0x0000000600057213 */ /* 0x000fe20000000000 */
[----:B------:R-:W-:Y:S01]  /*4b80*/  IMAD.MOV.U32 R6, RZ, RZ, R4 ;  /* 0x000000ffff067224 */ /* 0x000fe200078e0004 */
[----:B------:R-:W-:Y:S01]  /*4b90*/  FSEL R181, R40, -INF , !P5 ;  /* 0xff80000028b57808 */ /* 0x000fe20006800000 */
[----:B------:R-:W-:Y:S01]  /*4ba0*/  IMAD.MOV.U32 R4, RZ, RZ, R2 ;  /* 0x000000ffff047224 */ /* 0x000fe200078e0002 */
[----:B------:R-:W-:Y:S01]  /*4bb0*/  ISETP.GE.U32.AND P5, PT, R22, UR19, PT ;  /* 0x0000001316007c0c */ /* 0x000fe2000bfa6070 */
[----:B------:R-:W-:Y:S01]  /*4bc0*/  IMAD.MOV.U32 R2, RZ, RZ, R0 ;  /* 0x000000ffff027224 */ /* 0x000fe200078e0000 */
[----:B------:R-:W-:Y:S01]  /*4bd0*/  I2FP.F32.S32 R6, R6 ;  /* 0x0000000600067245 */ /* 0x000fe20000201400 */
[----:B------:R-:W-:Y:S01]  /*4be0*/  IMAD.MOV.U32 R0, RZ, RZ, R3 ;  /* 0x000000ffff007224 */ /* 0x000fe200078e0003 */
[----:B------:R-:W-:Y:S01]  /*4bf0*/  FSEL R159, R19, -INF , !P5 ;  /* 0xff800000139f7808 */ /* 0x000fe20006800000 */
[----:B------:R-:W-:Y:S01]  /*4c00*/  IMAD.MOV.U32 R3, RZ, RZ, R5 ;  /* 0x000000ffff037224 */ /* 0x000fe200078e0005 */
[----:B------:R-:W-:-:S02]  /*4c10*/  I2FP.F32.S32 R5, R4 ;  /* 0x0000000400057245 */ /* 0x000fc40000201400 */
[----:B------:R-:W-:Y:S02]  /*4c20*/  I2FP.F32.S32 R4, R2 ;  /* 0x0000000200047245 */ /* 0x000fe40000201400 */
[----:B------:R-:W-:Y:S01]  /*4c30*/  I2FP.F32.S32 R2, R3 ;  /* 0x0000000300027245 */ /* 0x000fe20000201400 */
[----:B------:R-:W-:Y:S01]  /*4c40*/  FFMA.FTZ R19, R5, -UR6, R82 ;  /* 0x8000000605137c23 */ /* 0x000fe20008010052 */
[----:B------:R-:W-:Y:S01]  /*4c50*/  I2FP.F32.S32 R0, R0 ;  /* 0x0000000000007245 */ /* 0x000fe20000201400 */
[----:B------:R-:W-:Y:S01]  /*4c60*/  IMAD.IADD R3, R14, 0x1, -R45 ;  /* 0x000000010e037824 */ /* 0x000fe200078e0a2d */
[----:B------:R-:W-:Y:S01]  /*4c70*/  FSEL R133, R21, -INF , !P5 ;  /* 0xff80000015857808 */ /* 0x000fe20006800000 */
[----:B------:R-:W-:Y:S01]  /*4c80*/  FFMA.FTZ R22, R2, -UR6, R83 ;  /* 0x8000000602167c23 */ /* 0x000fe20008010053 */
[----:B------:R-:W-:Y:S02]  /*4c90*/  IMAD.IADD R2, R13, 0x1, -R30 ;  /* 0x000000010d027824 */ /* 0x000fe400078e0a1e */
[----:B------:R-:W-:Y:S01]  /*4ca0*/  FFMA.FTZ R7, R0, -UR6, R106 ;  /* 0x8000000600077c23 */ /* 0x000fe2000801006a */
[C---:B------:R-:W-:Y:S01]  /*4cb0*/  IMAD.IADD R0, R12.reuse, 0x1, -R30 ;  /* 0x000000010c007824 */ /* 0x040fe200078e0a1e */
[----:B------:R-:W-:Y:S01]  /*4cc0*/  FSEL R166, R11, -INF , !P1 ;  /* 0xff8000000ba67808 */ /* 0x000fe20004800000 */
[----:B------:R-:W-:-:S02]  /*4cd0*/  IMAD.IADD R5, R12, 0x1, -R45 ;  /* 0x000000010c057824 */ /* 0x000fc400078e0a2d */
[----:B------:R-:W-:Y:S01]  /*4ce0*/  FFMA.FTZ R21, R6, -UR6, R199 ;  /* 0x8000000606157c23 */ /* 0x000fe200080100c7 */
[----:B------:R-:W-:Y:S01]  /*4cf0*/  FFMA.FTZ R11, R4, -UR6, R104 ;  /* 0x80000006040b7c23 */ /* 0x000fe20008010068 */
[----:B------:R-:W-:Y:S01]  /*4d00*/  IMAD.IADD R6, R14, 0x1, -R31 ;  /* 0x000000010e067824 */ /* 0x000fe200078e0a1f */
[----:B------:R-:W-:Y:S02]  /*4d10*/  IABS R4, R2 ;  /* 0x0000000200047213 */ /* 0x000fe40000000000 */
        /* <DEDUP_REMOVED lines=10> */
[----:B------:R-:W-:Y:S01]  /*4dc0*/  I2FP.F32.S32 R2, R5 ;  /* 0x0000000500027245 */ /* 0x000fe20000201400 */
[----:B------:R-:W-:Y:S01]  /*4dd0*/  IMAD.IADD R5, R13, 0x1, -R51 ;  /* 0x000000010d057824 */ /* 0x000fe200078e0a33 */
[----:B------:R-:W-:Y:S01]  /*4de0*/  I2FP.F32.S32 R0, R0 ;  /* 0x0000000000007245 */ /* 0x000fe20000201400 */
[----:B------:R-:W-:Y:S01]  /*4df0*/  FFMA.FTZ R32, R3, -UR6, R122 ;  /* 0x8000000603207c23 */ /* 0x000fe2000801007a */
[----:B------:R-:W-:Y:S01]  /*4e00*/  ISETP.GE.U32.AND P5, PT, R29, UR19, PT ;  /* 0x000000131d007c0c */ /* 0x000fe2000bfa6070 */
[----:B------:R-:W-:Y:S01]  /*4e10*/  FFMA.FTZ R29, R2, -UR6, R123 ;  /* 0x80000006021d7c23 */ /* 0x000fe2000801007b */
[----:B------:R-:W-:Y:S01]  /*4e20*/  FSEL R90, R63, -INF , !P4 ;  /* 0xff8000003f5a7808 */ /* 0x000fe20006000000 */
[----:B------:R-:W-:Y:S01]  /*4e30*/  IMAD.IADD R2, R13, 0x1, -R31 ;  /* 0x000000010d027824 */ /* 0x000fe200078e0a1f */
[----:B------:R-:W-:Y:S01]  /*4e40*/  FSEL R115, R37, -INF , !P4 ;  /* 0xff80000025737808 */ /* 0x000fe20006000000 */
[----:B------:R-:W-:Y:S01]  /*4e50*/  IMAD.IADD R3, R14, 0x1, -R51 ;  /* 0x000000010e037824 */ /* 0x000fe200078e0a33 */
[----:B------:R-:W-:-:S02]  /*4e60*/  FSEL R156, R35, -INF , !P4 ;  /* 0xff800000239c7808 */ /* 0x000fc40006000000 */
[----:B------:R-:W-:Y:S02]  /*4e70*/  FSEL R157, R33, -INF , !P4 ;  /* 0xff800000219d7808 */ /* 0x000fe40006000000 */
[----:B------:R-:W-:Y:S02]  /*4e80*/  I2FP.F32.S32 R6, R6 ;  /* 0x0000000600067245 */ /* 0x000fe40000201400 */
[----:B------:R-:W-:Y:S01]  /*4e90*/  ISETP.GE.U32.AND P4, PT, R30, UR19, PT ;  /* 0x000000131e007c0c */ /* 0x000fe2000bf86070 */
[----:B------:R-:W-:Y:S01]  /*4ea0*/  FFMA.FTZ R30, R0, -UR6, R190 ;  /* 0x80000006001e7c23 */ /* 0x000fe200080100be */
[----:B------:R-:W-:Y:S01]  /*4eb0*/  I2FP.F32.S32 R4, R4 ;  /* 0x0000000400047245 */ /* 0x000fe20000201400 */
[----:B------:R-:W-:Y:S01]  /*4ec0*/  IMAD.IADD R0, R12, 0x1, -R31 ;  /* 0x000000010c007824 */ /* 0x000fe200078e0a1f */
[----:B------:R-:W-:Y:S01]  /*4ed0*/  FSEL R154, R18, -INF , !P3 ;  /* 0xff800000129a7808 */ /* 0x000fe20005800000 */
[----:B------:R-:W-:Y:S01]  /*4ee0*/  FFMA.FTZ R18, R6, -UR6, R105 ;  /* 0x8000000606127c23 */ /* 0x000fe20008010069 */
[----:B------:R-:W-:Y:S01]  /*4ef0*/  FSEL R155, R9, -INF , !P3 ;  /* 0xff800000099b7808 */ /* 0x000fe20005800000 */
[----:B------:R-:W-:Y:S01]  /*4f00*/  FFMA.FTZ R9, R4, -UR6, R107 ;  /* 0x8000000604097c23 */ /* 0x000fe2000801006b */
[----:B------:R-:W-:Y:S01]  /*4f10*/  IMAD.IADD R6, R14, 0x1, -R41 ;  /* 0x000000010e067824 */ /* 0x000fe200078e0a29 */
        /* <DEDUP_REMOVED lines=12> */
[----:B------:R-:W-:Y:S02]  /*4fe0*/  ISETP.GE.U32.AND P1, PT, R27, UR19, PT ;  /* 0x000000131b007c0c */ /* 0x000fe4000bf26070 */
[----:B------:R-:W-:Y:S01]  /*4ff0*/  I2FP.F32.S32 R4, R4 ;  /* 0x0000000400047245 */ /* 0x000fe20000201400 */
[----:B------:R-:W-:Y:S01]  /*5000*/  FFMA.FTZ R27, R2, -UR6, R67 ;  /* 0x80000006021b7c23 */ /* 0x000fe20008010043 */
[----:B------:R-:W-:Y:S01]  /*5010*/  I2FP.F32.S32 R0, R0 ;  /* 0x0000000000007245 */ /* 0x000fe20000201400 */
[----:B------:R-:W-:Y:S01]  /*5020*/  IMAD.IADD R2, R13, 0x1, -R41 ;  /* 0x000000010d027824 */ /* 0x000fe200078e0a29 */
[----:B------:R-:W-:Y:S02]  /*5030*/  I2FP.F32.S32 R6, R6 ;  /* 0x0000000600067245 */ /* 0x000fe40000201400 */
[----:B------:R-:W-:-:S02]  /*5040*/  FSEL R164, R61, -INF , !P0 ;  /* 0xff8000003da47808 */ /* 0x000fc40004000000 */
[----:B------:R-:W-:Y:S01]  /*5050*/  FSEL R158, R49, -INF , !P0 ;  /* 0xff800000319e7808 */ /* 0x000fe20004000000 */
[----:B------:R-:W-:Y:S01]  /*5060*/  FFMA.FTZ R10, R6, -UR6, R189 ;  /* 0x80000006060a7c23 */ /* 0x000fe200080100bd */
[----:B------:R-:W-:Y:S01]  /*5070*/  FSEL R160, R47, -INF , !P0 ;  /* 0xff8000002fa07808 */ /* 0x000fe20004000000 */
[----:B------:R-:W-:Y:S01]  /*5080*/  IMAD.IADD R6, R12, 0x1, -R42 ;  /* 0x000000010c067824 */ /* 0x000fe200078e0a2a */
[----:B------:R-:W-:Y:S02]  /*5090*/  FSEL R162, R38, -INF , !P0 ;  /* 0xff80000026a27808 */ /* 0x000fe40004000000 */
[----:B------:R-:W-:Y:S01]  /*50a0*/  ISETP.GE.U32.AND P0, PT, R28, UR19, PT ;  /* 0x000000131c007c0c */ /* 0x000fe2000bf06070 */
[----:B------:R-:W-:Y:S01]  /*50b0*/  FFMA.FTZ R28, R0, -UR6, R144 ;  /* 0x80000006001c7c23 */ /* 0x000fe20008010090 */
[----:B------:R-:W-:Y:S01]  /*50c0*/  FSEL R151, R8, -INF , !P1 ;  /* 0xff80000008977808 */ /* 0x000fe20004800000 */
[----:B------:R-:W-:Y:S01]  /*50d0*/  FFMA.FTZ R8, R4, -UR6, R191 ;  /* 0x8000000604087c23 */ /* 0x000fe200080100bf */
[----:B------:R-:W-:Y:S01]  /*50e0*/  IMAD.IADD R0, R12, 0x1, -R41 ;  /* 0x000000010c007824 */ /* 0x000fe200078e0a29 */
[----:B------:R-:W-:Y:S01]  /*50f0*/  IABS R5, R2 ;  /* 0x0000000200057213 */ /* 0x000fe20000000000 */
[----:B------:R-:W-:Y:S01]  /*5100*/  IMAD.IADD R4, R13, 0x1, -R42 ;  /* 0x000000010d047824 */ /* 0x000fe200078e0a2a */
[----:B------:R-:W-:-:S02]  /*5110*/  FSEL R105, R76, -INF , !P2 ;  /* 0xff8000004c697808 */ /* 0x000fc40005000000 */
[----:B------:R-:W-:Y:S02]  /*5120*/  FSEL R114, R34, -INF , !P2 ;  /* 0xff80000022727808 */ /* 0x000fe40005000000 */
[----:B------:R-:W-:Y:S02]  /*5130*/  FSEL R152, R24, -INF , !P2 ;  /* 0xff80000018987808 */ /* 0x000fe40005000000 */
[----:B------:R-:W-:Y:S02]  /*5140*/  FSEL R153, R23, -INF , !P2 ;  /* 0xff80000017997808 */ /* 0x000fe40005000000 */
[----:B------:R-:W-:Y:S02]  /*5150*/  IABS R0, R0 ;  /* 0x0000000000007213 */ /* 0x000fe40000000000 */
[----:B------:R-:W-:Y:S02]  /*5160*/  IABS R2, R4 ;  /* 0x0000000400027213 */ /* 0x000fe40000000000 */
[----:B------:R-:W-:Y:S01]  /*5170*/  ISETP.GE.U32.AND P2, PT, R31, UR19, PT ;  /* 0x000000131f007c0c */ /* 0x000fe2000bf46070 */
[----:B------:R-:W-:Y:S01]  /*5180*/  FFMA.FTZ R31, R3, -UR6, R66 ;  /* 0x80000006031f7c23 */ /* 0x000fe20008010042 */
[----:B------:R-:W-:Y:S01]  /*5190*/  IABS R4, R6 ;  /* 0x0000000600047213 */ /* 0x000fe20000000000 */
[----:B------:R-:W-:Y:S01]  /*51a0*/  IMAD.IADD R3, R14, 0x1, -R42 ;  /* 0x000000010e037824 */ /* 0x000fe200078e0a2a */
[----:B------:R-:W-:Y:S01]  /*51b0*/  I2FP.F32.S32 R2, R2 ;  /* 0x0000000200027245 */ /* 0x000fe20000201400 */
[----:B------:R-:W-:Y:S01]  /*51c0*/  IMAD.MOV.U32 R6, RZ, RZ, R5 ;  /* 0x000000ffff067224 */ /* 0x000fe200078e0005 */
[----:B------:R-:W-:Y:S01]  /*51d0*/  FSEL R146, R11, -INF , !P5 ;  /* 0xff8000000b927808 */ /* 0x000fe20006800000 */
[----:B------:R-:W-:Y:S01]  /*51e0*/  IMAD.MOV.U32 R5, RZ, RZ, R0 ;  /* 0x000000ffff057224 */ /* 0x000fe200078e0000 */
[----:B------:R-:W-:Y:S01]  /*51f0*/  IABS R3, R3 ;  /* 0x0000000300037213 */ /* 0x000fe20000000000 */
[----:B------:R-:W-:Y:S01]  /*5200*/  IMAD.MOV.U32 R0, RZ, RZ, R4 ;  /* 0x000000ffff007224 */ /* 0x000fe200078e0004 */
[----:B------:R-:W-:Y:S01]  /*5210*/  I2FP.F32.S32 R6, R6 ;  /* 0x0000000600067245 */ /* 0x000fe20000201400 */
[----:B------:R-:W-:Y:S01]  /*5220*/  FFMA.FTZ R34, R2, -UR6, R216 ;  /* 0x8000000602227c23 */ /* 0x000fe200080100d8 */
[----:B------:R-:W-:Y:S01]  /*5230*/  I2FP.F32.S32 R3, R3 ;  /* 0x0000000300037245 */ /* 0x000fe20000201400 */
[----:B------:R-:W-:Y:S01]  /*5240*/  IMAD.IADD R2, R14, 0x1, -R43 ;  /* 0x000000010e027824 */ /* 0x000fe200078e0a2b */
[----:B------:R-:W-:Y:S01]  /*5250*/  I2FP.F32.S32 R0, R0 ;  /* 0x0000000000007245 */ /* 0x000fe20000201400 */
[----:B------:R-:W-:Y:S01]  /*5260*/  FFMA.FTZ R11, R6, -UR6, R145 ;  /* 0x80000006060b7c23 */ /* 0x000fe20008010091 */
[----:B------:R-:W-:Y:S01]  /*5270*/  I2FP.F32.S32 R5, R5 ;  /* 0x0000000500057245 */ /* 0x000fe20000201400 */
[----:B------:R-:W-:Y:S01]  /*5280*/  FFMA.FTZ R35, R3, -UR6, R182 ;  /* 0x8000000603237c23 */ /* 0x000fe200080100b6 */
[----:B------:R-:W-:-:S02]  /*5290*/  IMAD.IADD R3, R12, 0x1, -R43 ;  /* 0x000000010c037824 */ /* 0x000fc400078e0a2b */
[----:B------:R-:W-:Y:S01]  /*52a0*/  FFMA.FTZ R33, R0, -UR6, R218 ;  /* 0x8000000600217c23 */ /* 0x000fe200080100da */
[----:B------:R-:W-:Y:S01]  /*52b0*/  IMAD.IADD R0, R13, 0x1, -R43 ;  /* 0x000000010d007824 */ /* 0x000fe200078e0a2b */
[----:B------:R-:W-:Y:S01]  /*52c0*/  FSEL R143, R7, -INF , !P5 ;  /* 0xff800000078f7808 */ /* 0x000fe20006800000 */
[--C-:B------:R-:W-:Y:S02]  /*52d0*/  IMAD.IADD R4, R14, 0x1, -R48.reuse ;  /* 0x000000010e047824 */ /* 0x100fe400078e0a30 */
        /* <DEDUP_REMOVED lines=15> */
[----:B------:R-:W-:Y:S02]  /*53d0*/  I2FP.F32.S32 R2, R2 ;  /* 0x0000000200027245 */ /* 0x000fe40000201400 */
[----:B------:R-:W-:Y:S01]  /*53e0*/  I2FP.F32.S32 R0, R3 ;  /* 0x0000000300007245 */ /* 0x000fe20000201400 */
[----:B------:R-:W-:Y:S01]  /*53f0*/  IMAD.IADD R3, R13, 0x1, -R50 ;  /* 0x000000010d037824 */ /* 0x000fe200078e0a32 */
[----:B------:R-:W-:Y:S01]  /*5400*/  I2FP.F32.S32 R5, R5 ;  /* 0x0000000500057245 */ /* 0x000fe20000201400 */
[----:B------:R-:W-:Y:S01]  /*5410*/  FFMA.FTZ R23, R2, -UR6, R86 ;  /* 0x8000000602177c23 */ /* 0x000fe20008010056 */
[----:B------:R-:W-:Y:S02]  /*5420*/  IMAD.IADD R2, R14, 0x1, -R50 ;  /* 0x000000010e027824 */ /* 0x000fe400078e0a32 */
[----:B------:R-:W-:Y:S01]  /*5430*/  FFMA.FTZ R22, R0, -UR6, R212 ;  /* 0x8000000600167c23 */ /* 0x000fe200080100d4 */
[----:B------:R-:W-:Y:S01]  /*5440*/  IMAD.IADD R0, R12, 0x1, -R48 ;  /* 0x000000010c007824 */ /* 0x000fe200078e0a30 */
[----:B------:R-:W-:Y:S01]  /*5450*/  FSEL R149, R26, -INF , !P0 ;  /* 0xff8000001a957808 */ /* 0x000fe20004000000 */
[----:B------:R-:W-:Y:S01]  /*5460*/  FFMA.FTZ R25, R5, -UR6, R217 ;  /* 0x8000000605197c23 */ /* 0x000fe200080100d9 */
[----:B------:R-:W-:Y:S01]  /*5470*/  FFMA.FTZ R26, R6, -UR6, R183 ;  /* 0x80000006061a7c23 */ /* 0x000fe200080100b7 */
[----:B------:R-:W-:-:S02]  /*5480*/  IMAD.IADD R5, R12, 0x1, -R50 ;  /* 0x000000010c057824 */ /* 0x000fc400078e0a32 */
        /* <DEDUP_REMOVED lines=22> */
[----:B------:R-:W-:Y:S01]  /*55f0*/  FSEL R148, R21, -INF , !P0 ;  /* 0xff80000015947808 */ /* 0x000fe20004000000 */
[----:B------:R-:W-:Y:S01]  /*5600*/  FFMA.FTZ R17, R2, -UR6, R194 ;  /* 0x8000000602117c23 */ /* 0x000fe200080100c2 */
[C---:B------:R-:W-:Y:S02]  /*5610*/  IMAD.IADD R2, R13.reuse, 0x1, -R52 ;  /* 0x000000010d027824 */ /* 0x040fe400078e0a34 */
[----:B------:R-:W-:Y:S01]  /*5620*/  FFMA.FTZ R18, R0, -UR6, R215 ;  /* 0x8000000600127c23 */ /* 0x000fe200080100d7 */
[----:B------:R-:W-:Y:S01]  /*5630*/  FFMA.FTZ R21, R6, -UR6, R214 ;  /* 0x8000000606157c23 */ /* 0x000fe200080100d6 */
[----:B------:R-:W-:Y:S01]  /*5640*/  IMAD.IADD R0, R12, 0x1, -R52 ;  /* 0x000000010c007824 */ /* 0x000fe200078e0a34 */
[----:B------:R-:W-:Y:S01]  /*5650*/  FSEL R130, R20, -INF , !P1 ;  /* 0xff80000014827808 */ /* 0x000fe20004800000 */
[----:B------:R-:W-:-:S02]  /*5660*/  IMAD.IADD R4, R13, 0x1, -R53 ;  /* 0x000000010d047824 */ /* 0x000fc400078e0a35 */
[----:B------:R-:W-:Y:S01]  /*5670*/  FFMA.FTZ R20, R5, -UR6, R87 ;  /* 0x8000000605147c23 */ /* 0x000fe20008010057 */
        /* <DEDUP_REMOVED lines=11> */
[----:B------:R-:W-:Y:S01]  /*5730*/  VIADD R4, R15, 0x70 ;  /* 0x000000700f047836 */ /* 0x000fe20000000000 */
[----:B------:R-:W-:-:S02]  /*5740*/  ISETP.GE.U32.AND P3, PT, R45, UR19, PT ;  /* 0x000000132d007c0c */ /* 0x000fc4000bf66070 */
[----:B------:R-:W-:Y:S02]  /*5750*/  ISETP.GE.U32.AND P0, PT, R41, UR19, PT ;  /* 0x0000001329007c0c */ /* 0x000fe4000bf06070 */
[----:B------:R-:W-:Y:S02]  /*5760*/  I2FP.F32.S32 R0, R0 ;  /* 0x0000000000007245 */ /* 0x000fe40000201400 */
[----:B------:R-:W-:Y:S02]  /*5770*/  IABS R3, R3 ;  /* 0x0000000300037213 */ /* 0x000fe40000000000 */
[----:B------:R-:W-:Y:S02]  /*5780*/  I2FP.F32.S32 R6, R6 ;  /* 0x0000000600067245 */ /* 0x000fe40000201400 */
[----:B------:R-:W-:Y:S02]  /*5790*/  FSEL R140, R108, -INF , !P3 ;  /* 0xff8000006c8c7808 */ /* 0x000fe40005800000 */
[----:B------:R-:W-:Y:S01]  /*57a0*/  FSEL R117, R7, -INF , !P0 ;  /* 0xff80000007757808 */ /* 0x000fe20004000000 */
[----:B------:R-:W-:Y:S01]  /*57b0*/  FFMA.FTZ R7, R0, -UR6, R227 ;  /* 0x8000000600077c23 */ /* 0x000fe200080100e3 */
[----:B------:R-:W-:Y:S01]  /*57c0*/  I2FP.F32.S32 R2, R2 ;  /* 0x0000000200027245 */ /* 0x000fe20000201400 */
[----:B------:R-:W-:Y:S01]  /*57d0*/  VIADD R0, R15, 0x79 ;  /* 0x000000790f007836 */ /* 0x000fe20000000000 */
[----:B------:R-:W-:-:S02]  /*57e0*/  FSEL R129, R65, -INF , !P0 ;  /* 0xff80000041817808 */ /* 0x000fc40004000000 */
[----:B------:R-:W-:Y:S01]  /*57f0*/  FSEL R108, R27, -INF , !P0 ;  /* 0xff8000001b6c7808 */ /* 0x000fe20004000000 */
[----:B------:R-:W-:Y:S01]  /*5800*/  IMAD.IADD R38, R14, 0x1, -R0 ;  /* 0x000000010e267824 */ /* 0x000fe200078e0a00 */
[----:B------:R-:W-:Y:S01]  /*5810*/  FSEL R118, R11, -INF , !P0 ;  /* 0xff8000000b767808 */ /* 0x000fe20004000000 */
[----:B------:R-:W-:Y:S01]  /*5820*/  FFMA.FTZ R11, R6, -UR6, R224 ;  /* 0x80000006060b7c23 */ /* 0x000fe200080100e0 */
[----:B------:R-:W-:Y:S01]  /*5830*/  I2FP.F32.S32 R5, R5 ;  /* 0x0000000500057245 */ /* 0x000fe20000201400 */
[----:B------:R-:W-:Y:S01]  /*5840*/  VIADD R6, R15, 0x68 ;  /* 0x000000680f067836 */ /* 0x000fe20000000000 */
[----:B------:R-:W-:Y:S01]  /*5850*/  I2FP.F32.S32 R3, R3 ;  /* 0x0000000300037245 */ /* 0x000fe20000201400 */
[--C-:B------:R-:W-:Y:S01]  /*5860*/  IMAD.IADD R40, R13, 0x1, -R0.reuse ;  /* 0x000000010d287824 */ /* 0x100fe200078e0a00 */
[----:B------:R-:W-:Y:S01]  /*5870*/  FSEL R119, R77, -INF , !P1 ;  /* 0xff8000004d777808 */ /* 0x000fe20004800000 */
[----:B------:R-:W-:Y:S01]  /*5880*/  IMAD.IADD R39, R12, 0x1, -R0 ;  /* 0x000000010c277824 */ /* 0x000fe200078e0a00 */
[----:B------:R-:W-:-:S02]  /*5890*/  ISETP.GE.U32.AND P0, PT, R53, UR19, PT ;  /* 0x0000001335007c0c */ /* 0x000fc4000bf06070 */
[----:B------:R-:W-:Y:S02]  /*58a0*/  ISETP.GE.U32.AND P1, PT, R51, UR19, PT ;  /* 0x0000001333007c0c */ /* 0x000fe4000bf26070 */
[----:B------:R-:W-:Y:S01]  /*58b0*/  FSEL R132, R8, -INF , !P2 ;  /* 0xff80000008847808 */ /* 0x000fe20005000000 */
[----:B------:R-:W-:Y:S01]  /*58c0*/  FFMA.FTZ R8, R2, -UR6, R225 ;  /* 0x8000000602087c23 */ /* 0x000fe200080100e1 */
[----:B------:R-:W-:Y:S01]  /*58d0*/  FSEL R141, R9, -INF , !P4 ;  /* 0xff800000098d7808 */ /* 0x000fe20006000000 */
[----:B------:R-:W-:Y:S01]  /*58e0*/  FFMA.FTZ R9, R3, -UR6, R195 ;  /* 0x8000000603097c23 */ /* 0x000fe200080100c3 */
[----:B------:R-:W-:Y:S01]  /*58f0*/  FSEL R138, R10, -INF , !P2 ;  /* 0xff8000000a8a7808 */ /* 0x000fe20005000000 */
[----:B------:R-:W-:Y:S01]  /*5900*/  FFMA.FTZ R10, R5, -UR6, R226 ;  /* 0x80000006050a7c23 */ /* 0x000fe200080100e2 */
[----:B------:R-:W-:Y:S01]  /*5910*/  FSEL R76, R7, -INF , !P0 ;  /* 0xff800000074c7808 */ /* 0x000fe20004000000 */
[----:B------:R-:W-:Y:S01]  /*5920*/  VIADD R5, R15, 0x69 ;  /* 0x000000690f057836 */ /* 0x000fe20000000000 */
[----:B------:R-:W-:Y:S01]  /*5930*/  FSEL R128, R64, -INF , !P1 ;  /* 0xff80000040807808 */ /* 0x000fe20004800000 */
[----:B------:R-:W-:Y:S01]  /*5940*/  IMAD.IADD R7, R16, 0x1, -R6 ;  /* 0x0000000110077824 */ /* 0x000fe200078e0a06 */
[----:B------:R-:W-:Y:S01]  /*5950*/  FSEL R110, R31, -INF , !P1 ;  /* 0xff8000001f6e7808 */ /* 0x000fe20004800000 */
[C---:B------:R-:W-:Y:S01]  /*5960*/  VIADD R3, R15.reuse, 0x71 ;  /* 0x000000710f037836 */ /* 0x040fe20000000000 */
[----:B------:R-:W-:Y:S01]  /*5970*/  FSEL R123, R28, -INF , !P1 ;  /* 0xff8000001c7b7808 */ /* 0x000fe20004800000 */
[----:B------:R-:W-:Y:S01]  /*5980*/  VIADD R2, R15, 0x78 ;  /* 0x000000780f027836 */ /* 0x000fe20000000000 */
[----:B------:R-:W-:Y:S01]  /*5990*/  FSEL R120, R109, -INF , !P1 ;  /* 0xff8000006d787808 */ /* 0x000fe20004800000 */
[----:B------:R-:W-:Y:S01]  /*59a0*/  IMAD.IADD R31, R12, 0x1, -R3 ;  /* 0x000000010c1f7824 */ /* 0x000fe200078e0a03 */
[----:B------:R-:W-:Y:S01]  /*59b0*/  FSEL R116, R78, -INF , !P5 ;  /* 0xff8000004e747808 */ /* 0x000fe20006800000 */
[--C-:B------:R-:W-:Y:S01]  /*59c0*/  IMAD.IADD R15, R16, 0x1, -R2.reuse ;  /* 0x00000001100f7824 */ /* 0x100fe200078e0a02 */
[----:B------:R-:W-:Y:S01]  /*59d0*/  ISETP.GE.U32.AND P1, PT, R52, UR19, PT ;  /* 0x0000001334007c0c */ /* 0x000fe2000bf26070 */
[--C-:B------:R-:W-:Y:S01]  /*59e0*/  IMAD.IADD R41, R13, 0x1, -R2.reuse ;  /* 0x000000010d297824 */ /* 0x100fe200078e0a02 */
[----:B------:R-:W-:Y:S01]  /*59f0*/  ISETP.GE.U32.AND P5, PT, R42, UR19, PT ;  /* 0x000000132a007c0c */ /* 0x000fe2000bfa6070 */
[----:B------:R-:W-:Y:S01]  /*5a00*/  IMAD.IADD R42, R12, 0x1, -R2 ;  /* 0x000000010c2a7824 */ /* 0x000fe200078e0a02 */
[----:B------:R-:W-:-:S02]  /*5a10*/  FSEL R102, R88, -INF , !P2 ;  /* 0xff80000058667808 */ /* 0x000fc40005000000 */
[----:B------:R-:W-:Y:S01]  /*5a20*/  FSEL R126, R29, -INF , !P2 ;  /* 0xff8000001d7e7808 */ /* 0x000fe20005000000 */
[----:B------:R-:W-:Y:S01]  /*5a30*/  IMAD.IADD R29, R12, 0x1, -R4 ;  /* 0x000000010c1d7824 */ /* 0x000fe200078e0a04 */
[----:B------:R-:W-:Y:S01]  /*5a40*/  FSEL R77, R8, -INF , !P0 ;  /* 0xff800000084d7808 */ /* 0x000fe20004000000 */
[----:B------:R-:W-:Y:S01]  /*5a50*/  IMAD.IADD R8, R16, 0x1, -R5 ;  /* 0x0000000110087824 */ /* 0x000fe200078e0a05 */
[----:B------:R-:W-:Y:S02]  /*5a60*/  FSEL R103, R80, -INF , !P3 ;  /* 0xff80000050677808 */ /* 0x000fe40005800000 */
[----:B------:R-:W-:Y:S01]  /*5a70*/  FSEL R127, R32, -INF , !P3 ;  /* 0xff800000207f7808 */ /* 0x000fe20005800000 */
[--C-:B------:R-:W-:Y:S01]  /*5a80*/  IMAD.IADD R32, R13, 0x1, -R3.reuse ;  /* 0x000000010d207824 */ /* 0x100fe200078e0a03 */
[----:B------:R-:W-:Y:S01]  /*5a90*/  FSEL R139, R30, -INF , !P3 ;  /* 0xff8000001e8b7808 */ /* 0x000fe20005800000 */
[----:B------:R-:W-:Y:S01]  /*5aa0*/  IMAD.IADD R30, R14, 0x1, -R3 ;  /* 0x000000010e1e7824 */ /* 0x000fe200078e0a03 */
[----:B------:R-:W-:-:S02]  /*5ab0*/  ISETP.GE.U32.AND P2, PT, R50, UR19, PT ;  /* 0x0000001332007c0c */ /* 0x000fc4000bf46070 */
[----:B------:R-:W-:Y:S01]  /*5ac0*/  FSEL R66, R9, -INF , !P0 ;  /* 0xff80000009427808 */ /* 0x000fe20004000000 */
[----:B------:R-:W-:Y:S01]  /*5ad0*/  IMAD.IADD R9, R16, 0x1, -R4 ;  /* 0x0000000110097824 */ /* 0x000fe200078e0a04 */
[----:B------:R-:W-:Y:S02]  /*5ae0*/  ISETP.GE.U32.AND P3, PT, R48, UR19, PT ;  /* 0x0000001330007c0c */ /* 0x000fe4000bf66070 */
[----:B------:R-:W-:Y:S01]  /*5af0*/  FSEL R78, R10, -INF , !P1 ;  /* 0xff8000000a4e7808 */ /* 0x000fe20004800000 */
[----:B------:R-:W-:Y:S01]  /*5b00*/  IMAD.IADD R10, R16, 0x1, -R3 ;  /* 0x00000001100a7824 */ /* 0x000fe200078e0a03 */
[----:B------:R-:W-:Y:S02]  /*5b10*/  IABS R7, R7 ;  /* 0x0000000700077213 */ /* 0x000fe40000000000 */
[----:B------:R-:W-:Y:S02]  /*5b20*/  FSEL R112, R96, -INF , !P5 ;  /* 0xff80000060707808 */ /* 0x000fe40006800000 */
[----:B------:R-:W-:-:S02]  /*5b30*/  FSEL R98, R81, -INF , !P4 ;  /* 0xff80000051627808 */ /* 0x000fc40006000000 */
[----:B------:R-:W-:Y:S01]  /*5b40*/  FSEL R96, R33, -INF , !P5 ;  /* 0xff80000021607808 */ /* 0x000fe20006800000 */
[----:B------:R-:W-:Y:S01]  /*5b50*/  IMAD.IADD R33, R14, 0x1, -R2 ;  /* 0x000000010e217824 */ /* 0x000fe200078e0a02 */
[----:B------:R-:W-:Y:S02]  /*5b60*/  FSEL R101, R101, -INF , !P1 ;  /* 0xff80000065657808 */ /* 0x000fe40004800000 */
[----:B------:R-:W-:Y:S01]  /*5b70*/  FSEL R65, R17, -INF , !P1 ;  /* 0xff80000011417808 */ /* 0x000fe20004800000 */
[----:B------:R-:W-:Y:S01]  /*5b80*/  IMAD.IADD R17, R13, 0x1, -R6 ;  /* 0x000000010d117824 */ /* 0x000fe200078e0a06 */
[----:B------:R-:W-:Y:S01]  /*5b90*/  FSEL R80, R11, -INF , !P1 ;  /* 0xff8000000b507808 */ /* 0x000fe20004800000 */
[----:B------:R-:W-:Y:S01]  /*5ba0*/  IMAD.IADD R11, R16, 0x1, -R0 ;  /* 0x00000001100b7824 */ /* 0x000fe200078e0a00 */
[----:B------:R-:W-:Y:S01]  /*5bb0*/  ISETP.GE.U32.AND P4, PT, R43, UR19, PT ;  /* 0x000000132b007c0c */ /* 0x000fe2000bf86070 */
[----:B------:R-:W-:Y:S01]  /*5bc0*/  IMAD.IADD R16, R14, 0x1, -R6 ;  /* 0x000000010e107824 */ /* 0x000fe200078e0a06 */
[----:B------:R-:W-:-:S02]  /*5bd0*/  FSEL R106, R93, -INF , !P2 ;  /* 0xff8000005d6a7808 */ /* 0x000fc40005000000 */
[----:B------:R-:W-:Y:S01]  /*5be0*/  FSEL R67, R20, -INF , !P2 ;  /* 0xff80000014437808 */ /* 0x000fe20005000000 */
[--C-:B------:R-:W-:Y:S01]  /*5bf0*/  IMAD.IADD R20, R13, 0x1, -R5.reuse ;  /* 0x000000010d147824 */ /* 0x100fe200078e0a05 */
[----:B------:R-:W-:Y:S01]  /*5c00*/  FSEL R83, R19, -INF , !P2 ;  /* 0xff80000013537808 */ /* 0x000fe20005000000 */
[--C-:B------:R-:W-:Y:S01]  /*5c10*/  IMAD.IADD R19, R12, 0x1, -R5.reuse ;  /* 0x000000010c137824 */ /* 0x100fe200078e0a05 */
[----:B------:R-:W-:Y:S01]  /*5c20*/  FSEL R82, R18, -INF , !P2 ;  /* 0xff80000012527808 */ /* 0x000fe20005000000 */
[----:B------:R-:W-:Y:S01]  /*5c30*/  IMAD.IADD R18, R14, 0x1, -R5 ;  /* 0x000000010e127824 */ /* 0x000fe200078e0a05 */
[----:B------:R-:W-:Y:S02]  /*5c40*/  ISETP.GE.U32.AND P1, PT, R2, UR19, PT ;  /* 0x0000001302007c0c */ /* 0x000fe4000bf26070 */
[----:B------:R-:W-:Y:S02]  /*5c50*/  FSEL R100, R100, -INF , !P0 ;  /* 0xff80000064647808 */ /* 0x000fe40004000000 */
[----:B------:R-:W-:-:S02]  /*5c60*/  FSEL R107, R92, -INF , !P3 ;  /* 0xff8000005c6b7808 */ /* 0x000fc40005800000 */
[----:B------:R-:W-:Y:S02]  /*5c70*/  FSEL R79, R23, -INF , !P3 ;  /* 0xff800000174f7808 */ /* 0x000fe40005800000 */
[----:B------:R-:W-:Y:S01]  /*5c80*/  FSEL R91, R22, -INF , !P3 ;  /* 0xff800000165b7808 */ /* 0x000fe20005800000 */
[--C-:B------:R-:W-:Y:S01]  /*5c90*/  IMAD.IADD R22, R13, 0x1, -R4.reuse ;  /* 0x000000010d167824 */ /* 0x100fe200078e0a04 */
[----:B------:R-:W-:Y:S01]  /*5ca0*/  FSEL R85, R21, -INF , !P3 ;  /* 0xff80000015557808 */ /* 0x000fe20005800000 */
[----:B------:R-:W-:Y:S01]  /*5cb0*/  IMAD.IADD R21, R14, 0x1, -R4 ;  /* 0x000000010e157824 */ /* 0x000fe200078e0a04 */
[----:B------:R-:W-:Y:S01]  /*5cc0*/  ISETP.GE.U32.AND P2, PT, R3, UR19, PT ;  /* 0x0000001303007c0c */ /* 0x000fe2000bf46070 */
[----:B------:R-:W-:Y:S01]  /*5cd0*/  IMAD.MOV.U32 R3, RZ, RZ, R7 ;  /* 0x000000ffff037224 */ /* 0x000fe200078e0007 */
[----:B------:R-:W-:Y:S02]  /*5ce0*/  ISETP.GE.U32.AND P0, PT, R0, UR19, PT ;  /* 0x0000001300007c0c */ /* 0x000fe4000bf06070 */
[----:B------:R-:W-:-:S02]  /*5cf0*/  IABS R2, R8 ;  /* 0x0000000800027213 */ /* 0x000fc40000000000 */
[----:B------:R-:W-:Y:S02]  /*5d00*/  ISETP.GE.U32.AND P3, PT, R4, UR19, PT ;  /* 0x0000001304007c0c */ /* 0x000fe4000bf66070 */
[----:B------:R-:W-:Y:S02]  /*5d10*/  IABS R0, R9 ;  /* 0x0000000900007213 */ /* 0x000fe40000000000 */
[----:B------:R-:W-:Y:S02]  /*5d20*/  IABS R4, R10 ;  /* 0x0000000a00047213 */ /* 0x000fe40000000000 */
[----:B------:R-:W-:Y:S02]  /*5d30*/  FSEL R109, R89, -INF , !P4 ;  /* 0xff800000596d7808 */ /* 0x000fe40006000000 */
[----:B------:R-:W-:Y:S02]  /*5d40*/  FSEL R81, R26, -INF , !P4 ;  /* 0xff8000001a517808 */ /* 0x000fe40006000000 */
[----:B------:R-:W-:-:S02]  /*5d50*/  FSEL R95, R25, -INF , !P4 ;  /* 0xff800000195f7808 */ /* 0x000fc40006000000 */
[----:B------:R-:W-:Y:S01]  /*5d60*/  FSEL R94, R24, -INF , !P4 ;  /* 0xff800000185e7808 */ /* 0x000fe20006000000 */
[----:B------:R-:W-:Y:S01]  /*5d70*/  BAR.SYNC.DEFER_BLOCKING 0x0 ;  /* 0x0000000000007b1d */ /* 0x000fe20000010000 */
[----:B------:R-:W-:Y:S01]  /*5d80*/  ISETP.GE.U32.AND P4, PT, R5, UR19, PT ;  /* 0x0000001305007c0c */ /* 0x000fe2000bf86070 */
[----:B------:R-:W-:Y:S01]  /*5d90*/  IMAD.MOV.U32 R5, RZ, RZ, R2 ;  /* 0x000000ffff057224 */ /* 0x000fe200078e0002 */
[----:B------:R-:W-:Y:S01]  /*5da0*/  I2FP.F32.S32 R3, R3 ;  /* 0x0000000300037245 */ /* 0x000fe20000201400 */
[----:B------:R-:W-:Y:S01]  /*5db0*/  IMAD.MOV.U32 R2, RZ, RZ, R0 ;  /* 0x000000ffff027224 */ /* 0x000fe200078e0000 */
[----:B------:R-:W-:Y:S01]  /*5dc0*/  HMMA.16816.F32.BF16 R24, R72, R178, R244 ;  /* 0x000000b24818723c */ /* 0x000fe200000418f4 */
[----:B------:R-:W-:Y:S01]  /*5dd0*/  IMAD.MOV.U32 R0, RZ, RZ, R4 ;  /* 0x000000ffff007224 */ /* 0x000fe200078e0004 */
[----:B------:R-:W-:Y:S01]  /*5de0*/  I2FP.F32.S32 R4, R5 ;  /* 0x0000000500047245 */ /* 0x000fe20000201400 */
[----:B------:R-:W-:Y:S01]  /*5df0*/  FFMA.FTZ R37, R3, -UR6, R228 ;  /* 0x8000000603257c23 */ /* 0x000fe200080100e4 */
[----:B------:R-:W-:-:S02]  /*5e00*/  I2FP.F32.S32 R5, R2 ;  /* 0x0000000200057245 */ /* 0x000fc40000201400 */
[----:B------:R-:W-:Y:S01]  /*5e10*/  I2FP.F32.S32 R3, R0 ;  /* 0x0000000000037245 */ /* 0x000fe20000201400 */
[----:B------:R-:W-:Y:S01]  /*5e20*/  FFMA.FTZ R36, R4, -UR6, R229 ;  /* 0x8000000604247c23 */ /* 0x000fe200080100e5 */
[----:B------:R-:W-:Y:S02]  /*5e30*/  IABS R2, R15 ;  /* 0x0000000f00027213 */ /* 0x000fe40000000000 */
[----:B------:R-:W-:Y:S01]  /*5e40*/  FSEL R84, R35, -INF , !P5 ;  /* 0xff80000023547808 */ /* 0x000fe20006800000 */
[----:B------:R-:W-:Y:S01]  /*5e50*/  FFMA.FTZ R35, R5, -UR6, R236 ;  /* 0x8000000605237c23 */ /* 0x000fe200080100ec */
[----:B------:R-:W-:Y:S01]  /*5e60*/  FSEL R97, R34, -INF , !P5 ;  /* 0xff80000022617808 */ /* 0x000fe20006800000 */
[----:B------:R-:W-:Y:S01]  /*5e70*/  FFMA.FTZ R34, R3, -UR6, R237 ;  /* 0x8000000603227c23 */ /* 0x000fe200080100ed */
[----:B------:R-:W-:Y:S01]  /*5e80*/  ISETP.GE.U32.AND P5, PT, R6, UR19, PT ;  /* 0x0000001306007c0c */ /* 0x000fe2000bfa6070 */
[----:B------:R-:W-:Y:S01]  /*5e90*/  IMAD.IADD R6, R12, 0x1, -R6 ;  /* 0x000000010c067824 */ /* 0x000fe200078e0a06 */
[----:B------:R-:W-:Y:S01]  /*5ea0*/  IABS R0, R11 ;  /* 0x0000000b00007213 */ /* 0x000fe20000000000 */
[----:B------:R-:W-:Y:S01]  /*5eb0*/  IMAD.MOV.U32 R3, RZ, RZ, R2 ;  /* 0x000000ffff037224 */ /* 0x000fe200078e0002 */
[----:B------:R-:W-:-:S02]  /*5ec0*/  IABS R2, R16 ;  /* 0x0000001000027213 */ /* 0x000fc40000000000 */
[----:B------:R-:W-:Y:S01]  /*5ed0*/  IABS R4, R6 ;  /* 0x0000000600047213 */ /* 0x000fe20000000000 */
[----:B------:R-:W-:Y:S01]  /*5ee0*/  IMAD.MOV.U32 R5, RZ, RZ, R0 ;  /* 0x000000ffff057224 */ /* 0x000fe200078e0000 */
[----:B------:R-:W-:Y:S02]  /*5ef0*/  IABS R0, R17 ;  /* 0x0000001100007213 */ /* 0x000fe40000000000 */
[----:B------:R-:W-:Y:S01]  /*5f00*/  I2FP.F32.S32 R6, R3 ;  /* 0x0000000300067245 */ /* 0x000fe20000201400 */
[----:B------:R-:W-:Y:S01]  /*5f10*/  IMAD.MOV.U32 R3, RZ, RZ, R2 ;  /* 0x000000ffff037224 */ /* 0x000fe200078e0002 */
[----:B------:R-:W-:Y:S01]  /*5f20*/  FSEL R64, R37, -INF , !P5 ;  /* 0xff80000025407808 */ /* 0x000fe20006800000 */
[----:B------:R-:W-:Y:S01]  /*5f30*/  IMAD.MOV.U32 R2, RZ, RZ, R0 ;  /* 0x000000ffff027224 */ /* 0x000fe200078e0000 */
[----:B------:R-:W-:Y:S01]  /*5f40*/  FSEL R63, R36, -INF , !P4 ;  /* 0xff800000243f7808 */ /* 0x000fe20006000000 */
[----:B------:R-:W-:Y:S01]  /*5f50*/  IMAD.MOV.U32 R0, RZ, RZ, R4 ;  /* 0x000000ffff007224 */ /* 0x000fe200078e0004 */
[----:B------:R-:W-:Y:S01]  /*5f60*/  I2FP.F32.S32 R3, R3 ;  /* 0x0000000300037245 */ /* 0x000fe20000201400 */
[----:B------:R-:W-:Y:S01]  /*5f70*/  FFMA.FTZ R28, R6, -UR6, R24 ;  /* 0x80000006061c7c23 */ /* 0x000fe20008010018 */
[----:B------:R-:W-:-:S02]  /*5f80*/  I2FP.F32.S32 R2, R2 ;  /* 0x0000000200027245 */ /* 0x000fc40000201400 */
[----:B------:R-:W-:Y:S01]  /*5f90*/  I2FP.F32.S32 R4, R5 ;  /* 0x0000000500047245 */ /* 0x000fe20000201400 */
[----:B------:R-:W-:Y:S01]  /*5fa0*/  FFMA.FTZ R24, R3, -UR6, R230 ;  /* 0x8000000603187c23 */ /* 0x000fe200080100e6 */
[----:B------:R-:W-:Y:S01]  /*5fb0*/  I2FP.F32.S32 R0, R0 ;  /* 0x0000000000007245 */ /* 0x000fe20000201400 */
[----:B------:R-:W-:Y:S01]  /*5fc0*/  FFMA.FTZ R23, R2, -UR6, R232 ;  /* 0x8000000602177c23 */ /* 0x000fe200080100e8 */
[----:B------:R-:W-:Y:S01]  /*5fd0*/  IABS R3, R18 ;  /* 0x0000001200037213 */ /* 0x000fe20000000000 */
[----:B------:R-:W-:Y:S01]  /*5fe0*/  FFMA.FTZ R25, R4, -UR6, R25 ;  /* 0x8000000604197c23 */ /* 0x000fe20008010019 */
[----:B------:R-:W-:Y:S01]  /*5ff0*/  IABS R6, R22 ;  /* 0x0000001600067213 */ /* 0x000fe20000000000 */
[----:B------:R-:W-:Y:S01]  /*6000*/  FFMA.FTZ R17, R0, -UR6, R234 ;  /* 0x8000000600117c23 */ /* 0x000fe200080100ea */
        /* <DEDUP_REMOVED lines=17> */
[----:B------:R-:W-:Y:S02]  /*6120*/  I2FP.F32.S32 R2, R2 ;  /* 0x0000000200027245 */ /* 0x000fe40000201400 */
[----:B------:R-:W-:Y:S01]  /*6130*/  IABS R3, R30 ;  /* 0x0000001e00037213 */ /* 0x000fe20000000000 */
[----:B------:R-:W-:Y:S01]  /*6140*/  IMAD.MOV.U32 R7, RZ, RZ, R0 ;  /* 0x000000ffff077224 */ /* 0x000fe200078e0000 */
[----:B------:R-:W-:Y:S01]  /*6150*/  IABS R6, R33 ;  /* 0x0000002100067213 */ /* 0x000fe20000000000 */
[----:B------:R-:W-:-:S02]  /*6160*/  IMAD.MOV.U32 R0, RZ, RZ, R4 ;  /* 0x000000ffff007224 */ /* 0x000fc400078e0004 */
[----:B------:R-:W-:Y:S01]  /*6170*/  FFMA.FTZ R13, R2, -UR6, R238 ;  /* 0x80000006020d7c23 */ /* 0x000fe200080100ee */
[----:B------:R-:W-:Y:S01]  /*6180*/  IMAD.MOV.U32 R5, RZ, RZ, R3 ;  /* 0x000000ffff057224 */ /* 0x000fe200078e0003 */
        /* <DEDUP_REMOVED lines=8> */
[----:B------:R-:W-:Y:S01]  /*6210*/  IABS R0, R38 ;  /* 0x0000002600007213 */ /* 0x000fe20000000000 */
[----:B------:R-:W-:Y:S01]  /*6220*/  FFMA.FTZ R9, R4, -UR6, R241 ;  /* 0x8000000604097c23 */ /* 0x000fe200080100f1 */
[----:B------:R-:W-:Y:S01]  /*6230*/  I2FP.F32.S32 R5, R5 ;  /* 0x0000000500057245 */ /* 0x000fe20000201400 */
[----:B------:R-:W-:Y:S01]  /*6240*/  FFMA.FTZ R7, R2, -UR6, R26 ;  /* 0x8000000602077c23 */ /* 0x000fe2000801001a */
[----:B------:R-:W-:Y:S01]  /*6250*/  IABS R4, R41 ;  /* 0x0000002900047213 */ /* 0x000fe20000000000 */
[----:B------:R-:W-:Y:S01]  /*6260*/  IMAD.MOV.U32 R2, RZ, RZ, R0 ;  /* 0x000000ffff027224 */ /* 0x000fe200078e0000 */
[----:B------:R-:W-:Y:S01]  /*6270*/  IABS R0, R42 ;  /* 0x0000002a00007213 */ /* 0x000fe20000000000 */
[----:B------:R-:W-:Y:S01]  /*6280*/  FFMA.FTZ R10, R5, -UR6, R239 ;  /* 0x80000006050a7c23 */ /* 0x000fe200080100ef */
[----:B------:R-:W-:-:S02]  /*6290*/  IABS R5, R39 ;  /* 0x0000002700057213 */ /* 0x000fc40000000000 */
[----:B------:R-:W-:Y:S01]  /*62a0*/  I2FP.F32.S32 R6, R2 ;  /* 0x0000000200067245 */ /* 0x000fe20000201400 */
[----:B------:R-:W-:Y:S01]  /*62b0*/  IMAD.MOV.U32 R2, RZ, RZ, R0 ;  /* 0x000000ffff027224 */ /* 0x000fe200078e0000 */
[----:B------:R-:W-:Y:S01]  /*62c0*/  IABS R3, R40 ;  /* 0x0000002800037213 */ /* 0x000fe20000000000 */
[----:B------:R-:W-:Y:S01]  /*62d0*/  IMAD.MOV.U32 R0, RZ, RZ, R5 ;  /* 0x000000ffff007224 */ /* 0x000fe200078e0005 */
[----:B------:R-:W-:Y:S01]  /*62e0*/  I2FP.F32.S32 R4, R4 ;  /* 0x0000000400047245 */ /* 0x000fe20000201400 */
[----:B------:R-:W-:Y:S01]  /*62f0*/  FFMA.FTZ R6, R6, -UR6, R27 ;  /* 0x8000000606067c23 */ /* 0x000fe2000801001b */
[----:B------:R-:W-:Y:S02]  /*6300*/  I2FP.F32.S32 R3, R3 ;  /* 0x0000000300037245 */ /* 0x000fe40000201400 */
[----:B------:R-:W-:Y:S01]  /*6310*/  I2FP.F32.S32 R2, R2 ;  /* 0x0000000200027245 */ /* 0x000fe20000201400 */
[----:B------:R-:W-:Y:S01]  /*6320*/  FFMA.FTZ R4, R4, -UR6, R68 ;  /* 0x8000000604047c23 */ /* 0x000fe20008010044 */
[----:B------:R-:W-:Y:S01]  /*6330*/  I2FP.F32.S32 R0, R0 ;  /* 0x0000000000007245 */ /* 0x000fe20000201400 */
[----:B------:R-:W-:Y:S01]  /*6340*/  FFMA.FTZ R3, R3, -UR6, R69 ;  /* 0x8000000603037c23 */ /* 0x000fe20008010045 */
[----:B------:R-:W-:Y:S01]  /*6350*/  FSEL R57, R24, -INF , !P5 ;  /* 0xff80000018397808 */ /* 0x000fe20006800000 */
[----:B------:R-:W-:Y:S01]  /*6360*/  FFMA.FTZ R2, R2, -UR6, R70 ;  /* 0x8000000602027c23 */ /* 0x000fe20008010046 */
[----:B------:R-:W-:Y:S01]  /*6370*/  FSEL R55, R23, -INF , !P5 ;  /* 0xff80000017377808 */ /* 0x000fe20006800000 */
[----:B------:R-:W-:Y:S01]  /*6380*/  FFMA.FTZ R0, R0, -UR6, R71 ;  /* 0x8000000600007c23 */ /* 0x000fe20008010047 */
        /* <DEDUP_REMOVED lines=19> */
[----:B------:R-:W-:Y:S01]  /*64c0*/  FSEL R41, R0, -INF , !P0 ;  /* 0xff80000000297808 */ /* 0x000fe20004000000 */
[----:B------:R-:W-:Y:S06]  /*64d0*/  BRA.U !UP0, `(.L_x_832) ;  /* 0x0000000108d87547 */ /* 0x000fec000b800000 */
[----:B------:R-:W1:Y:S01]  /*64e0*/  LDCU UR5, c[0x0][0x440] ;  /* 0x00008800ff0577ac */ /* 0x000e620008000800 */
[----:B------:R-:W-:Y:S01]  /*64f0*/  IMAD.U32 R2, RZ, RZ, UR10 ;  /* 0x0000000aff027e24 */ /* 0x000fe2000f8e00ff */
[----:B------:R-:W-:Y:S01]  /*6500*/  BSSY.RECONVERGENT B0, `(.L_x_833) ;  /* 0x0000032000007945 */ /* 0x000fe20003800200 */
[----:B------:R-:W-:Y:S01]  /*6510*/  IMAD.U32 R0, RZ, RZ, UR11 ;  /* 0x0000000bff007e24 */ /* 0x000fe2000f8e00ff */
[----:B------:R-:W-:-:S04]  /*6520*/  ULEA.HI UR9, UR22, 0xfffffffe, URZ, 0x19 ;  /* 0xfffffffe16097891 */ /* 0x000fc8000f8fc8ff */
[----:B------:R-:W-:-:S04]  /*6530*/  UIMAD.WIDE.U32 UR14, UR9, UR10, URZ ;  /* 0x0000000a090e72a5 */ /* 0x000fc8000f8e00ff */
[----:B------:R-:W-:Y:S02]  /*6540*/  UIMAD UR9, UR9, UR11, UR15 ;  /* 0x0000000b090972a4 */ /* 0x000fe4000f8e020f */
[----:B------:R-:W-:Y:S02]  /*6550*/  USHF.L.U32 UR8, UR14, 0x7, URZ ;  /* 0x000000070e087899 */ /* 0x000fe400080006ff */
[----:B------:R-:W-:Y:S01]  /*6560*/  USHF.L.U64.HI UR9, UR14, 0x7, UR9 ;  /* 0x000000070e097899 */ /* 0x000fe20008010209 */
[C---:B-1----:R-:W-:Y:S02]  /*6570*/  ISETP.GE.AND P0, PT, R172.reuse, UR5, PT ;  /* 0x00000005ac007c0c */ /* 0x042fe4000bf06270 */
[----:B------:R-:W-:Y:S01]  /*6580*/  ISETP.GE.AND P1, PT, R172, UR5, PT ;  /* 0x00000005ac007c0c */ /* 0x000fe2000bf26270 */
[----:B------:R-:W-:-:S10]  /*6590*/  IMAD.U32 R3, RZ, RZ, UR8 ;  /* 0x00000008ff037e24 */ /* 0x000fd4000f8e00ff */
[C---:B------:R-:W-:Y:S02]  /*65a0*/  @!P0 LEA R5, P3, R2.reuse, UR8, 0x5 ;  /* 0x0000000802058c11 */ /* 0x040fe4000f8628ff */
[C---:B------:R-:W-:Y:S02]  /*65b0*/  @!P0 LEA R8, P2, R2.reuse, UR8, 0x6 ;  /* 0x0000000802088c11 */ /* 0x040fe4000f8430ff */
[C-C-:B------:R-:W-:Y:S02]  /*65c0*/  @!P0 LEA.HI.X R10, R2.reuse, UR9, R0.reuse, 0x5, P3 ;  /* 0x00000009020a8c11 */ /* 0x140fe400098f2c00 */
[----:B------:R-:W-:Y:S01]  /*65d0*/  @!P0 LEA.HI.X R9, R2, UR9, R0, 0x6, P2 ;  /* 0x0000000902098c11 */ /* 0x000fe200090f3400 */
[----:B------:R-:W-:Y:S01]  /*65e0*/  IMAD.U32 R0, RZ, RZ, UR9 ;  /* 0x00000009ff007e24 */ /* 0x000fe2000f8e00ff */
[-C--:B------:R-:W-:Y:S02]  /*65f0*/  @!P1 LEA R6, P4, R3, R252.reuse, 0x1 ;  /* 0x000000fc03069211 */ /* 0x080fe400078808ff */
[----:B------:R-:W-:-:S02]  /*6600*/  @!P0 LEA R4, P3, R5, R252, 0x1 ;  /* 0x000000fc05048211 */ /* 0x000fc400078608ff */
[C---:B------:R-:W-:Y:S02]  /*6610*/  @!P0 LEA R2, P2, R8.reuse, R252, 0x1 ;  /* 0x000000fc08028211 */ /* 0x040fe400078408ff */
        /* <DEDUP_REMOVED lines=32> */
.L_x_834:
[----:B------:R-:W-:Y:S05]  /*6820*/  BSYNC.RECONVERGENT B0 ;  /* 0x0000000000007941 */ /* 0x000fea0003800200 */
.L_x_833:
[----:B------:R-:W0:Y:S02]  /*6830*/  LDGDEPBAR ;  /* 0x00000000000079af */ /* 0x000e240000000000 */
.L_x_832:
[----:B------:R-:W-:Y:S01]  /*6840*/  FMNMX3.FTZ R0, R211, R207, R200, !PT ;  /* 0x000000cfd3007276 */ /* 0x000fe200078100c8 */
[----:B------:R-:W-:Y:S01]  /*6850*/  USHF.L.U32 UR5, UR28, 0x5, URZ ;  /* 0x000000051c057899 */ /* 0x000fe200080006ff */
[----:B------:R-:W-:Y:S01]  /*6860*/  STL.64 [R1+0x3b8], R70 ;  /* 0x0003b84601007387 */ /* 0x000fe20000100a00 */
[----:B------:R-:W-:Y:S01]  /*6870*/  USHF.L.U32 UR29, UR25, 0x2, URZ ;  /* 0x00000002191d7899 */ /* 0x000fe200080006ff */
[----:B------:R-:W-:Y:S01]  /*6880*/  FMNMX3.FTZ R0, R0, R206, R186, !PT ;  /* 0x000000ce00007276 */ /* 0x000fe200078100ba */
[----:B------:R-:W-:Y:S01]  /*6890*/  IMAD R238, R210, 0x8, R221 ;  /* 0x00000008d2ee7824 */ /* 0x000fe200078e02dd */
[----:B------:R-:W-:Y:S01]  /*68a0*/  STL [R1+0x3ac], R190 ;  /* 0x0003acbe01007387 */ /* 0x000fe20000100800 */
[----:B------:R-:W-:Y:S01]  /*68b0*/  UIADD3 UR8, UPT, UPT, UR29, 0x1, URZ ;  /* 0x000000011d087890 */ /* 0x000fe2000fffe0ff */
[----:B------:R-:W-:Y:S01]  /*68c0*/  FMNMX3.FTZ R0, R0, R185, R169, !PT ;  /* 0x000000b900007276 */ /* 0x000fe200078100a9 */
[----:B------:R-:W-:Y:S01]  /*68d0*/  IMAD.WIDE.U32 R10, R238, -0x326172a9, RZ ;  /* 0xcd9e8d57ee0a7825 */ /* 0x000fe200078e00ff */
[----:B-1----:R-:W-:Y:S01]  /*68e0*/  IADD3 R3, P1, P0, R173, UR5, R222 ;  /* 0x00000005ad037c10 */ /* 0x002fe2000f83e0de */
[----:B------:R-:W-:Y:S01]  /*68f0*/  STL [R1+0x3a8], R224 ;  /* 0x0003a8e001007387 */ /* 0x000fe20000100800 */
[----:B------:R-:W-:Y:S01]  /*6900*/  FMNMX3.FTZ R0, R0, R164, R111, !PT ;  /* 0x000000a400007276 */ /* 0x000fe2000781006f */
[----:B--2---:R-:W-:Y:S01]  /*6910*/  IMAD.U32 R4, RZ, RZ, UR8 ;  /* 0x00000008ff047e24 */ /* 0x004fe2000f8e00ff */
[----:B------:R-:W-:Y:S01]  /*6920*/  USHF.R.S32.HI UR5, URZ, 0x1f, UR5 ;  /* 0x0000001fff057899 */ /* 0x000fe20008011405 */
[----:B------:R-:W-:Y:S01]  /*6930*/  STL [R1+0x3a4], R225 ;  /* 0x0003a4e101007387 */ /* 0x000fe20000100800 */
[----:B------:R-:W-:Y:S01]  /*6940*/  FMNMX3.FTZ R0, R0, R90, R125, !PT ;  /* 0x0000005a00007276 */ /* 0x000fe2000781007d */
[----:B------:R-:W-:-:S02]  /*6950*/  UIADD3 UR7, UPT, UPT, UR26, -0x61c88647, URZ ;  /* 0x9e3779b91a077890 */ /* 0x000fc4000fffe0ff */
[----:B------:R-:W-:Y:S01]  /*6960*/  STL [R1+0x3a0], R247 ;  /* 0x0003a0f701007387 */ /* 0x000fe20000100800 */
[----:B------:R-:W-:Y:S01]  /*6970*/  FMNMX3.FTZ R0, R0, R105, R119, !PT ;  /* 0x0000006900007276 */ /* 0x000fe20007810077 */
[----:B------:R-:W-:Y:S01]  /*6980*/  UIADD3 UR25, UPT, UPT, UR27, -0x4498517b, URZ ;  /* 0xbb67ae851b197890 */ /* 0x000fe2000fffe0ff */
[----:B------:R-:W-:Y:S01]  /*6990*/  IADD3.X R147, PT, PT, R174, UR5, RZ, P1, P0 ;  /* 0x00000005ae937c10 */ /* 0x000fe20008fe04ff */
[----:B------:R1:W-:Y:S01]  /*69a0*/  STL.64 [R1+0x398], R226 ;  /* 0x000398e201007387 */ /* 0x0003e20000100a00 */
[----:B------:R-:W-:Y:S01]  /*69b0*/  FMNMX3.FTZ R0, R0, R99, R116, !PT ;  /* 0x0000006300007276 */ /* 0x000fe20007810074 */
[----:B------:R-:W-:Y:S02]  /*69c0*/  UIADD3 UR5, UPT, UPT, UR29, 0x2, URZ ;  /* 0x000000021d057890 */ /* 0x000fe4000fffe0ff */
[----:B------:R-:W-:Y:S01]  /*69d0*/  UIADD3 UR16, UPT, UPT, UR27, 0x76cf5d0a, URZ ;  /* 0x76cf5d0a1b107890 */ /* 0x000fe2000fffe0ff */
[----:B------:R-:W-:Y:S01]  /*69e0*/  FMNMX3.FTZ R2, R0, R98, R103, !PT ;  /* 0x0000006200027276 */ /* 0x000fe20007810067 */
[----:B------:R-:W-:Y:S01]  /*69f0*/  UIADD3 UR17, UPT, UPT, UR26, 0x3c6ef372, URZ ;  /* 0x3c6ef3721a117890 */ /* 0x000fe2000fffe0ff */
[----:B------:R-:W-:Y:S01]  /*6a00*/  FMNMX3.FTZ R0, R204, R188, R170, !PT ;  /* 0x000000bccc007276 */ /* 0x000fe200078100aa */
[----:B------:R-:W-:Y:S01]  /*6a10*/  IMAD.U32 R5, RZ, RZ, UR5 ;  /* 0x00000005ff057e24 */ /* 0x000fe2000f8e00ff */
[----:B------:R-:W-:Y:S01]  /*6a20*/  FMNMX3.FTZ R2, R2, R102, R128, !PT ;  /* 0x0000006602027276 */ /* 0x000fe20007810080 */
[----:B------:R-:W-:Y:S01]  /*6a30*/  STL [R1+0x394], R249 ;  /* 0x000394f901007387 */ /* 0x000fe20000100800 */
[----:B------:R-:W-:Y:S01]  /*6a40*/  FMNMX3.FTZ R0, R0, R180, R168, !PT ;  /* 0x000000b400007276 */ /* 0x000fe200078100a8 */
[----:B------:R-:W-:Y:S01]  /*6a50*/  UIADD3 UR15, UPT, UPT, UR26, -0x255992d5, URZ ;  /* 0xdaa66d2b1a0f7890 */ /* 0x000fe2000fffe0ff */
[----:B------:R-:W-:Y:S01]  /*6a60*/  FMNMX3.FTZ R2, R2, R129, R112, !PT ;  /* 0x0000008102027276 */ /* 0x000fe20007810070 */
[----:B------:R-:W-:Y:S01]  /*6a70*/  STL [R1+0x358], R203 ;  /* 0x000358cb01007387 */ /* 0x000fe20000100800 */
[----:B------:R-:W-:Y:S01]  /*6a80*/  FMNMX3.FTZ R0, R0, R167, R163, !PT ;  /* 0x000000a700007276 */ /* 0x000fe200078100a3 */
[----:B------:R-:W-:Y:S01]  /*6a90*/  UIADD3 UR14, UPT, UPT, UR27, 0x32370b8f, URZ ;  /* 0x32370b8f1b0e7890 */ /* 0x000fe2000fffe0ff */
[----:B------:R-:W-:Y:S01]  /*6aa0*/  FMNMX3.FTZ R2, R2, R109, R107, !PT ;  /* 0x0000006d02027276 */ /* 0x000fe2000781006b */
[----:B------:R-:W-:Y:S01]  /*6ab0*/  STL [R1+0x318], R220 ;  /* 0x000318dc01007387 */ /* 0x000fe20000100800 */
[----:B------:R-:W-:-:S02]  /*6ac0*/  UIADD3 UR11, UPT, UPT, UR27, -0x126145ec, URZ ;  /* 0xed9eba141b0b7890 */ /* 0x000fc4000fffe0ff */
[----:B------:R-:W-:Y:S01]  /*6ad0*/  UIADD3 UR13, UPT, UPT, UR26, 0x78dde6e4, URZ ;  /* 0x78dde6e41a0d7890 */ /* 0x000fe2000fffe0ff */
[----:B------:R-:W-:Y:S01]  /*6ae0*/  STL [R1+0x314], R205 ;  /* 0x000314cd01007387 */ /* 0x000fe20000100800 */
[----:B------:R-:W2:Y:S01]  /*6af0*/  LDCU UR30, c[0x0][0x45c] ;  /* 0x00008b80ff1e77ac */ /* 0x000ea20008000800 */
[----:B-1----:R-:W-:Y:S01]  /*6b00*/  IMAD.WIDE.U32 R226, R3, -0x2daee0ad, RZ ;  /* 0xd2511f5303e27825 */ /* 0x002fe200078e00ff */
[----:B------:R-:W-:Y:S01]  /*6b10*/  FMNMX3.FTZ R3, R0, R158, R133, !PT ;  /* 0x0000009e00037276 */ /* 0x000fe20007810085 */
[----:B------:R-:W-:Y:S01]  /*6b20*/  UIADD3 UR10, UPT, UPT, UR26, 0x1715609d, URZ ;  /* 0x1715609d1a0a7890 */ /* 0x000fe2000fffe0ff */
[----:B------:R-:W-:Y:S01]  /*6b30*/  FMNMX3.FTZ R0, R2, R106, R101, !PT ;  /* 0x0000006a02007276 */ /* 0x000fe20007810065 */
[----:B------:R-:W-:Y:S01]  /*6b40*/  UIADD3 UR9, UPT, UPT, UR27, -0x56f99767, URZ ;  /* 0xa90668991b097890 */ /* 0x000fe2000fffe0ff */
[----:B------:R-:W-:Y:S01]  /*6b50*/  LOP3.LUT R2, R4, UR27, R227, 0x96, !PT ;  /* 0x0000001b04027c12 */ /* 0x000fe2000f8e96e3 */
[----:B------:R-:W-:Y:S01]  /*6b60*/  STL.64 [R1+0x78], R226 ;  /* 0x000078e201007387 */ /* 0x000fe20000100a00 */
[----:B------:R-:W-:Y:S01]  /*6b70*/  FMNMX3.FTZ R0, R0, R100, R64, !PT ;  /* 0x0000006400007276 */ /* 0x000fe20007810040 */
[----:B------:R-:W-:Y:S01]  /*6b80*/  UIADD3 UR8, UPT, UPT, UR26, -0x4ab325aa, URZ ;  /* 0xb54cda561a087890 */ /* 0x000fe2000fffe0ff */
[----:B------:R-:W-:Y:S01]  /*6b90*/  FMNMX3.FTZ R3, R3, R115, R131, !PT ;  /* 0x0000007303037276 */ /* 0x000fe20007810083 */
[----:B------:R-:W-:Y:S01]  /*6ba0*/  IMAD.WIDE.U32 R88, R2, -0x326172a9, RZ ;  /* 0xcd9e8d5702587825 */ /* 0x000fe200078e00ff */
[----:B------:R-:W-:Y:S01]  /*6bb0*/  FMNMX3.FTZ R2, R0, R63, R61, !PT ;  /* 0x0000003f00027276 */ /* 0x000fe2000781003d */
[----:B------:R-:W-:Y:S01]  /*6bc0*/  STL [R1+0x3b0], R238 ;  /* 0x0003b0ee01007387 */ /* 0x000fe20000100800 */
[----:B------:R-:W-:Y:S01]  /*6bd0*/  FMNMX3.FTZ R0, R3, R114, R130, !PT ;  /* 0x0000007203007276 */ /* 0x000fe20007810082 */
[----:B------:R-:W-:Y:S01]  /*6be0*/  UIADD3 UR5, UPT, UPT, UR27, 0x646e171e, URZ ;  /* 0x646e171e1b057890 */ /* 0x000fe2000fffe0ff */
[----:B------:R-:W-:Y:S01]  /*6bf0*/  FMNMX3.FTZ R2, R2, R60, R59, !PT ;  /* 0x0000003c02027276 */ /* 0x000fe2000781003b */
[----:B------:R1:W-:Y:S01]  /*6c00*/  STL.64 [R1+0x190], R10 ;  /* 0x0001900a01007387 */ /* 0x0003e20000100a00 */
[----:B------:R-:W-:-:S02]  /*6c10*/  LOP3.LUT R4, R147, UR26, R11, 0x96, !PT ;  /* 0x0000001a93047c12 */ /* 0x000fc4000f8e960b */
[----:B------:R-:W-:Y:S01]  /*6c20*/  FMNMX.FTZ R12, R58, R2, !PT ;  /* 0x000000023a0c7209 */ /* 0x000fe20007810000 */
[----:B------:R-:W-:Y:S01]  /*6c30*/  STL [R1+0x3b4], R147 ;  /* 0x0003b49301007387 */ /* 0x000fe20000100800 */
[----:B------:R-:W-:Y:S01]  /*6c40*/  FMNMX3.FTZ R0, R0, R113, R124, !PT ;  /* 0x0000007100007276 */ /* 0x000fe2000781007c */
[----:B------:R-:W-:Y:S01]  /*6c50*/  IMAD.WIDE.U32 R70, R4, -0x2daee0ad, RZ ;  /* 0xd2511f5304467825 */ /* 0x000fe200078e00ff */
[----:B------:R-:W-:Y:S01]  /*6c60*/  LOP3.LUT R3, R10, UR7, R89, 0x96, !PT ;  /* 0x000000070a037c12 */ /* 0x000fe2000f8e9659 */
[----:B------:R-:W3:Y:S01]  /*6c70*/  SHFL.BFLY PT, R137, R12, 0x2, 0x1f ;  /* 0x0c401f000c897f89 */ /* 0x000ee200000e0000 */
[----:B------:R-:W-:Y:S02]  /*6c80*/  FMNMX3.FTZ R0, R0, R104, R127, !PT ;  /* 0x0000006800007276 */ /* 0x000fe4000781007f */
[----:B------:R-:W-:Y:S01]  /*6c90*/  LOP3.LUT R4, R226, UR25, R71, 0x96, !PT ;  /* 0x00000019e2047c12 */ /* 0x000fe2000f8e9647 */
[----:B------:R-:W-:Y:S01]  /*6ca0*/  IMAD.WIDE.U32 R6, R3, -0x2daee0ad, RZ ;  /* 0xd2511f5303067825 */ /* 0x000fe200078e00ff */
[----:B------:R-:W-:Y:S01]  /*6cb0*/  FMNMX3.FTZ R0, R0, R126, R110, !PT ;  /* 0x0000007e00007276 */ /* 0x000fe2000781006e */
[----:B------:R-:W-:Y:S01]  /*6cc0*/  STL.64 [R1+0x98], R70 ;  /* 0x0000984601007387 */ /* 0x000fe20000100a00 */
[----:B------:R-:W-:Y:S01]  /*6cd0*/  LOP3.LUT R2, R5, UR27, R227, 0x96, !PT ;  /* 0x0000001b05027c12 */ /* 0x000fe2000f8e96e3 */
[----:B------:R-:W-:Y:S01]  /*6ce0*/  IMAD.WIDE.U32 R28, R4, -0x326172a9, RZ ;  /* 0xcd9e8d57041c7825 */ /* 0x000fe200078e00ff */
[----:B------:R-:W-:Y:S01]  /*6cf0*/  FMNMX3.FTZ R0, R0, R108, R84, !PT ;  /* 0x0000006c00007276 */ /* 0x000fe20007810054 */
[----:B------:R-:W-:Y:S01]  /*6d00*/  STL [R1+0x3c4], R88 ;  /* 0x0003c45801007387 */ /* 0x000fe20000100800 */
        /* <DEDUP_REMOVED lines=10> */
[----:B-1----:R-:W-:-:S02]  /*6db0*/  LOP3.LUT R10, R144, UR17, R29, 0x96, !PT ;  /* 0x00000011900a7c12 */ /* 0x002fc4000f8e961d */
[----:B------:R-:W-:Y:S01]  /*6dc0*/  LOP3.LUT R14, R28, UR15, R9, 0x96, !PT ;  /* 0x0000000f1c0e7c12 */ /* 0x000fe2000f8e9609 */
[----:B------:R-:W-:Y:S01]  /*6dd0*/  IMAD.WIDE.U32 R2, R2, -0x2daee0ad, RZ ;  /* 0xd2511f5302027825 */ /* 0x000fe200078e00ff */
[----:B------:R-:W-:Y:S02]  /*6de0*/  FMNMX3.FTZ R0, R0, R66, R57, !PT ;  /* 0x0000004200007276 */ /* 0x000fe40007810039 */
[----:B---3--:R-:W-:Y:S01]  /*6df0*/  FMNMX.FTZ R137, R12, R137, !PT ;  /* 0x000000890c897209 */ /* 0x008fe20007810000 */
[----:B------:R-:W-:Y:S01]  /*6e00*/  IMAD.WIDE.U32 R10, R10, -0x2daee0ad, RZ ;  /* 0xd2511f530a0a7825 */ /* 0x000fe200078e00ff */
[----:B------:R-:W-:Y:S02]  /*6e10*/  FMNMX3.FTZ R0, R0, R54, R51, !PT ;  /* 0x0000003600007276 */ /* 0x000fe40007810033 */
[----:B------:R-:W-:Y:S01]  /*6e20*/  LOP3.LUT R5, R6, UR14, R5, 0x96, !PT ;  /* 0x0000000e06057c12 */ /* 0x000fe2000f8e9605 */
[----:B------:R-:W-:Y:S01]  /*6e30*/  IMAD.WIDE.U32 R14, R14, -0x2daee0ad, RZ ;  /* 0xd2511f530e0e7825 */ /* 0x000fe200078e00ff */
[----:B------:R-:W-:-:S02]  /*6e40*/  LOP3.LUT R6, R2, UR14, R11, 0x96, !PT ;  /* 0x0000000e02067c12 */ /* 0x000fc4000f8e960b */
[----:B------:R-:W-:Y:S01]  /*6e50*/  FMNMX3.FTZ R0, R0, R48, R45, !PT ;  /* 0x0000003000007276 */ /* 0x000fe2000781002d */
[----:B------:R-:W1:Y:S01]  /*6e60*/  SHFL.BFLY PT, R11, R137, 0x1, 0x1f ;  /* 0x0c201f00890b7f89 */ /* 0x000e6200000e0000 */
[----:B------:R-:W-:Y:S01]  /*6e70*/  LOP3.LUT R9, R4, UR11, R15, 0x96, !PT ;  /* 0x0000000b04097c12 */ /* 0x000fe2000f8e960f */
[----:B------:R-:W-:Y:S01]  /*6e80*/  IMAD.WIDE.U32 R4, R5, -0x326172a9, RZ ;  /* 0xcd9e8d5705047825 */ /* 0x000fe200078e00ff */
[----:B------:R-:W-:Y:S02]  /*6e90*/  FMNMX.FTZ R136, R42, R0, !PT ;  /* 0x000000002a887209 */ /* 0x000fe40007810000 */
[----:B------:R-:W-:Y:S01]  /*6ea0*/  LOP3.LUT R16, R70, UR16, R3, 0x96, !PT ;  /* 0x0000001046107c12 */ /* 0x000fe2000f8e9603 */
[----:B------:R-:W-:Y:S01]  /*6eb0*/  IMAD.WIDE.U32 R6, R6, -0x326172a9, RZ ;  /* 0xcd9e8d5706067825 */ /* 0x000fe200078e00ff */
[----:B------:R-:W-:Y:S02]  /*6ec0*/  LOP3.LUT R12, R8, UR13, R5, 0x96, !PT ;  /* 0x0000000d080c7c12 */ /* 0x000fe4000f8e9605 */
[----:B------:R-:W3:Y:S01]  /*6ed0*/  SHFL.BFLY PT, R5, R136, 0x2, 0x1f ;  /* 0x0c401f0088057f89 */ /* 0x000ee200000e0000 */
[----:B------:R-:W-:-:S04]  /*6ee0*/  IMAD.WIDE.U32 R16, R16, -0x326172a9, RZ ;  /* 0xcd9e8d5710107825 */ /* 0x000fc800078e00ff */
[----:B------:R-:W-:Y:S01]  /*6ef0*/  IMAD.WIDE.U32 R8, R9, -0x326172a9, RZ ;  /* 0xcd9e8d5709087825 */ /* 0x000fe200078e00ff */
[----:B------:R-:W-:Y:S02]  /*6f00*/  LOP3.LUT R2, R28, UR15, R17, 0x96, !PT ;  /* 0x0000000f1c027c12 */ /* 0x000fe4000f8e9611 */
[----:B------:R-:W-:Y:S01]  /*6f10*/  LOP3.LUT R16, R16, UR13, R7, 0x96, !PT ;  /* 0x0000000d10107c12 */ /* 0x000fe2000f8e9607 */
[----:B------:R-:W-:Y:S01]  /*6f20*/  IMAD.WIDE.U32 R12, R12, -0x2daee0ad, RZ ;  /* 0xd2511f530c0c7825 */ /* 0x000fe200078e00ff */
[----:B------:R-:W-:-:S03]  /*6f30*/  LOP3.LUT R4, R4, UR10, R9, 0x96, !PT ;  /* 0x0000000a04047c12 */ /* 0x000fc6000f8e9609 */
[----:B------:R-:W-:Y:S01]  /*6f40*/  IMAD.WIDE.U32 R2, R2, -0x2daee0ad, RZ ;  /* 0xd2511f5302027825 */ /* 0x000fe200078e00ff */
[----:B------:R-:W-:Y:S02]  /*6f50*/  LOP3.LUT R14, R14, UR9, R13, 0x96, !PT ;  /* 0x000000090e0e7c12 */ /* 0x000fe4000f8e960d */
[----:B-1----:R-:W-:Y:S01]  /*6f60*/  FMNMX.FTZ R137, R137, R11, !PT ;  /* 0x0000000b89897209 */ /* 0x002fe20007810000 */
[----:B------:R-:W-:Y:S01]  /*6f70*/  IMAD.WIDE.U32 R16, R16, -0x2daee0ad, RZ ;  /* 0xd2511f5310107825 */ /* 0x000fe200078e00ff */
[----:B------:R-:W-:Y:S02]  /*6f80*/  LOP3.LUT R3, R10, UR11, R3, 0x96, !PT ;  /* 0x0000000b0a037c12 */ /* 0x000fe4000f8e9603 */
[----:B------:R-:W-:Y:S01]  /*6f90*/  FSETP.NEU.FTZ.AND P0, PT, R137, -INF , PT ;  /* 0xff8000008900780b */ /* 0x000fe20003f1d000 */
[----:B------:R-:W-:Y:S01]  /*6fa0*/  IMAD.WIDE.U32 R74, R4, -0x2daee0ad, RZ ;  /* 0xd2511f53044a7825 */ /* 0x000fe200078e00ff */
[----:B------:R-:W-:-:S03]  /*6fb0*/  LOP3.LUT R0, R2, UR9, R17, 0x96, !PT ;  /* 0x0000000902007c12 */ /* 0x000fc6000f8e9611 */
[----:B--2---:R-:W-:Y:S01]  /*6fc0*/  FMUL.FTZ R4, R137, UR30 ;  /* 0x0000001e89047c20 */ /* 0x004fe20008410000 */
[----:B---3--:R-:W-:Y:S01]  /*6fd0*/  FMNMX.FTZ R136, R136, R5, !PT ;  /* 0x0000000588887209 */ /* 0x008fe20007810000 */
[----:B------:R-:W-:Y:S01]  /*6fe0*/  IMAD.WIDE.U32 R2, R3, -0x326172a9, RZ ;  /* 0xcd9e8d5703027825 */ /* 0x000fe200078e00ff */
[----:B------:R-:W-:Y:S01]  /*6ff0*/  FMNMX3.FTZ R5, R209, R202, R184, !PT ;  /* 0x000000cad1057276 */ /* 0x000fe200078100b8 */
[----:B------:R-:W-:Y:S01]  /*7000*/  STL [R1+0x31c], R137 ;  /* 0x00031c8901007387 */ /* 0x000fe20000100800 */
[----:B------:R-:W-:Y:S01]  /*7010*/  FSEL R4, R4, RZ, P0 ;  /* 0x000000ff04047208 */ /* 0x000fe20000000000 */
[----:B------:R-:W-:Y:S01]  /*7020*/  IMAD.WIDE.U32 R34, R14, -0x326172a9, RZ ;  /* 0xcd9e8d570e227825 */ /* 0x000fe200078e00ff */
[----:B------:R-:W-:Y:S01]  /*7030*/  LOP3.LUT R6, R6, UR10, R3, 0x96, !PT ;  /* 0x0000000a06067c12 */ /* 0x000fe2000f8e9603 */
[----:B------:R-:W1:Y:S01]  /*7040*/  SHFL.BFLY PT, R7, R136, 0x1, 0x1f ;  /* 0x0c201f0088077f89 */ /* 0x000e6200000e0000 */
[----:B------:R-:W-:Y:S01]  /*7050*/  LOP3.LUT R75, R12, UR5, R75, 0x96, !PT ;  /* 0x000000050c4b7c12 */ /* 0x000fe2000f8e964b */
[----:B------:R-:W-:Y:S01]  /*7060*/  IMAD.WIDE.U32 R92, R0, -0x326172a9, RZ ;  /* 0xcd9e8d57005c7825 */ /* 0x000fe200078e00ff */
[----:B------:R-:W-:-:S03]  /*7070*/  PRMT R0, R34, 0x7771, RZ ;  /* 0x0000777122007816 */ /* 0x000fc600000000ff */
[----:B------:R-:W-:Y:S01]  /*7080*/  FFMA.FTZ R17, R211, UR30, -R4 ;  /* 0x0000001ed3117c23 */ /* 0x000fe20008010804 */
[----:B------:R-:W-:Y:S01]  /*7090*/  PRMT R3, R34, 0x7772, RZ ;  /* 0x0000777222037816 */ /* 0x000fe200000000ff */
[----:B------:R-:W-:Y:S01]  /*70a0*/  IMAD.WIDE.U32 R86, R6, -0x2daee0ad, RZ ;  /* 0xd2511f5306567825 */ /* 0x000fe200078e00ff */
[----:B------:R-:W-:-:S03]  /*70b0*/  LOP3.LUT R122, R2, UR8, R93, 0x96, !PT ;  /* 0x00000008027a7c12 */ /* 0x000fc6000f8e965d */
[--C-:B------:R-:W-:Y:S01]  /*70c0*/  FFMA.FTZ R6, R90, UR30, -R4.reuse ;  /* 0x0000001e5a067c23 */ /* 0x100fe20008010804 */
[----:B------:R-:W-:Y:S01]  /*70d0*/  PRMT R2, R34, 0x7770, RZ ;  /* 0x0000777022027816 */ /* 0x000fe200000000ff */
[--C-:B------:R-:W-:Y:S01]  /*70e0*/  FFMA.FTZ R61, R61, UR30, -R4.reuse ;  /* 0x0000001e3d3d7c23 */ /* 0x100fe20008010804 */
[----:B------:R-:W-:Y:S01]  /*70f0*/  ISETP.GT.U32.AND P4, PT, R0, UR4, PT ;  /* 0x0000000400007c0c */ /* 0x000fe2000bf84070 */
[--C-:B------:R-:W-:Y:S01]  /*7100*/  FFMA.FTZ R0, R111, UR30, -R4.reuse ;  /* 0x0000001e6f007c23 */ /* 0x100fe20008010804 */
[----:B------:R-:W-:Y:S01]  /*7110*/  ISETP.LE.U32.AND P1, PT, R2, UR4, PT ;  /* 0x0000000402007c0c */ /* 0x000fe2000bf23070 */
[----:B------:R2:W-:Y:S01]  /*7120*/  MUFU.EX2 R89, R6 ;  /* 0x0000000600597308 */ /* 0x0005e20000000800 */
[----:B------:R-:W-:Y:S01]  /*7130*/  FMNMX3.FTZ R2, R208, R201, R181, !PT ;  /* 0x000000c9d0027276 */ /* 0x000fe200078100b5 */
[--C-:B------:R-:W-:Y:S01]  /*7140*/  FFMA.FTZ R60, R60, UR30, -R4.reuse ;  /* 0x0000001e3c3c7c23 */ /* 0x100fe20008010804 */
[----:B------:R-:W-:Y:S01]  /*7150*/  LOP3.LUT R62, R8, UR8, R35, 0x96, !PT ;  /* 0x00000008083e7c12 */ /* 0x000fe2000f8e9623 */
[----:B------:R3:W4:Y:S01]  /*7160*/  MUFU.EX2 R183, R0 ;  /* 0x0000000000b77308 */ /* 0x0007220000000800 */
[----:B------:R-:W-:Y:S01]  /*7170*/  ISETP.GT.U32.AND P3, PT, R3, UR4, PT ;  /* 0x0000000403007c0c */ /* 0x000fe2000bf64070 */
[--C-:B------:R-:W-:Y:S01]  /*7180*/  FFMA.FTZ R35, R101, UR30, -R4.reuse ;  /* 0x0000001e65237c23 */ /* 0x100fe20008010804 */
[----:B------:R-:W-:Y:S01]  /*7190*/  FMNMX3.FTZ R3, R5, R193, R177, !PT ;  /* 0x000000c105037276 */ /* 0x000fe200078100b1 */
[--C-:B------:R-:W-:Y:S01]  /*71a0*/  FFMA.FTZ R59, R59, UR30, -R4.reuse ;  /* 0x0000001e3b3b7c23 */ /* 0x100fe20008010804 */
[----:B------:R-:W-:Y:S01]  /*71b0*/  LOP3.LUT R121, R16, UR5, R87, 0x96, !PT ;  /* 0x0000000510797c12 */ /* 0x000fe2000f8e9657 */
[----:B------:R-:W-:Y:S01]  /*71c0*/  FFMA.FTZ R58, R58, UR30, -R4 ;  /* 0x0000001e3a3a7c23 */ /* 0x000fe20008010804 */
[----:B------:R-:W-:Y:S01]  /*71d0*/  FMNMX3.FTZ R3, R3, R175, R166, !PT ;  /* 0x000000af03037276 */ /* 0x000fe200078100a6 */
[----:B------:R-:W-:Y:S01]  /*71e0*/  MUFU.EX2 R17, R17 ;  /* 0x0000001100117308 */ /* 0x000fe20000000800 */
[----:B-1----:R-:W-:Y:S01]  /*71f0*/  FMNMX.FTZ R136, R136, R7, !PT ;  /* 0x0000000788887209 */ /* 0x002fe20007810000 */
[----:B------:R-:W-:Y:S01]  /*7200*/  FFMA.FTZ R7, R105, UR30, -R4 ;  /* 0x0000001e69077c23 */ /* 0x000fe20008010804 */
[----:B--2---:R-:W-:-:S02]  /*7210*/  SHF.R.U32.HI R6, RZ, 0x18, R62 ;  /* 0x00000018ff067819 */ /* 0x004fc4000001163e */
[----:B------:R-:W-:Y:S01]  /*7220*/  FSETP.NEU.FTZ.AND P5, PT, R136, -INF , PT ;  /* 0xff8000008800780b */ /* 0x000fe20003fbd000 */
[----:B------:R-:W-:Y:S01]  /*7230*/  MUFU.EX2 R189, R7 ;  /* 0x0000000700bd7308 */ /* 0x000fe20000000800 */
[----:B---3--:R-:W-:Y:S01]  /*7240*/  FMNMX3.FTZ R0, R2, R192, R176, !PT ;  /* 0x000000c002007276 */ /* 0x008fe200078100b0 */
[----:B------:R-:W-:Y:S01]  /*7250*/  STL [R1+0x320], R136 ;  /* 0x0003208801007387 */ /* 0x000fe20000100800 */
[----:B------:R-:W-:Y:S02]  /*7260*/  LOP3.LUT R2, R62, 0xff, RZ, 0xc0, !PT ;  /* 0x000000ff3e027812 */ /* 0x000fe400078ec0ff */
[----:B------:R-:W-:Y:S01]  /*7270*/  FMNMX3.FTZ R5, R0, R171, R165, !PT ;  /* 0x000000ab00057276 */ /* 0x000fe200078100a5 */
[----:B------:R-:W-:Y:S01]  /*7280*/  STL [R1+0x35c], R62 ;  /* 0x00035c3e01007387 */ /* 0x000fe20000100800 */
[----:B------:R-:W-:Y:S02]  /*7290*/  LOP3.LUT R0, R62, 0xffff, RZ, 0xc0, !PT ;  /* 0x0000ffff3e007812 */ /* 0x000fe400078ec0ff */
[----:B------:R-:W-:Y:S01]  /*72a0*/  FMNMX3.FTZ R5, R5, R160, R159, !PT ;  /* 0x000000a005057276 */ /* 0x000fe2000781009f */
[----:B------:R-:W-:Y:S01]  /*72b0*/  STL [R1+0x360], R34 ;  /* 0x0003602201007387 */ /* 0x000fe20000100800 */
[----:B------:R-:W-:-:S02]  /*72c0*/  ISETP.LE.U32.AND P2, PT, R2, UR4, PT ;  /* 0x0000000402007c0c */ /* 0x000fc4000bf43070 */
[----:B------:R-:W-:Y:S02]  /*72d0*/  SHF.R.U32.HI R0, RZ, 0x8, R0 ;  /* 0x00000008ff007819 */ /* 0x000fe40000011600 */
[----:B------:R-:W-:Y:S02]  /*72e0*/  FMNMX3.FTZ R2, R3, R162, R161, !PT ;  /* 0x000000a203027276 */ /* 0x000fe400078100a1 */
[----:B------:R-:W-:Y:S02]  /*72f0*/  FMNMX3.FTZ R3, R5, R156, R154, !PT ;  /* 0x0000009c05037276 */ /* 0x000fe4000781009a */
[----:B------:R-:W-:Y:S02]  /*7300*/  LOP3.LUT R5, R0, 0xffff, RZ, 0xc0, !PT ;  /* 0x0000ffff00057812 */ /* 0x000fe400078ec0ff */
[----:B------:R-:W-:Y:S02]  /*7310*/  FMNMX3.FTZ R0, R2, R157, R155, !PT ;  /* 0x0000009d02007276 */ /* 0x000fe4000781009b */
[----:B------:R-:W-:-:S02]  /*7320*/  FMNMX3.FTZ R2, R3, R152, R150, !PT ;  /* 0x0000009803027276 */ /* 0x000fc40007810096 */
[----:B----4-:R-:W-:Y:S02]  /*7330*/  F2FP.BF16.F32.PACK_AB R3, R89, R183 ;  /* 0x000000b75903723e */ /* 0x010fe400000010ff */
[----:B------:R-:W-:Y:S02]  /*7340*/  FMNMX3.FTZ R0, R0, R153, R151, !PT ;  /* 0x0000009900007276 */ /* 0x000fe40007810097 */
[C---:B------:R-:W-:Y:S02]  /*7350*/  PRMT R145, R3.reuse, 0x7610, R145 ;  /* 0x0000761003917816 */ /* 0x040fe40000000091 */
[----:B------:R-:W-:Y:S01]  /*7360*/  PRMT R88, R3, 0x7632, R88 ;  /* 0x0000763203587816 */ /* 0x000fe20000000058 */
[----:B------:R-:W-:Y:S01]  /*7370*/  FMUL.FTZ R3, R136, UR30 ;  /* 0x0000001e88037c20 */ /* 0x000fe20008410000 */
[----:B------:R-:W-:Y:S01]  /*7380*/  FMNMX3.FTZ R2, R2, R149, R146, !PT ;  /* 0x0000009502027276 */ /* 0x000fe20007810092 */
[----:B------:R-:W-:Y:S01]  /*7390*/  @!P2 HFMA2.BF16_V2 R18, -RZ.H0_H0, RZ.H0_H0, -R145.H0_H0 ;  /* 0x200000ffff12a231 */ /* 0x000fe20000340991 */
[----:B------:R-:W-:-:S02]  /*73a0*/  FMNMX3.FTZ R0, R0, R148, R143, !PT ;  /* 0x0000009400007276 */ /* 0x000fc4000781008f */
[----:B------:R-:W-:Y:S02]  /*73b0*/  FMNMX3.FTZ R2, R2, R142, R140, !PT ;  /* 0x0000008e02027276 */ /* 0x000fe4000781008c */
[----:B------:R-:W-:Y:S02]  /*73c0*/  FMNMX3.FTZ R0, R0, R141, R139, !PT ;  /* 0x0000008d00007276 */ /* 0x000fe4000781008b */
[----:B------:R-:W-:Y:S02]  /*73d0*/  FSEL R3, R3, RZ, P5 ;  /* 0x000000ff03037208 */ /* 0x000fe40002800000 */
[----:B------:R-:W-:Y:S02]  /*73e0*/  ISETP.LE.U32.AND P0, PT, R5, UR4, PT ;  /* 0x0000000405007c0c */ /* 0x000fe4000bf03070 */
[----:B------:R-:W-:Y:S01]  /*73f0*/  FMNMX3.FTZ R5, R2, R138, R123, !PT ;  /* 0x0000008a02057276 */ /* 0x000fe2000781007b */
[--C-:B------:R-:W-:Y:S01]  /*7400*/  FFMA.FTZ R12, R84, UR30, -R3.reuse ;  /* 0x0000001e540c7c23 */ /* 0x100fe20008010803 */
[----:B------:R-:W-:Y:S01]  /*7410*/  ISETP.LE.U32.AND P5, PT, R6, UR4, PT ;  /* 0x0000000406007c0c */ /* 0x000fe2000bfa3070 */
[--C-:B------:R-:W-:Y:S01]  /*7420*/  FFMA.FTZ R6, R115, UR30, -R3.reuse ;  /* 0x0000001e73067c23 */ /* 0x100fe20008010803 */
[----:B------:R-:W-:Y:S01]  /*7430*/  FMNMX3.FTZ R2, R0, R132, R120, !PT ;  /* 0x0000008400027276 */ /* 0x000fe20007810078 */
[----:B------:R-:W-:Y:S01]  /*7440*/  FFMA.FTZ R0, R133, UR30, -R3 ;  /* 0x0000001e85007c23 */ /* 0x000fe20008010803 */
[----:B------:R-:W-:Y:S01]  /*7450*/  FMNMX3.FTZ R5, R5, R118, R97, !PT ;  /* 0x0000007605057276 */ /* 0x000fe20007810061 */
[----:B------:R-:W-:Y:S01]  /*7460*/  MUFU.EX2 R182, R6 ;  /* 0x0000000600b67308 */ /* 0x000fe20000000800 */
[----:B------:R-:W-:Y:S01]  /*7470*/  FMNMX3.FTZ R2, R2, R117, R96, !PT ;  /* 0x0000007502027276 */ /* 0x000fe20007810060 */
[----:B------:R-:W-:Y:S01]  /*7480*/  FFMA.FTZ R10, R204, UR30, -R3 ;  /* 0x0000001ecc0a7c23 */ /* 0x000fe20008010803 */
[----:B------:R-:W-:Y:S01]  /*7490*/  PRMT R220, R145, 0x5410, R88 ;  /* 0x0000541091dc7816 */ /* 0x000fe20000000058 */
[----:B------:R1:W2:Y:S01]  /*74a0*/  MUFU.EX2 R72, R0 ;  /* 0x0000000000487308 */ /* 0x0002a20000000800 */
[----:B------:R-:W-:Y:S01]  /*74b0*/  FMNMX3.FTZ R2, R2, R94, R85, !PT ;  /* 0x0000005e02027276 */ /* 0x000fe20007810055 */
[----:B------:R-:W-:Y:S01]  /*74c0*/  @!P0 HFMA2.BF16_V2 R19, -RZ.H0_H0, RZ.H0_H0, -R88.H0_H0 ;  /* 0x200000ffff138231 */ /* 0x000fe20000340958 */
[----:B------:R-:W-:Y:S01]  /*74d0*/  @!P2 PRMT R145, R18, 0x5410, RZ ;  /* 0x000054101291a816 */ /* 0x000fe200000000ff */
[--C-:B------:R-:W-:Y:S01]  /*74e0*/  FFMA.FTZ R18, R79, UR30, -R3.reuse ;  /* 0x0000001e4f127c23 */ /* 0x100fe20008010803 */
[----:B------:R-:W-:Y:S01]  /*74f0*/  FMNMX3.FTZ R2, R2, R82, R78, !PT ;  /* 0x0000005202027276 */ /* 0x000fe2000781004e */
[----:B------:R-:W-:Y:S01]  /*7500*/  FFMA.FTZ R13, R188, UR30, -R3 ;  /* 0x0000001ebc0d7c23 */ /* 0x000fe20008010803 */
[----:B------:R-:W-:Y:S01]  /*7510*/  FMNMX3.FTZ R5, R5, R95, R91, !PT ;  /* 0x0000005f05057276 */ /* 0x000fe2000781005b */
[--C-:B------:R-:W-:Y:S01]  /*7520*/  FFMA.FTZ R14, R170, UR30, -R3.reuse ;  /* 0x0000001eaa0e7c23 */ /* 0x100fe20008010803 */
[----:B------:R-:W-:Y:S01]  /*7530*/  @!P0 PRMT R88, R19, 0x5410, RZ ;  /* 0x0000541013588816 */ /* 0x000fe200000000ff */
[--C-:B------:R-:W-:Y:S01]  /*7540*/  FFMA.FTZ R19, R67, UR30, -R3.reuse ;  /* 0x0000001e43137c23 */ /* 0x100fe20008010803 */
[----:B------:R-:W-:Y:S01]  /*7550*/  FMNMX3.FTZ R5, R5, R83, R80, !PT ;  /* 0x0000005305057276 */ /* 0x000fe20007810050 */
[--C-:B------:R-:W-:Y:S01]  /*7560*/  FFMA.FTZ R65, R65, UR30, -R3.reuse ;  /* 0x0000001e41417c23 */ /* 0x100fe20008010803 */
[--C-:B------:R-:W-:Y:S01]  /*7570*/  FFMA.FTZ R66, R66, UR30, -R3.reuse ;  /* 0x0000001e42427c23 */ /* 0x100fe20008010803 */
[----:B-1----:R-:W-:Y:S01]  /*7580*/  PRMT R0, R62, 0x7632, R0 ;  /* 0x000076323e007816 */ /* 0x002fe20000000000 */
[--C-:B------:R-:W-:Y:S01]  /*7590*/  FFMA.FTZ R57, R57, UR30, -R3.reuse ;  /* 0x0000001e39397c23 */ /* 0x100fe20008010803 */
[----:B--2---:R-:W-:Y:S01]  /*75a0*/  F2FP.BF16.F32.PACK_AB R6, R182, R72 ;  /* 0x00000048b606723e */ /* 0x004fe200000010ff */
[--C-:B------:R-:W-:Y:S01]  /*75b0*/  FFMA.FTZ R54, R54, UR30, -R3.reuse ;  /* 0x0000001e36367c23 */ /* 0x100fe20008010803 */
[----:B------:R-:W-:Y:S01]  /*75c0*/  LOP3.LUT R0, R0, 0xff, RZ, 0xc0, !PT ;  /* 0x000000ff00007812 */ /* 0x000fe200078ec0ff */
[--C-:B------:R-:W-:Y:S01]  /*75d0*/  FFMA.FTZ R68, R51, UR30, -R3.reuse ;  /* 0x0000001e33447c23 */ /* 0x100fe20008010803 */
[----:B------:R-:W-:Y:S01]  /*75e0*/  PRMT R246, R6, 0x7610, R246 ;  /* 0x0000761006f67816 */ /* 0x000fe200000000f6 */
[--C-:B------:R-:W-:Y:S01]  /*75f0*/  FFMA.FTZ R67, R48, UR30, -R3.reuse ;  /* 0x0000001e30437c23 */ /* 0x100fe20008010803 */
[----:B------:R-:W-:Y:S01]  /*7600*/  ISETP.LE.U32.AND P2, PT, R0, UR4, PT ;  /* 0x0000000400007c0c */ /* 0x000fe2000bf43070 */
[----:B------:R-:W-:Y:S01]  /*7610*/  FFMA.FTZ R79, R45, UR30, -R3 ;  /* 0x0000001e2d4f7c23 */ /* 0x000fe20008010803 */
[----:B------:R-:W-:Y:S01]  /*7620*/  FMNMX3.FTZ R0, R2, R76, R56, !PT ;  /* 0x0000004c02007276 */ /* 0x000fe20007810038 */
[----:B------:R-:W-:Y:S01]  /*7630*/  FFMA.FTZ R2, R125, UR30, -R4 ;  /* 0x0000001e7d027c23 */ /* 0x000fe20008010804 */
[----:B------:R-:W-:Y:S01]  /*7640*/  FMNMX3.FTZ R5, R5, R77, R55, !PT ;  /* 0x0000004d05057276 */ /* 0x000fe20007810037 */
[----:B------:R-:W-:Y:S01]  /*7650*/  FFMA.FTZ R69, R42, UR30, -R3 ;  /* 0x0000001e2a457c23 */ /* 0x000fe20008010803 */
[----:B------:R-:W-:Y:S01]  /*7660*/  FMNMX3.FTZ R0, R0, R53, R50, !PT ;  /* 0x0000003500007276 */ /* 0x000fe20007810032 */
[----:B------:R1:W2:Y:S01]  /*7670*/  MUFU.EX2 R187, R2 ;  /* 0x0000000200bb7308 */ /* 0x0002a20000000800 */
[----:B------:R-:W-:-:S02]  /*7680*/  PRMT R245, R6, 0x7632, R245 ;  /* 0x0000763206f57816 */ /* 0x000fc400000000f5 */
[----:B------:R-:W-:-:S03]  /*7690*/  FMNMX3.FTZ R5, R5, R52, R49, !PT ;  /* 0x0000003405057276 */ /* 0x000fc60007810031 */
[----:B------:R-:W-:Y:S01]  /*76a0*/  @!P2 HFMA2.BF16_V2 R20, -RZ.H0_H0, RZ.H0_H0, -R246.H0_H0 ;  /* 0x200000ffff14a231 */ /* 0x000fe200003409f6 */
[----:B------:R-:W-:Y:S01]  /*76b0*/  FMNMX3.FTZ R5, R5, R46, R43, !PT ;  /* 0x0000002e05057276 */ /* 0x000fe2000781002b */
[----:B------:R-:W-:-:S03]  /*76c0*/  @!P5 HFMA2.BF16_V2 R22, -RZ.H0_H0, RZ.H0_H0, -R245.H0_H0 ;  /* 0x200000ffff16d231 */ /* 0x000fc600003409f5 */
[----:B------:R-:W-:Y:S02]  /*76d0*/  FMNMX.FTZ R8, R40, R5, !PT ;  /* 0x0000000528087209 */ /* 0x000fe40007810000 */
[----:B-1----:R-:W-:Y:S02]  /*76e0*/  FMNMX3.FTZ R2, R0, R47, R44, !PT ;  /* 0x0000002f00027276 */ /* 0x002fe4000781002c */
[----:B------:R-:W-:Y:S01]  /*76f0*/  PRMT R0, R34, 0x7773, RZ ;  /* 0x0000777322007816 */ /* 0x000fe200000000ff */
[----:B------:R-:W1:Y:S01]  /*7700*/  SHFL.BFLY PT, R9, R8, 0x2, 0x1f ;  /* 0x0c401f0008097f89 */ /* 0x000e6200000e0000 */
[----:B------:R-:W-:Y:S02]  /*7710*/  FMNMX.FTZ R7, R41, R2, !PT ;  /* 0x0000000229077209 */ /* 0x000fe40007810000 */
[----:B------:R-:W-:Y:S02]  /*7720*/  PRMT R2, R246, 0x5410, R245 ;  /* 0x00005410f6027816 */ /* 0x000fe400000000f5 */
[----:B------:R-:W-:Y:S01]  /*7730*/  ISETP.GT.U32.AND P0, PT, R0, UR4, PT ;  /* 0x0000000400007c0c */ /* 0x000fe2000bf04070 */
[----:B------:R-:W-:Y:S01]  /*7740*/  FFMA.FTZ R0, R131, UR30, -R3 ;  /* 0x0000001e83007c23 */ /* 0x000fe20008010803 */
[----:B------:R-:W-:Y:S01]  /*7750*/  @!P2 PRMT R246, R20, 0x5410, RZ ;  /* 0x0000541014f6a816 */ /* 0x000fe200000000ff */
[----:B------:R-:W3:Y:S01]  /*7760*/  SHFL.BFLY PT, R6, R7, 0x2, 0x1f ;  /* 0x0c401f0007067f89 */ /* 0x000ee200000e0000 */
[----:B--2---:R-:W-:Y:S01]  /*7770*/  F2FP.BF16.F32.PACK_AB R5, R189, R187 ;  /* 0x000000bbbd05723e */ /* 0x004fe200000010ff */
[----:B------:R2:W-:Y:S01]  /*7780*/  MUFU.EX2 R178, R0 ;  /* 0x0000000000b27308 */ /* 0x0005e20000000800 */
[----:B------:R-:W-:Y:S01]  /*7790*/  @!P5 PRMT R245, R22, 0x5410, RZ ;  /* 0x0000541016f5d816 */ /* 0x000fe200000000ff */
[----:B------:R-:W-:Y:S01]  /*77a0*/  STL [R1+0x364], R246 ;  /* 0x000364f601007387 */ /* 0x000fe20000100800 */
[C---:B------:R-:W-:Y:S01]  /*77b0*/  PRMT R241, R5.reuse, 0x7610, R241 ;  /* 0x0000761005f17816 */ /* 0x040fe200000000f1 */
[----:B------:R-:W-:Y:S01]  /*77c0*/  FFMA.FTZ R20, R180, UR30, -R3 ;  /* 0x0000001eb4147c23 */ /* 0x000fe20008010803 */
[----:B------:R-:W-:Y:S01]  /*77d0*/  PRMT R239, R5, 0x7632, R239 ;  /* 0x0000763205ef7816 */ /* 0x000fe200000000ef */
[----:B------:R4:W-:Y:S01]  /*77e0*/  STL [R1+0x120], R2 ;  /* 0x0001200201007387 */ /* 0x0009e20000100800 */
[--C-:B------:R-:W-:Y:S01]  /*77f0*/  FFMA.FTZ R22, R186, UR30, -R4.reuse ;  /* 0x0000001eba167c23 */ /* 0x100fe20008010804 */
[----:B------:R-:W-:Y:S01]  /*7800*/  @!P1 HFMA2.BF16_V2 R21, -RZ.H0_H0, RZ.H0_H0, -R241.H0_H0 ;  /* 0x200000ffff159231 */ /* 0x000fe200003409f1 */
[----:B------:R-:W-:Y:S01]  /*7810*/  PRMT R5, R241, 0x5410, R239 ;  /* 0x00005410f1057816 */ /* 0x000fe200000000ef */
[----:B------:R-:W-:Y:S01]  /*7820*/  @P4 HFMA2.BF16_V2 R23, -RZ.H0_H0, RZ.H0_H0, -R239.H0_H0 ;  /* 0x200000ffff174231 */ /* 0x000fe200003409ef */
[----:B------:R-:W-:Y:S01]  /*7830*/  STL [R1+0x368], R245 ;  /* 0x000368f501007387 */ /* 0x000fe20000100800 */
[----:B------:R-:W-:Y:S01]  /*7840*/  MUFU.EX2 R20, R20 ;  /* 0x0000001400147308 */ /* 0x000fe20000000800 */
[----:B------:R-:W-:Y:S01]  /*7850*/  @!P1 PRMT R241, R21, 0x5410, RZ ;  /* 0x0000541015f19816 */ /* 0x000fe200000000ff */
[----:B------:R-:W-:Y:S01]  /*7860*/  FFMA.FTZ R21, R206, UR30, -R4 ;  /* 0x0000001ece157c23 */ /* 0x000fe20008010804 */
[----:B--2---:R-:W-:Y:S01]  /*7870*/  PRMT R0, R74, 0x7771, RZ ;  /* 0x000077714a007816 */ /* 0x004fe200000000ff */
[----:B------:R-:W-:Y:S01]  /*7880*/  MUFU.EX2 R22, R22 ;  /* 0x0000001600167308 */ /* 0x000fe20000000800 */
[----:B------:R-:W-:Y:S01]  /*7890*/  @P4 PRMT R239, R23, 0x5410, RZ ;  /* 0x0000541017ef4816 */ /* 0x000fe200000000ff */
[----:B------:R-:W-:Y:S01]  /*78a0*/  STL [R1+0x36c], R241 ;  /* 0x00036cf101007387 */ /* 0x000fe20000100800 */
[----:B------:R-:W-:Y:S01]  /*78b0*/  ISETP.GT.U32.AND P2, PT, R0, UR4, PT ;  /* 0x0000000400007c0c */ /* 0x000fe2000bf44070 */
[----:B------:R-:W-:Y:S01]  /*78c0*/  FFMA.FTZ R23, R167, UR30, -R3 ;  /* 0x0000001ea7177c23 */ /* 0x000fe20008010803 */
[----:B------:R-:W-:Y:S01]  /*78d0*/  PRMT R0, R74, 0x7772, RZ ;  /* 0x000077724a007816 */ /* 0x000fe200000000ff */
[----:B------:R2:W-:Y:S01]  /*78e0*/  STL [R1+0x11c], R5 ;  /* 0x00011c0501007387 */ /* 0x0005e20000100800 */
[----:B-1----:R-:W-:-:S02]  /*78f0*/  FMNMX.FTZ R9, R8, R9, !PT ;  /* 0x0000000908097209 */ /* 0x002fc40007810000 */
[----:B------:R-:W-:Y:S01]  /*7900*/  ISETP.GT.U32.AND P5, PT, R0, UR4, PT ;  /* 0x0000000400007c0c */ /* 0x000fe2000bfa4070 */
[----:B------:R-:W-:Y:S01]  /*7910*/  STL [R1+0x370], R239 ;  /* 0x000370ef01007387 */ /* 0x000fe20000100800 */
[----:B------:R-:W-:Y:S01]  /*7920*/  PRMT R0, R74, 0x7773, RZ ;  /* 0x000077734a007816 */ /* 0x000fe200000000ff */
[----:B------:R-:W-:Y:S01]  /*7930*/  MUFU.EX2 R23, R23 ;  /* 0x0000001700177308 */ /* 0x000fe20000000800 */
[----:B---3--:R-:W-:Y:S01]  /*7940*/  FMNMX.FTZ R7, R7, R6, !PT ;  /* 0x0000000607077209 */ /* 0x008fe20007810000 */
[--C-:B------:R-:W-:Y:S01]  /*7950*/  FFMA.FTZ R6, R98, UR30, -R4.reuse ;  /* 0x0000001e62067c23 */ /* 0x100fe20008010804 */
[--C-:B----4-:R-:W-:Y:S01]  /*7960*/  FFMA.FTZ R2, R114, UR30, -R3.reuse ;  /* 0x0000001e72027c23 */ /* 0x110fe20008010803 */
[----:B------:R-:W-:Y:S01]  /*7970*/  ISETP.GT.U32.AND P1, PT, R0, UR4, PT ;  /* 0x0000000400007c0c */ /* 0x000fe2000bf24070 */
[--C-:B------:R-:W-:Y:S01]  /*7980*/  FFMA.FTZ R0, R99, UR30, -R4.reuse ;  /* 0x0000001e63007c23 */ /* 0x100fe20008010804 */
[----:B------:R-:W1:Y:S01]  /*7990*/  SHFL.BFLY PT, R135, R9, 0x1, 0x1f ;  /* 0x0c201f0009877f89 */ /* 0x000e6200000e0000 */
[----:B------:R3:W4:Y:S03]  /*79a0*/  MUFU.EX2 R73, R2 ;  /* 0x0000000200497308 */ /* 0x0007260000000800 */
[----:B------:R-:W4:Y:S01]  /*79b0*/  SHFL.BFLY PT, R134, R7, 0x1, 0x1f ;  /* 0x0c201f0007867f89 */ /* 0x000f2200000e0000 */
[----:B------:R3:W-:Y:S04]  /*79c0*/  MUFU.EX2 R238, R0 ;  /* 0x0000000000ee7308 */ /* 0x0007e80000000800 */
[----:B------:R1:W-:Y:S01]  /*79d0*/  MUFU.EX2 R225, R6 ;  /* 0x0000000600e17308 */ /* 0x0003e20000000800 */
[----:B--2---:R-:W-:Y:S01]  /*79e0*/  FFMA.FTZ R5, R113, UR30, -R3 ;  /* 0x0000001e71057c23 */ /* 0x004fe20008010803 */
[----:B---3--:R-:W-:-:S03]  /*79f0*/  FFMA.FTZ R2, R119, UR30, -R4 ;  /* 0x0000001e77027c23 */ /* 0x008fc60008010804 */
[----:B------:R-:W-:Y:S01]  /*7a00*/  MUFU.EX2 R147, R5 ;  /* 0x0000000500937308 */ /* 0x000fe20000000800 */
[----:B------:R-:W-:-:S03]  /*7a10*/  LOP3.LUT R0, R75, 0xffff, RZ, 0xc0, !PT ;  /* 0x0000ffff4b007812 */ /* 0x000fc600078ec0ff */
[----:B------:R2:W3:Y:S01]  /*7a20*/  MUFU.EX2 R240, R2 ;  /* 0x0000000200f07308 */ /* 0x0004e20000000800 */
[----:B------:R-:W-:Y:S01]  /*7a30*/  SHF.R.U32.HI R0, RZ, 0x8, R0 ;  /* 0x00000008ff007819 */ /* 0x000fe20000011600 */
[----:B-1----:R-:W-:Y:S01]  /*7a40*/  FFMA.FTZ R6, R124, UR30, -R3 ;  /* 0x0000001e7c067c23 */ /* 0x002fe20008010803 */
[----:B------:R-:W-:Y:S01]  /*7a50*/  FMNMX.FTZ R135, R9, R135, !PT ;  /* 0x0000008709877209 */ /* 0x000fe20007810000 */
[----:B------:R-:W-:Y:S02]  /*7a60*/  FFMA.FTZ R9, R106, UR30, -R4 ;  /* 0x0000001e6a097c23 */ /* 0x000fe40008010804 */
[----:B------:R1:W-:Y:S01]  /*7a70*/  MUFU.EX2 R15, R6 ;  /* 0x00000006000f7308 */ /* 0x0003e20000000800 */
[----:B----4-:R-:W-:Y:S02]  /*7a80*/  FMNMX.FTZ R134, R7, R134, !PT ;  /* 0x0000008607867209 */ /* 0x010fe40007810000 */
[----:B------:R-:W-:-:S03]  /*7a90*/  LOP3.LUT R7, R122, 0xff, RZ, 0xc0, !PT ;  /* 0x000000ff7a077812 */ /* 0x000fc600078ec0ff */
[----:B------:R-:W-:Y:S01]  /*7aa0*/  FMUL.FTZ R8, R134, UR30 ;  /* 0x0000001e86087c20 */ /* 0x000fe20008410000 */
[----:B--2---:R-:W-:-:S04]  /*7ab0*/  F2FP.BF16.F32.PACK_AB R2, R73, R178 ;  /* 0x000000b24902723e */ /* 0x004fc800000010ff */
[C---:B------:R-:W-:Y:S02]  /*7ac0*/  PRMT R237, R2.reuse, 0x7610, R237 ;  /* 0x0000761002ed7816 */ /* 0x040fe400000000ed */
[----:B------:R-:W-:Y:S01]  /*7ad0*/  PRMT R243, R2, 0x7632, R243 ;  /* 0x0000763202f37816 */ /* 0x000fe200000000f3 */
[----:B-1----:R-:W-:Y:S01]  /*7ae0*/  FFMA.FTZ R6, R102, UR30, -R4 ;  /* 0x0000001e66067c23 */ /* 0x002fe20008010804 */
[----:B------:R-:W-:Y:S01]  /*7af0*/  LOP3.LUT R2, R75, 0xff, RZ, 0xc0, !PT ;  /* 0x000000ff4b027812 */ /* 0x000fe200078ec0ff */
[----:B------:R-:W-:Y:S01]  /*7b00*/  @P3 HFMA2.BF16_V2 R25, -RZ.H0_H0, RZ.H0_H0, -R237.H0_H0 ;  /* 0x200000ffff193231 */ /* 0x000fe200003409ed */
[----:B------:R-:W-:Y:S01]  /*7b10*/  PRMT R137, R237, 0x5410, R243 ;  /* 0x00005410ed897816 */ /* 0x000fe200000000f3 */
[----:B------:R-:W-:Y:S01]  /*7b20*/  @P0 HFMA2.BF16_V2 R24, -RZ.H0_H0, RZ.H0_H0, -R243.H0_H0 ;  /* 0x200000ffff180231 */ /* 0x000fe200003409f3 */
[----:B------:R-:W-:Y:S01]  /*7b30*/  ISETP.LE.U32.AND P4, PT, R2, UR4, PT ;  /* 0x0000000402007c0c */ /* 0x000fe2000bf83070 */
[----:B------:R-:W-:Y:S01]  /*7b40*/  MUFU.EX2 R247, R6 ;  /* 0x0000000600f77308 */ /* 0x000fe20000000800 */
[----:B------:R-:W-:-:S02]  /*7b50*/  LOP3.LUT R2, R0, 0xffff, RZ, 0xc0, !PT ;  /* 0x0000ffff00027812 */ /* 0x000fc400078ec0ff */
[----:B------:R-:W-:Y:S01]  /*7b60*/  @P3 PRMT R237, R25, 0x5410, RZ ;  /* 0x0000541019ed3816 */ /* 0x000fe200000000ff */
[----:B------:R-:W-:Y:S01]  /*7b70*/  FFMA.FTZ R25, R185, UR30, -R4 ;  /* 0x0000001eb9197c23 */ /* 0x000fe20008010804 */
[----:B---3--:R-:W-:Y:S02]  /*7b80*/  F2FP.BF16.F32.PACK_AB R0, R238, R240 ;  /* 0x000000f0ee00723e */ /* 0x008fe400000010ff */
[----:B------:R-:W-:Y:S01]  /*7b90*/  ISETP.LE.U32.AND P3, PT, R2, UR4, PT ;  /* 0x0000000402007c0c */ /* 0x000fe2000bf63070 */
[----:B------:R-:W-:Y:S01]  /*7ba0*/  FFMA.FTZ R2, R130, UR30, -R3 ;  /* 0x0000001e82027c23 */ /* 0x000fe20008010803 */
[C---:B------:R-:W-:Y:S01]  /*7bb0*/  PRMT R244, R0.reuse, 0x7610, R244 ;  /* 0x0000761000f47816 */ /* 0x040fe200000000f4 */
[----:B------:R-:W-:Y:S01]  /*7bc0*/  STL [R1+0x374], R237 ;  /* 0x000374ed01007387 */ /* 0x000fe20000100800 */
[----:B------:R-:W-:Y:S01]  /*7bd0*/  PRMT R242, R0, 0x7632, R242 ;  /* 0x0000763200f27816 */ /* 0x000fe200000000f2 */
[----:B------:R1:W2:Y:S01]  /*7be0*/  MUFU.EX2 R179, R2 ;  /* 0x0000000200b37308 */ /* 0x0002a20000000800 */
[----:B------:R-:W-:Y:S01]  /*7bf0*/  SHF.R.U32.HI R0, RZ, 0x18, R75 ;  /* 0x00000018ff007819 */ /* 0x000fe2000001164b */
[----:B------:R-:W-:Y:S01]  /*7c00*/  @!P4 HFMA2.BF16_V2 R27, -RZ.H0_H0, RZ.H0_H0, -R244.H0_H0 ;  /* 0x200000ffff1bc231 */ /* 0x000fe200003409f4 */
[----:B------:R-:W-:Y:S01]  /*7c10*/  @P0 PRMT R243, R24, 0x5410, RZ ;  /* 0x0000541018f30816 */ /* 0x000fe200000000ff */
[--C-:B------:R-:W-:Y:S01]  /*7c20*/  FFMA.FTZ R24, R168, UR30, -R3.reuse ;  /* 0x0000001ea8187c23 */ /* 0x100fe20008010803 */
[----:B------:R-:W-:Y:S01]  /*7c30*/  ISETP.LE.U32.AND P0, PT, R0, UR4, PT ;  /* 0x0000000400007c0c */ /* 0x000fe2000bf03070 */
[----:B------:R-:W-:Y:S01]  /*7c40*/  MUFU.EX2 R25, R25 ;  /* 0x0000001900197308 */ /* 0x000fe20000000800 */
[----:B------:R-:W-:Y:S01]  /*7c50*/  PRMT R16, R244, 0x5410, R242 ;  /* 0x00005410f4107816 */ /* 0x000fe200000000f2 */
[----:B------:R-:W-:Y:S01]  /*7c60*/  @!P3 HFMA2.BF16_V2 R26, -RZ.H0_H0, RZ.H0_H0, -R242.H0_H0 ;  /* 0x200000ffff1ab231 */ /* 0x000fe200003409f2 */
[----:B------:R-:W-:Y:S01]  /*7c70*/  @!P4 PRMT R244, R27, 0x5410, RZ ;  /* 0x000054101bf4c816 */ /* 0x000fe200000000ff */
[----:B------:R-:W-:Y:S01]  /*7c80*/  STL [R1+0x378], R243 ;  /* 0x000378f301007387 */ /* 0x000fe20000100800 */
[----:B------:R-:W-:-:S02]  /*7c90*/  FFMA.FTZ R27, R163, UR30, -R3 ;  /* 0x0000001ea31b7c23 */ /* 0x000fc40008010803 */
[----:B------:R-:W-:Y:S01]  /*7ca0*/  @!P3 PRMT R242, R26, 0x5410, RZ ;  /* 0x000054101af2b816 */ /* 0x000fe200000000ff */
[----:B------:R-:W-:Y:S01]  /*7cb0*/  STL [R1+0x37c], R244 ;  /* 0x00037cf401007387 */ /* 0x000fe20000100800 */
[----:B-1----:R-:W-:Y:S01]  /*7cc0*/  PRMT R2, R75, 0x7632, R2 ;  /* 0x000076324b027816 */ /* 0x002fe20000000002 */
[----:B------:R-:W-:Y:S02]  /*7cd0*/  FFMA.FTZ R26, R158, UR30, -R3 ;  /* 0x0000001e9e1a7c23 */ /* 0x000fe40008010803 */
[----:B------:R-:W-:Y:S01]  /*7ce0*/  STL [R1+0x384], R74 ;  /* 0x0003844a01007387 */ /* 0x000fe20000100800 */
[----:B------:R-:W-:Y:S01]  /*7cf0*/  LOP3.LUT R0, R2, 0xff, RZ, 0xc0, !PT ;  /* 0x000000ff02007812 */ /* 0x000fe200078ec0ff */
[----:B------:R-:W-:Y:S02]  /*7d00*/  FFMA.FTZ R2, R116, UR30, -R4 ;  /* 0x0000001e74027c23 */ /* 0x000fe40008010804 */
[----:B------:R-:W-:Y:S01]  /*7d10*/  STL [R1+0x380], R75 ;  /* 0x0003804b01007387 */ /* 0x000fe20000100800 */
[----:B------:R-:W-:Y:S01]  /*7d20*/  ISETP.LE.U32.AND P4, PT, R0, UR4, PT ;  /* 0x0000000400007c0c */ /* 0x000fe2000bf83070 */
[----:B------:R-:W-:Y:S01]  /*7d30*/  IMAD.MOV.U32 R0, RZ, RZ, R74 ;  /* 0x000000ffff007224 */ /* 0x000fe200078e004a */
[----:B------:R1:W3:Y:S01]  /*7d40*/  MUFU.EX2 R190, R2 ;  /* 0x0000000200be7308 */ /* 0x0002e20000000800 */
[----:B------:R-:W-:Y:S03]  /*7d50*/  STL [R1+0x388], R242 ;  /* 0x000388f201007387 */ /* 0x000fe60000100800 */
[----:B------:R-:W-:-:S02]  /*7d60*/  LOP3.LUT R5, R0, 0xff, RZ, 0xc0, !PT ;  /* 0x000000ff00057812 */ /* 0x000fc400078ec0ff */
[----:B--2---:R-:W-:Y:S02]  /*7d70*/  F2FP.BF16.F32.PACK_AB R0, R147, R179 ;  /* 0x000000b39300723e */ /* 0x004fe400000010ff */
[----:B------:R-:W-:Y:S02]  /*7d80*/  ISETP.LE.U32.AND P3, PT, R5, UR4, PT ;  /* 0x0000000405007c0c */ /* 0x000fe4000bf63070 */
[C---:B------:R-:W-:Y:S02]  /*7d90*/  PRMT R234, R0.reuse, 0x7610, R234 ;  /* 0x0000761000ea7816 */ /* 0x040fe400000000ea */
[----:B------:R-:W-:Y:S01]  /*7da0*/  PRMT R233, R0, 0x7632, R233 ;  /* 0x0000763200e97816 */ /* 0x000fe200000000e9 */
[----:B------:R-:W-:Y:S02]  /*7db0*/  IMAD.MOV.U32 R0, RZ, RZ, R92 ;  /* 0x000000ffff007224 */ /* 0x000fe400078e005c */
[----:B-1----:R-:W-:Y:S01]  /*7dc0*/  FFMA.FTZ R2, R104, UR30, -R3 ;  /* 0x0000001e68027c23 */ /* 0x002fe20008010803 */
[----:B------:R-:W-:Y:S01]  /*7dd0*/  @!P4 HFMA2.BF16_V2 R30, -RZ.H0_H0, RZ.H0_H0, -R234.H0_H0 ;  /* 0x200000ffff1ec231 */ /* 0x000fe200003409ea */
[----:B------:R-:W-:Y:S01]  /*7de0*/  PRMT R136, R234, 0x5410, R233 ;  /* 0x00005410ea887816 */ /* 0x000fe200000000e9 */
[----:B------:R-:W-:Y:S01]  /*7df0*/  @!P0 HFMA2.BF16_V2 R31, -RZ.H0_H0, RZ.H0_H0, -R233.H0_H0 ;  /* 0x200000ffff1f8231 */ /* 0x000fe200003409e9 */
[----:B------:R1:W2:Y:S01]  /*7e00*/  MUFU.EX2 R224, R2 ;  /* 0x0000000200e07308 */ /* 0x0002a20000000800 */
[----:B------:R-:W-:-:S02]  /*7e10*/  LOP3.LUT R5, R0, 0xff, RZ, 0xc0, !PT ;  /* 0x000000ff00057812 */ /* 0x000fc400078ec0ff */
[----:B---3--:R-:W-:Y:S02]  /*7e20*/  F2FP.BF16.F32.PACK_AB R0, R225, R190 ;  /* 0x000000bee100723e */ /* 0x008fe400000010ff */
[----:B------:R-:W-:Y:S01]  /*7e30*/  @!P4 PRMT R234, R30, 0x5410, RZ ;  /* 0x000054101eeac816 */ /* 0x000fe200000000ff */
[----:B------:R-:W-:Y:S01]  /*7e40*/  FFMA.FTZ R30, R169, UR30, -R4 ;  /* 0x0000001ea91e7c23 */ /* 0x000fe20008010804 */
[C---:B------:R-:W-:Y:S02]  /*7e50*/  PRMT R229, R0.reuse, 0x7632, R229 ;  /* 0x0000763200e57816 */ /* 0x040fe400000000e5 */
[----:B------:R-:W-:Y:S01]  /*7e60*/  PRMT R231, R0, 0x7610, R231 ;  /* 0x0000761000e77816 */ /* 0x000fe200000000e7 */
[----:B------:R3:W-:Y:S01]  /*7e70*/  STL [R1+0x38c], R234 ;  /* 0x00038cea01007387 */ /* 0x0007e20000100800 */
[----:B------:R-:W-:Y:S01]  /*7e80*/  ISETP.LE.U32.AND P4, PT, R5, UR4, PT ;  /* 0x0000000405007c0c */ /* 0x000fe2000bf83070 */
[----:B------:R-:W-:Y:S01]  /*7e90*/  @P2 HFMA2.BF16_V2 R33, -RZ.H0_H0, RZ.H0_H0, -R229.H0_H0 ;  /* 0x200000ffff212231 */ /* 0x000fe200003409e5 */
[----:B------:R-:W-:Y:S01]  /*7ea0*/  LOP3.LUT R5, R122, 0xffff, RZ, 0xc0, !PT ;  /* 0x0000ffff7a057812 */ /* 0x000fe200078ec0ff */
[----:B-1----:R-:W-:Y:S01]  /*7eb0*/  IMAD.MOV.U32 R2, RZ, RZ, R86 ;  /* 0x000000ffff027224 */ /* 0x002fe200078e0056 */
[----:B--2---:R-:W-:Y:S01]  /*7ec0*/  F2FP.BF16.F32.PACK_AB R0, R224, R15 ;  /* 0x0000000fe000723e */ /* 0x004fe200000010ff */
[----:B------:R-:W-:Y:S01]  /*7ed0*/  @!P3 HFMA2.BF16_V2 R32, -RZ.H0_H0, RZ.H0_H0, -R231.H0_H0 ;  /* 0x200000ffff20b231 */ /* 0x000fe200003409e7 */
[----:B------:R-:W-:Y:S01]  /*7ee0*/  @!P0 PRMT R233, R31, 0x5410, RZ ;  /* 0x000054101fe98816 */ /* 0x000fe200000000ff */
[----:B------:R-:W-:Y:S01]  /*7ef0*/  FFMA.FTZ R31, R164, UR30, -R4 ;  /* 0x0000001ea41f7c23 */ /* 0x000fe20008010804 */
[----:B------:R-:W-:-:S02]  /*7f00*/  LOP3.LUT R2, R2, 0xff, RZ, 0xc0, !PT ;  /* 0x000000ff02027812 */ /* 0x000fc400078ec0ff */
[C---:B------:R-:W-:Y:S01]  /*7f10*/  PRMT R223, R0.reuse, 0x7610, R223 ;  /* 0x0000761000df7816 */ /* 0x040fe200000000df */
[----:B------:R1:W-:Y:S01]  /*7f20*/  STL [R1+0x390], R233 ;  /* 0x000390e901007387 */ /* 0x0003e20000100800 */
[----:B------:R-:W-:Y:S01]  /*7f30*/  PRMT R221, R0, 0x7632, R221 ;  /* 0x0000763200dd7816 */ /* 0x000fe200000000dd */
[--C-:B------:R-:W-:Y:S01]  /*7f40*/  FFMA.FTZ R0, R103, UR30, -R4.reuse ;  /* 0x0000001e67007c23 */ /* 0x100fe20008010804 */
[----:B------:R-:W-:Y:S01]  /*7f50*/  ISETP.LE.U32.AND P0, PT, R2, UR4, PT ;  /* 0x0000000402007c0c */ /* 0x000fe2000bf03070 */
[----:B------:R-:W-:Y:S01]  /*7f60*/  FMUL.FTZ R2, R135, UR30 ;  /* 0x0000001e87027c20 */ /* 0x000fe20008410000 */
[----:B------:R-:W-:Y:S01]  /*7f70*/  PRMT R249, R231, 0x5410, R229 ;  /* 0x00005410e7f97816 */ /* 0x000fe200000000e5 */
[----:B------:R-:W2:Y:S01]  /*7f80*/  MUFU.EX2 R11, R0 ;  /* 0x00000000000b7308 */ /* 0x000ea20000000800 */
[----:B------:R-:W-:Y:S01]  /*7f90*/  @P2 PRMT R229, R33, 0x5410, RZ ;  /* 0x0000541021e52816 */ /* 0x000fe200000000ff */
[----:B------:R-:W-:Y:S01]  /*7fa0*/  @P5 HFMA2.BF16_V2 R36, -RZ.H0_H0, RZ.H0_H0, -R223.H0_H0 ;  /* 0x200000ffff245231 */ /* 0x000fe200003409df */
[----:B------:R-:W-:Y:S01]  /*7fb0*/  SHF.R.U32.HI R5, RZ, 0x8, R5 ;  /* 0x00000008ff057819 */ /* 0x000fe20000011605 */
[----:B------:R-:W-:Y:S01]  /*7fc0*/  @P1 HFMA2.BF16_V2 R37, -RZ.H0_H0, RZ.H0_H0, -R221.H0_H0 ;  /* 0x200000ffff251231 */ /* 0x000fe200003409dd */
[----:B------:R-:W-:Y:S01]  /*7fd0*/  FSETP.NEU.FTZ.AND P2, PT, R135, -INF , PT ;  /* 0xff8000008700780b */ /* 0x000fe20003f5d000 */
[----:B------:R-:W-:Y:S01]  /*7fe0*/  FFMA.FTZ R33, R100, UR30, -R4 ;  /* 0x0000001e64217c23 */ /* 0x000fe20008010804 */
[----:B------:R-:W-:Y:S01]  /*7ff0*/  LOP3.LUT R5, R5, 0xffff, RZ, 0xc0, !PT ;  /* 0x0000ffff05057812 */ /* 0x000fe200078ec0ff */
[----:B------:R-:W-:Y:S01]  /*8000*/  STL [R1+0x324], R135 ;  /* 0x0003248701007387 */ /* 0x000fe20000100800 */
[----:B------:R-:W-:-:S02]  /*8010*/  FSEL R2, R2, RZ, P2 ;  /* 0x000000ff02027208 */ /* 0x000fc40001000000 */
[----:B------:R-:W-:Y:S01]  /*8020*/  FSETP.NEU.FTZ.AND P2, PT, R134, -INF , PT ;  /* 0xff8000008600780b */ /* 0x000fe20003f5d000 */
[----:B------:R-:W-:Y:S01]  /*8030*/  STL [R1+0x328], R134 ;  /* 0x0003288601007387 */ /* 0x000fe20000100800 */
[----:B---3--:R-:W-:Y:S01]  /*8040*/  PRMT R234, R223, 0x5410, R221 ;  /* 0x00005410dfea7816 */ /* 0x008fe200000000dd */
[----:B--2---:R-:W-:Y:S01]  /*8050*/  IMAD.MOV.U32 R84, RZ, RZ, R11 ;  /* 0x000000ffff547224 */ /* 0x004fe200078e000b */
[----:B------:R-:W-:Y:S01]  /*8060*/  PRMT R0, R122, 0x7632, R0 ;  /* 0x000076327a007816 */ /* 0x000fe20000000000 */
[--C-:B------:R-:W-:Y:S01]  /*8070*/  FFMA.FTZ R218, R140, UR30, -R2.reuse ;  /* 0x0000001e8cda7c23 */ /* 0x100fe20008010802 */
[----:B------:R-:W-:Y:S01]  /*8080*/  @P5 PRMT R223, R36, 0x5410, RZ ;  /* 0x0000541024df5816 */ /* 0x000fe200000000ff */
[--C-:B------:R-:W-:Y:S01]  /*8090*/  FFMA.FTZ R87, R201, UR30, -R2.reuse ;  /* 0x0000001ec9577c23 */ /* 0x100fe20008010802 */
[----:B------:R-:W-:Y:S01]  /*80a0*/  ISETP.LE.U32.AND P5, PT, R5, UR4, PT ;  /* 0x0000000405007c0c */ /* 0x000fe2000bfa3070 */
[--C-:B------:R-:W-:Y:S01]  /*80b0*/  FFMA.FTZ R113, R181, UR30, -R2.reuse ;  /* 0x0000001eb5717c23 */ /* 0x100fe20008010802 */
[----:B------:R-:W-:Y:S01]  /*80c0*/  LOP3.LUT R6, R0, 0xff, RZ, 0xc0, !PT ;  /* 0x000000ff00067812 */ /* 0x000fe200078ec0ff */
[--C-:B------:R-:W-:Y:S01]  /*80d0*/  FFMA.FTZ R116, R192, UR30, -R2.reuse ;  /* 0x0000001ec0747c23 */ /* 0x100fe20008010802 */
[----:B------:R-:W-:Y:S01]  /*80e0*/  PRMT R5, R121, 0x7632, R5 ;  /* 0x0000763279057816 */ /* 0x000fe20000000005 */
[----:B------:R-:W-:Y:S01]  /*80f0*/  FFMA.FTZ R124, R176, UR30, -R2 ;  /* 0x0000001eb07c7c23 */ /* 0x000fe20008010802 */
[----:B------:R-:W-:Y:S01]  /*8100*/  FSEL R0, R8, RZ, P2 ;  /* 0x000000ff08007208 */ /* 0x000fe20001000000 */
[--C-:B------:R-:W-:Y:S01]  /*8110*/  FFMA.FTZ R8, R108, UR30, -R3.reuse ;  /* 0x0000001e6c087c23 */ /* 0x100fe20008010803 */
[----:B------:R-:W-:Y:S01]  /*8120*/  ISETP.LE.U32.AND P2, PT, R7, UR4, PT ;  /* 0x0000000407007c0c */ /* 0x000fe2000bf43070 */
[--C-:B------:R-:W-:Y:S01]  /*8130*/  FFMA.FTZ R7, R110, UR30, -R3.reuse ;  /* 0x0000001e6e077c23 */ /* 0x100fe20008010803 */
[----:B------:R-:W-:Y:S01]  /*8140*/  @!P3 PRMT R231, R32, 0x5410, RZ ;  /* 0x0000541020e7b816 */ /* 0x000fe200000000ff */
[----:B------:R-:W-:Y:S01]  /*8150*/  FFMA.FTZ R115, R175, UR30, -R0 ;  /* 0x0000001eaf737c23 */ /* 0x000fe20008010800 */
[----:B------:R-:W-:Y:S01]  /*8160*/  LOP3.LUT R5, R5, 0xff, RZ, 0xc0, !PT ;  /* 0x000000ff05057812 */ /* 0x000fe200078ec0ff */
[--C-:B------:R-:W-:Y:S01]  /*8170*/  FFMA.FTZ R125, R171, UR30, -R2.reuse ;  /* 0x0000001eab7d7c23 */ /* 0x100fe20008010802 */
[----:B------:R-:W-:Y:S01]  /*8180*/  ISETP.LE.U32.AND P3, PT, R6, UR4, PT ;  /* 0x0000000406007c0c */ /* 0x000fe2000bf63070 */
[--C-:B------:R-:W-:Y:S01]  /*8190*/  FFMA.FTZ R172, R165, UR30, -R2.reuse ;  /* 0x0000001ea5ac7c23 */ /* 0x100fe20008010802 */
[----:B------:R-:W-:Y:S01]  /*81a0*/  F2FP.BF16.F32.PACK_AB R6, R247, R11 ;  /* 0x0000000bf706723e */ /* 0x000fe200000010ff */
[----:B------:R-:W-:Y:S01]  /*81b0*/  FFMA.FTZ R11, R81, UR30, -R3 ;  /* 0x0000001e510b7c23 */ /* 0x000fe20008010803 */
[----:B------:R-:W-:Y:S01]  /*81c0*/  @P1 PRMT R221, R37, 0x5410, RZ ;  /* 0x0000541025dd1816 */ /* 0x000fe200000000ff */
[--C-:B------:R-:W-:Y:S01]  /*81d0*/  FFMA.FTZ R81, R208, UR30, -R2.reuse ;  /* 0x0000001ed0517c23 */ /* 0x100fe20008010802 */
[----:B------:R-:W-:Y:S01]  /*81e0*/  ISETP.LE.U32.AND P1, PT, R5, UR4, PT ;  /* 0x0000000405007c0c */ /* 0x000fe2000bf23070 */
[--C-:B------:R-:W-:Y:S01]  /*81f0*/  FFMA.FTZ R160, R160, UR30, -R2.reuse ;  /* 0x0000001ea0a07c23 */ /* 0x100fe20008010802 */
[----:B------:R-:W-:Y:S01]  /*8200*/  LOP3.LUT R5, R121, 0xffff, RZ, 0xc0, !PT ;  /* 0x0000ffff79057812 */ /* 0x000fe200078ec0ff */
[----:B------:R-:W-:Y:S01]  /*8210*/  FFMA.FTZ R204, R159, UR30, -R2 ;  /* 0x0000001e9fcc7c23 */ /* 0x000fe20008010802 */
[----:B------:R-:W-:Y:S01]  /*8220*/  PRMT R228, R6, 0x7610, R228 ;  /* 0x0000761006e47816 */ /* 0x000fe200000000e4 */
[--C-:B------:R-:W-:Y:S01]  /*8230*/  FFMA.FTZ R173, R156, UR30, -R2.reuse ;  /* 0x0000001e9cad7c23 */ /* 0x100fe20008010802 */
[----:B------:R-:W-:Y:S01]  /*8240*/  SHF.R.U32.HI R5, RZ, 0x8, R5 ;  /* 0x00000008ff057819 */ /* 0x000fe20000011605 */
[----:B------:R-:W-:Y:S01]  /*8250*/  FFMA.FTZ R212, R154, UR30, -R2 ;  /* 0x0000001e9ad47c23 */ /* 0x000fe20008010802 */
[----:B------:R-:W-:Y:S01]  /*8260*/  PRMT R230, R6, 0x7632, R230 ;  /* 0x0000763206e67816 */ /* 0x000fe200000000e6 */
[----:B------:R-:W-:Y:S01]  /*8270*/  @!P2 HFMA2.BF16_V2 R39, -RZ.H0_H0, RZ.H0_H0, -R228.H0_H0 ;  /* 0x200000ffff27a231 */ /* 0x000fe200003409e4 */
[----:B------:R-:W-:Y:S01]  /*8280*/  LOP3.LUT R5, R5, 0xffff, RZ, 0xc0, !PT ;  /* 0x0000ffff05057812 */ /* 0x000fe200078ec0ff */
[--C-:B------:R-:W-:Y:S01]  /*8290*/  FFMA.FTZ R6, R127, UR30, -R3.reuse ;  /* 0x0000001e7f067c23 */ /* 0x100fe20008010803 */
[----:B------:R-:W-:Y:S01]  /*82a0*/  PRMT R241, R228, 0x5410, R230 ;  /* 0x00005410e4f17816 */ /* 0x000fe200000000e6 */
[----:B------:R-:W-:Y:S01]  /*82b0*/  @!P5 HFMA2.BF16_V2 R38, -RZ.H0_H0, RZ.H0_H0, -R230.H0_H0 ;  /* 0x200000ffff26d231 */ /* 0x000fe200003409e6 */
[----:B------:R-:W-:Y:S01]  /*82c0*/  @!P2 PRMT R228, R39, 0x5410, RZ ;  /* 0x0000541027e4a816 */ /* 0x000fe200000000ff */
[----:B------:R-:W-:Y:S01]  /*82d0*/  MUFU.EX2 R175, R6 ;  /* 0x0000000600af7308 */ /* 0x000fe20000000800 */
[----:B------:R-:W-:Y:S01]  /*82e0*/  ISETP.LE.U32.AND P2, PT, R5, UR4, PT ;  /* 0x0000000405007c0c */ /* 0x000fe2000bf43070 */
[----:B------:R-:W-:Y:S01]  /*82f0*/  FFMA.FTZ R213, R152, UR30, -R2 ;  /* 0x0000001e98d57c23 */ /* 0x000fe20008010802 */
[----:B------:R-:W-:Y:S01]  /*8300*/  SHF.R.U32.HI R5, RZ, 0x18, R122 ;  /* 0x00000018ff057819 */ /* 0x000fe2000001167a */
[--C-:B------:R-:W-:Y:S01]  /*8310*/  FFMA.FTZ R214, R150, UR30, -R2.reuse ;  /* 0x0000001e96d67c23 */ /* 0x100fe20008010802 */
[----:B------:R-:W-:Y:S01]  /*8320*/  @!P5 PRMT R230, R38, 0x5410, RZ ;  /* 0x0000541026e6d816 */ /* 0x000fe200000000ff */
[--C-:B------:R-:W-:Y:S01]  /*8330*/  FFMA.FTZ R215, R149, UR30, -R2.reuse ;  /* 0x0000001e95d77c23 */ /* 0x100fe20008010802 */
[----:B------:R-:W-:Y:S01]  /*8340*/  ISETP.LE.U32.AND P5, PT, R5, UR4, PT ;  /* 0x0000000405007c0c */ /* 0x000fe2000bfa3070 */
[----:B------:R-:W-:Y:S01]  /*8350*/  FFMA.FTZ R5, R126, UR30, -R3 ;  /* 0x0000001e7e057c23 */ /* 0x000fe20008010803 */
[--C-:B------:R-:W-:Y:S01]  /*8360*/  FFMA.FTZ R216, R146, UR30, -R2.reuse ;  /* 0x0000001e92d87c23 */ /* 0x100fe20008010802 */
[--C-:B------:R-:W-:Y:S01]  /*8370*/  FFMA.FTZ R217, R142, UR30, -R2.reuse ;  /* 0x0000001e8ed97c23 */ /* 0x100fe20008010802 */
[--C-:B------:R-:W-:Y:S01]  /*8380*/  FFMA.FTZ R219, R138, UR30, -R2.reuse ;  /* 0x0000001e8adb7c23 */ /* 0x100fe20008010802 */
[----:B------:R-:W2:Y:S01]  /*8390*/  MUFU.EX2 R174, R5 ;  /* 0x0000000500ae7308 */ /* 0x000ea20000000800 */
        /* <DEDUP_REMOVED lines=14> */
[----:B--2---:R-:W-:Y:S01]  /*8480*/  F2FP.BF16.F32.PACK_AB R2, R174, R175 ;  /* 0x000000afae02723e */ /* 0x004fe200000010ff */
        /* <DEDUP_REMOVED lines=28> */
[----:B------:R-:W-:Y:S01]  /*8650*/  PRMT R210, R2, 0x7610, R210 ;  /* 0x0000761002d27816 */ /* 0x000fe200000000d2 */
[--C-:B------:R-:W-:Y:S01]  /*8660*/  FFMA.FTZ R62, R47, UR30, -R0.reuse ;  /* 0x0000001e2f3e7c23 */ /* 0x100fe20008010800 */
[--C-:B------:R-:W-:Y:S01]  /*8670*/  FFMA.FTZ R74, R44, UR30, -R0.reuse ;  /* 0x0000001e2c4a7c23 */ /* 0x100fe20008010800 */
[----:B------:R-:W-:Y:S01]  /*8680*/  FFMA.FTZ R245, R41, UR30, -R0 ;  /* 0x0000001e29f57c23 */ /* 0x000fe20008010800 */
[----:B------:R-:W-:Y:S01]  /*8690*/  PRMT R208, R2, 0x7632, R208 ;  /* 0x0000763202d07816 */ /* 0x000fe200000000d0 */
[--C-:B------:R-:W-:Y:S01]  /*86a0*/  FFMA.FTZ R2, R128, UR30, -R4.reuse ;  /* 0x0000001e80027c23 */ /* 0x100fe20008010804 */
[----:B------:R-:W-:Y:S01]  /*86b0*/  FFMA.FTZ R0, R129, UR30, -R4 ;  /* 0x0000001e81007c23 */ /* 0x000fe20008010804 */
[----:B------:R-:W-:-:S02]  /*86c0*/  @!P3 HFMA2.BF16_V2 R40, -RZ.H0_H0, RZ.H0_H0, -R210.H0_H0 ;  /* 0x200000ffff28b231 */ /* 0x000fc400003409d2 */
[----:B------:R-:W-:Y:S01]  /*86d0*/  IMAD.MOV.U32 R138, RZ, RZ, R16 ;  /* 0x000000ffff8a7224 */ /* 0x000fe200078e0010 */
[----:B------:R1:W-:Y:S01]  /*86e0*/  MUFU.EX2 R139, R2 ;  /* 0x00000002008b7308 */ /* 0x0003e20000000800 */
[----:B------:R-:W-:Y:S02]  /*86f0*/  IMAD.MOV.U32 R36, RZ, RZ, R15 ;  /* 0x000000ffff247224 */ /* 0x000fe400078e000f */
[--C-:B------:R-:W-:Y:S01]  /*8700*/  FFMA.FTZ R16, R207, UR30, -R4.reuse ;  /* 0x0000001ecf107c23 */ /* 0x100fe20008010804 */
[----:B------:R-:W-:Y:S01]  /*8710*/  IMAD.MOV.U32 R132, RZ, RZ, R3 ;  /* 0x000000ffff847224 */ /* 0x000fe200078e0003 */
[----:B------:R-:W2:Y:S01]  /*8720*/  MUFU.EX2 R142, R0 ;  /* 0x00000000008e7308 */ /* 0x000ea20000000800 */
[--C-:B------:R-:W-:Y:S01]  /*8730*/  FFMA.FTZ R15, R200, UR30, -R4.reuse ;  /* 0x0000001ec80f7c23 */ /* 0x100fe20008010804 */
[--C-:B------:R-:W-:Y:S01]  /*8740*/  FFMA.FTZ R3, R112, UR30, -R4.reuse ;  /* 0x0000001e70037c23 */ /* 0x100fe20008010804 */
[--C-:B------:R-:W-:Y:S01]  /*8750*/  FFMA.FTZ R5, R109, UR30, -R4.reuse ;  /* 0x0000001e6d057c23 */ /* 0x100fe20008010804 */
[--C-:B------:R-:W-:Y:S01]  /*8760*/  FFMA.FTZ R6, R107, UR30, -R4.reuse ;  /* 0x0000001e6b067c23 */ /* 0x100fe20008010804 */
[--C-:B------:R-:W-:Y:S01]  /*8770*/  FFMA.FTZ R39, R64, UR30, -R4.reuse ;  /* 0x0000001e40277c23 */ /* 0x100fe20008010804 */
[----:B------:R-:W-:Y:S01]  /*8780*/  FFMA.FTZ R38, R63, UR30, -R4 ;  /* 0x0000001e3f267c23 */ /* 0x000fe20008010804 */
[----:B------:R-:W-:-:S02]  /*8790*/  IMAD.MOV.U32 R4, RZ, RZ, R130 ;  /* 0x000000ffff047224 */ /* 0x000fc400078e0082 */
[----:B------:R-:W-:Y:S01]  /*87a0*/  @!P5 HFMA2.BF16_V2 R42, -RZ.H0_H0, RZ.H0_H0, -R208.H0_H0 ;  /* 0x200000ffff2ad231 */ /* 0x000fe200003409d0 */
[----:B------:R-:W-:Y:S01]  /*87b0*/  MUFU.EX2 R131, R7 ;  /* 0x0000000700837308 */ /* 0x000fe20000000800 */
[----:B-1----:R-:W-:Y:S01]  /*87c0*/  IMAD.MOV.U32 R2, RZ, RZ, R220 ;  /* 0x000000ffff027224 */ /* 0x002fe200078e00dc */
[----:B------:R-:W-:Y:S02]  /*87d0*/  PRMT R220, R210, 0x5410, R208 ;  /* 0x00005410d2dc7816 */ /* 0x000fe400000000d0 */
[----:B------:R-:W-:Y:S01]  /*87e0*/  @!P3 PRMT R210, R40, 0x5410, RZ ;  /* 0x0000541028d2b816 */ /* 0x000fe200000000ff */
[----:B------:R-:W-:Y:S01]  /*87f0*/  IMAD.MOV.U32 R40, RZ, RZ, R2 ;  /* 0x000000ffff287224 */ /* 0x000fe200078e0002 */
[----:B------:R-:W-:Y:S01]  /*8800*/  PRMT R2, R92, 0x7771, RZ ;  /* 0x000077715c027816 */ /* 0x000fe200000000ff */
[----:B------:R1:W3:Y:S01]  /*8810*/  MUFU.EX2 R130, R8 ;  /* 0x0000000800827308 */ /* 0x0002e20000000800 */
[----:B--2---:R-:W-:Y:S01]  /*8820*/  F2FP.BF16.F32.PACK_AB R0, R142, R139 ;  /* 0x0000008b8e00723e */ /* 0x004fe200000010ff */
[----:B------:R-:W-:Y:S01]  /*8830*/  STL [R1+0x354], R210 ;  /* 0x000354d201007387 */ /* 0x000fe20000100800 */
[----:B------:R-:W-:-:S02]  /*8840*/  ISETP.GT.U32.AND P3, PT, R2, UR4, PT ;  /* 0x0000000402007c0c */ /* 0x000fc4000bf64070 */
[C---:B------:R-:W-:Y:S02]  /*8850*/  PRMT R199, R0.reuse, 0x7610, R199 ;  /* 0x0000761000c77816 */ /* 0x040fe400000000c7 */
[----:B------:R-:W-:Y:S02]  /*8860*/  PRMT R197, R0, 0x7632, R197 ;  /* 0x0000763200c57816 */ /* 0x000fe400000000c5 */
[----:B------:R-:W-:Y:S01]  /*8870*/  PRMT R0, R92, 0x7772, RZ ;  /* 0x000077725c007816 */ /* 0x000fe200000000ff */
[----:B------:R-:W-:Y:S01]  /*8880*/  @!P4 HFMA2.BF16_V2 R41, -RZ.H0_H0, RZ.H0_H0, -R199.H0_H0 ;  /* 0x200000ffff29c231 */ /* 0x000fe200003409c7 */
[----:B------:R-:W-:Y:S02]  /*8890*/  @!P5 PRMT R208, R42, 0x5410, RZ ;  /* 0x000054102ad0d816 */ /* 0x000fe400000000ff */
[----:B------:R-:W-:Y:S01]  /*88a0*/  ISETP.GT.U32.AND P5, PT, R0, UR4, PT ;  /* 0x0000000400007c0c */ /* 0x000fe2000bfa4070 */
[----:B-1----:R-:W-:Y:S01]  /*88b0*/  IMAD.MOV.U32 R8, RZ, RZ, R138 ;  /* 0x000000ffff087224 */ /* 0x002fe200078e008a */
[----:B------:R-:W-:Y:S01]  /*88c0*/  PRMT R0, R92, 0x7773, RZ ;  /* 0x000077735c007816 */ /* 0x000fe200000000ff */
[----:B------:R1:W-:Y:S01]  /*88d0*/  MUFU.EX2 R138, R3 ;  /* 0x00000003008a7308 */ /* 0x0003e20000000800 */
[----:B------:R-:W-:Y:S01]  /*88e0*/  PRMT R7, R199, 0x5410, R197 ;  /* 0x00005410c7077816 */ /* 0x000fe200000000c5 */
[----:B------:R-:W-:Y:S01]  /*88f0*/  @P3 HFMA2.BF16_V2 R48, -RZ.H0_H0, RZ.H0_H0, -R197.H0_H0 ;  /* 0x200000ffff303231 */ /* 0x000fe200003409c5 */
[----:B------:R-:W-:-:S02]  /*8900*/  @!P4 PRMT R199, R41, 0x5410, RZ ;  /* 0x0000541029c7c816 */ /* 0x000fc400000000ff */
[----:B------:R-:W-:Y:S02]  /*8910*/  ISETP.GT.U32.AND P4, PT, R0, UR4, PT ;  /* 0x0000000400007c0c */ /* 0x000fe4000bf84070 */
[----:B------:R-:W-:Y:S01]  /*8920*/  LOP3.LUT R0, R121, 0xff, RZ, 0xc0, !PT ;  /* 0x000000ff79007812 */ /* 0x000fe200078ec0ff */
[----:B------:R-:W-:Y:S01]  /*8930*/  STL [R1+0x348], R199 ;  /* 0x000348c701007387 */ /* 0x000fe20000100800 */
[----:B---3--:R-:W-:Y:S02]  /*8940*/  F2FP.BF16.F32.PACK_AB R2, R130, R131 ;  /* 0x000000838202723e */ /* 0x008fe400000010ff */
[----:B------:R-:W-:Y:S02]  /*8950*/  @P3 PRMT R197, R48, 0x5410, RZ ;  /* 0x0000541030c53816 */ /* 0x000fe400000000ff */
[----:B------:R-:W-:Y:S01]  /*8960*/  ISETP.LE.U32.AND P3, PT, R0, UR4, PT ;  /* 0x0000000400007c0c */ /* 0x000fe2000bf63070 */
[----:B-1----:R-:W-:Y:S01]  /*8970*/  IMAD.MOV.U32 R3, RZ, RZ, R140 ;  /* 0x000000ffff037224 */ /* 0x002fe200078e008c */
[C---:B------:R-:W-:Y:S01]  /*8980*/  PRMT R192, R2.reuse, 0x7632, R192 ;  /* 0x0000763202c07816 */ /* 0x040fe200000000c0 */
[----:B------:R-:W1:Y:S01]  /*8990*/  MUFU.EX2 R140, R5 ;  /* 0x00000005008c7308 */ /* 0x000e620000000800 */
[----:B------:R-:W-:Y:S01]  /*89a0*/  PRMT R194, R2, 0x7610, R194 ;  /* 0x0000761002c27816 */ /* 0x000fe200000000c2 */
[----:B------:R-:W-:Y:S01]  /*89b0*/  IMAD.MOV.U32 R2, RZ, RZ, R3 ;  /* 0x000000ffff027224 */ /* 0x000fe200078e0003 */
[----:B------:R-:W-:Y:S01]  /*89c0*/  STL [R1+0x34c], R197 ;  /* 0x00034cc501007387 */ /* 0x000fe20000100800 */
[----:B------:R-:W-:Y:S01]  /*89d0*/  @P4 HFMA2.BF16_V2 R47, -RZ.H0_H0, RZ.H0_H0, -R192.H0_H0 ;  /* 0x200000ffff2f4231 */ /* 0x000fe200003409c0 */
[----:B------:R2:W-:Y:S01]  /*89e0*/  MUFU.EX2 R5, R10 ;  /* 0x0000000a00057308 */ /* 0x0005e20000000800 */
[----:B------:R-:W-:Y:S01]  /*89f0*/  PRMT R3, R194, 0x5410, R192 ;  /* 0x00005410c2037816 */ /* 0x000fe200000000c0 */
[----:B------:R-:W-:-:S02]  /*8a00*/  @P5 HFMA2.BF16_V2 R43, -RZ.H0_H0, RZ.H0_H0, -R194.H0_H0 ;  /* 0x200000ffff2b5231 */ /* 0x000fc400003409c2 */
[----:B------:R-:W-:Y:S01]  /*8a10*/  @P4 PRMT R192, R47, 0x5410, RZ ;  /* 0x000054102fc04816 */ /* 0x000fe200000000ff */
[----:B------:R3:W-:Y:S02]  /*8a20*/  MUFU.EX2 R48, R11 ;  /* 0x0000000b00307308 */ /* 0x0007e40000000800 */
[----:B------:R-:W-:Y:S02]  /*8a30*/  @P5 PRMT R194, R43, 0x5410, RZ ;  /* 0x000054102bc25816 */ /* 0x000fe400000000ff */
[----:B-1----:R-:W-:Y:S01]  /*8a40*/  F2FP.BF16.F32.PACK_AB R0, R140, R138 ;  /* 0x0000008a8c00723e */ /* 0x002fe200000010ff */
[----:B------:R1:W-:Y:S02]  /*8a50*/  MUFU.EX2 R47, R13 ;  /* 0x0000000d002f7308 */ /* 0x0003e40000000800 */
[----:B------:R-:W-:Y:S01]  /*8a60*/  STL [R1+0x350], R194 ;  /* 0x000350c201007387 */ /* 0x000fe20000100800 */
[C---:B------:R-:W-:Y:S01]  /*8a70*/  PRMT R201, R0.reuse, 0x7610, R201 ;  /* 0x0000761000c97816 */ /* 0x040fe200000000c9 */
[----:B--2---:R-:W-:Y:S01]  /*8a80*/  IMAD.MOV.U32 R10, RZ, RZ, R127 ;  /* 0x000000ffff0a7224 */ /* 0x004fe200078e007f */
[----:B------:R-:W-:Y:S01]  /*8a90*/  PRMT R200, R0, 0x7632, R200 ;  /* 0x0000763200c87816 */ /* 0x000fe200000000c8 */
[----:B------:R-:W2:Y:S01]  /*8aa0*/  MUFU.EX2 R127, R12 ;  /* 0x0000000c007f7308 */ /* 0x000ea20000000800 */
[----:B------:R-:W-:Y:S01]  /*8ab0*/  PRMT R0, R86, 0x7771, RZ ;  /* 0x0000777156007816 */ /* 0x000fe200000000ff */
[----:B------:R-:W-:-:S02]  /*8ac0*/  @!P3 HFMA2.BF16_V2 R44, -RZ.H0_H0, RZ.H0_H0, -R201.H0_H0 ;  /* 0x200000ffff2cb231 */ /* 0x000fc400003409c9 */
[----:B---3--:R-:W-:Y:S02]  /*8ad0*/  IMAD.MOV.U32 R11, RZ, RZ, R10 ;  /* 0x000000ffff0b7224 */ /* 0x008fe400078e000a */
[----:B------:R-:W-:Y:S02]  /*8ae0*/  @!P2 HFMA2.BF16_V2 R46, -RZ.H0_H0, RZ.H0_H0, -R200.H0_H0 ;  /* 0x200000ffff2ea231 */ /* 0x000fe400003409c8 */
[----:B------:R-:W-:Y:S01]  /*8af0*/  IMAD.MOV.U32 R10, RZ, RZ, R2 ;  /* 0x000000ffff0a7224 */ /* 0x000fe200078e0002 */
[----:B------:R-:W-:Y:S01]  /*8b00*/  SHF.R.U32.HI R2, RZ, 0x18, R121 ;  /* 0x00000018ff027819 */ /* 0x000fe20000011679 */
[----:B-1----:R-:W-:Y:S01]  /*8b10*/  IMAD.MOV.U32 R13, RZ, RZ, R32 ;  /* 0x000000ffff0d7224 */ /* 0x002fe200078e0020 */
[----:B------:R-:W-:Y:S01]  /*8b20*/  ISETP.GT.U32.AND P4, PT, R0, UR4, PT ;  /* 0x0000000400007c0c */ /* 0x000fe2000bf84070 */
[----:B------:R1:W-:Y:S01]  /*8b30*/  MUFU.EX2 R32, R14 ;  /* 0x0000000e00207308 */ /* 0x0003e20000000800 */
[----:B--2---:R-:W-:-:S04]  /*8b40*/  F2FP.BF16.F32.PACK_AB R0, R48, R127 ;  /* 0x0000007f3000723e */ /* 0x004fc800000010ff */
[C---:B------:R-:W-:Y:S02]  /*8b50*/  PRMT R198, R0.reuse, 0x7610, R198 ;  /* 0x0000761000c67816 */ /* 0x040fe400000000c6 */
[----:B------:R-:W-:Y:S02]  /*8b60*/  PRMT R196, R0, 0x7632, R196 ;  /* 0x0000763200c47816 */ /* 0x000fe400000000c4 */
[----:B------:R-:W-:Y:S01]  /*8b70*/  PRMT R0, R86, 0x7772, RZ ;  /* 0x0000777256007816 */ /* 0x000fe200000000ff */
[----:B------:R-:W-:Y:S02]  /*8b80*/  @!P1 HFMA2.BF16_V2 R45, -RZ.H0_H0, RZ.H0_H0, -R198.H0_H0 ;  /* 0x200000ffff2d9231 */ /* 0x000fe400003409c6 */
[----:B-1----:R-:W-:Y:S01]  /*8b90*/  IMAD.MOV.U32 R14, RZ, RZ, R243 ;  /* 0x000000ffff0e7224 */ /* 0x002fe200078e00f3 */
[----:B------:R-:W-:Y:S02]  /*8ba0*/  PRMT R243, R201, 0x5410, R200 ;  /* 0x00005410c9f37816 */ /* 0x000fe400000000c8 */
[----:B------:R-:W-:Y:S01]  /*8bb0*/  @!P3 PRMT R201, R44, 0x5410, RZ ;  /* 0x000054102cc9b816 */ /* 0x000fe200000000ff */
[----:B------:R-:W-:Y:S01]  /*8bc0*/  IMAD.MOV.U32 R44, RZ, RZ, R5 ;  /* 0x000000ffff2c7224 */ /* 0x000fe200078e0005 */
[----:B------:R-:W-:Y:S01]  /*8bd0*/  ISETP.LE.U32.AND P3, PT, R2, UR4, PT ;  /* 0x0000000402007c0c */ /* 0x000fe2000bf63070 */
[----:B------:R-:W-:Y:S01]  /*8be0*/  IMAD.MOV.U32 R5, RZ, RZ, R133 ;  /* 0x000000ffff057224 */ /* 0x000fe200078e0085 */
[----:B------:R-:W-:Y:S01]  /*8bf0*/  @!P2 PRMT R200, R46, 0x5410, RZ ;  /* 0x000054102ec8a816 */ /* 0x000fe200000000ff */
[----:B------:R1:W-:Y:S01]  /*8c00*/  STL [R1+0x338], R201 ;  /* 0x000338c901007387 */ /* 0x0003e20000100800 */
[----:B------:R2:W-:Y:S01]  /*8c10*/  MUFU.EX2 R133, R9 ;  /* 0x0000000900857308 */ /* 0x0005e20000000800 */
[----:B------:R-:W-:-:S02]  /*8c20*/  ISETP.GT.U32.AND P2, PT, R0, UR4, PT ;  /* 0x0000000400007c0c */ /* 0x000fc4000bf44070 */
[----:B------:R3:W-:Y:S01]  /*8c30*/  STL [R1+0x33c], R200 ;  /* 0x00033cc801007387 */ /* 0x0007e20000100800 */
[----:B------:R4:W-:Y:S01]  /*8c40*/  MUFU.EX2 R46, R18 ;  /* 0x00000012002e7308 */ /* 0x0009e20000000800 */
[----:B------:R-:W-:-:S04]  /*8c50*/  PRMT R0, R86, 0x7773, RZ ;  /* 0x0000777356007816 */ /* 0x000fc800000000ff */
[----:B------:R-:W-:Y:S02]  /*8c60*/  @!P3 HFMA2.BF16_V2 R49, -RZ.H0_H0, RZ.H0_H0, -R196.H0_H0 ;  /* 0x200000ffff31b231 */ /* 0x000fe400003409c4 */
[----:B--2---:R-:W-:Y:S02]  /*8c70*/  IMAD.MOV.U32 R9, RZ, RZ, R44 ;  /* 0x000000ffff097224 */ /* 0x004fe400078e002c */
[----:B------:R-:W-:Y:S04]  /*8c80*/  MUFU.EX2 R44, R24 ;  /* 0x00000018002c7308 */ /* 0x000fe80000000800 */
[----:B------:R2:W-:Y:S01]  /*8c90*/  MUFU.EX2 R24, R27 ;  /* 0x0000001b00187308 */ /* 0x0005e20000000800 */
[----:B-1----:R-:W-:Y:S02]  /*8ca0*/  IMAD.MOV.U32 R201, RZ, RZ, R4 ;  /* 0x000000ffffc97224 */ /* 0x002fe400078e0004 */
[----:B------:R-:W-:-:S02]  /*8cb0*/  IMAD.MOV.U32 R4, RZ, RZ, R132 ;  /* 0x000000ffff047224 */ /* 0x000fc400078e0084 */
[----:B------:R-:W1:Y:S01]  /*8cc0*/  MUFU.EX2 R132, R6 ;  /* 0x0000000600847308 */ /* 0x000e620000000800 */
[----:B---3--:R-:W-:Y:S02]  /*8cd0*/  IMAD.MOV.U32 R200, RZ, RZ, R47 ;  /* 0x000000ffffc87224 */ /* 0x008fe400078e002f */
[----:B----4-:R-:W-:Y:S01]  /*8ce0*/  IMAD.MOV.U32 R18, RZ, RZ, R201 ;  /* 0x000000ffff127224 */ /* 0x010fe200078e00c9 */
[----:B------:R-:W3:Y:S01]  /*8cf0*/  MUFU.EX2 R47, R19 ;  /* 0x00000013002f7308 */ /* 0x000ee20000000800 */
[----:B------:R-:W-:Y:S02]  /*8d00*/  IMAD.MOV.U32 R201, RZ, RZ, R13 ;  /* 0x000000ffffc97224 */ /* 0x000fe400078e000d */
[----:B--2---:R-:W-:Y:S01]  /*8d10*/  IMAD.MOV.U32 R27, RZ, RZ, R18 ;  /* 0x000000ffff1b7224 */ /* 0x004fe200078e0012 */
[----:B------:R-:W-:Y:S01]  /*8d20*/  MUFU.EX2 R19, R26 ;  /* 0x0000001a00137308 */ /* 0x000fe20000000800 */
[----:B------:R-:W-:-:S03]  /*8d30*/  IMAD.MOV.U32 R13, RZ, RZ, R203 ;  /* 0x000000ffff0d7224 */ /* 0x000fc600078e00cb */
[----:B------:R2:W-:Y:S01]  /*8d40*/  MUFU.EX2 R18, R30 ;  /* 0x0000001e00127308 */ /* 0x0005e20000000800 */
[----:B-1----:R-:W-:Y:S02]  /*8d50*/  F2FP.BF16.F32.PACK_AB R2, R133, R132 ;  /* 0x000000848502723e */ /* 0x002fe400000010ff */
[----:B------:R-:W-:Y:S02]  /*8d60*/  PRMT R6, R198, 0x5410, R196 ;  /* 0x00005410c6067816 */ /* 0x000fe400000000c4 */
[C---:B------:R-:W-:Y:S02]  /*8d70*/  PRMT R195, R2.reuse, 0x7610, R195 ;  /* 0x0000761002c37816 */ /* 0x040fe400000000c3 */
[----:B------:R-:W-:Y:S02]  /*8d80*/  PRMT R193, R2, 0x7632, R193 ;  /* 0x0000763202c17816 */ /* 0x000fe400000000c1 */
[----:B------:R-:W-:Y:S01]  /*8d90*/  @!P1 PRMT R198, R45, 0x5410, RZ ;  /* 0x000054102dc69816 */ /* 0x000fe200000000ff */
[----:B------:R-:W-:Y:S01]  /*8da0*/  @!P0 HFMA2.BF16_V2 R53, -RZ.H0_H0, RZ.H0_H0, -R195.H0_H0 ;  /* 0x200000ffff358231 */ /* 0x000fe200003409c3 */
[----:B------:R-:W-:Y:S01]  /*8db0*/  ISETP.GT.U32.AND P1, PT, R0, UR4, PT ;  /* 0x0000000400007c0c */ /* 0x000fe2000bf24070 */
[----:B------:R-:W-:Y:S01]  /*8dc0*/  @P4 HFMA2.BF16_V2 R52, -RZ.H0_H0, RZ.H0_H0, -R193.H0_H0 ;  /* 0x200000ffff344231 */ /* 0x000fe200003409c1 */
[----:B------:R-:W-:Y:S01]  /*8dd0*/  @!P3 PRMT R196, R49, 0x5410, RZ ;  /* 0x0000541031c4b816 */ /* 0x000fe200000000ff */
[----:B------:R-:W-:Y:S01]  /*8de0*/  STL [R1+0x334], R198 ;  /* 0x000334c601007387 */ /* 0x000fe20000100800 */
[----:B------:R-:W-:Y:S01]  /*8df0*/  PRMT R49, R195, 0x5410, R193 ;  /* 0x00005410c3317816 */ /* 0x000fe200000000c1 */
[----:B------:R-:W-:Y:S01]  /*8e00*/  IMAD.MOV.U32 R45, RZ, RZ, R13 ;  /* 0x000000ffff2d7224 */ /* 0x000fe200078e000d */
[----:B------:R-:W-:Y:S01]  /*8e10*/  @!P0 PRMT R195, R53, 0x5410, RZ ;  /* 0x0000541035c38816 */ /* 0x000fe200000000ff */
[----:B------:R1:W-:Y:S01]  /*8e20*/  STL [R1+0x340], R196 ;  /* 0x000340c401007387 */ /* 0x0003e20000100800 */
[----:B---3--:R-:W-:Y:S01]  /*8e30*/  F2FP.BF16.F32.PACK_AB R0, R47, R46 ;  /* 0x0000002e2f00723e */ /* 0x008fe200000010ff */
[----:B------:R-:W-:Y:S01]  /*8e40*/  IMAD.MOV.U32 R53, RZ, RZ, R201 ;  /* 0x000000ffff357224 */ /* 0x000fe200078e00c9 */
[----:B------:R-:W-:Y:S01]  /*8e50*/  @P4 PRMT R193, R52, 0x5410, RZ ;  /* 0x0000541034c14816 */ /* 0x000fe200000000ff */
[----:B------:R-:W-:Y:S01]  /*8e60*/  STL [R1+0x330], R195 ;  /* 0x000330c301007387 */ /* 0x000fe20000100800 */
[C---:B------:R-:W-:Y:S01]  /*8e70*/  PRMT R202, R0.reuse, 0x7632, R202 ;  /* 0x0000763200ca7816 */ /* 0x040fe200000000ca */
[----:B------:R-:W-:Y:S01]  /*8e80*/  IMAD.MOV.U32 R201, RZ, RZ, R5 ;  /* 0x000000ffffc97224 */ /* 0x000fe200078e0005 */
[----:B------:R-:W-:Y:S01]  /*8e90*/  PRMT R191, R0, 0x7610, R191 ;  /* 0x0000761000bf7816 */ /* 0x000fe200000000bf */
[----:B------:R3:W-:Y:S01]  /*8ea0*/  STL [R1+0x344], R193 ;  /* 0x000344c101007387 */ /* 0x0007e20000100800 */
[----:B------:R-:W-:Y:S01]  /*8eb0*/  MUFU.EX2 R5, R15 ;  /* 0x0000000f00057308 */ /* 0x000fe20000000800 */
[----:B------:R-:W-:Y:S01]  /*8ec0*/  @P1 HFMA2.BF16_V2 R50, -RZ.H0_H0, RZ.H0_H0, -R202.H0_H0 ;  /* 0x200000ffff321231 */ /* 0x000fe200003409ca */
[----:B------:R-:W-:Y:S01]  /*8ed0*/  PRMT R203, R191, 0x5410, R202 ;  /* 0x00005410bfcb7816 */ /* 0x000fe200000000ca */
[----:B--2---:R-:W2:Y:S01]  /*8ee0*/  S2R R30, SR_CTAID.X ;  /* 0x00000000001e7919 */ /* 0x004ea20000002500 */
[----:B------:R-:W-:Y:S01]  /*8ef0*/  MUFU.EX2 R15, R31 ;  /* 0x0000001f000f7308 */ /* 0x000fe20000000800 */
[----:B------:R-:W-:Y:S01]  /*8f00*/  IMAD.MOV.U32 R52, RZ, RZ, R3 ;  /* 0x000000ffff347224 */ /* 0x000fe200078e0003 */
[----:B------:R-:W-:Y:S01]  /*8f10*/  @P1 PRMT R202, R50, 0x5410, RZ ;  /* 0x0000541032ca1816 */ /* 0x000fe200000000ff */
[----:B------:R-:W-:-:S02]  /*8f20*/  IMAD.MOV.U32 R50, RZ, RZ, R17 ;  /* 0x000000ffff327224 */ /* 0x000fc400078e0011 */
[----:B------:R-:W-:Y:S02]  /*8f30*/  @P2 HFMA2.BF16_V2 R51, -RZ.H0_H0, RZ.H0_H0, -R191.H0_H0 ;  /* 0x200000ffff332231 */ /* 0x000fe400003409bf */
[----:B------:R-:W-:-:S03]  /*8f40*/  IMAD.U32 R3, RZ, RZ, UR29 ;  /* 0x0000001dff037e24 */ /* 0x000fc6000f8e00ff */
[----:B------:R-:W-:Y:S01]  /*8f50*/  @P2 PRMT R191, R51, 0x5410, RZ ;  /* 0x0000541033bf2816 */ /* 0x000fe200000000ff */
[----:B------:R-:W-:Y:S02]  /*8f60*/  IMAD.MOV.U32 R51, RZ, RZ, R6 ;  /* 0x000000ffff337224 */ /* 0x000fe400078e0006 */
[----:B-1----:R-:W-:Y:S02]  /*8f70*/  IMAD.MOV.U32 R196, RZ, RZ, R9 ;  /* 0x000000ffffc47224 */ /* 0x002fe400078e0009 */
[----:B------:R-:W-:Y:S02]  /*8f80*/  IMAD.MOV.U32 R9, RZ, RZ, R14 ;  /* 0x000000ffff097224 */ /* 0x000fe400078e000e */
[----:B------:R-:W-:Y:S02]  /*8f90*/  IMAD.MOV.U32 R14, RZ, RZ, R40 ;  /* 0x000000ffff0e7224 */ /* 0x000fe400078e0028 */
[----:B------:R-:W-:Y:S01]  /*8fa0*/  FADD.FTZ R0, R196, R200 ;  /* 0x000000c8c4007221 */ /* 0x000fe20000010000 */
[----:B------:R-:W1:Y:S01]  /*8fb0*/  MUFU.EX2 R40, R16 ;  /* 0x0000001000287308 */ /* 0x000e620000000800 */
[----:B------:R-:W-:-:S02]  /*8fc0*/  IMAD.MOV.U32 R26, RZ, RZ, R9 ;  /* 0x000000ffff1a7224 */ /* 0x000fc400078e0009 */
[----:B---3--:R-:W-:Y:S02]  /*8fd0*/  IMAD.MOV.U32 R193, RZ, RZ, R4 ;  /* 0x000000ffffc17224 */ /* 0x008fe400078e0004 */
[----:B------:R-:W-:Y:S01]  /*8fe0*/  FADD.FTZ R0, R32, R0 ;  /* 0x0000000020007221 */ /* 0x000fe20000010000 */
[----:B------:R3:W4:Y:S01]  /*8ff0*/  MUFU.EX2 R4, R21 ;  /* 0x0000001500047308 */ /* 0x0007220000000800 */
[----:B------:R-:W-:Y:S02]  /*9000*/  IMAD.MOV.U32 R9, RZ, RZ, R14 ;  /* 0x000000ffff097224 */ /* 0x000fe400078e000e */
[----:B------:R-:W-:-:S04]  /*9010*/  FADD.FTZ R0, R20, R0 ;  /* 0x0000000014007221 */ /* 0x000fc80000010000 */
[----:B------:R-:W-:Y:S01]  /*9020*/  FADD.FTZ R0, R44, R0 ;  /* 0x000000002c007221 */ /* 0x000fe20000010000 */
[----:B-1----:R-:W-:-:S03]  /*9030*/  FADD.FTZ R2, R50, R40 ;  /* 0x0000002832027221 */ /* 0x002fc60000010000 */
[----:B------:R-:W-:Y:S01]  /*9040*/  FADD.FTZ R0, R23, R0 ;  /* 0x0000000017007221 */ /* 0x000fe20000010000 */
[----:B------:R-:W-:Y:S01]  /*9050*/  FADD.FTZ R2, R5, R2 ;  /* 0x0000000205027221 */ /* 0x000fe20000010000 */
[----:B---3--:R-:W1:Y:S02]  /*9060*/  S2R R21, SR_TID.X ;  /* 0x0000000000157919 */ /* 0x008e640000002100 */
[----:B------:R-:W-:Y:S01]  /*9070*/  FADD.FTZ R0, R24, R0 ;  /* 0x0000000018007221 */ /* 0x000fe20000010000 */
[C---:B----4-:R-:W-:Y:S01]  /*9080*/  F2FP.BF16.F32.PACK_AB R12, R4.reuse, R5 ;  /* 0x00000005040c723e */ /* 0x050fe200000010ff */
[----:B------:R-:W-:Y:S02]  /*9090*/  FADD.FTZ R2, R4, R2 ;  /* 0x0000000204027221 */ /* 0x000fe40000010000 */
[----:B------:R-:W-:Y:S02]  /*90a0*/  FADD.FTZ R0, R19, R0 ;  /* 0x0000000013007221 */ /* 0x000fe40000010000 */
[----:B------:R-:W-:-:S02]  /*90b0*/  FADD.FTZ R2, R22, R2 ;  /* 0x0000000216027221 */ /* 0x000fc40000010000 */
[----:B------:R-:W-:Y:S01]  /*90c0*/  FADD.FTZ R13, R72, R0 ;  /* 0x00000000480d7221 */ /* 0x000fe20000010000 */
[----:B------:R-:W-:Y:S02]  /*90d0*/  IMAD.MOV.U32 R72, RZ, RZ, R9 ;  /* 0x000000ffff487224 */ /* 0x000fe400078e0009 */
[----:B------:R-:W-:-:S04]  /*90e0*/  FADD.FTZ R2, R25, R2 ;  /* 0x0000000219027221 */ /* 0x000fc80000010000 */
[----:B------:R-:W-:-:S04]  /*90f0*/  FADD.FTZ R0, R18, R2 ;  /* 0x0000000212007221 */ /* 0x000fc80000010000 */
[----:B------:R-:W-:Y:S01]  /*9100*/  FADD.FTZ R2, R15, R0 ;  /* 0x000000000f027221 */ /* 0x000fe20000010000 */
[----:B------:R-:W-:-:S03]  /*9110*/  LOP3.LUT R0, R3, UR27, R227, 0x96, !PT ;  /* 0x0000001b03007c12 */ /* 0x000fc6000f8e96e3 */
[----:B------:R-:W-:Y:S02]  /*9120*/  FADD.FTZ R14, R183, R2 ;  /* 0x00000002b70e7221 */ /* 0x000fe40000010000 */
[----:B------:R-:W-:-:S04]  /*9130*/  IMAD.WIDE.U32 R16, R0, -0x326172a9, RZ ;  /* 0xcd9e8d5700107825 */ /* 0x000fc800078e00ff */
[----:B------:R-:W-:Y:S01]  /*9140*/  IMAD.MOV.U32 R0, RZ, RZ, R193 ;  /* 0x000000ffff007224 */ /* 0x000fe200078e00c1 */
[----:B------:R-:W-:Y:S01]  /*9150*/  LOP3.LUT R2, R16, UR17, R29, 0x96, !PT ;  /* 0x0000001110027c12 */ /* 0x000fe2000f8e961d */
[----:B------:R-:W-:Y:S01]  /*9160*/  IMAD.MOV.U32 R193, RZ, RZ, R45 ;  /* 0x000000ffffc17224 */ /* 0x000fe200078e002d */
[----:B-1----:R-:W-:Y:S01]  /*9170*/  SHF.R.U32.HI R21, RZ, 0x5, R21 ;  /* 0x00000005ff157819 */ /* 0x002fe20000011615 */
[----:B------:R-:W-:Y:S02]  /*9180*/  IMAD.MOV.U32 R45, RZ, RZ, R11 ;  /* 0x000000ffff2d7224 */ /* 0x000fe400078e000b */
[----:B------:R-:W-:-:S04]  /*9190*/  IMAD.WIDE.U32 R2, R2, -0x2daee0ad, RZ ;  /* 0xd2511f5302027825 */ /* 0x000fc800078e00ff */
[----:B--2---:R-:W-:Y:S02]  /*91a0*/  IMAD R30, R30, 0x8, R21 ;  /* 0x000000081e1e7824 */ /* 0x004fe400078e0215 */
[----:B------:R-:W-:Y:S02]  /*91b0*/  IMAD.MOV.U32 R21, RZ, RZ, R7 ;  /* 0x000000ffff157224 */ /* 0x000fe400078e0007 */
[----:B------:R-:W-:-:S04]  /*91c0*/  IMAD.WIDE.U32 R30, R30, -0x326172a9, RZ ;  /* 0xcd9e8d571e1e7825 */ /* 0x000fc800078e00ff */
[----:B------:R-:W-:Y:S01]  /*91d0*/  IMAD.MOV.U32 R31, RZ, RZ, R52 ;  /* 0x000000ffff1f7224 */ /* 0x000fe200078e0034 */
[----:B------:R-:W-:Y:S01]  /*91e0*/  LOP3.LUT R4, R30, UR7, R17, 0x96, !PT ;  /* 0x000000071e047c12 */ /* 0x000fe2000f8e9611 */
[----:B------:R-:W-:Y:S02]  /*91f0*/  IMAD.MOV.U32 R30, RZ, RZ, R10 ;  /* 0x000000ffff1e7224 */ /* 0x000fe400078e000a */
[----:B------:R-:W-:Y:S02]  /*9200*/  IMAD.MOV.U32 R52, RZ, RZ, R8 ;  /* 0x000000ffff347224 */ /* 0x000fe400078e0008 */
[----:B------:R-:W-:-:S05]  /*9210*/  IMAD.WIDE.U32 R4, R4, -0x2daee0ad, RZ ;  /* 0xd2511f5304047825 */ /* 0x000fca00078e00ff */
[----:B------:R-:W-:Y:S02]  /*9220*/  LOP3.LUT R10, R70, UR16, R5, 0x96, !PT ;  /* 0x00000010460a7c12 */ /* 0x000fe4000f8e9605 */
[----:B------:R-:W-:-:S03]  /*9230*/  LOP3.LUT R6, R4, UR14, R3, 0x96, !PT ;  /* 0x0000000e04067c12 */ /* 0x000fc6000f8e9603 */
[----:B------:R-:W-:-:S04]  /*9240*/  IMAD.WIDE.U32 R10, R10, -0x326172a9, RZ ;  /* 0xcd9e8d570a0a7825 */ /* 0x000fc800078e00ff */
[----:B------:R-:W-:Y:S01]  /*9250*/  IMAD.WIDE.U32 R6, R6, -0x326172a9, RZ ;  /* 0xcd9e8d5706067825 */ /* 0x000fe200078e00ff */
[----:B------:R-:W-:-:S04]  /*9260*/  LOP3.LUT R8, R28, UR15, R11, 0x96, !PT ;  /* 0x0000000f1c087c12 */ /* 0x000fc8000f8e960b */
[----:B------:R-:W-:Y:S01]  /*9270*/  LOP3.LUT R4, R10, UR13, R7, 0x96, !PT ;  /* 0x0000000d0a047c12 */ /* 0x000fe2000f8e9607 */
[----:B------:R-:W-:-:S04]  /*9280*/  IMAD.WIDE.U32 R8, R8, -0x2daee0ad, RZ ;  /* 0xd2511f5308087825 */ /* 0x000fc800078e00ff */
[----:B------:R-:W-:Y:S01]  /*9290*/  IMAD.WIDE.U32 R4, R4, -0x2daee0ad, RZ ;  /* 0xd2511f5304047825 */ /* 0x000fe200078e00ff */
[----:B------:R-:W-:-:S03]  /*92a0*/  LOP3.LUT R2, R2, UR11, R9, 0x96, !PT ;  /* 0x0000000b02027c12 */ /* 0x000fc6000f8e9609 */
[----:B------:R-:W-:Y:S01]  /*92b0*/  IMAD.MOV.U32 R9, RZ, RZ, R26 ;  /* 0x000000ffff097224 */ /* 0x000fe200078e001a */
[----:B------:R-:W-:Y:S01]  /*92c0*/  LOP3.LUT R8, R8, UR9, R5, 0x96, !PT ;  /* 0x0000000908087c12 */ /* 0x000fe2000f8e9605 */
[----:B------:R-:W-:Y:S02]  /*92d0*/  IMAD.MOV.U32 R7, RZ, RZ, R27 ;  /* 0x000000ffff077224 */ /* 0x000fe400078e001b */
[----:B------:R-:W-:Y:S02]  /*92e0*/  IMAD.MOV.U32 R10, RZ, RZ, R0 ;  /* 0x000000ffff0a7224 */ /* 0x000fe400078e0000 */
[----:B------:R-:W-:-:S04]  /*92f0*/  IMAD.WIDE.U32 R26, R8, -0x326172a9, RZ ;  /* 0xcd9e8d57081a7825 */ /* 0x000fc800078e00ff */
[----:B------:R-:W-:Y:S01]  /*9300*/  IMAD.WIDE.U32 R2, R2, -0x326172a9, RZ ;  /* 0xcd9e8d5702027825 */ /* 0x000fe200078e00ff */
[----:B------:R-:W-:Y:S02]  /*9310*/  PRMT R0, R26, 0x7770, RZ ;  /* 0x000077701a007816 */ /* 0x000fe400000000ff */
[----:B------:R-:W-:Y:S01]  /*9320*/  PRMT R41, R12, 0x7632, R41 ;  /* 0x000076320c297816 */ /* 0x000fe20000000029 */
[----:B------:R-:W-:Y:S01]  /*9330*/  IMAD.MOV.U32 R8, RZ, RZ, R40 ;  /* 0x000000ffff087224 */ /* 0x000fe200078e0028 */
[----:B------:R-:W-:Y:S02]  /*9340*/  ISETP.LE.U32.AND P4, PT, R0, UR4, PT ;  /* 0x0000000400007c0c */ /* 0x000fe4000bf83070 */
[----:B------:R-:W-:Y:S02]  /*9350*/  PRMT R0, R26, 0x7771, RZ ;  /* 0x000077711a007816 */ /* 0x000fe400000000ff */
[----:B------:R-:W-:Y:S01]  /*9360*/  LOP3.LUT R6, R6, UR10, R3, 0x96, !PT ;  /* 0x0000000a06067c12 */ /* 0x000fe2000f8e9603 */
[----:B------:R-:W-:Y:S01]  /*9370*/  IMAD.MOV.U32 R3, RZ, RZ, R31 ;  /* 0x000000ffff037224 */ /* 0x000fe200078e001f */
[----:B------:R-:W-:Y:S01]  /*9380*/  ISETP.GT.U32.AND P3, PT, R0, UR4, PT ;  /* 0x0000000400007c0c */ /* 0x000fe2000bf64070 */
[----:B------:R-:W-:Y:S01]  /*9390*/  IMAD.MOV.U32 R0, RZ, RZ, R30 ;  /* 0x000000ffff007224 */ /* 0x000fe200078e001e */
[----:B------:R-:W-:Y:S01]  /*93a0*/  LOP3.LUT R40, R2, UR8, R27, 0x96, !PT ;  /* 0x0000000802287c12 */ /* 0x000fe2000f8e961b */
[----:B------:R-:W-:Y:S01]  /*93b0*/  IMAD.WIDE.U32 R30, R6, -0x2daee0ad, RZ ;  /* 0xd2511f53061e7825 */ /* 0x000fe200078e00ff */
[----:B------:R-:W-:-:S03]  /*93c0*/  F2FP.BF16.F32.PACK_AB R2, R20, R32 ;  /* 0x000000201402723e */ /* 0x000fc600000010ff */
[----:B------:R-:W-:Y:S01]  /*93d0*/  IMAD.MOV.U32 R5, RZ, RZ, R0 ;  /* 0x000000ffff057224 */ /* 0x000fe200078e0000 */
[----:B------:R-:W-:Y:S01]  /*93e0*/  LOP3.LUT R31, R4, UR5, R31, 0x96, !PT ;  /* 0x00000005041f7c12 */ /* 0x000fe2000f8e961f */
[----:B------:R-:W-:Y:S01]  /*93f0*/  IMAD.MOV.U32 R6, RZ, RZ, R145 ;  /* 0x000000ffff067224 */ /* 0x000fe200078e0091 */
[----:B------:R-:W-:Y:S01]  /*9400*/  PRMT R43, R12, 0x7610, R43 ;  /* 0x000076100c2b7816 */ /* 0x000fe2000000002b */
[----:B------:R-:W-:Y:S01]  /*9410*/  IMAD.MOV.U32 R20, RZ, RZ, R239 ;  /* 0x000000ffff147224 */ /* 0x000fe200078e00ef */
[----:B------:R-:W-:Y:S01]  /*9420*/  LOP3.LUT R0, R31, 0xffff, RZ, 0xc0, !PT ;  /* 0x0000ffff1f007812 */ /* 0x000fe200078ec0ff */
[----:B------:R-:W-:Y:S01]  /*9430*/  @P3 HFMA2.BF16_V2 R55, -RZ.H0_H0, RZ.H0_H0, -R41.H0_H0 ;  /* 0x200000ffff373231 */ /* 0x000fe20000340929 */
[C---:B------:R-:W-:Y:S02]  /*9440*/  PRMT R42, R2.reuse, 0x7610, R42 ;  /* 0x00007610022a7816 */ /* 0x040fe4000000002a */
[----:B------:R-:W-:Y:S01]  /*9450*/  PRMT R171, R2, 0x7632, R171 ;  /* 0x0000763202ab7816 */ /* 0x000fe200000000ab */
[----:B------:R-:W-:Y:S01]  /*9460*/  UIADD3 UR29, UPT, UPT, UR29, 0x3, URZ ;  /* 0x000000031d1d7890 */ /* 0x000fe2000fffe0ff */
[----:B------:R-:W-:Y:S01]  /*9470*/  SHF.R.U32.HI R0, RZ, 0x8, R0 ;  /* 0x00000008ff007819 */ /* 0x000fe20000011600 */
[----:B------:R-:W-:Y:S01]  /*9480*/  FADD.FTZ R2, R89, R14 ;  /* 0x0000000e59027221 */ /* 0x000fe20000010000 */
[----:B------:R-:W-:Y:S01]  /*9490*/  PRMT R239, R43, 0x5410, R41 ;  /* 0x000054102bef7816 */ /* 0x000fe20000000029 */
[----:B------:R-:W-:Y:S01]  /*94a0*/  @!P4 HFMA2.BF16_V2 R56, -RZ.H0_H0, RZ.H0_H0, -R43.H0_H0 ;  /* 0x200000ffff38c231 */ /* 0x000fe2000034092b */
[----:B------:R-:W-:Y:S01]  /*94b0*/  LOP3.LUT R0, R0, 0xffff, RZ, 0xc0, !PT ;  /* 0x0000ffff00007812 */ /* 0x000fe200078ec0ff */
[----:B------:R-:W-:Y:S01]  /*94c0*/  IMAD.MOV.U32 R32, RZ, RZ, R10 ;  /* 0x000000ffff207224 */ /* 0x000fe200078e000a */
[----:B------:R-:W-:Y:S01]  /*94d0*/  @P3 PRMT R41, R55, 0x5410, RZ ;  /* 0x0000541037293816 */ /* 0x000fe200000000ff */
[----:B------:R-:W-:-:S02]  /*94e0*/  IMAD.MOV.U32 R55, RZ, RZ, R20 ;  /* 0x000000ffff377224 */ /* 0x000fc400078e0014 */
[----:B------:R-:W-:Y:S01]  /*94f0*/  FADD.FTZ R2, R187, R2 ;  /* 0x00000002bb027221 */ /* 0x000fe20000010000 */
[----:B------:R-:W-:Y:S01]  /*9500*/  IMAD.MOV.U32 R20, RZ, RZ, R6 ;  /* 0x000000ffff147224 */ /* 0x000fe200078e0006 */
[----:B------:R-:W-:Y:S01]  /*9510*/  ISETP.LE.U32.AND P2, PT, R0, UR4, PT ;  /* 0x0000000400007c0c */ /* 0x000fe2000bf43070 */
[----:B------:R-:W1:Y:S01]  /*9520*/  S2R R6, SR_TID.X ;  /* 0x0000000000067919 */ /* 0x000e620000002100 */
[----:B------:R-:W-:Y:S01]  /*9530*/  IMAD.MOV.U32 R0, RZ, RZ, R3 ;  /* 0x000000ffff007224 */ /* 0x000fe200078e0003 */
[----:B------:R-:W-:Y:S01]  /*9540*/  @!P4 PRMT R43, R56, 0x5410, RZ ;  /* 0x00005410382bc816 */ /* 0x000fe200000000ff */
[----:B------:R-:W-:Y:S02]  /*9550*/  IMAD.MOV.U32 R56, RZ, RZ, R9 ;  /* 0x000000ffff387224 */ /* 0x000fe400078e0009 */
[----:B------:R-:W-:Y:S01]  /*9560*/  FADD.FTZ R9, R189, R2 ;  /* 0x00000002bd097221 */ /* 0x000fe20000010000 */
[----:B------:R-:W-:Y:S01]  /*9570*/  FADD.FTZ R3, R182, R13 ;  /* 0x0000000db6037221 */ /* 0x000fe20000010000 */
[----:B------:R-:W2:Y:S01]  /*9580*/  S2R R2, SR_CTAID.X ;  /* 0x0000000000027919 */ /* 0x000ea20000002500 */
[----:B------:R-:W-:Y:S01]  /*9590*/  IMAD.MOV.U32 R13, RZ, RZ, R0 ;  /* 0x000000ffff0d7224 */ /* 0x000fe200078e0000 */
[----:B------:R-:W-:Y:S01]  /*95a0*/  PRMT R0, R26, 0x7772, RZ ;  /* 0x000077721a007816 */ /* 0x000fe200000000ff */
[----:B------:R-:W-:Y:S01]  /*95b0*/  IMAD.MOV.U32 R4, RZ, RZ, R88 ;  /* 0x000000ffff047224 */ /* 0x000fe200078e0058 */
[----:B------:R-:W3:Y:S02]  /*95c0*/  LDL.LU R145, [R1+0x3d0] ;  /* 0x0003d00001917983 */ /* 0x000ee40000300800 */
[----:B------:R-:W-:-:S02]  /*95d0*/  ISETP.GT.U32.AND P1, PT, R0, UR4, PT ;  /* 0x0000000400007c0c */ /* 0x000fc4000bf24070 */
[----:B------:R-:W-:Y:S01]  /*95e0*/  PRMT R0, R26, 0x7773, RZ ;  /* 0x000077731a007816 */ /* 0x000fe200000000ff */
[----:B------:R-:W-:Y:S01]  /*95f0*/  IMAD.MOV.U32 R14, RZ, RZ, R13 ;  /* 0x000000ffff0e7224 */ /* 0x000fe200078e000d */
[----:B------:R-:W-:Y:S01]  /*9600*/  PRMT R12, R42, 0x5410, R171 ;  /* 0x000054102a0c7816 */ /* 0x000fe200000000ab */
[----:B------:R-:W4:Y:S01]  /*9610*/  LDL.LU R88, [R1+0x3c4] ;  /* 0x0003c40001587983 */ /* 0x000f220000300800 */
[----:B------:R-:W-:Y:S02]  /*9620*/  ISETP.GT.U32.AND P0, PT, R0, UR4, PT ;  /* 0x0000000400007c0c */ /* 0x000fe4000bf04070 */
[----:B------:R-:W-:-:S05]  /*9630*/  PRMT R0, R31, 0x7632, R0 ;  /* 0x000076321f007816 */ /* 0x000fca0000000000 */
[----:B------:R-:W-:Y:S01]  /*9640*/  @P1 HFMA2.BF16_V2 R64, -RZ.H0_H0, RZ.H0_H0, -R42.H0_H0 ;  /* 0x200000ffff401231 */ /* 0x000fe2000034092a */
[----:B------:R-:W-:Y:S02]  /*9650*/  LOP3.LUT R0, R0, 0xff, RZ, 0xc0, !PT ;  /* 0x000000ff00007812 */ /* 0x000fe400078ec0ff */
[----:B-1----:R-:W-:Y:S01]  /*9660*/  SHF.R.U32.HI R6, RZ, 0x5, R6 ;  /* 0x00000005ff067819 */ /* 0x002fe20000011606 */
[----:B------:R-:W-:Y:S01]  /*9670*/  IMAD.MOV.U32 R13, RZ, RZ, R4 ;  /* 0x000000ffff0d7224 */ /* 0x000fe200078e0004 */
[----:B------:R-:W-:Y:S01]  /*9680*/  ISETP.LE.U32.AND P5, PT, R0, UR4, PT ;  /* 0x0000000400007c0c */ /* 0x000fe2000bfa3070 */
[----:B------:R-:W-:Y:S01]  /*9690*/  FADD.FTZ R0, R178, R3 ;  /* 0x00000003b2007221 */ /* 0x000fe20000010000 */
[----:B------:R-:W3:Y:S01]  /*96a0*/  LDL.LU R89, [R1+0x3c0] ;  /* 0x0003c00001597983 */ /* 0x000ee20000300800 */
[----:B------:R-:W-:Y:S02]  /*96b0*/  @P0 HFMA2.BF16_V2 R63, -RZ.H0_H0, RZ.H0_H0, -R171.H0_H0 ;  /* 0x200000ffff3f0231 */ /* 0x000fe400003409ab */
[----:B------:R-:W-:Y:S01]  /*96c0*/  FADD.FTZ R10, R73, R0 ;  /* 0x00000000490a7221 */ /* 0x000fe20000010000 */
[----:B------:R-:W-:-:S02]  /*96d0*/  IMAD.U32 R0, RZ, RZ, UR29 ;  /* 0x0000001dff007e24 */ /* 0x000fc4000f8e00ff */
[----:B--2---:R-:W-:-:S03]  /*96e0*/  IMAD R2, R2, 0x8, R6 ;  /* 0x0000000802027824 */ /* 0x004fc600078e0206 */
[----:B------:R-:W-:Y:S01]  /*96f0*/  LOP3.LUT R0, R0, UR27, R227, 0x96, !PT ;  /* 0x0000001b00007c12 */ /* 0x000fe2000f8e96e3 */
[----:B------:R-:W-:Y:S01]  /*9700*/  IMAD.MOV.U32 R4, RZ, RZ, R37 ;  /* 0x000000ffff047224 */ /* 0x000fe200078e0025 */
[----:B------:R-:W-:Y:S01]  /*9710*/  @P1 PRMT R42, R64, 0x5410, RZ ;  /* 0x00005410402a1816 */ /* 0x000fe200000000ff */
[----:B------:R-:W-:Y:S02]  /*9720*/  IMAD.MOV.U32 R64, RZ, RZ, R36 ;  /* 0x000000ffff407224 */ /* 0x000fe400078e0024 */
[----:B------:R-:W-:-:S04]  /*9730*/  IMAD.WIDE.U32 R2, R2, -0x326172a9, RZ ;  /* 0xcd9e8d5702027825 */ /* 0x000fc800078e00ff */
[----:B------:R-:W-:-:S05]  /*9740*/  IMAD.WIDE.U32 R36, R0, -0x326172a9, RZ ;  /* 0xcd9e8d5700247825 */ /* 0x000fca00078e00ff */
[----:B------:R-:W-:-:S05]  /*9750*/  LOP3.LUT R2, R2, UR7, R37, 0x96, !PT ;  /* 0x0000000702027c12 */ /* 0x000fca000f8e9625 */
[----:B------:R-:W-:-:S05]  /*9760*/  IMAD.WIDE.U32 R2, R2, -0x2daee0ad, RZ ;  /* 0xd2511f5302027825 */ /* 0x000fca00078e00ff */
[----:B------:R-:W-:Y:S02]  /*9770*/  LOP3.LUT R6, R70, UR16, R3, 0x96, !PT ;  /* 0x0000001046067c12 */ /* 0x000fe4000f8e9603 */
[----:B------:R1:W2:Y:S01]  /*9780*/  LDL.LU.64 R70, [R1+0x3b8] ;  /* 0x0003b80001467983 */ /* 0x0002a20000300a00 */
[----:B------:R-:W-:Y:S01]  /*9790*/  F2FP.BF16.F32.PACK_AB R11, R25, R22 ;  /* 0x00000016190b723e */ /* 0x000fe200000010ff */
[----:B------:R-:W-:Y:S01]  /*97a0*/  IMAD.MOV.U32 R25, RZ, RZ, R4 ;  /* 0x000000ffff197224 */ /* 0x000fe200078e0004 */
[----:B------:R-:W-:Y:S01]  /*97b0*/  LOP3.LUT R4, R36, UR17, R29, 0x96, !PT ;  /* 0x0000001124047c12 */ /* 0x000fe2000f8e961d */
[----:B------:R-:W-:Y:S01]  /*97c0*/  IMAD.MOV.U32 R22, RZ, RZ, R7 ;  /* 0x000000ffff167224 */ /* 0x000fe200078e0007 */
[----:B------:R-:W-:Y:S01]  /*97d0*/  @P0 PRMT R171, R63, 0x5410, RZ ;  /* 0x000054103fab0816 */ /* 0x000fe200000000ff */
[----:B------:R-:W-:-:S04]  /*97e0*/  IMAD.WIDE.U32 R6, R6, -0x326172a9, RZ ;  /* 0xcd9e8d5706067825 */ /* 0x000fc800078e00ff */
[----:B------:R-:W-:Y:S02]  /*97f0*/  IMAD.MOV.U32 R63, RZ, RZ, R64 ;  /* 0x000000ffff3f7224 */ /* 0x000fe400078e0040 */
[----:B------:R-:W-:Y:S02]  /*9800*/  IMAD.MOV.U32 R64, RZ, RZ, R32 ;  /* 0x000000ffff407224 */ /* 0x000fe400078e0020 */
[----:B------:R-:W-:Y:S01]  /*9810*/  IMAD.MOV.U32 R32, RZ, RZ, R5 ;  /* 0x000000ffff207224 */ /* 0x000fe200078e0005 */
[----:B------:R-:W-:Y:S01]  /*9820*/  LOP3.LUT R3, R28, UR15, R7, 0x96, !PT ;  /* 0x0000000f1c037c12 */ /* 0x000fe2000f8e9607 */
[----:B------:R-:W-:-:S05]  /*9830*/  IMAD.WIDE.U32 R4, R4, -0x2daee0ad, RZ ;  /* 0xd2511f5304047825 */ /* 0x000fca00078e00ff */
[----:B------:R-:W-:Y:S01]  /*9840*/  LOP3.LUT R5, R2, UR14, R5, 0x96, !PT ;  /* 0x0000000e02057c12 */ /* 0x000fe2000f8e9605 */
[----:B------:R-:W-:-:S05]  /*9850*/  IMAD.WIDE.U32 R2, R3, -0x2daee0ad, RZ ;  /* 0xd2511f5303027825 */ /* 0x000fca00078e00ff */
[----:B------:R-:W-:Y:S01]  /*9860*/  LOP3.LUT R3, R4, UR11, R3, 0x96, !PT ;  /* 0x0000000b04037c12 */ /* 0x000fe2000f8e9603 */
[----:B------:R-:W-:-:S05]  /*9870*/  IMAD.WIDE.U32 R4, R5, -0x326172a9, RZ ;  /* 0xcd9e8d5705047825 */ /* 0x000fca00078e00ff */
[----:B------:R-:W-:Y:S02]  /*9880*/  LOP3.LUT R6, R6, UR13, R5, 0x96, !PT ;  /* 0x0000000d06067c12 */ /* 0x000fe4000f8e9605 */
[----:B------:R-:W-:-:S03]  /*9890*/  LOP3.LUT R0, R31, 0xff, RZ, 0xc0, !PT ;  /* 0x000000ff1f007812 */ /* 0x000fc600078ec0ff */
[----:B------:R-:W-:Y:S01]  /*98a0*/  IMAD.WIDE.U32 R6, R6, -0x2daee0ad, RZ ;  /* 0xd2511f5306067825 */ /* 0x000fe200078e00ff */
[----:B------:R-:W-:-:S04]  /*98b0*/  ISETP.LE.U32.AND P0, PT, R0, UR4, PT ;  /* 0x0000000400007c0c */ /* 0x000fc8000bf03070 */
[----:B------:R-:W-:Y:S01]  /*98c0*/  LOP3.LUT R0, R2, UR9, R7, 0x96, !PT ;  /* 0x0000000902007c12 */ /* 0x000fe2000f8e9607 */
[----:B------:R-:W-:Y:S02]  /*98d0*/  IMAD.MOV.U32 R7, RZ, RZ, R72 ;  /* 0x000000ffff077224 */ /* 0x000fe400078e0048 */
[----:B------:R-:W-:-:S04]  /*98e0*/  IMAD.WIDE.U32 R2, R3, -0x326172a9, RZ ;  /* 0xcd9e8d5703027825 */ /* 0x000fc800078e00ff */
[----:B------:R-:W-:-:S04]  /*98f0*/  IMAD.WIDE.U32 R72, R0, -0x326172a9, RZ ;  /* 0xcd9e8d5700487825 */ /* 0x000fc800078e00ff */
[----:B------:R-:W-:Y:S01]  /*9900*/  IMAD.MOV.U32 R5, RZ, RZ, R84 ;  /* 0x000000ffff057224 */ /* 0x000fe200078e0054 */
        /* <DEDUP_REMOVED lines=8> */
[----:B------:R-:W-:Y:S01]  /*9990*/  IMAD.MOV.U32 R0, RZ, RZ, R72 ;  /* 0x000000ffff007224 */ /* 0x000fe200078e0048 */
[----:B------:R-:W-:-:S04]  /*99a0*/  PRMT R169, R11, 0x7610, R169 ;  /* 0x000076100ba97816 */ /* 0x000fc800000000a9 */
[----:B------:R-:W-:-:S04]  /*99b0*/  LOP3.LUT R0, R0, 0xff, RZ, 0xc0, !PT ;  /* 0x000000ff00007812 */ /* 0x000fc800078ec0ff */
[----:B------:R-:W-:Y:S01]  /*99c0*/  ISETP.LE.U32.AND P1, PT, R0, UR4, PT ;  /* 0x0000000400007c0c */ /* 0x000fe2000bf23070 */
[----:B------:R-:W-:Y:S01]  /*99d0*/  IMAD.MOV.U32 R0, RZ, RZ, R5 ;  /* 0x000000ffff007224 */ /* 0x000fe200078e0005 */
[----:B------:R-:W-:Y:S01]  /*99e0*/  F2FP.BF16.F32.PACK_AB R2, R23, R44 ;  /* 0x0000002c1702723e */ /* 0x000fe200000010ff */
[----:B------:R-:W-:Y:S01]  /*99f0*/  IMAD.MOV.U32 R29, RZ, RZ, R8 ;  /* 0x000000ffff1d7224 */ /* 0x000fe200078e0008 */
[----:B------:R-:W-:Y:S01]  /*9a00*/  PRMT R168, R11, 0x7632, R168 ;  /* 0x000076320ba87816 */ /* 0x000fe200000000a8 */
[----:B------:R-:W-:Y:S01]  /*9a10*/  IMAD.MOV.U32 R23, RZ, RZ, R0 ;  /* 0x000000ffff177224 */ /* 0x000fe200078e0000 */
[----:B------:R-:W-:Y:S02]  /*9a20*/  LOP3.LUT R8, R4, UR10, R3, 0x96, !PT ;  /* 0x0000000a04087c12 */ /* 0x000fe4000f8e9603 */
[----:B------:R-:W-:Y:S01]  /*9a30*/  F2FP.BF16.F32.PACK_AB R3, R15, R18 ;  /* 0x000000120f03723e */ /* 0x000fe200000010ff */
[----:B------:R-:W-:Y:S01]  /*9a40*/  IMAD.MOV.U32 R15, RZ, RZ, R246 ;  /* 0x000000ffff0f7224 */ /* 0x000fe200078e00f6 */
[----:B------:R-:W-:-:S02]  /*9a50*/  SHF.R.U32.HI R0, RZ, 0x18, R31 ;  /* 0x00000018ff007819 */ /* 0x000fc4000001161f */
[----:B------:R-:W-:Y:S02]  /*9a60*/  PRMT R246, R169, 0x5410, R168 ;  /* 0x00005410a9f67816 */ /* 0x000fe400000000a8 */
[C---:B------:R-:W-:Y:S02]  /*9a70*/  PRMT R167, R2.reuse, 0x7610, R167 ;  /* 0x0000761002a77816 */ /* 0x040fe400000000a7 */
[----:B------:R-:W-:Y:S01]  /*9a80*/  PRMT R165, R2, 0x7632, R165 ;  /* 0x0000763202a57816 */ /* 0x000fe200000000a5 */
[----:B------:R-:W-:Y:S02]  /*9a90*/  IMAD.MOV.U32 R11, RZ, RZ, R63 ;  /* 0x000000ffff0b7224 */ /* 0x000fe400078e003f */
[----:B------:R-:W-:Y:S02]  /*9aa0*/  @!P5 HFMA2.BF16_V2 R77, -RZ.H0_H0, RZ.H0_H0, -R167.H0_H0 ;  /* 0x200000ffff4dd231 */ /* 0x000fe400003409a7 */
[----:B------:R-:W-:Y:S01]  /*9ab0*/  IMAD.MOV.U32 R63, RZ, RZ, R12 ;  /* 0x000000ffff3f7224 */ /* 0x000fe200078e000c */
[----:B------:R-:W-:-:S02]  /*9ac0*/  PRMT R12, R167, 0x5410, R165 ;  /* 0x00005410a70c7816 */ /* 0x000fc400000000a5 */
[----:B------:R-:W-:Y:S02]  /*9ad0*/  @!P5 PRMT R167, R77, 0x5410, RZ ;  /* 0x000054104da7d816 */ /* 0x000fe400000000ff */
[C---:B------:R-:W-:Y:S02]  /*9ae0*/  PRMT R164, R3.reuse, 0x7632, R164 ;  /* 0x0000763203a47816 */ /* 0x040fe400000000a4 */
[----:B------:R-:W-:Y:S01]  /*9af0*/  PRMT R166, R3, 0x7610, R166 ;  /* 0x0000761003a67816 */ /* 0x000fe200000000a6 */
[----:B------:R-:W-:Y:S01]  /*9b00*/  FADD.FTZ R5, R179, R10 ;  /* 0x0000000ab3057221 */ /* 0x000fe20000010000 */
[----:B------:R-:W-:Y:S01]  /*9b10*/  IMAD.MOV.U32 R44, RZ, RZ, R29 ;  /* 0x000000ffff2c7224 */ /* 0x000fe200078e001d */
[----:B------:R-:W-:Y:S01]  /*9b20*/  LOP3.LUT R2, R84, 0xff, RZ, 0xc0, !PT ;  /* 0x000000ff54027812 */ /* 0x000fe200078ec0ff */
[----:B------:R-:W-:Y:S02]  /*9b30*/  IMAD.MOV.U32 R10, RZ, RZ, R7 ;  /* 0x000000ffff0a7224 */ /* 0x000fe400078e0007 */
[----:B------:R-:W-:Y:S01]  /*9b40*/  FADD.FTZ R7, R240, R9 ;  /* 0x00000009f0077221 */ /* 0x000fe20000010000 */
[----:B------:R-:W-:Y:S01]  /*9b50*/  IMAD.MOV.U32 R29, RZ, RZ, R242 ;  /* 0x000000ffff1d7224 */ /* 0x000fe200078e00f2 */
[----:B------:R-:W-:-:S02]  /*9b60*/  PRMT R242, R166, 0x5410, R164 ;  /* 0x00005410a6f27816 */ /* 0x000fc400000000a4 */
[----:B------:R-:W-:Y:S01]  /*9b70*/  FADD.FTZ R3, R238, R7 ;  /* 0x00000007ee037221 */ /* 0x000fe20000010000 */
[----:B--2---:R-:W-:Y:S02]  /*9b80*/  @!P0 HFMA2.BF16_V2 R71, -RZ.H0_H0, RZ.H0_H0, -R169.H0_H0 ;  /* 0x200000ffff478231 */ /* 0x004fe400003409a9 */
[----:B------:R-:W-:-:S03]  /*9b90*/  @!P2 HFMA2.BF16_V2 R70, -RZ.H0_H0, RZ.H0_H0, -R168.H0_H0 ;  /* 0x200000ffff46a231 */ /* 0x000fc600003409a8 */
[----:B------:R-:W-:Y:S02]  /*9ba0*/  @!P0 PRMT R169, R71, 0x5410, RZ ;  /* 0x0000541047a98816 */ /* 0x000fe400000000ff */
[----:B------:R-:W-:Y:S02]  /*9bb0*/  ISETP.LE.U32.AND P0, PT, R0, UR4, PT ;  /* 0x0000000400007c0c */ /* 0x000fe4000bf03070 */
[----:B------:R-:W-:Y:S02]  /*9bc0*/  PRMT R0, R30, 0x7770, RZ ;  /* 0x000077701e007816 */ /* 0x000fe400000000ff */
[----:B------:R-:W-:Y:S02]  /*9bd0*/  @!P2 PRMT R168, R70, 0x5410, RZ ;  /* 0x0000541046a8a816 */ /* 0x000fe400000000ff */
[----:B------:R-:W-:Y:S02]  /*9be0*/  ISETP.LE.U32.AND P2, PT, R0, UR4, PT ;  /* 0x0000000400007c0c */ /* 0x000fe4000bf43070 */
[----:B------:R-:W-:-:S04]  /*9bf0*/  PRMT R0, R30, 0x7771, RZ ;  /* 0x000077711e007816 */ /* 0x000fc800000000ff */
[----:B------:R-:W-:-:S13]  /*9c00*/  ISETP.GT.U32.AND P5, PT, R0, UR4, PT ;  /* 0x0000000400007c0c */ /* 0x000fda000bfa4070 */
[----:B------:R-:W-:-:S05]  /*9c10*/  @P5 HFMA2.BF16_V2 R80, -RZ.H0_H0, RZ.H0_H0, -R164.H0_H0 ;  /* 0x200000ffff505231 */ /* 0x000fca00003409a4 */
[----:B------:R-:W-:Y:S02]  /*9c20*/  @P5 PRMT R164, R80, 0x5410, RZ ;  /* 0x0000541050a45816 */ /* 0x000fe400000000ff */
[----:B------:R-:W-:Y:S01]  /*9c30*/  ISETP.LE.U32.AND P5, PT, R2, UR4, PT ;  /* 0x0000000402007c0c */ /* 0x000fe2000bfa3070 */
[----:B------:R-:W-:Y:S02]  /*9c40*/  FADD.FTZ R2, R147, R5 ;  /* 0x0000000593027221 */ /* 0x000fe40000010000 */
[----:B------:R-:W2:Y:S04]  /*9c50*/  LDL.LU R147, [R1+0x3b4] ;  /* 0x0003b40001937983 */ /* 0x000ea80000300800 */
[----:B------:R-:W4:Y:S01]  /*9c60*/  LDL.LU R238, [R1+0x3b0] ;  /* 0x0003b00001ee7983 */ /* 0x000f220000300800 */
[----:B------:R-:W-:Y:S01]  /*9c70*/  @!P0 HFMA2.BF16_V2 R76, -RZ.H0_H0, RZ.H0_H0, -R165.H0_H0 ;  /* 0x200000ffff4c8231 */ /* 0x000fe200003409a5 */
[----:B------:R-:W-:Y:S01]  /*9c80*/  PRMT R0, R30, 0x7772, RZ ;  /* 0x000077721e007816 */ /* 0x000fe200000000ff */
[----:B------:R-:W-:-:S04]  /*9c90*/  IMAD.WIDE.U32 R70, R8, -0x2daee0ad, RZ ;  /* 0xd2511f5308467825 */ /* 0x000fc800078e00ff */
[----:B------:R-:W-:Y:S01]  /*9ca0*/  @!P2 HFMA2.BF16_V2 R78, -RZ.H0_H0, RZ.H0_H0, -R166.H0_H0 ;  /* 0x200000ffff4ea231 */ /* 0x000fe200003409a6 */
[----:B------:R-:W-:Y:S02]  /*9cb0*/  @!P0 PRMT R165, R76, 0x5410, RZ ;  /* 0x000054104ca58816 */ /* 0x000fe400000000ff */
[----:B------:R-:W-:Y:S01]  /*9cc0*/  ISETP.GT.U32.AND P0, PT, R0, UR4, PT ;  /* 0x0000000400007c0c */ /* 0x000fe2000bf04070 */
[----:B------:R-:W-:Y:S01]  /*9cd0*/  IMAD.MOV.U32 R9, RZ, RZ, R10 ;  /* 0x000000ffff097224 */ /* 0x000fe200078e000a */
[----:B------:R-:W-:Y:S01]  /*9ce0*/  PRMT R0, R30, 0x7773, RZ ;  /* 0x000077731e007816 */ /* 0x000fe200000000ff */
[----:B------:R-:W-:Y:S01]  /*9cf0*/  IMAD.MOV.U32 R10, RZ, RZ, R25 ;  /* 0x000000ffff0a7224 */ /* 0x000fe200078e0019 */
[----:B------:R-:W-:Y:S01]  /*9d00*/  LOP3.LUT R71, R6, UR5, R71, 0x96, !PT ;  /* 0x0000000506477c12 */ /* 0x000fe2000f8e9647 */
[----:B------:R-:W-:Y:S01]  /*9d10*/  IMAD.MOV.U32 R25, RZ, RZ, R14 ;  /* 0x000000ffff197224 */ /* 0x000fe200078e000e */
[----:B------:R-:W-:Y:S01]  /*9d20*/  F2FP.BF16.F32.PACK_AB R4, R19, R24 ;  /* 0x000000181304723e */ /* 0x000fe200000010ff */
[----:B------:R-:W-:Y:S01]  /*9d30*/  MUFU.EX2 R35, R35 ;  /* 0x0000002300237308 */ /* 0x000fe20000000800 */
[----:B------:R-:W-:-:S02]  /*9d40*/  @!P2 PRMT R166, R78, 0x5410, RZ ;  /* 0x000054104ea6a816 */ /* 0x000fc400000000ff */
[----:B------:R-:W-:Y:S01]  /*9d50*/  ISETP.GT.U32.AND P2, PT, R0, UR4, PT ;  /* 0x0000000400007c0c */ /* 0x000fe2000bf44070 */
[----:B------:R-:W1:Y:S01]  /*9d60*/  MUFU.EX2 R14, R33 ;  /* 0x00000021000e7308 */ /* 0x000e620000000800 */
[----:B------:R-:W-:Y:S02]  /*9d70*/  LOP3.LUT R0, R71, 0xffff, RZ, 0xc0, !PT ;  /* 0x0000ffff47007812 */ /* 0x000fe400078ec0ff */
[C---:B------:R-:W-:Y:S02]  /*9d80*/  PRMT R163, R4.reuse, 0x7610, R163 ;  /* 0x0000761004a37816 */ /* 0x040fe400000000a3 */
[----:B------:R-:W-:Y:S01]  /*9d90*/  SHF.R.U32.HI R0, RZ, 0x8, R0 ;  /* 0x00000008ff007819 */ /* 0x000fe20000011600 */
[----:B------:R-:W-:Y:S01]  /*9da0*/  IMAD.MOV.U32 R19, RZ, RZ, R23 ;  /* 0x000000ffff137224 */ /* 0x000fe200078e0017 */
[----:B------:R-:W-:Y:S01]  /*9db0*/  PRMT R170, R4, 0x7632, R170 ;  /* 0x0000763204aa7816 */ /* 0x000fe200000000aa */
[----:B------:R-:W-:Y:S01]  /*9dc0*/  @P0 HFMA2.BF16_V2 R83, -RZ.H0_H0, RZ.H0_H0, -R163.H0_H0 ;  /* 0x200000ffff530231 */ /* 0x000fe200003409a3 */
[----:B------:R-:W-:Y:S01]  /*9dd0*/  LOP3.LUT R0, R0, 0xffff, RZ, 0xc0, !PT ;  /* 0x0000ffff00007812 */ /* 0x000fe200078ec0ff */
[----:B------:R-:W-:-:S02]  /*9de0*/  IMAD.MOV.U32 R24, RZ, RZ, R11 ;  /* 0x000000ffff187224 */ /* 0x000fc400078e000b */
[----:B------:R-:W-:Y:S01]  /*9df0*/  IMAD.MOV.U32 R23, RZ, RZ, R9 ;  /* 0x000000ffff177224 */ /* 0x000fe200078e0009 */
[----:B------:R-:W-:Y:S01]  /*9e00*/  MUFU.EX2 R11, R66 ;  /* 0x00000042000b7308 */ /* 0x000fe20000000800 */
[----:B------:R-:W-:-:S03]  /*9e10*/  PRMT R78, R163, 0x5410, R170 ;  /* 0x00005410a34e7816 */ /* 0x000fc600000000aa */
[----:B------:R-:W3:Y:S01]  /*9e20*/  MUFU.EX2 R9, R65 ;  /* 0x0000004100097308 */ /* 0x000ee20000000800 */
[----:B------:R-:W-:Y:S02]  /*9e30*/  @P0 PRMT R163, R83, 0x5410, RZ ;  /* 0x0000541053a30816 */ /* 0x000fe400000000ff */
[----:B------:R-:W-:Y:S02]  /*9e40*/  ISETP.LE.U32.AND P0, PT, R0, UR4, PT ;  /* 0x0000000400007c0c */ /* 0x000fe4000bf03070 */
[----:B-1----:R-:W-:Y:S01]  /*9e50*/  F2FP.BF16.F32.PACK_AB R0, R14, R35 ;  /* 0x000000230e00723e */ /* 0x002fe200000010ff */
[----:B------:R-:W-:-:S03]  /*9e60*/  @P2 HFMA2.BF16_V2 R82, -RZ.H0_H0, RZ.H0_H0, -R170.H0_H0 ;  /* 0x200000ffff522231 */ /* 0x000fc600003409aa */
[C---:B------:R-:W-:Y:S02]  /*9e70*/  PRMT R189, R0.reuse, 0x7610, R189 ;  /* 0x0000761000bd7816 */ /* 0x040fe400000000bd */
[----:B------:R-:W-:Y:S02]  /*9e80*/  PRMT R188, R0, 0x7632, R188 ;  /* 0x0000763200bc7816 */ /* 0x000fe400000000bc */
[----:B------:R-:W-:Y:S01]  /*9e90*/  SHF.R.U32.HI R0, RZ, 0x18, R84 ;  /* 0x00000018ff007819 */ /* 0x000fe20000011654 */
[----:B------:R-:W-:Y:S01]  /*9ea0*/  FADD.FTZ R2, R24, R2 ;  /* 0x0000000218027221 */ /* 0x000fe20000010000 */
[----:B------:R-:W-:Y:S01]  /*9eb0*/  @P2 PRMT R170, R82, 0x5410, RZ ;  /* 0x0000541052aa2816 */ /* 0x000fe200000000ff */
[----:B------:R-:W-:Y:S01]  /*9ec0*/  IMAD.MOV.U32 R24, RZ, RZ, R19 ;  /* 0x000000ffff187224 */ /* 0x000fe200078e0013 */
[----:B------:R-:W-:Y:S01]  /*9ed0*/  ISETP.LE.U32.AND P2, PT, R0, UR4, PT ;  /* 0x0000000400007c0c */ /* 0x000fe2000bf43070 */
[----:B------:R-:W-:Y:S01]  /*9ee0*/  IMAD.MOV.U32 R19, RZ, RZ, R49 ;  /* 0x000000ffff137224 */ /* 0x000fe200078e0031 */
[----:B---3--:R-:W-:Y:S01]  /*9ef0*/  F2FP.BF16.F32.PACK_AB R0, R11, R9 ;  /* 0x000000090b00723e */ /* 0x008fe200000010ff */
[----:B------:R-:W-:Y:S01]  /*9f00*/  MUFU.EX2 R39, R39 ;  /* 0x0000002700277308 */ /* 0x000fe20000000800 */
[----:B------:R-:W-:-:S03]  /*9f10*/  @!P4 HFMA2.BF16_V2 R85, -RZ.H0_H0, RZ.H0_H0, -R188.H0_H0 ;  /* 0x200000ffff55c231 */ /* 0x000fc600003409bc */
[----:B------:R-:W1:Y:S01]  /*9f20*/  MUFU.EX2 R49, R38 ;  /* 0x0000002600317308 */ /* 0x000e620000000800 */
[C---:B------:R-:W-:Y:S01]  /*9f30*/  PRMT R187, R0.reuse, 0x7610, R187 ;  /* 0x0000761000bb7816 */ /* 0x040fe200000000bb */
[----:B------:R-:W-:Y:S01]  /*9f40*/  IMAD.MOV.U32 R18, RZ, RZ, R15 ;  /* 0x000000ffff127224 */ /* 0x000fe200078e000f */
[----:B------:R-:W-:Y:S01]  /*9f50*/  PRMT R186, R0, 0x7632, R186 ;  /* 0x0000763200ba7816 */ /* 0x000fe200000000ba */
[----:B------:R-:W-:Y:S01]  /*9f60*/  IMAD.MOV.U32 R15, RZ, RZ, R193 ;  /* 0x000000ffff0f7224 */ /* 0x000fe200078e00c1 */
[----:B------:R-:W-:Y:S02]  /*9f70*/  PRMT R0, R72, 0x7771, RZ ;  /* 0x0000777148007816 */ /* 0x000fe400000000ff */
[----:B------:R-:W-:Y:S02]  /*9f80*/  PRMT R193, R189, 0x5410, R188 ;  /* 0x00005410bdc17816 */ /* 0x000fe400000000bc */
[----:B------:R-:W-:Y:S02]  /*9f90*/  @!P4 PRMT R188, R85, 0x5410, RZ ;  /* 0x0000541055bcc816 */ /* 0x000fe400000000ff */
[----:B------:R-:W-:-:S02]  /*9fa0*/  ISETP.GT.U32.AND P4, PT, R0, UR4, PT ;  /* 0x0000000400007c0c */ /* 0x000fc4000bf84070 */
[----:B------:R-:W-:Y:S01]  /*9fb0*/  PRMT R0, R71, 0x7632, R0 ;  /* 0x0000763247007816 */ /* 0x000fe20000000000 */
[----:B------:R-:W-:Y:S02]  /*9fc0*/  @!P3 HFMA2.BF16_V2 R94, -RZ.H0_H0, RZ.H0_H0, -R187.H0_H0 ;  /* 0x200000ffff5eb231 */ /* 0x000fe400003409bb */
[----:B------:R-:W-:Y:S01]  /*9fd0*/  FADD.FTZ R4, R190, R3 ;  /* 0x00000003be047221 */ /* 0x000fe20000010000 */
[----:B------:R-:W-:Y:S01]  /*9fe0*/  FADD.FTZ R3, R224, R2 ;  /* 0x00000002e0037221 */ /* 0x000fe20000010000 */
[----:B------:R-:W-:Y:S01]  /*9ff0*/  IMAD.MOV.U32 R77, RZ, RZ, R24 ;  /* 0x000000ffff4d7224 */ /* 0x000fe200078e0018 */
[----:B-1----:R-:W-:Y:S01]  /*a000*/  F2FP.BF16.F32.PACK_AB R2, R49, R39 ;  /* 0x000000273102723e */ /* 0x002fe200000010ff */
[----:B------:R-:W-:Y:S01]  /*a010*/  IMAD.MOV.U32 R24, RZ, RZ, R196 ;  /* 0x000000ffff187224 */ /* 0x000fe200078e00c4 */
[----:B------:R-:W-:Y:S01]  /*a020*/  LOP3.LUT R0, R0, 0xff, RZ, 0xc0, !PT ;  /* 0x000000ff00007812 */ /* 0x000fe200078ec0ff */
[----:B------:R-:W-:Y:S01]  /*a030*/  @!P2 HFMA2.BF16_V2 R91, -RZ.H0_H0, RZ.H0_H0, -R186.H0_H0 ;  /* 0x200000ffff5ba231 */ /* 0x000fe200003409ba */
[----:B------:R-:W-:Y:S01]  /*a040*/  PRMT R196, R187, 0x5410, R186 ;  /* 0x00005410bbc47816 */ /* 0x000fe200000000ba */
[----:B------:R-:W-:Y:S01]  /*a050*/  MUFU.EX2 R38, R54 ;  /* 0x0000003600267308 */ /* 0x000fe20000000800 */
[----:B------:R-:W-:Y:S01]  /*a060*/  @!P3 PRMT R187, R94, 0x5410, RZ ;  /* 0x000054105ebbb816 */ /* 0x000fe200000000ff */
[----:B------:R-:W-:Y:S01]  /*a070*/  IMAD.MOV.U32 R76, RZ, RZ, R77 ;  /* 0x000000ffff4c7224 */ /* 0x000fe200078e004d */
[C---:B------:R-:W-:Y:S01]  /*a080*/  PRMT R185, R2.reuse, 0x7610, R185 ;  /* 0x0000761002b97816 */ /* 0x040fe200000000b9 */
[----:B------:R-:W-:Y:S01]  /*a090*/  MUFU.EX2 R61, R61 ;  /* 0x0000003d003d7308 */ /* 0x000fe20000000800 */
[----:B------:R-:W-:Y:S01]  /*a0a0*/  PRMT R183, R2, 0x7632, R183 ;  /* 0x0000763202b77816 */ /* 0x000fe200000000b7 */
[----:B------:R-:W-:Y:S01]  /*a0b0*/  FADD.FTZ R2, R225, R4 ;  /* 0x00000004e1027221 */ /* 0x000fe20000010000 */
[----:B------:R-:W-:Y:S01]  /*a0c0*/  ISETP.LE.U32.AND P3, PT, R0, UR4, PT ;  /* 0x0000000400007c0c */ /* 0x000fe2000bf63070 */
[----:B------:R-:W-:Y:S01]  /*a0d0*/  IMAD.MOV.U32 R0, RZ, RZ, R70 ;  /* 0x000000ffff007224 */ /* 0x000fe200078e0046 */
[----:B------:R-:W-:Y:S01]  /*a0e0*/  MUFU.EX2 R68, R68 ;  /* 0x0000004400447308 */ /* 0x000fe20000000800 */
[----:B------:R-:W-:Y:S01]  /*a0f0*/  FADD.FTZ R2, R76, R2 ;  /* 0x000000024c027221 */ /* 0x000fe20000010000 */
[----:B------:R-:W-:-:S02]  /*a100*/  IMAD.MOV.U32 R76, RZ, RZ, R44 ;  /* 0x000000ffff4c7224 */ /* 0x000fc400078e002c */
[----:B------:R-:W-:Y:S01]  /*a110*/  MUFU.EX2 R80, R59 ;  /* 0x0000003b00507308 */ /* 0x000fe20000000800 */
[----:B------:R-:W-:Y:S01]  /*a120*/  LOP3.LUT R0, R0, 0xff, RZ, 0xc0, !PT ;  /* 0x000000ff00007812 */ /* 0x000fe200078ec0ff */
[----:B------:R-:W-:Y:S01]  /*a130*/  IMAD.MOV.U32 R44, RZ, RZ, R10 ;  /* 0x000000ffff2c7224 */ /* 0x000fe200078e000a */
[----:B------:R-:W-:Y:S01]  /*a140*/  @!P2 PRMT R186, R91, 0x5410, RZ ;  /* 0x000054105bbaa816 */ /* 0x000fe200000000ff */
[----:B------:R-:W-:Y:S01]  /*a150*/  IMAD.MOV.U32 R10, RZ, RZ, R64 ;  /* 0x000000ffff0a7224 */ /* 0x000fe200078e0040 */
[----:B------:R-:W-:Y:S01]  /*a160*/  ISETP.LE.U32.AND P2, PT, R0, UR4, PT ;  /* 0x0000000400007c0c */ /* 0x000fe2000bf43070 */
[----:B------:R-:W-:Y:S02]  /*a170*/  IMAD.MOV.U32 R64, RZ, RZ, R56 ;  /* 0x000000ffff407224 */ /* 0x000fe400078e0038 */
[----:B------:R-:W-:Y:S01]  /*a180*/  FADD.FTZ R0, R175, R3 ;  /* 0x00000003af007221 */ /* 0x000fe20000010000 */
[----:B------:R-:W-:Y:S01]  /*a190*/  IMAD.MOV.U32 R56, RZ, RZ, R20 ;  /* 0x000000ffff387224 */ /* 0x000fe200078e0014 */
[----:B------:R-:W-:Y:S01]  /*a1a0*/  MUFU.EX2 R83, R58 ;  /* 0x0000003a00537308 */ /* 0x000fe20000000800 */
[----:B------:R-:W-:-:S02]  /*a1b0*/  IMAD.MOV.U32 R20, RZ, RZ, R13 ;  /* 0x000000ffff147224 */ /* 0x000fc400078e000d */
[----:B------:R-:W-:Y:S01]  /*a1c0*/  @P4 HFMA2.BF16_V2 R95, -RZ.H0_H0, RZ.H0_H0, -R183.H0_H0 ;  /* 0x200000ffff5f4231 */ /* 0x000fe200003409b7 */
[----:B------:R1:W3:Y:S01]  /*a1d0*/  LDL.LU R190, [R1+0x3ac] ;  /* 0x0003ac0001be7983 */ /* 0x0002e20000300800 */
[----:B------:R-:W1:Y:S01]  /*a1e0*/  MUFU.EX2 R13, R57 ;  /* 0x00000039000d7308 */ /* 0x000e620000000800 */
[----:B------:R-:W-:Y:S01]  /*a1f0*/  FADD.FTZ R3, R174, R0 ;  /* 0x00000000ae037221 */ /* 0x000fe20000010000 */
[----:B------:R-:W-:Y:S01]  /*a200*/  PRMT R0, R72, 0x7772, RZ ;  /* 0x0000777248007816 */ /* 0x000fe200000000ff */
[----:B------:R-:W-:Y:S01]  /*a210*/  IMAD.MOV.U32 R77, RZ, RZ, R200 ;  /* 0x000000ffff4d7224 */ /* 0x000fe200078e00c8 */
[----:B------:R-:W-:Y:S01]  /*a220*/  PRMT R200, R185, 0x5410, R183 ;  /* 0x00005410b9c87816 */ /* 0x000fe200000000b7 */
[----:B------:R-:W-:Y:S01]  /*a230*/  @!P1 HFMA2.BF16_V2 R96, -RZ.H0_H0, RZ.H0_H0, -R185.H0_H0 ;  /* 0x200000ffff609231 */ /* 0x000fe200003409b9 */
[----:B------:R-:W-:Y:S02]  /*a240*/  @P4 PRMT R183, R95, 0x5410, RZ ;  /* 0x000054105fb74816 */ /* 0x000fe400000000ff */
[----:B------:R-:W-:-:S02]  /*a250*/  ISETP.GT.U32.AND P4, PT, R0, UR4, PT ;  /* 0x0000000400007c0c */ /* 0x000fc4000bf84070 */
[----:B------:R-:W-:Y:S02]  /*a260*/  PRMT R0, R72, 0x7773, RZ ;  /* 0x0000777348007816 */ /* 0x000fe400000000ff */
[----:B------:R-:W-:Y:S02]  /*a270*/  @!P1 PRMT R185, R96, 0x5410, RZ ;  /* 0x0000541060b99816 */ /* 0x000fe400000000ff */
[----:B------:R-:W-:Y:S01]  /*a280*/  ISETP.GT.U32.AND P1, PT, R0, UR4, PT ;  /* 0x0000000400007c0c */ /* 0x000fe2000bf24070 */
[----:B------:R-:W-:Y:S01]  /*a290*/  IMAD.MOV.U32 R91, RZ, RZ, R52 ;  /* 0x000000ffff5b7224 */ /* 0x000fe200078e0034 */
[----:B-1----:R-:W-:Y:S01]  /*a2a0*/  F2FP.BF16.F32.PACK_AB R0, R38, R13 ;  /* 0x0000000d2600723e */ /* 0x002fe200000010ff */
[----:B------:R-:W1:Y:S03]  /*a2b0*/  MUFU.EX2 R52, R60 ;  /* 0x0000003c00347308 */ /* 0x000e660000000800 */
[----:B------:R-:W-:-:S02]  /*a2c0*/  PRMT R178, R0, 0x7610, R178 ;  /* 0x0000761000b27816 */ /* 0x000fc400000000b2 */
[----:B------:R-:W-:Y:S01]  /*a2d0*/  PRMT R184, R0, 0x7632, R184 ;  /* 0x0000763200b87816 */ /* 0x000fe200000000b8 */
[----:B------:R-:W-:Y:S02]  /*a2e0*/  FADD.FTZ R0, R131, R3 ;  /* 0x0000000383007221 */ /* 0x000fe40000010000 */
[----:B------:R-:W-:Y:S02]  /*a2f0*/  @P4 HFMA2.BF16_V2 R98, -RZ.H0_H0, RZ.H0_H0, -R178.H0_H0 ;  /* 0x200000ffff624231 */ /* 0x000fe400003409b2 */
[----:B------:R-:W-:Y:S02]  /*a300*/  IMAD.MOV.U32 R94, RZ, RZ, R51 ;  /* 0x000000ffff5e7224 */ /* 0x000fe400078e0033 */
[----:B------:R-:W-:Y:S01]  /*a310*/  FADD.FTZ R3, R130, R0 ;  /* 0x0000000082037221 */ /* 0x000fe20000010000 */
[----:B------:R-:W-:Y:S01]  /*a320*/  LOP3.LUT R0, R71, 0xff, RZ, 0xc0, !PT ;  /* 0x000000ff47007812 */ /* 0x000fe200078ec0ff */
[----:B------:R-:W-:Y:S01]  /*a330*/  IMAD.MOV.U32 R54, RZ, RZ, R201 ;  /* 0x000000ffff367224 */ /* 0x000fe200078e00c9 */
[----:B------:R-:W1:Y:S01]  /*a340*/  MUFU.EX2 R51, R67 ;  /* 0x0000004300337308 */ /* 0x000e620000000800 */
[----:B------:R-:W-:-:S02]  /*a350*/  PRMT R201, R178, 0x5410, R184 ;  /* 0x00005410b2c97816 */ /* 0x000fc400000000b8 */
[----:B------:R-:W-:Y:S02]  /*a360*/  @P4 PRMT R178, R98, 0x5410, RZ ;  /* 0x0000541062b24816 */ /* 0x000fe400000000ff */
[----:B------:R-:W-:Y:S02]  /*a370*/  ISETP.LE.U32.AND P4, PT, R0, UR4, PT ;  /* 0x0000000400007c0c */ /* 0x000fe4000bf83070 */
[----:B-1----:R-:W-:Y:S01]  /*a380*/  F2FP.BF16.F32.PACK_AB R0, R52, R61 ;  /* 0x0000003d3400723e */ /* 0x002fe200000010ff */
[----:B------:R-:W-:-:S03]  /*a390*/  @P1 HFMA2.BF16_V2 R97, -RZ.H0_H0, RZ.H0_H0, -R184.H0_H0 ;  /* 0x200000ffff611231 */ /* 0x000fc600003409b8 */
[C---:B------:R-:W-:Y:S02]  /*a3a0*/  PRMT R182, R0.reuse, 0x7610, R182 ;  /* 0x0000761000b67816 */ /* 0x040fe400000000b6 */
[----:B------:R-:W-:Y:S02]  /*a3b0*/  PRMT R181, R0, 0x7632, R181 ;  /* 0x0000763200b57816 */ /* 0x000fe400000000b5 */
[----:B------:R-:W-:Y:S02]  /*a3c0*/  SHF.R.U32.HI R0, RZ, 0x18, R71 ;  /* 0x00000018ff007819 */ /* 0x000fe40000011647 */
[----:B------:R-:W-:Y:S02]  /*a3d0*/  @P1 PRMT R184, R97, 0x5410, RZ ;  /* 0x0000541061b81816 */ /* 0x000fe400000000ff */
[----:B------:R-:W-:Y:S02]  /*a3e0*/  ISETP.LE.U32.AND P1, PT, R0, UR4, PT ;  /* 0x0000000400007c0c */ /* 0x000fe4000bf23070 */
[----:B------:R-:W-:-:S04]  /*a3f0*/  F2FP.BF16.F32.PACK_AB R0, R51, R68 ;  /* 0x000000443300723e */ /* 0x000fc800000010ff */
[C---:B------:R-:W-:Y:S02]  /*a400*/  PRMT R180, R0.reuse, 0x7610, R180 ;  /* 0x0000761000b47816 */ /* 0x040fe400000000b4 */
[----:B------:R-:W-:Y:S01]  /*a410*/  PRMT R179, R0, 0x7632, R179 ;  /* 0x0000763200b37816 */ /* 0x000fe200000000b3 */
[----:B------:R-:W-:Y:S02]  /*a420*/  FADD.FTZ R0, R127, R3 ;  /* 0x000000037f007221 */ /* 0x000fe40000010000 */
[----:B------:R-:W-:Y:S02]  /*a430*/  @!P3 HFMA2.BF16_V2 R102, -RZ.H0_H0, RZ.H0_H0, -R180.H0_H0 ;  /* 0x200000ffff66b231 */ /* 0x000fe400003409b4 */
[----:B------:R-:W-:Y:S02]  /*a440*/  IMAD.MOV.U32 R6, RZ, RZ, R44 ;  /* 0x000000ffff067224 */ /* 0x000fe400078e002c */
[----:B------:R-:W-:Y:S01]  /*a450*/  FADD.FTZ R3, R48, R0 ;  /* 0x0000000030037221 */ /* 0x000fe20000010000 */
[----:B------:R-:W-:Y:S01]  /*a460*/  PRMT R0, R70, 0x7771, RZ ;  /* 0x0000777146007816 */ /* 0x000fe200000000ff */
[----:B------:R-:W-:Y:S01]  /*a470*/  IMAD.MOV.U32 R44, RZ, RZ, R137 ;  /* 0x000000ffff2c7224 */ /* 0x000fe200078e0089 */
[----:B------:R-:W-:Y:S01]  /*a480*/  PRMT R137, R180, 0x5410, R179 ;  /* 0x00005410b4897816 */ /* 0x000fe200000000b3 */
[----:B------:R-:W-:Y:S01]  /*a490*/  @!P1 HFMA2.BF16_V2 R101, -RZ.H0_H0, RZ.H0_H0, -R179.H0_H0 ;  /* 0x200000ffff659231 */ /* 0x000fe200003409b3 */
[----:B------:R-:W-:-:S02]  /*a4a0*/  @!P3 PRMT R180, R102, 0x5410, RZ ;  /* 0x0000541066b4b816 */ /* 0x000fc400000000ff */
[----:B------:R-:W-:Y:S01]  /*a4b0*/  ISETP.GT.U32.AND P3, PT, R0, UR4, PT ;  /* 0x0000000400007c0c */ /* 0x000fe2000bf64070 */
[----:B------:R-:W-:Y:S01]  /*a4c0*/  MUFU.EX2 R79, R79 ;  /* 0x0000004f004f7308 */ /* 0x000fe20000000800 */
[----:B------:R-:W-:Y:S01]  /*a4d0*/  PRMT R0, R70, 0x7772, RZ ;  /* 0x0000777246007816 */ /* 0x000fe200000000ff */
[----:B------:R-:W-:Y:S02]  /*a4e0*/  FADD.FTZ R2, R247, R2 ;  /* 0x00000002f7027221 */ /* 0x000fe40000010000 */
[----:B------:R-:W1:Y:S01]  /*a4f0*/  MUFU.EX2 R82, R69 ;  /* 0x0000004500527308 */ /* 0x000e620000000800 */
[----:B------:R-:W-:Y:S02]  /*a500*/  @!P1 PRMT R179, R101, 0x5410, RZ ;  /* 0x0000541065b39816 */ /* 0x000fe400000000ff */
[----:B------:R-:W-:Y:S02]  /*a510*/  ISETP.GT.U32.AND P1, PT, R0, UR4, PT ;  /* 0x0000000400007c0c */ /* 0x000fe4000bf24070 */
[----:B------:R-:W-:Y:S01]  /*a520*/  F2FP.BF16.F32.PACK_AB R0, R83, R80 ;  /* 0x000000505300723e */ /* 0x000fe200000010ff */
[----:B------:R-:W-:Y:S01]  /*a530*/  FADD.FTZ R2, R139, R2 ;  /* 0x000000028b027221 */ /* 0x000fe20000010000 */
[----:B------:R-:W-:-:S02]  /*a540*/  @!P0 HFMA2.BF16_V2 R99, -RZ.H0_H0, RZ.H0_H0, -R181.H0_H0 ;  /* 0x200000ffff638231 */ /* 0x000fc400003409b5 */
[----:B------:R-:W-:Y:S01]  /*a550*/  IMAD.MOV.U32 R7, RZ, RZ, R64 ;  /* 0x000000ffff077224 */ /* 0x000fe200078e0040 */
[C---:B------:R-:W-:Y:S02]  /*a560*/  PRMT R176, R0.reuse, 0x7610, R176 ;  /* 0x0000761000b07816 */ /* 0x040fe400000000b0 */
[----:B------:R-:W-:Y:S01]  /*a570*/  PRMT R177, R0, 0x7632, R177 ;  /* 0x0000763200b17816 */ /* 0x000fe200000000b1 */
[----:B------:R-:W-:Y:S01]  /*a580*/  IMAD.MOV.U32 R64, RZ, RZ, R136 ;  /* 0x000000ffff407224 */ /* 0x000fe200078e0088 */
[----:B------:R-:W-:Y:S01]  /*a590*/  PRMT R0, R70, 0x7773, RZ ;  /* 0x0000777346007816 */ /* 0x000fe200000000ff */
[----:B------:R-:W-:Y:S01]  /*a5a0*/  FADD.FTZ R2, R142, R2 ;  /* 0x000000028e027221 */ /* 0x000fe20000010000 */
[----:B------:R-:W-:Y:S02]  /*a5b0*/  PRMT R136, R182, 0x5410, R181 ;  /* 0x00005410b6887816 */ /* 0x000fe400000000b5 */
[----:B------:R-:W-:Y:S01]  /*a5c0*/  @!P0 PRMT R181, R99, 0x5410, RZ ;  /* 0x0000541063b58816 */ /* 0x000fe200000000ff */
[----:B------:R-:W-:Y:S01]  /*a5d0*/  FADD.FTZ R2, R138, R2 ;  /* 0x000000028a027221 */ /* 0x000fe20000010000 */
[----:B------:R-:W-:-:S02]  /*a5e0*/  ISETP.GT.U32.AND P0, PT, R0, UR4, PT ;  /* 0x0000000400007c0c */ /* 0x000fc4000bf04070 */
[----:B-1----:R-:W-:Y:S01]  /*a5f0*/  F2FP.BF16.F32.PACK_AB R0, R82, R79 ;  /* 0x0000004f5200723e */ /* 0x002fe200000010ff */
[----:B------:R-:W-:-:S03]  /*a600*/  FADD.FTZ R2, R140, R2 ;  /* 0x000000028c027221 */ /* 0x000fc60000010000 */
[C---:B------:R-:W-:Y:S02]  /*a610*/  PRMT R175, R0.reuse, 0x7610, R175 ;  /* 0x0000761000af7816 */ /* 0x040fe400000000af */
[----:B------:R-:W-:Y:S01]  /*a620*/  PRMT R174, R0, 0x7632, R174 ;  /* 0x0000763200ae7816 */ /* 0x000fe200000000ae */
[----:B------:R-:W-:Y:S01]  /*a630*/  FADD.FTZ R0, R46, R3 ;  /* 0x000000032e007221 */ /* 0x000fe20000010000 */
[----:B------:R-:W-:-:S03]  /*a640*/  FADD.FTZ R3, R132, R2 ;  /* 0x0000000284037221 */ /* 0x000fc60000010000 */
[----:B------:R-:W-:Y:S01]  /*a650*/  FADD.FTZ R2, R47, R0 ;  /* 0x000000002f027221 */ /* 0x000fe20000010000 */
[----:B------:R-:W-:Y:S02]  /*a660*/  @!P5 HFMA2.BF16_V2 R90, -RZ.H0_H0, RZ.H0_H0, -R189.H0_H0 ;  /* 0x200000ffff5ad231 */ /* 0x000fe400003409bd */
[----:B------:R-:W-:Y:S01]  /*a670*/  IMAD.MOV.U32 R66, RZ, RZ, R20 ;  /* 0x000000ffff427224 */ /* 0x000fe200078e0014 */
[----:B------:R-:W-:Y:S01]  /*a680*/  MUFU.EX2 R5, R81 ;  /* 0x0000005100057308 */ /* 0x000fe20000000800 */
[----:B------:R-:W-:Y:S01]  /*a690*/  FADD.FTZ R9, R9, R2 ;  /* 0x0000000209097221 */ /* 0x000fe20000010000 */
[----:B------:R-:W-:Y:S01]  /*a6a0*/  @!P5 PRMT R189, R90, 0x5410, RZ ;  /* 0x000054105abdd816 */ /* 0x000fe200000000ff */
[----:B------:R-:W-:Y:S01]  /*a6b0*/  IMAD.MOV.U32 R90, RZ, RZ, R21 ;  /* 0x000000ffff5a7224 */ /* 0x000fe200078e0015 */
[----:B------:R-:W1:Y:S01]  /*a6c0*/  MUFU.EX2 R4, R87 ;  /* 0x0000005700047308 */ /* 0x000e620000000800 */
        /* <DEDUP_REMOVED lines=8> */
[----:B-1----:R-:W-:Y:S01]  /*a750*/  FADD.FTZ R12, R5, R4 ;  /* 0x00000004050c7221 */ /* 0x002fe20000010000 */
[----:B------:R-:W-:Y:S01]  /*a760*/  F2FP.BF16.F32.PACK_AB R8, R4, R5 ;  /* 0x000000050408723e */ /* 0x000fe200000010ff */
[----:B------:R-:W-:-:S02]  /*a770*/  IMAD.MOV.U32 R127, RZ, RZ, R91 ;  /* 0x000000ffff7f7224 */ /* 0x000fc400078e005b */
[----:B------:R-:W-:Y:S02]  /*a780*/  IMAD.MOV.U32 R91, RZ, RZ, R7 ;  /* 0x000000ffff5b7224 */ /* 0x000fe400078e0007 */
[----:B------:R-:W-:Y:S02]  /*a790*/  @!P4 HFMA2.BF16_V2 R100, -RZ.H0_H0, RZ.H0_H0, -R182.H0_H0 ;  /* 0x200000ffff64c231 */ /* 0x000fe400003409b6 */
[----:B----4-:R-:W-:-:S04]  /*a7a0*/  VIADD R0, R238, 0x4 ;  /* 0x00000004ee007836 */ /* 0x010fc80000000000 */
[----:B------:R-:W-:-:S05]  /*a7b0*/  IMAD.WIDE.U32 R130, R0, -0x326172a9, RZ ;  /* 0xcd9e8d5700827825 */ /* 0x000fca00078e00ff */
[----:B--2---:R-:W-:Y:S02]  /*a7c0*/  LOP3.LUT R0, R147, UR26, R131, 0x96, !PT ;  /* 0x0000001a93007c12 */ /* 0x004fe4000f8e9683 */
[----:B------:R-:W-:-:S03]  /*a7d0*/  LOP3.LUT R2, R130, UR7, R17, 0x96, !PT ;  /* 0x0000000782027c12 */ /* 0x000fc6000f8e9611 */
        /* <DEDUP_REMOVED lines=8> */
[----:B------:R-:W-:-:S05]  /*a860*/  IMAD.WIDE.U32 R4, R4, -0x2daee0ad, RZ ;  /* 0xd2511f5304047825 */ /* 0x000fca00078e00ff */
[----:B------:R-:W-:Y:S01]  /*a870*/  LOP3.LUT R5, R2, UR14, R5, 0x96, !PT ;  /* 0x0000000e02057c12 */ /* 0x000fe2000f8e9605 */
[----:B------:R-:W-:-:S05]  /*a880*/  IMAD.WIDE.U32 R2, R3, -0x2daee0ad, RZ ;  /* 0xd2511f5303027825 */ /* 0x000fca00078e00ff */
[----:B------:R-:W-:Y:S01]  /*a890*/  LOP3.LUT R3, R4, UR11, R3, 0x96, !PT ;  /* 0x0000000b04037c12 */ /* 0x000fe2000f8e9603 */
[----:B------:R-:W-:-:S05]  /*a8a0*/  IMAD.WIDE.U32 R4, R5, -0x326172a9, RZ ;  /* 0xcd9e8d5705047825 */ /* 0x000fca00078e00ff */
[----:B------:R-:W-:-:S05]  /*a8b0*/  LOP3.LUT R6, R6, UR13, R5, 0x96, !PT ;  /* 0x0000000d06067c12 */ /* 0x000fca000f8e9605 */
[----:B------:R-:W-:Y:S01]  /*a8c0*/  IMAD.WIDE.U32 R6, R6, -0x2daee0ad, RZ ;  /* 0xd2511f5306067825 */ /* 0x000fe200078e00ff */
[----:B------:R-:W-:-:S04]  /*a8d0*/  @!P4 PRMT R182, R100, 0x5410, RZ ;  /* 0x0000541064b6c816 */ /* 0x000fc800000000ff */
[----:B------:R-:W-:Y:S01]  /*a8e0*/  LOP3.LUT R0, R2, UR9, R7, 0x96, !PT ;  /* 0x0000000902007c12 */ /* 0x000fe2000f8e9607 */
[----:B------:R-:W-:Y:S02]  /*a8f0*/  IMAD.MOV.U32 R100, RZ, RZ, R77 ;  /* 0x000000ffff647224 */ /* 0x000fe400078e004d */
[----:B------:R-:W-:Y:S02]  /*a900*/  IMAD.MOV.U32 R47, RZ, RZ, R19 ;  /* 0x000000ffff2f7224 */ /* 0x000fe400078e0013 */
[----:B------:R-:W-:Y:S02]  /*a910*/  IMAD.MOV.U32 R77, RZ, RZ, R18 ;  /* 0x000000ffff4d7224 */ /* 0x000fe400078e0012 */
[----:B------:R-:W-:-:S04]  /*a920*/  IMAD.WIDE.U32 R2, R3, -0x326172a9, RZ ;  /* 0xcd9e8d5703027825 */ /* 0x000fc800078e00ff */
[----:B------:R-:W-:-:S04]  /*a930*/  IMAD.WIDE.U32 R18, R0, -0x326172a9, RZ ;  /* 0xcd9e8d5700127825 */ /* 0x000fc800078e00ff */
[----:B------:R-:W-:Y:S02]  /*a940*/  @!P2 HFMA2.BF16_V2 R104, -RZ.H0_H0, RZ.H0_H0, -R176.H0_H0 ;  /* 0x200000ffff68a231 */ /* 0x000fe400003409b0 */
[----:B------:R-:W-:Y:S01]  /*a950*/  IMAD.MOV.U32 R81, RZ, RZ, R24 ;  /* 0x000000ffff517224 */ /* 0x000fe200078e0018 */
[----:B------:R-:W-:Y:S01]  /*a960*/  LOP3.LUT R24, R2, UR8, R19, 0x96, !PT ;  /* 0x0000000802187c12 */ /* 0x000fe2000f8e9613 */
[----:B------:R-:W-:Y:S01]  /*a970*/  IMAD.MOV.U32 R57, RZ, RZ, R220 ;  /* 0x000000ffff397224 */ /* 0x000fe200078e00dc */
[----:B------:R-:W-:Y:S02]  /*a980*/  PRMT R220, R176, 0x5410, R177 ;  /* 0x00005410b0dc7816 */ /* 0x000fe400000000b1 */
[----:B------:R-:W-:Y:S02]  /*a990*/  LOP3.LUT R0, R24, 0xff, RZ, 0xc0, !PT ;  /* 0x000000ff18007812 */ /* 0x000fe400078ec0ff */
[----:B------:R-:W-:Y:S02]  /*a9a0*/  @!P2 PRMT R176, R104, 0x5410, RZ ;  /* 0x0000541068b0a816 */ /* 0x000fe400000000ff */
[----:B------:R-:W-:-:S02]  /*a9b0*/  ISETP.LE.U32.AND P2, PT, R0, UR4, PT ;  /* 0x0000000400007c0c */ /* 0x000fc4000bf43070 */
[----:B------:R-:W-:Y:S01]  /*a9c0*/  LOP3.LUT R0, R24, 0xffff, RZ, 0xc0, !PT ;  /* 0x0000ffff18007812 */ /* 0x000fe200078ec0ff */
[----:B------:R-:W-:-:S03]  /*a9d0*/  @P0 HFMA2.BF16_V2 R105, -RZ.H0_H0, RZ.H0_H0, -R174.H0_H0 ;  /* 0x200000ffff690231 */ /* 0x000fc600003409ae */
[----:B------:R-:W-:Y:S01]  /*a9e0*/  SHF.R.U32.HI R0, RZ, 0x8, R0 ;  /* 0x00000008ff007819 */ /* 0x000fe20000011600 */
[----:B------:R-:W-:Y:S02]  /*a9f0*/  IMAD.MOV.U32 R65, RZ, RZ, R56 ;  /* 0x000000ffff417224 */ /* 0x000fe400078e0038 */
[----:B------:R-:W-:Y:S01]  /*aa00*/  IMAD.MOV.U32 R56, RZ, RZ, R205 ;  /* 0x000000ffff387224 */ /* 0x000fe200078e00cd */
[----:B------:R-:W-:Y:S02]  /*aa10*/  LOP3.LUT R0, R0, 0xffff, RZ, 0xc0, !PT ;  /* 0x0000ffff00007812 */ /* 0x000fe400078ec0ff */
[----:B------:R-:W-:Y:S02]  /*aa20*/  PRMT R205, R175, 0x5410, R174 ;  /* 0x00005410afcd7816 */ /* 0x000fe400000000ae */
[----:B------:R-:W-:Y:S02]  /*aa30*/  @P0 PRMT R174, R105, 0x5410, RZ ;  /* 0x0000541069ae0816 */ /* 0x000fe400000000ff */
[----:B------:R-:W-:-:S02]  /*aa40*/  ISETP.LE.U32.AND P0, PT, R0, UR4, PT ;  /* 0x0000000400007c0c */ /* 0x000fc4000bf03070 */
[----:B------:R-:W-:Y:S01]  /*aa50*/  PRMT R0, R24, 0x7632, R0 ;  /* 0x0000763218007816 */ /* 0x000fe20000000000 */
[----:B------:R-:W-:Y:S01]  /*aa60*/  @P3 HFMA2.BF16_V2 R103, -RZ.H0_H0, RZ.H0_H0, -R177.H0_H0 ;  /* 0x200000ffff673231 */ /* 0x000fe200003409b1 */
[----:B------:R-:W-:Y:S02]  /*aa70*/  LOP3.LUT R4, R4, UR10, R3, 0x96, !PT ;  /* 0x0000000a04047c12 */ /* 0x000fe4000f8e9603 */
[----:B------:R-:W-:Y:S01]  /*aa80*/  LOP3.LUT R0, R0, 0xff, RZ, 0xc0, !PT ;  /* 0x000000ff00007812 */ /* 0x000fe200078ec0ff */
[----:B------:R-:W-:Y:S01]  /*aa90*/  IMAD.MOV.U32 R48, RZ, RZ, R65 ;  /* 0x000000ffff307224 */ /* 0x000fe200078e0041 */
[----:B------:R-:W-:Y:S01]  /*aaa0*/  @P3 PRMT R177, R103, 0x5410, RZ ;  /* 0x0000541067b13816 */ /* 0x000fe200000000ff */
[----:B------:R-:W-:Y:S01]  /*aab0*/  IMAD.MOV.U32 R103, RZ, RZ, R76 ;  /* 0x000000ffff677224 */ /* 0x000fe200078e004c */
[----:B------:R-:W-:Y:S01]  /*aac0*/  ISETP.LE.U32.AND P5, PT, R0, UR4, PT ;  /* 0x0000000400007c0c */ /* 0x000fe2000bfa3070 */
[----:B------:R-:W-:Y:S02]  /*aad0*/  IMAD.MOV.U32 R76, RZ, RZ, R23 ;  /* 0x000000ffff4c7224 */ /* 0x000fe400078e0017 */
        /* <DEDUP_REMOVED lines=12> */
[----:B------:R-:W-:Y:S02]  /*aba0*/  @P1 PRMT R175, R106, 0x5410, RZ ;  /* 0x000054106aaf1816 */ /* 0x000fe400000000ff */
[----:B------:R-:W-:Y:S02]  /*abb0*/  PRMT R28, R8, 0x7610, R28 ;  /* 0x00007610081c7816 */ /* 0x000fe4000000001c */
[----:B------:R-:W-:Y:S02]  /*abc0*/  ISETP.LE.U32.AND P1, PT, R0, UR4, PT ;  /* 0x0000000400007c0c */ /* 0x000fe4000bf23070 */
[----:B------:R-:W-:Y:S01]  /*abd0*/  SHF.R.U32.HI R0, RZ, 0x18, R24 ;  /* 0x00000018ff007819 */ /* 0x000fe20000011618 */
[----:B------:R-:W-:Y:S01]  /*abe0*/  @!P2 HFMA2.BF16_V2 R109, -RZ.H0_H0, RZ.H0_H0, -R28.H0_H0 ;  /* 0x200000ffff6da231 */ /* 0x000fe2000034091c */
[----:B------:R-:W-:Y:S01]  /*abf0*/  PRMT R27, R8, 0x7632, R27 ;  /* 0x00007632081b7816 */ /* 0x000fe2000000001b */
[----:B-1----:R-:W-:Y:S01]  /*ac00*/  FADD.FTZ R5, R3, R2 ;  /* 0x0000000203057221 */ /* 0x002fe20000010000 */
[----:B------:R-:W-:Y:S01]  /*ac10*/  F2FP.BF16.F32.PACK_AB R2, R2, R3 ;  /* 0x000000030202723e */ /* 0x000fe200000010ff */
[----:B------:R-:W1:Y:S01]  /*ac20*/  MUFU.EX2 R4, R113 ;  /* 0x0000007100047308 */ /* 0x000e620000000800 */
[----:B------:R-:W-:-:S02]  /*ac30*/  ISETP.LE.U32.AND P3, PT, R0, UR4, PT ;  /* 0x0000000400007c0c */ /* 0x000fc4000bf63070 */
[----:B------:R-:W-:Y:S01]  /*ac40*/  PRMT R0, R18, 0x7771, RZ ;  /* 0x0000777112007816 */ /* 0x000fe200000000ff */
[----:B------:R-:W2:Y:S01]  /*ac50*/  MUFU.EX2 R3, R116 ;  /* 0x0000007400037308 */ /* 0x000ea20000000800 */
[----:B------:R-:W-:Y:S02]  /*ac60*/  PRMT R69, R28, 0x5410, R27 ;  /* 0x000054101c457816 */ /* 0x000fe4000000001b */
[----:B------:R-:W-:Y:S02]  /*ac70*/  @!P2 PRMT R28, R109, 0x5410, RZ ;  /* 0x000054106d1ca816 */ /* 0x000fe400000000ff */
[----:B------:R-:W-:Y:S02]  /*ac80*/  ISETP.GT.U32.AND P2, PT, R0, UR4, PT ;  /* 0x0000000400007c0c */ /* 0x000fe4000bf44070 */
[----:B------:R-:W-:Y:S01]  /*ac90*/  PRMT R0, R23, 0x7632, R0 ;  /* 0x0000763217007816 */ /* 0x000fe20000000000 */
[----:B------:R-:W-:-:S03]  /*aca0*/  @!P0 HFMA2.BF16_V2 R107, -RZ.H0_H0, RZ.H0_H0, -R27.H0_H0 ;  /* 0x200000ffff6b8231 */ /* 0x000fc6000034091b */
[----:B------:R-:W-:Y:S02]  /*acb0*/  LOP3.LUT R0, R0, 0xff, RZ, 0xc0, !PT ;  /* 0x000000ff00007812 */ /* 0x000fe400078ec0ff */
[----:B------:R-:W-:Y:S02]  /*acc0*/  @!P0 PRMT R27, R107, 0x5410, RZ ;  /* 0x000054106b1b8816 */ /* 0x000fe400000000ff */
[C---:B------:R-:W-:Y:S02]  /*acd0*/  PRMT R19, R2.reuse, 0x7610, R19 ;  /* 0x0000761002137816 */ /* 0x040fe40000000013 */
[----:B------:R-:W-:Y:S01]  /*ace0*/  PRMT R17, R2, 0x7632, R17 ;  /* 0x0000763202117816 */ /* 0x000fe20000000011 */
[----:B-1----:R-:W-:Y:S01]  /*acf0*/  FADD.FTZ R2, R4, R12 ;  /* 0x0000000c04027221 */ /* 0x002fe20000010000 */
[----:B------:R-:W-:Y:S02]  /*ad00*/  ISETP.LE.U32.AND P0, PT, R0, UR4, PT ;  /* 0x0000000400007c0c */ /* 0x000fe4000bf03070 */
[----:B--2---:R-:W-:-:S02]  /*ad10*/  F2FP.BF16.F32.PACK_AB R0, R3, R4 ;  /* 0x000000040300723e */ /* 0x004fc400000010ff */
[----:B------:R-:W1:Y:S01]  /*ad20*/  MUFU.EX2 R4, R110 ;  /* 0x0000006e00047308 */ /* 0x000e620000000800 */
[----:B------:R-:W-:-:S03]  /*ad30*/  FADD.FTZ R8, R3, R2 ;  /* 0x0000000203087221 */ /* 0x000fc60000010000 */
[----:B------:R-:W2:Y:S01]  /*ad40*/  MUFU.EX2 R3, R111 ;  /* 0x0000006f00037308 */ /* 0x000ea20000000800 */
[C---:B------:R-:W-:Y:S02]  /*ad50*/  PRMT R142, R0.reuse, 0x7610, R142 ;  /* 0x00007610008e7816 */ /* 0x040fe4000000008e */
[----:B------:R-:W-:Y:S01]  /*ad60*/  PRMT R143, R0, 0x7632, R143 ;  /* 0x00007632008f7816 */ /* 0x000fe2000000008f */
[----:B------:R-:W-:Y:S02]  /*ad70*/  IMAD.MOV.U32 R0, RZ, RZ, R22 ;  /* 0x000000ffff007224 */ /* 0x000fe400078e0016 */
[----:B------:R-:W-:Y:S01]  /*ad80*/  @!P3 HFMA2.BF16_V2 R112, -RZ.H0_H0, RZ.H0_H0, -R17.H0_H0 ;  /* 0x200000ffff70b231 */ /* 0x000fe20000340911 */
[----:B------:R-:W-:Y:S02]  /*ad90*/  PRMT R67, R19, 0x5410, R17 ;  /* 0x0000541013437816 */ /* 0x000fe40000000011 */
[----:B------:R-:W-:Y:S01]  /*ada0*/  LOP3.LUT R0, R0, 0xff, RZ, 0xc0, !PT ;  /* 0x000000ff00007812 */ /* 0x000fe200078ec0ff */
[----:B-1----:R-:W-:Y:S01]  /*adb0*/  FADD.FTZ R2, R4, R5 ;  /* 0x0000000504027221 */ /* 0x002fe20000010000 */
[----:B------:R-:W-:Y:S01]  /*adc0*/  @!P5 HFMA2.BF16_V2 R117, -RZ.H0_H0, RZ.H0_H0, -R19.H0_H0 ;  /* 0x200000ffff75d231 */ /* 0x000fe20000340913 */
[----:B------:R-:W-:-:S02]  /*add0*/  @!P3 PRMT R17, R112, 0x5410, RZ ;  /* 0x000054107011b816 */ /* 0x000fc400000000ff */
[----:B------:R-:W-:Y:S01]  /*ade0*/  ISETP.LE.U32.AND P3, PT, R0, UR4, PT ;  /* 0x0000000400007c0c */ /* 0x000fe2000bf63070 */
[C---:B--2---:R-:W-:Y:S01]  /*adf0*/  FADD.FTZ R5, R3.reuse, R2 ;  /* 0x0000000203057221 */ /* 0x044fe20000010000 */
        /* <DEDUP_REMOVED lines=8> */
[----:B------:R-:W-:Y:S01]  /*ae80*/  IMAD.MOV.U32 R116, RZ, RZ, R66 ;  /* 0x000000ffff747224 */ /* 0x000fe200078e0042 */
[----:B------:R-:W-:Y:S01]  /*ae90*/  PRMT R66, R142, 0x5410, R143 ;  /* 0x000054108e427816 */ /* 0x000fe2000000008f */
[----:B------:R-:W-:Y:S01]  /*aea0*/  @P2 HFMA2.BF16_V2 R119, -RZ.H0_H0, RZ.H0_H0, -R143.H0_H0 ;  /* 0x200000ffff772231 */ /* 0x000fe2000034098f */
[----:B------:R-:W-:-:S02]  /*aeb0*/  @!P4 PRMT R142, R120, 0x5410, RZ ;  /* 0x00005410788ec816 */ /* 0x000fc400000000ff */
[----:B------:R-:W-:Y:S02]  /*aec0*/  ISETP.GT.U32.AND P4, PT, R0, UR4, PT ;  /* 0x0000000400007c0c */ /* 0x000fe4000bf84070 */
[----:B------:R-:W-:Y:S01]  /*aed0*/  LOP3.LUT R0, R23, 0xff, RZ, 0xc0, !PT ;  /* 0x000000ff17007812 */ /* 0x000fe200078ec0ff */
[----:B------:R-:W4:Y:S01]  /*aee0*/  MUFU.EX2 R7, R114 ;  /* 0x0000007200077308 */ /* 0x000f220000000800 */
[----:B------:R-:W-:Y:S02]  /*aef0*/  @P2 PRMT R143, R119, 0x5410, RZ ;  /* 0x00005410778f2816 */ /* 0x000fe400000000ff */
[----:B------:R-:W-:Y:S01]  /*af00*/  ISETP.LE.U32.AND P2, PT, R0, UR4, PT ;  /* 0x0000000400007c0c */ /* 0x000fe2000bf43070 */
[----:B-1----:R-:W-:Y:S01]  /*af10*/  FADD.FTZ R0, R4, R8 ;  /* 0x0000000804007221 */ /* 0x002fe20000010000 */
[----:B------:R-:W1:Y:S01]  /*af20*/  MUFU.EX2 R6, R115 ;  /* 0x0000007300067308 */ /* 0x000e620000000800 */
[----:B------:R-:W-:Y:S02]  /*af30*/  FADD.FTZ R10, R35, R10 ;  /* 0x0000000a230a7221 */ /* 0x000fe40000010000 */
[C---:B--2---:R-:W-:Y:S01]  /*af40*/  FADD.FTZ R12, R3.reuse, R0 ;  /* 0x00000000030c7221 */ /* 0x044fe20000010000 */
[----:B------:R-:W-:Y:S01]  /*af50*/  F2FP.BF16.F32.PACK_AB R0, R3, R4 ;  /* 0x000000040300723e */ /* 0x000fe200000010ff */
[----:B------:R-:W2:Y:S03]  /*af60*/  MUFU.EX2 R35, R118 ;  /* 0x0000007600237308 */ /* 0x000ea60000000800 */
[----:B------:R-:W-:Y:S01]  /*af70*/  PRMT R140, R0, 0x7610, R140 ;  /* 0x00007610008c7816 */ /* 0x000fe2000000008c */
[----:B------:R-:W3:Y:S01]  /*af80*/  MUFU.EX2 R16, R162 ;  /* 0x000000a200107308 */ /* 0x000ee20000000800 */
[----:B------:R-:W-:-:S02]  /*af90*/  PRMT R139, R2, 0x7610, R139 ;  /* 0x00007610028b7816 */ /* 0x000fc4000000008b */
[----:B------:R-:W-:Y:S01]  /*afa0*/  PRMT R133, R2, 0x7632, R133 ;  /* 0x0000763202857816 */ /* 0x000fe20000000085 */
[----:B----4-:R-:W-:Y:S01]  /*afb0*/  FADD.FTZ R2, R7, R5 ;  /* 0x0000000507027221 */ /* 0x010fe20000010000 */
[----:B------:R-:W-:Y:S01]  /*afc0*/  PRMT R138, R0, 0x7632, R138 ;  /* 0x00007632008a7816 */ /* 0x000fe2000000008a */
[----:B------:R-:W-:Y:S01]  /*afd0*/  @!P2 HFMA2.BF16_V2 R129, -RZ.H0_H0, RZ.H0_H0, -R140.H0_H0 ;  /* 0x200000ffff81a231 */ /* 0x000fe2000034098c */
[----:B------:R-:W4:Y:S01]  /*afe0*/  MUFU.EX2 R60, R161 ;  /* 0x000000a1003c7308 */ /* 0x000f220000000800 */
[C---:B-1----:R-:W-:Y:S01]  /*aff0*/  F2FP.BF16.F32.PACK_AB R0, R6.reuse, R7 ;  /* 0x000000070600723e */ /* 0x042fe200000010ff */
[----:B------:R-:W-:Y:S02]  /*b000*/  IMAD.MOV.U32 R125, RZ, RZ, R45 ;  /* 0x000000ffff7d7224 */ /* 0x000fe400078e002d */
[----:B------:R-:W-:Y:S01]  /*b010*/  FADD.FTZ R3, R6, R2 ;  /* 0x0000000206037221 */ /* 0x000fe20000010000 */
[----:B------:R-:W-:Y:S01]  /*b020*/  PRMT R45, R140, 0x5410, R138 ;  /* 0x000054108c2d7816 */ /* 0x000fe2000000008a */
[----:B------:R-:W1:Y:S01]  /*b030*/  MUFU.EX2 R157, R157 ;  /* 0x0000009d009d7308 */ /* 0x000e620000000800 */
[----:B------:R-:W-:-:S02]  /*b040*/  @!P2 PRMT R140, R129, 0x5410, RZ ;  /* 0x00005410818ca816 */ /* 0x000fc400000000ff */
[C---:B------:R-:W-:Y:S02]  /*b050*/  PRMT R132, R0.reuse, 0x7610, R132 ;  /* 0x0000761000847816 */ /* 0x040fe40000000084 */
[----:B------:R-:W-:Y:S01]  /*b060*/  PRMT R129, R0, 0x7632, R129 ;  /* 0x0000763200817816 */ /* 0x000fe20000000081 */
[----:B--2---:R-:W-:Y:S01]  /*b070*/  FADD.FTZ R0, R35, R3 ;  /* 0x0000000323007221 */ /* 0x004fe20000010000 */
[----:B------:R-:W-:Y:S02]  /*b080*/  IMAD.MOV.U32 R117, RZ, RZ, R77 ;  /* 0x000000ffff757224 */ /* 0x000fe400078e004d */
[----:B------:R-:W2:Y:S01]  /*b090*/  MUFU.EX2 R77, R155 ;  /* 0x0000009b004d7308 */ /* 0x000ea20000000800 */
[----:B------:R-:W-:Y:S02]  /*b0a0*/  IMAD.MOV.U32 R59, RZ, RZ, R90 ;  /* 0x000000ffff3b7224 */ /* 0x000fe400078e005a */
[----:B---3--:R-:W-:Y:S01]  /*b0b0*/  FADD.FTZ R0, R16, R0 ;  /* 0x0000000010007221 */ /* 0x008fe20000010000 */
[----:B------:R-:W-:-:S02]  /*b0c0*/  IMAD.MOV.U32 R90, RZ, RZ, R76 ;  /* 0x000000ffff5a7224 */ /* 0x000fc400078e004c */
[----:B------:R-:W3:Y:S01]  /*b0d0*/  MUFU.EX2 R76, R153 ;  /* 0x00000099004c7308 */ /* 0x000ee20000000800 */
[----:B----4-:R-:W-:-:S03]  /*b0e0*/  FADD.FTZ R0, R60, R0 ;  /* 0x000000003c007221 */ /* 0x010fc60000010000 */
[----:B------:R-:W4:Y:S01]  /*b0f0*/  MUFU.EX2 R4, R151 ;  /* 0x0000009700047308 */ /* 0x000f220000000800 */
[----:B-1----:R-:W-:-:S03]  /*b100*/  FADD.FTZ R0, R157, R0 ;  /* 0x000000009d007221 */ /* 0x002fc60000010000 */
[----:B------:R-:W1:Y:S01]  /*b110*/  MUFU.EX2 R3, R148 ;  /* 0x0000009400037308 */ /* 0x000e620000000800 */
[----:B--2---:R-:W-:Y:S01]  /*b120*/  FADD.FTZ R0, R77, R0 ;  /* 0x000000004d007221 */ /* 0x004fe20000010000 */
[----:B------:R-:W-:Y:S01]  /*b130*/  @P4 HFMA2.BF16_V2 R123, -RZ.H0_H0, RZ.H0_H0, -R133.H0_H0 ;  /* 0x200000ffff7b4231 */ /* 0x000fe20000340985 */
[----:B------:R-:W-:Y:S02]  /*b140*/  SHF.R.U32.HI R2, RZ, 0x18, R23 ;  /* 0x00000018ff027819 */ /* 0x000fe40000011617 */
[----:B------:R-:W-:Y:S01]  /*b150*/  PRMT R46, R139, 0x5410, R133 ;  /* 0x000054108b2e7816 */ /* 0x000fe20000000085 */
[----:B---3--:R-:W-:Y:S01]  /*b160*/  FADD.FTZ R0, R76, R0 ;  /* 0x000000004c007221 */ /* 0x008fe20000010000 */
[----:B------:R-:W-:Y:S01]  /*b170*/  @P4 PRMT R133, R123, 0x5410, RZ ;  /* 0x000054107b854816 */ /* 0x000fe200000000ff */
[----:B------:R-:W-:Y:S01]  /*b180*/  FADD.FTZ R11, R11, R9 ;  /* 0x000000090b0b7221 */ /* 0x000fe20000010000 */
[----:B------:R-:W-:Y:S01]  /*b190*/  ISETP.LE.U32.AND P4, PT, R2, UR4, PT ;  /* 0x0000000402007c0c */ /* 0x000fe2000bf83070 */
[----:B------:R-:W-:Y:S01]  /*b1a0*/  FADD.FTZ R2, R14, R10 ;  /* 0x0000000a0e027221 */ /* 0x000fe20000010000 */
[----:B------:R-:W-:Y:S01]  /*b1b0*/  LOP3.LUT R8, R130, UR7, R89, 0x96, !PT ;  /* 0x0000000782087c12 */ /* 0x000fe2000f8e9659 */
[----:B----4-:R-:W-:Y:S01]  /*b1c0*/  FADD.FTZ R0, R4, R0 ;  /* 0x0000000004007221 */ /* 0x010fe20000010000 */
[----:B------:R-:W-:Y:S01]  /*b1d0*/  FADD.FTZ R11, R13, R11 ;  /* 0x0000000b0d0b7221 */ /* 0x000fe20000010000 */
[----:B------:R-:W-:Y:S01]  /*b1e0*/  LOP3.LUT R9, R88, UR17, R33, 0x96, !PT ;  /* 0x0000001158097c12 */ /* 0x000fe2000f8e9621 */
[----:B------:R-:W-:Y:S01]  /*b1f0*/  FADD.FTZ R13, R39, R2 ;  /* 0x00000002270d7221 */ /* 0x000fe20000010000 */
[C---:B-1----:R-:W-:Y:S01]  /*b200*/  FADD.FTZ R10, R3.reuse, R0 ;  /* 0x00000000030a7221 */ /* 0x042fe20000010000 */
[----:B------:R-:W-:Y:S01]  /*b210*/  F2FP.BF16.F32.PACK_AB R97, R3, R4 ;  /* 0x000000040361723e */ /* 0x000fe200000010ff */
[----:B------:R-:W-:-:S02]  /*b220*/  IMAD.MOV.U32 R88, RZ, RZ, R20 ;  /* 0x000000ffff587224 */ /* 0x000fc400078e0014 */
[----:B------:R-:W-:-:S05]  /*b230*/  IMAD.WIDE.U32 R2, R8, -0x2daee0ad, RZ ;  /* 0xd2511f5308027825 */ /* 0x000fca00078e00ff */
[----:B------:R-:W-:Y:S01]  /*b240*/  LOP3.LUT R6, R88, UR16, R3, 0x96, !PT ;  /* 0x0000001058067c12 */ /* 0x000fe2000f8e9603 */
[----:B------:R-:W-:-:S04]  /*b250*/  IMAD.WIDE.U32 R4, R9, -0x2daee0ad, RZ ;  /* 0xd2511f5309047825 */ /* 0x000fc800078e00ff */
[----:B------:R-:W-:Y:S01]  /*b260*/  IMAD.WIDE.U32 R6, R6, -0x326172a9, RZ ;  /* 0xcd9e8d5706067825 */ /* 0x000fe200078e00ff */
[----:B------:R-:W-:-:S04]  /*b270*/  LOP3.LUT R5, R2, UR14, R5, 0x96, !PT ;  /* 0x0000000e02057c12 */ /* 0x000fc8000f8e9605 */
[----:B------:R-:W-:-:S05]  /*b280*/  LOP3.LUT R3, R32, UR15, R7, 0x96, !PT ;  /* 0x0000000f20037c12 */ /* 0x000fca000f8e9607 */
[----:B------:R-:W-:-:S05]  /*b290*/  IMAD.WIDE.U32 R2, R3, -0x2daee0ad, RZ ;  /* 0xd2511f5303027825 */ /* 0x000fca00078e00ff */
[----:B------:R-:W-:Y:S01]  /*b2a0*/  LOP3.LUT R3, R4, UR11, R3, 0x96, !PT ;  /* 0x0000000b04037c12 */ /* 0x000fe2000f8e9603 */
[----:B------:R-:W-:-:S05]  /*b2b0*/  IMAD.WIDE.U32 R4, R5, -0x326172a9, RZ ;  /* 0xcd9e8d5705047825 */ /* 0x000fca00078e00ff */
[----:B------:R-:W-:-:S05]  /*b2c0*/  LOP3.LUT R6, R6, UR13, R5, 0x96, !PT ;  /* 0x0000000d06067c12 */ /* 0x000fca000f8e9605 */
[----:B------:R-:W-:Y:S01]  /*b2d0*/  IMAD.WIDE.U32 R6, R6, -0x2daee0ad, RZ ;  /* 0xd2511f5306067825 */ /* 0x000fe200078e00ff */
[----:B------:R-:W-:Y:S04]  /*b2e0*/  STL [R1+0x32c], R186 ;  /* 0x00032cba01007387 */ /* 0x000fe80000100800 */
[----:B------:R-:W-:Y:S01]  /*b2f0*/  LOP3.LUT R0, R2, UR9, R7, 0x96, !PT ;  /* 0x0000000902007c12 */ /* 0x000fe2000f8e9607 */
[----:B------:R1:W2:Y:S01]  /*b300*/  LDL.LU R224, [R1+0x3a8] ;  /* 0x0003a80001e07983 */ /* 0x0002a20000300800 */
[----:B------:R-:W-:-:S03]  /*b310*/  IMAD.MOV.U32 R89, RZ, RZ, R21 ;  /* 0x000000ffff597224 */ /* 0x000fc600078e0015 */
[----:B------:R1:W3:Y:S01]  /*b320*/  LDL.LU R225, [R1+0x3a4] ;  /* 0x0003a40001e17983 */ /* 0x0002e20000300800 */
[----:B------:R-:W-:-:S03]  /*b330*/  IMAD.WIDE.U32 R2, R3, -0x326172a9, RZ ;  /* 0xcd9e8d5703027825 */ /* 0x000fc600078e00ff */
[----:B------:R1:W4:Y:S04]  /*b340*/  LDL.LU R247, [R1+0x3a0] ;  /* 0x0003a00001f77983 */ /* 0x0003280000300800 */
[----:B------:R1:W-:Y:S01]  /*b350*/  STL.64 [R1+0x88], R20 ;  /* 0x0000881401007387 */ /* 0x0003e20000100a00 */
[----:B------:R-:W-:Y:S02]  /*b360*/  IMAD.MOV.U32 R106, RZ, RZ, R25 ;  /* 0x000000ffff6a7224 */ /* 0x000fe400078e0019 */
[----:B------:R-:W-:Y:S02]  /*b370*/  @P5 HFMA2.BF16_V2 R126, -RZ.H0_H0, RZ.H0_H0, -R139.H0_H0 ;  /* 0x200000ffff7e5231 */ /* 0x000fe4000034098b */
[----:B------:R-:W-:Y:S02]  /*b380*/  @!P4 HFMA2.BF16_V2 R141, -RZ.H0_H0, RZ.H0_H0, -R129.H0_H0 ;  /* 0x200000ffff8dc231 */ /* 0x000fe40000340981 */
[----:B------:R-:W-:Y:S01]  /*b390*/  IMAD.MOV.U32 R98, RZ, RZ, R65 ;  /* 0x000000ffff627224 */ /* 0x000fe200078e0041 */
[----:B------:R-:W-:Y:S01]  /*b3a0*/  LOP3.LUT R4, R4, UR10, R3, 0x96, !PT ;  /* 0x0000000a04047c12 */ /* 0x000fe2000f8e9603 */
[----:B------:R-:W-:-:S02]  /*b3b0*/  IMAD.MOV.U32 R102, RZ, RZ, R54 ;  /* 0x000000ffff667224 */ /* 0x000fc400078e0036 */
[----:B-1----:R-:W-:-:S04]  /*b3c0*/  IMAD.WIDE.U32 R20, R0, -0x326172a9, RZ ;  /* 0xcd9e8d5700147825 */ /* 0x002fc800078e00ff */
[----:B------:R-:W-:Y:S01]  /*b3d0*/  IMAD.MOV.U32 R104, RZ, RZ, R55 ;  /* 0x000000ffff687224 */ /* 0x000fe200078e0037 */
[----:B------:R-:W-:Y:S01]  /*b3e0*/  LOP3.LUT R25, R2, UR8, R21, 0x96, !PT ;  /* 0x0000000802197c12 */ /* 0x000fe2000f8e9615 */
[----:B------:R-:W-:Y:S02]  /*b3f0*/  @!P1 HFMA2.BF16_V2 R128, -RZ.H0_H0, RZ.H0_H0, -R138.H0_H0 ;  /* 0x200000ffff809231 */ /* 0x000fe4000034098a */
[----:B------:R-:W-:Y:S01]  /*b400*/  IMAD.MOV.U32 R119, RZ, RZ, R15 ;  /* 0x000000ffff777224 */ /* 0x000fe200078e000f */
[----:B------:R-:W-:Y:S01]  /*b410*/  MUFU.EX2 R14, R160 ;  /* 0x000000a0000e7308 */ /* 0x000fe20000000800 */
[----:B------:R-:W-:Y:S01]  /*b420*/  LOP3.LUT R0, R25, 0xffff, RZ, 0xc0, !PT ;  /* 0x0000ffff19007812 */ /* 0x000fe200078ec0ff */
[----:B------:R-:W-:Y:S02]  /*b430*/  IMAD.MOV.U32 R124, RZ, RZ, R29 ;  /* 0x000000ffff7c7224 */ /* 0x000fe400078e001d */
[----:B------:R-:W-:Y:S01]  /*b440*/  @!P0 HFMA2.BF16_V2 R146, -RZ.H0_H0, RZ.H0_H0, -R132.H0_H0 ;  /* 0x200000ffff928231 */ /* 0x000fe20000340984 */
[----:B------:R-:W-:Y:S01]  /*b450*/  MUFU.EX2 R39, R213 ;  /* 0x000000d500277308 */ /* 0x000fe20000000800 */
[----:B------:R-:W-:Y:S01]  /*b460*/  SHF.R.U32.HI R0, RZ, 0x8, R0 ;  /* 0x00000008ff007819 */ /* 0x000fe20000011600 */
[----:B------:R1:W4:Y:S03]  /*b470*/  LDL.LU.64 R226, [R1+0x398] ;  /* 0x0003980001e27983 */ /* 0x0003260000300a00 */
[----:B------:R-:W-:-:S02]  /*b480*/  LOP3.LUT R0, R0, 0xffff, RZ, 0xc0, !PT ;  /* 0x0000ffff00007812 */ /* 0x000fc400078ec0ff */
[----:B------:R-:W-:Y:S02]  /*b490*/  @P5 PRMT R139, R126, 0x5410, RZ ;  /* 0x000054107e8b5816 */ /* 0x000fe400000000ff */
[----:B------:R-:W-:Y:S02]  /*b4a0*/  ISETP.LE.U32.AND P5, PT, R0, UR4, PT ;  /* 0x0000000400007c0c */ /* 0x000fe4000bfa3070 */
[----:B------:R-:W-:Y:S02]  /*b4b0*/  PRMT R0, R25, 0x7632, R0 ;  /* 0x0000763219007816 */ /* 0x000fe40000000000 */
[----:B------:R-:W-:Y:S02]  /*b4c0*/  PRMT R65, R132, 0x5410, R129 ;  /* 0x0000541084417816 */ /* 0x000fe40000000081 */
[----:B------:R-:W-:Y:S02]  /*b4d0*/  LOP3.LUT R0, R0, 0xff, RZ, 0xc0, !PT ;  /* 0x000000ff00007812 */ /* 0x000fe400078ec0ff */
[----:B------:R-:W-:-:S02]  /*b4e0*/  @!P4 PRMT R129, R141, 0x5410, RZ ;  /* 0x000054108d81c816 */ /* 0x000fc400000000ff */
[----:B------:R-:W-:Y:S01]  /*b4f0*/  ISETP.LE.U32.AND P4, PT, R0, UR4, PT ;  /* 0x0000000400007c0c */ /* 0x000fe2000bf83070 */
[----:B------:R-:W-:Y:S02]  /*b500*/  IMAD.MOV.U32 R0, RZ, RZ, R20 ;  /* 0x000000ffff007224 */ /* 0x000fe400078e0014 */
[----:B------:R-:W-:-:S03]  /*b510*/  IMAD.WIDE.U32 R54, R4, -0x2daee0ad, RZ ;  /* 0xd2511f5304367825 */ /* 0x000fc600078e00ff */
[----:B------:R-:W-:Y:S02]  /*b520*/  LOP3.LUT R0, R0, 0xff, RZ, 0xc0, !PT ;  /* 0x000000ff00007812 */ /* 0x000fe400078ec0ff */
[----:B------:R-:W-:Y:S02]  /*b530*/  LOP3.LUT R55, R6, UR5, R55, 0x96, !PT ;  /* 0x0000000506377c12 */ /* 0x000fe4000f8e9637 */
[----:B------:R-:W-:Y:S02]  /*b540*/  ISETP.LE.U32.AND P2, PT, R0, UR4, PT ;  /* 0x0000000400007c0c */ /* 0x000fe4000bf43070 */
[----:B------:R-:W-:-:S04]  /*b550*/  LOP3.LUT R0, R55, 0xffff, RZ, 0xc0, !PT ;  /* 0x0000ffff37007812 */ /* 0x000fc800078ec0ff */
[----:B------:R-:W-:Y:S01]  /*b560*/  SHF.R.U32.HI R0, RZ, 0x8, R0 ;  /* 0x00000008ff007819 */ /* 0x000fe20000011600 */
[----:B------:R-:W1:Y:S03]  /*b570*/  MUFU.EX2 R15, R172 ;  /* 0x000000ac000f7308 */ /* 0x000e660000000800 */
[----:B------:R-:W-:Y:S02]  /*b580*/  LOP3.LUT R0, R0, 0xffff, RZ, 0xc0, !PT ;  /* 0x0000ffff00007812 */ /* 0x000fe400078ec0ff */
[----:B------:R-:W-:Y:S02]  /*b590*/  @!P1 PRMT R138, R128, 0x5410, RZ ;  /* 0x00005410808a9816 */ /* 0x000fe400000000ff */
[----:B------:R-:W-:Y:S02]  /*b5a0*/  ISETP.LE.U32.AND P1, PT, R0, UR4, PT ;  /* 0x0000000400007c0c */ /* 0x000fe4000bf23070 */
[----:B------:R-:W-:Y:S01]  /*b5b0*/  PRMT R0, R55, 0x7632, R0 ;  /* 0x0000763237007816 */ /* 0x000fe20000000000 */
[----:B------:R1:W1:Y:S03]  /*b5c0*/  MUFU.EX2 R29, R204 ;  /* 0x000000cc001d7308 */ /* 0x0002660000000800 */
[----:B------:R-:W-:Y:S01]  /*b5d0*/  LOP3.LUT R0, R0, 0xff, RZ, 0xc0, !PT ;  /* 0x000000ff00007812 */ /* 0x000fe200078ec0ff */
[----:B------:R1:W1:Y:S01]  /*b5e0*/  MUFU.EX2 R21, R173 ;  /* 0x000000ad00157308 */ /* 0x0002620000000800 */
[----:B------:R-:W-:Y:S01]  /*b5f0*/  @!P0 PRMT R132, R146, 0x5410, RZ ;  /* 0x0000541092848816 */ /* 0x000fe200000000ff */
[----:B------:R-:W-:Y:S01]  /*b600*/  IMAD.MOV.U32 R141, RZ, RZ, R117 ;  /* 0x000000ffff8d7224 */ /* 0x000fe200078e0075 */
[----:B------:R-:W-:Y:S01]  /*b610*/  ISETP.LE.U32.AND P0, PT, R0, UR4, PT ;  /* 0x0000000400007c0c */ /* 0x000fe2000bf03070 */
[----:B------:R-:W-:-:S02]  /*b620*/  IMAD.MOV.U32 R117, RZ, RZ, R48 ;  /* 0x000000ffff757224 */ /* 0x000fc400078e0030 */
[----:B-1----:R-:W-:Y:S01]  /*b630*/  FADD.FTZ R0, R15, R12 ;  /* 0x0000000c0f007221 */ /* 0x002fe20000010000 */
[----:B------:R-:W-:Y:S02]  /*b640*/  IMAD.MOV.U32 R48, RZ, RZ, R44 ;  /* 0x000000ffff307224 */ /* 0x000fe400078e002c */
[----:B------:R-:W1:Y:S01]  /*b650*/  MUFU.EX2 R44, R212 ;  /* 0x000000d4002c7308 */ /* 0x000e620000000800 */
[----:B------:R-:W-:Y:S01]  /*b660*/  FADD.FTZ R0, R14, R0 ;  /* 0x000000000e007221 */ /* 0x000fe20000010000 */
[----:B------:R-:W-:Y:S02]  /*b670*/  IMAD.MOV.U32 R204, RZ, RZ, R125 ;  /* 0x000000ffffcc7224 */ /* 0x000fe400078e007d */
[----:B------:R-:W-:Y:S02]  /*b680*/  IMAD.MOV.U32 R125, RZ, RZ, R103 ;  /* 0x000000ffff7d7224 */ /* 0x000fe400078e0067 */
[----:B------:R-:W-:Y:S01]  /*b690*/  FADD.FTZ R0, R29, R0 ;  /* 0x000000001d007221 */ /* 0x000fe20000010000 */
[----:B------:R-:W-:-:S02]  /*b6a0*/  IMAD.MOV.U32 R103, RZ, RZ, R50 ;  /* 0x000000ffff677224 */ /* 0x000fc400078e0032 */
[----:B------:R-:W1:Y:S01]  /*b6b0*/  MUFU.EX2 R50, R214 ;  /* 0x000000d600327308 */ /* 0x000e620000000800 */
[----:B------:R-:W-:Y:S02]  /*b6c0*/  IMAD.MOV.U32 R173, RZ, RZ, R89 ;  /* 0x000000ffffad7224 */ /* 0x000fe400078e0059 */
[----:B------:R-:W-:Y:S01]  /*b6d0*/  FADD.FTZ R0, R21, R0 ;  /* 0x0000000015007221 */ /* 0x000fe20000010000 */
[----:B------:R-:W-:Y:S02]  /*b6e0*/  IMAD.MOV.U32 R89, RZ, RZ, R116 ;  /* 0x000000ffff597224 */ /* 0x000fe400078e0074 */
[----:B------:R-:W-:Y:S02]  /*b6f0*/  IMAD.MOV.U32 R116, RZ, RZ, R47 ;  /* 0x000000ffff747224 */ /* 0x000fe400078e002f */
[----:B------:R-:W1:Y:S02]  /*b700*/  MUFU.EX2 R47, R215 ;  /* 0x000000d7002f7308 */ /* 0x000e640000000800 */
[----:B-1----:R-:W-:-:S02]  /*b710*/  FADD.FTZ R0, R44, R0 ;  /* 0x000000002c007221 */ /* 0x002fc40000010000 */
[----:B------:R-:W1:Y:S02]  /*b720*/  MUFU.EX2 R3, R216 ;  /* 0x000000d800037308 */ /* 0x000e640000000800 */
[----:B------:R-:W-:Y:S02]  /*b730*/  FADD.FTZ R0, R39, R0 ;  /* 0x0000000027007221 */ /* 0x000fe40000010000 */
[----:B------:R-:W1:Y:S02]  /*b740*/  MUFU.EX2 R2, R217 ;  /* 0x000000d900027308 */ /* 0x000e640000000800 */
[----:B------:R-:W-:-:S04]  /*b750*/  FADD.FTZ R0, R50, R0 ;  /* 0x0000000032007221 */ /* 0x000fc80000010000 */
[----:B------:R-:W-:Y:S01]  /*b760*/  FADD.FTZ R0, R47, R0 ;  /* 0x000000002f007221 */ /* 0x000fe20000010000 */
[----:B------:R-:W-:-:S03]  /*b770*/  @!P0 HFMA2.BF16_V2 R154, -RZ.H0_H0, RZ.H0_H0, -R97.H0_H0 ;  /* 0x200000ffff9a8231 */ /* 0x000fc60000340961 */
[----:B-1----:R-:W-:Y:S01]  /*b780*/  FADD.FTZ R0, R3, R0 ;  /* 0x0000000003007221 */ /* 0x002fe20000010000 */
[----:B------:R-:W-:-:S03]  /*b790*/  PRMT R107, R97, 0x7610, R107 ;  /* 0x00007610616b7816 */ /* 0x000fc6000000006b */
[----:B------:R-:W-:Y:S01]  /*b7a0*/  FADD.FTZ R8, R2, R0 ;  /* 0x0000000002087221 */ /* 0x000fe20000010000 */
[----:B------:R-:W-:Y:S02]  /*b7b0*/  SHF.R.U32.HI R0, RZ, 0x18, R55 ;  /* 0x00000018ff007819 */ /* 0x000fe40000011637 */
[----:B------:R-:W-:Y:S02]  /*b7c0*/  @!P0 PRMT R107, R154, 0x5410, RZ ;  /* 0x000054109a6b8816 */ /* 0x000fe400000000ff */
[----:B------:R-:W-:Y:S01]  /*b7d0*/  ISETP.LE.U32.AND P0, PT, R0, UR4, PT ;  /* 0x0000000400007c0c */ /* 0x000fe2000bf03070 */
[----:B------:R-:W-:Y:S01]  /*b7e0*/  IMAD.MOV.U32 R0, RZ, RZ, R54 ;  /* 0x000000ffff007224 */ /* 0x000fe200078e0036 */
[----:B------:R-:W-:Y:S02]  /*b7f0*/  F2FP.BF16.F32.PACK_AB R96, R2, R3 ;  /* 0x000000030260723e */ /* 0x000fe400000010ff */
[----:B------:R-:W1:Y:S02]  /*b800*/  MUFU.EX2 R3, R149 ;  /* 0x0000009500037308 */ /* 0x000e640000000800 */
[----:B------:R-:W-:-:S02]  /*b810*/  LOP3.LUT R0, R0, 0xff, RZ, 0xc0, !PT ;  /* 0x000000ff00007812 */ /* 0x000fc400078ec0ff */
[----:B------:R-:W-:-:S05]  /*b820*/  PRMT R105, R97, 0x7632, R105 ;  /* 0x0000763261697816 */ /* 0x000fca0000000069 */
[----:B------:R-:W-:Y:S01]  /*b830*/  @!P0 HFMA2.BF16_V2 R152, -RZ.H0_H0, RZ.H0_H0, -R97.H1_H1 ;  /* 0x200000ffff988231 */ /* 0x000fe20000360961 */
[----:B------:R-:W1:Y:S04]  /*b840*/  MUFU.EX2 R2, R150 ;  /* 0x0000009600027308 */ /* 0x000e680000000800 */
[----:B------:R-:W-:Y:S02]  /*b850*/  @!P0 PRMT R105, R152, 0x5410, RZ ;  /* 0x0000541098698816 */ /* 0x000fe400000000ff */
[----:B------:R-:W-:Y:S01]  /*b860*/  ISETP.LE.U32.AND P0, PT, R0, UR4, PT ;  /* 0x0000000400007c0c */ /* 0x000fe2000bf03070 */
[----:B-1----:R-:W-:Y:S01]  /*b870*/  FADD.FTZ R0, R3, R10 ;  /* 0x0000000a03007221 */ /* 0x002fe20000010000 */
[----:B------:R-:W-:-:S03]  /*b880*/  PRMT R210, R96, 0x7610, R210 ;  /* 0x0000761060d27816 */ /* 0x000fc600000000d2 */
[----:B------:R-:W-:Y:S01]  /*b890*/  FADD.FTZ R10, R2, R0 ;  /* 0x00000000020a7221 */ /* 0x000fe20000010000 */
[----:B------:R-:W-:-:S07]  /*b8a0*/  PRMT R0, R54, 0x7771, RZ ;  /* 0x0000777136007816 */ /* 0x000fce00000000ff */
[----:B------:R-:W-:-:S05]  /*b8b0*/  @!P0 HFMA2.BF16_V2 R158, -RZ.H0_H0, RZ.H0_H0, -R96.H0_H0 ;  /* 0x200000ffff9e8231 */ /* 0x000fca0000340960 */
[----:B------:R-:W-:Y:S02]  /*b8c0*/  @!P0 PRMT R210, R158, 0x5410, RZ ;  /* 0x000054109ed28816 */ /* 0x000fe400000000ff */
[----:B------:R-:W-:Y:S02]  /*b8d0*/  ISETP.GT.U32.AND P0, PT, R0, UR4, PT ;  /* 0x0000000400007c0c */ /* 0x000fe4000bf04070 */
[----:B------:R-:W-:Y:S02]  /*b8e0*/  PRMT R0, R54, 0x7772, RZ ;  /* 0x0000777236007816 */ /* 0x000fe400000000ff */
[----:B------:R-:W-:-:S09]  /*b8f0*/  PRMT R194, R96, 0x7632, R194 ;  /* 0x0000763260c27816 */ /* 0x000fd200000000c2 */
[----:B------:R-:W-:-:S05]  /*b900*/  @P0 HFMA2.BF16_V2 R156, -RZ.H0_H0, RZ.H0_H0, -R96.H1_H1 ;  /* 0x200000ffff9c0231 */ /* 0x000fca0000360960 */
[----:B------:R-:W-:Y:S02]  /*b910*/  @P0 PRMT R194, R156, 0x5410, RZ ;  /* 0x000054109cc20816 */ /* 0x000fe400000000ff */
[----:B------:R-:W-:Y:S01]  /*b920*/  ISETP.GT.U32.AND P0, PT, R0, UR4, PT ;  /* 0x0000000400007c0c */ /* 0x000fe2000bf04070 */
[----:B------:R-:W1:Y:S01]  /*b930*/  MUFU.EX2 R7, R218 ;  /* 0x000000da00077308 */ /* 0x000e620000000800 */
[----:B------:R-:W-:-:S03]  /*b940*/  F2FP.BF16.F32.PACK_AB R73, R2, R3 ;  /* 0x000000030249723e */ /* 0x000fc600000010ff */
[----:B------:R-:W1:Y:S01]  /*b950*/  MUFU.EX2 R6, R219 ;  /* 0x000000db00067308 */ /* 0x000e620000000800 */
[----:B------:R-:W-:Y:S01]  /*b960*/  FADD.FTZ R3, R38, R11 ;  /* 0x0000000b26037221 */ /* 0x000fe20000010000 */
[----:B------:R-:W-:Y:S02]  /*b970*/  PRMT R0, R54, 0x7773, RZ ;  /* 0x0000777336007816 */ /* 0x000fe400000000ff */
[----:B------:R-:W-:-:S04]  /*b980*/  LOP3.LUT R2, R130, UR7, R145, 0x96, !PT ;  /* 0x0000000782027c12 */ /* 0x000fc8000f8e9691 */
[----:B------:R-:W-:Y:S01]  /*b990*/  @P0 HFMA2.BF16_V2 R159, -RZ.H0_H0, RZ.H0_H0, -R73.H0_H0 ;  /* 0x200000ffff9f0231 */ /* 0x000fe20000340949 */
[----:B------:R-:W-:Y:S01]  /*b9a0*/  PRMT R197, R73, 0x7610, R197 ;  /* 0x0000761049c57816 */ /* 0x000fe200000000c5 */
[----:B------:R-:W-:Y:S01]  /*b9b0*/  FADD.FTZ R12, R68, R3 ;  /* 0x00000003440c7221 */ /* 0x000fe20000010000 */
[----:B------:R-:W-:Y:S02]  /*b9c0*/  IMAD.MOV.U32 R172, RZ, RZ, R88 ;  /* 0x000000ffffac7224 */ /* 0x000fe400078e0058 */
[----:B------:R-:W-:Y:S01]  /*b9d0*/  @P0 PRMT R197, R159, 0x5410, RZ ;  /* 0x000054109fc50816 */ /* 0x000fe200000000ff */
[----:B------:R-:W-:Y:S01]  /*b9e0*/  IMAD.WIDE.U32 R2, R2, -0x2daee0ad, RZ ;  /* 0xd2511f5302027825 */ /* 0x000fe200078e00ff */
[----:B------:R-:W-:-:S03]  /*b9f0*/  ISETP.GT.U32.AND P0, PT, R0, UR4, PT ;  /* 0x0000000400007c0c */ /* 0x000fc6000bf04070 */
[----:B-1----:R-:W-:Y:S01]  /*ba00*/  FADD.FTZ R0, R7, R8 ;  /* 0x0000000807007221 */ /* 0x002fe20000010000 */
[----:B------:R-:W-:-:S03]  /*ba10*/  F2FP.BF16.F32.PACK_AB R147, R6, R7 ;  /* 0x000000070693723e */ /* 0x000fc600000010ff */
[----:B------:R-:W-:Y:S01]  /*ba20*/  FADD.FTZ R11, R6, R0 ;  /* 0x00000000060b7221 */ /* 0x000fe20000010000 */
[----:B------:R-:W-:Y:S01]  /*ba30*/  LOP3.LUT R6, R172, UR16, R3, 0x96, !PT ;  /* 0x00000010ac067c12 */ /* 0x000fe2000f8e9603 */
[----:B------:R-:W-:Y:S01]  /*ba40*/  FADD.FTZ R4, R49, R13 ;  /* 0x0000000d31047221 */ /* 0x000fe20000010000 */
[----:B------:R-:W-:-:S03]  /*ba50*/  LOP3.LUT R5, R144, UR17, R33, 0x96, !PT ;  /* 0x0000001190057c12 */ /* 0x000fc6000f8e9621 */
[----:B------:R-:W-:-:S04]  /*ba60*/  IMAD.WIDE.U32 R6, R6, -0x326172a9, RZ ;  /* 0xcd9e8d5706067825 */ /* 0x000fc800078e00ff */
[----:B------:R-:W-:Y:S01]  /*ba70*/  FADD.FTZ R13, R61, R4 ;  /* 0x000000043d0d7221 */ /* 0x000fe20000010000 */
[----:B------:R-:W-:Y:S01]  /*ba80*/  IMAD.WIDE.U32 R4, R5, -0x2daee0ad, RZ ;  /* 0xd2511f5305047825 */ /* 0x000fe200078e00ff */
[----:B------:R-:W-:-:S04]  /*ba90*/  LOP3.LUT R3, R32, UR15, R7, 0x96, !PT ;  /* 0x0000000f20037c12 */ /* 0x000fc8000f8e9607 */
[----:B------:R-:W-:Y:S01]  /*baa0*/  LOP3.LUT R5, R2, UR14, R5, 0x96, !PT ;  /* 0x0000000e02057c12 */ /* 0x000fe2000f8e9605 */
[----:B------:R-:W-:-:S05]  /*bab0*/  IMAD.WIDE.U32 R2, R3, -0x2daee0ad, RZ ;  /* 0xd2511f5303027825 */ /* 0x000fca00078e00ff */
[----:B------:R-:W-:Y:S01]  /*bac0*/  LOP3.LUT R3, R4, UR11, R3, 0x96, !PT ;  /* 0x0000000b04037c12 */ /* 0x000fe2000f8e9603 */
[----:B------:R-:W-:-:S04]  /*bad0*/  IMAD.WIDE.U32 R4, R5, -0x326172a9, RZ ;  /* 0xcd9e8d5705047825 */ /* 0x000fc800078e00ff */
[----:B------:R-:W-:Y:S01]  /*bae0*/  IMAD.MOV.U32 R118, RZ, RZ, R124 ;  /* 0x000000ffff767224 */ /* 0x000fe200078e007c */
[----:B------:R-:W-:Y:S01]  /*baf0*/  LOP3.LUT R6, R6, UR13, R5, 0x96, !PT ;  /* 0x0000000d06067c12 */ /* 0x000fe2000f8e9605 */
[----:B------:R-:W-:Y:S02]  /*bb00*/  IMAD.MOV.U32 R124, RZ, RZ, R101 ;  /* 0x000000ffff7c7224 */ /* 0x000fe400078e0065 */
[----:B------:R-:W-:Y:S02]  /*bb10*/  IMAD.MOV.U32 R101, RZ, RZ, R249 ;  /* 0x000000ffff657224 */ /* 0x000fe400078e00f9 */
[----:B------:R1:W4:Y:S01]  /*bb20*/  LDL.LU R249, [R1+0x394] ;  /* 0x0003940001f97983 */ /* 0x0003220000300800 */
[----:B------:R-:W-:-:S05]  /*bb30*/  IMAD.WIDE.U32 R8, R6, -0x2daee0ad, RZ ;  /* 0xd2511f5306087825 */ /* 0x000fca00078e00ff */
[----:B------:R-:W-:Y:S01]  /*bb40*/  LOP3.LUT R0, R2, UR9, R9, 0x96, !PT ;  /* 0x0000000902007c12 */ /* 0x000fe2000f8e9609 */
[----:B------:R-:W-:-:S05]  /*bb50*/  IMAD.WIDE.U32 R2, R3, -0x326172a9, RZ ;  /* 0xcd9e8d5703027825 */ /* 0x000fca00078e00ff */
[----:B------:R-:W-:Y:S01]  /*bb60*/  LOP3.LUT R7, R4, UR10, R3, 0x96, !PT ;  /* 0x0000000a04077c12 */ /* 0x000fe2000f8e9603 */
[----:B------:R-:W-:Y:S02]  /*bb70*/  IMAD.MOV.U32 R162, RZ, RZ, R119 ;  /* 0x000000ffffa27224 */ /* 0x000fe400078e0077 */
[----:B------:R-:W-:Y:S02]  /*bb80*/  IMAD.MOV.U32 R119, RZ, RZ, R102 ;  /* 0x000000ffff777224 */ /* 0x000fe400078e0066 */
[----:B------:R-:W-:Y:S02]  /*bb90*/  IMAD.MOV.U32 R102, RZ, RZ, R57 ;  /* 0x000000ffff667224 */ /* 0x000fe400078e0039 */
[----:B------:R-:W-:Y:S02]  /*bba0*/  IMAD.MOV.U32 R149, RZ, RZ, R56 ;  /* 0x000000ffff957224 */ /* 0x000fe400078e0038 */
[----:B------:R-:W-:Y:S02]  /*bbb0*/  IMAD.WIDE.U32 R56, R7, -0x2daee0ad, RZ ;  /* 0xd2511f5307387825 */ /* 0x000fe400078e00ff */
[----:B------:R1:W4:Y:S02]  /*bbc0*/  LDL.LU.S16 R7, [R1] ;  /* 0x0000000001077983 */ /* 0x0003240000300600 */
[----:B------:R-:W-:-:S02]  /*bbd0*/  IMAD.MOV.U32 R88, RZ, RZ, R81 ;  /* 0x000000ffff587224 */ /* 0x000fc400078e0051 */
[----:B------:R-:W-:Y:S02]  /*bbe0*/  IMAD.MOV.U32 R126, RZ, RZ, R58 ;  /* 0x000000ffff7e7224 */ /* 0x000fe400078e003a */
[----:B------:R-:W-:Y:S02]  /*bbf0*/  IMAD.MOV.U32 R81, RZ, RZ, R59 ;  /* 0x000000ffff517224 */ /* 0x000fe400078e003b */
[----:B------:R-:W-:Y:S01]  /*bc00*/  IMAD.WIDE.U32 R58, R0, -0x326172a9, RZ ;  /* 0xcd9e8d57003a7825 */ /* 0x000fe200078e00ff */
[----:B------:R-:W2:Y:S03]  /*bc10*/  MUFU.EX2 R3, R222 ;  /* 0x000000de00037308 */ /* 0x000ea60000000800 */
[----:B------:R-:W-:Y:S01]  /*bc20*/  @P0 HFMA2.BF16_V2 R190, -RZ.H0_H0, RZ.H0_H0, -R73.H1_H1 ;  /* 0x200000ffffbe0231 */ /* 0x000fe20000360949 */
[----:B------:R-:W-:Y:S02]  /*bc30*/  LOP3.LUT R59, R2, UR8, R59, 0x96, !PT ;  /* 0x00000008023b7c12 */ /* 0x000fe4000f8e963b */
[----:B------:R-:W3:Y:S02]  /*bc40*/  MUFU.EX2 R2, R209 ;  /* 0x000000d100027308 */ /* 0x000ee40000000800 */
[----:B------:R-:W-:-:S02]  /*bc50*/  LOP3.LUT R0, R59, 0xff, RZ, 0xc0, !PT ;  /* 0x000000ff3b007812 */ /* 0x000fc400078ec0ff */
[----:B------:R-:W-:Y:S02]  /*bc60*/  PRMT R199, R73, 0x7632, R199 ;  /* 0x0000763249c77816 */ /* 0x000fe400000000c7 */
[----:B------:R-:W-:Y:S02]  /*bc70*/  @P0 PRMT R199, R190, 0x5410, RZ ;  /* 0x00005410bec70816 */ /* 0x000fe400000000ff */
[----:B------:R-:W-:Y:S01]  /*bc80*/  ISETP.LE.U32.AND P0, PT, R0, UR4, PT ;  /* 0x0000000400007c0c */ /* 0x000fe2000bf03070 */
[----:B--2---:R-:W-:-:S04]  /*bc90*/  FADD.FTZ R0, R3, R10 ;  /* 0x0000000a03007221 */ /* 0x004fc80000010000 */
[----:B---3--:R-:W-:Y:S01]  /*bca0*/  FADD.FTZ R6, R2, R0 ;  /* 0x0000000002067221 */ /* 0x008fe20000010000 */
        /* <DEDUP_REMOVED lines=9> */
[----:B------:R-:W2:Y:S01]  /*bd40*/  MUFU.EX2 R3, R232 ;  /* 0x000000e800037308 */ /* 0x000ea20000000800 */
[----:B------:R-:W-:Y:S02]  /*bd50*/  LOP3.LUT R0, R0, 0xff, RZ, 0xc0, !PT ;  /* 0x000000ff00007812 */ /* 0x000fe400078ec0ff */
[----:B------:R-:W-:-:S04]  /*bd60*/  PRMT R238, R147, 0x7632, R238 ;  /* 0x0000763293ee7816 */ /* 0x000fc800000000ee */
[----:B------:R-:W-:Y:S01]  /*bd70*/  @!P0 HFMA2.BF16_V2 R207, -RZ.H0_H0, RZ.H0_H0, -R147.H1_H1 ;  /* 0x200000ffffcf8231 */ /* 0x000fe20000360993 */
[----:B------:R-:W3:Y:S04]  /*bd80*/  MUFU.EX2 R2, R236 ;  /* 0x000000ec00027308 */ /* 0x000ee80000000800 */
[----:B------:R-:W-:Y:S02]  /*bd90*/  @!P0 PRMT R238, R207, 0x5410, RZ ;  /* 0x00005410cfee8816 */ /* 0x000fe400000000ff */
[----:B------:R-:W-:Y:S01]  /*bda0*/  ISETP.LE.U32.AND P0, PT, R0, UR4, PT ;  /* 0x0000000400007c0c */ /* 0x000fe2000bf03070 */
[----:B--2---:R-:W-:Y:S01]  /*bdb0*/  FADD.FTZ R0, R3, R11 ;  /* 0x0000000b03007221 */ /* 0x004fe20000010000 */
[----:B------:R-:W-:-:S03]  /*bdc0*/  PRMT R232, R146, 0x7610, R232 ;  /* 0x0000761092e87816 */ /* 0x000fc600000000e8 */
[----:B---3--:R-:W-:Y:S01]  /*bdd0*/  FADD.FTZ R5, R2, R0 ;  /* 0x0000000002057221 */ /* 0x008fe20000010000 */
[----:B------:R-:W-:-:S07]  /*bde0*/  SHF.R.U32.HI R0, RZ, 0x18, R59 ;  /* 0x00000018ff007819 */ /* 0x000fce000001163b */
[----:B------:R-:W-:-:S05]  /*bdf0*/  @!P0 HFMA2.BF16_V2 R211, -RZ.H0_H0, RZ.H0_H0, -R146.H0_H0 ;  /* 0x200000ffffd38231 */ /* 0x000fca0000340992 */
[----:B------:R-:W-:Y:S02]  /*be00*/  @!P0 PRMT R232, R211, 0x5410, RZ ;  /* 0x00005410d3e88816 */ /* 0x000fe400000000ff */
[----:B------:R-:W-:Y:S01]  /*be10*/  ISETP.LE.U32.AND P0, PT, R0, UR4, PT ;  /* 0x0000000400007c0c */ /* 0x000fe2000bf03070 */
[----:B------:R-:W-:Y:S01]  /*be20*/  IMAD.MOV.U32 R0, RZ, RZ, R58 ;  /* 0x000000ffff007224 */ /* 0x000fe200078e003a */
[----:B------:R-:W2:Y:S01]  /*be30*/  MUFU.EX2 R4, R235 ;  /* 0x000000eb00047308 */ /* 0x000ea20000000800 */
[----:B------:R-:W-:-:S03]  /*be40*/  PRMT R236, R146, 0x7632, R236 ;  /* 0x0000763292ec7816 */ /* 0x000fc600000000ec */
[----:B------:R-:W-:Y:S02]  /*be50*/  LOP3.LUT R0, R0, 0xff, RZ, 0xc0, !PT ;  /* 0x000000ff00007812 */ /* 0x000fe400078ec0ff */
[----:B------:R-:W-:-:S05]  /*be60*/  F2FP.BF16.F32.PACK_AB R145, R2, R3 ;  /* 0x000000030291723e */ /* 0x000fca00000010ff */
[----:B------:R-:W-:Y:S01]  /*be70*/  @!P0 HFMA2.BF16_V2 R224, -RZ.H0_H0, RZ.H0_H0, -R146.H1_H1 ;  /* 0x200000ffffe08231 */ /* 0x000fe20000360992 */
[----:B------:R-:W3:Y:S04]  /*be80*/  MUFU.EX2 R3, R248 ;  /* 0x000000f800037308 */ /* 0x000ee80000000800 */
[----:B------:R-:W-:Y:S02]  /*be90*/  @!P0 PRMT R236, R224, 0x5410, RZ ;  /* 0x00005410e0ec8816 */ /* 0x000fe400000000ff */
[----:B------:R-:W-:Y:S01]  /*bea0*/  ISETP.LE.U32.AND P0, PT, R0, UR4, PT ;  /* 0x0000000400007c0c */ /* 0x000fe2000bf03070 */
[----:B--2---:R-:W-:Y:S01]  /*beb0*/  FADD.FTZ R0, R4, R6 ;  /* 0x0000000604007221 */ /* 0x004fe20000010000 */
[----:B------:R-:W-:-:S03]  /*bec0*/  PRMT R198, R145, 0x7610, R198 ;  /* 0x0000761091c67816 */ /* 0x000fc600000000c6 */
[----:B---3--:R-:W-:Y:S01]  /*bed0*/  FADD.FTZ R2, R3, R0 ;  /* 0x0000000003027221 */ /* 0x008fe20000010000 */
[----:B------:R-:W-:-:S07]  /*bee0*/  PRMT R0, R58, 0x7771, RZ ;  /* 0x000077713a007816 */ /* 0x000fce00000000ff */
[----:B------:R-:W-:-:S05]  /*bef0*/  @!P0 HFMA2.BF16_V2 R225, -RZ.H0_H0, RZ.H0_H0, -R145.H0_H0 ;  /* 0x200000ffffe18231 */ /* 0x000fca0000340991 */
[----:B------:R-:W-:Y:S02]  /*bf00*/  @!P0 PRMT R198, R225, 0x5410, RZ ;  /* 0x00005410e1c68816 */ /* 0x000fe400000000ff */
[----:B------:R-:W-:Y:S02]  /*bf10*/  ISETP.GT.U32.AND P0, PT, R0, UR4, PT ;  /* 0x0000000400007c0c */ /* 0x000fe4000bf04070 */
[----:B------:R-:W-:Y:S02]  /*bf20*/  F2FP.BF16.F32.PACK_AB R144, R3, R4 ;  /* 0x000000040390723e */ /* 0x000fe400000010ff */
[----:B------:R-:W2:Y:S01]  /*bf30*/  MUFU.EX2 R4, R252 ;  /* 0x000000fc00047308 */ /* 0x000ea20000000800 */
[----:B------:R-:W-:Y:S02]  /*bf40*/  PRMT R0, R58, 0x7772, RZ ;  /* 0x000077723a007816 */ /* 0x000fe400000000ff */
[----:B------:R-:W-:-:S06]  /*bf50*/  PRMT R195, R145, 0x7632, R195 ;  /* 0x0000763291c37816 */ /* 0x000fcc00000000c3 */
[----:B----4-:R-:W-:Y:S01]  /*bf60*/  @P0 HFMA2.BF16_V2 R226, -RZ.H0_H0, RZ.H0_H0, -R145.H1_H1 ;  /* 0x200000ffffe20231 */ /* 0x010fe20000360991 */
[----:B------:R-:W3:Y:S04]  /*bf70*/  MUFU.EX2 R3, R250 ;  /* 0x000000fa00037308 */ /* 0x000ee80000000800 */
[----:B------:R-:W-:Y:S02]  /*bf80*/  @P0 PRMT R195, R226, 0x5410, RZ ;  /* 0x00005410e2c30816 */ /* 0x000fe400000000ff */
[----:B------:R-:W-:Y:S01]  /*bf90*/  ISETP.GT.U32.AND P0, PT, R0, UR4, PT ;  /* 0x0000000400007c0c */ /* 0x000fe2000bf04070 */
[----:B--2---:R-:W-:Y:S01]  /*bfa0*/  FADD.FTZ R0, R4, R5 ;  /* 0x0000000504007221 */ /* 0x004fe20000010000 */
[----:B------:R-:W-:-:S03]  /*bfb0*/  PRMT R252, R144, 0x7610, R252 ;  /* 0x0000761090fc7816 */ /* 0x000fc600000000fc */
[----:B---3--:R-:W-:Y:S01]  /*bfc0*/  FADD.FTZ R5, R3, R0 ;  /* 0x0000000003057221 */ /* 0x008fe20000010000 */
[----:B------:R-:W-:-:S07]  /*bfd0*/  PRMT R0, R58, 0x7773, RZ ;  /* 0x000077733a007816 */ /* 0x000fce00000000ff */
[----:B------:R-:W-:-:S05]  /*bfe0*/  @P0 HFMA2.BF16_V2 R227, -RZ.H0_H0, RZ.H0_H0, -R144.H0_H0 ;  /* 0x200000ffffe30231 */ /* 0x000fca0000340990 */
[----:B------:R-:W-:Y:S02]  /*bff0*/  @P0 PRMT R252, R227, 0x5410, RZ ;  /* 0x00005410e3fc0816 */ /* 0x000fe400000000ff */
[----:B------:R-:W-:Y:S02]  /*c000*/  ISETP.GT.U32.AND P0, PT, R0, UR4, PT ;  /* 0x0000000400007c0c */ /* 0x000fe4000bf04070 */
[----:B------:R-:W-:Y:S02]  /*c010*/  F2FP.BF16.F32.PACK_AB R154, R3, R4 ;  /* 0x00000004039a723e */ /* 0x000fe400000010ff */
[----:B------:R-:W2:Y:S01]  /*c020*/  MUFU.EX2 R4, R149 ;  /* 0x0000009500047308 */ /* 0x000ea20000000800 */
[----:B------:R-:W-:-:S03]  /*c030*/  LOP3.LUT R57, R8, UR5, R57, 0x96, !PT ;  /* 0x0000000508397c12 */ /* 0x000fc6000f8e9639 */
[----:B------:R-:W3:Y:S01]  /*c040*/  MUFU.EX2 R3, R251 ;  /* 0x000000fb00037308 */ /* 0x000ee20000000800 */
[----:B------:R-:W-:-:S04]  /*c050*/  LOP3.LUT R0, R57, 0xff, RZ, 0xc0, !PT ;  /* 0x000000ff39007812 */ /* 0x000fc800078ec0ff */
[----:B------:R-:W-:Y:S01]  /*c060*/  @P0 HFMA2.BF16_V2 R247, -RZ.H0_H0, RZ.H0_H0, -R144.H1_H1 ;  /* 0x200000fffff70231 */ /* 0x000fe20000360990 */
[----:B------:R-:W-:-:S04]  /*c070*/  PRMT R250, R144, 0x7632, R250 ;  /* 0x0000763290fa7816 */ /* 0x000fc800000000fa */
[----:B------:R-:W-:Y:S02]  /*c080*/  @P0 PRMT R250, R247, 0x5410, RZ ;  /* 0x00005410f7fa0816 */ /* 0x000fe400000000ff */
[----:B------:R-:W-:Y:S01]  /*c090*/  ISETP.LE.U32.AND P0, PT, R0, UR4, PT ;  /* 0x0000000400007c0c */ /* 0x000fe2000bf03070 */
[----:B--2---:R-:W-:-:S04]  /*c0a0*/  FADD.FTZ R0, R4, R2 ;  /* 0x0000000204007221 */ /* 0x004fc80000010000 */
[----:B---3--:R-:W-:Y:S01]  /*c0b0*/  FADD.FTZ R6, R3, R0 ;  /* 0x0000000003067221 */ /* 0x008fe20000010000 */
[----:B------:R-:W-:-:S04]  /*c0c0*/  LOP3.LUT R0, R57, 0xffff, RZ, 0xc0, !PT ;  /* 0x0000ffff39007812 */ /* 0x000fc800078ec0ff */
[----:B------:R-:W-:Y:S02]  /*c0d0*/  SHF.R.U32.HI R0, RZ, 0x8, R0 ;  /* 0x00000008ff007819 */ /* 0x000fe40000011600 */
[----:B------:R-:W-:Y:S02]  /*c0e0*/  PRMT R251, R154, 0x7610, R251 ;  /* 0x000076109afb7816 */ /* 0x000fe400000000fb */
[----:B------:R-:W-:Y:S01]  /*c0f0*/  LOP3.LUT R0, R0, 0xffff, RZ, 0xc0, !PT ;  /* 0x0000ffff00007812 */ /* 0x000fe200078ec0ff */
[----:B------:R-:W-:Y:S01]  /*c100*/  IMAD.MOV.U32 R149, RZ, RZ, R204 ;  /* 0x000000ffff957224 */ /* 0x000fe200078e00cc */
[----:B------:R-:W-:Y:S01]  /*c110*/  F2FP.BF16.F32.PACK_AB R151, R3, R4 ;  /* 0x000000040397723e */ /* 0x000fe200000010ff */
[----:B------:R-:W-:Y:S01]  /*c120*/  IMAD.MOV.U32 R204, RZ, RZ, R141 ;  /* 0x000000ffffcc7224 */ /* 0x000fe200078e008d */
[----:B------:R2:W3:Y:S01]  /*c130*/  MUFU.EX2 R3, R233 ;  /* 0x000000e900037308 */ /* 0x0004e20000000800 */
[----:B------:R-:W-:Y:S02]  /*c140*/  IMAD.MOV.U32 R141, RZ, RZ, R91 ;  /* 0x000000ffff8d7224 */ /* 0x000fe400078e005b */
[----:B------:R-:W-:Y:S01]  /*c150*/  IMAD.MOV.U32 R91, RZ, RZ, R234 ;  /* 0x000000ffff5b7224 */ /* 0x000fe200078e00ea */
[----:B--2---:R-:W2:Y:S04]  /*c160*/  LDL.LU R233, [R1+0x390] ;  /* 0x0003900001e97983 */ /* 0x004ea80000300800 */
[----:B------:R-:W4:Y:S01]  /*c170*/  LDL.LU R234, [R1+0x38c] ;  /* 0x00038c0001ea7983 */ /* 0x000f220000300800 */
[----:B------:R-:W-:-:S05]  /*c180*/  @!P0 HFMA2.BF16_V2 R249, -RZ.H0_H0, RZ.H0_H0, -R154.H0_H0 ;  /* 0x200000fffff98231 */ /* 0x000fca000034099a */
[----:B------:R-:W-:Y:S02]  /*c190*/  @!P0 PRMT R251, R249, 0x5410, RZ ;  /* 0x00005410f9fb8816 */ /* 0x000fe400000000ff */
[----:B------:R-:W-:-:S13]  /*c1a0*/  ISETP.LE.U32.AND P0, PT, R0, UR4, PT ;  /* 0x0000000400007c0c */ /* 0x000fda000bf03070 */
[----:B------:R-:W-:-:S05]  /*c1b0*/  @!P0 HFMA2.BF16_V2 R7, -RZ.H0_H0, RZ.H0_H0, -R154.H1_H1 ;  /* 0x200000ffff078231 */ /* 0x000fca000036099a */
[----:B------:R-:W-:Y:S02]  /*c1c0*/  PRMT R2, R7, 0x7610, R2 ;  /* 0x0000761007027816 */ /* 0x000fe40000000002 */
[----:B------:R1:W3:Y:S01]  /*c1d0*/  LDL.LU.S16 R7, [R1+0x4] ;  /* 0x0000040001077983 */ /* 0x0002e20000300600 */
[----:B------:R-:W-:Y:S02]  /*c1e0*/  PRMT R0, R57, 0x7632, R0 ;  /* 0x0000763239007816 */ /* 0x000fe40000000000 */
[----:B------:R-:W-:Y:S02]  /*c1f0*/  PRMT R249, R154, 0x7632, R249 ;  /* 0x000076329af97816 */ /* 0x000fe400000000f9 */
[----:B------:R-:W-:Y:S02]  /*c200*/  LOP3.LUT R0, R0, 0xff, RZ, 0xc0, !PT ;  /* 0x000000ff00007812 */ /* 0x000fe400078ec0ff */
[----:B------:R-:W-:Y:S02]  /*c210*/  @!P0 PRMT R249, R2, 0x5410, RZ ;  /* 0x0000541002f98816 */ /* 0x000fe400000000ff */
[----:B------:R-:W-:-:S02]  /*c220*/  ISETP.LE.U32.AND P0, PT, R0, UR4, PT ;  /* 0x0000000400007c0c */ /* 0x000fc4000bf03070 */
[----:B------:R-:W-:Y:S01]  /*c230*/  PRMT R248, R151, 0x7610, R248 ;  /* 0x0000761097f87816 */ /* 0x000fe200000000f8 */
[----:B------:R-:W1:Y:S10]  /*c240*/  MUFU.EX2 R2, R149 ;  /* 0x0000009500027308 */ /* 0x000e740000000800 */
[----:B---3--:R-:W-:-:S05]  /*c250*/  @!P0 HFMA2.BF16_V2 R7, -RZ.H0_H0, RZ.H0_H0, -R151.H0_H0 ;  /* 0x200000ffff078231 */ /* 0x008fca0000340997 */
[----:B------:R-:W-:-:S04]  /*c260*/  PRMT R4, R7, 0x7610, R4 ;  /* 0x0000761007047816 */ /* 0x000fc80000000004 */
[----:B------:R-:W-:Y:S02]  /*c270*/  @!P0 PRMT R248, R4, 0x5410, RZ ;  /* 0x0000541004f88816 */ /* 0x000fe400000000ff */
[----:B------:R3:W2:Y:S01]  /*c280*/  LDL.LU.S16 R4, [R1+0x8] ;  /* 0x0000080001047983 */ /* 0x0006a20000300600 */
[----:B------:R-:W-:-:S04]  /*c290*/  FADD.FTZ R0, R3, R5 ;  /* 0x0000000503007221 */ /* 0x000fc80000010000 */
[----:B-1----:R-:W-:Y:S01]  /*c2a0*/  FADD.FTZ R8, R2, R0 ;  /* 0x0000000002087221 */ /* 0x002fe20000010000 */
[----:B------:R-:W-:-:S04]  /*c2b0*/  SHF.R.U32.HI R0, RZ, 0x18, R57 ;  /* 0x00000018ff007819 */ /* 0x000fc80000011639 */
[----:B------:R-:W-:Y:S02]  /*c2c0*/  ISETP.LE.U32.AND P0, PT, R0, UR4, PT ;  /* 0x0000000400007c0c */ /* 0x000fe4000bf03070 */
[----:B------:R-:W-:-:S11]  /*c2d0*/  PRMT R247, R151, 0x7632, R247 ;  /* 0x0000763297f77816 */ /* 0x000fd600000000f7 */
[----:B--2---:R-:W-:-:S05]  /*c2e0*/  @!P0 HFMA2.BF16_V2 R4, -RZ.H0_H0, RZ.H0_H0, -R151.H1_H1 ;  /* 0x200000ffff048231 */ /* 0x004fca0000360997 */
[----:B------:R-:W-:Y:S02]  /*c2f0*/  PRMT R0, R4, 0x7610, R0 ;  /* 0x0000761004007816 */ /* 0x000fe40000000000 */
[----:B------:R3:W2:Y:S02]  /*c300*/  LDL.LU.S16 R4, [R1+0x1c] ;  /* 0x00001c0001047983 */ /* 0x0006a40000300600 */
[----:B------:R-:W-:Y:S01]  /*c310*/  @!P0 PRMT R247, R0, 0x5410, RZ ;  /* 0x0000541000f78816 */ /* 0x000fe200000000ff */
[----:B------:R-:W-:-:S05]  /*c320*/  IMAD.MOV.U32 R0, RZ, RZ, R56 ;  /* 0x000000ffff007224 */ /* 0x000fca00078e0038 */
[----:B------:R-:W-:-:S04]  /*c330*/  LOP3.LUT R0, R0, 0xff, RZ, 0xc0, !PT ;  /* 0x000000ff00007812 */ /* 0x000fc800078ec0ff */
[----:B------:R-:W-:Y:S02]  /*c340*/  ISETP.LE.U32.AND P0, PT, R0, UR4, PT ;  /* 0x0000000400007c0c */ /* 0x000fe4000bf03070 */
[----:B------:R-:W-:-:S04]  /*c350*/  F2FP.BF16.F32.PACK_AB R150, R2, R3 ;  /* 0x000000030296723e */ /* 0x000fc800000010ff */
[----:B------:R-:W-:-:S07]  /*c360*/  PRMT R186, R150, 0x7610, R186 ;  /* 0x0000761096ba7816 */ /* 0x000fce00000000ba */
[----:B--2---:R-:W-:-:S05]  /*c370*/  @!P0 HFMA2.BF16_V2 R4, -RZ.H0_H0, RZ.H0_H0, -R150.H0_H0 ;  /* 0x200000ffff048231 */ /* 0x004fca0000340996 */
[----:B------:R-:W-:-:S04]  /*c380*/  PRMT R3, R4, 0x7610, R3 ;  /* 0x0000761004037816 */ /* 0x000fc80000000003 */
[----:B------:R-:W-:Y:S02]  /*c390*/  @!P0 PRMT R186, R3, 0x5410, RZ ;  /* 0x0000541003ba8816 */ /* 0x000fe400000000ff */
[----:B------:R3:W2:Y:S01]  /*c3a0*/  LDL.LU.S16 R3, [R1+0x20] ;  /* 0x0000200001037983 */ /* 0x0006a20000300600 */
[----:B------:R-:W-:-:S04]  /*c3b0*/  PRMT R0, R56, 0x7771, RZ ;  /* 0x0000777138007816 */ /* 0x000fc800000000ff */
[----:B------:R-:W-:Y:S01]  /*c3c0*/  ISETP.GT.U32.AND P0, PT, R0, UR4, PT ;  /* 0x0000000400007c0c */ /* 0x000fe2000bf04070 */
[----:B------:R-:W-:Y:S02]  /*c3d0*/  IMAD.MOV.U32 R149, RZ, RZ, R204 ;  /* 0x000000ffff957224 */ /* 0x000fe400078e00cc */
[----:B------:R-:W-:Y:S02]  /*c3e0*/  IMAD.MOV.U32 R204, RZ, RZ, R141 ;  /* 0x000000ffffcc7224 */ /* 0x000fe400078e008d */
[----:B------:R-:W1:Y:S01]  /*c3f0*/  MUFU.EX2 R4, R149 ;  /* 0x0000009500047308 */ /* 0x000e620000000800 */
[----:B------:R-:W-:Y:S01]  /*c400*/  PRMT R134, R150, 0x7632, R134 ;  /* 0x0000763296867816 */ /* 0x000fe20000000086 */
[----:B------:R-:W-:Y:S02]  /*c410*/  IMAD.MOV.U32 R141, RZ, RZ, R98 ;  /* 0x000000ffff8d7224 */ /* 0x000fe400078e0062 */
[----:B------:R-:W-:Y:S02]  /*c420*/  IMAD.MOV.U32 R98, RZ, RZ, R242 ;  /* 0x000000ffff627224 */ /* 0x000fe400078e00f2 */
[----:B------:R-:W4:Y:S04]  /*c430*/  LDL.LU R242, [R1+0x388] ;  /* 0x0003880001f27983 */ /* 0x000f280000300800 */
[----:B------:R3:W3:Y:S01]  /*c440*/  LDL.LU.S16 R5, [R1+0x24] ;  /* 0x0000240001057983 */ /* 0x0006e20000300600 */
[----:B--2---:R-:W-:-:S05]  /*c450*/  @P0 HFMA2.BF16_V2 R3, -RZ.H0_H0, RZ.H0_H0, -R150.H1_H1 ;  /* 0x200000ffff030231 */ /* 0x004fca0000360996 */
[----:B------:R-:W-:Y:S02]  /*c460*/  PRMT R0, R3, 0x7610, R0 ;  /* 0x0000761003007816 */ /* 0x000fe40000000000 */
[----:B------:R-:W2:Y:S02]  /*c470*/  MUFU.EX2 R3, R204 ;  /* 0x000000cc00037308 */ /* 0x000ea40000000800 */
[----:B------:R-:W-:Y:S02]  /*c480*/  @P0 PRMT R134, R0, 0x5410, RZ ;  /* 0x0000541000860816 */ /* 0x000fe400000000ff */
[----:B------:R-:W-:-:S04]  /*c490*/  PRMT R0, R56, 0x7772, RZ ;  /* 0x0000777238007816 */ /* 0x000fc800000000ff */
[----:B------:R-:W-:Y:S01]  /*c4a0*/  ISETP.GT.U32.AND P0, PT, R0, UR4, PT ;  /* 0x0000000400007c0c */ /* 0x000fe2000bf04070 */
[----:B-1----:R-:W-:Y:S01]  /*c4b0*/  FADD.FTZ R0, R4, R6 ;  /* 0x0000000604007221 */ /* 0x002fe20000010000 */
[----:B--2---:R-:W-:Y:S02]  /*c4c0*/  F2FP.BF16.F32.PACK_AB R148, R3, R4 ;  /* 0x000000040394723e */ /* 0x004fe400000010ff */
[----:B------:R1:W2:Y:S01]  /*c4d0*/  LDL.LU.S16 R4, [R1+0x28] ;  /* 0x0000280001047983 */ /* 0x0002a20000300600 */
[----:B------:R-:W-:-:S04]  /*c4e0*/  F2FP.BF16.F32.PACK_AB R2, R14, R15 ;  /* 0x0000000f0e02723e */ /* 0x000fc800000010ff */
[----:B------:R-:W-:Y:S01]  /*c4f0*/  PRMT R128, R2, 0x7610, R128 ;  /* 0x0000761002807816 */ /* 0x000fe20000000080 */
        /* <DEDUP_REMOVED lines=8> */
[----:B---3--:R-:W-:Y:S01]  /*c580*/  @P0 HFMA2.BF16_V2 R5, -RZ.H0_H0, RZ.H0_H0, -R148.H0_H0 ;  /* 0x200000ffff050231 */ /* 0x008fe20000340994 */
[----:B------:R3:W4:Y:S01]  /*c590*/  MUFU.EX2 R9, R204 ;  /* 0x000000cc00097308 */ /* 0x0007220000000800 */
[----:B------:R-:W-:-:S03]  /*c5a0*/  IMAD.MOV.U32 R104, RZ, RZ, R91 ;  /* 0x000000ffff687224 */ /* 0x000fc600078e005b */
[----:B------:R-:W-:Y:S01]  /*c5b0*/  PRMT R3, R5, 0x7610, R3 ;  /* 0x0000761005037816 */ /* 0x000fe20000000003 */
[----:B------:R-:W-:Y:S01]  /*c5c0*/  IMAD.MOV.U32 R5, RZ, RZ, R173 ;  /* 0x000000ffff057224 */ /* 0x000fe200078e00ad */
[----:B------:R-:W-:Y:S01]  /*c5d0*/  LOP3.LUT R6, R36, UR17, R33, 0x96, !PT ;  /* 0x0000001124067c12 */ /* 0x000fe2000f8e9621 */
[----:B--2---:R-:W-:-:S05]  /*c5e0*/  @!P3 HFMA2.BF16_V2 R4, -RZ.H0_H0, RZ.H0_H0, -R128.H0_H0 ;  /* 0x200000ffff04b231 */ /* 0x004fca0000340980 */
[----:B------:R-:W-:Y:S01]  /*c5f0*/  PRMT R0, R4, 0x7610, R0 ;  /* 0x0000761004007816 */ /* 0x000fe20000000000 */
[----:B------:R-:W-:Y:S02]  /*c600*/  IMAD.MOV.U32 R4, RZ, RZ, R172 ;  /* 0x000000ffff047224 */ /* 0x000fe400078e00ac */
[----:B------:R-:W-:Y:S02]  /*c610*/  IMAD.MOV.U32 R172, RZ, RZ, R141 ;  /* 0x000000ffffac7224 */ /* 0x000fe400078e008d */
[----:B------:R-:W-:Y:S02]  /*c620*/  IMAD.MOV.U32 R141, RZ, RZ, R126 ;  /* 0x000000ffff8d7224 */ /* 0x000fe400078e007e */
[----:B------:R-:W-:Y:S02]  /*c630*/  IMAD.MOV.U32 R126, RZ, RZ, R88 ;  /* 0x000000ffff7e7224 */ /* 0x000fe400078e0058 */
[----:B------:R-:W-:Y:S02]  /*c640*/  IMAD.MOV.U32 R88, RZ, RZ, R106 ;  /* 0x000000ffff587224 */ /* 0x000fe400078e006a */
[----:B---3--:R-:W-:-:S02]  /*c650*/  IMAD.MOV.U32 R204, RZ, RZ, R172 ;  /* 0x000000ffffcc7224 */ /* 0x008fc400078e00ac */
        /* <DEDUP_REMOVED lines=8> */
[----:B------:R-:W2:Y:S01]  /*c6e0*/  LDL.LU R104, [R1+0x11c] ;  /* 0x00011c0001687983 */ /* 0x000ea20000300800 */
[----:B------:R-:W-:Y:S02]  /*c6f0*/  IMAD.MOV.U32 R119, RZ, RZ, R94 ;  /* 0x000000ffff777224 */ /* 0x000fe400078e005e */
[----:B------:R-:W-:Y:S01]  /*c700*/  IMAD.MOV.U32 R94, RZ, RZ, R75 ;  /* 0x000000ffff5e7224 */ /* 0x000fe200078e004b */
[----:B------:R-:W3:Y:S04]  /*c710*/  LDL.LU R74, [R1+0x384] ;  /* 0x00038400014a7983 */ /* 0x000ee80000300800 */
[----:B------:R-:W3:Y:S04]  /*c720*/  LDL.LU R75, [R1+0x380] ;  /* 0x00038000014b7983 */ /* 0x000ee80000300800 */
[----:B------:R1:W2:Y:S01]  /*c730*/  LDL.LU.S16 R36, [R1+0x34] ;  /* 0x0000340001247983 */ /* 0x0002a20000300600 */
[----:B------:R-:W-:-:S02]  /*c740*/  PRMT R123, R2, 0x7632, R123 ;  /* 0x00007632027b7816 */ /* 0x000fc4000000007b */
[----:B------:R-:W-:Y:S02]  /*c750*/  LOP3.LUT R2, R130, UR7, R37, 0x96, !PT ;  /* 0x0000000782027c12 */ /* 0x000fe4000f8e9625 */
[----:B------:R-:W-:Y:S02]  /*c760*/  PRMT R135, R148, 0x7610, R135 ;  /* 0x0000761094877816 */ /* 0x000fe40000000087 */
[----:B------:R-:W-:Y:S01]  /*c770*/  @P0 PRMT R135, R3, 0x5410, RZ ;  /* 0x0000541003870816 */ /* 0x000fe200000000ff */
[----:B------:R-:W-:-:S04]  /*c780*/  IMAD.WIDE.U32 R2, R2, -0x2daee0ad, RZ ;  /* 0xd2511f5302027825 */ /* 0x000fc800078e00ff */
[----:B------:R-:W-:-:S04]  /*c790*/  IMAD.WIDE.U32 R6, R6, -0x2daee0ad, RZ ;  /* 0xd2511f5306067825 */ /* 0x000fc800078e00ff */
[----:B------:R-:W-:Y:S01]  /*c7a0*/  IMAD.MOV.U32 R91, RZ, RZ, R64 ;  /* 0x000000ffff5b7224 */ /* 0x000fe200078e0040 */
[----:B------:R-:W-:Y:S02]  /*c7b0*/  PRMT R64, R128, 0x5410, R123 ;  /* 0x0000541080407816 */ /* 0x000fe4000000007b */
[----:B------:R-:W-:Y:S02]  /*c7c0*/  @!P3 PRMT R128, R0, 0x5410, RZ ;  /* 0x000054100080b816 */ /* 0x000fe400000000ff */
[----:B------:R-:W-:Y:S02]  /*c7d0*/  LOP3.LUT R0, R4, UR16, R3, 0x96, !PT ;  /* 0x0000001004007c12 */ /* 0x000fe4000f8e9603 */
[----:B------:R-:W-:Y:S02]  /*c7e0*/  LOP3.LUT R4, R2, UR14, R7, 0x96, !PT ;  /* 0x0000000e02047c12 */ /* 0x000fe4000f8e9607 */
[----:B------:R-:W1:Y:S01]  /*c7f0*/  MUFU.EX2 R7, R173 ;  /* 0x000000ad00077308 */ /* 0x000e620000000800 */
[----:B------:R-:W-:-:S04]  /*c800*/  IMAD.WIDE.U32 R2, R0, -0x326172a9, RZ ;  /* 0xcd9e8d5700027825 */ /* 0x000fc800078e00ff */
[----:B----4-:R-:W-:Y:S01]  /*c810*/  FADD.FTZ R0, R9, R8 ;  /* 0x0000000809007221 */ /* 0x010fe20000010000 */
[----:B------:R-:W-:Y:S01]  /*c820*/  IMAD.WIDE.U32 R4, R4, -0x326172a9, RZ ;  /* 0xcd9e8d5704047825 */ /* 0x000fe200078e00ff */
[----:B------:R-:W-:-:S03]  /*c830*/  LOP3.LUT R3, R32, UR15, R3, 0x96, !PT ;  /* 0x0000000f20037c12 */ /* 0x000fc6000f8e9603 */
[----:B-1----:R-:W-:Y:S01]  /*c840*/  FADD.FTZ R10, R7, R0 ;  /* 0x00000000070a7221 */ /* 0x002fe20000010000 */
[----:B------:R-:W-:Y:S02]  /*c850*/  PRMT R0, R56, 0x7773, RZ ;  /* 0x0000777338007816 */ /* 0x000fe400000000ff */
[----:B------:R-:W-:Y:S02]  /*c860*/  LOP3.LUT R5, R2, UR13, R5, 0x96, !PT ;  /* 0x0000000d02057c12 */ /* 0x000fe4000f8e9605 */
[----:B------:R-:W-:Y:S01]  /*c870*/  ISETP.GT.U32.AND P0, PT, R0, UR4, PT ;  /* 0x0000000400007c0c */ /* 0x000fe2000bf04070 */
[----:B------:R-:W-:Y:S01]  /*c880*/  IMAD.WIDE.U32 R2, R3, -0x2daee0ad, RZ ;  /* 0xd2511f5303027825 */ /* 0x000fe200078e00ff */
[----:B------:R-:W-:-:S03]  /*c890*/  F2FP.BF16.F32.PACK_AB R158, R7, R9 ;  /* 0x00000009079e723e */ /* 0x000fc600000010ff */
[----:B------:R-:W-:Y:S01]  /*c8a0*/  IMAD.WIDE.U32 R8, R5, -0x2daee0ad, RZ ;  /* 0xd2511f5305087825 */ /* 0x000fe200078e00ff */
[----:B------:R-:W-:-:S04]  /*c8b0*/  LOP3.LUT R3, R6, UR11, R3, 0x96, !PT ;  /* 0x0000000b06037c12 */ /* 0x000fc8000f8e9603 */
[----:B------:R-:W-:Y:S01]  /*c8c0*/  LOP3.LUT R5, R2, UR9, R9, 0x96, !PT ;  /* 0x0000000902057c12 */ /* 0x000fe2000f8e9609 */
[----:B------:R-:W-:-:S05]  /*c8d0*/  IMAD.WIDE.U32 R2, R3, -0x326172a9, RZ ;  /* 0xcd9e8d5703027825 */ /* 0x000fca00078e00ff */
[----:B------:R-:W-:Y:S02]  /*c8e0*/  LOP3.LUT R9, R4, UR10, R3, 0x96, !PT ;  /* 0x0000000a04097c12 */ /* 0x000fe4000f8e9603 */
[----:B------:R-:W-:Y:S01]  /*c8f0*/  PRMT R218, R148, 0x7632, R218 ;  /* 0x0000763294da7816 */ /* 0x000fe200000000da */
[----:B--2---:R-:W-:-:S05]  /*c900*/  @P0 HFMA2.BF16_V2 R36, -RZ.H0_H0, RZ.H0_H0, -R148.H1_H1 ;  /* 0x200000ffff240231 */ /* 0x004fca0000360994 */
[----:B------:R-:W-:-:S04]  /*c910*/  PRMT R4, R36, 0x7610, R4 ;  /* 0x0000761024047816 */ /* 0x000fc80000000004 */
[----:B------:R-:W-:Y:S02]  /*c920*/  @P0 PRMT R218, R4, 0x5410, RZ ;  /* 0x0000541004da0816 */ /* 0x000fe400000000ff */
[----:B------:R1:W2:Y:S01]  /*c930*/  LDL.LU.S16 R4, [R1+0x38] ;  /* 0x0000380001047983 */ /* 0x0002a20000300600 */
[----:B------:R-:W-:Y:S02]  /*c940*/  IMAD.MOV.U32 R173, RZ, RZ, R204 ;  /* 0x000000ffffad7224 */ /* 0x000fe400078e00cc */
[----:B------:R-:W-:Y:S01]  /*c950*/  FADD.FTZ R13, R52, R13 ;  /* 0x0000000d340d7221 */ /* 0x000fe20000010000 */
[----:B------:R-:W-:Y:S02]  /*c960*/  IMAD.MOV.U32 R204, RZ, RZ, R172 ;  /* 0x000000ffffcc7224 */ /* 0x000fe400078e00ac */
[----:B------:R-:W-:Y:S02]  /*c970*/  IMAD.MOV.U32 R172, RZ, RZ, R53 ;  /* 0x000000ffffac7224 */ /* 0x000fe400078e0035 */
[----:B------:R-:W-:Y:S01]  /*c980*/  IMAD.WIDE.U32 R52, R5, -0x326172a9, RZ ;  /* 0xcd9e8d5705347825 */ /* 0x000fe200078e00ff */
[----:B------:R-:W-:-:S04]  /*c990*/  PRMT R0, R22, 0x7771, RZ ;  /* 0x0000777116007816 */ /* 0x000fc800000000ff */
[----:B------:R-:W-:Y:S02]  /*c9a0*/  LOP3.LUT R53, R2, UR8, R53, 0x96, !PT ;  /* 0x0000000802357c12 */ /* 0x000fe4000f8e9635 */
[----:B------:R-:W-:Y:S01]  /*c9b0*/  PRMT R227, R158, 0x7610, R227 ;  /* 0x000076109ee37816 */ /* 0x000fe200000000e3 */
[----:B------:R-:W-:Y:S01]  /*c9c0*/  IMAD.MOV.U32 R149, RZ, RZ, R173 ;  /* 0x000000ffff957224 */ /* 0x000fe200078e00ad */
[----:B------:R-:W-:Y:S01]  /*c9d0*/  ISETP.GT.U32.AND P3, PT, R0, UR4, PT ;  /* 0x0000000400007c0c */ /* 0x000fe2000bf64070 */
[----:B------:R-:W-:Y:S01]  /*c9e0*/  FADD.FTZ R14, R51, R12 ;  /* 0x0000000c330e7221 */ /* 0x000fe20000010000 */
[----:B------:R-:W-:Y:S01]  /*c9f0*/  LOP3.LUT R0, R53, 0xff, RZ, 0xc0, !PT ;  /* 0x000000ff35007812 */ /* 0x000fe200078ec0ff */
[----:B------:R-:W4:Y:S03]  /*ca00*/  LDCU UR8, c[0x0][0x448] ;  /* 0x00008900ff0877ac */ /* 0x000f260008000800 */
[----:B------:R-:W-:-:S13]  /*ca10*/  ISETP.LE.U32.AND P0, PT, R0, UR4, PT ;  /* 0x0000000400007c0c */ /* 0x000fda000bf03070 */
[----:B--2---:R-:W-:-:S05]  /*ca20*/  @!P0 HFMA2.BF16_V2 R4, -RZ.H0_H0, RZ.H0_H0, -R158.H0_H0 ;  /* 0x200000ffff048231 */ /* 0x004fca000034099e */
[----:B------:R-:W-:Y:S02]  /*ca30*/  PRMT R0, R4, 0x7610, R0 ;  /* 0x0000761004007816 */ /* 0x000fe40000000000 */
[----:B------:R1:W2:Y:S02]  /*ca40*/  LDL.LU.S16 R4, [R1+0x3c] ;  /* 0x00003c0001047983 */ /* 0x0002a40000300600 */
        /* <DEDUP_REMOVED lines=12> */
[----:B--2---:R-:W-:-:S05]  /*cb10*/  @!P0 HFMA2.BF16_V2 R4, -RZ.H0_H0, RZ.H0_H0, -R158.H1_H1 ;  /* 0x200000ffff048231 */ /* 0x004fca000036099e */
[----:B------:R-:W-:Y:S02]  /*cb20*/  PRMT R3, R4, 0x7610, R3 ;  /* 0x0000761004037816 */ /* 0x000fe40000000003 */
[----:B------:R1:W2:Y:S02]  /*cb30*/  LDL.LU.S16 R4, [R1+0x40] ;  /* 0x0000400001047983 */ /* 0x0002a40000300600 */
[----:B------:R-:W-:Y:S02]  /*cb40*/  @!P0 PRMT R222, R3, 0x5410, RZ ;  /* 0x0000541003de8816 */ /* 0x000fe400000000ff */
[----:B------:R-:W3:Y:S01]  /*cb50*/  LDL.LU R91, [R1+0x120] ;  /* 0x00012000015b7983 */ /* 0x000ee20000300800 */
[----:B------:R4:W-:Y:S03]  /*cb60*/  MUFU.EX2 R3, R244 ;  /* 0x000000f400037308 */ /* 0x0009e60000000800 */
[----:B----4-:R-:W4:Y:S04]  /*cb70*/  LDL.LU R244, [R1+0x37c] ;  /* 0x00037c0001f47983 */ /* 0x010f280000300800 */
[----:B------:R1:W3:Y:S01]  /*cb80*/  LDL.LU.S16 R5, [R1+0x44] ;  /* 0x0000440001057983 */ /* 0x0002e20000300600 */
[----:B------:R-:W-:-:S04]  /*cb90*/  PRMT R0, R53, 0x7632, R0 ;  /* 0x0000763235007816 */ /* 0x000fc80000000000 */
[----:B------:R-:W-:-:S04]  /*cba0*/  LOP3.LUT R0, R0, 0xff, RZ, 0xc0, !PT ;  /* 0x000000ff00007812 */ /* 0x000fc800078ec0ff */
[----:B------:R-:W-:Y:S01]  /*cbb0*/  ISETP.LE.U32.AND P0, PT, R0, UR4, PT ;  /* 0x0000000400007c0c */ /* 0x000fe2000bf03070 */
[----:B--2---:R-:W-:-:S05]  /*cbc0*/  @P3 HFMA2.BF16_V2 R4, -RZ.H0_H0, RZ.H0_H0, -R123.H0_H0 ;  /* 0x200000ffff043231 */ /* 0x004fca000034097b */
[----:B------:R-:W-:Y:S02]  /*cbd0*/  PRMT R2, R4, 0x7610, R2 ;  /* 0x0000761004027816 */ /* 0x000fe40000000002 */
[----:B------:R-:W2:Y:S02]  /*cbe0*/  MUFU.EX2 R4, R149 ;  /* 0x0000009500047308 */ /* 0x000ea40000000800 */
[----:B------:R-:W-:Y:S02]  /*cbf0*/  @P3 PRMT R123, R2, 0x5410, RZ ;  /* 0x00005410027b3816 */ /* 0x000fe400000000ff */
[----:B--2---:R-:W-:Y:S01]  /*cc00*/  F2FP.BF16.F32.PACK_AB R155, R3, R4 ;  /* 0x00000004039b723e */ /* 0x004fe200000010ff */
[----:B------:R-:W-:-:S04]  /*cc10*/  FADD.FTZ R0, R4, R11 ;  /* 0x0000000b04007221 */ /* 0x000fc80000010000 */
[----:B---3--:R-:W-:Y:S02]  /*cc20*/  @!P0 HFMA2.BF16_V2 R5, -RZ.H0_H0, RZ.H0_H0, -R155.H0_H0 ;  /* 0x200000ffff058231 */ /* 0x008fe4000034099b */
[----:B------:R-:W-:-:S03]  /*cc30*/  FADD.FTZ R2, R3, R0 ;  /* 0x0000000003027221 */ /* 0x000fc60000010000 */
[----:B------:R-:W-:Y:S02]  /*cc40*/  PRMT R3, R5, 0x7610, R3 ;  /* 0x0000761005037816 */ /* 0x000fe40000000003 */
[----:B------:R-:W-:Y:S02]  /*cc50*/  PRMT R219, R155, 0x7610, R219 ;  /* 0x000076109bdb7816 */ /* 0x000fe400000000db */
[----:B------:R-:W-:Y:S02]  /*cc60*/  @!P0 PRMT R219, R3, 0x5410, RZ ;  /* 0x0000541003db8816 */ /* 0x000fe400000000ff */
[----:B------:R1:W2:Y:S01]  /*cc70*/  LDL.LU.S16 R3, [R1+0x48] ;  /* 0x0000480001037983 */ /* 0x0002a20000300600 */
        /* <DEDUP_REMOVED lines=10> */
[----:B------:R-:W3:Y:S01]  /*cd20*/  LDL.LU R243, [R1+0x378] ;  /* 0x0003780001f37983 */ /* 0x000ee20000300800 */
[----:B------:R-:W4:Y:S01]  /*cd30*/  MUFU.EX2 R4, R149 ;  /* 0x0000009500047308 */ /* 0x000f220000000800 */
[----:B------:R-:W-:Y:S01]  /*cd40*/  PRMT R217, R155, 0x7632, R217 ;  /* 0x000076329bd97816 */ /* 0x000fe200000000d9 */
[----:B--2---:R-:W-:-:S05]  /*cd50*/  @!P0 HFMA2.BF16_V2 R3, -RZ.H0_H0, RZ.H0_H0, -R155.H1_H1 ;  /* 0x200000ffff038231 */ /* 0x004fca000036099b */
[----:B------:R-:W-:Y:S02]  /*cd60*/  PRMT R0, R3, 0x7610, R0 ;  /* 0x0000761003007816 */ /* 0x000fe40000000000 */
[----:B------:R2:W1:Y:S02]  /*cd70*/  MUFU.EX2 R3, R237 ;  /* 0x000000ed00037308 */ /* 0x0004640000000800 */
[----:B--2---:R-:W2:Y:S04]  /*cd80*/  LDL.LU R237, [R1+0x374] ;  /* 0x0003740001ed7983 */ /* 0x004ea80000300800 */
[----:B------:R2:W3:Y:S01]  /*cd90*/  LDL.LU.S16 R32, [R1+0x4c] ;  /* 0x00004c0001207983 */ /* 0x0004e20000300600 */
[----:B------:R-:W-:Y:S01]  /*cda0*/  @!P0 PRMT R217, R0, 0x5410, RZ ;  /* 0x0000541000d98816 */ /* 0x000fe200000000ff */
[----:B------:R-:W-:-:S05]  /*cdb0*/  IMAD.MOV.U32 R0, RZ, RZ, R52 ;  /* 0x000000ffff007224 */ /* 0x000fca00078e0034 */
[----:B------:R-:W-:-:S04]  /*cdc0*/  LOP3.LUT R0, R0, 0xff, RZ, 0xc0, !PT ;  /* 0x000000ff00007812 */ /* 0x000fc800078ec0ff */
[----:B------:R-:W-:Y:S01]  /*cdd0*/  ISETP.LE.U32.AND P0, PT, R0, UR4, PT ;  /* 0x0000000400007c0c */ /* 0x000fe2000bf03070 */
[----:B----4-:R-:W-:Y:S01]  /*cde0*/  FADD.FTZ R0, R4, R10 ;  /* 0x0000000a04007221 */ /* 0x010fe20000010000 */
[----:B-1----:R-:W-:-:S03]  /*cdf0*/  F2FP.BF16.F32.PACK_AB R153, R3, R4 ;  /* 0x000000040399723e */ /* 0x002fc600000010ff */
[----:B------:R-:W-:Y:S02]  /*ce00*/  FADD.FTZ R5, R3, R0 ;  /* 0x0000000003057221 */ /* 0x000fe40000010000 */
[----:B------:R1:W4:Y:S01]  /*ce10*/  LDL.LU.S16 R3, [R1+0x50] ;  /* 0x0000500001037983 */ /* 0x0003220000300600 */
[----:B------:R-:W-:Y:S02]  /*ce20*/  IMAD.MOV.U32 R149, RZ, RZ, R173 ;  /* 0x000000ffff957224 */ /* 0x000fe400078e00ad */
[----:B------:R-:W-:Y:S02]  /*ce30*/  IMAD.MOV.U32 R173, RZ, RZ, R204 ;  /* 0x000000ffffad7224 */ /* 0x000fe400078e00cc */
[----:B------:R-:W-:Y:S02]  /*ce40*/  IMAD.MOV.U32 R204, RZ, RZ, R172 ;  /* 0x000000ffffcc7224 */ /* 0x000fe400078e00ac */
[----:B------:R-:W-:Y:S02]  /*ce50*/  IMAD.MOV.U32 R172, RZ, RZ, R141 ;  /* 0x000000ffffac7224 */ /* 0x000fe400078e008d */
[----:B------:R-:W-:Y:S01]  /*ce60*/  IMAD.MOV.U32 R141, RZ, RZ, R162 ;  /* 0x000000ffff8d7224 */ /* 0x000fe200078e00a2 */
[----:B------:R1:W4:Y:S01]  /*ce70*/  MUFU.EX2 R4, R149 ;  /* 0x0000009500047308 */ /* 0x0003220000000800 */
[----:B------:R-:W-:-:S02]  /*ce80*/  IMAD.MOV.U32 R162, RZ, RZ, R118 ;  /* 0x000000ffffa27224 */ /* 0x000fc400078e0076 */
[----:B------:R-:W-:Y:S02]  /*ce90*/  IMAD.MOV.U32 R118, RZ, RZ, R126 ;  /* 0x000000ffff767224 */ /* 0x000fe400078e007e */
[----:B------:R-:W-:Y:S02]  /*cea0*/  IMAD.MOV.U32 R126, RZ, RZ, R94 ;  /* 0x000000ffff7e7224 */ /* 0x000fe400078e005e */
[----:B------:R-:W-:Y:S02]  /*ceb0*/  IMAD.MOV.U32 R94, RZ, RZ, R239 ;  /* 0x000000ffff5e7224 */ /* 0x000fe400078e00ef */
[----:B------:R-:W2:Y:S01]  /*cec0*/  LDL.LU R239, [R1+0x370] ;  /* 0x0003700001ef7983 */ /* 0x000ea20000300800 */
[----:B-1----:R-:W-:Y:S02]  /*ced0*/  IMAD.MOV.U32 R149, RZ, RZ, R173 ;  /* 0x000000ffff957224 */ /* 0x002fe400078e00ad */
[----:B------:R-:W-:Y:S02]  /*cee0*/  IMAD.MOV.U32 R173, RZ, RZ, R141 ;  /* 0x000000ffffad7224 */ /* 0x000fe400078e008d */
[----:B------:R-:W-:-:S02]  /*cef0*/  IMAD.MOV.U32 R141, RZ, RZ, R162 ;  /* 0x000000ffff8d7224 */ /* 0x000fc400078e00a2 */
[----:B------:R-:W-:Y:S02]  /*cf00*/  IMAD.MOV.U32 R162, RZ, RZ, R118 ;  /* 0x000000ffffa27224 */ /* 0x000fe400078e0076 */
[----:B------:R-:W-:Y:S02]  /*cf10*/  IMAD.MOV.U32 R118, RZ, RZ, R126 ;  /* 0x000000ffff767224 */ /* 0x000fe400078e007e */
[----:B------:R-:W-:Y:S02]  /*cf20*/  IMAD.MOV.U32 R126, RZ, RZ, R241 ;  /* 0x000000ffff7e7224 */ /* 0x000fe400078e00f1 */
[----:B------:R-:W2:Y:S01]  /*cf30*/  LDL.LU R241, [R1+0x36c] ;  /* 0x00036c0001f17983 */ /* 0x000ea20000300800 */
[----:B---3--:R-:W-:-:S05]  /*cf40*/  @!P0 HFMA2.BF16_V2 R32, -RZ.H0_H0, RZ.H0_H0, -R153.H0_H0 ;  /* 0x200000ffff208231 */ /* 0x008fca0000340999 */
[----:B------:R-:W-:Y:S02]  /*cf50*/  PRMT R6, R32, 0x7610, R6 ;  /* 0x0000761020067816 */ /* 0x000fe40000000006 */
[----:B------:R1:W3:Y:S01]  /*cf60*/  LDL.LU.S16 R32, [R1+0x54] ;  /* 0x0000540001207983 */ /* 0x0002e20000300600 */
[----:B------:R-:W-:-:S04]  /*cf70*/  F2FP.BF16.F32.PACK_AB R12, R16, R35 ;  /* 0x00000023100c723e */ /* 0x000fc800000010ff */
[----:B------:R-:W-:-:S05]  /*cf80*/  PRMT R120, R12, 0x7610, R120 ;  /* 0x000076100c787816 */ /* 0x000fca0000000078 */
[----:B----4-:R-:W-:Y:S01]  /*cf90*/  @P3 HFMA2.BF16_V2 R3, -RZ.H0_H0, RZ.H0_H0, -R120.H0_H0 ;  /* 0x200000ffff033231 */ /* 0x010fe20000340978 */
[----:B------:R-:W-:-:S04]  /*cfa0*/  PRMT R115, R12, 0x7632, R115 ;  /* 0x000076320c737816 */ /* 0x000fc80000000073 */
[----:B------:R-:W-:Y:S02]  /*cfb0*/  PRMT R0, R3, 0x7610, R0 ;  /* 0x0000761003007816 */ /* 0x000fe40000000000 */
[----:B------:R4:W1:Y:S01]  /*cfc0*/  MUFU.EX2 R3, R149 ;  /* 0x0000009500037308 */ /* 0x0008620000000800 */
[----:B------:R-:W-:Y:S02]  /*cfd0*/  PRMT R235, R153, 0x7610, R235 ;  /* 0x0000761099eb7816 */ /* 0x000fe400000000eb */
[----:B------:R-:W-:Y:S01]  /*cfe0*/  @!P0 PRMT R235, R6, 0x5410, RZ ;  /* 0x0000541006eb8816 */ /* 0x000fe200000000ff */
[----:B----4-:R-:W-:Y:S02]  /*cff0*/  IMAD.MOV.U32 R149, RZ, RZ, R141 ;  /* 0x000000ffff957224 */ /* 0x010fe400078e008d */
        /* <DEDUP_REMOVED lines=11> */
[----:B---3--:R-:W-:-:S05]  /*d0b0*/  @P0 HFMA2.BF16_V2 R32, -RZ.H0_H0, RZ.H0_H0, -R153.H1_H1 ;  /* 0x200000ffff200231 */ /* 0x008fca0000360999 */
[----:B------:R-:W-:-:S04]  /*d0c0*/  PRMT R3, R32, 0x7610, R3 ;  /* 0x0000761020037816 */ /* 0x000fc80000000003 */
[----:B------:R-:W-:Y:S02]  /*d0d0*/  @P0 PRMT R226, R3, 0x5410, RZ ;  /* 0x0000541003e20816 */ /* 0x000fe400000000ff */
[----:B------:R1:W3:Y:S01]  /*d0e0*/  LDL.LU.S16 R3, [R1+0x58] ;  /* 0x0000580001037983 */ /* 0x0002e20000300600 */
[----:B------:R-:W-:-:S04]  /*d0f0*/  PRMT R0, R22, 0x7773, RZ ;  /* 0x0000777316007816 */ /* 0x000fc800000000ff */
[----:B------:R-:W-:Y:S02]  /*d100*/  ISETP.GT.U32.AND P3, PT, R0, UR4, PT ;  /* 0x0000000400007c0c */ /* 0x000fe4000bf64070 */
[----:B------:R-:W-:-:S04]  /*d110*/  PRMT R0, R52, 0x7772, RZ ;  /* 0x0000777234007816 */ /* 0x000fc800000000ff */
[----:B------:R-:W-:Y:S02]  /*d120*/  ISETP.GT.U32.AND P0, PT, R0, UR4, PT ;  /* 0x0000000400007c0c */ /* 0x000fe4000bf04070 */
[----:B------:R-:W-:-:S11]  /*d130*/  PRMT R225, R152, 0x7610, R225 ;  /* 0x0000761098e17816 */ /* 0x000fd600000000e1 */
[----:B---3--:R-:W-:-:S05]  /*d140*/  @P0 HFMA2.BF16_V2 R3, -RZ.H0_H0, RZ.H0_H0, -R152.H0_H0 ;  /* 0x200000ffff030231 */ /* 0x008fca0000340998 */
[----:B------:R-:W-:Y:S02]  /*d150*/  PRMT R0, R3, 0x7610, R0 ;  /* 0x0000761003007816 */ /* 0x000fe40000000000 */
[----:B------:R1:W3:Y:S02]  /*d160*/  LDL.LU.S16 R3, [R1+0x5c] ;  /* 0x00005c0001037983 */ /* 0x0002e40000300600 */
[----:B------:R-:W-:Y:S02]  /*d170*/  @P0 PRMT R225, R0, 0x5410, RZ ;  /* 0x0000541000e10816 */ /* 0x000fe400000000ff */
[----:B------:R-:W-:-:S04]  /*d180*/  PRMT R0, R52, 0x7773, RZ ;  /* 0x0000777334007816 */ /* 0x000fc800000000ff */
[----:B------:R-:W-:-:S13]  /*d190*/  ISETP.GT.U32.AND P0, PT, R0, UR4, PT ;  /* 0x0000000400007c0c */ /* 0x000fda000bf04070 */
[----:B---3--:R-:W-:-:S05]  /*d1a0*/  @P0 HFMA2.BF16_V2 R3, -RZ.H0_H0, RZ.H0_H0, -R152.H1_H1 ;  /* 0x200000ffff030231 */ /* 0x008fca0000360998 */
[----:B------:R-:W-:Y:S02]  /*d1b0*/  PRMT R2, R3, 0x7610, R2 ;  /* 0x0000761003027816 */ /* 0x000fe40000000002 */
[----:B------:R1:W3:Y:S01]  /*d1c0*/  LDL.LU.S16 R3, [R1+0x60] ;  /* 0x0000600001037983 */ /* 0x0002e20000300600 */
[----:B------:R-:W-:Y:S02]  /*d1d0*/  IMAD.MOV.U32 R38, RZ, RZ, R149 ;  /* 0x000000ffff267224 */ /* 0x000fe400078e0095 */
[----:B------:R-:W-:Y:S02]  /*d1e0*/  IMAD.MOV.U32 R156, RZ, RZ, R173 ;  /* 0x000000ffff9c7224 */ /* 0x000fe400078e00ad */
[----:B------:R-:W-:Y:S02]  /*d1f0*/  IMAD.MOV.U32 R173, RZ, RZ, R204 ;  /* 0x000000ffffad7224 */ /* 0x000fe400078e00cc */
[----:B------:R-:W-:Y:S02]  /*d200*/  IMAD.MOV.U32 R149, RZ, RZ, R141 ;  /* 0x000000ffff957224 */ /* 0x000fe400078e008d */
[----:B------:R-:W-:-:S02]  /*d210*/  IMAD.MOV.U32 R204, RZ, RZ, R99 ;  /* 0x000000ffffcc7224 */ /* 0x000fc400078e0063 */
[----:B------:R-:W-:Y:S02]  /*d220*/  IMAD.MOV.U32 R99, RZ, RZ, R245 ;  /* 0x000000ffff637224 */ /* 0x000fe400078e00f5 */
[----:B------:R-:W4:Y:S01]  /*d230*/  LDL.LU R245, [R1+0x368] ;  /* 0x0003680001f57983 */ /* 0x000f220000300800 */
[----:B------:R-:W-:Y:S02]  /*d240*/  IMAD.MOV.U32 R141, RZ, RZ, R126 ;  /* 0x000000ffff8d7224 */ /* 0x000fe400078e007e */
[----:B---3--:R-:W-:-:S05]  /*d250*/  @P3 HFMA2.BF16_V2 R3, -RZ.H0_H0, RZ.H0_H0, -R115.H0_H0 ;  /* 0x200000ffff033231 */ /* 0x008fca0000340973 */
[----:B------:R-:W-:Y:S02]  /*d260*/  PRMT R0, R3, 0x7610, R0 ;  /* 0x0000761003007816 */ /* 0x000fe40000000000 */
[----:B------:R3:W-:Y:S02]  /*d270*/  MUFU.EX2 R3, R38 ;  /* 0x0000002600037308 */ /* 0x0007e40000000800 */
[----:B---3--:R-:W-:Y:S02]  /*d280*/  IMAD.MOV.U32 R38, RZ, RZ, R156 ;  /* 0x000000ffff267224 */ /* 0x008fe400078e009c */
[----:B------:R-:W-:Y:S02]  /*d290*/  IMAD.MOV.U32 R156, RZ, RZ, R149 ;  /* 0x000000ffff9c7224 */ /* 0x000fe400078e0095 */
[----:B------:R-:W-:Y:S02]  /*d2a0*/  IMAD.MOV.U32 R149, RZ, RZ, R204 ;  /* 0x000000ffff957224 */ /* 0x000fe400078e00cc */
[----:B------:R-:W-:-:S02]  /*d2b0*/  IMAD.MOV.U32 R204, RZ, RZ, R95 ;  /* 0x000000ffffcc7224 */ /* 0x000fc400078e005f */
[----:B------:R-:W-:Y:S02]  /*d2c0*/  IMAD.MOV.U32 R95, RZ, RZ, R246 ;  /* 0x000000ffff5f7224 */ /* 0x000fe400078e00f6 */
[----:B------:R-:W3:Y:S04]  /*d2d0*/  LDL.LU R246, [R1+0x364] ;  /* 0x0003640001f67983 */ /* 0x000ee80000300800 */
[----:B------:R1:W2:Y:S01]  /*d2e0*/  LDL.LU.S16 R4, [R1+0x74] ;  /* 0x0000740001047983 */ /* 0x0002a20000300600 */
[----:B------:R-:W-:Y:S02]  /*d2f0*/  IMAD.MOV.U32 R126, RZ, RZ, R89 ;  /* 0x000000ffff7e7224 */ /* 0x000fe400078e0059 */
[----:B------:R-:W-:Y:S02]  /*d300*/  IMAD.MOV.U32 R89, RZ, RZ, R48 ;  /* 0x000000ffff597224 */ /* 0x000fe400078e0030 */
[----:B------:R-:W-:Y:S01]  /*d310*/  IMAD.WIDE.U32 R48, R9, -0x2daee0ad, RZ ;  /* 0xd2511f5309307825 */ /* 0x000fe200078e00ff */
[----:B------:R-:W-:-:S02]  /*d320*/  PRMT R224, R152, 0x7632, R224 ;  /* 0x0000763298e07816 */ /* 0x000fc400000000e0 */
[----:B------:R-:W-:Y:S02]  /*d330*/  @P0 PRMT R224, R2, 0x5410, RZ ;  /* 0x0000541002e00816 */ /* 0x000fe400000000ff */
[----:B------:R-:W-:Y:S01]  /*d340*/  LOP3.LUT R51, R8, UR5, R49, 0x96, !PT ;  /* 0x0000000508337c12 */ /* 0x000fe2000f8e9631 */
[----:B------:R-:W4:Y:S01]  /*d350*/  MUFU.EX2 R2, R38 ;  /* 0x0000002600027308 */ /* 0x000f220000000800 */
[----:B------:R-:W-:Y:S02]  /*d360*/  @P3 PRMT R115, R0, 0x5410, RZ ;  /* 0x0000541000733816 */ /* 0x000fe400000000ff */
[----:B------:R-:W-:-:S04]  /*d370*/  LOP3.LUT R0, R51, 0xff, RZ, 0xc0, !PT ;  /* 0x000000ff33007812 */ /* 0x000fc800078ec0ff */
[----:B------:R-:W-:Y:S02]  /*d380*/  ISETP.LE.U32.AND P0, PT, R0, UR4, PT ;  /* 0x0000000400007c0c */ /* 0x000fe4000bf03070 */
[----:B----4-:R-:W-:Y:S01]  /*d390*/  F2FP.BF16.F32.PACK_AB R161, R2, R3 ;  /* 0x0000000302a1723e */ /* 0x010fe200000010ff */
[----:B------:R-:W-:-:S03]  /*d3a0*/  FADD.FTZ R0, R3, R5 ;  /* 0x0000000503007221 */ /* 0x000fc60000010000 */
[----:B------:R-:W-:-:S07]  /*d3b0*/  PRMT R216, R161, 0x7610, R216 ;  /* 0x00007610a1d87816 */ /* 0x000fce00000000d8 */
[----:B--2---:R-:W-:-:S05]  /*d3c0*/  @!P0 HFMA2.BF16_V2 R4, -RZ.H0_H0, RZ.H0_H0, -R161.H0_H0 ;  /* 0x200000ffff048231 */ /* 0x004fca00003409a1 */
[----:B------:R-:W-:-:S04]  /*d3d0*/  PRMT R3, R4, 0x7610, R3 ;  /* 0x0000761004037816 */ /* 0x000fc80000000003 */
[----:B------:R-:W-:Y:S02]  /*d3e0*/  @!P0 PRMT R216, R3, 0x5410, RZ ;  /* 0x0000541003d88816 */ /* 0x000fe400000000ff */
[----:B------:R1:W2:Y:S01]  /*d3f0*/  LDL.LU.S16 R3, [R1+0x80] ;  /* 0x0000800001037983 */ /* 0x0002a20000300600 */
        /* <DEDUP_REMOVED lines=8> */
[----:B------:R-:W-:Y:S01]  /*d480*/  IMAD.MOV.U32 R156, RZ, RZ, R149 ;  /* 0x000000ffff9c7224 */ /* 0x000fe200078e0095 */
[----:B------:R-:W-:Y:S01]  /*d490*/  PRMT R215, R161, 0x7632, R215 ;  /* 0x00007632a1d77816 */ /* 0x000fe200000000d7 */
[----:B------:R-:W-:Y:S02]  /*d4a0*/  IMAD.MOV.U32 R149, RZ, RZ, R173 ;  /* 0x000000ffff957224 */ /* 0x000fe400078e00ad */
[----:B------:R-:W-:Y:S02]  /*d4b0*/  IMAD.MOV.U32 R173, RZ, RZ, R162 ;  /* 0x000000ffffad7224 */ /* 0x000fe400078e00a2 */
[----:B------:R-:W-:Y:S02]  /*d4c0*/  IMAD.MOV.U32 R162, RZ, RZ, R34 ;  /* 0x000000ffffa27224 */ /* 0x000fe400078e0022 */
[----:B------:R-:W4:Y:S02]  /*d4d0*/  LDL.LU R34, [R1+0x360] ;  /* 0x0003600001227983 */ /* 0x000f240000300800 */
[----:B--2---:R-:W-:-:S05]  /*d4e0*/  @!P0 HFMA2.BF16_V2 R3, -RZ.H0_H0, RZ.H0_H0, -R161.H1_H1 ;  /* 0x200000ffff038231 */ /* 0x004fca00003609a1 */
[----:B------:R-:W-:-:S04]  /*d4f0*/  PRMT R2, R3, 0x7610, R2 ;  /* 0x0000761003027816 */ /* 0x000fc80000000002 */
[----:B------:R-:W-:Y:S02]  /*d500*/  @!P0 PRMT R215, R2, 0x5410, RZ ;  /* 0x0000541002d78816 */ /* 0x000fe400000000ff */
[----:B------:R2:W-:Y:S02]  /*d510*/  MUFU.EX2 R2, R62 ;  /* 0x0000003e00027308 */ /* 0x0005e40000000800 */
[----:B--2---:R-:W2:Y:S04]  /*d520*/  LDL.LU R62, [R1+0x35c] ;  /* 0x00035c00013e7983 */ /* 0x004ea80000300800 */
[----:B------:R1:W3:Y:S01]  /*d530*/  LDL.LU.S16 R9, [R1+0x90] ;  /* 0x0000900001097983 */ /* 0x0002e20000300600 */
[----:B------:R-:W-:Y:S01]  /*d540*/  PRMT R0, R51, 0x7632, R0 ;  /* 0x0000763233007816 */ /* 0x000fe20000000000 */
[----:B------:R-:W4:Y:S03]  /*d550*/  MUFU.EX2 R4, R38 ;  /* 0x0000002600047308 */ /* 0x000f260000000800 */
[----:B------:R-:W-:-:S04]  /*d560*/  LOP3.LUT R0, R0, 0xff, RZ, 0xc0, !PT ;  /* 0x000000ff00007812 */ /* 0x000fc800078ec0ff */
[----:B------:R-:W-:Y:S02]  /*d570*/  ISETP.LE.U32.AND P0, PT, R0, UR4, PT ;  /* 0x0000000400007c0c */ /* 0x000fe4000bf03070 */
[----:B----4-:R-:W-:Y:S01]  /*d580*/  F2FP.BF16.F32.PACK_AB R160, R2, R4 ;  /* 0x0000000402a0723e */ /* 0x010fe200000010ff */
[----:B------:R-:W-:-:S10]  /*d590*/  FADD.FTZ R0, R4, R6 ;  /* 0x0000000604007221 */ /* 0x000fd40000010000 */
[----:B---3--:R-:W-:-:S05]  /*d5a0*/  @!P0 HFMA2.BF16_V2 R9, -RZ.H0_H0, RZ.H0_H0, -R160.H0_H0 ;  /* 0x200000ffff098231 */ /* 0x008fca00003409a0 */
[----:B------:R-:W-:Y:S02]  /*d5b0*/  PRMT R4, R9, 0x7610, R4 ;  /* 0x0000761009047816 */ /* 0x000fe40000000004 */
[----:B------:R1:W3:Y:S01]  /*d5c0*/  LDL.LU.S16 R9, [R1+0xa0] ;  /* 0x0000a00001097983 */ /* 0x0002e20000300600 */
[----:B------:R-:W-:Y:S01]  /*d5d0*/  F2FP.BF16.F32.PACK_AB R7, R21, R29 ;  /* 0x0000001d1507723e */ /* 0x000fe200000010ff */
[----:B------:R-:W-:Y:S02]  /*d5e0*/  IMAD.MOV.U32 R38, RZ, RZ, R156 ;  /* 0x000000ffff267224 */ /* 0x000fe400078e009c */
[----:B------:R-:W-:Y:S01]  /*d5f0*/  IMAD.MOV.U32 R156, RZ, RZ, R149 ;  /* 0x000000ffff9c7224 */ /* 0x000fe200078e0095 */
[----:B------:R-:W-:Y:S01]  /*d600*/  PRMT R108, R7, 0x7610, R108 ;  /* 0x00007610076c7816 */ /* 0x000fe2000000006c */
[----:B------:R-:W-:Y:S02]  /*d610*/  IMAD.MOV.U32 R149, RZ, RZ, R173 ;  /* 0x000000ffff957224 */ /* 0x000fe400078e00ad */
[----:B------:R-:W-:-:S02]  /*d620*/  IMAD.MOV.U32 R173, RZ, RZ, R162 ;  /* 0x000000ffffad7224 */ /* 0x000fc400078e00a2 */
[----:B------:R-:W-:Y:S02]  /*d630*/  IMAD.MOV.U32 R162, RZ, RZ, R126 ;  /* 0x000000ffffa27224 */ /* 0x000fe400078e007e */
[----:B------:R-:W-:Y:S02]  /*d640*/  IMAD.MOV.U32 R126, RZ, RZ, R103 ;  /* 0x000000ffff7e7224 */ /* 0x000fe400078e0067 */
[----:B------:R-:W-:Y:S02]  /*d650*/  IMAD.MOV.U32 R190, RZ, RZ, R38 ;  /* 0x000000ffffbe7224 */ /* 0x000fe400078e0026 */
[----:B------:R-:W-:Y:S02]  /*d660*/  IMAD.MOV.U32 R38, RZ, RZ, R173 ;  /* 0x000000ffff267224 */ /* 0x000fe400078e00ad */
[----:B------:R-:W-:Y:S01]  /*d670*/  FADD.FTZ R6, R2, R0 ;  /* 0x0000000002067221 */ /* 0x000fe20000010000 */
[----:B------:R-:W-:Y:S02]  /*d680*/  IMAD.MOV.U32 R173, RZ, RZ, R126 ;  /* 0x000000ffffad7224 */ /* 0x000fe400078e007e */
[----:B------:R-:W-:-:S02]  /*d690*/  IMAD.MOV.U32 R126, RZ, RZ, R203 ;  /* 0x000000ffff7e7224 */ /* 0x000fc400078e00cb */
[----:B------:R-:W4:Y:S01]  /*d6a0*/  LDL.LU R203, [R1+0x358] ;  /* 0x0003580001cb7983 */ /* 0x000f220000300800 */
[----:B---3--:R-:W-:-:S05]  /*d6b0*/  @!P3 HFMA2.BF16_V2 R9, -RZ.H0_H0, RZ.H0_H0, -R108.H0_H0 ;  /* 0x200000ffff09b231 */ /* 0x008fca000034096c */
[----:B------:R-:W-:Y:S02]  /*d6c0*/  PRMT R0, R9, 0x7610, R0 ;  /* 0x0000761009007816 */ /* 0x000fe40000000000 */
[----:B------:R1:W3:Y:S01]  /*d6d0*/  LDL.LU.S16 R9, [R1+0xa4] ;  /* 0x0000a40001097983 */ /* 0x0002e20000300600 */
[----:B------:R-:W-:Y:S01]  /*d6e0*/  PRMT R93, R7, 0x7632, R93 ;  /* 0x00007632075d7816 */ /* 0x000fe2000000005d */
[----:B------:R-:W-:Y:S01]  /*d6f0*/  IMAD.MOV.U32 R103, RZ, RZ, R101 ;  /* 0x000000ffff677224 */ /* 0x000fe200078e0065 */
[----:B------:R-:W-:Y:S01]  /*d700*/  PRMT R214, R160, 0x7610, R214 ;  /* 0x00007610a0d67816 */ /* 0x000fe200000000d6 */
[----:B------:R1:W2:Y:S01]  /*d710*/  LDL.LU.S16 R32, [R1+0xa8] ;  /* 0x0000a80001207983 */ /* 0x0002a20000300600 */
[----:B------:R-:W-:Y:S02]  /*d720*/  PRMT R101, R108, 0x5410, R93 ;  /* 0x000054106c657816 */ /* 0x000fe4000000005d */
[----:B------:R-:W-:Y:S02]  /*d730*/  @!P3 PRMT R108, R0, 0x5410, RZ ;  /* 0x00005410006cb816 */ /* 0x000fe400000000ff */
[----:B------:R-:W-:-:S02]  /*d740*/  SHF.R.U32.HI R0, RZ, 0x18, R51 ;  /* 0x00000018ff007819 */ /* 0x000fc40000011633 */
[----:B------:R-:W-:Y:S02]  /*d750*/  @!P0 PRMT R214, R4, 0x5410, RZ ;  /* 0x0000541004d68816 */ /* 0x000fe400000000ff */
[----:B------:R-:W-:Y:S02]  /*d760*/  ISETP.LE.U32.AND P0, PT, R0, UR4, PT ;  /* 0x0000000400007c0c */ /* 0x000fe4000bf03070 */
[----:B------:R-:W-:-:S11]  /*d770*/  PRMT R212, R160, 0x7632, R212 ;  /* 0x00007632a0d47816 */ /* 0x000fd600000000d4 */
[----:B---3--:R-:W-:-:S05]  /*d780*/  @!P0 HFMA2.BF16_V2 R9, -RZ.H0_H0, RZ.H0_H0, -R160.H1_H1 ;  /* 0x200000ffff098231 */ /* 0x008fca00003609a0 */
[----:B------:R-:W-:-:S04]  /*d790*/  PRMT R29, R9, 0x7610, R29 ;  /* 0x00007610091d7816 */ /* 0x000fc8000000001d */
[----:B------:R-:W-:Y:S02]  /*d7a0*/  @!P0 PRMT R212, R29, 0x5410, RZ ;  /* 0x000054101dd48816 */ /* 0x000fe400000000ff */
[----:B------:R1:W3:Y:S02]  /*d7b0*/  LDL.LU.S16 R29, [R1+0xac] ;  /* 0x0000ac00011d7983 */ /* 0x0002e40000300600 */
[----:B---3--:R-:W-:-:S05]  /*d7c0*/  @!P5 HFMA2.BF16_V2 R29, -RZ.H0_H0, RZ.H0_H0, -R93.H0_H0 ;  /* 0x200000ffff1dd231 */ /* 0x008fca000034095d */
[----:B------:R-:W-:-:S04]  /*d7d0*/  PRMT R16, R29, 0x7610, R16 ;  /* 0x000076101d107816 */ /* 0x000fc80000000010 */
[----:B------:R-:W-:Y:S02]  /*d7e0*/  @!P5 PRMT R93, R16, 0x5410, RZ ;  /* 0x00005410105dd816 */ /* 0x000fe400000000ff */
[----:B------:R1:W3:Y:S01]  /*d7f0*/  LDL.LU.S16 R16, [R1+0xb4] ;  /* 0x0000b40001107983 */ /* 0x0002e20000300600 */
[----:B------:R-:W-:-:S04]  /*d800*/  F2FP.BF16.F32.PACK_AB R2, R157, R60 ;  /* 0x0000003c9d02723e */ /* 0x000fc800000010ff */
[----:B------:R-:W-:Y:S02]  /*d810*/  PRMT R85, R2, 0x7610, R85 ;  /* 0x0000761002557816 */ /* 0x000fe40000000055 */
[----:B------:R-:W-:-:S03]  /*d820*/  SHF.R.U32.HI R0, RZ, 0x18, R25 ;  /* 0x00000018ff007819 */ /* 0x000fc60000011619 */
[----:B---3--:R-:W-:-:S05]  /*d830*/  @!P4 HFMA2.BF16_V2 R16, -RZ.H0_H0, RZ.H0_H0, -R85.H0_H0 ;  /* 0x200000ffff10c231 */ /* 0x008fca0000340955 */
[----:B------:R-:W-:Y:S02]  /*d840*/  PRMT R15, R16, 0x7610, R15 ;  /* 0x00007610100f7816 */ /* 0x000fe4000000000f */
[----:B------:R1:W3:Y:S01]  /*d850*/  LDL.LU.S16 R16, [R1+0xb0] ;  /* 0x0000b00001107983 */ /* 0x0002e20000300600 */
[----:B------:R-:W-:Y:S02]  /*d860*/  ISETP.LE.U32.AND P3, PT, R0, UR4, PT ;  /* 0x0000000400007c0c */ /* 0x000fe4000bf63070 */
[----:B------:R-:W-:Y:S01]  /*d870*/  PRMT R87, R2, 0x7632, R87 ;  /* 0x0000763202577816 */ /* 0x000fe20000000057 */
[----:B------:R-:W-:-:S05]  /*d880*/  IMAD.MOV.U32 R0, RZ, RZ, R48 ;  /* 0x000000ffff007224 */ /* 0x000fca00078e0030 */
[----:B------:R-:W-:Y:S01]  /*d890*/  LOP3.LUT R0, R0, 0xff, RZ, 0xc0, !PT ;  /* 0x000000ff00007812 */ /* 0x000fe200078ec0ff */
[----:B------:R-:W-:-:S03]  /*d8a0*/  FADD.FTZ R3, R79, R14 ;  /* 0x0000000e4f037221 */ /* 0x000fc60000010000 */
[----:B------:R-:W-:Y:S02]  /*d8b0*/  ISETP.LE.U32.AND P0, PT, R0, UR4, PT ;  /* 0x0000000400007c0c */ /* 0x000fe4000bf03070 */
[----:B------:R-:W-:Y:S01]  /*d8c0*/  F2FP.BF16.F32.PACK_AB R0, R39, R44 ;  /* 0x0000002c2700723e */ /* 0x000fe200000010ff */
[----:B------:R4:W-:Y:S01]  /*d8d0*/  MUFU.EX2 R9, R38 ;  /* 0x0000002600097308 */ /* 0x0009e20000000800 */
[----:B---3--:R-:W-:-:S05]  /*d8e0*/  @!P3 HFMA2.BF16_V2 R16, -RZ.H0_H0, RZ.H0_H0, -R87.H0_H0 ;  /* 0x200000ffff10b231 */ /* 0x008fca0000340957 */
[----:B------:R-:W-:Y:S02]  /*d8f0*/  PRMT R7, R16, 0x7610, R7 ;  /* 0x0000761010077816 */ /* 0x000fe40000000007 */
[----:B------:R1:W3:Y:S01]  /*d900*/  LDL.LU.S16 R16, [R1+0xb8] ;  /* 0x0000b80001107983 */ /* 0x0002e20000300600 */
[C---:B------:R-:W-:Y:S02]  /*d910*/  PRMT R113, R0.reuse, 0x7610, R113 ;  /* 0x0000761000717816 */ /* 0x040fe40000000071 */
[----:B------:R-:W-:Y:S01]  /*d920*/  PRMT R114, R0, 0x7632, R114 ;  /* 0x0000763200727816 */ /* 0x000fe20000000072 */
[----:B------:R-:W-:Y:S01]  /*d930*/  FADD.FTZ R0, R82, R3 ;  /* 0x0000000352007221 */ /* 0x000fe20000010000 */
[----:B----4-:R-:W-:Y:S02]  /*d940*/  IMAD.MOV.U32 R38, RZ, RZ, R149 ;  /* 0x000000ffff267224 */ /* 0x010fe400078e0095 */
[----:B------:R-:W-:Y:S01]  /*d950*/  IMAD.MOV.U32 R149, RZ, RZ, R99 ;  /* 0x000000ffff957224 */ /* 0x000fe200078e0063 */
[----:B------:R-:W-:Y:S01]  /*d960*/  PRMT R99, R85, 0x5410, R87 ;  /* 0x0000541055637816 */ /* 0x000fe20000000057 */
[----:B------:R4:W-:Y:S01]  /*d970*/  STL [R1+0x304], R0 ;  /* 0x0003040001007387 */ /* 0x0009e20000100800 */
[----:B------:R-:W-:-:S03]  /*d980*/  @!P4 PRMT R85, R15, 0x5410, RZ ;  /* 0x000054100f55c816 */ /* 0x000fc600000000ff */
[----:B------:R1:W2:Y:S01]  /*d990*/  LDL.LU.S16 R15, [R1+0xbc] ;  /* 0x0000bc00010f7983 */ /* 0x0002a20000300600 */
[----:B------:R-:W4:Y:S03]  /*d9a0*/  MUFU.EX2 R4, R190 ;  /* 0x000000be00047308 */ /* 0x000f260000000800 */
[----:B------:R1:W2:Y:S01]  /*d9b0*/  LDL.LU.S16 R21, [R1+0xc8] ;  /* 0x0000c80001157983 */ /* 0x0002a20000300600 */
[----:B----4-:R-:W-:Y:S01]  /*d9c0*/  FADD.FTZ R5, R4, R5 ;  /* 0x0000000504057221 */ /* 0x010fe20000010000 */
[----:B------:R-:W-:Y:S01]  /*d9d0*/  F2FP.BF16.F32.PACK_AB R159, R9, R4 ;  /* 0x00000004099f723e */ /* 0x000fe200000010ff */
[----:B------:R-:W-:Y:S01]  /*d9e0*/  IMAD.MOV.U32 R190, RZ, RZ, R38 ;  /* 0x000000ffffbe7224 */ /* 0x000fe200078e0026 */
[----:B------:R-:W-:Y:S01]  /*d9f0*/  PRMT R0, R20, 0x7771, RZ ;  /* 0x0000777114007816 */ /* 0x000fe200000000ff */
[----:B---3--:R-:W-:-:S05]  /*da00*/  @!P2 HFMA2.BF16_V2 R16, -RZ.H0_H0, RZ.H0_H0, -R113.H0_H0 ;  /* 0x200000ffff10a231 */ /* 0x008fca0000340971 */
[----:B------:R-:W-:Y:S02]  /*da10*/  PRMT R4, R16, 0x7610, R4 ;  /* 0x0000761010047816 */ /* 0x000fe40000000004 */
[----:B------:R1:W3:Y:S01]  /*da20*/  LDL.LU.S16 R16, [R1+0xcc] ;  /* 0x0000cc0001107983 */ /* 0x0002e20000300600 */
[----:B------:R-:W-:Y:S01]  /*da30*/  ISETP.GT.U32.AND P5, PT, R0, UR4, PT ;  /* 0x0000000400007c0c */ /* 0x000fe2000bfa4070 */
[----:B------:R-:W-:Y:S01]  /*da40*/  IMAD.MOV.U32 R38, RZ, RZ, R149 ;  /* 0x000000ffff267224 */ /* 0x000fe200078e0095 */
[----:B------:R-:W-:Y:S01]  /*da50*/  PRMT R0, R48, 0x7771, RZ ;  /* 0x0000777130007816 */ /* 0x000fe200000000ff */
[----:B------:R-:W-:Y:S01]  /*da60*/  IMAD.MOV.U32 R149, RZ, RZ, R100 ;  /* 0x000000ffff957224 */ /* 0x000fe200078e0064 */
[----:B------:R-:W-:Y:S02]  /*da70*/  PRMT R100, R113, 0x5410, R114 ;  /* 0x0000541071647816 */ /* 0x000fe40000000072 */
[----:B------:R-:W-:Y:S02]  /*da80*/  @!P2 PRMT R113, R4, 0x5410, RZ ;  /* 0x000054100471a816 */ /* 0x000fe400000000ff */
[----:B------:R-:W-:Y:S01]  /*da90*/  ISETP.GT.U32.AND P2, PT, R0, UR4, PT ;  /* 0x0000000400007c0c */ /* 0x000fe2000bf44070 */
[----:B--2---:R-:W-:Y:S01]  /*daa0*/  @!P0 HFMA2.BF16_V2 R32, -RZ.H0_H0, RZ.H0_H0, -R159.H0_H0 ;  /* 0x200000ffff208231 */ /* 0x004fe2000034099f */
[----:B------:R-:W-:Y:S01]  /*dab0*/  PRMT R0, R20, 0x7772, RZ ;  /* 0x0000777214007816 */ /* 0x000fe200000000ff */
[----:B------:R-:W-:Y:S01]  /*dac0*/  MUFU.EX2 R4, R190 ;  /* 0x000000be00047308 */ /* 0x000fe20000000800 */
[----:B------:R-:W-:-:S02]  /*dad0*/  @!P3 PRMT R87, R7, 0x5410, RZ ;  /* 0x000054100757b816 */ /* 0x000fc400000000ff */
[----:B------:R-:W-:Y:S01]  /*dae0*/  PRMT R8, R32, 0x7610, R8 ;  /* 0x0000761020087816 */ /* 0x000fe20000000008 */
[----:B------:R-:W2:Y:S01]  /*daf0*/  MUFU.EX2 R7, R38 ;  /* 0x0000002600077308 */ /* 0x000ea20000000800 */
[----:B------:R-:W-:-:S05]  /*db00*/  ISETP.GT.U32.AND P4, PT, R0, UR4, PT ;  /* 0x0000000400007c0c */ /* 0x000fca000bf84070 */
[----:B------:R-:W-:Y:S01]  /*db10*/  @P2 HFMA2.BF16_V2 R15, -RZ.H0_H0, RZ.H0_H0, -R159.H1_H1 ;  /* 0x200000ffff0f2231 */ /* 0x000fe2000036099f */
[----:B------:R-:W-:Y:S02]  /*db20*/  PRMT R0, R48, 0x7772, RZ ;  /* 0x0000777230007816 */ /* 0x000fe400000000ff */
[----:B------:R-:W-:Y:S02]  /*db30*/  PRMT R213, R159, 0x7610, R213 ;  /* 0x000076109fd57816 */ /* 0x000fe400000000d5 */
[----:B------:R-:W-:Y:S02]  /*db40*/  PRMT R3, R15, 0x7610, R3 ;  /* 0x000076100f037816 */ /* 0x000fe40000000003 */
[----:B------:R1:W4:Y:S01]  /*db50*/  LDL.LU.S16 R15, [R1+0xd0] ;  /* 0x0000d000010f7983 */ /* 0x0003220000300600 */
[----:B------:R-:W-:Y:S02]  /*db60*/  @!P0 PRMT R213, R8, 0x5410, RZ ;  /* 0x0000541008d58816 */ /* 0x000fe400000000ff */
[----:B------:R-:W-:-:S02]  /*db70*/  ISETP.GT.U32.AND P0, PT, R0, UR4, PT ;  /* 0x0000000400007c0c */ /* 0x000fc4000bf04070 */
[----:B--2---:R-:W-:Y:S01]  /*db80*/  F2FP.BF16.F32.PACK_AB R157, R7, R4 ;  /* 0x00000004079d723e */ /* 0x004fe200000010ff */
[----:B------:R-:W-:-:S10]  /*db90*/  FADD.FTZ R8, R80, R13 ;  /* 0x0000000d50087221 */ /* 0x000fd40000010000 */
[----:B------:R-:W-:Y:S01]  /*dba0*/  @P0 HFMA2.BF16_V2 R21, -RZ.H0_H0, RZ.H0_H0, -R157.H0_H0 ;  /* 0x200000ffff150231 */ /* 0x000fe2000034099d */
[----:B------:R-:W-:-:S04]  /*dbb0*/  PRMT R207, R157, 0x7610, R207 ;  /* 0x000076109dcf7816 */ /* 0x000fc800000000cf */
[----:B------:R-:W-:-:S04]  /*dbc0*/  PRMT R14, R21, 0x7610, R14 ;  /* 0x00007610150e7816 */ /* 0x000fc8000000000e */
[----:B------:R-:W-:Y:S02]  /*dbd0*/  @P0 PRMT R207, R14, 0x5410, RZ ;  /* 0x000054100ecf0816 */ /* 0x000fe400000000ff */
[----:B------:R1:W2:Y:S01]  /*dbe0*/  LDL.LU.S16 R14, [R1+0xd4] ;  /* 0x0000d400010e7983 */ /* 0x0002a20000300600 */
[----:B---3--:R-:W-:-:S05]  /*dbf0*/  @P5 HFMA2.BF16_V2 R16, -RZ.H0_H0, RZ.H0_H0, -R114.H0_H0 ;  /* 0x200000ffff105231 */ /* 0x008fca0000340972 */
[----:B------:R-:W-:-:S04]  /*dc00*/  PRMT R13, R16, 0x7610, R13 ;  /* 0x00007610100d7816 */ /* 0x000fc8000000000d */
[----:B------:R-:W-:Y:S02]  /*dc10*/  @P5 PRMT R114, R13, 0x5410, RZ ;  /* 0x000054100d725816 */ /* 0x000fe400000000ff */
[----:B------:R1:W3:Y:S01]  /*dc20*/  LDL.LU.S16 R13, [R1+0xd8] ;  /* 0x0000d800010d7983 */ /* 0x0002e20000300600 */
[----:B------:R-:W-:Y:S02]  /*dc30*/  F2FP.BF16.F32.PACK_AB R2, R76, R77 ;  /* 0x0000004d4c02723e */ /* 0x000fe400000010ff */
[----:B------:R-:W-:Y:S02]  /*dc40*/  PRMT R0, R20, 0x7773, RZ ;  /* 0x0000777314007816 */ /* 0x000fe400000000ff */
[----:B------:R-:W-:Y:S02]  /*dc50*/  PRMT R111, R2, 0x7610, R111 ;  /* 0x00007610026f7816 */ /* 0x000fe4000000006f */
[----:B------:R-:W-:Y:S02]  /*dc60*/  ISETP.GT.U32.AND P3, PT, R0, UR4, PT ;  /* 0x0000000400007c0c */ /* 0x000fe4000bf64070 */
[----:B------:R-:W-:-:S02]  /*dc70*/  LOP3.LUT R0, R55, 0xff, RZ, 0xc0, !PT ;  /* 0x000000ff37007812 */ /* 0x000fc400078ec0ff */
[----:B------:R-:W-:Y:S02]  /*dc80*/  PRMT R211, R159, 0x7632, R211 ;  /* 0x000076329fd37816 */ /* 0x000fe400000000d3 */
[----:B------:R-:W-:Y:S01]  /*dc90*/  @P2 PRMT R211, R3, 0x5410, RZ ;  /* 0x0000541003d32816 */ /* 0x000fe200000000ff */
[----:B----4-:R-:W-:Y:S01]  /*dca0*/  @P4 HFMA2.BF16_V2 R15, -RZ.H0_H0, RZ.H0_H0, -R111.H0_H0 ;  /* 0x200000ffff0f4231 */ /* 0x010fe2000034096f */
[----:B------:R-:W-:Y:S01]  /*dcb0*/  ISETP.LE.U32.AND P2, PT, R0, UR4, PT ;  /* 0x0000000400007c0c */ /* 0x000fe2000bf43070 */
[----:B------:R-:W-:Y:S01]  /*dcc0*/  IMAD.MOV.U32 R38, RZ, RZ, R149 ;  /* 0x000000ffff267224 */ /* 0x000fe200078e0095 */
[----:B------:R-:W-:Y:S01]  /*dcd0*/  PRMT R109, R2, 0x7632, R109 ;  /* 0x00007632026d7816 */ /* 0x000fe2000000006d */
[----:B------:R-:W-:Y:S01]  /*dce0*/  IMAD.MOV.U32 R149, RZ, RZ, R172 ;  /* 0x000000ffff957224 */ /* 0x000fe200078e00ac */
[----:B------:R-:W-:Y:S01]  /*dcf0*/  PRMT R0, R15, 0x7610, R0 ;  /* 0x000076100f007816 */ /* 0x000fe20000000000 */
[----:B------:R-:W-:Y:S01]  /*dd00*/  IMAD.MOV.U32 R172, RZ, RZ, R98 ;  /* 0x000000ffffac7224 */ /* 0x000fe200078e0062 */
[----:B------:R-:W-:-:S02]  /*dd10*/  PRMT R98, R111, 0x5410, R109 ;  /* 0x000054106f627816 */ /* 0x000fc4000000006d */
[----:B------:R-:W-:Y:S02]  /*dd20*/  @P4 PRMT R111, R0, 0x5410, RZ ;  /* 0x00005410006f4816 */ /* 0x000fe400000000ff */
[----:B------:R-:W-:-:S04]  /*dd30*/  PRMT R0, R48, 0x7773, RZ ;  /* 0x0000777330007816 */ /* 0x000fc800000000ff */
[----:B------:R-:W-:Y:S01]  /*dd40*/  ISETP.GT.U32.AND P0, PT, R0, UR4, PT ;  /* 0x0000000400007c0c */ /* 0x000fe2000bf04070 */
[----:B------:R-:W-:Y:S01]  /*dd50*/  FADD.FTZ R3, R4, R6 ;  /* 0x0000000604037221 */ /* 0x000fe20000010000 */
[----:B------:R-:W-:-:S11]  /*dd60*/  PRMT R206, R157, 0x7632, R206 ;  /* 0x000076329dce7816 */ /* 0x000fd600000000ce */
[----:B--2---:R-:W-:-:S05]  /*dd70*/  @P0 HFMA2.BF16_V2 R14, -RZ.H0_H0, RZ.H0_H0, -R157.H1_H1 ;  /* 0x200000ffff0e0231 */ /* 0x004fca000036099d */
[----:B------:R-:W-:-:S04]  /*dd80*/  PRMT R12, R14, 0x7610, R12 ;  /* 0x000076100e0c7816 */ /* 0x000fc8000000000c */
[----:B------:R-:W-:Y:S01]  /*dd90*/  @P0 PRMT R206, R12, 0x5410, RZ ;  /* 0x000054100cce0816 */ /* 0x000fe200000000ff */
[----:B------:R-:W-:-:S05]  /*dda0*/  FADD.FTZ R12, R9, R5 ;  /* 0x00000005090c7221 */ /* 0x000fca0000010000 */
[----:B------:R2:W-:Y:S01]  /*ddb0*/  STL [R1+0x34], R12 ;  /* 0x0000340c01007387 */ /* 0x0005e20000100800 */
[----:B---3--:R-:W-:-:S05]  /*ddc0*/  @P3 HFMA2.BF16_V2 R13, -RZ.H0_H0, RZ.H0_H0, -R109.H0_H0 ;  /* 0x200000ffff0d3231 */ /* 0x008fca000034096d */
[----:B------:R-:W-:-:S04]  /*ddd0*/  PRMT R0, R13, 0x7610, R0 ;  /* 0x000076100d007816 */ /* 0x000fc80000000000 */
[----:B------:R-:W-:Y:S01]  /*dde0*/  @P3 PRMT R109, R0, 0x5410, RZ ;  /* 0x00005410006d3816 */ /* 0x000fe200000000ff */
[----:B------:R-:W-:-:S05]  /*ddf0*/  FADD.FTZ R0, R7, R3 ;  /* 0x0000000307007221 */ /* 0x000fca0000010000 */
[----:B------:R3:W-:Y:S04]  /*de00*/  STL [R1+0xc], R0 ;  /* 0x00000c0001007387 */ /* 0x0007e80000100800 */
[----:B------:R1:W4:Y:S04]  /*de10*/  LDL.LU.S16 R13, [R1+0xe4] ;  /* 0x0000e400010d7983 */ /* 0x0003280000300600 */
[----:B--2---:R1:W2:Y:S01]  /*de20*/  LDL.LU.S16 R12, [R1+0xe8] ;  /* 0x0000e800010c7983 */ /* 0x0042a20000300600 */
[----:B------:R-:W-:-:S04]  /*de30*/  F2FP.BF16.F32.PACK_AB R2, R47, R50 ;  /* 0x000000322f02723e */ /* 0x000fc800000010ff */
[C---:B------:R-:W-:Y:S02]  /*de40*/  PRMT R112, R2.reuse, 0x7610, R112 ;  /* 0x0000761002707816 */ /* 0x040fe40000000070 */
[----:B------:R-:W-:Y:S02]  /*de50*/  PRMT R110, R2, 0x7632, R110 ;  /* 0x00007632026e7816 */ /* 0x000fe4000000006e */
[----:B------:R-:W-:Y:S01]  /*de60*/  F2FP.BF16.F32.PACK_AB R6, R149, R173 ;  /* 0x000000ad9506723e */ /* 0x000fe200000010ff */
[----:B------:R-:W-:Y:S02]  /*de70*/  IMAD.MOV.U32 R173, RZ, RZ, R204 ;  /* 0x000000ffffad7224 */ /* 0x000fe400078e00cc */
[----:B------:R-:W-:Y:S02]  /*de80*/  IMAD.MOV.U32 R204, RZ, RZ, R141 ;  /* 0x000000ffffcc7224 */ /* 0x000fe400078e008d */
[----:B------:R-:W-:Y:S02]  /*de90*/  IMAD.MOV.U32 R141, RZ, RZ, R162 ;  /* 0x000000ffff8d7224 */ /* 0x000fe400078e00a2 */
[----:B------:R-:W-:-:S02]  /*dea0*/  IMAD.MOV.U32 R162, RZ, RZ, R118 ;  /* 0x000000ffffa27224 */ /* 0x000fc400078e0076 */
[----:B------:R-:W-:Y:S02]  /*deb0*/  IMAD.MOV.U32 R118, RZ, RZ, R126 ;  /* 0x000000ffff767224 */ /* 0x000fe400078e007e */
[----:B------:R-:W-:Y:S02]  /*dec0*/  IMAD.MOV.U32 R126, RZ, RZ, R125 ;  /* 0x000000ffff7e7224 */ /* 0x000fe400078e007d */
[----:B------:R-:W-:Y:S01]  /*ded0*/  IMAD.MOV.U32 R125, RZ, RZ, R102 ;  /* 0x000000ffff7d7224 */ /* 0x000fe200078e0066 */
[----:B------:R-:W-:Y:S01]  /*dee0*/  PRMT R102, R112, 0x5410, R110 ;  /* 0x0000541070667816 */ /* 0x000fe2000000006e */
[----:B----4-:R-:W-:Y:S02]  /*def0*/  @!P2 HFMA2.BF16_V2 R13, -RZ.H0_H0, RZ.H0_H0, -R112.H0_H0 ;  /* 0x200000ffff0da231 */ /* 0x010fe40000340970 */
[----:B--2---:R-:W-:-:S03]  /*df00*/  @!P1 HFMA2.BF16_V2 R12, -RZ.H0_H0, RZ.H0_H0, -R110.H0_H0 ;  /* 0x200000ffff0c9231 */ /* 0x004fc6000034096e */
[----:B------:R-:W-:Y:S02]  /*df10*/  PRMT R11, R13, 0x7610, R11 ;  /* 0x000076100d0b7816 */ /* 0x000fe4000000000b */
[----:B------:R-:W-:Y:S02]  /*df20*/  PRMT R10, R12, 0x7610, R10 ;  /* 0x000076100c0a7816 */ /* 0x000fe4000000000a */
[----:B------:R-:W-:Y:S02]  /*df30*/  @!P2 PRMT R112, R11, 0x5410, RZ ;  /* 0x000054100b70a816 */ /* 0x000fe400000000ff */
[----:B------:R1:W2:Y:S01]  /*df40*/  LDL.LU.S16 R11, [R1+0xec] ;  /* 0x0000ec00010b7983 */ /* 0x0002a20000300600 */
[----:B------:R-:W-:-:S03]  /*df50*/  @!P1 PRMT R110, R10, 0x5410, RZ ;  /* 0x000054100a6e9816 */ /* 0x000fc600000000ff */
[----:B------:R1:W4:Y:S01]  /*df60*/  LDL.LU.S16 R10, [R1+0xf0] ;  /* 0x0000f000010a7983 */ /* 0x0003220000300600 */
[----:B---3--:R-:W-:-:S04]  /*df70*/  LOP3.LUT R0, R40, 0xffff, RZ, 0xc0, !PT ;  /* 0x0000ffff28007812 */ /* 0x008fc800078ec0ff */
[----:B------:R-:W-:Y:S02]  /*df80*/  SHF.R.U32.HI R16, RZ, 0x8, R0 ;  /* 0x00000008ff107819 */ /* 0x000fe40000011600 */
[----:B------:R-:W-:Y:S02]  /*df90*/  LOP3.LUT R15, R40, 0xff, RZ, 0xc0, !PT ;  /* 0x000000ff280f7812 */ /* 0x000fe400078ec0ff */
[----:B------:R-:W-:Y:S02]  /*dfa0*/  LOP3.LUT R0, R16, 0xffff, RZ, 0xc0, !PT ;  /* 0x0000ffff10007812 */ /* 0x000fe400078ec0ff */
[----:B------:R-:W-:Y:S02]  /*dfb0*/  ISETP.LE.U32.AND P3, PT, R15, UR4, PT ;  /* 0x000000040f007c0c */ /* 0x000fe4000bf63070 */
[----:B------:R-:W-:Y:S02]  /*dfc0*/  ISETP.LE.U32.AND P0, PT, R0, UR4, PT ;  /* 0x0000000400007c0c */ /* 0x000fe4000bf03070 */
[----:B------:R-:W-:-:S04]  /*dfd0*/  PRMT R3, R6, 0x7632, R3 ;  /* 0x0000763206037816 */ /* 0x000fc80000000003 */
[----:B------:R-:W-:-:S05]  /*dfe0*/  PRMT R32, R6, 0x5410, R3 ;  /* 0x0000541006207816 */ /* 0x000fca0000000003 */
[----:B--2---:R-:W-:Y:S02]  /*dff0*/  @!P3 HFMA2.BF16_V2 R11, -RZ.H0_H0, RZ.H0_H0, -R6.H0_H0 ;  /* 0x200000ffff0bb231 */ /* 0x004fe40000340906 */
[----:B----4-:R-:W-:-:S03]  /*e000*/  @!P0 HFMA2.BF16_V2 R10, -RZ.H0_H0, RZ.H0_H0, -R3.H0_H0 ;  /* 0x200000ffff0a8231 */ /* 0x010fc60000340903 */
[----:B------:R-:W-:Y:S02]  /*e010*/  PRMT R9, R11, 0x7610, R9 ;  /* 0x000076100b097816 */ /* 0x000fe40000000009 */
[----:B------:R-:W-:Y:S02]  /*e020*/  PRMT R5, R10, 0x7610, R5 ;  /* 0x000076100a057816 */ /* 0x000fe40000000005 */
[----:B------:R-:W-:Y:S02]  /*e030*/  @!P3 PRMT R6, R9, 0x5410, RZ ;  /* 0x000054100906b816 */ /* 0x000fe400000000ff */
[----:B------:R1:W2:Y:S01]  /*e040*/  LDL.LU.S16 R9, [R1+0xf4] ;  /* 0x0000f40001097983 */ /* 0x0002a20000300600 */
[----:B------:R-:W-:-:S03]  /*e050*/  @!P0 PRMT R3, R5, 0x5410, RZ ;  /* 0x0000541005038816 */ /* 0x000fc600000000ff */
[----:B------:R1:W3:Y:S01]  /*e060*/  LDL.LU.S16 R5, [R1+0xf8] ;  /* 0x0000f80001057983 */ /* 0x0002e20000300600 */
[----:B------:R-:W-:Y:S01]  /*e070*/  F2FP.BF16.F32.PACK_AB R4, R38, R156 ;  /* 0x0000009c2604723e */ /* 0x000fe200000010ff */
[----:B------:R-:W4:Y:S01]  /*e080*/  S2R R149, SR_TID.X ;  /* 0x0000000000957919 */ /* 0x000f220000002100 */
[----:B------:R-:W1:Y:S01]  /*e090*/  S2R R156, SR_TID.X ;  /* 0x00000000009c7919 */ /* 0x000e620000002100 */
[----:B------:R-:W-:Y:S02]  /*e0a0*/  PRMT R0, R40, 0x7632, R0 ;  /* 0x0000763228007816 */ /* 0x000fe40000000000 */
[----:B------:R-:W-:Y:S02]  /*e0b0*/  SHF.R.U32.HI R11, RZ, 0x18, R40 ;  /* 0x00000018ff0b7819 */ /* 0x000fe40000011628 */
[----:B------:R-:W-:Y:S02]  /*e0c0*/  LOP3.LUT R12, R0, 0xff, RZ, 0xc0, !PT ;  /* 0x000000ff000c7812 */ /* 0x000fe400078ec0ff */
[----:B------:R-:W-:-:S02]  /*e0d0*/  ISETP.LE.U32.AND P2, PT, R11, UR4, PT ;  /* 0x000000040b007c0c */ /* 0x000fc4000bf43070 */
[----:B------:R-:W-:Y:S01]  /*e0e0*/  ISETP.LE.U32.AND P1, PT, R12, UR4, PT ;  /* 0x000000040c007c0c */ /* 0x000fe2000bf23070 */
[----:B------:R-:W4:Y:S01]  /*e0f0*/  LDCU UR4, c[0x0][0x444] ;  /* 0x00008880ff0477ac */ /* 0x000f220008000800 */
[C---:B------:R-:W-:Y:S02]  /*e100*/  PRMT R0, R4.reuse, 0x7632, R0 ;  /* 0x0000763204007816 */ /* 0x040fe40000000000 */
[----:B------:R-:W-:Y:S01]  /*e110*/  PRMT R2, R4, 0x7610, R2 ;  /* 0x0000761004027816 */ /* 0x000fe20000000002 */
[----:B------:R-:W-:-:S03]  /*e120*/  ULOP3.LUT UR9, UR22, 0xffffff80, URZ, 0xc0, !UPT ;  /* 0xffffff8016097892 */ /* 0x000fc6000f8ec0ff */
[----:B------:R-:W-:Y:S01]  /*e130*/  PRMT R33, R2, 0x5410, R0 ;  /* 0x0000541002217816 */ /* 0x000fe20000000000 */
[----:B----4-:R-:W-:Y:S01]  /*e140*/  IMAD.SHL.U32 R149, R149, 0x2, RZ ;  /* 0x0000000295957824 */ /* 0x010fe200078e00ff */
[----:B------:R-:W-:Y:S01]  /*e150*/  UIMAD UR28, UR28, UR4, UR23 ;  /* 0x000000041c1c72a4 */ /* 0x000fe2000f8e0217 */
[----:B------:R-:W4:Y:S01]  /*e160*/  LDCU.64 UR4, c[0x0][0x418] ;  /* 0x00008300ff0477ac */ /* 0x000f220008000a00 */
[----:B-1----:R-:W-:Y:S02]  /*e170*/  LOP3.LUT R156, R156, 0x1f, RZ, 0xc0, !PT ;  /* 0x0000001f9c9c7812 */ /* 0x002fe400078ec0ff */
[----:B------:R-:W-:Y:S01]  /*e180*/  LOP3.LUT R149, R149, 0x6, RZ, 0xc0, !PT ;  /* 0x0000000695957812 */ /* 0x000fe200078ec0ff */
[----:B------:R-:W-:-:S04]  /*e190*/  UIMAD UR9, UR28, UR8, UR9 ;  /* 0x000000081c0972a4 */ /* 0x000fc8000f8e0209 */
[----:B------:R-:W-:Y:S01]  /*e1a0*/  UIADD3 UR9, UPT, UPT, UR9, -0x80, URZ ;  /* 0xffffff8009097890 */ /* 0x000fe2000fffe0ff */
[----:B------:R-:W-:Y:S02]  /*e1b0*/  IMAD.U32 R190, RZ, RZ, UR8 ;  /* 0x00000008ffbe7e24 */ /* 0x000fe4000f8e00ff */
[----:B------:R-:W-:-:S05]  /*e1c0*/  FADD.FTZ R8, R83, R8 ;  /* 0x0000000853087221 */ /* 0x000fca0000010000 */
[----:B------:R1:W-:Y:S01]  /*e1d0*/  STL [R1+0x308], R8 ;  /* 0x0003080801007387 */ /* 0x0003e20000100800 */
[----:B------:R-:W-:Y:S01]  /*e1e0*/  PRMT R10, R26, 0x7771, RZ ;  /* 0x000077711a0a7816 */ /* 0x000fe200000000ff */
[----:B------:R-:W-:Y:S01]  /*e1f0*/  IMAD.MOV.U32 R14, RZ, RZ, R18 ;  /* 0x000000ffff0e7224 */ /* 0x000fe200078e0012 */
[----:B------:R-:W-:Y:S01]  /*e200*/  PRMT R11, R12, 0x5410, R11 ;  /* 0x000054100c0b7816 */ /* 0x000fe2000000000b */
[----:B------:R-:W-:Y:S02]  /*e210*/  IMAD.MOV.U32 R13, RZ, RZ, R22 ;  /* 0x000000ffff0d7224 */ /* 0x000fe400078e0016 */
[----:B-1----:R-:W-:-:S05]  /*e220*/  IMAD.MOV.U32 R8, RZ, RZ, R26 ;  /* 0x000000ffff087224 */ /* 0x002fca00078e001a */
[----:B------:R-:W-:Y:S02]  /*e230*/  LOP3.LUT R8, R8, 0xff, RZ, 0xc0, !PT ;  /* 0x000000ff08087812 */ /* 0x000fe400078ec0ff */
[----:B------:R-:W-:Y:S01]  /*e240*/  PRMT R15, R15, 0x5410, R16 ;  /* 0x000054100f0f7816 */ /* 0x000fe20000000010 */
[----:B------:R-:W1:Y:S01]  /*e250*/  S2R R209, SR_TID.X ;  /* 0x0000000000d17919 */ /* 0x000e620000002100 */
[----:B------:R-:W-:Y:S01]  /*e260*/  IMAD.MOV.U32 R50, RZ, RZ, R34 ;  /* 0x000000ffff327224 */ /* 0x000fe200078e0022 */
[----:B------:R-:W-:Y:S01]  /*e270*/  PRMT R60, R34, 0x7771, RZ ;  /* 0x00007771223c7816 */ /* 0x000fe200000000ff */
[----:B------:R-:W-:Y:S01]  /*e280*/  IMAD.MOV.U32 R36, RZ, RZ, R20 ;  /* 0x000000ffff247224 */ /* 0x000fe200078e0014 */
[----:B------:R-:W-:Y:S01]  /*e290*/  PRMT R38, R20, 0x7771, RZ ;  /* 0x0000777114267816 */ /* 0x000fe200000000ff */
[----:B---3--:R-:W-:-:S05]  /*e2a0*/  @!P2 HFMA2.BF16_V2 R5, -RZ.H0_H0, RZ.H0_H0, -R0.H0_H0 ;  /* 0x200000ffff05a231 */ /* 0x008fca0000340900 */
[----:B------:R-:W-:-:S04]  /*e2b0*/  PRMT R4, R5, 0x7610, R4 ;  /* 0x0000761005047816 */ /* 0x000fc80000000004 */
[----:B------:R-:W-:Y:S02]  /*e2c0*/  @!P2 PRMT R0, R4, 0x5410, RZ ;  /* 0x000054100400a816 */ /* 0x000fe400000000ff */
[----:B------:R-:W-:Y:S01]  /*e2d0*/  LOP3.LUT R4, R203, 0x30, RZ, 0xc0, !PT ;  /* 0x00000030cb047812 */ /* 0x000fe200078ec0ff */
[----:B--2---:R-:W-:-:S03]  /*e2e0*/  @!P1 HFMA2.BF16_V2 R9, -RZ.H0_H0, RZ.H0_H0, -R2.H0_H0 ;  /* 0x200000ffff099231 */ /* 0x004fc60000340902 */
[----:B------:R-:W-:Y:S02]  /*e2f0*/  LEA.HI R4, R156, R4, RZ, 0x1e ;  /* 0x000000049c047211 */ /* 0x000fe400078ff0ff */
[----:B------:R-:W-:-:S03]  /*e300*/  PRMT R7, R9, 0x7610, R7 ;  /* 0x0000761009077816 */ /* 0x000fc60000000007 */
[----:B------:R-:W-:Y:S01]  /*e310*/  IMAD R4, R4, UR8, R149 ;  /* 0x0000000804047c24 */ /* 0x000fe2000f8e0295 */
[----:B------:R-:W-:-:S04]  /*e320*/  @!P1 PRMT R2, R7, 0x5410, RZ ;  /* 0x0000541007029816 */ /* 0x000fc800000000ff */
[----:B------:R-:W-:Y:S02]  /*e330*/  SHF.R.S32.HI R7, RZ, 0x1f, R4 ;  /* 0x0000001fff077819 */ /* 0x000fe40000011404 */
[----:B------:R-:W-:Y:S01]  /*e340*/  IADD3 R5, P0, PT, R4, UR9, RZ ;  /* 0x0000000904057c10 */ /* 0x000fe2000ff1e0ff */
[----:B------:R-:W-:-:S05]  /*e350*/  IMAD.U32 R4, RZ, RZ, UR9 ;  /* 0x00000009ff047e24 */ /* 0x000fca000f8e00ff */
[----:B------:R-:W-:Y:S02]  /*e360*/  LEA.HI.X.SX32 R7, R4, R7, 0x1, P0 ;  /* 0x0000000704077211 */ /* 0x000fe400000f0eff */
[----:B----4-:R-:W-:Y:S01]  /*e370*/  LEA R4, P0, R5, UR4, 0x1 ;  /* 0x0000000405047c11 */ /* 0x010fe2000f8008ff */
[----:B------:R-:W-:-:S03]  /*e380*/  USHF.L.U32 UR4, UR8, 0x3, URZ ;  /* 0x0000000308047899 */ /* 0x000fc600080006ff */
[----:B------:R-:W-:-:S05]  /*e390*/  LEA.HI.X R5, R5, UR5, R7, 0x1, P0 ;  /* 0x0000000505057c11 */ /* 0x000fca00080f0c07 */
[----:B------:R2:W-:Y:S04]  /*e3a0*/  STG.E.U16 desc[UR20][R4.64+0x2], R3 ;  /* 0x0000020304007986 */ /* 0x0005e8000c101514 */
[----:B------:R3:W-:Y:S01]  /*e3b0*/  STG.E.U16 desc[UR20][R4.64], R6 ;  /* 0x0000000604007986 */ /* 0x0007e2000c101514 */
[----:B------:R-:W-:Y:S02]  /*e3c0*/  IMAD.MOV.U32 R149, RZ, RZ, R95 ;  /* 0x000000ffff957224 */ /* 0x000fe400078e005f */
[----:B------:R-:W-:Y:S02]  /*e3d0*/  IMAD.MOV.U32 R156, RZ, RZ, R94 ;  /* 0x000000ffff9c7224 */ /* 0x000fe400078e005e */
[----:B--2---:R-:W-:-:S04]  /*e3e0*/  IMAD.U32 R3, RZ, RZ, UR4 ;  /* 0x00000004ff037e24 */ /* 0x004fc8000f8e00ff */
[----:B---3--:R-:W-:-:S05]  /*e3f0*/  IMAD.WIDE R6, R3, 0x2, R4 ;  /* 0x0000000203067825 */ /* 0x008fca00078e0204 */
[----:B------:R-:W-:Y:S04]  /*e400*/  STG.E.U16 desc[UR20][R6.64], R2 ;  /* 0x0000000206007986 */ /* 0x000fe8000c101514 */
[----:B------:R2:W-:Y:S01]  /*e410*/  STG.E.U16 desc[UR20][R6.64+0x2], R0 ;  /* 0x0000020006007986 */ /* 0x0005e2000c101514 */
[----:B------:R-:W-:Y:S01]  /*e420*/  PRMT R9, R30, 0x7771, RZ ;  /* 0x000077711e097816 */ /* 0x000fe200000000ff */
[----:B--2---:R-:W-:Y:S01]  /*e430*/  IMAD.WIDE R6, R190, 0x70, R6 ;  /* 0x00000070be067825 */ /* 0x004fe200078e0206 */
[----:B------:R-:W-:-:S04]  /*e440*/  PRMT R0, R26, 0x7772, RZ ;  /* 0x000077721a007816 */ /* 0x000fc800000000ff */
[----:B------:R-:W-:Y:S01]  /*e450*/  STG.E.U16 desc[UR20][R6.64], R28 ;  /* 0x0000001c06007986 */ /* 0x000fe2000c101514 */
[----:B------:R-:W-:-:S03]  /*e460*/  IMAD.WIDE R2, R3, 0x2, R6 ;  /* 0x0000000203027825 */ /* 0x000fc600078e0206 */
[----:B------:R2:W-:Y:S01]  /*e470*/  STG.E.U16 desc[UR20][R6.64+0x2], R27 ;  /* 0x0000021b06007986 */ /* 0x0005e2000c101514 */
[----:B------:R-:W-:-:S03]  /*e480*/  IMAD.WIDE R94, R190, -0x70, R6 ;  /* 0xffffff90be5e7825 */ /* 0x000fc600078e0206 */
[----:B------:R3:W-:Y:S01]  /*e490*/  STG.E.U16 desc[UR20][R2.64], R19 ;  /* 0x0000001302007986 */ /* 0x0007e2000c101514 */
[----:B--2---:R-:W-:-:S04]  /*e4a0*/  PRMT R6, R26, 0x7773, RZ ;  /* 0x000077731a067816 */ /* 0x004fc800000000ff */
[----:B------:R-:W-:Y:S02]  /*e4b0*/  PRMT R27, R0, 0x5410, R6 ;  /* 0x00005410001b7816 */ /* 0x000fe40000000006 */
[C---:B------:R-:W-:Y:S02]  /*e4c0*/  PRMT R6, R30.reuse, 0x7773, RZ ;  /* 0x000077731e067816 */ /* 0x040fe400000000ff */
[----:B------:R-:W-:Y:S01]  /*e4d0*/  PRMT R0, R30, 0x7772, RZ ;  /* 0x000077721e007816 */ /* 0x000fe200000000ff */
[----:B------:R-:W-:-:S03]  /*e4e0*/  IMAD.MOV.U32 R7, RZ, RZ, R30 ;  /* 0x000000ffff077224 */ /* 0x000fc600078e001e */
[----:B------:R-:W-:Y:S02]  /*e4f0*/  PRMT R30, R0, 0x5410, R6 ;  /* 0x00005410001e7816 */ /* 0x000fe40000000006 */
[C---:B------:R-:W-:Y:S02]  /*e500*/  PRMT R6, R34.reuse, 0x7773, RZ ;  /* 0x0000777322067816 */ /* 0x040fe400000000ff */
[----:B------:R-:W-:-:S04]  /*e510*/  PRMT R0, R34, 0x7772, RZ ;  /* 0x0000777222007816 */ /* 0x000fc800000000ff */
[----:B------:R-:W-:Y:S02]  /*e520*/  PRMT R61, R0, 0x5410, R6 ;  /* 0x00005410003d7816 */ /* 0x000fe40000000006 */
[C---:B------:R-:W-:Y:S02]  /*e530*/  PRMT R6, R18.reuse, 0x7773, RZ ;  /* 0x0000777312067816 */ /* 0x040fe400000000ff */
[----:B------:R-:W-:Y:S02]  /*e540*/  PRMT R0, R18, 0x7772, RZ ;  /* 0x0000777212007816 */ /* 0x000fe400000000ff */
[----:B------:R-:W-:Y:S02]  /*e550*/  LOP3.LUT R7, R7, 0xff, RZ, 0xc0, !PT ;  /* 0x000000ff07077812 */ /* 0x000fe400078ec0ff */
[----:B------:R-:W-:Y:S02]  /*e560*/  PRMT R39, R0, 0x5410, R6 ;  /* 0x0000541000277816 */ /* 0x000fe40000000006 */
[----:B------:R-:W-:-:S02]  /*e570*/  LOP3.LUT R6, R31, 0xffff, RZ, 0xc0, !PT ;  /* 0x0000ffff1f067812 */ /* 0x000fc400078ec0ff */
[----:B---3--:R-:W-:Y:S02]  /*e580*/  PRMT R19, R8, 0x5410, R10 ;  /* 0x0000541008137816 */ /* 0x008fe4000000000a */
[----:B------:R-:W-:Y:S02]  /*e590*/  PRMT R0, R31, 0x7632, R0 ;  /* 0x000076321f007816 */ /* 0x000fe40000000000 */
[----:B------:R-:W-:Y:S02]  /*e5a0*/  PRMT R26, R7, 0x5410, R9 ;  /* 0x00005410071a7816 */ /* 0x000fe40000000009 */
[C---:B------:R-:W-:Y:S01]  /*e5b0*/  PRMT R8, R22.reuse, 0x7773, RZ ;  /* 0x0000777316087816 */ /* 0x040fe200000000ff */
[----:B------:R2:W-:Y:S01]  /*e5c0*/  STG.E.U16 desc[UR20][R2.64+0x2], R17 ;  /* 0x0000021102007986 */ /* 0x0005e2000c101514 */
[----:B------:R-:W-:Y:S02]  /*e5d0*/  PRMT R7, R22, 0x7772, RZ ;  /* 0x0000777216077816 */ /* 0x000fe400000000ff */
[----:B------:R-:W-:-:S02]  /*e5e0*/  LOP3.LUT R10, R31, 0xff, RZ, 0xc0, !PT ;  /* 0x000000ff1f0a7812 */ /* 0x000fc400078ec0ff */
[----:B------:R-:W-:Y:S02]  /*e5f0*/  SHF.R.U32.HI R6, RZ, 0x8, R6 ;  /* 0x00000008ff067819 */ /* 0x000fe40000011606 */
[----:B------:R-:W-:Y:S02]  /*e600*/  SHF.R.U32.HI R9, RZ, 0x18, R31 ;  /* 0x00000018ff097819 */ /* 0x000fe4000001161f */
[----:B------:R-:W-:Y:S02]  /*e610*/  LOP3.LUT R0, R0, 0xff, RZ, 0xc0, !PT ;  /* 0x000000ff00007812 */ /* 0x000fe400078ec0ff */
[----:B------:R-:W-:Y:S02]  /*e620*/  PRMT R12, R10, 0x5410, R6 ;  /* 0x000054100a0c7816 */ /* 0x000fe40000000006 */
[----:B------:R-:W-:Y:S02]  /*e630*/  PRMT R10, R0, 0x5410, R9 ;  /* 0x00005410000a7816 */ /* 0x000fe40000000009 */
[----:B------:R-:W-:-:S02]  /*e640*/  LOP3.LUT R0, R24, 0xffff, RZ, 0xc0, !PT ;  /* 0x0000ffff18007812 */ /* 0x000fc400078ec0ff */
[----:B------:R-:W-:Y:S02]  /*e650*/  LOP3.LUT R6, R24, 0xff, RZ, 0xc0, !PT ;  /* 0x000000ff18067812 */ /* 0x000fe400078ec0ff */
[----:B--2---:R-:W-:Y:S02]  /*e660*/  PRMT R17, R18, 0x7771, RZ ;  /* 0x0000777112117816 */ /* 0x004fe400000000ff */
[----:B------:R-:W-:Y:S02]  /*e670*/  PRMT R18, R22, 0x7771, RZ ;  /* 0x0000777116127816 */ /* 0x000fe400000000ff */
[----:B------:R-:W-:Y:S02]  /*e680*/  PRMT R22, R7, 0x5410, R8 ;  /* 0x0000541007167816 */ /* 0x000fe40000000008 */
[----:B------:R-:W2:Y:S01]  /*e690*/  LDC R8, c[0x0][0x4f8] ;  /* 0x00013e00ff087b82 */ /* 0x000ea20000000800 */
[----:B------:R-:W-:-:S04]  /*e6a0*/  SHF.R.U32.HI R0, RZ, 0x8, R0 ;  /* 0x00000008ff007819 */ /* 0x000fc80000011600 */
[--C-:B------:R-:W-:Y:S02]  /*e6b0*/  PRMT R16, R6, 0x5410, R0.reuse ;  /* 0x0000541006107816 */ /* 0x100fe40000000000 */
[----:B------:R-:W-:Y:S02]  /*e6c0*/  PRMT R0, R24, 0x7632, R0 ;  /* 0x0000763218007816 */ /* 0x000fe40000000000 */
[----:B------:R-:W-:Y:S02]  /*e6d0*/  SHF.R.U32.HI R7, RZ, 0x18, R24 ;  /* 0x00000018ff077819 */ /* 0x000fe40000011618 */
[----:B------:R-:W-:Y:S02]  /*e6e0*/  LOP3.LUT R0, R0, 0xff, RZ, 0xc0, !PT ;  /* 0x000000ff00007812 */ /* 0x000fe400078ec0ff */
[----:B------:R-:W-:Y:S02]  /*e6f0*/  LOP3.LUT R6, R14, 0xff, RZ, 0xc0, !PT ;  /* 0x000000ff0e067812 */ /* 0x000fe400078ec0ff */
[----:B------:R-:W-:-:S02]  /*e700*/  PRMT R14, R0, 0x5410, R7 ;  /* 0x00005410000e7816 */ /* 0x000fc40000000007 */
[C---:B------:R-:W-:Y:S02]  /*e710*/  LOP3.LUT R0, R23.reuse, 0xffff, RZ, 0xc0, !PT ;  /* 0x0000ffff17007812 */ /* 0x040fe400078ec0ff */
[----:B------:R-:W-:Y:S02]  /*e720*/  PRMT R21, R6, 0x5410, R17 ;  /* 0x0000541006157816 */ /* 0x000fe40000000011 */
[----:B------:R-:W-:Y:S02]  /*e730*/  SHF.R.U32.HI R0, RZ, 0x8, R0 ;  /* 0x00000008ff007819 */ /* 0x000fe40000011600 */
[----:B------:R-:W-:Y:S02]  /*e740*/  LOP3.LUT R6, R23, 0xff, RZ, 0xc0, !PT ;  /* 0x000000ff17067812 */ /* 0x000fe400078ec0ff */
[----:B--2---:R-:W-:Y:S02]  /*e750*/  LOP3.LUT R7, R8, 0xff, RZ, 0xc0, !PT ;  /* 0x000000ff08077812 */ /* 0x004fe400078ec0ff */
[----:B------:R-:W-:-:S02]  /*e760*/  PRMT R17, R6, 0x5410, R0 ;  /* 0x0000541006117816 */ /* 0x000fc40000000000 */
[----:B------:R-:W-:Y:S01]  /*e770*/  PRMT R6, R23, 0x7632, R6 ;  /* 0x0000763217067816 */ /* 0x000fe20000000006 */
[----:B------:R-:W-:-:S03]  /*e780*/  IMAD R0, R7, 0x10000, R7 ;  /* 0x0001000007007824 */ /* 0x000fc600078e0207 */
[----:B------:R-:W-:Y:S02]  /*e790*/  LOP3.LUT R7, R6, 0xff, RZ, 0xc0, !PT ;  /* 0x000000ff06077812 */ /* 0x000fe400078ec0ff */
[----:B------:R-:W-:-:S05]  /*e7a0*/  HSET2.LE.AND R6, R15, R0, PT ;  /* 0x000000000f067233 */ /* 0x000fca0003803000 */
[----:B------:R-:W-:Y:S02]  /*e7b0*/  LOP3.LUT R32, R32, R6, RZ, 0xc0, !PT ;  /* 0x0000000620207212 */ /* 0x000fe400078ec0ff */
[----:B------:R-:W-:Y:S01]  /*e7c0*/  HSET2.LE.AND R6, R11, R0, PT ;  /* 0x000000000b067233 */ /* 0x000fe20003803000 */
[----:B------:R-:W2:Y:S04]  /*e7d0*/  S2UR UR5, SR_CgaCtaId ;  /* 0x00000000000579c3 */ /* 0x000ea80000008800 */
[----:B------:R-:W-:Y:S02]  /*e7e0*/  LOP3.LUT R33, R33, R6, RZ, 0xc0, !PT ;  /* 0x0000000621217212 */ /* 0x000fe400078ec0ff */
[----:B------:R-:W-:-:S05]  /*e7f0*/  LOP3.LUT R6, R27, 0xff00ff, RZ, 0xc0, !PT ;  /* 0x00ff00ff1b067812 */ /* 0x000fca00078ec0ff */
[----:B------:R-:W-:-:S05]  /*e800*/  HSET2.LE.AND R6, R6, R0, PT ;  /* 0x0000000006067233 */ /* 0x000fca0003803000 */
[----:B------:R-:W-:Y:S01]  /*e810*/  LOP3.LUT R35, R204, R6, RZ, 0xc0, !PT ;  /* 0x00000006cc237212 */ /* 0x000fe200078ec0ff */
[C---:B-1----:R-:W-:Y:S02]  /*e820*/  IMAD.SHL.U32 R204, R209.reuse, 0x4, RZ ;  /* 0x00000004d1cc7824 */ /* 0x042fe400078e00ff */
[----:B------:R-:W-:-:S03]  /*e830*/  IMAD.SHL.U32 R11, R209, 0x20, RZ ;  /* 0x00000020d10b7824 */ /* 0x000fc600078e00ff */
[----:B------:R-:W-:Y:S02]  /*e840*/  LOP3.LUT R6, R204, 0x18, RZ, 0xc0, !PT ;  /* 0x00000018cc067812 */ /* 0x000fe400078ec0ff */
[----:B------:R-:W-:Y:S02]  /*e850*/  LOP3.LUT R8, R13, 0xff, RZ, 0xc0, !PT ;  /* 0x000000ff0d087812 */ /* 0x000fe400078ec0ff */
[----:B------:R-:W-:Y:S01]  /*e860*/  LOP3.LUT R6, R6, 0xc0, R11, 0xf8, !PT ;  /* 0x000000c006067812 */ /* 0x000fe200078ef80b */
[----:B------:R-:W-:Y:S01]  /*e870*/  UMOV UR4, 0x400 ;  /* 0x0000040000047882 */ /* 0x000fe20000000000 */
[----:B------:R-:W-:Y:S02]  /*e880*/  SHF.R.U32.HI R9, RZ, 0x18, R23 ;  /* 0x00000018ff097819 */ /* 0x000fe40000011617 */
[----:B------:R-:W-:Y:S02]  /*e890*/  PRMT R18, R8, 0x5410, R18 ;  /* 0x0000541008127816 */ /* 0x000fe40000000012 */
[----:B------:R-:W-:Y:S01]  /*e8a0*/  LOP3.LUT R8, R6, 0x8, R203, 0x78, !PT ;  /* 0x0000000806087812 */ /* 0x000fe200078e78cb */
[----:B--2---:R-:W-:Y:S01]  /*e8b0*/  ULEA UR5, UR5, UR4, 0x18 ;  /* 0x0000000405057291 */ /* 0x004fe2000f8ec0ff */
[----:B------:R-:W-:-:S02]  /*e8c0*/  PRMT R9, R7, 0x5410, R9 ;  /* 0x0000541007097816 */ /* 0x000fc40000000009 */
[--C-:B------:R-:W-:Y:S02]  /*e8d0*/  HSET2.LE.AND R7, R19, R0.reuse, PT ;  /* 0x0000000013077233 */ /* 0x100fe40003803000 */
[----:B------:R-:W-:Y:S02]  /*e8e0*/  LOP3.LUT R8, R8, 0x120, R11, 0xf8, !PT ;  /* 0x0000012008087812 */ /* 0x000fe400078ef80b */
[--C-:B------:R-:W-:Y:S02]  /*e8f0*/  HSET2.LE.AND R6, R10, R0.reuse, PT ;  /* 0x000000000a067233 */ /* 0x100fe40003803000 */
[----:B------:R-:W-:Y:S02]  /*e900*/  LEA R49, R8, UR5, 0x1 ;  /* 0x0000000508317c11 */ /* 0x000fe4000f8e08ff */
[----:B------:R-:W-:Y:S01]  /*e910*/  LOP3.LUT R34, R156, R7, RZ, 0xc0, !PT ;  /* 0x000000079c227212 */ /* 0x000fe200078ec0ff */
[----:B------:R-:W-:Y:S01]  /*e920*/  STG.E.U16 desc[UR20][R4.64+0x10], R43 ;  /* 0x0000102b04007986 */ /* 0x000fe2000c101514 */
[----:B------:R-:W-:-:S03]  /*e930*/  HSET2.LE.AND R7, R12, R0, PT ;  /* 0x000000000c077233 */ /* 0x000fc60003803000 */
[----:B------:R-:W-:Y:S01]  /*e940*/  STG.E.U16 desc[UR20][R4.64+0x12], R41 ;  /* 0x0000122904007986 */ /* 0x000fe2000c101514 */
[----:B------:R-:W-:-:S03]  /*e950*/  LOP3.LUT R29, R173, R6, RZ, 0xc0, !PT ;  /* 0x00000006ad1d7212 */ /* 0x000fc600078ec0ff */
[----:B------:R-:W-:Y:S01]  /*e960*/  STG.E.U16 desc[UR20][R94.64+0x10], R42 ;  /* 0x0000102a5e007986 */ /* 0x000fe2000c101514 */
[----:B------:R-:W-:-:S03]  /*e970*/  LOP3.LUT R28, R149, R7, RZ, 0xc0, !PT ;  /* 0x00000007951c7212 */ /* 0x000fc600078ec0ff */
[----:B------:R-:W1:Y:S01]  /*e980*/  LDSM.16.MT88.4 R40, [R49+0x4000] ;  /* 0x004000003128783b */ /* 0x000e620000004200 */
[----:B------:R-:W-:Y:S02]  /*e990*/  HSET2.LE.AND R6, R26, R0, PT ;  /* 0x000000001a067233 */ /* 0x000fe40003803000 */
[----:B------:R-:W-:-:S03]  /*e9a0*/  LOP3.LUT R7, R30, 0xff00ff, RZ, 0xc0, !PT ;  /* 0x00ff00ff1e077812 */ /* 0x000fc600078ec0ff */
[----:B------:R-:W-:Y:S02]  /*e9b0*/  LOP3.LUT R30, R172, R6, RZ, 0xc0, !PT ;  /* 0x00000006ac1e7212 */ /* 0x000fe400078ec0ff */
[--C-:B------:R-:W-:Y:S02]  /*e9c0*/  HSET2.LE.AND R6, R7, R0.reuse, PT ;  /* 0x0000000007067233 */ /* 0x100fe40003803000 */
[----:B------:R-:W-:Y:S02]  /*e9d0*/  LOP3.LUT R7, R39, 0xff00ff, RZ, 0xc0, !PT ;  /* 0x00ff00ff27077812 */ /* 0x000fe400078ec0ff */
[----:B------:R-:W-:-:S03]  /*e9e0*/  HSET2.LE.AND R8, R17, R0, PT ;  /* 0x0000000011087233 */ /* 0x000fc60003803000 */
[--C-:B------:R-:W-:Y:S02]  /*e9f0*/  HSET2.LE.AND R7, R7, R0.reuse, PT ;  /* 0x0000000007077233 */ /* 0x100fe40003803000 */
[----:B------:R-:W-:Y:S02]  /*ea00*/  LOP3.LUT R31, R78, R6, RZ, 0xc0, !PT ;  /* 0x000000064e1f7212 */ /* 0x000fe400078ec0ff */
[----:B------:R-:W-:Y:S02]  /*ea10*/  HSET2.LE.AND R6, R16, R0, PT ;  /* 0x0000000010067233 */ /* 0x000fe40003803000 */
[----:B------:R-:W-:Y:S02]  /*ea20*/  LOP3.LUT R15, R46, R7, RZ, 0xc0, !PT ;  /* 0x000000072e0f7212 */ /* 0x000fe400078ec0ff */
[----:B------:R-:W-:Y:S02]  /*ea30*/  LOP3.LUT R8, R45, R8, RZ, 0xc0, !PT ;  /* 0x000000082d087212 */ /* 0x000fe400078ec0ff */
[----:B------:R-:W2:Y:S01]  /*ea40*/  LDSM.16.MT88.4 R44, [R49+0x4400] ;  /* 0x00440000312c783b */ /* 0x000ea20000004200 */
[----:B------:R-:W-:-:S02]  /*ea50*/  LOP3.LUT R12, R69, R6, RZ, 0xc0, !PT ;  /* 0x00000006450c7212 */ /* 0x000fc400078ec0ff */
[----:B------:R-:W-:-:S05]  /*ea60*/  HSET2.LE.AND R6, R14, R0, PT ;  /* 0x000000000e067233 */ /* 0x000fca0003803000 */
[----:B------:R-:W-:Y:S02]  /*ea70*/  LOP3.LUT R13, R67, R6, RZ, 0xc0, !PT ;  /* 0x00000006430d7212 */ /* 0x000fe400078ec0ff */
[----:B------:R-:W-:-:S05]  /*ea80*/  HSET2.LE.AND R6, R21, R0, PT ;  /* 0x0000000015067233 */ /* 0x000fca0003803000 */
[----:B------:R-:W-:Y:S02]  /*ea90*/  LOP3.LUT R14, R66, R6, RZ, 0xc0, !PT ;  /* 0x00000006420e7212 */ /* 0x000fe400078ec0ff */
[C---:B------:R-:W-:Y:S02]  /*eaa0*/  PRMT R37, R20.reuse, 0x7773, RZ ;  /* 0x0000777314257816 */ /* 0x040fe400000000ff */
[----:B------:R-:W-:Y:S02]  /*eab0*/  PRMT R24, R20, 0x7772, RZ ;  /* 0x0000777214187816 */ /* 0x000fe400000000ff */
[----:B------:R-:W-:Y:S02]  /*eac0*/  LOP3.LUT R11, R22, 0xff00ff, RZ, 0xc0, !PT ;  /* 0x00ff00ff160b7812 */ /* 0x000fe400078ec0ff */
[--C-:B------:R-:W-:Y:S01]  /*ead0*/  HSET2.LE.AND R7, R18, R0.reuse, PT ;  /* 0x0000000012077233 */ /* 0x100fe20003803000 */
[----:B-1----:R-:W-:Y:S01]  /*eae0*/  HMMA.16816.F32.BF16 R20, R32, R40, RZ ;  /* 0x000000282014723c */ /* 0x002fe200000418ff */
[----:B------:R-:W-:-:S07]  /*eaf0*/  HSET2.LE.AND R6, R9, R0, PT ;  /* 0x0000000009067233 */ /* 0x000fce0003803000 */
[----:B------:R-:W-:Y:S01]  /*eb00*/  HMMA.16816.F32.BF16 R16, R12, R40, RZ ;  /* 0x000000280c10723c */ /* 0x000fe200000418ff */
[----:B------:R-:W-:Y:S02]  /*eb10*/  HSET2.LE.AND R11, R11, R0, PT ;  /* 0x000000000b0b7233 */ /* 0x000fe40003803000 */
[----:B------:R-:W-:Y:S02]  /*eb20*/  LOP3.LUT R9, R65, R6, RZ, 0xc0, !PT ;  /* 0x0000000641097212 */ /* 0x000fe400078ec0ff */
[----:B------:R-:W-:Y:S02]  /*eb30*/  LOP3.LUT R6, R36, 0xff, RZ, 0xc0, !PT ;  /* 0x000000ff24067812 */ /* 0x000fe400078ec0ff */
[----:B------:R-:W-:Y:S02]  /*eb40*/  LOP3.LUT R10, R64, R7, RZ, 0xc0, !PT ;  /* 0x00000007400a7212 */ /* 0x000fe400078ec0ff */
[----:B------:R-:W-:Y:S02]  /*eb50*/  LOP3.LUT R11, R63, R11, RZ, 0xc0, !PT ;  /* 0x0000000b3f0b7212 */ /* 0x000fe400078ec0ff */
[----:B------:R-:W-:-:S02]  /*eb60*/  LOP3.LUT R7, R50, 0xff, RZ, 0xc0, !PT ;  /* 0x000000ff32077812 */ /* 0x000fc400078ec0ff */
[----:B------:R-:W-:Y:S01]  /*eb70*/  PRMT R68, R6, 0x5410, R38 ;  /* 0x0000541006447816 */ /* 0x000fe20000000026 */
[----:B------:R-:W-:Y:S01]  /*eb80*/  IMAD.MOV.U32 R172, RZ, RZ, R88 ;  /* 0x000000ffffac7224 */ /* 0x000fe200078e0058 */
[----:B------:R-:W-:Y:S01]  /*eb90*/  PRMT R6, R62, 0x7632, R6 ;  /* 0x000076323e067816 */ /* 0x000fe20000000006 */
[----:B------:R-:W-:Y:S02]  /*eba0*/  IMAD.MOV.U32 R173, RZ, RZ, R89 ;  /* 0x000000ffffad7224 */ /* 0x000fe400078e0059 */
[----:B------:R-:W-:Y:S02]  /*ebb0*/  IMAD.MOV.U32 R156, RZ, RZ, R91 ;  /* 0x000000ffff9c7224 */ /* 0x000fe400078e005b */
[----:B------:R-:W-:Y:S02]  /*ebc0*/  IMAD.MOV.U32 R79, RZ, RZ, R90 ;  /* 0x000000ffff4f7224 */ /* 0x000fe400078e005a */
[----:B------:R-:W-:Y:S01]  /*ebd0*/  IMAD.MOV.U32 R149, RZ, RZ, R81 ;  /* 0x000000ffff957224 */ /* 0x000fe200078e0051 */
[----:B--2---:R-:W-:Y:S01]  /*ebe0*/  HMMA.16816.F32.BF16 R88, R28, R44, R20 ;  /* 0x0000002c1c58723c */ /* 0x004fe20000041814 */
[----:B------:R-:W-:-:S02]  /*ebf0*/  PRMT R20, R7, 0x5410, R60 ;  /* 0x0000541007147816 */ /* 0x000fc4000000003c */
[----:B------:R-:W-:Y:S02]  /*ec00*/  LOP3.LUT R7, R62, 0xffff, RZ, 0xc0, !PT ;  /* 0x0000ffff3e077812 */ /* 0x000fe400078ec0ff */
[----:B------:R-:W-:-:S03]  /*ec10*/  LOP3.LUT R6, R6, 0xff, RZ, 0xc0, !PT ;  /* 0x000000ff06067812 */ /* 0x000fc600078ec0ff */
[----:B------:R-:W-:Y:S01]  /*ec20*/  HMMA.16816.F32.BF16 R80, R8, R44, R16 ;  /* 0x0000002c0850723c */ /* 0x000fe20000041810 */
[----:B------:R-:W-:Y:S02]  /*ec30*/  SHF.R.U32.HI R16, RZ, 0x18, R62 ;  /* 0x00000018ff107819 */ /* 0x000fe4000001163e */
[----:B------:R-:W-:Y:S02]  /*ec40*/  LOP3.LUT R17, R62, 0xff, RZ, 0xc0, !PT ;  /* 0x000000ff3e117812 */ /* 0x000fe400078ec0ff */
[----:B------:R-:W-:Y:S02]  /*ec50*/  SHF.R.U32.HI R7, RZ, 0x8, R7 ;  /* 0x00000008ff077819 */ /* 0x000fe40000011607 */
[----:B------:R-:W-:Y:S02]  /*ec60*/  PRMT R18, R6, 0x5410, R16 ;  /* 0x0000541006127816 */ /* 0x000fe40000000010 */
[----:B------:R-:W-:Y:S02]  /*ec70*/  LOP3.LUT R6, R25, 0xffff, RZ, 0xc0, !PT ;  /* 0x0000ffff19067812 */ /* 0x000fe400078ec0ff */
[----:B------:R-:W-:-:S02]  /*ec80*/  PRMT R17, R17, 0x5410, R7 ;  /* 0x0000541011117816 */ /* 0x000fc40000000007 */
[----:B------:R-:W-:Y:S02]  /*ec90*/  SHF.R.U32.HI R6, RZ, 0x8, R6 ;  /* 0x00000008ff067819 */ /* 0x000fe40000011606 */
[----:B------:R-:W-:-:S04]  /*eca0*/  LOP3.LUT R7, R25, 0xff, RZ, 0xc0, !PT ;  /* 0x000000ff19077812 */ /* 0x000fc800078ec0ff */
[--C-:B------:R-:W-:Y:S02]  /*ecb0*/  PRMT R41, R7, 0x5410, R6.reuse ;  /* 0x0000541007297816 */ /* 0x100fe40000000006 */
[----:B------:R-:W-:Y:S02]  /*ecc0*/  PRMT R6, R25, 0x7632, R6 ;  /* 0x0000763219067816 */ /* 0x000fe40000000006 */
[----:B------:R-:W-:Y:S02]  /*ecd0*/  SHF.R.U32.HI R16, RZ, 0x18, R25 ;  /* 0x00000018ff107819 */ /* 0x000fe40000011619 */
[----:B------:R-:W-:Y:S02]  /*ece0*/  LOP3.LUT R7, R6, 0xff, RZ, 0xc0, !PT ;  /* 0x000000ff06077812 */ /* 0x000fe400078ec0ff */
[----:B------:R-:W-:Y:S02]  /*ecf0*/  HSET2.LE.AND R6, R17, R0, PT ;  /* 0x0000000011067233 */ /* 0x000fe40003803000 */
[----:B------:R-:W-:-:S03]  /*ed00*/  PRMT R40, R7, 0x5410, R16 ;  /* 0x0000541007287816 */ /* 0x000fc60000000010 */
[----:B------:R-:W-:Y:S01]  /*ed10*/  LOP3.LUT R16, R79, R6, RZ, 0xc0, !PT ;  /* 0x000000064f107212 */ /* 0x000fe200078ec0ff */
[C---:B------:R-:W-:Y:S02]  /*ed20*/  VIADD R6, R49.reuse, 0x4000 ;  /* 0x0000400031067836 */ /* 0x040fe40000000000 */
[----:B------:R-:W-:Y:S02]  /*ed30*/  VIADD R50, R49, 0x4020 ;  /* 0x0000402031327836 */ /* 0x000fe40000000000 */
[----:B------:R-:W-:Y:S01]  /*ed40*/  @P6 VIADD R50, R6, 0xffffffe0 ;  /* 0xffffffe006326836 */ /* 0x000fe20000000000 */
[----:B------:R-:W-:-:S04]  /*ed50*/  HSET2.LE.AND R7, R20, R0, PT ;  /* 0x0000000014077233 */ /* 0x000fc80003803000 */
[----:B------:R-:W1:Y:S01]  /*ed60*/  LDSM.16.MT88.4 R20, [R50] ;  /* 0x000000003214783b */ /* 0x000e620000004200 */
[----:B------:R-:W-:-:S03]  /*ed70*/  PRMT R69, R24, 0x5410, R37 ;  /* 0x0000541018457816 */ /* 0x000fc60000000025 */
[----:B------:R-:W2:Y:S01]  /*ed80*/  LDSM.16.MT88.4 R24, [R50+0x400] ;  /* 0x000400003218783b */ /* 0x000ea20000004200 */
[----:B-1----:R-:W-:-:S15]  /*ed90*/  HMMA.16816.F32.BF16 R36, R32, R20, RZ ;  /* 0x000000142024723c */ /* 0x002fde00000418ff */
[----:B------:R-:W-:-:S05]  /*eda0*/  NOP ;  /* 0x0000000000007918 */ /* 0x000fca0000000000 */
[----:B--2---:R-:W-:Y:S08]  /*edb0*/  HMMA.16816.F32.BF16 R76, R28, R24, R36 ;  /* 0x000000181c4c723c */ /* 0x004ff00000041824 */
[----:B------:R-:W-:-:S15]  /*edc0*/  HMMA.16816.F32.BF16 R36, R12, R20, RZ ;  /* 0x000000140c24723c */ /* 0x000fde00000418ff */
[----:B------:R-:W-:-:S05]  /*edd0*/  NOP ;  /* 0x0000000000007918 */ /* 0x000fca0000000000 */
[----:B------:R-:W-:Y:S08]  /*ede0*/  HMMA.16816.F32.BF16 R64, R8, R24, R36 ;  /* 0x000000180840723c */ /* 0x000ff00000041824 */
[C---:B------:R-:W-:Y:S08]  /*edf0*/  HMMA.16816.F32.BF16 R36, R12.reuse, R42, RZ ;  /* 0x0000002a0c24723c */ /* 0x040ff000000418ff */
[----:B------:R-:W-:Y:S01]  /*ee00*/  HMMA.16816.F32.BF16 R12, R12, R22, RZ ;  /* 0x000000160c0c723c */ /* 0x000fe200000418ff */
[----:B------:R-:W-:-:S07]  /*ee10*/  LOP3.LUT R19, R61, 0xff00ff, RZ, 0xc0, !PT ;  /* 0x00ff00ff3d137812 */ /* 0x000fce00078ec0ff */
[----:B------:R-:W-:Y:S08]  /*ee20*/  HMMA.16816.F32.BF16 R20, R32, R22, RZ ;  /* 0x000000162014723c */ /* 0x000ff000000418ff */
[C---:B------:R-:W-:Y:S08]  /*ee30*/  HMMA.16816.F32.BF16 R60, R8.reuse, R46, R36 ;  /* 0x0000002e083c723c */ /* 0x040ff00000041824 */
[----:B------:R-:W-:Y:S01]  /*ee40*/  HMMA.16816.F32.BF16 R36, R8, R26, R12 ;  /* 0x0000001a0824723c */ /* 0x000fe2000004180c */
[----:B------:R-:W1:Y:S07]  /*ee50*/  LDSM.16.MT88.4 R12, [R50+0x800] ;  /* 0x00080000320c783b */ /* 0x000e6e0000004200 */
[----:B------:R-:W-:Y:S01]  /*ee60*/  HMMA.16816.F32.BF16 R8, R32, R42, RZ ;  /* 0x0000002a2008723c */ /* 0x000fe200000418ff */
[----:B------:R-:W-:-:S15]  /*ee70*/  HSET2.LE.AND R6, R18, R0, PT ;  /* 0x0000000012067233 */ /* 0x000fde0003803000 */
[----:B------:R-:W-:-:S04]  /*ee80*/  NOP ;  /* 0x0000000000007918 */ /* 0x000fc80000000000 */
[C---:B------:R-:W-:Y:S08]  /*ee90*/  HMMA.16816.F32.BF16 R44, R28.reuse, R46, R8 ;  /* 0x0000002e1c2c723c */ /* 0x040ff00000041808 */
[----:B------:R-:W-:Y:S01]  /*eea0*/  HMMA.16816.F32.BF16 R28, R28, R26, R20 ;  /* 0x0000001a1c1c723c */ /* 0x000fe20000041814 */
[----:B------:R-:W2:Y:S01]  /*eeb0*/  LDSM.16.MT88.4 R20, [R49+0x4800] ;  /* 0x004800003114783b */ /* 0x000ea20000004200 */
[----:B------:R-:W-:-:S02]  /*eec0*/  LOP3.LUT R17, R156, R6, RZ, 0xc0, !PT ;  /* 0x000000069c117212 */ /* 0x000fc400078ec0ff */
[--C-:B------:R-:W-:Y:S02]  /*eed0*/  HSET2.LE.AND R6, R41, R0.reuse, PT ;  /* 0x0000000029067233 */ /* 0x100fe40003803000 */
[----:B------:R-:W-:Y:S02]  /*eee0*/  LOP3.LUT R11, R69, 0xff00ff, RZ, 0xc0, !PT ;  /* 0x00ff00ff450b7812 */ /* 0x000fe400078ec0ff */
[----:B------:R-:W-:Y:S02]  /*eef0*/  LOP3.LUT R18, R149, R7, RZ, 0xc0, !PT ;  /* 0x0000000795127212 */ /* 0x000fe400078ec0ff */
[----:B------:R-:W-:Y:S02]  /*ef00*/  LOP3.LUT R8, R101, R6, RZ, 0xc0, !PT ;  /* 0x0000000665087212 */ /* 0x000fe400078ec0ff */
[--C-:B------:R-:W-:Y:S02]  /*ef10*/  HSET2.LE.AND R6, R40, R0.reuse, PT ;  /* 0x0000000028067233 */ /* 0x100fe40003803000 */
[--C-:B------:R-:W-:Y:S01]  /*ef20*/  HSET2.LE.AND R7, R68, R0.reuse, PT ;  /* 0x0000000044077233 */ /* 0x100fe20003803000 */
[----:B------:R-:W3:Y:S01]  /*ef30*/  LDSM.16.MT88.4 R40, [R50+0xc00] ;  /* 0x000c00003228783b */ /* 0x000ee20000004200 */
[----:B------:R-:W-:-:S02]  /*ef40*/  HSET2.LE.AND R11, R11, R0, PT ;  /* 0x000000000b0b7233 */ /* 0x000fc40003803000 */
[----:B------:R-:W-:Y:S02]  /*ef50*/  LOP3.LUT R9, R99, R6, RZ, 0xc0, !PT ;  /* 0x0000000663097212 */ /* 0x000fe400078ec0ff */
[----:B------:R-:W-:Y:S02]  /*ef60*/  LOP3.LUT R10, R100, R7, RZ, 0xc0, !PT ;  /* 0x00000007640a7212 */ /* 0x000fe400078ec0ff */
[----:B------:R-:W-:Y:S01]  /*ef70*/  LOP3.LUT R11, R98, R11, RZ, 0xc0, !PT ;  /* 0x0000000b620b7212 */ /* 0x000fe200078ec0ff */
[----:B------:R-:W-:Y:S01]  /*ef80*/  IMAD.MOV.U32 R6, RZ, RZ, R54 ;  /* 0x000000ffff067224 */ /* 0x000fe200078e0036 */
[----:B------:R-:W-:-:S04]  /*ef90*/  HSET2.LE.AND R19, R19, R0, PT ;  /* 0x0000000013137233 */ /* 0x000fc80003803000 */
[----:B------:R-:W-:Y:S01]  /*efa0*/  LOP3.LUT R6, R6, 0xff, RZ, 0xc0, !PT ;  /* 0x000000ff06067812 */ /* 0x000fe200078ec0ff */
[----:B-1----:R-:W-:Y:S01]  /*efb0*/  HMMA.16816.F32.BF16 R24, R8, R12, R64 ;  /* 0x0000000c0818723c */ /* 0x002fe20000041840 */
[----:B------:R-:W-:-:S07]  /*efc0*/  PRMT R7, R54, 0x7772, RZ ;  /* 0x0000777236077816 */ /* 0x000fce00000000ff */
[----:B------:R-:W-:Y:S01]  /*efd0*/  HMMA.16816.F32.BF16 R36, R8, R14, R36 ;  /* 0x0000000e0824723c */ /* 0x000fe20000041824 */
[----:B------:R-:W-:-:S07]  /*efe0*/  LOP3.LUT R19, R173, R19, RZ, 0xc0, !PT ;  /* 0x00000013ad137212 */ /* 0x000fce00078ec0ff */
[C---:B--2---:R-:W-:Y:S08]  /*eff0*/  HMMA.16816.F32.BF16 R32, R8.reuse, R20, R80 ;  /* 0x000000140820723c */ /* 0x044ff00000041850 */
[----:B------:R-:W-:Y:S01]  /*f000*/  HMMA.16816.F32.BF16 R60, R8, R22, R60 ;  /* 0x00000016083c723c */ /* 0x000fe2000004183c */
[C---:B------:R-:W-:Y:S02]  /*f010*/  PRMT R9, R54.reuse, 0x7771, RZ ;  /* 0x0000777136097816 */ /* 0x040fe400000000ff */
[----:B------:R-:W-:-:S02]  /*f020*/  PRMT R8, R54, 0x7773, RZ ;  /* 0x0000777336087816 */ /* 0x000fc400000000ff */
        /* <DEDUP_REMOVED lines=9> */
[----:B------:R-:W-:Y:S02]  /*f0c0*/  LOP3.LUT R9, R55, 0xff, RZ, 0xc0, !PT ;  /* 0x000000ff37097812 */ /* 0x000fe400078ec0ff */
[----:B------:R-:W-:-:S05]  /*f0d0*/  SHF.R.U32.HI R7, RZ, 0x8, R6 ;  /* 0x00000008ff077819 */ /* 0x000fca0000011606 */
[----:B------:R-:W-:Y:S01]  /*f0e0*/  HMMA.16816.F32.BF16 R20, R16, R12, R76 ;  /* 0x0000000c1014723c */ /* 0x000fe2000004184c */
[----:B------:R-:W-:-:S07]  /*f0f0*/  HSET2.LE.AND R6, R8, R0, PT ;  /* 0x0000000008067233 */ /* 0x000fce0003803000 */
[----:B------:R-:W-:Y:S01]  /*f100*/  HMMA.16816.F32.BF16 R76, R16, R14, R28 ;  /* 0x0000000e104c723c */ /* 0x000fe2000004181c */
[----:B------:R-:W1:Y:S01]  /*f110*/  LDSM.16.MT88.4 R16, [R49+0x4c00] ;  /* 0x004c00003110783b */ /* 0x000e620000004200 */
        /* <DEDUP_REMOVED lines=13> */
[----:B------:R-:W-:-:S04]  /*f1f0*/  PRMT R6, R74, 0x7772, RZ ;  /* 0x000077724a067816 */ /* 0x000fc800000000ff */
[----:B------:R-:W-:Y:S02]  /*f200*/  PRMT R12, R6, 0x5410, R7 ;  /* 0x00005410060c7816 */ /* 0x000fe40000000007 */
[C---:B------:R-:W-:Y:S01]  /*f210*/  LOP3.LUT R6, R75.reuse, 0xffff, RZ, 0xc0, !PT ;  /* 0x0000ffff4b067812 */ /* 0x040fe200078ec0ff */
[----:B------:R-:W-:Y:S01]  /*f220*/  IMAD.MOV.U32 R149, RZ, RZ, R141 ;  /* 0x000000ffff957224 */ /* 0x000fe200078e008d */
[----:B------:R-:W-:Y:S01]  /*f230*/  LOP3.LUT R7, R75, 0xff, RZ, 0xc0, !PT ;  /* 0x000000ff4b077812 */ /* 0x000fe200078ec0ff */
[----:B------:R-:W-:Y:S01]  /*f240*/  IMAD.MOV.U32 R173, RZ, RZ, R172 ;  /* 0x000000ffffad7224 */ /* 0x000fe200078e00ac */
[----:B------:R-:W-:Y:S01]  /*f250*/  SHF.R.U32.HI R6, RZ, 0x8, R6 ;  /* 0x00000008ff067819 */ /* 0x000fe20000011606 */
        /* <DEDUP_REMOVED lines=9> */
[----:B---3--:R-:W-:Y:S01]  /*f2f0*/  HMMA.16816.F32.BF16 R116, R8, R40, R24 ;  /* 0x000000280874723c */ /* 0x008fe20000041818 */
[----:B------:R-:W-:-:S02]  /*f300*/  IMAD.MOV.U32 R82, RZ, RZ, R105 ;  /* 0x000000ffff527224 */ /* 0x000fc400078e0069 */
[----:B------:R-:W-:Y:S02]  /*f310*/  IMAD.MOV.U32 R81, RZ, RZ, R106 ;  /* 0x000000ffff517224 */ /* 0x000fe400078e006a */
[----:B------:R-:W-:Y:S02]  /*f320*/  IMAD.MOV.U32 R80, RZ, RZ, R103 ;  /* 0x000000ffff507224 */ /* 0x000fe400078e0067 */
[----:B------:R-:W-:Y:S01]  /*f330*/  IMAD.MOV.U32 R91, RZ, RZ, R104 ;  /* 0x000000ffff5b7224 */ /* 0x000fe200078e0068 */
[----:B-1----:R-:W-:Y:S01]  /*f340*/  HMMA.16816.F32.BF16 R100, R8, R16, R32 ;  /* 0x000000100864723c */ /* 0x002fe20000041820 */
[----:B------:R-:W-:-:S07]  /*f350*/  IMAD.MOV.U32 R90, RZ, RZ, R127 ;  /* 0x000000ffff5a7224 */ /* 0x000fce00078e007f */
[C---:B------:R-:W-:Y:S08]  /*f360*/  HMMA.16816.F32.BF16 R104, R8.reuse, R18, R60 ;  /* 0x000000120868723c */ /* 0x040ff0000004183c */
[----:B------:R-:W-:Y:S01]  /*f370*/  HMMA.16816.F32.BF16 R124, R8, R42, R36 ;  /* 0x0000002a087c723c */ /* 0x000fe20000041824 */
[----:B------:R-:W-:Y:S01]  /*f380*/  IMAD.MOV.U32 R9, RZ, RZ, R74 ;  /* 0x000000ffff097224 */ /* 0x000fe200078e004a */
[----:B------:R-:W-:-:S02]  /*f390*/  PRMT R8, R7, 0x5410, R6 ;  /* 0x0000541007087816 */ /* 0x000fc40000000006 */
[----:B------:R-:W-:Y:S02]  /*f3a0*/  PRMT R6, R75, 0x7632, R6 ;  /* 0x000076324b067816 */ /* 0x000fe40000000006 */
[----:B------:R-:W-:Y:S02]  /*f3b0*/  PRMT R11, R74, 0x7771, RZ ;  /* 0x000077714a0b7816 */ /* 0x000fe400000000ff */
[----:B------:R-:W-:Y:S02]  /*f3c0*/  LOP3.LUT R9, R9, 0xff, RZ, 0xc0, !PT ;  /* 0x000000ff09097812 */ /* 0x000fe400078ec0ff */
[----:B------:R-:W-:Y:S02]  /*f3d0*/  SHF.R.U32.HI R10, RZ, 0x18, R75 ;  /* 0x00000018ff0a7819 */ /* 0x000fe4000001164b */
[----:B------:R-:W-:Y:S02]  /*f3e0*/  LOP3.LUT R7, R6, 0xff, RZ, 0xc0, !PT ;  /* 0x000000ff06077812 */ /* 0x000fe400078ec0ff */
[----:B------:R-:W-:-:S02]  /*f3f0*/  HSET2.LE.AND R6, R8, R0, PT ;  /* 0x0000000008067233 */ /* 0x000fc40003803000 */
[----:B------:R-:W-:Y:S02]  /*f400*/  PRMT R9, R9, 0x5410, R11 ;  /* 0x0000541009097816 */ /* 0x000fe4000000000b */
[----:B------:R-:W-:Y:S02]  /*f410*/  PRMT R7, R7, 0x5410, R10 ;  /* 0x0000541007077816 */ /* 0x000fe4000000000a */
[----:B------:R-:W-:Y:S02]  /*f420*/  LOP3.LUT R11, R12, 0xff00ff, RZ, 0xc0, !PT ;  /* 0x00ff00ff0c0b7812 */ /* 0x000fe400078ec0ff */
[----:B------:R-:W-:Y:S02]  /*f430*/  LOP3.LUT R8, R90, R6, RZ, 0xc0, !PT ;  /* 0x000000065a087212 */ /* 0x000fe400078ec0ff */
[--C-:B------:R-:W-:Y:S02]  /*f440*/  HSET2.LE.AND R6, R7, R0.reuse, PT ;  /* 0x0000000007067233 */ /* 0x100fe40003803000 */
[----:B------:R-:W-:-:S02]  /*f450*/  HSET2.LE.AND R7, R9, R0, PT ;  /* 0x0000000009077233 */ /* 0x000fc40003803000 */
[----:B------:R-:W-:Y:S02]  /*f460*/  HSET2.LE.AND R11, R11, R0, PT ;  /* 0x000000000b0b7233 */ /* 0x000fe40003803000 */
[----:B------:R-:W-:Y:S02]  /*f470*/  LOP3.LUT R9, R91, R6, RZ, 0xc0, !PT ;  /* 0x000000065b097212 */ /* 0x000fe400078ec0ff */
[----:B------:R-:W-:Y:S02]  /*f480*/  LOP3.LUT R10, R80, R7, RZ, 0xc0, !PT ;  /* 0x00000007500a7212 */ /* 0x000fe400078ec0ff */
[----:B------:R-:W-:Y:S01]  /*f490*/  LOP3.LUT R11, R81, R11, RZ, 0xc0, !PT ;  /* 0x0000000b510b7212 */ /* 0x000fe200078ec0ff */
[----:B------:R-:W-:Y:S01]  /*f4a0*/  IMAD.MOV.U32 R80, RZ, RZ, R82 ;  /* 0x000000ffff507224 */ /* 0x000fe200078e0052 */
[C---:B------:R-:W-:Y:S01]  /*f4b0*/  PRMT R7, R52.reuse, 0x7773, RZ ;  /* 0x0000777334077816 */ /* 0x040fe200000000ff */
[----:B------:R-:W-:Y:S01]  /*f4c0*/  IMAD.MOV.U32 R81, RZ, RZ, R83 ;  /* 0x000000ffff517224 */ /* 0x000fe200078e0053 */
[----:B------:R-:W-:Y:S01]  /*f4d0*/  PRMT R6, R52, 0x7772, RZ ;  /* 0x0000777234067816 */ /* 0x000fe200000000ff */
[----:B------:R-:W-:-:S02]  /*f4e0*/  IMAD.MOV.U32 R24, RZ, RZ, R92 ;  /* 0x000000ffff187224 */ /* 0x000fc400078e005c */
[----:B------:R-:W-:Y:S02]  /*f4f0*/  IMAD.MOV.U32 R82, RZ, RZ, R98 ;  /* 0x000000ffff527224 */ /* 0x000fe400078e0062 */
[----:B------:R-:W-:Y:S01]  /*f500*/  IMAD.MOV.U32 R83, RZ, RZ, R99 ;  /* 0x000000ffff537224 */ /* 0x000fe200078e0063 */
[C---:B------:R-:W-:Y:S01]  /*f510*/  PRMT R30, R92.reuse, 0x7771, RZ ;  /* 0x000077715c1e7816 */ /* 0x040fe200000000ff */
[----:B------:R-:W-:Y:S01]  /*f520*/  HMMA.16816.F32.BF16 R96, R8, R40, R20 ;  /* 0x000000280860723c */ /* 0x000fe20000041814 */
[----:B------:R-:W-:Y:S01]  /*f530*/  IMAD.MOV.U32 R25, RZ, RZ, R86 ;  /* 0x000000ffff197224 */ /* 0x000fe200078e0056 */
[C---:B------:R-:W-:Y:S02]  /*f540*/  PRMT R23, R92.reuse, 0x7773, RZ ;  /* 0x000077735c177816 */ /* 0x040fe400000000ff */
[----:B------:R-:W-:Y:S02]  /*f550*/  PRMT R22, R92, 0x7772, RZ ;  /* 0x000077725c167816 */ /* 0x000fe400000000ff */
[----:B------:R-:W-:-:S02]  /*f560*/  PRMT R27, R48, 0x7773, RZ ;  /* 0x00007773301b7816 */ /* 0x000fc400000000ff */
[----:B------:R-:W-:Y:S02]  /*f570*/  PRMT R26, R48, 0x7772, RZ ;  /* 0x00007772301a7816 */ /* 0x000fe400000000ff */
[----:B------:R-:W-:Y:S01]  /*f580*/  PRMT R92, R6, 0x5410, R7 ;  /* 0x00005410065c7816 */ /* 0x000fe20000000007 */
[----:B------:R-:W-:Y:S01]  /*f590*/  IMAD.MOV.U32 R33, RZ, RZ, R56 ;  /* 0x000000ffff217224 */ /* 0x000fe200078e0038 */
[----:B------:R-:W-:Y:S01]  /*f5a0*/  LOP3.LUT R7, R24, 0xff, RZ, 0xc0, !PT ;  /* 0x000000ff18077812 */ /* 0x000fe200078ec0ff */
[----:B------:R-:W-:Y:S01]  /*f5b0*/  IMAD.MOV.U32 R32, RZ, RZ, R58 ;  /* 0x000000ffff207224 */ /* 0x000fe200078e003a */
[C---:B------:R-:W-:Y:S02]  /*f5c0*/  PRMT R38, R56.reuse, 0x7771, RZ ;  /* 0x0000777138267816 */ /* 0x040fe400000000ff */
[C---:B------:R-:W-:Y:S02]  /*f5d0*/  PRMT R13, R56.reuse, 0x7773, RZ ;  /* 0x00007773380d7816 */ /* 0x040fe400000000ff */
[----:B------:R-:W-:Y:S01]  /*f5e0*/  PRMT R12, R56, 0x7772, RZ ;  /* 0x00007772380c7816 */ /* 0x000fe200000000ff */
[----:B------:R-:W-:Y:S01]  /*f5f0*/  IMAD.MOV.U32 R56, RZ, RZ, R162 ;  /* 0x000000ffff387224 */ /* 0x000fe200078e00a2 */
[----:B------:R-:W-:-:S02]  /*f600*/  PRMT R29, R86, 0x7771, RZ ;  /* 0x00007771561d7816 */ /* 0x000fc400000000ff */
[----:B------:R-:W-:Y:S02]  /*f610*/  LOP3.LUT R6, R25, 0xff, RZ, 0xc0, !PT ;  /* 0x000000ff19067812 */ /* 0x000fe400078ec0ff */
[----:B------:R-:W-:Y:S02]  /*f620*/  PRMT R162, R26, 0x5410, R27 ;  /* 0x000054101aa27816 */ /* 0x000fe4000000001b */
[----:B------:R-:W-:Y:S01]  /*f630*/  PRMT R27, R7, 0x5410, R30 ;  /* 0x00005410071b7816 */ /* 0x000fe2000000001e */
[----:B------:R-:W-:Y:S01]  /*f640*/  IMAD.MOV.U32 R30, RZ, RZ, R82 ;  /* 0x000000ffff1e7224 */ /* 0x000fe200078e0052 */
[----:B------:R-:W-:Y:S01]  /*f650*/  PRMT R82, R6, 0x5410, R29 ;  /* 0x0000541006527816 */ /* 0x000fe2000000001d */
[----:B------:R-:W-:Y:S01]  /*f660*/  IMAD.MOV.U32 R31, RZ, RZ, R70 ;  /* 0x000000ffff1f7224 */ /* 0x000fe200078e0046 */
[----:B------:R-:W-:Y:S02]  /*f670*/  PRMT R34, R58, 0x7771, RZ ;  /* 0x000077713a227816 */ /* 0x000fe400000000ff */
[----:B------:R-:W-:Y:S01]  /*f680*/  LOP3.LUT R6, R32, 0xff, RZ, 0xc0, !PT ;  /* 0x000000ff20067812 */ /* 0x000fe200078ec0ff */
[----:B------:R-:W-:Y:S01]  /*f690*/  IMAD.MOV.U32 R37, RZ, RZ, R52 ;  /* 0x000000ffff257224 */ /* 0x000fe200078e0034 */
[----:B------:R-:W-:Y:S01]  /*f6a0*/  PRMT R35, R70, 0x7771, RZ ;  /* 0x0000777146237816 */ /* 0x000fe200000000ff */
[----:B------:R-:W-:Y:S01]  /*f6b0*/  HMMA.16816.F32.BF16 R88, R8, R16, R64 ;  /* 0x000000100858723c */ /* 0x000fe20000041840 */
[----:B------:R-:W-:-:S02]  /*f6c0*/  LOP3.LUT R7, R31, 0xff, RZ, 0xc0, !PT ;  /* 0x000000ff1f077812 */ /* 0x000fc400078ec0ff */
[----:B------:R-:W-:Y:S01]  /*f6d0*/  PRMT R25, R6, 0x5410, R34 ;  /* 0x0000541006197816 */ /* 0x000fe20000000022 */
[----:B------:R-:W-:Y:S01]  /*f6e0*/  IMAD.MOV.U32 R28, RZ, RZ, R72 ;  /* 0x000000ffff1c7224 */ /* 0x000fe200078e0048 */
[----:B------:R-:W-:-:S03]  /*f6f0*/  LOP3.LUT R6, R33, 0xff, RZ, 0xc0, !PT ;  /* 0x000000ff21067812 */ /* 0x000fc600078ec0ff */
[----:B------:R-:W-:Y:S01]  /*f700*/  HMMA.16816.F32.BF16 R64, R8, R18, R44 ;  /* 0x000000120840723c */ /* 0x000fe2000004182c */
[----:B------:R-:W-:Y:S01]  /*f710*/  IMAD.MOV.U32 R46, RZ, RZ, R172 ;  /* 0x000000ffff2e7224 */ /* 0x000fe200078e00ac */
[----:B------:R-:W-:Y:S02]  /*f720*/  PRMT R172, R7, 0x5410, R35 ;  /* 0x0000541007ac7816 */ /* 0x000fe40000000023 */
[----:B------:R-:W-:Y:S02]  /*f730*/  PRMT R40, R52, 0x7771, RZ ;  /* 0x0000777134287816 */ /* 0x000fe400000000ff */
[----:B------:R-:W-:Y:S02]  /*f740*/  LOP3.LUT R7, R37, 0xff, RZ, 0xc0, !PT ;  /* 0x000000ff25077812 */ /* 0x000fe400078ec0ff */
[----:B------:R-:W-:Y:S01]  /*f750*/  PRMT R61, R6, 0x5410, R38 ;  /* 0x00005410063d7816 */ /* 0x000fe20000000026 */
[----:B------:R-:W-:Y:S01]  /*f760*/  IMAD.MOV.U32 R39, RZ, RZ, R48 ;  /* 0x000000ffff277224 */ /* 0x000fe200078e0030 */
[----:B------:R-:W-:-:S02]  /*f770*/  PRMT R62, R12, 0x5410, R13 ;  /* 0x000054100c3e7816 */ /* 0x000fc4000000000d */
[----:B------:R-:W-:Y:S02]  /*f780*/  LOP3.LUT R6, R122, 0xffff, RZ, 0xc0, !PT ;  /* 0x0000ffff7a067812 */ /* 0x000fe400078ec0ff */
[----:B------:R-:W-:Y:S02]  /*f790*/  PRMT R36, R72, 0x7771, RZ ;  /* 0x0000777148247816 */ /* 0x000fe400000000ff */
[----:B------:R-:W-:Y:S02]  /*f7a0*/  LOP3.LUT R12, R28, 0xff, RZ, 0xc0, !PT ;  /* 0x000000ff1c0c7812 */ /* 0x000fe400078ec0ff */
[C---:B------:R-:W-:Y:S02]  /*f7b0*/  PRMT R21, R86.reuse, 0x7773, RZ ;  /* 0x0000777356157816 */ /* 0x040fe400000000ff */
[----:B------:R-:W-:Y:S02]  /*f7c0*/  PRMT R20, R86, 0x7772, RZ ;  /* 0x0000777256147816 */ /* 0x000fe400000000ff */
[----:B------:R-:W-:-:S02]  /*f7d0*/  PRMT R17, R70, 0x7773, RZ ;  /* 0x0000777346117816 */ /* 0x000fc400000000ff */
[----:B------:R-:W-:Y:S01]  /*f7e0*/  PRMT R16, R70, 0x7772, RZ ;  /* 0x0000777246107816 */ /* 0x000fe200000000ff */
[----:B------:R-:W-:Y:S01]  /*f7f0*/  IMAD.MOV.U32 R70, RZ, RZ, R80 ;  /* 0x000000ffff467224 */ /* 0x000fe200078e0050 */
[----:B------:R-:W-:Y:S01]  /*f800*/  PRMT R86, R7, 0x5410, R40 ;  /* 0x0000541007567816 */ /* 0x000fe20000000028 */
[----:B------:R-:W-:Y:S01]  /*f810*/  IMAD.MOV.U32 R80, RZ, RZ, R156 ;  /* 0x000000ffff507224 */ /* 0x000fe200078e009c */
[----:B------:R-:W-:Y:S01]  /*f820*/  SHF.R.U32.HI R6, RZ, 0x8, R6 ;  /* 0x00000008ff067819 */ /* 0x000fe20000011606 */
[----:B------:R-:W-:Y:S01]  /*f830*/  IMAD.MOV.U32 R31, RZ, RZ, R141 ;  /* 0x000000ffff1f7224 */ /* 0x000fe200078e008d */
[----:B------:R-:W-:Y:S01]  /*f840*/  LOP3.LUT R7, R122, 0xff, RZ, 0xc0, !PT ;  /* 0x000000ff7a077812 */ /* 0x000fe200078ec0ff */
[----:B------:R-:W-:Y:S01]  /*f850*/  IMAD.MOV.U32 R156, RZ, RZ, R173 ;  /* 0x000000ffff9c7224 */ /* 0x000fe200078e00ad */
[----:B------:R-:W-:Y:S02]  /*f860*/  PRMT R141, R12, 0x5410, R36 ;  /* 0x000054100c8d7816 */ /* 0x000fe40000000024 */
[----:B------:R-:W-:-:S02]  /*f870*/  PRMT R41, R48, 0x7771, RZ ;  /* 0x0000777130297816 */ /* 0x000fc400000000ff */
[----:B------:R-:W-:Y:S01]  /*f880*/  LOP3.LUT R12, R39, 0xff, RZ, 0xc0, !PT ;  /* 0x000000ff270c7812 */ /* 0x000fe200078ec0ff */
[----:B------:R-:W-:Y:S01]  /*f890*/  IMAD.MOV.U32 R47, RZ, RZ, R156 ;  /* 0x000000ffff2f7224 */ /* 0x000fe200078e009c */
[----:B------:R-:W-:Y:S02]  /*f8a0*/  PRMT R26, R7, 0x5410, R6 ;  /* 0x00005410071a7816 */ /* 0x000fe40000000006 */
[C---:B------:R-:W-:Y:S02]  /*f8b0*/  PRMT R15, R58.reuse, 0x7773, RZ ;  /* 0x000077733a0f7816 */ /* 0x040fe400000000ff */
[----:B------:R-:W-:Y:S02]  /*f8c0*/  PRMT R14, R58, 0x7772, RZ ;  /* 0x000077723a0e7816 */ /* 0x000fe400000000ff */
[----:B------:R-:W-:Y:S02]  /*f8d0*/  PRMT R7, R122, 0x7632, R7 ;  /* 0x000076327a077816 */ /* 0x000fe40000000007 */
[----:B------:R-:W-:-:S02]  /*f8e0*/  PRMT R156, R12, 0x5410, R41 ;  /* 0x000054100c9c7816 */ /* 0x000fc40000000029 */
[C---:B------:R-:W-:Y:S01]  /*f8f0*/  LOP3.LUT R6, R121.reuse, 0xffff, RZ, 0xc0, !PT ;  /* 0x0000ffff79067812 */ /* 0x040fe200078ec0ff */
[----:B------:R-:W-:Y:S01]  /*f900*/  IMAD.MOV.U32 R63, RZ, RZ, R81 ;  /* 0x000000ffff3f7224 */ /* 0x000fe200078e0051 */
[----:B------:R-:W-:Y:S01]  /*f910*/  PRMT R12, R121, 0x7632, R12 ;  /* 0x00007632790c7816 */ /* 0x000fe2000000000c */
[----:B------:R-:W-:Y:S01]  /*f920*/  IMAD.MOV.U32 R81, RZ, RZ, R149 ;  /* 0x000000ffff517224 */ /* 0x000fe200078e0095 */
[----:B------:R-:W-:Y:S02]  /*f930*/  PRMT R44, R14, 0x5410, R15 ;  /* 0x000054100e2c7816 */ /* 0x000fe4000000000f */
[----:B------:R-:W-:Y:S02]  /*f940*/  LOP3.LUT R13, R7, 0xff, RZ, 0xc0, !PT ;  /* 0x000000ff070d7812 */ /* 0x000fe400078ec0ff */
[----:B------:R-:W-:Y:S02]  /*f950*/  LOP3.LUT R15, R121, 0xff, RZ, 0xc0, !PT ;  /* 0x000000ff790f7812 */ /* 0x000fe400078ec0ff */
[----:B------:R-:W-:-:S02]  /*f960*/  SHF.R.U32.HI R7, RZ, 0x8, R6 ;  /* 0x00000008ff077819 */ /* 0x000fc40000011606 */
[----:B------:R-:W-:Y:S02]  /*f970*/  SHF.R.U32.HI R14, RZ, 0x18, R121 ;  /* 0x00000018ff0e7819 */ /* 0x000fe40000011679 */
[----:B------:R-:W-:Y:S01]  /*f980*/  LOP3.LUT R6, R12, 0xff, RZ, 0xc0, !PT ;  /* 0x000000ff0c067812 */ /* 0x000fe200078ec0ff */
[----:B------:R-:W-:Y:S01]  /*f990*/  IMAD.MOV.U32 R28, RZ, RZ, R81 ;  /* 0x000000ffff1c7224 */ /* 0x000fe200078e0051 */
[C---:B------:R-:W-:Y:S02]  /*f9a0*/  PRMT R19, R72.reuse, 0x7773, RZ ;  /* 0x0000777348137816 */ /* 0x040fe400000000ff */
[----:B------:R-:W-:Y:S01]  /*f9b0*/  PRMT R18, R72, 0x7772, RZ ;  /* 0x0000777248127816 */ /* 0x000fe200000000ff */
[----:B------:R-:W-:Y:S01]  /*f9c0*/  IMAD.MOV.U32 R29, RZ, RZ, R80 ;  /* 0x000000ffff1d7224 */ /* 0x000fe200078e0050 */
[----:B------:R-:W-:Y:S01]  /*f9d0*/  PRMT R173, R16, 0x5410, R17 ;  /* 0x0000541010ad7816 */ /* 0x000fe20000000011 */
[----:B------:R-:W-:Y:S01]  /*f9e0*/  HMMA.16816.F32.BF16 R72, R8, R42, R76 ;  /* 0x0000002a0848723c */ /* 0x000fe2000004184c */
[----:B------:R-:W-:-:S02]  /*f9f0*/  SHF.R.U32.HI R16, RZ, 0x18, R122 ;  /* 0x00000018ff107819 */ /* 0x000fc4000001167a */
[--C-:B------:R-:W-:Y:S02]  /*fa00*/  PRMT R81, R15, 0x5410, R7.reuse ;  /* 0x000054100f517816 */ /* 0x100fe40000000007 */
[----:B------:R-:W-:Y:S02]  /*fa10*/  LOP3.LUT R8, R84, 0xffff, RZ, 0xc0, !PT ;  /* 0x0000ffff54087812 */ /* 0x000fe400078ec0ff */
[----:B------:R-:W-:Y:S02]  /*fa20*/  PRMT R80, R6, 0x5410, R14 ;  /* 0x0000541006507816 */ /* 0x000fe4000000000e */
[----:B------:R-:W-:Y:S02]  /*fa30*/  PRMT R7, R84, 0x7632, R7 ;  /* 0x0000763254077816 */ /* 0x000fe40000000007 */
[C---:B------:R-:W-:Y:S02]  /*fa40*/  LOP3.LUT R6, R71.reuse, 0xffff, RZ, 0xc0, !PT ;  /* 0x0000ffff47067812 */ /* 0x040fe400078ec0ff */
        /* <DEDUP_REMOVED lines=9> */
[----:B------:R-:W-:Y:S02]  /*fae0*/  LOP3.LUT R14, R84, 0xff, RZ, 0xc0, !PT ;  /* 0x000000ff540e7812 */ /* 0x000fe400078ec0ff */
[----:B------:R-:W-:Y:S02]  /*faf0*/  PRMT R84, R8, 0x5410, R13 ;  /* 0x0000541008547816 */ /* 0x000fe4000000000d */
[----:B------:R-:W-:Y:S02]  /*fb00*/  PRMT R121, R12, 0x5410, R7 ;  /* 0x000054100c797816 */ /* 0x000fe40000000007 */
[----:B------:R-:W-:-:S02]  /*fb10*/  LOP3.LUT R8, R59, 0xffff, RZ, 0xc0, !PT ;  /* 0x0000ffff3b087812 */ /* 0x000fc400078ec0ff */
[----:B------:R-:W-:Y:S02]  /*fb20*/  PRMT R122, R6, 0x5410, R11 ;  /* 0x00005410067a7816 */ /* 0x000fe4000000000b */
[----:B------:R-:W-:Y:S02]  /*fb30*/  PRMT R7, R59, 0x7632, R7 ;  /* 0x000076323b077816 */ /* 0x000fe40000000007 */
[----:B------:R-:W-:Y:S02]  /*fb40*/  LOP3.LUT R6, R57, 0xffff, RZ, 0xc0, !PT ;  /* 0x0000ffff39067812 */ /* 0x000fe400078ec0ff */
[----:B------:R-:W-:Y:S02]  /*fb50*/  SHF.R.U32.HI R9, RZ, 0x8, R8 ;  /* 0x00000008ff097819 */ /* 0x000fe40000011608 */
[----:B------:R-:W-:Y:S02]  /*fb60*/  LOP3.LUT R8, R7, 0xff, RZ, 0xc0, !PT ;  /* 0x000000ff07087812 */ /* 0x000fe400078ec0ff */
[----:B------:R-:W-:-:S02]  /*fb70*/  SHF.R.U32.HI R6, RZ, 0x8, R6 ;  /* 0x00000008ff067819 */ /* 0x000fc40000011606 */
[----:B------:R-:W-:Y:S02]  /*fb80*/  LOP3.LUT R7, R57, 0xff, RZ, 0xc0, !PT ;  /* 0x000000ff39077812 */ /* 0x000fe400078ec0ff */
[----:B------:R-:W-:Y:S02]  /*fb90*/  PRMT R78, R14, 0x5410, R10 ;  /* 0x000054100e4e7816 */ /* 0x000fe4000000000a */
[----:B------:R-:W-:Y:S02]  /*fba0*/  SHF.R.U32.HI R10, RZ, 0x18, R59 ;  /* 0x00000018ff0a7819 */ /* 0x000fe4000001163b */
[----:B------:R-:W-:Y:S02]  /*fbb0*/  LOP3.LUT R11, R59, 0xff, RZ, 0xc0, !PT ;  /* 0x000000ff3b0b7812 */ /* 0x000fe400078ec0ff */
[----:B------:R-:W-:Y:S02]  /*fbc0*/  PRMT R60, R7, 0x5410, R6 ;  /* 0x00005410073c7816 */ /* 0x000fe40000000006 */
[----:B------:R-:W-:-:S02]  /*fbd0*/  PRMT R7, R57, 0x7632, R7 ;  /* 0x0000763239077816 */ /* 0x000fc40000000007 */
[----:B------:R-:W-:Y:S02]  /*fbe0*/  PRMT R13, R8, 0x5410, R10 ;  /* 0x00005410080d7816 */ /* 0x000fe4000000000a */
[C---:B------:R-:W-:Y:S02]  /*fbf0*/  LOP3.LUT R6, R53.reuse, 0xffff, RZ, 0xc0, !PT ;  /* 0x0000ffff35067812 */ /* 0x040fe400078ec0ff */
[----:B------:R-:W-:Y:S02]  /*fc00*/  PRMT R8, R53, 0x7632, R8 ;  /* 0x0000763235087816 */ /* 0x000fe40000000008 */
[----:B------:R-:W-:Y:S02]  /*fc10*/  PRMT R14, R11, 0x5410, R9 ;  /* 0x000054100b0e7816 */ /* 0x000fe40000000009 */
[----:B------:R-:W-:Y:S02]  /*fc20*/  LOP3.LUT R9, R7, 0xff, RZ, 0xc0, !PT ;  /* 0x000000ff07097812 */ /* 0x000fe400078ec0ff */
[----:B------:R-:W-:-:S02]  /*fc30*/  SHF.R.U32.HI R7, RZ, 0x8, R6 ;  /* 0x00000008ff077819 */ /* 0x000fc40000011606 */
[----:B------:R-:W-:Y:S02]  /*fc40*/  SHF.R.U32.HI R10, RZ, 0x18, R53 ;  /* 0x00000018ff0a7819 */ /* 0x000fe40000011635 */
[----:B------:R-:W-:Y:S01]  /*fc50*/  LOP3.LUT R6, R8, 0xff, RZ, 0xc0, !PT ;  /* 0x000000ff08067812 */ /* 0x000fe200078ec0ff */
[----:B------:R-:W-:Y:S01]  /*fc60*/  IMAD.MOV.U32 R8, RZ, RZ, R147 ;  /* 0x000000ffff087224 */ /* 0x000fe200078e0093 */
[----:B------:R-:W-:Y:S02]  /*fc70*/  LOP3.LUT R11, R53, 0xff, RZ, 0xc0, !PT ;  /* 0x000000ff350b7812 */ /* 0x000fe400078ec0ff */
[----:B------:R-:W-:Y:S02]  /*fc80*/  PRMT R76, R6, 0x5410, R10 ;  /* 0x00005410064c7816 */ /* 0x000fe4000000000a */
[----:B------:R-:W-:Y:S02]  /*fc90*/  HSET2.LE.AND R6, R14, R0, PT ;  /* 0x000000000e067233 */ /* 0x000fe40003803000 */
[----:B------:R-:W-:-:S02]  /*fca0*/  PRMT R77, R11, 0x5410, R7 ;  /* 0x000054100b4d7816 */ /* 0x000fc40000000007 */
[----:B------:R-:W-:Y:S02]  /*fcb0*/  SHF.R.U32.HI R12, RZ, 0x18, R57 ;  /* 0x00000018ff0c7819 */ /* 0x000fe40000011639 */
[----:B------:R-:W-:Y:S01]  /*fcc0*/  LOP3.LUT R8, R8, R6, RZ, 0xc0, !PT ;  /* 0x0000000608087212 */ /* 0x000fe200078ec0ff */
[----:B------:R-:W-:Y:S01]  /*fcd0*/  IMAD.MOV.U32 R6, RZ, RZ, R146 ;  /* 0x000000ffff067224 */ /* 0x000fe200078e0092 */
[--C-:B------:R-:W-:Y:S01]  /*fce0*/  HSET2.LE.AND R7, R13, R0.reuse, PT ;  /* 0x000000000d077233 */ /* 0x100fe20003803000 */
[----:B------:R-:W-:Y:S01]  /*fcf0*/  IMAD.MOV.U32 R58, RZ, RZ, R83 ;  /* 0x000000ffff3a7224 */ /* 0x000fe200078e0053 */
[----:B------:R-:W-:Y:S02]  /*fd00*/  PRMT R45, R22, 0x5410, R23 ;  /* 0x00005410162d7816 */ /* 0x000fe40000000017 */
[----:B------:R-:W-:Y:S02]  /*fd10*/  PRMT R83, R20, 0x5410, R21 ;  /* 0x0000541014537816 */ /* 0x000fe40000000015 */
[----:B------:R-:W-:Y:S01]  /*fd20*/  PRMT R149, R18, 0x5410, R19 ;  /* 0x0000541012957816 */ /* 0x000fe20000000013 */
[----:B------:R-:W-:Y:S01]  /*fd30*/  LDSM.16.MT88.4 R20, [R50+0x1000] ;  /* 0x001000003214783b */ /* 0x000fe20000004200 */
[----:B------:R-:W-:Y:S01]  /*fd40*/  PRMT R48, R9, 0x5410, R12 ;  /* 0x0000541009307816 */ /* 0x000fe2000000000c */
[----:B------:R-:W-:Y:S01]  /*fd50*/  IMAD.MOV.U32 R10, RZ, RZ, R145 ;  /* 0x000000ffff0a7224 */ /* 0x000fe200078e0091 */
[----:B------:R-:W-:Y:S01]  /*fd60*/  LOP3.LUT R9, R6, R7, RZ, 0xc0, !PT ;  /* 0x0000000706097212 */ /* 0x000fe200078ec0ff */
[----:B------:R-:W1:Y:S01]  /*fd70*/  LDSM.16.MT88.4 R16, [R49+0x5000] ;  /* 0x005000003110783b */ /* 0x000e620000004200 */
[----:B------:R-:W-:-:S02]  /*fd80*/  HSET2.LE.AND R6, R25, R0, PT ;  /* 0x0000000019067233 */ /* 0x000fc40003803000 */
[----:B------:R-:W-:-:S03]  /*fd90*/  LOP3.LUT R7, R44, 0xff00ff, RZ, 0xc0, !PT ;  /* 0x00ff00ff2c077812 */ /* 0x000fc600078ec0ff */
[----:B------:R-:W-:Y:S01]  /*fda0*/  LOP3.LUT R10, R10, R6, RZ, 0xc0, !PT ;  /* 0x000000060a0a7212 */ /* 0x000fe200078ec0ff */
[----:B------:R-:W-:Y:S01]  /*fdb0*/  IMAD.MOV.U32 R6, RZ, RZ, R144 ;  /* 0x000000ffff067224 */ /* 0x000fe200078e0090 */
[----:B------:R-:W-:-:S05]  /*fdc0*/  HSET2.LE.AND R7, R7, R0, PT ;  /* 0x0000000007077233 */ /* 0x000fca0003803000 */
[----:B------:R-:W-:Y:S02]  /*fdd0*/  LOP3.LUT R11, R6, R7, RZ, 0xc0, !PT ;  /* 0x00000007060b7212 */ /* 0x000fe400078ec0ff */
[C---:B------:R-:W-:Y:S02]  /*fde0*/  PRMT R6, R51.reuse, 0x7632, R6 ;  /* 0x0000763233067816 */ /* 0x040fe40000000006 */
[----:B------:R-:W-:Y:S02]  /*fdf0*/  SHF.R.U32.HI R12, RZ, 0x18, R51 ;  /* 0x00000018ff0c7819 */ /* 0x000fe40000011633 */
[----:B------:R-:W-:Y:S02]  /*fe00*/  LOP3.LUT R6, R6, 0xff, RZ, 0xc0, !PT ;  /* 0x000000ff06067812 */ /* 0x000fe400078ec0ff */
[C---:B------:R-:W-:Y:S02]  /*fe10*/  LOP3.LUT R7, R51.reuse, 0xffff, RZ, 0xc0, !PT ;  /* 0x0000ffff33077812 */ /* 0x040fe400078ec0ff */
[----:B------:R-:W-:-:S02]  /*fe20*/  LOP3.LUT R13, R51, 0xff, RZ, 0xc0, !PT ;  /* 0x000000ff330d7812 */ /* 0x000fc400078ec0ff */
[----:B------:R-:W-:Y:S02]  /*fe30*/  PRMT R51, R6, 0x5410, R12 ;  /* 0x0000541006337816 */ /* 0x000fe4000000000c */
[----:B------:R-:W-:Y:S02]  /*fe40*/  HSET2.LE.AND R6, R26, R0, PT ;  /* 0x000000001a067233 */ /* 0x000fe40003803000 */
[----:B------:R-:W-:-:S03]  /*fe50*/  SHF.R.U32.HI R7, RZ, 0x8, R7 ;  /* 0x00000008ff077819 */ /* 0x000fc60000011607 */
[----:B------:R-:W-:Y:S02]  /*fe60*/  LOP3.LUT R12, R31, R6, RZ, 0xc0, !PT ;  /* 0x000000061f0c7212 */ /* 0x000fe400078ec0ff */
[----:B------:R-:W-:Y:S02]  /*fe70*/  PRMT R79, R13, 0x5410, R7 ;  /* 0x000054100d4f7816 */ /* 0x000fe40000000007 */
[--C-:B------:R-:W-:Y:S02]  /*fe80*/  HSET2.LE.AND R7, R24, R0.reuse, PT ;  /* 0x0000000018077233 */ /* 0x100fe40003803000 */
[----:B------:R-:W-:Y:S02]  /*fe90*/  LOP3.LUT R6, R45, 0xff00ff, RZ, 0xc0, !PT ;  /* 0x00ff00ff2d067812 */ /* 0x000fe400078ec0ff */
[--C-:B------:R-:W-:Y:S02]  /*fea0*/  HSET2.LE.AND R14, R27, R0.reuse, PT ;  /* 0x000000001b0e7233 */ /* 0x100fe40003803000 */
[----:B------:R-:W-:Y:S01]  /*feb0*/  LOP3.LUT R13, R46, R7, RZ, 0xc0, !PT ;  /* 0x000000072e0d7212 */ /* 0x000fe200078ec0ff */
[C---:B-1----:R-:W-:Y:S01]  /*fec0*/  HMMA.16816.F32.BF16 R52, R8.reuse, R16, R100 ;  /* 0x000000100834723c */ /* 0x042fe20000041864 */
[----:B------:R-:W-:Y:S01]  /*fed0*/  HSET2.LE.AND R15, R6, R0, PT ;  /* 0x00000000060f7233 */ /* 0x000fe20003803000 */
[----:B------:R-:W-:Y:S01]  /*fee0*/  IMAD.WIDE R6, R190, 0x70, R94 ;  /* 0x00000070be067825 */ /* 0x000fe200078e025e */
[----:B------:R-:W-:Y:S01]  /*fef0*/  LOP3.LUT R14, R47, R14, RZ, 0xc0, !PT ;  /* 0x0000000e2f0e7212 */ /* 0x000fe200078ec0ff */
[----:B------:R-:W-:Y:S04]  /*ff00*/  STG.E.U16 desc[UR20][R94.64+0x12], R171 ;  /* 0x000012ab5e007986 */ /* 0x000fe8000c101514 */
[----:B------:R-:W-:Y:S01]  /*ff10*/  HMMA.16816.F32.BF16 R32, R8, R18, R104 ;  /* 0x000000120820723c */ /* 0x000fe20000041868 */
[----:B------:R-:W-:Y:S01]  /*ff20*/  STG.E.U16 desc[UR20][R6.64+0x10], R142 ;  /* 0x0000108e06007986 */ /* 0x000fe2000c101514 */
[----:B------:R-:W-:-:S02]  /*ff30*/  IMAD.MOV.U32 R146, RZ, RZ, R68 ;  /* 0x000000ffff927224 */ /* 0x000fc400078e0044 */
[----:B------:R-:W-:Y:S01]  /*ff40*/  IMAD.MOV.U32 R145, RZ, RZ, R29 ;  /* 0x000000ffff917224 */ /* 0x000fe200078e001d */
[----:B------:R-:W1:Y:S03]  /*ff50*/  LDSM.16.MT88.4 R24, [R49+0x5400] ;  /* 0x005400003118783b */ /* 0x000e660000004200 */
[C---:B------:R-:W-:Y:S01]  /*ff60*/  HMMA.16816.F32.BF16 R40, R8.reuse, R20, R116 ;  /* 0x000000140828723c */ /* 0x040fe20000041874 */
[----:B------:R2:W-:Y:S07]  /*ff70*/  STG.E.U16 desc[UR20][R6.64+0x12], R143 ;  /* 0x0000128f06007986 */ /* 0x0005ee000c101514 */
[----:B------:R-:W-:Y:S01]  /*ff80*/  HMMA.16816.F32.BF16 R44, R8, R22, R124 ;  /* 0x00000016082c723c */ /* 0x000fe2000004187c */
[----:B------:R-:W-:Y:S01]  /*ff90*/  IMAD.WIDE R8, R190, -0x70, R6 ;  /* 0xffffff90be087825 */ /* 0x000fe200078e0206 */
[----:B------:R-:W-:Y:S01]  /*ffa0*/  STG.E.U16 desc[UR20][R2.64+0x10], R139 ;  /* 0x0000108b02007986 */ /* 0x000fe2000c101514 */
[----:B------:R-:W-:-:S03]  /*ffb0*/  LOP3.LUT R15, R28, R15, RZ, 0xc0, !PT ;  /* 0x0000000f1c0f7212 */ /* 0x000fc600078ec0ff */
[----:B------:R-:W-:Y:S04]  /*ffc0*/  STG.E.U16 desc[UR20][R2.64+0x12], R133 ;  /* 0x0000128502007986 */ /* 0x000fe8000c101514 */
[----:B------:R-:W-:Y:S04]  /*ffd0*/  STG.E.U16 desc[UR20][R4.64+0x20], R169 ;  /* 0x000020a904007986 */ /* 0x000fe8000c101514 */
[----:B------:R-:W-:Y:S01]  /*ffe0*/  STG.E.U16 desc[UR20][R4.64+0x22], R168 ;  /* 0x000022a804007986 */ /* 0x000fe2000c101514 */
[----:B--2---:R-:W-:-:S03]  /*fff0*/  IMAD.WIDE R6, R190, 0x70, R8 ;  /* 0x00000070be067825 */ /* 0x004fc600078e0208 */
[----:B------:R-:W-:Y:S04]  /*10000*/  STG.E.U16 desc[UR20][R8.64+0x20], R167 ;  /* 0x000020a708007986 */ /* 0x000fe8000c101514 */
[----:B------:R2:W-:Y:S04]  /*10010*/  STG.E.U16 desc[UR20][R8.64+0x22], R165 ;  /* 0x000022a508007986 */ /* 0x0005e8000c101514 */
[----:B------:R-:W-:Y:S04]  /*10020*/  STG.E.U16 desc[UR20][R6.64+0x20], R140 ;  /* 0x0000208c06007986 */ /* 0x000fe8000c101514 */
[----:B------:R3:W-:Y:S01]  /*10030*/  STG.E.U16 desc[UR20][R6.64+0x22], R138 ;  /* 0x0000228a06007986 */ /* 0x0007e2000c101514 */
[----:B------:R-:W-:-:S02]  /*10040*/  IMAD.MOV.U32 R103, RZ, RZ, R56 ;  /* 0x000000ffff677224 */ /* 0x000fc400078e0038 */
[----:B------:R-:W-:Y:S01]  /*10050*/  IMAD.MOV.U32 R102, RZ, RZ, R58 ;  /* 0x000000ffff667224 */ /* 0x000fe200078e003a */
[----:B------:R-:W-:Y:S01]  /*10060*/  HMMA.16816.F32.BF16 R36, R12, R16, R88 ;  /* 0x000000100c24723c */ /* 0x000fe20000041858 */
[----:B------:R-:W-:Y:S01]  /*10070*/  IMAD.MOV.U32 R16, RZ, RZ, R154 ;  /* 0x000000ffff107224 */ /* 0x000fe200078e009a */
[--C-:B------:R-:W-:Y:S01]  /*10080*/  HSET2.LE.AND R10, R60, R0.reuse, PT ;  /* 0x000000003c0a7233 */ /* 0x100fe20003803000 */
[----:B------:R-:W-:Y:S01]  /*10090*/  IMAD.MOV.U32 R17, RZ, RZ, R151 ;  /* 0x000000ffff117224 */ /* 0x000fe200078e0097 */
[----:B------:R-:W-:-:S04]  /*100a0*/  HSET2.LE.AND R11, R48, R0, PT ;  /* 0x00000000300b7233 */ /* 0x000fc80003803000 */
[----:B------:R-:W-:Y:S01]  /*100b0*/  HMMA.16816.F32.BF16 R56, R12, R18, R64 ;  /* 0x000000120c38723c */ /* 0x000fe20000041840 */
[----:B--2---:R-:W-:Y:S01]  /*100c0*/  IMAD.WIDE R8, R190, -0x70, R6 ;  /* 0xffffff90be087825 */ /* 0x004fe200078e0206 */
[----:B---3--:R-:W-:-:S05]  /*100d0*/  LOP3.LUT R6, R62, 0xff00ff, RZ, 0xc0, !PT ;  /* 0x00ff00ff3e067812 */ /* 0x008fca00078ec0ff */
[----:B------:R-:W-:Y:S01]  /*100e0*/  HSET2.LE.AND R19, R6, R0, PT ;  /* 0x0000000006137233 */ /* 0x000fe20003803000 */
[----:B------:R-:W-:Y:S01]  /*100f0*/  IMAD.WIDE R6, R190, 0x70, R8 ;  /* 0x00000070be067825 */ /* 0x000fe200078e0208 */
[----:B------:R-:W-:Y:S02]  /*10100*/  LOP3.LUT R16, R16, R10, RZ, 0xc0, !PT ;  /* 0x0000000a10107212 */ /* 0x000fe400078ec0ff */
[----:B------:R-:W-:Y:S01]  /*10110*/  LOP3.LUT R17, R17, R11, RZ, 0xc0, !PT ;  /* 0x0000000b11117212 */ /* 0x000fe200078ec0ff */
[----:B------:R-:W-:Y:S01]  /*10120*/  STG.E.U16 desc[UR20][R2.64+0x20], R132 ;  /* 0x0000208402007986 */ /* 0x000fe2000c101514 */
[----:B------:R-:W-:-:S03]  /*10130*/  IMAD.WIDE R10, R190, -0x70, R6 ;  /* 0xffffff90be0a7825 */ /* 0x000fc600078e0206 */
[----:B------:R-:W-:Y:S01]  /*10140*/  STG.E.U16 desc[UR20][R2.64+0x22], R129 ;  /* 0x0000228102007986 */ /* 0x000fe2000c101514 */
[----:B------:R-:W-:-:S03]  /*10150*/  IMAD.MOV.U32 R101, RZ, RZ, R69 ;  /* 0x000000ffff657224 */ /* 0x000fc600078e0045 */
        /* <DEDUP_REMOVED lines=12> */
[C---:B------:R-:W-:Y:S08]  /*10220*/  HMMA.16816.F32.BF16 R64, R12.reuse, R20, R96 ;  /* 0x000000140c40723c */ /* 0x040ff00000041860 */
[----:B------:R-:W-:Y:S01]  /*10230*/  HMMA.16816.F32.BF16 R72, R12, R22, R72 ;  /* 0x000000160c48723c */ /* 0x000fe20000041848 */
[----:B---3--:R-:W-:Y:S01]  /*10240*/  IMAD.WIDE R6, R190, 0x70, R10 ;  /* 0x00000070be067825 */ /* 0x008fe200078e020a */
[----:B------:R2:W-:Y:S04]  /*10250*/  STG.E.U16 desc[UR20][R10.64+0x42], R245 ;  /* 0x000042f50a007986 */ /* 0x0005e8000c101514 */
[----:B------:R-:W-:Y:S04]  /*10260*/  STG.E.U16 desc[UR20][R6.64+0x40], R108 ;  /* 0x0000406c06007986 */ /* 0x000fe8000c101514 */
[----:B------:R3:W-:Y:S01]  /*10270*/  STG.E.U16 desc[UR20][R6.64+0x42], R93 ;  /* 0x0000425d06007986 */ /* 0x0007e2000c101514 */
[----:B------:R-:W-:-:S02]  /*10280*/  LOP3.LUT R12, R102, R8, RZ, 0xc0, !PT ;  /* 0x00000008660c7212 */ /* 0x000fc400078ec0ff */
[--C-:B------:R-:W-:Y:S01]  /*10290*/  HSET2.LE.AND R9, R80, R0.reuse, PT ;  /* 0x0000000050097233 */ /* 0x100fe20003803000 */
[----:B------:R-:W-:Y:S04]  /*102a0*/  STG.E.U16 desc[UR20][R2.64+0x40], R85 ;  /* 0x0000405502007986 */ /* 0x000fe8000c101514 */
[----:B------:R-:W-:Y:S01]  /*102b0*/  LOP3.LUT R13, R103, R9, RZ, 0xc0, !PT ;  /* 0x00000009670d7212 */ /* 0x000fe200078ec0ff */
[----:B------:R-:W-:Y:S02]  /*102c0*/  IMAD.MOV.U32 R147, RZ, RZ, R70 ;  /* 0x000000ffff937224 */ /* 0x000fe400078e0046 */
[----:B------:R-:W-:Y:S01]  /*102d0*/  IMAD.MOV.U32 R144, RZ, RZ, R30 ;  /* 0x000000ffff907224 */ /* 0x000fe200078e001e */
[----:B------:R-:W-:Y:S01]  /*102e0*/  HSET2.LE.AND R18, R61, R0, PT ;  /* 0x000000003d127233 */ /* 0x000fe20003803000 */
[----:B------:R-:W-:Y:S01]  /*102f0*/  LDSM.16.MT88.4 R164, [R49+0x5c00] ;  /* 0x005c000031a4783b */ /* 0x000fe20000004200 */
[----:B--2---:R-:W-:Y:S01]  /*10300*/  LOP3.LUT R10, R83, 0xff00ff, RZ, 0xc0, !PT ;  /* 0x00ff00ff530a7812 */ /* 0x004fe200078ec0ff */
[----:B---3--:R-:W-:-:S04]  /*10310*/  IMAD.WIDE R6, R190, -0x70, R6 ;  /* 0xffffff90be067825 */ /* 0x008fc800078e0206 */
[----:B------:R-:W-:Y:S01]  /*10320*/  HSET2.LE.AND R8, R10, R0, PT ;  /* 0x000000000a087233 */ /* 0x000fe20003803000 */
[----:B------:R-:W-:Y:S01]  /*10330*/  STG.E.U16 desc[UR20][R2.64+0x42], R87 ;  /* 0x0000425702007986 */ /* 0x000fe2000c101514 */
[----:B------:R-:W-:-:S03]  /*10340*/  IMAD.WIDE R10, R190, 0x70, R6 ;  /* 0x00000070be0a7825 */ /* 0x000fc600078e0206 */
[----:B------:R-:W-:Y:S01]  /*10350*/  LOP3.LUT R15, R145, R8, RZ, 0xc0, !PT ;  /* 0x00000008910f7212 */ /* 0x000fe200078ec0ff */
[----:B------:R-:W-:Y:S01]  /*10360*/  STG.E.U16 desc[UR20][R4.64+0x50], R241 ;  /* 0x000050f104007986 */ /* 0x000fe2000c101514 */
[----:B------:R-:W-:-:S03]  /*10370*/  IMAD.WIDE R8, R190, -0x70, R10 ;  /* 0xffffff90be087825 */ /* 0x000fc600078e020a */
[----:B------:R-:W-:Y:S04]  /*10380*/  STG.E.U16 desc[UR20][R4.64+0x52], R239 ;  /* 0x000052ef04007986 */ /* 0x000fe8000c101514 */
[----:B------:R-:W-:Y:S04]  /*10390*/  STG.E.U16 desc[UR20][R6.64+0x50], R237 ;  /* 0x000050ed06007986 */ /* 0x000fe8000c101514 */
[----:B------:R2:W-:Y:S01]  /*103a0*/  STG.E.U16 desc[UR20][R6.64+0x52], R243 ;  /* 0x000052f306007986 */ /* 0x0005e2000c101514 */
[----:B------:R-:W-:-:S03]  /*103b0*/  IMAD.MOV.U32 R146, RZ, RZ, R63 ;  /* 0x000000ffff927224 */ /* 0x000fc600078e003f */
[----:B------:R-:W-:Y:S04]  /*103c0*/  STG.E.U16 desc[UR20][R10.64+0x50], R113 ;  /* 0x000050710a007986 */ /* 0x000fe8000c101514 */
[----:B------:R-:W-:Y:S04]  /*103d0*/  STG.E.U16 desc[UR20][R10.64+0x52], R114 ;  /* 0x000052720a007986 */ /* 0x000fe8000c101514 */
[----:B------:R-:W-:Y:S04]  /*103e0*/  STG.E.U16 desc[UR20][R2.64+0x50], R111 ;  /* 0x0000506f02007986 */ /* 0x000fe8000c101514 */
[----:B------:R-:W-:Y:S04]  /*103f0*/  STG.E.U16 desc[UR20][R2.64+0x52], R109 ;  /* 0x0000526d02007986 */ /* 0x000fe8000c101514 */
[----:B------:R-:W-:Y:S04]  /*10400*/  STG.E.U16 desc[UR20][R4.64+0x60], R244 ;  /* 0x000060f404007986 */ /* 0x000fe8000c101514 */
[----:B------:R-:W-:Y:S01]  /*10410*/  STG.E.U16 desc[UR20][R4.64+0x62], R242 ;  /* 0x000062f204007986 */ /* 0x000fe2000c101514 */
[----:B--2---:R-:W-:-:S03]  /*10420*/  IMAD.WIDE R6, R190, 0x70, R8 ;  /* 0x00000070be067825 */ /* 0x004fc600078e0208 */
[----:B------:R-:W-:Y:S04]  /*10430*/  STG.E.U16 desc[UR20][R8.64+0x60], R234 ;  /* 0x000060ea08007986 */ /* 0x000fe8000c101514 */
[----:B------:R-:W-:Y:S04]  /*10440*/  STG.E.U16 desc[UR20][R8.64+0x62], R233 ;  /* 0x000062e908007986 */ /* 0x000fe8000c101514 */
[----:B------:R-:W-:Y:S04]  /*10450*/  STG.E.U16 desc[UR20][R6.64+0x60], R112 ;  /* 0x0000607006007986 */ /* 0x000fe8000c101514 */
[----:B------:R2:W-:Y:S04]  /*10460*/  STG.E.U16 desc[UR20][R6.64+0x62], R110 ;  /* 0x0000626e06007986 */ /* 0x0005e8000c101514 */
[----:B------:R-:W-:Y:S04]  /*10470*/  STG.E.U16 desc[UR20][R2.64+0x60], R146 ;  /* 0x0000609202007986 */ /* 0x000fe8000c101514 */
[----:B------:R-:W-:Y:S04]  /*10480*/  STG.E.U16 desc[UR20][R2.64+0x62], R147 ;  /* 0x0000629302007986 */ /* 0x000fe8000c101514 */
[----:B------:R-:W-:Y:S04]  /*10490*/  STG.E.U16 desc[UR20][R4.64+0x70], R231 ;  /* 0x000070e704007986 */ /* 0x000fe8000c101514 */
[----:B------:R-:W-:Y:S04]  /*104a0*/  STG.E.U16 desc[UR20][R4.64+0x72], R229 ;  /* 0x000072e504007986 */ /* 0x000fe8000c101514 */
[----:B------:R-:W3:Y:S01]  /*104b0*/  LDSM.16.MT88.4 R28, [R50+0x1400] ;  /* 0x00140000321c783b */ /* 0x000ee20000004200 */
[----:B--2---:R-:W-:-:S05]  /*104c0*/  IMAD.WIDE R6, R190, -0x70, R6 ;  /* 0xffffff90be067825 */ /* 0x004fca00078e0206 */
[----:B------:R-:W-:Y:S04]  /*104d0*/  STG.E.U16 desc[UR20][R6.64+0x70], R223 ;  /* 0x000070df06007986 */ /* 0x000fe8000c101514 */
[----:B------:R2:W-:Y:S02]  /*104e0*/  STG.E.U16 desc[UR20][R6.64+0x72], R221 ;  /* 0x000072dd06007986 */ /* 0x0005e4000c101514 */
[----:B--2---:R-:W-:-:S05]  /*104f0*/  IMAD.WIDE R6, R190, 0x70, R6 ;  /* 0x00000070be067825 */ /* 0x004fca00078e0206 */
[----:B------:R2:W-:Y:S04]  /*10500*/  STG.E.U16 desc[UR20][R6.64+0x70], R210 ;  /* 0x000070d206007986 */ /* 0x0005e8000c101514 */
[----:B------:R4:W-:Y:S04]  /*10510*/  STG.E.U16 desc[UR20][R6.64+0x72], R194 ;  /* 0x000072c206007986 */ /* 0x0009e8000c101514 */
[----:B------:R1:W-:Y:S04]  /*10520*/  STG.E.U16 desc[UR20][R2.64+0x70], R197 ;  /* 0x000070c502007986 */ /* 0x0003e8000c101514 */
[----:B------:R3:W-:Y:S04]  /*10530*/  STG.E.U16 desc[UR20][R2.64+0x72], R199 ;  /* 0x000072c702007986 */ /* 0x0007e8000c101514 */
[----:B--2---:R-:W2:Y:S04]  /*10540*/  LDL.LU R210, [R1+0x354] ;  /* 0x0003540001d27983 */ /* 0x004ea80000300800 */
[----:B----4-:R-:W4:Y:S04]  /*10550*/  LDL.LU R194, [R1+0x350] ;  /* 0x0003500001c27983 */ /* 0x010f280000300800 */
[----:B-1----:R-:W4:Y:S04]  /*10560*/  LDL.LU R197, [R1+0x34c] ;  /* 0x00034c0001c57983 */ /* 0x002f280000300800 */
[----:B---3--:R-:W3:Y:S01]  /*10570*/  LDL.LU R199, [R1+0x348] ;  /* 0x0003480001c77983 */ /* 0x008ee20000300800 */
[----:B------:R-:W-:-:S02]  /*10580*/  IMAD.MOV.U32 R20, RZ, RZ, R150 ;  /* 0x000000ffff147224 */ /* 0x000fc400078e0096 */
[----:B------:R-:W-:-:S03]  /*10590*/  IMAD.MOV.U32 R21, RZ, RZ, R148 ;  /* 0x000000ffff157224 */ /* 0x000fc600078e0094 */
[----:B------:R-:W-:Y:S02]  /*105a0*/  LOP3.LUT R18, R20, R18, RZ, 0xc0, !PT ;  /* 0x0000001214127212 */ /* 0x000fe400078ec0ff */
[----:B------:R-:W-:Y:S02]  /*105b0*/  LOP3.LUT R19, R21, R19, RZ, 0xc0, !PT ;  /* 0x0000001315137212 */ /* 0x000fe400078ec0ff */
[--C-:B------:R-:W-:Y:S02]  /*105c0*/  HSET2.LE.AND R8, R77, R0.reuse, PT ;  /* 0x000000004d087233 */ /* 0x100fe40003803000 */
[--C-:B------:R-:W-:Y:S02]  /*105d0*/  HSET2.LE.AND R9, R76, R0.reuse, PT ;  /* 0x000000004c097233 */ /* 0x100fe40003803000 */
[--C-:B------:R-:W-:Y:S01]  /*105e0*/  HSET2.LE.AND R14, R82, R0.reuse, PT ;  /* 0x00000000520e7233 */ /* 0x100fe20003803000 */
[----:B------:R-:W-:Y:S01]  /*105f0*/  HMMA.16816.F32.BF16 R68, R16, R24, R52 ;  /* 0x000000181044723c */ /* 0x000fe20000041834 */
[----:B------:R-:W-:Y:S01]  /*10600*/  LOP3.LUT R11, R92, 0xff00ff, RZ, 0xc0, !PT ;  /* 0x00ff00ff5c0b7812 */ /* 0x000fe200078ec0ff */
[----:B------:R-:W-:Y:S01]  /*10610*/  STG.E.U16 desc[UR20][R4.64+0x80], R228 ;  /* 0x000080e404007986 */ /* 0x000fe2000c101514 */
[----:B------:R-:W-:-:S03]  /*10620*/  HSET2.LE.AND R10, R86, R0, PT ;  /* 0x00000000560a7233 */ /* 0x000fc60003803000 */
[----:B------:R-:W-:Y:S02]  /*10630*/  STG.E.U16 desc[UR20][R4.64+0x82], R230 ;  /* 0x000082e604007986 */ /* 0x000fe4000c101514 */
[C---:B------:R-:W-:Y:S02]  /*10640*/  HMMA.16816.F32.BF16 R60, R16.reuse, R26, R32 ;  /* 0x0000001a103c723c */ /* 0x040fe40000041820 */
[----:B------:R-:W1:Y:S06]  /*10650*/  LDSM.16.MT88.4 R20, [R49+0x5800] ;  /* 0x005800003114783b */ /* 0x000e6c0000004200 */
[C---:B------:R-:W-:Y:S08]  /*10660*/  HMMA.16816.F32.BF16 R52, R16.reuse, R28, R40 ;  /* 0x0000001c1034723c */ /* 0x040ff00000041828 */
[----:B------:R-:W-:Y:S01]  /*10670*/  HMMA.16816.F32.BF16 R44, R16, R30, R44 ;  /* 0x0000001e102c723c */ /* 0x000fe2000004182c */
[----:B------:R-:W-:-:S02]  /*10680*/  IMAD.MOV.U32 R16, RZ, RZ, R158 ;  /* 0x000000ffff107224 */ /* 0x000fc400078e009e */
[----:B------:R-:W-:-:S03]  /*10690*/  IMAD.MOV.U32 R17, RZ, RZ, R155 ;  /* 0x000000ffff117224 */ /* 0x000fc600078e009b */
[----:B------:R-:W-:Y:S02]  /*106a0*/  LOP3.LUT R16, R16, R8, RZ, 0xc0, !PT ;  /* 0x0000000810107212 */ /* 0x000fe400078ec0ff */
[----:B------:R-:W-:Y:S01]  /*106b0*/  LOP3.LUT R17, R17, R9, RZ, 0xc0, !PT ;  /* 0x0000000911117212 */ /* 0x000fe200078ec0ff */
[----:B------:R-:W-:Y:S01]  /*106c0*/  IMAD.WIDE R8, R190, -0x70, R6 ;  /* 0xffffff90be087825 */ /* 0x000fe200078e0206 */
[----:B------:R-:W-:Y:S02]  /*106d0*/  LOP3.LUT R14, R144, R14, RZ, 0xc0, !PT ;  /* 0x0000000e900e7212 */ /* 0x000fe400078ec0ff */
[----:B------:R-:W-:Y:S01]  /*106e0*/  HSET2.LE.AND R11, R11, R0, PT ;  /* 0x000000000b0b7233 */ /* 0x000fe20003803000 */
[----:B------:R-:W-:Y:S02]  /*106f0*/  IMAD.MOV.U32 R19, RZ, RZ, R152 ;  /* 0x000000ffff137224 */ /* 0x000fe400078e0098 */
[----:B------:R-:W-:Y:S01]  /*10700*/  IMAD.WIDE R6, R190, 0x70, R8 ;  /* 0x00000070be067825 */ /* 0x000fe200078e0208 */
[----:B------:R-:W-:Y:S02]  /*10710*/  STG.E.U16 desc[UR20][R8.64+0x82], R208 ;  /* 0x000082d008007986 */ /* 0x000fe4000c101514 */
[----:B------:R-:W-:Y:S01]  /*10720*/  LOP3.LUT R19, R19, R11, RZ, 0xc0, !PT ;  /* 0x0000000b13137212 */ /* 0x000fe200078ec0ff */
[----:B------:R-:W-:Y:S01]  /*10730*/  IMAD.MOV.U32 R18, RZ, RZ, R153 ;  /* 0x000000ffff127224 */ /* 0x000fe200078e0099 */
[----:B------:R-:W-:Y:S01]  /*10740*/  LOP3.LUT R11, R149, 0xff00ff, RZ, 0xc0, !PT ;  /* 0x00ff00ff950b7812 */ /* 0x000fe200078ec0ff */
[----:B------:R-:W-:Y:S03]  /*10750*/  HMMA.16816.F32.BF16 R40, R12, R24, R36 ;  /* 0x000000180c28723c */ /* 0x000fe60000041824 */
[----:B------:R-:W-:-:S02]  /*10760*/  LOP3.LUT R18, R18, R10, RZ, 0xc0, !PT ;  /* 0x0000000a12127212 */ /* 0x000fc400078ec0ff */
[----:B------:R-:W-:-:S03]  /*10770*/  HSET2.LE.AND R10, R141, R0, PT ;  /* 0x000000008d0a7233 */ /* 0x000fc60003803000 */
[C---:B------:R-:W-:Y:S08]  /*10780*/  HMMA.16816.F32.BF16 R36, R12.reuse, R28, R64 ;  /* 0x0000001c0c24723c */ /* 0x040ff00000041840 */
[C---:B------:R-:W-:Y:S01]  /*10790*/  HMMA.16816.F32.BF16 R32, R12.reuse, R26, R56 ;  /* 0x0000001a0c20723c */ /* 0x040fe20000041838 */
[----:B------:R-:W1:Y:S07]  /*107a0*/  LDSM.16.MT88.4 R24, [R50+0x1800] ;  /* 0x001800003218783b */ /* 0x000e6e0000004200 */
[----:B------:R-:W-:Y:S01]  /*107b0*/  HMMA.16816.F32.BF16 R28, R12, R30, R72 ;  /* 0x0000001e0c1c723c */ /* 0x000fe20000041848 */
[----:B------:R-:W-:Y:S01]  /*107c0*/  LOP3.LUT R14, R200, R10, RZ, 0xc0, !PT ;  /* 0x0000000ac80e7212 */ /* 0x000fe200078ec0ff */
[----:B--2---:R2:W-:Y:S04]  /*107d0*/  STG.E.U16 desc[UR20][R8.64+0x80], R210 ;  /* 0x000080d208007986 */ /* 0x0045e8000c101514 */
[----:B------:R-:W-:Y:S04]  /*107e0*/  STG.E.U16 desc[UR20][R6.64+0x80], R240 ;  /* 0x000080f006007986 */ /* 0x000fe8000c101514 */
[----:B------:R1:W-:Y:S04]  /*107f0*/  STG.E.U16 desc[UR20][R6.64+0x82], R238 ;  /* 0x000082ee06007986 */ /* 0x0003e8000c101514 */
[----:B------:R-:W-:Y:S04]  /*10800*/  STG.E.U16 desc[UR20][R2.64+0x80], R232 ;  /* 0x000080e802007986 */ /* 0x000fe8000c101514 */
[----:B------:R-:W-:Y:S04]  /*10810*/  STG.E.U16 desc[UR20][R2.64+0x82], R236 ;  /* 0x000082ec02007986 */ /* 0x000fe8000c101514 */
[----:B---3--:R-:W-:Y:S01]  /*10820*/  STG.E.U16 desc[UR20][R4.64+0x90], R199 ;  /* 0x000090c704007986 */ /* 0x008fe2000c101514 */
[----:B--2---:R-:W-:-:S03]  /*10830*/  HSET2.LE.AND R8, R78, R0, PT ;  /* 0x000000004e087233 */ /* 0x004fc60003803000 */
[----:B----4-:R-:W-:Y:S01]  /*10840*/  STG.E.U16 desc[UR20][R4.64+0x92], R197 ;  /* 0x000092c504007986 */ /* 0x010fe2000c101514 */
[--C-:B------:R-:W-:Y:S01]  /*10850*/  HSET2.LE.AND R9, R84, R0.reuse, PT ;  /* 0x0000000054097233 */ /* 0x100fe20003803000 */
[----:B-1----:R-:W-:Y:S01]  /*10860*/  IMAD.WIDE R6, R190, -0x70, R6 ;  /* 0xffffff90be067825 */ /* 0x002fe200078e0206 */
[----:B------:R-:W-:Y:S02]  /*10870*/  LOP3.LUT R12, R193, R8, RZ, 0xc0, !PT ;  /* 0x00000008c10c7212 */ /* 0x000fe400078ec0ff */
[----:B------:R-:W-:Y:S01]  /*10880*/  HSET2.LE.AND R8, R11, R0, PT ;  /* 0x000000000b087233 */ /* 0x000fe20003803000 */
[----:B------:R-:W2:Y:S01]  /*10890*/  LDL.LU R193, [R1+0x344] ;  /* 0x0003440001c17983 */ /* 0x000ea20000300800 */
[----:B------:R-:W-:-:S03]  /*108a0*/  LOP3.LUT R13, R196, R9, RZ, 0xc0, !PT ;  /* 0x00000009c40d7212 */ /* 0x000fc600078ec0ff */
[----:B------:R-:W-:Y:S04]  /*108b0*/  STG.E.U16 desc[UR20][R6.64+0x90], R194 ;  /* 0x000090c206007986 */ /* 0x000fe8000c101514 */
[----:B------:R1:W-:Y:S01]  /*108c0*/  STG.E.U16 desc[UR20][R6.64+0x92], R192 ;  /* 0x000092c006007986 */ /* 0x0003e2000c101514 */
[----:B------:R-:W-:-:S03]  /*108d0*/  LOP3.LUT R15, R201, R8, RZ, 0xc0, !PT ;  /* 0x00000008c90f7212 */ /* 0x000fc600078ec0ff */
[----:B------:R-:W3:Y:S04]  /*108e0*/  LDL.LU R196, [R1+0x340] ;  /* 0x0003400001c47983 */ /* 0x000ee80000300800 */
[----:B------:R-:W4:Y:S04]  /*108f0*/  LDL.LU R200, [R1+0x33c] ;  /* 0x00033c0001c87983 */ /* 0x000f280000300800 */
[----:B------:R-:W2:Y:S01]  /*10900*/  LDL.LU R201, [R1+0x338] ;  /* 0x0003380001c97983 */ /* 0x000ea20000300800 */
[----:B-1----:R-:W-:-:S05]  /*10910*/  IMAD.WIDE R6, R190, 0x70, R6 ;  /* 0x00000070be067825 */ /* 0x002fca00078e0206 */
[----:B------:R1:W-:Y:S04]  /*10920*/  STG.E.U16 desc[UR20][R6.64+0x90], R198 ;  /* 0x000090c606007986 */ /* 0x0003e8000c101514 */
[----:B------:R1:W-:Y:S04]  /*10930*/  STG.E.U16 desc[UR20][R6.64+0x92], R195 ;  /* 0x000092c306007986 */ /* 0x0003e8000c101514 */
[----:B-1----:R-:W3:Y:S04]  /*10940*/  LDL.LU R198, [R1+0x334] ;  /* 0x0003340001c67983 */ /* 0x002ee80000300800 */
[----:B------:R-:W3:Y:S01]  /*10950*/  LDL.LU R195, [R1+0x330] ;  /* 0x0003300001c37983 */ /* 0x000ee20000300800 */
[----:B------:R-:W-:-:S03]  /*10960*/  IMAD.WIDE R8, R190, -0x70, R6 ;  /* 0xffffff90be087825 */ /* 0x000fc600078e0206 */
[----:B------:R-:W-:Y:S01]  /*10970*/  STG.E.U16 desc[UR20][R2.64+0x90], R252 ;  /* 0x000090fc02007986 */ /* 0x000fe2000c101514 */
[----:B------:R-:W-:-:S03]  /*10980*/  IMAD.WIDE R6, R190, 0x70, R8 ;  /* 0x00000070be067825 */ /* 0x000fc600078e0208 */
[----:B------:R-:W-:Y:S01]  /*10990*/  STG.E.U16 desc[UR20][R2.64+0x92], R250 ;  /* 0x000092fa02007986 */ /* 0x000fe2000c101514 */
[C---:B------:R-:W-:Y:S08]  /*109a0*/  HMMA.16816.F32.BF16 R68, R16.reuse, R20, R68 ;  /* 0x000000141044723c */ /* 0x040ff00000041844 */
[C---:B------:R-:W-:Y:S08]  /*109b0*/  HMMA.16816.F32.BF16 R60, R16.reuse, R22, R60 ;  /* 0x00000016103c723c */ /* 0x040ff0000004183c */
[C---:B------:R-:W-:Y:S08]  /*109c0*/  HMMA.16816.F32.BF16 R52, R16.reuse, R24, R52 ;  /* 0x000000181034723c */ /* 0x040ff00000041834 */
[----:B------:R-:W-:Y:S01]  /*109d0*/  HMMA.16816.F32.BF16 R44, R16, R26, R44 ;  /* 0x0000001a102c723c */ /* 0x000fe2000004182c */
[----:B----4-:R-:W-:Y:S04]  /*109e0*/  STG.E.U16 desc[UR20][R4.64+0xa2], R200 ;  /* 0x0000a2c804007986 */ /* 0x010fe8000c101514 */
[----:B--2---:R-:W-:Y:S04]  /*109f0*/  STG.E.U16 desc[UR20][R4.64+0xa0], R201 ;  /* 0x0000a0c904007986 */ /* 0x004fe8000c101514 */
[----:B---3--:R-:W-:Y:S04]  /*10a00*/  STG.E.U16 desc[UR20][R8.64+0xa2], R196 ;  /* 0x0000a2c408007986 */ /* 0x008fe8000c101514 */
[----:B------:R1:W-:Y:S04]  /*10a10*/  STG.E.U16 desc[UR20][R8.64+0xa0], R198 ;  /* 0x0000a0c608007986 */ /* 0x0003e8000c101514 */
[----:B------:R-:W-:Y:S04]  /*10a20*/  STG.E.U16 desc[UR20][R6.64+0xa0], R251 ;  /* 0x0000a0fb06007986 */ /* 0x000fe8000c101514 */
[----:B------:R2:W-:Y:S04]  /*10a30*/  STG.E.U16 desc[UR20][R6.64+0xa2], R249 ;  /* 0x0000a2f906007986 */ /* 0x0005e8000c101514 */
[----:B------:R-:W-:Y:S04]  /*10a40*/  STG.E.U16 desc[UR20][R2.64+0xa0], R248 ;  /* 0x0000a0f802007986 */ /* 0x000fe8000c101514 */
[----:B------:R-:W-:Y:S01]  /*10a50*/  STG.E.U16 desc[UR20][R2.64+0xa2], R247 ;  /* 0x0000a2f702007986 */ /* 0x000fe2000c101514 */
[----:B-1----:R-:W-:Y:S01]  /*10a60*/  IMAD.WIDE R8, R190, -0x70, R6 ;  /* 0xffffff90be087825 */ /* 0x002fe200078e0206 */
[----:B--2---:R-:W-:-:S02]  /*10a70*/  LOP3.LUT R6, R162, 0xff00ff, RZ, 0xc0, !PT ;  /* 0x00ff00ffa2067812 */ /* 0x004fc400078ec0ff */
[----:B------:R-:W-:Y:S03]  /*10a80*/  STG.E.U16 desc[UR20][R4.64+0xb0], R195 ;  /* 0x0000b0c304007986 */ /* 0x000fe6000c101514 */
[--C-:B------:R-:W-:Y:S01]  /*10a90*/  HSET2.LE.AND R17, R6, R0.reuse, PT ;  /* 0x0000000006117233 */ /* 0x100fe20003803000 */
[----:B------:R-:W-:Y:S01]  /*10aa0*/  IMAD.WIDE R6, R190, 0x70, R8 ;  /* 0x00000070be067825 */ /* 0x000fe200078e0208 */
[----:B------:R-:W-:Y:S04]  /*10ab0*/  STG.E.U16 desc[UR20][R4.64+0xb2], R193 ;  /* 0x0000b2c104007986 */ /* 0x000fe8000c101514 */
[----:B------:R-:W-:Y:S04]  /*10ac0*/  STG.E.U16 desc[UR20][R8.64+0xb0], R191 ;  /* 0x0000b0bf08007986 */ /* 0x000fe8000c101514 */
[----:B------:R-:W-:Y:S04]  /*10ad0*/  STG.E.U16 desc[UR20][R8.64+0xb2], R202 ;  /* 0x0000b2ca08007986 */ /* 0x000fe8000c101514 */
[----:B------:R1:W-:Y:S04]  /*10ae0*/  STG.E.U16 desc[UR20][R6.64+0xb0], R186 ;  /* 0x0000b0ba06007986 */ /* 0x0003e8000c101514 */
[----:B-1----:R-:W2:Y:S01]  /*10af0*/  LDL.LU R186, [R1+0x32c] ;  /* 0x00032c0001ba7983 */ /* 0x002ea20000300800 */
[----:B------:R-:W-:Y:S01]  /*10b00*/  HMMA.16816.F32.BF16 R36, R12, R24, R36 ;  /* 0x000000180c24723c */ /* 0x000fe20000041824 */
[----:B------:R-:W-:Y:S01]  /*10b10*/  IMAD.MOV.U32 R19, RZ, RZ, R160 ;  /* 0x000000ffff137224 */ /* 0x000fe200078e00a0 */
[--C-:B------:R-:W-:Y:S01]  /*10b20*/  HSET2.LE.AND R11, R51, R0.reuse, PT ;  /* 0x00000000330b7233 */ /* 0x100fe20003803000 */
[----:B------:R-:W-:Y:S01]  /*10b30*/  IMAD.MOV.U32 R24, RZ, RZ, R159 ;  /* 0x000000ffff187224 */ /* 0x000fe200078e009f */
[----:B------:R-:W-:-:S03]  /*10b40*/  HSET2.LE.AND R10, R156, R0, PT ;  /* 0x000000009c0a7233 */ /* 0x000fc60003803000 */
[----:B------:R-:W-:Y:S02]  /*10b50*/  LOP3.LUT R141, R19, R11, RZ, 0xc0, !PT ;  /* 0x0000000b138d7212 */ /* 0x000fe400078ec0ff */
[----:B------:R-:W-:Y:S01]  /*10b60*/  LOP3.LUT R142, R24, R10, RZ, 0xc0, !PT ;  /* 0x0000000a188e7212 */ /* 0x000fe200078ec0ff */
[C---:B------:R-:W-:Y:S01]  /*10b70*/  IMAD.WIDE R10, R190.reuse, -0x70, R6 ;  /* 0xffffff90be0a7825 */ /* 0x040fe200078e0206 */
[----:B------:R1:W-:Y:S04]  /*10b80*/  STG.E.U16 desc[UR20][R6.64+0xb2], R134 ;  /* 0x0000b28606007986 */ /* 0x0003e8000c101514 */
[----:B------:R3:W-:Y:S04]  /*10b90*/  STG.E.U16 desc[UR20][R2.64+0xb0], R135 ;  /* 0x0000b08702007986 */ /* 0x0007e8000c101514 */
[----:B------:R-:W-:Y:S04]  /*10ba0*/  STG.E.U16 desc[UR20][R2.64+0xb2], R218 ;  /* 0x0000b2da02007986 */ /* 0x000fe8000c101514 */
[----:B------:R-:W-:Y:S04]  /*10bb0*/  STG.E.U16 desc[UR20][R4.64+0xc0], R189 ;  /* 0x0000c0bd04007986 */ /* 0x000fe8000c101514 */
[----:B------:R-:W-:Y:S04]  /*10bc0*/  STG.E.U16 desc[UR20][R4.64+0xc2], R188 ;  /* 0x0000c2bc04007986 */ /* 0x000fe8000c101514 */
[----:B------:R-:W-:Y:S01]  /*10bd0*/  STG.E.U16 desc[UR20][R10.64+0xc0], R187 ;  /* 0x0000c0bb0a007986 */ /* 0x000fe2000c101514 */
[----:B-1----:R-:W-:Y:S01]  /*10be0*/  IMAD.WIDE R6, R190, 0x70, R10 ;  /* 0x00000070be067825 */ /* 0x002fe200078e020a */
[----:B------:R-:W-:-:S02]  /*10bf0*/  HSET2.LE.AND R16, R79, R0, PT ;  /* 0x000000004f107233 */ /* 0x000fc40003803000 */
[----:B------:R1:W5:Y:S01]  /*10c00*/  LDL.LU R134, [R1+0x328] ;  /* 0x0003280001867983 */ /* 0x0003620000300800 */
[----:B------:R-:W-:-:S03]  /*10c10*/  IMAD.WIDE R8, R190, -0x70, R6 ;  /* 0xffffff90be087825 */ /* 0x000fc600078e0206 */
[----:B---3--:R1:W5:Y:S01]  /*10c20*/  LDL.LU R135, [R1+0x324] ;  /* 0x0003240001877983 */ /* 0x0083620000300800 */
[----:B------:R-:W-:Y:S03]  /*10c30*/  HMMA.16816.F32.BF16 R40, R12, R20, R40 ;  /* 0x000000140c28723c */ /* 0x000fe60000041828 */
[----:B--2---:R2:W-:Y:S04]  /*10c40*/  STG.E.U16 desc[UR20][R10.64+0xc2], R186 ;  /* 0x0000c2ba0a007986 */ /* 0x0045e8000c101514 */
[----:B------:R-:W-:Y:S04]  /*10c50*/  STG.E.U16 desc[UR20][R6.64+0xc0], R227 ;  /* 0x0000c0e306007986 */ /* 0x000fe8000c101514 */
[----:B------:R3:W-:Y:S01]  /*10c60*/  STG.E.U16 desc[UR20][R6.64+0xc2], R222 ;  /* 0x0000c2de06007986 */ /* 0x0007e2000c101514 */
[----:B--2---:R-:W-:-:S02]  /*10c70*/  HSET2.LE.AND R10, R122, R0, PT ;  /* 0x000000007a0a7233 */ /* 0x004fc40003803000 */
[--C-:B------:R-:W-:Y:S02]  /*10c80*/  HSET2.LE.AND R11, R172, R0.reuse, PT ;  /* 0x00000000ac0b7233 */ /* 0x100fe40003803000 */
[----:B---3--:R-:W-:Y:S02]  /*10c90*/  LOP3.LUT R7, R173, 0xff00ff, RZ, 0xc0, !PT ;  /* 0x00ff00ffad077812 */ /* 0x008fe400078ec0ff */
        /* <DEDUP_REMOVED lines=10> */
[----:B------:R-:W-:Y:S03]  /*10d40*/  HMMA.16816.F32.BF16 R32, R12, R22, R32 ;  /* 0x000000160c20723c */ /* 0x000fe60000041820 */
        /* <DEDUP_REMOVED lines=8> */
[----:B------:R-:W-:Y:S03]  /*10dd0*/  HMMA.16816.F32.BF16 R12, R12, R26, R28 ;  /* 0x0000001a0c0c723c */ /* 0x000fe6000004181c */
[----:B------:R-:W-:Y:S04]  /*10de0*/  STG.E.U16 desc[UR20][R6.64+0xd0], R235 ;  /* 0x0000d0eb06007986 */ /* 0x000fe8000c101514 */
[----:B------:R4:W-:Y:S01]  /*10df0*/  STG.E.U16 desc[UR20][R6.64+0xd2], R226 ;  /* 0x0000d2e206007986 */ /* 0x0009e2000c101514 */
[----:B------:R-:W-:-:S03]  /*10e00*/  IMAD.MOV.U32 R18, RZ, RZ, R161 ;  /* 0x000000ffff127224 */ /* 0x000fc600078e00a1 */
[----:B------:R-:W-:Y:S01]  /*10e10*/  STG.E.U16 desc[UR20][R2.64+0xd0], R225 ;  /* 0x0000d0e102007986 */ /* 0x000fe2000c101514 */
[----:B------:R-:W-:-:S03]  /*10e20*/  IMAD.MOV.U32 R25, RZ, RZ, R157 ;  /* 0x000000ffff197224 */ /* 0x000fc600078e009d */
[----:B------:R-:W-:Y:S01]  /*10e30*/  STG.E.U16 desc[UR20][R2.64+0xd2], R224 ;  /* 0x0000d2e002007986 */ /* 0x000fe2000c101514 */
[----:B---3--:R-:W-:-:S03]  /*10e40*/  IMAD.WIDE R8, R190, -0x70, R6 ;  /* 0xffffff90be087825 */ /* 0x008fc600078e0206 */
[----:B------:R-:W-:Y:S01]  /*10e50*/  STG.E.U16 desc[UR20][R4.64+0xe0], R182 ;  /* 0x0000e0b604007986 */ /* 0x000fe2000c101514 */
[----:B----4-:R-:W-:-:S03]  /*10e60*/  IMAD.WIDE R6, R190, 0x70, R8 ;  /* 0x00000070be067825 */ /* 0x010fc600078e0208 */
[----:B------:R-:W-:Y:S04]  /*10e70*/  STG.E.U16 desc[UR20][R4.64+0xe2], R181 ;  /* 0x0000e2b504007986 */ /* 0x000fe8000c101514 */
        /* <DEDUP_REMOVED lines=28> */
[----:B------:R-:W2:Y:S01]  /*11040*/  LDL.LU R100, [R1+0x188] ;  /* 0x0001880001647983 */ /* 0x000ea20000300800 */
[----:B------:R-:W1:Y:S01]  /*11050*/  LDC R211, c[0x0][0x4f8] ;  /* 0x00013e00ffd37b82 */ /* 0x000e620000000800 */
[C---:B------:R-:W-:Y:S01]  /*11060*/  IMAD.SHL.U32 R0, R209.reuse, 0x20, RZ ;  /* 0x00000020d1007824 */ /* 0x040fe200078e00ff */
[----:B------:R-:W3:Y:S01]  /*11070*/  LDCU UR9, c[0x0][0x440] ;  /* 0x00008800ff0977ac */ /* 0x000ee20008000800 */
[----:B------:R-:W2:Y:S01]  /*11080*/  LDL.LU R101, [R1+0x198] ;  /* 0x0001980001657983 */ /* 0x000ea20000300800 */
[C---:B------:R-:W-:Y:S01]  /*11090*/  IMAD.SHL.U32 R2, R209.reuse, 0x4, RZ ;  /* 0x00000004d1027824 */ /* 0x040fe200078e00ff */
[----:B------:R-:W-:Y:S01]  /*110a0*/  SHF.R.U32.HI R3, RZ, 0x1, R209 ;  /* 0x00000001ff037819 */ /* 0x000fe200000116d1 */
[----:B------:R-:W-:Y:S01]  /*110b0*/  IMAD.MOV.U32 R243, RZ, RZ, R4 ;  /* 0x000000fffff37224 */ /* 0x000fe200078e0004 */
[----:B------:R-:W4:Y:S01]  /*110c0*/  LDL.LU.64 R102, [R1+0x190] ;  /* 0x0001900001667983 */ /* 0x000f220000300a00 */
[----:B------:R-:W-:Y:S01]  /*110d0*/  LOP3.LUT R194, R0, 0xc0, RZ, 0xc0, !PT ;  /* 0x000000c000c27812 */ /* 0x000fe200078ec0ff */
[----:B------:R-:W-:Y:S01]  /*110e0*/  IMAD.MOV.U32 R242, RZ, RZ, R5 ;  /* 0x000000fffff27224 */ /* 0x000fe200078e0005 */
[C---:B------:R-:W-:Y:S01]  /*110f0*/  LOP3.LUT P0, RZ, R209.reuse, 0x4, RZ, 0xc0, !PT ;  /* 0x00000004d1ff7812 */ /* 0x040fe2000780c0ff */
[C---:B------:R-:W-:Y:S01]  /*11100*/  IMAD.SHL.U32 R4, R209.reuse, 0x8, RZ ;  /* 0x00000008d1047824 */ /* 0x040fe200078e00ff */
[----:B------:R-:W-:Y:S01]  /*11110*/  LOP3.LUT R194, R194, 0x18, R2, 0xf8, !PT ;  /* 0x00000018c2c27812 */ /* 0x000fe200078ef802 */
[C---:B------:R-:W-:Y:S01]  /*11120*/  IMAD.SHL.U32 R5, R209.reuse, 0x10, RZ ;  /* 0x00000010d1057824 */ /* 0x040fe200078e00ff */
[----:B------:R-:W-:Y:S01]  /*11130*/  ULEA.HI UR22, UR22, 0xfffffffe, URZ, 0x19 ;  /* 0xfffffffe16167891 */ /* 0x000fe2000f8fc8ff */
[----:B------:R-:W-:Y:S01]  /*11140*/  IMAD.MOV.U32 R207, RZ, RZ, 0x20 ;  /* 0x00000020ffcf7424 */ /* 0x000fe200078e00ff */
[----:B------:R-:W-:Y:S01]  /*11150*/  LOP3.LUT R194, R194, 0x8, R3, 0x78, !PT ;  /* 0x00000008c2c27812 */ /* 0x000fe200078e7803 */
[----:B------:R-:W-:Y:S01]  /*11160*/  IMAD.SHL.U32 R208, R209, 0x20, RZ ;  /* 0x00000020d1d07824 */ /* 0x000fe200078e00ff */
[----:B------:R-:W-:Y:S01]  /*11170*/  LOP3.LUT R3, R130, UR7, RZ, 0x3c, !PT ;  /* 0x0000000782037c12 */ /* 0x000fe2000f8e3cff */
[----:B-----5:R-:W-:Y:S01]  /*11180*/  IMAD.MOV.U32 R133, RZ, RZ, R136 ;  /* 0x000000ffff857224 */ /* 0x020fe200078e0088 */
[----:B------:R-:W-:Y:S01]  /*11190*/  LOP3.LUT R194, R194, 0x120, R0, 0xf8, !PT ;  /* 0x00000120c2c27812 */ /* 0x000fe200078ef800 */
[----:B------:R-:W-:Y:S01]  /*111a0*/  IMAD.MOV.U32 R132, RZ, RZ, R137 ;  /* 0x000000ffff847224 */ /* 0x000fe200078e0089 */
[----:B------:R-:W-:Y:S01]  /*111b0*/  LOP3.LUT R4, R4, 0x18, RZ, 0xc0, !PT ;  /* 0x0000001804047812 */ /* 0x000fe200078ec0ff */
[----:B------:R-:W1:Y:S02]  /*111c0*/  LDCU UR4, c[0x0][0x45c] ;  /* 0x00008b80ff0477ac */ /* 0x000e640008000800 */
[----:B-1----:R-:W-:-:S02]  /*111d0*/  LOP3.LUT R211, R211, 0xff, RZ, 0xc0, !PT ;  /* 0x000000ffd3d37812 */ /* 0x002fc400078ec0ff */
[----:B------:R-:W-:Y:S01]  /*111e0*/  LEA R194, R194, UR5, 0x1 ;  /* 0x00000005c2c27c11 */ /* 0x000fe2000f8e08ff */
[----:B------:R-:W1:Y:S01]  /*111f0*/  LDCU.U8 UR8, c[0x0][0x4f8] ;  /* 0x00009f00ff0877ac */ /* 0x000e620008000000 */
[----:B------:R-:W-:Y:S01]  /*11200*/  LOP3.LUT R206, R5, 0x100, RZ, 0xc0, !PT ;  /* 0x0000010005ce7812 */ /* 0x000fe200078ec0ff */
[----:B------:R-:W-:Y:S01]  /*11210*/  IMAD R211, R211, 0x10000, R211 ;  /* 0x00010000d3d37824 */ /* 0x000fe200078e02d3 */
[----:B------:R-:W-:Y:S02]  /*11220*/  SEL R207, R207, 0xffffffe0, !P0 ;  /* 0xffffffe0cfcf7807 */ /* 0x000fe40004000000 */
[----:B---3--:R-:W-:Y:S02]  /*11230*/  ISETP.GE.AND P2, PT, R4, UR9, PT ;  /* 0x0000000904007c0c */ /* 0x008fe4000bf46270 */
[----:B------:R-:W-:Y:S02]  /*11240*/  LOP3.LUT R206, R206, 0x20, R208, 0xf8, !PT ;  /* 0x00000020cece7812 */ /* 0x000fe400078ef8d0 */
[----:B--2---:R-:W-:Y:S01]  /*11250*/  IADD3 R2, PT, PT, R101, UR23, R100 ;  /* 0x0000001765027c10 */ /* 0x004fe2000fffe064 */
[----:B------:R-:W2:Y:S01]  /*11260*/  LDCU UR23, c[0x0][0x448] ;  /* 0x00008900ff1777ac */ /* 0x000ea20008000800 */
[----:B----4-:R-:W3:Y:S01]  /*11270*/  S2R R103, SR_TID.X ;  /* 0x0000000000677919 */ /* 0x010ee20000002100 */
[----:B------:R-:W-:-:S02]  /*11280*/  LOP3.LUT R6, R102, UR7, RZ, 0x3c, !PT ;  /* 0x0000000766067c12 */ /* 0x000fc4000f8e3cff */
[----:B------:R-:W-:Y:S01]  /*11290*/  VIADD R2, R2, UR19 ;  /* 0x0000001302027c36 */ /* 0x000fe20008000000 */
[----:B------:R-:W4:Y:S02]  /*112a0*/  LDCU UR7, c[0x0][0x440] ;  /* 0x00008800ff0777ac */ /* 0x000f240008000800 */
[----:B------:R1:W-:Y:S04]  /*112b0*/  STL [R1+0x84], R6 ;  /* 0x0000840601007387 */ /* 0x0003e80000100800 */
[----:B------:R4:W-:Y:S01]  /*112c0*/  STL [R1+0x90], R3 ;  /* 0x0000900301007387 */ /* 0x0009e20000100800 */
[----:B--2---:R-:W-:Y:S01]  /*112d0*/  USHF.L.U32 UR23, UR23, 0x3, URZ ;  /* 0x0000000317177899 */ /* 0x004fe200080006ff */
[----:B-1----:R-:W1:Y:S01]  /*112e0*/  LDC.64 R6, c[0x0][0x3c0] ;  /* 0x0000f000ff067b82 */ /* 0x002e620000000a00 */
[----:B---3--:R-:W-:-:S02]  /*112f0*/  IMAD.SHL.U32 R103, R103, 0x2, RZ ;  /* 0x0000000267677824 */ /* 0x008fc400078e00ff */
[----:B----4-:R-:W-:-:S03]  /*11300*/  IMAD.MOV.U32 R3, RZ, RZ, R134 ;  /* 0x000000ffff037224 */ /* 0x010fc600078e0086 */
[----:B------:R-:W-:-:S05]  /*11310*/  LOP3.LUT R103, R103, 0x6, RZ, 0xc0, !PT ;  /* 0x0000000667677812 */ /* 0x000fca00078ec0ff */
[----:B------:R-:W-:-:S05]  /*11320*/  VIADD R0, R103, UR24 ;  /* 0x0000001867007c36 */ /* 0x000fca0008000000 */
[----:B------:R2:W-:Y:S04]  /*11330*/  STL [R1+0x310], R0 ;  /* 0x0003100001007387 */ /* 0x0005e80000100800 */
[----:B-1----:R-:W-:Y:S04]  /*11340*/  STL.64 [R1+0x70], R6 ;  /* 0x0000700601007387 */ /* 0x002fe80000100a00 */
[----:B------:R1:W-:Y:S01]  /*11350*/  STL [R1+0x30c], R2 ;  /* 0x00030c0201007387 */ /* 0x0003e20000100800 */
[----:B--2---:R-:W-:Y:S02]  /*11360*/  IMAD.MOV.U32 R0, RZ, RZ, R135 ;  /* 0x000000ffff007224 */ /* 0x004fe400078e0087 */
[----:B-1----:R-:W-:Y:S01]  /*11370*/  VIADD R2, R194, 0x4000 ;  /* 0x00004000c2027836 */ /* 0x002fe20000000000 */
[----:B------:R-:W-:Y:S06]  /*11380*/  BRA `(.L_x_836) ;  /* 0x0000000000c07947 */ /* 0x000fec0003800000 */
.L_x_838:
[----:B------:R-:W2:Y:S01]  /*11390*/  LDL R200, [R1+0x2e8] ;  /* 0x0002e80001c87983 */ /* 0x000ea20000100800 */
[----:B------:R-:W1:Y:S01]  /*113a0*/  LDC.64 R136, c[0x0][0x3b8] ;  /* 0x0000ee00ff887b82 */ /* 0x000e620000000a00 */
[----:B------:R-:W-:Y:S01]  /*113b0*/  IMAD.SHL.U32 R202, R209, 0x8, RZ ;  /* 0x00000008d1ca7824 */ /* 0x000fe200078e00ff */
[----:B------:R-:W-:Y:S01]  /*113c0*/  UIADD3 UR14, UPT, UPT, UR22, -0x1, URZ ;  /* 0xffffffff160e7890 */ /* 0x000fe2000fffe0ff */
[----:B------:R-:W3:Y:S03]  /*113d0*/  LDL R245, [R1+0x2e4] ;  /* 0x0002e40001f57983 */ /* 0x000ee60000100800 */
[----:B------:R-:W-:Y:S04]  /*113e0*/  LOP3.LUT R202, R202, 0x18, RZ, 0xc0, !PT ;  /* 0x00000018caca7812 */ /* 0x000fe800078ec0ff */
[----:B------:R-:W-:Y:S01]  /*113f0*/  ISETP.GE.AND P2, PT, R202, UR7, PT ;  /* 0x00000007ca007c0c */ /* 0x000fe2000bf46270 */
        /* <DEDUP_REMOVED lines=41> */
.L_x_836:
[----:B--2---:R-:W2:Y:S01]  /*11690*/  LDL R18, [R1+0x70] ;  /* 0x0000700001127983 */ /* 0x004ea20000100800 */
[C---:B------:R-:W-:Y:S01]  /*116a0*/  IMAD.SHL.U32 R2, R209.reuse, 0x8, RZ ;  /* 0x00000008d1027824 */ /* 0x040fe200078e00ff */
[----:B------:R-:W-:Y:S04]  /*116b0*/  DEPBAR.LE SB0, 0x0 ;  /* 0x000080000000791a */ /* 0x000fe80000000000 */
[----:B------:R-:W3:Y:S01]  /*116c0*/  LDL R15, [R1+0x74] ;  /* 0x00007400010f7983 */ /* 0x000ee20000100800 */
[----:B------:R-:W-:Y:S01]  /*116d0*/  LOP3.LUT R2, R2, 0x18, RZ, 0xc0, !PT ;  /* 0x0000001802027812 */ /* 0x000fe200078ec0ff */
[C---:B-----5:R-:W-:Y:S01]  /*116e0*/  IMAD.SHL.U32 R204, R209.reuse, 0x4, RZ ;  /* 0x00000004d1cc7824 */ /* 0x060fe200078e00ff */
[----:B------:R-:W-:Y:S01]  /*116f0*/  SHF.R.U32.HI R203, RZ, 0x1, R209 ;  /* 0x00000001ffcb7819 */ /* 0x000fe200000116d1 */
[----:B------:R-:W4:Y:S01]  /*11700*/  LDL R17, [R1+0x300] ;  /* 0x0003000001117983 */ /* 0x000f220000100800 */
[----:B------:R-:W-:Y:S01]  /*11710*/  ISETP.GE.AND P1, PT, R2, UR7, PT ;  /* 0x0000000702007c0c */ /* 0x000fe2000bf26270 */
[----:B------:R-:W-:Y:S01]  /*11720*/  IMAD.SHL.U32 R2, R209, 0x10, RZ ;  /* 0x00000010d1027824 */ /* 0x000fe200078e00ff */
[----:B------:R-:W-:Y:S01]  /*11730*/  UIADD3 UR9, UPT, UPT, UR27, -0x4498517b, URZ ;  /* 0xbb67ae851b097890 */ /* 0x000fe2000fffe0ff */
[----:B------:R-:W5:Y:S01]  /*11740*/  LDL R16, [R1+0x2fc] ;  /* 0x0002fc0001107983 */ /* 0x000f620000100800 */
[----:B------:R-:W-:Y:S02]  /*11750*/  UIADD3 UR19, UPT, UPT, UR27, 0x76cf5d0a, URZ ;  /* 0x76cf5d0a1b137890 */ /* 0x000fe4000fffe0ff */
[----:B------:R-:W-:Y:S01]  /*11760*/  LOP3.LUT R205, R2, 0x3e00, RZ, 0xc0, !PT ;  /* 0x00003e0002cd7812 */ /* 0x000fe200078ec0ff */
[----:B------:R-:W5:Y:S01]  /*11770*/  LDL.64 R182, [R1+0x88] ;  /* 0x0000880001b67983 */ /* 0x000f620000100a00 */
[----:B------:R-:W-:Y:S01]  /*11780*/  LOP3.LUT R2, R204, 0x18, RZ, 0xc0, !PT ;  /* 0x00000018cc027812 */ /* 0x000fe200078ec0ff */
[----:B------:R-:W-:Y:S02]  /*11790*/  UIADD3 UR13, UPT, UPT, UR26, -0x255992d5, URZ ;  /* 0xdaa66d2b1a0d7890 */ /* 0x000fe4000fffe0ff */
[----:B------:R-:W-:Y:S01]  /*117a0*/  UIADD3 UR15, UPT, UPT, UR27, -0x56f99767, URZ ;  /* 0xa90668991b0f7890 */ /* 0x000fe2000fffe0ff */
[--C-:B------:R-:W-:Y:S01]  /*117b0*/  LOP3.LUT R2, R2, 0xc0, R208.reuse, 0xf8, !PT ;  /* 0x000000c002027812 */ /* 0x100fe200078ef8d0 */
[----:B------:R-:W2:Y:S01]  /*117c0*/  LDL.64 R246, [R1+0x78] ;  /* 0x0000780001f67983 */ /* 0x000ea20000100a00 */
[----:B------:R-:W-:Y:S02]  /*117d0*/  UIADD3 UR17, UPT, UPT, UR27, 0x32370b8f, URZ ;  /* 0x32370b8f1b117890 */ /* 0x000fe4000fffe0ff */
[----:B------:R-:W-:Y:S02]  /*117e0*/  UIADD3 UR16, UPT, UPT, UR27, -0x126145ec, URZ ;  /* 0xed9eba141b107890 */ /* 0x000fe4000fffe0ff */
[----:B------:R-:W-:Y:S01]  /*117f0*/  USHF.L.U32 UR24, UR22, 0x2, URZ ;  /* 0x0000000216187899 */ /* 0x000fe200080006ff */
[----:B------:R-:W-:Y:S01]  /*11800*/  BAR.SYNC.DEFER_BLOCKING 0x0 ;  /* 0x0000000000007b1d */ /* 0x000fe20000010000 */
[----:B------:R-:W-:Y:S02]  /*11810*/  UIADD3 UR11, UPT, UPT, UR26, -0x4ab325aa, URZ ;  /* 0xb54cda561a0b7890 */ /* 0x000fe4000fffe0ff */
[----:B------:R-:W-:Y:S02]  /*11820*/  UIADD3 UR10, UPT, UPT, UR24, 0x1, URZ ;  /* 0x00000001180a7890 */ /* 0x000fe4000fffe0ff */
[----:B------:R-:W-:Y:S04]  /*11830*/  UISETP.NE.AND UP0, UPT, UR22, URZ, UPT ;  /* 0x000000ff1600728c */ /* 0x000fe8000bf05270 */
[----:B------:R-:W-:Y:S01]  /*11840*/  IMAD.U32 R101, RZ, RZ, UR10 ;  /* 0x0000000aff657e24 */ /* 0x000fe2000f8e00ff */
[----:B------:R-:W-:Y:S04]  /*11850*/  UIADD3 UR10, UPT, UPT, UR26, 0x78dde6e4, URZ ;  /* 0x78dde6e41a0a7890 */ /* 0x000fe8000fffe0ff */
[----:B--2---:R-:W-:Y:S01]  /*11860*/  LOP3.LUT R106, R247, UR27, R101, 0x96, !PT ;  /* 0x0000001bf76a7c12 */ /* 0x004fe2000f8e9665 */
[----:B------:R-:W2:Y:S01]  /*11870*/  LDL.64 R248, [R1+0x98] ;  /* 0x0000980001f87983 */ /* 0x000ea20000100a00 */
[----:B------:R-:W-:Y:S04]  /*11880*/  IMAD.WIDE.U32 R4, R18, UR22, RZ ;  /* 0x0000001612047c25 */ /* 0x000fe8000f8e00ff */
[----:B---3--:R-:W-:Y:S01]  /*11890*/  IMAD R5, R15, UR22, R5 ;  /* 0x000000160f057c24 */ /* 0x008fe2000f8e0205 */
[----:B------:R-:W3:Y:S01]  /*118a0*/  LDL R250, [R1+0x90] ;  /* 0x0000900001fa7983 */ /* 0x000ee20000100800 */
[----:B------:R-:W-:Y:S02]  /*118b0*/  IMAD.SHL.U32 R6, R4, 0x80, RZ ;  /* 0x0000008004067824 */ /* 0x000fe400078e00ff */
[----:B------:R-:W-:Y:S01]  /*118c0*/  IMAD.WIDE.U32 R118, R106, -0x326172a9, RZ ;  /* 0xcd9e8d576a767825 */ /* 0x000fe200078e00ff */
[----:B------:R-:W-:Y:S01]  /*118d0*/  SHF.L.U64.HI R7, R4, 0x7, R5 ;  /* 0x0000000704077819 */ /* 0x000fe20000010205 */
[----:B------:R-:W3:Y:S01]  /*118e0*/  LDL R244, [R1+0x84] ;  /* 0x0000840001f47983 */ /* 0x000ee20000100800 */
[----:B------:R-:W-:Y:S02]  /*118f0*/  LOP3.LUT R4, R203, 0x8, RZ, 0xc0, !PT ;  /* 0x00000008cb047812 */ /* 0x000fe400078ec0ff */
[----:B------:R-:W-:Y:S01]  /*11900*/  LOP3.LUT R5, R205, 0x120, R208, 0xf8, !PT ;  /* 0x00000120cd057812 */ /* 0x000fe200078ef8d0 */
[----:B------:R-:W3:Y:S01]  /*11910*/  LDL R202, [R1+0x310] ;  /* 0x0003100001ca7983 */ /* 0x000ee20000100800 */
[CC--:B------:R-:W-:Y:S02]  /*11920*/  @!P1 LEA R8, P4, R18.reuse, R6.reuse, 0x5 ;  /* 0x0000000612089211 */ /* 0x0c0fe400078828ff */
[----:B------:R-:W-:Y:S01]  /*11930*/  @!P1 LEA R9, P3, R18, R6, 0x6 ;  /* 0x0000000612099211 */ /* 0x000fe200078630ff */
[----:B------:R-:W3:Y:S01]  /*11940*/  LDL R195, [R1+0x30c] ;  /* 0x00030c0001c37983 */ /* 0x000ee20000100800 */
[----:B----4-:R-:W-:Y:S02]  /*11950*/  @!P2 LEA R14, P5, R6, R17, 0x1 ;  /* 0x00000011060ea211 */ /* 0x010fe400078a08ff */
        /* <DEDUP_REMOVED lines=22> */
[----:B------:R-:W-:Y:S02]  /*11ac0*/  @P1 STS.128 [R220+0x4800], RZ ;  /* 0x004800ffdc001388 */ /* 0x000fe40000000c00 */
[C---:B------:R-:W-:Y:S06]  /*11ad0*/  IMAD.IADD R180, R207.reuse, 0x1, R116 ;  /* 0x00000001cfb47824 */ /* 0x040fec00078e0274 */
        /* <DEDUP_REMOVED lines=15> */
[----:B------:R-:W4:Y:S08]  /*11bd0*/  LDSM.16.M88.4 R16, [R2+0x2000] ;  /* 0x002000000210783b */ /* 0x000f300000000200 */
[----:B------:R-:W1:Y:S08]  /*11be0*/  LDSM.16.M88.4 R124, [R116+0x1000] ;  /* 0x00100000747c783b */ /* 0x000e700000000200 */
[----:B------:R-:W5:Y:S08]  /*11bf0*/  LDSM.16.M88.4 R32, [R2+0x2400] ;  /* 0x002400000220783b */ /* 0x000f700000000200 */
[----:B------:R-:W0:Y:S08]  /*11c00*/  LDGDEPBAR ;  /* 0x00000000000079af */ /* 0x000e300000000000 */
[----:B------:R-:W5:Y:S08]  /*11c10*/  LDSM.16.M88.4 R48, [R2+0x2800] ;  /* 0x002800000230783b */ /* 0x000f700000000200 */
[----:B------:R-:W5:Y:S01]  /*11c20*/  LDSM.16.M88.4 R64, [R2+0x2c00] ;  /* 0x002c00000240783b */ /* 0x000f620000000200 */
[-C--:B----4-:R-:W-:Y:S07]  /*11c30*/  HMMA.16816.F32.BF16 R4, R128, R16.reuse, RZ ;  /* 0x000000108004723c */ /* 0x090fee00000418ff */
[----:B------:R-:W4:Y:S01]  /*11c40*/  LDSM.16.M88.4 R80, [R2+0x3000] ;  /* 0x003000000250783b */ /* 0x000f220000000200 */
[C---:B-1----:R-:W-:Y:S07]  /*11c50*/  HMMA.16816.F32.BF16 R8, R124.reuse, R16, RZ ;  /* 0x000000107c08723c */ /* 0x042fee00000418ff */
[----:B------:R-:W1:Y:S01]  /*11c60*/  LDSM.16.M88.4 R96, [R2+0x3400] ;  /* 0x003400000260783b */ /* 0x000e620000000200 */
[-C--:B------:R-:W-:Y:S07]  /*11c70*/  HMMA.16816.F32.BF16 R12, R124, R18.reuse, RZ ;  /* 0x000000127c0c723c */ /* 0x080fee00000418ff */
[----:B------:R-:W3:Y:S01]  /*11c80*/  LDSM.16.M88.4 R112, [R2+0x3800] ;  /* 0x003800000270783b */ /* 0x000ee20000000200 */
[C---:B------:R-:W-:Y:S07]  /*11c90*/  HMMA.16816.F32.BF16 R16, R128.reuse, R18, RZ ;  /* 0x000000128010723c */ /* 0x040fee00000418ff */
[----:B------:R4:W3:Y:S01]  /*11ca0*/  LDSM.16.M88.4 R136, [R2+0x3c00] ;  /* 0x003c00000288783b */ /* 0x0008e20000000200 */
[-C--:B-----5:R-:W-:Y:S07]  /*11cb0*/  HMMA.16816.F32.BF16 R20, R128, R32.reuse, RZ ;  /* 0x000000208014723c */ /* 0x0a0fee00000418ff */
[----:B------:R-:W-:Y:S01]  /*11cc0*/  LDSM.16.M88.4 R172, [R180] ;  /* 0x00000000b4ac783b */ /* 0x000fe20000000200 */
[C---:B------:R-:W-:Y:S08]  /*11cd0*/  HMMA.16816.F32.BF16 R24, R124.reuse, R32, RZ ;  /* 0x000000207c18723c */ /* 0x040ff000000418ff */
[-C--:B------:R-:W-:Y:S01]  /*11ce0*/  HMMA.16816.F32.BF16 R28, R124, R34.reuse, RZ ;  /* 0x000000227c1c723c */ /* 0x080fe200000418ff */
[----:B----4-:R-:W-:Y:S07]  /*11cf0*/  IMAD.IADD R2, R207, 0x1, R2 ;  /* 0x00000001cf027824 */ /* 0x010fee00078e0202 */
[C---:B------:R-:W-:Y:S01]  /*11d00*/  HMMA.16816.F32.BF16 R32, R128.reuse, R34, RZ ;  /* 0x000000228020723c */ /* 0x040fe200000418ff */
[----:B------:R-:W4:Y:S07]  /*11d10*/  LDSM.16.M88.4 R176, [R2+0x2000] ;  /* 0x0020000002b0783b */ /* 0x000f2e0000000200 */
        /* <DEDUP_REMOVED lines=11> */
[C---:B------:R-:W-:Y:S02]  /*11dd0*/  HMMA.16816.F32.BF16 R80, R128.reuse, R82, RZ ;  /* 0x000000528050723c */ /* 0x040fe400000418ff */
[----:B--2---:R-:W-:Y:S06]  /*11de0*/  LOP3.LUT R100, R246, UR9, R249, 0x96, !PT ;  /* 0x00000009f6647c12 */ /* 0x004fec000f8e96f9 */
[-C--:B-1----:R-:W-:Y:S01]  /*11df0*/  HMMA.16816.F32.BF16 R84, R128, R96.reuse, RZ ;  /* 0x000000608054723c */ /* 0x082fe200000418ff */
[----:B------:R-:W-:Y:S07]  /*11e00*/  IMAD.WIDE.U32 R226, R100, -0x326172a9, RZ ;  /* 0xcd9e8d5764e27825 */ /* 0x000fee00078e00ff */
[C---:B------:R-:W-:Y:S01]  /*11e10*/  HMMA.16816.F32.BF16 R88, R124.reuse, R96, RZ ;  /* 0x000000607c58723c */ /* 0x040fe200000418ff */
[----:B------:R-:W-:Y:S01]  /*11e20*/  IMAD.U32 R96, RZ, RZ, UR27 ;  /* 0x0000001bff607e24 */ /* 0x000fe2000f8e00ff */
[----:B------:R-:W-:Y:S01]  /*11e30*/  LOP3.LUT R97, R246, UR9, R183, 0x96, !PT ;  /* 0x00000009f6617c12 */ /* 0x000fe2000f8e96b7 */
[----:B------:R-:W-:Y:S03]  /*11e40*/  UIADD3 UR9, UPT, UPT, UR26, 0x3c6ef372, URZ ;  /* 0x3c6ef3721a097890 */ /* 0x000fe6000fffe0ff */
[----:B------:R-:W-:Y:S01]  /*11e50*/  LOP3.LUT R102, R247, UR24, R96, 0x96, !PT ;  /* 0x00000018f7667c12 */ /* 0x000fe2000f8e9660 */
[----:B------:R-:W-:Y:S01]  /*11e60*/  IMAD.WIDE.U32 R234, R97, -0x326172a9, RZ ;  /* 0xcd9e8d5761ea7825 */ /* 0x000fe200078e00ff */
[-C--:B------:R-:W-:Y:S02]  /*11e70*/  HMMA.16816.F32.BF16 R92, R124, R98.reuse, RZ ;  /* 0x000000627c5c723c */ /* 0x080fe400000418ff */
[----:B------:R-:W-:Y:S01]  /*11e80*/  LOP3.LUT R252, R227, UR9, RZ, 0x3c, !PT ;  /* 0x00000009e3fc7c12 */ /* 0x000fe2000f8e3cff */
[----:B------:R-:W-:Y:S01]  /*11e90*/  IMAD.WIDE.U32 R110, R102, -0x326172a9, RZ ;  /* 0xcd9e8d57666e7825 */ /* 0x000fe200078e00ff */
[----:B------:R-:W-:Y:S01]  /*11ea0*/  LOP3.LUT R251, R235, UR9, RZ, 0x3c, !PT ;  /* 0x00000009ebfb7c12 */ /* 0x000fe2000f8e3cff */
[----:B------:R-:W-:Y:S03]  /*11eb0*/  UIADD3 UR9, UPT, UPT, UR26, 0x1715609d, URZ ;  /* 0x1715609d1a097890 */ /* 0x000fe6000fffe0ff */
[C---:B---3--:R-:W-:Y:S01]  /*11ec0*/  LOP3.LUT R105, R111.reuse, R250, RZ, 0x3c, !PT ;  /* 0x000000fa6f697212 */ /* 0x048fe200078e3cff */
[C---:B------:R-:W-:Y:S02]  /*11ed0*/  HMMA.16816.F32.BF16 R96, R128.reuse, R98, RZ ;  /* 0x000000628060723c */ /* 0x040fe400000418ff */
[CC--:B------:R-:W-:Y:S02]  /*11ee0*/  LOP3.LUT R104, R110.reuse, R251.reuse, RZ, 0x3c, !PT ;  /* 0x000000fb6e687212 */ /* 0x0c0fe400078e3cff */
[----:B------:R-:W-:Y:S02]  /*11ef0*/  LOP3.LUT R108, R111, R244, RZ, 0x3c, !PT ;  /* 0x000000f46f6c7212 */ /* 0x000fe400078e3cff */
[----:B------:R-:W-:Y:S01]  /*11f00*/  LOP3.LUT R117, R110, R252, RZ, 0x3c, !PT ;  /* 0x000000fc6e757212 */ /* 0x000fe200078e3cff */
[----:B------:R-:W-:Y:S01]  /*11f10*/  IMAD.WIDE.U32 R110, R105, -0x2daee0ad, RZ ;  /* 0xd2511f53696e7825 */ /* 0x000fe200078e00ff */
[-C--:B------:R-:W-:Y:S03]  /*11f20*/  HMMA.16816.F32.BF16 R100, R128, R112.reuse, RZ ;  /* 0x000000708064723c */ /* 0x080fe600000418ff */
[----:B------:R-:W-:Y:S01]  /*11f30*/  IMAD.WIDE.U32 R198, R104, -0x2daee0ad, RZ ;  /* 0xd2511f5368c67825 */ /* 0x000fe200078e00ff */
[----:B------:R-:W-:Y:S03]  /*11f40*/  LOP3.LUT R122, R182, UR19, R111, 0x96, !PT ;  /* 0x00000013b67a7c12 */ /* 0x000fe6000f8e966f */
[----:B------:R-:W-:Y:S01]  /*11f50*/  IMAD.WIDE.U32 R196, R117, -0x2daee0ad, RZ ;  /* 0xd2511f5375c47825 */ /* 0x000fe200078e00ff */
[----:B------:R-:W-:Y:S01]  /*11f60*/  LOP3.LUT R121, R110, UR17, R199, 0x96, !PT ;  /* 0x000000116e797c12 */ /* 0x000fe2000f8e96c7 */
[C---:B------:R-:W-:Y:S02]  /*11f70*/  HMMA.16816.F32.BF16 R104, R124.reuse, R112, RZ ;  /* 0x000000707c68723c */ /* 0x040fe400000418ff */
[C---:B------:R-:W-:Y:S01]  /*11f80*/  LOP3.LUT R113, R119.reuse, R250, RZ, 0x3c, !PT ;  /* 0x000000fa77717212 */ /* 0x040fe200078e3cff */
[----:B------:R-:W-:Y:S01]  /*11f90*/  IMAD.WIDE.U32 R134, R108, -0x2daee0ad, RZ ;  /* 0xd2511f536c867825 */ /* 0x000fe200078e00ff */
[C---:B------:R-:W-:Y:S02]  /*11fa0*/  LOP3.LUT R112, R118.reuse, R251, RZ, 0x3c, !PT ;  /* 0x000000fb76707212 */ /* 0x040fe400078e3cff */
[----:B------:R-:W-:Y:S01]  /*11fb0*/  LOP3.LUT R119, R119, R244, RZ, 0x3c, !PT ;  /* 0x000000f477777212 */ /* 0x000fe200078e3cff */
[----:B------:R-:W-:Y:S01]  /*11fc0*/  IMAD.WIDE.U32 R186, R113, -0x2daee0ad, RZ ;  /* 0xd2511f5371ba7825 */ /* 0x000fe200078e00ff */
[----:B------:R-:W-:Y:S01]  /*11fd0*/  LOP3.LUT R118, R118, R252, RZ, 0x3c, !PT ;  /* 0x000000fc76767212 */ /* 0x000fe200078e3cff */
[-C--:B------:R-:W-:Y:S01]  /*11fe0*/  HMMA.16816.F32.BF16 R108, R124, R114.reuse, RZ ;  /* 0x000000727c6c723c */ /* 0x080fe200000418ff */
[----:B------:R-:W-:Y:S01]  /*11ff0*/  LOP3.LUT R120, R248, UR19, R135, 0x96, !PT ;  /* 0x00000013f8787c12 */ /* 0x000fe2000f8e9687 */
[----:B------:R-:W-:Y:S01]  /*12000*/  IMAD.WIDE.U32 R212, R112, -0x2daee0ad, RZ ;  /* 0xd2511f5370d47825 */ /* 0x000fe200078e00ff */
[----:B------:R-:W-:Y:S02]  /*12010*/  LOP3.LUT R184, R182, UR19, R187, 0x96, !PT ;  /* 0x00000013b6b87c12 */ /* 0x000fe4000f8e96bb */
[----:B------:R-:W-:Y:S01]  /*12020*/  LOP3.LUT R185, R134, UR17, R197, 0x96, !PT ;  /* 0x0000001186b97c12 */ /* 0x000fe2000f8e96c5 */
[----:B------:R-:W-:Y:S01]  /*12030*/  IMAD.WIDE.U32 R188, R119, -0x2daee0ad, RZ ;  /* 0xd2511f5377bc7825 */ /* 0x000fe200078e00ff */
[----:B------:R-:W-:Y:S01]  /*12040*/  LOP3.LUT R186, R186, UR17, R213, 0x96, !PT ;  /* 0x00000011baba7c12 */ /* 0x000fe2000f8e96d5 */
[C---:B------:R-:W-:Y:S01]  /*12050*/  HMMA.16816.F32.BF16 R112, R128.reuse, R114, RZ ;  /* 0x000000728070723c */ /* 0x040fe200000418ff */
[----:B------:R-:W1:Y:S01]  /*12060*/  LDSM.16.M88.4 R180, [R180+0x1000] ;  /* 0x00100000b4b4783b */ /* 0x000e620000000200 */
[----:B------:R-:W-:Y:S01]  /*12070*/  IMAD.WIDE.U32 R200, R118, -0x2daee0ad, RZ ;  /* 0xd2511f5376c87825 */ /* 0x000fe200078e00ff */
[----:B------:R-:W-:Y:S03]  /*12080*/  LOP3.LUT R189, R248, UR19, R189, 0x96, !PT ;  /* 0x00000013f8bd7c12 */ /* 0x000fe6000f8e96bd */
[----:B------:R-:W-:Y:S01]  /*12090*/  IMAD.WIDE.U32 R216, R120, -0x326172a9, RZ ;  /* 0xcd9e8d5778d87825 */ /* 0x000fe200078e00ff */
[----:B------:R-:W-:Y:S01]  /*120a0*/  LOP3.LUT R188, R188, UR17, R201, 0x96, !PT ;  /* 0x00000011bcbc7c12 */ /* 0x000fe2000f8e96c9 */
[-C--:B------:R-:W-:Y:S02]  /*120b0*/  HMMA.16816.F32.BF16 R116, R128, R136.reuse, RZ ;  /* 0x000000888074723c */ /* 0x080fe400000418ff */
[----:B------:R-:W-:Y:S01]  /*120c0*/  IMAD.WIDE.U32 R192, R122, -0x326172a9, RZ ;  /* 0xcd9e8d577ac07825 */ /* 0x000fe200078e00ff */
[----:B------:R-:W-:Y:S03]  /*120d0*/  LOP3.LUT R135, R226, UR13, R217, 0x96, !PT ;  /* 0x0000000de2877c12 */ /* 0x000fe6000f8e96d9 */
[----:B------:R-:W-:Y:S01]  /*120e0*/  IMAD.WIDE.U32 R190, R121, -0x326172a9, RZ ;  /* 0xcd9e8d5779be7825 */ /* 0x000fe200078e00ff */
[----:B------:R-:W-:Y:S01]  /*120f0*/  LOP3.LUT R134, R234, UR13, R193, 0x96, !PT ;  /* 0x0000000dea867c12 */ /* 0x000fe2000f8e96c1 */
[C---:B------:R-:W-:Y:S02]  /*12100*/  HMMA.16816.F32.BF16 R120, R124.reuse, R136, RZ ;  /* 0x000000887c78723c */ /* 0x040fe400000418ff */
[----:B------:R-:W-:Y:S01]  /*12110*/  IMAD.WIDE.U32 R228, R188, -0x326172a9, RZ ;  /* 0xcd9e8d57bce47825 */ /* 0x000fe200078e00ff */
[----:B------:R-:W-:Y:S03]  /*12120*/  LOP3.LUT R187, R192, UR10, R191, 0x96, !PT ;  /* 0x0000000ac0bb7c12 */ /* 0x000fe6000f8e96bf */
[----:B------:R-:W-:Y:S02]  /*12130*/  IMAD.WIDE.U32 R192, R185, -0x326172a9, RZ ;  /* 0xcd9e8d57b9c07825 */ /* 0x000fe400078e00ff */
[-C--:B------:R-:W-:Y:S02]  /*12140*/  HMMA.16816.F32.BF16 R124, R124, R138.reuse, RZ ;  /* 0x0000008a7c7c723c */ /* 0x080fe400000418ff */
[----:B------:R-:W-:Y:S01]  /*12150*/  IMAD.WIDE.U32 R214, R184, -0x326172a9, RZ ;  /* 0xcd9e8d57b8d67825 */ /* 0x000fe200078e00ff */
[----:B------:R-:W-:Y:S03]  /*12160*/  LOP3.LUT R136, R216, UR10, R193, 0x96, !PT ;  /* 0x0000000ad8887c12 */ /* 0x000fe6000f8e96c1 */
[----:B------:R-:W-:Y:S01]  /*12170*/  IMAD.WIDE.U32 R218, R134, -0x2daee0ad, RZ ;  /* 0xd2511f5386da7825 */ /* 0x000fe200078e00ff */
[----:B------:R-:W-:Y:S01]  /*12180*/  LOP3.LUT R137, R234, UR13, R215, 0x96, !PT ;  /* 0x0000000dea897c12 */ /* 0x000fe2000f8e96d7 */
[----:B------:R-:W-:Y:S02]  /*12190*/  HMMA.16816.F32.BF16 R128, R128, R138, RZ ;  /* 0x0000008a8080723c */ /* 0x000fe400000418ff */
[----:B------:R-:W-:Y:S01]  /*121a0*/  IMAD.WIDE.U32 R134, R135, -0x2daee0ad, RZ ;  /* 0xd2511f5387867825 */ /* 0x000fe200078e00ff */
[----:B------:R-:W-:Y:S03]  /*121b0*/  LOP3.LUT R185, R198, UR16, R219, 0x96, !PT ;  /* 0x00000010c6b97c12 */ /* 0x000fe6000f8e96db */
[----:B------:R-:W-:Y:S02]  /*121c0*/  IMAD.WIDE.U32 R138, R189, -0x326172a9, RZ ;  /* 0xcd9e8d57bd8a7825 */ /* 0x000fe400078e00ff */
[-C--:B----4-:R-:W-:Y:S05]  /*121d0*/  HMMA.16816.F32.BF16 R4, R172, R176.reuse, R4 ;  /* 0x000000b0ac04723c */ /* 0x090fea0000041804 */
[----:B------:R-:W-:Y:S03]  /*121e0*/  IMAD.WIDE.U32 R224, R187, -0x2daee0ad, RZ ;  /* 0xd2511f53bbe07825 */ /* 0x000fe600078e00ff */
[C---:B-1----:R-:W-:Y:S04]  /*121f0*/  HMMA.16816.F32.BF16 R8, R180.reuse, R176, R8 ;  /* 0x000000b0b408723c */ /* 0x042fe80000041808 */
[----:B------:R-:W-:Y:S01]  /*12200*/  IMAD.WIDE.U32 R230, R186, -0x326172a9, RZ ;  /* 0xcd9e8d57bae67825 */ /* 0x000fe200078e00ff */
[----:B------:R-:W-:Y:S02]  /*12210*/  LOP3.LUT R186, R196, UR16, R135, 0x96, !PT ;  /* 0x00000010c4ba7c12 */ /* 0x000fe4000f8e9687 */
[----:B------:R-:W-:Y:S01]  /*12220*/  LOP3.LUT R135, R226, UR13, R139, 0x96, !PT ;  /* 0x0000000de2877c12 */ /* 0x000fe2000f8e968b */
[----:B------:R-:W-:Y:S01]  /*12230*/  IMAD.WIDE.U32 R232, R136, -0x2daee0ad, RZ ;  /* 0xd2511f5388e87825 */ /* 0x000fe200078e00ff */
[----:B------:R-:W-:Y:S01]  /*12240*/  LOP3.LUT R136, R218, UR15, R225, 0x96, !PT ;  /* 0x0000000fda887c12 */ /* 0x000fe2000f8e96e1 */
[-C--:B------:R-:W-:Y:S03]  /*12250*/  HMMA.16816.F32.BF16 R12, R180, R178.reuse, R12 ;  /* 0x000000b2b40c723c */ /* 0x080fe6000004180c */
[----:B------:R-:W-:Y:S01]  /*12260*/  LOP3.LUT R215, R134, UR15, R233, 0x96, !PT ;  /* 0x0000000f86d77c12 */ /* 0x000fe2000f8e96e9 */
[----:B------:R-:W-:Y:S01]  /*12270*/  IMAD.WIDE.U32 R196, R137, -0x2daee0ad, RZ ;  /* 0xd2511f5389c47825 */ /* 0x000fe200078e00ff */
[----:B------:R-:W-:Y:S02]  /*12280*/  LOP3.LUT R137, R138, UR10, R229, 0x96, !PT ;  /* 0x0000000a8a897c12 */ /* 0x000fe4000f8e96e5 */
[----:B------:R-:W-:Y:S01]  /*12290*/  LOP3.LUT R184, R214, UR10, R231, 0x96, !PT ;  /* 0x0000000ad6b87c12 */ /* 0x000fe2000f8e96e7 */
[C---:B------:R-:W-:Y:S01]  /*122a0*/  HMMA.16816.F32.BF16 R16, R172.reuse, R178, R16 ;  /* 0x000000b2ac10723c */ /* 0x040fe20000041810 */
[----:B------:R-:W-:Y:S03]  /*122b0*/  IMAD.U32 R134, RZ, RZ, UR22 ;  /* 0x00000016ff867e24 */ /* 0x000fe6000f8e00ff */
[----:B------:R-:W-:Y:S01]  /*122c0*/  LOP3.LUT R239, R212, UR16, R197, 0x96, !PT ;  /* 0x00000010d4ef7c12 */ /* 0x000fe2000f8e96c5 */
[----:B------:R-:W-:Y:S04]  /*122d0*/  IMAD.WIDE.U32 R218, R137, -0x2daee0ad, RZ ;  /* 0xd2511f5389da7825 */ /* 0x000fe800078e00ff */
[----:B------:R-:W-:Y:S02]  /*122e0*/  IMAD.WIDE.U32 R212, R136, -0x326172a9, RZ ;  /* 0xcd9e8d5788d47825 */ /* 0x000fe400078e00ff */
[----:B------:R-:W1:Y:S02]  /*122f0*/  LDSM.16.M88.4 R136, [R2+0x2400] ;  /* 0x002400000288783b */ /* 0x000e640000000200 */
[----:B------:R-:W-:Y:S02]  /*12300*/  IMAD R134, R134, 0x80, R202 ;  /* 0x0000008086867824 */ /* 0x000fe400078e02ca */
[----:B------:R-:W-:Y:S04]  /*12310*/  IMAD.WIDE.U32 R198, R135, -0x2daee0ad, RZ ;  /* 0xd2511f5387c67825 */ /* 0x000fe800078e00ff */
[----:B------:R-:W-:Y:S01]  /*12320*/  IMAD.IADD R210, R195, 0x1, -R134 ;  /* 0x00000001c3d27824 */ /* 0x000fe200078e0a86 */
[----:B------:R-:W-:Y:S01]  /*12330*/  LOP3.LUT R238, R200, UR16, R199, 0x96, !PT ;  /* 0x00000010c8ee7c12 */ /* 0x000fe2000f8e96c7 */
[----:B------:R-:W-:Y:S01]  /*12340*/  IMAD.WIDE.U32 R188, R185, -0x326172a9, RZ ;  /* 0xcd9e8d57b9bc7825 */ /* 0x000fe200078e00ff */
[----:B------:R-:W-:Y:S02]  /*12350*/  LOP3.LUT R241, R198, UR15, R219, 0x96, !PT ;  /* 0x0000000fc6f17c12 */ /* 0x000fe4000f8e96db */
[----:B------:R-:W-:Y:S01]  /*12360*/  IABS R185, R210 ;  /* 0x000000d200b97213 */ /* 0x000fe20000000000 */
[----:B------:R-:W-:Y:S01]  /*12370*/  VIADD R176, R210, 0xffffffff ;  /* 0xffffffffd2b07836 */ /* 0x000fe20000000000 */
[----:B------:R-:W-:Y:S01]  /*12380*/  LOP3.LUT R222, R190, UR9, R189, 0x96, !PT ;  /* 0x00000009bede7c12 */ /* 0x000fe2000f8e96bd */
[C---:B------:R-:W-:Y:S01]  /*12390*/  VIADD R178, R210.reuse, 0x47 ;  /* 0x00000047d2b27836 */ /* 0x040fe20000000000 */
[----:B------:R-:W-:Y:S01]  /*123a0*/  I2FP.F32.S32 R201, R185 ;  /* 0x000000b900c97245 */ /* 0x000fe20000201400 */
[C---:B------:R-:W-:Y:S01]  /*123b0*/  VIADD R177, R210.reuse, 0x48 ;  /* 0x00000048d2b17836 */ /* 0x040fe20000000000 */
[----:B------:R-:W-:Y:S01]  /*123c0*/  IABS R176, R176 ;  /* 0x000000b000b07213 */ /* 0x000fe20000000000 */
[C---:B------:R-:W-:Y:S01]  /*123d0*/  VIADD R135, R210.reuse, 0x8 ;  /* 0x00000008d2877836 */ /* 0x040fe20000000000 */
[----:B------:R-:W-:Y:S01]  /*123e0*/  IABS R178, R178 ;  /* 0x000000b200b27213 */ /* 0x000fe20000000000 */
[C---:B------:R-:W-:Y:S01]  /*123f0*/  VIADD R179, R210.reuse, 0x40 ;  /* 0x00000040d2b37836 */ /* 0x040fe20000000000 */
[----:B------:R-:W-:Y:S01]  /*12400*/  IABS R177, R177 ;  /* 0x000000b100b17213 */ /* 0x000fe20000000000 */
[----:B------:R-:W-:Y:S01]  /*12410*/  VIADD R189, R210, 0xf ;  /* 0x0000000fd2bd7836 */ /* 0x000fe20000000000 */
[----:B------:R-:W-:Y:S01]  /*12420*/  I2FP.F32.S32 R199, R176 ;  /* 0x000000b000c77245 */ /* 0x000fe20000201400 */
[----:B------:R-:W-:Y:S01]  /*12430*/  IMAD.WIDE.U32 R216, R186, -0x326172a9, RZ ;  /* 0xcd9e8d57bad87825 */ /* 0x000fe200078e00ff */
[----:B------:R-:W-:Y:S02]  /*12440*/  IABS R135, R135 ;  /* 0x0000008700877213 */ /* 0x000fe40000000000 */
[----:B------:R-:W-:Y:S01]  /*12450*/  I2FP.F32.S32 R177, R177 ;  /* 0x000000b100b17245 */ /* 0x000fe20000201400 */
[C---:B------:R-:W-:Y:S01]  /*12460*/  VIADD R186, R210.reuse, 0xffffffdf ;  /* 0xffffffdfd2ba7836 */ /* 0x040fe20000000000 */
[----:B------:R-:W-:Y:S01]  /*12470*/  I2FP.F32.S32 R176, R178 ;  /* 0x000000b200b07245 */ /* 0x000fe20000201400 */
[----:B------:R-:W-:Y:S01]  /*12480*/  VIADD R187, R210, 0x1f ;  /* 0x0000001fd2bb7836 */ /* 0x000fe20000000000 */
[----:B------:R-:W-:Y:S01]  /*12490*/  IABS R179, R179 ;  /* 0x000000b300b37213 */ /* 0x000fe20000000000 */
[----:B------:R-:W-:Y:S01]  /*124a0*/  FFMA.FTZ R10, R177, -UR6, R10 ;  /* 0x80000006b10a7c23 */ /* 0x000fe2000801000a */
[----:B------:R-:W-:Y:S01]  /*124b0*/  I2FP.F32.S32 R200, R135 ;  /* 0x0000008700c87245 */ /* 0x000fe20000201400 */
[----:B------:R-:W-:Y:S01]  /*124c0*/  FFMA.FTZ R11, R176, -UR6, R11 ;  /* 0x80000006b00b7c23 */ /* 0x000fe2000801000b */
[----:B------:R-:W-:Y:S01]  /*124d0*/  I2FP.F32.S32 R135, R179 ;  /* 0x000000b300877245 */ /* 0x000fe20000201400 */
[----:B------:R-:W-:Y:S01]  /*124e0*/  VIADD R134, R210, 0x7 ;  /* 0x00000007d2867836 */ /* 0x000fe20000000000 */
[----:B------:R-:W-:Y:S01]  /*124f0*/  LOP3.LUT R240, R192, UR9, R217, 0x96, !PT ;  /* 0x00000009c0f07c12 */ /* 0x000fe2000f8e96d9 */
[----:B------:R-:W2:Y:S01]  /*12500*/  LDSM.16.M88.4 R176, [R2+0x2800] ;  /* 0x0028000002b0783b */ /* 0x000ea20000000200 */
[----:B------:R-:W-:Y:S01]  /*12510*/  IABS R186, R186 ;  /* 0x000000ba00ba7213 */ /* 0x000fe20000000000 */
[-C--:B-1----:R-:W-:Y:S03]  /*12520*/  HMMA.16816.F32.BF16 R20, R172, R136.reuse, R20 ;  /* 0x00000088ac14723c */ /* 0x082fe60000041814 */
[----:B------:R-:W-:Y:S01]  /*12530*/  IABS R134, R134 ;  /* 0x0000008600867213 */ /* 0x000fe20000000000 */
[----:B------:R-:W-:Y:S01]  /*12540*/  IMAD.WIDE.U32 R236, R184, -0x2daee0ad, RZ ;  /* 0xd2511f53b8ec7825 */ /* 0x000fe200078e00ff */
[----:B------:R-:W-:Y:S02]  /*12550*/  I2FP.F32.S32 R190, R186 ;  /* 0x000000ba00be7245 */ /* 0x000fe40000201400 */
[----:B------:R-:W-:Y:S01]  /*12560*/  I2FP.F32.S32 R202, R134 ;  /* 0x0000008600ca7245 */ /* 0x000fe20000201400 */
[C---:B------:R-:W-:Y:S01]  /*12570*/  VIADD R184, R210.reuse, 0x3f ;  /* 0x0000003fd2b87836 */ /* 0x040fe20000000000 */
[----:B------:R-:W-:Y:S01]  /*12580*/  IABS R187, R187 ;  /* 0x000000bb00bb7213 */ /* 0x000fe20000000000 */
[C---:B------:R-:W-:Y:S04]  /*12590*/  HMMA.16816.F32.BF16 R24, R180.reuse, R136, R24 ;  /* 0x00000088b418723c */ /* 0x040fe80000041818 */
[----:B------:R-:W-:Y:S01]  /*125a0*/  IABS R184, R184 ;  /* 0x000000b800b87213 */ /* 0x000fe20000000000 */
[C---:B------:R-:W-:Y:S01]  /*125b0*/  VIADD R137, R210.reuse, 0xfffffff7 ;  /* 0xfffffff7d2897836 */ /* 0x040fe20000000000 */
[----:B------:R-:W-:Y:S01]  /*125c0*/  IABS R189, R189 ;  /* 0x000000bd00bd7213 */ /* 0x000fe20000000000 */
[----:B------:R-:W-:Y:S01]  /*125d0*/  VIADD R136, R210, 0xffffffef ;  /* 0xffffffefd2887836 */ /* 0x000fe20000000000 */
[----:B------:R-:W-:Y:S01]  /*125e0*/  I2FP.F32.S32 R134, R184 ;  /* 0x000000b800867245 */ /* 0x000fe20000201400 */
[-C--:B------:R-:W-:Y:S03]  /*125f0*/  HMMA.16816.F32.BF16 R28, R180, R138.reuse, R28 ;  /* 0x0000008ab41c723c */ /* 0x080fe6000004181c */
[----:B------:R-:W-:Y:S01]  /*12600*/  IABS R137, R137 ;  /* 0x0000008900897213 */ /* 0x000fe20000000000 */
[C---:B------:R-:W-:Y:S01]  /*12610*/  FFMA.FTZ R9, R134.reuse, -UR6, R9 ;  /* 0x8000000686097c23 */ /* 0x040fe20008010009 */
[----:B------:R-:W-:Y:S01]  /*12620*/  IABS R136, R136 ;  /* 0x0000008800887213 */ /* 0x000fe20000000000 */
[----:B------:R-:W-:Y:S01]  /*12630*/  FFMA.FTZ R15, R134, -UR6, R15 ;  /* 0x80000006860f7c23 */ /* 0x000fe2000801000f */
[----:B------:R-:W-:Y:S01]  /*12640*/  I2FP.F32.S32 R195, R137 ;  /* 0x0000008900c37245 */ /* 0x000fe20000201400 */
[C---:B------:R-:W-:Y:S01]  /*12650*/  VIADD R134, R210.reuse, 0x37 ;  /* 0x00000037d2867836 */ /* 0x040fe20000000000 */
[----:B------:R-:W-:Y:S01]  /*12660*/  I2FP.F32.S32 R197, R136 ;  /* 0x0000008800c57245 */ /* 0x000fe20000201400 */
[C---:B------:R-:W-:Y:S01]  /*12670*/  HMMA.16816.F32.BF16 R32, R172.reuse, R138, R32 ;  /* 0x0000008aac20723c */ /* 0x040fe20000041820 */
[----:B------:R-:W1:Y:S03]  /*12680*/  LDSM.16.M88.4 R136, [R2+0x2c00] ;  /* 0x002c00000288783b */ /* 0x000e660000000200 */
[----:B------:R-:W-:Y:S01]  /*12690*/  IABS R134, R134 ;  /* 0x0000008600867213 */ /* 0x000fe20000000000 */
[----:B------:R-:W-:Y:S01]  /*126a0*/  VIADD R186, R210, 0xffffffd7 ;  /* 0xffffffd7d2ba7836 */ /* 0x000fe20000000000 */
[----:B------:R-:W-:Y:S01]  /*126b0*/  LOP3.LUT R214, R188, UR11, R213, 0x96, !PT ;  /* 0x0000000bbcd67c12 */ /* 0x000fe2000f8e96d5 */
[----:B------:R-:W-:Y:S01]  /*126c0*/  VIADD R185, R210, 0xfffffff0 ;  /* 0xfffffff0d2b97836 */ /* 0x000fe20000000000 */
[----:B------:R-:W-:Y:S01]  /*126d0*/  I2FP.F32.S32 R134, R134 ;  /* 0x0000008600867245 */ /* 0x000fe20000201400 */
[-C--:B--2---:R-:W-:Y:S03]  /*126e0*/  HMMA.16816.F32.BF16 R36, R172, R176.reuse, R36 ;  /* 0x000000b0ac24723c */ /* 0x084fe60000041824 */
[----:B------:R-:W-:Y:S01]  /*126f0*/  IABS R185, R185 ;  /* 0x000000b900b97213 */ /* 0x000fe20000000000 */
[C---:B------:R-:W-:Y:S01]  /*12700*/  FFMA.FTZ R13, R134.reuse, -UR6, R13 ;  /* 0x80000006860d7c23 */ /* 0x040fe2000801000d */
[----:B------:R-:W-:Y:S01]  /*12710*/  IABS R186, R186 ;  /* 0x000000ba00ba7213 */ /* 0x000fe20000000000 */
[----:B------:R-:W-:Y:S01]  /*12720*/  FFMA.FTZ R27, R134, -UR6, R27 ;  /* 0x80000006861b7c23 */ /* 0x000fe2000801001b */
[----:B------:R-:W-:Y:S01]  /*12730*/  I2FP.F32.S32 R198, R185 ;  /* 0x000000b900c67245 */ /* 0x000fe20000201400 */
[----:B------:R-:W-:Y:S01]  /*12740*/  VIADD R134, R210, 0x2f ;  /* 0x0000002fd2867836 */ /* 0x000fe20000000000 */
[----:B------:R-:W-:Y:S01]  /*12750*/  LOP3.LUT R221, R196, UR15, R237, 0x96, !PT ;  /* 0x0000000fc4dd7c12 */ /* 0x000fe2000f8e96ed */
[C---:B------:R-:W-:Y:S04]  /*12760*/  HMMA.16816.F32.BF16 R40, R180.reuse, R176, R40 ;  /* 0x000000b0b428723c */ /* 0x040fe80000041828 */
[----:B------:R-:W-:Y:S01]  /*12770*/  IABS R134, R134 ;  /* 0x0000008600867213 */ /* 0x000fe20000000000 */
[C---:B------:R-:W-:Y:S02]  /*12780*/  VIADD R177, R210.reuse, 0x20 ;  /* 0x00000020d2b17836 */ /* 0x040fe40000000000 */
[C---:B------:R-:W-:Y:S01]  /*12790*/  FFMA.FTZ R8, R135.reuse, -UR6, R8 ;  /* 0x8000000687087c23 */ /* 0x040fe20008010008 */
        /* <DEDUP_REMOVED lines=8> */
[C---:B------:R-:W-:Y:S02]  /*12820*/  VIADD R134, R210.reuse, 0xffffffe0 ;  /* 0xffffffe0d2867836 */ /* 0x040fe40000000000 */
[----:B------:R-:W-:Y:S01]  /*12830*/  FFMA.FTZ R14, R135, -UR6, R14 ;  /* 0x80000006870e7c23 */ /* 0x000fe2000801000e */
[C---:B------:R-:W-:Y:S01]  /*12840*/  VIADD R135, R210.reuse, 0x38 ;  /* 0x00000038d2877836 */ /* 0x040fe20000000000 */
[C---:B------:R-:W-:Y:S04]  /*12850*/  HMMA.16816.F32.BF16 R48, R172.reuse, R178, R48 ;  /* 0x000000b2ac30723c */ /* 0x040fe80000041830 */
[----:B------:R-:W-:Y:S01]  /*12860*/  IABS R134, R134 ;  /* 0x0000008600867213 */ /* 0x000fe20000000000 */
[C---:B------:R-:W-:Y:S01]  /*12870*/  VIADD R176, R210.reuse, 0x18 ;  /* 0x00000018d2b07836 */ /* 0x040fe20000000000 */
[----:B------:R-:W-:Y:S01]  /*12880*/  IABS R135, R135 ;  /* 0x0000008700877213 */ /* 0x000fe20000000000 */
[C---:B------:R-:W-:Y:S01]  /*12890*/  VIADD R185, R210.reuse, 0x28 ;  /* 0x00000028d2b97836 */ /* 0x040fe20000000000 */
[----:B------:R-:W-:Y:S01]  /*128a0*/  I2FP.F32.S32 R193, R134 ;  /* 0x0000008600c17245 */ /* 0x000fe20000201400 */
[-C--:B-1----:R-:W-:Y:S03]  /*128b0*/  HMMA.16816.F32.BF16 R52, R172, R136.reuse, R52 ;  /* 0x00000088ac34723c */ /* 0x082fe60000041834 */
[----:B------:R-:W-:Y:S01]  /*128c0*/  I2FP.F32.S32 R135, R135 ;  /* 0x0000008700877245 */ /* 0x000fe20000201400 */
[----:B------:R-:W-:Y:S01]  /*128d0*/  VIADD R184, R210, 0xfffffff8 ;  /* 0xfffffff8d2b87836 */ /* 0x000fe20000000000 */
[----:B------:R-:W-:Y:S01]  /*128e0*/  I2FP.F32.S32 R134, R177 ;  /* 0x000000b100867245 */ /* 0x000fe20000201400 */
[----:B------:R-:W-:Y:S01]  /*128f0*/  FFMA.FTZ R4, R201, -UR6, R4 ;  /* 0x80000006c9047c23 */ /* 0x000fe20008010004 */
[----:B------:R-:W-:Y:S01]  /*12900*/  IABS R185, R185 ;  /* 0x000000b900b97213 */ /* 0x000fe20000000000 */
[C---:B------:R-:W-:Y:S01]  /*12910*/  FFMA.FTZ R12, R135.reuse, -UR6, R12 ;  /* 0x80000006870c7c23 */ /* 0x040fe2000801000c */
[----:B------:R-:W-:Y:S01]  /*12920*/  IABS R184, R184 ;  /* 0x000000b800b87213 */ /* 0x000fe20000000000 */
[C---:B------:R-:W-:Y:S01]  /*12930*/  FFMA.FTZ R40, R134.reuse, -UR6, R40 ;  /* 0x8000000686287c23 */ /* 0x040fe20008010028 */
[----:B------:R-:W-:Y:S01]  /*12940*/  I2FP.F32.S32 R185, R185 ;  /* 0x000000b900b97245 */ /* 0x000fe20000201400 */
[----:B------:R-:W-:Y:S01]  /*12950*/  FFMA.FTZ R46, R134, -UR6, R46 ;  /* 0x80000006862e7c23 */ /* 0x000fe2000801002e */
[----:B------:R-:W-:Y:S01]  /*12960*/  IABS R134, R176 ;  /* 0x000000b000867213 */ /* 0x000fe20000000000 */
[----:B------:R-:W-:Y:S01]  /*12970*/  FFMA.FTZ R26, R135, -UR6, R26 ;  /* 0x80000006871a7c23 */ /* 0x000fe2000801001a */
[----:B------:R-:W-:Y:S01]  /*12980*/  I2FP.F32.S32 R196, R184 ;  /* 0x000000b800c47245 */ /* 0x000fe20000201400 */
[C---:B------:R-:W-:Y:S01]  /*12990*/  VIADD R135, R210.reuse, 0x30 ;  /* 0x00000030d2877836 */ /* 0x040fe20000000000 */
[----:B------:R-:W-:Y:S01]  /*129a0*/  I2FP.F32.S32 R134, R134 ;  /* 0x0000008600867245 */ /* 0x000fe20000201400 */
[----:B------:R-:W1:Y:S01]  /*129b0*/  LDSM.16.M88.4 R176, [R2+0x3000] ;  /* 0x0030000002b0783b */ /* 0x000e620000000200 */
[C---:B------:R-:W-:Y:S04]  /*129c0*/  HMMA.16816.F32.BF16 R56, R180.reuse, R136, R56 ;  /* 0x00000088b438723c */ /* 0x040fe80000041838 */
[----:B------:R-:W-:Y:S01]  /*129d0*/  IABS R135, R135 ;  /* 0x0000008700877213 */ /* 0x000fe20000000000 */
[----:B------:R-:W-:Y:S02]  /*129e0*/  VIADD R137, R210, 0xffffffd0 ;  /* 0xffffffd0d2897836 */ /* 0x000fe40000000000 */
[----:B------:R-:W-:Y:S01]  /*129f0*/  FFMA.FTZ R44, R134, -UR6, R44 ;  /* 0x80000006862c7c23 */ /* 0x000fe2000801002c */
[C---:B------:R-:W-:Y:S01]  /*12a00*/  VIADD R136, R210.reuse, 0xffffffcf ;  /* 0xffffffcfd2887836 */ /* 0x040fe20000000000 */
[----:B------:R-:W-:Y:S01]  /*12a10*/  I2FP.F32.S32 R135, R135 ;  /* 0x0000008700877245 */ /* 0x000fe20000201400 */
[C---:B------:R-:W-:Y:S01]  /*12a20*/  FFMA.FTZ R28, R185.reuse, -UR6, R28 ;  /* 0x80000006b91c7c23 */ /* 0x040fe2000801001c */
[----:B------:R-:W-:Y:S01]  /*12a30*/  IABS R137, R137 ;  /* 0x0000008900897213 */ /* 0x000fe20000000000 */
[----:B------:R-:W-:Y:S01]  /*12a40*/  FFMA.FTZ R42, R185, -UR6, R42 ;  /* 0x80000006b92a7c23 */ /* 0x000fe2000801002a */
[----:B------:R-:W-:Y:S01]  /*12a50*/  IABS R136, R136 ;  /* 0x0000008800887213 */ /* 0x000fe20000000000 */
[C---:B------:R-:W-:Y:S01]  /*12a60*/  FFMA.FTZ R24, R135.reuse, -UR6, R24 ;  /* 0x8000000687187c23 */ /* 0x040fe20008010018 */
[----:B------:R-:W-:Y:S01]  /*12a70*/  FFMA.FTZ R30, R135, -UR6, R30 ;  /* 0x80000006871e7c23 */ /* 0x000fe2000801001e */
[C---:B------:R-:W-:Y:S01]  /*12a80*/  VIADD R135, R210.reuse, 0xffffffe7 ;  /* 0xffffffe7d2877836 */ /* 0x040fe20000000000 */
[-C--:B------:R-:W-:Y:S03]  /*12a90*/  HMMA.16816.F32.BF16 R60, R180, R138.reuse, R60 ;  /* 0x0000008ab43c723c */ /* 0x080fe6000004183c */
[----:B------:R-:W-:Y:S01]  /*12aa0*/  VIADD R185, R210, 0xffffffd8 ;  /* 0xffffffd8d2b97836 */ /* 0x000fe20000000000 */
[----:B------:R-:W-:Y:S01]  /*12ab0*/  IABS R135, R135 ;  /* 0x0000008700877213 */ /* 0x000fe20000000000 */
[----:B------:R-:W-:Y:S01]  /*12ac0*/  FFMA.FTZ R58, R134, -UR6, R58 ;  /* 0x80000006863a7c23 */ /* 0x000fe2000801003a */
[----:B------:R-:W-:Y:S02]  /*12ad0*/  VIADD R184, R210, 0x27 ;  /* 0x00000027d2b87836 */ /* 0x000fe40000000000 */
[----:B------:R-:W-:Y:S01]  /*12ae0*/  FFMA.FTZ R5, R199, -UR6, R5 ;  /* 0x80000006c7057c23 */ /* 0x000fe20008010005 */
[----:B------:R-:W-:Y:S01]  /*12af0*/  IABS R185, R185 ;  /* 0x000000b900b97213 */ /* 0x000fe20000000000 */
[C---:B------:R-:W-:Y:S04]  /*12b00*/  HMMA.16816.F32.BF16 R64, R172.reuse, R138, R64 ;  /* 0x0000008aac40723c */ /* 0x040fe80000041840 */
[----:B------:R-:W-:Y:S01]  /*12b10*/  I2FP.F32.S32 R191, R135 ;  /* 0x0000008700bf7245 */ /* 0x000fe20000201400 */
[----:B------:R-:W-:Y:S01]  /*12b20*/  FFMA.FTZ R6, R200, -UR6, R6 ;  /* 0x80000006c8067c23 */ /* 0x000fe20008010006 */
[----:B------:R-:W-:Y:S01]  /*12b30*/  I2FP.F32.S32 R135, R187 ;  /* 0x000000bb00877245 */ /* 0x000fe20000201400 */
[----:B------:R-:W-:Y:S01]  /*12b40*/  FFMA.FTZ R7, R202, -UR6, R7 ;  /* 0x80000006ca077c23 */ /* 0x000fe20008010007 */
[----:B------:R-:W-:Y:S01]  /*12b50*/  I2FP.F32.S32 R188, R185 ;  /* 0x000000b900bc7245 */ /* 0x000fe20000201400 */
[----:B------:R-:W-:Y:S01]  /*12b60*/  FFMA.FTZ R16, R196, -UR6, R16 ;  /* 0x80000006c4107c23 */ /* 0x000fe20008010010 */
[----:B------:R-:W-:Y:S01]  /*12b70*/  I2FP.F32.S32 R185, R136 ;  /* 0x0000008800b97245 */ /* 0x000fe20000201400 */
[----:B------:R-:W-:Y:S01]  /*12b80*/  IMAD.MOV.U32 R136, RZ, RZ, R189 ;  /* 0x000000ffff887224 */ /* 0x000fe200078e00bd */
[----:B------:R-:W-:Y:S01]  /*12b90*/  IABS R184, R184 ;  /* 0x000000b800b87213 */ /* 0x000fe20000000000 */
[C---:B------:R-:W-:Y:S01]  /*12ba0*/  FFMA.FTZ R41, R135.reuse, -UR6, R41 ;  /* 0x8000000687297c23 */ /* 0x040fe20008010029 */
[----:B------:R-:W-:Y:S01]  /*12bb0*/  FFMA.FTZ R47, R135, -UR6, R47 ;  /* 0x80000006872f7c23 */ /* 0x000fe2000801002f */
[----:B------:R-:W-:Y:S01]  /*12bc0*/  IMAD.MOV.U32 R135, RZ, RZ, R186 ;  /* 0x000000ffff877224 */ /* 0x000fe200078e00ba */
[----:B------:R-:W-:Y:S01]  /*12bd0*/  I2FP.F32.S32 R186, R137 ;  /* 0x0000008900ba7245 */ /* 0x000fe20000201400 */
[-C--:B-1----:R-:W-:Y:S03]  /*12be0*/  HMMA.16816.F32.BF16 R68, R172, R176.reuse, R68 ;  /* 0x000000b0ac44723c */ /* 0x082fe60000041844 */
[----:B------:R-:W-:Y:S01]  /*12bf0*/  I2FP.F32.S32 R134, R136 ;  /* 0x0000008800867245 */ /* 0x000fe20000201400 */
[----:B------:R-:W-:Y:S01]  /*12c00*/  FFMA.FTZ R17, R195, -UR6, R17 ;  /* 0x80000006c3117c23 */ /* 0x000fe20008010011 */
[----:B------:R-:W-:Y:S01]  /*12c10*/  I2FP.F32.S32 R187, R135 ;  /* 0x0000008700bb7245 */ /* 0x000fe20000201400 */
[----:B------:R-:W1:Y:S01]  /*12c20*/  LDSM.16.M88.4 R136, [R2+0x3400] ;  /* 0x003400000288783b */ /* 0x000e620000000200 */
[----:B------:R-:W-:Y:S01]  /*12c30*/  I2FP.F32.S32 R184, R184 ;  /* 0x000000b800b87245 */ /* 0x000fe20000201400 */
[C---:B------:R-:W-:Y:S04]  /*12c40*/  HMMA.16816.F32.BF16 R72, R180.reuse, R176, R72 ;  /* 0x000000b0b448723c */ /* 0x040fe80000041848 */
[----:B------:R-:W-:Y:S02]  /*12c50*/  VIADD R135, R210, 0x10 ;  /* 0x00000010d2877836 */ /* 0x000fe40000000000 */
[C---:B------:R-:W-:Y:S01]  /*12c60*/  FFMA.FTZ R57, R134.reuse, -UR6, R57 ;  /* 0x8000000686397c23 */ /* 0x040fe20008010039 */
[----:B------:R-:W-:Y:S01]  /*12c70*/  FFMA.FTZ R63, R134, -UR6, R63 ;  /* 0x80000006863f7c23 */ /* 0x000fe2000801003f */
[----:B------:R-:W-:Y:S01]  /*12c80*/  VIADD R134, R210, 0xffffffc7 ;  /* 0xffffffc7d2867836 */ /* 0x000fe20000000000 */
[-C--:B------:R-:W-:Y:S03]  /*12c90*/  HMMA.16816.F32.BF16 R76, R180, R178.reuse, R76 ;  /* 0x000000b2b44c723c */ /* 0x080fe6000004184c */
[----:B------:R-:W-:Y:S01]  /*12ca0*/  IABS R135, R135 ;  /* 0x0000008700877213 */ /* 0x000fe20000000000 */
[C---:B------:R-:W-:Y:S01]  /*12cb0*/  FFMA.FTZ R29, R184.reuse, -UR6, R29 ;  /* 0x80000006b81d7c23 */ /* 0x040fe2000801001d */
[----:B------:R-:W-:Y:S01]  /*12cc0*/  IABS R134, R134 ;  /* 0x0000008600867213 */ /* 0x000fe20000000000 */
[----:B------:R-:W-:Y:S01]  /*12cd0*/  FFMA.FTZ R43, R184, -UR6, R43 ;  /* 0x80000006b82b7c23 */ /* 0x000fe2000801002b */
[----:B------:R-:W-:Y:S01]  /*12ce0*/  I2FP.F32.S32 R135, R135 ;  /* 0x0000008700877245 */ /* 0x000fe20000201400 */
[C---:B------:R-:W-:Y:S01]  /*12cf0*/  HMMA.16816.F32.BF16 R80, R172.reuse, R178, R80 ;  /* 0x000000b2ac50723c */ /* 0x040fe20000041850 */
[----:B------:R-:W2:Y:S03]  /*12d00*/  LDSM.16.M88.4 R176, [R2+0x3800] ;  /* 0x0038000002b0783b */ /* 0x000ea60000000200 */
[----:B------:R-:W-:Y:S01]  /*12d10*/  I2FP.F32.S32 R134, R134 ;  /* 0x0000008600867245 */ /* 0x000fe20000201400 */
[C---:B------:R-:W-:Y:S01]  /*12d20*/  FFMA.FTZ R56, R135.reuse, -UR6, R56 ;  /* 0x8000000687387c23 */ /* 0x040fe20008010038 */
[----:B------:R-:W-:Y:S01]  /*12d30*/  FFMA.FTZ R62, R135, -UR6, R62 ;  /* 0x80000006873e7c23 */ /* 0x000fe2000801003e */
[C---:B------:R-:W-:Y:S02]  /*12d40*/  VIADD R135, R210.reuse, 0xffffffc8 ;  /* 0xffffffc8d2877836 */ /* 0x040fe40000000000 */
[----:B------:R-:W-:Y:S01]  /*12d50*/  FFMA.FTZ R18, R201, -UR6, R18 ;  /* 0x80000006c9127c23 */ /* 0x000fe20008010012 */
[----:B------:R-:W-:Y:S02]  /*12d60*/  VIADD R184, R210, 0x17 ;  /* 0x00000017d2b87836 */ /* 0x000fe40000000000 */
[C---:B------:R-:W-:Y:S01]  /*12d70*/  FFMA.FTZ R65, R134.reuse, -UR6, R65 ;  /* 0x8000000686417c23 */ /* 0x040fe20008010041 */
[----:B------:R-:W-:Y:S01]  /*12d80*/  FFMA.FTZ R71, R134, -UR6, R71 ;  /* 0x8000000686477c23 */ /* 0x000fe20008010047 */
[----:B------:R-:W-:Y:S01]  /*12d90*/  IABS R135, R135 ;  /* 0x0000008700877213 */ /* 0x000fe20000000000 */
[----:B------:R-:W-:Y:S01]  /*12da0*/  FFMA.FTZ R19, R199, -UR6, R19 ;  /* 0x80000006c7137c23 */ /* 0x000fe20008010013 */
[----:B------:R-:W-:Y:S01]  /*12db0*/  IABS R184, R184 ;  /* 0x000000b800b87213 */ /* 0x000fe20000000000 */
[----:B------:R-:W-:Y:S01]  /*12dc0*/  FFMA.FTZ R20, R198, -UR6, R20 ;  /* 0x80000006c6147c23 */ /* 0x000fe20008010014 */
[----:B------:R-:W-:Y:S01]  /*12dd0*/  I2FP.F32.S32 R135, R135 ;  /* 0x0000008700877245 */ /* 0x000fe20000201400 */
[----:B------:R-:W-:Y:S01]  /*12de0*/  FFMA.FTZ R21, R197, -UR6, R21 ;  /* 0x80000006c5157c23 */ /* 0x000fe20008010015 */
[----:B------:R-:W-:Y:S01]  /*12df0*/  I2FP.F32.S32 R184, R184 ;  /* 0x000000b800b87245 */ /* 0x000fe20000201400 */
[----:B------:R-:W-:Y:S01]  /*12e00*/  FFMA.FTZ R22, R196, -UR6, R22 ;  /* 0x80000006c4167c23 */ /* 0x000fe20008010016 */
[----:B------:R-:W-:Y:S01]  /*12e10*/  FFMA.FTZ R23, R195, -UR6, R23 ;  /* 0x80000006c3177c23 */ /* 0x000fe20008010017 */
[C---:B------:R-:W-:Y:S01]  /*12e20*/  FFMA.FTZ R64, R135.reuse, -UR6, R64 ;  /* 0x8000000687407c23 */ /* 0x040fe20008010040 */
[-C--:B-1----:R-:W-:Y:S03]  /*12e30*/  HMMA.16816.F32.BF16 R84, R172, R136.reuse, R84 ;  /* 0x00000088ac54723c */ /* 0x082fe60000041854 */
[----:B------:R-:W-:Y:S01]  /*12e40*/  FFMA.FTZ R70, R135, -UR6, R70 ;  /* 0x8000000687467c23 */ /* 0x000fe20008010046 */
[C---:B------:R-:W-:Y:S01]  /*12e50*/  FFMA.FTZ R45, R184.reuse, -UR6, R45 ;  /* 0x80000006b82d7c23 */ /* 0x040fe2000801002d */
[----:B------:R-:W-:Y:S01]  /*12e60*/  FFMA.FTZ R59, R184, -UR6, R59 ;  /* 0x80000006b83b7c23 */ /* 0x000fe2000801003b */
[----:B------:R-:W-:Y:S02]  /*12e70*/  VIADD R184, R210, 0xffffffbf ;  /* 0xffffffbfd2b87836 */ /* 0x000fe40000000000 */
[----:B------:R-:W-:Y:S01]  /*12e80*/  FFMA.FTZ R32, R192, -UR6, R32 ;  /* 0x80000006c0207c23 */ /* 0x000fe20008010020 */
[C---:B------:R-:W-:Y:S04]  /*12e90*/  HMMA.16816.F32.BF16 R88, R180.reuse, R136, R88 ;  /* 0x00000088b458723c */ /* 0x040fe80000041858 */
[----:B------:R-:W-:Y:S01]  /*12ea0*/  IABS R184, R184 ;  /* 0x000000b800b87213 */ /* 0x000fe20000000000 */
[C---:B------:R-:W-:Y:S02]  /*12eb0*/  VIADD R137, R210.reuse, 0xffffffb8 ;  /* 0xffffffb8d2897836 */ /* 0x040fe40000000000 */
[----:B------:R-:W-:Y:S01]  /*12ec0*/  FFMA.FTZ R33, R191, -UR6, R33 ;  /* 0x80000006bf217c23 */ /* 0x000fe20008010021 */
[C---:B------:R-:W-:Y:S01]  /*12ed0*/  VIADD R136, R210.reuse, 0xffffffb7 ;  /* 0xffffffb7d2887836 */ /* 0x040fe20000000000 */
[----:B------:R-:W-:Y:S01]  /*12ee0*/  I2FP.F32.S32 R184, R184 ;  /* 0x000000b800b87245 */ /* 0x000fe20000201400 */
[-C--:B------:R-:W-:Y:S03]  /*12ef0*/  HMMA.16816.F32.BF16 R92, R180, R138.reuse, R92 ;  /* 0x0000008ab45c723c */ /* 0x080fe6000004185c */
[----:B------:R-:W-:Y:S01]  /*12f00*/  IABS R137, R137 ;  /* 0x0000008900897213 */ /* 0x000fe20000000000 */
[----:B------:R-:W-:Y:S01]  /*12f10*/  VIADD R189, R210, 0xffffffc0 ;  /* 0xffffffc0d2bd7836 */ /* 0x000fe20000000000 */
[----:B------:R-:W-:Y:S01]  /*12f20*/  IABS R136, R136 ;  /* 0x0000008800887213 */ /* 0x000fe20000000000 */
[----:B------:R-:W-:Y:S01]  /*12f30*/  FFMA.FTZ R34, R198, -UR6, R34 ;  /* 0x80000006c6227c23 */ /* 0x000fe20008010022 */
[----:B------:R-:W-:Y:S01]  /*12f40*/  I2FP.F32.S32 R137, R137 ;  /* 0x0000008900897245 */ /* 0x000fe20000201400 */
[C---:B------:R-:W-:Y:S04]  /*12f50*/  HMMA.16816.F32.BF16 R96, R172.reuse, R138, R96 ;  /* 0x0000008aac60723c */ /* 0x040fe80000041860 */
[----:B------:R-:W-:Y:S01]  /*12f60*/  I2FP.F32.S32 R136, R136 ;  /* 0x0000008800887245 */ /* 0x000fe20000201400 */
[C---:B------:R-:W-:Y:S01]  /*12f70*/  FFMA.FTZ R80, R137.reuse, -UR6, R80 ;  /* 0x8000000689507c23 */ /* 0x040fe20008010050 */
[----:B------:R-:W-:Y:S01]  /*12f80*/  IABS R189, R189 ;  /* 0x000000bd00bd7213 */ /* 0x000fe20000000000 */
[----:B------:R-:W-:Y:S01]  /*12f90*/  FFMA.FTZ R86, R137, -UR6, R86 ;  /* 0x8000000689567c23 */ /* 0x000fe20008010056 */
[-C--:B--2---:R-:W-:Y:S03]  /*12fa0*/  HMMA.16816.F32.BF16 R100, R172, R176.reuse, R100 ;  /* 0x000000b0ac64723c */ /* 0x084fe60000041864 */
[----:B------:R-:W-:Y:S01]  /*12fb0*/  I2FP.F32.S32 R189, R189 ;  /* 0x000000bd00bd7245 */ /* 0x000fe20000201400 */
[C---:B------:R-:W-:Y:S01]  /*12fc0*/  FFMA.FTZ R81, R136.reuse, -UR6, R81 ;  /* 0x8000000688517c23 */ /* 0x040fe20008010051 */
[----:B------:R-:W-:Y:S01]  /*12fd0*/  FFMA.FTZ R87, R136, -UR6, R87 ;  /* 0x8000000688577c23 */ /* 0x000fe20008010057 */
[----:B------:R-:W-:Y:S01]  /*12fe0*/  FFMA.FTZ R35, R197, -UR6, R35 ;  /* 0x80000006c5237c23 */ /* 0x000fe20008010023 */
[----:B------:R1:W2:Y:S01]  /*12ff0*/  LDSM.16.M88.4 R136, [R2+0x3c00] ;  /* 0x003c00000288783b */ /* 0x0002a20000000200 */
[----:B------:R-:W-:Y:S04]  /*13000*/  DEPBAR.LE SB0, 0x0 ;  /* 0x000080000000791a */ /* 0x000fe80000000000 */
[C---:B------:R-:W-:Y:S01]  /*13010*/  HMMA.16816.F32.BF16 R104, R180.reuse, R176, R104 ;  /* 0x000000b0b468723c */ /* 0x040fe20000041868 */
[----:B------:R-:W-:Y:S04]  /*13020*/  BAR.SYNC.DEFER_BLOCKING 0x0 ;  /* 0x0000000000007b1d */ /* 0x000fe80000010000 */
[----:B------:R-:W-:Y:S02]  /*13030*/  VIADD R176, R210, 0xffffffa8 ;  /* 0xffffffa8d2b07836 */ /* 0x000fe40000000000 */
[----:B------:R-:W-:Y:S01]  /*13040*/  FFMA.FTZ R36, R193, -UR6, R36 ;  /* 0x80000006c1247c23 */ /* 0x000fe20008010024 */
[----:B------:R-:W-:Y:S01]  /*13050*/  FFMA.FTZ R37, R190, -UR6, R37 ;  /* 0x80000006be257c23 */ /* 0x000fe20008010025 */
[-C--:B------:R-:W-:Y:S03]  /*13060*/  HMMA.16816.F32.BF16 R108, R180, R178.reuse, R108 ;  /* 0x000000b2b46c723c */ /* 0x080fe6000004186c */
[----:B------:R-:W-:Y:S01]  /*13070*/  IABS R176, R176 ;  /* 0x000000b000b07213 */ /* 0x000fe20000000000 */
[----:B------:R-:W-:Y:S01]  /*13080*/  FFMA.FTZ R38, R192, -UR6, R38 ;  /* 0x80000006c0267c23 */ /* 0x000fe20008010026 */
[----:B------:R-:W-:Y:S01]  /*13090*/  FFMA.FTZ R39, R191, -UR6, R39 ;  /* 0x80000006bf277c23 */ /* 0x000fe20008010027 */
[----:B------:R-:W-:Y:S01]  /*130a0*/  FFMA.FTZ R69, R184, -UR6, R69 ;  /* 0x80000006b8457c23 */ /* 0x000fe20008010045 */
[----:B------:R-:W-:Y:S01]  /*130b0*/  I2FP.F32.S32 R176, R176 ;  /* 0x000000b000b07245 */ /* 0x000fe20000201400 */
[C---:B------:R-:W-:Y:S04]  /*130c0*/  HMMA.16816.F32.BF16 R112, R172.reuse, R178, R112 ;  /* 0x000000b2ac70723c */ /* 0x040fe80000041870 */
[----:B-1----:R-:W-:Y:S02]  /*130d0*/  VIADD R2, R210, 0xffffffa7 ;  /* 0xffffffa7d2027836 */ /* 0x002fe40000000000 */
[C---:B------:R-:W-:Y:S01]  /*130e0*/  FFMA.FTZ R96, R176.reuse, -UR6, R96 ;  /* 0x80000006b0607c23 */ /* 0x040fe20008010060 */
[----:B------:R-:W-:Y:S01]  /*130f0*/  FFMA.FTZ R102, R176, -UR6, R102 ;  /* 0x80000006b0667c23 */ /* 0x000fe20008010066 */
[----:B------:R-:W-:Y:S02]  /*13100*/  VIADD R176, R210, 0xffffff98 ;  /* 0xffffff98d2b07836 */ /* 0x000fe40000000000 */
[----:B------:R-:W-:Y:S01]  /*13110*/  FFMA.FTZ R83, R184, -UR6, R83 ;  /* 0x80000006b8537c23 */ /* 0x000fe20008010053 */
[----:B------:R-:W-:Y:S01]  /*13120*/  IABS R2, R2 ;  /* 0x0000000200027213 */ /* 0x000fe20000000000 */
[----:B------:R-:W-:Y:S02]  /*13130*/  VIADD R184, R210, 0xffffffaf ;  /* 0xffffffafd2b87836 */ /* 0x000fe40000000000 */
[----:B------:R-:W-:Y:S01]  /*13140*/  FFMA.FTZ R48, R188, -UR6, R48 ;  /* 0x80000006bc307c23 */ /* 0x000fe20008010030 */
[----:B------:R-:W-:Y:S01]  /*13150*/  IABS R176, R176 ;  /* 0x000000b000b07213 */ /* 0x000fe20000000000 */
[----:B------:R-:W-:Y:S01]  /*13160*/  FFMA.FTZ R49, R187, -UR6, R49 ;  /* 0x80000006bb317c23 */ /* 0x000fe20008010031 */
[----:B------:R-:W-:Y:S01]  /*13170*/  I2FP.F32.S32 R2, R2 ;  /* 0x0000000200027245 */ /* 0x000fe20000201400 */
[----:B------:R-:W-:Y:S01]  /*13180*/  FFMA.FTZ R50, R193, -UR6, R50 ;  /* 0x80000006c1327c23 */ /* 0x000fe20008010032 */
[----:B------:R-:W-:Y:S01]  /*13190*/  IABS R184, R184 ;  /* 0x000000b800b87213 */ /* 0x000fe20000000000 */
[----:B------:R-:W-:Y:S01]  /*131a0*/  FFMA.FTZ R51, R190, -UR6, R51 ;  /* 0x80000006be337c23 */ /* 0x000fe20008010033 */
[----:B------:R-:W-:Y:S01]  /*131b0*/  FFMA.FTZ R52, R186, -UR6, R52 ;  /* 0x80000006ba347c23 */ /* 0x000fe20008010034 */
[-C--:B--2---:R-:W-:Y:S03]  /*131c0*/  HMMA.16816.F32.BF16 R116, R172, R136.reuse, R116 ;  /* 0x00000088ac74723c */ /* 0x084fe60000041874 */
[----:B------:R-:W-:Y:S01]  /*131d0*/  I2FP.F32.S32 R184, R184 ;  /* 0x000000b800b87245 */ /* 0x000fe20000201400 */
[C---:B------:R-:W-:Y:S01]  /*131e0*/  FFMA.FTZ R97, R2.reuse, -UR6, R97 ;  /* 0x8000000602617c23 */ /* 0x040fe20008010061 */
[----:B------:R-:W-:Y:S01]  /*131f0*/  FFMA.FTZ R103, R2, -UR6, R103 ;  /* 0x8000000602677c23 */ /* 0x000fe20008010067 */
[----:B------:R-:W-:Y:S02]  /*13200*/  VIADD R2, R210, 0xffffff97 ;  /* 0xffffff97d2027836 */ /* 0x000fe40000000000 */
[----:B------:R-:W-:Y:S01]  /*13210*/  FFMA.FTZ R53, R185, -UR6, R53 ;  /* 0x80000006b9357c23 */ /* 0x000fe20008010035 */
[C---:B------:R-:W-:Y:S04]  /*13220*/  HMMA.16816.F32.BF16 R120, R180.reuse, R136, R120 ;  /* 0x00000088b478723c */ /* 0x040fe80000041878 */
[----:B------:R-:W-:Y:S01]  /*13230*/  IABS R2, R2 ;  /* 0x0000000200027213 */ /* 0x000fe20000000000 */
[----:B------:R-:W-:Y:S02]  /*13240*/  IMAD.MOV.U32 R136, RZ, RZ, R176 ;  /* 0x000000ffff887224 */ /* 0x000fe400078e00b0 */
[----:B------:R-:W-:Y:S01]  /*13250*/  FFMA.FTZ R54, R188, -UR6, R54 ;  /* 0x80000006bc367c23 */ /* 0x000fe20008010036 */
[C---:B------:R-:W-:Y:S01]  /*13260*/  VIADD R176, R210.reuse, 0xffffff8f ;  /* 0xffffff8fd2b07836 */ /* 0x040fe20000000000 */
[----:B------:R-:W-:Y:S01]  /*13270*/  I2FP.F32.S32 R2, R2 ;  /* 0x0000000200027245 */ /* 0x000fe20000201400 */
[-C--:B------:R-:W-:Y:S03]  /*13280*/  HMMA.16816.F32.BF16 R124, R180, R138.reuse, R124 ;  /* 0x0000008ab47c723c */ /* 0x080fe6000004187c */
[----:B------:R-:W-:Y:S01]  /*13290*/  IABS R176, R176 ;  /* 0x000000b000b07213 */ /* 0x000fe20000000000 */
[----:B------:R-:W-:Y:S01]  /*132a0*/  VIADD R137, R210, 0xffffff90 ;  /* 0xffffff90d2897836 */ /* 0x000fe20000000000 */
[----:B------:R-:W-:Y:S01]  /*132b0*/  I2FP.F32.S32 R136, R136 ;  /* 0x0000008800887245 */ /* 0x000fe20000201400 */
[C---:B------:R-:W-:Y:S01]  /*132c0*/  FFMA.FTZ R113, R2.reuse, -UR6, R113 ;  /* 0x8000000602717c23 */ /* 0x040fe20008010071 */
[----:B------:R-:W-:Y:S01]  /*132d0*/  FFMA.FTZ R119, R2, -UR6, R119 ;  /* 0x8000000602777c23 */ /* 0x000fe20008010077 */
[----:B------:R-:W-:Y:S01]  /*132e0*/  I2FP.F32.S32 R2, R176 ;  /* 0x000000b000027245 */ /* 0x000fe20000201400 */
[----:B------:R-:W-:Y:S04]  /*132f0*/  HMMA.16816.F32.BF16 R128, R172, R138, R128 ;  /* 0x0000008aac80723c */ /* 0x000fe80000041880 */
[----:B------:R-:W-:Y:S01]  /*13300*/  IABS R137, R137 ;  /* 0x0000008900897213 */ /* 0x000fe20000000000 */
[----:B------:R-:W-:Y:S02]  /*13310*/  VIADD R138, R210, 0xffffff87 ;  /* 0xffffff87d28a7836 */ /* 0x000fe40000000000 */
[C---:B------:R-:W-:Y:S01]  /*13320*/  FFMA.FTZ R112, R136.reuse, -UR6, R112 ;  /* 0x8000000688707c23 */ /* 0x040fe20008010070 */
[----:B------:R-:W-:Y:S01]  /*13330*/  FFMA.FTZ R118, R136, -UR6, R118 ;  /* 0x8000000688767c23 */ /* 0x000fe20008010076 */
[----:B------:R-:W-:Y:S01]  /*13340*/  I2FP.F32.S32 R136, R137 ;  /* 0x0000008900887245 */ /* 0x000fe20000201400 */
[----:B------:R-:W-:Y:S01]  /*13350*/  FFMA.FTZ R117, R2, -UR6, R117 ;  /* 0x8000000602757c23 */ /* 0x000fe20008010075 */
[----:B------:R-:W-:Y:S01]  /*13360*/  IABS R138, R138 ;  /* 0x0000008a008a7213 */ /* 0x000fe20000000000 */
[----:B------:R-:W-:Y:S01]  /*13370*/  FFMA.FTZ R124, R135, -UR6, R124 ;  /* 0x80000006877c7c23 */ /* 0x000fe2000801007c */
[----:B------:R-:W-:Y:S01]  /*13380*/  FFMA.FTZ R125, R134, -UR6, R125 ;  /* 0x80000006867d7c23 */ /* 0x000fe2000801007d */
[----:B------:R-:W-:Y:S01]  /*13390*/  FMNMX3.FTZ R134, R0, R8, R9, !PT ;  /* 0x0000000800867276 */ /* 0x000fe20007810009 */
[----:B------:R-:W-:Y:S01]  /*133a0*/  FFMA.FTZ R116, R136, -UR6, R116 ;  /* 0x8000000688747c23 */ /* 0x000fe20008010074 */
[----:B------:R-:W-:Y:S01]  /*133b0*/  I2FP.F32.S32 R135, R138 ;  /* 0x0000008a00877245 */ /* 0x000fe20000201400 */
[----:B------:R-:W-:Y:S01]  /*133c0*/  FFMA.FTZ R55, R187, -UR6, R55 ;  /* 0x80000006bb377c23 */ /* 0x000fe20008010037 */
[----:B------:R-:W-:Y:S01]  /*133d0*/  FMNMX3.FTZ R134, R134, R12, R13, !PT ;  /* 0x0000000c86867276 */ /* 0x000fe2000781000d */
[----:B------:R-:W-:Y:S01]  /*133e0*/  FFMA.FTZ R60, R200, -UR6, R60 ;  /* 0x80000006c83c7c23 */ /* 0x000fe2000801003c */
[----:B------:R-:W-:Y:S01]  /*133f0*/  FFMA.FTZ R131, R2, -UR6, R131 ;  /* 0x8000000602837c23 */ /* 0x000fe20008010083 */
[----:B------:R-:W-:Y:S01]  /*13400*/  FMNMX3.FTZ R2, R3, R10, R11, !PT ;  /* 0x0000000a03027276 */ /* 0x000fe2000781000b */
[----:B------:R-:W-:Y:S01]  /*13410*/  FFMA.FTZ R129, R135, -UR6, R129 ;  /* 0x8000000687817c23 */ /* 0x000fe20008010081 */
[----:B------:R-:W-:Y:S01]  /*13420*/  FMNMX3.FTZ R135, R133, R6, R7, !PT ;  /* 0x0000000685877276 */ /* 0x000fe20007810007 */
[----:B------:R-:W-:Y:S01]  /*13430*/  FFMA.FTZ R130, R136, -UR6, R130 ;  /* 0x8000000688827c23 */ /* 0x000fe20008010082 */
[----:B------:R-:W-:Y:S01]  /*13440*/  FMNMX3.FTZ R136, R132, R4, R5, !PT ;  /* 0x0000000484887276 */ /* 0x000fe20007810005 */
[----:B------:R-:W-:Y:S01]  /*13450*/  FFMA.FTZ R61, R202, -UR6, R61 ;  /* 0x80000006ca3d7c23 */ /* 0x000fe2000801003d */
[----:B------:R-:W-:Y:S01]  /*13460*/  FMNMX3.FTZ R2, R2, R14, R15, !PT ;  /* 0x0000000e02027276 */ /* 0x000fe2000781000f */
[C---:B------:R-:W-:Y:S01]  /*13470*/  FFMA.FTZ R68, R189.reuse, -UR6, R68 ;  /* 0x80000006bd447c23 */ /* 0x040fe20008010044 */
[----:B------:R-:W-:Y:S01]  /*13480*/  FMNMX3.FTZ R136, R136, R16, R17, !PT ;  /* 0x0000001088887276 */ /* 0x000fe20007810011 */
[----:B------:R-:W-:Y:S01]  /*13490*/  FFMA.FTZ R82, R189, -UR6, R82 ;  /* 0x80000006bd527c23 */ /* 0x000fe20008010052 */
[----:B------:R-:W-:Y:S01]  /*134a0*/  FMNMX3.FTZ R135, R135, R18, R19, !PT ;  /* 0x0000001287877276 */ /* 0x000fe20007810013 */
[----:B------:R-:W-:Y:S01]  /*134b0*/  VIADD R189, R210, 0xffffffb0 ;  /* 0xffffffb0d2bd7836 */ /* 0x000fe20000000000 */
[----:B------:R-:W-:Y:S01]  /*134c0*/  FMNMX3.FTZ R173, R134, R24, R25, !PT ;  /* 0x0000001886ad7276 */ /* 0x000fe20007810019 */
        /* <DEDUP_REMOVED lines=24> */
[----:B------:R-:W-:Y:S01]  /*13650*/  VIADD R177, R210, 0xffffffa0 ;  /* 0xffffffa0d2b17836 */ /* 0x000fe20000000000 */
        /* <DEDUP_REMOVED lines=18> */
[----:B------:R-:W-:Y:S01]  /*13780*/  IABS R189, R189 ;  /* 0x000000bd00bd7213 */ /* 0x000fe20000000000 */
        /* <DEDUP_REMOVED lines=9> */
[----:B------:R-:W-:Y:S01]  /*13820*/  I2FP.F32.S32 R189, R189 ;  /* 0x000000bd00bd7245 */ /* 0x000fe20000201400 */
        /* <DEDUP_REMOVED lines=9> */
[----:B------:R-:W-:Y:S01]  /*138c0*/  IABS R177, R177 ;  /* 0x000000b100b17213 */ /* 0x000fe20000000000 */
        /* <DEDUP_REMOVED lines=11> */
[----:B------:R-:W-:Y:S01]  /*13980*/  I2FP.F32.S32 R177, R177 ;  /* 0x000000b100b17245 */ /* 0x000fe20000201400 */
[----:B------:R-:W-:Y:S01]  /*13990*/  FFMA.FTZ R127, R185, -UR6, R127 ;  /* 0x80000006b97f7c23 */ /* 0x000fe2000801007f */
[----:B------:R-:W-:Y:S01]  /*139a0*/  I2FP.F32.S32 R178, R184 ;  /* 0x000000b800b27245 */ /* 0x000fe20000201400 */
[----:B------:R-:W-:Y:S01]  /*139b0*/  IMAD.WIDE.U32 R196, R215, -0x326172a9, RZ ;  /* 0xcd9e8d57d7c47825 */ /* 0x000fe200078e00ff */
[----:B------:R-:W-:Y:S02]  /*139c0*/  FMNMX3.FTZ R135, R135, R84, R85, !PT ;  /* 0x0000005487877276 */ /* 0x000fe40007810055 */
        /* <DEDUP_REMOVED lines=25> */
[----:B------:R-:W-:Y:S01]  /*13b60*/  FMNMX3.FTZ R176, R2, R126, R127, !PT ;  /* 0x0000007e02b07276 */ /* 0x000fe2000781007f */
[----:B------:R-:W-:Y:S06]  /*13b70*/  BRA.U.ANY UP0, `(.L_x_838) ;  /* 0xffffffd900047547 */ /* 0x000fec000b93ffff */
.L_x_837:
[----:B------:R-:W-:Y:S01]  /*13b80*/  LOP3.LUT R223, R223, 0xfffffdff, RZ, 0xc0, !PT ;  /* 0xfffffdffdfdf7812 */ /* 0x000fe200078ec0ff */
[----:B------:R1:W-:Y:S01]  /*13b90*/  STL [R1+0x398], R234 ;  /* 0x000398ea01007387 */ /* 0x0003e20000100800 */
[C---:B------:R-:W-:Y:S01]  /*13ba0*/  PRMT R182, R212.reuse, 0x7772, RZ ;  /* 0x00007772d4b67816 */ /* 0x040fe200000000ff */
[----:B------:R-:W-:Y:S01]  /*13bb0*/  IMAD.WIDE.U32 R134, R221, -0x326172a9, RZ ;  /* 0xcd9e8d57dd867825 */ /* 0x000fe200078e00ff */
[----:B------:R-:W-:Y:S01]  /*13bc0*/  @P0 LOP3.LUT R223, R223, 0x200, RZ, 0xfc, !PT ;  /* 0x00000200dfdf0812 */ /* 0x000fe200078efcff */
[----:B------:R-:W-:Y:S01]  /*13bd0*/  STL [R1+0x360], R194 ;  /* 0x000360c201007387 */ /* 0x000fe20000100800 */
[C---:B------:R-:W-:Y:S01]  /*13be0*/  PRMT R195, R212.reuse, 0x7771, RZ ;  /* 0x00007771d4c37816 */ /* 0x040fe200000000ff */
[----:B------:R-:W-:Y:S01]  /*13bf0*/  IMAD.MOV.U32 R184, RZ, RZ, R243 ;  /* 0x000000ffffb87224 */ /* 0x000fe200078e00f3 */
[----:B------:R-:W-:Y:S01]  /*13c00*/  LOP3.LUT R223, R223, 0xfffffeff, RZ, 0xc0, !PT ;  /* 0xfffffeffdfdf7812 */ /* 0x000fe200078ec0ff */
[----:B------:R-:W-:Y:S01]  /*13c10*/  STL [R1+0x35c], R211 ;  /* 0x00035cd301007387 */ /* 0x000fe20000100800 */
[----:B------:R-:W-:Y:S01]  /*13c20*/  PRMT R181, R212, 0x7773, RZ ;  /* 0x00007773d4b57816 */ /* 0x000fe200000000ff */
[----:B------:R-:W-:Y:S01]  /*13c30*/  IMAD.MOV.U32 R185, RZ, RZ, R242 ;  /* 0x000000ffffb97224 */ /* 0x000fe200078e00f2 */
[----:B------:R-:W-:Y:S01]  /*13c40*/  @P2 LOP3.LUT R223, R223, 0x100, RZ, 0xfc, !PT ;  /* 0x00000100dfdf2812 */ /* 0x000fe200078efcff */
[----:B------:R-:W-:Y:S01]  /*13c50*/  STL [R1+0x328], R220 ;  /* 0x000328dc01007387 */ /* 0x000fe20000100800 */
[----:B------:R-:W-:Y:S01]  /*13c60*/  LOP3.LUT R183, R216, UR11, R197, 0x96, !PT ;  /* 0x0000000bd8b77c12 */ /* 0x000fe2000f8e96c5 */
[----:B--2---:R-:W-:Y:S01]  /*13c70*/  IMAD.WIDE.U32 R138, R239, -0x326172a9, RZ ;  /* 0xcd9e8d57ef8a7825 */ /* 0x004fe200078e00ff */
[----:B------:R-:W-:Y:S01]  /*13c80*/  FMNMX3.FTZ R172, R172, R128, R129, !PT ;  /* 0x00000080acac7276 */ /* 0x000fe20007810081 */
[----:B------:R-:W-:Y:S01]  /*13c90*/  STL [R1+0x324], R207 ;  /* 0x000324cf01007387 */ /* 0x000fe20000100800 */
[----:B------:R-:W-:Y:S01]  /*13ca0*/  FMNMX3.FTZ R2, R174, R130, R131, !PT ;  /* 0x00000082ae027276 */ /* 0x000fe20007810083 */
[----:B------:R-:W-:Y:S01]  /*13cb0*/  IMAD.WIDE.U32 R136, R222, -0x2daee0ad, RZ ;  /* 0xd2511f53de887825 */ /* 0x000fe200078e00ff */
[----:B------:R-:W-:Y:S01]  /*13cc0*/  LOP3.LUT R190, R230, UR9, R139, 0x96, !PT ;  /* 0x00000009e6be7c12 */ /* 0x000fe2000f8e968b */
[----:B------:R2:W-:Y:S01]  /*13cd0*/  STL [R1+0x320], R206 ;  /* 0x000320ce01007387 */ /* 0x0005e20000100800 */
[----:B------:R-:W-:Y:S01]  /*13ce0*/  LOP3.LUT R197, R138, UR11, R135, 0x96, !PT ;  /* 0x0000000b8ac57c12 */ /* 0x000fe2000f8e9687 */
[----:B------:R-:W-:Y:S01]  /*13cf0*/  UIADD3 UR14, UPT, UPT, UR27, 0x646e171e, URZ ;  /* 0x646e171e1b0e7890 */ /* 0x000fe2000fffe0ff */
[C---:B------:R-:W-:Y:S01]  /*13d00*/  PRMT R139, R136.reuse, 0x7771, RZ ;  /* 0x00007771888b7816 */ /* 0x040fe200000000ff */
[----:B------:R3:W-:Y:S01]  /*13d10*/  STL [R1+0x31c], R205 ;  /* 0x00031ccd01007387 */ /* 0x0007e20000100800 */
[C---:B------:R-:W-:Y:S01]  /*13d20*/  PRMT R138, R136.reuse, 0x7772, RZ ;  /* 0x00007772888a7816 */ /* 0x040fe200000000ff */
[----:B-1----:R-:W-:Y:S01]  /*13d30*/  IMAD.MOV.U32 R234, RZ, RZ, R136 ;  /* 0x000000ffffea7224 */ /* 0x002fe200078e0088 */
[----:B------:R-:W-:Y:S01]  /*13d40*/  PRMT R136, R136, 0x7773, RZ ;  /* 0x0000777388887816 */ /* 0x000fe200000000ff */
[----:B------:R-:W-:Y:S01]  /*13d50*/  STL [R1+0x318], R204 ;  /* 0x000318cc01007387 */ /* 0x000fe20000100800 */
[----:B------:R-:W-:Y:S01]  /*13d60*/  LOP3.LUT R192, R224, UR14, R137, 0x96, !PT ;  /* 0x0000000ee0c07c12 */ /* 0x000fe2000f8e9689 */
[----:B------:R-:W-:Y:S01]  /*13d70*/  IMAD.U32 R188, RZ, RZ, UR23 ;  /* 0x00000017ffbc7e24 */ /* 0x000fe2000f8e00ff */
[----:B------:R-:W-:Y:S01]  /*13d80*/  SHF.R.U32.HI R198, RZ, 0x18, R214 ;  /* 0x00000018ffc67819 */ /* 0x000fe200000116d6 */
[----:B------:R-:W-:Y:S01]  /*13d90*/  STL [R1+0x314], R203 ;  /* 0x000314cb01007387 */ /* 0x000fe20000100800 */
[----:B------:R-:W-:Y:S01]  /*13da0*/  IMAD.MOV.U32 R193, RZ, RZ, R212 ;  /* 0x000000ffffc17224 */ /* 0x000fe200078e00d4 */
[----:B------:R-:W-:Y:S01]  /*13db0*/  UIADD3 UR25, UPT, UPT, UR24, 0x2, URZ ;  /* 0x0000000218197890 */ /* 0x000fe2000fffe0ff */
[----:B------:R-:W-:Y:S01]  /*13dc0*/  LEA R188, P1, R188, R184, 0x1 ;  /* 0x000000b8bcbc7211 */ /* 0x000fe200078208ff */
[----:B------:R-:W-:Y:S01]  /*13dd0*/  STL [R1+0x370], R223 ;  /* 0x000370df01007387 */ /* 0x000fe20000100800 */
[----:B------:R-:W-:Y:S01]  /*13de0*/  IMAD.WIDE.U32 R174, R238, -0x326172a9, RZ ;  /* 0xcd9e8d57eeae7825 */ /* 0x000fe200078e00ff */
[----:B------:R-:W-:Y:S02]  /*13df0*/  UIADD3 UR24, UPT, UPT, UR24, 0x3, URZ ;  /* 0x0000000318187890 */ /* 0x000fe4000fffe0ff */
[----:B------:R1:W-:Y:S01]  /*13e00*/  STL [R1+0x378], R223 ;  /* 0x000378df01007387 */ /* 0x0003e20000100800 */
[----:B------:R-:W-:Y:S01]  /*13e10*/  IMAD.U32 R186, RZ, RZ, UR23 ;  /* 0x00000017ffba7e24 */ /* 0x000fe2000f8e00ff */
[----:B------:R-:W-:Y:S01]  /*13e20*/  LOP3.LUT R191, R228, UR9, R175, 0x96, !PT ;  /* 0x00000009e4bf7c12 */ /* 0x000fe2000f8e96af */
[----:B------:R-:W-:Y:S01]  /*13e30*/  IMAD.MOV.U32 R222, RZ, RZ, R248 ;  /* 0x000000ffffde7224 */ /* 0x000fe200078e00f8 */
[----:B------:R-:W-:Y:S01]  /*13e40*/  STL [R1+0x2c], R182 ;  /* 0x00002cb601007387 */ /* 0x000fe20000100800 */
[----:B--2---:R-:W-:Y:S01]  /*13e50*/  IMAD.MOV.U32 R206, RZ, RZ, R251 ;  /* 0x000000ffffce7224 */ /* 0x004fe200078e00fb */
[----:B------:R-:W-:Y:S01]  /*13e60*/  UISETP.GT.AND UP0, UPT, UR22, URZ, UPT ;  /* 0x000000ff1600728c */ /* 0x000fe2000bf04270 */
[----:B------:R-:W-:Y:S01]  /*13e70*/  IMAD.WIDE.U32 R200, R191, -0x2daee0ad, RZ ;  /* 0xd2511f53bfc87825 */ /* 0x000fe200078e00ff */
[----:B------:R-:W-:Y:S03]  /*13e80*/  STL [R1+0x30], R195 ;  /* 0x000030c301007387 */ /* 0x000fe60000100800 */
[----:B------:R-:W-:Y:S01]  /*13e90*/  IMAD.MOV.U32 R208, RZ, RZ, R244 ;  /* 0x000000ffffd07224 */ /* 0x000fe200078e00f4 */
[----:B------:R-:W-:Y:S01]  /*13ea0*/  LOP3.LUT R216, R218, UR14, R201, 0x96, !PT ;  /* 0x0000000edad87c12 */ /* 0x000fe2000f8e96c9 */
[----:B------:R2:W-:Y:S01]  /*13eb0*/  STL [R1+0x28], R181 ;  /* 0x000028b501007387 */ /* 0x0005e20000100800 */
[----:B------:R-:W-:Y:S02]  /*13ec0*/  IMAD.MOV.U32 R207, RZ, RZ, R252 ;  /* 0x000000ffffcf7224 */ /* 0x000fe400078e00fc */
[----:B---3--:R-:W-:Y:S01]  /*13ed0*/  IMAD.MOV.U32 R205, RZ, RZ, R206 ;  /* 0x000000ffffcd7224 */ /* 0x008fe200078e00ce */
[----:B------:R-:W-:Y:S01]  /*13ee0*/  STL [R1+0x2f0], R139 ;  /* 0x0002f08b01007387 */ /* 0x000fe20000100800 */
[----:B------:R-:W-:Y:S02]  /*13ef0*/  IMAD.MOV.U32 R206, RZ, RZ, R207 ;  /* 0x000000ffffce7224 */ /* 0x000fe400078e00cf */
[----:B------:R-:W-:Y:S01]  /*13f00*/  IMAD.MOV.U32 R207, RZ, RZ, R208 ;  /* 0x000000ffffcf7224 */ /* 0x000fe200078e00d0 */
[----:B------:R3:W-:Y:S01]  /*13f10*/  STL [R1+0x2d8], R138 ;  /* 0x0002d88a01007387 */ /* 0x0007e20000100800 */
[----:B------:R-:W-:Y:S03]  /*13f20*/  IMAD.MOV.U32 R209, RZ, RZ, R250 ;  /* 0x000000ffffd17224 */ /* 0x000fe600078e00fa */
[----:B------:R4:W-:Y:S01]  /*13f30*/  STL [R1+0x2d4], R136 ;  /* 0x0002d48801007387 */ /* 0x0009e20000100800 */
[----:B-1----:R-:W-:Y:S03]  /*13f40*/  IMAD.MOV.U32 R223, RZ, RZ, R249 ;  /* 0x000000ffffdf7224 */ /* 0x002fe600078e00f9 */
[----:B------:R1:W-:Y:S04]  /*13f50*/  STL [R1+0x80], R134 ;  /* 0x0000808601007387 */ /* 0x0003e80000100800 */
[----:B------:R-:W-:Y:S04]  /*13f60*/  SHFL.BFLY PT, R178, R176, 0x2, 0x1f ;  /* 0x0c401f00b0b27f89 */ /* 0x000fe800000e0000 */
[----:B------:R-:W1:Y:S01]  /*13f70*/  SHFL.BFLY PT, R179, R2, 0x2, 0x1f ;  /* 0x0c401f0002b37f89 */ /* 0x000e6200000e0000 */
[----:B--2---:R-:W2:Y:S03]  /*13f80*/  LDC R181, c[0x0][0x448] ;  /* 0x00011200ffb57b82 */ /* 0x004ea60000000800 */
[----:B------:R-:W1:Y:S04]  /*13f90*/  SHFL.BFLY PT, R180, R172, 0x2, 0x1f ;  /* 0x0c401f00acb47f89 */ /* 0x000e6800000e0000 */
[----:B------:R-:W1:Y:S01]  /*13fa0*/  SHFL.BFLY PT, R177, R173, 0x2, 0x1f ;  /* 0x0c401f00adb17f89 */ /* 0x000e6200000e0000 */
[C---:B---3--:R-:W-:Y:S02]  /*13fb0*/  PRMT R138, R134.reuse, 0x7772, RZ ;  /* 0x00007772868a7816 */ /* 0x048fe400000000ff */
[C---:B----4-:R-:W-:Y:S05]  /*13fc0*/  PRMT R136, R134.reuse, 0x7771, RZ ;  /* 0x0000777186887816 */ /* 0x050fea00000000ff */
[----:B------:R3:W-:Y:S01]  /*13fd0*/  STL [R1+0x2f8], R136 ;  /* 0x0002f88801007387 */ /* 0x0007e20000100800 */
[----:B-1----:R-:W-:Y:S03]  /*13fe0*/  PRMT R134, R134, 0x7773, RZ ;  /* 0x0000777386867816 */ /* 0x002fe600000000ff */
[----:B------:R-:W-:Y:S01]  /*13ff0*/  STL [R1+0x2ec], R138 ;  /* 0x0002ec8a01007387 */ /* 0x000fe20000100800 */
[----:B------:R-:W-:Y:S02]  /*14000*/  FMNMX.FTZ R179, R2, R179, !PT ;  /* 0x000000b302b37209 */ /* 0x000fe40007810000 */
[----:B------:R-:W-:Y:S01]  /*14010*/  PRMT R2, R196, 0x7770, RZ ;  /* 0x00007770c4027816 */ /* 0x000fe200000000ff */
[----:B------:R1:W-:Y:S01]  /*14020*/  STL [R1+0x2e0], R134 ;  /* 0x0002e08601007387 */ /* 0x0003e20000100800 */
[----:B------:R-:W-:Y:S01]  /*14030*/  FMNMX.FTZ R180, R172, R180, !PT ;  /* 0x000000b4acb47209 */ /* 0x000fe20007810000 */
[----:B------:R-:W-:Y:S01]  /*14040*/  IMAD.U32 R172, RZ, RZ, UR23 ;  /* 0x00000017ffac7e24 */ /* 0x000fe2000f8e00ff */
[----:B------:R-:W-:Y:S01]  /*14050*/  ISETP.LE.U32.AND P3, PT, R2, UR8, PT ;  /* 0x0000000802007c0c */ /* 0x000fe2000bf63070 */
[----:B------:R-:W-:Y:S01]  /*14060*/  STL [R1+0x37c], R196 ;  /* 0x00037cc401007387 */ /* 0x000fe20000100800 */
[----:B------:R-:W-:Y:S02]  /*14070*/  FMNMX.FTZ R137, R173, R177, !PT ;  /* 0x000000b1ad897209 */ /* 0x000fe40007810000 */
[----:B------:R-:W-:Y:S01]  /*14080*/  LEA.HI.X.SX32 R189, R172, R185, 0x1, P1 ;  /* 0x000000b9acbd7211 */ /* 0x000fe200008f0eff */
[----:B------:R-:W-:Y:S01]  /*14090*/  IMAD.WIDE.U32 R172, R241, -0x326172a9, RZ ;  /* 0xcd9e8d57f1ac7825 */ /* 0x000fe200078e00ff */
[----:B------:R-:W-:Y:S01]  /*140a0*/  LOP3.LUT R2, R214, 0xffff, RZ, 0xc0, !PT ;  /* 0x0000ffffd6027812 */ /* 0x000fe200078ec0ff */
[----:B------:R-:W4:Y:S02]  /*140b0*/  SHFL.BFLY PT, R139, R137, 0x1, 0x1f ;  /* 0x0c201f00898b7f89 */ /* 0x000f2400000e0000 */
[----:B--2---:R-:W-:Y:S01]  /*140c0*/  IMAD.WIDE R242, R181, 0x70, R188 ;  /* 0x00000070b5f27825 */ /* 0x004fe200078e02bc */
[--C-:B------:R-:W-:Y:S01]  /*140d0*/  LOP3.LUT R241, R174, UR11, R173.reuse, 0x96, !PT ;  /* 0x0000000baef17c12 */ /* 0x100fe2000f8e96ad */
[----:B------:R-:W2:Y:S01]  /*140e0*/  SHFL.BFLY PT, R175, R180, 0x1, 0x1f ;  /* 0x0c201f00b4af7f89 */ /* 0x000ea200000e0000 */
[----:B------:R-:W-:Y:S01]  /*140f0*/  SHF.R.U32.HI R2, RZ, 0x8, R2 ;  /* 0x00000008ff027819 */ /* 0x000fe20000011602 */
[----:B------:R-:W-:Y:S01]  /*14100*/  IMAD.MOV.U32 R203, RZ, RZ, R172 ;  /* 0x000000ffffcb7224 */ /* 0x000fe200078e00ac */
[----:B---3--:R-:W-:Y:S02]  /*14110*/  FMNMX.FTZ R136, R176, R178, !PT ;  /* 0x000000b2b0887209 */ /* 0x008fe40007810000 */
[----:B------:R-:W-:Y:S01]  /*14120*/  LEA R186, P5, R186, R242, 0x1 ;  /* 0x000000f2baba7211 */ /* 0x000fe200078a08ff */
[----:B------:R-:W-:Y:S01]  /*14130*/  SHFL.BFLY PT, R176, R179, 0x1, 0x1f ;  /* 0x0c201f00b3b07f89 */ /* 0x000fe200000e0000 */
[----:B------:R-:W-:Y:S03]  /*14140*/  PRMT R173, R214, 0x7632, R173 ;  /* 0x00007632d6ad7816 */ /* 0x000fe600000000ad */
[----:B------:R-:W3:Y:S01]  /*14150*/  SHFL.BFLY PT, R138, R136, 0x1, 0x1f ;  /* 0x0c201f00888a7f89 */ /* 0x000ee200000e0000 */
[----:B------:R-:W-:Y:S01]  /*14160*/  LOP3.LUT R194, R173, 0xff, RZ, 0xc0, !PT ;  /* 0x000000ffadc27812 */ /* 0x000fe200078ec0ff */
[----:B-1----:R-:W-:Y:S04]  /*14170*/  IMAD.WIDE.U32 R134, R240, -0x2daee0ad, RZ ;  /* 0xd2511f53f0867825 */ /* 0x002fe800078e00ff */
[----:B------:R-:W-:Y:S01]  /*14180*/  IMAD.MOV.U32 R204, RZ, RZ, R134 ;  /* 0x000000ffffcc7224 */ /* 0x000fe200078e0086 */
[----:B------:R-:W-:Y:S02]  /*14190*/  LOP3.LUT R212, R232, UR14, R135, 0x96, !PT ;  /* 0x0000000ee8d47c12 */ /* 0x000fe4000f8e9687 */
[C---:B------:R-:W-:Y:S02]  /*141a0*/  PRMT R182, R134.reuse, 0x7771, RZ ;  /* 0x0000777186b67816 */ /* 0x040fe400000000ff */
[C---:B------:R-:W-:Y:S01]  /*141b0*/  PRMT R178, R134.reuse, 0x7772, RZ ;  /* 0x0000777286b27816 */ /* 0x040fe200000000ff */
[----:B------:R-:W-:Y:S01]  /*141c0*/  STL [R1+0x380], R212 ;  /* 0x000380d401007387 */ /* 0x000fe20000100800 */
[----:B------:R-:W-:Y:S02]  /*141d0*/  PRMT R134, R134, 0x7773, RZ ;  /* 0x0000777386867816 */ /* 0x000fe400000000ff */
[----:B----4-:R-:W-:Y:S01]  /*141e0*/  FMNMX.FTZ R135, R137, R139, !PT ;  /* 0x0000008b89877209 */ /* 0x010fe20007810000 */
[----:B------:R1:W-:Y:S01]  /*141f0*/  STL [R1+0x2dc], R182 ;  /* 0x0002dcb601007387 */ /* 0x0003e20000100800 */
[----:B--2---:R-:W-:Y:S02]  /*14200*/  FMNMX.FTZ R137, R180, R175, !PT ;  /* 0x000000afb4897209 */ /* 0x004fe40007810000 */
[C---:B------:R-:W-:Y:S01]  /*14210*/  FSETP.NEU.FTZ.AND P1, PT, R135.reuse, -INF , PT ;  /* 0xff8000008700780b */ /* 0x040fe20003f3d000 */
[----:B------:R2:W-:Y:S01]  /*14220*/  STL [R1+0x2d0], R178 ;  /* 0x0002d0b201007387 */ /* 0x0005e20000100800 */
[----:B------:R-:W-:Y:S01]  /*14230*/  PRMT R175, R172, 0x7771, RZ ;  /* 0x00007771acaf7816 */ /* 0x000fe200000000ff */
[----:B------:R-:W-:Y:S02]  /*14240*/  FADD.FTZ R0, -R135, R0 ;  /* 0x0000000087007221 */ /* 0x000fe40000010100 */
[----:B------:R-:W-:Y:S04]  /*14250*/  STL [R1+0x374], R241 ;  /* 0x000374f101007387 */ /* 0x000fe80000100800 */
[----:B------:R3:W-:Y:S04]  /*14260*/  STL [R1+0x2cc], R134 ;  /* 0x0002cc8601007387 */ /* 0x0007e80000100800 */
[----:B------:R4:W-:Y:S04]  /*14270*/  STL [R1+0x18], R2 ;  /* 0x0000180201007387 */ /* 0x0009e80000100800 */
[----:B------:R4:W-:Y:S01]  /*14280*/  STL [R1+0x390], R186 ;  /* 0x000390ba01007387 */ /* 0x0009e20000100800 */
[----:B-1----:R-:W-:Y:S01]  /*14290*/  FMUL.FTZ R182, R137, UR4 ;  /* 0x0000000489b67c20 */ /* 0x002fe20008410000 */
[----:B--2---:R-:W-:Y:S02]  /*142a0*/  LOP3.LUT R178, R214, 0xff, RZ, 0xc0, !PT ;  /* 0x000000ffd6b27812 */ /* 0x004fe400078ec0ff */
[----:B---3--:R-:W-:Y:S01]  /*142b0*/  FMNMX.FTZ R134, R136, R138, !PT ;  /* 0x0000008a88867209 */ /* 0x008fe20007810000 */
[----:B------:R-:W-:Y:S01]  /*142c0*/  IMAD.U32 R138, RZ, RZ, UR23 ;  /* 0x00000017ff8a7e24 */ /* 0x000fe2000f8e00ff */
[----:B------:R-:W-:Y:S02]  /*142d0*/  FMNMX.FTZ R136, R179, R176, !PT ;  /* 0x000000b0b3887209 */ /* 0x000fe40007810000 */
[----:B----4-:R-:W-:Y:S02]  /*142e0*/  LOP3.LUT R2, R2, 0xffff, RZ, 0xc0, !PT ;  /* 0x0000ffff02027812 */ /* 0x010fe400078ec0ff */
[----:B------:R-:W-:Y:S01]  /*142f0*/  LEA.HI.X.SX32 R187, R138, R243, 0x1, P5 ;  /* 0x000000f38abb7211 */ /* 0x000fe200028f0eff */
[----:B------:R-:W-:Y:S01]  /*14300*/  FMUL.FTZ R138, R134, UR4 ;  /* 0x00000004868a7c20 */ /* 0x000fe20008410000 */
[----:B------:R-:W-:Y:S01]  /*14310*/  ISETP.LE.U32.AND P4, PT, R2, UR8, PT ;  /* 0x0000000802007c0c */ /* 0x000fe2000bf83070 */
[----:B------:R-:W-:Y:S01]  /*14320*/  FMUL.FTZ R2, R135, UR4 ;  /* 0x0000000487027c20 */ /* 0x000fe20008410000 */
[----:B------:R-:W-:Y:S01]  /*14330*/  PRMT R186, R172, 0x7772, RZ ;  /* 0x00007772acba7816 */ /* 0x000fe200000000ff */
[----:B------:R-:W-:Y:S01]  /*14340*/  STL [R1+0x38c], R187 ;  /* 0x00038cbb01007387 */ /* 0x000fe20000100800 */
[----:B------:R-:W-:Y:S02]  /*14350*/  FSETP.NEU.FTZ.AND P6, PT, R136, -INF , PT ;  /* 0xff8000008800780b */ /* 0x000fe40003fdd000 */
[----:B------:R-:W-:Y:S01]  /*14360*/  FSEL R2, R2, RZ, P1 ;  /* 0x000000ff02027208 */ /* 0x000fe20000800000 */
[----:B------:R1:W-:Y:S01]  /*14370*/  STL [R1+0x388], R242 ;  /* 0x000388f201007387 */ /* 0x0003e20000100800 */
[----:B------:R-:W-:Y:S02]  /*14380*/  FSETP.NEU.FTZ.AND P1, PT, R134, -INF , PT ;  /* 0xff8000008600780b */ /* 0x000fe40003f3d000 */
[----:B------:R-:W-:Y:S01]  /*14390*/  FSETP.NEU.FTZ.AND P5, PT, R137, -INF , PT ;  /* 0xff8000008900780b */ /* 0x000fe20003fbd000 */
[----:B------:R2:W-:Y:S01]  /*143a0*/  STL [R1+0x384], R243 ;  /* 0x000384f301007387 */ /* 0x0005e20000100800 */
[--C-:B------:R-:W-:Y:S01]  /*143b0*/  FFMA.FTZ R139, R8, UR4, -R2.reuse ;  /* 0x00000004088b7c23 */ /* 0x100fe20008010802 */
[----:B------:R-:W-:Y:S01]  /*143c0*/  FSEL R8, R138, RZ, P1 ;  /* 0x000000ff8a087208 */ /* 0x000fe20000800000 */
[----:B------:R-:W-:Y:S01]  /*143d0*/  FFMA.FTZ R124, R124, UR4, -R2 ;  /* 0x000000047c7c7c23 */ /* 0x000fe20008010802 */
[----:B------:R-:W-:Y:S01]  /*143e0*/  ISETP.LE.U32.AND P1, PT, R178, UR8, PT ;  /* 0x00000008b2007c0c */ /* 0x000fe2000bf23070 */
[----:B------:R3:W-:Y:S01]  /*143f0*/  STL [R1+0x14], R178 ;  /* 0x000014b201007387 */ /* 0x0007e20000100800 */
[----:B------:R-:W-:Y:S01]  /*14400*/  FSEL R182, R182, RZ, P5 ;  /* 0x000000ffb6b67208 */ /* 0x000fe20002800000 */
[--C-:B------:R-:W-:Y:S01]  /*14410*/  FFMA.FTZ R11, R11, UR4, -R8.reuse ;  /* 0x000000040b0b7c23 */ /* 0x100fe20008010808 */
[----:B------:R-:W-:Y:S01]  /*14420*/  ISETP.LE.U32.AND P5, PT, R198, UR8, PT ;  /* 0x00000008c6007c0c */ /* 0x000fe2000bfa3070 */
[----:B------:R4:W-:Y:S01]  /*14430*/  STL [R1+0x10], R198 ;  /* 0x000010c601007387 */ /* 0x0009e20000100800 */
[----:B------:R-:W-:Y:S01]  /*14440*/  FFMA.FTZ R10, R10, UR4, -R8 ;  /* 0x000000040a0a7c23 */ /* 0x000fe20008010808 */
[----:B------:R-:W-:Y:S01]  /*14450*/  MUFU.EX2 R180, R11 ;  /* 0x0000000b00b47308 */ /* 0x000fe20000000800 */
[--C-:B------:R-:W-:Y:S01]  /*14460*/  FFMA.FTZ R9, R9, UR4, -R2.reuse ;  /* 0x0000000409097c23 */ /* 0x100fe20008010802 */
[----:B------:R1:W4:Y:S01]  /*14470*/  LDL.S16 R202, [R1+0x15c] ;  /* 0x00015c0001ca7983 */ /* 0x0003220000100600 */
[--C-:B------:R-:W-:Y:S07]  /*14480*/  FFMA.FTZ R12, R12, UR4, -R2.reuse ;  /* 0x000000040c0c7c23 */ /* 0x100fee0008010802 */
[----:B------:R-:W-:Y:S01]  /*14490*/  MUFU.EX2 R174, R139 ;  /* 0x0000008b00ae7308 */ /* 0x000fe20000000800 */
[----:B------:R-:W-:Y:S01]  /*144a0*/  FFMA.FTZ R13, R13, UR4, -R2 ;  /* 0x000000040d0d7c23 */ /* 0x000fe20008010802 */
[----:B------:R4:W4:Y:S01]  /*144b0*/  LDL.S16 R179, [R1+0x158] ;  /* 0x0001580001b37983 */ /* 0x0009220000100600 */
[----:B------:R-:W-:Y:S07]  /*144c0*/  FFMA.FTZ R14, R14, UR4, -R8 ;  /* 0x000000040e0e7c23 */ /* 0x000fee0008010808 */
[----:B------:R-:W3:Y:S01]  /*144d0*/  MUFU.EX2 R181, R9 ;  /* 0x0000000900b57308 */ /* 0x000ee20000000800 */
[----:B------:R-:W-:Y:S01]  /*144e0*/  FFMA.FTZ R125, R125, UR4, -R2 ;  /* 0x000000047d7d7c23 */ /* 0x000fe20008010802 */
[----:B------:R4:W-:Y:S01]  /*144f0*/  STL [R1+0x2f4], R175 ;  /* 0x0002f4af01007387 */ /* 0x0009e20000100800 */
[--C-:B------:R-:W-:Y:S01]  /*14500*/  FFMA.FTZ R126, R126, UR4, -R8.reuse ;  /* 0x000000047e7e7c23 */ /* 0x100fe20008010808 */
[----:B------:R-:W-:Y:S01]  /*14510*/  FFMA.FTZ R127, R127, UR4, -R8 ;  /* 0x000000047f7f7c23 */ /* 0x000fe20008010808 */
[--C-:B-1----:R-:W-:Y:S01]  /*14520*/  FFMA.FTZ R242, R96, UR4, -R182.reuse ;  /* 0x0000000460f27c23 */ /* 0x102fe200080108b6 */
[----:B------:R1:W4:Y:S01]  /*14530*/  LDL.S16 R196, [R1+0x154] ;  /* 0x0001540001c47983 */ /* 0x0003220000100600 */
[----:B------:R-:W-:Y:S01]  /*14540*/  FFMA.FTZ R245, R69, UR4, -R182 ;  /* 0x0000000445f57c23 */ /* 0x000fe200080108b6 */
[----:B------:R-:W-:Y:S01]  /*14550*/  FFMA.FTZ R108, R108, UR4, -R2 ;  /* 0x000000046c6c7c23 */ /* 0x000fe20008010802 */
[--C-:B--2---:R-:W-:Y:S01]  /*14560*/  FFMA.FTZ R243, R97, UR4, -R182.reuse ;  /* 0x0000000461f37c23 */ /* 0x104fe200080108b6 */
[----:B------:R-:W-:Y:S01]  /*14570*/  FFMA.FTZ R212, R100, UR4, -R182 ;  /* 0x0000000464d47c23 */ /* 0x000fe200080108b6 */
[----:B---3--:R1:W2:Y:S01]  /*14580*/  LDL.S16 R178, [R1+0x150] ;  /* 0x0001500001b27983 */ /* 0x0082a20000100600 */
[----:B------:R-:W-:Y:S01]  /*14590*/  FFMA.FTZ R111, R111, UR4, -R8 ;  /* 0x000000046f6f7c23 */ /* 0x000fe20008010808 */
[----:B------:R-:W-:Y:S01]  /*145a0*/  FFMA.FTZ R248, R80, UR4, -R182 ;  /* 0x0000000450f87c23 */ /* 0x000fe200080108b6 */
[----:B------:R-:W-:Y:S01]  /*145b0*/  F2FP.BF16.F32.PACK_AB R173, R181, R174 ;  /* 0x000000aeb5ad723e */ /* 0x000fe200000010ff */
[----:B------:R-:W-:Y:S01]  /*145c0*/  STL [R1+0x36c], R194 ;  /* 0x00036cc201007387 */ /* 0x000fe20000100800 */
[----:B------:R-:W-:Y:S01]  /*145d0*/  FMUL.FTZ R9, R136, UR4 ;  /* 0x0000000488097c20 */ /* 0x000fe20008410000 */
[----:B----4-:R-:W-:Y:S01]  /*145e0*/  IMAD.WIDE.U32 R198, R190, -0x2daee0ad, RZ ;  /* 0xd2511f53bec67825 */ /* 0x010fe200078e00ff */
[C---:B------:R-:W-:Y:S01]  /*145f0*/  PRMT R224, R173.reuse, 0x7610, R224 ;  /* 0x00007610ade07816 */ /* 0x040fe200000000e0 */
[----:B------:R1:W3:Y:S01]  /*14600*/  LDL.S16 R11, [R1+0x164] ;  /* 0x00016400010b7983 */ /* 0x0002e20000100600 */
[----:B------:R-:W-:Y:S01]  /*14610*/  PRMT R228, R173, 0x7632, R228 ;  /* 0x00007632ade47816 */ /* 0x000fe200000000e4 */
[----:B------:R-:W-:Y:S01]  /*14620*/  FFMA.FTZ R24, R24, UR4, -R2 ;  /* 0x0000000418187c23 */ /* 0x000fe20008010802 */
[----:B------:R-:W-:Y:S01]  /*14630*/  FSEL R9, R9, RZ, P6 ;  /* 0x000000ff09097208 */ /* 0x000fe20003000000 */
[----:B------:R4:W-:Y:S01]  /*14640*/  STL [R1+0x2c8], R186 ;  /* 0x0002c8ba01007387 */ /* 0x0009e20000100800 */
[----:B------:R-:W-:Y:S01]  /*14650*/  ISETP.LE.U32.AND P6, PT, R194, UR8, PT ;  /* 0x00000008c2007c0c */ /* 0x000fe2000bfc3070 */
[----:B------:R-:W-:Y:S01]  /*14660*/  FFMA.FTZ R15, R15, UR4, -R8 ;  /* 0x000000040f0f7c23 */ /* 0x000fe20008010808 */
[----:B------:R-:W-:Y:S01]  /*14670*/  LOP3.LUT R190, R236, UR14, R199, 0x96, !PT ;  /* 0x0000000eecbe7c12 */ /* 0x000fe2000f8e96c7 */
[----:B------:R1:W1:Y:S01]  /*14680*/  MUFU.EX2 R175, R10 ;  /* 0x0000000a00af7308 */ /* 0x0002620000000800 */
[--C-:B------:R-:W-:Y:S01]  /*14690*/  FFMA.FTZ R251, R86, UR4, -R9.reuse ;  /* 0x0000000456fb7c23 */ /* 0x100fe20008010809 */
        /* <DEDUP_REMOVED lines=12> */
[----:B-1----:R-:W-:Y:S01]  /*14760*/  PRMT R10, R172, 0x7773, RZ ;  /* 0x00007773ac0a7816 */ /* 0x002fe200000000ff */
[--C-:B------:R-:W-:Y:S01]  /*14770*/  FFMA.FTZ R68, R19, UR4, -R9.reuse ;  /* 0x0000000413447c23 */ /* 0x100fe20008010809 */
[----:B------:R-:W-:Y:S01]  /*14780*/  F2FP.BF16.F32.PACK_AB R172, R180, R175 ;  /* 0x000000afb4ac723e */ /* 0x000fe200000010ff */
[--C-:B------:R-:W-:Y:S01]  /*14790*/  FFMA.FTZ R238, R65, UR4, -R182.reuse ;  /* 0x0000000441ee7c23 */ /* 0x100fe200080108b6 */
[----:B------:R-:W-:Y:S01]  /*147a0*/  FFMA.FTZ R65, R18, UR4, -R9 ;  /* 0x0000000412417c23 */ /* 0x000fe20008010809 */
[--C-:B------:R-:W-:Y:S01]  /*147b0*/  FFMA.FTZ R84, R84, UR4, -R182.reuse ;  /* 0x0000000454547c23 */ /* 0x100fe200080108b6 */
[C---:B------:R-:W-:Y:S01]  /*147c0*/  PRMT R225, R172.reuse, 0x7610, R225 ;  /* 0x00007610ace17816 */ /* 0x040fe200000000e1 */
[----:B----4-:R1:W4:Y:S01]  /*147d0*/  LDL.S16 R186, [R1+0x170] ;  /* 0x0001700001ba7983 */ /* 0x0103220000100600 */
[----:B------:R-:W-:Y:S01]  /*147e0*/  PRMT R227, R172, 0x7632, R227 ;  /* 0x00007632ace37816 */ /* 0x000fe200000000e3 */
[----:B------:R-:W-:Y:S01]  /*147f0*/  FFMA.FTZ R80, R128, UR4, -R182 ;  /* 0x0000000480507c23 */ /* 0x000fe200080108b6 */
[--C-:B------:R-:W-:Y:S01]  /*14800*/  FFMA.FTZ R128, R50, UR4, -R9.reuse ;  /* 0x0000000432807c23 */ /* 0x100fe20008010809 */
[----:B------:R1:W-:Y:S01]  /*14810*/  STL [R1+0x2c4], R10 ;  /* 0x0002c40a01007387 */ /* 0x0003e20000100800 */
[----:B------:R-:W-:Y:S01]  /*14820*/  FFMA.FTZ R233, R67, UR4, -R9 ;  /* 0x0000000443e97c23 */ /* 0x000fe20008010809 */
[----:B------:R-:W-:Y:S01]  /*14830*/  IMAD.MOV.U32 R67, RZ, RZ, R207 ;  /* 0x000000ffff437224 */ /* 0x000fe200078e00cf */
[----:B------:R-:W-:Y:S01]  /*14840*/  PRMT R207, R200, 0x7773, RZ ;  /* 0x00007773c8cf7816 */ /* 0x000fe200000000ff */
[----:B------:R1:W-:Y:S01]  /*14850*/  STL [R1+0x394], R216 ;  /* 0x000394d801007387 */ /* 0x0003e20000100800 */
[----:B------:R-:W-:Y:S01]  /*14860*/  FFMA.FTZ R75, R75, UR4, -R8 ;  /* 0x000000044b4b7c23 */ /* 0x000fe20008010808 */
[--C-:B------:R-:W-:Y:S01]  /*14870*/  FFMA.FTZ R250, R87, UR4, -R9.reuse ;  /* 0x0000000457fa7c23 */ /* 0x100fe20008010809 */
[--C-:B------:R-:W-:Y:S01]  /*14880*/  FFMA.FTZ R220, R98, UR4, -R9.reuse ;  /* 0x0000000462dc7c23 */ /* 0x100fe20008010809 */
[--C-:B------:R-:W-:Y:S01]  /*14890*/  FFMA.FTZ R252, R99, UR4, -R9.reuse ;  /* 0x0000000463fc7c23 */ /* 0x100fe20008010809 */
[----:B------:R-:W-:Y:S01]  /*148a0*/  FFMA.FTZ R217, R48, UR4, -R182 ;  /* 0x0000000430d97c23 */ /* 0x000fe200080108b6 */
[----:B------:R-:W-:Y:S01]  /*148b0*/  FFMA.FTZ R48, R40, UR4, -R2 ;  /* 0x0000000428307c23 */ /* 0x000fe20008010802 */
[----:B------:R-:W-:Y:S01]  /*148c0*/  FFMA.FTZ R50, R46, UR4, -R8 ;  /* 0x000000042e327c23 */ /* 0x000fe20008010808 */
[----:B------:R-:W-:Y:S01]  /*148d0*/  MUFU.EX2 R40, R25 ;  /* 0x0000001900287308 */ /* 0x000fe20000000800 */
[--C-:B------:R-:W-:Y:S01]  /*148e0*/  FFMA.FTZ R229, R66, UR4, -R9.reuse ;  /* 0x0000000442e57c23 */ /* 0x100fe20008010809 */
[--C-:B------:R-:W-:Y:S01]  /*148f0*/  FFMA.FTZ R81, R85, UR4, -R182.reuse ;  /* 0x0000000455517c23 */ /* 0x100fe200080108b6 */
[----:B------:R-:W-:Y:S07]  /*14900*/  FFMA.FTZ R85, R116, UR4, -R182 ;  /* 0x0000000474557c23 */ /* 0x000fee00080108b6 */
[----:B------:R-:W1:Y:S01]  /*14910*/  MUFU.EX2 R46, R24 ;  /* 0x00000018002e7308 */ /* 0x000e620000000800 */
[--C-:B------:R-:W-:Y:S01]  /*14920*/  FFMA.FTZ R116, R38, UR4, -R9.reuse ;  /* 0x0000000426747c23 */ /* 0x100fe20008010809 */
[----:B------:R-:W-:Y:S01]  /*14930*/  FFMA.FTZ R38, R28, UR4, -R2 ;  /* 0x000000041c267c23 */ /* 0x000fe20008010802 */
[--C-:B------:R-:W-:Y:S01]  /*14940*/  FFMA.FTZ R96, R117, UR4, -R182.reuse ;  /* 0x0000000475607c23 */ /* 0x100fe200080108b6 */
[--C-:B------:R-:W-:Y:S01]  /*14950*/  FFMA.FTZ R117, R39, UR4, -R9.reuse ;  /* 0x0000000427757c23 */ /* 0x100fe20008010809 */
[----:B------:R-:W-:Y:S01]  /*14960*/  FFMA.FTZ R237, R64, UR4, -R182 ;  /* 0x0000000440ed7c23 */ /* 0x000fe200080108b6 */
[--C-:B------:R-:W-:Y:S01]  /*14970*/  FFMA.FTZ R39, R29, UR4, -R2.reuse ;  /* 0x000000041d277c23 */ /* 0x100fe20008010802 */
[--C-:B------:R-:W-:Y:S01]  /*14980*/  FFMA.FTZ R53, R41, UR4, -R2.reuse ;  /* 0x0000000429357c23 */ /* 0x100fe20008010802 */
[--C-:B------:R-:W-:Y:S01]  /*14990*/  FFMA.FTZ R64, R45, UR4, -R2.reuse ;  /* 0x000000042d407c23 */ /* 0x100fe20008010802 */
[----:B-1----:R-:W-:Y:S01]  /*149a0*/  LOP3.LUT R10, R183, 0xffff, RZ, 0xc0, !PT ;  /* 0x0000ffffb70a7812 */ /* 0x002fe200078ec0ff */
[--C-:B------:R-:W-:Y:S01]  /*149b0*/  FFMA.FTZ R57, R57, UR4, -R2.reuse ;  /* 0x0000000439397c23 */ /* 0x100fe20008010802 */
[--C-:B------:R-:W-:Y:S01]  /*149c0*/  FFMA.FTZ R72, R72, UR4, -R2.reuse ;  /* 0x0000000448487c23 */ /* 0x100fe20008010802 */
[----:B------:R-:W-:Y:S01]  /*149d0*/  FFMA.FTZ R73, R73, UR4, -R2 ;  /* 0x0000000449497c23 */ /* 0x000fe20008010802 */
[----:B------:R-:W-:Y:S01]  /*149e0*/  SHF.R.U32.HI R211, RZ, 0x8, R10 ;  /* 0x00000008ffd37819 */ /* 0x000fe2000001160a */
[----:B------:R-:W-:Y:S01]  /*149f0*/  FFMA.FTZ R216, R119, UR4, -R9 ;  /* 0x0000000477d87c23 */ /* 0x000fe20008010809 */
[----:B------:R-:W-:Y:S01]  /*14a00*/  F2FP.BF16.F32.PACK_AB R66, R40, R46 ;  /* 0x0000002e2842723e */ /* 0x000fe200000010ff */
[--C-:B------:R-:W-:Y:S01]  /*14a10*/  FFMA.FTZ R76, R76, UR4, -R2.reuse ;  /* 0x000000044c4c7c23 */ /* 0x100fe20008010802 */
[----:B------:R-:W-:Y:S01]  /*14a20*/  LOP3.LUT R10, R211, 0xffff, RZ, 0xc0, !PT ;  /* 0x0000ffffd30a7812 */ /* 0x000fe200078ec0ff */
[--C-:B------:R-:W-:Y:S01]  /*14a30*/  FFMA.FTZ R77, R77, UR4, -R2.reuse ;  /* 0x000000044d4d7c23 */ /* 0x100fe20008010802 */
[----:B------:R-:W-:Y:S01]  /*14a40*/  PRMT R215, R66, 0x7610, R215 ;  /* 0x0000761042d77816 */ /* 0x000fe200000000d7 */
        /* <DEDUP_REMOVED lines=51> */
[----:B------:R-:W-:Y:S01]  /*14d80*/  MUFU.EX2 R42, R6 ;  /* 0x00000006002a7308 */ /* 0x000fe20000000800 */
[----:B------:R-:W-:Y:S02]  /*14d90*/  IMAD.MOV.U32 R70, RZ, RZ, R81 ;  /* 0x000000ffff467224 */ /* 0x000fe400078e0051 */
[----:B------:R-:W-:Y:S01]  /*14da0*/  IMAD.MOV.U32 R81, RZ, RZ, R203 ;  /* 0x000000ffff517224 */ /* 0x000fe200078e00cb */
[----:B------:R-:W-:Y:S06]  /*14db0*/  PRMT R203, R200, 0x7771, RZ ;  /* 0x00007771c8cb7816 */ /* 0x000fec00000000ff */
[----:B------:R-:W-:Y:S01]  /*14dc0*/  MUFU.EX2 R59, R7 ;  /* 0x00000007003b7308 */ /* 0x000fe20000000800 */
[----:B------:R-:W-:Y:S09]  /*14dd0*/  IMAD.MOV.U32 R114, RZ, RZ, R198 ;  /* 0x000000ffff727224 */ /* 0x000ff200078e00c6 */
[----:B------:R-:W-:Y:S10]  /*14de0*/  MUFU.EX2 R37, R37 ;  /* 0x0000002500257308 */ /* 0x000ff40000000800 */
[----:B------:R-:W-:Y:S10]  /*14df0*/  MUFU.EX2 R36, R36 ;  /* 0x0000002400247308 */ /* 0x000ff40000000800 */
[----:B------:R-:W-:Y:S10]  /*14e00*/  MUFU.EX2 R63, R65 ;  /* 0x00000041003f7308 */ /* 0x000ff40000000800 */
[----:B------:R-:W-:Y:S10]  /*14e10*/  MUFU.EX2 R65, R68 ;  /* 0x0000004400417308 */ /* 0x000ff40000000800 */
[----:B------:R-:W-:Y:S01]  /*14e20*/  MUFU.EX2 R39, R39 ;  /* 0x0000002700277308 */ /* 0x000fe20000000800 */
[--C-:B------:R-:W-:Y:S02]  /*14e30*/  @!P1 HFMA2.BF16_V2 R202, -RZ.H0_H0, RZ.H0_H0, -R173.reuse.H0_H0 ;  /* 0x200000ffffca9231 */ /* 0x100fe400003409ad */
[----:B------:R-:W-:Y:S03]  /*14e40*/  @!P4 HFMA2.BF16_V2 R179, -RZ.H0_H0, RZ.H0_H0, -R173.H1_H1 ;  /* 0x200000ffffb3c231 */ /* 0x000fe600003609ad */
[----:B------:R-:W-:Y:S01]  /*14e50*/  PRMT R177, R202, 0x7610, R177 ;  /* 0x00007610cab17816 */ /* 0x000fe200000000b1 */
[----:B------:R1:W-:Y:S01]  /*14e60*/  @!P1 STL.S16 [R1+0x15c], R202 ;  /* 0x00015cca01009387 */ /* 0x0003e20000100600 */
[----:B------:R-:W-:Y:S03]  /*14e70*/  PRMT R176, R179, 0x7610, R176 ;  /* 0x00007610b3b07816 */ /* 0x000fe600000000b0 */
[----:B------:R3:W-:Y:S01]  /*14e80*/  @!P4 STL.S16 [R1+0x158], R179 ;  /* 0x000158b30100c387 */ /* 0x0007e20000100600 */
[----:B------:R-:W-:Y:S01]  /*14e90*/  @!P1 PRMT R224, R177, 0x5410, RZ ;  /* 0x00005410b1e09816 */ /* 0x000fe200000000ff */
[--C-:B------:R-:W-:Y:S01]  /*14ea0*/  @!P6 HFMA2.BF16_V2 R196, -RZ.H0_H0, RZ.H0_H0, -R172.reuse.H0_H0 ;  /* 0x200000ffffc4e231 */ /* 0x100fe200003409ac */
[----:B------:R-:W-:Y:S01]  /*14eb0*/  @!P4 PRMT R228, R176, 0x5410, RZ ;  /* 0x00005410b0e4c816 */ /* 0x000fe200000000ff */
[----:B------:R-:W-:Y:S01]  /*14ec0*/  MUFU.EX2 R177, R14 ;  /* 0x0000000e00b17308 */ /* 0x000fe20000000800 */
[----:B------:R-:W-:Y:S01]  /*14ed0*/  ISETP.GT.U32.AND P4, PT, R195, UR8, PT ;  /* 0x00000008c3007c0c */ /* 0x000fe2000bf84070 */
[----:B------:R-:W-:Y:S01]  /*14ee0*/  FFMA.FTZ R195, R17, UR4, -R182 ;  /* 0x0000000411c37c23 */ /* 0x000fe200080108b6 */
[----:B------:R-:W-:Y:S01]  /*14ef0*/  PRMT R194, R196, 0x7610, R194 ;  /* 0x00007610c4c27816 */ /* 0x000fe200000000c2 */
[----:B--2---:R-:W-:Y:S01]  /*14f00*/  @!P5 HFMA2.BF16_V2 R178, -RZ.H0_H0, RZ.H0_H0, -R172.H1_H1 ;  /* 0x200000ffffb2d231 */ /* 0x004fe200003609ac */
[----:B------:R2:W-:Y:S05]  /*14f10*/  @!P6 STL.S16 [R1+0x154], R196 ;  /* 0x000154c40100e387 */ /* 0x0005ea0000100600 */
[----:B------:R-:W3:Y:S01]  /*14f20*/  MUFU.EX2 R176, R15 ;  /* 0x0000000f00b07308 */ /* 0x000ee20000000800 */
[----:B------:R-:W-:Y:S01]  /*14f30*/  @!P6 PRMT R225, R194, 0x5410, RZ ;  /* 0x00005410c2e1e816 */ /* 0x000fe200000000ff */
[----:B------:R-:W-:Y:S01]  /*14f40*/  IMAD.MOV.U32 R194, RZ, RZ, R205 ;  /* 0x000000ffffc27224 */ /* 0x000fe200078e00cd */
[----:B------:R-:W-:Y:S01]  /*14f50*/  PRMT R191, R178, 0x7610, R191 ;  /* 0x00007610b2bf7816 */ /* 0x000fe200000000bf */
[----:B------:R4:W-:Y:S01]  /*14f60*/  @!P5 STL.S16 [R1+0x150], R178 ;  /* 0x000150b20100d387 */ /* 0x0009e20000100600 */
[----:B------:R-:W-:Y:S01]  /*14f70*/  ISETP.LE.U32.AND P6, PT, R10, UR8, PT ;  /* 0x000000080a007c0c */ /* 0x000fe2000bfc3070 */
[----:B------:R-:W-:Y:S01]  /*14f80*/  IMAD.MOV.U32 R87, RZ, RZ, R194 ;  /* 0x000000ffff577224 */ /* 0x000fe200078e00c2 */
[----:B------:R-:W-:Y:S01]  /*14f90*/  LOP3.LUT R10, R192, 0xffff, RZ, 0xc0, !PT ;  /* 0x0000ffffc00a7812 */ /* 0x000fe200078ec0ff */
[----:B------:R4:W-:Y:S01]  /*14fa0*/  STL [R1+0x364], R173 ;  /* 0x000364ad01007387 */ /* 0x0009e20000100800 */
[----:B------:R-:W-:Y:S01]  /*14fb0*/  @!P5 PRMT R227, R191, 0x5410, RZ ;  /* 0x00005410bfe3d816 */ /* 0x000fe200000000ff */
[----:B------:R-:W-:Y:S01]  /*14fc0*/  IMAD.MOV.U32 R194, RZ, RZ, R200 ;  /* 0x000000ffffc27224 */ /* 0x000fe200078e00c8 */
[----:B------:R-:W-:Y:S01]  /*14fd0*/  SHF.R.U32.HI R10, RZ, 0x8, R10 ;  /* 0x00000008ff0a7819 */ /* 0x000fe2000001160a */
[--C-:B------:R-:W-:Y:S01]  /*14fe0*/  FFMA.FTZ R191, R5, UR4, -R182.reuse ;  /* 0x0000000405bf7c23 */ /* 0x100fe200080108b6 */
[----:B------:R-:W-:Y:S01]  /*14ff0*/  PRMT R205, R198, 0x7773, RZ ;  /* 0x00007773c6cd7816 */ /* 0x000fe200000000ff */
[----:B-1----:R-:W-:Y:S01]  /*15000*/  FFMA.FTZ R202, R32, UR4, -R182 ;  /* 0x0000000420ca7c23 */ /* 0x002fe200080108b6 */
[----:B---3--:R-:W-:Y:S01]  /*15010*/  F2FP.BF16.F32.PACK_AB R138, R176, R177 ;  /* 0x000000b1b08a723e */ /* 0x008fe200000010ff */
[----:B------:R1:W-:Y:S01]  /*15020*/  MUFU.EX2 R179, R12 ;  /* 0x0000000c00b37308 */ /* 0x0003e20000000800 */
[----:B------:R-:W-:Y:S02]  /*15030*/  IMAD.MOV.U32 R15, RZ, RZ, R223 ;  /* 0x000000ffff0f7224 */ /* 0x000fe400078e00df */
[----:B------:R-:W-:Y:S01]  /*15040*/  FFMA.FTZ R223, R103, UR4, -R9 ;  /* 0x0000000467df7c23 */ /* 0x000fe20008010809 */
[C---:B------:R-:W-:Y:S06]  /*15050*/  PRMT R232, R138.reuse, 0x7610, R232 ;  /* 0x000076108ae87816 */ /* 0x040fec00000000e8 */
[----:B------:R-:W-:Y:S01]  /*15060*/  MUFU.EX2 R191, R191 ;  /* 0x000000bf00bf7308 */ /* 0x000fe20000000800 */
[----:B------:R-:W-:Y:S01]  /*15070*/  PRMT R219, R138, 0x7632, R219 ;  /* 0x000076328adb7816 */ /* 0x000fe200000000db */
[----:B------:R-:W-:Y:S02]  /*15080*/  IMAD.MOV.U32 R17, RZ, RZ, R15 ;  /* 0x000000ffff117224 */ /* 0x000fe400078e000f */
[--C-:B--2---:R-:W-:Y:S01]  /*15090*/  FFMA.FTZ R196, R101, UR4, -R182.reuse ;  /* 0x0000000465c47c23 */ /* 0x104fe200080108b6 */
[----:B------:R-:W-:Y:S05]  /*150a0*/  FFMA.FTZ R101, R23, UR4, -R9 ;  /* 0x0000000417657c23 */ /* 0x000fea0008010809 */
[----:B----4-:R-:W2:Y:S01]  /*150b0*/  MUFU.EX2 R178, R13 ;  /* 0x0000000d00b27308 */ /* 0x010ea20000000800 */
[----:B-1----:R-:W-:Y:S01]  /*150c0*/  LOP3.LUT R12, R193, 0xff, RZ, 0xc0, !PT ;  /* 0x000000ffc10c7812 */ /* 0x002fe200078ec0ff */
[----:B------:R-:W-:Y:S01]  /*150d0*/  FFMA.FTZ R193, R16, UR4, -R182 ;  /* 0x0000000410c17c23 */ /* 0x000fe200080108b6 */
[----:B------:R-:W3:Y:S02]  /*150e0*/  LDL.LU R173, [R1+0x2c] ;  /* 0x00002c0001ad7983 */ /* 0x000ee40000300800 */
[----:B------:R-:W-:Y:S02]  /*150f0*/  ISETP.LE.U32.AND P1, PT, R12, UR8, PT ;  /* 0x000000080c007c0c */ /* 0x000fe4000bf23070 */
[----:B------:R1:W-:Y:S01]  /*15100*/  STL [R1+0xb8], R12 ;  /* 0x0000b80c01007387 */ /* 0x0003e20000100800 */
[----:B--2---:R-:W-:Y:S04]  /*15110*/  F2FP.BF16.F32.PACK_AB R139, R178, R179 ;  /* 0x000000b3b28b723e */ /* 0x004fe800000010ff */
[C---:B------:R-:W-:Y:S06]  /*15120*/  PRMT R235, R139.reuse, 0x7610, R235 ;  /* 0x000076108beb7816 */ /* 0x040fec00000000eb */
[--C-:B------:R-:W-:Y:S01]  /*15130*/  @!P1 HFMA2.BF16_V2 R11, -RZ.H0_H0, RZ.H0_H0, -R139.reuse.H0_H0 ;  /* 0x200000ffff0b9231 */ /* 0x100fe2000034098b */
[----:B------:R-:W-:Y:S01]  /*15140*/  PRMT R236, R139, 0x7632, R236 ;  /* 0x000076328bec7816 */ /* 0x000fe200000000ec */
[----:B------:R-:W-:Y:S03]  /*15150*/  @P4 HFMA2.BF16_V2 R186, -RZ.H0_H0, RZ.H0_H0, -R139.H1_H1 ;  /* 0x200000ffffba4231 */ /* 0x000fe6000036098b */
[----:B------:R-:W-:Y:S02]  /*15160*/  PRMT R14, R11, 0x7610, R14 ;  /* 0x000076100b0e7816 */ /* 0x000fe4000000000e */
[----:B------:R-:W-:Y:S02]  /*15170*/  PRMT R13, R186, 0x7610, R13 ;  /* 0x00007610ba0d7816 */ /* 0x000fe4000000000d */
[----:B------:R-:W-:Y:S01]  /*15180*/  @!P1 PRMT R235, R14, 0x5410, RZ ;  /* 0x000054100eeb9816 */ /* 0x000fe200000000ff */
[----:B------:R-:W-:Y:S01]  /*15190*/  IMAD.MOV.U32 R14, RZ, RZ, R222 ;  /* 0x000000ffff0e7224 */ /* 0x000fe200078e00de */
[----:B------:R-:W-:Y:S01]  /*151a0*/  @P4 PRMT R236, R13, 0x5410, RZ ;  /* 0x000054100dec4816 */ /* 0x000fe200000000ff */
[----:B------:R-:W-:Y:S01]  /*151b0*/  FFMA.FTZ R222, R55, UR4, -R9 ;  /* 0x0000000437de7c23 */ /* 0x000fe20008010809 */
[----:B------:R-:W-:Y:S01]  /*151c0*/  FFMA.FTZ R55, R44, UR4, -R2 ;  /* 0x000000042c377c23 */ /* 0x000fe20008010802 */
[----:B-1----:R1:W2:Y:S01]  /*151d0*/  LDL.S16 R12, [R1+0x17c] ;  /* 0x00017c00010c7983 */ /* 0x0022a20000100600 */
[----:B------:R-:W-:Y:S01]  /*151e0*/  FMUL.FTZ R2, R0, UR4 ;  /* 0x0000000400027c20 */ /* 0x000fe20008410000 */
[----:B------:R-:W-:Y:S01]  /*151f0*/  FADD.FTZ R0, -R134, R3 ;  /* 0x0000000386007221 */ /* 0x000fe20000010100 */
[----:B------:R-:W-:Y:S01]  /*15200*/  IMAD.MOV.U32 R13, RZ, RZ, R247 ;  /* 0x000000ffff0d7224 */ /* 0x000fe200078e00f7 */
[----:B------:R-:W-:Y:S01]  /*15210*/  STL [R1+0x368], R211 ;  /* 0x000368d301007387 */ /* 0x000fe20000100800 */
[----:B------:R-:W4:Y:S01]  /*15220*/  MUFU.EX2 R3, R2 ;  /* 0x0000000200037308 */ /* 0x000f220000000800 */
[----:B------:R-:W-:Y:S01]  /*15230*/  FFMA.FTZ R247, R83, UR4, -R9 ;  /* 0x0000000453f77c23 */ /* 0x000fe20008010809 */
[----:B------:R-:W-:Y:S01]  /*15240*/  IMAD.MOV.U32 R83, RZ, RZ, R84 ;  /* 0x000000ffff537224 */ /* 0x000fe200078e0054 */
[----:B------:R1:W-:Y:S01]  /*15250*/  @!P1 STL.S16 [R1+0x164], R11 ;  /* 0x0001640b01009387 */ /* 0x0003e20000100600 */
[----:B------:R-:W-:Y:S01]  /*15260*/  IMAD.MOV.U32 R84, RZ, RZ, R206 ;  /* 0x000000ffff547224 */ /* 0x000fe200078e00ce */
[----:B------:R-:W-:Y:S01]  /*15270*/  PRMT R206, R200, 0x7772, RZ ;  /* 0x00007772c8ce7816 */ /* 0x000fe200000000ff */
[----:B------:R-:W-:Y:S01]  /*15280*/  IMAD.MOV.U32 R33, RZ, RZ, R13 ;  /* 0x000000ffff217224 */ /* 0x000fe200078e000d */
[----:B------:R1:W-:Y:S01]  /*15290*/  @P4 STL.S16 [R1+0x170], R186 ;  /* 0x000170ba01004387 */ /* 0x0003e20000100600 */
[----:B------:R-:W-:Y:S02]  /*152a0*/  IMAD.MOV.U32 R16, RZ, RZ, R14 ;  /* 0x000000ffff107224 */ /* 0x000fe400078e000e */
[----:B------:R-:W-:Y:S01]  /*152b0*/  IMAD.MOV.U32 R23, RZ, RZ, R33 ;  /* 0x000000ffff177224 */ /* 0x000fe200078e0021 */
[----:B------:R1:W-:Y:S01]  /*152c0*/  STL [R1+0x64], R10 ;  /* 0x0000640a01007387 */ /* 0x0003e20000100800 */
[C---:B----4-:R-:W-:Y:S01]  /*152d0*/  FMUL.FTZ R24, R3.reuse, R144 ;  /* 0x0000009003187220 */ /* 0x050fe20000410000 */
[C---:B------:R-:W-:Y:S01]  /*152e0*/  FMUL.FTZ R25, R3.reuse, R145 ;  /* 0x0000009103197220 */ /* 0x040fe20000410000 */
[C---:B------:R-:W-:Y:S01]  /*152f0*/  FMUL.FTZ R28, R3.reuse, R140 ;  /* 0x0000008c031c7220 */ /* 0x040fe20000410000 */
[C---:B------:R-:W-:Y:S01]  /*15300*/  FMUL.FTZ R13, R3.reuse, R149 ;  /* 0x00000095030d7220 */ /* 0x040fe20000410000 */
[----:B------:R-:W-:Y:S01]  /*15310*/  FMUL.FTZ R29, R3, R141 ;  /* 0x0000008d031d7220 */ /* 0x000fe20000410000 */
[----:B------:R-:W-:Y:S04]  /*15320*/  FADD.FTZ R2, -R137, R132 ;  /* 0x0000008489027221 */ /* 0x000fe80000010100 */
[----:B------:R-:W-:Y:S01]  /*15330*/  FMUL.FTZ R2, R2, UR4 ;  /* 0x0000000402027c20 */ /* 0x000fe20008410000 */
[----:B-1----:R-:W-:Y:S05]  /*15340*/  LOP3.LUT R11, R197, 0xffff, RZ, 0xc0, !PT ;  /* 0x0000ffffc50b7812 */ /* 0x002fea00078ec0ff */
[----:B------:R-:W1:Y:S01]  /*15350*/  MUFU.EX2 R2, R2 ;  /* 0x0000000200027308 */ /* 0x000e620000000800 */
[----:B------:R-:W-:Y:S01]  /*15360*/  SHF.R.U32.HI R11, RZ, 0x8, R11 ;  /* 0x00000008ff0b7819 */ /* 0x000fe2000001160b */
[----:B------:R-:W-:Y:S01]  /*15370*/  IMAD.MOV.U32 R186, RZ, RZ, R204 ;  /* 0x000000ffffba7224 */ /* 0x000fe200078e00cc */
[----:B------:R-:W-:Y:S01]  /*15380*/  PRMT R204, R198, 0x7772, RZ ;  /* 0x00007772c6cc7816 */ /* 0x000fe200000000ff */
[----:B------:R-:W-:Y:S01]  /*15390*/  IMAD.MOV.U32 R198, RZ, RZ, R81 ;  /* 0x000000ffffc67224 */ /* 0x000fe200078e0051 */
[----:B------:R-:W-:Y:S01]  /*153a0*/  LOP3.LUT R10, R10, 0xffff, RZ, 0xc0, !PT ;  /* 0x0000ffff0a0a7812 */ /* 0x000fe200078ec0ff */
[----:B------:R4:W-:Y:S03]  /*153b0*/  STL [R1+0x68], R11 ;  /* 0x0000680b01007387 */ /* 0x0009e60000100800 */
[----:B------:R-:W-:Y:S01]  /*153c0*/  ISETP.LE.U32.AND P1, PT, R10, UR8, PT ;  /* 0x000000080a007c0c */ /* 0x000fe2000bf23070 */
[----:B------:R-:W2:Y:S01]  /*153d0*/  LDL.LU R211, [R1+0x28] ;  /* 0x0000280001d37983 */ /* 0x000ea20000300800 */
[--C-:B------:R-:W-:Y:S01]  /*153e0*/  FFMA.FTZ R10, R4, UR4, -R182.reuse ;  /* 0x00000004040a7c23 */ /* 0x100fe200080108b6 */
[C---:B-1----:R-:W-:Y:S01]  /*153f0*/  FMUL.FTZ R21, R2.reuse, R161 ;  /* 0x000000a102157220 */ /* 0x042fe20000410000 */
[----:B------:R-:W-:Y:S01]  /*15400*/  FMUL.FTZ R33, R2, R153 ;  /* 0x0000009902217220 */ /* 0x000fe20000410000 */
[----:B------:R-:W-:Y:S01]  /*15410*/  FFMA.FTZ R182, R129, UR4, -R182 ;  /* 0x0000000481b67c23 */ /* 0x000fe200080108b6 */
[----:B------:R-:W-:Y:S01]  /*15420*/  FFMA.FTZ R129, R51, UR4, -R9 ;  /* 0x0000000433817c23 */ /* 0x000fe20008010809 */
[----:B------:R-:W-:Y:S04]  /*15430*/  FFMA.FTZ R51, R58, UR4, -R8 ;  /* 0x000000043a337c23 */ /* 0x000fe80008010808 */
[----:B------:R-:W-:Y:S01]  /*15440*/  MUFU.EX2 R182, R182 ;  /* 0x000000b600b67308 */ /* 0x000fe20000000800 */
[----:B----4-:R-:W-:Y:S04]  /*15450*/  LOP3.LUT R11, R11, 0xffff, RZ, 0xc0, !PT ;  /* 0x0000ffff0b0b7812 */ /* 0x010fe800078ec0ff */
[----:B------:R-:W-:Y:S02]  /*15460*/  ISETP.LE.U32.AND P4, PT, R11, UR8, PT ;  /* 0x000000080b007c0c */ /* 0x000fe4000bf83070 */
[----:B---3--:R-:W-:Y:S11]  /*15470*/  ISETP.GT.U32.AND P5, PT, R173, UR8, PT ;  /* 0x00000008ad007c0c */ /* 0x008ff6000bfa4070 */
[----:B------:R-:W-:Y:S02]  /*15480*/  @!UPT UIADD3 URZ, UPT, UPT, URZ, URZ, URZ ;  /* 0x000000fffffff290 */ /* 0x000fe4000fffe0ff */
[--C-:B--2---:R-:W-:Y:S05]  /*15490*/  @P5 HFMA2.BF16_V2 R12, -RZ.H0_H0, RZ.H0_H0, -R138.reuse.H0_H0 ;  /* 0x200000ffff0c5231 */ /* 0x104fea000034098a */
[----:B------:R-:W-:Y:S01]  /*154a0*/  PRMT R11, R12, 0x7610, R11 ;  /* 0x000076100c0b7816 */ /* 0x000fe2000000000b */
[----:B------:R1:W-:Y:S03]  /*154b0*/  @P5 STL.S16 [R1+0x17c], R12 ;  /* 0x00017c0c01005387 */ /* 0x0003e60000100600 */
[----:B------:R-:W-:Y:S01]  /*154c0*/  @P5 PRMT R232, R11, 0x5410, RZ ;  /* 0x000054100be85816 */ /* 0x000fe200000000ff */
[----:B------:R2:W3:Y:S01]  /*154d0*/  LDL.S16 R4, [R1+0x178] ;  /* 0x0001780001047983 */ /* 0x0004e20000100600 */
[----:B-1----:R-:W-:Y:S02]  /*154e0*/  IMAD.MOV.U32 R12, RZ, RZ, R246 ;  /* 0x000000ffff0c7224 */ /* 0x002fe400078e00f6 */
[--C-:B------:R-:W-:Y:S01]  /*154f0*/  FFMA.FTZ R246, R82, UR4, -R9.reuse ;  /* 0x0000000452f67c23 */ /* 0x100fe20008010809 */
[----:B------:R-:W-:Y:S01]  /*15500*/  FFMA.FTZ R82, R102, UR4, -R9 ;  /* 0x0000000466527c23 */ /* 0x000fe20008010809 */
[C---:B------:R-:W-:Y:S01]  /*15510*/  FMUL.FTZ R9, R3.reuse, R157 ;  /* 0x0000009d03097220 */ /* 0x040fe20000410000 */
[----:B------:R-:W-:Y:S02]  /*15520*/  IMAD.MOV.U32 R157, RZ, RZ, R85 ;  /* 0x000000ffff9d7224 */ /* 0x000fe400078e0055 */
[----:B------:R-:W-:Y:S02]  /*15530*/  IMAD.MOV.U32 R32, RZ, RZ, R12 ;  /* 0x000000ffff207224 */ /* 0x000fe400078e000c */
[----:B------:R-:W-:Y:S02]  /*15540*/  FMUL.FTZ R12, R3, R148 ;  /* 0x00000094030c7220 */ /* 0x000fe40000410000 */
[----:B------:R-:W-:Y:S02]  /*15550*/  IMAD.MOV.U32 R22, RZ, RZ, R32 ;  /* 0x000000ffff167224 */ /* 0x000fe400078e0020 */
[----:B------:R-:W-:Y:S01]  /*15560*/  FMUL.FTZ R32, R2, R152 ;  /* 0x0000009802207220 */ /* 0x000fe20000410000 */
[----:B------:R-:W-:Y:S02]  /*15570*/  IMAD.MOV.U32 R152, RZ, RZ, R198 ;  /* 0x000000ffff987224 */ /* 0x000fe400078e00c6 */
[----:B------:R-:W-:Y:S01]  /*15580*/  IMAD.MOV.U32 R198, RZ, RZ, R157 ;  /* 0x000000ffffc67224 */ /* 0x000fe200078e009d */
[----:B------:R-:W-:Y:S11]  /*15590*/  ISETP.GT.U32.AND P5, PT, R211, UR8, PT ;  /* 0x00000008d3007c0c */ /* 0x000ff6000bfa4070 */
[----:B------:R-:W-:Y:S02]  /*155a0*/  @!UPT UIADD3 URZ, UPT, UPT, URZ, URZ, URZ ;  /* 0x000000fffffff290 */ /* 0x000fe4000fffe0ff */
[----:B---3--:R-:W-:Y:S05]  /*155b0*/  @P5 HFMA2.BF16_V2 R4, -RZ.H0_H0, RZ.H0_H0, -R138.H1_H1 ;  /* 0x200000ffff045231 */ /* 0x008fea000036098a */
[----:B------:R-:W-:Y:S01]  /*155c0*/  PRMT R5, R4, 0x7610, R5 ;  /* 0x0000761004057816 */ /* 0x000fe20000000005 */
[----:B------:R1:W-:Y:S03]  /*155d0*/  @P5 STL.S16 [R1+0x178], R4 ;  /* 0x0001780401005387 */ /* 0x0003e60000100600 */
[----:B------:R-:W-:Y:S01]  /*155e0*/  @P5 PRMT R219, R5, 0x5410, RZ ;  /* 0x0000541005db5816 */ /* 0x000fe200000000ff */
[----:B------:R3:W-:Y:S01]  /*155f0*/  STL [R1+0x32c], R135 ;  /* 0x00032c8701007387 */ /* 0x0007e20000100800 */
[----:B-1----:R-:W-:Y:S04]  /*15600*/  LOP3.LUT R4, R192, 0xff, RZ, 0xc0, !PT ;  /* 0x000000ffc0047812 */ /* 0x002fe800078ec0ff */
[----:B------:R-:W-:Y:S01]  /*15610*/  ISETP.LE.U32.AND P5, PT, R4, UR8, PT ;  /* 0x0000000804007c0c */ /* 0x000fe2000bfa3070 */
[----:B------:R1:W-:Y:S01]  /*15620*/  STL [R1+0x5c], R4 ;  /* 0x00005c0401007387 */ /* 0x0003e20000100800 */
[----:B---3--:R-:W-:Y:S02]  /*15630*/  IMAD.MOV.U32 R135, RZ, RZ, R20 ;  /* 0x000000ffff877224 */ /* 0x008fe400078e0014 */
[----:B------:R-:W-:Y:S01]  /*15640*/  FMUL.FTZ R20, R2, R160 ;  /* 0x000000a002147220 */ /* 0x000fe20000410000 */
[----:B------:R-:W-:Y:S01]  /*15650*/  PRMT R160, R66, 0x7632, R160 ;  /* 0x0000763242a07816 */ /* 0x000fe200000000a0 */
[----:B------:R3:W-:Y:S04]  /*15660*/  STL [R1+0x330], R124 ;  /* 0x0003307c01007387 */ /* 0x0007e80000100800 */
[----:B------:R4:W-:Y:S04]  /*15670*/  STL [R1+0x334], R125 ;  /* 0x0003347d01007387 */ /* 0x0009e80000100800 */
[----:B------:R2:W2:Y:S04]  /*15680*/  LDL.S16 R5, [R1+0x180] ;  /* 0x0001800001057983 */ /* 0x0004a80000100600 */
[----:B------:R-:W2:Y:S04]  /*15690*/  LDL.LU R11, [R1+0x34] ;  /* 0x00003400010b7983 */ /* 0x000ea80000300800 */
[----:B------:R-:W-:Y:S04]  /*156a0*/  STL [R1+0x338], R126 ;  /* 0x0003387e01007387 */ /* 0x000fe80000100800 */
[----:B------:R-:W-:Y:S01]  /*156b0*/  STL [R1+0x33c], R127 ;  /* 0x00033c7f01007387 */ /* 0x000fe20000100800 */
[----:B-1----:R-:W-:Y:S03]  /*156c0*/  LOP3.LUT R4, R190, 0xffff, RZ, 0xc0, !PT ;  /* 0x0000ffffbe047812 */ /* 0x002fe600078ec0ff */
[----:B------:R1:W-:Y:S01]  /*156d0*/  STL [R1+0x340], R134 ;  /* 0x0003408601007387 */ /* 0x0003e20000100800 */
[----:B------:R-:W-:Y:S01]  /*156e0*/  SHF.R.U32.HI R208, RZ, 0x8, R4 ;  /* 0x00000008ffd07819 */ /* 0x000fe20000011604 */
[----:B------:R-:W-:Y:S01]  /*156f0*/  FMUL.FTZ R4, R0, UR4 ;  /* 0x0000000400047c20 */ /* 0x000fe20008410000 */
[----:B------:R-:W-:Y:S01]  /*15700*/  FADD.FTZ R0, -R136, R133 ;  /* 0x0000008588007221 */ /* 0x000fe20000010100 */
[----:B---3--:R-:W-:Y:S02]  /*15710*/  IMAD.MOV.U32 R124, RZ, RZ, R16 ;  /* 0x000000ffff7c7224 */ /* 0x008fe400078e0010 */
[----:B------:R-:W-:Y:S01]  /*15720*/  FMUL.FTZ R16, R2, R164 ;  /* 0x000000a402107220 */ /* 0x000fe20000410000 */
[----:B----4-:R-:W-:Y:S02]  /*15730*/  IMAD.MOV.U32 R125, RZ, RZ, R17 ;  /* 0x000000ffff7d7224 */ /* 0x010fe400078e0011 */
[----:B------:R-:W-:Y:S01]  /*15740*/  FMUL.FTZ R0, R0, UR4 ;  /* 0x0000000400007c20 */ /* 0x000fe20008410000 */
[----:B------:R-:W3:Y:S01]  /*15750*/  MUFU.EX2 R4, R4 ;  /* 0x0000000400047308 */ /* 0x000ee20000000800 */
[----:B------:R-:W-:Y:S01]  /*15760*/  FMUL.FTZ R17, R2, R165 ;  /* 0x000000a502117220 */ /* 0x000fe20000410000 */
[----:B------:R-:W-:Y:S02]  /*15770*/  IMAD.MOV.U32 R165, RZ, RZ, R125 ;  /* 0x000000ffffa57224 */ /* 0x000fe400078e007d */
[----:B------:R-:W-:Y:S06]  /*15780*/  IMAD.MOV.U32 R125, RZ, RZ, R135 ;  /* 0x000000ffff7d7224 */ /* 0x000fec00078e0087 */
[----:B------:R-:W4:Y:S01]  /*15790*/  MUFU.EX2 R0, R0 ;  /* 0x0000000000007308 */ /* 0x000f220000000800 */
[----:B------:R-:W-:Y:S02]  /*157a0*/  IMAD.MOV.U32 R135, RZ, RZ, R119 ;  /* 0x000000ffff877224 */ /* 0x000fe400078e0077 */
[----:B------:R-:W-:Y:S02]  /*157b0*/  IMAD.MOV.U32 R119, RZ, RZ, R96 ;  /* 0x000000ffff777224 */ /* 0x000fe400078e0060 */
[----:B------:R-:W-:Y:S02]  /*157c0*/  IMAD.MOV.U32 R164, RZ, RZ, R124 ;  /* 0x000000ffffa47224 */ /* 0x000fe400078e007c */
[----:B------:R-:W-:Y:S02]  /*157d0*/  IMAD.MOV.U32 R124, RZ, RZ, R83 ;  /* 0x000000ffff7c7224 */ /* 0x000fe400078e0053 */
[C---:B---3--:R-:W-:Y:S01]  /*157e0*/  FMUL.FTZ R14, R4.reuse, R150 ;  /* 0x00000096040e7220 */ /* 0x048fe20000410000 */
[C---:B------:R-:W-:Y:S01]  /*157f0*/  FMUL.FTZ R15, R4.reuse, R151 ;  /* 0x00000097040f7220 */ /* 0x040fe20000410000 */
[C---:B------:R-:W-:Y:S01]  /*15800*/  FMUL.FTZ R26, R4.reuse, R146 ;  /* 0x00000092041a7220 */ /* 0x040fe20000410000 */
[----:B-1----:R-:W-:Y:S01]  /*15810*/  SHF.R.U32.HI R134, RZ, 0x18, R192 ;  /* 0x00000018ff867819 */ /* 0x002fe200000116c0 */
[C---:B------:R-:W-:Y:S01]  /*15820*/  FMUL.FTZ R27, R4.reuse, R147 ;  /* 0x00000093041b7220 */ /* 0x040fe20000410000 */
[C---:B------:R-:W-:Y:S01]  /*15830*/  FMUL.FTZ R30, R4.reuse, R142 ;  /* 0x0000008e041e7220 */ /* 0x040fe20000410000 */
[----:B------:R-:W-:Y:S01]  /*15840*/  FMUL.FTZ R31, R4, R143 ;  /* 0x0000008f041f7220 */ /* 0x000fe20000410000 */
[C---:B----4-:R-:W-:Y:S01]  /*15850*/  FMUL.FTZ R34, R0.reuse, R154 ;  /* 0x0000009a00227220 */ /* 0x050fe20000410000 */
[C---:B------:R-:W-:Y:S01]  /*15860*/  FMUL.FTZ R35, R0.reuse, R155 ;  /* 0x0000009b00237220 */ /* 0x040fe20000410000 */
[C---:B------:R-:W-:Y:S01]  /*15870*/  FMUL.FTZ R6, R0.reuse, R170 ;  /* 0x000000aa00067220 */ /* 0x040fe20000410000 */
[----:B------:R-:W-:Y:S01]  /*15880*/  FMUL.FTZ R7, R0, R171 ;  /* 0x000000ab00077220 */ /* 0x000fe20000410000 */
[----:B------:R-:W-:Y:S02]  /*15890*/  IMAD.MOV.U32 R126, RZ, RZ, R70 ;  /* 0x000000ffff7e7224 */ /* 0x000fe400078e0046 */
[----:B------:R-:W-:Y:S02]  /*158a0*/  IMAD.MOV.U32 R70, RZ, RZ, R80 ;  /* 0x000000ffff467224 */ /* 0x000fe400078e0050 */
[--C-:B--2---:R-:W-:Y:S02]  /*158b0*/  @!P5 HFMA2.BF16_V2 R5, -RZ.H0_H0, RZ.H0_H0, -R66.reuse.H0_H0 ;  /* 0x200000ffff05d231 */ /* 0x104fe40000340942 */
[----:B------:R-:W-:Y:S03]  /*158c0*/  FFMA.FTZ R174, R3, R11, R174 ;  /* 0x0000000b03ae7223 */ /* 0x000fe600000100ae */
[----:B------:R-:W-:Y:S01]  /*158d0*/  PRMT R8, R5, 0x7610, R8 ;  /* 0x0000761005087816 */ /* 0x000fe20000000008 */
[----:B------:R1:W-:Y:S01]  /*158e0*/  @!P5 STL.S16 [R1+0x180], R5 ;  /* 0x000180050100d387 */ /* 0x0003e20000100600 */
[----:B------:R-:W-:Y:S01]  /*158f0*/  FMUL.FTZ R11, R4, R159 ;  /* 0x0000009f040b7220 */ /* 0x000fe20000410000 */
[----:B------:R-:W-:Y:S01]  /*15900*/  FADD.FTZ R174, R181, R174 ;  /* 0x000000aeb5ae7221 */ /* 0x000fe20000010000 */
[----:B------:R-:W-:Y:S01]  /*15910*/  @!P5 PRMT R215, R8, 0x5410, RZ ;  /* 0x0000541008d7d816 */ /* 0x000fe200000000ff */
[----:B------:R2:W-:Y:S01]  /*15920*/  STL [R1+0x344], R137 ;  /* 0x0003448901007387 */ /* 0x0005e20000100800 */
[----:B------:R-:W-:Y:S01]  /*15930*/  LOP3.LUT R181, R183, 0xff, RZ, 0xc0, !PT ;  /* 0x000000ffb7b57812 */ /* 0x000fe200078ec0ff */
[----:B------:R-:W-:Y:S01]  /*15940*/  FMUL.FTZ R8, R3, R156 ;  /* 0x0000009c03087220 */ /* 0x000fe20000410000 */
[----:B------:R-:W-:Y:S01]  /*15950*/  FADD.FTZ R179, R179, R174 ;  /* 0x000000aeb3b37221 */ /* 0x000fe20000010000 */
[----:B------:R-:W-:Y:S01]  /*15960*/  STL [R1+0x348], R208 ;  /* 0x000348d001007387 */ /* 0x000fe20000100800 */
[----:B------:R3:W4:Y:S02]  /*15970*/  MUFU.EX2 R3, R10 ;  /* 0x0000000a00037308 */ /* 0x0007240000000800 */
[----:B------:R-:W-:Y:S01]  /*15980*/  FADD.FTZ R178, R178, R179 ;  /* 0x000000b3b2b27221 */ /* 0x000fe20000010000 */
[----:B------:R4:W-:Y:S03]  /*15990*/  STL [R1+0x34c], R136 ;  /* 0x00034c8801007387 */ /* 0x0009e60000100800 */
[----:B------:R-:W-:Y:S01]  /*159a0*/  FADD.FTZ R46, R46, R178 ;  /* 0x000000b22e2e7221 */ /* 0x000fe20000010000 */
[----:B------:R-:W4:Y:S04]  /*159b0*/  LDL.LU R19, [R1+0xc] ;  /* 0x00000c0001137983 */ /* 0x000f280000300800 */
[----:B------:R-:W-:Y:S01]  /*159c0*/  STL [R1+0x350], R24 ;  /* 0x0003501801007387 */ /* 0x000fe20000100800 */
[----:B---3--:R-:W-:Y:S03]  /*159d0*/  FMUL.FTZ R10, R4, R158 ;  /* 0x0000009e040a7220 */ /* 0x008fe60000410000 */
[----:B------:R-:W-:Y:S01]  /*159e0*/  STL [R1+0x354], R25 ;  /* 0x0003541901007387 */ /* 0x000fe20000100800 */
[----:B-1----:R-:W-:Y:S03]  /*159f0*/  LOP3.LUT R5, R208, 0xffff, RZ, 0xc0, !PT ;  /* 0x0000ffffd0057812 */ /* 0x002fe600078ec0ff */
[----:B------:R1:W-:Y:S01]  /*15a00*/  STL [R1+0x358], R28 ;  /* 0x0003581c01007387 */ /* 0x0003e20000100800 */
[----:B------:R-:W-:Y:S01]  /*15a10*/  ISETP.LE.U32.AND P5, PT, R5, UR8, PT ;  /* 0x0000000805007c0c */ /* 0x000fe2000bfa3070 */
[----:B------:R-:W-:Y:S01]  /*15a20*/  FMUL.FTZ R5, R2, R169 ;  /* 0x000000a902057220 */ /* 0x000fe20000410000 */
[----:B--2---:R-:W-:Y:S01]  /*15a30*/  IMAD.MOV.U32 R137, RZ, RZ, R97 ;  /* 0x000000ffff897224 */ /* 0x004fe200078e0061 */
[----:B------:R-:W2:Y:S04]  /*15a40*/  LDL.LU R18, [R1+0x308] ;  /* 0x0003080001127983 */ /* 0x000ea80000300800 */
[----:B------:R-:W3:Y:S01]  /*15a50*/  LDL.LU R58, [R1+0x304] ;  /* 0x00030400013a7983 */ /* 0x000ee20000300800 */
[----:B----4-:R-:W-:Y:S02]  /*15a60*/  IMAD.MOV.U32 R136, RZ, RZ, R126 ;  /* 0x000000ffff887224 */ /* 0x010fe400078e007e */
[----:B------:R-:W-:Y:S04]  /*15a70*/  IMAD.MOV.U32 R126, RZ, RZ, R71 ;  /* 0x000000ffff7e7224 */ /* 0x000fe800078e0047 */
[----:B------:R-:W-:Y:S04]  /*15a80*/  IMAD.MOV.U32 R158, RZ, RZ, R126 ;  /* 0x000000ffff9e7224 */ /* 0x000fe800078e007e */
[----:B------:R-:W-:Y:S02]  /*15a90*/  IMAD.MOV.U32 R174, RZ, RZ, R158 ;  /* 0x000000ffffae7224 */ /* 0x000fe400078e009e */
[----:B------:R-:W-:Y:S01]  /*15aa0*/  IMAD.MOV.U32 R158, RZ, RZ, R135 ;  /* 0x000000ffff9e7224 */ /* 0x000fe200078e0087 */
[----:B-1----:R1:W4:Y:S01]  /*15ab0*/  LDL.S16 R28, [R1+0x190] ;  /* 0x00019000011c7983 */ /* 0x0023220000100600 */
[----:B------:R-:W-:Y:S01]  /*15ac0*/  FFMA.FTZ R175, R4, R19, R175 ;  /* 0x0000001304af7223 */ /* 0x000fe200000100af */
[----:B------:R-:W-:Y:S01]  /*15ad0*/  FMUL.FTZ R4, R2, R168 ;  /* 0x000000a802047220 */ /* 0x000fe20000410000 */
[----:B------:R-:W-:Y:S01]  /*15ae0*/  FMUL.FTZ R19, R0, R167 ;  /* 0x000000a700137220 */ /* 0x000fe20000410000 */
[----:B------:R-:W-:Y:S02]  /*15af0*/  IMAD.MOV.U32 R167, RZ, RZ, R23 ;  /* 0x000000ffffa77224 */ /* 0x000fe400078e0017 */
[----:B------:R-:W-:Y:S01]  /*15b00*/  FADD.FTZ R175, R180, R175 ;  /* 0x000000afb4af7221 */ /* 0x000fe20000010000 */
[----:B------:R-:W-:Y:S02]  /*15b10*/  IMAD.MOV.U32 R180, RZ, RZ, R67 ;  /* 0x000000ffffb47224 */ /* 0x000fe400078e0043 */
[----:B------:R-:W-:Y:S01]  /*15b20*/  FMUL.FTZ R23, R0, R163 ;  /* 0x000000a300177220 */ /* 0x000fe20000410000 */
[----:B------:R-:W-:Y:S01]  /*15b30*/  FADD.FTZ R177, R177, R175 ;  /* 0x000000afb1b17221 */ /* 0x000fe20000010000 */
[----:B------:R-:W-:Y:S03]  /*15b40*/  IMAD.MOV.U32 R175, RZ, RZ, R84 ;  /* 0x000000ffffaf7224 */ /* 0x000fe600078e0054 */
[----:B------:R-:W-:Y:S01]  /*15b50*/  FADD.FTZ R176, R176, R177 ;  /* 0x000000b1b0b07221 */ /* 0x000fe20000010000 */
[----:B--2---:R-:W-:Y:S01]  /*15b60*/  FFMA.FTZ R2, R2, R18, R3 ;  /* 0x0000001202027223 */ /* 0x004fe20000010003 */
[C---:B------:R-:W-:Y:S01]  /*15b70*/  F2FP.BF16.F32.PACK_AB R3, R191.reuse, R3 ;  /* 0x00000003bf03723e */ /* 0x040fe200000010ff */
[C---:B------:R-:W-:Y:S01]  /*15b80*/  FMUL.FTZ R18, R0.reuse, R166 ;  /* 0x000000a600127220 */ /* 0x040fe20000410000 */
[----:B------:R-:W-:Y:S02]  /*15b90*/  IMAD.MOV.U32 R166, RZ, RZ, R22 ;  /* 0x000000ffffa67224 */ /* 0x000fe400078e0016 */
[C---:B------:R-:W-:Y:S01]  /*15ba0*/  FMUL.FTZ R22, R0.reuse, R162 ;  /* 0x000000a200167220 */ /* 0x040fe20000410000 */
[----:B---3--:R-:W-:Y:S01]  /*15bb0*/  FFMA.FTZ R0, R0, R58, R42 ;  /* 0x0000003a00007223 */ /* 0x008fe2000001002a */
[----:B------:R-:W-:Y:S01]  /*15bc0*/  FADD.FTZ R60, R191, R2 ;  /* 0x00000002bf3c7221 */ /* 0x000fe20000010000 */
[C---:B------:R-:W-:Y:S01]  /*15bd0*/  F2FP.BF16.F32.PACK_AB R2, R59.reuse, R42 ;  /* 0x0000002a3b02723e */ /* 0x040fe200000010ff */
[----:B------:R-:W-:Y:S02]  /*15be0*/  IMAD.U32 R42, RZ, RZ, UR25 ;  /* 0x00000019ff2a7e24 */ /* 0x000fe4000f8e00ff */
[--C-:B------:R-:W-:Y:S01]  /*15bf0*/  FADD.FTZ R59, R59, R0.reuse ;  /* 0x000000003b3b7221 */ /* 0x100fe20000010000 */
[----:B------:R-:W-:Y:S01]  /*15c00*/  PRMT R0, R3, 0x7632, R0 ;  /* 0x0000763203007816 */ /* 0x000fe20000000000 */
[----:B------:R-:W-:Y:S01]  /*15c10*/  FADD.FTZ R176, R36, R176 ;  /* 0x000000b024b07221 */ /* 0x000fe20000010000 */
[----:B------:R-:W-:Y:S01]  /*15c20*/  MUFU.EX2 R58, R195 ;  /* 0x000000c3003a7308 */ /* 0x000fe20000000800 */
[----:B------:R-:W-:Y:S01]  /*15c30*/  LOP3.LUT R42, R167, UR27, R42, 0x96, !PT ;  /* 0x0000001ba72a7c12 */ /* 0x000fe2000f8e962a */
[----:B------:R-:W-:Y:S01]  /*15c40*/  FADD.FTZ R59, R63, R59 ;  /* 0x0000003b3f3b7221 */ /* 0x000fe20000010000 */
[----:B------:R-:W-:Y:S01]  /*15c50*/  PRMT R83, R3, 0x5410, R0 ;  /* 0x0000541003537816 */ /* 0x000fe20000000000 */
[----:B------:R-:W-:Y:S02]  /*15c60*/  FADD.FTZ R176, R37, R176 ;  /* 0x000000b025b07221 */ /* 0x000fe40000010000 */
[----:B------:R-:W-:Y:S01]  /*15c70*/  IMAD.WIDE.U32 R96, R42, -0x326172a9, RZ ;  /* 0xcd9e8d572a607825 */ /* 0x000fe200078e00ff */
[----:B------:R-:W-:Y:S03]  /*15c80*/  PRMT R42, R192, 0x7632, R42 ;  /* 0x00007632c02a7816 */ /* 0x000fe6000000002a */
[----:B----4-:R-:W-:Y:S01]  /*15c90*/  @!P1 HFMA2.BF16_V2 R28, -RZ.H0_H0, RZ.H0_H0, -R66.H1_H1 ;  /* 0x200000ffff1c9231 */ /* 0x010fe20000360942 */
[----:B------:R-:W-:Y:S02]  /*15ca0*/  LOP3.LUT R127, R42, 0xff, RZ, 0xc0, !PT ;  /* 0x000000ff2a7f7812 */ /* 0x000fe400078ec0ff */
[----:B------:R-:W-:Y:S02]  /*15cb0*/  LOP3.LUT R80, R97, R180, RZ, 0x3c, !PT ;  /* 0x000000b461507212 */ /* 0x000fe400078e3cff */
[----:B------:R2:W-:Y:S01]  /*15cc0*/  @!P1 STL.S16 [R1+0x190], R28 ;  /* 0x0001901c01009387 */ /* 0x0005e20000100600 */
[----:B------:R-:W-:Y:S02]  /*15cd0*/  PRMT R44, R28, 0x7610, R44 ;  /* 0x000076101c2c7816 */ /* 0x000fe4000000002c */
[----:B------:R-:W-:Y:S01]  /*15ce0*/  F2FP.BF16.F32.PACK_AB R42, R65, R63 ;  /* 0x0000003f412a723e */ /* 0x000fe200000010ff */
[----:B------:R1:W3:Y:S01]  /*15cf0*/  LDL.S16 R67, [R1+0x188] ;  /* 0x0001880001437983 */ /* 0x0002e20000100600 */
[----:B------:R-:W-:Y:S01]  /*15d00*/  @!P1 PRMT R160, R44, 0x5410, RZ ;  /* 0x000054102ca09816 */ /* 0x000fe200000000ff */
[----:B------:R-:W-:Y:S01]  /*15d10*/  FADD.FTZ R63, R40, R46 ;  /* 0x0000002e283f7221 */ /* 0x000fe20000010000 */
[----:B------:R-:W-:Y:S01]  /*15d20*/  ISETP.LE.U32.AND P1, PT, R181, UR8, PT ;  /* 0x00000008b5007c0c */ /* 0x000fe2000bf23070 */
[----:B------:R-:W4:Y:S01]  /*15d30*/  MUFU.EX2 R44, R193 ;  /* 0x000000c1002c7308 */ /* 0x000f220000000800 */
[----:B------:R-:W-:Y:S04]  /*15d40*/  IMAD.WIDE.U32 R80, R80, -0x2daee0ad, RZ ;  /* 0xd2511f5350507825 */ /* 0x000fe800078e00ff */
[----:B------:R-:W-:Y:S01]  /*15d50*/  FADD.FTZ R65, R65, R59 ;  /* 0x0000003b41417221 */ /* 0x000fe20000010000 */
[----:B------:R-:W-:Y:S01]  /*15d60*/  LOP3.LUT R59, R164, UR19, R81, 0x96, !PT ;  /* 0x00000013a43b7c12 */ /* 0x000fe2000f8e9651 */
[----:B----4-:R-:W-:Y:S01]  /*15d70*/  FADD.FTZ R60, R44, R60 ;  /* 0x0000003c2c3c7221 */ /* 0x010fe20000010000 */
[C---:B------:R-:W-:Y:S01]  /*15d80*/  F2FP.BF16.F32.PACK_AB R44, R58.reuse, R44 ;  /* 0x0000002c3a2c723e */ /* 0x040fe200000010ff */
[----:B--2---:R1:W2:Y:S02]  /*15d90*/  LDL.S16 R28, [R1+0x184] ;  /* 0x00018400011c7983 */ /* 0x0042a40000100600 */
[----:B------:R-:W-:Y:S01]  /*15da0*/  FADD.FTZ R60, R58, R60 ;  /* 0x0000003c3a3c7221 */ /* 0x000fe20000010000 */
[----:B------:R-:W-:Y:S02]  /*15db0*/  F2FP.BF16.F32.PACK_AB R58, R37, R36 ;  /* 0x00000024253a723e */ /* 0x000fe400000010ff */
[----:B------:R-:W-:Y:S02]  /*15dc0*/  MUFU.EX2 R36, R38 ;  /* 0x0000002600247308 */ /* 0x000fe40000000800 */
[C---:B------:R-:W-:Y:S02]  /*15dd0*/  PRMT R154, R58.reuse, 0x7632, R154 ;  /* 0x000076323a9a7816 */ /* 0x040fe4000000009a */
[----:B------:R-:W-:Y:S06]  /*15de0*/  PRMT R153, R58, 0x7610, R153 ;  /* 0x000076103a997816 */ /* 0x000fec0000000099 */
[----:B------:R-:W-:Y:S01]  /*15df0*/  MUFU.EX2 R37, R45 ;  /* 0x0000002d00257308 */ /* 0x000fe20000000800 */
[----:B---3--:R-:W-:Y:S05]  /*15e00*/  @!P1 HFMA2.BF16_V2 R67, -RZ.H0_H0, RZ.H0_H0, -R3.H0_H0 ;  /* 0x200000ffff439231 */ /* 0x008fea0000340903 */
[----:B------:R-:W-:Y:S01]  /*15e10*/  PRMT R25, R67, 0x7610, R25 ;  /* 0x0000761043197816 */ /* 0x000fe20000000019 */
[----:B------:R3:W-:Y:S03]  /*15e20*/  @!P1 STL.S16 [R1+0x188], R67 ;  /* 0x0001884301009387 */ /* 0x0007e60000100600 */
[----:B------:R-:W-:Y:S01]  /*15e30*/  @!P1 PRMT R3, R25, 0x5410, RZ ;  /* 0x0000541019039816 */ /* 0x000fe200000000ff */
[----:B------:R-:W-:Y:S01]  /*15e40*/  IMAD.MOV.U32 R25, RZ, RZ, R125 ;  /* 0x000000ffff197224 */ /* 0x000fe200078e007d */
[----:B------:R-:W-:Y:S01]  /*15e50*/  ISETP.LE.U32.AND P1, PT, R127, UR8, PT ;  /* 0x000000087f007c0c */ /* 0x000fe2000bf23070 */
[----:B------:R-:W-:Y:S02]  /*15e60*/  IMAD.MOV.U32 R125, RZ, RZ, R86 ;  /* 0x000000ffff7d7224 */ /* 0x000fe400078e0056 */
[----:B------:R4:W-:Y:S01]  /*15e70*/  STG.E.U16 desc[UR20][R184.64+-0x100], R3 ;  /* 0xffff0003b8007986 */ /* 0x0009e2000c101514 */
[----:B------:R-:W-:Y:S02]  /*15e80*/  IMAD.MOV.U32 R200, RZ, RZ, R25 ;  /* 0x000000ffffc87224 */ /* 0x000fe400078e0019 */
[----:B------:R-:W-:Y:S02]  /*15e90*/  IMAD.MOV.U32 R126, RZ, RZ, R125 ;  /* 0x000000ffff7e7224 */ /* 0x000fe400078e007d */
[----:B------:R-:W-:Y:S02]  /*15ea0*/  IMAD.MOV.U32 R125, RZ, RZ, R82 ;  /* 0x000000ffff7d7224 */ /* 0x000fe400078e0052 */
[----:B--2---:R-:W-:Y:S02]  /*15eb0*/  @!P6 HFMA2.BF16_V2 R28, -RZ.H0_H0, RZ.H0_H0, -R0.H0_H0 ;  /* 0x200000ffff1ce231 */ /* 0x004fe40000340900 */
[----:B------:R-:W-:Y:S02]  /*15ec0*/  IMAD.MOV.U32 R193, RZ, RZ, R200 ;  /* 0x000000ffffc17224 */ /* 0x000fe400078e00c8 */
[----:B------:R-:W-:Y:S01]  /*15ed0*/  IMAD.MOV.U32 R200, RZ, RZ, R166 ;  /* 0x000000ffffc87224 */ /* 0x000fe200078e00a6 */
[----:B------:R-:W-:Y:S01]  /*15ee0*/  PRMT R24, R28, 0x7610, R24 ;  /* 0x000076101c187816 */ /* 0x000fe20000000018 */
[----:B------:R2:W-:Y:S01]  /*15ef0*/  @!P6 STL.S16 [R1+0x184], R28 ;  /* 0x0001841c0100e387 */ /* 0x0005e20000100600 */
[----:B------:R-:W-:Y:S02]  /*15f00*/  IMAD.MOV.U32 R166, RZ, RZ, R136 ;  /* 0x000000ffffa67224 */ /* 0x000fe400078e0088 */
[----:B------:R-:W-:Y:S01]  /*15f10*/  @!P6 PRMT R0, R24, 0x5410, RZ ;  /* 0x000054101800e816 */ /* 0x000fe200000000ff */
[----:B------:R1:W2:Y:S01]  /*15f20*/  LDL.S16 R84, [R1+0x1a0] ;  /* 0x0001a00001547983 */ /* 0x0002a20000100600 */
[----:B------:R-:W-:Y:S01]  /*15f30*/  ISETP.LE.U32.AND P6, PT, R134, UR8, PT ;  /* 0x0000000886007c0c */ /* 0x000fe2000bfc3070 */
[----:B------:R-:W-:Y:S02]  /*15f40*/  IMAD.MOV.U32 R24, RZ, RZ, R137 ;  /* 0x000000ffff187224 */ /* 0x000fe400078e0089 */
[----:B---3--:R1:W3:Y:S01]  /*15f50*/  LDL.S16 R67, [R1+0x19c] ;  /* 0x00019c0001437983 */ /* 0x0082e20000100600 */
[----:B------:R-:W-:Y:S01]  /*15f60*/  IMAD.MOV.U32 R137, RZ, RZ, R70 ;  /* 0x000000ffff897224 */ /* 0x000fe200078e0046 */
[----:B------:R-:W-:Y:S01]  /*15f70*/  LOP3.LUT R70, R96, R175, RZ, 0x3c, !PT ;  /* 0x000000af60467212 */ /* 0x000fe200078e3cff */
[----:B------:R-:W-:Y:S01]  /*15f80*/  IMAD.MOV.U32 R171, RZ, RZ, R24 ;  /* 0x000000ffffab7224 */ /* 0x000fe200078e0018 */
[----:B------:R-:W3:Y:S01]  /*15f90*/  LDL.LU R208, [R1+0x2f0] ;  /* 0x0002f00001d07983 */ /* 0x000ee20000300800 */
[----:B------:R-:W-:Y:S01]  /*15fa0*/  IMAD.MOV.U32 R157, RZ, RZ, R137 ;  /* 0x000000ffff9d7224 */ /* 0x000fe200078e0089 */
[----:B----4-:R4:W1:Y:S01]  /*15fb0*/  MUFU.EX2 R3, R199 ;  /* 0x000000c700037308 */ /* 0x0108620000000800 */
[----:B------:R-:W-:Y:S01]  /*15fc0*/  IMAD.WIDE.U32 R70, R70, -0x2daee0ad, RZ ;  /* 0xd2511f5346467825 */ /* 0x000fe200078e00ff */
[----:B------:R1:W-:Y:S03]  /*15fd0*/  STG.E.U16 desc[UR20][R184.64+-0xfe], R0 ;  /* 0xffff0200b8007986 */ /* 0x0003e6000c101514 */
[----:B------:R-:W-:Y:S01]  /*15fe0*/  IMAD.MOV.U32 R24, RZ, RZ, R124 ;  /* 0x000000ffff187224 */ /* 0x000fe200078e007c */
[----:B------:R-:W-:Y:S01]  /*15ff0*/  LOP3.LUT R80, R80, UR17, R71, 0x96, !PT ;  /* 0x0000001150507c12 */ /* 0x000fe2000f8e9647 */
[----:B------:R-:W-:Y:S01]  /*16000*/  IMAD.MOV.U32 R136, RZ, RZ, R220 ;  /* 0x000000ffff887224 */ /* 0x000fe200078e00dc */
[----:B------:R-:W-:Y:S01]  /*16010*/  LOP3.LUT R124, R197, 0xff, RZ, 0xc0, !PT ;  /* 0x000000ffc57c7812 */ /* 0x000fe200078ec0ff */
[----:B--2---:R-:W-:Y:S02]  /*16020*/  IMAD.MOV.U32 R28, RZ, RZ, R87 ;  /* 0x000000ffff1c7224 */ /* 0x004fe400078e0057 */
[----:B------:R-:W-:Y:S02]  /*16030*/  IMAD.WIDE.U32 R86, R59, -0x326172a9, RZ ;  /* 0xcd9e8d573b567825 */ /* 0x000fe400078e00ff */
[----:B------:R-:W-:Y:S02]  /*16040*/  MUFU.EX2 R59, R100 ;  /* 0x00000064003b7308 */ /* 0x000fe40000000800 */
[----:B------:R-:W-:Y:S02]  /*16050*/  IMAD.MOV.U32 R169, RZ, RZ, R28 ;  /* 0x000000ffffa97224 */ /* 0x000fe400078e001c */
[----:B----4-:R-:W-:Y:S02]  /*16060*/  IMAD.MOV.U32 R199, RZ, RZ, R171 ;  /* 0x000000ffffc77224 */ /* 0x010fe400078e00ab */
[----:B------:R-:W-:Y:S02]  /*16070*/  IMAD.MOV.U32 R171, RZ, RZ, R152 ;  /* 0x000000ffffab7224 */ /* 0x000fe400078e0098 */
[----:B------:R-:W-:Y:S01]  /*16080*/  IMAD.MOV.U32 R152, RZ, RZ, R125 ;  /* 0x000000ffff987224 */ /* 0x000fe200078e007d */
[----:B-1----:R-:W-:Y:S02]  /*16090*/  PRMT R0, R183, 0x7632, R0 ;  /* 0x00007632b7007816 */ /* 0x002fe40000000000 */
[----:B------:R-:W-:Y:S02]  /*160a0*/  SHF.R.U32.HI R183, RZ, 0x18, R183 ;  /* 0x00000018ffb77819 */ /* 0x000fe400000116b7 */
[----:B------:R-:W-:Y:S01]  /*160b0*/  LOP3.LUT R168, R0, 0xff, RZ, 0xc0, !PT ;  /* 0x000000ff00a87812 */ /* 0x000fe200078ec0ff */
[----:B------:R-:W-:Y:S01]  /*160c0*/  FADD.FTZ R0, R3, R60 ;  /* 0x0000003c03007221 */ /* 0x000fe20000010000 */
[--C-:B------:R-:W-:Y:S02]  /*160d0*/  @!P1 HFMA2.BF16_V2 R84, -RZ.H0_H0, RZ.H0_H0, -R58.reuse.H0_H0 ;  /* 0x200000ffff549231 */ /* 0x100fe4000034093a */
[----:B---3--:R-:W-:Y:S03]  /*160e0*/  @!P6 HFMA2.BF16_V2 R67, -RZ.H0_H0, RZ.H0_H0, -R58.H1_H1 ;  /* 0x200000ffff43e231 */ /* 0x008fe6000036093a */
[----:B------:R-:W-:Y:S01]  /*160f0*/  PRMT R81, R84, 0x7610, R81 ;  /* 0x0000761054517816 */ /* 0x000fe20000000051 */
[----:B------:R1:W-:Y:S01]  /*16100*/  @!P1 STL.S16 [R1+0x1a0], R84 ;  /* 0x0001a05401009387 */ /* 0x0003e20000100600 */
[----:B------:R-:W-:Y:S03]  /*16110*/  PRMT R68, R67, 0x7610, R68 ;  /* 0x0000761043447816 */ /* 0x000fe60000000044 */
[----:B------:R2:W-:Y:S01]  /*16120*/  @!P6 STL.S16 [R1+0x19c], R67 ;  /* 0x00019c430100e387 */ /* 0x0005e20000100600 */
[----:B------:R-:W-:Y:S01]  /*16130*/  @!P1 PRMT R153, R81, 0x5410, RZ ;  /* 0x0000541051999816 */ /* 0x000fe200000000ff */
[----:B------:R-:W-:Y:S01]  /*16140*/  IMAD.WIDE.U32 R80, R80, -0x326172a9, RZ ;  /* 0xcd9e8d5750507825 */ /* 0x000fe200078e00ff */
[----:B------:R-:W-:Y:S01]  /*16150*/  @!P6 PRMT R154, R68, 0x5410, RZ ;  /* 0x00005410449ae816 */ /* 0x000fe200000000ff */
[----:B------:R3:W4:Y:S01]  /*16160*/  LDL.S16 R137, [R1+0x1a8] ;  /* 0x0001a80001897983 */ /* 0x0007220000100600 */
[----:B------:R-:W-:Y:S01]  /*16170*/  ISETP.LE.U32.AND P6, PT, R168, UR8, PT ;  /* 0x00000008a8007c0c */ /* 0x000fe2000bfc3070 */
[----:B------:R-:W1:Y:S01]  /*16180*/  MUFU.EX2 R68, R101 ;  /* 0x0000006500447308 */ /* 0x000e620000000800 */
[----:B------:R-:W-:Y:S01]  /*16190*/  ISETP.LE.U32.AND P1, PT, R183, UR8, PT ;  /* 0x00000008b7007c0c */ /* 0x000fe2000bf23070 */
[----:B------:R3:W3:Y:S01]  /*161a0*/  LDL.S16 R82, [R1+0x1a4] ;  /* 0x0001a40001527983 */ /* 0x0006e20000100600 */
[----:B------:R-:W-:Y:S03]  /*161b0*/  LOP3.LUT R46, R86, UR10, R81, 0x96, !PT ;  /* 0x0000000a562e7c12 */ /* 0x000fe6000f8e9651 */
[----:B------:R-:W3:Y:S02]  /*161c0*/  LDL.LU R28, [R1+0x2d4] ;  /* 0x0002d400011c7983 */ /* 0x000ee40000300800 */
[----:B------:R-:W-:Y:S02]  /*161d0*/  IMAD.WIDE.U32 R178, R46, -0x2daee0ad, RZ ;  /* 0xd2511f532eb27825 */ /* 0x000fe400078e00ff */
[----:B------:R-:W3:Y:S01]  /*161e0*/  LDL.LU R25, [R1+0x2d8] ;  /* 0x0002d80001197983 */ /* 0x000ee20000300800 */
[----:B------:R-:W-:Y:S01]  /*161f0*/  MUFU.EX2 R46, R202 ;  /* 0x000000ca002e7308 */ /* 0x000fe20000000800 */
[----:B-1----:R-:W-:Y:S02]  /*16200*/  F2FP.BF16.F32.PACK_AB R38, R68, R59 ;  /* 0x0000003b4426723e */ /* 0x002fe400000010ff */
[----:B------:R-:W-:Y:S07]  /*16210*/  LOP3.LUT R84, R226, UR13, R87, 0x96, !PT ;  /* 0x0000000de2547c12 */ /* 0x000fee000f8e9657 */
[----:B--2---:R-:W1:Y:S01]  /*16220*/  MUFU.EX2 R67, R201 ;  /* 0x000000c900437308 */ /* 0x004e620000000800 */
[----:B------:R-:W-:Y:S03]  /*16230*/  IMAD.WIDE.U32 R84, R84, -0x2daee0ad, RZ ;  /* 0xd2511f5354547825 */ /* 0x000fe600078e00ff */
[----:B------:R-:W-:Y:S02]  /*16240*/  LOP3.LUT R86, R84, UR15, R179, 0x96, !PT ;  /* 0x0000000f54567c12 */ /* 0x000fe4000f8e96b3 */
[----:B------:R-:W-:Y:S03]  /*16250*/  LOP3.LUT R70, R70, UR16, R85, 0x96, !PT ;  /* 0x0000001046467c12 */ /* 0x000fe6000f8e9655 */
[----:B------:R-:W-:Y:S01]  /*16260*/  IMAD.WIDE.U32 R86, R86, -0x326172a9, RZ ;  /* 0xcd9e8d5756567825 */ /* 0x000fe200078e00ff */
[C---:B-1----:R-:W-:Y:S03]  /*16270*/  F2FP.BF16.F32.PACK_AB R40, R67.reuse, R3 ;  /* 0x000000034328723e */ /* 0x042fe600000010ff */
[--C-:B------:R-:W-:Y:S01]  /*16280*/  FADD.FTZ R67, R67, R0.reuse ;  /* 0x0000000043437221 */ /* 0x100fe20000010000 */
[----:B------:R-:W-:Y:S01]  /*16290*/  PRMT R0, R2, 0x7632, R0 ;  /* 0x0000763202007816 */ /* 0x000fe20000000000 */
[----:B------:R-:W-:Y:S02]  /*162a0*/  IMAD.MOV.U32 R201, RZ, RZ, R167 ;  /* 0x000000ffffc97224 */ /* 0x000fe400078e00a7 */
[----:B----4-:R-:W-:Y:S02]  /*162b0*/  @!P6 HFMA2.BF16_V2 R137, -RZ.H0_H0, RZ.H0_H0, -R2.H0_H0 ;  /* 0x200000ffff89e231 */ /* 0x010fe40000340902 */
[----:B---3--:R-:W-:Y:S03]  /*162c0*/  @!P1 HFMA2.BF16_V2 R82, -RZ.H0_H0, RZ.H0_H0, -R0.H0_H0 ;  /* 0x200000ffff529231 */ /* 0x008fe60000340900 */
[----:B------:R-:W-:Y:S01]  /*162d0*/  PRMT R71, R137, 0x7610, R71 ;  /* 0x0000761089477816 */ /* 0x000fe20000000047 */
[----:B------:R1:W-:Y:S01]  /*162e0*/  @!P6 STL.S16 [R1+0x1a8], R137 ;  /* 0x0001a8890100e387 */ /* 0x0003e20000100600 */
[----:B------:R-:W-:Y:S03]  /*162f0*/  PRMT R3, R82, 0x7610, R3 ;  /* 0x0000761052037816 */ /* 0x000fe60000000003 */
[----:B------:R2:W-:Y:S01]  /*16300*/  @!P1 STL.S16 [R1+0x1a4], R82 ;  /* 0x0001a45201009387 */ /* 0x0005e20000100600 */
[----:B-1----:R-:W-:Y:S03]  /*16310*/  LOP3.LUT R137, R234, 0xff, RZ, 0xc0, !PT ;  /* 0x000000ffea897812 */ /* 0x002fe600078ec0ff */
[----:B------:R-:W3:Y:S01]  /*16320*/  LDL.LU R234, [R1+0x398] ;  /* 0x0003980001ea7983 */ /* 0x000ee20000300800 */
[----:B--2---:R-:W-:Y:S02]  /*16330*/  PRMT R82, R2, 0x5410, R0 ;  /* 0x0000541002527816 */ /* 0x004fe40000000000 */
[----:B------:R-:W-:Y:S01]  /*16340*/  @!P6 PRMT R2, R71, 0x5410, RZ ;  /* 0x000054104702e816 */ /* 0x000fe200000000ff */
[----:B------:R1:W2:Y:S01]  /*16350*/  LDL.S16 R81, [R1+0x1b0] ;  /* 0x0001b00001517983 */ /* 0x0002a20000100600 */
[----:B------:R-:W-:Y:S01]  /*16360*/  @!P1 PRMT R0, R3, 0x5410, RZ ;  /* 0x0000541003009816 */ /* 0x000fe200000000ff */
[----:B------:R-:W-:Y:S01]  /*16370*/  FADD.FTZ R3, R59, R65 ;  /* 0x000000413b037221 */ /* 0x000fe20000010000 */
[----:B------:R-:W-:Y:S01]  /*16380*/  ISETP.LE.U32.AND P1, PT, R137, UR8, PT ;  /* 0x0000000889007c0c */ /* 0x000fe2000bf23070 */
[----:B------:R1:W4:Y:S01]  /*16390*/  LDL.S16 R71, [R1+0x1ac] ;  /* 0x0001ac0001477983 */ /* 0x0003220000100600 */
[----:B------:R-:W-:Y:S01]  /*163a0*/  ISETP.GT.U32.AND P6, PT, R208, UR8, PT ;  /* 0x00000008d0007c0c */ /* 0x000fe2000bfc4070 */
[----:B------:R-:W-:Y:S01]  /*163b0*/  FADD.FTZ R68, R68, R3 ;  /* 0x0000000344447221 */ /* 0x000fe20000010000 */
[----:B------:R-:W-:Y:S01]  /*163c0*/  F2FP.BF16.F32.PACK_AB R59, R39, R36 ;  /* 0x00000024273b723e */ /* 0x000fe200000010ff */
[----:B------:R1:W-:Y:S01]  /*163d0*/  STG.E.U16 desc[UR20][R188.64+-0x100], R2 ;  /* 0xffff0002bc007986 */ /* 0x0003e2000c101514 */
[----:B------:R-:W1:Y:S02]  /*163e0*/  MUFU.EX2 R3, R41 ;  /* 0x0000002900037308 */ /* 0x000e640000000800 */
[C---:B------:R-:W-:Y:S01]  /*163f0*/  PRMT R149, R59.reuse, 0x7610, R149 ;  /* 0x000076103b957816 */ /* 0x040fe20000000095 */
[----:B------:R4:W-:Y:S01]  /*16400*/  STG.E.U16 desc[UR20][R188.64+-0xfe], R0 ;  /* 0xffff0200bc007986 */ /* 0x0009e2000c101514 */
[----:B------:R-:W-:Y:S06]  /*16410*/  PRMT R150, R59, 0x7632, R150 ;  /* 0x000076323b967816 */ /* 0x000fec0000000096 */
[----:B------:R-:W4:Y:S01]  /*16420*/  MUFU.EX2 R41, R210 ;  /* 0x000000d200297308 */ /* 0x000f220000000800 */
[----:B-1----:R-:W-:Y:S04]  /*16430*/  F2FP.BF16.F32.PACK_AB R60, R37, R3 ;  /* 0x00000003253c723e */ /* 0x002fe800000010ff */
[C---:B------:R-:W-:Y:S02]  /*16440*/  PRMT R144, R60.reuse, 0x7610, R144 ;  /* 0x000076103c907816 */ /* 0x040fe40000000090 */
[----:B------:R-:W-:Y:S01]  /*16450*/  PRMT R143, R60, 0x7632, R143 ;  /* 0x000076323c8f7816 */ /* 0x000fe2000000008f */
[--C-:B--2---:R-:W-:Y:S02]  /*16460*/  @!P1 HFMA2.BF16_V2 R81, -RZ.H0_H0, RZ.H0_H0, -R59.reuse.H0_H0 ;  /* 0x200000ffff519231 */ /* 0x104fe4000034093b */
[----:B----4-:R-:W-:Y:S03]  /*16470*/  @P6 HFMA2.BF16_V2 R71, -RZ.H0_H0, RZ.H0_H0, -R59.H1_H1 ;  /* 0x200000ffff476231 */ /* 0x010fe6000036093b */
[----:B------:R-:W-:Y:S01]  /*16480*/  PRMT R65, R81, 0x7610, R65 ;  /* 0x0000761051417816 */ /* 0x000fe20000000041 */
[----:B------:R1:W-:Y:S01]  /*16490*/  @!P1 STL.S16 [R1+0x1b0], R81 ;  /* 0x0001b05101009387 */ /* 0x0003e20000100600 */
[----:B------:R-:W-:Y:S03]  /*164a0*/  PRMT R45, R71, 0x7610, R45 ;  /* 0x00007610472d7816 */ /* 0x000fe6000000002d */
[----:B------:R2:W-:Y:S01]  /*164b0*/  @P6 STL.S16 [R1+0x1ac], R71 ;  /* 0x0001ac4701006387 */ /* 0x0005e20000100600 */
[----:B------:R-:W-:Y:S02]  /*164c0*/  @!P1 PRMT R149, R65, 0x5410, RZ ;  /* 0x0000541041959816 */ /* 0x000fe400000000ff */
[----:B------:R-:W-:Y:S01]  /*164d0*/  ISETP.GT.U32.AND P1, PT, R25, UR8, PT ;  /* 0x0000000819007c0c */ /* 0x000fe2000bf24070 */
[----:B------:R4:W3:Y:S01]  /*164e0*/  LDL.S16 R2, [R1+0x1b8] ;  /* 0x0001b80001027983 */ /* 0x0008e20000100600 */
[----:B------:R-:W-:Y:S01]  /*164f0*/  @P6 PRMT R150, R45, 0x5410, RZ ;  /* 0x000054102d966816 */ /* 0x000fe200000000ff */
[----:B------:R-:W-:Y:S01]  /*16500*/  FADD.FTZ R45, R36, R63 ;  /* 0x0000003f242d7221 */ /* 0x000fe20000010000 */
[----:B------:R-:W-:Y:S01]  /*16510*/  ISETP.GT.U32.AND P6, PT, R28, UR8, PT ;  /* 0x000000081c007c0c */ /* 0x000fe2000bfc4070 */
[----:B------:R4:W4:Y:S01]  /*16520*/  LDL.S16 R0, [R1+0x1b4] ;  /* 0x0001b40001007983 */ /* 0x0009220000100600 */
[----:B------:R-:W-:Y:S01]  /*16530*/  LOP3.LUT R63, R96, R169, RZ, 0x3c, !PT ;  /* 0x000000a9603f7212 */ /* 0x000fe200078e3cff */
[----:B------:R2:W2:Y:S01]  /*16540*/  MUFU.EX2 R36, R48 ;  /* 0x0000003000247308 */ /* 0x0004a20000000800 */
[----:B------:R-:W-:Y:S01]  /*16550*/  LOP3.LUT R65, R97, R193, RZ, 0x3c, !PT ;  /* 0x000000c161417212 */ /* 0x000fe200078e3cff */
[----:B------:R-:W-:Y:S08]  /*16560*/  FADD.FTZ R39, R39, R45 ;  /* 0x0000002d27277221 */ /* 0x000ff00000010000 */
[----:B-1----:R1:W-:Y:S01]  /*16570*/  MUFU.EX2 R81, R112 ;  /* 0x0000007000517308 */ /* 0x0023e20000000800 */
[----:B--2---:R-:W-:Y:S01]  /*16580*/  F2FP.BF16.F32.PACK_AB R48, R41, R46 ;  /* 0x0000002e2930723e */ /* 0x004fe200000010ff */
[----:B------:R-:W-:Y:S04]  /*16590*/  IMAD.WIDE.U32 R70, R70, -0x326172a9, RZ ;  /* 0xcd9e8d5746467825 */ /* 0x000fe800078e00ff */
[----:B------:R-:W-:Y:S01]  /*165a0*/  FADD.FTZ R39, R36, R39 ;  /* 0x0000002724277221 */ /* 0x000fe20000010000 */
[----:B------:R-:W-:Y:S03]  /*165b0*/  LOP3.LUT R167, R80, UR9, R71, 0x96, !PT ;  /* 0x0000000950a77c12 */ /* 0x000fe6000f8e9647 */
[----:B------:R-:W-:Y:S01]  /*165c0*/  MUFU.EX2 R71, R213 ;  /* 0x000000d500477308 */ /* 0x000fe20000000800 */
[----:B-1----:R-:W-:Y:S09]  /*165d0*/  LOP3.LUT R112, R70, UR11, R87, 0x96, !PT ;  /* 0x0000000b46707c12 */ /* 0x002ff2000f8e9657 */
[----:B------:R-:W-:Y:S10]  /*165e0*/  MUFU.EX2 R80, R113 ;  /* 0x0000007100507308 */ /* 0x000ff40000000800 */
[----:B------:R-:W1:Y:S10]  /*165f0*/  MUFU.EX2 R70, R214 ;  /* 0x000000d600467308 */ /* 0x000e740000000800 */
[----:B------:R2:W-:Y:S01]  /*16600*/  MUFU.EX2 R87, R217 ;  /* 0x000000d900577308 */ /* 0x0005e20000000800 */
[----:B-1----:R-:W-:Y:S02]  /*16610*/  F2FP.BF16.F32.PACK_AB R163, R70, R71 ;  /* 0x0000004746a3723e */ /* 0x002fe400000010ff */
[----:B--2---:R-:W-:Y:S01]  /*16620*/  LOP3.LUT R217, R190, 0xff, RZ, 0xc0, !PT ;  /* 0x000000ffbed97812 */ /* 0x004fe200078ec0ff */
[--C-:B---3--:R-:W-:Y:S02]  /*16630*/  @P1 HFMA2.BF16_V2 R2, -RZ.H0_H0, RZ.H0_H0, -R60.reuse.H0_H0 ;  /* 0x200000ffff021231 */ /* 0x108fe4000034093c */
[----:B----4-:R-:W-:Y:S03]  /*16640*/  @P6 HFMA2.BF16_V2 R0, -RZ.H0_H0, RZ.H0_H0, -R60.H1_H1 ;  /* 0x200000ffff006231 */ /* 0x010fe6000036093c */
[----:B------:R-:W-:Y:S01]  /*16650*/  PRMT R85, R2, 0x7610, R85 ;  /* 0x0000761002557816 */ /* 0x000fe20000000055 */
[----:B------:R1:W-:Y:S01]  /*16660*/  @P1 STL.S16 [R1+0x1b8], R2 ;  /* 0x0001b80201001387 */ /* 0x0003e20000100600 */
[----:B------:R-:W-:Y:S03]  /*16670*/  PRMT R84, R0, 0x7610, R84 ;  /* 0x0000761000547816 */ /* 0x000fe60000000054 */
[----:B------:R2:W-:Y:S01]  /*16680*/  @P6 STL.S16 [R1+0x1b4], R0 ;  /* 0x0001b40001006387 */ /* 0x0005e20000100600 */
[----:B------:R-:W-:Y:S02]  /*16690*/  @P1 PRMT R144, R85, 0x5410, RZ ;  /* 0x0000541055901816 */ /* 0x000fe400000000ff */
[----:B------:R-:W-:Y:S01]  /*166a0*/  @P6 PRMT R143, R84, 0x5410, RZ ;  /* 0x00005410548f6816 */ /* 0x000fe200000000ff */
[----:B------:R3:W4:Y:S01]  /*166b0*/  LDL.S16 R135, [R1+0x1c4] ;  /* 0x0001c40001877983 */ /* 0x0007220000100600 */
[----:B------:R-:W-:Y:S03]  /*166c0*/  ISETP.LE.U32.AND P1, PT, R124, UR8, PT ;  /* 0x000000087c007c0c */ /* 0x000fe6000bf23070 */
[----:B------:R3:W3:Y:S04]  /*166d0*/  LDL.S16 R85, [R1+0x1c0] ;  /* 0x0001c00001557983 */ /* 0x0006e80000100600 */
[----:B------:R3:W3:Y:S01]  /*166e0*/  LDL.S16 R84, [R1+0x1bc] ;  /* 0x0001bc0001547983 */ /* 0x0006e20000100600 */
[----:B-1----:R-:W-:Y:S01]  /*166f0*/  FADD.FTZ R2, R46, R67 ;  /* 0x000000432e027221 */ /* 0x002fe20000010000 */
[C---:B------:R-:W-:Y:S01]  /*16700*/  F2FP.BF16.F32.PACK_AB R46, R80.reuse, R81 ;  /* 0x00000051502e723e */ /* 0x040fe200000010ff */
[----:B--2---:R-:W-:Y:S02]  /*16710*/  FADD.FTZ R0, R3, R176 ;  /* 0x000000b003007221 */ /* 0x004fe40000010000 */
[----:B------:R-:W-:Y:S01]  /*16720*/  FADD.FTZ R41, R41, R2 ;  /* 0x0000000229297221 */ /* 0x000fe20000010000 */
[----:B------:R-:W2:Y:S01]  /*16730*/  LDL.64 R176, [R1+0x88] ;  /* 0x0000880001b07983 */ /* 0x000ea20000100a00 */
[----:B------:R1:W-:Y:S01]  /*16740*/  MUFU.EX2 R2, R49 ;  /* 0x0000003100027308 */ /* 0x0003e20000000800 */
[----:B------:R-:W-:Y:S01]  /*16750*/  FADD.FTZ R45, R37, R0 ;  /* 0x00000000252d7221 */ /* 0x000fe20000010000 */
[----:B------:R-:W-:Y:S01]  /*16760*/  FADD.FTZ R0, R81, R68 ;  /* 0x0000004451007221 */ /* 0x000fe20000010000 */
[----:B------:R-:W-:Y:S07]  /*16770*/  FADD.FTZ R37, R71, R41 ;  /* 0x0000002947257221 */ /* 0x000fee0000010000 */
[----:B------:R-:W1:Y:S01]  /*16780*/  MUFU.EX2 R3, R53 ;  /* 0x0000003500037308 */ /* 0x000e620000000800 */
[----:B------:R-:W2:Y:S01]  /*16790*/  LDL.LU R125, [R1+0x80] ;  /* 0x00008000017d7983 */ /* 0x000ea20000300800 */
[----:B------:R-:W-:Y:S01]  /*167a0*/  FADD.FTZ R41, R80, R0 ;  /* 0x0000000050297221 */ /* 0x000fe20000010000 */
[----:B------:R-:W-:Y:S07]  /*167b0*/  IMAD.WIDE.U32 R80, R63, -0x2daee0ad, RZ ;  /* 0xd2511f533f507825 */ /* 0x000fee00078e00ff */
[----:B------:R-:W1:Y:S10]  /*167c0*/  MUFU.EX2 R0, R43 ;  /* 0x0000002b00007308 */ /* 0x000e740000000800 */
[----:B------:R-:W-:Y:S01]  /*167d0*/  MUFU.EX2 R43, R117 ;  /* 0x00000075002b7308 */ /* 0x000fe20000000800 */
[--C-:B-1----:R-:W-:Y:S01]  /*167e0*/  FADD.FTZ R49, R70, R37.reuse ;  /* 0x0000002546317221 */ /* 0x102fe20000010000 */
[----:B------:R-:W-:Y:S08]  /*167f0*/  PRMT R37, R197, 0x7632, R37 ;  /* 0x00007632c5257816 */ /* 0x000ff00000000025 */
[----:B------:R-:W-:Y:S01]  /*16800*/  MUFU.EX2 R68, R128 ;  /* 0x0000008000447308 */ /* 0x000fe20000000800 */
[----:B------:R-:W-:Y:S01]  /*16810*/  IMAD.WIDE.U32 R70, R65, -0x2daee0ad, RZ ;  /* 0xd2511f5341467825 */ /* 0x000fe200078e00ff */
[----:B------:R-:W-:Y:S02]  /*16820*/  F2FP.BF16.F32.PACK_AB R63, R3, R36 ;  /* 0x00000024033f723e */ /* 0x000fe400000010ff */
[----:B------:R-:W-:Y:S06]  /*16830*/  LOP3.LUT R220, R37, 0xff, RZ, 0xc0, !PT ;  /* 0x000000ff25dc7812 */ /* 0x000fec00078ec0ff */
[----:B------:R-:W1:Y:S01]  /*16840*/  MUFU.EX2 R53, R116 ;  /* 0x0000007400357308 */ /* 0x000e620000000800 */
[----:B------:R-:W-:Y:S01]  /*16850*/  F2FP.BF16.F32.PACK_AB R65, R0, R2 ;  /* 0x000000020041723e */ /* 0x000fe200000010ff */
[----:B------:R-:W-:Y:S01]  /*16860*/  FADD.FTZ R36, R2, R45 ;  /* 0x0000002d02247221 */ /* 0x000fe20000010000 */
[----:B------:R-:W-:Y:S07]  /*16870*/  ISETP.LE.U32.AND P6, PT, R220, UR8, PT ;  /* 0x00000008dc007c0c */ /* 0x000fee000bfc3070 */
[----:B------:R-:W-:Y:S01]  /*16880*/  MUFU.EX2 R45, R129 ;  /* 0x00000081002d7308 */ /* 0x000fe20000000800 */
[C---:B------:R-:W-:Y:S02]  /*16890*/  PRMT R102, R63.reuse, 0x7610, R102 ;  /* 0x000076103f667816 */ /* 0x040fe40000000066 */
[----:B------:R-:W-:Y:S02]  /*168a0*/  PRMT R132, R63, 0x7632, R132 ;  /* 0x000076323f847816 */ /* 0x000fe40000000084 */
[C---:B------:R-:W-:Y:S02]  /*168b0*/  PRMT R142, R65.reuse, 0x7610, R142 ;  /* 0x00007610418e7816 */ /* 0x040fe4000000008e */
[----:B------:R-:W-:Y:S02]  /*168c0*/  LOP3.LUT R67, R70, UR17, R81, 0x96, !PT ;  /* 0x0000001146437c12 */ /* 0x000fe4000f8e9651 */
[----:B------:R-:W-:Y:S01]  /*168d0*/  PRMT R99, R65, 0x7632, R99 ;  /* 0x0000763241637816 */ /* 0x000fe20000000063 */
[----:B-1----:R-:W-:Y:S04]  /*168e0*/  FADD.FTZ R2, R53, R41 ;  /* 0x0000002935027221 */ /* 0x002fe80000010000 */
[----:B------:R-:W-:Y:S01]  /*168f0*/  FADD.FTZ R41, R43, R2 ;  /* 0x000000022b297221 */ /* 0x000fe20000010000 */
[----:B------:R-:W-:Y:S01]  /*16900*/  FADD.FTZ R2, R87, R49 ;  /* 0x0000003157027221 */ /* 0x000fe20000010000 */
[--C-:B----4-:R-:W-:Y:S02]  /*16910*/  @!P1 HFMA2.BF16_V2 R135, -RZ.H0_H0, RZ.H0_H0, -R63.reuse.H0_H0 ;  /* 0x200000ffff879231 */ /* 0x110fe4000034093f */
[----:B---3--:R-:W-:Y:S03]  /*16920*/  @!P4 HFMA2.BF16_V2 R85, -RZ.H0_H0, RZ.H0_H0, -R63.H1_H1 ;  /* 0x200000ffff55c231 */ /* 0x008fe6000036093f */
[----:B------:R-:W-:Y:S01]  /*16930*/  PRMT R113, R135, 0x7610, R113 ;  /* 0x0000761087717816 */ /* 0x000fe20000000071 */
[--C-:B------:R-:W-:Y:S01]  /*16940*/  @!P6 HFMA2.BF16_V2 R84, -RZ.H0_H0, RZ.H0_H0, -R65.reuse.H0_H0 ;  /* 0x200000ffff54e231 */ /* 0x100fe20000340941 */
[----:B------:R-:W-:Y:S02]  /*16950*/  PRMT R100, R85, 0x7610, R100 ;  /* 0x0000761055647816 */ /* 0x000fe40000000064 */
[----:B------:R-:W-:Y:S02]  /*16960*/  @!P1 PRMT R102, R113, 0x5410, RZ ;  /* 0x0000541071669816 */ /* 0x000fe400000000ff */
[----:B------:R-:W-:Y:S02]  /*16970*/  PRMT R97, R84, 0x7610, R97 ;  /* 0x0000761054617816 */ /* 0x000fe40000000061 */
[----:B------:R-:W-:Y:S01]  /*16980*/  @!P4 PRMT R132, R100, 0x5410, RZ ;  /* 0x000054106484c816 */ /* 0x000fe200000000ff */
[----:B------:R-:W-:Y:S01]  /*16990*/  IMAD.MOV.U32 R100, RZ, RZ, R199 ;  /* 0x000000ffff647224 */ /* 0x000fe200078e00c7 */
[----:B------:R-:W-:Y:S01]  /*169a0*/  @!P6 PRMT R142, R97, 0x5410, RZ ;  /* 0x00005410618ee816 */ /* 0x000fe200000000ff */
[----:B------:R-:W-:Y:S02]  /*169b0*/  IMAD.MOV.U32 R97, RZ, RZ, R24 ;  /* 0x000000ffff617224 */ /* 0x000fe400078e0018 */
[----:B------:R-:W-:Y:S02]  /*169c0*/  IMAD.MOV.U32 R199, RZ, RZ, R136 ;  /* 0x000000ffffc77224 */ /* 0x000fe400078e0088 */
[----:B--2---:R-:W-:Y:S02]  /*169d0*/  IMAD.MOV.U32 R117, RZ, RZ, R177 ;  /* 0x000000ffff757224 */ /* 0x004fe400078e00b1 */
[----:B------:R-:W-:Y:S02]  /*169e0*/  IMAD.MOV.U32 R177, RZ, RZ, R166 ;  /* 0x000000ffffb17224 */ /* 0x000fe400078e00a6 */
[----:B------:R-:W-:Y:S01]  /*169f0*/  IMAD.MOV.U32 R166, RZ, RZ, R126 ;  /* 0x000000ffffa67224 */ /* 0x000fe200078e007e */
[----:B------:R-:W-:Y:S01]  /*16a00*/  LOP3.LUT R125, R125, 0xff, RZ, 0xc0, !PT ;  /* 0x000000ff7d7d7812 */ /* 0x000fe200078ec0ff */
[----:B------:R-:W2:Y:S01]  /*16a10*/  LDL.LU R126, [R1+0x2f8] ;  /* 0x0002f800017e7983 */ /* 0x000ea20000300800 */
[----:B------:R-:W-:Y:S02]  /*16a20*/  IMAD.MOV.U32 R116, RZ, RZ, R176 ;  /* 0x000000ffff747224 */ /* 0x000fe400078e00b0 */
[----:B------:R-:W-:Y:S01]  /*16a30*/  IMAD.MOV.U32 R113, RZ, RZ, R177 ;  /* 0x000000ffff717224 */ /* 0x000fe200078e00b1 */
[----:B------:R1:W-:Y:S02]  /*16a40*/  @!P1 STL.S16 [R1+0x1c4], R135 ;  /* 0x0001c48701009387 */ /* 0x0003e40000100600 */
[----:B------:R-:W-:Y:S02]  /*16a50*/  LOP3.LUT R37, R116, UR19, R71, 0x96, !PT ;  /* 0x0000001374257c12 */ /* 0x000fe4000f8e9647 */
[----:B------:R-:W-:Y:S01]  /*16a60*/  @!P4 STL.S16 [R1+0x1c0], R85 ;  /* 0x0001c0550100c387 */ /* 0x000fe20000100600 */
[----:B------:R-:W-:Y:S01]  /*16a70*/  ISETP.LE.U32.AND P4, PT, R125, UR8, PT ;  /* 0x000000087d007c0c */ /* 0x000fe2000bf83070 */
[----:B------:R-:W3:Y:S02]  /*16a80*/  MUFU.EX2 R71, R218 ;  /* 0x000000da00477308 */ /* 0x000ee40000000800 */
[----:B------:R4:W-:Y:S04]  /*16a90*/  @!P6 STL.S16 [R1+0x1bc], R84 ;  /* 0x0001bc540100e387 */ /* 0x0009e80000100600 */
[----:B------:R2:W2:Y:S04]  /*16aa0*/  LDL.S16 R177, [R1+0x1cc] ;  /* 0x0001cc0001b17983 */ /* 0x0004a80000100600 */
[----:B------:R2:W2:Y:S01]  /*16ab0*/  LDL.S16 R176, [R1+0x1c8] ;  /* 0x0001c80001b07983 */ /* 0x0004a20000100600 */
[C---:B---3--:R-:W-:Y:S01]  /*16ac0*/  F2FP.BF16.F32.PACK_AB R195, R71.reuse, R87 ;  /* 0x0000005747c3723e */ /* 0x048fe200000010ff */
[----:B------:R-:W-:Y:S02]  /*16ad0*/  FADD.FTZ R49, R71, R2 ;  /* 0x0000000247317221 */ /* 0x000fe40000010000 */
[----:B------:R-:W-:Y:S01]  /*16ae0*/  MUFU.EX2 R2, R50 ;  /* 0x0000003200027308 */ /* 0x000fe20000000800 */
[----:B-1----:R-:W-:Y:S09]  /*16af0*/  SHF.R.U32.HI R135, RZ, 0x18, R197 ;  /* 0x00000018ff877819 */ /* 0x002ff200000116c5 */
[----:B------:R-:W-:Y:S01]  /*16b00*/  MUFU.EX2 R50, R230 ;  /* 0x000000e600327308 */ /* 0x000fe20000000800 */
[----:B------:R-:W-:Y:S01]  /*16b10*/  ISETP.LE.U32.AND P1, PT, R135, UR8, PT ;  /* 0x0000000887007c0c */ /* 0x000fe2000bf23070 */
[----:B----4-:R-:W-:Y:S01]  /*16b20*/  IMAD.WIDE.U32 R84, R37, -0x326172a9, RZ ;  /* 0xcd9e8d5725547825 */ /* 0x010fe200078e00ff */
[----:B------:R-:W-:Y:S03]  /*16b30*/  F2FP.BF16.F32.PACK_AB R37, R43, R53 ;  /* 0x000000352b25723e */ /* 0x000fe600000010ff */
[----:B------:R-:W-:Y:S01]  /*16b40*/  FADD.FTZ R53, R0, R36 ;  /* 0x0000002400357221 */ /* 0x000fe20000010000 */
[----:B------:R-:W-:Y:S01]  /*16b50*/  F2FP.BF16.F32.PACK_AB R36, R45, R68 ;  /* 0x000000442d24723e */ /* 0x000fe200000010ff */
[----:B------:R-:W-:Y:S01]  /*16b60*/  FADD.FTZ R0, R68, R41 ;  /* 0x0000002944007221 */ /* 0x000fe20000010000 */
[----:B------:R-:W-:Y:S01]  /*16b70*/  LOP3.LUT R70, R234, UR13, R85, 0x96, !PT ;  /* 0x0000000dea467c12 */ /* 0x000fe2000f8e9655 */
[----:B------:R1:W3:Y:S01]  /*16b80*/  LDL.S16 R68, [R1+0x1d0] ;  /* 0x0001d00001447983 */ /* 0x0002e20000100600 */
[----:B------:R-:W-:Y:S01]  /*16b90*/  FADD.FTZ R43, R3, R39 ;  /* 0x00000027032b7221 */ /* 0x000fe20000010000 */
[----:B------:R-:W4:Y:S02]  /*16ba0*/  MUFU.EX2 R85, R231 ;  /* 0x000000e700557308 */ /* 0x000f240000000800 */
[----:B------:R-:W3:Y:S01]  /*16bb0*/  LDL.LU R24, [R1+0x2e0] ;  /* 0x0002e00001187983 */ /* 0x000ee20000300800 */
[----:B------:R-:W-:Y:S07]  /*16bc0*/  IMAD.WIDE.U32 R70, R70, -0x2daee0ad, RZ ;  /* 0xd2511f5346467825 */ /* 0x000fee00078e00ff */
[----:B------:R1:W1:Y:S01]  /*16bd0*/  MUFU.EX2 R39, R55 ;  /* 0x0000003700277308 */ /* 0x0002620000000800 */
[----:B------:R-:W3:Y:S09]  /*16be0*/  LDL.LU R136, [R1+0x2ec] ;  /* 0x0002ec0001887983 */ /* 0x000ef20000300800 */
[----:B------:R-:W1:Y:S01]  /*16bf0*/  MUFU.EX2 R3, R64 ;  /* 0x0000004000037308 */ /* 0x000e620000000800 */
[----:B----4-:R-:W-:Y:S01]  /*16c00*/  F2FP.BF16.F32.PACK_AB R191, R50, R85 ;  /* 0x0000005532bf723e */ /* 0x010fe200000010ff */
[----:B-1----:R-:W-:Y:S01]  /*16c10*/  FADD.FTZ R55, R45, R0 ;  /* 0x000000002d377221 */ /* 0x002fe20000010000 */
[----:B------:R-:W-:Y:S07]  /*16c20*/  FADD.FTZ R41, R39, R43 ;  /* 0x0000002b27297221 */ /* 0x000fee0000010000 */
[----:B------:R1:W4:Y:S01]  /*16c30*/  MUFU.EX2 R0, R47 ;  /* 0x0000002f00007308 */ /* 0x0003220000000800 */
[C---:B------:R-:W-:Y:S01]  /*16c40*/  F2FP.BF16.F32.PACK_AB R64, R3.reuse, R39 ;  /* 0x000000270340723e */ /* 0x040fe200000010ff */
[----:B------:R-:W-:Y:S08]  /*16c50*/  FADD.FTZ R41, R3, R41 ;  /* 0x0000002903297221 */ /* 0x000ff00000010000 */
[----:B------:R-:W-:Y:S01]  /*16c60*/  MUFU.EX2 R39, R56 ;  /* 0x0000003800277308 */ /* 0x000fe20000000800 */
[----:B------:R-:W-:Y:S01]  /*16c70*/  FADD.FTZ R3, R2, R53 ;  /* 0x0000003502037221 */ /* 0x000fe20000010000 */
[C---:B------:R-:W-:Y:S02]  /*16c80*/  PRMT R103, R64.reuse, 0x7632, R103 ;  /* 0x0000763240677816 */ /* 0x040fe40000000067 */
[----:B------:R-:W-:Y:S06]  /*16c90*/  PRMT R140, R64, 0x7610, R140 ;  /* 0x00007610408c7816 */ /* 0x000fec000000008c */
[----:B------:R-:W-:Y:S10]  /*16ca0*/  MUFU.EX2 R43, R57 ;  /* 0x00000039002b7308 */ /* 0x000ff40000000800 */
[----:B------:R-:W-:Y:S01]  /*16cb0*/  MUFU.EX2 R53, R238 ;  /* 0x000000ee00357308 */ /* 0x000fe20000000800 */
[----:B-1----:R-:W-:Y:S01]  /*16cc0*/  LOP3.LUT R47, R80, UR16, R71, 0x96, !PT ;  /* 0x00000010502f7c12 */ /* 0x002fe2000f8e9647 */
[----:B------:R-:W-:Y:S01]  /*16cd0*/  IMAD.WIDE.U32 R80, R67, -0x326172a9, RZ ;  /* 0xcd9e8d5743507825 */ /* 0x000fe200078e00ff */
[C---:B----4-:R-:W-:Y:S07]  /*16ce0*/  F2FP.BF16.F32.PACK_AB R67, R0.reuse, R2 ;  /* 0x000000020043723e */ /* 0x050fee00000010ff */
[----:B------:R-:W1:Y:S01]  /*16cf0*/  MUFU.EX2 R71, R221 ;  /* 0x000000dd00477308 */ /* 0x000e620000000800 */
[----:B------:R-:W-:Y:S01]  /*16d00*/  FADD.FTZ R2, R85, R49 ;  /* 0x0000003155027221 */ /* 0x000fe20000010000 */
[----:B------:R-:W-:Y:S01]  /*16d10*/  FADD.FTZ R49, R0, R3 ;  /* 0x0000000300317221 */ /* 0x000fe20000010000 */
[----:B------:R-:W-:Y:S07]  /*16d20*/  LOP3.LUT R45, R84, UR10, R81, 0x96, !PT ;  /* 0x0000000a542d7c12 */ /* 0x000fee000f8e9651 */
[----:B------:R-:W-:Y:S01]  /*16d30*/  MUFU.EX2 R57, R229 ;  /* 0x000000e500397308 */ /* 0x000fe20000000800 */
[C---:B------:R-:W-:Y:S01]  /*16d40*/  PRMT R101, R67.reuse, 0x7632, R101 ;  /* 0x0000763243657816 */ /* 0x040fe20000000065 */
[----:B------:R-:W-:Y:S01]  /*16d50*/  FADD.FTZ R50, R50, R2 ;  /* 0x0000000232327221 */ /* 0x000fe20000010000 */
[----:B------:R-:W-:Y:S07]  /*16d60*/  PRMT R98, R67, 0x7610, R98 ;  /* 0x0000761043627816 */ /* 0x000fee0000000062 */
[----:B------:R-:W-:Y:S01]  /*16d70*/  MUFU.EX2 R2, R51 ;  /* 0x0000003300027308 */ /* 0x000fe20000000800 */
[----:B-1----:R-:W-:Y:S09]  /*16d80*/  FADD.FTZ R0, R71, R55 ;  /* 0x0000003747007221 */ /* 0x002ff20000010000 */
[----:B------:R-:W1:Y:S02]  /*16d90*/  MUFU.EX2 R55, R237 ;  /* 0x000000ed00377308 */ /* 0x000e640000000800 */
[----:B-1----:R-:W-:Y:S02]  /*16da0*/  F2FP.BF16.F32.PACK_AB R192, R53, R55 ;  /* 0x0000003735c0723e */ /* 0x002fe400000010ff */
[----:B--2---:R-:W-:Y:S01]  /*16db0*/  ISETP.GT.U32.AND P6, PT, R126, UR8, PT ;  /* 0x000000087e007c0c */ /* 0x004fe2000bfc4070 */
[--C-:B------:R-:W-:Y:S11]  /*16dc0*/  @!P4 HFMA2.BF16_V2 R177, -RZ.H0_H0, RZ.H0_H0, -R64.reuse.H0_H0 ;  /* 0x200000ffffb1c231 */ /* 0x100ff60000340940 */
[----:B------:R-:W-:Y:S01]  /*16dd0*/  @!UPT UIADD3 URZ, UPT, UPT, URZ, URZ, URZ ;  /* 0x000000fffffff290 */ /* 0x000fe2000fffe0ff */
[----:B------:R-:W-:Y:S01]  /*16de0*/  @P6 HFMA2.BF16_V2 R176, -RZ.H0_H0, RZ.H0_H0, -R64.H1_H1 ;  /* 0x200000ffffb06231 */ /* 0x000fe20000360940 */
[----:B------:R-:W-:Y:S04]  /*16df0*/  PRMT R87, R177, 0x7610, R87 ;  /* 0x00007610b1577816 */ /* 0x000fe80000000057 */
[----:B------:R-:W-:Y:S02]  /*16e00*/  PRMT R84, R176, 0x7610, R84 ;  /* 0x00007610b0547816 */ /* 0x000fe40000000054 */
[----:B------:R-:W-:Y:S01]  /*16e10*/  @!P4 PRMT R140, R87, 0x5410, RZ ;  /* 0x00005410578cc816 */ /* 0x000fe200000000ff */
[----:B------:R-:W-:Y:S01]  /*16e20*/  IMAD.MOV.U32 R87, RZ, RZ, R113 ;  /* 0x000000ffff577224 */ /* 0x000fe200078e0071 */
[----:B------:R-:W-:Y:S01]  /*16e30*/  @P6 PRMT R103, R84, 0x5410, RZ ;  /* 0x0000541054676816 */ /* 0x000fe200000000ff */
[----:B------:R-:W-:Y:S04]  /*16e40*/  IMAD.WIDE.U32 R84, R47, -0x326172a9, RZ ;  /* 0xcd9e8d572f547825 */ /* 0x000fe800078e00ff */
[----:B------:R-:W-:Y:S01]  /*16e50*/  FADD.FTZ R47, R39, R41 ;  /* 0x00000029272f7221 */ /* 0x000fe20000010000 */
[----:B------:R-:W-:Y:S02]  /*16e60*/  IMAD.MOV.U32 R113, RZ, RZ, R166 ;  /* 0x000000ffff717224 */ /* 0x000fe400078e00a6 */
[----:B------:R-:W-:Y:S02]  /*16e70*/  IMAD.MOV.U32 R166, RZ, RZ, R186 ;  /* 0x000000ffffa67224 */ /* 0x000fe400078e00ba */
[----:B---3--:R-:W-:Y:S05]  /*16e80*/  @!P1 HFMA2.BF16_V2 R68, -RZ.H0_H0, RZ.H0_H0, -R65.H1_H1 ;  /* 0x200000ffff449231 */ /* 0x008fea0000360941 */
[----:B------:R-:W-:Y:S01]  /*16e90*/  PRMT R214, R68, 0x7610, R214 ;  /* 0x0000761044d67816 */ /* 0x000fe200000000d6 */
[----:B------:R1:W-:Y:S03]  /*16ea0*/  @!P1 STL.S16 [R1+0x1d0], R68 ;  /* 0x0001d04401009387 */ /* 0x0003e60000100600 */
[----:B------:R-:W-:Y:S01]  /*16eb0*/  @!P1 PRMT R99, R214, 0x5410, RZ ;  /* 0x00005410d6639816 */ /* 0x000fe200000000ff */
[----:B------:R-:W-:Y:S01]  /*16ec0*/  @!P4 STL.S16 [R1+0x1cc], R177 ;  /* 0x0001ccb10100c387 */ /* 0x000fe20000100600 */
[----:B------:R-:W-:Y:S01]  /*16ed0*/  ISETP.GT.U32.AND P1, PT, R136, UR8, PT ;  /* 0x0000000888007c0c */ /* 0x000fe2000bf24070 */
[----:B------:R-:W-:Y:S01]  /*16ee0*/  IMAD.MOV.U32 R214, RZ, RZ, R152 ;  /* 0x000000ffffd67224 */ /* 0x000fe200078e0098 */
[----:B------:R-:W-:Y:S01]  /*16ef0*/  ISETP.GT.U32.AND P4, PT, R24, UR8, PT ;  /* 0x0000000818007c0c */ /* 0x000fe2000bf84070 */
[----:B------:R2:W-:Y:S01]  /*16f00*/  @P6 STL.S16 [R1+0x1c8], R176 ;  /* 0x0001c8b001006387 */ /* 0x0005e20000100600 */
[----:B------:R-:W-:Y:S01]  /*16f10*/  ISETP.LE.U32.AND P6, PT, R217, UR8, PT ;  /* 0x00000008d9007c0c */ /* 0x000fe2000bfc3070 */
[----:B------:R-:W-:Y:S02]  /*16f20*/  IMAD.MOV.U32 R152, RZ, RZ, R216 ;  /* 0x000000ffff987224 */ /* 0x000fe400078e00d8 */
[----:B------:R3:W4:Y:S04]  /*16f30*/  LDL.S16 R41, [R1+0x1e0] ;  /* 0x0001e00001297983 */ /* 0x0007280000100600 */
[----:B------:R3:W3:Y:S04]  /*16f40*/  LDL.S16 R216, [R1+0x1dc] ;  /* 0x0001dc0001d87983 */ /* 0x0006e80000100600 */
[----:B------:R3:W3:Y:S01]  /*16f50*/  LDL.S16 R186, [R1+0x1d8] ;  /* 0x0001d80001ba7983 */ /* 0x0006e20000100600 */
[----:B-1----:R-:W1:Y:S01]  /*16f60*/  MUFU.EX2 R68, R222 ;  /* 0x000000de00447308 */ /* 0x002e620000000800 */
[----:B--2---:R-:W-:Y:S04]  /*16f70*/  IMAD.WIDE.U32 R176, R45, -0x2daee0ad, RZ ;  /* 0xd2511f532db07825 */ /* 0x004fe800078e00ff */
[----:B------:R-:W-:Y:S01]  /*16f80*/  IMAD.MOV.U32 R45, RZ, RZ, R97 ;  /* 0x000000ffff2d7224 */ /* 0x000fe200078e0061 */
[----:B------:R-:W-:Y:S01]  /*16f90*/  LOP3.LUT R56, R70, UR15, R177, 0x96, !PT ;  /* 0x0000000f46387c12 */ /* 0x000fe2000f8e96b1 */
[C---:B-1----:R-:W-:Y:S01]  /*16fa0*/  FADD.FTZ R51, R68.reuse, R0 ;  /* 0x0000000044337221 */ /* 0x042fe20000010000 */
[----:B------:R-:W-:Y:S02]  /*16fb0*/  F2FP.BF16.F32.PACK_AB R3, R68, R71 ;  /* 0x000000474403723e */ /* 0x000fe400000010ff */
[----:B------:R-:W1:Y:S01]  /*16fc0*/  MUFU.EX2 R0, R52 ;  /* 0x0000003400007308 */ /* 0x000e620000000800 */
[----:B------:R-:W-:Y:S01]  /*16fd0*/  F2FP.BF16.F32.PACK_AB R68, R43, R39 ;  /* 0x000000272b44723e */ /* 0x000fe200000010ff */
[----:B------:R-:W-:Y:S01]  /*16fe0*/  IMAD.MOV.U32 R97, RZ, RZ, R174 ;  /* 0x000000ffff617224 */ /* 0x000fe200078e00ae */
[----:B------:R2:W2:Y:S01]  /*16ff0*/  LDL.S16 R39, [R1+0x1d4] ;  /* 0x0001d40001277983 */ /* 0x0004a20000100600 */
[----:B------:R-:W-:Y:S01]  /*17000*/  IMAD.MOV.U32 R174, RZ, RZ, R158 ;  /* 0x000000ffffae7224 */ /* 0x000fe200078e009e */
[----:B------:R-:W-:Y:S05]  /*17010*/  LOP3.LUT R158, R80, UR9, R85, 0x96, !PT ;  /* 0x00000009509e7c12 */ /* 0x000fea000f8e9655 */
[----:B------:R-:W-:Y:S01]  /*17020*/  MUFU.EX2 R52, R233 ;  /* 0x000000e900347308 */ /* 0x000fe20000000800 */
[C---:B------:R-:W-:Y:S02]  /*17030*/  PRMT R146, R68.reuse, 0x7632, R146 ;  /* 0x0000763244927816 */ /* 0x040fe40000000092 */
[----:B------:R-:W-:Y:S02]  /*17040*/  PRMT R133, R68, 0x7610, R133 ;  /* 0x0000761044857816 */ /* 0x000fe40000000085 */
[----:B-1----:R-:W-:Y:S04]  /*17050*/  F2FP.BF16.F32.PACK_AB R71, R0, R2 ;  /* 0x000000020047723e */ /* 0x002fe800000010ff */
[C---:B------:R-:W-:Y:S02]  /*17060*/  PRMT R130, R71.reuse, 0x7610, R130 ;  /* 0x0000761047827816 */ /* 0x040fe40000000082 */
[----:B------:R-:W-:Y:S01]  /*17070*/  PRMT R129, R71, 0x7632, R129 ;  /* 0x0000763247817816 */ /* 0x000fe20000000081 */
[--C-:B----4-:R-:W-:Y:S02]  /*17080*/  @P1 HFMA2.BF16_V2 R41, -RZ.H0_H0, RZ.H0_H0, -R67.reuse.H0_H0 ;  /* 0x200000ffff291231 */ /* 0x110fe40000340943 */
[----:B---3--:R-:W-:Y:S03]  /*17090*/  @P4 HFMA2.BF16_V2 R216, -RZ.H0_H0, RZ.H0_H0, -R67.H1_H1 ;  /* 0x200000ffffd84231 */ /* 0x008fe60000360943 */
[----:B------:R-:W-:Y:S01]  /*170a0*/  PRMT R187, R41, 0x7610, R187 ;  /* 0x0000761029bb7816 */ /* 0x000fe200000000bb */
[----:B------:R1:W-:Y:S01]  /*170b0*/  @P1 STL.S16 [R1+0x1e0], R41 ;  /* 0x0001e02901001387 */ /* 0x0003e20000100600 */
[--C-:B------:R-:W-:Y:S01]  /*170c0*/  @!P6 HFMA2.BF16_V2 R186, -RZ.H0_H0, RZ.H0_H0, -R68.reuse.H0_H0 ;  /* 0x200000ffffbae231 */ /* 0x100fe20000340944 */
[----:B------:R-:W-:Y:S02]  /*170d0*/  PRMT R80, R216, 0x7610, R80 ;  /* 0x00007610d8507816 */ /* 0x000fe40000000050 */
[----:B------:R3:W-:Y:S02]  /*170e0*/  @P4 STL.S16 [R1+0x1dc], R216 ;  /* 0x0001dcd801004387 */ /* 0x0007e40000100600 */
[----:B------:R-:W-:Y:S02]  /*170f0*/  PRMT R202, R186, 0x7610, R202 ;  /* 0x00007610baca7816 */ /* 0x000fe400000000ca */
[----:B------:R-:W-:Y:S02]  /*17100*/  @P4 PRMT R101, R80, 0x5410, RZ ;  /* 0x0000541050654816 */ /* 0x000fe400000000ff */
[----:B------:R-:W-:Y:S10]  /*17110*/  MUFU.EX2 R80, R240 ;  /* 0x000000f000507308 */ /* 0x000ff40000000800 */
[----:B-1----:R-:W-:Y:S01]  /*17120*/  MUFU.EX2 R41, R69 ;  /* 0x0000004500297308 */ /* 0x002fe20000000800 */
[----:B--2---:R-:W-:Y:S01]  /*17130*/  @!P5 HFMA2.BF16_V2 R39, -RZ.H0_H0, RZ.H0_H0, -R68.H1_H1 ;  /* 0x200000ffff27d231 */ /* 0x004fe20000360944 */
[----:B---3--:R-:W2:Y:S04]  /*17140*/  LDL.LU R216, [R1+0x394] ;  /* 0x0003940001d87983 */ /* 0x008ea80000300800 */
[----:B------:R-:W-:Y:S01]  /*17150*/  PRMT R213, R39, 0x7610, R213 ;  /* 0x0000761027d57816 */ /* 0x000fe200000000d5 */
[----:B------:R1:W-:Y:S04]  /*17160*/  @!P6 STL.S16 [R1+0x1d8], R186 ;  /* 0x0001d8ba0100e387 */ /* 0x0003e80000100600 */
[----:B-1----:R-:W3:Y:S04]  /*17170*/  LDL.LU R186, [R1+0x390] ;  /* 0x0003900001ba7983 */ /* 0x002ee80000300800 */
[----:B------:R1:W-:Y:S02]  /*17180*/  @!P5 STL.S16 [R1+0x1d4], R39 ;  /* 0x0001d4270100d387 */ /* 0x0003e40000100600 */
[----:B-1----:R-:W1:Y:S02]  /*17190*/  MUFU.EX2 R39, R61 ;  /* 0x0000003d00277308 */ /* 0x002e640000000800 */
[----:B-1----:R-:W-:Y:S01]  /*171a0*/  F2FP.BF16.F32.PACK_AB R70, R39, R41 ;  /* 0x000000292746723e */ /* 0x002fe200000010ff */
[----:B------:R-:W-:Y:S02]  /*171b0*/  IMAD.MOV.U32 R61, RZ, RZ, R45 ;  /* 0x000000ffff3d7224 */ /* 0x000fe400078e002d */
[----:B------:R-:W-:Y:S01]  /*171c0*/  FADD.FTZ R45, R2, R49 ;  /* 0x00000031022d7221 */ /* 0x000fe20000010000 */
[----:B------:R-:W-:Y:S01]  /*171d0*/  F2FP.BF16.F32.PACK_AB R2, R52, R57 ;  /* 0x000000393402723e */ /* 0x000fe200000010ff */
[--C-:B------:R-:W-:Y:S01]  /*171e0*/  FADD.FTZ R49, R43, R47.reuse ;  /* 0x0000002f2b317221 */ /* 0x100fe20000010000 */
[----:B------:R-:W-:Y:S01]  /*171f0*/  PRMT R47, R187, 0x7610, R47 ;  /* 0x00007610bb2f7816 */ /* 0x000fe2000000002f */
[----:B------:R-:W-:Y:S01]  /*17200*/  FADD.FTZ R43, R55, R50 ;  /* 0x00000032372b7221 */ /* 0x000fe20000010000 */
[----:B------:R-:W-:Y:S01]  /*17210*/  PRMT R147, R70, 0x7632, R147 ;  /* 0x0000763246937816 */ /* 0x000fe20000000093 */
[--C-:B------:R-:W-:Y:S01]  /*17220*/  FADD.FTZ R50, R0, R45.reuse ;  /* 0x0000002d00327221 */ /* 0x100fe20000010000 */
[----:B------:R-:W-:Y:S01]  /*17230*/  PRMT R45, R47, 0x7610, R45 ;  /* 0x000076102f2d7816 */ /* 0x000fe2000000002d */
[----:B------:R-:W-:Y:S01]  /*17240*/  FADD.FTZ R0, R57, R51 ;  /* 0x0000003339007221 */ /* 0x000fe20000010000 */
[----:B------:R-:W-:Y:S01]  /*17250*/  PRMT R57, R213, 0x7610, R57 ;  /* 0x00007610d5397816 */ /* 0x000fe20000000039 */
[----:B------:R1:W4:Y:S01]  /*17260*/  MUFU.EX2 R47, R62 ;  /* 0x0000003e002f7308 */ /* 0x0003220000000800 */
[----:B------:R-:W-:Y:S01]  /*17270*/  SHF.R.U32.HI R213, RZ, 0x18, R190 ;  /* 0x00000018ffd57819 */ /* 0x000fe200000116be */
[----:B------:R-:W3:Y:S01]  /*17280*/  LDL.LU R187, [R1+0x38c] ;  /* 0x00038c0001bb7983 */ /* 0x000ee20000300800 */
[----:B------:R-:W-:Y:S01]  /*17290*/  @!P5 PRMT R146, R57, 0x5410, RZ ;  /* 0x000054103992d816 */ /* 0x000fe200000000ff */
[----:B------:R-:W-:Y:S01]  /*172a0*/  FADD.FTZ R53, R53, R43 ;  /* 0x0000002b35357221 */ /* 0x000fe20000010000 */
[----:B------:R-:W-:Y:S01]  /*172b0*/  ISETP.GT.U32.AND P5, PT, R209, UR8, PT ;  /* 0x00000008d1007c0c */ /* 0x000fe2000bfa4070 */
[----:B------:R-:W-:Y:S01]  /*172c0*/  IMAD.WIDE.U32 R56, R56, -0x326172a9, RZ ;  /* 0xcd9e8d5738387825 */ /* 0x000fe200078e00ff */
[----:B------:R-:W-:Y:S03]  /*172d0*/  PRMT R131, R70, 0x7610, R131 ;  /* 0x0000761046837816 */ /* 0x000fe60000000083 */
[----:B------:R4:W-:Y:S01]  /*172e0*/  MUFU.EX2 R55, R244 ;  /* 0x000000f400377308 */ /* 0x0009e20000000800 */
[--C-:B------:R-:W-:Y:S01]  /*172f0*/  FADD.FTZ R51, R52, R0.reuse ;  /* 0x0000000034337221 */ /* 0x100fe20000010000 */
[----:B------:R-:W-:Y:S01]  /*17300*/  PRMT R0, R190, 0x7632, R0 ;  /* 0x00007632be007816 */ /* 0x000fe20000000000 */
[--C-:B------:R-:W-:Y:S01]  /*17310*/  FADD.FTZ R43, R41, R49.reuse ;  /* 0x00000031292b7221 */ /* 0x100fe20000010000 */
[----:B------:R-:W-:Y:S06]  /*17320*/  PRMT R49, R202, 0x7610, R49 ;  /* 0x00007610ca317816 */ /* 0x000fec0000000031 */
[----:B------:R-:W-:Y:S01]  /*17330*/  MUFU.EX2 R41, R73 ;  /* 0x0000004900297308 */ /* 0x000fe20000000800 */
[----:B-1----:R-:W-:Y:S01]  /*17340*/  PRMT R62, R45, 0x7610, R62 ;  /* 0x000076102d3e7816 */ /* 0x002fe2000000003e */
[----:B----4-:R-:W-:Y:S01]  /*17350*/  FADD.FTZ R50, R47, R50 ;  /* 0x000000322f327221 */ /* 0x010fe20000010000 */
[----:B------:R-:W-:Y:S07]  /*17360*/  @!P6 PRMT R133, R49, 0x5410, RZ ;  /* 0x000054103185e816 */ /* 0x000fee00000000ff */
[----:B------:R-:W1:Y:S01]  /*17370*/  MUFU.EX2 R45, R54 ;  /* 0x00000036002d7308 */ /* 0x000e620000000800 */
[----:B------:R-:W-:Y:S01]  /*17380*/  LOP3.LUT R49, R84, UR11, R57, 0x96, !PT ;  /* 0x0000000b54317c12 */ /* 0x000fe2000f8e9639 */
[----:B------:R-:W-:Y:S01]  /*17390*/  FADD.FTZ R52, R39, R43 ;  /* 0x0000002b27347221 */ /* 0x000fe20000010000 */
[----:B------:R-:W-:Y:S07]  /*173a0*/  LOP3.LUT R202, R0, 0xff, RZ, 0xc0, !PT ;  /* 0x000000ff00ca7812 */ /* 0x000fee00078ec0ff */
[----:B------:R-:W4:Y:S01]  /*173b0*/  MUFU.EX2 R54, R245 ;  /* 0x000000f500367308 */ /* 0x000f220000000800 */
[----:B------:R-:W-:Y:S01]  /*173c0*/  LOP3.LUT R244, R114, 0xff, RZ, 0xc0, !PT ;  /* 0x000000ff72f47812 */ /* 0x000fe200078ec0ff */
[----:B------:R2:W2:Y:S01]  /*173d0*/  LDL.S16 R57, [R1+0x1f4] ;  /* 0x0001f40001397983 */ /* 0x0004a20000100600 */
[----:B------:R-:W-:Y:S01]  /*173e0*/  ISETP.LE.U32.AND P4, PT, R202, UR8, PT ;  /* 0x00000008ca007c0c */ /* 0x000fe2000bf83070 */
[----:B------:R-:W-:Y:S01]  /*173f0*/  IMAD.MOV.U32 R114, RZ, RZ, R61 ;  /* 0x000000ffff727224 */ /* 0x000fe200078e003d */
[----:B------:R-:W-:Y:S01]  /*17400*/  @P1 PRMT R98, R62, 0x5410, RZ ;  /* 0x000054103e621816 */ /* 0x000fe200000000ff */
[----:B------:R2:W3:Y:S01]  /*17410*/  LDL.S16 R0, [R1+0x1f0] ;  /* 0x0001f00001007983 */ /* 0x0004e20000100600 */
[----:B------:R-:W-:Y:S03]  /*17420*/  ISETP.LE.U32.AND P1, PT, R213, UR8, PT ;  /* 0x00000008d5007c0c */ /* 0x000fe6000bf23070 */
[----:B------:R-:W-:Y:S01]  /*17430*/  MUFU.EX2 R39, R74 ;  /* 0x0000004a00277308 */ /* 0x000fe20000000800 */
[----:B------:R-:W-:Y:S01]  /*17440*/  ISETP.LE.U32.AND P6, PT, R244, UR8, PT ;  /* 0x00000008f4007c0c */ /* 0x000fe2000bfc3070 */
[----:B------:R2:W3:Y:S01]  /*17450*/  LDL.S16 R61, [R1+0x1e8] ;  /* 0x0001e800013d7983 */ /* 0x0004e20000100600 */
[----:B-1----:R-:W-:Y:S01]  /*17460*/  F2FP.BF16.F32.PACK_AB R69, R45, R47 ;  /* 0x0000002f2d45723e */ /* 0x002fe200000010ff */
[----:B------:R-:W-:Y:S06]  /*17470*/  FADD.FTZ R47, R55, R53 ;  /* 0x00000035372f7221 */ /* 0x000fec0000010000 */
[----:B------:R-:W1:Y:S01]  /*17480*/  MUFU.EX2 R62, R239 ;  /* 0x000000ef003e7308 */ /* 0x000e620000000800 */
[----:B----4-:R-:W-:Y:S01]  /*17490*/  F2FP.BF16.F32.PACK_AB R190, R54, R55 ;  /* 0x0000003736be723e */ /* 0x010fe200000010ff */
[----:B------:R4:W4:Y:S01]  /*174a0*/  LDL.S16 R245, [R1+0x1ec] ;  /* 0x0001ec0001f57983 */ /* 0x0009220000100600 */
[C---:B------:R-:W-:Y:S07]  /*174b0*/  PRMT R141, R69.reuse, 0x7610, R141 ;  /* 0x00007610458d7816 */ /* 0x040fee000000008d */
[----:B------:R-:W1:Y:S01]  /*174c0*/  MUFU.EX2 R43, R72 ;  /* 0x00000048002b7308 */ /* 0x000e620000000800 */
[----:B------:R-:W-:Y:S01]  /*174d0*/  PRMT R145, R69, 0x7632, R145 ;  /* 0x0000763245917816 */ /* 0x000fe20000000091 */
[----:B------:R-:W-:Y:S08]  /*174e0*/  FADD.FTZ R50, R45, R50 ;  /* 0x000000322d327221 */ /* 0x000ff00000010000 */
[----:B------:R-:W-:Y:S01]  /*174f0*/  MUFU.EX2 R55, R246 ;  /* 0x000000f600377308 */ /* 0x000fe20000000800 */
[----:B-1----:R-:W-:Y:S01]  /*17500*/  F2FP.BF16.F32.PACK_AB R197, R80, R62 ;  /* 0x0000003e50c5723e */ /* 0x002fe200000010ff */
[----:B------:R-:W-:Y:S01]  /*17510*/  FADD.FTZ R45, R62, R51 ;  /* 0x000000333e2d7221 */ /* 0x000fe20000010000 */
[----:B------:R-:W-:Y:S07]  /*17520*/  FADD.FTZ R51, R54, R47 ;  /* 0x0000002f36337221 */ /* 0x000fee0000010000 */
[----:B------:R1:W-:Y:S01]  /*17530*/  MUFU.EX2 R62, R87 ;  /* 0x00000057003e7308 */ /* 0x0003e20000000800 */
[----:B------:R-:W-:Y:S01]  /*17540*/  F2FP.BF16.F32.PACK_AB R81, R41, R43 ;  /* 0x0000002b2951723e */ /* 0x000fe200000010ff */
[----:B------:R-:W-:Y:S01]  /*17550*/  FADD.FTZ R47, R43, R52 ;  /* 0x000000342b2f7221 */ /* 0x000fe20000010000 */
[----:B------:R-:W-:Y:S01]  /*17560*/  FADD.FTZ R43, R39, R50 ;  /* 0x00000032272b7221 */ /* 0x000fe20000010000 */
[----:B------:R-:W-:Y:S01]  /*17570*/  FADD.FTZ R52, R80, R45 ;  /* 0x0000002d50347221 */ /* 0x000fe20000010000 */
[----:B------:R-:W-:Y:S01]  /*17580*/  PRMT R128, R81, 0x7610, R128 ;  /* 0x0000761051807816 */ /* 0x000fe20000000080 */
[----:B------:R-:W-:Y:S01]  /*17590*/  FADD.FTZ R47, R41, R47 ;  /* 0x0000002f292f7221 */ /* 0x000fe20000010000 */
[----:B------:R-:W-:Y:S03]  /*175a0*/  PRMT R151, R81, 0x7632, R151 ;  /* 0x0000763251977816 */ /* 0x000fe60000000097 */
[----:B------:R-:W-:Y:S01]  /*175b0*/  MUFU.EX2 R41, R77 ;  /* 0x0000004d00297308 */ /* 0x000fe20000000800 */
[----:B-1----:R-:W-:Y:S02]  /*175c0*/  IMAD.MOV.U32 R87, RZ, RZ, R199 ;  /* 0x000000ffff577224 */ /* 0x002fe400078e00c7 */
[--C-:B--2---:R-:W-:Y:S02]  /*175d0*/  @!P4 HFMA2.BF16_V2 R57, -RZ.H0_H0, RZ.H0_H0, -R71.reuse.H0_H0 ;  /* 0x200000ffff39c231 */ /* 0x104fe40000340947 */
[----:B---3--:R-:W-:Y:S03]  /*175e0*/  @!P1 HFMA2.BF16_V2 R0, -RZ.H0_H0, RZ.H0_H0, -R71.H1_H1 ;  /* 0x200000ffff009231 */ /* 0x008fe60000360947 */
[----:B------:R-:W-:Y:S01]  /*175f0*/  PRMT R84, R57, 0x7610, R84 ;  /* 0x0000761039547816 */ /* 0x000fe20000000054 */
[----:B------:R1:W-:Y:S01]  /*17600*/  @!P4 STL.S16 [R1+0x1f4], R57 ;  /* 0x0001f4390100c387 */ /* 0x0003e20000100600 */
[--C-:B------:R-:W-:Y:S01]  /*17610*/  @P5 HFMA2.BF16_V2 R61, -RZ.H0_H0, RZ.H0_H0, -R70.reuse.H1_H1 ;  /* 0x200000ffff3d5231 */ /* 0x100fe20000360946 */
[----:B------:R-:W-:Y:S02]  /*17620*/  PRMT R74, R0, 0x7610, R74 ;  /* 0x00007610004a7816 */ /* 0x000fe4000000004a */
[----:B------:R2:W-:Y:S01]  /*17630*/  @!P1 STL.S16 [R1+0x1f0], R0 ;  /* 0x0001f00001009387 */ /* 0x0005e20000100600 */
[----:B------:R-:W-:Y:S02]  /*17640*/  @!P4 PRMT R130, R84, 0x5410, RZ ;  /* 0x000054105482c816 */ /* 0x000fe400000000ff */
[----:B------:R-:W-:Y:S01]  /*17650*/  ISETP.GT.U32.AND P4, PT, R204, UR8, PT ;  /* 0x00000008cc007c0c */ /* 0x000fe2000bf84070 */
[----:B----4-:R-:W-:Y:S01]  /*17660*/  @!P6 HFMA2.BF16_V2 R245, -RZ.H0_H0, RZ.H0_H0, -R70.H0_H0 ;  /* 0x200000fffff5e231 */ /* 0x010fe20000340946 */
[----:B------:R-:W-:Y:S01]  /*17670*/  PRMT R72, R61, 0x7610, R72 ;  /* 0x000076103d487816 */ /* 0x000fe20000000048 */
[----:B------:R-:W-:Y:S01]  /*17680*/  MUFU.EX2 R84, R242 ;  /* 0x000000f200547308 */ /* 0x000fe20000000800 */
[----:B------:R-:W-:Y:S02]  /*17690*/  @!P1 PRMT R129, R74, 0x5410, RZ ;  /* 0x000054104a819816 */ /* 0x000fe400000000ff */
[----:B------:R-:W-:Y:S01]  /*176a0*/  @P5 PRMT R147, R72, 0x5410, RZ ;  /* 0x0000541048935816 */ /* 0x000fe200000000ff */
[----:B------:R3:W-:Y:S01]  /*176b0*/  @!P6 STL.S16 [R1+0x1ec], R245 ;  /* 0x0001ecf50100e387 */ /* 0x0007e20000100600 */
[----:B------:R-:W-:Y:S05]  /*176c0*/  PRMT R73, R245, 0x7610, R73 ;  /* 0x00007610f5497816 */ /* 0x000fea0000000049 */
[----:B------:R-:W-:Y:S01]  /*176d0*/  MUFU.EX2 R74, R251 ;  /* 0x000000fb004a7308 */ /* 0x000fe20000000800 */
[----:B------:R-:W-:Y:S01]  /*176e0*/  ISETP.GT.U32.AND P1, PT, R205, UR8, PT ;  /* 0x00000008cd007c0c */ /* 0x000fe2000bf24070 */
[----:B------:R4:W-:Y:S01]  /*176f0*/  @P5 STL.S16 [R1+0x1e8], R61 ;  /* 0x0001e83d01005387 */ /* 0x0009e20000100600 */
[----:B------:R-:W-:Y:S07]  /*17700*/  @!P6 PRMT R131, R73, 0x5410, RZ ;  /* 0x000054104983e816 */ /* 0x000fee00000000ff */
[----:B------:R-:W3:Y:S01]  /*17710*/  MUFU.EX2 R72, R114 ;  /* 0x0000007200487308 */ /* 0x000ee20000000800 */
[----:B------:R2:W4:Y:S09]  /*17720*/  LDL.S16 R53, [R1+0x21c] ;  /* 0x00021c0001357983 */ /* 0x0005320000100600 */
[----:B------:R-:W3:Y:S01]  /*17730*/  MUFU.EX2 R73, R250 ;  /* 0x000000fa00497308 */ /* 0x000ee20000000800 */
[----:B------:R4:W4:Y:S09]  /*17740*/  LDL.S16 R50, [R1+0x218] ;  /* 0x0002180001327983 */ /* 0x0009320000100600 */
[----:B-1----:R1:W-:Y:S10]  /*17750*/  MUFU.EX2 R57, R248 ;  /* 0x000000f800397308 */ /* 0x0023f40000000800 */
[----:B--2---:R-:W2:Y:S01]  /*17760*/  MUFU.EX2 R0, R75 ;  /* 0x0000004b00007308 */ /* 0x004ea20000000800 */
[----:B---3--:R-:W-:Y:S01]  /*17770*/  F2FP.BF16.F32.PACK_AB R221, R62, R72 ;  /* 0x000000483edd723e */ /* 0x008fe200000010ff */
[----:B------:R-:W-:Y:S02]  /*17780*/  IMAD.MOV.U32 R114, RZ, RZ, R214 ;  /* 0x000000ffff727224 */ /* 0x000fe400078e00d6 */
[----:B------:R-:W-:Y:S01]  /*17790*/  IMAD.MOV.U32 R214, RZ, RZ, R174 ;  /* 0x000000ffffd67224 */ /* 0x000fe200078e00ae */
[----:B------:R-:W-:Y:S01]  /*177a0*/  F2FP.BF16.F32.PACK_AB R222, R73, R74 ;  /* 0x0000004a49de723e */ /* 0x000fe200000010ff */
[----:B------:R-:W-:Y:S02]  /*177b0*/  IMAD.MOV.U32 R245, RZ, RZ, R100 ;  /* 0x000000fffff57224 */ /* 0x000fe400078e0064 */
[----:B------:R-:W-:Y:S02]  /*177c0*/  IMAD.MOV.U32 R174, RZ, RZ, R166 ;  /* 0x000000ffffae7224 */ /* 0x000fe400078e00a6 */
[----:B-1----:R-:W-:Y:S01]  /*177d0*/  IMAD.MOV.U32 R248, RZ, RZ, R200 ;  /* 0x000000fffff87224 */ /* 0x002fe200078e00c8 */
[----:B----4-:R-:W1:Y:S01]  /*177e0*/  MUFU.EX2 R61, R249 ;  /* 0x000000f9003d7308 */ /* 0x010e620000000800 */
[----:B------:R-:W-:Y:S01]  /*177f0*/  IMAD.MOV.U32 R166, RZ, RZ, R171 ;  /* 0x000000ffffa67224 */ /* 0x000fe200078e00ab */
[C---:B--2---:R-:W-:Y:S01]  /*17800*/  F2FP.BF16.F32.PACK_AB R80, R0.reuse, R39 ;  /* 0x000000270050723e */ /* 0x044fe200000010ff */
[----:B------:R-:W-:Y:S01]  /*17810*/  FADD.FTZ R54, R0, R43 ;  /* 0x0000002b00367221 */ /* 0x000fe20000010000 */
[----:B------:R-:W-:Y:S06]  /*17820*/  LOP3.LUT R0, R49, 0xffff, RZ, 0xc0, !PT ;  /* 0x0000ffff31007812 */ /* 0x000fec00078ec0ff */
[----:B------:R-:W2:Y:S01]  /*17830*/  MUFU.EX2 R43, R76 ;  /* 0x0000004c002b7308 */ /* 0x000ea20000000800 */
[C---:B------:R-:W-:Y:S01]  /*17840*/  PRMT R155, R80.reuse, 0x7610, R155 ;  /* 0x00007610509b7816 */ /* 0x040fe2000000009b */
[----:B------:R-:W-:Y:S01]  /*17850*/  FADD.FTZ R39, R57, R51 ;  /* 0x0000003339277221 */ /* 0x000fe20000010000 */
[----:B------:R-:W-:Y:S07]  /*17860*/  SHF.R.U32.HI R200, RZ, 0x8, R0 ;  /* 0x00000008ffc87819 */ /* 0x000fee0000011600 */
[----:B------:R-:W-:Y:S01]  /*17870*/  MUFU.EX2 R51, R88 ;  /* 0x0000005800337308 */ /* 0x000fe20000000800 */
[----:B------:R-:W-:Y:S01]  /*17880*/  PRMT R148, R80, 0x7632, R148 ;  /* 0x0000763250947816 */ /* 0x000fe20000000094 */
[----:B------:R-:W-:Y:S01]  /*17890*/  IMAD.MOV.U32 R171, RZ, RZ, R198 ;  /* 0x000000ffffab7224 */ /* 0x000fe200078e00c6 */
[----:B------:R-:W-:Y:S07]  /*178a0*/  LOP3.LUT R45, R200, 0xffff, RZ, 0xc0, !PT ;  /* 0x0000ffffc82d7812 */ /* 0x000fee00078ec0ff */
[----:B------:R-:W-:Y:S01]  /*178b0*/  MUFU.EX2 R0, R79 ;  /* 0x0000004f00007308 */ /* 0x000fe20000000800 */
[----:B-1----:R-:W-:Y:S01]  /*178c0*/  F2FP.BF16.F32.PACK_AB R210, R61, R57 ;  /* 0x000000393dd2723e */ /* 0x002fe200000010ff */
[----:B------:R-:W-:Y:S01]  /*178d0*/  IMAD.MOV.U32 R249, RZ, RZ, R201 ;  /* 0x000000fffff97224 */ /* 0x000fe200078e00c9 */
[----:B------:R-:W-:Y:S07]  /*178e0*/  ISETP.LE.U32.AND P5, PT, R45, UR8, PT ;  /* 0x000000082d007c0c */ /* 0x000fee000bfa3070 */
[----:B------:R1:W3:Y:S01]  /*178f0*/  MUFU.EX2 R57, R247 ;  /* 0x000000f700397308 */ /* 0x0002e20000000800 */
[----:B------:R-:W-:Y:S01]  /*17900*/  LOP3.LUT R201, R49, 0xff, RZ, 0xc0, !PT ;  /* 0x000000ff31c97812 */ /* 0x000fe200078ec0ff */
[----:B--2---:R-:W-:Y:S01]  /*17910*/  FADD.FTZ R47, R43, R47 ;  /* 0x0000002f2b2f7221 */ /* 0x004fe20000010000 */
[----:B------:R-:W-:Y:S01]  /*17920*/  SHF.R.U32.HI R198, RZ, 0x18, R49 ;  /* 0x00000018ffc67819 */ /* 0x000fe20000011631 */
[----:B------:R-:W-:Y:S01]  /*17930*/  FADD.FTZ R61, R61, R39 ;  /* 0x000000273d3d7221 */ /* 0x000fe20000010000 */
[----:B------:R-:W-:Y:S05]  /*17940*/  ISETP.LE.U32.AND P6, PT, R201, UR8, PT ;  /* 0x00000008c9007c0c */ /* 0x000fea000bfc3070 */
[----:B------:R-:W2:Y:S01]  /*17950*/  MUFU.EX2 R39, R78 ;  /* 0x0000004e00277308 */ /* 0x000ea20000000800 */
[----:B------:R-:W-:Y:S02]  /*17960*/  F2FP.BF16.F32.PACK_AB R77, R41, R43 ;  /* 0x0000002b294d723e */ /* 0x000fe400000010ff */
[----:B------:R-:W-:Y:S02]  /*17970*/  PRMT R43, R44, 0x7632, R43 ;  /* 0x000076322c2b7816 */ /* 0x000fe4000000002b */
[C---:B------:R-:W-:Y:S02]  /*17980*/  PRMT R156, R77.reuse, 0x7610, R156 ;  /* 0x000076104d9c7816 */ /* 0x040fe4000000009c */
[----:B------:R-:W-:Y:S01]  /*17990*/  PRMT R159, R77, 0x7632, R159 ;  /* 0x000076324d9f7816 */ /* 0x000fe2000000009f */
[----:B-1----:R-:W-:Y:S01]  /*179a0*/  IMAD.MOV.U32 R247, RZ, RZ, R214 ;  /* 0x000000fffff77224 */ /* 0x002fe200078e00d6 */
[----:B---3--:R-:W-:Y:S01]  /*179b0*/  F2FP.BF16.F32.PACK_AB R218, R57, R55 ;  /* 0x0000003739da723e */ /* 0x008fe200000010ff */
[----:B------:R-:W-:Y:S01]  /*179c0*/  IMAD.MOV.U32 R214, RZ, RZ, R97 ;  /* 0x000000ffffd67224 */ /* 0x000fe200078e0061 */
[----:B--2---:R-:W-:Y:S04]  /*179d0*/  F2FP.BF16.F32.PACK_AB R76, R0, R39 ;  /* 0x00000027004c723e */ /* 0x004fe800000010ff */
[C---:B------:R-:W-:Y:S02]  /*179e0*/  PRMT R161, R76.reuse, 0x7610, R161 ;  /* 0x000076104ca17816 */ /* 0x040fe400000000a1 */
[----:B------:R-:W-:Y:S01]  /*179f0*/  PRMT R162, R76, 0x7632, R162 ;  /* 0x000076324ca27816 */ /* 0x000fe200000000a2 */
[--C-:B------:R-:W-:Y:S02]  /*17a00*/  @P4 HFMA2.BF16_V2 R53, -RZ.H0_H0, RZ.H0_H0, -R69.reuse.H0_H0 ;  /* 0x200000ffff354231 */ /* 0x100fe40000340945 */
[----:B------:R-:W-:Y:S03]  /*17a10*/  @P1 HFMA2.BF16_V2 R50, -RZ.H0_H0, RZ.H0_H0, -R69.H1_H1 ;  /* 0x200000ffff321231 */ /* 0x000fe60000360945 */
[----:B------:R-:W-:Y:S01]  /*17a20*/  PRMT R75, R53, 0x7610, R75 ;  /* 0x00007610354b7816 */ /* 0x000fe2000000004b */
[----:B------:R1:W-:Y:S03]  /*17a30*/  @P4 STL.S16 [R1+0x21c], R53 ;  /* 0x00021c3501004387 */ /* 0x0003e60000100600 */
[----:B------:R-:W-:Y:S01]  /*17a40*/  @P4 PRMT R141, R75, 0x5410, RZ ;  /* 0x000054104b8d4816 */ /* 0x000fe200000000ff */
[----:B------:R2:W3:Y:S01]  /*17a50*/  LDL.S16 R45, [R1+0x214] ;  /* 0x00021400012d7983 */ /* 0x0004e20000100600 */
[----:B------:R-:W-:Y:S01]  /*17a60*/  PRMT R85, R50, 0x7610, R85 ;  /* 0x0000761032557816 */ /* 0x000fe20000000055 */
[----:B------:R-:W4:Y:S03]  /*17a70*/  MUFU.EX2 R75, R243 ;  /* 0x000000f3004b7308 */ /* 0x000f260000000800 */
[----:B------:R-:W-:Y:S07]  /*17a80*/  @P1 PRMT R145, R85, 0x5410, RZ ;  /* 0x0000541055911816 */ /* 0x000fee00000000ff */
[----:B------:R-:W-:Y:S10]  /*17a90*/  MUFU.EX2 R85, R87 ;  /* 0x0000005700557308 */ /* 0x000ff40000000800 */
[----:B------:R-:W2:Y:S01]  /*17aa0*/  MUFU.EX2 R87, R252 ;  /* 0x000000fc00577308 */ /* 0x000ea20000000800 */
[----:B----4-:R-:W-:Y:S01]  /*17ab0*/  F2FP.BF16.F32.PACK_AB R229, R75, R84 ;  /* 0x000000544be5723e */ /* 0x010fe200000010ff */
[----:B-1----:R1:W4:Y:S01]  /*17ac0*/  LDL.S16 R53, [R1+0x210] ;  /* 0x0002100001357983 */ /* 0x0023220000100600 */
[----:B--2---:R-:W-:Y:S03]  /*17ad0*/  F2FP.BF16.F32.PACK_AB R231, R87, R85 ;  /* 0x0000005557e7723e */ /* 0x004fe600000010ff */
[----:B------:R2:W-:Y:S01]  /*17ae0*/  @P1 STL.S16 [R1+0x218], R50 ;  /* 0x0002183201001387 */ /* 0x0005e20000100600 */
[----:B------:R-:W-:Y:S03]  /*17af0*/  ISETP.LE.U32.AND P1, PT, R198, UR8, PT ;  /* 0x00000008c6007c0c */ /* 0x000fe6000bf23070 */
[----:B--2---:R-:W2:Y:S02]  /*17b00*/  MUFU.EX2 R50, R89 ;  /* 0x0000005900327308 */ /* 0x004ea40000000800 */
[----:B--2---:R-:W-:Y:S01]  /*17b10*/  F2FP.BF16.F32.PACK_AB R79, R50, R51 ;  /* 0x00000033324f723e */ /* 0x004fe200000010ff */
[--C-:B---3--:R-:W-:Y:S05]  /*17b20*/  @!P6 HFMA2.BF16_V2 R45, -RZ.H0_H0, RZ.H0_H0, -R81.reuse.H0_H0 ;  /* 0x200000ffff2de231 */ /* 0x108fea0000340951 */
[----:B------:R-:W-:Y:S01]  /*17b30*/  PRMT R250, R45, 0x7610, R250 ;  /* 0x000076102dfa7816 */ /* 0x000fe200000000fa */
[----:B------:R2:W-:Y:S03]  /*17b40*/  @!P6 STL.S16 [R1+0x214], R45 ;  /* 0x0002142d0100e387 */ /* 0x0005e60000100600 */
[----:B------:R-:W-:Y:S01]  /*17b50*/  @!P6 PRMT R128, R250, 0x5410, RZ ;  /* 0x00005410fa80e816 */ /* 0x000fe200000000ff */
[----:B----4-:R-:W-:Y:S05]  /*17b60*/  @!P5 HFMA2.BF16_V2 R53, -RZ.H0_H0, RZ.H0_H0, -R81.H1_H1 ;  /* 0x200000ffff35d231 */ /* 0x010fea0000360951 */
[----:B------:R-:W-:Y:S01]  /*17b70*/  PRMT R246, R53, 0x7610, R246 ;  /* 0x0000761035f67816 */ /* 0x000fe200000000f6 */
[----:B------:R3:W-:Y:S03]  /*17b80*/  @!P5 STL.S16 [R1+0x210], R53 ;  /* 0x000210350100d387 */ /* 0x0007e60000100600 */
[----:B------:R-:W-:Y:S01]  /*17b90*/  @!P5 PRMT R151, R246, 0x5410, RZ ;  /* 0x00005410f697d816 */ /* 0x000fe200000000ff */
[----:B--2---:R-:W-:Y:S01]  /*17ba0*/  FADD.FTZ R45, R55, R52 ;  /* 0x00000034372d7221 */ /* 0x004fe20000010000 */
[----:B------:R-:W2:Y:S01]  /*17bb0*/  LDL.LU R242, [R1+0x388] ;  /* 0x0003880001f27983 */ /* 0x000ea20000300800 */
[----:B------:R-:W-:Y:S01]  /*17bc0*/  FADD.FTZ R55, R41, R47 ;  /* 0x0000002f29377221 */ /* 0x000fe20000010000 */
[----:B------:R-:W-:Y:S01]  /*17bd0*/  FADD.FTZ R41, R39, R54 ;  /* 0x0000003627297221 */ /* 0x000fe20000010000 */
[--C-:B------:R-:W-:Y:S01]  /*17be0*/  FADD.FTZ R57, R57, R45.reuse ;  /* 0x0000002d39397221 */ /* 0x100fe20000010000 */
[----:B------:R-:W-:Y:S01]  /*17bf0*/  PRMT R45, R49, 0x7632, R45 ;  /* 0x00007632312d7816 */ /* 0x000fe2000000002d */
[----:B------:R1:W4:Y:S01]  /*17c00*/  LDL.S16 R47, [R1+0x22c] ;  /* 0x00022c00012f7983 */ /* 0x0003220000100600 */
[----:B------:R-:W-:Y:S01]  /*17c10*/  IMAD.MOV.U32 R246, RZ, RZ, R248 ;  /* 0x000000fffff67224 */ /* 0x000fe200078e00f8 */
[----:B------:R-:W1:Y:S01]  /*17c20*/  MUFU.EX2 R54, R92 ;  /* 0x0000005c00367308 */ /* 0x000e620000000800 */
[----:B------:R-:W-:Y:S01]  /*17c30*/  LOP3.LUT R199, R45, 0xff, RZ, 0xc0, !PT ;  /* 0x000000ff2dc77812 */ /* 0x000fe200078ec0ff */
[--C-:B------:R-:W-:Y:S01]  /*17c40*/  FADD.FTZ R39, R0, R41.reuse ;  /* 0x0000002900277221 */ /* 0x100fe20000010000 */
[----:B------:R-:W-:Y:S01]  /*17c50*/  PRMT R41, R42, 0x7632, R41 ;  /* 0x000076322a297816 */ /* 0x000fe20000000029 */
[----:B------:R1:W2:Y:S01]  /*17c60*/  LDL.S16 R45, [R1+0x228] ;  /* 0x00022800012d7983 */ /* 0x0002a20000100600 */
[----:B------:R-:W-:Y:S01]  /*17c70*/  ISETP.LE.U32.AND P4, PT, R199, UR8, PT ;  /* 0x00000008c7007c0c */ /* 0x000fe2000bf83070 */
[----:B------:R-:W-:Y:S04]  /*17c80*/  FADD.FTZ R0, R72, R61 ;  /* 0x0000003d48007221 */ /* 0x000fe80000010000 */
[----:B------:R-:W-:Y:S01]  /*17c90*/  MUFU.EX2 R52, R91 ;  /* 0x0000005b00347308 */ /* 0x000fe20000000800 */
[----:B------:R-:W2:Y:S01]  /*17ca0*/  LDL.LU R243, [R1+0x384] ;  /* 0x0003840001f37983 */ /* 0x000ea20000300800 */
[----:B------:R-:W-:Y:S01]  /*17cb0*/  FADD.FTZ R61, R62, R0 ;  /* 0x000000003e3d7221 */ /* 0x000fe20000010000 */
[----:B------:R-:W-:Y:S07]  /*17cc0*/  FADD.FTZ R0, R74, R57 ;  /* 0x000000394a007221 */ /* 0x000fee0000010000 */
[----:B------:R-:W1:Y:S01]  /*17cd0*/  MUFU.EX2 R49, R93 ;  /* 0x0000005d00317308 */ /* 0x000e620000000800 */
[----:B------:R-:W-:Y:S09]  /*17ce0*/  FADD.FTZ R57, R73, R0 ;  /* 0x0000000049397221 */ /* 0x000ff20000010000 */
[----:B---3--:R-:W3:Y:S01]  /*17cf0*/  MUFU.EX2 R53, R90 ;  /* 0x0000005a00357308 */ /* 0x008ee20000000800 */
[----:B------:R-:W-:Y:S09]  /*17d00*/  FADD.FTZ R0, R51, R55 ;  /* 0x0000003733007221 */ /* 0x000ff20000010000 */
[----:B------:R-:W-:Y:S01]  /*17d10*/  MUFU.EX2 R74, R212 ;  /* 0x000000d4004a7308 */ /* 0x000fe20000000800 */
[----:B------:R-:W-:Y:S01]  /*17d20*/  FADD.FTZ R51, R50, R0 ;  /* 0x0000000032337221 */ /* 0x000fe20000010000 */
[----:B------:R-:W-:Y:S08]  /*17d30*/  FADD.FTZ R50, R84, R61 ;  /* 0x0000003d54327221 */ /* 0x000ff00000010000 */
[----:B------:R-:W3:Y:S01]  /*17d40*/  MUFU.EX2 R72, R196 ;  /* 0x000000c400487308 */ /* 0x000ee20000000800 */
[----:B-1----:R-:W-:Y:S01]  /*17d50*/  FADD.FTZ R51, R54, R51 ;  /* 0x0000003336337221 */ /* 0x002fe20000010000 */
[----:B------:R-:W-:Y:S01]  /*17d60*/  FADD.FTZ R55, R75, R50 ;  /* 0x000000324b377221 */ /* 0x000fe20000010000 */
[----:B------:R-:W-:Y:S01]  /*17d70*/  FADD.FTZ R50, R85, R57 ;  /* 0x0000003955327221 */ /* 0x000fe20000010000 */
[----:B------:R-:W-:Y:S06]  /*17d80*/  F2FP.BF16.F32.PACK_AB R85, R49, R54 ;  /* 0x000000363155723e */ /* 0x000fec00000010ff */
[----:B------:R-:W-:Y:S01]  /*17d90*/  MUFU.EX2 R62, R223 ;  /* 0x000000df003e7308 */ /* 0x000fe20000000800 */
[----:B---3--:R-:W-:Y:S01]  /*17da0*/  F2FP.BF16.F32.PACK_AB R78, R52, R53 ;  /* 0x00000035344e723e */ /* 0x008fe200000010ff */
[--C-:B------:R-:W-:Y:S01]  /*17db0*/  FADD.FTZ R0, R53, R39.reuse ;  /* 0x0000002735007221 */ /* 0x100fe20000010000 */
[----:B------:R-:W-:Y:S07]  /*17dc0*/  PRMT R39, R40, 0x7632, R39 ;  /* 0x0000763228277816 */ /* 0x000fee0000000027 */
[----:B------:R-:W1:Y:S01]  /*17dd0*/  MUFU.EX2 R73, R114 ;  /* 0x0000007200497308 */ /* 0x000e620000000800 */
[----:B------:R-:W-:Y:S01]  /*17de0*/  FADD.FTZ R50, R87, R50 ;  /* 0x0000003257327221 */ /* 0x000fe20000010000 */
[--C-:B------:R-:W-:Y:S01]  /*17df0*/  FADD.FTZ R52, R52, R0.reuse ;  /* 0x0000000034347221 */ /* 0x100fe20000010000 */
[----:B------:R-:W-:Y:S01]  /*17e00*/  PRMT R0, R38, 0x7632, R0 ;  /* 0x0000763226007816 */ /* 0x000fe20000000000 */
[----:B------:R-:W-:Y:S01]  /*17e10*/  FADD.FTZ R53, R49, R51 ;  /* 0x0000003331357221 */ /* 0x000fe20000010000 */
[----:B------:R-:W-:Y:S05]  /*17e20*/  F2FP.BF16.F32.PACK_AB R230, R72, R74 ;  /* 0x0000004a48e6723e */ /* 0x000fea00000010ff */
[----:B------:R-:W-:Y:S01]  /*17e30*/  MUFU.EX2 R51, R106 ;  /* 0x0000006a00337308 */ /* 0x000fe20000000800 */
[----:B-1----:R-:W-:Y:S01]  /*17e40*/  F2FP.BF16.F32.PACK_AB R57, R62, R73 ;  /* 0x000000493e39723e */ /* 0x002fe200000010ff */
[----:B------:R-:W-:Y:S08]  /*17e50*/  FADD.FTZ R49, R73, R50 ;  /* 0x0000003249317221 */ /* 0x000ff00000010000 */
[----:B------:R1:W-:Y:S10]  /*17e60*/  MUFU.EX2 R73, R247 ;  /* 0x000000f700497308 */ /* 0x0003f40000000800 */
[----:B------:R-:W3:Y:S01]  /*17e70*/  MUFU.EX2 R50, R107 ;  /* 0x0000006b00327308 */ /* 0x000ee20000000800 */
[----:B-1----:R-:W-:Y:S01]  /*17e80*/  IMAD.MOV.U32 R247, RZ, RZ, R249 ;  /* 0x000000fffff77224 */ /* 0x002fe200078e00f9 */
[----:B---3--:R-:W-:Y:S01]  /*17e90*/  F2FP.BF16.F32.PACK_AB R91, R50, R51 ;  /* 0x00000033325b723e */ /* 0x008fe200000010ff */
[--C-:B----4-:R-:W-:Y:S05]  /*17ea0*/  @!P4 HFMA2.BF16_V2 R47, -RZ.H0_H0, RZ.H0_H0, -R80.reuse.H0_H0 ;  /* 0x200000ffff2fc231 */ /* 0x110fea0000340950 */
[----:B------:R-:W-:Y:S01]  /*17eb0*/  PRMT R239, R47, 0x7610, R239 ;  /* 0x000076102fef7816 */ /* 0x000fe200000000ef */
[----:B--2---:R-:W-:Y:S01]  /*17ec0*/  @!P1 HFMA2.BF16_V2 R45, -RZ.H0_H0, RZ.H0_H0, -R80.H1_H1 ;  /* 0x200000ffff2d9231 */ /* 0x004fe20000360950 */
[----:B------:R1:W-:Y:S02]  /*17ed0*/  @!P4 STL.S16 [R1+0x22c], R47 ;  /* 0x00022c2f0100c387 */ /* 0x0003e40000100600 */
[----:B------:R-:W-:Y:S01]  /*17ee0*/  @!P4 PRMT R155, R239, 0x5410, RZ ;  /* 0x00005410ef9bc816 */ /* 0x000fe200000000ff */
[----:B------:R-:W-:Y:S01]  /*17ef0*/  IMAD.MOV.U32 R239, RZ, RZ, R157 ;  /* 0x000000ffffef7224 */ /* 0x000fe200078e009d */
[----:B------:R-:W-:Y:S01]  /*17f00*/  PRMT R240, R45, 0x7610, R240 ;  /* 0x000076102df07816 */ /* 0x000fe200000000f0 */
[----:B------:R2:W-:Y:S03]  /*17f10*/  @!P1 STL.S16 [R1+0x228], R45 ;  /* 0x0002282d01009387 */ /* 0x0005e60000100600 */
[----:B------:R-:W-:Y:S01]  /*17f20*/  @!P1 PRMT R148, R240, 0x5410, RZ ;  /* 0x00005410f0949816 */ /* 0x000fe200000000ff */
[----:B------:R-:W3:Y:S01]  /*17f30*/  LDL.LU R212, [R1+0x380] ;  /* 0x0003800001d47983 */ /* 0x000ee20000300800 */
[----:B------:R-:W-:Y:S02]  /*17f40*/  IMAD.MOV.U32 R240, RZ, RZ, R239 ;  /* 0x000000fffff07224 */ /* 0x000fe400078e00ef */
[----:B------:R-:W-:Y:S01]  /*17f50*/  IMAD.MOV.U32 R239, RZ, RZ, R180 ;  /* 0x000000ffffef7224 */ /* 0x000fe200078e00b4 */
[----:B------:R-:W4:Y:S01]  /*17f60*/  LDL.LU R196, [R1+0x37c] ;  /* 0x00037c0001c47983 */ /* 0x000f220000300800 */
[----:B------:R-:W-:Y:S02]  /*17f70*/  IMAD.MOV.U32 R180, RZ, RZ, R166 ;  /* 0x000000ffffb47224 */ /* 0x000fe400078e00a6 */
[----:B------:R-:W-:Y:S01]  /*17f80*/  IMAD.MOV.U32 R166, RZ, RZ, R86 ;  /* 0x000000ffffa67224 */ /* 0x000fe200078e0056 */
[----:B------:R-:W4:Y:S04]  /*17f90*/  LDL.LU R223, [R1+0x378] ;  /* 0x0003780001df7983 */ /* 0x000f280000300800 */
[----:B------:R-:W-:Y:S01]  /*17fa0*/  STG.E.U16 desc[UR20][R242.64+-0x100], R224 ;  /* 0xffff00e0f2007986 */ /* 0x000fe2000c101514 */
[----:B-1----:R-:W1:Y:S03]  /*17fb0*/  MUFU.EX2 R47, R94 ;  /* 0x0000005e002f7308 */ /* 0x002e660000000800 */
[----:B------:R-:W-:Y:S07]  /*17fc0*/  STG.E.U16 desc[UR20][R242.64+-0xfe], R228 ;  /* 0xffff02e4f2007986 */ /* 0x000fee000c101514 */
[----:B--2---:R-:W2:Y:S01]  /*17fd0*/  MUFU.EX2 R45, R95 ;  /* 0x0000005f002d7308 */ /* 0x004ea20000000800 */
[----:B------:R2:W-:Y:S04]  /*17fe0*/  STG.E.U16 desc[UR20][R186.64+-0x100], R225 ;  /* 0xffff00e1ba007986 */ /* 0x0005e8000c101514 */
[----:B------:R-:W-:Y:S01]  /*17ff0*/  STG.E.U16 desc[UR20][R186.64+-0xfe], R227 ;  /* 0xffff02e3ba007986 */ /* 0x000fe2000c101514 */
[----:B-1----:R-:W-:Y:S01]  /*18000*/  FADD.FTZ R52, R47, R52 ;  /* 0x000000342f347221 */ /* 0x002fe20000010000 */
[C---:B--2---:R-:W-:Y:S03]  /*18010*/  F2FP.BF16.F32.PACK_AB R84, R45.reuse, R47 ;  /* 0x0000002f2d54723e */ /* 0x044fe600000010ff */
[----:B------:R-:W-:Y:S01]  /*18020*/  FADD.FTZ R54, R45, R52 ;  /* 0x000000342d367221 */ /* 0x000fe20000010000 */
[----:B------:R-:W-:Y:S01]  /*18030*/  FADD.FTZ R45, R74, R55 ;  /* 0x000000374a2d7221 */ /* 0x000fe20000010000 */
[----:B------:R-:W1:Y:S01]  /*18040*/  MUFU.EX2 R47, R104 ;  /* 0x00000068002f7308 */ /* 0x000e620000000800 */
[----:B------:R-:W-:Y:S02]  /*18050*/  FADD.FTZ R55, R62, R49 ;  /* 0x000000313e377221 */ /* 0x000fe40000010000 */
[----:B------:R-:W-:Y:S07]  /*18060*/  FADD.FTZ R61, R72, R45 ;  /* 0x0000002d483d7221 */ /* 0x000fee0000010000 */
[----:B------:R2:W-:Y:S01]  /*18070*/  MUFU.EX2 R62, R245 ;  /* 0x000000f5003e7308 */ /* 0x0005e20000000800 */
[----:B------:R3:W4:Y:S09]  /*18080*/  LDL.S16 R72, [R1+0x23c] ;  /* 0x00023c0001487983 */ /* 0x0007320000100600 */
[----:B------:R-:W2:Y:S01]  /*18090*/  MUFU.EX2 R45, R105 ;  /* 0x00000069002d7308 */ /* 0x000ea20000000800 */
[----:B------:R-:W-:Y:S02]  /*180a0*/  IMAD.MOV.U32 R225, RZ, RZ, R247 ;  /* 0x000000ffffe17224 */ /* 0x000fe400078e00f7 */
[----:B------:R-:W-:Y:S02]  /*180b0*/  IMAD.MOV.U32 R247, RZ, RZ, R239 ;  /* 0x000000fffff77224 */ /* 0x000fe400078e00ef */
[----:B-1----:R-:W-:Y:S01]  /*180c0*/  FADD.FTZ R49, R47, R53 ;  /* 0x000000352f317221 */ /* 0x002fe20000010000 */
[----:B------:R-:W-:Y:S04]  /*180d0*/  IMAD.MOV.U32 R239, RZ, RZ, R169 ;  /* 0x000000ffffef7224 */ /* 0x000fe800078e00a9 */
[----:B------:R1:W-:Y:S01]  /*180e0*/  MUFU.EX2 R53, R113 ;  /* 0x0000007100357308 */ /* 0x0003e20000000800 */
[----:B------:R-:W-:Y:S02]  /*180f0*/  IMAD.MOV.U32 R104, RZ, RZ, R116 ;  /* 0x000000ffff687224 */ /* 0x000fe400078e0074 */
[----:B--2---:R-:W-:Y:S01]  /*18100*/  IMAD.MOV.U32 R245, RZ, RZ, R241 ;  /* 0x000000fffff57224 */ /* 0x004fe200078e00f1 */
[C---:B------:R-:W-:Y:S01]  /*18110*/  F2FP.BF16.F32.PACK_AB R92, R45.reuse, R47 ;  /* 0x0000002f2d5c723e */ /* 0x040fe200000010ff */
[----:B------:R-:W-:Y:S01]  /*18120*/  FADD.FTZ R52, R45, R49 ;  /* 0x000000312d347221 */ /* 0x000fe20000010000 */
[----:B------:R-:W-:Y:S01]  /*18130*/  PRMT R47, R48, 0x7632, R47 ;  /* 0x00007632302f7816 */ /* 0x000fe2000000002f */
[----:B------:R2:W2:Y:S01]  /*18140*/  LDL.S16 R45, [R1+0x238] ;  /* 0x00023800012d7983 */ /* 0x0004a20000100600 */
[----:B------:R-:W-:Y:S03]  /*18150*/  IMAD.MOV.U32 R105, RZ, RZ, R117 ;  /* 0x000000ffff697224 */ /* 0x000fe600078e0075 */
[----:B------:R1:W2:Y:S04]  /*18160*/  LDL.S16 R49, [R1+0x234] ;  /* 0x0002340001317983 */ /* 0x0002a80000100600 */
[----:B------:R1:W2:Y:S04]  /*18170*/  LDL.S16 R117, [R1+0x248] ;  /* 0x0002480001757983 */ /* 0x0002a80000100600 */
[----:B------:R-:W2:Y:S04]  /*18180*/  LDL.LU R250, [R1+0x2cc] ;  /* 0x0002cc0001fa7983 */ /* 0x000ea80000300800 */
[----:B------:R-:W2:Y:S04]  /*18190*/  LDL.LU R251, [R1+0x2d0] ;  /* 0x0002d00001fb7983 */ /* 0x000ea80000300800 */
[----:B------:R-:W2:Y:S01]  /*181a0*/  LDL.LU R249, [R1+0x2dc] ;  /* 0x0002dc0001f97983 */ /* 0x000ea20000300800 */
[----:B---3--:R-:W-:Y:S02]  /*181b0*/  LOP3.LUT R116, R212, 0xff, RZ, 0xc0, !PT ;  /* 0x000000ffd4747812 */ /* 0x008fe400078ec0ff */
[----:B------:R-:W-:Y:S02]  /*181c0*/  SHF.R.U32.HI R157, RZ, 0x18, R212 ;  /* 0x00000018ff9d7819 */ /* 0x000fe400000116d4 */
[C---:B----4-:R-:W-:Y:S02]  /*181d0*/  PRMT R114, R196.reuse, 0x7771, RZ ;  /* 0x00007771c4727816 */ /* 0x050fe400000000ff */
[----:B------:R-:W-:Y:S02]  /*181e0*/  PRMT R97, R196, 0x7772, RZ ;  /* 0x00007772c4617816 */ /* 0x000fe400000000ff */
[----:B------:R-:W-:Y:S02]  /*181f0*/  ISETP.GT.U32.AND P6, PT, R114, UR8, PT ;  /* 0x0000000872007c0c */ /* 0x000fe4000bfc4070 */
[----:B------:R-:W-:Y:S02]  /*18200*/  ISETP.GT.U32.AND P2, PT, R97, UR8, PT ;  /* 0x0000000861007c0c */ /* 0x000fe4000bf44070 */
[----:B------:R-:W-:Y:S04]  /*18210*/  PRMT R100, R196, 0x7773, RZ ;  /* 0x00007773c4647816 */ /* 0x000fe800000000ff */
[----:B------:R-:W-:Y:S01]  /*18220*/  ISETP.GT.U32.AND P0, PT, R100, UR8, PT ;  /* 0x0000000864007c0c */ /* 0x000fe2000bf04070 */
[----:B------:R-:W-:Y:S05]  /*18230*/  @!P3 HFMA2.BF16_V2 R72, -RZ.H0_H0, RZ.H0_H0, -R44.H0_H0 ;  /* 0x200000ffff48b231 */ /* 0x000fea000034092c */
[----:B------:R-:W-:Y:S01]  /*18240*/  PRMT R223, R72, 0x7610, R223 ;  /* 0x0000761048df7816 */ /* 0x000fe200000000df */
[----:B------:R3:W-:Y:S01]  /*18250*/  @!P3 STL.S16 [R1+0x23c], R72 ;  /* 0x00023c480100b387 */ /* 0x0007e20000100600 */
[----:B--2---:R-:W-:Y:S02]  /*18260*/  @P6 HFMA2.BF16_V2 R45, -RZ.H0_H0, RZ.H0_H0, -R43.H0_H0 ;  /* 0x200000ffff2d6231 */ /* 0x004fe4000034092b */
[----:B------:R-:W-:Y:S03]  /*18270*/  @P2 HFMA2.BF16_V2 R49, -RZ.H0_H0, RZ.H0_H0, -R42.H0_H0 ;  /* 0x200000ffff312231 */ /* 0x000fe6000034092a */
[----:B------:R-:W-:Y:S01]  /*18280*/  PRMT R170, R45, 0x7610, R170 ;  /* 0x000076102daa7816 */ /* 0x000fe200000000aa */
[----:B------:R2:W-:Y:S01]  /*18290*/  @P6 STL.S16 [R1+0x238], R45 ;  /* 0x0002382d01006387 */ /* 0x0005e20000100600 */
[----:B------:R-:W-:Y:S02]  /*182a0*/  @P0 HFMA2.BF16_V2 R117, -RZ.H0_H0, RZ.H0_H0, -R41.H0_H0 ;  /* 0x200000ffff750231 */ /* 0x000fe40000340929 */
[----:B------:R-:W-:Y:S01]  /*182b0*/  PRMT R224, R170, 0x7610, R224 ;  /* 0x00007610aae07816 */ /* 0x000fe200000000e0 */
[----:B-1----:R1:W4:Y:S01]  /*182c0*/  LDL.S16 R113, [R1+0x244] ;  /* 0x0002440001717983 */ /* 0x0023220000100600 */
[----:B------:R-:W-:Y:S01]  /*182d0*/  PRMT R170, R56, 0x7771, RZ ;  /* 0x0000777138aa7816 */ /* 0x000fe200000000ff */
[----:B---3--:R3:W3:Y:S01]  /*182e0*/  MUFU.EX2 R72, R115 ;  /* 0x0000007300487308 */ /* 0x0086e20000000800 */
[----:B------:R-:W-:Y:S01]  /*182f0*/  PRMT R106, R117, 0x7610, R106 ;  /* 0x00007610756a7816 */ /* 0x000fe2000000006a */
[----:B------:R1:W-:Y:S01]  /*18300*/  @P2 STL.S16 [R1+0x234], R49 ;  /* 0x0002343101002387 */ /* 0x0003e20000100600 */
[----:B------:R-:W-:Y:S03]  /*18310*/  ISETP.GT.U32.AND P5, PT, R251, UR8, PT ;  /* 0x00000008fb007c0c */ /* 0x000fe6000bfa4070 */
[----:B------:R1:W-:Y:S01]  /*18320*/  @P0 STL.S16 [R1+0x248], R117 ;  /* 0x0002487501000387 */ /* 0x0003e20000100600 */
[----:B------:R-:W-:Y:S02]  /*18330*/  ISETP.LE.U32.AND P0, PT, R116, UR8, PT ;  /* 0x0000000874007c0c */ /* 0x000fe4000bf03070 */
[----:B------:R-:W-:Y:S02]  /*18340*/  ISETP.GT.U32.AND P6, PT, R249, UR8, PT ;  /* 0x00000008f9007c0c */ /* 0x000fe4000bfc4070 */
[----:B---3--:R-:W-:Y:S02]  /*18350*/  PRMT R115, R49, 0x7610, R115 ;  /* 0x0000761031737816 */ /* 0x008fe40000000073 */
[----:B------:R-:W-:Y:S01]  /*18360*/  F2FP.BF16.F32.PACK_AB R233, R72, R53 ;  /* 0x0000003548e9723e */ /* 0x000fe200000010ff */
[----:B--2---:R-:W-:Y:S04]  /*18370*/  FADD.FTZ R45, R51, R54 ;  /* 0x00000036332d7221 */ /* 0x004fe80000010000 */
[----:B------:R-:W-:Y:S01]  /*18380*/  FADD.FTZ R54, R50, R45 ;  /* 0x0000002d32367221 */ /* 0x000fe20000010000 */
[----:B------:R-:W-:Y:S01]  /*18390*/  FADD.FTZ R50, R73, R61 ;  /* 0x0000003d49327221 */ /* 0x000fe20000010000 */
[C---:B------:R-:W-:Y:S01]  /*183a0*/  F2FP.BF16.F32.PACK_AB R61, R62.reuse, R73 ;  /* 0x000000493e3d723e */ /* 0x040fe200000010ff */
[----:B------:R2:W-:Y:S01]  /*183b0*/  MUFU.EX2 R45, R109 ;  /* 0x0000006d002d7308 */ /* 0x0005e20000000800 */
[----:B------:R-:W-:Y:S01]  /*183c0*/  PRMT R73, R223, 0x7610, R73 ;  /* 0x00007610df497816 */ /* 0x000fe20000000049 */
[----:B------:R-:W-:Y:S01]  /*183d0*/  FADD.FTZ R62, R62, R50 ;  /* 0x000000323e3e7221 */ /* 0x000fe20000010000 */
[----:B------:R-:W-:Y:S01]  /*183e0*/  FADD.FTZ R50, R53, R55 ;  /* 0x0000003735327221 */ /* 0x000fe20000010000 */
[----:B------:R-:W-:Y:S06]  /*183f0*/  LOP3.LUT R55, R212, 0xffff, RZ, 0xc0, !PT ;  /* 0x0000ffffd4377812 */ /* 0x000fec00078ec0ff */
[----:B-1----:R-:W1:Y:S01]  /*18400*/  MUFU.EX2 R49, R108 ;  /* 0x0000006c00317308 */ /* 0x002e620000000800 */
[----:B------:R-:W-:Y:S02]  /*18410*/  IMAD.MOV.U32 R117, RZ, RZ, R214 ;  /* 0x000000ffff757224 */ /* 0x000fe400078e00d6 */
[--C-:B------:R-:W-:Y:S01]  /*18420*/  FADD.FTZ R53, R72, R50.reuse ;  /* 0x0000003248357221 */ /* 0x100fe20000010000 */
[----:B------:R-:W-:Y:S01]  /*18430*/  PRMT R50, R212, 0x7632, R50 ;  /* 0x00007632d4327816 */ /* 0x000fe20000000032 */
[----:B------:R-:W-:Y:S02]  /*18440*/  IMAD.MOV.U32 R214, RZ, RZ, R174 ;  /* 0x000000ffffd67224 */ /* 0x000fe400078e00ae */
[----:B------:R-:W-:Y:S01]  /*18450*/  IMAD.MOV.U32 R174, RZ, RZ, R152 ;  /* 0x000000ffffae7224 */ /* 0x000fe200078e0098 */
[----:B------:R-:W-:Y:S02]  /*18460*/  SHF.R.U32.HI R152, RZ, 0x8, R55 ;  /* 0x00000008ff987819 */ /* 0x000fe40000011637 */
[----:B------:R-:W-:Y:S02]  /*18470*/  LOP3.LUT R214, R214, 0xff, RZ, 0xc0, !PT ;  /* 0x000000ffd6d67812 */ /* 0x000fe400078ec0ff */
[----:B--2---:R-:W-:Y:S01]  /*18480*/  PRMT R109, R106, 0x7610, R109 ;  /* 0x000076106a6d7816 */ /* 0x004fe2000000006d */
[----:B------:R-:W-:Y:S01]  /*18490*/  IMAD.MOV.U32 R106, RZ, RZ, R118 ;  /* 0x000000ffff6a7224 */ /* 0x000fe200078e0076 */
[----:B------:R-:W-:Y:S01]  /*184a0*/  ISETP.LE.U32.AND P4, PT, R214, UR8, PT ;  /* 0x00000008d6007c0c */ /* 0x000fe2000bf83070 */
[----:B-1----:R-:W-:Y:S01]  /*184b0*/  FADD.FTZ R51, R49, R52 ;  /* 0x0000003431337221 */ /* 0x002fe20000010000 */
[C---:B------:R-:W-:Y:S02]  /*184c0*/  F2FP.BF16.F32.PACK_AB R93, R45.reuse, R49 ;  /* 0x000000312d5d723e */ /* 0x040fe400000010ff */
[----:B------:R-:W-:Y:S01]  /*184d0*/  LOP3.LUT R49, R152, 0xffff, RZ, 0xc0, !PT ;  /* 0x0000ffff98317812 */ /* 0x000fe200078ec0ff */
[----:B------:R-:W-:Y:S01]  /*184e0*/  FADD.FTZ R52, R45, R51 ;  /* 0x000000332d347221 */ /* 0x000fe20000010000 */
[----:B------:R-:W-:Y:S02]  /*184f0*/  PRMT R45, R46, 0x7632, R45 ;  /* 0x000076322e2d7816 */ /* 0x000fe4000000002d */
[----:B------:R-:W-:Y:S01]  /*18500*/  PRMT R51, R115, 0x7610, R51 ;  /* 0x0000761073337816 */ /* 0x000fe20000000033 */
[----:B------:R-:W-:Y:S01]  /*18510*/  IMAD.MOV.U32 R115, RZ, RZ, R119 ;  /* 0x000000ffff737224 */ /* 0x000fe200078e0077 */
[C---:B------:R-:W-:Y:S02]  /*18520*/  PRMT R119, R86.reuse, 0x7772, RZ ;  /* 0x0000777256777816 */ /* 0x040fe400000000ff */
[----:B------:R-:W-:Y:S02]  /*18530*/  PRMT R118, R86, 0x7773, RZ ;  /* 0x0000777356767816 */ /* 0x000fe400000000ff */
[----:B------:R-:W-:Y:S02]  /*18540*/  PRMT R55, R51, 0x7610, R55 ;  /* 0x0000761033377816 */ /* 0x000fe40000000037 */
[----:B------:R-:W-:Y:S01]  /*18550*/  PRMT R72, R109, 0x7610, R72 ;  /* 0x000076106d487816 */ /* 0x000fe20000000048 */
[----:B------:R-:W-:Y:S01]  /*18560*/  IMAD.MOV.U32 R109, RZ, RZ, R115 ;  /* 0x000000ffff6d7224 */ /* 0x000fe200078e0073 */
[----:B------:R-:W-:Y:S01]  /*18570*/  PRMT R115, R56, 0x7773, RZ ;  /* 0x0000777338737816 */ /* 0x000fe200000000ff */
[----:B----4-:R-:W-:Y:S05]  /*18580*/  @!P0 HFMA2.BF16_V2 R113, -RZ.H0_H0, RZ.H0_H0, -R40.H0_H0 ;  /* 0x200000ffff718231 */ /* 0x010fea0000340928 */
[----:B------:R-:W-:Y:S01]  /*18590*/  PRMT R96, R113, 0x7610, R96 ;  /* 0x0000761071607816 */ /* 0x000fe20000000060 */
[----:B------:R1:W-:Y:S01]  /*185a0*/  @!P0 STL.S16 [R1+0x244], R113 ;  /* 0x0002447101008387 */ /* 0x0003e20000100600 */
[----:B------:R-:W-:Y:S03]  /*185b0*/  ISETP.LE.U32.AND P0, PT, R49, UR8, PT ;  /* 0x0000000831007c0c */ /* 0x000fe6000bf03070 */
[----:B------:R2:W3:Y:S01]  /*185c0*/  LDL.S16 R108, [R1+0x27c] ;  /* 0x00027c00016c7983 */ /* 0x0004e20000100600 */
[----:B-1----:R-:W-:Y:S03]  /*185d0*/  LOP3.LUT R113, R50, 0xff, RZ, 0xc0, !PT ;  /* 0x000000ff32717812 */ /* 0x002fe600078ec0ff */
[----:B------:R2:W4:Y:S01]  /*185e0*/  LDL.S16 R50, [R1+0x278] ;  /* 0x0002780001327983 */ /* 0x0005220000100600 */
[----:B------:R-:W-:Y:S05]  /*185f0*/  ISETP.LE.U32.AND P2, PT, R113, UR8, PT ;  /* 0x0000000871007c0c */ /* 0x000fea000bf43070 */
[----:B---3--:R-:W-:Y:S05]  /*18600*/  @!P0 HFMA2.BF16_V2 R108, -RZ.H0_H0, RZ.H0_H0, -R39.H0_H0 ;  /* 0x200000ffff6c8231 */ /* 0x008fea0000340927 */
[----:B------:R-:W-:Y:S01]  /*18610*/  PRMT R252, R108, 0x7610, R252 ;  /* 0x000076106cfc7816 */ /* 0x000fe200000000fc */
[----:B------:R1:W-:Y:S04]  /*18620*/  @!P0 STL.S16 [R1+0x27c], R108 ;  /* 0x00027c6c01008387 */ /* 0x0003e80000100600 */
[----:B------:R2:W3:Y:S04]  /*18630*/  LDL.S16 R241, [R1+0x274] ;  /* 0x0002740001f17983 */ /* 0x0004e80000100600 */
[----:B------:R2:W2:Y:S01]  /*18640*/  LDL.S16 R248, [R1+0x270] ;  /* 0x0002700001f87983 */ /* 0x0004a20000100600 */
[----:B----4-:R-:W-:Y:S05]  /*18650*/  @!P2 HFMA2.BF16_V2 R50, -RZ.H0_H0, RZ.H0_H0, -R38.H0_H0 ;  /* 0x200000ffff32a231 */ /* 0x010fea0000340926 */
[----:B------:R-:W-:Y:S01]  /*18660*/  PRMT R212, R50, 0x7610, R212 ;  /* 0x0000761032d47816 */ /* 0x000fe200000000d4 */
[----:B-1----:R1:W4:Y:S04]  /*18670*/  LDL.S16 R108, [R1+0x26c] ;  /* 0x00026c00016c7983 */ /* 0x0023280000100600 */
[----:B------:R1:W-:Y:S01]  /*18680*/  @!P2 STL.S16 [R1+0x278], R50 ;  /* 0x000278320100a387 */ /* 0x0003e20000100600 */
[----:B------:R-:W-:Y:S03]  /*18690*/  ISETP.LE.U32.AND P2, PT, R157, UR8, PT ;  /* 0x000000089d007c0c */ /* 0x000fe6000bf43070 */
[----:B------:R2:W4:Y:S04]  /*186a0*/  LDL.S16 R49, [R1+0x264] ;  /* 0x0002640001317983 */ /* 0x0005280000100600 */
[----:B-1----:R1:W4:Y:S06]  /*186b0*/  LDL.S16 R50, [R1+0x268] ;  /* 0x0002680001327983 */ /* 0x00232c0000100600 */
[----:B---3--:R-:W-:Y:S02]  /*186c0*/  @!P2 HFMA2.BF16_V2 R241, -RZ.H0_H0, RZ.H0_H0, -R0.H0_H0 ;  /* 0x200000fffff1a231 */ /* 0x008fe40000340900 */
[----:B--2---:R-:W-:Y:S03]  /*186d0*/  @!P4 HFMA2.BF16_V2 R248, -RZ.H0_H0, RZ.H0_H0, -R48.H0_H0 ;  /* 0x200000fffff8c231 */ /* 0x004fe60000340930 */
[----:B------:R-:W-:Y:S01]  /*186e0*/  PRMT R74, R241, 0x7610, R74 ;  /* 0x00007610f14a7816 */ /* 0x000fe2000000004a */
[----:B------:R2:W-:Y:S01]  /*186f0*/  @!P2 STL.S16 [R1+0x274], R241 ;  /* 0x000274f10100a387 */ /* 0x0005e20000100600 */
[----:B------:R-:W-:Y:S01]  /*18700*/  PRMT R107, R248, 0x7610, R107 ;  /* 0x00007610f86b7816 */ /* 0x000fe2000000006b */
[----:B----4-:R-:W-:Y:S05]  /*18710*/  @P6 HFMA2.BF16_V2 R108, -RZ.H0_H0, RZ.H0_H0, -R47.H0_H0 ;  /* 0x200000ffff6c6231 */ /* 0x010fea000034092f */
[----:B------:R-:W-:Y:S01]  /*18720*/  PRMT R75, R108, 0x7610, R75 ;  /* 0x000076106c4b7816 */ /* 0x000fe2000000004b */
[----:B--2---:R-:W2:Y:S04]  /*18730*/  LDL.LU R241, [R1+0x374] ;  /* 0x0003740001f17983 */ /* 0x004ea80000300800 */
[----:B------:R3:W-:Y:S01]  /*18740*/  @!P4 STL.S16 [R1+0x270], R248 ;  /* 0x000270f80100c387 */ /* 0x0007e20000100600 */
[----:B------:R-:W-:Y:S03]  /*18750*/  ISETP.GT.U32.AND P4, PT, R250, UR8, PT ;  /* 0x00000008fa007c0c */ /* 0x000fe6000bf84070 */
[----:B------:R4:W-:Y:S10]  /*18760*/  @P6 STL.S16 [R1+0x26c], R108 ;  /* 0x00026c6c01006387 */ /* 0x0009f40000100600 */
[----:B------:R-:W-:Y:S02]  /*18770*/  @P4 HFMA2.BF16_V2 R49, -RZ.H0_H0, RZ.H0_H0, -R45.H0_H0 ;  /* 0x200000ffff314231 */ /* 0x000fe4000034092d */
[----:B------:R-:W-:Y:S03]  /*18780*/  @P5 HFMA2.BF16_V2 R50, -RZ.H0_H0, RZ.H0_H0, -R46.H0_H0 ;  /* 0x200000ffff325231 */ /* 0x000fe6000034092e */
[----:B------:R-:W-:Y:S02]  /*18790*/  PRMT R88, R49, 0x7610, R88 ;  /* 0x0000761031587816 */ /* 0x000fe40000000058 */
[----:B------:R-:W-:Y:S01]  /*187a0*/  PRMT R89, R50, 0x7610, R89 ;  /* 0x0000761032597816 */ /* 0x000fe20000000059 */
[----:B------:R1:W-:Y:S01]  /*187b0*/  @P5 STL.S16 [R1+0x268], R50 ;  /* 0x0002683201005387 */ /* 0x0003e20000100600 */
[----:B---3--:R-:W-:Y:S01]  /*187c0*/  IMAD.MOV.U32 R248, RZ, RZ, R174 ;  /* 0x000000fffff87224 */ /* 0x008fe200078e00ae */
[----:B------:R-:W-:Y:S02]  /*187d0*/  PRMT R174, R86, 0x7771, RZ ;  /* 0x0000777156ae7816 */ /* 0x000fe400000000ff */
[----:B------:R3:W-:Y:S01]  /*187e0*/  @P4 STL.S16 [R1+0x264], R49 ;  /* 0x0002643101004387 */ /* 0x0007e20000100600 */
[----:B----4-:R-:W-:Y:S03]  /*187f0*/  IMAD.MOV.U32 R108, RZ, RZ, R171 ;  /* 0x000000ffff6c7224 */ /* 0x010fe600078e00ab */
[----:B------:R4:W4:Y:S04]  /*18800*/  LDL.S16 R223, [R1+0x28c] ;  /* 0x00028c0001df7983 */ /* 0x0009280000100600 */
[----:B-1----:R1:W2:Y:S01]  /*18810*/  LDL.S16 R50, [R1+0x288] ;  /* 0x0002880001327983 */ /* 0x0022a20000100600 */
[----:B---3--:R-:W-:Y:S05]  /*18820*/  IMAD.MOV.U32 R49, RZ, RZ, R56 ;  /* 0x000000ffff317224 */ /* 0x008fea00078e0038 */
[----:B------:R-:W-:Y:S04]  /*18830*/  LOP3.LUT R171, R49, 0xff, RZ, 0xc0, !PT ;  /* 0x000000ff31ab7812 */ /* 0x000fe800078ec0ff */
[----:B------:R-:W-:Y:S11]  /*18840*/  ISETP.LE.U32.AND P1, PT, R171, UR8, PT ;  /* 0x00000008ab007c0c */ /* 0x000ff6000bf23070 */
[----:B------:R-:W-:Y:S02]  /*18850*/  @!UPT UIADD3 URZ, UPT, UPT, URZ, URZ, URZ ;  /* 0x000000fffffff290 */ /* 0x000fe4000fffe0ff */
[--C-:B----4-:R-:W-:Y:S05]  /*18860*/  @!P1 HFMA2.BF16_V2 R223, -RZ.H0_H0, RZ.H0_H0, -R77.reuse.H0_H0 ;  /* 0x200000ffffdf9231 */ /* 0x110fea000034094d */
        /* <DEDUP_REMOVED lines=15> */
[----:B------:R-:W-:Y:S01]  /*18960*/  ISETP.GT.U32.AND P3, PT, R97, UR8, PT ;  /* 0x0000000861007c0c */ /* 0x000fe2000bf64070 */
[----:B------:R-:W-:Y:S02]  /*18970*/  IMAD.MOV.U32 R108, RZ, RZ, R106 ;  /* 0x000000ffff6c7224 */ /* 0x000fe400078e006a */
[----:B------:R-:W-:Y:S01]  /*18980*/  IMAD.MOV.U32 R106, RZ, RZ, R248 ;  /* 0x000000ffff6a7224 */ /* 0x000fe200078e00f8 */
[----:B------:R3:W-:Y:S01]  /*18990*/  STG.E.U16 desc[UR20][R184.64+-0xf0], R44 ;  /* 0xffff102cb8007986 */ /* 0x0007e2000c101514 */
[----:B------:R-:W-:Y:S01]  /*189a0*/  IMAD.MOV.U32 R248, RZ, RZ, R117 ;  /* 0x000000fffff87224 */ /* 0x000fe200078e0075 */
[----:B------:R-:W-:Y:S01]  /*189b0*/  PRMT R117, R56, 0x7772, RZ ;  /* 0x0000777238757816 */ /* 0x000fe200000000ff */
[----:B------:R-:W-:Y:S03]  /*189c0*/  MUFU.EX2 R86, R106 ;  /* 0x0000006a00567308 */ /* 0x000fe60000000800 */
[----:B------:R-:W-:Y:S11]  /*189d0*/  ISETP.GT.U32.AND P1, PT, R117, UR8, PT ;  /* 0x0000000875007c0c */ /* 0x000ff6000bf24070 */
[----:B------:R-:W-:Y:S02]  /*189e0*/  @!UPT UIADD3 URZ, UPT, UPT, URZ, URZ, URZ ;  /* 0x000000fffffff290 */ /* 0x000fe4000fffe0ff */
[--C-:B----4-:R-:W-:Y:S05]  /*189f0*/  @P1 HFMA2.BF16_V2 R49, -RZ.H0_H0, RZ.H0_H0, -R76.reuse.H0_H0 ;  /* 0x200000ffff311231 */ /* 0x110fea000034094c */
[----:B---3--:R-:W-:Y:S01]  /*18a00*/  PRMT R44, R49, 0x7610, R44 ;  /* 0x00007610312c7816 */ /* 0x008fe2000000002c */
[----:B------:R3:W-:Y:S03]  /*18a10*/  @P1 STL.S16 [R1+0x284], R49 ;  /* 0x0002843101001387 */ /* 0x0007e60000100600 */
[----:B------:R-:W-:Y:S02]  /*18a20*/  @P1 PRMT R161, R44, 0x5410, RZ ;  /* 0x000054102ca11816 */ /* 0x000fe400000000ff */
[----:B------:R-:W-:Y:S01]  /*18a30*/  ISETP.GT.U32.AND P1, PT, R114, UR8, PT ;  /* 0x0000000872007c0c */ /* 0x000fe2000bf24070 */
[----:B------:R4:W-:Y:S11]  /*18a40*/  MUFU.EX2 R44, R120 ;  /* 0x00000078002c7308 */ /* 0x0009f60000000800 */
[----:B------:R-:W-:Y:S01]  /*18a50*/  @!UPT UIADD3 URZ, UPT, UPT, URZ, URZ, URZ ;  /* 0x000000fffffff290 */ /* 0x000fe2000fffe0ff */
[----:B------:R-:W-:Y:S01]  /*18a60*/  @P1 PRMT R43, R224, 0x5410, RZ ;  /* 0x00005410e02b1816 */ /* 0x000fe200000000ff */
[----:B------:R-:W-:Y:S01]  /*18a70*/  IMAD.MOV.U32 R224, RZ, RZ, R246 ;  /* 0x000000ffffe07224 */ /* 0x000fe200078e00f6 */
[----:B------:R-:W-:Y:S01]  /*18a80*/  ISETP.GT.U32.AND P1, PT, R115, UR8, PT ;  /* 0x0000000873007c0c */ /* 0x000fe2000bf24070 */
[----:B------:R-:W-:Y:S02]  /*18a90*/  IMAD.MOV.U32 R246, RZ, RZ, R248 ;  /* 0x000000fffff67224 */ /* 0x000fe400078e00f8 */
[----:B------:R1:W-:Y:S01]  /*18aa0*/  STG.E.U16 desc[UR20][R184.64+-0xee], R43 ;  /* 0xffff122bb8007986 */ /* 0x0003e2000c101514 */
[----:B------:R-:W-:Y:S01]  /*18ab0*/  IMAD.MOV.U32 R248, RZ, RZ, R193 ;  /* 0x000000fffff87224 */ /* 0x000fe200078e00c1 */
[----:B---3--:R-:W-:Y:S01]  /*18ac0*/  PRMT R49, R42, 0x5410, R41 ;  /* 0x000054102a317816 */ /* 0x008fe20000000029 */
[----:B----4-:R-:W-:Y:S01]  /*18ad0*/  IMAD.MOV.U32 R120, RZ, RZ, R224 ;  /* 0x000000ffff787224 */ /* 0x010fe200078e00e0 */
[----:B------:R-:W-:Y:S01]  /*18ae0*/  @P3 PRMT R42, R55, 0x5410, RZ ;  /* 0x00005410372a3816 */ /* 0x000fe200000000ff */
[----:B------:R-:W-:Y:S01]  /*18af0*/  IMAD.MOV.U32 R120, RZ, RZ, R104 ;  /* 0x000000ffff787224 */ /* 0x000fe200078e0068 */
[----:B------:R-:W-:Y:S01]  /*18b00*/  ISETP.GT.U32.AND P3, PT, R100, UR8, PT ;  /* 0x0000000864007c0c */ /* 0x000fe2000bf64070 */
[----:B------:R3:W-:Y:S02]  /*18b10*/  MUFU.EX2 R55, R109 ;  /* 0x0000006d00377308 */ /* 0x0007e40000000800 */
[----:B------:R4:W-:Y:S01]  /*18b20*/  STG.E.U16 desc[UR20][R188.64+-0xf0], R42 ;  /* 0xffff102abc007986 */ /* 0x0009e2000c101514 */
[----:B--2---:R-:W-:Y:S05]  /*18b30*/  @P1 HFMA2.BF16_V2 R51, -RZ.H0_H0, RZ.H0_H0, -R76.H1_H1 ;  /* 0x200000ffff331231 */ /* 0x004fea000036094c */
[----:B------:R-:W-:Y:S04]  /*18b40*/  @P1 STL.S16 [R1+0x280], R51 ;  /* 0x0002803301001387 */ /* 0x000fe80000100600 */
[----:B------:R-:W-:Y:S01]  /*18b50*/  @P3 PRMT R41, R72, 0x5410, RZ ;  /* 0x0000541048293816 */ /* 0x000fe200000000ff */
[----:B---3--:R-:W-:Y:S01]  /*18b60*/  IMAD.MOV.U32 R109, RZ, RZ, R165 ;  /* 0x000000ffff6d7224 */ /* 0x008fe200078e00a5 */
[----:B------:R-:W2:Y:S03]  /*18b70*/  MUFU.EX2 R72, R73 ;  /* 0x0000004900487308 */ /* 0x000ea60000000800 */
[----:B------:R3:W-:Y:S07]  /*18b80*/  STG.E.U16 desc[UR20][R188.64+-0xee], R41 ;  /* 0xffff1229bc007986 */ /* 0x0007ee000c101514 */
[----:B------:R-:W2:Y:S01]  /*18b90*/  MUFU.EX2 R73, R108 ;  /* 0x0000006c00497308 */ /* 0x000ea20000000800 */
[----:B------:R-:W-:Y:S09]  /*18ba0*/  STG.E.U16 desc[UR20][R242.64+-0xf0], R235 ;  /* 0xffff10ebf2007986 */ /* 0x000ff2000c101514 */
[----:B-1----:R-:W1:Y:S01]  /*18bb0*/  MUFU.EX2 R43, R121 ;  /* 0x00000079002b7308 */ /* 0x002e620000000800 */
[----:B------:R-:W-:Y:S01]  /*18bc0*/  STG.E.U16 desc[UR20][R242.64+-0xee], R236 ;  /* 0xffff12ecf2007986 */ /* 0x000fe2000c101514 */
[----:B----4-:R-:W-:Y:S03]  /*18bd0*/  PRMT R42, R51, 0x7610, R42 ;  /* 0x00007610332a7816 */ /* 0x010fe6000000002a */
[----:B------:R-:W-:Y:S01]  /*18be0*/  STG.E.U16 desc[UR20][R186.64+-0xf0], R232 ;  /* 0xffff10e8ba007986 */ /* 0x000fe2000c101514 */
[----:B--2---:R-:W-:Y:S02]  /*18bf0*/  F2FP.BF16.F32.PACK_AB R238, R55, R72 ;  /* 0x0000004837ee723e */ /* 0x004fe400000010ff */
[----:B------:R-:W-:Y:S01]  /*18c00*/  @P1 PRMT R162, R42, 0x5410, RZ ;  /* 0x000054102aa21816 */ /* 0x000fe200000000ff */
[----:B------:R2:W-:Y:S01]  /*18c10*/  STG.E.U16 desc[UR20][R186.64+-0xee], R219 ;  /* 0xffff12dbba007986 */ /* 0x0005e2000c101514 */
[----:B------:R-:W-:Y:S01]  /*18c20*/  F2FP.BF16.F32.PACK_AB R237, R86, R73 ;  /* 0x0000004956ed723e */ /* 0x000fe200000010ff */
[----:B------:R-:W4:Y:S01]  /*18c30*/  MUFU.EX2 R42, R110 ;  /* 0x0000006e002a7308 */ /* 0x000f220000000800 */
[----:B-1----:R-:W-:Y:S01]  /*18c40*/  F2FP.BF16.F32.PACK_AB R95, R43, R44 ;  /* 0x0000002c2b5f723e */ /* 0x002fe200000010ff */
[----:B------:R-:W-:Y:S02]  /*18c50*/  IMAD.MOV.U32 R108, RZ, RZ, R164 ;  /* 0x000000ffff6c7224 */ /* 0x000fe400078e00a4 */
[----:B------:R-:W-:Y:S01]  /*18c60*/  IMAD.MOV.U32 R121, RZ, RZ, R225 ;  /* 0x000000ffff797224 */ /* 0x000fe200078e00e1 */
[----:B---3--:R-:W-:Y:S05]  /*18c70*/  PRMT R188, R96, 0x7610, R188 ;  /* 0x0000761060bc7816 */ /* 0x008fea00000000bc */
[----:B------:R-:W1:Y:S01]  /*18c80*/  MUFU.EX2 R41, R111 ;  /* 0x0000006f00297308 */ /* 0x000e620000000800 */
[----:B----4-:R-:W-:Y:S01]  /*18c90*/  FADD.FTZ R51, R42, R54 ;  /* 0x000000362a337221 */ /* 0x010fe20000010000 */
[C---:B-1----:R-:W-:Y:S01]  /*18ca0*/  F2FP.BF16.F32.PACK_AB R90, R41.reuse, R42 ;  /* 0x0000002a295a723e */ /* 0x042fe200000010ff */
[----:B------:R1:W3:Y:S02]  /*18cb0*/  LDL.S16 R111, [R1+0x2c0] ;  /* 0x0002c000016f7983 */ /* 0x0002e40000100600 */
[----:B------:R-:W-:Y:S01]  /*18cc0*/  FADD.FTZ R56, R41, R51 ;  /* 0x0000003329387221 */ /* 0x000fe20000010000 */
[----:B------:R-:W-:Y:S01]  /*18cd0*/  LOP3.LUT R51, R241, 0xffff, RZ, 0xc0, !PT ;  /* 0x0000fffff1337812 */ /* 0x000fe200078ec0ff */
[----:B------:R-:W-:Y:S01]  /*18ce0*/  FADD.FTZ R41, R73, R53 ;  /* 0x0000003549297221 */ /* 0x000fe20000010000 */
[----:B------:R-:W-:Y:S01]  /*18cf0*/  PRMT R73, R38, 0x5410, R0 ;  /* 0x0000541026497816 */ /* 0x000fe20000000000 */
[----:B------:R-:W-:Y:S01]  /*18d00*/  FADD.FTZ R42, R72, R62 ;  /* 0x0000003e482a7221 */ /* 0x000fe20000010000 */
[----:B------:R-:W-:Y:S01]  /*18d10*/  @!P2 PRMT R0, R74, 0x5410, RZ ;  /* 0x000054104a00a816 */ /* 0x000fe200000000ff */
        /* <DEDUP_REMOVED lines=12> */
[----:B------:R-:W-:Y:S02]  /*18de0*/  PRMT R158, R79, 0x7610, R158 ;  /* 0x000076104f9e7816 */ /* 0x000fe4000000009e */
[----:B------:R-:W-:Y:S02]  /*18df0*/  PRMT R72, R40, 0x5410, R39 ;  /* 0x0000541028487816 */ /* 0x000fe40000000027 */
[----:B------:R-:W-:Y:S02]  /*18e00*/  LOP3.LUT R106, R178, UR14, R43, 0x96, !PT ;  /* 0x0000000eb26a7c12 */ /* 0x000fe4000f8e962b */
[----:B------:R-:W-:Y:S02]  /*18e10*/  LOP3.LUT R43, R176, UR14, R53, 0x96, !PT ;  /* 0x0000000eb02b7c12 */ /* 0x000fe4000f8e9635 */
[----:B------:R-:W-:Y:S01]  /*18e20*/  @!P0 PRMT R39, R252, 0x5410, RZ ;  /* 0x00005410fc278816 */ /* 0x000fe200000000ff */
[----:B------:R-:W-:Y:S01]  /*18e30*/  IMAD.MOV.U32 R252, RZ, RZ, R240 ;  /* 0x000000fffffc7224 */ /* 0x000fe200078e00f0 */
[----:B------:R-:W-:Y:S01]  /*18e40*/  LOP3.LUT R189, R43, 0xff, RZ, 0xc0, !PT ;  /* 0x000000ff2bbd7812 */ /* 0x000fe200078ec0ff */
[----:B------:R-:W-:Y:S01]  /*18e50*/  IMAD.MOV.U32 R240, RZ, RZ, R245 ;  /* 0x000000fffff07224 */ /* 0x000fe200078e00f5 */
[----:B------:R-:W-:Y:S01]  /*18e60*/  LOP3.LUT R167, R241, 0xff, RZ, 0xc0, !PT ;  /* 0x000000fff1a77812 */ /* 0x000fe200078ec0ff */
[----:B------:R-:W4:Y:S01]  /*18e70*/  LDC R245, c[0x0][0x448] ;  /* 0x00011200fff57b82 */ /* 0x000f220000000800 */
[----:B------:R-:W-:Y:S01]  /*18e80*/  ISETP.LE.U32.AND P1, PT, R189, UR8, PT ;  /* 0x00000008bd007c0c */ /* 0x000fe2000bf23070 */
[----:B------:R1:W-:Y:S01]  /*18e90*/  STG.E.U16 desc[UR20][R184.64+-0xde], R39 ;  /* 0xffff2227b8007986 */ /* 0x0003e2000c101514 */
[----:B------:R-:W-:Y:S02]  /*18ea0*/  @P4 PRMT R45, R88, 0x5410, RZ ;  /* 0x00005410582d4816 */ /* 0x000fe400000000ff */
[----:B------:R-:W-:Y:S02]  /*18eb0*/  SHF.R.U32.HI R164, RZ, 0x8, R51 ;  /* 0x00000008ffa47819 */ /* 0x000fe40000011633 */
[----:B------:R-:W-:Y:S02]  /*18ec0*/  PRMT R225, R52, 0x7771, RZ ;  /* 0x0000777134e17816 */ /* 0x000fe400000000ff */
[----:B------:R-:W-:Y:S02]  /*18ed0*/  LOP3.LUT R51, R164, 0xffff, RZ, 0xc0, !PT ;  /* 0x0000ffffa4337812 */ /* 0x000fe400078ec0ff */
[C---:B------:R-:W-:Y:S02]  /*18ee0*/  PRMT R224, R52.reuse, 0x7772, RZ ;  /* 0x0000777234e07816 */ /* 0x040fe400000000ff */
[----:B------:R-:W-:Y:S02]  /*18ef0*/  ISETP.LE.U32.AND P6, PT, R51, UR8, PT ;  /* 0x0000000833007c0c */ /* 0x000fe4000bfc3070 */
[----:B--2---:R-:W-:Y:S02]  /*18f00*/  PRMT R219, R52, 0x7773, RZ ;  /* 0x0000777334db7816 */ /* 0x004fe400000000ff */
[----:B------:R-:W-:Y:S02]  /*18f10*/  LOP3.LUT R41, R112, 0xffff, RZ, 0xc0, !PT ;  /* 0x0000ffff70297812 */ /* 0x000fe400078ec0ff */
[----:B------:R-:W-:Y:S02]  /*18f20*/  PRMT R44, R43, 0x7632, R44 ;  /* 0x000076322b2c7816 */ /* 0x000fe4000000002c */
[----:B------:R-:W-:Y:S02]  /*18f30*/  SHF.R.U32.HI R169, RZ, 0x8, R41 ;  /* 0x00000008ffa97819 */ /* 0x000fe40000011629 */
[----:B------:R-:W-:Y:S02]  /*18f40*/  LOP3.LUT R41, R106, 0xffff, RZ, 0xc0, !PT ;  /* 0x0000ffff6a297812 */ /* 0x000fe400078ec0ff */
[----:B------:R-:W-:Y:S02]  /*18f50*/  LOP3.LUT R179, R44, 0xff, RZ, 0xc0, !PT ;  /* 0x000000ff2cb37812 */ /* 0x000fe400078ec0ff */
[----:B------:R-:W-:Y:S02]  /*18f60*/  SHF.R.U32.HI R193, RZ, 0x8, R41 ;  /* 0x00000008ffc17819 */ /* 0x000fe40000011629 */
[----:B-1----:R-:W-:Y:S02]  /*18f70*/  PRMT R39, R163, 0x7610, R39 ;  /* 0x00007610a3277816 */ /* 0x002fe40000000027 */
[----:B------:R-:W-:Y:S02]  /*18f80*/  LOP3.LUT R41, R193, 0xffff, RZ, 0xc0, !PT ;  /* 0x0000ffffc1297812 */ /* 0x000fe400078ec0ff */
[C---:B------:R-:W-:Y:S02]  /*18f90*/  PRMT R178, R42.reuse, 0x7771, RZ ;  /* 0x000077712ab27816 */ /* 0x040fe400000000ff */
[----:B------:R-:W-:Y:S02]  /*18fa0*/  ISETP.LE.U32.AND P3, PT, R41, UR8, PT ;  /* 0x0000000829007c0c */ /* 0x000fe4000bf63070 */
[----:B------:R-:W-:Y:S02]  /*18fb0*/  PRMT R176, R42, 0x7772, RZ ;  /* 0x000077722ab07816 */ /* 0x000fe400000000ff */
[----:B------:R-:W-:Y:S02]  /*18fc0*/  SHF.R.U32.HI R177, RZ, 0x18, R43 ;  /* 0x00000018ffb17819 */ /* 0x000fe4000001162b */
[----:B------:R-:W-:Y:S02]  /*18fd0*/  LOP3.LUT R96, R165, 0xffff, RZ, 0xc0, !PT ;  /* 0x0000ffffa5607812 */ /* 0x000fe400078ec0ff */
[----:B------:R-:W-:Y:S02]  /*18fe0*/  LOP3.LUT R110, R169, 0xffff, RZ, 0xc0, !PT ;  /* 0x0000ffffa96e7812 */ /* 0x000fe400078ec0ff */
[C---:B------:R-:W-:Y:S02]  /*18ff0*/  LOP3.LUT P0, RZ, R223.reuse, 0x200, RZ, 0xc0, !PT ;  /* 0x00000200dfff7812 */ /* 0x040fe4000780c0ff */
[----:B------:R-:W-:Y:S01]  /*19000*/  LOP3.LUT P2, RZ, R223, 0x100, RZ, 0xc0, !PT ;  /* 0x00000100dfff7812 */ /* 0x000fe2000784c0ff */
[----:B---3--:R-:W-:Y:S05]  /*19010*/  @!P1 HFMA2.BF16_V2 R111, -RZ.H0_H0, RZ.H0_H0, -R79.H0_H0 ;  /* 0x200000ffff6f9231 */ /* 0x008fea000034094f */
[----:B------:R-:W-:Y:S01]  /*19020*/  @!P1 STL.S16 [R1+0x2c0], R111 ;  /* 0x0002c06f01009387 */ /* 0x000fe20000100600 */
[----:B------:R-:W-:Y:S03]  /*19030*/  PRMT R54, R111, 0x7610, R54 ;  /* 0x000076106f367816 */ /* 0x000fe60000000036 */
[----:B------:R1:W2:Y:S01]  /*19040*/  LDL.S16 R89, [R1+0x2bc] ;  /* 0x0002bc0001597983 */ /* 0x0002a20000100600 */
[----:B------:R-:W-:Y:S01]  /*19050*/  @!P1 PRMT R158, R54, 0x5410, RZ ;  /* 0x00005410369e9816 */ /* 0x000fe200000000ff */
[----:B----4-:R-:W-:Y:S01]  /*19060*/  IMAD.WIDE R54, R245, -0x70, R242 ;  /* 0xffffff90f5367825 */ /* 0x010fe200078e02f2 */
[----:B------:R-:W-:Y:S01]  /*19070*/  ISETP.LE.U32.AND P1, PT, R116, UR8, PT ;  /* 0x0000000874007c0c */ /* 0x000fe2000bf23070 */
[----:B------:R1:W3:Y:S11]  /*19080*/  LDL.S16 R88, [R1+0x2b8] ;  /* 0x0002b80001587983 */ /* 0x0002f60000100600 */
[----:B------:R-:W-:Y:S01]  /*19090*/  @!UPT UIADD3 URZ, UPT, UPT, URZ, URZ, URZ ;  /* 0x000000fffffff290 */ /* 0x000fe2000fffe0ff */
[----:B------:R-:W-:Y:S02]  /*190a0*/  @!P1 PRMT R40, R188, 0x5410, RZ ;  /* 0x00005410bc289816 */ /* 0x000fe400000000ff */
[----:B------:R-:W-:Y:S03]  /*190b0*/  ISETP.LE.U32.AND P1, PT, R113, UR8, PT ;  /* 0x0000000871007c0c */ /* 0x000fe6000bf23070 */
[----:B------:R4:W-:Y:S04]  /*190c0*/  STG.E.U16 desc[UR20][R184.64+-0xe0], R40 ;  /* 0xffff2028b8007986 */ /* 0x0009e8000c101514 */
[----:B------:R1:W-:Y:S06]  /*190d0*/  STG.E.U16 desc[UR20][R54.64+-0xde], R0 ;  /* 0xffff220036007986 */ /* 0x0003ec000c101514 */
[----:B------:R-:W-:Y:S02]  /*190e0*/  @!P1 PRMT R38, R212, 0x5410, RZ ;  /* 0x00005410d4269816 */ /* 0x000fe400000000ff */
[----:B------:R-:W-:Y:S03]  /*190f0*/  ISETP.LE.U32.AND P1, PT, R214, UR8, PT ;  /* 0x00000008d6007c0c */ /* 0x000fe6000bf23070 */
[----:B------:R1:W-:Y:S10]  /*19100*/  STG.E.U16 desc[UR20][R54.64+-0xe0], R38 ;  /* 0xffff202636007986 */ /* 0x0003f4000c101514 */
[----:B------:R-:W-:Y:S01]  /*19110*/  @!P1 PRMT R48, R107, 0x5410, RZ ;  /* 0x000054106b309816 */ /* 0x000fe200000000ff */
[----:B------:R-:W-:Y:S01]  /*19120*/  IMAD.MOV.U32 R107, RZ, RZ, R247 ;  /* 0x000000ffff6b7224 */ /* 0x000fe200078e00f7 */
[----:B----4-:R4:W4:Y:S01]  /*19130*/  LDL.S16 R40, [R1+0x2b4] ;  /* 0x0002b40001287983 */ /* 0x0109220000100600 */
[----:B------:R-:W-:Y:S01]  /*19140*/  ISETP.LE.U32.AND P1, PT, R167, UR8, PT ;  /* 0x00000008a7007c0c */ /* 0x000fe2000bf23070 */
[----:B------:R-:W-:Y:S01]  /*19150*/  IMAD.MOV.U32 R247, RZ, RZ, R240 ;  /* 0x000000fffff77224 */ /* 0x000fe200078e00f0 */
[----:B-1----:R-:W-:Y:S01]  /*19160*/  PRMT R0, R241, 0x7632, R0 ;  /* 0x00007632f1007816 */ /* 0x002fe20000000000 */
[----:B------:R-:W-:Y:S02]  /*19170*/  IMAD.MOV.U32 R240, RZ, RZ, R180 ;  /* 0x000000fffff07224 */ /* 0x000fe400078e00b4 */
[----:B------:R-:W-:Y:S01]  /*19180*/  IMAD.MOV.U32 R180, RZ, RZ, R42 ;  /* 0x000000ffffb47224 */ /* 0x000fe200078e002a */
[----:B------:R-:W-:Y:S01]  /*19190*/  PRMT R38, R163, 0x7632, R38 ;  /* 0x00007632a3267816 */ /* 0x000fe20000000026 */
[----:B------:R-:W-:Y:S01]  /*191a0*/  IMAD.WIDE R54, R245, 0x70, R54 ;  /* 0x00000070f5367825 */ /* 0x000fe200078e0236 */
[----:B------:R-:W-:Y:S02]  /*191b0*/  LOP3.LUT R163, R0, 0xff, RZ, 0xc0, !PT ;  /* 0x000000ff00a37812 */ /* 0x000fe400078ec0ff */
[----:B------:R-:W-:Y:S02]  /*191c0*/  PRMT R0, R37, 0x7632, R0 ;  /* 0x0000763225007816 */ /* 0x000fe40000000000 */
[----:B------:R-:W-:Y:S04]  /*191d0*/  STG.E.U16 desc[UR20][R54.64+-0xe0], R215 ;  /* 0xffff20d736007986 */ /* 0x000fe8000c101514 */
[----:B------:R1:W-:Y:S04]  /*191e0*/  STG.E.U16 desc[UR20][R54.64+-0xde], R160 ;  /* 0xffff22a036007986 */ /* 0x0003e8000c101514 */
[----:B------:R1:W-:Y:S04]  /*191f0*/  STG.E.U16 desc[UR20][R186.64+-0xde], R154 ;  /* 0xffff229aba007986 */ /* 0x0003e8000c101514 */
[----:B------:R1:W-:Y:S04]  /*19200*/  STG.E.U16 desc[UR20][R186.64+-0xe0], R153 ;  /* 0xffff2099ba007986 */ /* 0x0003e8000c101514 */
[----:B------:R1:W-:Y:S04]  /*19210*/  STG.E.U16 desc[UR20][R184.64+-0xd0], R48 ;  /* 0xffff3030b8007986 */ /* 0x0003e8000c101514 */
[----:B------:R-:W-:Y:S01]  /*19220*/  STG.E.U16 desc[UR20][R184.64+-0xce], R47 ;  /* 0xffff322fb8007986 */ /* 0x000fe2000c101514 */
[----:B-1----:R-:W-:Y:S01]  /*19230*/  IMAD.WIDE R54, R245, -0x70, R54 ;  /* 0xffffff90f5367825 */ /* 0x002fe200078e0236 */
[----:B------:R-:W-:Y:S04]  /*19240*/  SHF.R.U32.HI R154, RZ, 0x18, R241 ;  /* 0x00000018ff9a7819 */ /* 0x000fe800000116f1 */
[----:B------:R-:W-:Y:S01]  /*19250*/  STG.E.U16 desc[UR20][R54.64+-0xd0], R46 ;  /* 0xffff302e36007986 */ /* 0x000fe2000c101514 */
[----:B------:R-:W-:Y:S03]  /*19260*/  ISETP.LE.U32.AND P4, PT, R154, UR8, PT ;  /* 0x000000089a007c0c */ /* 0x000fe6000bf83070 */
[----:B------:R1:W-:Y:S01]  /*19270*/  STG.E.U16 desc[UR20][R54.64+-0xce], R45 ;  /* 0xffff322d36007986 */ /* 0x0003e2000c101514 */
[----:B------:R-:W-:Y:S01]  /*19280*/  PRMT R153, R85, 0x7610, R153 ;  /* 0x0000761055997816 */ /* 0x000fe20000000099 */
[----:B------:R-:W-:Y:S05]  /*19290*/  IMAD.MOV.U32 R48, RZ, RZ, R52 ;  /* 0x000000ffff307224 */ /* 0x000fea00078e0034 */
[----:B------:R-:W-:Y:S01]  /*192a0*/  LOP3.LUT R215, R48, 0xff, RZ, 0xc0, !PT ;  /* 0x000000ff30d77812 */ /* 0x000fe200078ec0ff */
[----:B-1----:R-:W-:Y:S05]  /*192b0*/  IMAD.WIDE R44, R245, 0x70, R54 ;  /* 0x00000070f52c7825 */ /* 0x002fea00078e0236 */
[----:B------:R1:W-:Y:S04]  /*192c0*/  STG.E.U16 desc[UR20][R44.64+-0xd0], R149 ;  /* 0xffff30952c007986 */ /* 0x0003e8000c101514 */
[----:B------:R1:W-:Y:S04]  /*192d0*/  STG.E.U16 desc[UR20][R44.64+-0xce], R150 ;  /* 0xffff32962c007986 */ /* 0x0003e8000c101514 */
[----:B------:R1:W-:Y:S04]  /*192e0*/  STG.E.U16 desc[UR20][R186.64+-0xd0], R144 ;  /* 0xffff3090ba007986 */ /* 0x0003e8000c101514 */
[----:B------:R1:W-:Y:S02]  /*192f0*/  STG.E.U16 desc[UR20][R186.64+-0xce], R143 ;  /* 0xffff328fba007986 */ /* 0x0003e4000c101514 */
[----:B-1----:R-:W-:Y:S02]  /*19300*/  LOP3.LUT R149, R216, 0xff, RZ, 0xc0, !PT ;  /* 0x000000ffd8957812 */ /* 0x002fe400078ec0ff */
[C---:B------:R-:W-:Y:S02]  /*19310*/  PRMT R150, R78.reuse, 0x7632, R150 ;  /* 0x000076324e967816 */ /* 0x040fe40000000096 */
[----:B------:R-:W-:Y:S02]  /*19320*/  PRMT R144, R78, 0x7610, R144 ;  /* 0x000076104e907816 */ /* 0x000fe40000000090 */
[----:B------:R-:W-:Y:S01]  /*19330*/  PRMT R143, R79, 0x7632, R143 ;  /* 0x000076324f8f7816 */ /* 0x000fe2000000008f */
[----:B--2---:R-:W-:Y:S02]  /*19340*/  @!P1 HFMA2.BF16_V2 R89, -RZ.H0_H0, RZ.H0_H0, -R39.H0_H0 ;  /* 0x200000ffff599231 */ /* 0x004fe40000340927 */
[----:B---3--:R-:W-:Y:S03]  /*19350*/  @!P6 HFMA2.BF16_V2 R88, -RZ.H0_H0, RZ.H0_H0, -R38.H0_H0 ;  /* 0x200000ffff58e231 */ /* 0x008fe60000340926 */
[----:B------:R-:W-:Y:S01]  /*19360*/  PRMT R87, R89, 0x7610, R87 ;  /* 0x0000761059577816 */ /* 0x000fe20000000057 */
[----:B------:R1:W-:Y:S01]  /*19370*/  @!P1 STL.S16 [R1+0x2bc], R89 ;  /* 0x0002bc5901009387 */ /* 0x0003e20000100600 */
[----:B------:R-:W-:Y:S02]  /*19380*/  PRMT R41, R88, 0x7610, R41 ;  /* 0x0000761058297816 */ /* 0x000fe40000000029 */
[----:B-1----:R-:W-:Y:S02]  /*19390*/  PRMT R89, R39, 0x5410, R38 ;  /* 0x0000541027597816 */ /* 0x002fe40000000026 */
[----:B------:R-:W-:Y:S02]  /*193a0*/  @!P1 PRMT R39, R87, 0x5410, RZ ;  /* 0x0000541057279816 */ /* 0x000fe400000000ff */
[----:B------:R-:W-:Y:S01]  /*193b0*/  ISETP.LE.U32.AND P1, PT, R163, UR8, PT ;  /* 0x00000008a3007c0c */ /* 0x000fe2000bf23070 */
[----:B------:R1:W2:Y:S01]  /*193c0*/  LDL.S16 R87, [R1+0x2a0] ;  /* 0x0002a00001577983 */ /* 0x0002a20000100600 */
[----:B------:R-:W-:Y:S02]  /*193d0*/  @!P6 PRMT R38, R41, 0x5410, RZ ;  /* 0x000054102926e816 */ /* 0x000fe400000000ff */
[----:B------:R-:W-:Y:S01]  /*193e0*/  MUFU.EX2 R41, R122 ;  /* 0x0000007a00297308 */ /* 0x000fe20000000800 */
[----:B------:R3:W-:Y:S01]  /*193f0*/  @!P6 STL.S16 [R1+0x2b8], R88 ;  /* 0x0002b8580100e387 */ /* 0x0007e20000100600 */
[----:B------:R-:W-:Y:S03]  /*19400*/  ISETP.LE.U32.AND P6, PT, R96, UR8, PT ;  /* 0x0000000860007c0c */ /* 0x000fe6000bfc3070 */
[----:B------:R-:W-:Y:S04]  /*19410*/  STG.E.U16 desc[UR20][R184.64+-0xc0], R39 ;  /* 0xffff4027b8007986 */ /* 0x000fe8000c101514 */
[----:B----4-:R-:W-:Y:S01]  /*19420*/  @!P1 HFMA2.BF16_V2 R40, -RZ.H0_H0, RZ.H0_H0, -R37.H0_H0 ;  /* 0x200000ffff289231 */ /* 0x010fe20000340925 */
[----:B------:R-:W-:Y:S04]  /*19430*/  STG.E.U16 desc[UR20][R184.64+-0xbe], R38 ;  /* 0xffff4226b8007986 */ /* 0x000fe8000c101514 */
[----:B------:R-:W-:Y:S01]  /*19440*/  PRMT R51, R40, 0x7610, R51 ;  /* 0x0000761028337816 */ /* 0x000fe20000000033 */
[----:B------:R4:W-:Y:S01]  /*19450*/  @!P1 STL.S16 [R1+0x2b4], R40 ;  /* 0x0002b42801009387 */ /* 0x0009e20000100600 */
[----:B---3--:R-:W-:Y:S02]  /*19460*/  PRMT R88, R37, 0x5410, R0 ;  /* 0x0000541025587816 */ /* 0x008fe40000000000 */
[----:B------:R-:W-:Y:S02]  /*19470*/  @!P1 PRMT R37, R51, 0x5410, RZ ;  /* 0x0000541033259816 */ /* 0x000fe400000000ff */
[----:B------:R-:W3:Y:S01]  /*19480*/  MUFU.EX2 R51, R252 ;  /* 0x000000fc00337308 */ /* 0x000ee20000000800 */
[----:B----4-:R-:W-:Y:S09]  /*19490*/  LOP3.LUT R40, R43, 0xffff, RZ, 0xc0, !PT ;  /* 0x0000ffff2b287812 */ /* 0x010ff200078ec0ff */
[----:B------:R-:W-:Y:S01]  /*194a0*/  MUFU.EX2 R43, R246 ;  /* 0x000000f6002b7308 */ /* 0x000fe20000000800 */
[----:B------:R-:W-:Y:S01]  /*194b0*/  SHF.R.U32.HI R188, RZ, 0x8, R40 ;  /* 0x00000008ffbc7819 */ /* 0x000fe20000011628 */
[----:B---3--:R-:W-:Y:S01]  /*194c0*/  FADD.FTZ R47, R51, R62 ;  /* 0x0000003e332f7221 */ /* 0x008fe20000010000 */
[----:B------:R-:W-:Y:S01]  /*194d0*/  F2FP.BF16.F32.PACK_AB R236, R182, R51 ;  /* 0x00000033b6ec723e */ /* 0x000fe200000010ff */
[----:B------:R-:W-:Y:S01]  /*194e0*/  IMAD.MOV.U32 R252, RZ, RZ, R175 ;  /* 0x000000fffffc7224 */ /* 0x000fe200078e00af */
[----:B------:R-:W-:Y:S02]  /*194f0*/  LOP3.LUT R40, R188, 0xffff, RZ, 0xc0, !PT ;  /* 0x0000ffffbc287812 */ /* 0x000fe400078ec0ff */
[----:B------:R-:W-:Y:S02]  /*19500*/  PRMT R175, R42, 0x7773, RZ ;  /* 0x000077732aaf7816 */ /* 0x000fe400000000ff */
[----:B------:R-:W-:Y:S02]  /*19510*/  ISETP.LE.U32.AND P1, PT, R40, UR8, PT ;  /* 0x0000000828007c0c */ /* 0x000fe4000bf23070 */
[----:B------:R-:W3:Y:S02]  /*19520*/  MUFU.EX2 R40, R123 ;  /* 0x0000007b00287308 */ /* 0x000ee40000000800 */
[----:B---3--:R-:W-:Y:S01]  /*19530*/  F2FP.BF16.F32.PACK_AB R94, R40, R41 ;  /* 0x00000029285e723e */ /* 0x008fe200000010ff */
[----:B--2---:R-:W-:Y:S05]  /*19540*/  @!P4 HFMA2.BF16_V2 R87, -RZ.H0_H0, RZ.H0_H0, -R0.H0_H0 ;  /* 0x200000ffff57c231 */ /* 0x004fea0000340900 */
[----:B------:R-:W-:Y:S01]  /*19550*/  PRMT R46, R87, 0x7610, R46 ;  /* 0x00007610572e7816 */ /* 0x000fe2000000002e */
[----:B------:R-:W-:Y:S03]  /*19560*/  @!P4 STL.S16 [R1+0x2a0], R87 ;  /* 0x0002a0570100c387 */ /* 0x000fe60000100600 */
[----:B------:R-:W-:Y:S01]  /*19570*/  @!P4 PRMT R0, R46, 0x5410, RZ ;  /* 0x000054102e00c816 */ /* 0x000fe200000000ff */
[----:B------:R1:W2:Y:S01]  /*19580*/  LDL.S16 R53, [R1+0x2b0] ;  /* 0x0002b00001357983 */ /* 0x0002a20000100600 */
[----:B------:R-:W-:Y:S01]  /*19590*/  ISETP.LE.U32.AND P4, PT, R179, UR8, PT ;  /* 0x00000008b3007c0c */ /* 0x000fe2000bf83070 */
[--C-:B------:R-:W-:Y:S01]  /*195a0*/  FADD.FTZ R46, R41, R56.reuse ;  /* 0x00000038292e7221 */ /* 0x100fe20000010000 */
[----:B------:R-:W-:Y:S01]  /*195b0*/  PRMT R56, R210, 0x7632, R56 ;  /* 0x00007632d2387816 */ /* 0x000fe20000000038 */
[----:B------:R1:W3:Y:S02]  /*195c0*/  LDL.S16 R52, [R1+0x2ac] ;  /* 0x0002ac0001347983 */ /* 0x0002e40000100600 */
[----:B------:R-:W-:Y:S01]  /*195d0*/  FADD.FTZ R235, R40, R46 ;  /* 0x0000002e28eb7221 */ /* 0x000fe20000010000 */
[----:B------:R-:W-:Y:S05]  /*195e0*/  FADD.FTZ R40, R182, R47 ;  /* 0x0000002fb6287221 */ /* 0x000fea0000010000 */
[----:B------:R4:W-:Y:S02]  /*195f0*/  STL [R1+0x308], R40 ;  /* 0x0003082801007387 */ /* 0x0009e40000100800 */
[----:B----4-:R-:W-:Y:S05]  /*19600*/  IMAD.U32 R40, RZ, RZ, UR24 ;  /* 0x00000018ff287e24 */ /* 0x010fea000f8e00ff */
[----:B------:R-:W-:Y:S01]  /*19610*/  LOP3.LUT R40, R121, UR27, R40, 0x96, !PT ;  /* 0x0000001b79287c12 */ /* 0x000fe2000f8e9628 */
[----:B------:R-:W-:Y:S02]  /*19620*/  IMAD.MOV.U32 R121, RZ, RZ, R105 ;  /* 0x000000ffff797224 */ /* 0x000fe400078e0069 */
[----:B--2---:R-:W-:Y:S02]  /*19630*/  @!P1 HFMA2.BF16_V2 R53, -RZ.H0_H0, RZ.H0_H0, -R79.H1_H1 ;  /* 0x200000ffff359231 */ /* 0x004fe4000036094f */
[--C-:B---3--:R-:W-:Y:S03]  /*19640*/  @!P4 HFMA2.BF16_V2 R52, -RZ.H0_H0, RZ.H0_H0, -R78.reuse.H0_H0 ;  /* 0x200000ffff34c231 */ /* 0x108fe6000034094e */
[----:B------:R-:W-:Y:S01]  /*19650*/  PRMT R55, R53, 0x7610, R55 ;  /* 0x0000761035377816 */ /* 0x000fe20000000037 */
[----:B------:R-:W-:Y:S01]  /*19660*/  @!P1 STL.S16 [R1+0x2b0], R53 ;  /* 0x0002b03501009387 */ /* 0x000fe20000100600 */
[----:B------:R-:W-:Y:S03]  /*19670*/  PRMT R42, R52, 0x7610, R42 ;  /* 0x00007610342a7816 */ /* 0x000fe6000000002a */
[----:B------:R2:W-:Y:S01]  /*19680*/  @!P4 STL.S16 [R1+0x2ac], R52 ;  /* 0x0002ac340100c387 */ /* 0x0005e20000100600 */
[----:B------:R-:W-:Y:S02]  /*19690*/  @!P1 PRMT R143, R55, 0x5410, RZ ;  /* 0x00005410378f9816 */ /* 0x000fe400000000ff */
[----:B------:R-:W-:Y:S02]  /*196a0*/  ISETP.LE.U32.AND P1, PT, R177, UR8, PT ;  /* 0x00000008b1007c0c */ /* 0x000fe4000bf23070 */
[----:B------:R-:W-:Y:S02]  /*196b0*/  @!P4 PRMT R144, R42, 0x5410, RZ ;  /* 0x000054102a90c816 */ /* 0x000fe400000000ff */
[----:B------:R-:W-:Y:S01]  /*196c0*/  ISETP.LE.U32.AND P4, PT, R215, UR8, PT ;  /* 0x00000008d7007c0c */ /* 0x000fe2000bf83070 */
[----:B--2---:R-:W-:Y:S04]  /*196d0*/  IMAD.WIDE.U32 R52, R40, -0x326172a9, RZ ;  /* 0xcd9e8d5728347825 */ /* 0x004fe800078e00ff */
[----:B------:R-:W-:Y:S01]  /*196e0*/  IMAD.WIDE R40, R245, -0x70, R44 ;  /* 0xffffff90f5287825 */ /* 0x000fe200078e022c */
[----:B------:R-:W-:Y:S02]  /*196f0*/  LOP3.LUT R46, R53, R107, RZ, 0x3c, !PT ;  /* 0x0000006b352e7212 */ /* 0x000fe400078e3cff */
[----:B------:R1:W2:Y:S03]  /*19700*/  LDL.S16 R107, [R1+0x2a4] ;  /* 0x0002a400016b7983 */ /* 0x0002a60000100600 */
[----:B------:R-:W-:Y:S01]  /*19710*/  IMAD.WIDE.U32 R46, R46, -0x2daee0ad, RZ ;  /* 0xd2511f532e2e7825 */ /* 0x000fe200078e00ff */
[----:B------:R3:W-:Y:S04]  /*19720*/  STG.E.U16 desc[UR20][R40.64+-0xbe], R0 ;  /* 0xffff420028007986 */ /* 0x0007e8000c101514 */
[----:B------:R-:W-:Y:S01]  /*19730*/  LOP3.LUT R44, R108, UR19, R47, 0x96, !PT ;  /* 0x000000136c2c7c12 */ /* 0x000fe2000f8e962f */
[----:B------:R4:W-:Y:S01]  /*19740*/  STG.E.U16 desc[UR20][R40.64+-0xc0], R37 ;  /* 0xffff402528007986 */ /* 0x0009e2000c101514 */
[----:B------:R-:W1:Y:S03]  /*19750*/  MUFU.EX2 R47, R247 ;  /* 0x000000f7002f7308 */ /* 0x000e660000000800 */
[----:B------:R2:W2:Y:S01]  /*19760*/  LDL.S16 R108, [R1+0x2a8] ;  /* 0x0002a800016c7983 */ /* 0x0004a20000100600 */
[----:B------:R-:W-:Y:S01]  /*19770*/  IMAD.WIDE.U32 R44, R44, -0x326172a9, RZ ;  /* 0xcd9e8d572c2c7825 */ /* 0x000fe200078e00ff */
[----:B-1----:R-:W-:Y:S02]  /*19780*/  F2FP.BF16.F32.PACK_AB R232, R43, R47 ;  /* 0x0000002f2be8723e */ /* 0x002fe400000010ff */
[----:B---3--:R-:W-:Y:S01]  /*19790*/  LOP3.LUT R0, R52, R252, RZ, 0x3c, !PT ;  /* 0x000000fc34007212 */ /* 0x008fe200078e3cff */
[----:B------:R-:W-:Y:S02]  /*197a0*/  IMAD.MOV.U32 R252, RZ, RZ, R240 ;  /* 0x000000fffffc7224 */ /* 0x000fe400078e00f0 */
[----:B------:R-:W3:Y:S01]  /*197b0*/  LDL.LU R240, [R1+0x2f4] ;  /* 0x0002f40001f07983 */ /* 0x000ee20000300800 */
[----:B----4-:R-:W-:Y:S01]  /*197c0*/  LOP3.LUT R37, R226, UR13, R45, 0x96, !PT ;  /* 0x0000000de2257c12 */ /* 0x010fe2000f8e962d */
[----:B------:R-:W-:Y:S01]  /*197d0*/  IMAD.WIDE.U32 R38, R0, -0x2daee0ad, RZ ;  /* 0xd2511f5300267825 */ /* 0x000fe200078e00ff */
[----:B------:R-:W-:Y:S01]  /*197e0*/  LOP3.LUT R212, R252, 0xff, RZ, 0xc0, !PT ;  /* 0x000000fffcd47812 */ /* 0x000fe200078ec0ff */
[----:B------:R1:W4:Y:S02]  /*197f0*/  LDL.S16 R87, [R1+0x29c] ;  /* 0x00029c0001577983 */ /* 0x0003240000100600 */
[----:B------:R-:W-:Y:S01]  /*19800*/  FADD.FTZ R0, R47, R86 ;  /* 0x000000562f007221 */ /* 0x000fe20000010000 */
[----:B------:R-:W-:Y:S01]  /*19810*/  IMAD.WIDE R40, R245, 0x70, R40 ;  /* 0x00000070f5287825 */ /* 0x000fe200078e0228 */
[----:B------:R-:W-:Y:S01]  /*19820*/  LOP3.LUT R42, R46, UR17, R39, 0x96, !PT ;  /* 0x000000112e2a7c12 */ /* 0x000fe2000f8e9627 */
[----:B------:R1:W4:Y:S02]  /*19830*/  LDL.S16 R55, [R1+0x298] ;  /* 0x0002980001377983 */ /* 0x0003240000100600 */
[----:B------:R-:W-:Y:S01]  /*19840*/  FADD.FTZ R43, R43, R0 ;  /* 0x000000002b2b7221 */ /* 0x000fe20000010000 */
[----:B------:R-:W-:Y:S01]  /*19850*/  IMAD.WIDE.U32 R46, R37, -0x2daee0ad, RZ ;  /* 0xd2511f53252e7825 */ /* 0x000fe200078e00ff */
[C---:B------:R-:W-:Y:S01]  /*19860*/  PRMT R37, R195.reuse, 0x7632, R37 ;  /* 0x00007632c3257816 */ /* 0x040fe20000000025 */
[----:B------:R-:W4:Y:S03]  /*19870*/  LDL.LU R247, [R1+0x2c4] ;  /* 0x0002c40001f77983 */ /* 0x000f260000300800 */
[----:B------:R-:W-:Y:S01]  /*19880*/  LOP3.LUT R39, R38, UR16, R47, 0x96, !PT ;  /* 0x0000001026277c12 */ /* 0x000fe2000f8e962f */
[----:B------:R-:W4:Y:S01]  /*19890*/  LDL.LU R246, [R1+0x2c8] ;  /* 0x0002c80001f67983 */ /* 0x000f220000300800 */
[----:B------:R-:W-:Y:S03]  /*198a0*/  PRMT R38, R195, 0x7610, R38 ;  /* 0x00007610c3267816 */ /* 0x000fe60000000026 */
[----:B------:R-:W-:Y:S04]  /*198b0*/  STG.E.U16 desc[UR20][R40.64+-0xc0], R102 ;  /* 0xffff406628007986 */ /* 0x000fe8000c101514 */
[----:B------:R1:W-:Y:S04]  /*198c0*/  STG.E.U16 desc[UR20][R40.64+-0xbe], R132 ;  /* 0xffff428428007986 */ /* 0x0003e8000c101514 */
[----:B------:R1:W-:Y:S04]  /*198d0*/  STG.E.U16 desc[UR20][R186.64+-0xc0], R142 ;  /* 0xffff408eba007986 */ /* 0x0003e8000c101514 */
[----:B------:R-:W-:Y:S01]  /*198e0*/  STG.E.U16 desc[UR20][R186.64+-0xbe], R99 ;  /* 0xffff4263ba007986 */ /* 0x000fe2000c101514 */
[----:B-1----:R-:W-:Y:S01]  /*198f0*/  SHF.R.U32.HI R132, RZ, 0x18, R216 ;  /* 0x00000018ff847819 */ /* 0x002fe200000116d8 */
[----:B------:R-:W-:Y:S01]  /*19900*/  IMAD.WIDE R40, R245, -0x70, R40 ;  /* 0xffffff90f5287825 */ /* 0x000fe200078e0228 */
[----:B------:R-:W-:Y:S03]  /*19910*/  PRMT R142, R85, 0x7632, R142 ;  /* 0x00007632558e7816 */ /* 0x000fe6000000008e */
[----:B--2---:R-:W-:Y:S05]  /*19920*/  @!P4 HFMA2.BF16_V2 R107, -RZ.H0_H0, RZ.H0_H0, -R85.H0_H0 ;  /* 0x200000ffff6bc231 */ /* 0x004fea0000340955 */
[----:B------:R-:W-:Y:S04]  /*19930*/  PRMT R0, R107, 0x7610, R0 ;  /* 0x000076106b007816 */ /* 0x000fe80000000000 */
[----:B------:R-:W-:Y:S01]  /*19940*/  @!P4 PRMT R153, R0, 0x5410, RZ ;  /* 0x000054100099c816 */ /* 0x000fe200000000ff */
[----:B------:R-:W-:Y:S05]  /*19950*/  @!P1 HFMA2.BF16_V2 R108, -RZ.H0_H0, RZ.H0_H0, -R78.H1_H1 ;  /* 0x200000ffff6c9231 */ /* 0x000fea000036094e */
[----:B------:R-:W-:Y:S01]  /*19960*/  PRMT R62, R108, 0x7610, R62 ;  /* 0x000076106c3e7816 */ /* 0x000fe2000000003e */
[----:B------:R-:W-:Y:S03]  /*19970*/  @!P1 STL.S16 [R1+0x2a8], R108 ;  /* 0x0002a86c01009387 */ /* 0x000fe60000100600 */
[----:B------:R-:W-:Y:S01]  /*19980*/  @!P1 PRMT R150, R62, 0x5410, RZ ;  /* 0x000054103e969816 */ /* 0x000fe200000000ff */
[----:B------:R1:W-:Y:S01]  /*19990*/  STL [R1+0x304], R43 ;  /* 0x0003042b01007387 */ /* 0x0003e20000100800 */
[----:B------:R-:W-:Y:S03]  /*199a0*/  ISETP.LE.U32.AND P1, PT, R212, UR8, PT ;  /* 0x00000008d4007c0c */ /* 0x000fe6000bf23070 */
[----:B------:R-:W-:Y:S04]  /*199b0*/  @!P4 STL.S16 [R1+0x2a4], R107 ;  /* 0x0002a46b0100c387 */ /* 0x000fe80000100600 */
[----:B------:R2:W2:Y:S01]  /*199c0*/  LDL.S16 R86, [R1+0x294] ;  /* 0x0002940001567983 */ /* 0x0004a20000100600 */
[----:B---3--:R-:W-:Y:S03]  /*199d0*/  ISETP.GT.U32.AND P4, PT, R240, UR8, PT ;  /* 0x00000008f0007c0c */ /* 0x008fe6000bf84070 */
[----:B------:R3:W3:Y:S02]  /*199e0*/  LDL.S16 R62, [R1+0x290] ;  /* 0x00029000013e7983 */ /* 0x0006e40000100600 */
[----:B----4-:R-:W-:Y:S05]  /*199f0*/  @!P1 HFMA2.BF16_V2 R87, -RZ.H0_H0, RZ.H0_H0, -R38.H0_H0 ;  /* 0x200000ffff579231 */ /* 0x010fea0000340926 */
[----:B------:R-:W-:Y:S01]  /*19a00*/  PRMT R51, R87, 0x7610, R51 ;  /* 0x0000761057337816 */ /* 0x000fe20000000033 */
[----:B------:R4:W-:Y:S02]  /*19a10*/  @!P1 STL.S16 [R1+0x29c], R87 ;  /* 0x00029c5701009387 */ /* 0x0009e40000100600 */
[----:B------:R-:W-:Y:S02]  /*19a20*/  @P4 HFMA2.BF16_V2 R55, -RZ.H0_H0, RZ.H0_H0, -R37.H0_H0 ;  /* 0x200000ffff374231 */ /* 0x000fe40000340925 */
[----:B-1----:R-:W-:Y:S03]  /*19a30*/  IMAD.WIDE.U32 R42, R42, -0x326172a9, RZ ;  /* 0xcd9e8d572a2a7825 */ /* 0x002fe600078e00ff */
[----:B------:R1:W-:Y:S02]  /*19a40*/  @P4 STL.S16 [R1+0x298], R55 ;  /* 0x0002983701004387 */ /* 0x0003e40000100600 */
[----:B------:R-:W-:Y:S05]  /*19a50*/  LOP3.LUT R44, R44, UR10, R43, 0x96, !PT ;  /* 0x0000000a2c2c7c12 */ /* 0x000fea000f8e962b */
[----:B------:R-:W-:Y:S04]  /*19a60*/  IMAD.WIDE.U32 R108, R44, -0x2daee0ad, RZ ;  /* 0xd2511f532c6c7825 */ /* 0x000fe800078e00ff */
[----:B------:R-:W-:Y:S01]  /*19a70*/  IMAD.WIDE.U32 R44, R39, -0x326172a9, RZ ;  /* 0xcd9e8d57272c7825 */ /* 0x000fe200078e00ff */
[----:B------:R-:W-:Y:S02]  /*19a80*/  LOP3.LUT R0, R46, UR15, R109, 0x96, !PT ;  /* 0x0000000f2e007c12 */ /* 0x000fe4000f8e966d */
[----:B------:R-:W-:Y:S02]  /*19a90*/  PRMT R46, R55, 0x7610, R46 ;  /* 0x00007610372e7816 */ /* 0x000fe4000000002e */
[----:B------:R-:W-:Y:S01]  /*19aa0*/  LOP3.LUT R111, R42, UR9, R45, 0x96, !PT ;  /* 0x000000092a6f7c12 */ /* 0x000fe2000f8e962d */
[----:B------:R-:W-:Y:S01]  /*19ab0*/  IMAD.WIDE.U32 R104, R0, -0x326172a9, RZ ;  /* 0xcd9e8d5700687825 */ /* 0x000fe200078e00ff */
[----:B------:R-:W-:Y:S02]  /*19ac0*/  PRMT R0, R36, 0x7632, R0 ;  /* 0x0000763224007816 */ /* 0x000fe40000000000 */
[----:B----4-:R-:W-:Y:S02]  /*19ad0*/  PRMT R87, R38, 0x5410, R37 ;  /* 0x0000541026577816 */ /* 0x010fe40000000025 */
[----:B------:R-:W-:Y:S02]  /*19ae0*/  @!P1 PRMT R38, R51, 0x5410, RZ ;  /* 0x0000541033269816 */ /* 0x000fe400000000ff */
[----:B------:R-:W-:Y:S01]  /*19af0*/  ISETP.GT.U32.AND P1, PT, R246, UR8, PT ;  /* 0x00000008f6007c0c */ /* 0x000fe2000bf24070 */
[----:B------:R4:W4:Y:S01]  /*19b00*/  LDL.S16 R51, [R1+0x25c] ;  /* 0x00025c0001337983 */ /* 0x0009220000100600 */
[----:B------:R-:W-:Y:S02]  /*19b10*/  @P4 PRMT R37, R46, 0x5410, RZ ;  /* 0x000054102e254816 */ /* 0x000fe400000000ff */
[----:B------:R-:W-:Y:S01]  /*19b20*/  ISETP.GT.U32.AND P4, PT, R247, UR8, PT ;  /* 0x00000008f7007c0c */ /* 0x000fe2000bf84070 */
[----:B-1----:R1:W4:Y:S01]  /*19b30*/  LDL.S16 R55, [R1+0x260] ;  /* 0x0002600001377983 */ /* 0x0023220000100600 */
[----:B------:R-:W-:Y:S02]  /*19b40*/  LOP3.LUT R107, R44, UR11, R105, 0x96, !PT ;  /* 0x0000000b2c6b7c12 */ /* 0x000fe4000f8e9669 */
[----:B------:R-:W-:Y:S01]  /*19b50*/  PRMT R105, R251, 0x5410, R250 ;  /* 0x00005410fb697816 */ /* 0x000fe200000000fa */
[----:B------:R1:W-:Y:S04]  /*19b60*/  STG.E.U16 desc[UR20][R184.64+-0xae], R37 ;  /* 0xffff5225b8007986 */ /* 0x0003e8000c101514 */
[----:B------:R1:W-:Y:S02]  /*19b70*/  STG.E.U16 desc[UR20][R184.64+-0xb0], R38 ;  /* 0xffff5026b8007986 */ /* 0x0003e4000c101514 */
[----:B-1----:R-:W-:Y:S02]  /*19b80*/  PRMT R37, R191, 0x7610, R37 ;  /* 0x00007610bf257816 */ /* 0x002fe40000000025 */
[----:B------:R-:W-:Y:S04]  /*19b90*/  LOP3.LUT R38, R107, 0xffff, RZ, 0xc0, !PT ;  /* 0x0000ffff6b267812 */ /* 0x000fe800078ec0ff */
[----:B------:R-:W-:Y:S02]  /*19ba0*/  SHF.R.U32.HI R160, RZ, 0x8, R38 ;  /* 0x00000008ffa07819 */ /* 0x000fe40000011626 */
[----:B------:R-:W-:Y:S01]  /*19bb0*/  LOP3.LUT R38, R53, R248, RZ, 0x3c, !PT ;  /* 0x000000f835267212 */ /* 0x000fe200078e3cff */
[----:B--2---:R-:W-:Y:S02]  /*19bc0*/  @P1 HFMA2.BF16_V2 R86, -RZ.H0_H0, RZ.H0_H0, -R36.H0_H0 ;  /* 0x200000ffff561231 */ /* 0x004fe40000340924 */
[----:B---3--:R-:W-:Y:S03]  /*19bd0*/  @P4 HFMA2.BF16_V2 R62, -RZ.H0_H0, RZ.H0_H0, -R0.H0_H0 ;  /* 0x200000ffff3e4231 */ /* 0x008fe60000340900 */
[----:B------:R-:W-:Y:S01]  /*19be0*/  PRMT R43, R86, 0x7610, R43 ;  /* 0x00007610562b7816 */ /* 0x000fe2000000002b */
[----:B------:R1:W-:Y:S01]  /*19bf0*/  @P1 STL.S16 [R1+0x294], R86 ;  /* 0x0002945601001387 */ /* 0x0003e20000100600 */
[----:B------:R-:W-:Y:S03]  /*19c00*/  PRMT R42, R62, 0x7610, R42 ;  /* 0x000076103e2a7816 */ /* 0x000fe6000000002a */
[----:B------:R-:W-:Y:S04]  /*19c10*/  @P4 STL.S16 [R1+0x290], R62 ;  /* 0x0002903e01004387 */ /* 0x000fe80000100600 */
[----:B------:R2:W3:Y:S04]  /*19c20*/  LDL.S16 R47, [R1+0x250] ;  /* 0x00025000012f7983 */ /* 0x0004e80000100600 */
[----:B------:R2:W2:Y:S01]  /*19c30*/  LDL.S16 R46, [R1+0x258] ;  /* 0x00025800012e7983 */ /* 0x0004a20000100600 */
[----:B-1----:R-:W-:Y:S02]  /*19c40*/  PRMT R86, R36, 0x5410, R0 ;  /* 0x0000541024567816 */ /* 0x002fe40000000000 */
[----:B------:R-:W-:Y:S02]  /*19c50*/  @P1 PRMT R36, R43, 0x5410, RZ ;  /* 0x000054102b241816 */ /* 0x000fe400000000ff */
[----:B------:R-:W-:Y:S02]  /*19c60*/  ISETP.LE.U32.AND P1, PT, R149, UR8, PT ;  /* 0x0000000895007c0c */ /* 0x000fe4000bf23070 */
[----:B------:R-:W-:Y:S01]  /*19c70*/  @P4 PRMT R0, R42, 0x5410, RZ ;  /* 0x000054102a004816 */ /* 0x000fe200000000ff */
[----:B------:R1:W-:Y:S01]  /*19c80*/  STG.E.U16 desc[UR20][R40.64+-0xb0], R36 ;  /* 0xffff502428007986 */ /* 0x0003e2000c101514 */
[----:B------:R-:W-:Y:S01]  /*19c90*/  IMAD.WIDE.U32 R42, R38, -0x2daee0ad, RZ ;  /* 0xd2511f53262a7825 */ /* 0x000fe200078e00ff */
[----:B------:R-:W-:Y:S02]  /*19ca0*/  PRMT R38, R216, 0x7632, R38 ;  /* 0x00007632d8267816 */ /* 0x000fe40000000026 */
[----:B------:R1:W-:Y:S02]  /*19cb0*/  STG.E.U16 desc[UR20][R40.64+-0xae], R0 ;  /* 0xffff520028007986 */ /* 0x0003e4000c101514 */
[----:B------:R-:W-:Y:S04]  /*19cc0*/  LOP3.LUT R122, R38, 0xff, RZ, 0xc0, !PT ;  /* 0x000000ff267a7812 */ /* 0x000fe800078ec0ff */
[----:B------:R-:W-:Y:S01]  /*19cd0*/  ISETP.LE.U32.AND P5, PT, R122, UR8, PT ;  /* 0x000000087a007c0c */ /* 0x000fe2000bfa3070 */
[----:B----4-:R-:W-:Y:S05]  /*19ce0*/  @!P1 HFMA2.BF16_V2 R55, -RZ.H0_H0, RZ.H0_H0, -R37.H0_H0 ;  /* 0x200000ffff379231 */ /* 0x010fea0000340925 */
[----:B------:R-:W-:Y:S01]  /*19cf0*/  PRMT R39, R55, 0x7610, R39 ;  /* 0x0000761037277816 */ /* 0x000fe20000000027 */
[----:B------:R4:W-:Y:S01]  /*19d00*/  @!P1 STL.S16 [R1+0x260], R55 ;  /* 0x0002603701009387 */ /* 0x0009e20000100600 */
[----:B-1----:R-:W-:Y:S04]  /*19d10*/  LOP3.LUT R36, R160, 0xffff, RZ, 0xc0, !PT ;  /* 0x0000ffffa0247812 */ /* 0x002fe800078ec0ff */
[----:B------:R-:W-:Y:S01]  /*19d20*/  ISETP.LE.U32.AND P4, PT, R36, UR8, PT ;  /* 0x0000000824007c0c */ /* 0x000fe2000bf83070 */
[----:B------:R-:W-:Y:S01]  /*19d30*/  IMAD.WIDE R40, R245, 0x70, R40 ;  /* 0x00000070f5287825 */ /* 0x000fe200078e0228 */
[----:B------:R-:W-:Y:S02]  /*19d40*/  PRMT R36, R191, 0x7632, R36 ;  /* 0x00007632bf247816 */ /* 0x000fe40000000024 */
[----:B------:R-:W-:Y:S02]  /*19d50*/  LOP3.LUT R0, R52, R239, RZ, 0x3c, !PT ;  /* 0x000000ef34007212 */ /* 0x000fe400078e3cff */
[----:B------:R-:W-:Y:S01]  /*19d60*/  PRMT R99, R37, 0x5410, R36 ;  /* 0x0000541025637816 */ /* 0x000fe20000000024 */
[----:B------:R-:W-:Y:S01]  /*19d70*/  @!P6 HFMA2.BF16_V2 R51, -RZ.H0_H0, RZ.H0_H0, -R36.H0_H0 ;  /* 0x200000ffff33e231 */ /* 0x000fe20000340924 */
[----:B------:R-:W-:Y:S01]  /*19d80*/  @!P1 PRMT R37, R39, 0x5410, RZ ;  /* 0x0000541027259816 */ /* 0x000fe200000000ff */
[----:B------:R1:W-:Y:S01]  /*19d90*/  STG.E.U16 desc[UR20][R40.64+-0xb0], R140 ;  /* 0xffff508c28007986 */ /* 0x0003e2000c101514 */
[----:B------:R-:W-:Y:S01]  /*19da0*/  ISETP.GT.U32.AND P1, PT, R225, UR8, PT ;  /* 0x00000008e1007c0c */ /* 0x000fe2000bf24070 */
[----:B------:R-:W-:Y:S01]  /*19db0*/  IMAD.WIDE.U32 R44, R0, -0x2daee0ad, RZ ;  /* 0xd2511f53002c7825 */ /* 0x000fe200078e00ff */
[----:B------:R-:W-:Y:S01]  /*19dc0*/  PRMT R48, R51, 0x7610, R48 ;  /* 0x0000761033307816 */ /* 0x000fe20000000030 */
[----:B------:R-:W-:Y:S01]  /*19dd0*/  @!P6 STL.S16 [R1+0x25c], R51 ;  /* 0x00025c330100e387 */ /* 0x000fe20000100600 */
[----:B------:R-:W-:Y:S02]  /*19de0*/  LOP3.LUT R0, R120, UR19, R43, 0x96, !PT ;  /* 0x0000001378007c12 */ /* 0x000fe4000f8e962b */
[----:B------:R-:W-:Y:S01]  /*19df0*/  @!P6 PRMT R36, R48, 0x5410, RZ ;  /* 0x000054103024e816 */ /* 0x000fe200000000ff */
[----:B------:R2:W2:Y:S01]  /*19e00*/  LDL.S16 R62, [R1+0x24c] ;  /* 0x00024c00013e7983 */ /* 0x0004a20000100600 */
[----:B------:R-:W-:Y:S01]  /*19e10*/  LOP3.LUT R39, R42, UR17, R45, 0x96, !PT ;  /* 0x000000112a277c12 */ /* 0x000fe2000f8e962d */
[----:B------:R-:W-:Y:S01]  /*19e20*/  IMAD.WIDE.U32 R52, R0, -0x326172a9, RZ ;  /* 0xcd9e8d5700347825 */ /* 0x000fe200078e00ff */
[----:B------:R-:W-:Y:S01]  /*19e30*/  PRMT R0, R3, 0x7632, R0 ;  /* 0x0000763203007816 */ /* 0x000fe20000000000 */
[----:B----4-:R4:W4:Y:S01]  /*19e40*/  LDL.S16 R55, [R1+0x254] ;  /* 0x0002540001377983 */ /* 0x0109220000100600 */
[----:B------:R-:W-:Y:S02]  /*19e50*/  LOP3.LUT R191, R194, 0xff, RZ, 0xc0, !PT ;  /* 0x000000ffc2bf7812 */ /* 0x000fe400078ec0ff */
[----:B------:R-:W-:Y:S01]  /*19e60*/  LOP3.LUT R38, R234, UR13, R53, 0x96, !PT ;  /* 0x0000000dea267c12 */ /* 0x000fe2000f8e9635 */
[----:B------:R1:W-:Y:S01]  /*19e70*/  STG.E.U16 desc[UR20][R40.64+-0xae], R103 ;  /* 0xffff526728007986 */ /* 0x0003e2000c101514 */
[----:B------:R-:W-:Y:S03]  /*19e80*/  ISETP.LE.U32.AND P6, PT, R110, UR8, PT ;  /* 0x000000086e007c0c */ /* 0x000fe6000bfc3070 */
[----:B------:R1:W-:Y:S04]  /*19e90*/  STG.E.U16 desc[UR20][R186.64+-0xb0], R98 ;  /* 0xffff5062ba007986 */ /* 0x0003e8000c101514 */
[----:B------:R-:W-:Y:S01]  /*19ea0*/  STG.E.U16 desc[UR20][R186.64+-0xae], R101 ;  /* 0xffff5265ba007986 */ /* 0x000fe2000c101514 */
[----:B-1----:R-:W-:Y:S03]  /*19eb0*/  PRMT R140, R84, 0x7610, R140 ;  /* 0x00007610548c7816 */ /* 0x002fe6000000008c */
[----:B------:R1:W-:Y:S04]  /*19ec0*/  STG.E.U16 desc[UR20][R184.64+-0xa0], R37 ;  /* 0xffff6025b8007986 */ /* 0x0003e8000c101514 */
[----:B------:R1:W-:Y:S01]  /*19ed0*/  STG.E.U16 desc[UR20][R184.64+-0x9e], R36 ;  /* 0xffff6224b8007986 */ /* 0x0003e2000c101514 */
[----:B------:R-:W-:Y:S01]  /*19ee0*/  IMAD.WIDE R40, R245, -0x70, R40 ;  /* 0xffffff90f5287825 */ /* 0x000fe200078e0228 */
[----:B------:R-:W-:Y:S03]  /*19ef0*/  PRMT R98, R3, 0x5410, R0 ;  /* 0x0000541003627816 */ /* 0x000fe60000000000 */
[----:B---3--:R-:W-:Y:S02]  /*19f00*/  @P1 HFMA2.BF16_V2 R47, -RZ.H0_H0, RZ.H0_H0, -R85.H1_H1 ;  /* 0x200000ffff2f1231 */ /* 0x008fe40000360955 */
[----:B--2---:R-:W-:Y:S03]  /*19f10*/  @!P5 HFMA2.BF16_V2 R46, -RZ.H0_H0, RZ.H0_H0, -R3.H0_H0 ;  /* 0x200000ffff2ed231 */ /* 0x004fe60000340903 */
[----:B------:R-:W-:Y:S01]  /*19f20*/  PRMT R42, R47, 0x7610, R42 ;  /* 0x000076102f2a7816 */ /* 0x000fe2000000002a */
[----:B------:R-:W-:Y:S01]  /*19f30*/  @P1 STL.S16 [R1+0x250], R47 ;  /* 0x0002502f01001387 */ /* 0x000fe20000100600 */
[----:B-1----:R-:W-:Y:S03]  /*19f40*/  PRMT R37, R46, 0x7610, R37 ;  /* 0x000076102e257816 */ /* 0x002fe60000000025 */
[----:B------:R1:W-:Y:S01]  /*19f50*/  @!P5 STL.S16 [R1+0x258], R46 ;  /* 0x0002582e0100d387 */ /* 0x0003e20000100600 */
[----:B------:R-:W-:Y:S01]  /*19f60*/  @P1 PRMT R142, R42, 0x5410, RZ ;  /* 0x000054102a8e1816 */ /* 0x000fe200000000ff */
[----:B------:R-:W-:Y:S01]  /*19f70*/  IMAD.WIDE.U32 R42, R39, -0x326172a9, RZ ;  /* 0xcd9e8d57272a7825 */ /* 0x000fe200078e00ff */
[----:B------:R-:W-:Y:S01]  /*19f80*/  ISETP.GT.U32.AND P1, PT, R224, UR8, PT ;  /* 0x00000008e0007c0c */ /* 0x000fe2000bf24070 */
[----:B------:R2:W3:Y:S01]  /*19f90*/  LDL.S16 R51, [R1+0x240] ;  /* 0x0002400001337983 */ /* 0x0004e20000100600 */
[----:B------:R-:W-:Y:S02]  /*19fa0*/  @!P5 PRMT R3, R37, 0x5410, RZ ;  /* 0x000054102503d816 */ /* 0x000fe400000000ff */
[----:B------:R-:W-:Y:S01]  /*19fb0*/  ISETP.LE.U32.AND P5, PT, R132, UR8, PT ;  /* 0x0000000884007c0c */ /* 0x000fe2000bfa3070 */
[----:B------:R2:W2:Y:S01]  /*19fc0*/  LDL.S16 R48, [R1+0x230] ;  /* 0x0002300001307983 */ /* 0x0004a20000100600 */
[----:B------:R-:W-:Y:S02]  /*19fd0*/  LOP3.LUT R36, R52, UR10, R43, 0x96, !PT ;  /* 0x0000000a34247c12 */ /* 0x000fe4000f8e962b */
[----:B------:R-:W-:Y:S01]  /*19fe0*/  PRMT R52, R197, 0x7632, R52 ;  /* 0x00007632c5347816 */ /* 0x000fe20000000034 */
[----:B------:R1:W-:Y:S02]  /*19ff0*/  STG.E.U16 desc[UR20][R40.64+-0xa0], R3 ;  /* 0xffff600328007986 */ /* 0x0003e4000c101514 */
[----:B------:R-:W-:Y:S01]  /*1a000*/  IMAD.WIDE.U32 R226, R36, -0x2daee0ad, RZ ;  /* 0xd2511f5324e27825 */ /* 0x000fe200078e00ff */
[----:B------:R-:W-:Y:S03]  /*1a010*/  PRMT R36, R192, 0x7610, R36 ;  /* 0x00007610c0247816 */ /* 0x000fe60000000024 */
[----:B-1----:R-:W-:Y:S05]  /*1a020*/  IMAD.WIDE.U32 R46, R38, -0x2daee0ad, RZ ;  /* 0xd2511f53262e7825 */ /* 0x002fea00078e00ff */
[----:B------:R-:W-:Y:S02]  /*1a030*/  LOP3.LUT R37, R44, UR16, R47, 0x96, !PT ;  /* 0x000000102c257c12 */ /* 0x000fe4000f8e962f */
[----:B------:R-:W-:Y:S01]  /*1a040*/  PRMT R47, R168, 0x5410, R183 ;  /* 0x00005410a82f7816 */ /* 0x000fe200000000b7 */
[----:B------:R-:W-:Y:S02]  /*1a050*/  IMAD.MOV.U32 R168, RZ, RZ, R104 ;  /* 0x000000ffffa87224 */ /* 0x000fe400078e0068 */
[----:B------:R-:W-:Y:S01]  /*1a060*/  IMAD.WIDE.U32 R38, R37, -0x326172a9, RZ ;  /* 0xcd9e8d5725267825 */ /* 0x000fe200078e00ff */
[----:B------:R-:W-:Y:S04]  /*1a070*/  LOP3.LUT R3, R46, UR15, R227, 0x96, !PT ;  /* 0x0000000f2e037c12 */ /* 0x000fe8000f8e96e3 */
[----:B------:R-:W-:Y:S01]  /*1a080*/  LOP3.LUT R182, R42, UR9, R39, 0x96, !PT ;  /* 0x000000092ab67c12 */ /* 0x000fe2000f8e9627 */
[----:B------:R-:W-:Y:S01]  /*1a090*/  UIADD3 UR9, UPT, UPT, UR22, -0x1, URZ ;  /* 0xffffffff16097890 */ /* 0x000fe2000fffe0ff */
[----:B------:R-:W-:Y:S01]  /*1a0a0*/  PRMT R39, R97, 0x5410, R100 ;  /* 0x0000541061277816 */ /* 0x000fe20000000064 */
[----:B------:R-:W-:Y:S01]  /*1a0b0*/  IMAD.WIDE.U32 R102, R3, -0x326172a9, RZ ;  /* 0xcd9e8d5703667825 */ /* 0x000fe200078e00ff */
[----:B------:R-:W-:Y:S02]  /*1a0c0*/  PRMT R3, R192, 0x7632, R3 ;  /* 0x00007632c0037816 */ /* 0x000fe40000000003 */
[----:B------:R-:W-:Y:S02]  /*1a0d0*/  LOP3.LUT R39, R39, 0xff00ff, RZ, 0xc0, !PT ;  /* 0x00ff00ff27277812 */ /* 0x000fe400078ec0ff */
[----:B------:R-:W-:Y:S01]  /*1a0e0*/  PRMT R97, R36, 0x5410, R3 ;  /* 0x0000541024617816 */ /* 0x000fe20000000003 */
[----:B------:R-:W-:Y:S01]  /*1a0f0*/  UMOV UR22, UR9 ;  /* 0x0000000900167c82 */ /* 0x000fe20008000000 */
[----:B------:R-:W-:Y:S02]  /*1a100*/  LOP3.LUT R101, R38, UR11, R103, 0x96, !PT ;  /* 0x0000000b26657c12 */ /* 0x000fe4000f8e9667 */
[----:B------:R-:W-:Y:S04]  /*1a110*/  PRMT R38, R112, 0x7632, R38 ;  /* 0x0000763270267816 */ /* 0x000fe80000000026 */
[----:B------:R-:W-:Y:S01]  /*1a120*/  LOP3.LUT R123, R38, 0xff, RZ, 0xc0, !PT ;  /* 0x000000ff267b7812 */ /* 0x000fe200078ec0ff */
[----:B------:R-:W-:Y:S02]  /*1a130*/  @P1 HFMA2.BF16_V2 R62, -RZ.H0_H0, RZ.H0_H0, -R84.H0_H0 ;  /* 0x200000ffff3e1231 */ /* 0x000fe40000340954 */
[----:B----4-:R-:W-:Y:S03]  /*1a140*/  @!P5 HFMA2.BF16_V2 R55, -RZ.H0_H0, RZ.H0_H0, -R0.H0_H0 ;  /* 0x200000ffff37d231 */ /* 0x010fe60000340900 */
[----:B------:R-:W-:Y:S01]  /*1a150*/  PRMT R45, R62, 0x7610, R45 ;  /* 0x000076103e2d7816 */ /* 0x000fe2000000002d */
[----:B------:R1:W-:Y:S01]  /*1a160*/  @P1 STL.S16 [R1+0x24c], R62 ;  /* 0x00024c3e01001387 */ /* 0x0003e20000100600 */
[----:B------:R-:W-:Y:S03]  /*1a170*/  PRMT R44, R55, 0x7610, R44 ;  /* 0x00007610372c7816 */ /* 0x000fe6000000002c */
[----:B------:R4:W-:Y:S01]  /*1a180*/  @!P5 STL.S16 [R1+0x254], R55 ;  /* 0x000254370100d387 */ /* 0x0009e20000100600 */
[----:B------:R-:W-:Y:S02]  /*1a190*/  @P1 PRMT R140, R45, 0x5410, RZ ;  /* 0x000054102d8c1816 */ /* 0x000fe400000000ff */
[----:B------:R-:W-:Y:S01]  /*1a1a0*/  ISETP.LE.U32.AND P1, PT, R191, UR8, PT ;  /* 0x00000008bf007c0c */ /* 0x000fe2000bf23070 */
[----:B------:R-:W2:Y:S01]  /*1a1b0*/  LDL.LU R194, [R1+0x36c] ;  /* 0x00036c0001c27983 */ /* 0x000ea20000300800 */
[----:B------:R-:W-:Y:S02]  /*1a1c0*/  @!P5 PRMT R0, R44, 0x5410, RZ ;  /* 0x000054102c00d816 */ /* 0x000fe400000000ff */
[----:B------:R-:W-:Y:S01]  /*1a1d0*/  ISETP.GT.U32.AND P5, PT, R203, UR8, PT ;  /* 0x00000008cb007c0c */ /* 0x000fe2000bfa4070 */
[----:B------:R-:W2:Y:S04]  /*1a1e0*/  LDL.LU R121, [R1+0x30] ;  /* 0x0000300001797983 */ /* 0x000ea80000300800 */
[----:B------:R-:W2:Y:S04]  /*1a1f0*/  LDL.LU R120, [R1+0xb8] ;  /* 0x0000b80001787983 */ /* 0x000ea80000300800 */
[----:B------:R-:W2:Y:S04]  /*1a200*/  LDL.LU R252, [R1+0x18] ;  /* 0x0000180001fc7983 */ /* 0x000ea80000300800 */
[----:B------:R-:W2:Y:S04]  /*1a210*/  LDL.LU R248, [R1+0x14] ;  /* 0x0000140001f87983 */ /* 0x000ea80000300800 */
[----:B------:R-:W2:Y:S04]  /*1a220*/  LDL.LU R239, [R1+0x10] ;  /* 0x0000100001ef7983 */ /* 0x000ea80000300800 */
[----:B-1----:R1:W2:Y:S04]  /*1a230*/  LDL.S16 R62, [R1+0x224] ;  /* 0x00022400013e7983 */ /* 0x0022a80000100600 */
[----:B----4-:R1:W4:Y:S04]  /*1a240*/  LDL.S16 R55, [R1+0x220] ;  /* 0x0002200001377983 */ /* 0x0103280000100600 */
[----:B------:R1:W-:Y:S02]  /*1a250*/  STG.E.U16 desc[UR20][R40.64+-0x9e], R0 ;  /* 0xffff620028007986 */ /* 0x0003e4000c101514 */
[----:B-1----:R-:W-:Y:S04]  /*1a260*/  IMAD.WIDE R40, R245, 0x70, R40 ;  /* 0x00000070f5287825 */ /* 0x002fe800078e0228 */
[----:B------:R-:W-:Y:S01]  /*1a270*/  IMAD.MOV.U32 R0, RZ, RZ, R196 ;  /* 0x000000ffff007224 */ /* 0x000fe200078e00c4 */
[----:B------:R1:W-:Y:S04]  /*1a280*/  STG.E.U16 desc[UR20][R40.64+-0xa0], R133 ;  /* 0xffff608528007986 */ /* 0x0003e8000c101514 */
[----:B------:R-:W-:Y:S01]  /*1a290*/  LOP3.LUT R0, R0, 0xff, RZ, 0xc0, !PT ;  /* 0x000000ff00007812 */ /* 0x000fe200078ec0ff */
[----:B------:R1:W-:Y:S03]  /*1a2a0*/  STG.E.U16 desc[UR20][R40.64+-0x9e], R146 ;  /* 0xffff629228007986 */ /* 0x0003e6000c101514 */
[----:B------:R-:W-:Y:S01]  /*1a2b0*/  PRMT R53, R0, 0x5410, R114 ;  /* 0x0000541000357816 */ /* 0x000fe20000000072 */
[----:B------:R-:W-:Y:S01]  /*1a2c0*/  STG.E.U16 desc[UR20][R186.64+-0xa0], R130 ;  /* 0xffff6082ba007986 */ /* 0x000fe2000c101514 */
[C---:B------:R-:W-:Y:S03]  /*1a2d0*/  PRMT R0, R2.reuse, 0x7632, R0 ;  /* 0x0000763202007816 */ /* 0x040fe60000000000 */
[----:B------:R1:W-:Y:S01]  /*1a2e0*/  STG.E.U16 desc[UR20][R186.64+-0x9e], R129 ;  /* 0xffff6281ba007986 */ /* 0x0003e2000c101514 */
[----:B------:R-:W-:Y:S02]  /*1a2f0*/  PRMT R96, R2, 0x5410, R0 ;  /* 0x0000541002607816 */ /* 0x000fe40000000000 */
[----:B-1----:R-:W-:Y:S02]  /*1a300*/  PRMT R133, R104, 0x7773, RZ ;  /* 0x0000777368857816 */ /* 0x002fe400000000ff */
[----:B------:R-:W-:Y:S02]  /*1a310*/  PRMT R146, R102, 0x7772, RZ ;  /* 0x0000777266927816 */ /* 0x000fe400000000ff */
[----:B------:R-:W-:Y:S01]  /*1a320*/  LOP3.LUT R129, R112, 0xff, RZ, 0xc0, !PT ;  /* 0x000000ff70817812 */ /* 0x000fe200078ec0ff */
[----:B---3--:R-:W-:Y:S02]  /*1a330*/  @!P1 HFMA2.BF16_V2 R51, -RZ.H0_H0, RZ.H0_H0, -R36.H0_H0 ;  /* 0x200000ffff339231 */ /* 0x008fe40000340924 */
[----:B--2---:R-:W-:Y:S03]  /*1a340*/  @P5 HFMA2.BF16_V2 R48, -RZ.H0_H0, RZ.H0_H0, -R3.H0_H0 ;  /* 0x200000ffff305231 */ /* 0x004fe60000340903 */
[----:B------:R-:W-:Y:S01]  /*1a350*/  PRMT R42, R51, 0x7610, R42 ;  /* 0x00007610332a7816 */ /* 0x000fe2000000002a */
[----:B------:R-:W-:Y:S01]  /*1a360*/  @!P1 STL.S16 [R1+0x240], R51 ;  /* 0x0002403301009387 */ /* 0x000fe20000100600 */
[----:B------:R-:W-:Y:S03]  /*1a370*/  PRMT R37, R48, 0x7610, R37 ;  /* 0x0000761030257816 */ /* 0x000fe60000000025 */
[----:B------:R1:W-:Y:S01]  /*1a380*/  @P5 STL.S16 [R1+0x230], R48 ;  /* 0x0002303001005387 */ /* 0x0003e20000100600 */
[----:B------:R-:W-:Y:S02]  /*1a390*/  @!P1 PRMT R36, R42, 0x5410, RZ ;  /* 0x000054102a249816 */ /* 0x000fe400000000ff */
[----:B------:R-:W-:Y:S02]  /*1a3a0*/  ISETP.GT.U32.AND P1, PT, R206, UR8, PT ;  /* 0x00000008ce007c0c */ /* 0x000fe4000bf24070 */
[----:B------:R-:W-:Y:S01]  /*1a3b0*/  @P5 PRMT R3, R37, 0x5410, RZ ;  /* 0x0000541025035816 */ /* 0x000fe200000000ff */
[----:B------:R2:W-:Y:S01]  /*1a3c0*/  STG.E.U16 desc[UR20][R184.64+-0x90], R36 ;  /* 0xffff7024b8007986 */ /* 0x0005e2000c101514 */
[----:B------:R-:W-:Y:S02]  /*1a3d0*/  ISETP.GT.U32.AND P5, PT, R207, UR8, PT ;  /* 0x00000008cf007c0c */ /* 0x000fe4000bfa4070 */
[----:B------:R-:W-:Y:S01]  /*1a3e0*/  LOP3.LUT R37, R101, 0xffff, RZ, 0xc0, !PT ;  /* 0x0000ffff65257812 */ /* 0x000fe200078ec0ff */
[----:B------:R3:W-:Y:S03]  /*1a3f0*/  STG.E.U16 desc[UR20][R184.64+-0x8e], R3 ;  /* 0xffff7203b8007986 */ /* 0x0007e6000c101514 */
[----:B------:R-:W-:Y:S02]  /*1a400*/  SHF.R.U32.HI R130, RZ, 0x8, R37 ;  /* 0x00000008ff827819 */ /* 0x000fe40000011625 */
[----:B-1----:R-:W-:Y:S02]  /*1a410*/  PRMT R48, R173, 0x5410, R211 ;  /* 0x00005410ad307816 */ /* 0x002fe400000000d3 */
[----:B------:R-:W4:Y:S04]  /*1a420*/  LDL.LU R211, [R1+0x368] ;  /* 0x0003680001d37983 */ /* 0x000f280000300800 */
[----:B------:R-:W4:Y:S01]  /*1a430*/  LDL.LU R173, [R1+0x364] ;  /* 0x0003640001ad7983 */ /* 0x000f220000300800 */
[----:B--2---:R-:W-:Y:S02]  /*1a440*/  LOP3.LUT R36, R130, 0xffff, RZ, 0xc0, !PT ;  /* 0x0000ffff82247812 */ /* 0x004fe400078ec0ff */
[----:B---3--:R-:W-:Y:S02]  /*1a450*/  PRMT R3, R190, 0x7610, R3 ;  /* 0x00007610be037816 */ /* 0x008fe40000000003 */
[----:B------:R-:W-:Y:S02]  /*1a460*/  PRMT R51, R120, 0x5410, R121 ;  /* 0x0000541078337816 */ /* 0x000fe40000000079 */
[--C-:B------:R-:W-:Y:S02]  /*1a470*/  SHF.R.U32.HI R121, RZ, 0x18, R112.reuse ;  /* 0x00000018ff797819 */ /* 0x100fe40000011670 */
[----:B------:R-:W-:Y:S02]  /*1a480*/  PRMT R112, R84, 0x7632, R112 ;  /* 0x0000763254707816 */ /* 0x000fe40000000070 */
[----:B------:R-:W-:Y:S02]  /*1a490*/  PRMT R44, R248, 0x5410, R252 ;  /* 0x00005410f82c7816 */ /* 0x000fe400000000fc */
[----:B------:R-:W-:Y:S02]  /*1a4a0*/  PRMT R45, R194, 0x5410, R239 ;  /* 0x00005410c22d7816 */ /* 0x000fe400000000ef */
[----:B------:R-:W2:Y:S01]  /*1a4b0*/  LDL.LU R194, [R1+0x360] ;  /* 0x0003600001c27983 */ /* 0x000ea20000300800 */
[----:B------:R-:W-:Y:S03]  /*1a4c0*/  @P1 HFMA2.BF16_V2 R62, -RZ.H0_H0, RZ.H0_H0, -R2.H0_H0 ;  /* 0x200000ffff3e1231 */ /* 0x000fe60000340902 */
[----:B------:R1:W3:Y:S01]  /*1a4d0*/  LDL.S16 R42, [R1+0x20c] ;  /* 0x00020c00012a7983 */ /* 0x0002e20000100600 */
[----:B----4-:R-:W-:Y:S01]  /*1a4e0*/  @P5 HFMA2.BF16_V2 R55, -RZ.H0_H0, RZ.H0_H0, -R0.H0_H0 ;  /* 0x200000ffff375231 */ /* 0x010fe20000340900 */
[----:B------:R-:W-:Y:S04]  /*1a4f0*/  PRMT R54, R62, 0x7610, R54 ;  /* 0x000076103e367816 */ /* 0x000fe80000000036 */
[----:B------:R-:W-:Y:S02]  /*1a500*/  PRMT R43, R55, 0x7610, R43 ;  /* 0x00007610372b7816 */ /* 0x000fe4000000002b */
[----:B------:R-:W-:Y:S02]  /*1a510*/  @P1 PRMT R2, R54, 0x5410, RZ ;  /* 0x0000541036021816 */ /* 0x000fe400000000ff */
[----:B------:R-:W-:Y:S02]  /*1a520*/  @P5 PRMT R0, R43, 0x5410, RZ ;  /* 0x000054102b005816 */ /* 0x000fe400000000ff */
[----:B------:R-:W-:Y:S02]  /*1a530*/  PRMT R46, R181, 0x5410, R211 ;  /* 0x00005410b52e7816 */ /* 0x000fe400000000d3 */
[----:B------:R-:W4:Y:S04]  /*1a540*/  LDL.LU R211, [R1+0x35c] ;  /* 0x00035c0001d37983 */ /* 0x000f280000300800 */
[----:B------:R1:W-:Y:S01]  /*1a550*/  @P1 STL.S16 [R1+0x224], R62 ;  /* 0x0002243e01001387 */ /* 0x0003e20000100600 */
[----:B------:R-:W-:Y:S03]  /*1a560*/  ISETP.LE.U32.AND P1, PT, R129, UR8, PT ;  /* 0x0000000881007c0c */ /* 0x000fe6000bf23070 */
[----:B------:R1:W-:Y:S01]  /*1a570*/  @P5 STL.S16 [R1+0x220], R55 ;  /* 0x0002203701005387 */ /* 0x0003e20000100600 */
[----:B------:R-:W-:Y:S01]  /*1a580*/  ISETP.LE.U32.AND P5, PT, R36, UR8, PT ;  /* 0x0000000824007c0c */ /* 0x000fe2000bfa3070 */
[C---:B------:R-:W-:Y:S02]  /*1a590*/  IMAD.WIDE R36, R245.reuse, -0x70, R40 ;  /* 0xffffff90f5247825 */ /* 0x040fe400078e0228 */
[----:B------:R2:W4:Y:S04]  /*1a5a0*/  LDL.S16 R120, [R1+0x208] ;  /* 0x0002080001787983 */ /* 0x0005280000100600 */
[----:B------:R2:W-:Y:S04]  /*1a5b0*/  STG.E.U16 desc[UR20][R36.64+-0x90], R2 ;  /* 0xffff700224007986 */ /* 0x0005e8000c101514 */
[----:B------:R2:W-:Y:S04]  /*1a5c0*/  STG.E.U16 desc[UR20][R36.64+-0x8e], R0 ;  /* 0xffff720024007986 */ /* 0x0005e8000c101514 */
[----:B-1----:R1:W4:Y:S01]  /*1a5d0*/  LDL.S16 R62, [R1+0x204] ;  /* 0x00020400013e7983 */ /* 0x0023220000100600 */
[----:B------:R-:W-:Y:S05]  /*1a5e0*/  IMAD.WIDE R54, R245, 0x70, R36 ;  /* 0x00000070f5367825 */ /* 0x000fea00078e0224 */
[----:B------:R1:W-:Y:S04]  /*1a5f0*/  STG.E.U16 desc[UR20][R54.64+-0x90], R131 ;  /* 0xffff708336007986 */ /* 0x0003e8000c101514 */
[----:B------:R1:W-:Y:S01]  /*1a600*/  STG.E.U16 desc[UR20][R54.64+-0x8e], R147 ;  /* 0xffff729336007986 */ /* 0x0003e2000c101514 */
[----:B--2---:R-:W-:Y:S03]  /*1a610*/  PRMT R2, R190, 0x7632, R2 ;  /* 0x00007632be027816 */ /* 0x004fe60000000002 */
[----:B------:R2:W-:Y:S01]  /*1a620*/  STG.E.U16 desc[UR20][R186.64+-0x90], R141 ;  /* 0xffff708dba007986 */ /* 0x0005e2000c101514 */
[----:B------:R-:W-:Y:S02]  /*1a630*/  PRMT R100, R3, 0x5410, R2 ;  /* 0x0000541003647816 */ /* 0x000fe40000000002 */
[----:B------:R-:W-:Y:S01]  /*1a640*/  PRMT R0, R197, 0x7610, R0 ;  /* 0x00007610c5007816 */ /* 0x000fe20000000000 */
[----:B------:R2:W-:Y:S01]  /*1a650*/  STG.E.U16 desc[UR20][R186.64+-0x8e], R145 ;  /* 0xffff7291ba007986 */ /* 0x0005e2000c101514 */
[----:B---3--:R-:W-:Y:S05]  /*1a660*/  @!P1 HFMA2.BF16_V2 R42, -RZ.H0_H0, RZ.H0_H0, -R3.H0_H0 ;  /* 0x200000ffff2a9231 */ /* 0x008fea0000340903 */
[----:B------:R-:W-:Y:S01]  /*1a670*/  PRMT R109, R42, 0x7610, R109 ;  /* 0x000076102a6d7816 */ /* 0x000fe2000000006d */
[----:B------:R-:W-:Y:S01]  /*1a680*/  @!P1 STL.S16 [R1+0x20c], R42 ;  /* 0x00020c2a01009387 */ /* 0x000fe20000100600 */
[----:B-1----:R-:W-:Y:S02]  /*1a690*/  PRMT R131, R136, 0x5410, R24 ;  /* 0x0000541088837816 */ /* 0x002fe40000000018 */
[----:B------:R-:W-:Y:S01]  /*1a6a0*/  @!P1 PRMT R3, R109, 0x5410, RZ ;  /* 0x000054106d039816 */ /* 0x000fe200000000ff */
[----:B------:R1:W3:Y:S01]  /*1a6b0*/  LDL.S16 R114, [R1+0x1fc] ;  /* 0x0001fc0001727983 */ /* 0x0002e20000100600 */
[----:B------:R-:W-:Y:S01]  /*1a6c0*/  ISETP.LE.U32.AND P1, PT, R123, UR8, PT ;  /* 0x000000087b007c0c */ /* 0x000fe2000bf23070 */
[----:B------:R-:W-:Y:S01]  /*1a6d0*/  IMAD.WIDE R54, R245, -0x70, R54 ;  /* 0xffffff90f5367825 */ /* 0x000fe200078e0236 */
[----:B------:R-:W-:Y:S01]  /*1a6e0*/  PRMT R147, R102, 0x7771, RZ ;  /* 0x0000777166937816 */ /* 0x000fe200000000ff */
[----:B------:R1:W3:Y:S01]  /*1a6f0*/  LDL.S16 R109, [R1+0x200] ;  /* 0x00020000016d7983 */ /* 0x0002e20000100600 */
[----:B--2---:R-:W-:Y:S02]  /*1a700*/  PRMT R141, R104, 0x7771, RZ ;  /* 0x00007771688d7816 */ /* 0x004fe400000000ff */
[----:B------:R-:W-:Y:S01]  /*1a710*/  PRMT R145, R102, 0x7773, RZ ;  /* 0x0000777366917816 */ /* 0x000fe200000000ff */
[----:B------:R-:W2:Y:S04]  /*1a720*/  LDSM.16.MT88.4 R40, [R194+0x4000] ;  /* 0x00400000c228783b */ /* 0x000ea80000004200 */
[----:B------:R1:W-:Y:S02]  /*1a730*/  STG.E.U16 desc[UR20][R184.64+-0x80], R3 ;  /* 0xffff8003b8007986 */ /* 0x0003e4000c101514 */
[----:B-1----:R-:W-:Y:S02]  /*1a740*/  PRMT R3, R210, 0x7610, R3 ;  /* 0x00007610d2037816 */ /* 0x002fe40000000003 */
[--C-:B----4-:R-:W-:Y:S02]  /*1a750*/  HSET2.LE.AND R37, R47, R211.reuse, PT ;  /* 0x000000d32f257233 */ /* 0x110fe40003803000 */
[--C-:B------:R-:W-:Y:S02]  /*1a760*/  HSET2.LE.AND R36, R46, R211.reuse, PT ;  /* 0x000000d32e247233 */ /* 0x100fe40003803000 */
[--C-:B------:R-:W-:Y:S02]  /*1a770*/  HSET2.LE.AND R38, R53, R211.reuse, PT ;  /* 0x000000d335267233 */ /* 0x100fe40003803000 */
[----:B------:R-:W-:Y:S02]  /*1a780*/  LOP3.LUT R37, R82, R37, RZ, 0xc0, !PT ;  /* 0x0000002552257212 */ /* 0x000fe400078ec0ff */
[----:B------:R-:W-:Y:S02]  /*1a790*/  LOP3.LUT R36, R83, R36, RZ, 0xc0, !PT ;  /* 0x0000002453247212 */ /* 0x000fe400078ec0ff */
[----:B------:R-:W-:Y:S02]  /*1a7a0*/  PRMT R83, R0, 0x5410, R52 ;  /* 0x0000541000537816 */ /* 0x000fe40000000034 */
[--C-:B------:R-:W-:Y:S01]  /*1a7b0*/  HSET2.LE.AND R46, R51, R211.reuse, PT ;  /* 0x000000d3332e7233 */ /* 0x100fe20003803000 */
[----:B------:R-:W-:Y:S01]  /*1a7c0*/  @!P6 HFMA2.BF16_V2 R120, -RZ.H0_H0, RZ.H0_H0, -R2.H0_H0 ;  /* 0x200000ffff78e231 */ /* 0x000fe20000340902 */
[----:B------:R-:W-:Y:S02]  /*1a7d0*/  LOP3.LUT R47, R48, 0xff00ff, RZ, 0xc0, !PT ;  /* 0x00ff00ff302f7812 */ /* 0x000fe400078ec0ff */
[--C-:B------:R-:W-:Y:S02]  /*1a7e0*/  HSET2.LE.AND R39, R39, R211.reuse, PT ;  /* 0x000000d327277233 */ /* 0x100fe40003803000 */
[----:B------:R-:W-:Y:S01]  /*1a7f0*/  PRMT R110, R120, 0x7610, R110 ;  /* 0x00007610786e7816 */ /* 0x000fe2000000006e */
[----:B------:R1:W-:Y:S01]  /*1a800*/  @!P6 STL.S16 [R1+0x208], R120 ;  /* 0x000208780100e387 */ /* 0x0003e20000100600 */
[----:B------:R-:W-:Y:S01]  /*1a810*/  LOP3.LUT R46, R139, R46, RZ, 0xc0, !PT ;  /* 0x0000002e8b2e7212 */ /* 0x000fe200078ec0ff */
[----:B------:R-:W-:Y:S01]  /*1a820*/  IMAD.MOV.U32 R139, RZ, RZ, R102 ;  /* 0x000000ffff8b7224 */ /* 0x000fe200078e0066 */
[----:B------:R-:W-:Y:S02]  /*1a830*/  @!P6 PRMT R2, R110, 0x5410, RZ ;  /* 0x000054106e02e816 */ /* 0x000fe400000000ff */
[----:B------:R-:W-:Y:S02]  /*1a840*/  ISETP.GT.U32.AND P6, PT, R219, UR8, PT ;  /* 0x00000008db007c0c */ /* 0x000fe4000bfc4070 */
[--C-:B------:R-:W-:Y:S01]  /*1a850*/  HSET2.LE.AND R47, R47, R211.reuse, PT ;  /* 0x000000d32f2f7233 */ /* 0x100fe20003803000 */
[----:B------:R-:W-:Y:S01]  /*1a860*/  STG.E.U16 desc[UR20][R184.64+-0x7e], R2 ;  /* 0xffff8202b8007986 */ /* 0x000fe2000c101514 */
[----:B------:R-:W-:Y:S01]  /*1a870*/  LOP3.LUT R38, R50, R38, RZ, 0xc0, !PT ;  /* 0x0000002632267212 */ /* 0x000fe200078ec0ff */
[----:B------:R-:W-:Y:S01]  /*1a880*/  @!P1 HFMA2.BF16_V2 R62, -RZ.H0_H0, RZ.H0_H0, -R0.H0_H0 ;  /* 0x200000ffff3e9231 */ /* 0x000fe20000340900 */
[----:B------:R-:W-:Y:S02]  /*1a890*/  LOP3.LUT R39, R49, R39, RZ, 0xc0, !PT ;  /* 0x0000002731277212 */ /* 0x000fe400078ec0ff */
[----:B------:R-:W-:Y:S02]  /*1a8a0*/  LOP3.LUT R47, R138, R47, RZ, 0xc0, !PT ;  /* 0x0000002f8a2f7212 */ /* 0x000fe400078ec0ff */
[----:B------:R-:W-:Y:S01]  /*1a8b0*/  PRMT R53, R62, 0x7610, R53 ;  /* 0x000076103e357816 */ /* 0x000fe20000000035 */
[----:B------:R4:W-:Y:S01]  /*1a8c0*/  @!P1 STL.S16 [R1+0x204], R62 ;  /* 0x0002043e01009387 */ /* 0x0009e20000100600 */
[----:B------:R-:W-:Y:S01]  /*1a8d0*/  PRMT R138, R104, 0x7772, RZ ;  /* 0x00007772688a7816 */ /* 0x000fe200000000ff */
[-C--:B--2---:R-:W-:Y:S02]  /*1a8e0*/  HMMA.16816.F32.BF16 R4, R36, R40.reuse, R4 ;  /* 0x000000282404723c */ /* 0x084fe40000041804 */
[----:B------:R2:W2:Y:S03]  /*1a8f0*/  LDL.S16 R82, [R1+0x1e4] ;  /* 0x0001e40001527983 */ /* 0x0004a60000100600 */
[----:B------:R-:W-:Y:S02]  /*1a900*/  @!P1 PRMT R0, R53, 0x5410, RZ ;  /* 0x0000541035009816 */ /* 0x000fe400000000ff */
[----:B------:R-:W-:Y:S01]  /*1a910*/  ISETP.LE.U32.AND P1, PT, R121, UR8, PT ;  /* 0x0000000879007c0c */ /* 0x000fe2000bf23070 */
[----:B------:R2:W2:Y:S01]  /*1a920*/  LDL.S16 R53, [R1+0x1f8] ;  /* 0x0001f80001357983 */ /* 0x0004a20000100600 */
[----:B------:R-:W-:Y:S01]  /*1a930*/  PRMT R104, R137, 0x5410, R208 ;  /* 0x0000541089687816 */ /* 0x000fe200000000d0 */
[----:B-1----:R-:W-:Y:S01]  /*1a940*/  VIADD R120, R194, 0x4000 ;  /* 0x00004000c2787836 */ /* 0x002fe20000000000 */
[--C-:B------:R-:W-:Y:S01]  /*1a950*/  HSET2.LE.AND R44, R44, R211.reuse, PT ;  /* 0x000000d32c2c7233 */ /* 0x100fe20003803000 */
[----:B------:R-:W-:Y:S01]  /*1a960*/  STG.E.U16 desc[UR20][R54.64+-0x80], R0 ;  /* 0xffff800036007986 */ /* 0x000fe2000c101514 */
[--C-:B------:R-:W-:Y:S02]  /*1a970*/  HSET2.LE.AND R45, R45, R211.reuse, PT ;  /* 0x000000d32d2d7233 */ /* 0x100fe40003803000 */
[----:B------:R-:W-:Y:S02]  /*1a980*/  PRMT R110, R246, 0x5410, R247 ;  /* 0x00005410f66e7816 */ /* 0x000fe400000000f7 */
[----:B------:R-:W-:Y:S02]  /*1a990*/  LOP3.LUT R44, R173, R44, RZ, 0xc0, !PT ;  /* 0x0000002cad2c7212 */ /* 0x000fe400078ec0ff */
[----:B------:R-:W-:Y:S01]  /*1a9a0*/  LOP3.LUT R45, R172, R45, RZ, 0xc0, !PT ;  /* 0x0000002dac2d7212 */ /* 0x000fe200078ec0ff */
[----:B----4-:R-:W-:Y:S02]  /*1a9b0*/  VIADD R62, R194, 0x4020 ;  /* 0x00004020c23e7836 */ /* 0x010fe40000000000 */
[----:B------:R-:W-:Y:S01]  /*1a9c0*/  @P0 VIADD R62, R120, 0xffffffe0 ;  /* 0xffffffe0783e0836 */ /* 0x000fe20000000000 */
[----:B------:R-:W-:Y:S03]  /*1a9d0*/  LOP3.LUT R120, R166, 0xff, RZ, 0xc0, !PT ;  /* 0x000000ffa6787812 */ /* 0x000fe600078ec0ff */
[C---:B------:R-:W-:Y:S01]  /*1a9e0*/  HMMA.16816.F32.BF16 R8, R44.reuse, R40, R8 ;  /* 0x000000282c08723c */ /* 0x040fe20000041808 */
[----:B------:R-:W1:Y:S03]  /*1a9f0*/  LDSM.16.MT88.4 R48, [R62] ;  /* 0x000000003e30783b */ /* 0x000e660000004200 */
[----:B------:R-:W-:Y:S01]  /*1aa00*/  PRMT R41, R113, 0x5410, R157 ;  /* 0x0000541071297816 */ /* 0x000fe2000000009d */
[----:B---3--:R-:W-:Y:S01]  /*1aa10*/  @P6 HFMA2.BF16_V2 R114, -RZ.H0_H0, RZ.H0_H0, -R84.H1_H1 ;  /* 0x200000ffff726231 */ /* 0x008fe20000360954 */
[----:B------:R-:W-:Y:S02]  /*1aa20*/  PRMT R40, R116, 0x5410, R152 ;  /* 0x0000541074287816 */ /* 0x000fe40000000098 */
[----:B------:R-:W-:Y:S01]  /*1aa30*/  PRMT R116, R206, 0x5410, R207 ;  /* 0x00005410ce747816 */ /* 0x000fe200000000cf */
[----:B------:R-:W-:Y:S01]  /*1aa40*/  @!P1 HFMA2.BF16_V2 R109, -RZ.H0_H0, RZ.H0_H0, -R52.H0_H0 ;  /* 0x200000ffff6d9231 */ /* 0x000fe20000340934 */
[----:B------:R-:W-:Y:S01]  /*1aa50*/  PRMT R103, R114, 0x7610, R103 ;  /* 0x0000761072677816 */ /* 0x000fe20000000067 */
[----:B------:R-:W-:Y:S01]  /*1aa60*/  @P6 STL.S16 [R1+0x1fc], R114 ;  /* 0x0001fc7201006387 */ /* 0x000fe20000100600 */
[--C-:B------:R-:W-:Y:S01]  /*1aa70*/  HSET2.LE.AND R40, R40, R211.reuse, PT ;  /* 0x000000d328287233 */ /* 0x100fe20003803000 */
[-C--:B------:R-:W-:Y:S02]  /*1aa80*/  HMMA.16816.F32.BF16 R12, R44, R42.reuse, R12 ;  /* 0x0000002a2c0c723c */ /* 0x080fe4000004180c */
[----:B------:R3:W-:Y:S01]  /*1aa90*/  @!P1 STL.S16 [R1+0x200], R109 ;  /* 0x0002006d01009387 */ /* 0x0007e20000100600 */
[----:B------:R-:W-:Y:S02]  /*1aaa0*/  @P6 PRMT R112, R103, 0x5410, RZ ;  /* 0x0000541067706816 */ /* 0x000fe400000000ff */
[----:B------:R-:W-:Y:S01]  /*1aab0*/  ISETP.LE.U32.AND P6, PT, R120, UR8, PT ;  /* 0x0000000878007c0c */ /* 0x000fe2000bfc3070 */
[----:B------:R-:W4:Y:S01]  /*1aac0*/  LDL.LU R248, [R1+0x64] ;  /* 0x0000640001f87983 */ /* 0x000f220000300800 */
[----:B------:R-:W-:Y:S01]  /*1aad0*/  PRMT R102, R109, 0x7610, R102 ;  /* 0x000076106d667816 */ /* 0x000fe20000000066 */
[C---:B------:R-:W-:Y:S02]  /*1aae0*/  HMMA.16816.F32.BF16 R16, R36.reuse, R42, R16 ;  /* 0x0000002a2410723c */ /* 0x040fe40000041810 */
[----:B------:R-:W4:Y:S02]  /*1aaf0*/  LDL.LU R239, [R1+0x5c] ;  /* 0x00005c0001ef7983 */ /* 0x000f240000300800 */
[----:B------:R-:W-:Y:S01]  /*1ab00*/  @!P1 PRMT R52, R102, 0x5410, RZ ;  /* 0x0000541066349816 */ /* 0x000fe200000000ff */
[----:B------:R-:W-:Y:S01]  /*1ab10*/  IMAD.WIDE R102, R245, 0x70, R54 ;  /* 0x00000070f5667825 */ /* 0x000fe200078e0236 */
[----:B------:R-:W-:Y:S02]  /*1ab20*/  ISETP.GT.U32.AND P1, PT, R174, UR8, PT ;  /* 0x00000008ae007c0c */ /* 0x000fe4000bf24070 */
[----:B------:R-:W-:Y:S01]  /*1ab30*/  PRMT R42, R214, 0x5410, R249 ;  /* 0x00005410d62a7816 */ /* 0x000fe200000000f9 */
[----:B------:R-:W-:Y:S01]  /*1ab40*/  STG.E.U16 desc[UR20][R54.64+-0x7e], R52 ;  /* 0xffff823436007986 */ /* 0x000fe2000c101514 */
[----:B------:R-:W-:Y:S02]  /*1ab50*/  LOP3.LUT R43, R105, 0xff00ff, RZ, 0xc0, !PT ;  /* 0x00ff00ff692b7812 */ /* 0x000fe400078ec0ff */
[--C-:B------:R-:W-:Y:S01]  /*1ab60*/  HSET2.LE.AND R41, R41, R211.reuse, PT ;  /* 0x000000d329297233 */ /* 0x100fe20003803000 */
[----:B------:R-:W-:Y:S01]  /*1ab70*/  STG.E.U16 desc[UR20][R102.64+-0x80], R128 ;  /* 0xffff808066007986 */ /* 0x000fe2000c101514 */
[--C-:B------:R-:W-:Y:S02]  /*1ab80*/  HSET2.LE.AND R42, R42, R211.reuse, PT ;  /* 0x000000d32a2a7233 */ /* 0x100fe40003803000 */
[----:B------:R-:W-:Y:S01]  /*1ab90*/  HSET2.LE.AND R43, R43, R211, PT ;  /* 0x000000d32b2b7233 */ /* 0x000fe20003803000 */
[----:B------:R-:W-:Y:S01]  /*1aba0*/  STG.E.U16 desc[UR20][R102.64+-0x7e], R151 ;  /* 0xffff829766007986 */ /* 0x000fe2000c101514 */
[----:B------:R-:W-:Y:S02]  /*1abb0*/  LOP3.LUT R40, R72, R40, RZ, 0xc0, !PT ;  /* 0x0000002848287212 */ /* 0x000fe400078ec0ff */
[----:B---3--:R-:W-:Y:S01]  /*1abc0*/  PRMT R109, R25, 0x5410, R28 ;  /* 0x00005410196d7816 */ /* 0x008fe2000000001c */
[----:B------:R-:W-:Y:S01]  /*1abd0*/  STG.E.U16 desc[UR20][R186.64+-0x80], R155 ;  /* 0xffff809bba007986 */ /* 0x000fe2000c101514 */
[----:B------:R-:W-:Y:S01]  /*1abe0*/  LOP3.LUT R41, R73, R41, RZ, 0xc0, !PT ;  /* 0x0000002949297212 */ /* 0x000fe200078ec0ff */
[-C--:B-1----:R-:W-:Y:S02]  /*1abf0*/  HMMA.16816.F32.BF16 R20, R36, R48.reuse, R20 ;  /* 0x000000302414723c */ /* 0x082fe40000041814 */
[----:B------:R-:W3:Y:S01]  /*1ac00*/  LDL.LU R28, [R1+0x358] ;  /* 0x00035800011c7983 */ /* 0x000ee20000300800 */
[----:B------:R-:W-:Y:S02]  /*1ac10*/  LOP3.LUT R42, R74, R42, RZ, 0xc0, !PT ;  /* 0x0000002a4a2a7212 */ /* 0x000fe400078ec0ff */
[----:B------:R-:W-:Y:S01]  /*1ac20*/  LOP3.LUT R43, R75, R43, RZ, 0xc0, !PT ;  /* 0x0000002b4b2b7212 */ /* 0x000fe200078ec0ff */
[----:B------:R-:W3:Y:S01]  /*1ac30*/  LDL.LU R25, [R1+0x354] ;  /* 0x0003540001197983 */ /* 0x000ee20000300800 */
[----:B------:R-:W-:Y:S02]  /*1ac40*/  PRMT R73, R125, 0x5410, R126 ;  /* 0x000054107d497816 */ /* 0x000fe4000000007e */
[----:B------:R-:W-:Y:S01]  /*1ac50*/  PRMT R72, R212, 0x5410, R240 ;  /* 0x00005410d4487816 */ /* 0x000fe200000000f0 */
[----:B------:R-:W-:Y:S01]  /*1ac60*/  STG.E.U16 desc[UR20][R186.64+-0x7e], R148 ;  /* 0xffff8294ba007986 */ /* 0x000fe2000c101514 */
[----:B--2---:R-:W-:Y:S05]  /*1ac70*/  @!P6 HFMA2.BF16_V2 R82, -RZ.H0_H0, RZ.H0_H0, -R3.H0_H0 ;  /* 0x200000ffff52e231 */ /* 0x004fea0000340903 */
[----:B------:R-:W-:Y:S01]  /*1ac80*/  PRMT R2, R82, 0x7610, R2 ;  /* 0x0000761052027816 */ /* 0x000fe20000000002 */
[----:B------:R1:W-:Y:S01]  /*1ac90*/  @!P6 STL.S16 [R1+0x1e4], R82 ;  /* 0x0001e4520100e387 */ /* 0x0003e20000100600 */
[----:B------:R-:W-:Y:S03]  /*1aca0*/  @P1 HFMA2.BF16_V2 R53, -RZ.H0_H0, RZ.H0_H0, -R56.H0_H0 ;  /* 0x200000ffff351231 */ /* 0x000fe60000340938 */
[----:B------:R-:W3:Y:S02]  /*1acb0*/  LDL.LU R24, [R1+0x350] ;  /* 0x0003500001187983 */ /* 0x000ee40000300800 */
[----:B------:R-:W-:Y:S02]  /*1acc0*/  PRMT R0, R53, 0x7610, R0 ;  /* 0x0000761035007816 */ /* 0x000fe40000000000 */
[----:B------:R-:W2:Y:S04]  /*1acd0*/  LDL.LU R136, [R1+0x34c] ;  /* 0x00034c0001887983 */ /* 0x000ea80000300800 */
[----:B------:R-:W-:Y:S04]  /*1ace0*/  @P1 STL.S16 [R1+0x1f8], R53 ;  /* 0x0001f83501001387 */ /* 0x000fe80000100600 */
[----:B------:R-:W2:Y:S04]  /*1acf0*/  LDL.LU R208, [R1+0x348] ;  /* 0x0003480001d07983 */ /* 0x000ea80000300800 */
[----:B------:R-:W2:Y:S04]  /*1ad00*/  LDL.LU R137, [R1+0x344] ;  /* 0x0003440001897983 */ /* 0x000ea80000300800 */
[----:B------:R-:W3:Y:S01]  /*1ad10*/  LDSM.16.MT88.4 R52, [R194+0x4400] ;  /* 0x00440000c234783b */ /* 0x000ee20000004200 */
[----:B-1----:R-:W-:Y:S02]  /*1ad20*/  PRMT R82, R3, 0x5410, R56 ;  /* 0x0000541003527816 */ /* 0x002fe40000000038 */
[----:B------:R-:W-:Y:S02]  /*1ad30*/  @!P6 PRMT R3, R2, 0x5410, RZ ;  /* 0x000054100203e816 */ /* 0x000fe400000000ff */
[----:B------:R-:W-:Y:S02]  /*1ad40*/  PRMT R2, R127, 0x5410, R134 ;  /* 0x000054107f027816 */ /* 0x000fe40000000086 */
[----:B------:R-:W-:Y:S01]  /*1ad50*/  @P1 PRMT R56, R0, 0x5410, RZ ;  /* 0x0000541000381816 */ /* 0x000fe200000000ff */
[----:B------:R-:W2:Y:S01]  /*1ad60*/  LDL.LU R134, [R1+0x340] ;  /* 0x0003400001867983 */ /* 0x000ea20000300800 */
[C---:B------:R-:W-:Y:S02]  /*1ad70*/  ISETP.GT.U32.AND P6, PT, R119.reuse, UR8, PT ;  /* 0x0000000877007c0c */ /* 0x040fe4000bfc4070 */
[----:B------:R-:W-:Y:S01]  /*1ad80*/  ISETP.GT.U32.AND P1, PT, R118, UR8, PT ;  /* 0x0000000876007c0c */ /* 0x000fe2000bf24070 */
[----:B------:R-:W2:Y:S01]  /*1ad90*/  LDL.LU R127, [R1+0x33c] ;  /* 0x00033c00017f7983 */ /* 0x000ea20000300800 */
[----:B------:R-:W-:Y:S02]  /*1ada0*/  PRMT R119, R119, 0x5410, R118 ;  /* 0x0000541077777816 */ /* 0x000fe40000000076 */
[----:B------:R-:W-:Y:S01]  /*1adb0*/  PRMT R118, R117, 0x5410, R115 ;  /* 0x0000541075767816 */ /* 0x000fe20000000073 */
[----:B------:R1:W2:Y:S01]  /*1adc0*/  LDL.S16 R113, [R1+0x198] ;  /* 0x0001980001717983 */ /* 0x0002a20000100600 */
[----:B------:R-:W-:Y:S02]  /*1add0*/  PRMT R117, R204, 0x5410, R205 ;  /* 0x00005410cc757816 */ /* 0x000fe400000000cd */
[----:B----4-:R-:W-:Y:S01]  /*1ade0*/  PRMT R0, R239, 0x5410, R248 ;  /* 0x00005410ef007816 */ /* 0x010fe200000000f8 */
[----:B------:R1:W4:Y:S04]  /*1adf0*/  LDL.S16 R114, [R1+0x194] ;  /* 0x0001940001727983 */ /* 0x0003280000100600 */
[----:B------:R-:W4:Y:S04]  /*1ae00*/  LDL.LU R239, [R1+0x68] ;  /* 0x0000680001ef7983 */ /* 0x000f280000300800 */
[----:B------:R1:W-:Y:S04]  /*1ae10*/  STG.E.U16 desc[UR20][R184.64+-0x70], R3 ;  /* 0xffff9003b8007986 */ /* 0x0003e8000c101514 */
[----:B------:R1:W-:Y:S02]  /*1ae20*/  STG.E.U16 desc[UR20][R184.64+-0x6e], R56 ;  /* 0xffff9238b8007986 */ /* 0x0003e4000c101514 */
[----:B-1----:R-:W-:Y:S02]  /*1ae30*/  PRMT R3, R221, 0x7632, R3 ;  /* 0x00007632dd037816 */ /* 0x002fe40000000003 */
[----:B------:R-:W-:Y:S01]  /*1ae40*/  PRMT R56, R57, 0x7632, R56 ;  /* 0x0000763239387816 */ /* 0x000fe20000000038 */
[C---:B---3--:R-:W-:Y:S01]  /*1ae50*/  HMMA.16816.F32.BF16 R24, R44.reuse, R48, R24 ;  /* 0x000000302c18723c */ /* 0x048fe20000041818 */
[----:B------:R1:W3:Y:S04]  /*1ae60*/  LDL.S16 R48, [R1+0x174] ;  /* 0x0001740001307983 */ /* 0x0002e80000100600 */
[----:B------:R-:W3:Y:S03]  /*1ae70*/  LDL.LU R126, [R1+0x338] ;  /* 0x00033800017e7983 */ /* 0x000ee60000300800 */
[-C--:B------:R-:W-:Y:S01]  /*1ae80*/  HMMA.16816.F32.BF16 R28, R44, R50.reuse, R28 ;  /* 0x000000322c1c723c */ /* 0x080fe2000004181c */
[----:B------:R-:W3:Y:S04]  /*1ae90*/  LDL.LU R125, [R1+0x334] ;  /* 0x00033400017d7983 */ /* 0x000ee80000300800 */
[----:B------:R-:W1:Y:S03]  /*1aea0*/  LDSM.16.MT88.4 R44, [R62+0x400] ;  /* 0x000400003e2c783b */ /* 0x000e660000004200 */
[----:B------:R-:W-:Y:S01]  /*1aeb0*/  HMMA.16816.F32.BF16 R32, R36, R50, R32 ;  /* 0x000000322420723c */ /* 0x000fe20000041820 */
[----:B------:R1:W3:Y:S03]  /*1aec0*/  LDL.S16 R50, [R1+0x16c] ;  /* 0x00016c0001327983 */ /* 0x0002e60000100600 */
[----:B------:R-:W-:Y:S02]  /*1aed0*/  LOP3.LUT R39, R109, 0xff00ff, RZ, 0xc0, !PT ;  /* 0x00ff00ff6d277812 */ /* 0x000fe400078ec0ff */
[--C-:B------:R-:W-:Y:S02]  /*1aee0*/  HSET2.LE.AND R36, R0, R211.reuse, PT ;  /* 0x000000d300247233 */ /* 0x100fe40003803000 */
[--C-:B------:R-:W-:Y:S01]  /*1aef0*/  HSET2.LE.AND R37, R2, R211.reuse, PT ;  /* 0x000000d302257233 */ /* 0x100fe20003803000 */
[-C--:B------:R-:W-:Y:S05]  /*1af00*/  HMMA.16816.F32.BF16 R4, R40, R52.reuse, R4 ;  /* 0x000000342804723c */ /* 0x080fea0000041804 */
[--C-:B------:R-:W-:Y:S01]  /*1af10*/  HSET2.LE.AND R38, R104, R211.reuse, PT ;  /* 0x000000d368267233 */ /* 0x100fe20003803000 */
[----:B------:R-:W-:Y:S01]  /*1af20*/  IMAD.WIDE.U32 R104, R111, -0x2daee0ad, RZ ;  /* 0xd2511f536f687825 */ /* 0x000fe200078e00ff */
[--C-:B------:R-:W-:Y:S02]  /*1af30*/  HSET2.LE.AND R39, R39, R211.reuse, PT ;  /* 0x000000d327277233 */ /* 0x100fe40003803000 */
[----:B------:R-:W-:Y:S02]  /*1af40*/  PRMT R0, R218, 0x7610, R0 ;  /* 0x00007610da007816 */ /* 0x000fe40000000000 */
[----:B------:R-:W-:Y:S02]  /*1af50*/  LOP3.LUT R36, R66, R36, RZ, 0xc0, !PT ;  /* 0x0000002442247212 */ /* 0x000fe400078ec0ff */
[----:B------:R-:W-:Y:S01]  /*1af60*/  LOP3.LUT R37, R58, R37, RZ, 0xc0, !PT ;  /* 0x000000253a257212 */ /* 0x000fe200078ec0ff */
[----:B--2---:R-:W-:Y:S01]  /*1af70*/  @P6 HFMA2.BF16_V2 R113, -RZ.H0_H0, RZ.H0_H0, -R0.H0_H0 ;  /* 0x200000ffff716231 */ /* 0x004fe20000340900 */
[----:B------:R-:W-:Y:S02]  /*1af80*/  LOP3.LUT R38, R59, R38, RZ, 0xc0, !PT ;  /* 0x000000263b267212 */ /* 0x000fe400078ec0ff */
[----:B------:R-:W-:Y:S02]  /*1af90*/  LOP3.LUT R39, R60, R39, RZ, 0xc0, !PT ;  /* 0x000000273c277212 */ /* 0x000fe400078ec0ff */
[----:B------:R-:W-:Y:S01]  /*1afa0*/  PRMT R2, R218, 0x7632, R2 ;  /* 0x00007632da027816 */ /* 0x000fe20000000002 */
[----:B------:R2:W-:Y:S01]  /*1afb0*/  @P6 STL.S16 [R1+0x198], R113 ;  /* 0x0001987101006387 */ /* 0x0005e20000100600 */
[----:B----4-:R-:W-:Y:S02]  /*1afc0*/  PRMT R66, R124, 0x5410, R239 ;  /* 0x000054107c427816 */ /* 0x010fe400000000ef */
[----:B------:R-:W-:Y:S01]  /*1afd0*/  PRMT R51, R113, 0x7610, R51 ;  /* 0x0000761071337816 */ /* 0x000fe20000000033 */
[C---:B------:R-:W-:Y:S04]  /*1afe0*/  HMMA.16816.F32.BF16 R8, R36.reuse, R52, R8 ;  /* 0x000000342408723c */ /* 0x040fe80000041808 */
[----:B------:R-:W-:Y:S01]  /*1aff0*/  PRMT R74, R0, 0x5410, R2 ;  /* 0x00005410004a7816 */ /* 0x000fe20000000002 */
[----:B------:R-:W-:Y:S01]  /*1b000*/  @P1 HFMA2.BF16_V2 R114, -RZ.H0_H0, RZ.H0_H0, -R2.H0_H0 ;  /* 0x200000ffff721231 */ /* 0x000fe20000340902 */
[----:B------:R-:W-:Y:S02]  /*1b010*/  @P6 PRMT R0, R51, 0x5410, RZ ;  /* 0x0000541033006816 */ /* 0x000fe400000000ff */
[----:B------:R-:W-:Y:S01]  /*1b020*/  LOP3.LUT R105, R108, UR14, R105, 0x96, !PT ;  /* 0x0000000e6c697c12 */ /* 0x000fe2000f8e9669 */
[-C--:B------:R-:W-:Y:S01]  /*1b030*/  HMMA.16816.F32.BF16 R12, R36, R54.reuse, R12 ;  /* 0x00000036240c723c */ /* 0x080fe2000004180c */
[----:B------:R4:W-:Y:S02]  /*1b040*/  @P1 STL.S16 [R1+0x194], R114 ;  /* 0x0001947201001387 */ /* 0x0009e40000100600 */
[----:B------:R-:W-:Y:S02]  /*1b050*/  PRMT R49, R114, 0x7610, R49 ;  /* 0x0000761072317816 */ /* 0x000fe40000000031 */
[----:B------:R-:W-:Y:S01]  /*1b060*/  PRMT R52, R221, 0x7610, R52 ;  /* 0x00007610dd347816 */ /* 0x000fe20000000034 */
[----:B------:R-:W3:Y:S01]  /*1b070*/  LDL.LU R124, [R1+0x330] ;  /* 0x00033000017c7983 */ /* 0x000ee20000300800 */
[----:B------:R-:W-:Y:S01]  /*1b080*/  @P1 PRMT R2, R49, 0x5410, RZ ;  /* 0x0000541031021816 */ /* 0x000fe200000000ff */
[C---:B------:R-:W-:Y:S04]  /*1b090*/  HMMA.16816.F32.BF16 R16, R40.reuse, R54, R16 ;  /* 0x000000362810723c */ /* 0x040fe80000041810 */
[----:B------:R-:W-:Y:S02]  /*1b0a0*/  PRMT R54, R220, 0x5410, R135 ;  /* 0x00005410dc367816 */ /* 0x000fe40000000087 */
[----:B--2---:R-:W-:Y:S01]  /*1b0b0*/  LOP3.LUT R113, R101, 0xff, RZ, 0xc0, !PT ;  /* 0x000000ff65717812 */ /* 0x004fe200078ec0ff */
[----:B------:R-:W2:Y:S01]  /*1b0c0*/  LDL.LU R135, [R1+0x32c] ;  /* 0x00032c0001877983 */ /* 0x000ea20000300800 */
[----:B------:R-:W-:Y:S01]  /*1b0d0*/  PRMT R75, R52, 0x5410, R3 ;  /* 0x00005410344b7816 */ /* 0x000fe20000000003 */
[-C--:B-1----:R-:W-:Y:S02]  /*1b0e0*/  HMMA.16816.F32.BF16 R20, R40, R44.reuse, R20 ;  /* 0x0000002c2814723c */ /* 0x082fe40000041814 */
[----:B------:R1:W5:Y:S01]  /*1b0f0*/  LDL.LU R220, [R1+0x328] ;  /* 0x0003280001dc7983 */ /* 0x0003620000300800 */
[----:B------:R-:W-:Y:S02]  /*1b100*/  ISETP.LE.U32.AND P6, PT, R113, UR8, PT ;  /* 0x0000000871007c0c */ /* 0x000fe4000bfc3070 */
[----:B------:R-:W-:Y:S01]  /*1b110*/  PRMT R60, R163, 0x5410, R154 ;  /* 0x00005410a33c7816 */ /* 0x000fe2000000009a */
[----:B------:R1:W5:Y:S01]  /*1b120*/  LDL.LU R207, [R1+0x324] ;  /* 0x0003240001cf7983 */ /* 0x0003620000300800 */
[----:B------:R-:W-:Y:S01]  /*1b130*/  PRMT R53, R167, 0x5410, R164 ;  /* 0x00005410a7357816 */ /* 0x000fe200000000a4 */
[C---:B------:R-:W-:Y:S02]  /*1b140*/  HMMA.16816.F32.BF16 R24, R36.reuse, R44, R24 ;  /* 0x0000002c2418723c */ /* 0x040fe40000041818 */
[----:B------:R1:W5:Y:S02]  /*1b150*/  LDL.LU R206, [R1+0x320] ;  /* 0x0003200001ce7983 */ /* 0x0003640000300800 */
[----:B----4-:R-:W-:Y:S02]  /*1b160*/  LOP3.LUT R114, R106, 0xff, RZ, 0xc0, !PT ;  /* 0x000000ff6a727812 */ /* 0x010fe400078ec0ff */
[----:B------:R-:W-:Y:S01]  /*1b170*/  LOP3.LUT R44, R110, 0xff00ff, RZ, 0xc0, !PT ;  /* 0x00ff00ff6e2c7812 */ /* 0x000fe200078ec0ff */
[----:B------:R1:W4:Y:S01]  /*1b180*/  LDL.S16 R109, [R1+0x168] ;  /* 0x00016800016d7983 */ /* 0x0003220000100600 */
[----:B------:R-:W-:Y:S01]  /*1b190*/  ISETP.LE.U32.AND P1, PT, R114, UR8, PT ;  /* 0x0000000872007c0c */ /* 0x000fe2000bf23070 */
[-C--:B------:R-:W-:Y:S02]  /*1b1a0*/  HMMA.16816.F32.BF16 R28, R36, R46.reuse, R28 ;  /* 0x0000002e241c723c */ /* 0x080fe4000004181c */
[----:B------:R1:W5:Y:S01]  /*1b1b0*/  LDL.LU R205, [R1+0x31c] ;  /* 0x00031c0001cd7983 */ /* 0x0003620000300800 */
[--C-:B------:R-:W-:Y:S02]  /*1b1c0*/  HSET2.LE.AND R37, R60, R211.reuse, PT ;  /* 0x000000d33c257233 */ /* 0x100fe40003803000 */
[--C-:B------:R-:W-:Y:S01]  /*1b1d0*/  HSET2.LE.AND R36, R53, R211.reuse, PT ;  /* 0x000000d335247233 */ /* 0x100fe20003803000 */
[----:B------:R1:W5:Y:S01]  /*1b1e0*/  LDL.LU R204, [R1+0x318] ;  /* 0x0003180001cc7983 */ /* 0x0003620000300800 */
        /* <DEDUP_REMOVED lines=10> */
[--C-:B------:R-:W-:Y:S02]  /*1b290*/  HSET2.LE.AND R40, R66, R211.reuse, PT ;  /* 0x000000d342287233 */ /* 0x100fe40003803000 */
[----:B------:R-:W-:Y:S02]  /*1b2a0*/  HSET2.LE.AND R41, R54, R211, PT ;  /* 0x000000d336297233 */ /* 0x000fe40003803000 */
[----:B------:R-:W-:Y:S02]  /*1b2b0*/  LOP3.LUT R42, R64, R42, RZ, 0xc0, !PT ;  /* 0x0000002a402a7212 */ /* 0x000fe400078ec0ff */
[----:B------:R-:W-:Y:S02]  /*1b2c0*/  LOP3.LUT R40, R63, R40, RZ, 0xc0, !PT ;  /* 0x000000283f287212 */ /* 0x000fe400078ec0ff */
[----:B------:R-:W-:Y:S02]  /*1b2d0*/  LOP3.LUT R41, R65, R41, RZ, 0xc0, !PT ;  /* 0x0000002941297212 */ /* 0x000fe400078ec0ff */
[C---:B------:R-:W-:Y:S02]  /*1b2e0*/  PRMT R54, R229.reuse, 0x7610, R54 ;  /* 0x00007610e5367816 */ /* 0x040fe40000000036 */
[----:B------:R-:W-:Y:S02]  /*1b2f0*/  PRMT R53, R229, 0x7632, R53 ;  /* 0x00007632e5357816 */ /* 0x000fe40000000035 */
[----:B------:R-:W-:Y:S02]  /*1b300*/  PRMT R87, R191, 0x5410, R203 ;  /* 0x00005410bf577816 */ /* 0x000fe400000000cb */
[----:B------:R-:W-:Y:S02]  /*1b310*/  PRMT R72, R54, 0x5410, R53 ;  /* 0x0000541036487816 */ /* 0x000fe40000000035 */
[----:B------:R-:W-:Y:S02]  /*1b320*/  PRMT R66, R122, 0x5410, R132 ;  /* 0x000054107a427816 */ /* 0x000fe40000000084 */
[----:B------:R-:W-:Y:S02]  /*1b330*/  PRMT R88, R91, 0x7610, R88 ;  /* 0x000076105b587816 */ /* 0x000fe40000000058 */
[----:B------:R-:W-:Y:S02]  /*1b340*/  PRMT R86, R217, 0x5410, R208 ;  /* 0x00005410d9567816 */ /* 0x000fe400000000d0 */
[----:B------:R-:W-:Y:S02]  /*1b350*/  PRMT R110, R244, 0x5410, R209 ;  /* 0x00005410f46e7816 */ /* 0x000fe400000000d1 */
[----:B------:R-:W-:Y:S01]  /*1b360*/  PRMT R155, R104, 0x7772, RZ ;  /* 0x00007772689b7816 */ /* 0x000fe200000000ff */
[----:B------:R-:W1:Y:S01]  /*1b370*/  S2R R209, SR_TID.X ;  /* 0x0000000000d17919 */ /* 0x000e620000002100 */
[----:B------:R-:W-:Y:S01]  /*1b380*/  LOP3.LUT R152, R105, 0xff, RZ, 0xc0, !PT ;  /* 0x000000ff69987812 */ /* 0x000fe200078ec0ff */
[----:B-1----:R-:W-:Y:S02]  /*1b390*/  IMAD.SHL.U32 R208, R209, 0x20, RZ ;  /* 0x00000020d1d07824 */ /* 0x002fe400078e00ff */
[----:B---3--:R-:W-:Y:S05]  /*1b3a0*/  @!P6 HFMA2.BF16_V2 R48, -RZ.H0_H0, RZ.H0_H0, -R92.H0_H0 ;  /* 0x200000ffff30e231 */ /* 0x008fea000034095c */
[----:B------:R-:W-:Y:S01]  /*1b3b0*/  PRMT R115, R48, 0x7610, R115 ;  /* 0x0000761030737816 */ /* 0x000fe20000000073 */
[----:B------:R1:W-:Y:S04]  /*1b3c0*/  @!P6 STL.S16 [R1+0x174], R48 ;  /* 0x000174300100e387 */ /* 0x0003e80000100600 */
[----:B------:R3:W3:Y:S01]  /*1b3d0*/  LDL.S16 R108, [R1+0x160] ;  /* 0x00016000016c7983 */ /* 0x0006e20000100600 */
[----:B------:R-:W-:Y:S05]  /*1b3e0*/  @!P1 HFMA2.BF16_V2 R50, -RZ.H0_H0, RZ.H0_H0, -R52.H0_H0 ;  /* 0x200000ffff329231 */ /* 0x000fea0000340934 */
[----:B------:R-:W-:Y:S01]  /*1b3f0*/  PRMT R128, R50, 0x7610, R128 ;  /* 0x0000761032807816 */ /* 0x000fe20000000080 */
[----:B------:R-:W-:Y:S03]  /*1b400*/  @!P1 STL.S16 [R1+0x16c], R50 ;  /* 0x00016c3201009387 */ /* 0x000fe60000100600 */
[----:B------:R-:W-:Y:S01]  /*1b410*/  @!P1 PRMT R52, R128, 0x5410, RZ ;  /* 0x0000541080349816 */ /* 0x000fe200000000ff */
[----:B------:R2:W2:Y:S04]  /*1b420*/  LDL.S16 R45, [R1+0x140] ;  /* 0x00014000012d7983 */ /* 0x0004a80000100600 */
[----:B------:R2:W2:Y:S01]  /*1b430*/  LDL.S16 R151, [R1+0x14c] ;  /* 0x00014c0001977983 */ /* 0x0004a20000100600 */
[----:B-1----:R-:W-:Y:S01]  /*1b440*/  IMAD.WIDE R48, R245, -0x70, R102 ;  /* 0xffffff90f5307825 */ /* 0x002fe200078e0266 */
[----:B------:R-:W-:Y:S02]  /*1b450*/  PRMT R103, R92, 0x7610, R103 ;  /* 0x000076105c677816 */ /* 0x000fe40000000067 */
[----:B------:R-:W-:Y:S01]  /*1b460*/  @!P6 PRMT R103, R115, 0x5410, RZ ;  /* 0x000054107367e816 */ /* 0x000fe200000000ff */
[----:B------:R1:W2:Y:S01]  /*1b470*/  LDL.S16 R148, [R1+0x148] ;  /* 0x0001480001947983 */ /* 0x0002a20000100600 */
[----:B------:R-:W-:Y:S01]  /*1b480*/  ISETP.GT.U32.AND P6, PT, R178, UR8, PT ;  /* 0x00000008b2007c0c */ /* 0x000fe2000bfc4070 */
[----:B------:R-:W-:Y:S01]  /*1b490*/  IMAD.WIDE R58, R245, 0x70, R48 ;  /* 0x00000070f53a7825 */ /* 0x000fe200078e0230 */
[----:B------:R-:W-:Y:S01]  /*1b4a0*/  PRMT R102, R92, 0x7632, R102 ;  /* 0x000076325c667816 */ /* 0x000fe20000000066 */
[----:B------:R1:W-:Y:S01]  /*1b4b0*/  STG.E.U16 desc[UR20][R48.64+-0x70], R0 ;  /* 0xffff900030007986 */ /* 0x0003e2000c101514 */
[----:B------:R-:W-:Y:S03]  /*1b4c0*/  LOP3.LUT R115, R139, 0xff, RZ, 0xc0, !PT ;  /* 0x000000ff8b737812 */ /* 0x000fe600078ec0ff */
[----:B------:R1:W-:Y:S04]  /*1b4d0*/  STG.E.U16 desc[UR20][R48.64+-0x6e], R2 ;  /* 0xffff920230007986 */ /* 0x0003e8000c101514 */
[----:B------:R-:W4:Y:S04]  /*1b4e0*/  LDSM.16.MT88.4 R48, [R194+0x4800] ;  /* 0x00480000c230783b */ /* 0x000f280000004200 */
[----:B------:R-:W-:Y:S04]  /*1b4f0*/  STG.E.U16 desc[UR20][R58.64+-0x70], R156 ;  /* 0xffff909c3a007986 */ /* 0x000fe8000c101514 */
[----:B------:R-:W-:Y:S04]  /*1b500*/  STG.E.U16 desc[UR20][R58.64+-0x6e], R159 ;  /* 0xffff929f3a007986 */ /* 0x000fe8000c101514 */
[----:B------:R-:W-:Y:S04]  /*1b510*/  STG.E.U16 desc[UR20][R186.64+-0x70], R161 ;  /* 0xffff90a1ba007986 */ /* 0x000fe8000c101514 */
[----:B------:R-:W-:Y:S01]  /*1b520*/  STG.E.U16 desc[UR20][R186.64+-0x6e], R162 ;  /* 0xffff92a2ba007986 */ /* 0x000fe2000c101514 */
[----:B-1----:R-:W-:Y:S03]  /*1b530*/  PRMT R0, R106, 0x7632, R0 ;  /* 0x000076326a007816 */ /* 0x002fe60000000000 */
[----:B------:R1:W-:Y:S01]  /*1b540*/  STG.E.U16 desc[UR20][R184.64+-0x60], R52 ;  /* 0xffffa034b8007986 */ /* 0x0003e2000c101514 */
[----:B------:R-:W-:Y:S02]  /*1b550*/  LOP3.LUT R111, R0, 0xff, RZ, 0xc0, !PT ;  /* 0x000000ff006f7812 */ /* 0x000fe400078ec0ff */
[C---:B------:R-:W-:Y:S02]  /*1b560*/  PRMT R0, R222.reuse, 0x7610, R0 ;  /* 0x00007610de007816 */ /* 0x040fe40000000000 */
[----:B------:R-:W-:Y:S02]  /*1b570*/  ISETP.LE.U32.AND P1, PT, R111, UR8, PT ;  /* 0x000000086f007c0c */ /* 0x000fe4000bf23070 */
[----:B------:R-:W-:Y:S04]  /*1b580*/  PRMT R2, R222, 0x7632, R2 ;  /* 0x00007632de027816 */ /* 0x000fe80000000002 */
[----:B------:R-:W-:Y:S01]  /*1b590*/  PRMT R73, R0, 0x5410, R2 ;  /* 0x0000541000497816 */ /* 0x000fe20000000002 */
[-C--:B----4-:R-:W-:Y:S05]  /*1b5a0*/  HMMA.16816.F32.BF16 R4, R36, R48.reuse, R4 ;  /* 0x000000302404723c */ /* 0x090fea0000041804 */
[----:B------:R-:W-:Y:S01]  /*1b5b0*/  @!P3 HFMA2.BF16_V2 R109, -RZ.H0_H0, RZ.H0_H0, -R3.H0_H0 ;  /* 0x200000ffff6db231 */ /* 0x000fe20000340903 */
[C---:B-1----:R-:W-:Y:S04]  /*1b5c0*/  PRMT R52, R230.reuse, 0x7632, R52 ;  /* 0x00007632e6347816 */ /* 0x042fe80000000034 */
[----:B------:R-:W-:Y:S01]  /*1b5d0*/  PRMT R55, R109, 0x7610, R55 ;  /* 0x000076106d377816 */ /* 0x000fe20000000037 */
[----:B------:R1:W-:Y:S03]  /*1b5e0*/  @!P3 STL.S16 [R1+0x168], R109 ;  /* 0x0001686d0100b387 */ /* 0x0003e60000100600 */
[----:B------:R-:W-:Y:S05]  /*1b5f0*/  @!P3 PRMT R3, R55, 0x5410, RZ ;  /* 0x000054103703b816 */ /* 0x000fea00000000ff */
[----:B------:R4:W-:Y:S01]  /*1b600*/  STG.E.U16 desc[UR20][R184.64+-0x5e], R3 ;  /* 0xffffa203b8007986 */ /* 0x0009e2000c101514 */
[----:B-1----:R-:W-:Y:S02]  /*1b610*/  SHF.R.U32.HI R109, RZ, 0x18, R106 ;  /* 0x00000018ff6d7819 */ /* 0x002fe4000001166a */
[----:B------:R-:W-:Y:S02]  /*1b620*/  SHF.R.U32.HI R106, RZ, 0x18, R101 ;  /* 0x00000018ff6a7819 */ /* 0x000fe40000011665 */
[----:B------:R-:W-:Y:S02]  /*1b630*/  ISETP.LE.U32.AND P3, PT, R109, UR8, PT ;  /* 0x000000086d007c0c */ /* 0x000fe4000bf63070 */
[----:B----4-:R-:W-:Y:S01]  /*1b640*/  PRMT R3, R230, 0x7610, R3 ;  /* 0x00007610e6037816 */ /* 0x010fe20000000003 */
[----:B---3--:R-:W-:Y:S05]  /*1b650*/  @!P1 HFMA2.BF16_V2 R108, -RZ.H0_H0, RZ.H0_H0, -R0.H0_H0 ;  /* 0x200000ffff6c9231 */ /* 0x008fea0000340900 */
[----:B------:R-:W-:Y:S01]  /*1b660*/  PRMT R44, R108, 0x7610, R44 ;  /* 0x000076106c2c7816 */ /* 0x000fe2000000002c */
[----:B------:R1:W-:Y:S03]  /*1b670*/  @!P1 STL.S16 [R1+0x160], R108 ;  /* 0x0001606c01009387 */ /* 0x0003e60000100600 */
[----:B------:R-:W-:Y:S01]  /*1b680*/  @!P1 PRMT R0, R44, 0x5410, RZ ;  /* 0x000054102c009816 */ /* 0x000fe200000000ff */
[----:B------:R3:W4:Y:S01]  /*1b690*/  LDL.S16 R60, [R1+0x144] ;  /* 0x00014400013c7983 */ /* 0x0007220000100600 */
[----:B------:R-:W-:Y:S01]  /*1b6a0*/  IMAD.MOV.U32 R44, RZ, RZ, R67 ;  /* 0x000000ffff2c7224 */ /* 0x000fe200078e0043 */
[----:B------:R-:W-:Y:S02]  /*1b6b0*/  PRMT R67, R202, 0x5410, R213 ;  /* 0x00005410ca437816 */ /* 0x000fe400000000d5 */
[----:B------:R3:W3:Y:S02]  /*1b6c0*/  LDL.S16 R128, [R1+0x13c] ;  /* 0x00013c0001807983 */ /* 0x0006e40000100600 */
[----:B------:R-:W-:Y:S01]  /*1b6d0*/  LOP3.LUT R43, R44, R43, RZ, 0xc0, !PT ;  /* 0x0000002b2c2b7212 */ /* 0x000fe200078ec0ff */
[----:B--2---:R-:W-:Y:S01]  /*1b6e0*/  @!P5 HFMA2.BF16_V2 R45, -RZ.H0_H0, RZ.H0_H0, -R92.H1_H1 ;  /* 0x200000ffff2dd231 */ /* 0x004fe2000036095c */
[----:B------:R2:W2:Y:S01]  /*1b6f0*/  LDL.S16 R89, [R1+0x138] ;  /* 0x0001380001597983 */ /* 0x0004a20000100600 */
[----:B------:R-:W-:Y:S03]  /*1b700*/  @!P3 HFMA2.BF16_V2 R151, -RZ.H0_H0, RZ.H0_H0, -R2.H0_H0 ;  /* 0x200000ffff97b231 */ /* 0x000fe60000340902 */
[----:B------:R-:W-:Y:S01]  /*1b710*/  PRMT R65, R45, 0x7610, R65 ;  /* 0x000076102d417816 */ /* 0x000fe20000000041 */
[----:B------:R2:W2:Y:S01]  /*1b720*/  LDL.S16 R55, [R1+0x134] ;  /* 0x0001340001377983 */ /* 0x0004a20000100600 */
[C---:B------:R-:W-:Y:S03]  /*1b730*/  HMMA.16816.F32.BF16 R8, R40.reuse, R48, R8 ;  /* 0x000000302808723c */ /* 0x040fe60000041808 */
[----:B------:R-:W-:Y:S01]  /*1b740*/  @!P5 STL.S16 [R1+0x140], R45 ;  /* 0x0001402d0100d387 */ /* 0x000fe20000100600 */
[----:B------:R-:W-:Y:S01]  /*1b750*/  PRMT R64, R151, 0x7610, R64 ;  /* 0x0000761097407816 */ /* 0x000fe20000000040 */
[----:B------:R-:W-:Y:S01]  /*1b760*/  IMAD.WIDE R48, R245, -0x70, R58 ;  /* 0xffffff90f5307825 */ /* 0x000fe200078e023a */
[----:B------:R-:W-:Y:S01]  /*1b770*/  @!P5 PRMT R102, R65, 0x5410, RZ ;  /* 0x000054104166d816 */ /* 0x000fe200000000ff */
[----:B------:R-:W1:Y:S02]  /*1b780*/  LDSM.16.MT88.4 R44, [R62+0x800] ;  /* 0x000800003e2c783b */ /* 0x000e640000004200 */
[----:B-1----:R-:W-:Y:S01]  /*1b790*/  LOP3.LUT R108, R180, 0xff, RZ, 0xc0, !PT ;  /* 0x000000ffb46c7812 */ /* 0x002fe200078ec0ff */
[-C--:B------:R-:W-:Y:S01]  /*1b7a0*/  HMMA.16816.F32.BF16 R12, R40, R50.reuse, R12 ;  /* 0x00000032280c723c */ /* 0x080fe2000004180c */
[----:B------:R1:W-:Y:S02]  /*1b7b0*/  STG.E.U16 desc[UR20][R48.64+-0x60], R0 ;  /* 0xffffa00030007986 */ /* 0x0003e4000c101514 */
[----:B------:R-:W-:Y:S02]  /*1b7c0*/  ISETP.LE.U32.AND P1, PT, R108, UR8, PT ;  /* 0x000000086c007c0c */ /* 0x000fe4000bf23070 */
[----:B------:R-:W-:Y:S01]  /*1b7d0*/  @!P3 PRMT R2, R64, 0x5410, RZ ;  /* 0x000054104002b816 */ /* 0x000fe200000000ff */
[----:B------:R-:W-:Y:S01]  /*1b7e0*/  @!P3 STL.S16 [R1+0x14c], R151 ;  /* 0x00014c970100b387 */ /* 0x000fe20000100600 */
[----:B------:R-:W-:Y:S01]  /*1b7f0*/  ISETP.LE.U32.AND P5, PT, R106, UR8, PT ;  /* 0x000000086a007c0c */ /* 0x000fe2000bfa3070 */
[----:B------:R-:W-:Y:S01]  /*1b800*/  IMAD.WIDE R64, R245, 0x70, R48 ;  /* 0x00000070f5407825 */ /* 0x000fe200078e0230 */
[C---:B------:R-:W-:Y:S01]  /*1b810*/  HMMA.16816.F32.BF16 R16, R36.reuse, R50, R16 ;  /* 0x000000322410723c */ /* 0x040fe20000041810 */
[----:B------:R1:W-:Y:S04]  /*1b820*/  STG.E.U16 desc[UR20][R48.64+-0x5e], R2 ;  /* 0xffffa20230007986 */ /* 0x0003e8000c101514 */
[----:B------:R-:W-:Y:S02]  /*1b830*/  STG.E.U16 desc[UR20][R64.64+-0x60], R158 ;  /* 0xffffa09e40007986 */ /* 0x000fe4000c101514 */
[----:B------:R-:W-:Y:S02]  /*1b840*/  @!P1 HFMA2.BF16_V2 R148, -RZ.H0_H0, RZ.H0_H0, -R54.H0_H0 ;  /* 0x200000ffff949231 */ /* 0x000fe40000340936 */
[----:B------:R-:W-:Y:S03]  /*1b850*/  STG.E.U16 desc[UR20][R64.64+-0x5e], R143 ;  /* 0xffffa28f40007986 */ /* 0x000fe6000c101514 */
[----:B------:R-:W-:Y:S01]  /*1b860*/  PRMT R63, R148, 0x7610, R63 ;  /* 0x00007610943f7816 */ /* 0x000fe2000000003f */
[----:B------:R-:W-:Y:S03]  /*1b870*/  @!P1 STL.S16 [R1+0x148], R148 ;  /* 0x0001489401009387 */ /* 0x000fe60000100600 */
[----:B------:R-:W-:Y:S01]  /*1b880*/  @!P1 PRMT R54, R63, 0x5410, RZ ;  /* 0x000054103f369816 */ /* 0x000fe200000000ff */
[----:B------:R2:W2:Y:S01]  /*1b890*/  LDL.S16 R58, [R1+0x130] ;  /* 0x00013000013a7983 */ /* 0x0004a20000100600 */
[----:B------:R-:W-:Y:S02]  /*1b8a0*/  ISETP.LE.U32.AND P1, PT, R115, UR8, PT ;  /* 0x0000000873007c0c */ /* 0x000fe4000bf23070 */
[----:B-1----:R-:W-:Y:S01]  /*1b8b0*/  PRMT R0, R101, 0x7632, R0 ;  /* 0x0000763265007816 */ /* 0x002fe20000000000 */
[----:B------:R1:W5:Y:S03]  /*1b8c0*/  LDL.LU R203, [R1+0x314] ;  /* 0x0003140001cb7983 */ /* 0x0003660000300800 */
[----:B------:R-:W-:Y:S01]  /*1b8d0*/  LOP3.LUT R101, R0, 0xff, RZ, 0xc0, !PT ;  /* 0x000000ff00657812 */ /* 0x000fe200078ec0ff */
[----:B------:R-:W-:Y:S01]  /*1b8e0*/  STG.E.U16 desc[UR20][R186.64+-0x60], R144 ;  /* 0xffffa090ba007986 */ /* 0x000fe2000c101514 */
[----:B------:R-:W-:Y:S02]  /*1b8f0*/  PRMT R0, R231, 0x7610, R0 ;  /* 0x00007610e7007816 */ /* 0x000fe40000000000 */
[----:B------:R-:W-:Y:S01]  /*1b900*/  ISETP.LE.U32.AND P3, PT, R101, UR8, PT ;  /* 0x0000000865007c0c */ /* 0x000fe2000bf63070 */
[----:B------:R-:W-:Y:S01]  /*1b910*/  STG.E.U16 desc[UR20][R186.64+-0x5e], R150 ;  /* 0xffffa296ba007986 */ /* 0x000fe2000c101514 */
[----:B------:R-:W-:Y:S01]  /*1b920*/  PRMT R2, R231, 0x7632, R2 ;  /* 0x00007632e7027816 */ /* 0x000fe20000000002 */
[-C--:B------:R-:W-:Y:S02]  /*1b930*/  HMMA.16816.F32.BF16 R20, R36, R44.reuse, R20 ;  /* 0x0000002c2414723c */ /* 0x080fe40000041814 */
[----:B------:R-:W-:Y:S01]  /*1b940*/  STG.E.U16 desc[UR20][R184.64+-0x50], R54 ;  /* 0xffffb036b8007986 */ /* 0x000fe2000c101514 */
[----:B------:R-:W-:Y:S02]  /*1b950*/  PRMT R63, R0, 0x5410, R2 ;  /* 0x00005410003f7816 */ /* 0x000fe40000000002 */
[----:B------:R-:W-:Y:S03]  /*1b960*/  PRMT R101, R101, 0x5410, R106 ;  /* 0x0000541065657816 */ /* 0x000fe6000000006a */
[C---:B------:R-:W-:Y:S04]  /*1b970*/  HMMA.16816.F32.BF16 R24, R40.reuse, R44, R24 ;  /* 0x0000002c2818723c */ /* 0x040fe80000041818 */
[----:B------:R-:W-:Y:S02]  /*1b980*/  LOP3.LUT R44, R116, 0xff00ff, RZ, 0xc0, !PT ;  /* 0x00ff00ff742c7812 */ /* 0x000fe400078ec0ff */
[----:B------:R-:W-:Y:S02]  /*1b990*/  PRMT R116, R146, 0x5410, R145 ;  /* 0x0000541092747816 */ /* 0x000fe40000000091 */
[-C--:B------:R-:W-:Y:S03]  /*1b9a0*/  HMMA.16816.F32.BF16 R28, R40, R46.reuse, R28 ;  /* 0x0000002e281c723c */ /* 0x080fe6000004181c */
[--C-:B------:R-:W-:Y:S01]  /*1b9b0*/  HSET2.LE.AND R43, R44, R211.reuse, PT ;  /* 0x000000d32c2b7233 */ /* 0x100fe20003803000 */
[----:B------:R-:W-:Y:S01]  /*1b9c0*/  IMAD.WIDE R44, R245, -0x70, R64 ;  /* 0xffffff90f52c7825 */ /* 0x000fe200078e0240 */
[--C-:B------:R-:W-:Y:S02]  /*1b9d0*/  HSET2.LE.AND R41, R66, R211.reuse, PT ;  /* 0x000000d342297233 */ /* 0x100fe40003803000 */
[--C-:B------:R-:W-:Y:S01]  /*1b9e0*/  HSET2.LE.AND R42, R87, R211.reuse, PT ;  /* 0x000000d3572a7233 */ /* 0x100fe20003803000 */
[----:B------:R-:W-:Y:S04]  /*1b9f0*/  HMMA.16816.F32.BF16 R32, R36, R46, R32 ;  /* 0x0000002e2420723c */ /* 0x000fe80000041820 */
[----:B------:R-:W-:Y:S02]  /*1ba00*/  LOP3.LUT R43, R96, R43, RZ, 0xc0, !PT ;  /* 0x0000002b602b7212 */ /* 0x000fe400078ec0ff */
[----:B------:R-:W-:Y:S02]  /*1ba10*/  PRMT R87, R91, 0x7632, R87 ;  /* 0x000076325b577816 */ /* 0x000fe40000000057 */
[----:B------:R-:W-:Y:S02]  /*1ba20*/  LOP3.LUT R42, R97, R42, RZ, 0xc0, !PT ;  /* 0x0000002a612a7212 */ /* 0x000fe400078ec0ff */
[----:B------:R-:W-:Y:S02]  /*1ba30*/  SHF.R.U32.HI R97, RZ, 0x18, R107 ;  /* 0x00000018ff617819 */ /* 0x000fe4000001166b */
[--C-:B------:R-:W-:Y:S02]  /*1ba40*/  HSET2.LE.AND R37, R67, R211.reuse, PT ;  /* 0x000000d343257233 */ /* 0x100fe40003803000 */
[----:B------:R-:W-:Y:S02]  /*1ba50*/  LOP3.LUT R39, R117, 0xff00ff, RZ, 0xc0, !PT ;  /* 0x00ff00ff75277812 */ /* 0x000fe400078ec0ff */
[--C-:B------:R-:W-:Y:S02]  /*1ba60*/  HSET2.LE.AND R36, R86, R211.reuse, PT ;  /* 0x000000d356247233 */ /* 0x100fe40003803000 */
[----:B------:R-:W-:Y:S02]  /*1ba70*/  LOP3.LUT R41, R98, R41, RZ, 0xc0, !PT ;  /* 0x0000002962297212 */ /* 0x000fe400078ec0ff */
[--C-:B------:R-:W-:Y:S02]  /*1ba80*/  HSET2.LE.AND R39, R39, R211.reuse, PT ;  /* 0x000000d327277233 */ /* 0x100fe40003803000 */
[----:B------:R-:W-:Y:S02]  /*1ba90*/  LOP3.LUT R36, R68, R36, RZ, 0xc0, !PT ;  /* 0x0000002444247212 */ /* 0x000fe400078ec0ff */
[----:B------:R-:W-:Y:S02]  /*1baa0*/  HSET2.LE.AND R38, R110, R211, PT ;  /* 0x000000d36e267233 */ /* 0x000fe40003803000 */
[----:B------:R-:W-:Y:S02]  /*1bab0*/  PRMT R67, R57, 0x5410, R56 ;  /* 0x0000541039437816 */ /* 0x000fe40000000038 */
[----:B------:R-:W-:Y:S01]  /*1bac0*/  PRMT R98, R120, 0x5410, R174 ;  /* 0x0000541078627816 */ /* 0x000fe200000000ae */
[----:B----4-:R-:W-:Y:S02]  /*1bad0*/  @P6 HFMA2.BF16_V2 R60, -RZ.H0_H0, RZ.H0_H0, -R53.H0_H0 ;  /* 0x200000ffff3c6231 */ /* 0x010fe40000340935 */
[--C-:B---3--:R-:W-:Y:S03]  /*1bae0*/  @!P3 HFMA2.BF16_V2 R128, -RZ.H0_H0, RZ.H0_H0, -R91.reuse.H0_H0 ;  /* 0x200000ffff80b231 */ /* 0x108fe6000034095b */
[----:B------:R-:W-:Y:S01]  /*1baf0*/  PRMT R59, R60, 0x7610, R59 ;  /* 0x000076103c3b7816 */ /* 0x000fe2000000003b */
[----:B------:R3:W-:Y:S01]  /*1bb00*/  @P6 STL.S16 [R1+0x144], R60 ;  /* 0x0001443c01006387 */ /* 0x0007e20000100600 */
[----:B--2---:R-:W-:Y:S02]  /*1bb10*/  @!P5 HFMA2.BF16_V2 R89, -RZ.H0_H0, RZ.H0_H0, -R91.H1_H1 ;  /* 0x200000ffff59d231 */ /* 0x004fe4000036095b */
[----:B------:R-:W-:Y:S01]  /*1bb20*/  @P6 PRMT R53, R59, 0x5410, RZ ;  /* 0x000054103b356816 */ /* 0x000fe200000000ff */
[----:B------:R-:W-:Y:S01]  /*1bb30*/  @!P3 STL.S16 [R1+0x13c], R128 ;  /* 0x00013c800100b387 */ /* 0x000fe20000100600 */
[----:B------:R-:W-:Y:S01]  /*1bb40*/  ISETP.GT.U32.AND P6, PT, R176, UR8, PT ;  /* 0x00000008b0007c0c */ /* 0x000fe2000bfc4070 */
[----:B------:R-:W-:Y:S01]  /*1bb50*/  IMAD.MOV.U32 R59, RZ, RZ, R71 ;  /* 0x000000ffff3b7224 */ /* 0x000fe200078e0047 */
[----:B------:R-:W-:Y:S01]  /*1bb60*/  PRMT R131, R89, 0x7610, R131 ;  /* 0x0000761059837816 */ /* 0x000fe20000000083 */
[----:B------:R2:W-:Y:S01]  /*1bb70*/  @!P5 STL.S16 [R1+0x138], R89 ;  /* 0x000138590100d387 */ /* 0x0005e20000100600 */
[----:B------:R-:W-:Y:S01]  /*1bb80*/  PRMT R132, R128, 0x7610, R132 ;  /* 0x0000761080847816 */ /* 0x000fe20000000084 */
[----:B------:R-:W-:Y:S01]  /*1bb90*/  @!P1 HFMA2.BF16_V2 R55, -RZ.H0_H0, RZ.H0_H0, -R93.H0_H0 ;  /* 0x200000ffff379231 */ /* 0x000fe2000034095d */
[----:B------:R-:W-:Y:S01]  /*1bba0*/  @!P5 PRMT R87, R131, 0x5410, RZ ;  /* 0x000054108357d816 */ /* 0x000fe200000000ff */
[----:B------:R-:W-:Y:S01]  /*1bbb0*/  STG.E.U16 desc[UR20][R184.64+-0x4e], R53 ;  /* 0xffffb235b8007986 */ /* 0x000fe2000c101514 */
[----:B------:R-:W-:Y:S01]  /*1bbc0*/  @!P3 PRMT R88, R132, 0x5410, RZ ;  /* 0x000054108458b816 */ /* 0x000fe200000000ff */
[----:B------:R-:W-:Y:S01]  /*1bbd0*/  IMAD.MOV.U32 R132, RZ, RZ, R137 ;  /* 0x000000ffff847224 */ /* 0x000fe200078e0089 */
[----:B------:R-:W-:Y:S01]  /*1bbe0*/  PRMT R122, R55, 0x7610, R122 ;  /* 0x00007610377a7816 */ /* 0x000fe2000000007a */
[----:B------:R4:W-:Y:S01]  /*1bbf0*/  @!P1 STL.S16 [R1+0x134], R55 ;  /* 0x0001343701009387 */ /* 0x0009e20000100600 */
[----:B------:R-:W-:Y:S02]  /*1bc00*/  LOP3.LUT R37, R59, R37, RZ, 0xc0, !PT ;  /* 0x000000253b257212 */ /* 0x000fe400078ec0ff */
[----:B---3--:R-:W-:Y:S02]  /*1bc10*/  PRMT R60, R149, 0x5410, R165 ;  /* 0x00005410953c7816 */ /* 0x008fe400000000a5 */
[----:B------:R-:W-:Y:S03]  /*1bc20*/  LDSM.16.MT88.4 R164, [R194+0x5c00] ;  /* 0x005c0000c2a4783b */ /* 0x000fe60000004200 */
[----:B------:R-:W-:Y:S02]  /*1bc30*/  HSET2.LE.AND R40, R60, R211, PT ;  /* 0x000000d33c287233 */ /* 0x000fe40003803000 */
[----:B------:R-:W-:Y:S01]  /*1bc40*/  PRMT R60, R61, 0x7632, R60 ;  /* 0x000076323d3c7816 */ /* 0x000fe2000000003c */
[----:B--2---:R1:W2:Y:S02]  /*1bc50*/  LDL.S16 R89, [R1+0x12c] ;  /* 0x00012c0001597983 */ /* 0x0042a40000100600 */
[----:B------:R-:W-:Y:S02]  /*1bc60*/  LOP3.LUT R40, R99, R40, RZ, 0xc0, !PT ;  /* 0x0000002863287212 */ /* 0x000fe400078ec0ff */
[----:B------:R-:W-:Y:S02]  /*1bc70*/  PRMT R99, R93, 0x7610, R99 ;  /* 0x000076105d637816 */ /* 0x000fe40000000063 */
[----:B------:R-:W-:Y:S02]  /*1bc80*/  @!P1 PRMT R99, R122, 0x5410, RZ ;  /* 0x000054107a639816 */ /* 0x000fe400000000ff */
[----:B------:R-:W-:Y:S01]  /*1bc90*/  PRMT R65, R61, 0x5410, R60 ;  /* 0x000054103d417816 */ /* 0x000fe2000000003c */
[----:B----4-:R-:W-:Y:S02]  /*1bca0*/  IMAD.MOV.U32 R55, RZ, RZ, R70 ;  /* 0x000000ffff377224 */ /* 0x010fe400078e0046 */
[----:B------:R-:W-:Y:S03]  /*1bcb0*/  @P6 HFMA2.BF16_V2 R58, -RZ.H0_H0, RZ.H0_H0, -R0.H0_H0 ;  /* 0x200000ffff3a6231 */ /* 0x000fe60000340900 */
[----:B------:R-:W-:Y:S02]  /*1bcc0*/  LOP3.LUT R38, R55, R38, RZ, 0xc0, !PT ;  /* 0x0000002637267212 */ /* 0x000fe400078ec0ff */
[----:B------:R3:W-:Y:S01]  /*1bcd0*/  @P6 STL.S16 [R1+0x130], R58 ;  /* 0x0001303a01006387 */ /* 0x0007e20000100600 */
[----:B------:R-:W-:Y:S03]  /*1bce0*/  PRMT R48, R58, 0x7610, R48 ;  /* 0x000076103a307816 */ /* 0x000fe60000000030 */
[----:B------:R1:W4:Y:S01]  /*1bcf0*/  LDL.S16 R128, [R1+0x11c] ;  /* 0x00011c0001807983 */ /* 0x0003220000100600 */
[----:B------:R-:W-:Y:S02]  /*1bd00*/  @P6 PRMT R0, R48, 0x5410, RZ ;  /* 0x0000541030006816 */ /* 0x000fe400000000ff */
[----:B------:R-:W-:Y:S01]  /*1bd10*/  ISETP.GT.U32.AND P6, PT, R175, UR8, PT ;  /* 0x00000008af007c0c */ /* 0x000fe2000bfc4070 */
[----:B------:R1:W4:Y:S04]  /*1bd20*/  LDL.S16 R71, [R1+0x118] ;  /* 0x0001180001477983 */ /* 0x0003280000100600 */
[----:B------:R1:W4:Y:S04]  /*1bd30*/  LDL.S16 R70, [R1+0x114] ;  /* 0x0001140001467983 */ /* 0x0003280000100600 */
[----:B------:R1:W-:Y:S04]  /*1bd40*/  STG.E.U16 desc[UR20][R44.64+-0x50], R0 ;  /* 0xffffb0002c007986 */ /* 0x0003e8000c101514 */
[----:B------:R-:W1:Y:S01]  /*1bd50*/  LDSM.16.MT88.4 R48, [R194+0x4c00] ;  /* 0x004c0000c230783b */ /* 0x000e620000004200 */
[----:B---3--:R-:W-:Y:S03]  /*1bd60*/  IMAD.MOV.U32 R58, RZ, RZ, R69 ;  /* 0x000000ffff3a7224 */ /* 0x008fe600078e0045 */
[----:B------:R3:W3:Y:S02]  /*1bd70*/  LDL.S16 R69, [R1+0x120] ;  /* 0x0001200001457983 */ /* 0x0006e40000100600 */
[----:B------:R-:W-:Y:S02]  /*1bd80*/  LOP3.LUT R39, R58, R39, RZ, 0xc0, !PT ;  /* 0x000000273a277212 */ /* 0x000fe400078ec0ff */
[----:B-1----:R-:W-:Y:S04]  /*1bd90*/  PRMT R0, R107, 0x7632, R0 ;  /* 0x000076326b007816 */ /* 0x002fe80000000000 */
[----:B------:R-:W-:Y:S02]  /*1bda0*/  LOP3.LUT R96, R0, 0xff, RZ, 0xc0, !PT ;  /* 0x000000ff00607812 */ /* 0x000fe400078ec0ff */
[----:B------:R-:W-:Y:S02]  /*1bdb0*/  LOP3.LUT R0, R105, 0xffff, RZ, 0xc0, !PT ;  /* 0x0000ffff69007812 */ /* 0x000fe400078ec0ff */
[C---:B------:R-:W-:Y:S02]  /*1bdc0*/  ISETP.LE.U32.AND P5, PT, R96.reuse, UR8, PT ;  /* 0x0000000860007c0c */ /* 0x040fe4000bfa3070 */
[----:B------:R-:W-:Y:S01]  /*1bdd0*/  PRMT R96, R96, 0x5410, R97 ;  /* 0x0000541060607816 */ /* 0x000fe20000000061 */
[-C--:B------:R-:W-:Y:S08]  /*1bde0*/  HMMA.16816.F32.BF16 R4, R40, R48.reuse, R4 ;  /* 0x000000302804723c */ /* 0x080ff00000041804 */
[C---:B------:R-:W-:Y:S08]  /*1bdf0*/  HMMA.16816.F32.BF16 R8, R36.reuse, R48, R8 ;  /* 0x000000302408723c */ /* 0x040ff00000041808 */
[-C--:B------:R-:W-:Y:S08]  /*1be00*/  HMMA.16816.F32.BF16 R12, R36, R50.reuse, R12 ;  /* 0x00000032240c723c */ /* 0x080ff0000004180c */
[C---:B------:R-:W-:Y:S04]  /*1be10*/  HMMA.16816.F32.BF16 R16, R40.reuse, R50, R16 ;  /* 0x000000322810723c */ /* 0x040fe80000041810 */
[----:B--2---:R-:W-:Y:S05]  /*1be20*/  @P6 HFMA2.BF16_V2 R89, -RZ.H0_H0, RZ.H0_H0, -R2.H0_H0 ;  /* 0x200000ffff596231 */ /* 0x004fea0000340902 */
[----:B------:R-:W-:Y:S01]  /*1be30*/  PRMT R66, R89, 0x7610, R66 ;  /* 0x0000761059427816 */ /* 0x000fe20000000042 */
[----:B------:R1:W-:Y:S03]  /*1be40*/  @P6 STL.S16 [R1+0x12c], R89 ;  /* 0x00012c5901006387 */ /* 0x0003e60000100600 */
[----:B------:R-:W-:Y:S01]  /*1be50*/  @P6 PRMT R2, R66, 0x5410, RZ ;  /* 0x0000541042026816 */ /* 0x000fe200000000ff */
[----:B------:R2:W2:Y:S01]  /*1be60*/  LDL.S16 R64, [R1+0x128] ;  /* 0x0001280001407983 */ /* 0x0004a20000100600 */
[----:B------:R-:W-:Y:S02]  /*1be70*/  ISETP.LE.U32.AND P6, PT, R97, UR8, PT ;  /* 0x0000000861007c0c */ /* 0x000fe4000bfc3070 */
[----:B------:R-:W-:Y:S01]  /*1be80*/  PRMT R66, R3, 0x5410, R52 ;  /* 0x0000541003427816 */ /* 0x000fe20000000034 */
[----:B------:R2:W2:Y:S04]  /*1be90*/  LDL.S16 R53, [R1+0x124] ;  /* 0x0001240001357983 */ /* 0x0004a80000100600 */
[----:B------:R3:W-:Y:S01]  /*1bea0*/  STG.E.U16 desc[UR20][R44.64+-0x4e], R2 ;  /* 0xffffb2022c007986 */ /* 0x0007e2000c101514 */
[----:B----4-:R-:W-:Y:S02]  /*1beb0*/  @!P4 HFMA2.BF16_V2 R128, -RZ.H0_H0, RZ.H0_H0, -R52.H0_H0 ;  /* 0x200000ffff80c231 */ /* 0x010fe40000340934 */
[----:B------:R-:W-:Y:S03]  /*1bec0*/  @!P5 HFMA2.BF16_V2 R71, -RZ.H0_H0, RZ.H0_H0, -R57.H0_H0 ;  /* 0x200000ffff47d231 */ /* 0x000fe60000340939 */
[----:B------:R-:W-:Y:S01]  /*1bed0*/  PRMT R58, R128, 0x7610, R58 ;  /* 0x00007610803a7816 */ /* 0x000fe2000000003a */
[----:B------:R-:W-:Y:S03]  /*1bee0*/  @!P6 HFMA2.BF16_V2 R70, -RZ.H0_H0, RZ.H0_H0, -R56.H0_H0 ;  /* 0x200000ffff46e231 */ /* 0x000fe60000340938 */
[----:B------:R-:W-:Y:S01]  /*1bef0*/  @!P4 PRMT R52, R58, 0x5410, RZ ;  /* 0x000054103a34c816 */ /* 0x000fe200000000ff */
[----:B------:R-:W-:Y:S01]  /*1bf00*/  IMAD.MOV.U32 R58, RZ, RZ, R77 ;  /* 0x000000ffff3a7224 */ /* 0x000fe200078e004d */
[----:B------:R-:W-:Y:S01]  /*1bf10*/  PRMT R55, R71, 0x7610, R55 ;  /* 0x0000761047377816 */ /* 0x000fe20000000037 */
[----:B------:R-:W-:Y:S01]  /*1bf20*/  IMAD.MOV.U32 R77, RZ, RZ, R104 ;  /* 0x000000ffff4d7224 */ /* 0x000fe200078e0068 */
[----:B-1----:R-:W-:Y:S02]  /*1bf30*/  LOP3.LUT R89, R107, 0xff, RZ, 0xc0, !PT ;  /* 0x000000ff6b597812 */ /* 0x002fe400078ec0ff */
[----:B------:R-:W-:Y:S02]  /*1bf40*/  PRMT R54, R70, 0x7610, R54 ;  /* 0x0000761046367816 */ /* 0x000fe40000000036 */
[----:B------:R-:W-:Y:S02]  /*1bf50*/  ISETP.LE.U32.AND P3, PT, R89, UR8, PT ;  /* 0x0000000859007c0c */ /* 0x000fe4000bf63070 */
[----:B------:R-:W-:Y:S01]  /*1bf60*/  @!P5 PRMT R57, R55, 0x5410, RZ ;  /* 0x000054103739d816 */ /* 0x000fe200000000ff */
[----:B------:R-:W-:Y:S01]  /*1bf70*/  IMAD.MOV.U32 R55, RZ, RZ, R80 ;  /* 0x000000ffff377224 */ /* 0x000fe200078e0050 */
[----:B------:R-:W-:Y:S02]  /*1bf80*/  @!P6 PRMT R56, R54, 0x5410, RZ ;  /* 0x000054103638e816 */ /* 0x000fe400000000ff */
[----:B------:R-:W-:Y:S02]  /*1bf90*/  SHF.R.U32.HI R107, RZ, 0x8, R0 ;  /* 0x00000008ff6b7819 */ /* 0x000fe40000011600 */
[----:B------:R-:W-:Y:S02]  /*1bfa0*/  PRMT R54, R171, 0x5410, R170 ;  /* 0x00005410ab367816 */ /* 0x000fe400000000aa */
[----:B---3--:R-:W-:Y:S02]  /*1bfb0*/  LOP3.LUT R2, R168, 0xff, RZ, 0xc0, !PT ;  /* 0x000000ffa8027812 */ /* 0x008fe400078ec0ff */
[----:B------:R-:W-:Y:S01]  /*1bfc0*/  LOP3.LUT R0, R107, 0xffff, RZ, 0xc0, !PT ;  /* 0x0000ffff6b007812 */ /* 0x000fe200078ec0ff */
[----:B------:R-:W-:Y:S01]  /*1bfd0*/  @!P3 HFMA2.BF16_V2 R69, -RZ.H0_H0, RZ.H0_H0, -R3.H0_H0 ;  /* 0x200000ffff45b231 */ /* 0x000fe20000340903 */
[C---:B------:R-:W-:Y:S02]  /*1bfe0*/  ISETP.LE.U32.AND P1, PT, R2.reuse, UR8, PT ;  /* 0x0000000802007c0c */ /* 0x040fe4000bf23070 */
[----:B------:R-:W-:Y:S02]  /*1bff0*/  PRMT R110, R2, 0x5410, R141 ;  /* 0x00005410026e7816 */ /* 0x000fe4000000008d */
[----:B------:R-:W-:Y:S01]  /*1c000*/  PRMT R59, R69, 0x7610, R59 ;  /* 0x00007610453b7816 */ /* 0x000fe2000000003b */
[----:B------:R1:W-:Y:S01]  /*1c010*/  @!P3 STL.S16 [R1+0x120], R69 ;  /* 0x000120450100b387 */ /* 0x0003e20000100600 */
[----:B------:R-:W-:Y:S02]  /*1c020*/  PRMT R2, R201, 0x5410, R200 ;  /* 0x00005410c9027816 */ /* 0x000fe400000000c8 */
[----:B------:R-:W-:Y:S01]  /*1c030*/  @!P3 PRMT R3, R59, 0x5410, RZ ;  /* 0x000054103b03b816 */ /* 0x000fe200000000ff */
[----:B------:R-:W-:Y:S01]  /*1c040*/  @!P4 STL.S16 [R1+0x11c], R128 ;  /* 0x00011c800100c387 */ /* 0x000fe20000100600 */
[----:B------:R-:W-:Y:S01]  /*1c050*/  ISETP.GT.U32.AND P3, PT, R141, UR8, PT ;  /* 0x000000088d007c0c */ /* 0x000fe2000bf64070 */
[----:B------:R-:W-:Y:S01]  /*1c060*/  IMAD.MOV.U32 R59, RZ, RZ, R76 ;  /* 0x000000ffff3b7224 */ /* 0x000fe200078e004c */
[----:B------:R-:W-:Y:S01]  /*1c070*/  ISETP.GT.U32.AND P4, PT, R138, UR8, PT ;  /* 0x000000088a007c0c */ /* 0x000fe2000bf84070 */
[----:B------:R-:W-:Y:S01]  /*1c080*/  @!P5 STL.S16 [R1+0x118], R71 ;  /* 0x000118470100d387 */ /* 0x000fe20000100600 */
[----:B------:R-:W-:Y:S02]  /*1c090*/  ISETP.GT.U32.AND P5, PT, R133, UR8, PT ;  /* 0x0000000885007c0c */ /* 0x000fe4000bfa4070 */
[--C-:B------:R-:W-:Y:S01]  /*1c0a0*/  HSET2.LE.AND R54, R54, R211.reuse, PT ;  /* 0x000000d336367233 */ /* 0x100fe20003803000 */
[----:B------:R3:W-:Y:S01]  /*1c0b0*/  @!P6 STL.S16 [R1+0x114], R70 ;  /* 0x000114460100e387 */ /* 0x0007e20000100600 */
[----:B------:R-:W-:Y:S02]  /*1c0c0*/  ISETP.LE.U32.AND P6, PT, R0, UR8, PT ;  /* 0x0000000800007c0c */ /* 0x000fe4000bfc3070 */
[----:B------:R-:W-:Y:S02]  /*1c0d0*/  PRMT R80, R113, 0x5410, R130 ;  /* 0x0000541071507816 */ /* 0x000fe40000000082 */
[----:B------:R-:W-:Y:S02]  /*1c0e0*/  LOP3.LUT R54, R58, R54, RZ, 0xc0, !PT ;  /* 0x000000363a367212 */ /* 0x000fe400078ec0ff */
[----:B------:R-:W-:Y:S02]  /*1c0f0*/  PRMT R58, R215, 0x5410, R225 ;  /* 0x00005410d73a7816 */ /* 0x000fe400000000e1 */
[----:B------:R-:W-:Y:S03]  /*1c100*/  PRMT R89, R89, 0x5410, R160 ;  /* 0x0000541059597816 */ /* 0x000fe600000000a0 */
[--C-:B------:R-:W-:Y:S01]  /*1c110*/  HSET2.LE.AND R58, R58, R211.reuse, PT ;  /* 0x000000d33a3a7233 */ /* 0x100fe20003803000 */
[----:B-1----:R-:W-:Y:S02]  /*1c120*/  IMAD.WIDE R68, R245, 0x70, R44 ;  /* 0x00000070f5447825 */ /* 0x002fe400078e022c */
[----:B------:R-:W1:Y:S04]  /*1c130*/  LDSM.16.MT88.4 R44, [R62+0xc00] ;  /* 0x000c00003e2c783b */ /* 0x000e680000004200 */
[----:B------:R-:W-:Y:S04]  /*1c140*/  STG.E.U16 desc[UR20][R68.64+-0x50], R153 ;  /* 0xffffb09944007986 */ /* 0x000fe8000c101514 */
[----:B------:R-:W-:Y:S01]  /*1c150*/  STG.E.U16 desc[UR20][R68.64+-0x4e], R142 ;  /* 0xffffb28e44007986 */ /* 0x000fe2000c101514 */
[----:B---3--:R-:W-:Y:S03]  /*1c160*/  IMAD.WIDE.U32 R70, R182, -0x2daee0ad, RZ ;  /* 0xd2511f53b6467825 */ /* 0x008fe600078e00ff */
[----:B------:R-:W-:Y:S01]  /*1c170*/  STG.E.U16 desc[UR20][R186.64+-0x50], R140 ;  /* 0xffffb08cba007986 */ /* 0x000fe2000c101514 */
[----:B------:R-:W-:Y:S01]  /*1c180*/  IMAD.MOV.U32 R117, RZ, RZ, R70 ;  /* 0x000000ffff757224 */ /* 0x000fe200078e0046 */
[----:B------:R-:W-:Y:S02]  /*1c190*/  LOP3.LUT R86, R226, UR14, R71, 0x96, !PT ;  /* 0x0000000ee2567c12 */ /* 0x000fe4000f8e9647 */
[----:B------:R3:W-:Y:S01]  /*1c1a0*/  STG.E.U16 desc[UR20][R186.64+-0x4e], R112 ;  /* 0xffffb270ba007986 */ /* 0x0007e2000c101514 */
[----:B------:R-:W-:Y:S03]  /*1c1b0*/  PRMT R71, R123, 0x5410, R121 ;  /* 0x000054107b477816 */ /* 0x000fe60000000079 */
[----:B------:R4:W-:Y:S04]  /*1c1c0*/  STG.E.U16 desc[UR20][R184.64+-0x3e], R52 ;  /* 0xffffc234b8007986 */ /* 0x0009e8000c101514 */
[----:B------:R4:W-:Y:S01]  /*1c1d0*/  STG.E.U16 desc[UR20][R184.64+-0x40], R3 ;  /* 0xffffc003b8007986 */ /* 0x0009e2000c101514 */
[-C--:B-1----:R-:W-:Y:S03]  /*1c1e0*/  HMMA.16816.F32.BF16 R20, R40, R44.reuse, R20 ;  /* 0x0000002c2814723c */ /* 0x082fe60000041814 */
[----:B---3--:R-:W-:Y:S01]  /*1c1f0*/  PRMT R112, R138, 0x5410, R133 ;  /* 0x000054108a707816 */ /* 0x008fe20000000085 */
[----:B------:R-:W-:Y:S01]  /*1c200*/  IMAD.MOV.U32 R133, RZ, RZ, R136 ;  /* 0x000000ffff857224 */ /* 0x000fe200078e0088 */
[--C-:B----4-:R-:W-:Y:S03]  /*1c210*/  HSET2.LE.AND R52, R2, R211.reuse, PT ;  /* 0x000000d302347233 */ /* 0x110fe60003803000 */
[C---:B------:R-:W-:Y:S04]  /*1c220*/  HMMA.16816.F32.BF16 R24, R36.reuse, R44, R24 ;  /* 0x0000002c2418723c */ /* 0x040fe80000041818 */
[----:B------:R-:W-:Y:S01]  /*1c230*/  PRMT R2, R233, 0x7610, R2 ;  /* 0x00007610e9027816 */ /* 0x000fe20000000002 */
[----:B------:R-:W-:Y:S01]  /*1c240*/  IMAD.WIDE R44, R245, -0x70, R68 ;  /* 0xffffff90f52c7825 */ /* 0x000fe200078e0244 */
[----:B------:R-:W-:Y:S02]  /*1c250*/  PRMT R3, R233, 0x7632, R3 ;  /* 0x00007632e9037816 */ /* 0x000fe40000000003 */
[-C--:B------:R-:W-:Y:S02]  /*1c260*/  HMMA.16816.F32.BF16 R28, R36, R46.reuse, R28 ;  /* 0x0000002e241c723c */ /* 0x080fe4000004181c */
[----:B------:R1:W-:Y:S01]  /*1c270*/  STG.E.U16 desc[UR20][R44.64+-0x40], R57 ;  /* 0xffffc0392c007986 */ /* 0x0003e2000c101514 */
[----:B------:R-:W-:Y:S01]  /*1c280*/  LOP3.LUT R39, R119, 0xff00ff, RZ, 0xc0, !PT ;  /* 0x00ff00ff77277812 */ /* 0x000fe200078ec0ff */
[----:B------:R-:W-:Y:S01]  /*1c290*/  IMAD.WIDE R68, R245, 0x70, R44 ;  /* 0x00000070f5447825 */ /* 0x000fe200078e022c */
[--C-:B------:R-:W-:Y:S01]  /*1c2a0*/  HSET2.LE.AND R37, R71, R211.reuse, PT ;  /* 0x000000d347257233 */ /* 0x100fe20003803000 */
[----:B------:R3:W-:Y:S01]  /*1c2b0*/  STG.E.U16 desc[UR20][R44.64+-0x3e], R56 ;  /* 0xffffc2382c007986 */ /* 0x0007e2000c101514 */
[--C-:B------:R-:W-:Y:S01]  /*1c2c0*/  HSET2.LE.AND R38, R98, R211.reuse, PT ;  /* 0x000000d362267233 */ /* 0x100fe20003803000 */
[----:B------:R-:W-:Y:S02]  /*1c2d0*/  HMMA.16816.F32.BF16 R32, R40, R46, R32 ;  /* 0x0000002e2820723c */ /* 0x000fe40000041820 */
[----:B------:R-:W-:Y:S02]  /*1c2e0*/  STG.E.U16 desc[UR20][R68.64+-0x3e], R102 ;  /* 0xffffc26644007986 */ /* 0x000fe4000c101514 */
[--C-:B------:R-:W-:Y:S02]  /*1c2f0*/  HSET2.LE.AND R39, R39, R211.reuse, PT ;  /* 0x000000d327277233 */ /* 0x100fe40003803000 */
[----:B------:R-:W-:Y:S01]  /*1c300*/  LOP3.LUT R37, R83, R37, RZ, 0xc0, !PT ;  /* 0x0000002553257212 */ /* 0x000fe200078ec0ff */
[----:B------:R-:W-:Y:S01]  /*1c310*/  STG.E.U16 desc[UR20][R68.64+-0x40], R103 ;  /* 0xffffc06744007986 */ /* 0x000fe2000c101514 */
[----:B------:R-:W-:Y:S02]  /*1c320*/  LOP3.LUT R38, R82, R38, RZ, 0xc0, !PT ;  /* 0x0000002652267212 */ /* 0x000fe400078ec0ff */
[----:B------:R-:W-:Y:S01]  /*1c330*/  LOP3.LUT R39, R74, R39, RZ, 0xc0, !PT ;  /* 0x000000274a277212 */ /* 0x000fe200078ec0ff */
[----:B------:R-:W-:Y:S01]  /*1c340*/  STG.E.U16 desc[UR20][R186.64+-0x40], R88 ;  /* 0xffffc058ba007986 */ /* 0x000fe2000c101514 */
[----:B------:R-:W-:Y:S02]  /*1c350*/  PRMT R71, R224, 0x5410, R219 ;  /* 0x00005410e0477816 */ /* 0x000fe400000000db */
[----:B------:R-:W-:Y:S01]  /*1c360*/  PRMT R74, R104, 0x7771, RZ ;  /* 0x00007771684a7816 */ /* 0x000fe200000000ff */
[----:B------:R-:W-:Y:S01]  /*1c370*/  LDSM.16.MT88.4 R40, [R62+0x1000] ;  /* 0x001000003e28783b */ /* 0x000fe20000004200 */
[C---:B------:R-:W-:Y:S02]  /*1c380*/  PRMT R98, R70.reuse, 0x7773, RZ ;  /* 0x0000777346627816 */ /* 0x040fe400000000ff */
[----:B------:R-:W-:Y:S01]  /*1c390*/  PRMT R83, R70, 0x7771, RZ ;  /* 0x0000777146537816 */ /* 0x000fe200000000ff */
[----:B------:R-:W-:Y:S01]  /*1c3a0*/  STG.E.U16 desc[UR20][R186.64+-0x3e], R87 ;  /* 0xffffc257ba007986 */ /* 0x000fe2000c101514 */
[----:B------:R-:W-:Y:S02]  /*1c3b0*/  PRMT R47, R176, 0x5410, R175 ;  /* 0x00005410b02f7816 */ /* 0x000fe400000000af */
[----:B-1----:R-:W-:Y:S02]  /*1c3c0*/  PRMT R57, R179, 0x5410, R177 ;  /* 0x00005410b3397816 */ /* 0x002fe400000000b1 */
[----:B------:R-:W-:Y:S02]  /*1c3d0*/  LOP3.LUT R47, R47, 0xff00ff, RZ, 0xc0, !PT ;  /* 0x00ff00ff2f2f7812 */ /* 0x000fe400078ec0ff */
[----:B---3--:R-:W-:Y:S02]  /*1c3e0*/  PRMT R56, R189, 0x5410, R188 ;  /* 0x00005410bd387816 */ /* 0x008fe400000000bc */
[--C-:B------:R-:W-:Y:S02]  /*1c3f0*/  HSET2.LE.AND R57, R57, R211.reuse, PT ;  /* 0x000000d339397233 */ /* 0x100fe40003803000 */
[--C-:B------:R-:W-:Y:S02]  /*1c400*/  HSET2.LE.AND R47, R47, R211.reuse, PT ;  /* 0x000000d32f2f7233 */ /* 0x100fe40003803000 */
[----:B------:R-:W-:Y:S02]  /*1c410*/  HSET2.LE.AND R56, R56, R211, PT ;  /* 0x000000d338387233 */ /* 0x000fe40003803000 */
[----:B------:R-:W-:Y:S02]  /*1c420*/  PRMT R82, R115, 0x5410, R147 ;  /* 0x0000541073527816 */ /* 0x000fe40000000093 */
[----:B------:R-:W-:Y:S01]  /*1c430*/  LOP3.LUT R47, R63, R47, RZ, 0xc0, !PT ;  /* 0x0000002f3f2f7212 */ /* 0x000fe200078ec0ff */
[----:B------:R-:W-:Y:S02]  /*1c440*/  IMAD.MOV.U32 R63, RZ, RZ, R90 ;  /* 0x000000ffff3f7224 */ /* 0x000fe400078e005a */
[----:B--2---:R-:W-:Y:S02]  /*1c450*/  @!P1 HFMA2.BF16_V2 R64, -RZ.H0_H0, RZ.H0_H0, -R61.H0_H0 ;  /* 0x200000ffff409231 */ /* 0x004fe4000034093d */
[----:B------:R-:W-:Y:S03]  /*1c460*/  @P3 HFMA2.BF16_V2 R53, -RZ.H0_H0, RZ.H0_H0, -R60.H0_H0 ;  /* 0x200000ffff353231 */ /* 0x000fe6000034093c */
        /* <DEDUP_REMOVED lines=13> */
[----:B------:R3:W3:Y:S04]  /*1c540*/  LDL.S16 R122, [R1+0x108] ;  /* 0x00010800017a7983 */ /* 0x0006e80000100600 */
[----:B------:R-:W2:Y:S04]  /*1c550*/  LDSM.16.MT88.4 R48, [R194+0x5000] ;  /* 0x00500000c230783b */ /* 0x000ea80000004200 */
[----:B------:R2:W-:Y:S01]  /*1c560*/  STG.E.U16 desc[UR20][R184.64+-0x30], R61 ;  /* 0xffffd03db8007986 */ /* 0x0005e2000c101514 */
[----:B-1----:R-:W-:Y:S03]  /*1c570*/  PRMT R64, R129, 0x5410, R169 ;  /* 0x0000541081407816 */ /* 0x002fe600000000a9 */
[----:B------:R-:W-:Y:S01]  /*1c580*/  STG.E.U16 desc[UR20][R184.64+-0x2e], R60 ;  /* 0xffffd23cb8007986 */ /* 0x000fe2000c101514 */
[----:B--2---:R-:W-:Y:S02]  /*1c590*/  PRMT R53, R199, 0x5410, R198 ;  /* 0x00005410c7357816 */ /* 0x004fe400000000c6 */
[--C-:B------:R-:W-:Y:S02]  /*1c5a0*/  HSET2.LE.AND R0, R64, R211.reuse, PT ;  /* 0x000000d340007233 */ /* 0x100fe40003803000 */
[----:B------:R-:W-:Y:S02]  /*1c5b0*/  PRMT R64, R2, 0x5410, R3 ;  /* 0x0000541002407816 */ /* 0x000fe40000000003 */
[--C-:B------:R-:W-:Y:S02]  /*1c5c0*/  HSET2.LE.AND R53, R53, R211.reuse, PT ;  /* 0x000000d335357233 */ /* 0x100fe40003803000 */
[----:B------:R-:W-:Y:S02]  /*1c5d0*/  LOP3.LUT R36, R100, R0, RZ, 0xc0, !PT ;  /* 0x0000000064247212 */ /* 0x000fe400078ec0ff */
[----:B------:R-:W-:Y:S02]  /*1c5e0*/  LOP3.LUT R0, R86, 0xffff, RZ, 0xc0, !PT ;  /* 0x0000ffff56007812 */ /* 0x000fe400078ec0ff */
[----:B------:R-:W-:Y:S02]  /*1c5f0*/  LOP3.LUT R53, R55, R53, RZ, 0xc0, !PT ;  /* 0x0000003537357212 */ /* 0x000fe400078ec0ff */
[----:B------:R-:W-:Y:S02]  /*1c600*/  LOP3.LUT R55, R118, 0xff00ff, RZ, 0xc0, !PT ;  /* 0x00ff00ff76377812 */ /* 0x000fe400078ec0ff */
[----:B------:R-:W-:Y:S02]  /*1c610*/  SHF.R.U32.HI R76, RZ, 0x8, R0 ;  /* 0x00000008ff4c7819 */ /* 0x000fe40000011600 */
[----:B------:R-:W-:Y:S02]  /*1c620*/  PRMT R100, R70, 0x7772, RZ ;  /* 0x0000777246647816 */ /* 0x000fe400000000ff */
[--C-:B------:R-:W-:Y:S02]  /*1c630*/  HSET2.LE.AND R55, R55, R211.reuse, PT ;  /* 0x000000d337377233 */ /* 0x100fe40003803000 */
[----:B------:R-:W-:Y:S01]  /*1c640*/  LOP3.LUT R0, R76, 0xffff, RZ, 0xc0, !PT ;  /* 0x0000ffff4c007812 */ /* 0x000fe200078ec0ff */
[----:B------:R-:W-:Y:S01]  /*1c650*/  IMAD.MOV.U32 R61, RZ, RZ, R91 ;  /* 0x000000ffff3d7224 */ /* 0x000fe200078e005b */
[----:B------:R-:W-:Y:S02]  /*1c660*/  PRMT R70, R108, 0x5410, R178 ;  /* 0x000054106c467816 */ /* 0x000fe400000000b2 */
[----:B------:R-:W-:Y:S02]  /*1c670*/  LOP3.LUT R55, R59, R55, RZ, 0xc0, !PT ;  /* 0x000000373b377212 */ /* 0x000fe400078ec0ff */
[----:B------:R-:W-:Y:S02]  /*1c680*/  PRMT R59, R111, 0x5410, R109 ;  /* 0x000054106f3b7816 */ /* 0x000fe4000000006d */
[----:B------:R-:W-:Y:S01]  /*1c690*/  PRMT R143, R100, 0x5410, R98 ;  /* 0x00005410648f7816 */ /* 0x000fe20000000062 */
[-C--:B------:R-:W-:Y:S05]  /*1c6a0*/  HMMA.16816.F32.BF16 R4, R36, R48.reuse, R4 ;  /* 0x000000302404723c */ /* 0x080fea0000041804 */
[----:B------:R-:W-:Y:S03]  /*1c6b0*/  LOP3.LUT R143, R143, 0xff00ff, RZ, 0xc0, !PT ;  /* 0x00ff00ff8f8f7812 */ /* 0x000fe600078ec0ff */
[C---:B------:R-:W-:Y:S04]  /*1c6c0*/  HMMA.16816.F32.BF16 R8, R52.reuse, R48, R8 ;  /* 0x000000303408723c */ /* 0x040fe80000041808 */
[----:B------:R-:W-:Y:S04]  /*1c6d0*/  HSET2.LE.AND R143, R143, R211, PT ;  /* 0x000000d38f8f7233 */ /* 0x000fe80003803000 */
        /* <DEDUP_REMOVED lines=12> */
[C---:B------:R-:W-:Y:S04]  /*1c7a0*/  IMAD.WIDE R42, R245.reuse, -0x70, R68 ;  /* 0xffffff90f52a7825 */ /* 0x040fe800078e0244 */
[----:B------:R-:W-:Y:S04]  /*1c7b0*/  IMAD.WIDE R68, R245, 0x70, R42 ;  /* 0x00000070f5447825 */ /* 0x000fe800078e022a */
        /* <DEDUP_REMOVED lines=10> */
[----:B------:R3:W2:Y:S01]  /*1c860*/  LDL.S16 R44, [R1+0x100] ;  /* 0x00010000012c7983 */ /* 0x0006a20000100600 */
        /* <DEDUP_REMOVED lines=10> */
[----:B------:R-:W-:Y:S01]  /*1c910*/  STG.E.U16 desc[UR20][R68.64+-0x30], R99 ;  /* 0xffffd06344007986 */ /* 0x000fe2000c101514 */
[----:B-1----:R-:W-:Y:S02]  /*1c920*/  PRMT R2, R105, 0x7632, R2 ;  /* 0x0000763269027816 */ /* 0x002fe40000000002 */
[----:B---3--:R-:W-:Y:S01]  /*1c930*/  PRMT R3, R238, 0x7632, R3 ;  /* 0x00007632ee037816 */ /* 0x008fe20000000003 */
[--C-:B----4-:R-:W-:Y:S02]  /*1c940*/  @P1 HFMA2.BF16_V2 R45, -RZ.H0_H0, RZ.H0_H0, -R90.reuse.H0_H0 ;  /* 0x200000ffff2d1231 */ /* 0x110fe4000034095a */
[----:B--2---:R-:W-:Y:S03]  /*1c950*/  @P3 HFMA2.BF16_V2 R44, -RZ.H0_H0, RZ.H0_H0, -R90.H1_H1 ;  /* 0x200000ffff2c3231 */ /* 0x004fe6000036095a */
[----:B------:R-:W-:Y:S01]  /*1c960*/  PRMT R103, R45, 0x7610, R103 ;  /* 0x000076102d677816 */ /* 0x000fe20000000067 */
[----:B------:R1:W-:Y:S03]  /*1c970*/  @P1 STL.S16 [R1+0x104], R45 ;  /* 0x0001042d01001387 */ /* 0x0003e60000100600 */
[----:B------:R-:W-:Y:S01]  /*1c980*/  @P1 PRMT R41, R103, 0x5410, RZ ;  /* 0x0000541067291816 */ /* 0x000fe200000000ff */
[----:B------:R2:W-:Y:S01]  /*1c990*/  @P3 STL.S16 [R1+0x100], R44 ;  /* 0x0001002c01003387 */ /* 0x0005e20000100600 */
[----:B------:R-:W-:Y:S03]  /*1c9a0*/  PRMT R87, R44, 0x7610, R87 ;  /* 0x000076102c577816 */ /* 0x000fe60000000057 */
[----:B------:R3:W4:Y:S04]  /*1c9b0*/  LDL.S16 R102, [R1+0xfc] ;  /* 0x0000fc0001667983 */ /* 0x0007280000100600 */
[----:B------:R3:W3:Y:S04]  /*1c9c0*/  LDL.S16 R97, [R1+0xf8] ;  /* 0x0000f80001617983 */ /* 0x0006e80000100600 */
[----:B------:R3:W3:Y:S04]  /*1c9d0*/  LDL.S16 R88, [R1+0xf4] ;  /* 0x0000f40001587983 */ /* 0x0006e80000100600 */
[----:B------:R3:W3:Y:S01]  /*1c9e0*/  LDL.S16 R43, [R1+0xf0] ;  /* 0x0000f000012b7983 */ /* 0x0006e20000100600 */
[----:B-1----:R-:W-:Y:S02]  /*1c9f0*/  IMAD.MOV.U32 R45, RZ, RZ, R78 ;  /* 0x000000ffff2d7224 */ /* 0x002fe400078e004e */
[----:B--2---:R-:W-:Y:S03]  /*1ca00*/  IMAD.MOV.U32 R44, RZ, RZ, R79 ;  /* 0x000000ffff2c7224 */ /* 0x004fe600078e004f */
[----:B------:R-:W-:Y:S02]  /*1ca10*/  LOP3.LUT R57, R45, R57, RZ, 0xc0, !PT ;  /* 0x000000392d397212 */ /* 0x000fe400078ec0ff */
[--C-:B------:R-:W-:Y:S02]  /*1ca20*/  HSET2.LE.AND R45, R59, R211.reuse, PT ;  /* 0x000000d33b2d7233 */ /* 0x100fe40003803000 */
[----:B------:R-:W-:Y:S02]  /*1ca30*/  LOP3.LUT R59, R71, 0xff00ff, RZ, 0xc0, !PT ;  /* 0x00ff00ff473b7812 */ /* 0x000fe400078ec0ff */
[----:B------:R-:W-:Y:S01]  /*1ca40*/  LOP3.LUT R71, R2, 0xff, RZ, 0xc0, !PT ;  /* 0x000000ff02477812 */ /* 0x000fe200078ec0ff */
[----:B------:R-:W-:Y:S01]  /*1ca50*/  FADD.FTZ R2, R53, R228 ;  /* 0x000000e435027221 */ /* 0x000fe20000010000 */
[C---:B------:R-:W-:Y:S02]  /*1ca60*/  F2FP.BF16.F32.PACK_AB R53, R0.reuse, R53 ;  /* 0x000000350035723e */ /* 0x040fe400000010ff */
[--C-:B------:R-:W-:Y:S01]  /*1ca70*/  HSET2.LE.AND R59, R59, R211.reuse, PT ;  /* 0x000000d33b3b7233 */ /* 0x100fe20003803000 */
[----:B------:R-:W-:Y:S01]  /*1ca80*/  FADD.FTZ R42, R0, R2 ;  /* 0x00000002002a7221 */ /* 0x000fe20000010000 */
[----:B------:R-:W-:Y:S02]  /*1ca90*/  ISETP.LE.U32.AND P1, PT, R71, UR8, PT ;  /* 0x0000000847007c0c */ /* 0x000fe4000bf23070 */
[----:B------:R-:W-:Y:S02]  /*1caa0*/  PRMT R0, R238, 0x7610, R0 ;  /* 0x00007610ee007816 */ /* 0x000fe40000000000 */
[----:B------:R-:W-:Y:S01]  /*1cab0*/  LOP3.LUT R59, R40, R59, RZ, 0xc0, !PT ;  /* 0x0000003b283b7212 */ /* 0x000fe200078ec0ff */
[----:B------:R-:W-:Y:S01]  /*1cac0*/  STL [R1+0x34], R42 ;  /* 0x0000342a01007387 */ /* 0x000fe20000100800 */
[----:B------:R-:W-:Y:S02]  /*1cad0*/  PRMT R40, R93, 0x7632, R40 ;  /* 0x000076325d287816 */ /* 0x000fe40000000028 */
[----:B------:R-:W-:Y:S02]  /*1cae0*/  @P4 PRMT R40, R104, 0x5410, RZ ;  /* 0x0000541068284816 */ /* 0x000fe400000000ff */
[----:B------:R-:W-:Y:S02]  /*1caf0*/  ISETP.LE.U32.AND P4, PT, R152, UR8, PT ;  /* 0x0000000898007c0c */ /* 0x000fe4000bf83070 */
[----:B------:R-:W-:Y:S01]  /*1cb00*/  PRMT R2, R237, 0x7610, R2 ;  /* 0x00007610ed027816 */ /* 0x000fe20000000002 */
[----:B------:R1:W-:Y:S01]  /*1cb10*/  STG.E.U16 desc[UR20][R68.64+-0x2e], R40 ;  /* 0xffffd22844007986 */ /* 0x0003e2000c101514 */
[----:B------:R-:W-:Y:S02]  /*1cb20*/  LOP3.LUT R56, R44, R56, RZ, 0xc0, !PT ;  /* 0x000000382c387212 */ /* 0x000fe400078ec0ff */
[--C-:B------:R-:W-:Y:S01]  /*1cb30*/  HSET2.LE.AND R44, R46, R211.reuse, PT ;  /* 0x000000d32e2c7233 */ /* 0x100fe20003803000 */
[----:B------:R2:W-:Y:S01]  /*1cb40*/  STG.E.U16 desc[UR20][R186.64+-0x30], R41 ;  /* 0xffffd029ba007986 */ /* 0x0005e2000c101514 */
[----:B------:R-:W-:Y:S02]  /*1cb50*/  LOP3.LUT R45, R73, R45, RZ, 0xc0, !PT ;  /* 0x0000002d492d7212 */ /* 0x000fe400078ec0ff */
[--C-:B------:R-:W-:Y:S02]  /*1cb60*/  HSET2.LE.AND R46, R70, R211.reuse, PT ;  /* 0x000000d3462e7233 */ /* 0x100fe40003803000 */
[----:B------:R-:W-:Y:S02]  /*1cb70*/  LOP3.LUT R44, R75, R44, RZ, 0xc0, !PT ;  /* 0x0000002c4b2c7212 */ /* 0x000fe400078ec0ff */
[----:B------:R-:W-:Y:S02]  /*1cb80*/  PRMT R55, R0, 0x5410, R3 ;  /* 0x0000541000377816 */ /* 0x000fe40000000003 */
[----:B------:R-:W-:Y:S02]  /*1cb90*/  LOP3.LUT R46, R72, R46, RZ, 0xc0, !PT ;  /* 0x0000002e482e7212 */ /* 0x000fe400078ec0ff */
[----:B------:R-:W-:Y:S02]  /*1cba0*/  SHF.R.U32.HI R70, RZ, 0x18, R105 ;  /* 0x00000018ff467819 */ /* 0x000fe40000011669 */
[----:B------:R-:W-:Y:S02]  /*1cbb0*/  PRMT R60, R2, 0x5410, R52 ;  /* 0x00005410023c7816 */ /* 0x000fe40000000034 */
[----:B------:R-:W-:Y:S01]  /*1cbc0*/  PRMT R152, R152, 0x5410, R107 ;  /* 0x0000541098987816 */ /* 0x000fe2000000006b */
[-C--:B------:R-:W-:Y:S05]  /*1cbd0*/  HMMA.16816.F32.BF16 R4, R44, R48.reuse, R4 ;  /* 0x000000302c04723c */ /* 0x080fea0000041804 */
[----:B------:R-:W-:Y:S02]  /*1cbe0*/  PRMT R153, R71, 0x5410, R70 ;  /* 0x0000541047997816 */ /* 0x000fe40000000046 */
[----:B-1----:R-:W-:Y:S01]  /*1cbf0*/  PRMT R40, R90, 0x7632, R40 ;  /* 0x000076325a287816 */ /* 0x002fe20000000028 */
[C---:B------:R-:W-:Y:S04]  /*1cc00*/  HMMA.16816.F32.BF16 R8, R56.reuse, R48, R8 ;  /* 0x000000303808723c */ /* 0x040fe80000041808 */
[----:B------:R-:W-:Y:S02]  /*1cc10*/  @P3 PRMT R40, R87, 0x5410, RZ ;  /* 0x0000541057283816 */ /* 0x000fe400000000ff */
[----:B--2---:R-:W-:Y:S02]  /*1cc20*/  LOP3.LUT R41, R86, 0xff, RZ, 0xc0, !PT ;  /* 0x000000ff56297812 */ /* 0x004fe400078ec0ff */
[--C-:B------:R-:W-:Y:S01]  /*1cc30*/  HSET2.LE.AND R152, R152, R211.reuse, PT ;  /* 0x000000d398987233 */ /* 0x100fe20003803000 */
[----:B------:R1:W-:Y:S01]  /*1cc40*/  STG.E.U16 desc[UR20][R186.64+-0x2e], R40 ;  /* 0xffffd228ba007986 */ /* 0x0003e2000c101514 */
[C---:B------:R-:W-:Y:S01]  /*1cc50*/  ISETP.LE.U32.AND P3, PT, R41.reuse, UR8, PT ;  /* 0x0000000829007c0c */ /* 0x040fe2000bf63070 */
[-C--:B------:R-:W-:Y:S03]  /*1cc60*/  HMMA.16816.F32.BF16 R12, R56, R50.reuse, R12 ;  /* 0x00000032380c723c */ /* 0x080fe6000004180c */
[----:B------:R-:W-:Y:S02]  /*1cc70*/  PRMT R140, R41, 0x5410, R76 ;  /* 0x00005410298c7816 */ /* 0x000fe4000000004c */
[--C-:B------:R-:W-:Y:S02]  /*1cc80*/  HSET2.LE.AND R41, R96, R211.reuse, PT ;  /* 0x000000d360297233 */ /* 0x100fe40003803000 */
[--C-:B------:R-:W-:Y:S01]  /*1cc90*/  HSET2.LE.AND R153, R153, R211.reuse, PT ;  /* 0x000000d399997233 */ /* 0x100fe20003803000 */
[C---:B------:R-:W-:Y:S04]  /*1cca0*/  HMMA.16816.F32.BF16 R16, R44.reuse, R50, R16 ;  /* 0x000000322c10723c */ /* 0x040fe80000041810 */
[----:B------:R-:W-:Y:S02]  /*1ccb0*/  LOP3.LUT R41, R67, R41, RZ, 0xc0, !PT ;  /* 0x0000002943297212 */ /* 0x000fe400078ec0ff */
[--C-:B------:R-:W-:Y:S02]  /*1ccc0*/  HSET2.LE.AND R140, R140, R211.reuse, PT ;  /* 0x000000d38c8c7233 */ /* 0x100fe40003803000 */
[-C--:B------:R-:W-:Y:S03]  /*1ccd0*/  HMMA.16816.F32.BF16 R20, R44, R36.reuse, R20 ;  /* 0x000000242c14723c */ /* 0x080fe60000041814 */
[----:B------:R-:W-:Y:S02]  /*1cce0*/  LOP3.LUT R152, R55, R152, RZ, 0xc0, !PT ;  /* 0x0000009837987212 */ /* 0x000fe400078ec0ff */
[----:B------:R-:W-:Y:S03]  /*1ccf0*/  LOP3.LUT R153, R60, R153, RZ, 0xc0, !PT ;  /* 0x000000993c997212 */ /* 0x000fe600078ec0ff */
[C---:B------:R-:W-:Y:S04]  /*1cd00*/  HMMA.16816.F32.BF16 R24, R56.reuse, R36, R24 ;  /* 0x000000243818723c */ /* 0x040fe80000041818 */
[----:B-1----:R-:W-:Y:S01]  /*1cd10*/  IMAD.MOV.U32 R40, RZ, RZ, R92 ;  /* 0x000000ffff287224 */ /* 0x002fe200078e005c */
[--C-:B------:R-:W-:Y:S03]  /*1cd20*/  HSET2.LE.AND R37, R101, R211.reuse, PT ;  /* 0x000000d365257233 */ /* 0x100fe60003803000 */
[-C--:B------:R-:W-:Y:S03]  /*1cd30*/  HMMA.16816.F32.BF16 R28, R56, R38.reuse, R28 ;  /* 0x00000026381c723c */ /* 0x080fe6000004181c */
[----:B------:R-:W-:Y:S01]  /*1cd40*/  PRMT R58, R86, 0x7632, R58 ;  /* 0x00007632563a7816 */ /* 0x000fe2000000003a */
[----:B------:R-:W-:Y:S01]  /*1cd50*/  IMAD.WIDE R56, R245, -0x70, R68 ;  /* 0xffffff90f5387825 */ /* 0x000fe200078e0244 */
[----:B------:R-:W-:Y:S02]  /*1cd60*/  PRMT R59, R95, 0x7610, R59 ;  /* 0x000076105f3b7816 */ /* 0x000fe4000000003b */
[----:B------:R-:W-:Y:S01]  /*1cd70*/  LOP3.LUT R58, R58, 0xff, RZ, 0xc0, !PT ;  /* 0x000000ff3a3a7812 */ /* 0x000fe200078ec0ff */
[----:B------:R-:W-:Y:S01]  /*1cd80*/  HMMA.16816.F32.BF16 R32, R44, R38, R32 ;  /* 0x000000262c20723c */ /* 0x000fe20000041820 */
[----:B------:R-:W-:Y:S03]  /*1cd90*/  LDSM.16.MT88.4 R44, [R62+0x1800] ;  /* 0x001800003e2c783b */ /* 0x000fe60000004200 */
        /* <DEDUP_REMOVED lines=11> */
[----:B------:R-:W-:Y:S01]  /*1ce50*/  @!P4 PRMT R0, R54, 0x5410, RZ ;  /* 0x000054103600c816 */ /* 0x000fe200000000ff */
[----:B------:R-:W-:Y:S01]  /*1ce60*/  IMAD.MOV.U32 R54, RZ, RZ, R93 ;  /* 0x000000ffff367224 */ /* 0x000fe200078e005d */
[----:B------:R-:W-:Y:S01]  /*1ce70*/  PRMT R49, R97, 0x7610, R49 ;  /* 0x0000761061317816 */ /* 0x000fe20000000031 */
[----:B------:R-:W-:Y:S01]  /*1ce80*/  @!P1 STL.S16 [R1+0xf4], R88 ;  /* 0x0000f45801009387 */ /* 0x000fe20000100600 */
[----:B------:R-:W-:Y:S01]  /*1ce90*/  @!P3 HFMA2.BF16_V2 R43, -RZ.H0_H0, RZ.H0_H0, -R95.H0_H0 ;  /* 0x200000ffff2bb231 */ /* 0x000fe2000034095f */
[----:B------:R-:W-:Y:S02]  /*1cea0*/  PRMT R48, R88, 0x7610, R48 ;  /* 0x0000761058307816 */ /* 0x000fe40000000030 */
[----:B------:R1:W2:Y:S01]  /*1ceb0*/  LDL.S16 R42, [R1+0xec] ;  /* 0x0000ec00012a7983 */ /* 0x0002a20000100600 */
[----:B------:R-:W-:Y:S02]  /*1cec0*/  @!P6 PRMT R3, R49, 0x5410, RZ ;  /* 0x000054103103e816 */ /* 0x000fe400000000ff */
[----:B------:R-:W-:Y:S01]  /*1ced0*/  ISETP.LE.U32.AND P6, PT, R70, UR8, PT ;  /* 0x0000000846007c0c */ /* 0x000fe2000bfc3070 */
[----:B------:R1:W3:Y:S01]  /*1cee0*/  LDL.S16 R75, [R1+0xe8] ;  /* 0x0000e800014b7983 */ /* 0x0002e20000100600 */
[----:B------:R-:W-:Y:S02]  /*1cef0*/  ISETP.GT.U32.AND P4, PT, R74, UR8, PT ;  /* 0x000000084a007c0c */ /* 0x000fe4000bf84070 */
[----:B------:R-:W-:Y:S01]  /*1cf00*/  @!P1 PRMT R2, R48, 0x5410, RZ ;  /* 0x0000541030029816 */ /* 0x000fe200000000ff */
[----:B------:R1:W4:Y:S01]  /*1cf10*/  LDL.S16 R73, [R1+0xe4] ;  /* 0x0000e40001497983 */ /* 0x0003220000100600 */
[----:B------:R-:W-:Y:S01]  /*1cf20*/  LOP3.LUT R38, R54, R38, RZ, 0xc0, !PT ;  /* 0x0000002636267212 */ /* 0x000fe200078ec0ff */
[----:B------:R-:W-:Y:S02]  /*1cf30*/  IMAD.MOV.U32 R54, RZ, RZ, R95 ;  /* 0x000000ffff367224 */ /* 0x000fe400078e005f */
[----:B------:R1:W4:Y:S03]  /*1cf40*/  LDL.S16 R72, [R1+0xe0] ;  /* 0x0000e00001487983 */ /* 0x0003260000100600 */
[----:B------:R-:W-:Y:S01]  /*1cf50*/  LOP3.LUT R140, R54, R140, RZ, 0xc0, !PT ;  /* 0x0000008c368c7212 */ /* 0x000fe200078ec0ff */
[----:B------:R-:W1:Y:S04]  /*1cf60*/  LDSM.16.MT88.4 R48, [R194+0x5800] ;  /* 0x00580000c230783b */ /* 0x000e680000004200 */
[----:B------:R1:W-:Y:S04]  /*1cf70*/  STG.E.U16 desc[UR20][R184.64+-0x1e], R3 ;  /* 0xffffe203b8007986 */ /* 0x0003e8000c101514 */
[----:B------:R1:W-:Y:S04]  /*1cf80*/  STG.E.U16 desc[UR20][R184.64+-0x20], R0 ;  /* 0xffffe000b8007986 */ /* 0x0003e8000c101514 */
[----:B------:R1:W-:Y:S04]  /*1cf90*/  STG.E.U16 desc[UR20][R56.64+-0x20], R2 ;  /* 0xffffe00238007986 */ /* 0x0003e8000c101514 */
[----:B------:R1:W-:Y:S02]  /*1cfa0*/  @!P3 STL.S16 [R1+0xf0], R43 ;  /* 0x0000f02b0100b387 */ /* 0x0003e40000100600 */
[----:B-1----:R-:W-:Y:S02]  /*1cfb0*/  SHF.R.U32.HI R3, RZ, 0x18, R86 ;  /* 0x00000018ff037819 */ /* 0x002fe40000011656 */
[----:B------:R-:W-:Y:S02]  /*1cfc0*/  LOP3.LUT R0, R77, 0xff, RZ, 0xc0, !PT ;  /* 0x000000ff4d007812 */ /* 0x000fe400078ec0ff */
[----:B------:R-:W-:Y:S02]  /*1cfd0*/  PRMT R141, R58, 0x5410, R3 ;  /* 0x000054103a8d7816 */ /* 0x000fe40000000003 */
[C-C-:B------:R-:W-:Y:S01]  /*1cfe0*/  PRMT R154, R0.reuse, 0x5410, R74.reuse ;  /* 0x00005410009a7816 */ /* 0x140fe2000000004a */
[----:B------:R-:W1:Y:S01]  /*1cff0*/  MUFU.EX2 R2, R126 ;  /* 0x0000007e00027308 */ /* 0x000e620000000800 */
[----:B------:R-:W-:Y:S02]  /*1d000*/  PRMT R74, R43, 0x7610, R74 ;  /* 0x000076102b4a7816 */ /* 0x000fe4000000004a */
        /* <DEDUP_REMOVED lines=13> */
[----:B--2---:R-:W-:Y:S02]  /*1d0e0*/  @!P6 HFMA2.BF16_V2 R42, -RZ.H0_H0, RZ.H0_H0, -R52.H0_H0 ;  /* 0x200000ffff2ae231 */ /* 0x004fe40000340934 */
[----:B---3--:R-:W-:Y:S03]  /*1d0f0*/  @!P5 HFMA2.BF16_V2 R75, -RZ.H0_H0, RZ.H0_H0, -R95.H1_H1 ;  /* 0x200000ffff4bd231 */ /* 0x008fe6000036095f */
[----:B------:R2:W-:Y:S01]  /*1d100*/  @!P6 STL.S16 [R1+0xec], R42 ;  /* 0x0000ec2a0100e387 */ /* 0x0005e20000100600 */
[----:B------:R-:W-:Y:S01]  /*1d110*/  PRMT R0, R42, 0x7610, R0 ;  /* 0x000076102a007816 */ /* 0x000fe20000000000 */
[--C-:B----4-:R-:W-:Y:S02]  /*1d120*/  @!P3 HFMA2.BF16_V2 R73, -RZ.H0_H0, RZ.H0_H0, -R94.reuse.H0_H0 ;  /* 0x200000ffff49b231 */ /* 0x110fe4000034095e */
[----:B------:R-:W-:Y:S01]  /*1d130*/  @!P5 STL.S16 [R1+0xe8], R75 ;  /* 0x0000e84b0100d387 */ /* 0x000fe20000100600 */
[----:B------:R-:W-:Y:S02]  /*1d140*/  @!P6 PRMT R52, R0, 0x5410, RZ ;  /* 0x000054100034e816 */ /* 0x000fe400000000ff */
[----:B------:R-:W-:Y:S01]  /*1d150*/  ISETP.LE.U32.AND P6, PT, R3, UR8, PT ;  /* 0x0000000803007c0c */ /* 0x000fe2000bfc3070 */
[----:B------:R-:W-:Y:S01]  /*1d160*/  @!P3 STL.S16 [R1+0xe4], R73 ;  /* 0x0000e4490100b387 */ /* 0x000fe20000100600 */
[----:B------:R-:W3:Y:S01]  /*1d170*/  MUFU.EX2 R0, R127 ;  /* 0x0000007f00007308 */ /* 0x000ee20000000800 */
[----:B-1----:R-:W-:Y:S01]  /*1d180*/  FADD.FTZ R3, R2, R235 ;  /* 0x000000eb02037221 */ /* 0x002fe20000010000 */
[----:B------:R-:W-:Y:S01]  /*1d190*/  PRMT R67, R75, 0x7610, R67 ;  /* 0x000076104b437816 */ /* 0x000fe20000000043 */
[----:B------:R1:W4:Y:S01]  /*1d1a0*/  LDL.S16 R66, [R1+0xdc] ;  /* 0x0000dc0001427983 */ /* 0x0003220000100600 */
[----:B------:R-:W-:Y:S02]  /*1d1b0*/  PRMT R95, R95, 0x7632, R95 ;  /* 0x000076325f5f7816 */ /* 0x000fe4000000005f */
[----:B------:R-:W-:Y:S01]  /*1d1c0*/  @!P5 PRMT R95, R67, 0x5410, RZ ;  /* 0x00005410435fd816 */ /* 0x000fe200000000ff */
[----:B------:R3:W-:Y:S01]  /*1d1d0*/  STG.E.U16 desc[UR20][R56.64+-0x1e], R52 ;  /* 0xffffe23438007986 */ /* 0x0007e2000c101514 */
[----:B------:R-:W-:Y:S02]  /*1d1e0*/  ISETP.GT.U32.AND P5, PT, R155, UR8, PT ;  /* 0x000000089b007c0c */ /* 0x000fe4000bfa4070 */
[----:B------:R-:W-:Y:S01]  /*1d1f0*/  PRMT R64, R73, 0x7610, R64 ;  /* 0x0000761049407816 */ /* 0x000fe20000000040 */
[----:B------:R-:W-:Y:S01]  /*1d200*/  @!P6 HFMA2.BF16_V2 R72, -RZ.H0_H0, RZ.H0_H0, -R94.H1_H1 ;  /* 0x200000ffff48e231 */ /* 0x000fe2000036095e */
[----:B------:R-:W-:Y:S02]  /*1d210*/  PRMT R155, R155, 0x5410, R81 ;  /* 0x000054109b9b7816 */ /* 0x000fe40000000051 */
[--C-:B--2---:R-:W-:Y:S02]  /*1d220*/  HSET2.LE.AND R42, R110, R211.reuse, PT ;  /* 0x000000d36e2a7233 */ /* 0x104fe40003803000 */
[----:B------:R-:W-:Y:S01]  /*1d230*/  @!P6 STL.S16 [R1+0xe0], R72 ;  /* 0x0000e0480100e387 */ /* 0x000fe20000100600 */
[----:B------:R-:W-:Y:S02]  /*1d240*/  PRMT R63, R72, 0x7610, R63 ;  /* 0x00007610483f7816 */ /* 0x000fe4000000003f */
[----:B------:R-:W-:Y:S02]  /*1d250*/  LOP3.LUT R155, R155, 0xff00ff, RZ, 0xc0, !PT ;  /* 0x00ff00ff9b9b7812 */ /* 0x000fe400078ec0ff */
[----:B------:R-:W-:Y:S02]  /*1d260*/  LOP3.LUT R42, R65, R42, RZ, 0xc0, !PT ;  /* 0x0000002a412a7212 */ /* 0x000fe400078ec0ff */
[----:B------:R1:W2:Y:S01]  /*1d270*/  LDL.S16 R65, [R1+0xd8] ;  /* 0x0000d80001417983 */ /* 0x0002a20000100600 */
[----:B------:R-:W-:Y:S02]  /*1d280*/  @!P6 PRMT R58, R63, 0x5410, RZ ;  /* 0x000054103f3ae816 */ /* 0x000fe400000000ff */
[----:B------:R-:W-:Y:S02]  /*1d290*/  ISETP.GT.U32.AND P6, PT, R81, UR8, PT ;  /* 0x0000000851007c0c */ /* 0x000fe4000bfc4070 */
[-C--:B------:R-:W-:Y:S05]  /*1d2a0*/  HMMA.16816.F32.BF16 R4, R40, R48.reuse, R4 ;  /* 0x000000302804723c */ /* 0x080fea0000041804 */
[----:B---3--:R-:W-:Y:S01]  /*1d2b0*/  FADD.FTZ R52, R0, R3 ;  /* 0x0000000300347221 */ /* 0x008fe20000010000 */
[----:B------:R-:W-:Y:S01]  /*1d2c0*/  IMAD.WIDE R56, R245, 0x70, R56 ;  /* 0x00000070f5387825 */ /* 0x000fe200078e0238 */
[----:B------:R-:W-:Y:S01]  /*1d2d0*/  PRMT R3, R232, 0x7610, R3 ;  /* 0x00007610e8037816 */ /* 0x000fe20000000003 */
[C---:B------:R-:W-:Y:S02]  /*1d2e0*/  HMMA.16816.F32.BF16 R8, R36.reuse, R48, R8 ;  /* 0x000000302408723c */ /* 0x040fe40000041808 */
[----:B------:R3:W-:Y:S02]  /*1d2f0*/  STL [R1+0xc], R52 ;  /* 0x00000c3401007387 */ /* 0x0007e40000100800 */
[----:B------:R-:W-:Y:S02]  /*1d300*/  F2FP.BF16.F32.PACK_AB R49, R0, R2 ;  /* 0x000000020031723e */ /* 0x000fe400000010ff */
[C---:B------:R-:W-:Y:S01]  /*1d310*/  PRMT R2, R236.reuse, 0x7610, R2 ;  /* 0x00007610ec027816 */ /* 0x040fe20000000002 */
[----:B------:R-:W-:Y:S01]  /*1d320*/  STG.E.U16 desc[UR20][R56.64+-0x20], R59 ;  /* 0xffffe03b38007986 */ /* 0x000fe2000c101514 */
[-C--:B------:R-:W-:Y:S03]  /*1d330*/  HMMA.16816.F32.BF16 R12, R36, R50.reuse, R12 ;  /* 0x00000032240c723c */ /* 0x080fe6000004180c */
[----:B------:R-:W-:Y:S01]  /*1d340*/  PRMT R0, R236, 0x7632, R0 ;  /* 0x00007632ec007816 */ /* 0x000fe20000000000 */
[----:B------:R-:W-:Y:S01]  /*1d350*/  STG.E.U16 desc[UR20][R56.64+-0x1e], R95 ;  /* 0xffffe25f38007986 */ /* 0x000fe2000c101514 */
[----:B------:R-:W-:Y:S02]  /*1d360*/  PRMT R48, R232, 0x7632, R48 ;  /* 0x00007632e8307816 */ /* 0x000fe40000000030 */
[----:B------:R-:W-:Y:S01]  /*1d370*/  LOP3.LUT R143, R49, R143, RZ, 0xc0, !PT ;  /* 0x0000008f318f7212 */ /* 0x000fe200078ec0ff */
[C---:B------:R-:W-:Y:S01]  /*1d380*/  HMMA.16816.F32.BF16 R16, R40.reuse, R50, R16 ;  /* 0x000000322810723c */ /* 0x040fe20000041810 */
[----:B------:R-:W-:Y:S03]  /*1d390*/  STG.E.U16 desc[UR20][R186.64+-0x1e], R58 ;  /* 0xffffe23aba007986 */ /* 0x000fe6000c101514 */
[--C-:B------:R-:W-:Y:S04]  /*1d3a0*/  HSET2.LE.AND R155, R155, R211.reuse, PT ;  /* 0x000000d39b9b7233 */ /* 0x100fe80003803000 */
[-C--:B------:R-:W-:Y:S03]  /*1d3b0*/  HMMA.16816.F32.BF16 R20, R40, R44.reuse, R20 ;  /* 0x0000002c2814723c */ /* 0x080fe60000041814 */
[----:B---3--:R-:W-:Y:S01]  /*1d3c0*/  IMAD.MOV.U32 R52, RZ, RZ, R94 ;  /* 0x000000ffff347224 */ /* 0x008fe200078e005e */
[----:B------:R-:W-:Y:S02]  /*1d3d0*/  @!P3 PRMT R94, R64, 0x5410, RZ ;  /* 0x00005410405eb816 */ /* 0x000fe400000000ff */
[----:B------:R-:W-:Y:S02]  /*1d3e0*/  ISETP.GT.U32.AND P3, PT, R83, UR8, PT ;  /* 0x0000000853007c0c */ /* 0x000fe4000bf64070 */
[C---:B------:R-:W-:Y:S01]  /*1d3f0*/  HMMA.16816.F32.BF16 R24, R36.reuse, R44, R24 ;  /* 0x0000002c2418723c */ /* 0x040fe20000041818 */
[----:B------:R-:W-:Y:S03]  /*1d400*/  STG.E.U16 desc[UR20][R186.64+-0x20], R94 ;  /* 0xffffe05eba007986 */ /* 0x000fe6000c101514 */
[----:B------:R-:W-:Y:S02]  /*1d410*/  LOP3.LUT R141, R52, R141, RZ, 0xc0, !PT ;  /* 0x0000008d348d7212 */ /* 0x000fe400078ec0ff */
[----:B------:R-:W-:Y:S02]  /*1d420*/  PRMT R44, R2, 0x5410, R0 ;  /* 0x00005410022c7816 */ /* 0x000fe40000000000 */
[-C--:B------:R-:W-:Y:S01]  /*1d430*/  HMMA.16816.F32.BF16 R28, R36, R46.reuse, R28 ;  /* 0x0000002e241c723c */ /* 0x080fe2000004181c */
[----:B------:R-:W3:Y:S02]  /*1d440*/  LDSM.16.MT88.4 R36, [R62+0x1c00] ;  /* 0x001c00003e24783b */ /* 0x000ee40000004200 */
[----:B------:R-:W-:Y:S02]  /*1d450*/  LOP3.LUT R45, R117, 0xff, RZ, 0xc0, !PT ;  /* 0x000000ff752d7812 */ /* 0x000fe400078ec0ff */
[----:B------:R-:W-:Y:S02]  /*1d460*/  LOP3.LUT R154, R44, R154, RZ, 0xc0, !PT ;  /* 0x0000009a2c9a7212 */ /* 0x000fe400078ec0ff */
[----:B------:R-:W-:Y:S01]  /*1d470*/  PRMT R44, R3, 0x5410, R48 ;  /* 0x00005410032c7816 */ /* 0x000fe20000000030 */
[----:B------:R-:W-:Y:S04]  /*1d480*/  HMMA.16816.F32.BF16 R32, R40, R46, R32 ;  /* 0x0000002e2820723c */ /* 0x000fe80000041820 */
[----:B------:R-:W-:Y:S02]  /*1d490*/  PRMT R142, R45, 0x5410, R83 ;  /* 0x000054102d8e7816 */ /* 0x000fe40000000053 */
[----:B------:R-:W-:Y:S03]  /*1d4a0*/  LOP3.LUT R155, R44, R155, RZ, 0xc0, !PT ;  /* 0x0000009b2c9b7212 */ /* 0x000fe600078ec0ff */
[----:B------:R-:W-:Y:S04]  /*1d4b0*/  HSET2.LE.AND R142, R142, R211, PT ;  /* 0x000000d38e8e7233 */ /* 0x000fe80003803000 */
[-C--:B------:R-:W-:Y:S05]  /*1d4c0*/  HMMA.16816.F32.BF16 R168, R152, R164.reuse, R4 ;  /* 0x000000a498a8723c */ /* 0x080fea0000041804 */
[----:B------:R-:W-:Y:S07]  /*1d4d0*/  LOP3.LUT R142, R53, R142, RZ, 0xc0, !PT ;  /* 0x0000008e358e7212 */ /* 0x000fee00078ec0ff */
[C---:B------:R-:W-:Y:S08]  /*1d4e0*/  HMMA.16816.F32.BF16 R156, R140.reuse, R164, R8 ;  /* 0x000000a48c9c723c */ /* 0x040ff00000041808 */
[-C--:B------:R-:W-:Y:S08]  /*1d4f0*/  HMMA.16816.F32.BF16 R148, R140, R166.reuse, R12 ;  /* 0x000000a68c94723c */ /* 0x080ff0000004180c */
[C---:B------:R-:W-:Y:S08]  /*1d500*/  HMMA.16816.F32.BF16 R164, R152.reuse, R166, R16 ;  /* 0x000000a698a4723c */ /* 0x040ff00000041810 */
[-C--:B---3--:R-:W-:Y:S08]  /*1d510*/  HMMA.16816.F32.BF16 R160, R152, R36.reuse, R20 ;  /* 0x0000002498a0723c */ /* 0x088ff00000041814 */
        /* <DEDUP_REMOVED lines=14> */
[----:B------:R-:W-:Y:S01]  /*1d600*/  ISETP.LE.U32.AND P4, PT, R45, UR8, PT ;  /* 0x000000082d007c0c */ /* 0x000fe2000bf83070 */
[----:B------:R1:W4:Y:S04]  /*1d610*/  LDL.S16 R50, [R1+0xc8] ;  /* 0x0000c80001327983 */ /* 0x0003280000100600 */
[----:B------:R1:W4:Y:S04]  /*1d620*/  LDL.S16 R52, [R1+0xd0] ;  /* 0x0000d00001347983 */ /* 0x0003280000100600 */
[----:B------:R1:W4:Y:S01]  /*1d630*/  LDL.S16 R51, [R1+0xcc] ;  /* 0x0000cc0001337983 */ /* 0x0003220000100600 */
[----:B---3--:R-:W-:Y:S03]  /*1d640*/  PRMT R2, R53, 0x7632, R2 ;  /* 0x0000763235027816 */ /* 0x008fe60000000002 */
        /* <DEDUP_REMOVED lines=8> */
[--C-:B------:R-:W-:Y:S01]  /*1d6d0*/  @!P4 HFMA2.BF16_V2 R52, -RZ.H0_H0, RZ.H0_H0, -R53.reuse.H0_H0 ;  /* 0x200000ffff34c231 */ /* 0x100fe20000340935 */
        /* <DEDUP_REMOVED lines=9> */
[--C-:B---3--:R-:W-:Y:S02]  /*1d770*/  @P1 HFMA2.BF16_V2 R41, -RZ.H0_H0, RZ.H0_H0, -R49.reuse.H0_H0 ;  /* 0x200000ffff291231 */ /* 0x108fe40000340931 */
        /* <DEDUP_REMOVED lines=23> */
.L_x_835:
[----:B------:R-:W3:Y:S01]  /*1d8f0*/  LDL.LU R4, [R1+0x34] ;  /* 0x0000340001047983 */ /* 0x000ee20000300800 */
[----:B------:R-:W1:Y:S03]  /*1d900*/  LDCU UR4, c[0x0][0x4fc] ;  /* 0x00009f80ff0477ac */ /* 0x000e660008000800 */
[----:B------:R-:W4:Y:S01]  /*1d910*/  LDL.LU R2, [R1+0xc] ;  /* 0x00000c0001027983 */ /* 0x000f220000300800 */
[----:B------:R-:W2:Y:S01]  /*1d920*/  S2R R25, SR_TID.X ;  /* 0x0000000000197919 */ /* 0x000ea20000002100 */
[----:B------:R-:W-:Y:S01]  /*1d930*/  UISETP.NE.AND UP3, UPT, UR18, -0x1, UPT ;  /* 0xffffffff1200788c */ /* 0x000fe2000bf65270 */
[----:B------:R-:W1:Y:S08]  /*1d940*/  S2UR UR8, SR_CgaCtaId ;  /* 0x00000000000879c3 */ /* 0x000e700000008800 */
[----:B------:R-:W4:Y:S01]  /*1d950*/  S2UR UR9, SR_CTAID.Y ;  /* 0x00000000000979c3 */ /* 0x000f220000002600 */
[----:B------:R-:W4:Y:S01]  /*1d960*/  LDL.LU R8, [R1+0x308] ;  /* 0x0003080001087983 */ /* 0x000f220000300800 */
[----:B------:R-:W-:Y:S01]  /*1d970*/  UMOV UR6, 0x400 ;  /* 0x0000040000067882 */ /* 0x000fe20000000000 */
[----:B------:R-:W2:Y:S02]  /*1d980*/  LDCU.U8 UR11, c[0x0][0x549] ;  /* 0x0000a920ff0b77ac */ /* 0x000ea40008000000 */
[----:B------:R-:W4:Y:S01]  /*1d990*/  LDL.LU R5, [R1+0x304] ;  /* 0x0003040001057983 */ /* 0x000f220000300800 */
[----:B------:R-:W2:Y:S02]  /*1d9a0*/  LDCU.U8 UR7, c[0x0][0x548] ;  /* 0x0000a900ff0777ac */ /* 0x000ea40008000000 */
[----:B------:R-:W3:Y:S01]  /*1d9b0*/  S2UR UR14, SR_CTAID.Z ;  /* 0x00000000000e79c3 */ /* 0x000ee20000002700 */
[----:B------:R-:W3:Y:S01]  /*1d9c0*/  S2R R26, SR_CTAID.X ;  /* 0x00000000001a7919 */ /* 0x000ee20000002500 */
[----:B------:R-:W-:-:S02]  /*1d9d0*/  UISETP.NE.AND UP2, UPT, UR18, -0x1, UPT ;  /* 0xffffffff1200788c */ /* 0x000fc4000bf45270 */
[----:B-1----:R-:W-:Y:S01]  /*1d9e0*/  ULEA UR8, UR8, UR6, 0x18 ;  /* 0x0000000608087291 */ /* 0x002fe2000f8ec0ff */
[----:B------:R-:W1:Y:S01]  /*1d9f0*/  LDCU UR6, c[0x0][0x434] ;  /* 0x00008680ff0677ac */ /* 0x000e620008000800 */
[----:B--2---:R-:W-:Y:S01]  /*1da00*/  SHF.L.U32 R24, R25, 0x3, RZ ;  /* 0x0000000319187819 */ /* 0x004fe200000006ff */
[----:B------:R-:W-:Y:S01]  /*1da10*/  UISETP.NE.AND UP1, UPT, UR11, URZ, UPT ;  /* 0x000000ff0b00728c */ /* 0x000fe2000bf25270 */
[----:B------:R-:W1:Y:S03]  /*1da20*/  LDCU UR11, c[0x0][0x434] ;  /* 0x00008680ff0b77ac */ /* 0x000e660008000800 */
[----:B------:R-:W-:-:S07]  /*1da30*/  UISETP.NE.AND UP0, UPT, UR7, URZ, !UP1 ;  /* 0x000000ff0700728c */ /* 0x000fce000cf05270 */
[----:B------:R-:W1:Y:S01]  /*1da40*/  @UP1 LDCU UR13, c[0x0][0x430] ;  /* 0x00008600ff0d17ac */ /* 0x000e620008000800 */
[----:B------:R-:W2:Y:S01]  /*1da50*/  @UP1 LDCU UR15, c[0x0][0x430] ;  /* 0x00008600ff0f17ac */ /* 0x000ea20008000800 */
[----:B-1----:R-:W-:Y:S01]  /*1da60*/  @UP1 UIMAD UR11, UR13, UR6, URZ ;  /* 0x000000060d0b12a4 */ /* 0x002fe2000f8e02ff */
[----:B---3--:R-:W-:Y:S02]  /*1da70*/  MOV R7, R4 ;  /* 0x0000000400077202 */ /* 0x008fe40000000f00 */
[----:B----4-:R-:W-:-:S03]  /*1da80*/  MOV R6, R2 ;  /* 0x0000000200067202 */ /* 0x010fc60000000f00 */
[----:B------:R-:W1:Y:S04]  /*1da90*/  SHFL.BFLY PT, R2, R7, 0x2, 0x1f ;  /* 0x0c401f0007027f89 */ /* 0x000e6800000e0000 */
[----:B------:R-:W3:Y:S04]  /*1daa0*/  SHFL.BFLY PT, R0, R6, 0x2, 0x1f ;  /* 0x0c401f0006007f89 */ /* 0x000ee800000e0000 */
[----:B------:R-:W4:Y:S04]  /*1dab0*/  SHFL.BFLY PT, R4, R8, 0x2, 0x1f ;  /* 0x0c401f0008047f89 */ /* 0x000f2800000e0000 */
[----:B------:R-:W2:Y:S01]  /*1dac0*/  SHFL.BFLY PT, R3, R5, 0x2, 0x1f ;  /* 0x0c401f0005037f89 */ /* 0x000ea200000e0000 */
[----:B-1----:R-:W-:Y:S01]  /*1dad0*/  FADD.FTZ R2, R2, R7 ;  /* 0x0000000702027221 */ /* 0x002fe20000010000 */
[----:B---3--:R-:W-:-:S04]  /*1dae0*/  FADD.FTZ R0, R0, R6 ;  /* 0x0000000600007221 */ /* 0x008fc80000010000 */
[----:B------:R-:W1:Y:S04]  /*1daf0*/  SHFL.BFLY PT, R22, R2, 0x1, 0x1f ;  /* 0x0c201f0002167f89 */ /* 0x000e6800000e0000 */
[----:B------:R-:W3:Y:S01]  /*1db00*/  SHFL.BFLY PT, R23, R0, 0x1, 0x1f ;  /* 0x0c201f0000177f89 */ /* 0x000ee200000e0000 */
[----:B----4-:R-:W-:Y:S01]  /*1db10*/  FADD.FTZ R4, R4, R8 ;  /* 0x0000000804047221 */ /* 0x010fe20000010000 */
[C---:B-----5:R-:W-:Y:S02]  /*1db20*/  LOP3.LUT R8, R204.reuse, 0x20, RZ, 0xc0, !PT ;  /* 0x00000020cc087812 */ /* 0x060fe400078ec0ff */
[----:B------:R-:W-:Y:S01]  /*1db30*/  LOP3.LUT R204, R204, 0x40, RZ, 0xc0, !PT ;  /* 0x00000040cccc7812 */ /* 0x000fe200078ec0ff */
[----:B--2---:R-:W-:Y:S02]  /*1db40*/  FADD.FTZ R3, R3, R5 ;  /* 0x0000000503037221 */ /* 0x004fe40000010000 */
[----:B------:R-:W2:Y:S04]  /*1db50*/  SHFL.BFLY PT, R5, R4, 0x1, 0x1f ;  /* 0x0c201f0004057f89 */ /* 0x000ea800000e0000 */
[----:B------:R-:W4:Y:S01]  /*1db60*/  SHFL.BFLY PT, R20, R3, 0x1, 0x1f ;  /* 0x0c201f0003147f89 */ /* 0x000f2200000e0000 */
[----:B-1----:R-:W-:Y:S01]  /*1db70*/  FADD.FTZ R22, R2, R22 ;  /* 0x0000001602167221 */ /* 0x002fe20000010000 */
[----:B---3--:R-:W-:-:S04]  /*1db80*/  FADD.FTZ R23, R0, R23 ;  /* 0x0000001700177221 */ /* 0x008fc80000010000 */
[----:B------:R-:W-:Y:S02]  /*1db90*/  FSETP.NE.FTZ.AND P1, PT, R22, RZ, PT ;  /* 0x000000ff1600720b */ /* 0x000fe40003f35000 */
[----:B------:R-:W-:Y:S01]  /*1dba0*/  FSETP.NE.FTZ.AND P0, PT, R23, RZ, PT ;  /* 0x000000ff1700720b */ /* 0x000fe20003f15000 */
[----:B--2---:R-:W-:Y:S02]  /*1dbb0*/  FADD.FTZ R21, R4, R5 ;  /* 0x0000000504157221 */ /* 0x004fe40000010000 */
[----:B------:R-:W1:Y:S01]  /*1dbc0*/  MUFU.RCP R5, R22 ;  /* 0x0000001600057308 */ /* 0x000e620000001000 */
[----:B----4-:R-:W-:Y:S01]  /*1dbd0*/  FADD.FTZ R20, R3, R20 ;  /* 0x0000001403147221 */ /* 0x010fe20000010000 */
[----:B------:R-:W-:Y:S02]  /*1dbe0*/  SHF.L.U32 R3, R25, 0x1, RZ ;  /* 0x0000000119037819 */ /* 0x000fe400000006ff */
[----:B------:R-:W-:Y:S02]  /*1dbf0*/  FSETP.NE.FTZ.AND P3, PT, R21, RZ, PT ;  /* 0x000000ff1500720b */ /* 0x000fe40003f75000 */
[----:B------:R-:W-:-:S02]  /*1dc00*/  FSETP.NE.FTZ.AND P2, PT, R20, RZ, PT ;  /* 0x000000ff1400720b */ /* 0x000fc40003f55000 */
[----:B------:R-:W2:Y:S01]  /*1dc10*/  MUFU.RCP R4, R20 ;  /* 0x0000001400047308 */ /* 0x000ea20000001000 */
[----:B------:R-:W-:Y:S02]  /*1dc20*/  LOP3.LUT R205, R205, 0x6, R3, 0xf8, !PT ;  /* 0x00000006cdcd7812 */ /* 0x000fe400078ef803 */
[----:B------:R-:W-:Y:S02]  /*1dc30*/  LOP3.LUT R3, R24, 0xc0, RZ, 0xc0, !PT ;  /* 0x000000c018037812 */ /* 0x000fe400078ec0ff */
[----:B------:R-:W-:Y:S02]  /*1dc40*/  LOP3.LUT R205, R205, 0x20, R24, 0xf8, !PT ;  /* 0x00000020cdcd7812 */ /* 0x000fe400078ef818 */
[----:B------:R-:W-:Y:S01]  /*1dc50*/  LOP3.LUT R3, R3, 0x18, R25, 0xf8, !PT ;  /* 0x0000001803037812 */ /* 0x000fe200078ef819 */
[----:B------:R-:W3:Y:S03]  /*1dc60*/  MUFU.RCP R6, R21 ;  /* 0x0000001500067308 */ /* 0x000ee60000001000 */
[----:B------:R-:W-:-:S02]  /*1dc70*/  LOP3.LUT R205, R205, R3, RZ, 0xfc, !PT ;  /* 0x00000003cdcd7212 */ /* 0x000fc400078efcff */
[----:B-1----:R-:W-:Y:S02]  /*1dc80*/  FSEL R3, R5, 1, P1 ;  /* 0x3f80000005037808 */ /* 0x002fe40000800000 */
        /* <DEDUP_REMOVED lines=110> */
.L_x_839:
        /* <DEDUP_REMOVED lines=62> */
.L_x_841:
[----:B------:R-:W-:Y:S05]  /*1e750*/  BSYNC.RECONVERGENT B0 ;  /* 0x0000000000007941 */ /* 0x000fea0003800200 */
.L_x_840:
        /* <DEDUP_REMOVED lines=34> */
.L_x_843:
[----:B------:R-:W-:Y:S05]  /*1e980*/  BSYNC.RECONVERGENT B0 ;  /* 0x0000000000007941 */ /* 0x000fea0003800200 */
.L_x_842:
        /* <DEDUP_REMOVED lines=16> */
.L_x_845:
[----:B------:R-:W-:Y:S05]  /*1ea90*/  BSYNC.RECONVERGENT B0 ;  /* 0x0000000000007941 */ /* 0x000fea0003800200 */
.L_x_844:
        /* <DEDUP_REMOVED lines=16> */
.L_x_847:
[----:B------:R-:W-:Y:S05]  /*1eba0*/  BSYNC.RECONVERGENT B0 ;  /* 0x0000000000007941 */ /* 0x000fea0003800200 */
.L_x_846:
        /* <DEDUP_REMOVED lines=15> */
.L_x_848:
        /* <DEDUP_REMOVED lines=14> */
.L_x_1364:


//--------------------- .text._ZN5flash16flash_fwd_kernelI23Flash_fwd_kernel_traitsILi32ELi128ELi128ELi4ELb0ELb0EN7cutlass10bfloat16_tE19Flash_kernel_traitsILi32ELi128ELi128ELi4ES3_EELb0ELb0ELb0ELb1ELb0ELb0ELb1ELb0EEEvNS_16Flash_fwd_paramsE --------------------------
	.section	.text._ZN5flash16flash_fwd_kernelI23Flash_fwd_kernel_traitsILi32ELi128ELi128ELi4ELb0ELb0EN7cutlass10bfloat16_tE19Flash_kernel_traitsILi32ELi128ELi128ELi4ES3_EELb0ELb0ELb0ELb1ELb0ELb0ELb1ELb0EEEvNS_16Flash_fwd_paramsE,"ax",@progbits
	.align	128
        .global         _ZN5flash16flash_fwd_kernelI23Flash_fwd_kernel_traitsILi32ELi128ELi128ELi4ELb0ELb0EN7cutlass10bfloat16_tE19Flash_kernel_traitsILi32ELi128ELi128ELi4ES3_EELb0ELb0ELb0ELb1ELb0ELb0ELb1ELb0EEEvNS_16Flash_fwd_paramsE
        .type           _ZN5flash16flash_fwd_kernelI23Flash_fwd_kernel_traitsILi32ELi128ELi128ELi4ELb0ELb0EN7cutlass10bfloat16_tE19Flash_kernel_traitsILi32ELi128ELi128ELi4ES3_EELb0ELb0ELb0ELb1ELb0ELb0ELb1ELb0EEEvNS_16Flash_fwd_paramsE,@function
        .size           _ZN5flash16flash_fwd_kernelI23Flash_fwd_kernel_traitsILi32ELi128ELi128ELi4ELb0ELb0EN7cutlass10bfloat16_tE19Flash_kernel_traitsILi32ELi128ELi128ELi4ES3_EELb0ELb0ELb0ELb1ELb0ELb0ELb1ELb0EEEvNS_16Flash_fwd_paramsE,(.L_x_1365 - _ZN5flash16flash_fwd_kernelI23Flash_fwd_kernel_traitsILi32ELi128ELi128ELi4ELb0ELb0EN7cutlass10bfloat16_tE19Flash_kernel_traitsILi32ELi128ELi128ELi4ES3_EELb0ELb0ELb0ELb1ELb0ELb0ELb1ELb0EEEvNS_16Flash_fwd_paramsE)
        .other          _ZN5flash16flash_fwd_kernelI23Flash_fwd_kernel_traitsILi32ELi128ELi128ELi4ELb0ELb0EN7cutlass10bfloat16_tE19Flash_kernel_traitsILi32ELi128ELi128ELi4ES3_EELb0ELb0ELb0ELb1ELb0ELb0ELb1ELb0EEEvNS_16Flash_fwd_paramsE,@"STO_CUDA_ENTRY STV_DEFAULT"
_ZN5flash16flash_fwd_kernelI23Flash_fwd_kernel_traitsILi32ELi128ELi128ELi4ELb0ELb0EN7cutlass10bfloat16_tE19Flash_kernel_traitsILi32ELi128ELi128ELi4ES3_EELb0ELb0ELb0ELb1ELb0ELb0ELb1ELb0EEEvNS_16Flash_fwd_paramsE:
.text._ZN5flash16flash_fwd_kernelI23Flash_fwd_kernel_traitsILi32ELi128ELi128ELi4ELb0ELb0EN7cutlass10bfloat16_tE19Flash_kernel_traitsILi32ELi128ELi128ELi4ES3_EELb0ELb0ELb0ELb1ELb0ELb0ELb1ELb0EEEvNS_16Flash_fwd_paramsE:
[----:B------:R-:W-:Y:S01]  /*0000*/  LDC R1, c[0x0][0x37c] ;  /* 0x0000df00ff017b82 */ /* 0x000fe20000000800 */
[----:B------:R-:W1:Y:S01]  /*0010*/  S2R R230, SR_CTAID.Y ;  /* 0x0000000000e67919 */ /* 0x000e620000002600 */
[----:B------:R-:W2:Y:S06]  /*0020*/  LDCU.64 UR8, c[0x0][0x460] ;  /* 0x00008c00ff0877ac */ /* 0x000eac0008000a00 */
[----:B------:R-:W1:Y:S01]  /*0030*/  LDC.64 R6, c[0x0][0x460] ;  /* 0x00011800ff067b82 */ /* 0x000e620000000a00 */
[----:B------:R-:W-:Y:S01]  /*0040*/  IMAD.MOV.U32 R228, RZ, RZ, -0x1 ;  /* 0xffffffffffe47424 */ /* 0x000fe200078e00ff */
[----:B------:R-:W3:Y:S01]  /*0050*/  LDCU.64 UR14, c[0x0][0x358] ;  /* 0x00006b00ff0e77ac */ /* 0x000ee20008000a00 */
[----:B------:R-:W4:Y:S05]  /*0060*/  LDCU.64 UR4, c[0x0][0x478] ;  /* 0x00008f00ff0477ac */ /* 0x000f2a0008000a00 */
[----:B------:R-:W3:Y:S01]  /*0070*/  LDC.64 R8, c[0x0][0x468] ;  /* 0x00011a00ff087b82 */ /* 0x000ee20000000a00 */
[----:B------:R-:W4:Y:S01]  /*0080*/  LDCU.64 UR6, c[0x0][0x470] ;  /* 0x00008e00ff0677ac */ /* 0x000f220008000a00 */
[----:B--2---:R-:W-:-:S02]  /*0090*/  ISETP.NE.U32.AND P1, PT, RZ, UR8, PT ;  /* 0x00000008ff007c0c */ /* 0x004fc4000bf25070 */
[----:B------:R-:W-:Y:S02]  /*00a0*/  ISETP.NE.U32.AND P0, PT, RZ, UR8, PT ;  /* 0x00000008ff007c0c */ /* 0x000fe4000bf05070 */
[----:B------:R-:W-:Y:S02]  /*00b0*/  ISETP.NE.AND.EX P1, PT, RZ, UR9, PT, P1 ;  /* 0x00000009ff007c0c */ /* 0x000fe4000bf25310 */
[----:B------:R-:W-:Y:S02]  /*00c0*/  ISETP.NE.AND.EX P0, PT, RZ, UR9, PT, P0 ;  /* 0x00000009ff007c0c */ /* 0x000fe4000bf05300 */
[----:B----4-:R-:W-:Y:S02]  /*00d0*/  ISETP.NE.U32.AND P2, PT, RZ, UR4, PT ;  /* 0x00000004ff007c0c */ /* 0x010fe4000bf45070 */
[----:B------:R-:W-:Y:S01]  /*00e0*/  ISETP.NE.U32.AND P4, PT, RZ, UR6, PT ;  /* 0x00000006ff007c0c */ /* 0x000fe2000bf85070 */
[----:B-1----:R-:W-:Y:S01]  /*00f0*/  IMAD.WIDE.U32 R6, R230, 0x4, R6 ;  /* 0x00000004e6067825 */ /* 0x002fe200078e0006 */
[----:B------:R-:W-:-:S02]  /*0100*/  ISETP.NE.AND.EX P2, PT, RZ, UR5, PT, P2 ;  /* 0x00000005ff007c0c */ /* 0x000fc4000bf45320 */
[----:B------:R-:W-:Y:S01]  /*0110*/  ISETP.NE.AND.EX P4, PT, RZ, UR7, PT, P4 ;  /* 0x00000007ff007c0c */ /* 0x000fe2000bf85340 */
[----:B------:R-:W-:Y:S02]  /*0120*/  IMAD.SHL.U32 R15, R230, 0x4, RZ ;  /* 0x00000004e60f7824 */ /* 0x000fe400078e00ff */
[----:B---3--:R1:W2:Y:S01]  /*0130*/  @P1 LDG.E R228, desc[UR14][R6.64] ;  /* 0x0000000e06e41981 */ /* 0x0082a2000c1e1900 */
[----:B------:R-:W-:-:S03]  /*0140*/  SHF.R.U32.HI R0, RZ, 0x1e, R230 ;  /* 0x0000001eff007819 */ /* 0x000fc600000116e6 */
[----:B------:R-:W2:Y:S01]  /*0150*/  @P0 LDG.E R17, desc[UR14][R6.64+0x4] ;  /* 0x0000040e06110981 */ /* 0x000ea2000c1e1900 */
[----:B------:R-:W-:-:S03]  /*0160*/  IMAD.MOV.U32 R4, RZ, RZ, RZ ;  /* 0x000000ffff047224 */ /* 0x000fc600078e00ff */
[C---:B------:R-:W-:Y:S02]  /*0170*/  @P2 IADD3 R12, P1, PT, R15.reuse, UR4, RZ ;  /* 0x000000040f0c2c10 */ /* 0x040fe4000ff3e0ff */
[----:B------:R-:W-:Y:S02]  /*0180*/  @P4 IADD3 R2, P3, PT, R15, UR6, RZ ;  /* 0x000000060f024c10 */ /* 0x000fe4000ff7e0ff */
[C---:B------:R-:W-:Y:S02]  /*0190*/  @P2 IADD3.X R13, PT, PT, R0.reuse, UR5, RZ, P1, !PT ;  /* 0x00000005000d2c10 */ /* 0x040fe40008ffe4ff */
[----:B------:R-:W-:-:S04]  /*01a0*/  @P4 IADD3.X R3, PT, PT, R0, UR7, RZ, P3, !PT ;  /* 0x0000000700034c10 */ /* 0x000fc80009ffe4ff */
[----:B------:R-:W3:Y:S04]  /*01b0*/  @P2 LDG.E R13, desc[UR14][R12.64] ;  /* 0x0000000e0c0d2981 */ /* 0x000ee8000c1e1900 */
[----:B------:R4:W3:Y:S01]  /*01c0*/  @P4 LDG.E R4, desc[UR14][R2.64] ;  /* 0x0000000e02044981 */ /* 0x0008e2000c1e1900 */
[----:B------:R-:W4:Y:S01]  /*01d0*/  LDCU.U8 UR4, c[0x0][0x532] ;  /* 0x0000a640ff0477ac */ /* 0x000f220008000000 */
[----:B------:R-:W-:Y:S01]  /*01e0*/  ISETP.EQ.U32.AND P3, PT, R8, RZ, PT ;  /* 0x000000ff0800720c */ /* 0x000fe20003f62070 */
[----:B-1----:R-:W1:Y:S01]  /*01f0*/  @!P0 LDC R7, c[0x0][0x434] ;  /* 0x00010d00ff078b82 */ /* 0x002e620000000800 */
[----:B------:R-:W-:Y:S01]  /*0200*/  IADD3 R14, P1, PT, R15, R8, RZ ;  /* 0x000000080f0e7210 */ /* 0x000fe20007f3e0ff */
[----:B------:R-:W-:Y:S01]  /*0210*/  IMAD.MOV.U32 R11, RZ, RZ, -0x1 ;  /* 0xffffffffff0b7424 */ /* 0x000fe200078e00ff */
[----:B----4-:R-:W-:-:S04]  /*0220*/  ISETP.NE.AND P4, PT, RZ, UR4, PT ;  /* 0x00000004ff007c0c */ /* 0x010fc8000bf85270 */
[----:B------:R-:W-:Y:S01]  /*0230*/  ISETP.EQ.OR.EX P3, PT, R9, RZ, !P4, P3 ;  /* 0x000000ff0900720c */ /* 0x000fe20006762730 */
[----:B------:R-:W4:Y:S01]  /*0240*/  @!P2 LDC.64 R2, c[0x0][0x488] ;  /* 0x00012200ff02ab82 */ /* 0x000f220000000a00 */
[----:B------:R-:W-:-:S07]  /*0250*/  IMAD.X R15, R0, 0x1, R9, P1 ;  /* 0x00000001000f7824 */ /* 0x000fce00008e0609 */
[----:B------:R-:W1:Y:S01]  /*0260*/  @!P2 LDC R0, c[0x0][0x43c] ;  /* 0x00010f00ff00ab82 */ /* 0x000e620000000800 */
[----:B------:R-:W4:Y:S03]  /*0270*/  S2R R5, SR_CTAID.X ;  /* 0x0000000000057919 */ /* 0x000f260000002500 */
[----:B------:R1:W5:Y:S01]  /*0280*/  @!P3 LDG.E R11, desc[UR14][R14.64] ;  /* 0x0000000e0e0bb981 */ /* 0x000362000c1e1900 */
[----:B------:R-:W-:-:S04]  /*0290*/  ISETP.NE.U32.AND P3, PT, R8, RZ, PT ;  /* 0x000000ff0800720c */ /* 0x000fc80003f65070 */
[----:B------:R-:W-:Y:S01]  /*02a0*/  ISETP.NE.AND.EX P3, PT, R9, RZ, PT, P3 ;  /* 0x000000ff0900720c */ /* 0x000fe20003f65330 */
[----:B------:R-:W1:Y:S01]  /*02b0*/  S2R R229, SR_TID.X ;  /* 0x0000000000e57919 */ /* 0x000e620000002100 */
[----:B------:R-:W1:Y:S01]  /*02c0*/  S2R R234, SR_CTAID.Z ;  /* 0x0000000000ea7919 */ /* 0x000e620000002700 */
[----:B----4-:R-:W-:Y:S02]  /*02d0*/  IMAD.SHL.U32 R232, R5, 0x80, RZ ;  /* 0x0000008005e87824 */ /* 0x010fe400078e00ff */
[----:B--2---:R-:W-:Y:S01]  /*02e0*/  @P0 IMAD.IADD R7, R17, 0x1, -R228 ;  /* 0x0000000111070824 */ /* 0x004fe200078e0ae4 */
[----:B------:R-:W-:-:S04]  /*02f0*/  @!P2 ISETP.NE.U32.AND P0, PT, R2, RZ, PT ;  /* 0x000000ff0200a20c */ /* 0x000fc80003f05070 */
[----:B------:R-:W-:-:S04]  /*0300*/  @!P2 ISETP.NE.AND.EX P0, PT, R3, RZ, PT, P0 ;  /* 0x000000ff0300a20c */ /* 0x000fc80003f05300 */
[----:B-1----:R-:W-:Y:S02]  /*0310*/  @!P2 SEL R3, R0, RZ, P0 ;  /* 0x000000ff0003a207 */ /* 0x002fe40000000000 */
[----:B------:R-:W1:Y:S01]  /*0320*/  @!P3 LDC R0, c[0x0][0x438] ;  /* 0x00010e00ff00bb82 */ /* 0x000e620000000800 */
[----:B------:R-:W-:Y:S01]  /*0330*/  ISETP.GT.AND P1, PT, R7, R232, PT ;  /* 0x000000e80700720c */ /* 0x000fe20003f24270 */
[----:B---3--:R-:W-:Y:S01]  /*0340*/  @P2 IMAD.IADD R6, R13, 0x1, -R4 ;  /* 0x000000010d062824 */ /* 0x008fe200078e0a04 */
[----:B------:R-:W-:Y:S11]  /*0350*/  @!P3 BRA `(.L_x_849) ;  /* 0x00000000000cb947 */ /* 0x000ff60003800000 */
[----:B-1----:R-:W2:Y:S02]  /*0360*/  @P4 LDG.E R0, desc[UR14][R14.64+0x4] ;  /* 0x0000040e0e004981 */ /* 0x002ea4000c1e1900 */
[----:B--2--5:R-:W-:-:S06]  /*0370*/  @P4 IADD3 R0, PT, PT, R0, -R11, RZ ;  /* 0x8000000b00004210 */ /* 0x024fcc0007ffe0ff */
[----:B------:R2:W5:Y:S02]  /*0380*/  @!P4 LDG.E R0, desc[UR14][R14.64] ;  /* 0x0000000e0e00c981 */ /* 0x000564000c1e1900 */
.L_x_849:
[----:B-1---5:R-:W-:Y:S01]  /*0390*/  @!P2 IADD3 R6, PT, PT, R3, R0, -R4 ;  /* 0x000000000306a210 */ /* 0x022fe20007ffe804 */
[----:B------:R-:W-:Y:S06]  /*03a0*/  @!P1 EXIT ;  /* 0x000000000000994d */ /* 0x000fec0003800000 */
[----:B------:R-:W-:-:S13]  /*03b0*/  ISETP.GT.AND P0, PT, R6, RZ, PT ;  /* 0x000000ff0600720c */ /* 0x000fda0003f04270 */
[----:B------:R-:W-:Y:S05]  /*03c0*/  @P0 BRA `(.L_x_850) ;  /* 0x0000000800a80947 */ /* 0x000fea0003800000 */
[----:B------:R-:W1:Y:S01]  /*03d0*/  LDC.U8 R0, c[0x0][0x549] ;  /* 0x00015240ff007b82 */ /* 0x000e620000000000 */
[----:B------:R-:W-:-:S07]  /*03e0*/  ISETP.NE.AND P1, PT, R228, -0x1, PT ;  /* 0xffffffffe400780c */ /* 0x000fce0003f25270 */
[----:B------:R-:W3:Y:S08]  /*03f0*/  LDC R13, c[0x0][0x434] ;  /* 0x00010d00ff0d7b82 */ /* 0x000ef00000000800 */
[----:B------:R-:W4:Y:S01]  /*0400*/  @!P1 LDC.64 R10, c[0x0][0x400] ;  /* 0x00010000ff0a9b82 */ /* 0x000f220000000a00 */
[----:B-1----:R-:W-:-:S07]  /*0410*/  ISETP.NE.AND P0, PT, R0, RZ, PT ;  /* 0x000000ff0000720c */ /* 0x002fce0003f05270 */
[----:B------:R-:W1:Y:S08]  /*0420*/  @P1 LDC.64 R8, c[0x0][0x408] ;  /* 0x00010200ff081b82 */ /* 0x000e700000000a00 */
[----:B------:R-:W5:Y:S08]  /*0430*/  LDC.U8 R0, c[0x0][0x548] ;  /* 0x00015200ff007b82 */ /* 0x000f700000000000 */
[----:B------:R-:W2:Y:S08]  /*0440*/  @P0 LDC.64 R2, c[0x0][0x430] ;  /* 0x00010c00ff020b82 */ /* 0x000eb00000000a00 */
[----:B------:R-:W1:Y:S01]  /*0450*/  @P0 LDC R17, c[0x0][0x430] ;  /* 0x00010c00ff110b82 */ /* 0x000e620000000800 */
[----:B-----5:R-:W-:Y:S01]  /*0460*/  ISETP.NE.AND P2, PT, R0, RZ, !P0 ;  /* 0x000000ff0000720c */ /* 0x020fe20004745270 */
[----:B--2---:R-:W-:-:S02]  /*0470*/  @P0 IMAD R15, R2, R3, RZ ;  /* 0x00000003020f0224 */ /* 0x004fc400078e02ff */
[----:B------:R-:W-:Y:S01]  /*0480*/  @P0 IMAD.MOV.U32 R3, RZ, RZ, 0x1 ;  /* 0x00000001ff030424 */ /* 0x000fe200078e00ff */
[----:B---34-:R-:W-:Y:S09]  /*0490*/  @P0 BRA `(.L_x_851) ;  /* 0x0000000000280947 */ /* 0x018ff20003800000 */
        /* <DEDUP_REMOVED lines=10> */
.L_x_851:
[----:B------:R-:W2:Y:S01]  /*0540*/  LDCU UR4, c[0x0][0x440] ;  /* 0x00008800ff0477ac */ /* 0x000ea20008000800 */
[----:B------:R-:W-:Y:S01]  /*0550*/  @!P1 IMAD.WIDE.U32 R20, R230, R10, RZ ;  /* 0x0000000ae6149225 */ /* 0x000fe200078e00ff */
[----:B------:R-:W-:Y:S01]  /*0560*/  ISETP.NE.AND P4, PT, R228, -0x1, PT ;  /* 0xffffffffe400780c */ /* 0x000fe20003f85270 */
[----:B------:R-:W-:Y:S01]  /*0570*/  BSSY.RECONVERGENT B0, `(.L_x_852) ;  /* 0x000002e000007945 */ /* 0x000fe20003800200 */
[----:B------:R-:W-:Y:S01]  /*0580*/  IADD3 R7, PT, PT, -R232, R7, RZ ;  /* 0x00000007e8077210 */ /* 0x000fe20007ffe1ff */
[----:B-1----:R-:W-:Y:S01]  /*0590*/  @P1 IMAD.WIDE.U32 R18, R228, R8, RZ ;  /* 0x00000008e4121225 */ /* 0x002fe200078e00ff */
[----:B------:R-:W-:-:S03]  /*05a0*/  SHF.R.U32.HI R8, RZ, 0x2, R229 ;  /* 0x00000002ff087819 */ /* 0x000fc600000116e5 */
[----:B------:R-:W-:Y:S01]  /*05b0*/  IMAD.SHL.U32 R0, R229, 0x8, RZ ;  /* 0x00000008e5007824 */ /* 0x000fe200078e00ff */
[----:B------:R-:W-:Y:S01]  /*05c0*/  IADD3 R2, PT, PT, R8, 0x60, RZ ;  /* 0x0000006008027810 */ /* 0x000fe20007ffe0ff */
[----:B------:R-:W-:Y:S02]  /*05d0*/  @!P1 IMAD R11, R230, R11, R21 ;  /* 0x0000000be60b9224 */ /* 0x000fe400078e0215 */
[----:B------:R-:W-:Y:S01]  /*05e0*/  @P1 IMAD R11, R228, R9, R19 ;  /* 0x00000009e40b1224 */ /* 0x000fe200078e0213 */
[----:B------:R-:W-:Y:S01]  /*05f0*/  LOP3.LUT R9, R0, 0x18, RZ, 0xc0, !PT ;  /* 0x0000001800097812 */ /* 0x000fe200078ec0ff */
[----:B------:R-:W-:Y:S02]  /*0600*/  IMAD R13, R230, R13, RZ ;  /* 0x0000000de60d7224 */ /* 0x000fe400078e02ff */
[----:B----4-:R-:W-:Y:S01]  /*0610*/  IMAD R15, R234, R15, RZ ;  /* 0x0000000fea0f7224 */ /* 0x010fe200078e02ff */
[----:B--2---:R-:W-:Y:S01]  /*0620*/  ISETP.GE.AND P0, PT, R9, UR4, PT ;  /* 0x0000000409007c0c */ /* 0x004fe2000bf06270 */
[----:B------:R-:W1:Y:S01]  /*0630*/  LDCU.64 UR4, c[0x0][0x410] ;  /* 0x00008200ff0477ac */ /* 0x000e620008000a00 */
[----:B------:R-:W-:Y:S01]  /*0640*/  SEL R0, R13, R228, !P4 ;  /* 0x000000e40d007207 */ /* 0x000fe20006000000 */
[----:B------:R-:W-:Y:S01]  /*0650*/  @!P1 IMAD.MOV.U32 R10, RZ, RZ, R20 ;  /* 0x000000ffff0a9224 */ /* 0x000fe200078e0014 */
[----:B------:R-:W-:Y:S01]  /*0660*/  ISETP.NE.AND P3, PT, R9, RZ, PT ;  /* 0x000000ff0900720c */ /* 0x000fe20003f65270 */
[----:B------:R-:W-:-:S02]  /*0670*/  @P1 IMAD.MOV.U32 R10, RZ, RZ, R18 ;  /* 0x000000ffff0a1224 */ /* 0x000fc400078e0012 */
[----:B------:R-:W-:Y:S01]  /*0680*/  @!P2 IMAD R15, R230, R3, R15 ;  /* 0x00000003e60fa224 */ /* 0x000fe200078e020f */
[----:B------:R-:W-:Y:S01]  /*0690*/  SHF.R.S32.HI R3, RZ, 0x1f, R0 ;  /* 0x0000001fff037819 */ /* 0x000fe20000011400 */
[C---:B------:R-:W-:Y:S01]  /*06a0*/  VIADD R6, R8.reuse, 0x20 ;  /* 0x0000002008067836 */ /* 0x040fe20000000000 */
[----:B------:R-:W-:Y:S01]  /*06b0*/  IADD3 R10, P1, PT, R9, R10, RZ ;  /* 0x0000000a090a7210 */ /* 0x000fe20007f3e0ff */
[----:B------:R-:W-:Y:S01]  /*06c0*/  VIADD R4, R8, 0x40 ;  /* 0x0000004008047836 */ /* 0x000fe20000000000 */
[----:B------:R-:W-:Y:S02]  /*06d0*/  SEL R0, R0, RZ, P2 ;  /* 0x000000ff00007207 */ /* 0x000fe40001000000 */
[----:B------:R-:W-:Y:S01]  /*06e0*/  SEL R3, R3, RZ, P2 ;  /* 0x000000ff03037207 */ /* 0x000fe20001000000 */
[----:B------:R-:W-:Y:S01]  /*06f0*/  IMAD.X R11, RZ, RZ, R11, P1 ;  /* 0x000000ffff0b7224 */ /* 0x000fe200008e060b */
[-C--:B------:R-:W-:Y:S02]  /*0700*/  ISETP.GE.OR P2, PT, R8, R7.reuse, P0 ;  /* 0x000000070800720c */ /* 0x080fe40000746670 */
[----:B------:R-:W-:Y:S01]  /*0710*/  MOV R9, RZ ;  /* 0x000000ff00097202 */ /* 0x000fe20000000f00 */
        /* <DEDUP_REMOVED lines=19> */
.L_x_853:
[----:B------:R-:W-:Y:S05]  /*0850*/  BSYNC.RECONVERGENT B0 ;  /* 0x0000000000007941 */ /* 0x000fea0003800200 */
.L_x_852:
[----:B------:R-:W-:Y:S01]  /*0860*/  BSSY.RECONVERGENT B0, `(.L_x_854) ;  /* 0x0000012000007945 */ /* 0x000fe20003800200 */
[----:B------:R-:W-:Y:S01]  /*0870*/  ISETP.GE.OR P2, PT, R4, R7, P0 ;  /* 0x000000070400720c */ /* 0x000fe20000746670 */
        /* <DEDUP_REMOVED lines=16> */
.L_x_855:
[----:B------:R-:W-:Y:S05]  /*0980*/  BSYNC.RECONVERGENT B0 ;  /* 0x0000000000007941 */ /* 0x000fea0003800200 */
.L_x_854:
        /* <DEDUP_REMOVED lines=15> */
.L_x_857:
[----:B------:R-:W-:Y:S05]  /*0a80*/  BSYNC.RECONVERGENT B0 ;  /* 0x0000000000007941 */ /* 0x000fea0003800200 */
.L_x_856:
        /* <DEDUP_REMOVED lines=17> */
.L_x_859:
[----:B------:R-:W-:Y:S05]  /*0ba0*/  BSYNC.RECONVERGENT B0 ;  /* 0x0000000000007941 */ /* 0x000fea0003800200 */
.L_x_858:
[----:B------:R-:W-:Y:S01]  /*0bb0*/  BSSY.RECONVERGENT B0, `(.L_x_860) ;  /* 0x000000b000007945 */ /* 0x000fe20003800200 */
[----:B------:R-:W-:-:S03]  /*0bc0*/  IADD3.X R3, PT, PT, R232, R3, R15, P2, P1 ;  /* 0x00000003e8037210 */ /* 0x000fc600017e240f */
[----:B------:R-:W-:Y:S05]  /*0bd0*/  @P6 BRA `(.L_x_861) ;  /* 0x0000000000206947 */ /* 0x000fea0003800000 */
[----:B------:R-:W5:Y:S01]  /*0be0*/  LDCU.64 UR4, c[0x0][0x420] ;  /* 0x00008400ff0477ac */ /* 0x000f620008000a00 */
[----:B------:R-:W-:-:S05]  /*0bf0*/  IMAD R5, R8, R17, RZ ;  /* 0x0000001108057224 */ /* 0x000fca00078e02ff */
[----:B------:R-:W-:-:S04]  /*0c00*/  IADD3 R8, P0, PT, R5, R0, RZ ;  /* 0x0000000005087210 */ /* 0x000fc80007f1e0ff */
[----:B------:R-:W-:Y:S02]  /*0c10*/  LEA.HI.X.SX32 R5, R5, R3, 0x1, P0 ;  /* 0x0000000305057211 */ /* 0x000fe400000f0eff */
[----:B-----5:R-:W-:-:S04]  /*0c20*/  LEA R10, P0, R8, UR4, 0x2 ;  /* 0x00000004080a7c11 */ /* 0x020fc8000f8010ff */
[----:B------:R-:W-:Y:S01]  /*0c30*/  LEA.HI.X R11, R8, UR5, R5, 0x2, P0 ;  /* 0x00000005080b7c11 */ /* 0x000fe200080f1405 */
[----:B------:R-:W-:-:S05]  /*0c40*/  IMAD.MOV.U32 R5, RZ, RZ, 0x7f800000 ;  /* 0x7f800000ff057424 */ /* 0x000fca00078e00ff */
[----:B------:R1:W-:Y:S03]  /*0c50*/  STG.E desc[UR14][R10.64], R5 ;  /* 0x000000050a007986 */ /* 0x0003e6000c10190e */
.L_x_861:
[----:B------:R-:W-:Y:S05]  /*0c60*/  BSYNC.RECONVERGENT B0 ;  /* 0x0000000000007941 */ /* 0x000fea0003800200 */
.L_x_860:
[----:B------:R-:W-:Y:S04]  /*0c70*/  BSSY.RECONVERGENT B0, `(.L_x_862) ;  /* 0x000000a000007945 */ /* 0x000fe80003800200 */
[----:B------:R-:W-:Y:S05]  /*0c80*/  @P5 BRA `(.L_x_863) ;  /* 0x0000000000205947 */ /* 0x000fea0003800000 */
[----:B------:R-:W5:Y:S01]  /*0c90*/  LDCU.64 UR4, c[0x0][0x420] ;  /* 0x00008400ff0477ac */ /* 0x000f620008000a00 */
[----:B-1----:R-:W-:-:S05]  /*0ca0*/  IMAD R5, R6, R17, RZ ;  /* 0x0000001106057224 */ /* 0x002fca00078e02ff */
[----:B------:R-:W-:-:S04]  /*0cb0*/  IADD3 R6, P0, PT, R5, R0, RZ ;  /* 0x0000000005067210 */ /* 0x000fc80007f1e0ff */
[----:B------:R-:W-:Y:S02]  /*0cc0*/  LEA.HI.X.SX32 R5, R5, R3, 0x1, P0 ;  /* 0x0000000305057211 */ /* 0x000fe400000f0eff */
[----:B-----5:R-:W-:-:S04]  /*0cd0*/  LEA R8, P0, R6, UR4, 0x2 ;  /* 0x0000000406087c11 */ /* 0x020fc8000f8010ff */
[----:B------:R-:W-:Y:S01]  /*0ce0*/  LEA.HI.X R9, R6, UR5, R5, 0x2, P0 ;  /* 0x0000000506097c11 */ /* 0x000fe200080f1405 */
[----:B------:R-:W-:-:S05]  /*0cf0*/  IMAD.MOV.U32 R5, RZ, RZ, 0x7f800000 ;  /* 0x7f800000ff057424 */ /* 0x000fca00078e00ff */
[----:B------:R1:W-:Y:S03]  /*0d00*/  STG.E desc[UR14][R8.64], R5 ;  /* 0x0000000508007986 */ /* 0x0003e6000c10190e */
.L_x_863:
[----:B------:R-:W-:Y:S05]  /*0d10*/  BSYNC.RECONVERGENT B0 ;  /* 0x0000000000007941 */ /* 0x000fea0003800200 */
.L_x_862:
[----:B------:R-:W-:Y:S04]  /*0d20*/  BSSY.RECONVERGENT B0, `(.L_x_864) ;  /* 0x000000a000007945 */ /* 0x000fe80003800200 */
[----:B------:R-:W-:Y:S05]  /*0d30*/  @P4 BRA `(.L_x_865) ;  /* 0x0000000000204947 */ /* 0x000fea0003800000 */
[----:B------:R-:W5:Y:S01]  /*0d40*/  LDCU.64 UR4, c[0x0][0x420] ;  /* 0x00008400ff0477ac */ /* 0x000f620008000a00 */
[----:B------:R-:W-:-:S05]  /*0d50*/  IMAD R4, R4, R17, RZ ;  /* 0x0000001104047224 */ /* 0x000fca00078e02ff */
[----:B-1----:R-:W-:-:S04]  /*0d60*/  IADD3 R5, P0, PT, R4, R0, RZ ;  /* 0x0000000004057210 */ /* 0x002fc80007f1e0ff */
[----:B------:R-:W-:Y:S02]  /*0d70*/  LEA.HI.X.SX32 R4, R4, R3, 0x1, P0 ;  /* 0x0000000304047211 */ /* 0x000fe400000f0eff */
[----:B-----5:R-:W-:-:S04]  /*0d80*/  LEA R6, P0, R5, UR4, 0x2 ;  /* 0x0000000405067c11 */ /* 0x020fc8000f8010ff */
[----:B------:R-:W-:Y:S01]  /*0d90*/  LEA.HI.X R7, R5, UR5, R4, 0x2, P0 ;  /* 0x0000000505077c11 */ /* 0x000fe200080f1404 */
[----:B------:R-:W-:-:S05]  /*0da0*/  IMAD.MOV.U32 R5, RZ, RZ, 0x7f800000 ;  /* 0x7f800000ff057424 */ /* 0x000fca00078e00ff */
[----:B------:R1:W-:Y:S03]  /*0db0*/  STG.E desc[UR14][R6.64], R5 ;  /* 0x0000000506007986 */ /* 0x0003e6000c10190e */
.L_x_865:
[----:B------:R-:W-:Y:S05]  /*0dc0*/  BSYNC.RECONVERGENT B0 ;  /* 0x0000000000007941 */ /* 0x000fea0003800200 */
.L_x_864:
[----:B------:R-:W-:Y:S05]  /*0dd0*/  @P3 EXIT ;  /* 0x000000000000394d */ /* 0x000fea0003800000 */
[----:B------:R-:W5:Y:S01]  /*0de0*/  LDCU.64 UR4, c[0x0][0x420] ;  /* 0x00008400ff0477ac */ /* 0x000f620008000a00 */
[----:B------:R-:W-:Y:S02]  /*0df0*/  IMAD R2, R2, R17, RZ ;  /* 0x0000001102027224 */ /* 0x000fe400078e02ff */
[----:B-1----:R-:W-:-:S03]  /*0e00*/  IMAD.MOV.U32 R5, RZ, RZ, 0x7f800000 ;  /* 0x7f800000ff057424 */ /* 0x002fc600078e00ff */
[----:B------:R-:W-:-:S04]  /*0e10*/  IADD3 R0, P0, PT, R2, R0, RZ ;  /* 0x0000000002007210 */ /* 0x000fc80007f1e0ff */
[----:B------:R-:W-:Y:S02]  /*0e20*/  LEA.HI.X.SX32 R3, R2, R3, 0x1, P0 ;  /* 0x0000000302037211 */ /* 0x000fe400000f0eff */
[----:B-----5:R-:W-:-:S04]  /*0e30*/  LEA R2, P0, R0, UR4, 0x2 ;  /* 0x0000000400027c11 */ /* 0x020fc8000f8010ff */
[----:B------:R-:W-:-:S05]  /*0e40*/  LEA.HI.X R3, R0, UR5, R3, 0x2, P0 ;  /* 0x0000000500037c11 */ /* 0x000fca00080f1403 */
[----:B------:R-:W-:Y:S01]  /*0e50*/  STG.E desc[UR14][R2.64], R5 ;  /* 0x0000000502007986 */ /* 0x000fe2000c10190e */
[----:B------:R-:W-:Y:S05]  /*0e60*/  EXIT ;  /* 0x000000000000794d */ /* 0x000fea0003800000 */
.L_x_850:
[----:B------:R-:W-:Y:S02]  /*0e70*/  ISETP.NE.AND P0, PT, R228, -0x1, PT ;  /* 0xffffffffe400780c */ /* 0x000fe40003f05270 */
[----:B------:R-:W-:-:S11]  /*0e80*/  ISETP.NE.AND P2, PT, R11, -0x1, PT ;  /* 0xffffffff0b00780c */ /* 0x000fd60003f45270 */
[----:B------:R-:W1:Y:S08]  /*0e90*/  @!P0 LDC.64 R8, c[0x0][0x398] ;  /* 0x0000e600ff088b82 */ /* 0x000e700000000a00 */
[----:B------:R-:W3:Y:S01]  /*0ea0*/  @P0 LDC.64 R2, c[0x0][0x3b0] ;  /* 0x0000ec00ff020b82 */ /* 0x000ee20000000a00 */
[----:B-1----:R-:W-:-:S04]  /*0eb0*/  @!P0 IMAD.WIDE.U32 R18, R230, R8, RZ ;  /* 0x00000008e6128225 */ /* 0x002fc800078e00ff */
[----:B------:R-:W-:Y:S02]  /*0ec0*/  @!P0 IMAD R0, R230, R9, R19 ;  /* 0x00000009e6008224 */ /* 0x000fe400078e0213 */
[----:B---3--:R-:W-:-:S04]  /*0ed0*/  @P0 IMAD.WIDE.U32 R12, R228, R2, RZ ;  /* 0x00000002e40c0225 */ /* 0x008fc800078e00ff */
[----:B------:R-:W-:Y:S01]  /*0ee0*/  @P0 IMAD R0, R228, R3, R13 ;  /* 0x00000003e4000224 */ /* 0x000fe200078e020d */
[----:B------:R-:W-:Y:S01]  /*0ef0*/  @P0 MOV R18, R12 ;  /* 0x0000000c00120202 */ /* 0x000fe20000000f00 */
[----:B------:R-:W-:Y:S06]  /*0f00*/  @P2 BRA `(.L_x_866) ;  /* 0x0000000000302947 */ /* 0x000fec0003800000 */
[----:B------:R-:W1:Y:S01]  /*0f10*/  LDCU.64 UR4, c[0x0][0x3b8] ;  /* 0x00007700ff0477ac */ /* 0x000e620008000a00 */
[----:B------:R-:W-:Y:S01]  /*0f20*/  SHF.R.S32.HI R9, RZ, 0x1f, R4 ;  /* 0x0000001fff097819 */ /* 0x000fe20000011404 */
[----:B------:R-:W3:Y:S01]  /*0f30*/  LDCU.64 UR6, c[0x0][0x3a0] ;  /* 0x00007400ff0677ac */ /* 0x000ee20008000a00 */
[----:B-1----:R-:W-:Y:S02]  /*0f40*/  MOV R2, UR4 ;  /* 0x0000000400027c02 */ /* 0x002fe40008000f00 */
[----:B------:R-:W-:-:S03]  /*0f50*/  MOV R3, UR5 ;  /* 0x0000000500037c02 */ /* 0x000fc60008000f00 */
[-C--:B------:R-:W-:Y:S02]  /*0f60*/  IMAD R8, R9, R2.reuse, RZ ;  /* 0x0000000209087224 */ /* 0x080fe400078e02ff */
[----:B------:R-:W-:-:S04]  /*0f70*/  IMAD.WIDE.U32 R12, R4, R2, RZ ;  /* 0x00000002040c7225 */ /* 0x000fc800078e00ff */
[----:B------:R-:W-:-:S05]  /*0f80*/  IMAD R8, R4, R3, R8 ;  /* 0x0000000304087224 */ /* 0x000fca00078e0208 */
[----:B------:R-:W-:-:S03]  /*0f90*/  IADD3 R13, PT, PT, R13, R8, RZ ;  /* 0x000000080d0d7210 */ /* 0x000fc60007ffe0ff */
[----:B---3--:R-:W-:-:S04]  /*0fa0*/  IMAD.WIDE.U32 R20, R230, UR6, R12 ;  /* 0x00000006e6147c25 */ /* 0x008fc8000f8e000c */
[----:B--2---:R-:W-:Y:S01]  /*0fb0*/  IMAD R15, R230, UR7, R21 ;  /* 0x00000007e60f7c24 */ /* 0x004fe2000f8e0215 */
[----:B------:R-:W-:Y:S06]  /*0fc0*/  BRA `(.L_x_867) ;  /* 0x0000000000147947 */ /* 0x000fec0003800000 */
.L_x_866:
[----:B------:R-:W2:Y:S01]  /*0fd0*/  LDC.64 R2, c[0x0][0x3b8] ;  /* 0x0000ee00ff027b82 */ /* 0x000ea20000000a00 */
[----:B------:R-:W-:-:S05]  /*0fe0*/  IADD3 R20, PT, PT, R4, R11, RZ ;  /* 0x0000000b04147210 */ /* 0x000fca0007ffe0ff */
[C---:B--2---:R-:W-:Y:S02]  /*0ff0*/  IMAD R15, R20.reuse, R3, RZ ;  /* 0x00000003140f7224 */ /* 0x044fe400078e02ff */
[----:B------:R-:W-:-:S05]  /*1000*/  IMAD.WIDE.U32 R20, R20, R2, RZ ;  /* 0x0000000214147225 */ /* 0x000fca00078e00ff */
[----:B------:R-:W-:Y:S02]  /*1010*/  IADD3 R15, PT, PT, R21, R15, RZ ;  /* 0x0000000f150f7210 */ /* 0x000fe40007ffe0ff */
.L_x_867:
        /* <DEDUP_REMOVED lines=37> */
.L_x_868:
[----:B------:R-:W1:Y:S01]  /*1270*/  LDC.64 R8, c[0x0][0x3c0] ;  /* 0x0000f000ff087b82 */ /* 0x000e620000000a00 */
[----:B------:R-:W-:-:S05]  /*1280*/  IADD3 R4, PT, PT, R4, R11, RZ ;  /* 0x0000000b04047210 */ /* 0x000fca0007ffe0ff */
[C---:B-1----:R-:W-:Y:S02]  /*1290*/  IMAD R11, R4.reuse, R9, RZ ;  /* 0x00000009040b7224 */ /* 0x042fe400078e02ff */
[----:B------:R-:W-:-:S05]  /*12a0*/  IMAD.WIDE.U32 R16, R4, R8, RZ ;  /* 0x0000000804107225 */ /* 0x000fca00078e00ff */
[----:B------:R-:W-:-:S07]  /*12b0*/  IADD3 R4, PT, PT, R17, R11, RZ ;  /* 0x0000000b11047210 */ /* 0x000fce0007ffe0ff */
.L_x_869:
[C---:B------:R-:W-:Y:S01]  /*12c0*/  IMAD.SHL.U32 R231, R229.reuse, 0x8, RZ ;  /* 0x00000008e5e77824 */ /* 0x040fe200078e00ff */
[----:B------:R-:W1:Y:S01]  /*12d0*/  LDCU.128 UR4, c[0x0][0x3d0] ;  /* 0x00007a00ff0477ac */ /* 0x000e620008000c00 */
[----:B------:R-:W-:Y:S01]  /*12e0*/  IMAD.SHL.U32 R13, R229, 0x20, RZ ;  /* 0x00000020e50d7824 */ /* 0x000fe200078e00ff */
[--C-:B------:R-:W-:Y:S01]  /*12f0*/  SHF.R.U32.HI R222, RZ, 0x2, R229.reuse ;  /* 0x00000002ffde7819 */ /* 0x100fe200000116e5 */
        /* <DEDUP_REMOVED lines=13> */
[----:B------:R-:W-:Y:S01]  /*13d0*/  LOP3.LUT R231, R14, 0x1f20, R231, 0xf8, !PT ;  /* 0x00001f200ee77812 */ /* 0x000fe200078ef8e7 */
[----:B------:R-:W-:Y:S01]  /*13e0*/  IMAD.WIDE.U32 R14, R222, R2, R20 ;  /* 0x00000002de0e7225 */ /* 0x000fe200078e0014 */
[----:B------:R-:W-:Y:S01]  /*13f0*/  SHF.R.S32.HI R221, RZ, 0x1f, R10 ;  /* 0x0000001fffdd7819 */ /* 0x000fe2000001140a */
[----:B------:R-:W-:Y:S01]  /*1400*/  BSSY.RECONVERGENT B0, `(.L_x_870) ;  /* 0x0000031000007945 */ /* 0x000fe20003800200 */
[----:B------:R-:W-:Y:S01]  /*1410*/  LOP3.LUT R12, R11, 0x18, R12, 0xf8, !PT ;  /* 0x000000180b0c7812 */ /* 0x000fe200078ef80c */
[----:B------:R-:W-:Y:S01]  /*1420*/  IMAD.X R17, RZ, RZ, R4, P0 ;  /* 0x000000ffff117224 */ /* 0x000fe200000e0604 */
[----:B------:R-:W-:Y:S01]  /*1430*/  IADD3 R18, P0, PT, R220, R18, RZ ;  /* 0x00000012dc127210 */ /* 0x000fe20007f1e0ff */
[C---:B------:R-:W-:Y:S01]  /*1440*/  IMAD R15, R222.reuse, R3, R15 ;  /* 0x00000003de0f7224 */ /* 0x040fe200078e020f */
[C---:B------:R-:W-:Y:S01]  /*1450*/  ISETP.GE.AND P2, PT, R222.reuse, R219, PT ;  /* 0x000000dbde00720c */ /* 0x040fe20003f46270 */
[----:B-1----:R-:W-:Y:S01]  /*1460*/  IMAD R11, R221, UR4, RZ ;  /* 0x00000004dd0b7c24 */ /* 0x002fe2000f8e02ff */
[----:B------:R-:W-:Y:S01]  /*1470*/  SHF.R.U32.HI R184, RZ, 0x1, R229 ;  /* 0x00000001ffb87819 */ /* 0x000fe200000116e5 */
[----:B------:R-:W-:-:S03]  /*1480*/  IMAD.WIDE.U32 R16, R222, R8, R16 ;  /* 0x00000008de107225 */ /* 0x000fc600078e0010 */
[----:B------:R-:W-:Y:S01]  /*1490*/  LOP3.LUT R181, R12, 0x8, R184, 0x78, !PT ;  /* 0x000000080cb57812 */ /* 0x000fe200078e78b8 */
[----:B------:R-:W-:Y:S02]  /*14a0*/  IMAD R221, R221, UR6, RZ ;  /* 0x00000006dddd7c24 */ /* 0x000fe4000f8e02ff */
[C---:B------:R-:W-:Y:S02]  /*14b0*/  IMAD R224, R10.reuse, UR5, R11 ;  /* 0x000000050ae07c24 */ /* 0x040fe4000f8e020b */
[----:B------:R-:W-:Y:S01]  /*14c0*/  IMAD.WIDE.U32 R14, R10, UR4, R14 ;  /* 0x000000040a0e7c25 */ /* 0x000fe2000f8e000e */
[----:B------:R-:W-:Y:S02]  /*14d0*/  UMOV UR4, 0x400 ;  /* 0x0000040000047882 */ /* 0x000fe40000000000 */
        /* <DEDUP_REMOVED lines=8> */
[----:B------:R-:W-:Y:S01]  /*1560*/  IMAD.X R19, RZ, RZ, R0, P0 ;  /* 0x000000ffff137224 */ /* 0x000fe200000e0600 */
[----:B----4-:R-:W-:Y:S01]  /*1570*/  LEA R223, P1, R10, UR10, 0x1 ;  /* 0x0000000a0adf7c11 */ /* 0x010fe2000f8208ff */
[----:B------:R-:W-:Y:S01]  /*1580*/  IMAD.IADD R221, R11, 0x1, R221 ;  /* 0x000000010bdd7824 */ /* 0x000fe200078e02dd */
[----:B------:R-:W-:Y:S01]  /*1590*/  LEA R227, P0, R5, R222, 0x7 ;  /* 0x000000de05e37211 */ /* 0x000fe200078038ff */
[----:B-----5:R-:W-:-:S03]  /*15a0*/  IMAD.WIDE.U32 R18, R234, UR8, R18 ;  /* 0x00000008ea127c25 */ /* 0x020fc6000f8e0012 */
        /* <DEDUP_REMOVED lines=21> */
.L_x_872:
[----:B------:R1:W-:Y:S02]  /*1700*/  STS.128 [R231], RZ ;  /* 0x000000ffe7007388 */ /* 0x0003e40000000c00 */
.L_x_871:
[----:B------:R-:W-:Y:S05]  /*1710*/  BSYNC.RECONVERGENT B0 ;  /* 0x0000000000007941 */ /* 0x000fea0003800200 */
.L_x_870:
        /* <DEDUP_REMOVED lines=40> */
.L_x_874:
[----:B------:R-:W-:Y:S05]  /*19a0*/  BSYNC.RECONVERGENT B0 ;  /* 0x0000000000007941 */ /* 0x000fea0003800200 */
.L_x_873:
        /* <DEDUP_REMOVED lines=22> */
.L_x_876:
[----:B------:R-:W-:Y:S05]  /*1b10*/  BSYNC.RECONVERGENT B0 ;  /* 0x0000000000007941 */ /* 0x000fea0003800200 */
.L_x_875:
        /* <DEDUP_REMOVED lines=21> */
.L_x_878:
[----:B------:R-:W-:Y:S05]  /*1c70*/  BSYNC.RECONVERGENT B0 ;  /* 0x0000000000007941 */ /* 0x000fea0003800200 */
.L_x_877:
        /* <DEDUP_REMOVED lines=13> */
.L_x_881:
[----:B------:R3:W-:Y:S02]  /*1d50*/  STS.128 [R231+0x2000], RZ ;  /* 0x002000ffe7007388 */ /* 0x0007e40000000c00 */
.L_x_880:
[----:B------:R-:W-:Y:S05]  /*1d60*/  BSYNC.RECONVERGENT B0 ;  /* 0x0000000000007941 */ /* 0x000fea0003800200 */
.L_x_879:
        /* <DEDUP_REMOVED lines=19> */
.L_x_883:
[----:B------:R-:W-:Y:S05]  /*1ea0*/  BSYNC.RECONVERGENT B0 ;  /* 0x0000000000007941 */ /* 0x000fea0003800200 */
.L_x_882:
        /* <DEDUP_REMOVED lines=14> */
.L_x_885:
[----:B------:R-:W-:Y:S05]  /*1f90*/  BSYNC.RECONVERGENT B0 ;  /* 0x0000000000007941 */ /* 0x000fea0003800200 */
.L_x_884:
        /* <DEDUP_REMOVED lines=16> */
.L_x_887:
[----:B------:R-:W-:Y:S05]  /*20a0*/  BSYNC.RECONVERGENT B0 ;  /* 0x0000000000007941 */ /* 0x000fea0003800200 */
.L_x_886:
[----:B------:R-:W5:Y:S01]  /*20b0*/  LDCU.64 UR6, c[0x0][0x538] ;  /* 0x0000a700ff0677ac */ /* 0x000f620008000a00 */
[----:B------:R-:W0:Y:S01]  /*20c0*/  LDGDEPBAR ;  /* 0x00000000000079af */ /* 0x000e220000000000 */
[----:B-----5:R-:W-:-:S04]  /*20d0*/  ISETP.NE.U32.AND P1, PT, RZ, UR6, PT ;  /* 0x00000006ff007c0c */ /* 0x020fc8000bf25070 */
[----:B------:R-:W-:Y:S02]  /*20e0*/  ISETP.NE.AND.EX P1, PT, RZ, UR7, PT, P1 ;  /* 0x00000007ff007c0c */ /* 0x000fe4000bf25310 */
[----:B------:R-:W-:Y:S01]  /*20f0*/  SHF.L.U64.HI R16, R8, 0x7, R9 ;  /* 0x0000000708107819 */ /* 0x000fe20000010209 */
[----:B------:R-:W-:-:S10]  /*2100*/  DEPBAR.LE SB0, 0x0 ;  /* 0x000080000000791a */ /* 0x000fd40000000000 */
[----:B-1----:R-:W1:Y:S01]  /*2110*/  @P1 LDC.64 R10, c[0x0][0x540] ;  /* 0x00015000ff0a1b82 */ /* 0x002e620000000a00 */
[----:B------:R-:W-:-:S07]  /*2120*/  @P1 MOV R235, RZ ;  /* 0x000000ff00eb1202 */ /* 0x000fce0000000f00 */
[----:B---3--:R-:W3:Y:S01]  /*2130*/  @P1 LDC R18, c[0x0][0x458] ;  /* 0x00011600ff121b82 */ /* 0x008ee20000000800 */
[----:B-1----:R-:W-:-:S04]  /*2140*/  @P1 IMAD.WIDE.U32 R14, R230, R10, R234 ;  /* 0x0000000ae60e1225 */ /* 0x002fc800078e00ea */
[----:B------:R-:W-:Y:S01]  /*2150*/  @P1 IMAD R11, R230, R11, R15 ;  /* 0x0000000be60b1224 */ /* 0x000fe200078e020f */
[----:B------:R-:W-:-:S04]  /*2160*/  @P1 LEA R20, P0, R14, UR6, 0x2 ;  /* 0x000000060e141c11 */ /* 0x000fc8000f8010ff */
[----:B------:R-:W-:-:S05]  /*2170*/  @P1 LEA.HI.X R21, R14, UR7, R11, 0x2, P0 ;  /* 0x000000070e151c11 */ /* 0x000fca00080f140b */
[----:B------:R-:W5:Y:S01]  /*2180*/  @P1 LDG.E R17, desc[UR14][R20.64] ;  /* 0x0000000e14111981 */ /* 0x000f62000c1e1900 */
[----:B---3--:R-:W5:Y:S01]  /*2190*/  @P1 MUFU.RCP R14, R18 ;  /* 0x00000012000e1308 */ /* 0x008f620000001000 */
[----:B------:R-:W-:Y:S01]  /*21a0*/  SHF.L.U32 R10, R8, 0x7, RZ ;  /* 0x00000007080a7819 */ /* 0x000fe200000006ff */
[-C--:B------:R-:W-:Y:S01]  /*21b0*/  IMAD R15, R16, R185.reuse, RZ ;  /* 0x000000b9100f7224 */ /* 0x080fe200078e02ff */
[----:B------:R-:W-:Y:S03]  /*21c0*/  BSSY.RECONVERGENT B0, `(.L_x_888) ;  /* 0x0000015000007945 */ /* 0x000fe60003800200 */
[----:B------:R-:W-:Y:S01]  /*21d0*/  IMAD R15, R0, R10, R15 ;  /* 0x0000000a000f7224 */ /* 0x000fe200078e020f */
[----:B------:R-:W-:Y:S01]  /*21e0*/  MOV R0, RZ ;  /* 0x000000ff00007202 */ /* 0x000fe20000000f00 */
[----:B------:R-:W-:-:S05]  /*21f0*/  IMAD.WIDE.U32 R10, R10, R185, RZ ;  /* 0x000000b90a0a7225 */ /* 0x000fca00078e00ff */
[----:B------:R-:W-:Y:S01]  /*2200*/  IADD3 R15, PT, PT, R11, R15, RZ ;  /* 0x0000000f0b0f7210 */ /* 0x000fe20007ffe0ff */
[----:B------:R-:W-:Y:S01]  /*2210*/  BAR.SYNC.DEFER_BLOCKING 0x0 ;  /* 0x0000000000007b1d */ /* 0x000fe20000010000 */
[----:B-----5:R-:W-:-:S05]  /*2220*/  @P1 FMUL.FTZ R0, R17, R14 ;  /* 0x0000000e11001220 */ /* 0x020fca0000410000 */
        /* <DEDUP_REMOVED lines=11> */
.L_x_890:
[----:B------:R3:W-:Y:S01]  /*22e0*/  STS.128 [R231+0x4000], RZ ;  /* 0x004000ffe7007388 */ /* 0x0007e20000000c00 */
[----:B------:R-:W-:Y:S05]  /*22f0*/  BRA `(.L_x_891) ;  /* 0x0000000000047947 */ /* 0x000fea0003800000 */
.L_x_889:
[----:B------:R1:W-:Y:S02]  /*2300*/  STS.128 [R231+0x4000], RZ ;  /* 0x004000ffe7007388 */ /* 0x0003e40000000c00 */
.L_x_891:
[----:B------:R-:W-:Y:S05]  /*2310*/  BSYNC.RECONVERGENT B0 ;  /* 0x0000000000007941 */ /* 0x000fea0003800200 */
.L_x_888:
        /* <DEDUP_REMOVED lines=28> */
.L_x_893:
[----:B------:R-:W-:Y:S05]  /*24e0*/  BSYNC.RECONVERGENT B0 ;  /* 0x0000000000007941 */ /* 0x000fea0003800200 */
.L_x_892:
        /* <DEDUP_REMOVED lines=17> */
.L_x_895:
[----:B------:R-:W-:Y:S05]  /*2600*/  BSYNC.RECONVERGENT B0 ;  /* 0x0000000000007941 */ /* 0x000fea0003800200 */
.L_x_894:
        /* <DEDUP_REMOVED lines=17> */
.L_x_897:
[----:B------:R-:W-:Y:S05]  /*2720*/  BSYNC.RECONVERGENT B0 ;  /* 0x0000000000007941 */ /* 0x000fea0003800200 */
.L_x_896:
[----:B------:R-:W-:Y:S01]  /*2730*/  LDSM.16.M88.4 R172, [R213] ;  /* 0x00000000d5ac783b */ /* 0x000fe20000000200 */
[----:B------:R-:W-:Y:S01]  /*2740*/  IMAD.MOV.U32 R5, RZ, RZ, 0x20 ;  /* 0x00000020ff057424 */ /* 0x000fe200078e00ff */
[----:B------:R-:W-:Y:S01]  /*2750*/  LOP3.LUT P0, RZ, R229, 0x4, RZ, 0xc0, !PT ;  /* 0x00000004e5ff7812 */ /* 0x000fe2000780c0ff */
[----:B------:R-:W5:Y:S01]  /*2760*/  LDCU UR5, c[0x0][0x50c] ;  /* 0x0000a180ff0577ac */ /* 0x000f620008000800 */
[----:B------:R-:W2:Y:S01]  /*2770*/  LDSM.16.M88.4 R68, [R212+0x2c00] ;  /* 0x002c0000d444783b */ /* 0x000ea20000000200 */
[----:B------:R-:W-:Y:S02]  /*2780*/  LOP3.LUT R184, R184, 0x1f0, RZ, 0xc0, !PT ;  /* 0x000001f0b8b87812 */ /* 0x000fe400078ec0ff */
[----:B------:R-:W-:Y:S01]  /*2790*/  SEL R5, R5, 0xffffffe0, !P0 ;  /* 0xffffffe005057807 */ /* 0x000fe20004000000 */
[----:B-1----:R-:W-:Y:S04]  /*27a0*/  LDSM.16.M88.4 R8, [R213+0x1000] ;  /* 0x00100000d508783b */ /* 0x002fe80000000200 */
[----:B------:R-:W1:Y:S01]  /*27b0*/  LDSM.16.M88.4 R20, [R212+0x3800] ;  /* 0x00380000d414783b */ /* 0x000e620000000200 */
[----:B------:R-:W-:-:S02]  /*27c0*/  IMAD.IADD R209, R212, 0x1, R5 ;  /* 0x00000001d4d17824 */ /* 0x000fc400078e0205 */
[----:B------:R-:W-:Y:S01]  /*27d0*/  IMAD.IADD R211, R213, 0x1, R5 ;  /* 0x00000001d5d37824 */ /* 0x000fe200078e0205 */
[----:B------:R-:W3:Y:S04]  /*27e0*/  LDSM.16.M88.4 R116, [R212+0x2000] ;  /* 0x00200000d474783b */ /* 0x000ee80000000200 */
[----:B------:R-:W4:Y:S04]  /*27f0*/  LDSM.16.M88.4 R52, [R212+0x3000] ;  /* 0x00300000d434783b */ /* 0x000f280000000200 */
[----:B------:R-:W5:Y:S04]  /*2800*/  LDSM.16.M88.4 R100, [R212+0x2400] ;  /* 0x00240000d464783b */ /* 0x000f680000000200 */
[----:B------:R-:W5:Y:S04]  /*2810*/  LDSM.16.M88.4 R84, [R212+0x2800] ;  /* 0x00280000d454783b */ /* 0x000f680000000200 */
[----:B------:R-:W5:Y:S04]  /*2820*/  LDSM.16.M88.4 R36, [R212+0x3400] ;  /* 0x00340000d424783b */ /* 0x000f680000000200 */
[----:B------:R-:W5:Y:S04]  /*2830*/  LDSM.16.M88.4 R176, [R212+0x3c00] ;  /* 0x003c0000d4b0783b */ /* 0x000f680000000200 */
[----:B------:R-:W-:Y:S04]  /*2840*/  LDSM.16.M88.4 R148, [R209+0x2c00] ;  /* 0x002c0000d194783b */ /* 0x000fe80000000200 */
[----:B------:R-:W5:Y:S01]  /*2850*/  LDSM.16.M88.4 R168, [R211] ;  /* 0x00000000d3a8783b */ /* 0x000f620000000200 */
[----:B--2---:R-:W-:Y:S03]  /*2860*/  HMMA.16816.F32.BF16 R80, R172, R68, RZ ;  /* 0x00000044ac50723c */ /* 0x004fe600000418ff */
[----:B------:R-:W-:Y:S04]  /*2870*/  LDSM.16.M88.4 R164, [R211+0x1000] ;  /* 0x00100000d3a4783b */ /* 0x000fe80000000200 */
[----:B------:R-:W2:Y:S01]  /*2880*/  LDSM.16.M88.4 R136, [R209+0x3800] ;  /* 0x00380000d188783b */ /* 0x000ea20000000200 */
[----:B-1----:R-:W-:Y:S03]  /*2890*/  HMMA.16816.F32.BF16 R28, R8, R20, RZ ;  /* 0x00000014081c723c */ /* 0x002fe600000418ff */
[----:B------:R-:W1:Y:S04]  /*28a0*/  LDSM.16.M88.4 R160, [R209+0x2000] ;  /* 0x00200000d1a0783b */ /* 0x000e680000000200 */
[----:B------:R-:W1:Y:S01]  /*28b0*/  LDSM.16.M88.4 R144, [R209+0x3000] ;  /* 0x00300000d190783b */ /* 0x000e620000000200 */
[C---:B---3--:R-:W-:Y:S03]  /*28c0*/  HMMA.16816.F32.BF16 R128, R172.reuse, R116, RZ ;  /* 0x00000074ac80723c */ /* 0x048fe600000418ff */
[----:B------:R-:W3:Y:S04]  /*28d0*/  LDSM.16.M88.4 R152, [R209+0x2800] ;  /* 0x00280000d198783b */ /* 0x000ee80000000200 */
[----:B------:R-:W3:Y:S01]  /*28e0*/  LDSM.16.M88.4 R156, [R209+0x2400] ;  /* 0x00240000d19c783b */ /* 0x000ee20000000200 */
[----:B----4-:R-:W-:Y:S03]  /*28f0*/  HMMA.16816.F32.BF16 R64, R172, R52, RZ ;  /* 0x00000034ac40723c */ /* 0x010fe600000418ff */
[----:B------:R-:W4:Y:S04]  /*2900*/  LDSM.16.M88.4 R140, [R209+0x3400] ;  /* 0x00340000d18c783b */ /* 0x000f280000000200 */
[----:B------:R-:W4:Y:S01]  /*2910*/  LDSM.16.M88.4 R132, [R209+0x3c00] ;  /* 0x003c0000d184783b */ /* 0x000f220000000200 */
[C---:B-----5:R-:W-:Y:S03]  /*2920*/  HMMA.16816.F32.BF16 R108, R8.reuse, R100, RZ ;  /* 0x00000064086c723c */ /* 0x060fe600000418ff */
[----:B------:R-:W0:Y:S05]  /*2930*/  LDGDEPBAR ;  /* 0x00000000000079af */ /* 0x000e2a0000000000 */
[----:B------:R-:W-:Y:S08]  /*2940*/  HMMA.16816.F32.BF16 R104, R8, R102, RZ ;  /* 0x000000660868723c */ /* 0x000ff000000418ff */
[C---:B------:R-:W-:Y:S08]  /*2950*/  HMMA.16816.F32.BF16 R112, R172.reuse, R100, RZ ;  /* 0x00000064ac70723c */ /* 0x040ff000000418ff */
[----:B------:R-:W-:Y:S01]  /*2960*/  HMMA.16816.F32.BF16 R96, R172, R84, RZ ;  /* 0x00000054ac60723c */ /* 0x000fe200000418ff */
[----:B------:R-:W-:-:S07]  /*2970*/  DEPBAR.LE SB0, 0x0 ;  /* 0x000080000000791a */ /* 0x000fce0000000000 */
[----:B------:R-:W-:Y:S08]  /*2980*/  HMMA.16816.F32.BF16 R32, R172, R20, RZ ;  /* 0x00000014ac20723c */ /* 0x000ff000000418ff */
[C---:B------:R-:W-:Y:S08]  /*2990*/  HMMA.16816.F32.BF16 R124, R8.reuse, R116, RZ ;  /* 0x00000074087c723c */ /* 0x040ff000000418ff */
[C---:B------:R-:W-:Y:S08]  /*29a0*/  HMMA.16816.F32.BF16 R120, R8.reuse, R118, RZ ;  /* 0x000000760878723c */ /* 0x040ff000000418ff */
[C---:B------:R-:W-:Y:S08]  /*29b0*/  HMMA.16816.F32.BF16 R92, R8.reuse, R84, RZ ;  /* 0x00000054085c723c */ /* 0x040ff000000418ff */
[C---:B------:R-:W-:Y:S08]  /*29c0*/  HMMA.16816.F32.BF16 R76, R8.reuse, R68, RZ ;  /* 0x00000044084c723c */ /* 0x040ff000000418ff */
[C---:B------:R-:W-:Y:S08]  /*29d0*/  HMMA.16816.F32.BF16 R88, R8.reuse, R86, RZ ;  /* 0x000000560858723c */ /* 0x040ff000000418ff */
[----:B------:R-:W-:Y:S08]  /*29e0*/  HMMA.16816.F32.BF16 R56, R8, R54, RZ ;  /* 0x000000360838723c */ /* 0x000ff000000418ff */
[C---:B------:R-:W-:Y:S08]  /*29f0*/  HMMA.16816.F32.BF16 R100, R172.reuse, R102, RZ ;  /* 0x00000066ac64723c */ /* 0x040ff000000418ff */
[----:B------:R-:W-:Y:S08]  /*2a00*/  HMMA.16816.F32.BF16 R116, R172, R118, RZ ;  /* 0x00000076ac74723c */ /* 0x000ff000000418ff */
[C---:B------:R-:W-:Y:S08]  /*2a10*/  HMMA.16816.F32.BF16 R60, R8.reuse, R52, RZ ;  /* 0x00000034083c723c */ /* 0x040ff000000418ff */
[C---:B------:R-:W-:Y:S08]  /*2a20*/  HMMA.16816.F32.BF16 R44, R8.reuse, R36, RZ ;  /* 0x00000024082c723c */ /* 0x040ff000000418ff */
[----:B------:R-:W-:Y:S08]  /*2a30*/  HMMA.16816.F32.BF16 R72, R8, R70, RZ ;  /* 0x000000460848723c */ /* 0x000ff000000418ff */
[----:B------:R-:W-:Y:S08]  /*2a40*/  HMMA.16816.F32.BF16 R84, R172, R86, RZ ;  /* 0x00000056ac54723c */ /* 0x000ff000000418ff */
[C---:B------:R-:W-:Y:S08]  /*2a50*/  HMMA.16816.F32.BF16 R12, R8.reuse, R176, RZ ;  /* 0x000000b0080c723c */ /* 0x040ff000000418ff */
[----:B------:R-:W-:Y:S08]  /*2a60*/  HMMA.16816.F32.BF16 R40, R8, R38, RZ ;  /* 0x000000260828723c */ /* 0x000ff000000418ff */
[C---:B------:R-:W-:Y:S08]  /*2a70*/  HMMA.16816.F32.BF16 R68, R172.reuse, R70, RZ ;  /* 0x00000046ac44723c */ /* 0x040ff000000418ff */
[C---:B------:R-:W-:Y:S08]  /*2a80*/  HMMA.16816.F32.BF16 R48, R172.reuse, R36, RZ ;  /* 0x00000024ac30723c */ /* 0x040ff000000418ff */
[C---:B------:R-:W-:Y:S08]  /*2a90*/  HMMA.16816.F32.BF16 R36, R172.reuse, R38, RZ ;  /* 0x00000026ac24723c */ /* 0x040ff000000418ff */
[C---:B------:R-:W-:Y:S08]  /*2aa0*/  HMMA.16816.F32.BF16 R16, R172.reuse, R176, RZ ;  /* 0x000000b0ac10723c */ /* 0x040ff000000418ff */
[----:B------:R-:W-:Y:S08]  /*2ab0*/  HMMA.16816.F32.BF16 R52, R172, R54, RZ ;  /* 0x00000036ac34723c */ /* 0x000ff000000418ff */
[----:B------:R-:W-:Y:S08]  /*2ac0*/  HMMA.16816.F32.BF16 R80, R168, R148, R80 ;  /* 0x00000094a850723c */ /* 0x000ff00000041850 */
[----:B--2---:R-:W-:Y:S08]  /*2ad0*/  HMMA.16816.F32.BF16 R28, R164, R136, R28 ;  /* 0x00000088a41c723c */ /* 0x004ff0000004181c */
[----:B------:R-:W-:Y:S03]  /*2ae0*/  HMMA.16816.F32.BF16 R24, R8, R22, RZ ;  /* 0x000000160818723c */ /* 0x000fe600000418ff */
[----:B------:R-:W-:-:S05]  /*2af0*/  FMUL.FTZ R81, R81, UR5 ;  /* 0x0000000551517c20 */ /* 0x000fca0008410000 */
[----:B------:R-:W-:Y:S08]  /*2b00*/  HMMA.16816.F32.BF16 R8, R8, R178, RZ ;  /* 0x000000b20808723c */ /* 0x000ff000000418ff */
[C---:B------:R-:W-:Y:S08]  /*2b10*/  HMMA.16816.F32.BF16 R20, R172.reuse, R22, RZ ;  /* 0x00000016ac14723c */ /* 0x040ff000000418ff */
[----:B------:R-:W-:Y:S08]  /*2b20*/  HMMA.16816.F32.BF16 R172, R172, R178, RZ ;  /* 0x000000b2acac723c */ /* 0x000ff000000418ff */
[C---:B-1----:R-:W-:Y:S08]  /*2b30*/  HMMA.16816.F32.BF16 R128, R168.reuse, R160, R128 ;  /* 0x000000a0a880723c */ /* 0x042ff00000041880 */
[C---:B------:R-:W-:Y:S08]  /*2b40*/  HMMA.16816.F32.BF16 R64, R168.reuse, R144, R64 ;  /* 0x00000090a840723c */ /* 0x040ff00000041840 */
[----:B---3--:R-:W-:Y:S03]  /*2b50*/  HMMA.16816.F32.BF16 R96, R168, R152, R96 ;  /* 0x00000098a860723c */ /* 0x008fe60000041860 */
[----:B------:R-:W-:-:S05]  /*2b60*/  FMUL.FTZ R129, R129, UR5 ;  /* 0x0000000581817c20 */ /* 0x000fca0008410000 */
[----:B------:R-:W-:Y:S01]  /*2b70*/  HMMA.16816.F32.BF16 R32, R168, R136, R32 ;  /* 0x00000088a820723c */ /* 0x000fe20000041820 */
[----:B------:R-:W-:Y:S01]  /*2b80*/  FMUL.FTZ R136, R83, UR5 ;  /* 0x0000000553887c20 */ /* 0x000fe20008410000 */
[----:B------:R-:W-:Y:S01]  /*2b90*/  FMUL.FTZ R83, R30, UR5 ;  /* 0x000000051e537c20 */ /* 0x000fe20008410000 */
[----:B------:R-:W-:Y:S05]  /*2ba0*/  MUFU.TANH R129, R129 ;  /* 0x0000008100817308 */ /* 0x000fea0000002400 */
[C---:B------:R-:W-:Y:S03]  /*2bb0*/  HMMA.16816.F32.BF16 R124, R164.reuse, R160, R124 ;  /* 0x000000a0a47c723c */ /* 0x040fe6000004187c */
[----:B------:R-:W-:Y:S05]  /*2bc0*/  MUFU.TANH R83, R83 ;  /* 0x0000005300537308 */ /* 0x000fea0000002400 */
[----:B------:R-:W-:Y:S03]  /*2bd0*/  HMMA.16816.F32.BF16 R76, R164, R148, R76 ;  /* 0x00000094a44c723c */ /* 0x000fe6000004184c */
[----:B------:R-:W-:-:S05]  /*2be0*/  FMUL.FTZ R32, R32, UR5 ;  /* 0x0000000520207c20 */ /* 0x000fca0008410000 */
[----:B------:R-:W-:Y:S03]  /*2bf0*/  HMMA.16816.F32.BF16 R56, R164, R146, R56 ;  /* 0x00000092a438723c */ /* 0x000fe60000041838 */
[----:B------:R-:W-:-:S05]  /*2c00*/  FMUL.FTZ R149, R126, UR5 ;  /* 0x000000057e957c20 */ /* 0x000fca0008410000 */
[----:B------:R-:W-:Y:S03]  /*2c10*/  HMMA.16816.F32.BF16 R100, R168, R158, R100 ;  /* 0x0000009ea864723c */ /* 0x000fe60000041864 */
[----:B------:R-:W-:-:S05]  /*2c20*/  FMUL.FTZ R77, R77, UR5 ;  /* 0x000000054d4d7c20 */ /* 0x000fca0008410000 */
[----:B------:R-:W-:Y:S01]  /*2c30*/  HMMA.16816.F32.BF16 R60, R164, R144, R60 ;  /* 0x00000090a43c723c */ /* 0x000fe2000004183c */
[----:B------:R-:W-:Y:S01]  /*2c40*/  FMUL.FTZ R145, R131, UR5 ;  /* 0x0000000583917c20 */ /* 0x000fe20008410000 */
[----:B------:R-:W-:Y:S01]  /*2c50*/  FMUL.FTZ R131, R127, UR5 ;  /* 0x000000057f837c20 */ /* 0x000fe20008410000 */
[----:B------:R-:W-:-:S04]  /*2c60*/  FMUL.FTZ R144, R64, UR5 ;  /* 0x0000000540907c20 */ /* 0x000fc80008410000 */
[----:B------:R-:W-:Y:S01]  /*2c70*/  MUFU.TANH R243, R144 ;  /* 0x0000009000f37308 */ /* 0x000fe20000002400 */
[----:B----4-:R-:W-:Y:S03]  /*2c80*/  HMMA.16816.F32.BF16 R44, R164, R140, R44 ;  /* 0x0000008ca42c723c */ /* 0x010fe6000004182c */
[----:B------:R-:W-:-:S04]  /*2c90*/  FMUL.FTZ R30, R102, UR5 ;  /* 0x00000005661e7c20 */ /* 0x000fc80008410000 */
[----:B------:R-:W-:Y:S01]  /*2ca0*/  MUFU.TANH R131, R131 ;  /* 0x0000008300837308 */ /* 0x000fe20000002400 */
[----:B------:R-:W-:Y:S03]  /*2cb0*/  HMMA.16816.F32.BF16 R116, R168, R162, R116 ;  /* 0x000000a2a874723c */ /* 0x000fe60000041874 */
[----:B------:R-:W-:-:S04]  /*2cc0*/  FMUL.FTZ R148, R60, UR5 ;  /* 0x000000053c947c20 */ /* 0x000fc80008410000 */
[----:B------:R-:W-:Y:S01]  /*2cd0*/  MUFU.TANH R189, R148 ;  /* 0x0000009400bd7308 */ /* 0x000fe20000002400 */
[----:B------:R-:W-:Y:S07]  /*2ce0*/  HMMA.16816.F32.BF16 R84, R168, R154, R84 ;  /* 0x0000009aa854723c */ /* 0x000fee0000041854 */
[----:B------:R-:W-:Y:S01]  /*2cf0*/  MUFU.TANH R145, R145 ;  /* 0x0000009100917308 */ /* 0x000fe20000002400 */
[----:B------:R-:W-:Y:S03]  /*2d00*/  HMMA.16816.F32.BF16 R12, R164, R132, R12 ;  /* 0x00000084a40c723c */ /* 0x000fe6000004180c */
[----:B------:R-:W-:Y:S01]  /*2d10*/  FMUL.FTZ R118, R118, UR5 ;  /* 0x0000000576767c20 */ /* 0x000fe20008410000 */
[----:B------:R-:W-:Y:S01]  /*2d20*/  FMUL.FTZ R117, R117, UR5 ;  /* 0x0000000575757c20 */ /* 0x000fe20008410000 */
[----:B------:R-:W-:-:S03]  /*2d30*/  FMUL.FTZ R116, R116, UR5 ;  /* 0x0000000574747c20 */ /* 0x000fc60008410000 */
[----:B------:R-:W-:Y:S03]  /*2d40*/  HMMA.16816.F32.BF16 R40, R164, R142, R40 ;  /* 0x0000008ea428723c */ /* 0x000fe60000041828 */
[----:B------:R-:W-:-:S05]  /*2d50*/  FMUL.FTZ R102, R85, UR5 ;  /* 0x0000000555667c20 */ /* 0x000fca0008410000 */
[C---:B------:R-:W-:Y:S08]  /*2d60*/  HMMA.16816.F32.BF16 R68, R168.reuse, R150, R68 ;  /* 0x00000096a844723c */ /* 0x040ff00000041844 */
[C---:B------:R-:W-:Y:S08]  /*2d70*/  HMMA.16816.F32.BF16 R112, R168.reuse, R156, R112 ;  /* 0x0000009ca870723c */ /* 0x040ff00000041870 */
[----:B------:R-:W-:Y:S01]  /*2d80*/  HMMA.16816.F32.BF16 R16, R168, R132, R16 ;  /* 0x00000084a810723c */ /* 0x000fe20000041810 */
[----:B------:R-:W-:Y:S01]  /*2d90*/  FMUL.FTZ R132, R128, UR5 ;  /* 0x0000000580847c20 */ /* 0x000fe20008410000 */
[----:B------:R-:W-:Y:S01]  /*2da0*/  FMUL.FTZ R133, R82, UR5 ;  /* 0x0000000552857c20 */ /* 0x000fe20008410000 */
[----:B------:R-:W-:-:S03]  /*2db0*/  FMUL.FTZ R85, R69, UR5 ;  /* 0x0000000545557c20 */ /* 0x000fc60008410000 */
[----:B------:R-:W-:Y:S02]  /*2dc0*/  MUFU.TANH R247, R133 ;  /* 0x0000008500f77308 */ /* 0x000fe40000002400 */
[C---:B------:R-:W-:Y:S01]  /*2dd0*/  HMMA.16816.F32.BF16 R36, R168.reuse, R142, R36 ;  /* 0x0000008ea824723c */ /* 0x040fe20000041824 */
[----:B------:R-:W-:Y:S01]  /*2de0*/  FMUL.FTZ R143, R80, UR5 ;  /* 0x00000005508f7c20 */ /* 0x000fe20008410000 */
[----:B------:R-:W-:Y:S01]  /*2df0*/  FMUL.FTZ R80, R28, UR5 ;  /* 0x000000051c507c20 */ /* 0x000fe20008410000 */
[----:B------:R-:W-:Y:S02]  /*2e00*/  IMAD.SHL.U32 R28, R229, 0x2, RZ ;  /* 0x00000002e51c7824 */ /* 0x000fe400078e00ff */
[----:B------:R-:W-:Y:S01]  /*2e10*/  FMUL.FTZ R114, R114, UR5 ;  /* 0x0000000572727c20 */ /* 0x000fe20008410000 */
[----:B------:R-:W-:Y:S01]  /*2e20*/  FMUL.FTZ R112, R112, UR5 ;  /* 0x0000000570707c20 */ /* 0x000fe20008410000 */
[----:B------:R-:W-:Y:S01]  /*2e30*/  FMUL.FTZ R113, R113, UR5 ;  /* 0x0000000571717c20 */ /* 0x000fe20008410000 */
[----:B------:R-:W-:Y:S01]  /*2e40*/  MUFU.TANH R143, R143 ;  /* 0x0000008f008f7308 */ /* 0x000fe20000002400 */
[----:B------:R-:W-:Y:S01]  /*2e50*/  HMMA.16816.F32.BF16 R52, R168, R146, R52 ;  /* 0x00000092a834723c */ /* 0x000fe20000041834 */
[----:B------:R-:W-:Y:S01]  /*2e60*/  FMUL.FTZ R146, R65, UR5 ;  /* 0x0000000541927c20 */ /* 0x000fe20008410000 */
[----:B------:R-:W-:Y:S01]  /*2e70*/  LOP3.LUT R28, R28, 0x6, RZ, 0xc0, !PT ;  /* 0x000000061c1c7812 */ /* 0x000fe200078ec0ff */
[----:B------:R-:W-:Y:S01]  /*2e80*/  FMUL.FTZ R65, R35, UR5 ;  /* 0x0000000523417c20 */ /* 0x000fe20008410000 */
[----:B------:R-:W-:Y:S01]  /*2e90*/  FMUL.FTZ R35, R58, UR5 ;  /* 0x000000053a237c20 */ /* 0x000fe20008410000 */
[----:B------:R-:W-:Y:S01]  /*2ea0*/  FMUL.FTZ R58, R41, UR5 ;  /* 0x00000005293a7c20 */ /* 0x000fe20008410000 */
[----:B------:R-:W-:Y:S01]  /*2eb0*/  FMUL.FTZ R41, R70, UR5 ;  /* 0x0000000546297c20 */ /* 0x000fe20008410000 */
[----:B------:R-:W-:Y:S01]  /*2ec0*/  IMAD R69, R185, 0x80, R28 ;  /* 0x00000080b9457824 */ /* 0x000fe200078e021c */
[C---:B------:R-:W-:Y:S01]  /*2ed0*/  HMMA.16816.F32.BF16 R108, R164.reuse, R156, R108 ;  /* 0x0000009ca46c723c */ /* 0x040fe2000004186c */
[----:B------:R-:W-:Y:S01]  /*2ee0*/  FMUL.FTZ R60, R19, UR5 ;  /* 0x00000005133c7c20 */ /* 0x000fe20008410000 */
[----:B------:R-:W-:Y:S01]  /*2ef0*/  MUFU.TANH R35, R35 ;  /* 0x0000002300237308 */ /* 0x000fe20000002400 */
[----:B------:R-:W-:Y:S01]  /*2f00*/  FMUL.FTZ R70, R39, UR5 ;  /* 0x0000000527467c20 */ /* 0x000fe20008410000 */
[----:B------:R-:W-:Y:S01]  /*2f10*/  FMUL.FTZ R147, R124, UR5 ;  /* 0x000000057c937c20 */ /* 0x000fe20008410000 */
[----:B------:R-:W-:Y:S01]  /*2f20*/  FMUL.FTZ R124, R76, UR5 ;  /* 0x000000054c7c7c20 */ /* 0x000fe20008410000 */
[----:B------:R-:W-:Y:S01]  /*2f30*/  FMUL.FTZ R76, R31, UR5 ;  /* 0x000000051f4c7c20 */ /* 0x000fe20008410000 */
[----:B------:R-:W-:Y:S01]  /*2f40*/  FMUL.FTZ R31, R87, UR5 ;  /* 0x00000005571f7c20 */ /* 0x000fe20008410000 */
[----:B------:R-:W-:Y:S01]  /*2f50*/  HMMA.16816.F32.BF16 R92, R164, R152, R92 ;  /* 0x00000098a45c723c */ /* 0x000fe2000004185c */
[----:B------:R-:W-:Y:S01]  /*2f60*/  FMUL.FTZ R64, R18, UR5 ;  /* 0x0000000512407c20 */ /* 0x000fe20008410000 */
[----:B------:R-:W-:Y:S01]  /*2f70*/  MUFU.TANH R39, R118 ;  /* 0x0000007600277308 */ /* 0x000fe20000002400 */
[----:B------:R-:W-:Y:S01]  /*2f80*/  FMUL.FTZ R87, R52, UR5 ;  /* 0x0000000534577c20 */ /* 0x000fe20008410000 */
[----:B------:R-:W-:Y:S01]  /*2f90*/  FMUL.FTZ R52, R36, UR5 ;  /* 0x0000000524347c20 */ /* 0x000fe20008410000 */
[----:B------:R-:W-:Y:S01]  /*2fa0*/  FMUL.FTZ R18, R119, UR5 ;  /* 0x0000000577127c20 */ /* 0x000fe20008410000 */
[----:B------:R-:W-:-:S02]  /*2fb0*/  VIADD R157, R69, 0x19 ;  /* 0x00000019459d7836 */ /* 0x000fc40000000000 */
[----:B------:R-:W-:Y:S01]  /*2fc0*/  FMUL.FTZ R37, R37, UR5 ;  /* 0x0000000525257c20 */ /* 0x000fe20008410000 */
[C---:B------:R-:W-:Y:S01]  /*2fd0*/  HMMA.16816.F32.BF16 R120, R164.reuse, R162, R120 ;  /* 0x000000a2a478723c */ /* 0x040fe20000041878 */
[----:B------:R-:W-:Y:S01]  /*2fe0*/  VIADD R153, R69, 0x28 ;  /* 0x0000002845997836 */ /* 0x000fe20000000000 */
[----:B------:R1:W-:Y:S01]  /*2ff0*/  MUFU.TANH R19, R114 ;  /* 0x0000007200137308 */ /* 0x0003e20000002400 */
[----:B------:R-:W-:Y:S01]  /*3000*/  FMUL.FTZ R126, R108, UR5 ;  /* 0x000000056c7e7c20 */ /* 0x000fe20008410000 */
[----:B------:R-:W-:Y:S01]  /*3010*/  FMUL.FTZ R108, R47, UR5 ;  /* 0x000000052f6c7c20 */ /* 0x000fe20008410000 */
[----:B------:R-:W-:Y:S01]  /*3020*/  FMUL.FTZ R127, R109, UR5 ;  /* 0x000000056d7f7c20 */ /* 0x000fe20008410000 */
[----:B------:R-:W-:Y:S01]  /*3030*/  FMUL.FTZ R109, R44, UR5 ;  /* 0x000000052c6d7c20 */ /* 0x000fe20008410000 */
[----:B------:R-:W-:Y:S01]  /*3040*/  FMUL.FTZ R44, R15, UR5 ;  /* 0x000000050f2c7c20 */ /* 0x000fe20008410000 */
[C---:B------:R-:W-:Y:S01]  /*3050*/  HMMA.16816.F32.BF16 R104, R164.reuse, R158, R104 ;  /* 0x0000009ea468723c */ /* 0x040fe20000041868 */
[----:B------:R-:W-:Y:S01]  /*3060*/  VIADD R159, R69, 0x11 ;  /* 0x00000011459f7836 */ /* 0x000fe20000000000 */
[----:B------:R-:W-:Y:S01]  /*3070*/  MUFU.TANH R113, R113 ;  /* 0x0000007100717308 */ /* 0x000fe20000002400 */
        /* <DEDUP_REMOVED lines=9> */
[----:B-1----:R-:W-:Y:S01]  /*3110*/  FMUL.FTZ R114, R100, UR5 ;  /* 0x0000000564727c20 */ /* 0x002fe20008410000 */
[----:B------:R-:W-:Y:S01]  /*3120*/  FMUL.FTZ R100, R54, UR5 ;  /* 0x0000000536647c20 */ /* 0x000fe20008410000 */
[----:B------:R-:W-:Y:S01]  /*3130*/  FMUL.FTZ R110, R45, UR5 ;  /* 0x000000052d6e7c20 */ /* 0x000fe20008410000 */
[----:B------:R-:W-:Y:S01]  /*3140*/  FMUL.FTZ R120, R120, UR5 ;  /* 0x0000000578787c20 */ /* 0x000fe20008410000 */
[C---:B------:R-:W-:Y:S01]  /*3150*/  HMMA.16816.F32.BF16 R72, R164.reuse, R150, R72 ;  /* 0x00000096a448723c */ /* 0x040fe20000041848 */
[----:B------:R-:W-:Y:S01]  /*3160*/  FMUL.FTZ R150, R125, UR5 ;  /* 0x000000057d967c20 */ /* 0x000fe20008410000 */
[----:B------:R-:W-:Y:S01]  /*3170*/  VIADD R151, R69, 0x29 ;  /* 0x0000002945977836 */ /* 0x000fe20000000000 */
[----:B------:R1:W2:Y:S01]  /*3180*/  MUFU.TANH R125, R132 ;  /* 0x00000084007d7308 */ /* 0x0002a20000002400 */
[----:B------:R-:W-:Y:S01]  /*3190*/  FMUL.FTZ R122, R122, UR5 ;  /* 0x000000057a7a7c20 */ /* 0x000fe20008410000 */
[----:B------:R-:W-:Y:S01]  /*31a0*/  FMUL.FTZ R123, R123, UR5 ;  /* 0x000000057b7b7c20 */ /* 0x000fe20008410000 */
[----:B------:R-:W-:Y:S01]  /*31b0*/  FMUL.FTZ R121, R121, UR5 ;  /* 0x0000000579797c20 */ /* 0x000fe20008410000 */
[----:B------:R-:W-:Y:S01]  /*31c0*/  FMUL.FTZ R115, R115, UR5 ;  /* 0x0000000573737c20 */ /* 0x000fe20008410000 */
[C---:B------:R-:W-:Y:S01]  /*31d0*/  HMMA.16816.F32.BF16 R24, R164.reuse, R138, R24 ;  /* 0x0000008aa418723c */ /* 0x040fe20000041818 */
[----:B------:R-:W-:Y:S01]  /*31e0*/  FMUL.FTZ R104, R104, UR5 ;  /* 0x0000000568687c20 */ /* 0x000fe20008410000 */
[-C--:B------:R-:W-:Y:S01]  /*31f0*/  ISETP.GE.AND P6, PT, R159, R6.reuse, PT ;  /* 0x000000069f00720c */ /* 0x080fe20003fc6270 */
[----:B------:R-:W-:Y:S01]  /*3200*/  MUFU.TANH R119, R102 ;  /* 0x0000006600777308 */ /* 0x000fe20000002400 */
[----:B------:R-:W-:Y:S01]  /*3210*/  FMUL.FTZ R106, R106, UR5 ;  /* 0x000000056a6a7c20 */ /* 0x000fe20008410000 */
[----:B------:R-:W-:Y:S01]  /*3220*/  FMUL.FTZ R107, R107, UR5 ;  /* 0x000000056b6b7c20 */ /* 0x000fe20008410000 */
[----:B------:R-:W-:Y:S01]  /*3230*/  ISETP.GE.AND P4, PT, R69, R6, PT ;  /* 0x000000064500720c */ /* 0x000fe20003f86270 */
[----:B------:R-:W-:Y:S01]  /*3240*/  FMUL.FTZ R90, R90, UR5 ;  /* 0x000000055a5a7c20 */ /* 0x000fe20008410000 */
[-C--:B------:R-:W-:Y:S01]  /*3250*/  HMMA.16816.F32.BF16 R8, R164, R134.reuse, R8 ;  /* 0x00000086a408723c */ /* 0x080fe20000041808 */
[----:B------:R-:W-:Y:S01]  /*3260*/  LOP3.LUT R165, R222, 0x7, RZ, 0xc0, !PT ;  /* 0x00000007dea57812 */ /* 0x000fe200078ec0ff */
[----:B------:R-:W-:Y:S01]  /*3270*/  FMUL.FTZ R89, R89, UR5 ;  /* 0x0000000559597c20 */ /* 0x000fe20008410000 */
[----:B------:R-:W-:Y:S01]  /*3280*/  FMUL.FTZ R15, R75, UR5 ;  /* 0x000000054b0f7c20 */ /* 0x000fe20008410000 */
[----:B------:R-:W-:Y:S01]  /*3290*/  FMUL.FTZ R75, R57, UR5 ;  /* 0x00000005394b7c20 */ /* 0x000fe20008410000 */
[----:B------:R-:W-:Y:S01]  /*32a0*/  IADD3 R165, PT, PT, R165, R184, R232 ;  /* 0x000000b8a5a57210 */ /* 0x000fe20007ffe0e8 */
[----:B-1----:R-:W-:Y:S01]  /*32b0*/  FMUL.FTZ R132, R96, UR5 ;  /* 0x0000000560847c20 */ /* 0x002fe20008410000 */
[----:B------:R-:W-:Y:S01]  /*32c0*/  FMUL.FTZ R96, R78, UR5 ;  /* 0x000000054e607c20 */ /* 0x000fe20008410000 */
[C---:B------:R-:W-:Y:S01]  /*32d0*/  HMMA.16816.F32.BF16 R172, R168.reuse, R134, R172 ;  /* 0x00000086a8ac723c */ /* 0x040fe200000418ac */
[----:B------:R-:W-:Y:S01]  /*32e0*/  FMUL.FTZ R134, R98, UR5 ;  /* 0x0000000562867c20 */ /* 0x000fe20008410000 */
        /* <DEDUP_REMOVED lines=10> */
[----:B------:R-:W-:Y:S01]  /*3390*/  IADD3 R68, PT, PT, R6, R165, -R7 ;  /* 0x000000a506447210 */ /* 0x000fe20007ffe807 */
[----:B------:R-:W-:Y:S01]  /*33a0*/  FMUL.FTZ R43, R101, UR5 ;  /* 0x00000005652b7c20 */ /* 0x000fe20008410000 */
[----:B------:R-:W-:Y:S01]  /*33b0*/  FMUL.FTZ R16, R86, UR5 ;  /* 0x0000000556107c20 */ /* 0x000fe20008410000 */
[----:B------:R-:W-:Y:S01]  /*33c0*/  FMUL.FTZ R101, R71, UR5 ;  /* 0x0000000547657c20 */ /* 0x000fe20008410000 */
[----:B------:R-:W-:Y:S01]  /*33d0*/  FMUL.FTZ R86, R55, UR5 ;  /* 0x0000000537567c20 */ /* 0x000fe20008410000 */
[----:B------:R-:W1:Y:S01]  /*33e0*/  MUFU.TANH R71, R117 ;  /* 0x0000007500477308 */ /* 0x000e620000002400 */
[----:B------:R-:W-:Y:S01]  /*33f0*/  VIADD R55, R69, 0x9 ;  /* 0x0000000945377836 */ /* 0x000fe20000000000 */
[----:B------:R-:W-:Y:S01]  /*3400*/  HMMA.16816.F32.BF16 R48, R168, R140, R48 ;  /* 0x0000008ca830723c */ /* 0x000fe20000041830 */
[----:B------:R-:W-:Y:S01]  /*3410*/  FMUL.FTZ R141, R130, UR5 ;  /* 0x00000005828d7c20 */ /* 0x000fe20008410000 */
[----:B------:R-:W-:Y:S01]  /*3420*/  FMUL.FTZ R130, R111, UR5 ;  /* 0x000000056f827c20 */ /* 0x000fe20008410000 */
[----:B------:R-:W-:-:S02]  /*3430*/  IMAD.IADD R54, R68, 0x1, -R55 ;  /* 0x0000000144367824 */ /* 0x000fc400078e0a37 */
[----:B------:R-:W-:Y:S01]  /*3440*/  FMUL.FTZ R111, R62, UR5 ;  /* 0x000000053e6f7c20 */ /* 0x000fe20008410000 */
[----:B------:R-:W-:Y:S01]  /*3450*/  FMUL.FTZ R140, R93, UR5 ;  /* 0x000000055d8c7c20 */ /* 0x000fe20008410000 */
[----:B------:R3:W-:Y:S01]  /*3460*/  MUFU.TANH R117, R81 ;  /* 0x0000005100757308 */ /* 0x0007e20000002400 */
[----:B------:R-:W-:Y:S01]  /*3470*/  FMUL.FTZ R62, R33, UR5 ;  /* 0x00000005213e7c20 */ /* 0x000fe20008410000 */
[----:B------:R-:W-:Y:S01]  /*3480*/  HMMA.16816.F32.BF16 R20, R168, R138, R20 ;  /* 0x0000008aa814723c */ /* 0x000fe20000041814 */
[----:B------:R-:W-:Y:S01]  /*3490*/  IMAD.IADD R170, R68, 0x1, -R69 ;  /* 0x0000000144aa7824 */ /* 0x000fe200078e0a45 */
[----:B------:R-:W-:Y:S01]  /*34a0*/  IABS R54, R54 ;  /* 0x0000003600367213 */ /* 0x000fe20000000000 */
[----:B------:R-:W-:Y:S01]  /*34b0*/  FMUL.FTZ R138, R99, UR5 ;  /* 0x00000005638a7c20 */ /* 0x000fe20008410000 */
[----:B------:R-:W-:Y:S01]  /*34c0*/  FMUL.FTZ R93, R67, UR5 ;  /* 0x00000005435d7c20 */ /* 0x000fe20008410000 */
[----:B------:R-:W-:Y:S01]  /*34d0*/  VIADD R57, R69, 0x8 ;  /* 0x0000000845397836 */ /* 0x000fe20000000000 */
[----:B------:R-:W-:Y:S01]  /*34e0*/  IABS R170, R170 ;  /* 0x000000aa00aa7213 */ /* 0x000fe20000000000 */
[----:B------:R4:W-:Y:S01]  /*34f0*/  MUFU.TANH R47, R132 ;  /* 0x00000084002f7308 */ /* 0x0009e20000002400 */
[----:B------:R-:W-:Y:S01]  /*3500*/  I2FP.F32.S32 R54, R54 ;  /* 0x0000003600367245 */ /* 0x000fe20000201400 */
[----:B------:R-:W-:Y:S01]  /*3510*/  FMUL.FTZ R67, R29, UR5 ;  /* 0x000000051d437c20 */ /* 0x000fe20008410000 */
[----:B------:R-:W-:Y:S01]  /*3520*/  I2FP.F32.S32 R170, R170 ;  /* 0x000000aa00aa7245 */ /* 0x000fe20000201400 */
[----:B------:R-:W-:Y:S01]  /*3530*/  FMUL.FTZ R99, R51, UR5 ;  /* 0x0000000533637c20 */ /* 0x000fe20008410000 */
[----:B------:R-:W-:Y:S01]  /*3540*/  FMUL.FTZ R61, R48, UR5 ;  /* 0x00000005303d7c20 */ /* 0x000fe20008410000 */
[----:B------:R-:W-:Y:S01]  /*3550*/  FMUL.FTZ R82, R50, UR5 ;  /* 0x0000000532527c20 */ /* 0x000fe20008410000 */
[----:B------:R-:W-:Y:S01]  /*3560*/  FMUL.FTZ R50, R12, UR5 ;  /* 0x000000050c327c20 */ /* 0x000fe20008410000 */
[CC--:B--2---:R-:W-:Y:S01]  /*3570*/  FFMA.FTZ R36, R170.reuse, -R0.reuse, R125 ;  /* 0x80000000aa247223 */ /* 0x0c4fe2000001007d */
[CC--:B------:R-:W-:Y:S01]  /*3580*/  FFMA.FTZ R39, R170.reuse, -R0.reuse, R39 ;  /* 0x80000000aa277223 */ /* 0x0c0fe20000010027 */
[CC--:B------:R-:W-:Y:S01]  /*3590*/  FFMA.FTZ R189, R170.reuse, -R0.reuse, R189 ;  /* 0x80000000aabd7223 */ /* 0x0c0fe200000100bd */
[-C--:B------:R-:W-:Y:S01]  /*35a0*/  FFMA.FTZ R170, R170, -R0.reuse, R35 ;  /* 0x80000000aaaa7223 */ /* 0x080fe20000010023 */
[----:B-1----:R-:W-:Y:S01]  /*35b0*/  FFMA.FTZ R35, R54, -R0, R71 ;  /* 0x8000000036237223 */ /* 0x002fe20000010047 */
[----:B---3--:R-:W-:Y:S01]  /*35c0*/  VIADD R81, R69, 0x18 ;  /* 0x0000001845517836 */ /* 0x008fe20000000000 */
[----:B------:R-:W-:Y:S01]  /*35d0*/  MUFU.TANH R71, R114 ;  /* 0x0000007200477308 */ /* 0x000fe20000002400 */
[----:B------:R-:W-:-:S02]  /*35e0*/  IMAD.IADD R54, R68, 0x1, -R155 ;  /* 0x0000000144367824 */ /* 0x000fc400078e0a9b */
[----:B------:R-:W-:Y:S01]  /*35f0*/  FMUL.FTZ R48, R14, UR5 ;  /* 0x000000050e307c20 */ /* 0x000fe20008410000 */
[----:B------:R-:W-:Y:S01]  /*3600*/  FMUL.FTZ R14, R105, UR5 ;  /* 0x00000005690e7c20 */ /* 0x000fe20008410000 */
[----:B------:R-:W-:Y:S01]  /*3610*/  FMUL.FTZ R12, R88, UR5 ;  /* 0x00000005580c7c20 */ /* 0x000fe20008410000 */
[----:B------:R-:W-:Y:S01]  /*3620*/  FMUL.FTZ R88, R59, UR5 ;  /* 0x000000053b587c20 */ /* 0x000fe20008410000 */
[----:B------:R-:W-:Y:S01]  /*3630*/  IABS R54, R54 ;  /* 0x0000003600367213 */ /* 0x000fe20000000000 */
[----:B------:R-:W-:Y:S01]  /*3640*/  FMUL.FTZ R105, R53, UR5 ;  /* 0x0000000535697c20 */ /* 0x000fe20008410000 */
[----:B------:R1:W2:Y:S01]  /*3650*/  MUFU.TANH R51, R116 ;  /* 0x0000007400337308 */ /* 0x0002a20000002400 */
[C---:B------:R-:W-:Y:S01]  /*3660*/  VIADD R59, R69.reuse, 0x1 ;  /* 0x00000001453b7836 */ /* 0x040fe20000000000 */
[----:B------:R-:W-:Y:S01]  /*3670*/  I2FP.F32.S32 R54, R54 ;  /* 0x0000003600367245 */ /* 0x000fe20000201400 */
[----:B------:R-:W-:Y:S02]  /*3680*/  VIADD R53, R69, 0x10 ;  /* 0x0000001045357836 */ /* 0x000fe40000000000 */
[----:B------:R-:W-:Y:S01]  /*3690*/  FMUL.FTZ R17, R73, UR5 ;  /* 0x0000000549117c20 */ /* 0x000fe20008410000 */
[----:B------:R-:W-:Y:S01]  /*36a0*/  FMUL.FTZ R29, R74, UR5 ;  /* 0x000000054a1d7c20 */ /* 0x000fe20008410000 */
[----:B------:R-:W-:Y:S01]  /*36b0*/  FMUL.FTZ R73, R40, UR5 ;  /* 0x0000000528497c20 */ /* 0x000fe20008410000 */
[----:B------:R-:W-:Y:S01]  /*36c0*/  FMUL.FTZ R74, R42, UR5 ;  /* 0x000000052a4a7c20 */ /* 0x000fe20008410000 */
[----:B------:R3:W5:Y:S01]  /*36d0*/  MUFU.TANH R33, R112 ;  /* 0x0000007000217308 */ /* 0x0007620000002400 */
[----:B------:R-:W-:-:S02]  /*36e0*/  IMAD.IADD R42, R68, 0x1, -R59 ;  /* 0x00000001442a7824 */ /* 0x000fc400078e0a3b */
[----:B------:R-:W-:Y:S01]  /*36f0*/  FMUL.FTZ R139, R92, UR5 ;  /* 0x000000055c8b7c20 */ /* 0x000fe20008410000 */
[C---:B------:R-:W-:Y:S02]  /*3700*/  IMAD.IADD R40, R68.reuse, 0x1, -R57 ;  /* 0x0000000144287824 */ /* 0x040fe400078e0a39 */
[----:B------:R-:W-:Y:S01]  /*3710*/  FMUL.FTZ R92, R63, UR5 ;  /* 0x000000053f5c7c20 */ /* 0x000fe20008410000 */
[----:B------:R-:W-:Y:S01]  /*3720*/  FMUL.FTZ R63, R49, UR5 ;  /* 0x00000005313f7c20 */ /* 0x000fe20008410000 */
[----:B------:R-:W-:Y:S01]  /*3730*/  IABS R42, R42 ;  /* 0x0000002a002a7213 */ /* 0x000fe20000000000 */
[C---:B----4-:R-:W-:Y:S01]  /*3740*/  IMAD.IADD R132, R68.reuse, 0x1, -R157 ;  /* 0x0000000144847824 */ /* 0x050fe200078e0a9d */
[----:B------:R-:W-:Y:S01]  /*3750*/  IABS R40, R40 ;  /* 0x0000002800287213 */ /* 0x000fe20000000000 */
[----:B------:R-:W4:Y:S01]  /*3760*/  MUFU.TANH R135, R135 ;  /* 0x0000008700877308 */ /* 0x000f220000002400 */
[C---:B-1----:R-:W-:Y:S01]  /*3770*/  IMAD.IADD R116, R68.reuse, 0x1, -R81 ;  /* 0x0000000144747824 */ /* 0x042fe200078e0a51 */
[----:B------:R-:W-:Y:S01]  /*3780*/  I2FP.F32.S32 R42, R42 ;  /* 0x0000002a002a7245 */ /* 0x000fe20000201400 */
[----:B------:R-:W-:Y:S01]  /*3790*/  IMAD.IADD R125, R68, 0x1, -R153 ;  /* 0x00000001447d7824 */ /* 0x000fe200078e0a99 */
[----:B------:R-:W-:Y:S01]  /*37a0*/  I2FP.F32.S32 R40, R40 ;  /* 0x0000002800287245 */ /* 0x000fe20000201400 */
[----:B------:R-:W-:Y:S01]  /*37b0*/  FMUL.FTZ R91, R91, UR5 ;  /* 0x000000055b5b7c20 */ /* 0x000fe20008410000 */
[----:B------:R-:W-:Y:S01]  /*37c0*/  IABS R114, R116 ;  /* 0x0000007400727213 */ /* 0x000fe20000000000 */
[----:B------:R-:W-:Y:S01]  /*37d0*/  FFMA.FTZ R42, R42, -R0, R129 ;  /* 0x800000002a2a7223 */ /* 0x000fe20000010081 */
[----:B------:R-:W-:-:S02]  /*37e0*/  VIADD R129, R69, 0x48 ;  /* 0x0000004845817836 */ /* 0x000fc40000000000 */
[----:B---3--:R-:W-:Y:S01]  /*37f0*/  FMUL.FTZ R112, R84, UR5 ;  /* 0x0000000554707c20 */ /* 0x008fe20008410000 */
[----:B------:R-:W-:Y:S01]  /*3800*/  I2FP.F32.S32 R114, R114 ;  /* 0x0000007200727245 */ /* 0x000fe20000201400 */
[----:B------:R-:W-:Y:S01]  /*3810*/  FMUL.FTZ R84, R38, UR5 ;  /* 0x0000000526547c20 */ /* 0x000fe20008410000 */
[----:B------:R-:W-:Y:S02]  /*3820*/  IMAD.IADD R38, R68, 0x1, -R53 ;  /* 0x0000000144267824 */ /* 0x000fe400078e0a35 */
[-C--:B--2---:R-:W-:Y:S01]  /*3830*/  FFMA.FTZ R40, R40, -R0.reuse, R51 ;  /* 0x8000000028287223 */ /* 0x084fe20000010033 */
[C---:B------:R-:W-:Y:S02]  /*3840*/  VIADD R51, R69.reuse, 0x21 ;  /* 0x0000002145337836 */ /* 0x040fe40000000000 */
[-C--:B------:R-:W-:Y:S01]  /*3850*/  FFMA.FTZ R144, R114, -R0.reuse, R71 ;  /* 0x8000000072907223 */ /* 0x080fe20000010047 */
[----:B------:R-:W-:Y:S01]  /*3860*/  FFMA.FTZ R71, R54, -R0, R47 ;  /* 0x8000000036477223 */ /* 0x000fe2000001002f */
[----:B------:R-:W-:Y:S01]  /*3870*/  VIADD R47, R69, 0x30 ;  /* 0x00000030452f7836 */ /* 0x000fe20000000000 */
[----:B------:R-:W-:Y:S01]  /*3880*/  IABS R38, R38 ;  /* 0x0000002600267213 */ /* 0x000fe20000000000 */
[C---:B------:R-:W-:Y:S01]  /*3890*/  IMAD.IADD R54, R68.reuse, 0x1, -R151 ;  /* 0x0000000144367824 */ /* 0x040fe200078e0a97 */
[----:B------:R-:W1:Y:S01]  /*38a0*/  MUFU.TANH R43, R43 ;  /* 0x0000002b002b7308 */ /* 0x000e620000002400 */
[C---:B------:R-:W-:Y:S01]  /*38b0*/  IMAD.IADD R116, R68.reuse, 0x1, -R47 ;  /* 0x0000000144747824 */ /* 0x040fe200078e0a2f */
[----:B------:R-:W-:Y:S01]  /*38c0*/  I2FP.F32.S32 R38, R38 ;  /* 0x0000002600267245 */ /* 0x000fe20000201400 */
[----:B------:R-:W-:Y:S01]  /*38d0*/  IMAD.IADD R118, R68, 0x1, -R51 ;  /* 0x0000000144767824 */ /* 0x000fe200078e0a33 */
[----:B------:R-:W-:Y:S01]  /*38e0*/  IABS R54, R54 ;  /* 0x0000003600367213 */ /* 0x000fe20000000000 */
[----:B------:R-:W-:Y:S01]  /*38f0*/  FMUL.FTZ R72, R72, UR5 ;  /* 0x0000000548487c20 */ /* 0x000fe20008410000 */
[----:B------:R-:W-:Y:S01]  /*3900*/  IABS R116, R116 ;  /* 0x0000007400747213 */ /* 0x000fe20000000000 */
[----:B-----5:R-:W-:Y:S01]  /*3910*/  FFMA.FTZ R33, R38, -R0, R33 ;  /* 0x8000000026217223 */ /* 0x020fe20000010021 */
[----:B------:R-:W-:Y:S01]  /*3920*/  IMAD.IADD R38, R68, 0x1, -R159 ;  /* 0x0000000144267824 */ /* 0x000fe200078e0a9f */
[----:B------:R-:W-:Y:S01]  /*3930*/  I2FP.F32.S32 R102, R54 ;  /* 0x0000003600667245 */ /* 0x000fe20000201400 */
[----:B------:R-:W2:Y:S01]  /*3940*/  MUFU.TANH R85, R85 ;  /* 0x0000005500557308 */ /* 0x000ea20000002400 */
[----:B------:R-:W-:Y:S01]  /*3950*/  I2FP.F32.S32 R116, R116 ;  /* 0x0000007400747245 */ /* 0x000fe20000201400 */
[----:B------:R-:W-:Y:S01]  /*3960*/  FMUL.FTZ R23, R23, UR5 ;  /* 0x0000000517177c20 */ /* 0x000fe20008410000 */
[----:B------:R-:W-:Y:S01]  /*3970*/  IABS R38, R38 ;  /* 0x0000002600267213 */ /* 0x000fe20000000000 */
[-C--:B------:R-:W-:Y:S01]  /*3980*/  FFMA.FTZ R102, R102, -R0.reuse, R119 ;  /* 0x8000000066667223 */ /* 0x080fe20000010077 */
[----:B------:R-:W-:Y:S01]  /*3990*/  IADD3 R54, PT, PT, R68, -R129, RZ ;  /* 0x8000008144367210 */ /* 0x000fe20007ffe0ff */
[----:B------:R-:W-:Y:S01]  /*39a0*/  FFMA.FTZ R116, R116, -R0, R143 ;  /* 0x8000000074747223 */ /* 0x000fe2000001008f */
[C---:B------:R-:W-:Y:S01]  /*39b0*/  VIADD R143, R69.reuse, 0x39 ;  /* 0x00000039458f7836 */ /* 0x040fe20000000000 */
[----:B------:R3:W-:Y:S01]  /*39c0*/  MUFU.TANH R49, R150 ;  /* 0x0000009600317308 */ /* 0x0007e20000002400 */
[----:B------:R-:W-:Y:S01]  /*39d0*/  IABS R118, R118 ;  /* 0x0000007600767213 */ /* 0x000fe20000000000 */
[----:B------:R-:W-:Y:S01]  /*39e0*/  VIADD R119, R69, 0x49 ;  /* 0x0000004945777836 */ /* 0x000fe20000000000 */
[----:B------:R-:W-:Y:S01]  /*39f0*/  I2FP.F32.S32 R38, R38 ;  /* 0x0000002600267245 */ /* 0x000fe20000201400 */
[----:B------:R-:W-:Y:S01]  /*3a00*/  FMUL.FTZ R25, R25, UR5 ;  /* 0x0000000519197c20 */ /* 0x000fe20008410000 */
[----:B------:R-:W-:Y:S01]  /*3a10*/  IABS R54, R54 ;  /* 0x0000003600367213 */ /* 0x000fe20000000000 */
[----:B------:R-:W-:Y:S01]  /*3a20*/  FMUL.FTZ R27, R27, UR5 ;  /* 0x000000051b1b7c20 */ /* 0x000fe20008410000 */
[----:B------:R-:W-:Y:S01]  /*3a30*/  IABS R132, R132 ;  /* 0x0000008400847213 */ /* 0x000fe20000000000 */
[----:B------:R-:W-:Y:S01]  /*3a40*/  FFMA.FTZ R38, R38, -R0, R113 ;  /* 0x8000000026267223 */ /* 0x000fe20000010071 */
[----:B------:R-:W-:Y:S01]  /*3a50*/  I2FP.F32.S32 R118, R118 ;  /* 0x0000007600767245 */ /* 0x000fe20000201400 */
[----:B------:R5:W2:Y:S01]  /*3a60*/  MUFU.TANH R113, R112 ;  /* 0x0000007000717308 */ /* 0x000aa20000002400 */
[----:B------:R-:W-:Y:S01]  /*3a70*/  I2FP.F32.S32 R54, R54 ;  /* 0x0000003600367245 */ /* 0x000fe20000201400 */
[----:B------:R-:W-:Y:S01]  /*3a80*/  FMUL.FTZ R21, R21, UR5 ;  /* 0x0000000515157c20 */ /* 0x000fe20008410000 */
[----:B------:R-:W-:Y:S01]  /*3a90*/  I2FP.F32.S32 R132, R132 ;  /* 0x0000008400847245 */ /* 0x000fe20000201400 */
[----:B----4-:R-:W-:Y:S01]  /*3aa0*/  FFMA.FTZ R118, R118, -R0, R135 ;  /* 0x8000000076767223 */ /* 0x010fe20000010087 */
[----:B------:R-:W-:-:S02]  /*3ab0*/  VIADD R135, R69, 0x40 ;  /* 0x0000004045877836 */ /* 0x000fc40000000000 */
[-C--:B------:R-:W-:Y:S01]  /*3ac0*/  FFMA.FTZ R239, R54, -R0.reuse, R87 ;  /* 0x8000000036ef7223 */ /* 0x080fe20000010057 */
[C---:B------:R-:W-:Y:S01]  /*3ad0*/  VIADD R87, R69.reuse, 0x59 ;  /* 0x0000005945577836 */ /* 0x040fe20000000000 */
[----:B------:R-:W4:Y:S01]  /*3ae0*/  MUFU.TANH R37, R37 ;  /* 0x0000002500257308 */ /* 0x000f220000002400 */
[----:B---3--:R-:W-:Y:S02]  /*3af0*/  IMAD.IADD R150, R68, 0x1, -R143 ;  /* 0x0000000144967824 */ /* 0x008fe400078e0a8f */
[----:B-1----:R-:W-:Y:S01]  /*3b00*/  FFMA.FTZ R132, R132, -R0, R43 ;  /* 0x8000000084847223 */ /* 0x002fe2000001002b */
[----:B------:R-:W-:Y:S01]  /*3b10*/  VIADD R43, R69, 0x31 ;  /* 0x00000031452b7836 */ /* 0x000fe20000000000 */
[----:B------:R-:W-:Y:S01]  /*3b20*/  ISETP.GE.AND P3, PT, R59, R6, PT ;  /* 0x000000063b00720c */ /* 0x000fe20003f66270 */
[C---:B------:R-:W-:Y:S01]  /*3b30*/  IMAD.IADD R148, R68.reuse, 0x1, -R135 ;  /* 0x0000000144947824 */ /* 0x040fe200078e0a87 */
[----:B------:R-:W-:Y:S01]  /*3b40*/  IABS R150, R150 ;  /* 0x0000009600967213 */ /* 0x000fe20000000000 */
[----:B------:R-:W-:Y:S01]  /*3b50*/  IMAD.IADD R114, R68, 0x1, -R43 ;  /* 0x0000000144727824 */ /* 0x000fe200078e0a2b */
[----:B------:R1:W-:Y:S01]  /*3b60*/  MUFU.TANH R169, R52 ;  /* 0x0000003400a97308 */ /* 0x0003e20000002400 */
[----:B------:R-:W-:Y:S01]  /*3b70*/  ISETP.GE.AND P2, PT, R57, R6, PT ;  /* 0x000000063900720c */ /* 0x000fe20003f46270 */
[----:B------:R-:W-:Y:S01]  /*3b80*/  FMUL.FTZ R174, R174, UR5 ;  /* 0x00000005aeae7c20 */ /* 0x000fe20008410000 */
[----:B------:R-:W-:Y:S01]  /*3b90*/  I2FP.F32.S32 R150, R150 ;  /* 0x0000009600967245 */ /* 0x000fe20000201400 */
[----:B------:R-:W-:Y:S01]  /*3ba0*/  FMUL.FTZ R22, R22, UR5 ;  /* 0x0000000516167c20 */ /* 0x000fe20008410000 */
[----:B-----5:R-:W-:Y:S01]  /*3bb0*/  IABS R112, R125 ;  /* 0x0000007d00707213 */ /* 0x020fe20000000000 */
[----:B------:R-:W-:Y:S01]  /*3bc0*/  FMUL.FTZ R8, R8, UR5 ;  /* 0x0000000508087c20 */ /* 0x000fe20008410000 */
[----:B------:R-:W-:Y:S01]  /*3bd0*/  IABS R148, R148 ;  /* 0x0000009400947213 */ /* 0x000fe20000000000 */
[----:B--2---:R-:W-:Y:S01]  /*3be0*/  FFMA.FTZ R249, R150, -R0, R85 ;  /* 0x8000000096f97223 */ /* 0x004fe20000010055 */
[C---:B------:R-:W-:Y:S01]  /*3bf0*/  IMAD.IADD R85, R68.reuse, 0x1, -R87 ;  /* 0x0000000144557824 */ /* 0x040fe200078e0a57 */
[----:B------:R-:W-:Y:S01]  /*3c00*/  I2FP.F32.S32 R112, R112 ;  /* 0x0000007000707245 */ /* 0x000fe20000201400 */
[----:B------:R-:W2:Y:S01]  /*3c10*/  MUFU.TANH R61, R61 ;  /* 0x0000003d003d7308 */ /* 0x000ea20000002400 */
[----:B------:R-:W-:Y:S01]  /*3c20*/  IABS R114, R114 ;  /* 0x0000007200727213 */ /* 0x000fe20000000000 */
[----:B------:R-:W-:Y:S01]  /*3c30*/  IMAD.IADD R150, R68, 0x1, -R119 ;  /* 0x0000000144967824 */ /* 0x000fe200078e0a77 */
[----:B------:R-:W-:Y:S01]  /*3c40*/  I2FP.F32.S32 R148, R148 ;  /* 0x0000009400947245 */ /* 0x000fe20000201400 */
[----:B------:R-:W-:Y:S01]  /*3c50*/  FFMA.FTZ R112, R112, -R0, R113 ;  /* 0x8000000070707223 */ /* 0x000fe20000010071 */
[C---:B------:R-:W-:Y:S01]  /*3c60*/  VIADD R113, R69.reuse, 0x50 ;  /* 0x0000005045717836 */ /* 0x040fe20000000000 */
[----:B------:R-:W-:Y:S01]  /*3c70*/  I2FP.F32.S32 R114, R114 ;  /* 0x0000007200727245 */ /* 0x000fe20000201400 */
[----:B------:R-:W-:Y:S01]  /*3c80*/  FMUL.FTZ R24, R24, UR5 ;  /* 0x0000000518187c20 */ /* 0x000fe20008410000 */
[----:B-1----:R-:W-:Y:S01]  /*3c90*/  IABS R52, R85 ;  /* 0x0000005500347213 */ /* 0x002fe20000000000 */
[----:B------:R1:W-:Y:S01]  /*3ca0*/  MUFU.TANH R237, R105 ;  /* 0x0000006900ed7308 */ /* 0x0003e20000002400 */
[----:B------:R-:W-:Y:S01]  /*3cb0*/  FFMA.FTZ R243, R148, -R0, R243 ;  /* 0x8000000094f37223 */ /* 0x000fe200000100f3 */
[----:B------:R-:W-:Y:S01]  /*3cc0*/  IMAD.IADD R148, R68, 0x1, -R113 ;  /* 0x0000000144947824 */ /* 0x000fe200078e0a71 */
[----:B------:R-:W-:Y:S01]  /*3cd0*/  I2FP.F32.S32 R52, R52 ;  /* 0x0000003400347245 */ /* 0x000fe20000201400 */
[----:B------:R-:W-:Y:S01]  /*3ce0*/  FFMA.FTZ R114, R114, -R0, R117 ;  /* 0x8000000072727223 */ /* 0x000fe20000010075 */
[----:B------:R-:W-:Y:S01]  /*3cf0*/  VIADD R117, R69, 0x41 ;  /* 0x0000004145757836 */ /* 0x000fe20000000000 */
[----:B------:R-:W-:Y:S01]  /*3d00*/  ISETP.GE.AND P1, PT, R55, R6, PT ;  /* 0x000000063700720c */ /* 0x000fe20003f26270 */
[----:B------:R-:W-:Y:S01]  /*3d10*/  VIADD R85, R69, 0x60 ;  /* 0x0000006045557836 */ /* 0x000fe20000000000 */
[----:B------:R3:W-:Y:S01]  /*3d20*/  MUFU.TANH R45, R149 ;  /* 0x00000095002d7308 */ /* 0x0007e20000002400 */
[----:B----4-:R-:W-:Y:S01]  /*3d30*/  FFMA.FTZ R167, R52, -R0, R37 ;  /* 0x8000000034a77223 */ /* 0x010fe20000010025 */
[C---:B------:R-:W-:Y:S01]  /*3d40*/  VIADD R52, R68.reuse, 0x40 ;  /* 0x0000004044347836 */ /* 0x040fe20000000000 */
[----:B------:R-:W-:Y:S01]  /*3d50*/  IABS R148, R148 ;  /* 0x0000009400947213 */ /* 0x000fe20000000000 */
[----:B------:R-:W-:Y:S01]  /*3d60*/  VIADD R37, R68, 0x48 ;  /* 0x0000004844257836 */ /* 0x000fe20000000000 */
[----:B------:R-:W-:Y:S01]  /*3d70*/  ISETP.GE.AND P0, PT, R53, R6, PT ;  /* 0x000000063500720c */ /* 0x000fe20003f06270 */
[----:B------:R-:W-:Y:S01]  /*3d80*/  FMUL.FTZ R9, R9, UR5 ;  /* 0x0000000509097c20 */ /* 0x000fe20008410000 */
[----:B------:R-:W-:Y:S01]  /*3d90*/  I2FP.F32.S32 R148, R148 ;  /* 0x0000009400947245 */ /* 0x000fe20000201400 */
[----:B------:R-:W-:Y:S01]  /*3da0*/  MUFU.TANH R147, R147 ;  /* 0x0000009300937308 */ /* 0x000fe20000002400 */
[----:B------:R-:W-:Y:S01]  /*3db0*/  ISETP.GE.AND P5, PT, R81, R6, PT ;  /* 0x000000065100720c */ /* 0x000fe20003fa6270 */
[----:B-1----:R-:W-:Y:S01]  /*3dc0*/  VIADD R105, R69, 0x58 ;  /* 0x0000005845697836 */ /* 0x002fe20000000000 */
[----:B------:R-:W-:Y:S01]  /*3dd0*/  FSEL R133, R40, -INF , !P2 ;  /* 0xff80000028857808 */ /* 0x000fe20005000000 */
[----:B--2---:R-:W-:Y:S01]  /*3de0*/  FFMA.FTZ R179, R148, -R0, R61 ;  /* 0x8000000094b37223 */ /* 0x004fe2000001003d */
[----:B------:R-:W-:Y:S01]  /*3df0*/  IMAD.IADD R61, R37, 0x1, -R69 ;  /* 0x00000001253d7824 */ /* 0x000fe200078e0a45 */
[----:B------:R-:W-:Y:S01]  /*3e00*/  FSEL R39, R39, -INF , !P2 ;  /* 0xff80000027277808 */ /* 0x000fe20005000000 */
[C---:B------:R-:W-:Y:S01]  /*3e10*/  IMAD.IADD R54, R68.reuse, 0x1, -R105 ;  /* 0x0000000144367824 */ /* 0x040fe200078e0a69 */
[----:B------:R-:W1:Y:S01]  /*3e20*/  MUFU.TANH R103, R103 ;  /* 0x0000006700677308 */ /* 0x000e620000002400 */
[----:B------:R-:W-:Y:S01]  /*3e30*/  IMAD.IADD R164, R37, 0x1, -R117 ;  /* 0x0000000125a47824 */ /* 0x000fe200078e0a75 */
[----:B------:R-:W-:Y:S01]  /*3e40*/  IABS R150, R150 ;  /* 0x0000009600967213 */ /* 0x000fe20000000000 */
[----:B---3--:R-:W-:Y:S01]  /*3e50*/  VIADD R149, R69, 0x38 ;  /* 0x0000003845957836 */ /* 0x008fe20000000000 */
[----:B------:R-:W-:Y:S01]  /*3e60*/  IABS R54, R54 ;  /* 0x0000003600367213 */ /* 0x000fe20000000000 */
[----:B------:R-:W-:Y:S01]  /*3e70*/  IMAD.IADD R168, R37, 0x1, -R119 ;  /* 0x0000000125a87824 */ /* 0x000fe200078e0a77 */
[----:B------:R-:W-:Y:S01]  /*3e80*/  IABS R164, R164 ;  /* 0x000000a400a47213 */ /* 0x000fe20000000000 */
[C---:B------:R-:W-:Y:S01]  /*3e90*/  IMAD.IADD R152, R68.reuse, 0x1, -R149 ;  /* 0x0000000144987824 */ /* 0x040fe200078e0a95 */
[----:B------:R2:W-:Y:S01]  /*3ea0*/  MUFU.TANH R163, R126 ;  /* 0x0000007e00a37308 */ /* 0x0005e20000002400 */
[----:B------:R-:W-:Y:S01]  /*3eb0*/  I2FP.F32.S32 R54, R54 ;  /* 0x0000003600367245 */ /* 0x000fe20000201400 */
[----:B------:R-:W-:Y:S01]  /*3ec0*/  IMAD.IADD R148, R68, 0x1, -R85 ;  /* 0x0000000144947824 */ /* 0x000fe200078e0a55 */
[----:B------:R-:W-:Y:S01]  /*3ed0*/  IABS R168, R168 ;  /* 0x000000a800a87213 */ /* 0x000fe20000000000 */
[----:B------:R-:W-:Y:S01]  /*3ee0*/  FMUL.FTZ R10, R10, UR5 ;  /* 0x000000050a0a7c20 */ /* 0x000fe20008410000 */
[----:B------:R-:W-:Y:S01]  /*3ef0*/  IABS R152, R152 ;  /* 0x0000009800987213 */ /* 0x000fe20000000000 */
[----:B------:R-:W-:Y:S01]  /*3f00*/  FFMA.FTZ R169, R54, -R0, R169 ;  /* 0x8000000036a97223 */ /* 0x000fe200000100a9 */
[----:B------:R-:W-:Y:S01]  /*3f10*/  VIADD R54, R68, 0x8 ;  /* 0x0000000844367836 */ /* 0x000fe20000000000 */
[----:B------:R3:W4:Y:S01]  /*3f20*/  MUFU.TANH R241, R146 ;  /* 0x0000009200f17308 */ /* 0x0007220000002400 */
[----:B------:R-:W-:Y:S01]  /*3f30*/  I2FP.F32.S32 R152, R152 ;  /* 0x0000009800987245 */ /* 0x000fe20000201400 */
[----:B------:R-:W-:Y:S01]  /*3f40*/  FMUL.FTZ R175, R175, UR5 ;  /* 0x00000005afaf7c20 */ /* 0x000fe20008410000 */
[----:B------:R-:W-:Y:S01]  /*3f50*/  I2FP.F32.S32 R168, R168 ;  /* 0x000000a800a87245 */ /* 0x000fe20000201400 */
[----:B------:R-:W-:Y:S01]  /*3f60*/  FMUL.FTZ R26, R26, UR5 ;  /* 0x000000051a1a7c20 */ /* 0x000fe20008410000 */
[----:B------:R-:W-:Y:S01]  /*3f70*/  I2FP.F32.S32 R164, R164 ;  /* 0x000000a400a47245 */ /* 0x000fe20000201400 */
[----:B-1----:R-:W-:Y:S01]  /*3f80*/  FFMA.FTZ R251, R152, -R0, R103 ;  /* 0x8000000098fb7223 */ /* 0x002fe20000010067 */
[----:B------:R-:W-:Y:S01]  /*3f90*/  VIADD R103, R69, 0x51 ;  /* 0x0000005145677836 */ /* 0x000fe20000000000 */
[----:B------:R-:W-:Y:S01]  /*3fa0*/  MUFU.TANH R63, R63 ;  /* 0x0000003f003f7308 */ /* 0x000fe20000002400 */
[----:B------:R-:W-:Y:S01]  /*3fb0*/  I2FP.F32.S32 R150, R150 ;  /* 0x0000009600967245 */ /* 0x000fe20000201400 */
[----:B--2---:R-:W-:Y:S01]  /*3fc0*/  IMAD.IADD R126, R52, 0x1, -R69 ;  /* 0x00000001347e7824 */ /* 0x004fe200078e0a45 */
[----:B------:R-:W-:Y:S01]  /*3fd0*/  IABS R148, R148 ;  /* 0x0000009400947213 */ /* 0x000fe20000000000 */
[----:B------:R-:W-:Y:S01]  /*3fe0*/  FMUL.FTZ R11, R11, UR5 ;  /* 0x000000050b0b7c20 */ /* 0x000fe20008410000 */
[----:B------:R-:W-:Y:S01]  /*3ff0*/  FMUL.FTZ R172, R172, UR5 ;  /* 0x00000005acac7c20 */ /* 0x000fe20008410000 */
[----:B------:R-:W-:Y:S01]  /*4000*/  FFMA.FTZ R237, R150, -R0, R237 ;  /* 0x8000000096ed7223 */ /* 0x000fe200000100ed */
[----:B------:R-:W-:Y:S01]  /*4010*/  IABS R126, R126 ;  /* 0x0000007e007e7213 */ /* 0x000fe20000000000 */
[----:B------:R1:W2:Y:S01]  /*4020*/  MUFU.TANH R125, R32 ;  /* 0x00000020007d7308 */ /* 0x0002a20000002400 */
[----:B------:R-:W-:Y:S01]  /*4030*/  I2FP.F32.S32 R148, R148 ;  /* 0x0000009400947245 */ /* 0x000fe20000201400 */
[----:B---3--:R-:W-:Y:S01]  /*4040*/  IMAD.IADD R146, R68, 0x1, -R117 ;  /* 0x0000000144927824 */ /* 0x008fe200078e0a75 */
[----:B------:R-:W-:-:S04]  /*4050*/  I2FP.F32.S32 R126, R126 ;  /* 0x0000007e007e7245 */ /* 0x000fc80000201400 */
[----:B------:R-:W-:Y:S01]  /*4060*/  IABS R146, R146 ;  /* 0x0000009200927213 */ /* 0x000fe20000000000 */
[----:B------:R-:W-:Y:S01]  /*4070*/  FFMA.FTZ R147, R126, -R0, R147 ;  /* 0x800000007e937223 */ /* 0x000fe20000010093 */
[----:B------:R-:W-:Y:S01]  /*4080*/  IMAD.IADD R126, R52, 0x1, -R59 ;  /* 0x00000001347e7824 */ /* 0x000fe200078e0a3b */
[----:B------:R3:W-:Y:S01]  /*4090*/  MUFU.TANH R187, R128 ;  /* 0x0000008000bb7308 */ /* 0x0007e20000002400 */
[----:B------:R-:W-:-:S03]  /*40a0*/  I2FP.F32.S32 R146, R146 ;  /* 0x0000009200927245 */ /* 0x000fc60000201400 */
[----:B------:R-:W-:Y:S02]  /*40b0*/  IABS R126, R126 ;  /* 0x0000007e007e7213 */ /* 0x000fe40000000000 */
[----:B----4-:R-:W-:Y:S01]  /*40c0*/  FFMA.FTZ R241, R146, -R0, R241 ;  /* 0x8000000092f17223 */ /* 0x010fe200000100f1 */
[----:B------:R-:W-:Y:S01]  /*40d0*/  IMAD.IADD R146, R68, 0x1, -R103 ;  /* 0x0000000144927824 */ /* 0x000fe200078e0a67 */
[----:B-1----:R-:W-:Y:S01]  /*40e0*/  IABS R32, R61 ;  /* 0x0000003d00207213 */ /* 0x002fe20000000000 */
[----:B------:R-:W-:Y:S01]  /*40f0*/  MUFU.TANH R121, R121 ;  /* 0x0000007900797308 */ /* 0x000fe20000002400 */
[----:B------:R-:W-:Y:S01]  /*4100*/  I2FP.F32.S32 R126, R126 ;  /* 0x0000007e007e7245 */ /* 0x000fe20000201400 */
[----:B--2---:R-:W-:Y:S01]  /*4110*/  FFMA.FTZ R125, R148, -R0, R125 ;  /* 0x80000000947d7223 */ /* 0x004fe2000001007d */
[----:B------:R-:W-:Y:S02]  /*4120*/  I2FP.F32.S32 R32, R32 ;  /* 0x0000002000207245 */ /* 0x000fe40000201400 */
[----:B------:R-:W-:-:S03]  /*4130*/  IABS R146, R146 ;  /* 0x0000009200927213 */ /* 0x000fc60000000000 */
[----:B------:R1:W2:Y:S01]  /*4140*/  MUFU.TANH R61, R120 ;  /* 0x00000078003d7308 */ /* 0x0002a20000002400 */
[----:B---3--:R-:W-:Y:S02]  /*4150*/  IMAD.IADD R128, R54, 0x1, -R59 ;  /* 0x0000000136807824 */ /* 0x008fe400078e0a3b */
[----:B------:R-:W-:Y:S01]  /*4160*/  FFMA.FTZ R45, R32, -R0, R45 ;  /* 0x80000000202d7223 */ /* 0x000fe2000001002d */
[----:B------:R-:W-:Y:S01]  /*4170*/  IMAD.IADD R59, R37, 0x1, -R59 ;  /* 0x00000001253b7824 */ /* 0x000fe200078e0a3b */
[----:B------:R-:W-:Y:S01]  /*4180*/  I2FP.F32.S32 R146, R146 ;  /* 0x0000009200927245 */ /* 0x000fe20000201400 */
[----:B------:R-:W-:Y:S01]  /*4190*/  IMAD.IADD R32, R52, 0x1, -R57 ;  /* 0x0000000134207824 */ /* 0x000fe200078e0a39 */
[----:B------:R-:W-:Y:S02]  /*41a0*/  IABS R128, R128 ;  /* 0x0000008000807213 */ /* 0x000fe40000000000 */
[----:B------:R-:W-:Y:S01]  /*41b0*/  IABS R59, R59 ;  /* 0x0000003b003b7213 */ /* 0x000fe20000000000 */
[----:B------:R-:W-:Y:S01]  /*41c0*/  FFMA.FTZ R171, R146, -R0, R63 ;  /* 0x8000000092ab7223 */ /* 0x000fe2000001003f */
[----:B------:R-:W-:Y:S01]  /*41d0*/  IABS R32, R32 ;  /* 0x0000002000207213 */ /* 0x000fe20000000000 */
[----:B------:R3:W-:Y:S01]  /*41e0*/  MUFU.TANH R63, R122 ;  /* 0x0000007a003f7308 */ /* 0x0007e20000002400 */
[----:B------:R-:W-:Y:S01]  /*41f0*/  IMAD.IADD R146, R54, 0x1, -R69 ;  /* 0x0000000136927824 */ /* 0x000fe200078e0a45 */
[----:B------:R-:W-:-:S02]  /*4200*/  I2FP.F32.S32 R128, R128 ;  /* 0x0000008000807245 */ /* 0x000fc40000201400 */
[----:B------:R-:W-:Y:S02]  /*4210*/  I2FP.F32.S32 R32, R32 ;  /* 0x0000002000207245 */ /* 0x000fe40000201400 */
[----:B------:R-:W-:Y:S01]  /*4220*/  IABS R146, R146 ;  /* 0x0000009200927213 */ /* 0x000fe20000000000 */
[-C--:B------:R-:W-:Y:S01]  /*4230*/  FFMA.FTZ R145, R128, -R0.reuse, R145 ;  /* 0x8000000080917223 */ /* 0x080fe20000010091 */
[----:B-1----:R-:W-:Y:S01]  /*4240*/  I2FP.F32.S32 R120, R59 ;  /* 0x0000003b00787245 */ /* 0x002fe20000201400 */
[-C--:B------:R-:W-:Y:S01]  /*4250*/  FFMA.FTZ R59, R126, -R0.reuse, R49 ;  /* 0x800000007e3b7223 */ /* 0x080fe20000010031 */
[----:B------:R-:W-:Y:S02]  /*4260*/  IMAD.IADD R49, R54, 0x1, -R55 ;  /* 0x0000000136317824 */ /* 0x000fe400078e0a37 */
[-C--:B--2---:R-:W-:Y:S01]  /*4270*/  FFMA.FTZ R61, R32, -R0.reuse, R61 ;  /* 0x80000000203d7223 */ /* 0x084fe2000001003d */
[C---:B------:R-:W-:Y:S02]  /*4280*/  IMAD.IADD R126, R37.reuse, 0x1, -R57 ;  /* 0x00000001257e7824 */ /* 0x040fe400078e0a39 */
[----:B------:R-:W-:Y:S01]  /*4290*/  FFMA.FTZ R131, R120, -R0, R131 ;  /* 0x8000000078837223 */ /* 0x000fe20000010083 */
[----:B------:R1:W2:Y:S01]  /*42a0*/  MUFU.TANH R57, R18 ;  /* 0x0000001200397308 */ /* 0x0002a20000002400 */
[--C-:B------:R-:W-:Y:S01]  /*42b0*/  IMAD.IADD R120, R52, 0x1, -R55.reuse ;  /* 0x0000000134787824 */ /* 0x100fe200078e0a37 */
[----:B------:R-:W-:Y:S01]  /*42c0*/  I2FP.F32.S32 R146, R146 ;  /* 0x0000009200927245 */ /* 0x000fe20000201400 */
[----:B------:R-:W-:Y:S01]  /*42d0*/  IMAD.IADD R55, R37, 0x1, -R55 ;  /* 0x0000000125377824 */ /* 0x000fe200078e0a37 */
[----:B---3--:R-:W-:Y:S01]  /*42e0*/  IABS R122, R49 ;  /* 0x00000031007a7213 */ /* 0x008fe20000000000 */
[----:B------:R-:W-:Y:S01]  /*42f0*/  IMAD.IADD R32, R54, 0x1, -R53 ;  /* 0x0000000136207824 */ /* 0x000fe200078e0a35 */
[----:B------:R-:W-:-:S02]  /*4300*/  IABS R120, R120 ;  /* 0x0000007800787213 */ /* 0x000fc40000000000 */
[----:B------:R2:W3:Y:S01]  /*4310*/  MUFU.TANH R49, R123 ;  /* 0x0000007b00317308 */ /* 0x0004e20000002400 */
[----:B------:R-:W-:Y:S02]  /*4320*/  I2FP.F32.S32 R122, R122 ;  /* 0x0000007a007a7245 */ /* 0x000fe40000201400 */
[----:B------:R-:W-:Y:S02]  /*4330*/  IABS R32, R32 ;  /* 0x0000002000207213 */ /* 0x000fe40000000000 */
[----:B------:R-:W-:Y:S02]  /*4340*/  I2FP.F32.S32 R120, R120 ;  /* 0x0000007800787245 */ /* 0x000fe40000201400 */
[----:B------:R-:W-:Y:S01]  /*4350*/  I2FP.F32.S32 R32, R32 ;  /* 0x0000002000207245 */ /* 0x000fe20000201400 */
[----:B------:R-:W-:Y:S01]  /*4360*/  MUFU.TANH R115, R115 ;  /* 0x0000007300737308 */ /* 0x000fe20000002400 */
[----:B------:R-:W-:Y:S01]  /*4370*/  IABS R126, R126 ;  /* 0x0000007e007e7213 */ /* 0x000fe20000000000 */
[----:B------:R-:W-:Y:S01]  /*4380*/  FFMA.FTZ R121, R120, -R0, R121 ;  /* 0x8000000078797223 */ /* 0x000fe20000010079 */
[----:B-1----:R-:W-:-:S02]  /*4390*/  IABS R18, R55 ;  /* 0x0000003700127213 */ /* 0x002fc40000000000 */
[----:B------:R-:W-:Y:S02]  /*43a0*/  I2FP.F32.S32 R126, R126 ;  /* 0x0000007e007e7245 */ /* 0x000fe40000201400 */
[----:B------:R-:W-:Y:S01]  /*43b0*/  I2FP.F32.S32 R18, R18 ;  /* 0x0000001200127245 */ /* 0x000fe20000201400 */
[----:B------:R-:W-:Y:S01]  /*43c0*/  MUFU.TANH R127, R127 ;  /* 0x0000007f007f7308 */ /* 0x000fe20000002400 */
[----:B------:R-:W-:Y:S01]  /*43d0*/  FSEL R61, R61, -INF , !P2 ;  /* 0xff8000003d3d7808 */ /* 0x000fe20005000000 */
[-C--:B--2---:R-:W-:Y:S01]  /*43e0*/  FFMA.FTZ R123, R122, -R0.reuse, R57 ;  /* 0x800000007a7b7223 */ /* 0x084fe20000010039 */
[----:B------:R-:W-:Y:S02]  /*43f0*/  IMAD.IADD R57, R54, 0x1, -R159 ;  /* 0x0000000136397824 */ /* 0x000fe400078e0a9f */
[-C--:B---3--:R-:W-:Y:S01]  /*4400*/  FFMA.FTZ R18, R18, -R0.reuse, R49 ;  /* 0x8000000012127223 */ /* 0x088fe20000010031 */
[----:B------:R-:W-:Y:S01]  /*4410*/  FFMA.FTZ R49, R32, -R0, R19 ;  /* 0x8000000020317223 */ /* 0x000fe20000010013 */
[----:B------:R-:W-:-:S02]  /*4420*/  IMAD.IADD R19, R52, 0x1, -R53 ;  /* 0x0000000134137824 */ /* 0x000fc400078e0a35 */
[----:B------:R-:W-:Y:S01]  /*4430*/  FFMA.FTZ R63, R126, -R0, R63 ;  /* 0x800000007e3f7223 */ /* 0x000fe2000001003f */
[----:B------:R-:W-:Y:S01]  /*4440*/  IMAD.IADD R53, R37, 0x1, -R53 ;  /* 0x0000000125357824 */ /* 0x000fe200078e0a35 */
[----:B------:R-:W-:Y:S01]  /*4450*/  IABS R57, R57 ;  /* 0x0000003900397213 */ /* 0x000fe20000000000 */
[----:B------:R-:W-:Y:S01]  /*4460*/  IMAD.IADD R32, R52, 0x1, -R159 ;  /* 0x0000000134207824 */ /* 0x000fe200078e0a9f */
[----:B------:R1:W2:Y:S01]  /*4470*/  MUFU.TANH R161, R130 ;  /* 0x0000008200a17308 */ /* 0x0002a20000002400 */
[----:B------:R-:W-:Y:S02]  /*4480*/  IADD3 R159, PT, PT, -R159, R37, RZ ;  /* 0x000000259f9f7210 */ /* 0x000fe40007ffe1ff */
[----:B------:R-:W-:Y:S02]  /*4490*/  IABS R120, R53 ;  /* 0x0000003500787213 */ /* 0x000fe40000000000 */
[----:B------:R-:W-:Y:S02]  /*44a0*/  IABS R32, R32 ;  /* 0x0000002000207213 */ /* 0x000fe40000000000 */
[----:B------:R-:W-:Y:S01]  /*44b0*/  I2FP.F32.S32 R120, R120 ;  /* 0x0000007800787245 */ /* 0x000fe20000201400 */
[----:B------:R3:W-:Y:S01]  /*44c0*/  MUFU.TANH R55, R104 ;  /* 0x0000006800377308 */ /* 0x0007e20000002400 */
[----:B------:R-:W-:-:S02]  /*44d0*/  I2FP.F32.S32 R122, R32 ;  /* 0x00000020007a7245 */ /* 0x000fc40000201400 */
[----:B------:R-:W-:Y:S02]  /*44e0*/  IABS R159, R159 ;  /* 0x0000009f009f7213 */ /* 0x000fe40000000000 */
[----:B------:R-:W-:Y:S02]  /*44f0*/  IABS R19, R19 ;  /* 0x0000001300137213 */ /* 0x000fe40000000000 */
[----:B------:R-:W-:Y:S01]  /*4500*/  I2FP.F32.S32 R32, R159 ;  /* 0x0000009f00207245 */ /* 0x000fe20000201400 */
[----:B------:R4:W-:Y:S01]  /*4510*/  MUFU.TANH R53, R14 ;  /* 0x0000000e00357308 */ /* 0x0009e20000002400 */
[----:B------:R-:W-:Y:S01]  /*4520*/  I2FP.F32.S32 R126, R19 ;  /* 0x00000013007e7245 */ /* 0x000fe20000201400 */
[----:B-1----:R-:W-:Y:S01]  /*4530*/  IMAD.IADD R130, R37, 0x1, -R155 ;  /* 0x0000000125827824 */ /* 0x002fe200078e0a9b */
[----:B------:R-:W-:Y:S01]  /*4540*/  FSEL R40, R63, -INF , !P2 ;  /* 0xff8000003f287808 */ /* 0x000fe20005000000 */
[----:B--2---:R-:W-:Y:S01]  /*4550*/  FFMA.FTZ R19, R32, -R0, R161 ;  /* 0x8000000020137223 */ /* 0x004fe200000100a1 */
[----:B------:R-:W-:-:S02]  /*4560*/  IMAD.IADD R32, R54, 0x1, -R157 ;  /* 0x0000000136207824 */ /* 0x000fc400078e0a9d */
[----:B------:R-:W-:Y:S01]  /*4570*/  FFMA.FTZ R126, R126, -R0, R163 ;  /* 0x800000007e7e7223 */ /* 0x000fe200000100a3 */
[----:B------:R-:W-:Y:S01]  /*4580*/  IABS R130, R130 ;  /* 0x0000008200827213 */ /* 0x000fe20000000000 */
[----:B------:R-:W1:Y:S01]  /*4590*/  MUFU.TANH R141, R141 ;  /* 0x0000008d008d7308 */ /* 0x000e620000002400 */
[----:B------:R-:W-:Y:S01]  /*45a0*/  FSEL R63, R35, -INF , !P1 ;  /* 0xff800000233f7808 */ /* 0x000fe20004800000 */
[----:B---3--:R-:W-:Y:S01]  /*45b0*/  IMAD.MOV.U32 R104, RZ, RZ, R57 ;  /* 0x000000ffff687224 */ /* 0x008fe200078e0039 */
[----:B------:R-:W-:Y:S02]  /*45c0*/  IABS R32, R32 ;  /* 0x0000002000207213 */ /* 0x000fe40000000000 */
[----:B------:R-:W-:Y:S02]  /*45d0*/  I2FP.F32.S32 R130, R130 ;  /* 0x0000008200827245 */ /* 0x000fe40000201400 */
[----:B------:R-:W-:Y:S01]  /*45e0*/  I2FP.F32.S32 R104, R104 ;  /* 0x0000006800687245 */ /* 0x000fe20000201400 */
[----:B------:R2:W-:Y:S01]  /*45f0*/  MUFU.TANH R57, R106 ;  /* 0x0000006a00397308 */ /* 0x0005e20000002400 */
[----:B------:R-:W-:Y:S01]  /*4600*/  I2FP.F32.S32 R32, R32 ;  /* 0x0000002000207245 */ /* 0x000fe20000201400 */
[-C--:B----4-:R-:W-:Y:S01]  /*4610*/  FFMA.FTZ R14, R120, -R0.reuse, R187 ;  /* 0x80000000780e7223 */ /* 0x090fe200000100bb */
[----:B------:R-:W-:Y:S01]  /*4620*/  FSEL R35, R123, -INF , !P1 ;  /* 0xff8000007b237808 */ /* 0x000fe20004800000 */
[-C--:B------:R-:W-:Y:S01]  /*4630*/  FFMA.FTZ R120, R104, -R0.reuse, R115 ;  /* 0x8000000068787223 */ /* 0x080fe20000010073 */
[----:B------:R-:W-:Y:S01]  /*4640*/  FFMA.FTZ R115, R122, -R0, R127 ;  /* 0x800000007a737223 */ /* 0x000fe2000001007f */
[--C-:B------:R-:W-:Y:S01]  /*4650*/  IMAD.IADD R122, R54, 0x1, -R81.reuse ;  /* 0x00000001367a7824 */ /* 0x100fe200078e0a51 */
[----:B------:R-:W-:Y:S01]  /*4660*/  ISETP.GE.AND P2, PT, R51, R6, PT ;  /* 0x000000063300720c */ /* 0x000fe20003f46270 */
[----:B------:R-:W-:Y:S01]  /*4670*/  IMAD.IADD R104, R37, 0x1, -R81 ;  /* 0x0000000125687824 */ /* 0x000fe200078e0a51 */
[----:B------:R3:W4:Y:S01]  /*4680*/  MUFU.TANH R163, R30 ;  /* 0x0000001e00a37308 */ /* 0x0007220000002400 */
[----:B------:R-:W-:-:S02]  /*4690*/  IMAD.IADD R127, R52, 0x1, -R157 ;  /* 0x00000001347f7824 */ /* 0x000fc400078e0a9d */
[----:B-1----:R-:W-:Y:S01]  /*46a0*/  FFMA.FTZ R141, R146, -R0, R141 ;  /* 0x80000000928d7223 */ /* 0x002fe2000001008d */
[----:B------:R-:W-:Y:S02]  /*46b0*/  FSEL R18, R18, -INF , !P1 ;  /* 0xff80000012127808 */ /* 0x000fe40004800000 */
[----:B------:R-:W-:Y:S02]  /*46c0*/  IABS R104, R104 ;  /* 0x0000006800687213 */ /* 0x000fe40000000000 */
[----:B------:R-:W-:Y:S01]  /*46d0*/  IABS R122, R122 ;  /* 0x0000007a007a7213 */ /* 0x000fe20000000000 */
[----:B------:R1:W-:Y:S01]  /*46e0*/  MUFU.TANH R185, R138 ;  /* 0x0000008a00b97308 */ /* 0x0003e20000002400 */
[----:B--2---:R-:W-:Y:S01]  /*46f0*/  IMAD.IADD R106, R52, 0x1, -R81 ;  /* 0x00000001346a7824 */ /* 0x004fe200078e0a51 */
[----:B------:R-:W-:Y:S02]  /*4700*/  FSEL R59, R59, -INF , !P3 ;  /* 0xff8000003b3b7808 */ /* 0x000fe40005800000 */
[----:B------:R-:W-:-:S02]  /*4710*/  I2FP.F32.S32 R122, R122 ;  /* 0x0000007a007a7245 */ /* 0x000fc40000201400 */
[----:B------:R-:W-:Y:S02]  /*4720*/  IABS R106, R106 ;  /* 0x0000006a006a7213 */ /* 0x000fe40000000000 */
[----:B------:R2:W5:Y:S01]  /*4730*/  MUFU.TANH R81, R34 ;  /* 0x0000002200517308 */ /* 0x0005620000002400 */
[----:B---3--:R-:W-:Y:S01]  /*4740*/  IABS R30, R127 ;  /* 0x0000007f001e7213 */ /* 0x008fe20000000000 */
[----:B----4-:R-:W-:Y:S01]  /*4750*/  FFMA.FTZ R122, R122, -R0, R163 ;  /* 0x800000007a7a7223 */ /* 0x010fe200000100a3 */
[----:B------:R-:W-:Y:S02]  /*4760*/  I2FP.F32.S32 R106, R106 ;  /* 0x0000006a006a7245 */ /* 0x000fe40000201400 */
[----:B------:R-:W-:-:S03]  /*4770*/  I2FP.F32.S32 R30, R30 ;  /* 0x0000001e001e7245 */ /* 0x000fc60000201400 */
[----:B------:R-:W-:Y:S01]  /*4780*/  MUFU.TANH R127, R139 ;  /* 0x0000008b007f7308 */ /* 0x000fe20000002400 */
[----:B------:R-:W-:Y:S01]  /*4790*/  FFMA.FTZ R106, R106, -R0, R55 ;  /* 0x800000006a6a7223 */ /* 0x000fe20000010037 */
[----:B------:R-:W-:Y:S01]  /*47a0*/  FSEL R55, R141, -INF , !P4 ;  /* 0xff8000008d377808 */ /* 0x000fe20006000000 */
[----:B-1----:R-:W-:-:S05]  /*47b0*/  IMAD.IADD R138, R54, 0x1, -R155 ;  /* 0x00000001368a7824 */ /* 0x002fca00078e0a9b */
[----:B------:R-:W1:Y:S01]  /*47c0*/  MUFU.TANH R107, R107 ;  /* 0x0000006b006b7308 */ /* 0x000e620000002400 */
[----:B------:R-:W-:Y:S02]  /*47d0*/  IABS R138, R138 ;  /* 0x0000008a008a7213 */ /* 0x000fe40000000000 */
[----:B--2---:R-:W-:Y:S01]  /*47e0*/  I2FP.F32.S32 R34, R104 ;  /* 0x0000006800227245 */ /* 0x004fe20000201400 */
[-C--:B-----5:R-:W-:Y:S01]  /*47f0*/  FFMA.FTZ R104, R32, -R0.reuse, R81 ;  /* 0x8000000020687223 */ /* 0x0a0fe20000010051 */
[----:B------:R-:W-:Y:S01]  /*4800*/  FSEL R81, R36, -INF , !P4 ;  /* 0xff80000024517808 */ /* 0x000fe20006000000 */
[-C--:B------:R-:W-:Y:S01]  /*4810*/  FFMA.FTZ R32, R30, -R0.reuse, R53 ;  /* 0x800000001e207223 */ /* 0x080fe20000010035 */
[----:B------:R-:W-:Y:S01]  /*4820*/  FSEL R36, R45, -INF , !P4 ;  /* 0xff8000002d247808 */ /* 0x000fe20006000000 */
[----:B------:R-:W-:Y:S01]  /*4830*/  FFMA.FTZ R34, R34, -R0, R57 ;  /* 0x8000000022227223 */ /* 0x000fe20000010039 */
[----:B------:R-:W2:Y:S01]  /*4840*/  MUFU.TANH R139, R142 ;  /* 0x0000008e008b7308 */ /* 0x000ea20000002400 */
[----:B------:R-:W-:Y:S01]  /*4850*/  FSEL R57, R147, -INF , !P4 ;  /* 0xff80000093397808 */ /* 0x000fe20006000000 */
[----:B------:R-:W-:Y:S01]  /*4860*/  IMAD.IADD R30, R54, 0x1, -R51 ;  /* 0x00000001361e7824 */ /* 0x000fe200078e0a33 */
[----:B------:R-:W-:Y:S01]  /*4870*/  ISETP.GE.AND P4, PT, R157, R6, PT ;  /* 0x000000069d00720c */ /* 0x000fe20003f86270 */
[----:B------:R-:W-:Y:S01]  /*4880*/  IMAD.IADD R157, R37, 0x1, -R157 ;  /* 0x00000001259d7824 */ /* 0x000fe200078e0a9d */
[----:B------:R-:W-:-:S02]  /*4890*/  FSEL R53, R145, -INF , !P3 ;  /* 0xff80000091357808 */ /* 0x000fc40005800000 */
[----:B------:R-:W-:Y:S01]  /*48a0*/  IABS R30, R30 ;  /* 0x0000001e001e7213 */ /* 0x000fe20000000000 */
[----:B------:R3:W4:Y:S01]  /*48b0*/  MUFU.TANH R177, R134 ;  /* 0x0000008600b17308 */ /* 0x0007220000002400 */
[----:B------:R-:W-:Y:S02]  /*48c0*/  IABS R128, R157 ;  /* 0x0000009d00807213 */ /* 0x000fe40000000000 */
[----:B------:R-:W-:Y:S02]  /*48d0*/  I2FP.F32.S32 R30, R30 ;  /* 0x0000001e001e7245 */ /* 0x000fe40000201400 */
[----:B------:R-:W-:Y:S02]  /*48e0*/  I2FP.F32.S32 R128, R128 ;  /* 0x0000008000807245 */ /* 0x000fe40000201400 */
[----:B------:R-:W-:Y:S01]  /*48f0*/  FSEL R45, R42, -INF , !P3 ;  /* 0xff8000002a2d7808 */ /* 0x000fe20005800000 */
[----:B------:R-:W-:Y:S01]  /*4900*/  FFMA.FTZ R185, R30, -R0, R185 ;  /* 0x800000001eb97223 */ /* 0x000fe200000100b9 */
[----:B------:R-:W-:-:S02]  /*4910*/  IMAD.IADD R30, R52, 0x1, -R51 ;  /* 0x00000001341e7824 */ /* 0x000fc400078e0a33 */
[-C--:B-1----:R-:W-:Y:S01]  /*4920*/  FFMA.FTZ R128, R128, -R0.reuse, R107 ;  /* 0x8000000080807223 */ /* 0x082fe2000001006b */
[----:B--2---:R-:W-:Y:S01]  /*4930*/  FFMA.FTZ R107, R130, -R0, R139 ;  /* 0x80000000826b7223 */ /* 0x004fe2000001008b */
[----:B------:R-:W-:Y:S01]  /*4940*/  MUFU.TANH R159, R140 ;  /* 0x0000008c009f7308 */ /* 0x000fe20000002400 */
[----:B------:R-:W-:Y:S01]  /*4950*/  IMAD.IADD R130, R37, 0x1, -R51 ;  /* 0x0000000125827824 */ /* 0x000fe200078e0a33 */
[----:B------:R-:W-:Y:S02]  /*4960*/  IABS R123, R30 ;  /* 0x0000001e007b7213 */ /* 0x000fe40000000000 */
[----:B------:R-:W-:Y:S01]  /*4970*/  FSEL R51, R121, -INF , !P1 ;  /* 0xff80000079337808 */ /* 0x000fe20004800000 */
[----:B---3--:R-:W-:Y:S01]  /*4980*/  IMAD.IADD R134, R52, 0x1, -R155 ;  /* 0x0000000134867824 */ /* 0x008fe200078e0a9b */
[----:B------:R-:W-:Y:S02]  /*4990*/  ISETP.GE.AND P1, PT, R153, R6, PT ;  /* 0x000000069900720c */ /* 0x000fe40003f26270 */
[----:B------:R1:W-:Y:S01]  /*49a0*/  MUFU.TANH R139, R12 ;  /* 0x0000000c008b7308 */ /* 0x0003e20000002400 */
[----:B------:R-:W-:-:S02]  /*49b0*/  FSEL R42, R131, -INF , !P3 ;  /* 0xff800000832a7808 */ /* 0x000fc40005800000 */
[----:B------:R-:W-:Y:S02]  /*49c0*/  IABS R134, R134 ;  /* 0x0000008600867213 */ /* 0x000fe40000000000 */
[----:B------:R-:W-:Y:S02]  /*49d0*/  FSEL R34, R34, -INF , !P5 ;  /* 0xff80000022227808 */ /* 0x000fe40006800000 */
[----:B------:R-:W-:Y:S01]  /*49e0*/  I2FP.F32.S32 R134, R134 ;  /* 0x0000008600867245 */ /* 0x000fe20000201400 */
[----:B------:R-:W2:Y:S01]  /*49f0*/  MUFU.TANH R137, R137 ;  /* 0x0000008900897308 */ /* 0x000ea20000002400 */
[----:B------:R-:W-:Y:S02]  /*4a00*/  I2FP.F32.S32 R138, R138 ;  /* 0x0000008a008a7245 */ /* 0x000fe40000201400 */
[----:B------:R-:W-:Y:S01]  /*4a10*/  ISETP.GE.AND P3, PT, R155, R6, PT ;  /* 0x000000069b00720c */ /* 0x000fe20003f66270 */
[----:B------:R-:W-:Y:S01]  /*4a20*/  FFMA.FTZ R127, R134, -R0, R127 ;  /* 0x80000000867f7223 */ /* 0x000fe2000001007f */
[----:B------:R-:W-:-:S02]  /*4a30*/  IMAD.IADD R134, R54, 0x1, -R153 ;  /* 0x0000000136867824 */ /* 0x000fc400078e0a99 */
[----:B----4-:R-:W-:Y:S01]  /*4a40*/  FFMA.FTZ R177, R138, -R0, R177 ;  /* 0x800000008ab17223 */ /* 0x010fe200000100b1 */
[----:B------:R3:W-:Y:S01]  /*4a50*/  MUFU.TANH R145, R90 ;  /* 0x0000005a00917308 */ /* 0x0007e20000002400 */
[--C-:B-1----:R-:W-:Y:S01]  /*4a60*/  IMAD.IADD R12, R52, 0x1, -R153.reuse ;  /* 0x00000001340c7824 */ /* 0x102fe200078e0a99 */
[----:B------:R-:W-:Y:S01]  /*4a70*/  IABS R30, R134 ;  /* 0x00000086001e7213 */ /* 0x000fe20000000000 */
[----:B------:R-:W-:Y:S02]  /*4a80*/  IMAD.IADD R153, R37, 0x1, -R153 ;  /* 0x0000000125997824 */ /* 0x000fe400078e0a99 */
[----:B------:R-:W-:Y:S01]  /*4a90*/  IMAD.IADD R134, R54, 0x1, -R151 ;  /* 0x0000000136867824 */ /* 0x000fe200078e0a97 */
[----:B------:R-:W-:Y:S02]  /*4aa0*/  I2FP.F32.S32 R30, R30 ;  /* 0x0000001e001e7245 */ /* 0x000fe40000201400 */
[----:B------:R1:W4:Y:S02]  /*4ab0*/  MUFU.TANH R121, R16 ;  /* 0x0000001000797308 */ /* 0x0003240000002400 */
[----:B------:R-:W-:-:S04]  /*4ac0*/  IABS R134, R134 ;  /* 0x0000008600867213 */ /* 0x000fc80000000000 */
[----:B------:R-:W-:Y:S02]  /*4ad0*/  I2FP.F32.S32 R134, R134 ;  /* 0x0000008600867245 */ /* 0x000fe40000201400 */
[----:B------:R-:W-:Y:S01]  /*4ae0*/  MUFU.TANH R89, R89 ;  /* 0x0000005900597308 */ /* 0x000fe20000002400 */
[----:B---3--:R-:W-:Y:S01]  /*4af0*/  IABS R90, R130 ;  /* 0x00000082005a7213 */ /* 0x008fe20000000000 */
[----:B------:R-:W-:-:S03]  /*4b00*/  IMAD.MOV.U32 R130, RZ, RZ, R123 ;  /* 0x000000ffff827224 */ /* 0x000fc600078e007b */
[----:B------:R-:W-:Y:S02]  /*4b10*/  I2FP.F32.S32 R90, R90 ;  /* 0x0000005a005a7245 */ /* 0x000fe40000201400 */
[----:B------:R-:W-:Y:S01]  /*4b20*/  I2FP.F32.S32 R130, R130 ;  /* 0x0000008200827245 */ /* 0x000fe20000201400 */
[----:B------:R4:W-:Y:S01]  /*4b30*/  MUFU.TANH R141, R124 ;  /* 0x0000007c008d7308 */ /* 0x0009e20000002400 */
[----:B-1----:R-:W-:Y:S01]  /*4b40*/  IABS R16, R12 ;  /* 0x0000000c00107213 */ /* 0x002fe20000000000 */
[-C--:B--2---:R-:W-:Y:S01]  /*4b50*/  FFMA.FTZ R90, R90, -R0.reuse, R137 ;  /* 0x800000005a5a7223 */ /* 0x084fe20000010089 */
[----:B------:R-:W-:Y:S01]  /*4b60*/  IABS R12, R153 ;  /* 0x00000099000c7213 */ /* 0x000fe20000000000 */
[----:B------:R-:W-:Y:S01]  /*4b70*/  FFMA.FTZ R159, R130, -R0, R159 ;  /* 0x80000000829f7223 */ /* 0x000fe2000001009f */
[----:B------:R-:W-:Y:S01]  /*4b80*/  I2FP.F32.S32 R16, R16 ;  /* 0x0000001000107245 */ /* 0x000fe20000201400 */
[----:B------:R-:W-:Y:S01]  /*4b90*/  IMAD.IADD R130, R52, 0x1, -R151 ;  /* 0x0000000134827824 */ /* 0x000fe200078e0a97 */
[----:B------:R-:W-:Y:S01]  /*4ba0*/  I2FP.F32.S32 R12, R12 ;  /* 0x0000000c000c7245 */ /* 0x000fe20000201400 */
[----:B------:R-:W1:Y:S02]  /*4bb0*/  MUFU.TANH R31, R31 ;  /* 0x0000001f001f7308 */ /* 0x000e640000002400 */
[----:B------:R-:W-:Y:S01]  /*4bc0*/  FFMA.FTZ R123, R16, -R0, R139 ;  /* 0x80000000107b7223 */ /* 0x000fe2000001008b */
[----:B------:R-:W-:Y:S01]  /*4bd0*/  FSEL R16, R14, -INF , !P0 ;  /* 0xff8000000e107808 */ /* 0x000fe20004000000 */
[----:B------:R-:W-:Y:S01]  /*4be0*/  IMAD.IADD R14, R52, 0x1, -R47 ;  /* 0x00000001340e7824 */ /* 0x000fe200078e0a2f */
[----:B------:R-:W-:-:S03]  /*4bf0*/  IABS R130, R130 ;  /* 0x0000008200827213 */ /* 0x000fc60000000000 */
[----:B------:R-:W2:Y:S01]  /*4c00*/  MUFU.TANH R137, R91 ;  /* 0x0000005b00897308 */ /* 0x000ea20000002400 */
[----:B------:R-:W-:Y:S01]  /*4c10*/  IABS R14, R14 ;  /* 0x0000000e000e7213 */ /* 0x000fe20000000000 */
[-C--:B----4-:R-:W-:Y:S01]  /*4c20*/  FFMA.FTZ R124, R30, -R0.reuse, R121 ;  /* 0x800000001e7c7223 */ /* 0x090fe20000010079 */
[----:B------:R-:W-:Y:S01]  /*4c30*/  FSEL R30, R33, -INF , !P0 ;  /* 0xff800000211e7808 */ /* 0x000fe20004000000 */
[----:B------:R-:W-:Y:S01]  /*4c40*/  FFMA.FTZ R121, R12, -R0, R145 ;  /* 0x800000000c797223 */ /* 0x000fe20000010091 */
[----:B------:R-:W-:Y:S01]  /*4c50*/  FSEL R33, R126, -INF , !P0 ;  /* 0xff8000007e217808 */ /* 0x000fe20004000000 */
[----:B------:R-:W-:Y:S01]  /*4c60*/  IMAD.IADD R126, R37, 0x1, -R151 ;  /* 0x00000001257e7824 */ /* 0x000fe200078e0a97 */
[----:B------:R-:W-:Y:S01]  /*4c70*/  I2FP.F32.S32 R130, R130 ;  /* 0x0000008200827245 */ /* 0x000fe20000201400 */
[----:B------:R3:W-:Y:S01]  /*4c80*/  MUFU.TANH R131, R136 ;  /* 0x0000008800837308 */ /* 0x0007e20000002400 */
[----:B------:R-:W-:Y:S01]  /*4c90*/  I2FP.F32.S32 R14, R14 ;  /* 0x0000000e000e7245 */ /* 0x000fe20000201400 */
[----:B-1----:R-:W-:Y:S01]  /*4ca0*/  FFMA.FTZ R134, R134, -R0, R31 ;  /* 0x8000000086867223 */ /* 0x002fe2000001001f */
[----:B------:R-:W-:Y:S01]  /*4cb0*/  IABS R126, R126 ;  /* 0x0000007e007e7213 */ /* 0x000fe20000000000 */
[-C--:B------:R-:W-:Y:S01]  /*4cc0*/  FFMA.FTZ R130, R130, -R0.reuse, R89 ;  /* 0x8000000082827223 */ /* 0x080fe20000010059 */
[----:B------:R-:W-:Y:S01]  /*4cd0*/  FSEL R31, R115, -INF , !P6 ;  /* 0xff800000731f7808 */ /* 0x000fe20007000000 */
[----:B------:R-:W-:Y:S01]  /*4ce0*/  FFMA.FTZ R89, R14, -R0, R141 ;  /* 0x800000000e597223 */ /* 0x000fe2000001008d */
[----:B------:R-:W-:Y:S01]  /*4cf0*/  FSEL R14, R38, -INF , !P6 ;  /* 0xff800000260e7808 */ /* 0x000fe20007000000 */
[----:B------:R-:W1:Y:S01]  /*4d00*/  MUFU.TANH R41, R41 ;  /* 0x0000002900297308 */ /* 0x000e620000002400 */
[----:B------:R-:W-:-:S02]  /*4d10*/  FSEL R38, R19, -INF , !P6 ;  /* 0xff80000013267808 */ /* 0x000fc40007000000 */
[----:B------:R-:W-:Y:S02]  /*4d20*/  FSEL R12, R49, -INF , !P0 ;  /* 0xff800000310c7808 */ /* 0x000fe40004000000 */
[----:B------:R-:W-:Y:S01]  /*4d30*/  FSEL R19, R106, -INF , !P5 ;  /* 0xff8000006a137808 */ /* 0x000fe20006800000 */
[----:B------:R-:W-:Y:S01]  /*4d40*/  IMAD.IADD R106, R54, 0x1, -R149 ;  /* 0x00000001366a7824 */ /* 0x000fe200078e0a95 */
[----:B------:R-:W-:Y:S01]  /*4d50*/  I2FP.F32.S32 R126, R126 ;  /* 0x0000007e007e7245 */ /* 0x000fe20000201400 */
[----:B------:R4:W5:Y:S01]  /*4d60*/  MUFU.TANH R91, R77 ;  /* 0x0000004d005b7308 */ /* 0x0009620000002400 */
[----:B------:R-:W-:Y:S01]  /*4d70*/  FSEL R49, R144, -INF , !P5 ;  /* 0xff80000090317808 */ /* 0x000fe20006800000 */
[----:B---3--:R-:W-:Y:S01]  /*4d80*/  IMAD.IADD R136, R54, 0x1, -R47 ;  /* 0x0000000136887824 */ /* 0x008fe200078e0a2f */
[----:B------:R-:W-:Y:S01]  /*4d90*/  IABS R106, R106 ;  /* 0x0000006a006a7213 */ /* 0x000fe20000000000 */
[----:B--2---:R-:W-:Y:S01]  /*4da0*/  FFMA.FTZ R126, R126, -R0, R137 ;  /* 0x800000007e7e7223 */ /* 0x004fe20000010089 */
[----:B------:R-:W-:-:S02]  /*4db0*/  ISETP.GE.AND P0, PT, R151, R6, PT ;  /* 0x000000069700720c */ /* 0x000fc40003f06270 */
[----:B------:R-:W-:Y:S01]  /*4dc0*/  I2FP.F32.S32 R106, R106 ;  /* 0x0000006a006a7245 */ /* 0x000fe20000201400 */
[----:B------:R2:W-:Y:S01]  /*4dd0*/  MUFU.TANH R145, R96 ;  /* 0x0000006000917308 */ /* 0x0005e20000002400 */
[----:B------:R-:W-:-:S03]  /*4de0*/  IABS R136, R136 ;  /* 0x0000008800887213 */ /* 0x000fc60000000000 */
[----:B-1----:R-:W-:Y:S01]  /*4df0*/  FFMA.FTZ R106, R106, -R0, R41 ;  /* 0x800000006a6a7223 */ /* 0x002fe20000010029 */
[----:B------:R-:W-:Y:S02]  /*4e00*/  FSEL R41, R104, -INF , !P4 ;  /* 0xff80000068297808 */ /* 0x000fe40006000000 */
[----:B------:R-:W-:Y:S01]  /*4e10*/  FSEL R104, R107, -INF , !P3 ;  /* 0xff8000006b687808 */ /* 0x000fe20005800000 */
[----:B------:R1:W3:Y:S01]  /*4e20*/  MUFU.TANH R139, R98 ;  /* 0x00000062008b7308 */ /* 0x0002e20000002400 */
[----:B------:R-:W-:Y:S02]  /*4e30*/  I2FP.F32.S32 R136, R136 ;  /* 0x0000008800887245 */ /* 0x000fe40000201400 */
[----:B----4-:R-:W-:Y:S02]  /*4e40*/  FSEL R77, R120, -INF , !P6 ;  /* 0xff800000784d7808 */ /* 0x010fe40007000000 */
[----:B------:R-:W-:Y:S01]  /*4e50*/  ISETP.GE.AND P6, PT, R47, R6, PT ;  /* 0x000000062f00720c */ /* 0x000fe20003fc6270 */
[----:B------:R-:W-:Y:S01]  /*4e60*/  FFMA.FTZ R247, R136, -R0, R247 ;  /* 0x8000000088f77223 */ /* 0x000fe200000100f7 */
[C---:B------:R-:W-:Y:S01]  /*4e70*/  IMAD.IADD R136, R37.reuse, 0x1, -R135 ;  /* 0x0000000125887824 */ /* 0x040fe200078e0a87 */
[----:B------:R4:W-:Y:S01]  /*4e80*/  MUFU.TANH R137, R94 ;  /* 0x0000005e00897308 */ /* 0x0009e20000002400 */
[----:B------:R-:W-:Y:S01]  /*4e90*/  FSEL R116, R116, -INF , !P6 ;  /* 0xff80000074747808 */ /* 0x000fe20007000000 */
[----:B--2---:R-:W-:Y:S01]  /*4ea0*/  IMAD.IADD R96, R37, 0x1, -R47 ;  /* 0x0000000125607824 */ /* 0x004fe200078e0a2f */
[----:B------:R-:W-:Y:S01]  /*4eb0*/  FSEL R47, R122, -INF , !P5 ;  /* 0xff8000007a2f7808 */ /* 0x000fe20006800000 */
[----:B------:R-:W-:Y:S01]  /*4ec0*/  IMAD.IADD R122, R52, 0x1, -R43 ;  /* 0x00000001347a7824 */ /* 0x000fe200078e0a2b */
[----:B------:R-:W-:-:S02]  /*4ed0*/  ISETP.GE.AND P5, PT, R43, R6, PT ;  /* 0x000000062b00720c */ /* 0x000fc40003fa6270 */
[----:B------:R-:W-:Y:S01]  /*4ee0*/  IABS R120, R96 ;  /* 0x0000006000787213 */ /* 0x000fe20000000000 */
[----:B------:R-:W2:Y:S01]  /*4ef0*/  MUFU.TANH R101, R101 ;  /* 0x0000006500657308 */ /* 0x000ea20000002400 */
[----:B------:R-:W-:Y:S01]  /*4f00*/  IABS R122, R122 ;  /* 0x0000007a007a7213 */ /* 0x000fe20000000000 */
[C-C-:B-1----:R-:W-:Y:S01]  /*4f10*/  IMAD.IADD R98, R54.reuse, 0x1, -R43.reuse ;  /* 0x0000000136627824 */ /* 0x142fe200078e0a2b */
[----:B------:R-:W-:Y:S01]  /*4f20*/  IABS R166, R136 ;  /* 0x0000008800a67213 */ /* 0x000fe20000000000 */
[----:B------:R-:W-:Y:S01]  /*4f30*/  IMAD.IADD R43, R37, 0x1, -R43 ;  /* 0x00000001252b7824 */ /* 0x000fe200078e0a2b */
[----:B------:R-:W-:Y:S02]  /*4f40*/  I2FP.F32.S32 R122, R122 ;  /* 0x0000007a007a7245 */ /* 0x000fe40000201400 */
[----:B------:R-:W-:Y:S01]  /*4f50*/  IABS R96, R98 ;  /* 0x0000006200607213 */ /* 0x000fe20000000000 */
[----:B------:R-:W-:Y:S01]  /*4f60*/  IMAD.IADD R98, R54, 0x1, -R143 ;  /* 0x0000000136627824 */ /* 0x000fe200078e0a8f */
[----:B------:R-:W-:Y:S01]  /*4f70*/  MUFU.TANH R15, R15 ;  /* 0x0000000f000f7308 */ /* 0x000fe20000002400 */
[----:B----4-:R-:W-:Y:S01]  /*4f80*/  IABS R94, R43 ;  /* 0x0000002b005e7213 */ /* 0x010fe20000000000 */
[----:B-----5:R-:W-:Y:S01]  /*4f90*/  FFMA.FTZ R122, R122, -R0, R91 ;  /* 0x800000007a7a7223 */ /* 0x020fe2000001005b */
[----:B------:R-:W-:-:S02]  /*4fa0*/  I2FP.F32.S32 R96, R96 ;  /* 0x0000006000607245 */ /* 0x000fc40000201400 */
[----:B------:R-:W-:Y:S02]  /*4fb0*/  I2FP.F32.S32 R94, R94 ;  /* 0x0000005e005e7245 */ /* 0x000fe40000201400 */
[----:B------:R-:W-:Y:S01]  /*4fc0*/  FSEL R91, R177, -INF , !P3 ;  /* 0xff800000b15b7808 */ /* 0x000fe20005800000 */
[-C--:B------:R-:W-:Y:S01]  /*4fd0*/  FFMA.FTZ R131, R96, -R0.reuse, R131 ;  /* 0x8000000060837223 */ /* 0x080fe20000010083 */
[----:B------:R1:W-:Y:S01]  /*4fe0*/  MUFU.TANH R147, R72 ;  /* 0x0000004800937308 */ /* 0x0003e20000002400 */
[----:B------:R-:W-:Y:S01]  /*4ff0*/  FSEL R96, R71, -INF , !P3 ;  /* 0xff80000047607808 */ /* 0x000fe20005800000 */
[----:B---3--:R-:W-:Y:S01]  /*5000*/  FFMA.FTZ R115, R94, -R0, R139 ;  /* 0x800000005e737223 */ /* 0x008fe2000001008b */
[----:B------:R-:W-:Y:S01]  /*5010*/  FSEL R71, R127, -INF , !P3 ;  /* 0xff8000007f477808 */ /* 0x000fe20005800000 */
[----:B------:R-:W-:Y:S01]  /*5020*/  IMAD.IADD R94, R52, 0x1, -R143 ;  /* 0x00000001345e7824 */ /* 0x000fe200078e0a8f */
[----:B------:R-:W-:Y:S02]  /*5030*/  ISETP.GE.AND P3, PT, R143, R6, PT ;  /* 0x000000068f00720c */ /* 0x000fe40003f66270 */
[----:B------:R-:W-:Y:S01]  /*5040*/  IABS R98, R98 ;  /* 0x0000006200627213 */ /* 0x000fe20000000000 */
[----:B------:R3:W4:Y:S01]  /*5050*/  MUFU.TANH R141, R17 ;  /* 0x00000011008d7308 */ /* 0x0007220000002400 */
[----:B------:R-:W-:-:S02]  /*5060*/  FSEL R43, R132, -INF , !P4 ;  /* 0xff800000842b7808 */ /* 0x000fc40006000000 */
[----:B------:R-:W-:Y:S02]  /*5070*/  IADD3 R143, PT, PT, -R143, R37, RZ ;  /* 0x000000258f8f7210 */ /* 0x000fe40007ffe1ff */
[----:B------:R-:W-:Y:S02]  /*5080*/  I2FP.F32.S32 R98, R98 ;  /* 0x0000006200627245 */ /* 0x000fe40000201400 */
[----:B------:R-:W-:Y:S01]  /*5090*/  IABS R94, R94 ;  /* 0x0000005e005e7213 */ /* 0x000fe20000000000 */
[----:B------:R-:W5:Y:S01]  /*50a0*/  MUFU.TANH R29, R29 ;  /* 0x0000001d001d7308 */ /* 0x000f620000002400 */
[----:B------:R-:W-:Y:S01]  /*50b0*/  I2FP.F32.S32 R166, R166 ;  /* 0x000000a600a67245 */ /* 0x000fe20000201400 */
[----:B-1----:R-:W-:Y:S02]  /*50c0*/  IMAD.IADD R72, R52, 0x1, -R149 ;  /* 0x0000000134487824 */ /* 0x002fe400078e0a95 */
[----:B--2---:R-:W-:Y:S01]  /*50d0*/  FFMA.FTZ R201, R98, -R0, R101 ;  /* 0x8000000062c97223 */ /* 0x004fe20000010065 */
[----:B------:R-:W-:-:S02]  /*50e0*/  I2FP.F32.S32 R94, R94 ;  /* 0x0000005e005e7245 */ /* 0x000fc40000201400 */
[----:B------:R-:W-:Y:S02]  /*50f0*/  FSEL R98, R90, -INF , !P2 ;  /* 0xff8000005a627808 */ /* 0x000fe40005000000 */
[----:B------:R-:W-:Y:S01]  /*5100*/  IABS R132, R72 ;  /* 0x0000004800847213 */ /* 0x000fe20000000000 */
[----:B------:R-:W1:Y:S01]  /*5110*/  MUFU.TANH R101, R111 ;  /* 0x0000006f00657308 */ /* 0x000e620000002400 */
[----:B---3--:R-:W-:Y:S01]  /*5120*/  FSEL R17, R32, -INF , !P4 ;  /* 0xff80000020117808 */ /* 0x008fe20006000000 */
[----:B----4-:R-:W-:Y:S01]  /*5130*/  FFMA.FTZ R127, R94, -R0, R141 ;  /* 0x800000005e7f7223 */ /* 0x010fe2000001008d */
[----:B------:R-:W-:Y:S02]  /*5140*/  FSEL R32, R128, -INF , !P4 ;  /* 0xff80000080207808 */ /* 0x000fe40006000000 */
[----:B------:R-:W-:Y:S01]  /*5150*/  ISETP.GE.AND P4, PT, R149, R6, PT ;  /* 0x000000069500720c */ /* 0x000fe20003f86270 */
[----:B------:R-:W-:Y:S01]  /*5160*/  IMAD.IADD R149, R37, 0x1, -R149 ;  /* 0x0000000125957824 */ /* 0x000fe200078e0a95 */
[----:B------:R-:W-:Y:S01]  /*5170*/  IABS R72, R143 ;  /* 0x0000008f00487213 */ /* 0x000fe20000000000 */
[----:B------:R2:W-:Y:S01]  /*5180*/  MUFU.TANH R215, R93 ;  /* 0x0000005d00d77308 */ /* 0x0005e20000002400 */
[----:B------:R-:W-:Y:S01]  /*5190*/  FSEL R90, R112, -INF , !P1 ;  /* 0xff800000705a7808 */ /* 0x000fe20004800000 */
[----:B------:R-:W-:Y:S01]  /*51a0*/  IMAD.IADD R112, R52, 0x1, -R117 ;  /* 0x0000000134707824 */ /* 0x000fe200078e0a75 */
[----:B------:R-:W-:-:S02]  /*51b0*/  IABS R128, R149 ;  /* 0x0000009500807213 */ /* 0x000fc40000000000 */
[----:B------:R-:W-:Y:S02]  /*51c0*/  I2FP.F32.S32 R72, R72 ;  /* 0x0000004800487245 */ /* 0x000fe40000201400 */
[----:B------:R-:W-:Y:S01]  /*51d0*/  I2FP.F32.S32 R128, R128 ;  /* 0x0000008000807245 */ /* 0x000fe20000201400 */
[----:B------:R3:W-:Y:S01]  /*51e0*/  MUFU.TANH R187, R95 ;  /* 0x0000005f00bb7308 */ /* 0x0007e20000002400 */
[----:B------:R-:W-:Y:S01]  /*51f0*/  FSEL R94, R185, -INF , !P2 ;  /* 0xff800000b95e7808 */ /* 0x000fe20005000000 */
[-C--:B------:R-:W-:Y:S01]  /*5200*/  FFMA.FTZ R107, R72, -R0.reuse, R15 ;  /* 0x80000000486b7223 */ /* 0x080fe2000001000f */
[----:B------:R-:W-:Y:S01]  /*5210*/  FSEL R72, R121, -INF , !P1 ;  /* 0xff80000079487808 */ /* 0x000fe20004800000 */
[----:B------:R-:W-:Y:S02]  /*5220*/  IMAD.IADD R121, R54, 0x1, -R117 ;  /* 0x0000000136797824 */ /* 0x000fe400078e0a75 */
[-C--:B-----5:R-:W-:Y:S01]  /*5230*/  FFMA.FTZ R128, R128, -R0.reuse, R29 ;  /* 0x8000000080807223 */ /* 0x0a0fe2000001001d */
[----:B------:R-:W-:Y:S01]  /*5240*/  FSEL R29, R159, -INF , !P2 ;  /* 0xff8000009f1d7808 */ /* 0x000fe20005000000 */
[----:B-1----:R-:W-:Y:S01]  /*5250*/  FFMA.FTZ R166, R166, -R0, R101 ;  /* 0x80000000a6a67223 */ /* 0x002fe20000010065 */
[----:B------:R1:W-:Y:S01]  /*5260*/  MUFU.TANH R111, R82 ;  /* 0x00000052006f7308 */ /* 0x0003e20000002400 */
[----:B------:R-:W-:-:S02]  /*5270*/  FSEL R15, R123, -INF , !P1 ;  /* 0xff8000007b0f7808 */ /* 0x000fc40004800000 */
[----:B--2---:R-:W-:Y:S01]  /*5280*/  FSEL R93, R118, -INF , !P2 ;  /* 0xff800000765d7808 */ /* 0x004fe20005000000 */
[----:B------:R-:W-:Y:S01]  /*5290*/  IMAD.IADD R118, R54, 0x1, -R135 ;  /* 0x0000000136767824 */ /* 0x000fe200078e0a87 */
[-C--:B------:R-:W-:Y:S02]  /*52a0*/  ISETP.GE.AND P2, PT, R135, R6.reuse, PT ;  /* 0x000000068700720c */ /* 0x080fe40003f46270 */
[----:B------:R-:W-:Y:S01]  /*52b0*/  FSEL R101, R89, -INF , !P6 ;  /* 0xff80000059657808 */ /* 0x000fe20007000000 */
[----:B------:R-:W2:Y:S01]  /*52c0*/  MUFU.TANH R135, R92 ;  /* 0x0000005c00877308 */ /* 0x000ea20000002400 */
[----:B------:R-:W-:Y:S01]  /*52d0*/  IMAD.IADD R89, R52, 0x1, -R119 ;  /* 0x0000000134597824 */ /* 0x000fe200078e0a77 */
[----:B---3--:R-:W-:Y:S02]  /*52e0*/  FSEL R95, R124, -INF , !P1 ;  /* 0xff8000007c5f7808 */ /* 0x008fe40004800000 */
[----:B------:R-:W-:Y:S02]  /*52f0*/  ISETP.GE.AND P1, PT, R117, R6, PT ;  /* 0x000000067500720c */ /* 0x000fe40003f26270 */
[----:B------:R-:W-:-:S02]  /*5300*/  FSEL R117, R134, -INF , !P0 ;  /* 0xff80000086757808 */ /* 0x000fc40004000000 */
[----:B------:R3:W-:Y:S01]  /*5310*/  MUFU.TANH R205, R86 ;  /* 0x0000005600cd7308 */ /* 0x0007e20000002400 */
[----:B------:R-:W-:Y:S02]  /*5320*/  IABS R118, R118 ;  /* 0x0000007600767213 */ /* 0x000fe40000000000 */
[----:B-1----:R-:W-:Y:S02]  /*5330*/  IABS R82, R112 ;  /* 0x0000007000527213 */ /* 0x002fe40000000000 */
[----:B------:R-:W-:Y:S01]  /*5340*/  FSEL R243, R243, -INF , !P2 ;  /* 0xff800000f3f37808 */ /* 0x000fe20005000000 */
[----:B------:R-:W-:Y:S01]  /*5350*/  IMAD.MOV.U32 R112, RZ, RZ, R118 ;  /* 0x000000ffff707224 */ /* 0x000fe200078e0076 */
[----:B------:R-:W-:Y:S01]  /*5360*/  I2FP.F32.S32 R82, R82 ;  /* 0x0000005200527245 */ /* 0x000fe20000201400 */
[----:B------:R-:W1:Y:S01]  /*5370*/  MUFU.TANH R75, R75 ;  /* 0x0000004b004b7308 */ /* 0x000e620000002400 */
[----:B------:R-:W-:Y:S01]  /*5380*/  FSEL R189, R189, -INF , !P2 ;  /* 0xff800000bdbd7808 */ /* 0x000fe20005000000 */
[-C--:B--2---:R-:W-:Y:S01]  /*5390*/  FFMA.FTZ R164, R164, -R0.reuse, R135 ;  /* 0x80000000a4a47223 */ /* 0x084fe20000010087 */
[----:B------:R-:W-:Y:S01]  /*53a0*/  IABS R92, R121 ;  /* 0x00000079005c7213 */ /* 0x000fe20000000000 */
[----:B------:R-:W-:Y:S01]  /*53b0*/  FFMA.FTZ R187, R82, -R0, R187 ;  /* 0x8000000052bb7223 */ /* 0x000fe200000100bb */
[----:B------:R-:W-:Y:S01]  /*53c0*/  FSEL R82, R126, -INF , !P0 ;  /* 0xff8000007e527808 */ /* 0x000fe20004000000 */
[----:B------:R-:W-:Y:S01]  /*53d0*/  IMAD.IADD R126, R37, 0x1, -R105 ;  /* 0x00000001257e7824 */ /* 0x000fe200078e0a69 */
[----:B------:R-:W-:Y:S01]  /*53e0*/  I2FP.F32.S32 R92, R92 ;  /* 0x0000005c005c7245 */ /* 0x000fe20000201400 */
[----:B------:R2:W4:Y:S01]  /*53f0*/  MUFU.TANH R121, R88 ;  /* 0x0000005800797308 */ /* 0x0005220000002400 */
[----:B------:R-:W-:-:S02]  /*5400*/  I2FP.F32.S32 R112, R112 ;  /* 0x0000007000707245 */ /* 0x000fc40000201400 */
[----:B---3--:R-:W-:Y:S01]  /*5410*/  IABS R86, R89 ;  /* 0x0000005900567213 */ /* 0x008fe20000000000 */
[----:B------:R-:W-:Y:S01]  /*5420*/  FFMA.FTZ R215, R92, -R0, R215 ;  /* 0x800000005cd77223 */ /* 0x000fe200000100d7 */
[----:B------:R-:W-:Y:S01]  /*5430*/  FSEL R92, R102, -INF , !P0 ;  /* 0xff800000665c7808 */ /* 0x000fe20004000000 */
[----:B------:R-:W-:Y:S01]  /*5440*/  IMAD.IADD R102, R54, 0x1, -R129 ;  /* 0x0000000136667824 */ /* 0x000fe200078e0a81 */
[----:B------:R-:W-:Y:S01]  /*5450*/  I2FP.F32.S32 R86, R86 ;  /* 0x0000005600567245 */ /* 0x000fe20000201400 */
[----:B------:R3:W-:Y:S01]  /*5460*/  MUFU.TANH R195, R13 ;  /* 0x0000000d00c37308 */ /* 0x0007e20000002400 */
[----:B------:R-:W-:Y:S01]  /*5470*/  IABS R126, R126 ;  /* 0x0000007e007e7213 */ /* 0x000fe20000000000 */
[----:B------:R-:W-:Y:S01]  /*5480*/  FFMA.FTZ R137, R112, -R0, R137 ;  /* 0x8000000070897223 */ /* 0x000fe20000010089 */
[----:B------:R-:W-:Y:S01]  /*5490*/  IABS R102, R102 ;  /* 0x0000006600667213 */ /* 0x000fe20000000000 */
[----:B-1----:R-:W-:Y:S01]  /*54a0*/  FFMA.FTZ R191, R86, -R0, R75 ;  /* 0x8000000056bf7223 */ /* 0x002fe2000001004b */
[----:B------:R-:W-:Y:S01]  /*54b0*/  IMAD.IADD R75, R54, 0x1, -R113 ;  /* 0x00000001364b7824 */ /* 0x000fe200078e0a71 */
[----:B------:R-:W-:Y:S01]  /*54c0*/  I2FP.F32.S32 R126, R126 ;  /* 0x0000007e007e7245 */ /* 0x000fe20000201400 */
[----:B------:R-:W-:Y:S01]  /*54d0*/  IMAD.IADD R86, R52, 0x1, -R103 ;  /* 0x0000000134567824 */ /* 0x000fe200078e0a67 */
[----:B------:R1:W5:Y:S01]  /*54e0*/  MUFU.TANH R207, R100 ;  /* 0x0000006400cf7308 */ /* 0x0003620000002400 */
[----:B------:R-:W-:Y:S01]  /*54f0*/  I2FP.F32.S32 R102, R102 ;  /* 0x0000006600667245 */ /* 0x000fe20000201400 */
[----:B--2---:R-:W-:-:S02]  /*5500*/  IMAD.IADD R88, R54, 0x1, -R119 ;  /* 0x0000000136587824 */ /* 0x004fc400078e0a77 */
[----:B----4-:R-:W-:Y:S01]  /*5510*/  FFMA.FTZ R168, R168, -R0, R121 ;  /* 0x80000000a8a87223 */ /* 0x010fe20000010079 */
[----:B------:R-:W-:Y:S02]  /*5520*/  IABS R86, R86 ;  /* 0x0000005600567213 */ /* 0x000fe40000000000 */
[----:B------:R-:W-:Y:S02]  /*5530*/  FSEL R233, R137, -INF , !P2 ;  /* 0xff80000089e97808 */ /* 0x000fe40005000000 */
[----:B------:R-:W-:Y:S01]  /*5540*/  IABS R88, R88 ;  /* 0x0000005800587213 */ /* 0x000fe20000000000 */
[----:B------:R-:W2:Y:S01]  /*5550*/  MUFU.TANH R199, R110 ;  /* 0x0000006e00c77308 */ /* 0x000ea20000002400 */
[----:B---3--:R-:W-:Y:S01]  /*5560*/  FSEL R13, R130, -INF , !P0 ;  /* 0xff800000820d7808 */ /* 0x008fe20004000000 */
[----:B------:R-:W-:Y:S01]  /*5570*/  IMAD.IADD R130, R37, 0x1, -R113 ;  /* 0x0000000125827824 */ /* 0x000fe200078e0a71 */
[----:B------:R-:W-:Y:S01]  /*5580*/  ISETP.GE.AND P0, PT, R129, R6, PT ;  /* 0x000000068100720c */ /* 0x000fe20003f06270 */
[----:B------:R-:W-:Y:S01]  /*5590*/  IMAD.IADD R129, R52, 0x1, -R129 ;  /* 0x0000000134817824 */ /* 0x000fe200078e0a81 */
[----:B------:R-:W-:-:S02]  /*55a0*/  I2FP.F32.S32 R88, R88 ;  /* 0x0000005800587245 */ /* 0x000fc40000201400 */
[----:B------:R-:W-:Y:S01]  /*55b0*/  I2FP.F32.S32 R86, R86 ;  /* 0x0000005600567245 */ /* 0x000fe20000201400 */
[----:B------:R-:W-:Y:S01]  /*55c0*/  MUFU.TANH R121, R70 ;  /* 0x0000004600797308 */ /* 0x000fe20000002400 */
[----:B-1----:R-:W-:Y:S01]  /*55d0*/  IABS R100, R129 ;  /* 0x0000008100647213 */ /* 0x002fe20000000000 */
[----:B------:R-:W-:Y:S01]  /*55e0*/  FFMA.FTZ R205, R88, -R0, R205 ;  /* 0x8000000058cd7223 */ /* 0x000fe200000100cd */
[----:B------:R-:W-:Y:S01]  /*55f0*/  IMAD.IADD R88, R54, 0x1, -R103 ;  /* 0x0000000136587824 */ /* 0x000fe200078e0a67 */
[----:B------:R-:W-:Y:S01]  /*5600*/  IABS R130, R130 ;  /* 0x0000008200827213 */ /* 0x000fe20000000000 */
[----:B-----5:R-:W-:Y:S01]  /*5610*/  FFMA.FTZ R207, R102, -R0, R207 ;  /* 0x8000000066cf7223 */ /* 0x020fe200000100cf */
[----:B------:R-:W-:Y:S02]  /*5620*/  I2FP.F32.S32 R100, R100 ;  /* 0x0000006400647245 */ /* 0x000fe40000201400 */
[----:B------:R-:W1:Y:S01]  /*5630*/  MUFU.TANH R129, R99 ;  /* 0x0000006300817308 */ /* 0x000e620000002400 */
[----:B------:R-:W-:Y:S01]  /*5640*/  IABS R88, R88 ;  /* 0x0000005800587213 */ /* 0x000fe20000000000 */
[-C--:B--2---:R-:W-:Y:S01]  /*5650*/  FFMA.FTZ R199, R86, -R0.reuse, R199 ;  /* 0x8000000056c77223 */ /* 0x084fe200000100c7 */
[----:B------:R-:W-:Y:S01]  /*5660*/  IABS R110, R75 ;  /* 0x0000004b006e7213 */ /* 0x000fe20000000000 */
[----:B------:R-:W-:Y:S01]  /*5670*/  FFMA.FTZ R195, R100, -R0, R195 ;  /* 0x8000000064c37223 */ /* 0x000fe200000100c3 */
[----:B------:R-:W-:Y:S01]  /*5680*/  I2FP.F32.S32 R88, R88 ;  /* 0x0000005800587245 */ /* 0x000fe20000201400 */
[----:B------:R-:W-:Y:S01]  /*5690*/  IMAD.IADD R100, R52, 0x1, -R113 ;  /* 0x0000000134647824 */ /* 0x000fe200078e0a71 */
[----:B------:R-:W-:Y:S01]  /*56a0*/  I2FP.F32.S32 R130, R130 ;  /* 0x0000008200827245 */ /* 0x000fe20000201400 */
[----:B------:R2:W3:Y:S01]  /*56b0*/  MUFU.TANH R75, R74 ;  /* 0x0000004a004b7308 */ /* 0x0004e20000002400 */
[----:B------:R-:W-:Y:S01]  /*56c0*/  IMAD.IADD R86, R37, 0x1, -R103 ;  /* 0x0000000125567824 */ /* 0x000fe200078e0a67 */
[----:B------:R-:W-:-:S02]  /*56d0*/  FSEL R166, R166, -INF , !P2 ;  /* 0xff800000a6a67808 */ /* 0x000fc40005000000 */
[----:B------:R-:W-:Y:S02]  /*56e0*/  IABS R100, R100 ;  /* 0x0000006400647213 */ /* 0x000fe40000000000 */
[----:B------:R-:W-:Y:S02]  /*56f0*/  FSEL R102, R115, -INF , !P5 ;  /* 0xff80000073667808 */ /* 0x000fe40006800000 */
[----:B------:R-:W4:Y:S01]  /*5700*/  MUFU.TANH R109, R109 ;  /* 0x0000006d006d7308 */ /* 0x000f220000002400 */
[----:B------:R-:W-:Y:S01]  /*5710*/  I2FP.F32.S32 R100, R100 ;  /* 0x0000006400647245 */ /* 0x000fe20000201400 */
[----:B-1----:R-:W-:Y:S01]  /*5720*/  FFMA.FTZ R129, R88, -R0, R129 ;  /* 0x8000000058817223 */ /* 0x002fe20000010081 */
[----:B------:R-:W-:Y:S01]  /*5730*/  IMAD.IADD R88, R54, 0x1, -R87 ;  /* 0x0000000136587824 */ /* 0x000fe200078e0a57 */
[----:B------:R-:W-:Y:S02]  /*5740*/  ISETP.GE.AND P2, PT, R87, R6, PT ;  /* 0x000000065700720c */ /* 0x000fe40003f46270 */
[----:B------:R-:W-:-:S02]  /*5750*/  FSEL R118, R128, -INF , !P4 ;  /* 0xff80000080767808 */ /* 0x000fc40006000000 */
[----:B------:R-:W1:Y:S01]  /*5760*/  MUFU.TANH R97, R97 ;  /* 0x0000006100617308 */ /* 0x000e620000002400 */
[----:B------:R-:W-:Y:S01]  /*5770*/  IABS R70, R88 ;  /* 0x0000005800467213 */ /* 0x000fe20000000000 */
[----:B--2---:R-:W-:Y:S02]  /*5780*/  IMAD.IADD R74, R52, 0x1, -R105 ;  /* 0x00000001344a7824 */ /* 0x004fe400078e0a69 */
[----:B---3--:R-:W-:Y:S01]  /*5790*/  FFMA.FTZ R126, R126, -R0, R75 ;  /* 0x800000007e7e7223 */ /* 0x008fe2000001004b */
[----:B------:R-:W-:Y:S02]  /*57a0*/  IABS R128, R86 ;  /* 0x0000005600807213 */ /* 0x000fe40000000000 */
[----:B------:R-:W-:Y:S01]  /*57b0*/  I2FP.F32.S32 R70, R70 ;  /* 0x0000004600467245 */ /* 0x000fe20000201400 */
[----:B------:R-:W2:Y:S01]  /*57c0*/  MUFU.TANH R73, R73 ;  /* 0x0000004900497308 */ /* 0x000ea20000002400 */
[----:B------:R-:W-:Y:S01]  /*57d0*/  IABS R74, R74 ;  /* 0x0000004a004a7213 */ /* 0x000fe20000000000 */
[----:B----4-:R-:W-:-:S02]  /*57e0*/  FFMA.FTZ R203, R100, -R0, R109 ;  /* 0x8000000064cb7223 */ /* 0x010fc4000001006d */
[----:B------:R-:W-:Y:S01]  /*57f0*/  FFMA.FTZ R121, R70, -R0, R121 ;  /* 0x8000000046797223 */ /* 0x000fe20000010079 */
[--C-:B------:R-:W-:Y:S01]  /*5800*/  IMAD.IADD R70, R52, 0x1, -R87.reuse ;  /* 0x0000000134467824 */ /* 0x100fe200078e0a57 */
[----:B------:R-:W-:Y:S01]  /*5810*/  I2FP.F32.S32 R74, R74 ;  /* 0x0000004a004a7245 */ /* 0x000fe20000201400 */
[C---:B------:R-:W-:Y:S01]  /*5820*/  IMAD.IADD R87, R37.reuse, 0x1, -R87 ;  /* 0x0000000125577824 */ /* 0x040fe200078e0a57 */
[----:B------:R-:W-:Y:S01]  /*5830*/  I2FP.F32.S32 R132, R132 ;  /* 0x0000008400847245 */ /* 0x000fe20000201400 */
[----:B------:R-:W3:Y:S01]  /*5840*/  MUFU.TANH R89, R108 ;  /* 0x0000006c00597308 */ /* 0x000ee20000002400 */
[----:B------:R-:W-:Y:S02]  /*5850*/  IMAD.IADD R100, R37, 0x1, -R85 ;  /* 0x0000000125647824 */ /* 0x000fe400078e0a55 */
[----:B-1----:R-:W-:Y:S01]  /*5860*/  FFMA.FTZ R130, R130, -R0, R97 ;  /* 0x8000000082827223 */ /* 0x002fe20000010061 */
[----:B------:R-:W-:Y:S01]  /*5870*/  IMAD.IADD R97, R54, 0x1, -R105 ;  /* 0x0000000136617824 */ /* 0x000fe200078e0a69 */
[----:B------:R-:W-:Y:S01]  /*5880*/  I2FP.F32.S32 R120, R120 ;  /* 0x0000007800787245 */ /* 0x000fe20000201400 */
[----:B------:R-:W-:Y:S01]  /*5890*/  FFMA.FTZ R132, R132, -R0, R147 ;  /* 0x8000000084847223 */ /* 0x000fe20000010093 */
[----:B------:R-:W-:Y:S01]  /*58a0*/  I2FP.F32.S32 R128, R128 ;  /* 0x0000008000807245 */ /* 0x000fe20000201400 */
[C---:B------:R-:W-:Y:S01]  /*58b0*/  VIADD R109, R69.reuse, 0x69 ;  /* 0x00000069456d7836 */ /* 0x040fe20000000000 */
[----:B------:R-:W1:Y:S01]  /*58c0*/  MUFU.TANH R75, R56 ;  /* 0x00000038004b7308 */ /* 0x000e620000002400 */
[----:B------:R-:W-:Y:S01]  /*58d0*/  IABS R124, R87 ;  /* 0x00000057007c7213 */ /* 0x000fe20000000000 */
[----:B--2---:R-:W-:Y:S01]  /*58e0*/  FFMA.FTZ R197, R74, -R0, R73 ;  /* 0x800000004ac57223 */ /* 0x004fe20000010049 */
[--C-:B------:R-:W-:Y:S01]  /*58f0*/  IMAD.IADD R74, R54, 0x1, -R85.reuse ;  /* 0x00000001364a7824 */ /* 0x100fe200078e0a55 */
[----:B------:R-:W-:Y:S01]  /*5900*/  I2FP.F32.S32 R110, R110 ;  /* 0x0000006e006e7245 */ /* 0x000fe20000201400 */
[----:B------:R-:W-:Y:S01]  /*5910*/  IMAD.IADD R73, R52, 0x1, -R85 ;  /* 0x0000000134497824 */ /* 0x000fe200078e0a55 */
[----:B------:R-:W-:Y:S01]  /*5920*/  IABS R100, R100 ;  /* 0x0000006400647213 */ /* 0x000fe20000000000 */
[----:B------:R-:W-:Y:S01]  /*5930*/  FFMA.FTZ R120, R120, -R0, R145 ;  /* 0x8000000078787223 */ /* 0x000fe20000010091 */
[----:B------:R2:W-:Y:S01]  /*5940*/  MUFU.TANH R123, R84 ;  /* 0x00000054007b7308 */ /* 0x0005e20000002400 */
[----:B------:R-:W-:Y:S01]  /*5950*/  IABS R70, R70 ;  /* 0x0000004600467213 */ /* 0x000fe20000000000 */
[----:B---3--:R-:W-:Y:S01]  /*5960*/  FFMA.FTZ R128, R128, -R0, R89 ;  /* 0x8000000080807223 */ /* 0x008fe20000010059 */
[----:B------:R-:W-:Y:S01]  /*5970*/  I2FP.F32.S32 R124, R124 ;  /* 0x0000007c007c7245 */ /* 0x000fe20000201400 */
[----:B------:R-:W-:Y:S01]  /*5980*/  VIADD R89, R69, 0x61 ;  /* 0x0000006145597836 */ /* 0x000fe20000000000 */
[----:B------:R-:W-:Y:S01]  /*5990*/  FSEL R245, R131, -INF , !P5 ;  /* 0xff80000083f57808 */ /* 0x000fe20006800000 */
[----:B------:R-:W-:Y:S01]  /*59a0*/  FFMA.FTZ R131, R110, -R0, R111 ;  /* 0x800000006e837223 */ /* 0x000fe2000001006f */
[----:B------:R-:W-:Y:S01]  /*59b0*/  I2FP.F32.S32 R100, R100 ;  /* 0x0000006400647245 */ /* 0x000fe20000201400 */
[----:B------:R-:W3:Y:S01]  /*59c0*/  MUFU.TANH R193, R58 ;  /* 0x0000003a00c17308 */ /* 0x000ee20000002400 */
[----:B------:R-:W-:Y:S01]  /*59d0*/  I2FP.F32.S32 R70, R70 ;  /* 0x0000004600467245 */ /* 0x000fe20000201400 */
[-C--:B-1----:R-:W-:Y:S01]  /*59e0*/  FFMA.FTZ R124, R124, -R0.reuse, R75 ;  /* 0x800000007c7c7223 */ /* 0x082fe2000001004b */
[----:B------:R-:W-:Y:S01]  /*59f0*/  IABS R56, R73 ;  /* 0x0000004900387213 */ /* 0x000fe20000000000 */
[----:B------:R-:W-:Y:S01]  /*5a00*/  FFMA.FTZ R100, R100, -R0, R83 ;  /* 0x8000000064647223 */ /* 0x000fe20000010053 */
[----:B------:R-:W-:Y:S01]  /*5a10*/  FSEL R251, R251, -INF , !P4 ;  /* 0xff800000fbfb7808 */ /* 0x000fe20006000000 */
[----:B------:R-:W-:Y:S01]  /*5a20*/  IMAD.IADD R75, R68, 0x1, -R89 ;  /* 0x00000001444b7824 */ /* 0x000fe200078e0a59 */
[----:B------:R-:W-:Y:S01]  /*5a30*/  FSEL R185, R106, -INF , !P4 ;  /* 0xff8000006ab97808 */ /* 0x000fe20006000000 */
[----:B------:R-:W1:Y:S01]  /*5a40*/  MUFU.TANH R79, R79 ;  /* 0x0000004f004f7308 */ /* 0x000e620000002400 */
[----:B------:R-:W-:Y:S01]  /*5a50*/  FSEL R111, R132, -INF , !P4 ;  /* 0xff800000846f7808 */ /* 0x000fe20006000000 */
[----:B------:R-:W-:Y:S01]  /*5a60*/  VIADD R87, R69, 0x71 ;  /* 0x0000007145577836 */ /* 0x000fe20000000000 */
[----:B--2---:R-:W-:Y:S01]  /*5a70*/  IABS R84, R97 ;  /* 0x0000006100547213 */ /* 0x004fe20000000000 */
[C---:B------:R-:W-:Y:S01]  /*5a80*/  IMAD.IADD R108, R54.reuse, 0x1, -R109 ;  /* 0x00000001366c7824 */ /* 0x040fe200078e0a6d */
[----:B------:R-:W-:Y:S01]  /*5a90*/  FSEL R247, R247, -INF , !P6 ;  /* 0xff800000f7f77808 */ /* 0x000fe20007000000 */
[----:B------:R-:W-:Y:S01]  /*5aa0*/  IMAD.IADD R112, R54, 0x1, -R87 ;  /* 0x0000000136707824 */ /* 0x000fe200078e0a57 */
[----:B------:R-:W-:Y:S01]  /*5ab0*/  I2FP.F32.S32 R84, R84 ;  /* 0x0000005400547245 */ /* 0x000fe20000201400 */
[----:B------:R-:W2:Y:S01]  /*5ac0*/  MUFU.TANH R115, R80 ;  /* 0x0000005000737308 */ /* 0x000ea20000002400 */
[----:B------:R-:W-:Y:S01]  /*5ad0*/  FSEL R120, R120, -INF , !P6 ;  /* 0xff80000078787808 */ /* 0x000fe20007000000 */
[----:B---3--:R-:W-:Y:S01]  /*5ae0*/  FFMA.FTZ R193, R70, -R0, R193 ;  /* 0x8000000046c17223 */ /* 0x008fe200000100c1 */
[----:B------:R-:W-:Y:S01]  /*5af0*/  IABS R58, R74 ;  /* 0x0000004a003a7213 */ /* 0x000fe20000000000 */
[----:B------:R-:W-:Y:S01]  /*5b00*/  FFMA.FTZ R123, R84, -R0, R123 ;  /* 0x80000000547b7223 */ /* 0x000fe2000001007b */
[----:B------:R-:W-:Y:S01]  /*5b10*/  ISETP.GE.AND P4, PT, R103, R6, PT ;  /* 0x000000066700720c */ /* 0x000fe20003f86270 */
[----:B------:R-:W-:Y:S01]  /*5b20*/  IMAD.IADD R84, R54, 0x1, -R89 ;  /* 0x0000000136547824 */ /* 0x000fe200078e0a59 */
[----:B------:R-:W-:Y:S01]  /*5b30*/  FSEL R106, R107, -INF , !P3 ;  /* 0xff8000006b6a7808 */ /* 0x000fe20005800000 */
[----:B------:R3:W4:Y:S01]  /*5b40*/  MUFU.TANH R73, R62 ;  /* 0x0000003e00497308 */ /* 0x0007220000002400 */
[----:B------:R-:W-:Y:S01]  /*5b50*/  I2FP.F32.S32 R58, R58 ;  /* 0x0000003a003a7245 */ /* 0x000fe20000201400 */
[----:B------:R-:W-:Y:S01]  /*5b60*/  VIADD R107, R69, 0x68 ;  /* 0x00000068456b7836 */ /* 0x000fe20000000000 */
[----:B------:R-:W-:Y:S01]  /*5b70*/  I2FP.F32.S32 R56, R56 ;  /* 0x0000003800387245 */ /* 0x000fe20000201400 */
[----:B------:R-:W-:Y:S01]  /*5b80*/  IMAD.IADD R70, R68, 0x1, -R109 ;  /* 0x0000000144467824 */ /* 0x000fe200078e0a6d */
[----:B------:R-:W-:Y:S01]  /*5b90*/  ISETP.GE.AND P6, PT, R119, R6, PT ;  /* 0x000000067700720c */ /* 0x000fe20003fc6270 */
[-C--:B-1----:R-:W-:Y:S01]  /*5ba0*/  FFMA.FTZ R97, R58, -R0.reuse, R79 ;  /* 0x800000003a617223 */ /* 0x082fe2000001004f */
[----:B------:R-:W-:Y:S01]  /*5bb0*/  FSEL R249, R249, -INF , !P3 ;  /* 0xff800000f9f97808 */ /* 0x000fe20005800000 */
[----:B------:R-:W-:Y:S01]  /*5bc0*/  MUFU.TANH R23, R23 ;  /* 0x0000001700177308 */ /* 0x000fe20000002400 */
[----:B------:R-:W-:Y:S01]  /*5bd0*/  FSEL R201, R201, -INF , !P3 ;  /* 0xff800000c9c97808 */ /* 0x000fe20005800000 */
[----:B--2---:R-:W-:Y:S01]  /*5be0*/  FFMA.FTZ R115, R56, -R0, R115 ;  /* 0x8000000038737223 */ /* 0x004fe20000010073 */
[----:B------:R-:W-:Y:S01]  /*5bf0*/  FSEL R103, R127, -INF , !P3 ;  /* 0xff8000007f677808 */ /* 0x000fe20005800000 */
[--C-:B------:R-:W-:Y:S01]  /*5c00*/  IMAD.IADD R74, R68, 0x1, -R107.reuse ;  /* 0x00000001444a7824 */ /* 0x100fe200078e0a6b */
[-C--:B------:R-:W-:Y:S01]  /*5c10*/  ISETP.GE.AND P3, PT, R105, R6.reuse, PT ;  /* 0x000000066900720c */ /* 0x080fe20003f66270 */
[----:B------:R-:W-:Y:S01]  /*5c20*/  VIADD R105, R69, 0x70 ;  /* 0x0000007045697836 */ /* 0x000fe20000000000 */
[----:B------:R-:W-:Y:S01]  /*5c30*/  FSEL R114, R114, -INF , !P5 ;  /* 0xff80000072727808 */ /* 0x000fe20006800000 */
[----:B------:R1:W-:Y:S01]  /*5c40*/  MUFU.TANH R79, R76 ;  /* 0x0000004c004f7308 */ /* 0x0003e20000002400 */
[----:B------:R-:W-:Y:S01]  /*5c50*/  FSEL R99, R122, -INF , !P5 ;  /* 0xff8000007a637808 */ /* 0x000fe20006800000 */
[--C-:B------:R-:W-:Y:S01]  /*5c60*/  IMAD.IADD R88, R54, 0x1, -R107.reuse ;  /* 0x0000000136587824 */ /* 0x100fe200078e0a6b */
[----:B------:R-:W-:Y:S01]  /*5c70*/  FSEL R241, R241, -INF , !P1 ;  /* 0xff800000f1f17808 */ /* 0x000fe20004800000 */
[C---:B------:R-:W-:Y:S01]  /*5c80*/  IMAD.IADD R86, R52.reuse, 0x1, -R107 ;  /* 0x0000000134567824 */ /* 0x040fe200078e0a6b */
[----:B------:R-:W-:Y:S01]  /*5c90*/  FSEL R215, R215, -INF , !P1 ;  /* 0xff800000d7d77808 */ /* 0x000fe20004800000 */
[----:B------:R-:W-:Y:S01]  /*5ca0*/  IMAD.IADD R80, R52, 0x1, -R89 ;  /* 0x0000000134507824 */ /* 0x000fe200078e0a59 */
[----:B------:R-:W-:Y:S01]  /*5cb0*/  FSEL R187, R187, -INF , !P1 ;  /* 0xff800000bbbb7808 */ /* 0x000fe20004800000 */
[----:B------:R-:W-:Y:S01]  /*5cc0*/  MUFU.TANH R25, R25 ;  /* 0x0000001900197308 */ /* 0x000fe20000002400 */
[----:B------:R-:W-:Y:S01]  /*5cd0*/  FSEL R164, R164, -INF , !P1 ;  /* 0xff800000a4a47808 */ /* 0x000fe20004800000 */
[C---:B---3--:R-:W-:Y:S01]  /*5ce0*/  IMAD.IADD R62, R68.reuse, 0x1, -R105 ;  /* 0x00000001443e7824 */ /* 0x048fe200078e0a69 */
[C---:B------:R-:W-:Y:S01]  /*5cf0*/  IADD3 R83, PT, PT, R69.reuse, 0x78, RZ ;  /* 0x0000007845537810 */ /* 0x040fe20007ffe0ff */
[----:B------:R-:W-:Y:S01]  /*5d00*/  VIADD R69, R69, 0x79 ;  /* 0x0000007945457836 */ /* 0x000fe20000000000 */
[-C--:B------:R-:W-:Y:S01]  /*5d10*/  ISETP.GE.AND P5, PT, R113, R6.reuse, PT ;  /* 0x000000067100720c */ /* 0x080fe20003fa6270 */
[----:B------:R-:W-:Y:S01]  /*5d20*/  IMAD.IADD R58, R68, 0x1, -R87 ;  /* 0x00000001443a7824 */ /* 0x000fe200078e0a57 */
[----:B------:R-:W-:Y:S01]  /*5d30*/  ISETP.GE.AND P1, PT, R85, R6, PT ;  /* 0x000000065500720c */ /* 0x000fe20003f26270 */
[----:B------:R2:W-:Y:S01]  /*5d40*/  MUFU.TANH R119, R50 ;  /* 0x0000003200777308 */ /* 0x0005e20000002400 */
[----:B------:R-:W-:Y:S01]  /*5d50*/  FSEL R237, R237, -INF , !P6 ;  /* 0xff800000eded7808 */ /* 0x000fe20007000000 */
[----:B-1----:R-:W-:Y:S01]  /*5d60*/  IMAD.IADD R76, R37, 0x1, -R89 ;  /* 0x00000001254c7824 */ /* 0x002fe200078e0a59 */
[----:B------:R-:W-:Y:S01]  /*5d70*/  FSEL R205, R205, -INF , !P6 ;  /* 0xff800000cdcd7808 */ /* 0x000fe20007000000 */
[----:B------:R-:W-:Y:S01]  /*5d80*/  IMAD.IADD R122, R54, 0x1, -R69 ;  /* 0x00000001367a7824 */ /* 0x000fe200078e0a45 */
[----:B------:R-:W-:Y:S01]  /*5d90*/  FSEL R191, R191, -INF , !P6 ;  /* 0xff800000bfbf7808 */ /* 0x000fe20007000000 */
[----:B------:R-:W-:Y:S01]  /*5da0*/  IMAD.IADD R56, R68, 0x1, -R83 ;  /* 0x0000000144387824 */ /* 0x000fe200078e0a53 */
[----:B------:R-:W-:Y:S01]  /*5db0*/  FSEL R168, R168, -INF , !P6 ;  /* 0xff800000a8a87808 */ /* 0x000fe20007000000 */
[----:B------:R1:W-:Y:S01]  /*5dc0*/  MUFU.TANH R85, R78 ;  /* 0x0000004e00557308 */ /* 0x0003e20000002400 */
[----:B------:R-:W-:Y:S01]  /*5dd0*/  FSEL R239, R239, -INF , !P0 ;  /* 0xff800000efef7808 */ /* 0x000fe20004000000 */
[----:B------:R-:W-:Y:S01]  /*5de0*/  IMAD.IADD R110, R52, 0x1, -R105 ;  /* 0x00000001346e7824 */ /* 0x000fe200078e0a69 */
[----:B------:R-:W-:Y:S01]  /*5df0*/  FSEL R207, R207, -INF , !P0 ;  /* 0xff800000cfcf7808 */ /* 0x000fe20004000000 */
[----:B------:R-:W-:Y:S01]  /*5e00*/  IMAD.IADD R68, R68, 0x1, -R69 ;  /* 0x0000000144447824 */ /* 0x000fe200078e0a45 */
[----:B------:R-:W-:-:S02]  /*5e10*/  FSEL R195, R195, -INF , !P0 ;  /* 0xff800000c3c37808 */ /* 0x000fc40004000000 */
[----:B------:R-:W-:Y:S01]  /*5e20*/  FSEL R170, R170, -INF , !P0 ;  /* 0xff800000aaaa7808 */ /* 0x000fe20004000000 */
[----:B------:R3:W-:Y:S01]  /*5e30*/  MUFU.TANH R113, R60 ;  /* 0x0000003c00717308 */ /* 0x0007e20000002400 */
[-C--:B------:R-:W-:Y:S01]  /*5e40*/  ISETP.GE.AND P6, PT, R107, R6.reuse, PT ;  /* 0x000000066b00720c */ /* 0x080fe20003fc6270 */
[----:B--2---:R-:W-:Y:S01]  /*5e50*/  IMAD.IADD R50, R54, 0x1, -R83 ;  /* 0x0000000136327824 */ /* 0x004fe200078e0a53 */
[----:B------:R-:W-:Y:S02]  /*5e60*/  ISETP.GE.AND P0, PT, R89, R6, PT ;  /* 0x000000065900720c */ /* 0x000fe40003f06270 */
[----:B------:R-:W-:Y:S02]  /*5e70*/  IABS R75, R75 ;  /* 0x0000004b004b7213 */ /* 0x000fe40000000000 */
[----:B------:R-:W-:Y:S01]  /*5e80*/  FSEL R179, R179, -INF , !P5 ;  /* 0xff800000b3b37808 */ /* 0x000fe20006800000 */
[----:B------:R2:W5:Y:S01]  /*5e90*/  MUFU.TANH R89, R66 ;  /* 0x0000004200597308 */ /* 0x0005620000002400 */
[----:B------:R-:W-:Y:S01]  /*5ea0*/  FSEL R131, R131, -INF , !P5 ;  /* 0xff80000083837808 */ /* 0x000fe20006800000 */
[----:B-1----:R-:W-:Y:S01]  /*5eb0*/  IMAD.IADD R78, R37, 0x1, -R107 ;  /* 0x00000001254e7824 */ /* 0x002fe200078e0a6b */
[----:B------:R-:W-:-:S02]  /*5ec0*/  FSEL R203, R203, -INF , !P5 ;  /* 0xff800000cbcb7808 */ /* 0x000fc40006800000 */
[----:B------:R-:W-:Y:S02]  /*5ed0*/  FSEL R130, R130, -INF , !P5 ;  /* 0xff80000082827808 */ /* 0x000fe40006800000 */
[----:B------:R-:W-:Y:S01]  /*5ee0*/  FSEL R171, R171, -INF , !P4 ;  /* 0xff800000abab7808 */ /* 0x000fe20006000000 */
[----:B------:R1:W-:Y:S01]  /*5ef0*/  MUFU.TANH R107, R64 ;  /* 0x00000040006b7308 */ /* 0x0003e20000002400 */
[----:B------:R-:W-:Y:S01]  /*5f00*/  FSEL R129, R129, -INF , !P4 ;  /* 0xff80000081817808 */ /* 0x000fe20006000000 */
[----:B---3--:R-:W-:Y:S01]  /*5f10*/  IMAD.IADD R60, R52, 0x1, -R87 ;  /* 0x00000001343c7824 */ /* 0x008fe200078e0a57 */
[----:B------:R-:W-:Y:S02]  /*5f20*/  FSEL R199, R199, -INF , !P4 ;  /* 0xff800000c7c77808 */ /* 0x000fe40006000000 */
[----:B------:R-:W-:Y:S02]  /*5f30*/  FSEL R128, R128, -INF , !P4 ;  /* 0xff80000080807808 */ /* 0x000fe40006000000 */
[----:B------:R-:W-:Y:S01]  /*5f40*/  FSEL R169, R169, -INF , !P3 ;  /* 0xff800000a9a97808 */ /* 0x000fe20005800000 */
[----:B------:R3:W-:Y:S01]  /*5f50*/  MUFU.TANH R137, R44 ;  /* 0x0000002c00897308 */ /* 0x0007e20000002400 */
[----:B------:R-:W-:Y:S01]  /*5f60*/  FSEL R123, R123, -INF , !P3 ;  /* 0xff8000007b7b7808 */ /* 0x000fe20005800000 */
[----:B--2---:R-:W-:Y:S01]  /*5f70*/  IMAD.IADD R66, R52, 0x1, -R109 ;  /* 0x0000000134427824 */ /* 0x004fe200078e0a6d */
[----:B------:R-:W-:-:S02]  /*5f80*/  FSEL R197, R197, -INF , !P3 ;  /* 0xff800000c5c57808 */ /* 0x000fc40005800000 */
[----:B------:R-:W-:Y:S02]  /*5f90*/  FSEL R126, R126, -INF , !P3 ;  /* 0xff8000007e7e7808 */ /* 0x000fe40005800000 */
[----:B------:R-:W-:Y:S01]  /*5fa0*/  FSEL R167, R167, -INF , !P2 ;  /* 0xff800000a7a77808 */ /* 0x000fe20005000000 */
[----:B------:R-:W-:Y:S01]  /*5fb0*/  MUFU.TANH R27, R27 ;  /* 0x0000001b001b7308 */ /* 0x000fe20000002400 */
[----:B------:R-:W-:Y:S01]  /*5fc0*/  FSEL R121, R121, -INF , !P2 ;  /* 0xff80000079797808 */ /* 0x000fe20005000000 */
[----:B-1----:R-:W-:Y:S01]  /*5fd0*/  IMAD.IADD R64, R54, 0x1, -R105 ;  /* 0x0000000136407824 */ /* 0x002fe200078e0a69 */
[----:B------:R-:W-:Y:S01]  /*5fe0*/  FSEL R193, R193, -INF , !P2 ;  /* 0xff800000c1c17808 */ /* 0x000fe20005000000 */
[----:B------:R-:W-:Y:S01]  /*5ff0*/  IMAD.IADD R54, R52, 0x1, -R83 ;  /* 0x0000000134367824 */ /* 0x000fe200078e0a53 */
[----:B------:R-:W-:Y:S01]  /*6000*/  FSEL R124, R124, -INF , !P2 ;  /* 0xff8000007c7c7808 */ /* 0x000fe20005000000 */
[----:B------:R-:W-:Y:S01]  /*6010*/  IMAD.IADD R52, R52, 0x1, -R69 ;  /* 0x0000000134347824 */ /* 0x000fe200078e0a45 */
[-C--:B------:R-:W-:Y:S01]  /*6020*/  ISETP.GE.AND P5, PT, R109, R6.reuse, PT ;  /* 0x000000066d00720c */ /* 0x080fe20003fa6270 */
[----:B------:R-:W-:Y:S01]  /*6030*/  IMAD.IADD R109, R37, 0x1, -R109 ;  /* 0x00000001256d7824 */ /* 0x000fe200078e0a6d */
[-C--:B------:R-:W-:Y:S01]  /*6040*/  ISETP.GE.AND P4, PT, R105, R6.reuse, PT ;  /* 0x000000066900720c */ /* 0x080fe20003f86270 */
[----:B------:R-:W-:Y:S01]  /*6050*/  IMAD.IADD R105, R37, 0x1, -R105 ;  /* 0x0000000125697824 */ /* 0x000fe200078e0a69 */
[-C--:B------:R-:W-:Y:S01]  /*6060*/  ISETP.GE.AND P3, PT, R87, R6.reuse, PT ;  /* 0x000000065700720c */ /* 0x080fe20003f66270 */
[----:B------:R-:W-:Y:S01]  /*6070*/  IMAD.IADD R87, R37, 0x1, -R87 ;  /* 0x0000000125577824 */ /* 0x000fe200078e0a57 */
[----:B------:R-:W-:Y:S01]  /*6080*/  ISETP.GE.AND P2, PT, R83, R6, PT ;  /* 0x000000065300720c */ /* 0x000fe20003f46270 */
[----:B------:R-:W-:Y:S01]  /*6090*/  IMAD.IADD R83, R37, 0x1, -R83 ;  /* 0x0000000125537824 */ /* 0x000fe200078e0a53 */
[----:B------:R-:W-:Y:S01]  /*60a0*/  FSEL R125, R125, -INF , !P1 ;  /* 0xff8000007d7d7808 */ /* 0x000fe20004800000 */
[----:B------:R-:W-:Y:S01]  /*60b0*/  IMAD.IADD R37, R37, 0x1, -R69 ;  /* 0x0000000125257824 */ /* 0x000fe200078e0a45 */
[----:B------:R-:W-:Y:S01]  /*60c0*/  FSEL R97, R97, -INF , !P1 ;  /* 0xff80000061617808 */ /* 0x000fe20004800000 */
[----:B------:R-:W1:Y:S01]  /*60d0*/  MUFU.TANH R21, R21 ;  /* 0x0000001500157308 */ /* 0x000e620000002400 */
[----:B------:R-:W-:-:S02]  /*60e0*/  FSEL R115, R115, -INF , !P1 ;  /* 0xff80000073737808 */ /* 0x000fc40004800000 */
[----:B------:R-:W-:Y:S02]  /*60f0*/  FSEL R100, R100, -INF , !P1 ;  /* 0xff80000064647808 */ /* 0x000fe40004800000 */
[----:B------:R-:W-:Y:S01]  /*6100*/  ISETP.GE.AND P1, PT, R69, R6, PT ;  /* 0x000000064500720c */ /* 0x000fe20003f26270 */
[----:B------:R-:W-:Y:S01]  /*6110*/  FMUL.FTZ R69, R20, UR5 ;  /* 0x0000000514457c20 */ /* 0x000fe20008410000 */
[----:B---3--:R-:W-:Y:S01]  /*6120*/  I2FP.F32.S32 R44, R75 ;  /* 0x0000004b002c7245 */ /* 0x008fe20000201400 */
[----:B------:R-:W-:Y:S01]  /*6130*/  FMUL.FTZ R20, R173, UR5 ;  /* 0x00000005ad147c20 */ /* 0x000fe20008410000 */
[----:B------:R-:W-:Y:S01]  /*6140*/  IABS R108, R108 ;  /* 0x0000006c006c7213 */ /* 0x000fe20000000000 */
[----:B------:R-:W2:Y:S01]  /*6150*/  MUFU.TANH R65, R65 ;  /* 0x0000004100417308 */ /* 0x000ea20000002400 */
[----:B------:R-:W-:Y:S01]  /*6160*/  IABS R66, R66 ;  /* 0x0000004200427213 */ /* 0x000fe20000000000 */
[----:B----4-:R-:W-:Y:S01]  /*6170*/  FFMA.FTZ R177, R44, -R0, R73 ;  /* 0x800000002cb17223 */ /* 0x010fe20000010049 */
[----:B------:R-:W-:-:S02]  /*6180*/  IABS R58, R58 ;  /* 0x0000003a003a7213 */ /* 0x000fc40000000000 */
[----:B------:R-:W-:Y:S02]  /*6190*/  I2FP.F32.S32 R66, R66 ;  /* 0x0000004200427245 */ /* 0x000fe40000201400 */
[----:B------:R-:W-:Y:S01]  /*61a0*/  I2FP.F32.S32 R58, R58 ;  /* 0x0000003a003a7245 */ /* 0x000fe20000201400 */
[----:B------:R3:W-:Y:S01]  /*61b0*/  MUFU.TANH R73, R20 ;  /* 0x0000001400497308 */ /* 0x0007e20000002400 */
[----:B------:R-:W-:Y:S02]  /*61c0*/  IABS R70, R70 ;  /* 0x0000004600467213 */ /* 0x000fe40000000000 */
[----:B------:R-:W-:Y:S01]  /*61d0*/  IABS R50, R50 ;  /* 0x0000003200327213 */ /* 0x000fe20000000000 */
[----:B-----5:R-:W-:Y:S01]  /*61e0*/  FFMA.FTZ R75, R58, -R0, R89 ;  /* 0x800000003a4b7223 */ /* 0x020fe20000010059 */
[----:B------:R-:W-:Y:S02]  /*61f0*/  IABS R84, R84 ;  /* 0x0000005400547213 */ /* 0x000fe40000000000 */
[----:B------:R-:W-:Y:S01]  /*6200*/  IABS R80, R80 ;  /* 0x0000005000507213 */ /* 0x000fe20000000000 */
[----:B------:R-:W4:Y:S01]  /*6210*/  MUFU.TANH R67, R67 ;  /* 0x0000004300437308 */ /* 0x000f220000002400 */
[----:B------:R-:W-:-:S02]  /*6220*/  IABS R76, R76 ;  /* 0x0000004c004c7213 */ /* 0x000fc40000000000 */
[----:B------:R-:W-:Y:S02]  /*6230*/  I2FP.F32.S32 R70, R70 ;  /* 0x0000004600467245 */ /* 0x000fe40000201400 */
[----:B------:R-:W-:Y:S02]  /*6240*/  IABS R68, R68 ;  /* 0x0000004400447213 */ /* 0x000fe40000000000 */
[----:B------:R-:W-:Y:S01]  /*6250*/  I2FP.F32.S32 R84, R84 ;  /* 0x0000005400547245 */ /* 0x000fe20000201400 */
[----:B------:R5:W-:Y:S01]  /*6260*/  MUFU.TANH R89, R22 ;  /* 0x0000001600597308 */ /* 0x000be20000002400 */
[----:B------:R-:W-:Y:S01]  /*6270*/  I2FP.F32.S32 R80, R80 ;  /* 0x0000005000507245 */ /* 0x000fe20000201400 */
[----:B-1----:R-:W-:Y:S01]  /*6280*/  FFMA.FTZ R173, R70, -R0, R21 ;  /* 0x8000000046ad7223 */ /* 0x002fe20000010015 */
[----:B---3--:R-:W-:Y:S01]  /*6290*/  I2FP.F32.S32 R20, R108 ;  /* 0x0000006c00147245 */ /* 0x008fe20000201400 */
[----:B--2---:R-:W-:Y:S01]  /*62a0*/  FFMA.FTZ R65, R84, -R0, R65 ;  /* 0x8000000054417223 */ /* 0x004fe20000010041 */
[----:B------:R-:W-:-:S02]  /*62b0*/  I2FP.F32.S32 R76, R76 ;  /* 0x0000004c004c7245 */ /* 0x000fc40000201400 */
[----:B------:R-:W-:Y:S01]  /*62c0*/  IABS R60, R60 ;  /* 0x0000003c003c7213 */ /* 0x000fe20000000000 */
[-C--:B------:R-:W-:Y:S01]  /*62d0*/  FFMA.FTZ R20, R20, -R0.reuse, R23 ;  /* 0x8000000014147223 */ /* 0x080fe20000010017 */
[----:B------:R-:W-:Y:S01]  /*62e0*/  FFMA.FTZ R23, R66, -R0, R25 ;  /* 0x8000000042177223 */ /* 0x000fe20000010019 */
[----:B------:R-:W-:Y:S01]  /*62f0*/  MUFU.TANH R127, R46 ;  /* 0x0000002e007f7308 */ /* 0x000fe20000002400 */
[----:B------:R-:W-:Y:S01]  /*6300*/  IABS R54, R54 ;  /* 0x0000003600367213 */ /* 0x000fe20000000000 */
[----:B----4-:R-:W-:Y:S01]  /*6310*/  FFMA.FTZ R67, R80, -R0, R67 ;  /* 0x8000000050437223 */ /* 0x010fe20000010043 */
[----:B------:R-:W-:Y:S01]  /*6320*/  I2FP.F32.S32 R68, R68 ;  /* 0x0000004400447245 */ /* 0x000fe20000201400 */
[----:B------:R-:W-:Y:S01]  /*6330*/  FFMA.FTZ R79, R76, -R0, R79 ;  /* 0x800000004c4f7223 */ /* 0x000fe2000001004f */
[----:B------:R-:W-:Y:S02]  /*6340*/  IABS R87, R87 ;  /* 0x0000005700577213 */ /* 0x000fe40000000000 */
[----:B------:R-:W-:Y:S01]  /*6350*/  IABS R112, R112 ;  /* 0x0000007000707213 */ /* 0x000fe20000000000 */
[----:B------:R-:W-:Y:S01]  /*6360*/  MUFU.TANH R25, R174 ;  /* 0x000000ae00197308 */ /* 0x000fe20000002400 */
[----:B-----5:R-:W-:Y:S01]  /*6370*/  IABS R22, R109 ;  /* 0x0000006d00167213 */ /* 0x020fe20000000000 */
[----:B------:R-:W-:Y:S01]  /*6380*/  FFMA.FTZ R73, R68, -R0, R73 ;  /* 0x8000000044497223 */ /* 0x000fe20000010049 */
[----:B------:R-:W-:-:S02]  /*6390*/  IABS R86, R86 ;  /* 0x0000005600567213 */ /* 0x000fc40000000000 */
[----:B------:R-:W-:Y:S02]  /*63a0*/  I2FP.F32.S32 R22, R22 ;  /* 0x0000001600167245 */ /* 0x000fe40000201400 */
[----:B------:R-:W-:Y:S01]  /*63b0*/  I2FP.F32.S32 R84, R87 ;  /* 0x0000005700547245 */ /* 0x000fe20000201400 */
[----:B------:R-:W-:Y:S01]  /*63c0*/  MUFU.TANH R109, R8 ;  /* 0x00000008006d7308 */ /* 0x000fe20000002400 */
[----:B------:R-:W-:Y:S01]  /*63d0*/  I2FP.F32.S32 R68, R112 ;  /* 0x0000007000447245 */ /* 0x000fe20000201400 */
[----:B------:R-:W-:Y:S01]  /*63e0*/  FFMA.FTZ R108, R22, -R0, R27 ;  /* 0x80000000166c7223 */ /* 0x000fe2000001001b */
[----:B------:R-:W-:Y:S01]  /*63f0*/  I2FP.F32.S32 R86, R86 ;  /* 0x0000005600567245 */ /* 0x000fe20000201400 */
[-C--:B------:R-:W-:Y:S01]  /*6400*/  FFMA.FTZ R84, R84, -R0.reuse, R137 ;  /* 0x8000000054547223 */ /* 0x080fe20000010089 */
[----:B------:R-:W-:Y:S01]  /*6410*/  FSEL R177, R177, -INF , !P0 ;  /* 0xff800000b1b17808 */ /* 0x000fe20004000000 */
[----:B------:R-:W-:Y:S01]  /*6420*/  FFMA.FTZ R68, R68, -R0, R113 ;  /* 0x8000000044447223 */ /* 0x000fe20000010071 */
[----:B------:R-:W-:Y:S01]  /*6430*/  FSEL R112, R79, -INF , !P0 ;  /* 0xff8000004f707808 */ /* 0x000fe20004000000 */
[----:B------:R-:W1:Y:S01]  /*6440*/  MUFU.TANH R139, R24 ;  /* 0x00000018008b7308 */ /* 0x000e620000002400 */
[----:B------:R-:W-:-:S02]  /*6450*/  IABS R74, R74 ;  /* 0x0000004a004a7213 */ /* 0x000fc40000000000 */
[----:B------:R-:W-:Y:S02]  /*6460*/  IABS R62, R62 ;  /* 0x0000003e003e7213 */ /* 0x000fe40000000000 */
[----:B------:R-:W-:Y:S02]  /*6470*/  IABS R88, R88 ;  /* 0x0000005800587213 */ /* 0x000fe40000000000 */
[----:B------:R-:W-:Y:S01]  /*6480*/  IABS R52, R52 ;  /* 0x0000003400347213 */ /* 0x000fe20000000000 */
[----:B------:R2:W-:Y:S01]  /*6490*/  MUFU.TANH R27, R10 ;  /* 0x0000000a001b7308 */ /* 0x0005e20000002400 */
[----:B------:R-:W-:Y:S02]  /*64a0*/  IABS R56, R56 ;  /* 0x0000003800387213 */ /* 0x000fe40000000000 */
[----:B------:R-:W-:Y:S02]  /*64b0*/  IABS R78, R78 ;  /* 0x0000004e004e7213 */ /* 0x000fe40000000000 */
[----:B------:R-:W-:-:S02]  /*64c0*/  IABS R64, R64 ;  /* 0x0000004000407213 */ /* 0x000fc40000000000 */
[----:B------:R-:W-:Y:S01]  /*64d0*/  IABS R110, R110 ;  /* 0x0000006e006e7213 */ /* 0x000fe20000000000 */
[----:B------:R-:W3:Y:S01]  /*64e0*/  MUFU.TANH R69, R69 ;  /* 0x0000004500457308 */ /* 0x000ee20000002400 */
[----:B------:R-:W-:Y:S01]  /*64f0*/  IABS R105, R105 ;  /* 0x0000006900697213 */ /* 0x000fe20000000000 */
[----:B-1----:R-:W-:Y:S01]  /*6500*/  FFMA.FTZ R139, R86, -R0, R139 ;  /* 0x80000000568b7223 */ /* 0x002fe2000001008b */
[----:B------:R-:W-:Y:S02]  /*6510*/  I2FP.F32.S32 R24, R50 ;  /* 0x0000003200187245 */ /* 0x000fe40000201400 */
[----:B------:R-:W-:Y:S02]  /*6520*/  IABS R122, R122 ;  /* 0x0000007a007a7213 */ /* 0x000fe40000000000 */
[----:B------:R-:W-:Y:S01]  /*6530*/  IABS R83, R83 ;  /* 0x0000005300537213 */ /* 0x000fe20000000000 */
[----:B------:R-:W1:Y:S01]  /*6540*/  MUFU.TANH R9, R9 ;  /* 0x0000000900097308 */ /* 0x000e620000002400 */
[----:B------:R-:W-:Y:S01]  /*6550*/  IABS R37, R37 ;  /* 0x0000002500257213 */ /* 0x000fe20000000000 */
[----:B--2---:R-:W-:Y:S01]  /*6560*/  FFMA.FTZ R10, R24, -R0, R25 ;  /* 0x80000000180a7223 */ /* 0x004fe20000010019 */
[----:B------:R-:W-:-:S02]  /*6570*/  I2FP.F32.S32 R24, R54 ;  /* 0x0000003600187245 */ /* 0x000fc40000201400 */
[----:B------:R-:W-:Y:S02]  /*6580*/  I2FP.F32.S32 R74, R74 ;  /* 0x0000004a004a7245 */ /* 0x000fe40000201400 */
[----:B------:R-:W-:Y:S01]  /*6590*/  I2FP.F32.S32 R62, R62 ;  /* 0x0000003e003e7245 */ /* 0x000fe20000201400 */
[----:B------:R-:W2:Y:S01]  /*65a0*/  MUFU.TANH R135, R48 ;  /* 0x0000003000877308 */ /* 0x000ea20000002400 */
[-C--:B------:R-:W-:Y:S01]  /*65b0*/  FFMA.FTZ R24, R24, -R0.reuse, R109 ;  /* 0x8000000018187223 */ /* 0x080fe2000001006d */
[----:B------:R-:W-:Y:S01]  /*65c0*/  FSEL R109, R65, -INF , !P0 ;  /* 0xff800000416d7808 */ /* 0x000fe20004000000 */
[----:B---3--:R-:W-:Y:S01]  /*65d0*/  FFMA.FTZ R69, R74, -R0, R69 ;  /* 0x800000004a457223 */ /* 0x008fe20000010045 */
[----:B------:R-:W-:Y:S01]  /*65e0*/  I2FP.F32.S32 R88, R88 ;  /* 0x0000005800587245 */ /* 0x000fe20000201400 */
[----:B------:R-:W-:Y:S01]  /*65f0*/  FFMA.FTZ R85, R62, -R0, R85 ;  /* 0x800000003e557223 */ /* 0x000fe20000010055 */
[----:B------:R-:W-:Y:S02]  /*6600*/  I2FP.F32.S32 R52, R52 ;  /* 0x0000003400347245 */ /* 0x000fe40000201400 */
[----:B------:R-:W3:Y:S01]  /*6610*/  MUFU.TANH R141, R172 ;  /* 0x000000ac008d7308 */ /* 0x000ee20000002400 */
[----:B------:R-:W-:Y:S01]  /*6620*/  I2FP.F32.S32 R56, R56 ;  /* 0x0000003800387245 */ /* 0x000fe20000201400 */
[----:B------:R-:W-:Y:S01]  /*6630*/  FFMA.FTZ R89, R88, -R0, R89 ;  /* 0x8000000058597223 */ /* 0x000fe20000010059 */
[----:B------:R-:W-:-:S02]  /*6640*/  I2FP.F32.S32 R78, R78 ;  /* 0x0000004e004e7245 */ /* 0x000fc40000201400 */
[----:B------:R-:W-:Y:S02]  /*6650*/  I2FP.F32.S32 R64, R64 ;  /* 0x0000004000407245 */ /* 0x000fe40000201400 */
[----:B------:R-:W-:Y:S01]  /*6660*/  I2FP.F32.S32 R110, R110 ;  /* 0x0000006e006e7245 */ /* 0x000fe20000201400 */
[----:B------:R-:W4:Y:S01]  /*6670*/  MUFU.TANH R21, R26 ;  /* 0x0000001a00157308 */ /* 0x000f220000002400 */
[----:B------:R-:W-:Y:S01]  /*6680*/  I2FP.F32.S32 R86, R105 ;  /* 0x0000006900567245 */ /* 0x000fe20000201400 */
[----:B------:R-:W-:Y:S01]  /*6690*/  FFMA.FTZ R8, R64, -R0, R107 ;  /* 0x8000000040087223 */ /* 0x000fe2000001006b */
[----:B------:R-:W-:Y:S01]  /*66a0*/  I2FP.F32.S32 R122, R122 ;  /* 0x0000007a007a7245 */ /* 0x000fe20000201400 */
[-C--:B------:R-:W-:Y:S01]  /*66b0*/  FFMA.FTZ R22, R110, -R0.reuse, R119 ;  /* 0x800000006e167223 */ /* 0x080fe20000010077 */
[----:B------:R-:W-:Y:S01]  /*66c0*/  I2FP.F32.S32 R80, R83 ;  /* 0x0000005300507245 */ /* 0x000fe20000201400 */
[-C--:B-1----:R-:W-:Y:S01]  /*66d0*/  FFMA.FTZ R83, R52, -R0.reuse, R9 ;  /* 0x8000000034537223 */ /* 0x082fe20000010009 */
[-C--:B--2---:R-:W-:Y:S01]  /*66e0*/  FFMA.FTZ R86, R86, -R0.reuse, R135 ;  /* 0x8000000056567223 */ /* 0x084fe20000010087 */
[----:B------:R-:W1:Y:S01]  /*66f0*/  MUFU.TANH R175, R175 ;  /* 0x000000af00af7308 */ /* 0x000e620000002400 */
[----:B------:R-:W-:Y:S01]  /*6700*/  FSEL R107, R89, -INF , !P6 ;  /* 0xff800000596b7808 */ /* 0x000fe20007000000 */
[-C--:B---3--:R-:W-:Y:S01]  /*6710*/  FFMA.FTZ R74, R56, -R0.reuse, R141 ;  /* 0x80000000384a7223 */ /* 0x088fe2000001008d */
[----:B------:R-:W-:Y:S01]  /*6720*/  FFMA.FTZ R80, R80, -R0, R27 ;  /* 0x8000000050507223 */ /* 0x000fe2000001001b */
[----:B------:R-:W-:-:S02]  /*6730*/  FSEL R76, R85, -INF , !P4 ;  /* 0xff800000554c7808 */ /* 0x000fc40006000000 */
[----:B------:R-:W-:Y:S02]  /*6740*/  FSEL R119, R139, -INF , !P6 ;  /* 0xff8000008b777808 */ /* 0x000fe40007000000 */
[----:B------:R1:W2:Y:S01]  /*6750*/  MUFU.TANH R25, R11 ;  /* 0x0000000b00197308 */ /* 0x0002a20000002400 */
[----:B------:R-:W-:Y:S01]  /*6760*/  FSEL R173, R173, -INF , !P5 ;  /* 0xff800000adad7808 */ /* 0x000fe20006800000 */
[----:B----4-:R-:W-:Y:S01]  /*6770*/  FFMA.FTZ R21, R78, -R0, R21 ;  /* 0x800000004e157223 */ /* 0x010fe20000010015 */
[----:B------:R-:W-:Y:S02]  /*6780*/  I2FP.F32.S32 R26, R60 ;  /* 0x0000003c001a7245 */ /* 0x000fe40000201400 */
[----:B------:R-:W-:Y:S02]  /*6790*/  FSEL R105, R20, -INF , !P5 ;  /* 0xff80000014697808 */ /* 0x000fe40006800000 */
[----:B------:R-:W-:Y:S01]  /*67a0*/  FSEL R110, R21, -INF , !P6 ;  /* 0xff800000156e7808 */ /* 0x000fe20007000000 */
[----:B------:R-:W-:Y:S01]  /*67b0*/  FFMA.FTZ R87, R26, -R0, R127 ;  /* 0x800000001a577223 */ /* 0x000fe2000001007f */
[----:B------:R-:W-:-:S02]  /*67c0*/  FSEL R127, R67, -INF , !P0 ;  /* 0xff800000437f7808 */ /* 0x000fc40004000000 */
[----:B------:R-:W-:Y:S02]  /*67d0*/  ISETP.GE.U32.AND P0, PT, R6, 0x81, PT ;  /* 0x000000810600780c */ /* 0x000fe40003f06070 */
[----:B------:R-:W-:Y:S02]  /*67e0*/  I2FP.F32.S32 R26, R37 ;  /* 0x00000025001a7245 */ /* 0x000fe40000201400 */
[----:B------:R-:W-:Y:S02]  /*67f0*/  FSEL R113, R23, -INF , !P5 ;  /* 0xff80000017717808 */ /* 0x000fe40006800000 */
[----:B------:R-:W-:Y:S01]  /*6800*/  FSEL R108, R108, -INF , !P5 ;  /* 0xff8000006c6c7808 */ /* 0x000fe20006800000 */
[-C--:B-1----:R-:W-:Y:S01]  /*6810*/  FFMA.FTZ R11, R122, -R0.reuse, R175 ;  /* 0x800000007a0b7223 */ /* 0x082fe200000100af */
[----:B--2---:R-:W-:Y:S01]  /*6820*/  FFMA.FTZ R9, R26, -R0, R25 ;  /* 0x800000001a097223 */ /* 0x004fe20000010019 */
        /* <DEDUP_REMOVED lines=63> */
.L_x_900:
[----:B------:R-:W-:Y:S05]  /*6c20*/  BSYNC.RECONVERGENT B0 ;  /* 0x0000000000007941 */ /* 0x000fea0003800200 */
.L_x_899:
[----:B------:R-:W0:Y:S02]  /*6c30*/  LDGDEPBAR ;  /* 0x00000000000079af */ /* 0x000e240000000000 */
.L_x_898:
        /* <DEDUP_REMOVED lines=55> */
[----:B-1----:R-:W1:Y:S01]  /*6fb0*/  SHFL.BFLY PT, R20, R9, 0x2, 0x1f ;  /* 0x0c401f0009147f89 */ /* 0x002e6200000e0000 */
[----:B------:R-:W-:-:S02]  /*6fc0*/  FMNMX3.FTZ R8, R8, R205, R131, !PT ;  /* 0x000000cd08087276 */ /* 0x000fc40007810083 */
[----:B------:R-:W-:Y:S02]  /*6fd0*/  FMNMX.FTZ R3, R83, R2, !PT ;  /* 0x0000000253037209 */ /* 0x000fe40007810000 */
[----:B------:R-:W-:Y:S02]  /*6fe0*/  FMNMX3.FTZ R2, R11, R84, R80, !PT ;  /* 0x000000540b027276 */ /* 0x000fe40007810050 */
[----:B------:R-:W-:Y:S01]  /*6ff0*/  FMNMX3.FTZ R8, R8, R129, R123, !PT ;  /* 0x0000008108087276 */ /* 0x000fe2000781007b */
[----:B------:R-:W3:Y:S01]  /*7000*/  SHFL.BFLY PT, R10, R3, 0x2, 0x1f ;  /* 0x0c401f00030a7f89 */ /* 0x000ee200000e0000 */
[----:B------:R-:W-:Y:S02]  /*7010*/  FMNMX.FTZ R2, R79, R2, !PT ;  /* 0x000000024f027209 */ /* 0x000fe40007810000 */
[----:B------:R-:W-:Y:S02]  /*7020*/  FMNMX3.FTZ R8, R8, R121, R97, !PT ;  /* 0x0000007908087276 */ /* 0x000fe40007810061 */
[----:B------:R-:W-:Y:S01]  /*7030*/  IADD3 R210, PT, PT, R181, R180, RZ ;  /* 0x000000b4b5d27210 */ /* 0x000fe20007ffe0ff */
[----:B------:R-:W4:Y:S01]  /*7040*/  SHFL.BFLY PT, R11, R2, 0x2, 0x1f ;  /* 0x0c401f00020b7f89 */ /* 0x000f2200000e0000 */
[----:B------:R-:W-:-:S02]  /*7050*/  FMNMX3.FTZ R8, R8, R109, R107, !PT ;  /* 0x0000006d08087276 */ /* 0x000fc4000781006b */
[----:B------:R-:W-:Y:S02]  /*7060*/  LEA R210, R210, UR4, 0x1 ;  /* 0x00000004d2d27c11 */ /* 0x000fe4000f8e08ff */
[----:B------:R-:W-:Y:S02]  /*7070*/  FMNMX3.FTZ R8, R8, R105, R69, !PT ;  /* 0x0000006908087276 */ /* 0x000fe40007810045 */
[----:B------:R-:W-:Y:S01]  /*7080*/  IADD3 R208, PT, PT, R5, R210, RZ ;  /* 0x000000d205d07210 */ /* 0x000fe20007ffe0ff */
[----:B------:R-:W-:Y:S01]  /*7090*/  LDSM.16.MT88.4 R148, [R210+0x4000] ;  /* 0x00400000d294783b */ /* 0x000fe20000004200 */
[----:B------:R-:W-:Y:S02]  /*70a0*/  FMNMX3.FTZ R8, R8, R68, R67, !PT ;  /* 0x0000004408087276 */ /* 0x000fe40007810043 */
[----:B-1----:R-:W-:Y:S01]  /*70b0*/  FMNMX.FTZ R20, R9, R20, !PT ;  /* 0x0000001409147209 */ /* 0x002fe20007810000 */
[----:B------:R-:W-:Y:S01]  /*70c0*/  LDSM.16.MT88.4 R24, [R210+0x4400] ;  /* 0x00440000d218783b */ /* 0x000fe20000004200 */
[----:B------:R-:W-:-:S03]  /*70d0*/  FMNMX.FTZ R8, R65, R8, !PT ;  /* 0x0000000841087209 */ /* 0x000fc60007810000 */
[----:B------:R-:W1:Y:S01]  /*70e0*/  SHFL.BFLY PT, R37, R20, 0x1, 0x1f ;  /* 0x0c201f0014257f89 */ /* 0x000e6200000e0000 */
[----:B---3--:R-:W-:-:S03]  /*70f0*/  FMNMX.FTZ R10, R3, R10, !PT ;  /* 0x0000000a030a7209 */ /* 0x008fc60007810000 */
[----:B------:R-:W3:Y:S04]  /*7100*/  SHFL.BFLY PT, R9, R8, 0x2, 0x1f ;  /* 0x0c401f0008097f89 */ /* 0x000ee800000e0000 */
[----:B------:R-:W5:Y:S01]  /*7110*/  SHFL.BFLY PT, R3, R10, 0x1, 0x1f ;  /* 0x0c201f000a037f89 */ /* 0x000f6200000e0000 */
[----:B----4-:R-:W-:-:S05]  /*7120*/  FMNMX.FTZ R11, R2, R11, !PT ;  /* 0x0000000b020b7209 */ /* 0x010fca0007810000 */
[----:B------:R-:W4:Y:S01]  /*7130*/  SHFL.BFLY PT, R2, R11, 0x1, 0x1f ;  /* 0x0c201f000b027f89 */ /* 0x000f2200000e0000 */
        /* <DEDUP_REMOVED lines=8> */
[----:B------:R-:W-:Y:S01]  /*71c0*/  FMUL.FTZ R88, R3, UR5 ;  /* 0x0000000503587c20 */ /* 0x000fe20008410000 */
[----:B----4-:R-:W-:Y:S01]  /*71d0*/  FMNMX.FTZ R2, R11, R2, !PT ;  /* 0x000000020b027209 */ /* 0x010fe20007810000 */
[--C-:B------:R-:W-:Y:S01]  /*71e0*/  FFMA.FTZ R21, R81, UR5, -R78.reuse ;  /* 0x0000000551157c23 */ /* 0x100fe2000801084e */
[--C-:B------:R-:W-:Y:S01]  /*71f0*/  FFMA.FTZ R66, R45, UR5, -R78.reuse ;  /* 0x000000052d427c23 */ /* 0x100fe2000801084e */
[--C-:B------:R-:W-:Y:S01]  /*7200*/  FFMA.FTZ R5, R63, UR5, -R78.reuse ;  /* 0x000000053f057c23 */ /* 0x100fe2000801084e */
[----:B------:R-:W-:Y:S01]  /*7210*/  FSEL R88, R88, RZ, P1 ;  /* 0x000000ff58587208 */ /* 0x000fe20000800000 */
[C---:B------:R-:W-:Y:S01]  /*7220*/  FMUL.FTZ R81, R2.reuse, UR5 ;  /* 0x0000000502517c20 */ /* 0x040fe20008410000 */
[----:B------:R-:W-:Y:S01]  /*7230*/  FSETP.NEU.FTZ.AND P1, PT, R2, -INF , PT ;  /* 0xff8000000200780b */ /* 0x000fe20003f3d000 */
[----:B------:R-:W-:Y:S01]  /*7240*/  FFMA.FTZ R64, R133, UR5, -R78 ;  /* 0x0000000585407c23 */ /* 0x000fe2000801084e */
[----:B------:R-:W-:Y:S01]  /*7250*/  MUFU.EX2 R66, R66 ;  /* 0x0000004200427308 */ /* 0x000fe20000000800 */
[--C-:B------:R-:W-:Y:S01]  /*7260*/  FFMA.FTZ R10, R57, UR5, -R88.reuse ;  /* 0x00000005390a7c23 */ /* 0x100fe20008010858 */
[----:B------:R-:W-:Y:S01]  /*7270*/  FSEL R81, R81, RZ, P1 ;  /* 0x000000ff51517208 */ /* 0x000fe20000800000 */
        /* <DEDUP_REMOVED lines=8> */
[----:B-1----:R-:W-:Y:S01]  /*7300*/  FMNMX.FTZ R36, R9, R8, !PT ;  /* 0x0000000809247209 */ /* 0x002fe20007810000 */
[----:B------:R-:W1:Y:S01]  /*7310*/  MUFU.EX2 R58, R58 ;  /* 0x0000003a003a7308 */ /* 0x000e620000000800 */
[--C-:B------:R-:W-:Y:S01]  /*7320*/  FFMA.FTZ R46, R33, UR5, -R88.reuse ;  /* 0x00000005212e7c23 */ /* 0x100fe20008010858 */
[--C-:B------:R-:W-:Y:S01]  /*7330*/  FFMA.FTZ R40, R19, UR5, -R88.reuse ;  /* 0x0000000513287c23 */ /* 0x100fe20008010858 */
[C---:B------:R-:W-:Y:S01]  /*7340*/  FSETP.NEU.FTZ.AND P1, PT, R36.reuse, -INF , PT ;  /* 0xff8000002400780b */ /* 0x040fe20003f3d000 */
[----:B------:R-:W-:Y:S01]  /*7350*/  FMUL.FTZ R70, R36, UR5 ;  /* 0x0000000524467c20 */ /* 0x000fe20008410000 */
[----:B------:R-:W-:Y:S01]  /*7360*/  MUFU.EX2 R51, R20 ;  /* 0x0000001400337308 */ /* 0x000fe20000000800 */
[----:B------:R-:W-:Y:S01]  /*7370*/  FFMA.FTZ R33, R17, UR5, -R88 ;  /* 0x0000000511217c23 */ /* 0x000fe20008010858 */
[--C-:B------:R-:W-:Y:S01]  /*7380*/  FFMA.FTZ R44, R16, UR5, -R81.reuse ;  /* 0x00000005102c7c23 */ /* 0x100fe20008010851 */
[----:B--2---:R-:W2:Y:S01]  /*7390*/  LDSM.16.MT88.4 R8, [R208+0x4000] ;  /* 0x00400000d008783b */ /* 0x004ea20000004200 */
        /* <DEDUP_REMOVED lines=11> */
[----:B-1----:R-:W-:Y:S01]  /*7450*/  F2FP.BF16.F32.PACK_AB R136, R58, R59 ;  /* 0x0000003b3a88723e */ /* 0x002fe200000010ff */
[----:B------:R-:W-:Y:S01]  /*7460*/  FFMA.FTZ R39, R31, UR5, -R88 ;  /* 0x000000051f277c23 */ /* 0x000fe20008010858 */
[----:B------:R-:W-:Y:S01]  /*7470*/  MUFU.EX2 R52, R52 ;  /* 0x0000003400347308 */ /* 0x000fe20000000800 */
[--C-:B------:R-:W-:Y:S01]  /*7480*/  FFMA.FTZ R35, R38, UR5, -R81.reuse ;  /* 0x0000000526237c23 */ /* 0x100fe20008010851 */
[----:B---3--:R-:W-:Y:S01]  /*7490*/  F2FP.BF16.F32.PACK_AB R138, R54, R51 ;  /* 0x00000033368a723e */ /* 0x008fe200000010ff */
[--C-:B------:R-:W-:Y:S01]  /*74a0*/  FFMA.FTZ R38, R34, UR5, -R81.reuse ;  /* 0x0000000522267c23 */ /* 0x100fe20008010851 */
[----:B------:R1:W3:Y:S01]  /*74b0*/  MUFU.EX2 R45, R18 ;  /* 0x00000012002d7308 */ /* 0x0002e20000000800 */
[--C-:B------:R-:W-:Y:S01]  /*74c0*/  FFMA.FTZ R31, R32, UR5, -R81.reuse ;  /* 0x00000005201f7c23 */ /* 0x100fe20008010851 */
[--C-:B------:R-:W-:Y:S01]  /*74d0*/  FFMA.FTZ R48, R12, UR5, -R70.reuse ;  /* 0x000000050c307c23 */ /* 0x100fe20008010846 */
[--C-:B------:R-:W-:Y:S01]  /*74e0*/  FFMA.FTZ R34, R41, UR5, -R70.reuse ;  /* 0x0000000529227c23 */ /* 0x100fe20008010846 */
[----:B------:R-:W5:Y:S01]  /*74f0*/  MUFU.EX2 R57, R21 ;  /* 0x0000001500397308 */ /* 0x000f620000000800 */
[--C-:B------:R-:W-:Y:S01]  /*7500*/  FFMA.FTZ R77, R77, UR5, -R70.reuse ;  /* 0x000000054d4d7c23 */ /* 0x100fe20008010846 */
[----:B----4-:R-:W-:Y:S01]  /*7510*/  F2FP.BF16.F32.PACK_AB R137, R60, R61 ;  /* 0x0000003d3c89723e */ /* 0x010fe200000010ff */
[----:B------:R-:W-:Y:S01]  /*7520*/  FFMA.FTZ R12, R47, UR5, -R70 ;  /* 0x000000052f0c7c23 */ /* 0x000fe20008010846 */
[----:B------:R-:W-:Y:S01]  /*7530*/  MUFU.EX2 R64, R64 ;  /* 0x0000004000407308 */ /* 0x000fe20000000800 */
[--C-:B------:R-:W-:Y:S01]  /*7540*/  FFMA.FTZ R30, R15, UR5, -R88.reuse ;  /* 0x000000050f1e7c23 */ /* 0x100fe20008010858 */
[--C-:B------:R-:W-:Y:S01]  /*7550*/  FFMA.FTZ R32, R71, UR5, -R88.reuse ;  /* 0x0000000547207c23 */ /* 0x100fe20008010858 */
[----:B------:R-:W-:Y:S01]  /*7560*/  FFMA.FTZ R29, R29, UR5, -R88 ;  /* 0x000000051d1d7c23 */ /* 0x000fe20008010858 */
[----:B------:R-:W4:Y:S01]  /*7570*/  MUFU.EX2 R55, R5 ;  /* 0x0000000500377308 */ /* 0x000f220000000800 */
[--C-:B------:R-:W-:Y:S01]  /*7580*/  FFMA.FTZ R71, R72, UR5, -R81.reuse ;  /* 0x0000000548477c23 */ /* 0x100fe20008010851 */
[----:B-1----:R-:W1:Y:S01]  /*7590*/  LDSM.16.MT88.4 R16, [R208+0x4400] ;  /* 0x00440000d010783b */ /* 0x002e620000004200 */
[----:B---3--:R-:W-:Y:S01]  /*75a0*/  F2FP.BF16.F32.PACK_AB R139, R45, R52 ;  /* 0x000000342d8b723e */ /* 0x008fe200000010ff */
[----:B------:R-:W-:Y:S01]  /*75b0*/  MUFU.EX2 R63, R63 ;  /* 0x0000003f003f7308 */ /* 0x000fe20000000800 */
[--C-:B------:R-:W-:Y:S01]  /*75c0*/  FFMA.FTZ R82, R82, UR5, -R81.reuse ;  /* 0x0000000552527c23 */ /* 0x100fe20008010851 */
[----:B-----5:R-:W-:Y:S01]  /*75d0*/  F2FP.BF16.F32.PACK_AB R132, R66, R57 ;  /* 0x000000394284723e */ /* 0x020fe200000010ff */
[----:B------:R-:W3:Y:S01]  /*75e0*/  LDSM.16.MT88.4 R20, [R210+0x4800] ;  /* 0x00480000d214783b */ /* 0x000ee20000004200 */
[----:B------:R-:W5:Y:S01]  /*75f0*/  MUFU.EX2 R62, R62 ;  /* 0x0000003e003e7308 */ /* 0x000f620000000800 */
[--C-:B------:R-:W-:Y:S01]  /*7600*/  FFMA.FTZ R98, R98, UR5, -R81.reuse ;  /* 0x0000000562627c23 */ /* 0x100fe20008010851 */
[C---:B------:R-:W-:Y:S01]  /*7610*/  HMMA.16816.F32.BF16 R160, R136.reuse, R148, RZ ;  /* 0x0000009488a0723c */ /* 0x040fe200000418ff */
[----:B------:R-:W-:Y:S01]  /*7620*/  FFMA.FTZ R117, R117, UR5, -R70 ;  /* 0x0000000575757c23 */ /* 0x000fe20008010846 */
[----:B------:R-:W-:Y:S01]  /*7630*/  MUFU.EX2 R56, R56 ;  /* 0x0000003800387308 */ /* 0x000fe20000000800 */
[----:B------:R-:W-:Y:S01]  /*7640*/  FFMA.FTZ R103, R103, UR5, -R88 ;  /* 0x0000000567677c23 */ /* 0x000fe20008010858 */
[----:B----4-:R-:W-:Y:S01]  /*7650*/  F2FP.BF16.F32.PACK_AB R134, R55, R64 ;  /* 0x000000403786723e */ /* 0x010fe200000010ff */
[--C-:B------:R-:W-:Y:S01]  /*7660*/  FFMA.FTZ R5, R49, UR5, -R78.reuse ;  /* 0x0000000531057c23 */ /* 0x100fe2000801084e */
[----:B------:R-:W4:Y:S01]  /*7670*/  MUFU.EX2 R53, R53 ;  /* 0x0000003500357308 */ /* 0x000f220000000800 */
[--C-:B------:R-:W-:Y:S01]  /*7680*/  FFMA.FTZ R120, R120, UR5, -R81.reuse ;  /* 0x0000000578787c23 */ /* 0x100fe20008010851 */
[C---:B--2---:R-:W-:Y:S01]  /*7690*/  HMMA.16816.F32.BF16 R140, R136.reuse, R8, RZ ;  /* 0x00000008888c723c */ /* 0x044fe200000418ff */
[--C-:B------:R-:W-:Y:S01]  /*76a0*/  FFMA.FTZ R118, R118, UR5, -R81.reuse ;  /* 0x0000000576767c23 */ /* 0x100fe20008010851 */
[----:B------:R-:W-:Y:S01]  /*76b0*/  MUFU.EX2 R46, R46 ;  /* 0x0000002e002e7308 */ /* 0x000fe20000000800 */
[--C-:B------:R-:W-:Y:S01]  /*76c0*/  FFMA.FTZ R181, R116, UR5, -R78.reuse ;  /* 0x0000000574b57c23 */ /* 0x100fe2000801084e */
[----:B-----5:R-:W-:Y:S01]  /*76d0*/  F2FP.BF16.F32.PACK_AB R133, R62, R63 ;  /* 0x0000003f3e85723e */ /* 0x020fe200000010ff */
[--C-:B------:R-:W-:Y:S01]  /*76e0*/  FFMA.FTZ R114, R114, UR5, -R78.reuse ;  /* 0x0000000572727c23 */ /* 0x100fe2000801084e */
[----:B------:R-:W2:Y:S01]  /*76f0*/  MUFU.EX2 R39, R39 ;  /* 0x0000002700277308 */ /* 0x000ea20000000800 */
[----:B------:R-:W-:Y:S01]  /*7700*/  FFMA.FTZ R183, R251, UR5, -R78 ;  /* 0x00000005fbb77c23 */ /* 0x000fe2000801084e */
[C---:B------:R-:W-:Y:S01]  /*7710*/  HMMA.16816.F32.BF16 R152, R136.reuse, R150, RZ ;  /* 0x000000968898723c */ /* 0x040fe200000418ff */
[----:B------:R-:W-:Y:S01]  /*7720*/  FFMA.FTZ R116, R247, UR5, -R70 ;  /* 0x00000005f7747c23 */ /* 0x000fe20008010846 */
[----:B------:R-:W-:Y:S01]  /*7730*/  MUFU.EX2 R40, R40 ;  /* 0x0000002800287308 */ /* 0x000fe20000000800 */
[--C-:B------:R-:W-:Y:S01]  /*7740*/  FFMA.FTZ R122, R187, UR5, -R88.reuse ;  /* 0x00000005bb7a7c23 */ /* 0x100fe20008010858 */
[----:B----4-:R-:W-:Y:S01]  /*7750*/  F2FP.BF16.F32.PACK_AB R135, R53, R56 ;  /* 0x000000383587723e */ /* 0x010fe200000010ff */
[----:B------:R-:W-:Y:S01]  /*7760*/  FFMA.FTZ R174, R191, UR5, -R88 ;  /* 0x00000005bfae7c23 */ /* 0x000fe20008010858 */
[----:B------:R-:W-:Y:S01]  /*7770*/  MUFU.EX2 R33, R33 ;  /* 0x0000002100217308 */ /* 0x000fe20000000800 */
[--C-:B------:R-:W-:Y:S01]  /*7780*/  FFMA.FTZ R245, R245, UR5, -R70.reuse ;  /* 0x00000005f5f57c23 */ /* 0x100fe20008010846 */
[----:B------:R-:W-:Y:S01]  /*7790*/  HMMA.16816.F32.BF16 R136, R136, R10, RZ ;  /* 0x0000000a8888723c */ /* 0x000fe200000418ff */
[--C-:B------:R-:W-:Y:S01]  /*77a0*/  FFMA.FTZ R201, R201, UR5, -R70.reuse ;  /* 0x00000005c9c97c23 */ /* 0x100fe20008010846 */
[----:B------:R-:W-:Y:S01]  /*77b0*/  MUFU.EX2 R44, R44 ;  /* 0x0000002c002c7308 */ /* 0x000fe20000000800 */
[--C-:B------:R-:W-:Y:S01]  /*77c0*/  FFMA.FTZ R172, R166, UR5, -R81.reuse ;  /* 0x00000005a6ac7c23 */ /* 0x100fe20008010851 */
[--C-:B------:R-:W-:Y:S01]  /*77d0*/  FFMA.FTZ R170, R170, UR5, -R81.reuse ;  /* 0x00000005aaaa7c23 */ /* 0x100fe20008010851 */
[----:B------:R-:W-:Y:S01]  /*77e0*/  FFMA.FTZ R176, R207, UR5, -R70 ;  /* 0x00000005cfb07c23 */ /* 0x000fe20008010846 */
[----:B------:R-:W4:Y:S01]  /*77f0*/  MUFU.EX2 R35, R35 ;  /* 0x0000002300237308 */ /* 0x000f220000000800 */
[--C-:B------:R-:W-:Y:S01]  /*7800*/  FFMA.FTZ R243, R243, UR5, -R78.reuse ;  /* 0x00000005f3f37c23 */ /* 0x100fe2000801084e */
[C---:B------:R-:W-:Y:S01]  /*7810*/  HMMA.16816.F32.BF16 R156, R132.reuse, R148, RZ ;  /* 0x00000094849c723c */ /* 0x040fe200000418ff */
[--C-:B------:R-:W-:Y:S01]  /*7820*/  FFMA.FTZ R241, R241, UR5, -R78.reuse ;  /* 0x00000005f1f17c23 */ /* 0x100fe2000801084e */
[----:B------:R-:W-:Y:S01]  /*7830*/  MUFU.EX2 R38, R38 ;  /* 0x0000002600267308 */ /* 0x000fe20000000800 */
[----:B------:R-:W-:Y:S01]  /*7840*/  FFMA.FTZ R237, R237, UR5, -R78 ;  /* 0x00000005eded7c23 */ /* 0x000fe2000801084e */
[--C-:B------:R-:W-:Y:S01]  /*7850*/  FFMA.FTZ R215, R215, UR5, -R70.reuse ;  /* 0x00000005d7d77c23 */ /* 0x100fe20008010846 */
[----:B------:R-:W-:Y:S01]  /*7860*/  FFMA.FTZ R205, R205, UR5, -R70 ;  /* 0x00000005cdcd7c23 */ /* 0x000fe20008010846 */
[----:B------:R-:W5:Y:S01]  /*7870*/  MUFU.EX2 R31, R31 ;  /* 0x0000001f001f7308 */ /* 0x000f620000000800 */
[--C-:B------:R-:W-:Y:S01]  /*7880*/  FFMA.FTZ R178, R203, UR5, -R88.reuse ;  /* 0x00000005cbb27c23 */ /* 0x100fe20008010858 */
[C---:B------:R-:W-:Y:S01]  /*7890*/  HMMA.16816.F32.BF16 R144, R132.reuse, R8, RZ ;  /* 0x000000088490723c */ /* 0x040fe200000418ff */
[----:B--2---:R-:W-:Y:S01]  /*78a0*/  F2FP.BF16.F32.PACK_AB R8, R39, R46 ;  /* 0x0000002e2708723e */ /* 0x004fe200000010ff */
[----:B------:R-:W-:Y:S01]  /*78b0*/  MUFU.EX2 R50, R50 ;  /* 0x0000003200327308 */ /* 0x000fe20000000800 */
[--C-:B------:R-:W-:Y:S01]  /*78c0*/  FFMA.FTZ R199, R199, UR5, -R88.reuse ;  /* 0x00000005c7c77c23 */ /* 0x100fe20008010858 */
[----:B----4-:R-:W-:Y:S01]  /*78d0*/  F2FP.BF16.F32.PACK_AB R9, R35, R44 ;  /* 0x0000002c2309723e */ /* 0x010fe200000010ff */
[--C-:B------:R-:W-:Y:S01]  /*78e0*/  FFMA.FTZ R180, R197, UR5, -R88.reuse ;  /* 0x00000005c5b47c23 */ /* 0x100fe20008010858 */
[----:B------:R-:W2:Y:S01]  /*78f0*/  MUFU.EX2 R49, R14 ;  /* 0x0000000e00317308 */ /* 0x000ea20000000800 */
[----:B------:R-:W-:Y:S01]  /*7900*/  FFMA.FTZ R193, R193, UR5, -R88 ;  /* 0x00000005c1c17c23 */ /* 0x000fe20008010858 */
[C---:B------:R-:W-:Y:S01]  /*7910*/  HMMA.16816.F32.BF16 R148, R132.reuse, R150, RZ ;  /* 0x000000968494723c */ /* 0x040fe200000418ff */
[--C-:B------:R-:W-:Y:S01]  /*7920*/  FFMA.FTZ R130, R130, UR5, -R81.reuse ;  /* 0x0000000582827c23 */ /* 0x100fe20008010851 */
[----:B------:R4:W-:Y:S01]  /*7930*/  MUFU.EX2 R43, R5 ;  /* 0x00000005002b7308 */ /* 0x0009e20000000800 */
[----:B------:R-:W-:Y:S01]  /*7940*/  FFMA.FTZ R126, R126, UR5, -R81 ;  /* 0x000000057e7e7c23 */ /* 0x000fe20008010851 */
[----:B------:R-:W-:Y:S01]  /*7950*/  FADD.FTZ R57, R57, R66 ;  /* 0x0000004239397221 */ /* 0x000fe20000010000 */
[----:B------:R-:W-:Y:S01]  /*7960*/  FADD.FTZ R63, R63, R62 ;  /* 0x0000003e3f3f7221 */ /* 0x000fe20000010000 */
[----:B------:R-:W-:Y:S01]  /*7970*/  MUFU.EX2 R42, R42 ;  /* 0x0000002a002a7308 */ /* 0x000fe20000000800 */
[----:B------:R-:W-:Y:S01]  /*7980*/  FADD.FTZ R58, R59, R58 ;  /* 0x0000003a3b3a7221 */ /* 0x000fe20000010000 */
[----:B------:R-:W-:Y:S01]  /*7990*/  HMMA.16816.F32.BF16 R132, R132, R10, RZ ;  /* 0x0000000a8484723c */ /* 0x000fe200000418ff */
[----:B------:R-:W-:Y:S01]  /*79a0*/  F2FP.BF16.F32.PACK_AB R10, R33, R40 ;  /* 0x00000028210a723e */ /* 0x000fe200000010ff */
[----:B------:R-:W-:Y:S01]  /*79b0*/  MUFU.EX2 R48, R48 ;  /* 0x0000003000307308 */ /* 0x000fe20000000800 */
[----:B-----5:R-:W-:Y:S01]  /*79c0*/  F2FP.BF16.F32.PACK_AB R11, R31, R38 ;  /* 0x000000261f0b723e */ /* 0x020fe200000010ff */
[----:B------:R-:W-:Y:S01]  /*79d0*/  FADD.FTZ R61, R61, R60 ;  /* 0x0000003c3d3d7221 */ /* 0x000fe20000010000 */
[--C-:B------:R-:W-:Y:S01]  /*79e0*/  FFMA.FTZ R182, R129, UR5, -R70.reuse ;  /* 0x0000000581b67c23 */ /* 0x100fe20008010846 */
[----:B------:R5:W3:Y:S01]  /*79f0*/  MUFU.EX2 R47, R77 ;  /* 0x0000004d002f7308 */ /* 0x000ae20000000800 */
[----:B------:R-:W-:Y:S01]  /*7a00*/  FFMA.FTZ R184, R121, UR5, -R70 ;  /* 0x0000000579b87c23 */ /* 0x000fe20008010846 */
[----:B----4-:R-:W-:Y:S01]  /*7a10*/  FFMA.FTZ R5, R13, UR5, -R88 ;  /* 0x000000050d057c23 */ /* 0x010fe20008010858 */
[--C-:B------:R-:W-:Y:S01]  /*7a20*/  FFMA.FTZ R179, R179, UR5, -R78.reuse ;  /* 0x00000005b3b37c23 */ /* 0x100fe2000801084e */
[----:B------:R4:W-:Y:S01]  /*7a30*/  MUFU.EX2 R41, R12 ;  /* 0x0000000c00297308 */ /* 0x0009e20000000800 */
[C---:B------:R-:W-:Y:S01]  /*7a40*/  HMMA.16816.F32.BF16 R160, R8.reuse, R24, R160 ;  /* 0x0000001808a0723c */ /* 0x040fe200000418a0 */
[--C-:B------:R-:W-:Y:S01]  /*7a50*/  FFMA.FTZ R171, R171, UR5, -R78.reuse ;  /* 0x00000005abab7c23 */ /* 0x100fe2000801084e */
[----:B------:R-:W-:Y:S01]  /*7a60*/  FFMA.FTZ R167, R167, UR5, -R78 ;  /* 0x00000005a7a77c23 */ /* 0x000fe2000801084e */
[----:B------:R-:W3:Y:S01]  /*7a70*/  MUFU.EX2 R34, R34 ;  /* 0x0000002200227308 */ /* 0x000ee20000000800 */
[----:B------:R-:W-:Y:S01]  /*7a80*/  FADD.FTZ R64, R64, R57 ;  /* 0x0000003940407221 */ /* 0x000fe20000010000 */
[----:B------:R-:W-:Y:S01]  /*7a90*/  FADD.FTZ R56, R56, R63 ;  /* 0x0000003f38387221 */ /* 0x000fe20000010000 */
[----:B------:R-:W-:Y:S01]  /*7aa0*/  FADD.FTZ R51, R51, R58 ;  /* 0x0000003a33337221 */ /* 0x000fe20000010000 */
[----:B------:R-:W-:Y:S01]  /*7ab0*/  MUFU.EX2 R32, R32 ;  /* 0x0000002000207308 */ /* 0x000fe20000000800 */
[C---:B-1----:R-:W-:Y:S01]  /*7ac0*/  HMMA.16816.F32.BF16 R140, R8.reuse, R16, R140 ;  /* 0x00000010088c723c */ /* 0x042fe2000004188c */
[--C-:B-----5:R-:W-:Y:S01]  /*7ad0*/  FFMA.FTZ R77, R104, UR5, -R81.reuse ;  /* 0x00000005684d7c23 */ /* 0x120fe20008010851 */
[----:B------:R-:W-:Y:S01]  /*7ae0*/  FFMA.FTZ R104, R111, UR5, -R88 ;  /* 0x000000056f687c23 */ /* 0x000fe20008010858 */
[----:B------:R-:W1:Y:S01]  /*7af0*/  MUFU.EX2 R29, R29 ;  /* 0x0000001d001d7308 */ /* 0x000e620000000800 */
[----:B------:R-:W-:Y:S01]  /*7b00*/  FFMA.FTZ R111, R102, UR5, -R81 ;  /* 0x00000005666f7c23 */ /* 0x000fe20008010851 */
[----:B----4-:R-:W4:Y:S01]  /*7b10*/  LDSM.16.MT88.4 R12, [R208+0x4800] ;  /* 0x00480000d00c783b */ /* 0x010f220000004200 */
[----:B------:R-:W-:Y:S01]  /*7b20*/  FADD.FTZ R52, R52, R61 ;  /* 0x0000003d34347221 */ /* 0x000fe20000010000 */
[----:B------:R-:W-:Y:S01]  /*7b30*/  MUFU.EX2 R30, R30 ;  /* 0x0000001e001e7308 */ /* 0x000fe20000000800 */
[C---:B------:R-:W-:Y:S01]  /*7b40*/  HMMA.16816.F32.BF16 R152, R8.reuse, R26, R152 ;  /* 0x0000001a0898723c */ /* 0x040fe20000041898 */
[----:B------:R-:W-:Y:S01]  /*7b50*/  FADD.FTZ R55, R55, R64 ;  /* 0x0000004037377221 */ /* 0x000fe20000010000 */
[----:B------:R-:W-:Y:S01]  /*7b60*/  FADD.FTZ R53, R53, R56 ;  /* 0x0000003835357221 */ /* 0x000fe20000010000 */
[----:B------:R-:W-:Y:S01]  /*7b70*/  MUFU.EX2 R5, R5 ;  /* 0x0000000500057308 */ /* 0x000fe20000000800 */
[----:B------:R-:W-:Y:S01]  /*7b80*/  FADD.FTZ R51, R54, R51 ;  /* 0x0000003336337221 */ /* 0x000fe20000010000 */
[----:B------:R-:W-:Y:S01]  /*7b90*/  FADD.FTZ R45, R45, R52 ;  /* 0x000000342d2d7221 */ /* 0x000fe20000010000 */
[----:B------:R-:W-:Y:S01]  /*7ba0*/  FFMA.FTZ R115, R115, UR5, -R88 ;  /* 0x0000000573737c23 */ /* 0x000fe20008010858 */
[----:B------:R-:W-:Y:S01]  /*7bb0*/  MUFU.EX2 R77, R77 ;  /* 0x0000004d004d7308 */ /* 0x000fe20000000800 */
[----:B------:R-:W-:Y:S01]  /*7bc0*/  HMMA.16816.F32.BF16 R136, R8, R18, R136 ;  /* 0x000000120888723c */ /* 0x000fe20000041888 */
[----:B--2---:R-:W-:Y:S01]  /*7bd0*/  F2FP.BF16.F32.PACK_AB R8, R49, R50 ;  /* 0x000000323108723e */ /* 0x004fe200000010ff */
[----:B------:R-:W-:Y:S01]  /*7be0*/  FADD.FTZ R50, R50, R55 ;  /* 0x0000003732327221 */ /* 0x000fe20000010000 */
[----:B---3--:R-:W-:Y:S01]  /*7bf0*/  F2FP.BF16.F32.PACK_AB R9, R47, R48 ;  /* 0x000000302f09723e */ /* 0x008fe200000010ff */
[----:B------:R2:W3:Y:S01]  /*7c00*/  MUFU.EX2 R72, R98 ;  /* 0x0000006200487308 */ /* 0x0004e20000000800 */
[----:B------:R-:W-:Y:S01]  /*7c10*/  F2FP.BF16.F32.PACK_AB R10, R42, R43 ;  /* 0x0000002b2a0a723e */ /* 0x000fe200000010ff */
[----:B------:R-:W-:Y:S01]  /*7c20*/  FADD.FTZ R48, R48, R53 ;  /* 0x0000003530307221 */ /* 0x000fe20000010000 */
[----:B------:R-:W-:Y:S01]  /*7c30*/  F2FP.BF16.F32.PACK_AB R11, R34, R41 ;  /* 0x00000029220b723e */ /* 0x000fe200000010ff */
[----:B------:R-:W-:Y:S01]  /*7c40*/  MUFU.EX2 R71, R71 ;  /* 0x0000004700477308 */ /* 0x000fe20000000800 */
[----:B------:R-:W-:Y:S01]  /*7c50*/  FADD.FTZ R46, R46, R51 ;  /* 0x000000332e2e7221 */ /* 0x000fe20000010000 */
[----:B------:R-:W-:Y:S01]  /*7c60*/  FADD.FTZ R44, R44, R45 ;  /* 0x0000002d2c2c7221 */ /* 0x000fe20000010000 */
[----:B------:R-:W-:Y:S01]  /*7c70*/  FADD.FTZ R50, R49, R50 ;  /* 0x0000003231327221 */ /* 0x000fe20000010000 */
[----:B------:R-:W5:Y:S01]  /*7c80*/  MUFU.EX2 R82, R82 ;  /* 0x0000005200527308 */ /* 0x000f620000000800 */
[----:B------:R-:W-:Y:S01]  /*7c90*/  FADD.FTZ R48, R47, R48 ;  /* 0x000000302f307221 */ /* 0x000fe20000010000 */
[C---:B------:R-:W-:Y:S01]  /*7ca0*/  HMMA.16816.F32.BF16 R156, R8.reuse, R24, R156 ;  /* 0x00000018089c723c */ /* 0x040fe2000004189c */
[----:B------:R-:W-:Y:S01]  /*7cb0*/  FFMA.FTZ R24, R96, UR5, -R78 ;  /* 0x0000000560187c23 */ /* 0x000fe2000801084e */
[----:B------:R-:W-:Y:S01]  /*7cc0*/  FFMA.FTZ R96, R91, UR5, -R70 ;  /* 0x000000055b607c23 */ /* 0x000fe20008010846 */
[----:B------:R-:W-:Y:S01]  /*7cd0*/  MUFU.EX2 R104, R104 ;  /* 0x0000006800687308 */ /* 0x000fe20000000800 */
[----:B--2---:R-:W-:Y:S01]  /*7ce0*/  FFMA.FTZ R98, R99, UR5, -R88 ;  /* 0x0000000563627c23 */ /* 0x004fe20008010858 */
[----:B------:R-:W-:Y:S01]  /*7cf0*/  FADD.FTZ R39, R39, R46 ;  /* 0x0000002e27277221 */ /* 0x000fe20000010000 */
[----:B------:R-:W-:Y:S01]  /*7d00*/  FADD.FTZ R35, R35, R44 ;  /* 0x0000002c23237221 */ /* 0x000fe20000010000 */
[----:B------:R-:W-:Y:S01]  /*7d10*/  MUFU.EX2 R103, R103 ;  /* 0x0000006700677308 */ /* 0x000fe20000000800 */
[C---:B------:R-:W-:Y:S01]  /*7d20*/  HMMA.16816.F32.BF16 R144, R8.reuse, R16, R144 ;  /* 0x000000100890723c */ /* 0x040fe20000041890 */
[----:B------:R-:W-:Y:S01]  /*7d30*/  FFMA.FTZ R17, R94, UR5, -R70 ;  /* 0x000000055e117c23 */ /* 0x000fe20008010846 */
[----:B------:R-:W-:Y:S01]  /*7d40*/  FFMA.FTZ R16, R93, UR5, -R78 ;  /* 0x000000055d107c23 */ /* 0x000fe2000801084e */
[----:B------:R-:W-:Y:S01]  /*7d50*/  FFMA.FTZ R94, R95, UR5, -R70 ;  /* 0x000000055f5e7c23 */ /* 0x000fe20008010846 */
[----:B------:R2:W-:Y:S01]  /*7d60*/  MUFU.EX2 R93, R24 ;  /* 0x00000018005d7308 */ /* 0x0005e20000000800 */
[----:B------:R-:W-:Y:S01]  /*7d70*/  FADD.FTZ R43, R43, R50 ;  /* 0x000000322b2b7221 */ /* 0x000fe20000010000 */
[----:B------:R-:W-:Y:S01]  /*7d80*/  FADD.FTZ R41, R41, R48 ;  /* 0x0000003029297221 */ /* 0x000fe20000010000 */
[----:B------:R-:W-:Y:S01]  /*7d90*/  FADD.FTZ R40, R40, R39 ;  /* 0x0000002728287221 */ /* 0x000fe20000010000 */
[C---:B------:R-:W-:Y:S01]  /*7da0*/  HMMA.16816.F32.BF16 R132, R8.reuse, R18, R132 ;  /* 0x000000120884723c */ /* 0x040fe20000041884 */
[--C-:B------:R-:W-:Y:S01]  /*7db0*/  FFMA.FTZ R18, R90, UR5, -R78.reuse ;  /* 0x000000055a127c23 */ /* 0x100fe2000801084e */
[----:B------:R-:W-:Y:S01]  /*7dc0*/  FFMA.FTZ R19, R92, UR5, -R78 ;  /* 0x000000055c137c23 */ /* 0x000fe2000801084e */
[----:B------:R4:W4:Y:S01]  /*7dd0*/  MUFU.EX2 R90, R16 ;  /* 0x00000010005a7308 */ /* 0x0009220000000800 */
[----:B------:R-:W-:Y:S01]  /*7de0*/  FADD.FTZ R38, R38, R35 ;  /* 0x0000002326267221 */ /* 0x000fe20000010000 */
[----:B------:R-:W-:Y:S01]  /*7df0*/  FADD.FTZ R42, R42, R43 ;  /* 0x0000002b2a2a7221 */ /* 0x000fe20000010000 */
[----:B------:R-:W-:Y:S01]  /*7e00*/  FADD.FTZ R41, R34, R41 ;  /* 0x0000002922297221 */ /* 0x000fe20000010000 */
[----:B------:R-:W-:Y:S01]  /*7e10*/  MUFU.EX2 R92, R18 ;  /* 0x00000012005c7308 */ /* 0x000fe20000000800 */
[----:B------:R-:W-:Y:S01]  /*7e20*/  HMMA.16816.F32.BF16 R148, R8, R26, R148 ;  /* 0x0000001a0894723c */ /* 0x000fe20000041894 */
[----:B-1----:R-:W-:Y:S01]  /*7e30*/  F2FP.BF16.F32.PACK_AB R8, R29, R32 ;  /* 0x000000201d08723e */ /* 0x002fe200000010ff */
[----:B--2---:R-:W1:Y:S01]  /*7e40*/  LDSM.16.MT88.4 R24, [R210+0x4c00] ;  /* 0x004c0000d218783b */ /* 0x004e620000004200 */
[----:B------:R-:W-:Y:S01]  /*7e50*/  MUFU.EX2 R91, R19 ;  /* 0x00000013005b7308 */ /* 0x000fe20000000800 */
[----:B---3--:R-:W-:Y:S01]  /*7e60*/  F2FP.BF16.F32.PACK_AB R9, R72, R77 ;  /* 0x0000004d4809723e */ /* 0x008fe200000010ff */
[----:B------:R-:W-:Y:S01]  /*7e70*/  FADD.FTZ R33, R33, R40 ;  /* 0x0000002821217221 */ /* 0x000fe20000010000 */
[----:B------:R-:W-:Y:S01]  /*7e80*/  F2FP.BF16.F32.PACK_AB R10, R5, R30 ;  /* 0x0000001e050a723e */ /* 0x000fe200000010ff */
[----:B------:R-:W-:Y:S01]  /*7e90*/  MUFU.EX2 R96, R96 ;  /* 0x0000006000607308 */ /* 0x000fe20000000800 */
[----:B-----5:R-:W-:Y:S01]  /*7ea0*/  F2FP.BF16.F32.PACK_AB R11, R82, R71 ;  /* 0x00000047520b723e */ /* 0x020fe200000010ff */
[----:B----4-:R-:W-:Y:S01]  /*7eb0*/  FFMA.FTZ R16, R101, UR5, -R88 ;  /* 0x0000000565107c23 */ /* 0x010fe20008010858 */
[----:B------:R-:W-:Y:S01]  /*7ec0*/  FADD.FTZ R38, R31, R38 ;  /* 0x000000261f267221 */ /* 0x000fe20000010000 */
[----:B------:R-:W2:Y:S01]  /*7ed0*/  MUFU.EX2 R95, R17 ;  /* 0x00000011005f7308 */ /* 0x000ea20000000800 */
[----:B------:R-:W-:Y:S01]  /*7ee0*/  FADD.FTZ R32, R32, R33 ;  /* 0x0000002120207221 */ /* 0x000fe20000010000 */
[----:B------:R-:W-:Y:S01]  /*7ef0*/  FFMA.FTZ R190, R127, UR5, -R88 ;  /* 0x000000057fbe7c23 */ /* 0x000fe20008010858 */
[----:B------:R-:W-:Y:S01]  /*7f00*/  FADD.FTZ R77, R77, R38 ;  /* 0x000000264d4d7221 */ /* 0x000fe20000010000 */
[----:B------:R-:W-:Y:S01]  /*7f10*/  MUFU.EX2 R94, R94 ;  /* 0x0000005e005e7308 */ /* 0x000fe20000000800 */
[C---:B------:R-:W-:Y:S01]  /*7f20*/  HMMA.16816.F32.BF16 R160, R8.reuse, R20, R160 ;  /* 0x0000001408a0723c */ /* 0x040fe200000418a0 */
[--C-:B------:R-:W-:Y:S01]  /*7f30*/  FFMA.FTZ R100, R100, UR5, -R81.reuse ;  /* 0x0000000564647c23 */ /* 0x100fe20008010851 */
[----:B------:R-:W-:Y:S01]  /*7f40*/  FFMA.FTZ R119, R119, UR5, -R88 ;  /* 0x0000000577777c23 */ /* 0x000fe20008010858 */
[----:B------:R3:W4:Y:S01]  /*7f50*/  MUFU.EX2 R101, R117 ;  /* 0x0000007500657308 */ /* 0x0007220000000800 */
[----:B------:R-:W-:Y:S01]  /*7f60*/  FFMA.FTZ R112, R112, UR5, -R81 ;  /* 0x0000000570707c23 */ /* 0x000fe20008010851 */
[----:B------:R-:W-:Y:S01]  /*7f70*/  FADD.FTZ R29, R29, R32 ;  /* 0x000000201d1d7221 */ /* 0x000fe20000010000 */
[----:B------:R-:W-:Y:S01]  /*7f80*/  FADD.FTZ R72, R72, R77 ;  /* 0x0000004d48487221 */ /* 0x000fe20000010000 */
[----:B------:R5:W-:Y:S01]  /*7f90*/  MUFU.EX2 R99, R16 ;  /* 0x0000001000637308 */ /* 0x000be20000000800 */
[C---:B------:R-:W-:Y:S01]  /*7fa0*/  HMMA.16816.F32.BF16 R140, R8.reuse, R12, R140 ;  /* 0x0000000c088c723c */ /* 0x040fe2000004188c */
[----:B------:R-:W-:Y:S01]  /*7fb0*/  FADD.FTZ R30, R30, R29 ;  /* 0x0000001d1e1e7221 */ /* 0x000fe20000010000 */
[----:B------:R-:W-:Y:S01]  /*7fc0*/  FADD.FTZ R71, R71, R72 ;  /* 0x0000004847477221 */ /* 0x000fe20000010000 */
[----:B------:R-:W1:Y:S01]  /*7fd0*/  MUFU.EX2 R98, R98 ;  /* 0x0000006200627308 */ /* 0x000e620000000800 */
[--C-:B------:R-:W-:Y:S01]  /*7fe0*/  FFMA.FTZ R186, R177, UR5, -R78.reuse ;  /* 0x00000005b1ba7c23 */ /* 0x100fe2000801084e */
[----:B------:R-:W-:Y:S01]  /*7ff0*/  FFMA.FTZ R188, R173, UR5, -R78 ;  /* 0x00000005adbc7c23 */ /* 0x000fe2000801084e */
[----:B------:R-:W-:Y:S01]  /*8000*/  FFMA.FTZ R109, R109, UR5, -R70 ;  /* 0x000000056d6d7c23 */ /* 0x000fe20008010846 */
[----:B------:R4:W-:Y:S01]  /*8010*/  MUFU.EX2 R102, R120 ;  /* 0x0000007800667308 */ /* 0x0009e20000000800 */
[C---:B------:R-:W-:Y:S01]  /*8020*/  HMMA.16816.F32.BF16 R152, R8.reuse, R22, R152 ;  /* 0x000000160898723c */ /* 0x040fe20000041898 */
[----:B---3--:R-:W-:Y:S01]  /*8030*/  FFMA.FTZ R117, R106, UR5, -R81 ;  /* 0x000000056a757c23 */ /* 0x008fe20008010851 */
[----:B------:R-:W-:Y:S01]  /*8040*/  FADD.FTZ R30, R5, R30 ;  /* 0x0000001e051e7221 */ /* 0x000fe20000010000 */
[----:B------:R-:W3:Y:S01]  /*8050*/  MUFU.EX2 R111, R111 ;  /* 0x0000006f006f7308 */ /* 0x000ee20000000800 */
[----:B------:R-:W-:Y:S01]  /*8060*/  FADD.FTZ R71, R82, R71 ;  /* 0x0000004752477221 */ /* 0x000fe20000010000 */
[----:B-----5:R-:W5:Y:S01]  /*8070*/  LDSM.16.MT88.4 R16, [R208+0x4c00] ;  /* 0x004c0000d010783b */ /* 0x020f620000004200 */
[----:B------:R-:W-:Y:S01]  /*8080*/  FFMA.FTZ R240, R83, UR5, -R88 ;  /* 0x0000000553f07c23 */ /* 0x000fe20008010858 */
[----:B------:R1:W-:Y:S01]  /*8090*/  MUFU.EX2 R106, R118 ;  /* 0x00000076006a7308 */ /* 0x0003e20000000800 */
[----:B------:R-:W-:Y:S01]  /*80a0*/  HMMA.16816.F32.BF16 R136, R8, R14, R136 ;  /* 0x0000000e0888723c */ /* 0x000fe20000041888 */
[----:B------:R-:W-:Y:S01]  /*80b0*/  F2FP.BF16.F32.PACK_AB R8, R90, R93 ;  /* 0x0000005d5a08723e */ /* 0x000fe200000010ff */
[----:B------:R-:W-:Y:S01]  /*80c0*/  FADD.FTZ R93, R93, R42 ;  /* 0x0000002a5d5d7221 */ /* 0x000fe20000010000 */
[----:B--2---:R-:W-:Y:S01]  /*80d0*/  F2FP.BF16.F32.PACK_AB R9, R95, R96 ;  /* 0x000000605f09723e */ /* 0x004fe200000010ff */
[----:B------:R-:W2:Y:S01]  /*80e0*/  MUFU.EX2 R117, R117 ;  /* 0x0000007500757308 */ /* 0x000ea20000000800 */
[----:B------:R-:W-:Y:S01]  /*80f0*/  F2FP.BF16.F32.PACK_AB R10, R91, R92 ;  /* 0x0000005c5b0a723e */ /* 0x000fe200000010ff */
[----:B----4-:R-:W-:Y:S01]  /*8100*/  FFMA.FTZ R120, R185, UR5, -R70 ;  /* 0x00000005b9787c23 */ /* 0x010fe20008010846 */
[----:B------:R-:W-:Y:S01]  /*8110*/  F2FP.BF16.F32.PACK_AB R11, R101, R94 ;  /* 0x0000005e650b723e */ /* 0x000fe200000010ff */
[----:B------:R-:W-:Y:S01]  /*8120*/  MUFU.EX2 R181, R181 ;  /* 0x000000b500b57308 */ /* 0x000fe20000000800 */
[----:B------:R-:W-:Y:S01]  /*8130*/  FADD.FTZ R96, R96, R41 ;  /* 0x0000002960607221 */ /* 0x000fe20000010000 */
[----:B------:R-:W-:Y:S01]  /*8140*/  FADD.FTZ R93, R90, R93 ;  /* 0x0000005d5a5d7221 */ /* 0x000fe20000010000 */
[--C-:B------:R-:W-:Y:S01]  /*8150*/  FFMA.FTZ R86, R86, UR5, -R81.reuse ;  /* 0x0000000556567c23 */ /* 0x100fe20008010851 */
[----:B------:R-:W4:Y:S01]  /*8160*/  MUFU.EX2 R114, R114 ;  /* 0x0000007200727308 */ /* 0x000f220000000800 */
[----:B-1----:R-:W-:Y:S01]  /*8170*/  FFMA.FTZ R118, R249, UR5, -R78 ;  /* 0x00000005f9767c23 */ /* 0x002fe2000801084e */
[C---:B------:R-:W-:Y:S01]  /*8180*/  HMMA.16816.F32.BF16 R144, R8.reuse, R12, R144 ;  /* 0x0000000c0890723c */ /* 0x040fe20000041890 */
[--C-:B------:R-:W-:Y:S01]  /*8190*/  FFMA.FTZ R13, R189, UR5, -R88.reuse ;  /* 0x00000005bd0d7c23 */ /* 0x100fe20008010858 */
[----:B------:R-:W-:Y:S01]  /*81a0*/  FFMA.FTZ R12, R195, UR5, -R88 ;  /* 0x00000005c30c7c23 */ /* 0x000fe20008010858 */
[----:B------:R-:W-:Y:S01]  /*81b0*/  MUFU.EX2 R183, R183 ;  /* 0x000000b700b77308 */ /* 0x000fe20000000800 */
[----:B------:R-:W-:Y:S01]  /*81c0*/  FFMA.FTZ R195, R164, UR5, -R81 ;  /* 0x00000005a4c37c23 */ /* 0x000fe20008010851 */
[----:B------:R-:W-:Y:S01]  /*81d0*/  FADD.FTZ R95, R95, R96 ;  /* 0x000000605f5f7221 */ /* 0x000fe20000010000 */
[----:B------:R-:W-:Y:S01]  /*81e0*/  FADD.FTZ R92, R92, R93 ;  /* 0x0000005d5c5c7221 */ /* 0x000fe20000010000 */
[----:B------:R-:W-:Y:S01]  /*81f0*/  MUFU.EX2 R187, R13 ;  /* 0x0000000d00bb7308 */ /* 0x000fe20000000800 */
[C---:B------:R-:W-:Y:S01]  /*8200*/  HMMA.16816.F32.BF16 R156, R8.reuse, R20, R156 ;  /* 0x00000014089c723c */ /* 0x040fe2000004189c */
[----:B------:R-:W-:Y:S01]  /*8210*/  FADD.FTZ R94, R94, R95 ;  /* 0x0000005f5e5e7221 */ /* 0x000fe20000010000 */
[----:B------:R-:W-:Y:S01]  /*8220*/  FADD.FTZ R92, R91, R92 ;  /* 0x0000005c5b5c7221 */ /* 0x000fe20000010000 */
[----:B------:R1:W-:Y:S01]  /*8230*/  MUFU.EX2 R191, R12 ;  /* 0x0000000c00bf7308 */ /* 0x0003e20000000800 */
[----:B------:R-:W-:Y:S01]  /*8240*/  FFMA.FTZ R80, R80, UR5, -R81 ;  /* 0x0000000550507c23 */ /* 0x000fe20008010851 */
[----:B------:R-:W-:Y:S01]  /*8250*/  FADD.FTZ R101, R101, R94 ;  /* 0x0000005e65657221 */ /* 0x000fe20000010000 */
[----:B------:R-:W-:Y:S01]  /*8260*/  FFMA.FTZ R73, R73, UR5, -R78 ;  /* 0x0000000549497c23 */ /* 0x000fe2000801084e */
[----:B------:R-:W-:Y:S01]  /*8270*/  MUFU.EX2 R118, R118 ;  /* 0x0000007600767308 */ /* 0x000fe20000000800 */
[C---:B------:R-:W-:Y:S01]  /*8280*/  HMMA.16816.F32.BF16 R148, R8.reuse, R22, R148 ;  /* 0x000000160894723c */ /* 0x040fe20000041894 */
[----:B------:R-:W4:Y:S02]  /*8290*/  LDSM.16.MT88.4 R20, [R210+0x5000] ;  /* 0x00500000d214783b */ /* 0x000f240000004200 */
[----:B------:R-:W-:Y:S04]  /*82a0*/  MUFU.EX2 R116, R116 ;  /* 0x0000007400747308 */ /* 0x000fe80000000800 */
[----:B------:R-:W4:Y:S01]  /*82b0*/  MUFU.EX2 R185, R245 ;  /* 0x000000f500b97308 */ /* 0x000f220000000800 */
[----:B------:R-:W-:Y:S01]  /*82c0*/  HMMA.16816.F32.BF16 R132, R8, R14, R132 ;  /* 0x0000000e0884723c */ /* 0x000fe20000041884 */
[----:B-1----:R-:W1:Y:S01]  /*82d0*/  LDSM.16.MT88.4 R12, [R208+0x5000] ;  /* 0x00500000d00c783b */ /* 0x002e620000004200 */
[----:B------:R-:W-:Y:S01]  /*82e0*/  F2FP.BF16.F32.PACK_AB R8, R98, R99 ;  /* 0x000000636208723e */ /* 0x000fe200000010ff */
[----:B------:R-:W-:Y:S01]  /*82f0*/  MUFU.EX2 R120, R120 ;  /* 0x0000007800787308 */ /* 0x000fe20000000800 */
[----:B---3--:R-:W-:Y:S01]  /*8300*/  F2FP.BF16.F32.PACK_AB R9, R111, R102 ;  /* 0x000000666f09723e */ /* 0x008fe200000010ff */
[----:B------:R-:W-:Y:S01]  /*8310*/  FADD.FTZ R99, R99, R30 ;  /* 0x0000001e63637221 */ /* 0x000fe20000010000 */
[----:B------:R-:W-:Y:S01]  /*8320*/  F2FP.BF16.F32.PACK_AB R10, R103, R104 ;  /* 0x00000068670a723e */ /* 0x000fe200000010ff */
[----:B------:R3:W4:Y:S01]  /*8330*/  MUFU.EX2 R189, R201 ;  /* 0x000000c900bd7308 */ /* 0x0007220000000800 */
[----:B--2---:R-:W-:Y:S01]  /*8340*/  F2FP.BF16.F32.PACK_AB R11, R117, R106 ;  /* 0x0000006a750b723e */ /* 0x004fe200000010ff */
[----:B------:R-:W-:Y:S01]  /*8350*/  FADD.FTZ R102, R102, R71 ;  /* 0x0000004766667221 */ /* 0x000fe20000010000 */
[----:B------:R-:W-:Y:S01]  /*8360*/  FADD.FTZ R99, R98, R99 ;  /* 0x0000006362637221 */ /* 0x000fe20000010000 */
[----:B------:R-:W2:Y:S02]  /*8370*/  MUFU.EX2 R122, R122 ;  /* 0x0000007a007a7308 */ /* 0x000ea40000000800 */
[----:B------:R-:W-:Y:S01]  /*8380*/  FADD.FTZ R111, R111, R102 ;  /* 0x000000666f6f7221 */ /* 0x000fe20000010000 */
[----:B------:R-:W-:Y:S01]  /*8390*/  FADD.FTZ R104, R104, R99 ;  /* 0x0000006368687221 */ /* 0x000fe20000010000 */
[----:B------:R-:W-:Y:S01]  /*83a0*/  HMMA.16816.F32.BF16 R160, R8, R24, R160 ;  /* 0x0000001808a0723c */ /* 0x000fe200000418a0 */
[----:B------:R5:W-:Y:S01]  /*83b0*/  MUFU.EX2 R166, R174 ;  /* 0x000000ae00a67308 */ /* 0x000be20000000800 */
[----:B------:R-:W-:Y:S01]  /*83c0*/  FADD.FTZ R106, R106, R111 ;  /* 0x0000006f6a6a7221 */ /* 0x000fe20000010000 */
[----:B------:R-:W-:-:S02]  /*83d0*/  FADD.FTZ R104, R103, R104 ;  /* 0x0000006867687221 */ /* 0x000fc40000010000 */
[----:B------:R2:W-:Y:S01]  /*83e0*/  MUFU.EX2 R164, R172 ;  /* 0x000000ac00a47308 */ /* 0x0005e20000000800 */
[----:B---3--:R-:W-:Y:S01]  /*83f0*/  FFMA.FTZ R201, R168, UR5, -R81 ;  /* 0x00000005a8c97c23 */ /* 0x008fe20008010851 */
[----:B------:R-:W-:Y:S01]  /*8400*/  FADD.FTZ R117, R117, R106 ;  /* 0x0000006a75757221 */ /* 0x000fe20000010000 */
[C---:B------:R-:W-:Y:S01]  /*8410*/  HMMA.16816.F32.BF16 R152, R8.reuse, R26, R152 ;  /* 0x0000001a0898723c */ /* 0x040fe20000041898 */
[----:B------:R-:W3:Y:S04]  /*8420*/  MUFU.EX2 R195, R195 ;  /* 0x000000c300c37308 */ /* 0x000ee80000000800 */
[----:B------:R-:W-:Y:S01]  /*8430*/  MUFU.EX2 R168, R170 ;  /* 0x000000aa00a87308 */ /* 0x000fe20000000800 */
[----:B-----5:R-:W-:Y:S02]  /*8440*/  FFMA.FTZ R174, R233, UR5, -R70 ;  /* 0x00000005e9ae7c23 */ /* 0x020fe40008010846 */
[----:B------:R-:W-:Y:S01]  /*8450*/  HMMA.16816.F32.BF16 R140, R8, R16, R140 ;  /* 0x00000010088c723c */ /* 0x000fe2000004188c */
[----:B------:R-:W5:Y:S01]  /*8460*/  MUFU.EX2 R201, R201 ;  /* 0x000000c900c97308 */ /* 0x000f620000000800 */
[----:B--2---:R-:W-:-:S03]  /*8470*/  FFMA.FTZ R172, R239, UR5, -R78 ;  /* 0x00000005efac7c23 */ /* 0x004fc6000801084e */
[----:B------:R-:W-:Y:S03]  /*8480*/  MUFU.EX2 R170, R243 ;  /* 0x000000f300aa7308 */ /* 0x000fe60000000800 */
[----:B------:R-:W-:Y:S01]  /*8490*/  HMMA.16816.F32.BF16 R136, R8, R18, R136 ;  /* 0x000000120888723c */ /* 0x000fe20000041888 */
[----:B----4-:R-:W-:Y:S01]  /*84a0*/  F2FP.BF16.F32.PACK_AB R8, R114, R181 ;  /* 0x000000b57208723e */ /* 0x010fe200000010ff */
        /* <DEDUP_REMOVED lines=15> */
[----:B------:R-:W4:Y:S01]  /*85a0*/  MUFU.EX2 R207, R215 ;  /* 0x000000d700cf7308 */ /* 0x000f220000000800 */
[----:B------:R-:W-:Y:S02]  /*85b0*/  FADD.FTZ R189, R189, R120 ;  /* 0x00000078bdbd7221 */ /* 0x000fe40000010000 */
[C---:B------:R-:W-:Y:S01]  /*85c0*/  HMMA.16816.F32.BF16 R148, R8.reuse, R26, R148 ;  /* 0x0000001a0894723c */ /* 0x040fe20000041894 */
[----:B------:R-:W4:Y:S01]  /*85d0*/  LDSM.16.MT88.4 R24, [R210+0x5400] ;  /* 0x00540000d218783b */ /* 0x000f220000004200 */
[----:B------:R-:W-:Y:S04]  /*85e0*/  MUFU.EX2 R176, R176 ;  /* 0x000000b000b07308 */ /* 0x000fe80000000800 */
[----:B------:R1:W4:Y:S02]  /*85f0*/  MUFU.EX2 R203, R205 ;  /* 0x000000cd00cb7308 */ /* 0x0003240000000800 */
[C---:B------:R-:W-:Y:S02]  /*8600*/  HMMA.16816.F32.BF16 R144, R8.reuse, R16, R144 ;  /* 0x000000100890723c */ /* 0x040fe40000041890 */
[----:B------:R2:W-:Y:S04]  /*8610*/  MUFU.EX2 R197, R199 ;  /* 0x000000c700c57308 */ /* 0x0005e80000000800 */
[----:B------:R-:W4:Y:S02]  /*8620*/  MUFU.EX2 R178, R178 ;  /* 0x000000b200b27308 */ /* 0x000f240000000800 */
[----:B------:R-:W-:Y:S01]  /*8630*/  HMMA.16816.F32.BF16 R132, R8, R18, R132 ;  /* 0x000000120884723c */ /* 0x000fe20000041884 */
[----:B------:R-:W4:Y:S01]  /*8640*/  LDSM.16.MT88.4 R16, [R208+0x5400] ;  /* 0x00540000d010783b */ /* 0x000f220000004200 */
[----:B------:R-:W-:Y:S01]  /*8650*/  F2FP.BF16.F32.PACK_AB R8, R122, R187 ;  /* 0x000000bb7a08723e */ /* 0x000fe200000010ff */
[----:B------:R-:W-:Y:S01]  /*8660*/  MUFU.EX2 R180, R180 ;  /* 0x000000b400b47308 */ /* 0x000fe20000000800 */
[----:B---3--:R-:W-:Y:S01]  /*8670*/  F2FP.BF16.F32.PACK_AB R9, R195, R164 ;  /* 0x000000a4c309723e */ /* 0x008fe200000010ff */
[--C-:B-1----:R-:W-:Y:S01]  /*8680*/  FFMA.FTZ R205, R124, UR5, -R81.reuse ;  /* 0x000000057ccd7c23 */ /* 0x102fe20008010851 */
[----:B------:R-:W-:Y:S01]  /*8690*/  F2FP.BF16.F32.PACK_AB R10, R166, R191 ;  /* 0x000000bfa60a723e */ /* 0x000fe200000010ff */
[----:B------:R-:W-:Y:S01]  /*86a0*/  MUFU.EX2 R193, R193 ;  /* 0x000000c100c17308 */ /* 0x000fe20000000800 */
[----:B-----5:R-:W-:Y:S01]  /*86b0*/  F2FP.BF16.F32.PACK_AB R11, R201, R168 ;  /* 0x000000a8c90b723e */ /* 0x020fe200000010ff */
[----:B--2---:R-:W-:Y:S01]  /*86c0*/  FFMA.FTZ R199, R128, UR5, -R81 ;  /* 0x0000000580c77c23 */ /* 0x004fe20008010851 */
[----:B------:R-:W-:Y:S01]  /*86d0*/  FADD.FTZ R187, R187, R104 ;  /* 0x00000068bbbb7221 */ /* 0x000fe20000010000 */
[----:B------:R1:W-:Y:S01]  /*86e0*/  MUFU.EX2 R128, R130 ;  /* 0x0000008200807308 */ /* 0x0003e20000000800 */
[----:B------:R-:W-:-:S02]  /*86f0*/  FADD.FTZ R164, R164, R117 ;  /* 0x00000075a4a47221 */ /* 0x000fc40000010000 */
[----:B------:R-:W-:Y:S01]  /*8700*/  FADD.FTZ R122, R122, R187 ;  /* 0x000000bb7a7a7221 */ /* 0x000fe20000010000 */
[C---:B------:R-:W-:Y:S01]  /*8710*/  HMMA.16816.F32.BF16 R160, R8.reuse, R20, R160 ;  /* 0x0000001408a0723c */ /* 0x040fe200000418a0 */
[----:B------:R-:W2:Y:S01]  /*8720*/  MUFU.EX2 R199, R199 ;  /* 0x000000c700c77308 */ /* 0x000ea20000000800 */
[----:B------:R-:W-:Y:S01]  /*8730*/  FADD.FTZ R195, R195, R164 ;  /* 0x000000a4c3c37221 */ /* 0x000fe20000010000 */
[----:B------:R-:W-:Y:S02]  /*8740*/  FADD.FTZ R191, R191, R122 ;  /* 0x0000007abfbf7221 */ /* 0x000fe40000010000 */
[----:B------:R-:W-:Y:S01]  /*8750*/  MUFU.EX2 R124, R126 ;  /* 0x0000007e007c7308 */ /* 0x000fe20000000800 */
[----:B------:R-:W-:Y:S01]  /*8760*/  FADD.FTZ R168, R168, R195 ;  /* 0x000000c3a8a87221 */ /* 0x000fe20000010000 */
[----:B------:R-:W-:Y:S01]  /*8770*/  FADD.FTZ R191, R166, R191 ;  /* 0x000000bfa6bf7221 */ /* 0x000fe20000010000 */
[----:B------:R-:W-:Y:S01]  /*8780*/  HMMA.16816.F32.BF16 R152, R8, R22, R152 ;  /* 0x000000160898723c */ /* 0x000fe20000041898 */
[----:B------:R-:W3:Y:S01]  /*8790*/  MUFU.EX2 R205, R205 ;  /* 0x000000cd00cd7308 */ /* 0x000ee20000000800 */
[----:B-1----:R-:W-:Y:S01]  /*87a0*/  FFMA.FTZ R130, R169, UR5, -R78 ;  /* 0x00000005a9827c23 */ /* 0x002fe2000801084e */
[----:B------:R-:W-:-:S02]  /*87b0*/  FADD.FTZ R201, R201, R168 ;  /* 0x000000a8c9c97221 */ /* 0x000fc40000010000 */
[----:B------:R-:W-:Y:S03]  /*87c0*/  MUFU.EX2 R126, R179 ;  /* 0x000000b3007e7308 */ /* 0x000fe60000000800 */
[C---:B------:R-:W-:Y:S01]  /*87d0*/  HMMA.16816.F32.BF16 R140, R8.reuse, R12, R140 ;  /* 0x0000000c088c723c */ /* 0x040fe2000004188c */
[----:B------:R-:W1:Y:S04]  /*87e0*/  MUFU.EX2 R169, R171 ;  /* 0x000000ab00a97308 */ /* 0x000e680000000800 */
[----:B------:R-:W-:Y:S03]  /*87f0*/  MUFU.EX2 R130, R130 ;  /* 0x0000008200827308 */ /* 0x000fe60000000800 */
[----:B------:R-:W-:Y:S01]  /*8800*/  HMMA.16816.F32.BF16 R136, R8, R14, R136 ;  /* 0x0000000e0888723c */ /* 0x000fe20000041888 */
[----:B------:R-:W-:Y:S01]  /*8810*/  F2FP.BF16.F32.PACK_AB R8, R239, R170 ;  /* 0x000000aaef08723e */ /* 0x000fe200000010ff */
[----:B------:R-:W-:Y:S01]  /*8820*/  MUFU.EX2 R182, R182 ;  /* 0x000000b600b67308 */ /* 0x000fe20000000800 */
[----:B----4-:R-:W-:Y:S01]  /*8830*/  F2FP.BF16.F32.PACK_AB R9, R207, R174 ;  /* 0x000000aecf09723e */ /* 0x010fe200000010ff */
        /* <DEDUP_REMOVED lines=12> */
[----:B------:R-:W-:Y:S01]  /*8900*/  MUFU.EX2 R131, R167 ;  /* 0x000000a700837308 */ /* 0x000fe20000000800 */
[--C-:B------:R-:W-:Y:S01]  /*8910*/  FFMA.FTZ R123, R125, UR5, -R78.reuse ;  /* 0x000000057d7b7c23 */ /* 0x100fe2000801084e */
[----:B------:R-:W-:Y:S01]  /*8920*/  FFMA.FTZ R125, R175, UR5, -R78 ;  /* 0x00000005af7d7c23 */ /* 0x000fe2000801084e */
[----:B------:R-:W-:Y:S01]  /*8930*/  FADD.FTZ R176, R176, R207 ;  /* 0x000000cfb0b07221 */ /* 0x000fe20000010000 */
[----:B------:R-:W4:Y:S01]  /*8940*/  MUFU.EX2 R129, R13 ;  /* 0x0000000d00817308 */ /* 0x000f220000000800 */
[C---:B------:R-:W-:Y:S01]  /*8950*/  HMMA.16816.F32.BF16 R156, R8.reuse, R20, R156 ;  /* 0x00000014089c723c */ /* 0x040fe2000004189c */
[----:B------:R-:W-:Y:S01]  /*8960*/  FADD.FTZ R233, R233, R172 ;  /* 0x000000ace9e97221 */ /* 0x000fe20000010000 */
[----:B------:R-:W-:Y:S01]  /*8970*/  FADD.FTZ R176, R203, R176 ;  /* 0x000000b0cbb07221 */ /* 0x000fe20000010000 */
[----:B------:R5:W4:Y:S04]  /*8980*/  MUFU.EX2 R121, R12 ;  /* 0x0000000c00797308 */ /* 0x000b280000000800 */
[----:B------:R-:W4:Y:S01]  /*8990*/  MUFU.EX2 R190, R190 ;  /* 0x000000be00be7308 */ /* 0x000f220000000800 */
[C---:B------:R-:W-:Y:S01]  /*89a0*/  HMMA.16816.F32.BF16 R148, R8.reuse, R22, R148 ;  /* 0x000000160894723c */ /* 0x040fe20000041894 */
[----:B------:R-:W-:Y:S02]  /*89b0*/  LDSM.16.MT88.4 R20, [R208+0x5800] ;  /* 0x00580000d014783b */ /* 0x000fe40000004200 */
[----:B------:R-:W-:Y:S04]  /*89c0*/  MUFU.EX2 R100, R100 ;  /* 0x0000006400647308 */ /* 0x000fe80000000800 */
[----:B------:R-:W-:Y:S01]  /*89d0*/  MUFU.EX2 R123, R123 ;  /* 0x0000007b007b7308 */ /* 0x000fe20000000800 */
[----:B------:R-:W-:Y:S01]  /*89e0*/  HMMA.16816.F32.BF16 R132, R8, R14, R132 ;  /* 0x0000000e0884723c */ /* 0x000fe20000041884 */
[----:B------:R-:W-:Y:S01]  /*89f0*/  F2FP.BF16.F32.PACK_AB R8, R197, R178 ;  /* 0x000000b2c508723e */ /* 0x000fe200000010ff */
[----:B-----5:R-:W5:Y:S01]  /*8a00*/  LDSM.16.MT88.4 R12, [R210+0x5800] ;  /* 0x00580000d20c783b */ /* 0x020f620000004200 */
[----:B--2---:R-:W-:Y:S01]  /*8a10*/  F2FP.BF16.F32.PACK_AB R9, R199, R128 ;  /* 0x00000080c709723e */ /* 0x004fe200000010ff */
[----:B------:R-:W-:Y:S01]  /*8a20*/  MUFU.EX2 R186, R186 ;  /* 0x000000ba00ba7308 */ /* 0x000fe20000000800 */
[----:B------:R-:W-:Y:S01]  /*8a30*/  F2FP.BF16.F32.PACK_AB R10, R193, R180 ;  /* 0x000000b4c10a723e */ /* 0x000fe200000010ff */
[----:B------:R-:W-:Y:S01]  /*8a40*/  FADD.FTZ R178, R178, R191 ;  /* 0x000000bfb2b27221 */ /* 0x000fe20000010000 */
[----:B---3--:R-:W-:Y:S01]  /*8a50*/  F2FP.BF16.F32.PACK_AB R11, R205, R124 ;  /* 0x0000007ccd0b723e */ /* 0x008fe200000010ff */
[----:B------:R-:W-:Y:S01]  /*8a60*/  MUFU.EX2 R125, R125 ;  /* 0x0000007d007d7308 */ /* 0x000fe20000000800 */
[----:B------:R-:W-:Y:S01]  /*8a70*/  FADD.FTZ R128, R128, R201 ;  /* 0x000000c980807221 */ /* 0x000fe20000010000 */
[----:B------:R-:W-:-:S02]  /*8a80*/  FADD.FTZ R197, R197, R178 ;  /* 0x000000b2c5c57221 */ /* 0x000fc40000010000 */
[----:B------:R-:W-:Y:S01]  /*8a90*/  MUFU.EX2 R188, R188 ;  /* 0x000000bc00bc7308 */ /* 0x000fe20000000800 */
[----:B------:R-:W-:Y:S01]  /*8aa0*/  FADD.FTZ R199, R199, R128 ;  /* 0x00000080c7c77221 */ /* 0x000fe20000010000 */
[C---:B------:R-:W-:Y:S01]  /*8ab0*/  HMMA.16816.F32.BF16 R160, R8.reuse, R24, R160 ;  /* 0x0000001808a0723c */ /* 0x040fe200000418a0 */
[----:B------:R-:W-:Y:S01]  /*8ac0*/  FADD.FTZ R180, R180, R197 ;  /* 0x000000c5b4b47221 */ /* 0x000fe20000010000 */
[----:B------:R-:W-:Y:S01]  /*8ad0*/  MUFU.EX2 R240, R240 ;  /* 0x000000f000f07308 */ /* 0x000fe20000000800 */
[----:B------:R-:W-:Y:S02]  /*8ae0*/  FADD.FTZ R124, R124, R199 ;  /* 0x000000c77c7c7221 */ /* 0x000fe40000010000 */
[----:B------:R-:W-:Y:S02]  /*8af0*/  FADD.FTZ R180, R193, R180 ;  /* 0x000000b4c1b47221 */ /* 0x000fe40000010000 */
[----:B------:R-:W-:Y:S01]  /*8b00*/  FADD.FTZ R205, R205, R124 ;  /* 0x0000007ccdcd7221 */ /* 0x000fe20000010000 */
[C---:B------:R-:W-:Y:S08]  /*8b10*/  HMMA.16816.F32.BF16 R152, R8.reuse, R26, R152 ;  /* 0x0000001a0898723c */ /* 0x040ff00000041898 */
[C---:B------:R-:W-:Y:S08]  /*8b20*/  HMMA.16816.F32.BF16 R140, R8.reuse, R16, R140 ;  /* 0x00000010088c723c */ /* 0x040ff0000004188c */
[----:B------:R-:W-:Y:S01]  /*8b30*/  HMMA.16816.F32.BF16 R136, R8, R18, R136 ;  /* 0x000000120888723c */ /* 0x000fe20000041888 */
[----:B-1----:R-:W-:Y:S01]  /*8b40*/  F2FP.BF16.F32.PACK_AB R8, R169, R126 ;  /* 0x0000007ea908723e */ /* 0x002fe200000010ff */
[----:B------:R-:W-:Y:S01]  /*8b50*/  FADD.FTZ R126, R126, R233 ;  /* 0x000000e97e7e7221 */ /* 0x000fe20000010000 */
[----:B----4-:R-:W-:Y:S01]  /*8b60*/  F2FP.BF16.F32.PACK_AB R9, R182, R129 ;  /* 0x00000081b609723e */ /* 0x010fe200000010ff */
        /* <DEDUP_REMOVED lines=8> */
[----:B------:R-:W-:Y:S01]  /*8bf0*/  FFMA.FTZ R25, R113, UR5, -R88 ;  /* 0x0000000571197c23 */ /* 0x000fe20008010858 */
[----:B------:R-:W-:Y:S01]  /*8c00*/  FFMA.FTZ R113, R108, UR5, -R81 ;  /* 0x000000056c717c23 */ /* 0x000fe20008010851 */
[----:B------:R-:W-:Y:S01]  /*8c10*/  FFMA.FTZ R108, R97, UR5, -R70 ;  /* 0x00000005616c7c23 */ /* 0x000fe20008010846 */
[----:B------:R-:W-:Y:S01]  /*8c20*/  MUFU.EX2 R24, R119 ;  /* 0x0000007700187308 */ /* 0x000fe20000000800 */
[----:B------:R-:W-:Y:S01]  /*8c30*/  FADD.FTZ R130, R131, R130 ;  /* 0x0000008283827221 */ /* 0x000fe20000010000 */
[----:B------:R-:W-:-:S02]  /*8c40*/  FADD.FTZ R121, R184, R121 ;  /* 0x00000079b8797221 */ /* 0x000fc40000010000 */
[----:B------:R-:W-:Y:S01]  /*8c50*/  HMMA.16816.F32.BF16 R148, R8, R26, R148 ;  /* 0x0000001a0894723c */ /* 0x000fe20000041894 */
[----:B------:R-:W-:Y:S01]  /*8c60*/  FFMA.FTZ R26, R110, UR5, -R81 ;  /* 0x000000056e1a7c23 */ /* 0x000fe20008010851 */
[----:B------:R-:W1:Y:S01]  /*8c70*/  MUFU.EX2 R25, R25 ;  /* 0x0000001900197308 */ /* 0x000e620000000800 */
[----:B------:R-:W-:-:S03]  /*8c80*/  FFMA.FTZ R110, R105, UR5, -R70 ;  /* 0x00000005696e7c23 */ /* 0x000fc60008010846 */
[----:B------:R2:W3:Y:S02]  /*8c90*/  MUFU.EX2 R27, R112 ;  /* 0x00000070001b7308 */ /* 0x0004e40000000800 */
[C---:B------:R-:W-:Y:S01]  /*8ca0*/  HMMA.16816.F32.BF16 R144, R8.reuse, R16, R144 ;  /* 0x000000100890723c */ /* 0x040fe20000041890 */
[----:B------:R-:W-:Y:S01]  /*8cb0*/  FFMA.FTZ R16, R107, UR5, -R70 ;  /* 0x000000056b107c23 */ /* 0x000fe20008010846 */
[----:B------:R-:W-:Y:S04]  /*8cc0*/  MUFU.EX2 R26, R26 ;  /* 0x0000001a001a7308 */ /* 0x000fe80000000800 */
[----:B------:R-:W4:Y:S02]  /*8cd0*/  MUFU.EX2 R97, R113 ;  /* 0x0000007100617308 */ /* 0x000f240000000800 */
[----:B------:R-:W-:Y:S01]  /*8ce0*/  HMMA.16816.F32.BF16 R132, R8, R18, R132 ;  /* 0x000000120884723c */ /* 0x000fe20000041884 */
[----:B------:R-:W-:Y:S01]  /*8cf0*/  F2FP.BF16.F32.PACK_AB R8, R190, R115 ;  /* 0x00000073be08723e */ /* 0x000fe200000010ff */
[----:B------:R-:W-:Y:S01]  /*8d00*/  MUFU.EX2 R108, R108 ;  /* 0x0000006c006c7308 */ /* 0x000fe20000000800 */
[----:B-1----:R-:W-:Y:S01]  /*8d10*/  F2FP.BF16.F32.PACK_AB R10, R25, R24 ;  /* 0x00000018190a723e */ /* 0x002fe200000010ff */
[----:B--2---:R-:W-:Y:S01]  /*8d20*/  FFMA.FTZ R112, R87, UR5, -R88 ;  /* 0x0000000557707c23 */ /* 0x004fe20008010858 */
[----:B---3--:R-:W-:Y:S01]  /*8d30*/  F2FP.BF16.F32.PACK_AB R9, R27, R100 ;  /* 0x000000641b09723e */ /* 0x008fe200000010ff */
[----:B------:R1:W2:Y:S01]  /*8d40*/  MUFU.EX2 R107, R109 ;  /* 0x0000006d006b7308 */ /* 0x0002a20000000800 */
[----:B------:R-:W-:Y:S01]  /*8d50*/  FADD.FTZ R115, R115, R180 ;  /* 0x000000b473737221 */ /* 0x000fe20000010000 */
[----:B------:R-:W-:-:S02]  /*8d60*/  FADD.FTZ R100, R100, R205 ;  /* 0x000000cd64647221 */ /* 0x000fc40000010000 */
[----:B------:R3:W-:Y:S01]  /*8d70*/  MUFU.EX2 R105, R16 ;  /* 0x0000001000697308 */ /* 0x0007e20000000800 */
[----:B------:R-:W-:Y:S01]  /*8d80*/  FADD.FTZ R115, R190, R115 ;  /* 0x00000073be737221 */ /* 0x000fe20000010000 */
[----:B----4-:R-:W-:Y:S01]  /*8d90*/  F2FP.BF16.F32.PACK_AB R11, R97, R26 ;  /* 0x0000001a610b723e */ /* 0x010fe200000010ff */
[----:B------:R-:W-:Y:S01]  /*8da0*/  FADD.FTZ R27, R27, R100 ;  /* 0x000000641b1b7221 */ /* 0x000fe20000010000 */
[----:B------:R-:W4:Y:S01]  /*8db0*/  MUFU.EX2 R110, R110 ;  /* 0x0000006e006e7308 */ /* 0x000f220000000800 */
[----:B------:R-:W-:Y:S02]  /*8dc0*/  FADD.FTZ R24, R24, R115 ;  /* 0x0000007318187221 */ /* 0x000fe40000010000 */
[----:B------:R-:W-:Y:S01]  /*8dd0*/  FADD.FTZ R26, R26, R27 ;  /* 0x0000001b1a1a7221 */ /* 0x000fe20000010000 */
[----:B------:R-:W-:Y:S01]  /*8de0*/  MUFU.EX2 R112, R112 ;  /* 0x0000007000707308 */ /* 0x000fe20000000800 */
[C---:B-----5:R-:W-:Y:S01]  /*8df0*/  HMMA.16816.F32.BF16 R160, R8.reuse, R12, R160 ;  /* 0x0000000c08a0723c */ /* 0x060fe200000418a0 */
[--C-:B-1----:R-:W-:Y:S01]  /*8e00*/  FFMA.FTZ R109, R89, UR5, -R88.reuse ;  /* 0x00000005596d7c23 */ /* 0x102fe20008010858 */
[----:B------:R-:W-:Y:S01]  /*8e10*/  FFMA.FTZ R89, R85, UR5, -R88 ;  /* 0x0000000555597c23 */ /* 0x000fe20008010858 */
[--C-:B------:R-:W-:Y:S01]  /*8e20*/  FFMA.FTZ R85, R84, UR5, -R81.reuse ;  /* 0x0000000554557c23 */ /* 0x100fe20008010851 */
[----:B------:R-:W-:Y:S01]  /*8e30*/  FFMA.FTZ R81, R79, UR5, -R81 ;  /* 0x000000054f517c23 */ /* 0x000fe20008010851 */
[----:B---3--:R-:W1:Y:S01]  /*8e40*/  LDSM.16.MT88.4 R16, [R210+0x5c00] ;  /* 0x005c0000d210783b */ /* 0x008e620000004200 */
[----:B------:R-:W3:Y:S01]  /*8e50*/  MUFU.EX2 R87, R109 ;  /* 0x0000006d00577308 */ /* 0x000ee20000000800 */
[----:B------:R-:W-:Y:S01]  /*8e60*/  FADD.FTZ R24, R25, R24 ;  /* 0x0000001819187221 */ /* 0x000fe20000010000 */
[C---:B------:R-:W-:Y:S01]  /*8e70*/  HMMA.16816.F32.BF16 R152, R8.reuse, R14, R152 ;  /* 0x0000000e0898723c */ /* 0x040fe20000041898 */
[----:B------:R-:W-:Y:S01]  /*8e80*/  FADD.FTZ R97, R97, R26 ;  /* 0x0000001a61617221 */ /* 0x000fe20000010000 */
[----:B------:R-:W-:Y:S04]  /*8e90*/  MUFU.EX2 R83, R89 ;  /* 0x0000005900537308 */ /* 0x000fe80000000800 */
[----:B------:R-:W-:Y:S02]  /*8ea0*/  MUFU.EX2 R84, R86 ;  /* 0x0000005600547308 */ /* 0x000fe40000000800 */
[C---:B------:R-:W-:Y:S02]  /*8eb0*/  HMMA.16816.F32.BF16 R140, R8.reuse, R20, R140 ;  /* 0x00000014088c723c */ /* 0x040fe4000004188c */
[----:B------:R-:W5:Y:S04]  /*8ec0*/  MUFU.EX2 R85, R85 ;  /* 0x0000005500557308 */ /* 0x000f680000000800 */
[----:B------:R-:W-:Y:S02]  /*8ed0*/  MUFU.EX2 R79, R80 ;  /* 0x00000050004f7308 */ /* 0x000fe40000000800 */
[----:B------:R-:W-:Y:S01]  /*8ee0*/  HMMA.16816.F32.BF16 R136, R8, R22, R136 ;  /* 0x000000160888723c */ /* 0x000fe20000041888 */
[----:B------:R-:W-:Y:S01]  /*8ef0*/  F2FP.BF16.F32.PACK_AB R8, R186, R123 ;  /* 0x0000007bba08723e */ /* 0x000fe200000010ff */
[----:B------:R-:W-:Y:S01]  /*8f00*/  FADD.FTZ R123, R123, R130 ;  /* 0x000000827b7b7221 */ /* 0x000fe20000010000 */
[C---:B--2---:R-:W-:Y:S01]  /*8f10*/  F2FP.BF16.F32.PACK_AB R9, R107.reuse, R108 ;  /* 0x0000006c6b09723e */ /* 0x044fe200000010ff */
[----:B------:R-:W-:Y:S01]  /*8f20*/  FADD.FTZ R108, R108, R121 ;  /* 0x000000796c6c7221 */ /* 0x000fe20000010000 */
[----:B------:R-:W-:Y:S01]  /*8f30*/  F2FP.BF16.F32.PACK_AB R10, R188, R125 ;  /* 0x0000007dbc0a723e */ /* 0x000fe200000010ff */
[----:B------:R-:W-:Y:S01]  /*8f40*/  FADD.FTZ R186, R186, R123 ;  /* 0x0000007bbaba7221 */ /* 0x000fe20000010000 */
[----:B----4-:R-:W-:Y:S01]  /*8f50*/  F2FP.BF16.F32.PACK_AB R11, R110, R105 ;  /* 0x000000696e0b723e */ /* 0x010fe200000010ff */
        /* <DEDUP_REMOVED lines=8> */
[C---:B------:R-:W-:Y:S01]  /*8fe0*/  HMMA.16816.F32.BF16 R144, R8.reuse, R20, R144 ;  /* 0x000000140890723c */ /* 0x040fe20000041890 */
[--C-:B------:R-:W-:Y:S01]  /*8ff0*/  FFMA.FTZ R21, R76, UR5, -R78.reuse ;  /* 0x000000054c157c23 */ /* 0x100fe2000801084e */
[--C-:B------:R-:W-:Y:S01]  /*9000*/  FFMA.FTZ R76, R75, UR5, -R78.reuse ;  /* 0x000000054b4c7c23 */ /* 0x100fe2000801084e */
[----:B------:R-:W4:Y:S01]  /*9010*/  MUFU.EX2 R20, R81 ;  /* 0x0000005100147308 */ /* 0x000f220000000800 */
[----:B------:R-:W-:Y:S01]  /*9020*/  FFMA.FTZ R75, R74, UR5, -R78 ;  /* 0x000000054a4b7c23 */ /* 0x000fe2000801084e */
[--C-:B------:R-:W-:Y:S01]  /*9030*/  FFMA.FTZ R78, R69, UR5, -R70.reuse ;  /* 0x00000005454e7c23 */ /* 0x100fe20008010846 */
[----:B------:R-:W-:Y:S01]  /*9040*/  FFMA.FTZ R69, R68, UR5, -R70 ;  /* 0x0000000544457c23 */ /* 0x000fe20008010846 */
[----:B------:R1:W-:Y:S01]  /*9050*/  MUFU.EX2 R74, R76 ;  /* 0x0000004c004a7308 */ /* 0x0003e20000000800 */
[----:B------:R-:W-:Y:S01]  /*9060*/  HMMA.16816.F32.BF16 R132, R8, R22, R132 ;  /* 0x000000160884723c */ /* 0x000fe20000041884 */
[----:B---3--:R-:W-:Y:S01]  /*9070*/  F2FP.BF16.F32.PACK_AB R8, R112, R87 ;  /* 0x000000577008723e */ /* 0x008fe200000010ff */
[----:B------:R-:W-:Y:S01]  /*9080*/  FADD.FTZ R87, R87, R24 ;  /* 0x0000001857577221 */ /* 0x000fe20000010000 */
[----:B------:R-:W3:Y:S01]  /*9090*/  MUFU.EX2 R21, R21 ;  /* 0x0000001500157308 */ /* 0x000ee20000000800 */
[C---:B-----5:R-:W-:Y:S01]  /*90a0*/  F2FP.BF16.F32.PACK_AB R9, R85.reuse, R84 ;  /* 0x000000545509723e */ /* 0x060fe200000010ff */
[----:B------:R-:W-:Y:S01]  /*90b0*/  FADD.FTZ R84, R84, R97 ;  /* 0x0000006154547221 */ /* 0x000fe20000010000 */
[----:B------:R-:W-:Y:S01]  /*90c0*/  F2FP.BF16.F32.PACK_AB R10, R240, R83 ;  /* 0x00000053f00a723e */ /* 0x000fe200000010ff */
[----:B------:R-:W-:Y:S01]  /*90d0*/  MUFU.EX2 R68, R78 ;  /* 0x0000004e00447308 */ /* 0x000fe20000000800 */
[----:B------:R-:W-:Y:S01]  /*90e0*/  FADD.FTZ R112, R112, R87 ;  /* 0x0000005770707221 */ /* 0x000fe20000010000 */
[----:B----4-:R-:W-:Y:S01]  /*90f0*/  F2FP.BF16.F32.PACK_AB R11, R20, R79 ;  /* 0x0000004f140b723e */ /* 0x010fe200000010ff */
[----:B------:R-:W-:Y:S01]  /*9100*/  FADD.FTZ R84, R85, R84 ;  /* 0x0000005455547221 */ /* 0x000fe20000010000 */
[----:B------:R-:W-:Y:S01]  /*9110*/  MUFU.EX2 R22, R75 ;  /* 0x0000004b00167308 */ /* 0x000fe20000000800 */
[----:B------:R-:W-:Y:S01]  /*9120*/  FADD.FTZ R83, R83, R112 ;  /* 0x0000007053537221 */ /* 0x000fe20000010000 */
[--C-:B-1----:R-:W-:Y:S01]  /*9130*/  FFMA.FTZ R76, R67, UR5, -R70.reuse ;  /* 0x00000005434c7c23 */ /* 0x102fe20008010846 */
[----:B------:R-:W-:Y:S01]  /*9140*/  FFMA.FTZ R70, R65, UR5, -R70 ;  /* 0x0000000541467c23 */ /* 0x000fe20008010846 */
[----:B------:R-:W1:Y:S01]  /*9150*/  MUFU.EX2 R67, R69 ;  /* 0x0000004500437308 */ /* 0x000e620000000800 */
[----:B------:R-:W-:Y:S01]  /*9160*/  HMMA.16816.F32.BF16 R160, R8, R16, R160 ;  /* 0x0000001008a0723c */ /* 0x000fe200000418a0 */
[----:B------:R-:W-:Y:S01]  /*9170*/  FADD.FTZ R79, R79, R84 ;  /* 0x000000544f4f7221 */ /* 0x000fe20000010000 */
[----:B------:R-:W-:Y:S01]  /*9180*/  FADD.FTZ R240, R240, R83 ;  /* 0x00000053f0f07221 */ /* 0x000fe20000010000 */
[----:B------:R-:W4:Y:S02]  /*9190*/  MUFU.EX2 R23, R73 ;  /* 0x0000004900177308 */ /* 0x000f240000000800 */
[----:B------:R-:W-:-:S02]  /*91a0*/  FADD.FTZ R241, R20, R79 ;  /* 0x0000004f14f17221 */ /* 0x000fc40000010000 */
[----:B------:R-:W-:Y:S01]  /*91b0*/  MUFU.EX2 R65, R76 ;  /* 0x0000004c00417308 */ /* 0x000fe20000000800 */
[C---:B------:R-:W-:Y:S03]  /*91c0*/  HMMA.16816.F32.BF16 R152, R8.reuse, R18, R152 ;  /* 0x000000120898723c */ /* 0x040fe60000041898 */
[----:B------:R-:W5:Y:S05]  /*91d0*/  MUFU.EX2 R70, R70 ;  /* 0x0000004600467308 */ /* 0x000f6a0000000800 */
[C---:B--2---:R-:W-:Y:S08]  /*91e0*/  HMMA.16816.F32.BF16 R140, R8.reuse, R12, R140 ;  /* 0x0000000c088c723c */ /* 0x044ff0000004188c */
[----:B------:R-:W-:Y:S01]  /*91f0*/  HMMA.16816.F32.BF16 R136, R8, R14, R136 ;  /* 0x0000000e0888723c */ /* 0x000fe20000041888 */
[----:B---3--:R-:W-:Y:S01]  /*9200*/  F2FP.BF16.F32.PACK_AB R8, R74, R21 ;  /* 0x000000154a08723e */ /* 0x008fe200000010ff */
[----:B------:R-:W-:Y:S01]  /*9210*/  FADD.FTZ R21, R21, R188 ;  /* 0x000000bc15157221 */ /* 0x000fe20000010000 */
[----:B-1----:R-:W-:Y:S01]  /*9220*/  F2FP.BF16.F32.PACK_AB R9, R67, R68 ;  /* 0x000000444309723e */ /* 0x002fe200000010ff */
        /* <DEDUP_REMOVED lines=26> */
[----:B------:R-:W1:Y:S01]  /*93d0*/  LDCU UR4, c[0x0][0x45c] ;  /* 0x00008b80ff0477ac */ /* 0x000e620008000800 */
[----:B--2---:R-:W-:Y:S01]  /*93e0*/  ISETP.GE.AND P1, PT, R220, UR7, PT ;  /* 0x00000007dc007c0c */ /* 0x004fe2000bf26270 */
[----:B------:R-:W-:-:S12]  /*93f0*/  BRA `(.L_x_902) ;  /* 0x0000000000ec7947 */ /* 0x000fd80003800000 */
.L_x_904:
[C---:B------:R-:W-:Y:S01]  /*9400*/  @!P0 VIADD R15, R237.reuse, 0xffffffff ;  /* 0xffffffffed0f8836 */ /* 0x040fe20000000000 */
[----:B------:R-:W-:Y:S01]  /*9410*/  ISETP.GE.AND P1, PT, R220, UR6, PT ;  /* 0x00000006dc007c0c */ /* 0x000fe2000bf26270 */
[C---:B------:R-:W-:Y:S01]  /*9420*/  @!P0 VIADD R12, R237.reuse, 0xffffffff ;  /* 0xffffffffed0c8836 */ /* 0x040fe20000000000 */
[----:B------:R-:W1:Y:S08]  /*9430*/  @!P0 LDC.64 R8, c[0x0][0x3b8] ;  /* 0x0000ee00ff088b82 */ /* 0x000e700000000a00 */
[----:B------:R-:W2:Y:S03]  /*9440*/  @!P0 LDC.64 R6, c[0x0][0x3b8] ;  /* 0x0000ee00ff068b82 */ /* 0x000ea60000000a00 */
[----:B------:R-:W-:Y:S05]  /*9450*/  @!P1 VIADD R20, R237, 0xffffffff ;  /* 0xffffffffed149836 */ /* 0x000fea0000000000 */
[----:B------:R-:W3:Y:S08]  /*9460*/  @!P1 LDC.64 R10, c[0x0][0x3b8] ;  /* 0x0000ee00ff0a9b82 */ /* 0x000ef00000000a00 */
[----:B------:R-:W4:Y:S01]  /*9470*/  @!P0 LDC.64 R4, c[0x0][0x3b8] ;  /* 0x0000ee00ff048b82 */ /* 0x000f220000000a00 */
[C---:B-1----:R-:W-:Y:S04]  /*9480*/  @!P0 IMAD.WIDE.U32 R26, R15.reuse, R8, RZ ;  /* 0x000000080f1a8225 */ /* 0x042fe800078e00ff */
[C---:B------:R-:W-:Y:S01]  /*9490*/  @!P0 IMAD R16, R15.reuse, R9, R27 ;  /* 0x000000090f108224 */ /* 0x040fe200078e021b */
[----:B------:R-:W-:Y:S01]  /*94a0*/  @!P0 SHF.L.U32 R17, R26, 0x7, RZ ;  /* 0x000000071a118819 */ /* 0x000fe200000006ff */
[C---:B--2---:R-:W-:Y:S03]  /*94b0*/  @!P0 IMAD.WIDE.U32 R36, R15.reuse, R6, RZ ;  /* 0x000000060f248225 */ /* 0x044fe600078e00ff */
[----:B------:R-:W-:Y:S01]  /*94c0*/  @!P0 LEA R17, P2, R8, R17, 0x5 ;  /* 0x0000001108118211 */ /* 0x000fe200078428ff */
[----:B------:R-:W-:Y:S01]  /*94d0*/  @!P0 IMAD R37, R15, R7, R37 ;  /* 0x000000070f258224 */ /* 0x000fe200078e0225 */
[----:B------:R-:W-:Y:S01]  /*94e0*/  @!P0 SHF.L.U64.HI R16, R26, 0x7, R16 ;  /* 0x000000071a108819 */ /* 0x000fe20000010210 */
[----:B---3--:R-:W-:Y:S03]  /*94f0*/  @!P1 IMAD.WIDE.U32 R38, R20, R10, RZ ;  /* 0x0000000a14269225 */ /* 0x008fe600078e00ff */
[----:B------:R-:W-:Y:S02]  /*9500*/  @!P0 LEA.HI.X R16, R8, R16, R9, 0x5, P2 ;  /* 0x0000001008108211 */ /* 0x000fe400010f2c09 */
[C---:B------:R-:W-:Y:S01]  /*9510*/  @!P0 SHF.L.U64.HI R37, R36.reuse, 0x7, R37 ;  /* 0x0000000724258819 */ /* 0x040fe20000010225 */
[----:B------:R-:W-:Y:S01]  /*9520*/  @!P0 IMAD.SHL.U32 R9, R36, 0x80, RZ ;  /* 0x0000008024098824 */ /* 0x000fe200078e00ff */
[----:B------:R-:W-:Y:S01]  /*9530*/  @!P1 LEA R8, P4, R38, R225, 0x8 ;  /* 0x000000e126089211 */ /* 0x000fe200078840ff */
[----:B------:R-:W-:Y:S01]  /*9540*/  @!P1 IMAD R39, R20, R11, R39 ;  /* 0x0000000b14279224 */ /* 0x000fe200078e0227 */
[C---:B------:R-:W-:Y:S01]  /*9550*/  @!P0 LEA R20, P3, R17.reuse, R225, 0x1 ;  /* 0x000000e111148211 */ /* 0x040fe200078608ff */
[C---:B----4-:R-:W-:Y:S03]  /*9560*/  @!P0 IMAD.WIDE.U32 R26, R12.reuse, R4, RZ ;  /* 0x000000040c1a8225 */ /* 0x050fe600078e00ff */
[-C--:B------:R-:W-:Y:S01]  /*9570*/  @!P0 LEA.HI.X R21, R17, R224.reuse, R16, 0x1, P3 ;  /* 0x000000e011158211 */ /* 0x080fe200018f0c10 */
[----:B------:R-:W-:Y:S01]  /*9580*/  @!P0 IMAD R27, R12, R5, R27 ;  /* 0x000000050c1b8224 */ /* 0x000fe200078e021b */
[----:B------:R-:W-:Y:S01]  /*9590*/  @!P0 LEA R12, P2, R6, R9, 0x6 ;  /* 0x00000009060c8211 */ /* 0x000fe200078430ff */
[----:B------:R-:W-:Y:S01]  /*95a0*/  @!P0 IMAD.SHL.U32 R10, R26, 0x80, RZ ;  /* 0x000000801a0a8824 */ /* 0x000fe200078e00ff */
[-C--:B------:R-:W-:Y:S01]  /*95b0*/  @!P1 LEA.HI.X R9, R38, R224.reuse, R39, 0x8, P4 ;  /* 0x000000e026099211 */ /* 0x080fe200020f4427 */
[----:B------:R-:W-:Y:S01]  /*95c0*/  @!P0 IMAD R5, R5, 0x60, RZ ;  /* 0x0000006005058824 */ /* 0x000fe200078e02ff */
[----:B------:R-:W-:Y:S02]  /*95d0*/  @!P0 LEA.HI.X R37, R6, R37, R7, 0x6, P2 ;  /* 0x0000002506258211 */ /* 0x000fe400010f3407 */
[-C--:B------:R-:W-:Y:S01]  /*95e0*/  @!P0 LEA R6, P2, R12, R225.reuse, 0x1 ;  /* 0x000000e10c068211 */ /* 0x080fe200078408ff */
[----:B------:R-:W-:Y:S01]  /*95f0*/  @!PT LDS RZ, [RZ] ;  /* 0x00000000fffff984 */ /* 0x000fe20000000800 */
[----:B------:R-:W-:Y:S01]  /*9600*/  @!PT LDS RZ, [RZ] ;  /* 0x00000000fffff984 */ /* 0x000fe20000000800 */
[----:B------:R-:W-:Y:S01]  /*9610*/  @!PT LDS RZ, [RZ] ;  /* 0x00000000fffff984 */ /* 0x000fe20000000800 */
[----:B------:R1:W-:Y:S01]  /*9620*/  @!P1 LDGSTS.E.BYPASS.LTC128B.128 [R231+0x2000], desc[UR14][R8.64] ;  /* 0x0200000008e79fae */ /* 0x0003e2000b981a0e */
[----:B------:R-:W-:Y:S02]  /*9630*/  @!P0 SHF.L.U64.HI R11, R26, 0x7, R27 ;  /* 0x000000071a0b8819 */ /* 0x000fe4000001021b */
[-C--:B------:R-:W-:Y:S02]  /*9640*/  @!P0 LEA.HI.X R7, R12, R224.reuse, R37, 0x1, P2 ;  /* 0x000000e00c078211 */ /* 0x080fe400010f0c25 */
[----:B------:R1:W-:Y:S01]  /*9650*/  @P1 STS.128 [R231+0x2000], RZ ;  /* 0x002000ffe7001388 */ /* 0x0003e20000000c00 */
[----:B------:R-:W-:Y:S04]  /*9660*/  @!P0 IMAD.WIDE.U32 R10, R4, 0x60, R10 ;  /* 0x00000060040a8825 */ /* 0x000fe800078e000a */
[----:B------:R1:W-:Y:S01]  /*9670*/  @P0 STS.128 [R231+0x2800], RZ ;  /* 0x002800ffe7000388 */ /* 0x0003e20000000c00 */
[C---:B------:R-:W-:Y:S04]  /*9680*/  @!P0 LEA R4, P3, R10.reuse, R225, 0x1 ;  /* 0x000000e10a048211 */ /* 0x040fe800078608ff */
[----:B------:R-:W-:Y:S01]  /*9690*/  @!PT LDS RZ, [RZ] ;  /* 0x00000000fffff984 */ /* 0x000fe20000000800 */
[----:B------:R-:W-:Y:S01]  /*96a0*/  @!PT LDS RZ, [RZ] ;  /* 0x00000000fffff984 */ /* 0x000fe20000000800 */
[----:B------:R-:W-:Y:S01]  /*96b0*/  @!PT LDS RZ, [RZ] ;  /* 0x00000000fffff984 */ /* 0x000fe20000000800 */
[----:B------:R1:W-:Y:S01]  /*96c0*/  @!P0 LDGSTS.E.BYPASS.LTC128B.128 [R231+0x2800], desc[UR14][R20.64] ;  /* 0x0280000014e78fae */ /* 0x0003e2000b981a0e */
[----:B------:R-:W-:Y:S04]  /*96d0*/  @!P0 IADD3 R5, PT, PT, R5, R11, RZ ;  /* 0x0000000b05058210 */ /* 0x000fe80007ffe0ff */
[----:B------:R1:W-:Y:S01]  /*96e0*/  @P0 STS.128 [R231+0x3000], RZ ;  /* 0x003000ffe7000388 */ /* 0x0003e20000000c00 */
[----:B------:R-:W-:Y:S04]  /*96f0*/  @!P0 LEA.HI.X R5, R10, R224, R5, 0x1, P3 ;  /* 0x000000e00a058211 */ /* 0x000fe800018f0c05 */
        /* <DEDUP_REMOVED lines=11> */
.L_x_902:
[----:B------:R-:W-:Y:S04]  /*97b0*/  DEPBAR.LE SB0, 0x0 ;  /* 0x000080000000791a */ /* 0x000fe80000000000 */
[----:B------:R-:W-:Y:S01]  /*97c0*/  BAR.SYNC.DEFER_BLOCKING 0x0 ;  /* 0x0000000000007b1d */ /* 0x000fe20000010000 */
[----:B---3--:R-:W-:Y:S01]  /*97d0*/  ISETP.GE.AND P0, PT, R220, UR6, PT ;  /* 0x00000006dc007c0c */ /* 0x008fe2000bf06270 */
[C---:B-1----:R-:W-:Y:S04]  /*97e0*/  IMAD.WIDE.U32 R24, R237.reuse, R214, RZ ;  /* 0x000000d6ed187225 */ /* 0x042fe800078e00ff */
[----:B------:R-:W-:Y:S01]  /*97f0*/  IMAD R2, R237, R215, R25 ;  /* 0x000000d7ed027224 */ /* 0x000fe200078e0219 */
[C---:B------:R-:W-:Y:S04]  /*9800*/  SHF.L.U32 R32, R24.reuse, 0x7, RZ ;  /* 0x0000000718207819 */ /* 0x040fe800000006ff */
[----:B------:R-:W-:Y:S02]  /*9810*/  SHF.L.U64.HI R33, R24, 0x7, R2 ;  /* 0x0000000718217819 */ /* 0x000fe40000010202 */
[----:B------:R-:W-:Y:S01]  /*9820*/  @!P1 LEA R2, P4, R32, R223, 0x1 ;  /* 0x000000df20029211 */ /* 0x000fe200078808ff */
[----:B------:R-:W-:Y:S01]  /*9830*/  @!P0 IMAD R25, R215, 0x60, RZ ;  /* 0x00000060d7198824 */ /* 0x000fe200078e02ff */
[-C--:B------:R-:W-:Y:S02]  /*9840*/  @!P0 LEA R26, P3, R214, R32.reuse, 0x5 ;  /* 0x00000020d61a8211 */ /* 0x080fe400078628ff */
[----:B------:R-:W-:Y:S02]  /*9850*/  @!P1 LEA.HI.X R3, R32, R221, R33, 0x1, P4 ;  /* 0x000000dd20039211 */ /* 0x000fe400020f0c21 */
[--C-:B------:R-:W-:Y:S02]  /*9860*/  @!P0 LEA.HI.X R24, R214, R33, R215.reuse, 0x5, P3 ;  /* 0x00000021d6188211 */ /* 0x100fe400018f2cd7 */
[----:B------:R-:W-:Y:S02]  /*9870*/  @!P0 LEA R36, P3, R26, R223, 0x1 ;  /* 0x000000df1a248211 */ /* 0x000fe400078608ff */
[----:B------:R-:W-:Y:S01]  /*9880*/  @!P0 LEA R30, P2, R214, R32, 0x6 ;  /* 0x00000020d61e8211 */ /* 0x000fe200078430ff */
[----:B------:R-:W-:Y:S01]  /*9890*/  @!PT LDS RZ, [RZ] ;  /* 0x00000000fffff984 */ /* 0x000fe20000000800 */
[----:B------:R-:W-:Y:S01]  /*98a0*/  @!PT LDS RZ, [RZ] ;  /* 0x00000000fffff984 */ /* 0x000fe20000000800 */
[----:B------:R-:W-:Y:S01]  /*98b0*/  @!PT LDS RZ, [RZ] ;  /* 0x00000000fffff984 */ /* 0x000fe20000000800 */
[----:B------:R-:W-:Y:S01]  /*98c0*/  @!P1 LDGSTS.E.BYPASS.LTC128B.128 [R231+0x4000], desc[UR14][R2.64] ;  /* 0x0400000002e79fae */ /* 0x000fe2000b981a0e */
[----:B------:R-:W-:Y:S02]  /*98d0*/  @!P0 LEA.HI.X R37, R26, R221, R24, 0x1, P3 ;  /* 0x000000dd1a258211 */ /* 0x000fe400018f0c18 */
[C---:B------:R-:W-:Y:S01]  /*98e0*/  @!P0 LEA.HI.X R28, R214.reuse, R33, R215, 0x6, P2 ;  /* 0x00000021d61c8211 */ /* 0x040fe200010f34d7 */
[----:B------:R-:W-:Y:S01]  /*98f0*/  @!P0 IMAD.WIDE.U32 R32, R214, 0x60, R32 ;  /* 0x00000060d6208825 */ /* 0x000fe200078e0020 */
[C---:B------:R-:W-:Y:S03]  /*9900*/  @!P0 LEA R34, P2, R30.reuse, R223, 0x1 ;  /* 0x000000df1e228211 */ /* 0x040fe600078408ff */
[----:B------:R-:W-:Y:S01]  /*9910*/  @P1 STS.128 [R231+0x4000], RZ ;  /* 0x004000ffe7001388 */ /* 0x000fe20000000c00 */
[----:B------:R-:W-:Y:S02]  /*9920*/  @!P0 LEA.HI.X R35, R30, R221, R28, 0x1, P2 ;  /* 0x000000dd1e238211 */ /* 0x000fe400010f0c1c */
[C---:B------:R-:W-:Y:S02]  /*9930*/  @!P0 LEA R24, P2, R32.reuse, R223, 0x1 ;  /* 0x000000df20188211 */ /* 0x040fe400078408ff */
[----:B------:R-:W-:Y:S03]  /*9940*/  @!P0 IADD3 R25, PT, PT, R25, R33, RZ ;  /* 0x0000002119198210 */ /* 0x000fe60007ffe0ff */
[----:B------:R-:W-:Y:S01]  /*9950*/  @P0 STS.128 [R231+0x4800], RZ ;  /* 0x004800ffe7000388 */ /* 0x000fe20000000c00 */
[----:B------:R-:W-:Y:S02]  /*9960*/  @!P0 LEA.HI.X R25, R32, R221, R25, 0x1, P2 ;  /* 0x000000dd20198211 */ /* 0x000fe400010f0c19 */
[----:B------:R-:W-:Y:S05]  /*9970*/  ISETP.NE.AND P2, PT, R237, RZ, PT ;  /* 0x000000ffed00720c */ /* 0x000fea0003f45270 */
        /* <DEDUP_REMOVED lines=18> */
[----:B------:R-:W5:Y:S08]  /*9aa0*/  LDSM.16.M88.4 R180, [R212+0x2400] ;  /* 0x00240000d4b4783b */ /* 0x000f700000000200 */
[----:B------:R-:W4:Y:S08]  /*9ab0*/  LDSM.16.M88.4 R184, [R212+0x2800] ;  /* 0x00280000d4b8783b */ /* 0x000f300000000200 */
[----:B------:R-:W4:Y:S08]  /*9ac0*/  LDSM.16.M88.4 R188, [R212+0x2c00] ;  /* 0x002c0000d4bc783b */ /* 0x000f300000000200 */
[----:B------:R-:W4:Y:S08]  /*9ad0*/  LDSM.16.M88.4 R192, [R212+0x3000] ;  /* 0x00300000d4c0783b */ /* 0x000f300000000200 */
[----:B------:R-:W4:Y:S08]  /*9ae0*/  LDSM.16.M88.4 R196, [R212+0x3400] ;  /* 0x00340000d4c4783b */ /* 0x000f300000000200 */
[----:B------:R-:W-:Y:S08]  /*9af0*/  LDSM.16.M88.4 R128, [R212+0x3c00] ;  /* 0x003c0000d480783b */ /* 0x000ff00000000200 */
[----:B------:R-:W-:Y:S08]  /*9b00*/  LDSM.16.M88.4 R200, [R211] ;  /* 0x00000000d3c8783b */ /* 0x000ff00000000200 */
[----:B------:R-:W-:Y:S01]  /*9b10*/  LDSM.16.M88.4 R204, [R209+0x2000] ;  /* 0x00200000d1cc783b */ /* 0x000fe20000000200 */
[-C--:B--2---:R-:W-:Y:S08]  /*9b20*/  HMMA.16816.F32.BF16 R4, R168, R172.reuse, RZ ;  /* 0x000000aca804723c */ /* 0x084ff000000418ff */
[C---:B---3--:R-:W-:Y:S08]  /*9b30*/  HMMA.16816.F32.BF16 R8, R176.reuse, R172, RZ ;  /* 0x000000acb008723c */ /* 0x048ff000000418ff */
[-C--:B------:R-:W-:Y:S08]  /*9b40*/  HMMA.16816.F32.BF16 R12, R176, R174.reuse, RZ ;  /* 0x000000aeb00c723c */ /* 0x080ff000000418ff */
[C---:B------:R-:W-:Y:S01]  /*9b50*/  HMMA.16816.F32.BF16 R16, R168.reuse, R174, RZ ;  /* 0x000000aea810723c */ /* 0x040fe200000418ff */
[----:B------:R-:W2:Y:S07]  /*9b60*/  LDSM.16.M88.4 R172, [R212+0x3800] ;  /* 0x00380000d4ac783b */ /* 0x000eae0000000200 */
[-C--:B-----5:R-:W-:Y:S08]  /*9b70*/  HMMA.16816.F32.BF16 R20, R168, R180.reuse, RZ ;  /* 0x000000b4a814723c */ /* 0x0a0ff000000418ff */
[C---:B-1----:R-:W-:Y:S08]  /*9b80*/  HMMA.16816.F32.BF16 R24, R176.reuse, R180, RZ ;  /* 0x000000b4b018723c */ /* 0x042ff000000418ff */
[-C--:B------:R-:W-:Y:S08]  /*9b90*/  HMMA.16816.F32.BF16 R28, R176, R182.reuse, RZ ;  /* 0x000000b6b01c723c */ /* 0x080ff000000418ff */
[C---:B------:R-:W-:Y:S01]  /*9ba0*/  HMMA.16816.F32.BF16 R32, R168.reuse, R182, RZ ;  /* 0x000000b6a820723c */ /* 0x040fe200000418ff */
[----:B------:R-:W1:Y:S07]  /*9bb0*/  LDSM.16.M88.4 R180, [R211+0x1000] ;  /* 0x00100000d3b4783b */ /* 0x000e6e0000000200 */
[-C--:B----4-:R-:W-:Y:S08]  /*9bc0*/  HMMA.16816.F32.BF16 R36, R168, R184.reuse, RZ ;  /* 0x000000b8a824723c */ /* 0x090ff000000418ff */
        /* <DEDUP_REMOVED lines=18> */
[C---:B------:R-:W-:Y:S01]  /*9cf0*/  HMMA.16816.F32.BF16 R112, R168.reuse, R174, RZ ;  /* 0x000000aea870723c */ /* 0x040fe200000418ff */
[----:B------:R-:W-:Y:S07]  /*9d00*/  LDSM.16.M88.4 R172, [R209+0x2800] ;  /* 0x00280000d1ac783b */ /* 0x000fee0000000200 */
[-C--:B------:R-:W-:Y:S08]  /*9d10*/  HMMA.16816.F32.BF16 R116, R168, R128.reuse, RZ ;  /* 0x00000080a874723c */ /* 0x080ff000000418ff */
[C---:B------:R-:W-:Y:S08]  /*9d20*/  HMMA.16816.F32.BF16 R120, R176.reuse, R128, RZ ;  /* 0x00000080b078723c */ /* 0x040ff000000418ff */
[-C--:B------:R-:W-:Y:S08]  /*9d30*/  HMMA.16816.F32.BF16 R124, R176, R130.reuse, RZ ;  /* 0x00000082b07c723c */ /* 0x080ff000000418ff */
[----:B------:R-:W-:Y:S01]  /*9d40*/  HMMA.16816.F32.BF16 R128, R168, R130, RZ ;  /* 0x00000082a880723c */ /* 0x000fe200000418ff */
[----:B------:R-:W2:Y:S07]  /*9d50*/  LDSM.16.M88.4 R168, [R209+0x2400] ;  /* 0x00240000d1a8783b */ /* 0x000eae0000000200 */
[-C--:B------:R-:W-:Y:S08]  /*9d60*/  HMMA.16816.F32.BF16 R4, R200, R204.reuse, R4 ;  /* 0x000000ccc804723c */ /* 0x080ff00000041804 */
[C---:B-1----:R-:W-:Y:S08]  /*9d70*/  HMMA.16816.F32.BF16 R8, R180.reuse, R204, R8 ;  /* 0x000000ccb408723c */ /* 0x042ff00000041808 */
[-C--:B------:R-:W-:Y:S03]  /*9d80*/  HMMA.16816.F32.BF16 R12, R180, R206.reuse, R12 ;  /* 0x000000ceb40c723c */ /* 0x080fe6000004180c */
[----:B------:R-:W-:Y:S01]  /*9d90*/  FMUL.FTZ R204, R7, UR5 ;  /* 0x0000000507cc7c20 */ /* 0x000fe20008410000 */
[----:B------:R-:W-:Y:S01]  /*9da0*/  FMUL.FTZ R242, R4, UR5 ;  /* 0x0000000504f27c20 */ /* 0x000fe20008410000 */
[----:B------:R-:W-:Y:S01]  /*9db0*/  FMUL.FTZ R2, R6, UR5 ;  /* 0x0000000506027c20 */ /* 0x000fe20008410000 */
[----:B------:R-:W-:Y:S01]  /*9dc0*/  FMUL.FTZ R3, R5, UR5 ;  /* 0x0000000505037c20 */ /* 0x000fe20008410000 */
[----:B------:R1:W-:Y:S01]  /*9dd0*/  MUFU.TANH R6, R204 ;  /* 0x000000cc00067308 */ /* 0x0003e20000002400 */
[C---:B------:R-:W-:Y:S04]  /*9de0*/  HMMA.16816.F32.BF16 R16, R200.reuse, R206, R16 ;  /* 0x000000cec810723c */ /* 0x040fe80000041810 */
[----:B------:R-:W-:Y:S01]  /*9df0*/  FMUL.FTZ R205, R10, UR5 ;  /* 0x000000050acd7c20 */ /* 0x000fe20008410000 */
[----:B------:R-:W-:Y:S01]  /*9e00*/  FMUL.FTZ R244, R8, UR5 ;  /* 0x0000000508f47c20 */ /* 0x000fe20008410000 */
[----:B------:R-:W-:Y:S03]  /*9e10*/  FMUL.FTZ R243, R11, UR5 ;  /* 0x000000050bf37c20 */ /* 0x000fe60008410000 */
[----:B------:R3:W-:Y:S01]  /*9e20*/  MUFU.TANH R7, R242 ;  /* 0x000000f200077308 */ /* 0x0007e20000002400 */
[-C--:B--2---:R-:W-:Y:S03]  /*9e30*/  HMMA.16816.F32.BF16 R20, R200, R168.reuse, R20 ;  /* 0x000000a8c814723c */ /* 0x084fe60000041814 */
[----:B------:R-:W-:Y:S01]  /*9e40*/  FMUL.FTZ R207, R13, UR5 ;  /* 0x000000050dcf7c20 */ /* 0x000fe20008410000 */
[----:B------:R-:W-:Y:S01]  /*9e50*/  FMUL.FTZ R206, R15, UR5 ;  /* 0x000000050fce7c20 */ /* 0x000fe20008410000 */
[----:B------:R-:W-:Y:S04]  /*9e60*/  FMUL.FTZ R245, R12, UR5 ;  /* 0x000000050cf57c20 */ /* 0x000fe80008410000 */
[----:B------:R2:W-:Y:S01]  /*9e70*/  MUFU.TANH R192, R205 ;  /* 0x000000cd00c07308 */ /* 0x0005e20000002400 */
[C---:B------:R-:W-:Y:S04]  /*9e80*/  HMMA.16816.F32.BF16 R24, R180.reuse, R168, R24 ;  /* 0x000000a8b418723c */ /* 0x040fe80000041818 */
[----:B-1----:R-:W-:Y:S05]  /*9e90*/  FMUL.FTZ R204, R14, UR5 ;  /* 0x000000050ecc7c20 */ /* 0x002fea0008410000 */
[----:B------:R1:W-:Y:S01]  /*9ea0*/  MUFU.TANH R14, R207 ;  /* 0x000000cf000e7308 */ /* 0x0003e20000002400 */
[-C--:B------:R-:W-:Y:S03]  /*9eb0*/  HMMA.16816.F32.BF16 R28, R180, R170.reuse, R28 ;  /* 0x000000aab41c723c */ /* 0x080fe6000004181c */
[----:B---3--:R-:W-:Y:S06]  /*9ec0*/  FMUL.FTZ R242, R9, UR5 ;  /* 0x0000000509f27c20 */ /* 0x008fec0008410000 */
[----:B------:R3:W-:Y:S01]  /*9ed0*/  MUFU.TANH R176, R204 ;  /* 0x000000cc00b07308 */ /* 0x0007e20000002400 */
[C---:B------:R-:W-:Y:S04]  /*9ee0*/  HMMA.16816.F32.BF16 R32, R200.reuse, R170, R32 ;  /* 0x000000aac820723c */ /* 0x040fe80000041820 */
[----:B------:R-:W-:Y:S01]  /*9ef0*/  FMUL.FTZ R27, R27, UR5 ;  /* 0x000000051b1b7c20 */ /* 0x000fe20008410000 */
[----:B--2---:R-:W-:Y:S04]  /*9f00*/  FMUL.FTZ R205, R18, UR5 ;  /* 0x0000000512cd7c20 */ /* 0x004fe80008410000 */
[----:B------:R2:W-:Y:S01]  /*9f10*/  MUFU.TANH R4, R242 ;  /* 0x000000f200047308 */ /* 0x0005e20000002400 */
[----:B-1----:R-:W-:Y:S01]  /*9f20*/  FMUL.FTZ R207, R23, UR5 ;  /* 0x0000000517cf7c20 */ /* 0x002fe20008410000 */
[-C--:B------:R-:W-:Y:S03]  /*9f30*/  HMMA.16816.F32.BF16 R36, R200, R172.reuse, R36 ;  /* 0x000000acc824723c */ /* 0x080fe60000041824 */
[----:B------:R-:W-:Y:S01]  /*9f40*/  FMUL.FTZ R31, R31, UR5 ;  /* 0x000000051f1f7c20 */ /* 0x000fe20008410000 */
[----:B------:R-:W-:Y:S04]  /*9f50*/  FMUL.FTZ R28, R28, UR5 ;  /* 0x000000051c1c7c20 */ /* 0x000fe80008410000 */
[----:B------:R1:W-:Y:S01]  /*9f60*/  MUFU.TANH R10, R205 ;  /* 0x000000cd000a7308 */ /* 0x0003e20000002400 */
[----:B------:R-:W-:Y:S01]  /*9f70*/  FMUL.FTZ R29, R29, UR5 ;  /* 0x000000051d1d7c20 */ /* 0x000fe20008410000 */
[----:B---3--:R-:W-:Y:S01]  /*9f80*/  FMUL.FTZ R204, R17, UR5 ;  /* 0x0000000511cc7c20 */ /* 0x008fe20008410000 */
[C---:B------:R-:W-:Y:S04]  /*9f90*/  HMMA.16816.F32.BF16 R40, R180.reuse, R172, R40 ;  /* 0x000000acb428723c */ /* 0x040fe80000041828 */
[----:B------:R-:W-:Y:S03]  /*9fa0*/  FMUL.FTZ R33, R33, UR5 ;  /* 0x0000000521217c20 */ /* 0x000fe60008410000 */
[----:B------:R3:W-:Y:S01]  /*9fb0*/  MUFU.TANH R9, R204 ;  /* 0x000000cc00097308 */ /* 0x0007e20000002400 */
[----:B------:R-:W-:Y:S01]  /*9fc0*/  FMUL.FTZ R32, R32, UR5 ;  /* 0x0000000520207c20 */ /* 0x000fe20008410000 */
[----:B--2---:R-:W-:Y:S01]  /*9fd0*/  FMUL.FTZ R242, R19, UR5 ;  /* 0x0000000513f27c20 */ /* 0x004fe20008410000 */
[-C--:B------:R-:W-:Y:S03]  /*9fe0*/  HMMA.16816.F32.BF16 R44, R180, R174.reuse, R44 ;  /* 0x000000aeb42c723c */ /* 0x080fe6000004182c */
[----:B------:R-:W-:Y:S01]  /*9ff0*/  FMUL.FTZ R36, R36, UR5 ;  /* 0x0000000524247c20 */ /* 0x000fe20008410000 */
[----:B------:R-:W-:Y:S03]  /*a000*/  FMUL.FTZ R37, R37, UR5 ;  /* 0x0000000525257c20 */ /* 0x000fe60008410000 */
[----:B------:R2:W-:Y:S01]  /*a010*/  MUFU.TANH R196, R206 ;  /* 0x000000ce00c47308 */ /* 0x0005e20000002400 */
[----:B------:R-:W-:Y:S01]  /*a020*/  FMUL.FTZ R39, R39, UR5 ;  /* 0x0000000527277c20 */ /* 0x000fe20008410000 */
[----:B-1----:R-:W-:Y:S01]  /*a030*/  FMUL.FTZ R205, R24, UR5 ;  /* 0x0000000518cd7c20 */ /* 0x002fe20008410000 */
[----:B------:R-:W-:Y:S01]  /*a040*/  FMUL.FTZ R24, R30, UR5 ;  /* 0x000000051e187c20 */ /* 0x000fe20008410000 */
[C---:B------:R-:W-:Y:S06]  /*a050*/  HMMA.16816.F32.BF16 R48, R200.reuse, R174, R48 ;  /* 0x000000aec830723c */ /* 0x040fec0000041830 */
[----:B------:R1:W-:Y:S01]  /*a060*/  MUFU.TANH R19, R242 ;  /* 0x000000f200137308 */ /* 0x0003e20000002400 */
[----:B------:R-:W-:Y:S01]  /*a070*/  FMUL.FTZ R40, R40, UR5 ;  /* 0x0000000528287c20 */ /* 0x000fe20008410000 */
[----:B---3--:R-:W-:Y:S01]  /*a080*/  FMUL.FTZ R204, R26, UR5 ;  /* 0x000000051acc7c20 */ /* 0x008fe20008410000 */
[----:B------:R-:W-:Y:S01]  /*a090*/  FMUL.FTZ R26, R25, UR5 ;  /* 0x00000005191a7c20 */ /* 0x000fe20008410000 */
[----:B------:R-:W-:Y:S01]  /*a0a0*/  FMUL.FTZ R25, R34, UR5 ;  /* 0x0000000522197c20 */ /* 0x000fe20008410000 */
[----:B------:R-:W-:Y:S01]  /*a0b0*/  FMUL.FTZ R41, R41, UR5 ;  /* 0x0000000529297c20 */ /* 0x000fe20008410000 */
[----:B------:R-:W-:Y:S01]  /*a0c0*/  FMUL.FTZ R47, R47, UR5 ;  /* 0x000000052f2f7c20 */ /* 0x000fe20008410000 */
[----:B------:R-:W-:Y:S03]  /*a0d0*/  FMUL.FTZ R45, R45, UR5 ;  /* 0x000000052d2d7c20 */ /* 0x000fe60008410000 */
[----:B------:R3:W-:Y:S01]  /*a0e0*/  MUFU.TANH R23, R26 ;  /* 0x0000001a00177308 */ /* 0x0007e20000002400 */
[----:B------:R-:W-:Y:S01]  /*a0f0*/  FMUL.FTZ R43, R43, UR5 ;  /* 0x000000052b2b7c20 */ /* 0x000fe20008410000 */
[----:B--2---:R-:W-:Y:S01]  /*a100*/  FMUL.FTZ R206, R22, UR5 ;  /* 0x0000000516ce7c20 */ /* 0x004fe20008410000 */
[----:B------:R-:W-:Y:S01]  /*a110*/  FMUL.FTZ R44, R44, UR5 ;  /* 0x000000052c2c7c20 */ /* 0x000fe20008410000 */
[----:B------:R-:W-:Y:S06]  /*a120*/  FMUL.FTZ R48, R48, UR5 ;  /* 0x0000000530307c20 */ /* 0x000fec0008410000 */
[----:B------:R2:W-:Y:S01]  /*a130*/  MUFU.TANH R8, R244 ;  /* 0x000000f400087308 */ /* 0x0005e20000002400 */
[----:B------:R-:W-:Y:S01]  /*a140*/  FMUL.FTZ R51, R51, UR5 ;  /* 0x0000000533337c20 */ /* 0x000fe20008410000 */
[----:B-1----:R-:W-:Y:S08]  /*a150*/  FMUL.FTZ R242, R21, UR5 ;  /* 0x0000000515f27c20 */ /* 0x002ff00008410000 */
[----:B------:R-:W-:Y:S01]  /*a160*/  MUFU.TANH R22, R27 ;  /* 0x0000001b00167308 */ /* 0x000fe20000002400 */
[----:B---3--:R-:W-:Y:S09]  /*a170*/  FMUL.FTZ R26, R35, UR5 ;  /* 0x00000005231a7c20 */ /* 0x008ff20008410000 */
[----:B------:R-:W1:Y:S01]  /*a180*/  MUFU.TANH R246, R24 ;  /* 0x0000001800f67308 */ /* 0x000e620000002400 */
[----:B--2---:R-:W-:Y:S09]  /*a190*/  FMUL.FTZ R244, R16, UR5 ;  /* 0x0000000510f47c20 */ /* 0x004ff20008410000 */
[----:B------:R-:W-:Y:S10]  /*a1a0*/  MUFU.TANH R184, R25 ;  /* 0x0000001900b87308 */ /* 0x000ff40000002400 */
[----:B------:R2:W-:Y:S01]  /*a1b0*/  MUFU.TANH R21, R26 ;  /* 0x0000001a00157308 */ /* 0x0005e20000002400 */
[----:B-1----:R-:W-:Y:S09]  /*a1c0*/  MOV R172, R246 ;  /* 0x000000f600ac7202 */ /* 0x002ff20000000f00 */
[----:B------:R1:W3:Y:S10]  /*a1d0*/  MUFU.TANH R247, R28 ;  /* 0x0000001c00f77308 */ /* 0x0002f40000002400 */
[----:B------:R4:W-:Y:S01]  /*a1e0*/  MUFU.TANH R16, R29 ;  /* 0x0000001d00107308 */ /* 0x0009e20000002400 */
[----:B--2---:R-:W2:Y:S09]  /*a1f0*/  LDSM.16.M88.4 R24, [R209+0x2c00] ;  /* 0x002c0000d118783b */ /* 0x004eb20000000200 */
[----:B------:R-:W-:Y:S01]  /*a200*/  MUFU.TANH R168, R31 ;  /* 0x0000001f00a87308 */ /* 0x000fe20000002400 */
[----:B-1----:R-:W-:Y:S01]  /*a210*/  FMUL.FTZ R28, R38, UR5 ;  /* 0x00000005261c7c20 */ /* 0x002fe20008410000 */
[----:B---3--:R-:W-:Y:S02]  /*a220*/  MOV R173, R247 ;  /* 0x000000f700ad7202 */ /* 0x008fe40000000f00 */
[----:B------:R-:W-:Y:S06]  /*a230*/  LEA R38, R237, R236, 0x7 ;  /* 0x000000eced267211 */ /* 0x000fec00078e38ff */
[----:B------:R1:W-:Y:S01]  /*a240*/  MUFU.TANH R170, R28 ;  /* 0x0000001c00aa7308 */ /* 0x0003e20000002400 */
[----:B------:R-:W-:Y:S01]  /*a250*/  IADD3 R38, PT, PT, R233, -R38, RZ ;  /* 0x80000026e9267210 */ /* 0x000fe20007ffe0ff */
[----:B----4-:R-:W-:Y:S03]  /*a260*/  FMUL.FTZ R29, R42, UR5 ;  /* 0x000000052a1d7c20 */ /* 0x010fe60008410000 */
[----:B------:R-:W-:Y:S05]  /*a270*/  IADD3 R42, PT, PT, R38, 0xf, RZ ;  /* 0x0000000f262a7810 */ /* 0x000fea0007ffe0ff */
[----:B------:R3:W-:Y:S01]  /*a280*/  MUFU.TANH R190, R29 ;  /* 0x0000001d00be7308 */ /* 0x0007e20000002400 */
[----:B------:R-:W-:Y:S04]  /*a290*/  IABS R42, R42 ;  /* 0x0000002a002a7213 */ /* 0x000fe80000000000 */
[----:B------:R-:W-:Y:S05]  /*a2a0*/  I2FP.F32.S32 R42, R42 ;  /* 0x0000002a002a7245 */ /* 0x000fea0000201400 */
[----:B------:R4:W-:Y:S01]  /*a2b0*/  MUFU.TANH R35, R32 ;  /* 0x0000002000237308 */ /* 0x0009e20000002400 */
[----:B-1----:R-:W-:Y:S09]  /*a2c0*/  FMUL.FTZ R28, R46, UR5 ;  /* 0x000000052e1c7c20 */ /* 0x002ff20008410000 */
[----:B------:R-:W-:Y:S01]  /*a2d0*/  MUFU.TANH R186, R28 ;  /* 0x0000001c00ba7308 */ /* 0x000fe20000002400 */
[----:B---3--:R-:W-:Y:S01]  /*a2e0*/  FMUL.FTZ R29, R50, UR5 ;  /* 0x00000005321d7c20 */ /* 0x008fe20008410000 */
[-C--:B--2---:R-:W-:Y:S08]  /*a2f0*/  HMMA.16816.F32.BF16 R52, R200, R24.reuse, R52 ;  /* 0x00000018c834723c */ /* 0x084ff00000041834 */
[----:B------:R1:W-:Y:S01]  /*a300*/  MUFU.TANH R178, R29 ;  /* 0x0000001d00b27308 */ /* 0x0003e20000002400 */
[C---:B------:R-:W-:Y:S09]  /*a310*/  HMMA.16816.F32.BF16 R56, R180.reuse, R24, R56 ;  /* 0x00000018b438723c */ /* 0x040ff20000041838 */
[----:B------:R-:W-:Y:S01]  /*a320*/  MUFU.TANH R171, R48 ;  /* 0x0000003000ab7308 */ /* 0x000fe20000002400 */
[-C--:B------:R-:W-:Y:S03]  /*a330*/  HMMA.16816.F32.BF16 R60, R180, R26.reuse, R60 ;  /* 0x0000001ab43c723c */ /* 0x080fe6000004183c */
[----:B----4-:R-:W-:Y:S01]  /*a340*/  FMUL.FTZ R32, R54, UR5 ;  /* 0x0000000536207c20 */ /* 0x010fe20008410000 */
[----:B------:R-:W-:Y:S05]  /*a350*/  FMUL.FTZ R53, R53, UR5 ;  /* 0x0000000535357c20 */ /* 0x000fea0008410000 */
[----:B------:R2:W-:Y:S01]  /*a360*/  MUFU.TANH R12, R245 ;  /* 0x000000f5000c7308 */ /* 0x0005e20000002400 */
[----:B------:R-:W-:Y:S01]  /*a370*/  FMUL.FTZ R52, R52, UR5 ;  /* 0x0000000534347c20 */ /* 0x000fe20008410000 */
[----:B-1----:R-:W1:Y:S01]  /*a380*/  LDSM.16.M88.4 R28, [R209+0x3000] ;  /* 0x00300000d11c783b */ /* 0x002e620000000200 */
[C---:B------:R-:W-:Y:S04]  /*a390*/  HMMA.16816.F32.BF16 R64, R200.reuse, R26, R64 ;  /* 0x0000001ac840723c */ /* 0x040fe80000041840 */
[----:B------:R-:W-:Y:S03]  /*a3a0*/  FMUL.FTZ R59, R59, UR5 ;  /* 0x000000053b3b7c20 */ /* 0x000fe60008410000 */
[----:B------:R-:W-:Y:S01]  /*a3b0*/  MUFU.TANH R198, R32 ;  /* 0x0000002000c67308 */ /* 0x000fe20000002400 */
[----:B------:R-:W-:Y:S01]  /*a3c0*/  FMUL.FTZ R57, R57, UR5 ;  /* 0x0000000539397c20 */ /* 0x000fe20008410000 */
[----:B------:R-:W-:Y:S01]  /*a3d0*/  FMUL.FTZ R56, R56, UR5 ;  /* 0x0000000538387c20 */ /* 0x000fe20008410000 */
[----:B------:R-:W-:Y:S01]  /*a3e0*/  FMUL.FTZ R246, R58, UR5 ;  /* 0x000000053af67c20 */ /* 0x000fe20008410000 */
[----:B------:R-:W-:Y:S01]  /*a3f0*/  FMUL.FTZ R63, R63, UR5 ;  /* 0x000000053f3f7c20 */ /* 0x000fe20008410000 */
[----:B------:R-:W-:Y:S05]  /*a400*/  FMUL.FTZ R60, R60, UR5 ;  /* 0x000000053c3c7c20 */ /* 0x000fea0008410000 */
[----:B------:R-:W-:Y:S01]  /*a410*/  MUFU.TANH R195, R53 ;  /* 0x0000003500c37308 */ /* 0x000fe20000002400 */
[----:B------:R-:W-:Y:S01]  /*a420*/  FMUL.FTZ R61, R61, UR5 ;  /* 0x000000053d3d7c20 */ /* 0x000fe20008410000 */
[----:B--2---:R-:W-:Y:S01]  /*a430*/  FMUL.FTZ R245, R20, UR5 ;  /* 0x0000000514f57c20 */ /* 0x004fe20008410000 */
[----:B------:R-:W-:Y:S01]  /*a440*/  FMUL.FTZ R24, R64, UR5 ;  /* 0x0000000540187c20 */ /* 0x000fe20008410000 */
[----:B------:R-:W-:Y:S06]  /*a450*/  FMUL.FTZ R67, R67, UR5 ;  /* 0x0000000543437c20 */ /* 0x000fec0008410000 */
[----:B------:R2:W-:Y:S10]  /*a460*/  MUFU.TANH R179, R37 ;  /* 0x0000002500b37308 */ /* 0x0005f40000002400 */
[----:B------:R3:W-:Y:S10]  /*a470*/  MUFU.TANH R193, R24 ;  /* 0x0000001800c17308 */ /* 0x0007f40000002400 */
[----:B------:R-:W-:Y:S01]  /*a480*/  MUFU.TANH R15, R207 ;  /* 0x000000cf000f7308 */ /* 0x000fe20000002400 */
[----:B--2---:R-:W-:Y:S01]  /*a490*/  FMUL.FTZ R37, R55, UR5 ;  /* 0x0000000537257c20 */ /* 0x004fe20008410000 */
[-C--:B-1----:R-:W-:Y:S08]  /*a4a0*/  HMMA.16816.F32.BF16 R68, R200, R28.reuse, R68 ;  /* 0x0000001cc844723c */ /* 0x082ff00000041844 */
[----:B------:R1:W-:Y:S01]  /*a4b0*/  MUFU.TANH R188, R33 ;  /* 0x0000002100bc7308 */ /* 0x0003e20000002400 */
[----:B---3--:R-:W2:Y:S01]  /*a4c0*/  LDSM.16.M88.4 R24, [R209+0x3400] ;  /* 0x00340000d118783b */ /* 0x008ea20000000200 */
[C---:B------:R-:W-:Y:S04]  /*a4d0*/  HMMA.16816.F32.BF16 R72, R180.reuse, R28, R72 ;  /* 0x0000001cb448723c */ /* 0x040fe80000041848 */
[C---:B------:R-:W-:Y:S04]  /*a4e0*/  IADD3 R29, PT, PT, R38.reuse, 0x47, RZ ;  /* 0x00000047261d7810 */ /* 0x040fe80007ffe0ff */
[----:B------:R3:W-:Y:S01]  /*a4f0*/  MUFU.TANH R252, R43 ;  /* 0x0000002b00fc7308 */ /* 0x0007e20000002400 */
[----:B------:R-:W-:Y:S01]  /*a500*/  IADD3 R28, PT, PT, R38, 0x48, RZ ;  /* 0x00000048261c7810 */ /* 0x000fe20007ffe0ff */
[-C--:B------:R-:W-:Y:S03]  /*a510*/  HMMA.16816.F32.BF16 R76, R180, R30.reuse, R76 ;  /* 0x0000001eb44c723c */ /* 0x080fe6000004184c */
[----:B------:R-:W-:Y:S05]  /*a520*/  IABS R29, R29 ;  /* 0x0000001d001d7213 */ /* 0x000fea0000000000 */
[----:B------:R4:W-:Y:S01]  /*a530*/  MUFU.TANH R251, R47 ;  /* 0x0000002f00fb7308 */ /* 0x0009e20000002400 */
[----:B------:R-:W-:Y:S01]  /*a540*/  IABS R28, R28 ;  /* 0x0000001c001c7213 */ /* 0x000fe20000000000 */
[----:B-1----:R-:W-:Y:S01]  /*a550*/  FMUL.FTZ R33, R49, UR5 ;  /* 0x0000000531217c20 */ /* 0x002fe20008410000 */
[----:B------:R-:W-:Y:S01]  /*a560*/  I2FP.F32.S32 R48, R29 ;  /* 0x0000001d00307245 */ /* 0x000fe20000201400 */
[C---:B------:R-:W-:Y:S06]  /*a570*/  HMMA.16816.F32.BF16 R80, R200.reuse, R30, R80 ;  /* 0x0000001ec850723c */ /* 0x040fec0000041850 */
[----:B------:R-:W-:Y:S01]  /*a580*/  MUFU.TANH R207, R59 ;  /* 0x0000003b00cf7308 */ /* 0x000fe20000002400 */
[----:B------:R-:W-:Y:S01]  /*a590*/  FMUL.FTZ R72, R72, UR5 ;  /* 0x0000000548487c20 */ /* 0x000fe20008410000 */
[----:B------:R-:W-:Y:S01]  /*a5a0*/  FMUL.FTZ R73, R73, UR5 ;  /* 0x0000000549497c20 */ /* 0x000fe20008410000 */
[----:B------:R-:W-:Y:S01]  /*a5b0*/  IADD3 R30, PT, PT, R38, 0x37, RZ ;  /* 0x00000037261e7810 */ /* 0x000fe20007ffe0ff */
[----:B---3--:R-:W-:Y:S01]  /*a5c0*/  FMUL.FTZ R43, R68, UR5 ;  /* 0x00000005442b7c20 */ /* 0x008fe20008410000 */
[----:B------:R-:W-:Y:S01]  /*a5d0*/  I2FP.F32.S32 R31, R28 ;  /* 0x0000001c001f7245 */ /* 0x000fe20000201400 */
[----:B------:R-:W-:Y:S01]  /*a5e0*/  FMUL.FTZ R77, R77, UR5 ;  /* 0x000000054d4d7c20 */ /* 0x000fe20008410000 */
[----:B------:R-:W-:Y:S03]  /*a5f0*/  FMUL.FTZ R78, R78, UR5 ;  /* 0x000000054e4e7c20 */ /* 0x000fe60008410000 */
[----:B------:R-:W-:Y:S01]  /*a600*/  MUFU.TANH R250, R60 ;  /* 0x0000003c00fa7308 */ /* 0x000fe20000002400 */
[----:B------:R-:W-:Y:S01]  /*a610*/  IABS R30, R30 ;  /* 0x0000001e001e7213 */ /* 0x000fe20000000000 */
[----:B------:R-:W-:Y:S01]  /*a620*/  FMUL.FTZ R76, R76, UR5 ;  /* 0x000000054c4c7c20 */ /* 0x000fe20008410000 */
[C---:B------:R-:W-:Y:S01]  /*a630*/  IADD3 R28, PT, PT, R38.reuse, 0x38, RZ ;  /* 0x00000038261c7810 */ /* 0x040fe20007ffe0ff */
[----:B------:R-:W-:Y:S01]  /*a640*/  FFMA.FTZ R50, R31, -R0, R192 ;  /* 0x800000001f327223 */ /* 0x000fe200000100c0 */
[----:B------:R-:W-:Y:S01]  /*a650*/  IADD3 R31, PT, PT, R38, 0x40, RZ ;  /* 0x00000040261f7810 */ /* 0x000fe20007ffe0ff */
[----:B------:R-:W-:Y:S01]  /*a660*/  FMUL.FTZ R79, R79, UR5 ;  /* 0x000000054f4f7c20 */ /* 0x000fe20008410000 */
[----:B------:R-:W-:Y:S03]  /*a670*/  FMUL.FTZ R81, R81, UR5 ;  /* 0x0000000551517c20 */ /* 0x000fe60008410000 */
[----:B------:R-:W1:Y:S01]  /*a680*/  MUFU.TANH R243, R243 ;  /* 0x000000f300f37308 */ /* 0x000e620000002400 */
[----:B------:R-:W-:Y:S01]  /*a690*/  IABS R28, R28 ;  /* 0x0000001c001c7213 */ /* 0x000fe20000000000 */
[-C--:B--2---:R-:W-:Y:S03]  /*a6a0*/  HMMA.16816.F32.BF16 R84, R200, R24.reuse, R84 ;  /* 0x00000018c854723c */ /* 0x084fe60000041854 */
[----:B----4-:R-:W-:Y:S01]  /*a6b0*/  I2FP.F32.S32 R47, R28 ;  /* 0x0000001c002f7245 */ /* 0x010fe20000201400 */
[----:B------:R-:W-:Y:S01]  /*a6c0*/  FMUL.FTZ R80, R80, UR5 ;  /* 0x0000000550507c20 */ /* 0x000fe20008410000 */
[----:B------:R-:W-:Y:S03]  /*a6d0*/  IADD3 R28, PT, PT, R38, 0x17, RZ ;  /* 0x00000017261c7810 */ /* 0x000fe60007ffe0ff */
[----:B------:R-:W-:Y:S01]  /*a6e0*/  MUFU.TANH R13, R244 ;  /* 0x000000f4000d7308 */ /* 0x000fe20000002400 */
[----:B------:R-:W-:Y:S01]  /*a6f0*/  IABS R31, R31 ;  /* 0x0000001f001f7213 */ /* 0x000fe20000000000 */
[C---:B------:R-:W-:Y:S04]  /*a700*/  HMMA.16816.F32.BF16 R88, R180.reuse, R24, R88 ;  /* 0x00000018b458723c */ /* 0x040fe80000041858 */
[----:B------:R-:W-:Y:S01]  /*a710*/  IABS R28, R28 ;  /* 0x0000001c001c7213 */ /* 0x000fe20000000000 */
[----:B------:R-:W-:Y:S03]  /*a720*/  FMUL.FTZ R82, R82, UR5 ;  /* 0x0000000552527c20 */ /* 0x000fe60008410000 */
[----:B------:R2:W-:Y:S01]  /*a730*/  MUFU.TANH R11, R245 ;  /* 0x000000f5000b7308 */ /* 0x0005e20000002400 */
[----:B------:R-:W-:Y:S01]  /*a740*/  I2FP.F32.S32 R31, R31 ;  /* 0x0000001f001f7245 */ /* 0x000fe20000201400 */
[----:B-1----:R-:W-:Y:S01]  /*a750*/  FFMA.FTZ R48, R48, -R0, R243 ;  /* 0x8000000030307223 */ /* 0x002fe200000100f3 */
[----:B------:R-:W-:Y:S01]  /*a760*/  I2FP.F32.S32 R28, R28 ;  /* 0x0000001c001c7245 */ /* 0x000fe20000201400 */
[-C--:B------:R-:W-:Y:S03]  /*a770*/  HMMA.16816.F32.BF16 R92, R180, R26.reuse, R92 ;  /* 0x0000001ab45c723c */ /* 0x080fe6000004185c */
[CC--:B------:R-:W-:Y:S03]  /*a780*/  FFMA.FTZ R55, R31.reuse, -R0.reuse, R8 ;  /* 0x800000001f377223 */ /* 0x0c0fe60000010008 */
[----:B------:R1:W-:Y:S01]  /*a790*/  MUFU.TANH R191, R40 ;  /* 0x0000002800bf7308 */ /* 0x0003e20000002400 */
[-C--:B------:R-:W-:Y:S01]  /*a7a0*/  FFMA.FTZ R207, R28, -R0.reuse, R207 ;  /* 0x800000001ccf7223 */ /* 0x080fe200000100cf */
[----:B------:R-:W-:Y:S01]  /*a7b0*/  FFMA.FTZ R34, R31, -R0, R176 ;  /* 0x800000001f227223 */ /* 0x000fe200000100b0 */
[----:B------:R-:W-:Y:S01]  /*a7c0*/  I2FP.F32.S32 R31, R30 ;  /* 0x0000001e001f7245 */ /* 0x000fe20000201400 */
[C---:B------:R-:W-:Y:S06]  /*a7d0*/  HMMA.16816.F32.BF16 R96, R200.reuse, R26, R96 ;  /* 0x0000001ac860723c */ /* 0x040fec0000041860 */
[----:B------:R3:W-:Y:S01]  /*a7e0*/  MUFU.TANH R189, R41 ;  /* 0x0000002900bd7308 */ /* 0x0007e20000002400 */
[C---:B------:R-:W-:Y:S01]  /*a7f0*/  FFMA.FTZ R49, R31.reuse, -R0, R14 ;  /* 0x800000001f317223 */ /* 0x040fe2000001000e */
[----:B------:R-:W-:Y:S01]  /*a800*/  IABS R27, R38 ;  /* 0x00000026001b7213 */ /* 0x000fe20000000000 */
[-C--:B------:R-:W-:Y:S01]  /*a810*/  FFMA.FTZ R60, R31, -R0.reuse, R22 ;  /* 0x800000001f3c7223 */ /* 0x080fe20000010016 */
[----:B------:R-:W-:Y:S01]  /*a820*/  IADD3 R31, PT, PT, R38, 0x28, RZ ;  /* 0x00000028261f7810 */ /* 0x000fe20007ffe0ff */
[----:B------:R-:W-:Y:S01]  /*a830*/  FMUL.FTZ R64, R87, UR5 ;  /* 0x0000000557407c20 */ /* 0x000fe20008410000 */
[----:B------:R-:W-:Y:S01]  /*a840*/  I2FP.F32.S32 R27, R27 ;  /* 0x0000001b001b7245 */ /* 0x000fe20000201400 */
[----:B------:R-:W-:Y:S03]  /*a850*/  FMUL.FTZ R46, R90, UR5 ;  /* 0x000000055a2e7c20 */ /* 0x000fe60008410000 */
[----:B------:R-:W4:Y:S01]  /*a860*/  MUFU.TANH R185, R45 ;  /* 0x0000002d00b97308 */ /* 0x000f220000002400 */
[----:B------:R-:W-:Y:S01]  /*a870*/  IABS R31, R31 ;  /* 0x0000001f001f7213 */ /* 0x000fe20000000000 */
[----:B--2---:R-:W-:Y:S01]  /*a880*/  FMUL.FTZ R245, R62, UR5 ;  /* 0x000000053ef57c20 */ /* 0x004fe20008410000 */
[----:B------:R-:W-:Y:S01]  /*a890*/  FFMA.FTZ R14, R27, -R0, R10 ;  /* 0x800000001b0e7223 */ /* 0x000fe2000001000a */
[----:B------:R-:W-:Y:S01]  /*a8a0*/  IADD3 R30, PT, PT, R38, 0x1f, RZ ;  /* 0x0000001f261e7810 */ /* 0x000fe20007ffe0ff */
[----:B-1----:R-:W-:Y:S01]  /*a8b0*/  FMUL.FTZ R40, R70, UR5 ;  /* 0x0000000546287c20 */ /* 0x002fe20008410000 */
[----:B------:R-:W-:Y:S01]  /*a8c0*/  I2FP.F32.S32 R31, R31 ;  /* 0x0000001f001f7245 */ /* 0x000fe20000201400 */
[----:B------:R-:W-:Y:S03]  /*a8d0*/  FMUL.FTZ R68, R99, UR5 ;  /* 0x0000000563447c20 */ /* 0x000fe60008410000 */
[----:B------:R1:W2:Y:S01]  /*a8e0*/  MUFU.TANH R244, R63 ;  /* 0x0000003f00f47308 */ /* 0x0002a20000002400 */
[----:B------:R-:W-:Y:S01]  /*a8f0*/  IABS R30, R30 ;  /* 0x0000001e001e7213 */ /* 0x000fe20000000000 */
[----:B---3--:R-:W-:Y:S01]  /*a900*/  FMUL.FTZ R41, R71, UR5 ;  /* 0x0000000547297c20 */ /* 0x008fe20008410000 */
[----:B------:R-:W-:Y:S01]  /*a910*/  FFMA.FTZ R190, R31, -R0, R190 ;  /* 0x800000001fbe7223 */ /* 0x000fe200000100be */
[C---:B------:R-:W-:Y:S01]  /*a920*/  IADD3 R26, PT, PT, R38.reuse, -0x1, RZ ;  /* 0xffffffff261a7810 */ /* 0x040fe20007ffe0ff */
[----:B------:R-:W-:Y:S01]  /*a930*/  FMUL.FTZ R70, R97, UR5 ;  /* 0x0000000561467c20 */ /* 0x000fe20008410000 */
[----:B------:R-:W-:Y:S04]  /*a940*/  I2FP.F32.S32 R30, R30 ;  /* 0x0000001e001e7245 */ /* 0x000fe80000201400 */
[----:B------:R-:W3:Y:S01]  /*a950*/  MUFU.TANH R187, R44 ;  /* 0x0000002c00bb7308 */ /* 0x000ee20000002400 */
[----:B------:R-:W-:Y:S01]  /*a960*/  IADD3 R62, PT, PT, R38, 0x2f, RZ ;  /* 0x0000002f263e7810 */ /* 0x000fe20007ffe0ff */
[-C--:B----4-:R-:W-:Y:S01]  /*a970*/  FFMA.FTZ R185, R28, -R0.reuse, R185 ;  /* 0x800000001cb97223 */ /* 0x090fe200000100b9 */
[CC--:B------:R-:W-:Y:S01]  /*a980*/  FFMA.FTZ R189, R30.reuse, -R0.reuse, R189 ;  /* 0x800000001ebd7223 */ /* 0x0c0fe200000100bd */
[----:B------:R-:W-:Y:S01]  /*a990*/  FFMA.FTZ R251, R30, -R0, R251 ;  /* 0x800000001efb7223 */ /* 0x000fe200000100fb */
[----:B------:R-:W-:Y:S01]  /*a9a0*/  IABS R62, R62 ;  /* 0x0000003e003e7213 */ /* 0x000fe20000000000 */
[----:B------:R-:W-:Y:S01]  /*a9b0*/  FMUL.FTZ R45, R83, UR5 ;  /* 0x00000005532d7c20 */ /* 0x000fe20008410000 */
[----:B------:R-:W-:Y:S03]  /*a9c0*/  IADD3 R71, PT, PT, R38, 0x10, RZ ;  /* 0x0000001026477810 */ /* 0x000fe60007ffe0ff */
[----:B------:R-:W4:Y:S01]  /*a9d0*/  MUFU.TANH R246, R246 ;  /* 0x000000f600f67308 */ /* 0x000f220000002400 */
[----:B------:R-:W-:Y:S01]  /*a9e0*/  I2FP.F32.S32 R62, R62 ;  /* 0x0000003e003e7245 */ /* 0x000fe20000201400 */
[-C--:B-1----:R-:W-:Y:S01]  /*a9f0*/  FFMA.FTZ R63, R31, -R0.reuse, R173 ;  /* 0x800000001f3f7223 */ /* 0x082fe200000100ad */
[----:B------:R-:W-:Y:S01]  /*aa00*/  IABS R71, R71 ;  /* 0x0000004700477213 */ /* 0x000fe20000000000 */
[----:B--2---:R-:W-:Y:S01]  /*aa10*/  FFMA.FTZ R244, R42, -R0, R244 ;  /* 0x800000002af47223 */ /* 0x004fe200000100f4 */
[C---:B------:R-:W-:Y:S02]  /*aa20*/  IADD3 R29, PT, PT, R38.reuse, 0x3f, RZ ;  /* 0x0000003f261d7810 */ /* 0x040fe40007ffe0ff */
[----:B------:R-:W-:Y:S03]  /*aa30*/  I2FP.F32.S32 R71, R71 ;  /* 0x0000004700477245 */ /* 0x000fe60000201400 */
[----:B------:R1:W-:Y:S01]  /*aa40*/  MUFU.TANH R243, R77 ;  /* 0x0000004d00f37308 */ /* 0x0003e20000002400 */
[----:B------:R-:W-:Y:S02]  /*aa50*/  IABS R29, R29 ;  /* 0x0000001d001d7213 */ /* 0x000fe40000000000 */
[C---:B------:R-:W-:Y:S02]  /*aa60*/  IADD3 R24, PT, PT, R38.reuse, 0x18, RZ ;  /* 0x0000001826187810 */ /* 0x040fe40007ffe0ff */
[----:B------:R-:W-:Y:S02]  /*aa70*/  I2FP.F32.S32 R29, R29 ;  /* 0x0000001d001d7245 */ /* 0x000fe40000201400 */
[----:B------:R-:W-:Y:S03]  /*aa80*/  IABS R24, R24 ;  /* 0x0000001800187213 */ /* 0x000fe60000000000 */
[----:B------:R-:W2:Y:S01]  /*aa90*/  MUFU.TANH R2, R2 ;  /* 0x0000000200027308 */ /* 0x000ea20000002400 */
[CC--:B------:R-:W-:Y:S01]  /*aaa0*/  FFMA.FTZ R53, R29.reuse, -R0.reuse, R4 ;  /* 0x800000001d357223 */ /* 0x0c0fe20000010004 */
[----:B------:R-:W-:Y:S01]  /*aab0*/  FFMA.FTZ R32, R29, -R0, R196 ;  /* 0x800000001d207223 */ /* 0x000fe200000100c4 */
[----:B------:R-:W-:Y:S02]  /*aac0*/  IADD3 R29, PT, PT, R38, 0x27, RZ ;  /* 0x00000027261d7810 */ /* 0x000fe40007ffe0ff */
[----:B------:R-:W-:Y:S05]  /*aad0*/  I2FP.F32.S32 R24, R24 ;  /* 0x0000001800187245 */ /* 0x000fea0000201400 */
[----:B------:R2:W-:Y:S01]  /*aae0*/  MUFU.TANH R197, R52 ;  /* 0x0000003400c57308 */ /* 0x0005e20000002400 */
[----:B------:R-:W-:Y:S01]  /*aaf0*/  IABS R29, R29 ;  /* 0x0000001d001d7213 */ /* 0x000fe20000000000 */
[----:B-1----:R-:W-:Y:S01]  /*ab00*/  FMUL.FTZ R77, R89, UR5 ;  /* 0x00000005594d7c20 */ /* 0x002fe20008410000 */
[CC--:B---3--:R-:W-:Y:S01]  /*ab10*/  FFMA.FTZ R187, R24.reuse, -R0.reuse, R187 ;  /* 0x8000000018bb7223 */ /* 0x0c8fe200000100bb */
[-C--:B----4-:R-:W-:Y:S01]  /*ab20*/  FFMA.FTZ R246, R24, -R0.reuse, R246 ;  /* 0x8000000018f67223 */ /* 0x090fe200000100f6 */
[----:B------:R-:W-:Y:S02]  /*ab30*/  I2FP.F32.S32 R29, R29 ;  /* 0x0000001d001d7245 */ /* 0x000fe40000201400 */
[C---:B------:R-:W-:Y:S03]  /*ab40*/  IADD3 R24, PT, PT, R38.reuse, 0x8, RZ ;  /* 0x0000000826187810 */ /* 0x040fe60007ffe0ff */
[----:B------:R1:W-:Y:S01]  /*ab50*/  MUFU.TANH R247, R61 ;  /* 0x0000003d00f77308 */ /* 0x0003e20000002400 */
[CC--:B------:R-:W-:Y:S01]  /*ab60*/  FFMA.FTZ R59, R29.reuse, -R0.reuse, R16 ;  /* 0x800000001d3b7223 */ /* 0x0c0fe20000010010 */
[----:B------:R-:W-:Y:S01]  /*ab70*/  FFMA.FTZ R252, R29, -R0, R252 ;  /* 0x800000001dfc7223 */ /* 0x000fe200000100fc */
[C---:B------:R-:W-:Y:S02]  /*ab80*/  IADD3 R29, PT, PT, R38.reuse, 0x20, RZ ;  /* 0x00000020261d7810 */ /* 0x040fe40007ffe0ff */
[----:B------:R-:W-:Y:S05]  /*ab90*/  IABS R24, R24 ;  /* 0x0000001800187213 */ /* 0x000fea0000000000 */
[----:B------:R-:W3:Y:S01]  /*aba0*/  MUFU.TANH R248, R56 ;  /* 0x0000003800f87308 */ /* 0x000ee20000002400 */
[----:B------:R-:W-:Y:S02]  /*abb0*/  IABS R29, R29 ;  /* 0x0000001d001d7213 */ /* 0x000fe40000000000 */
[----:B------:R-:W-:Y:S02]  /*abc0*/  I2FP.F32.S32 R89, R24 ;  /* 0x0000001800597245 */ /* 0x000fe40000201400 */
[----:B------:R-:W-:Y:S02]  /*abd0*/  I2FP.F32.S32 R29, R29 ;  /* 0x0000001d001d7245 */ /* 0x000fe40000201400 */
[C---:B------:R-:W-:Y:S03]  /*abe0*/  IADD3 R24, PT, PT, R38.reuse, 0x7, RZ ;  /* 0x0000000726187810 */ /* 0x040fe60007ffe0ff */
[----:B------:R-:W4:Y:S01]  /*abf0*/  MUFU.TANH R245, R245 ;  /* 0x000000f500f57308 */ /* 0x000f220000002400 */
[-C--:B--2---:R-:W-:Y:S01]  /*ac00*/  FFMA.FTZ R52, R89, -R0.reuse, R2 ;  /* 0x8000000059347223 */ /* 0x084fe20000010002 */
[CC--:B------:R-:W-:Y:S01]  /*ac10*/  FFMA.FTZ R191, R29.reuse, -R0.reuse, R191 ;  /* 0x800000001dbf7223 */ /* 0x0c0fe200000100bf */
[-C--:B------:R-:W-:Y:S01]  /*ac20*/  FFMA.FTZ R186, R29, -R0.reuse, R186 ;  /* 0x800000001dba7223 */ /* 0x080fe200000100ba */
[C---:B------:R-:W-:Y:S01]  /*ac30*/  IADD3 R2, PT, PT, R38.reuse, -0x40, RZ ;  /* 0xffffffc026027810 */ /* 0x040fe20007ffe0ff */
[----:B------:R-:W2:Y:S01]  /*ac40*/  LDSM.16.M88.4 R28, [R209+0x3800] ;  /* 0x00380000d11c783b */ /* 0x000ea20000000200 */
[----:B-1----:R-:W-:Y:S01]  /*ac50*/  IADD3 R61, PT, PT, R38, 0x30, RZ ;  /* 0x00000030263d7810 */ /* 0x002fe20007ffe0ff */
[----:B------:R-:W-:Y:S03]  /*ac60*/  FFMA.FTZ R250, R89, -R0, R250 ;  /* 0x8000000059fa7223 */ /* 0x000fe600000100fa */
[----:B------:R1:W-:Y:S01]  /*ac70*/  MUFU.TANH R177, R39 ;  /* 0x0000002700b17308 */ /* 0x0003e20000002400 */
[----:B------:R-:W-:Y:S01]  /*ac80*/  IABS R2, R2 ;  /* 0x0000000200027213 */ /* 0x000fe20000000000 */
[C---:B---3--:R-:W-:Y:S01]  /*ac90*/  FFMA.FTZ R248, R71.reuse, -R0, R248 ;  /* 0x8000000047f87223 */ /* 0x048fe200000100f8 */
[----:B------:R-:W-:Y:S02]  /*aca0*/  IABS R61, R61 ;  /* 0x0000003d003d7213 */ /* 0x000fe40000000000 */
[----:B------:R-:W-:Y:S02]  /*acb0*/  I2FP.F32.S32 R2, R2 ;  /* 0x0000000200027245 */ /* 0x000fe40000201400 */
[----:B------:R-:W-:Y:S03]  /*acc0*/  I2FP.F32.S32 R61, R61 ;  /* 0x0000003d003d7245 */ /* 0x000fe60000201400 */
[----:B------:R-:W3:Y:S01]  /*acd0*/  MUFU.TANH R18, R205 ;  /* 0x000000cd00127308 */ /* 0x000ee20000002400 */
[----:B----4-:R-:W-:Y:S01]  /*ace0*/  FFMA.FTZ R245, R71, -R0, R245 ;  /* 0x8000000047f57223 */ /* 0x010fe200000100f5 */
[----:B------:R-:W-:Y:S02]  /*acf0*/  IABS R71, R24 ;  /* 0x0000001800477213 */ /* 0x000fe40000000000 */
[----:B------:R-:W-:Y:S02]  /*ad00*/  IABS R24, R26 ;  /* 0x0000001a00187213 */ /* 0x000fe40000000000 */
[----:B------:R-:W-:Y:S04]  /*ad10*/  I2FP.F32.S32 R71, R71 ;  /* 0x0000004700477245 */ /* 0x000fe80000201400 */
[----:B------:R-:W4:Y:S01]  /*ad20*/  MUFU.TANH R43, R43 ;  /* 0x0000002b002b7308 */ /* 0x000f220000002400 */
[----:B------:R-:W-:Y:S01]  /*ad30*/  I2FP.F32.S32 R24, R24 ;  /* 0x0000001800187245 */ /* 0x000fe20000201400 */
[----:B-1----:R-:W-:Y:S01]  /*ad40*/  FMUL.FTZ R39, R65, UR5 ;  /* 0x0000000541277c20 */ /* 0x002fe20008410000 */
[----:B------:R-:W-:Y:S01]  /*ad50*/  FMUL.FTZ R65, R86, UR5 ;  /* 0x0000000556417c20 */ /* 0x000fe20008410000 */
[CC--:B------:R-:W-:Y:S01]  /*ad60*/  FFMA.FTZ R54, R71.reuse, -R0.reuse, R6 ;  /* 0x8000000047367223 */ /* 0x0c0fe20000010006 */
[-C--:B------:R-:W-:Y:S01]  /*ad70*/  FFMA.FTZ R247, R71, -R0.reuse, R247 ;  /* 0x8000000047f77223 */ /* 0x080fe200000100f7 */
[-C--:B------:R-:W-:Y:S04]  /*ad80*/  FFMA.FTZ R19, R24, -R0.reuse, R19 ;  /* 0x8000000018137223 */ /* 0x080fe80000010013 */
[----:B------:R-:W1:Y:S01]  /*ad90*/  MUFU.TANH R82, R82 ;  /* 0x0000005200527308 */ /* 0x000e620000002400 */
[CC--:B---3--:R-:W-:Y:S01]  /*ada0*/  FFMA.FTZ R58, R61.reuse, -R0.reuse, R18 ;  /* 0x800000003d3a7223 */ /* 0x0c8fe20000010012 */
[-C--:B------:R-:W-:Y:S08]  /*adb0*/  FFMA.FTZ R61, R61, -R0.reuse, R172 ;  /* 0x800000003d3d7223 */ /* 0x080ff000000100ac */
[----:B------:R-:W3:Y:S01]  /*adc0*/  MUFU.TANH R3, R3 ;  /* 0x0000000300037308 */ /* 0x000ee20000002400 */
[CC--:B----4-:R-:W-:Y:S01]  /*add0*/  FFMA.FTZ R99, R2.reuse, -R0.reuse, R43 ;  /* 0x8000000002637223 */ /* 0x0d0fe2000001002b */
[-C--:B--2---:R-:W-:Y:S08]  /*ade0*/  HMMA.16816.F32.BF16 R100, R200, R28.reuse, R100 ;  /* 0x0000001cc864723c */ /* 0x084ff00000041864 */
[----:B------:R2:W4:Y:S01]  /*adf0*/  MUFU.TANH R205, R73 ;  /* 0x0000004900cd7308 */ /* 0x0005220000002400 */
[----:B-1----:R-:W-:Y:S01]  /*ae00*/  FFMA.FTZ R82, R2, -R0, R82 ;  /* 0x8000000002527223 */ /* 0x002fe20000010052 */
[----:B------:R-:W-:Y:S01]  /*ae10*/  IADD3 R2, PT, PT, R38, -0x8, RZ ;  /* 0xfffffff826027810 */ /* 0x000fe20007ffe0ff */
[C---:B------:R-:W-:Y:S07]  /*ae20*/  HMMA.16816.F32.BF16 R104, R180.reuse, R28, R104 ;  /* 0x0000001cb468723c */ /* 0x040fee0000041868 */
[----:B------:R-:W1:Y:S01]  /*ae30*/  MUFU.TANH R79, R79 ;  /* 0x0000004f004f7308 */ /* 0x000e620000002400 */
[----:B------:R-:W-:Y:S01]  /*ae40*/  IABS R2, R2 ;  /* 0x0000000200027213 */ /* 0x000fe20000000000 */
[----:B---3--:R-:W-:Y:S01]  /*ae50*/  FFMA.FTZ R18, R24, -R0, R3 ;  /* 0x8000000018127223 */ /* 0x008fe20000010003 */
[----:B------:R-:W-:Y:S02]  /*ae60*/  IADD3 R3, PT, PT, R38, -0x49, RZ ;  /* 0xffffffb726037810 */ /* 0x000fe40007ffe0ff */
[----:B------:R-:W-:Y:S01]  /*ae70*/  MOV R26, R2 ;  /* 0x00000002001a7202 */ /* 0x000fe20000000f00 */
[-C--:B------:R-:W-:Y:S04]  /*ae80*/  HMMA.16816.F32.BF16 R108, R180, R30.reuse, R108 ;  /* 0x0000001eb46c723c */ /* 0x080fe8000004186c */
[----:B------:R-:W3:Y:S01]  /*ae90*/  MUFU.TANH R20, R204 ;  /* 0x000000cc00147308 */ /* 0x000ee20000002400 */
[----:B------:R-:W-:Y:S01]  /*aea0*/  IABS R3, R3 ;  /* 0x0000000300037213 */ /* 0x000fe20000000000 */
[----:B--2---:R-:W-:Y:S01]  /*aeb0*/  FMUL.FTZ R73, R91, UR5 ;  /* 0x000000055b497c20 */ /* 0x004fe20008410000 */
[C---:B----4-:R-:W-:Y:S01]  /*aec0*/  FFMA.FTZ R205, R24.reuse, -R0, R205 ;  /* 0x8000000018cd7223 */ /* 0x050fe200000100cd */
[----:B------:R-:W-:Y:S01]  /*aed0*/  FMUL.FTZ R91, R93, UR5 ;  /* 0x000000055d5b7c20 */ /* 0x000fe20008410000 */
[----:B------:R-:W-:Y:S01]  /*aee0*/  I2FP.F32.S32 R2, R3 ;  /* 0x0000000300027245 */ /* 0x000fe20000201400 */
[C---:B------:R-:W-:Y:S04]  /*aef0*/  HMMA.16816.F32.BF16 R112, R200.reuse, R30, R112 ;  /* 0x0000001ec870723c */ /* 0x040fe80000041870 */
[----:B------:R2:W-:Y:S01]  /*af00*/  MUFU.TANH R199, R51 ;  /* 0x0000003300c77308 */ /* 0x0005e20000002400 */
[----:B------:R-:W-:Y:S01]  /*af10*/  I2FP.F32.S32 R3, R26 ;  /* 0x0000001a00037245 */ /* 0x000fe20000201400 */
[-C--:B-1----:R-:W-:Y:S01]  /*af20*/  FFMA.FTZ R79, R24, -R0.reuse, R79 ;  /* 0x80000000184f7223 */ /* 0x082fe2000001004f */
[C---:B------:R-:W-:Y:S01]  /*af30*/  IADD3 R24, PT, PT, R38.reuse, -0x48, RZ ;  /* 0xffffffb826187810 */ /* 0x040fe20007ffe0ff */
[----:B------:R-:W-:Y:S01]  /*af40*/  FMUL.FTZ R90, R101, UR5 ;  /* 0x00000005655a7c20 */ /* 0x000fe20008410000 */
[----:B------:R-:W-:Y:S01]  /*af50*/  IADD3 R93, PT, PT, R38, -0x41, RZ ;  /* 0xffffffbf265d7810 */ /* 0x000fe20007ffe0ff */
[----:B------:R-:W-:Y:S04]  /*af60*/  FFMA.FTZ R13, R3, -R0, R13 ;  /* 0x80000000030d7223 */ /* 0x000fe8000001000d */
[----:B------:R-:W1:Y:S01]  /*af70*/  MUFU.TANH R25, R81 ;  /* 0x0000005100197308 */ /* 0x000e620000002400 */
[----:B------:R-:W-:Y:S01]  /*af80*/  IABS R24, R24 ;  /* 0x0000001800187213 */ /* 0x000fe20000000000 */
[----:B---3--:R-:W-:Y:S01]  /*af90*/  FFMA.FTZ R56, R47, -R0, R20 ;  /* 0x800000002f387223 */ /* 0x008fe20000010014 */
[----:B------:R-:W-:Y:S01]  /*afa0*/  IABS R93, R93 ;  /* 0x0000005d005d7213 */ /* 0x000fe20000000000 */
[----:B------:R-:W-:Y:S01]  /*afb0*/  FMUL.FTZ R101, R105, UR5 ;  /* 0x0000000569657c20 */ /* 0x000fe20008410000 */
[----:B------:R-:W-:Y:S01]  /*afc0*/  I2FP.F32.S32 R24, R24 ;  /* 0x0000001800187245 */ /* 0x000fe20000201400 */
[----:B------:R-:W-:Y:S01]  /*afd0*/  FMUL.FTZ R87, R110, UR5 ;  /* 0x000000056e577c20 */ /* 0x000fe20008410000 */
[----:B------:R-:W-:Y:S03]  /*afe0*/  IADD3 R31, PT, PT, R38, -0x59, RZ ;  /* 0xffffffa7261f7810 */ /* 0x000fe60007ffe0ff */
[----:B------:R-:W3:Y:S01]  /*aff0*/  MUFU.TANH R64, R64 ;  /* 0x0000004000407308 */ /* 0x000ee20000002400 */
[----:B------:R-:W-:Y:S01]  /*b000*/  I2FP.F32.S32 R93, R93 ;  /* 0x0000005d005d7245 */ /* 0x000fe20000201400 */
[-C--:B--2---:R-:W-:Y:S01]  /*b010*/  FFMA.FTZ R51, R47, -R0.reuse, R12 ;  /* 0x800000002f337223 */ /* 0x084fe2000001000c */
[----:B------:R-:W-:Y:S01]  /*b020*/  FMUL.FTZ R47, R94, UR5 ;  /* 0x000000055e2f7c20 */ /* 0x000fe20008410000 */
[----:B------:R-:W-:Y:S01]  /*b030*/  FMUL.FTZ R43, R108, UR5 ;  /* 0x000000056c2b7c20 */ /* 0x000fe20008410000 */
[----:B------:R-:W-:Y:S01]  /*b040*/  IABS R31, R31 ;  /* 0x0000001f001f7213 */ /* 0x000fe20000000000 */
[----:B------:R-:W-:Y:S01]  /*b050*/  FMUL.FTZ R86, R115, UR5 ;  /* 0x0000000573567c20 */ /* 0x000fe20008410000 */
[----:B------:R-:W-:Y:S03]  /*b060*/  IADD3 R30, PT, PT, R38, -0x51, RZ ;  /* 0xffffffaf261e7810 */ /* 0x000fe60007ffe0ff */
[----:B------:R-:W-:Y:S01]  /*b070*/  MUFU.TANH R5, R242 ;  /* 0x000000f200057308 */ /* 0x000fe20000002400 */
[----:B------:R-:W-:Y:S01]  /*b080*/  I2FP.F32.S32 R31, R31 ;  /* 0x0000001f001f7245 */ /* 0x000fe20000201400 */
[----:B-1----:R-:W-:Y:S01]  /*b090*/  FFMA.FTZ R94, R2, -R0, R25 ;  /* 0x80000000025e7223 */ /* 0x002fe20000010019 */
[----:B------:R-:W-:Y:S01]  /*b0a0*/  IADD3 R25, PT, PT, R38, -0x10, RZ ;  /* 0xfffffff026197810 */ /* 0x000fe20007ffe0ff */
[----:B------:R-:W-:Y:S01]  /*b0b0*/  FMUL.FTZ R81, R106, UR5 ;  /* 0x000000056a517c20 */ /* 0x000fe20008410000 */
[----:B------:R-:W-:Y:S01]  /*b0c0*/  IABS R30, R30 ;  /* 0x0000001e001e7213 */ /* 0x000fe20000000000 */
[----:B------:R-:W-:Y:S04]  /*b0d0*/  FMUL.FTZ R105, R112, UR5 ;  /* 0x0000000570697c20 */ /* 0x000fe80008410000 */
[----:B------:R-:W1:Y:S01]  /*b0e0*/  MUFU.TANH R17, R206 ;  /* 0x000000ce00117308 */ /* 0x000e620000002400 */
[----:B------:R-:W-:Y:S01]  /*b0f0*/  I2FP.F32.S32 R30, R30 ;  /* 0x0000001e001e7245 */ /* 0x000fe20000201400 */
[-C--:B---3--:R-:W-:Y:S01]  /*b100*/  FFMA.FTZ R64, R2, -R0.reuse, R64 ;  /* 0x8000000002407223 */ /* 0x088fe20000010040 */
[----:B------:R-:W-:Y:S07]  /*b110*/  IADD3 R2, PT, PT, R38, -0x9, RZ ;  /* 0xfffffff726027810 */ /* 0x000fee0007ffe0ff */
[----:B------:R-:W2:Y:S10]  /*b120*/  MUFU.TANH R204, R72 ;  /* 0x0000004800cc7308 */ /* 0x000eb40000002400 */
[----:B------:R-:W3:Y:S01]  /*b130*/  MUFU.TANH R242, R76 ;  /* 0x0000004c00f27308 */ /* 0x000ee20000002400 */
[-C--:B-1----:R-:W-:Y:S01]  /*b140*/  FFMA.FTZ R28, R3, -R0.reuse, R17 ;  /* 0x80000000031c7223 */ /* 0x082fe20000010011 */
[----:B------:R-:W-:Y:S01]  /*b150*/  FMUL.FTZ R206, R69, UR5 ;  /* 0x0000000545ce7c20 */ /* 0x000fe20008410000 */
[----:B------:R-:W-:Y:S01]  /*b160*/  FMUL.FTZ R69, R74, UR5 ;  /* 0x000000054a457c20 */ /* 0x000fe20008410000 */
[----:B------:R-:W-:Y:S01]  /*b170*/  FMUL.FTZ R74, R84, UR5 ;  /* 0x00000005544a7c20 */ /* 0x000fe20008410000 */
[----:B------:R-:W-:Y:S05]  /*b180*/  FMUL.FTZ R84, R107, UR5 ;  /* 0x000000056b547c20 */ /* 0x000fea0008410000 */
[----:B------:R-:W1:Y:S01]  /*b190*/  MUFU.TANH R46, R46 ;  /* 0x0000002e002e7308 */ /* 0x000e620000002400 */
[-C--:B--2---:R-:W-:Y:S01]  /*b1a0*/  FFMA.FTZ R204, R27, -R0.reuse, R204 ;  /* 0x800000001bcc7223 */ /* 0x084fe200000100cc */
[----:B------:R-:W-:Y:S08]  /*b1b0*/  FMUL.FTZ R72, R95, UR5 ;  /* 0x000000055f487c20 */ /* 0x000ff00008410000 */
[----:B------:R-:W2:Y:S01]  /*b1c0*/  MUFU.TANH R83, R80 ;  /* 0x0000005000537308 */ /* 0x000ea20000002400 */
[-C--:B---3--:R-:W-:Y:S01]  /*b1d0*/  FFMA.FTZ R242, R3, -R0.reuse, R242 ;  /* 0x8000000003f27223 */ /* 0x088fe200000100f2 */
[----:B------:R-:W-:Y:S01]  /*b1e0*/  FMUL.FTZ R76, R88, UR5 ;  /* 0x00000005584c7c20 */ /* 0x000fe20008410000 */
[----:B------:R-:W-:Y:S01]  /*b1f0*/  FMUL.FTZ R88, R92, UR5 ;  /* 0x000000055c587c20 */ /* 0x000fe20008410000 */
[----:B------:R-:W-:Y:S06]  /*b200*/  FMUL.FTZ R92, R111, UR5 ;  /* 0x000000056f5c7c20 */ /* 0x000fec0008410000 */
[----:B------:R-:W3:Y:S01]  /*b210*/  MUFU.TANH R65, R65 ;  /* 0x0000004100417308 */ /* 0x000ee20000002400 */
[----:B-1----:R-:W-:Y:S01]  /*b220*/  FFMA.FTZ R46, R3, -R0, R46 ;  /* 0x80000000032e7223 */ /* 0x002fe2000001002e */
[----:B------:R-:W-:Y:S02]  /*b230*/  IABS R3, R2 ;  /* 0x0000000200037213 */ /* 0x000fe40000000000 */
[----:B------:R-:W-:Y:S02]  /*b240*/  IABS R2, R25 ;  /* 0x0000001900027213 */ /* 0x000fe40000000000 */
[----:B------:R-:W-:Y:S04]  /*b250*/  I2FP.F32.S32 R26, R3 ;  /* 0x00000003001a7245 */ /* 0x000fe80000201400 */
[----:B------:R1:W-:Y:S01]  /*b260*/  MUFU.TANH R169, R36 ;  /* 0x0000002400a97308 */ /* 0x0003e20000002400 */
[----:B------:R-:W-:Y:S01]  /*b270*/  I2FP.F32.S32 R3, R2 ;  /* 0x0000000200037245 */ /* 0x000fe20000201400 */
[-C--:B--2---:R-:W-:Y:S01]  /*b280*/  FFMA.FTZ R95, R24, -R0.reuse, R83 ;  /* 0x80000000185f7223 */ /* 0x084fe20000010053 */
[----:B------:R-:W-:Y:S01]  /*b290*/  FMUL.FTZ R83, R114, UR5 ;  /* 0x0000000572537c20 */ /* 0x000fe20008410000 */
[CC--:B------:R-:W-:Y:S01]  /*b2a0*/  FFMA.FTZ R29, R26.reuse, -R0.reuse, R15 ;  /* 0x800000001a1d7223 */ /* 0x0c0fe2000001000f */
[-C--:B------:R-:W-:Y:S01]  /*b2b0*/  FFMA.FTZ R243, R26, -R0.reuse, R243 ;  /* 0x800000001af37223 */ /* 0x080fe200000100f3 */
[CC--:B------:R-:W-:Y:S01]  /*b2c0*/  FFMA.FTZ R175, R3.reuse, -R0.reuse, R11 ;  /* 0x8000000003af7223 */ /* 0x0c0fe2000001000b */
[-C--:B------:R-:W-:Y:S03]  /*b2d0*/  FFMA.FTZ R184, R3, -R0.reuse, R184 ;  /* 0x8000000003b87223 */ /* 0x080fe600000100b8 */
[----:B------:R2:W4:Y:S01]  /*b2e0*/  MUFU.TANH R249, R57 ;  /* 0x0000003900f97308 */ /* 0x0005220000002400 */
[----:B---3--:R-:W-:Y:S01]  /*b2f0*/  FFMA.FTZ R65, R24, -R0, R65 ;  /* 0x8000000018417223 */ /* 0x008fe20000010041 */
[----:B------:R-:W-:Y:S04]  /*b300*/  IADD3 R24, PT, PT, R38, -0x11, RZ ;  /* 0xffffffef26187810 */ /* 0x000fe80007ffe0ff */
[----:B------:R-:W-:Y:S04]  /*b310*/  IABS R24, R24 ;  /* 0x0000001800187213 */ /* 0x000fe80000000000 */
[----:B------:R-:W3:Y:S01]  /*b320*/  MUFU.TANH R78, R78 ;  /* 0x0000004e004e7308 */ /* 0x000ee20000002400 */
[----:B-1----:R-:W-:Y:S01]  /*b330*/  FMUL.FTZ R36, R66, UR5 ;  /* 0x0000000542247c20 */ /* 0x002fe20008410000 */
[----:B------:R-:W-:Y:S01]  /*b340*/  I2FP.F32.S32 R2, R24 ;  /* 0x0000001800027245 */ /* 0x000fe20000201400 */
[----:B------:R-:W-:Y:S01]  /*b350*/  FMUL.FTZ R66, R103, UR5 ;  /* 0x0000000567427c20 */ /* 0x000fe20008410000 */
[-C--:B------:R-:W-:Y:S06]  /*b360*/  FFMA.FTZ R103, R26, -R0.reuse, R9 ;  /* 0x800000001a677223 */ /* 0x080fec0000010009 */
[----:B------:R-:W1:Y:S01]  /*b370*/  MUFU.TANH R73, R73 ;  /* 0x0000004900497308 */ /* 0x000e620000002400 */
[-C--:B------:R-:W-:Y:S01]  /*b380*/  FFMA.FTZ R173, R2, -R0.reuse, R5 ;  /* 0x8000000002ad7223 */ /* 0x080fe20000010005 */
[-C--:B--2---:R-:W-:Y:S01]  /*b390*/  FFMA.FTZ R57, R62, -R0.reuse, R23 ;  /* 0x800000003e397223 */ /* 0x084fe20000010017 */
[CC--:B------:R-:W-:Y:S01]  /*b3a0*/  FFMA.FTZ R23, R27.reuse, -R0.reuse, R7 ;  /* 0x800000001b177223 */ /* 0x0c0fe20000010007 */
[-C--:B------:R-:W-:Y:S01]  /*b3b0*/  FFMA.FTZ R174, R2, -R0.reuse, R21 ;  /* 0x8000000002ae7223 */ /* 0x080fe20000010015 */
[-C--:B----4-:R-:W-:Y:S01]  /*b3c0*/  FFMA.FTZ R249, R42, -R0.reuse, R249 ;  /* 0x800000002af97223 */ /* 0x090fe200000100f9 */
[-C--:B------:R-:W-:Y:S04]  /*b3d0*/  FFMA.FTZ R62, R62, -R0.reuse, R168 ;  /* 0x800000003e3e7223 */ /* 0x080fe800000100a8 */
[----:B------:R2:W-:Y:S01]  /*b3e0*/  MUFU.TANH R194, R67 ;  /* 0x0000004300c27308 */ /* 0x0005e20000002400 */
[-C--:B---3--:R-:W-:Y:S09]  /*b3f0*/  FFMA.FTZ R78, R27, -R0.reuse, R78 ;  /* 0x800000001b4e7223 */ /* 0x088ff2000001004e */
[----:B------:R-:W3:Y:S01]  /*b400*/  MUFU.TANH R69, R69 ;  /* 0x0000004500457308 */ /* 0x000ee20000002400 */
[-C--:B-1----:R-:W-:Y:S02]  /*b410*/  FFMA.FTZ R73, R26, -R0.reuse, R73 ;  /* 0x800000001a497223 */ /* 0x082fe40000010049 */
[----:B------:R-:W1:Y:S01]  /*b420*/  LDSM.16.M88.4 R24, [R209+0x3c00] ;  /* 0x003c0000d118783b */ /* 0x000e620000000200 */
[----:B------:R-:W-:Y:S06]  /*b430*/  DEPBAR.LE SB0, 0x0 ;  /* 0x000080000000791a */ /* 0x000fec0000000000 */
[----:B------:R-:W4:Y:S01]  /*b440*/  MUFU.TANH R77, R77 ;  /* 0x0000004d004d7308 */ /* 0x000f220000002400 */
[----:B--2---:R-:W-:Y:S01]  /*b450*/  FMUL.FTZ R67, R75, UR5 ;  /* 0x000000054b437c20 */ /* 0x004fe20008410000 */
[----:B------:R-:W-:Y:S08]  /*b460*/  FMUL.FTZ R75, R85, UR5 ;  /* 0x00000005554b7c20 */ /* 0x000ff00008410000 */
[----:B------:R-:W2:Y:S01]  /*b470*/  MUFU.TANH R72, R72 ;  /* 0x0000004800487308 */ /* 0x000ea20000002400 */
[----:B------:R-:W-:Y:S01]  /*b480*/  BAR.SYNC.DEFER_BLOCKING 0x0 ;  /* 0x0000000000007b1d */ /* 0x000fe20000010000 */
[-C--:B---3--:R-:W-:Y:S01]  /*b490*/  FFMA.FTZ R89, R89, -R0.reuse, R69 ;  /* 0x8000000059597223 */ /* 0x088fe20000010045 */
[----:B------:R-:W-:Y:S01]  /*b4a0*/  FMUL.FTZ R69, R98, UR5 ;  /* 0x0000000562457c20 */ /* 0x000fe20008410000 */
[----:B------:R-:W-:Y:S06]  /*b4b0*/  FMUL.FTZ R85, R100, UR5 ;  /* 0x0000000564557c20 */ /* 0x000fec0008410000 */
[----:B------:R-:W3:Y:S01]  /*b4c0*/  MUFU.TANH R67, R67 ;  /* 0x0000004300437308 */ /* 0x000ee20000002400 */
[CC--:B----4-:R-:W-:Y:S09]  /*b4d0*/  FFMA.FTZ R77, R2.reuse, -R0.reuse, R77 ;  /* 0x80000000024d7223 */ /* 0x0d0ff2000001004d */
[----:B------:R-:W4:Y:S01]  /*b4e0*/  MUFU.TANH R206, R206 ;  /* 0x000000ce00ce7308 */ /* 0x000f220000002400 */
[----:B--2---:R-:W-:Y:S01]  /*b4f0*/  FFMA.FTZ R72, R2, -R0, R72 ;  /* 0x8000000002487223 */ /* 0x004fe20000010048 */
[----:B------:R-:W-:Y:S04]  /*b500*/  IADD3 R2, PT, PT, R38, -0x58, RZ ;  /* 0xffffffa826027810 */ /* 0x000fe80007ffe0ff */
[----:B------:R-:W-:Y:S04]  /*b510*/  IABS R2, R2 ;  /* 0x0000000200027213 */ /* 0x000fe80000000000 */
[----:B------:R-:W2:Y:S01]  /*b520*/  MUFU.TANH R45, R45 ;  /* 0x0000002d002d7308 */ /* 0x000ea20000002400 */
[-C--:B---3--:R-:W-:Y:S01]  /*b530*/  FFMA.FTZ R80, R71, -R0.reuse, R67 ;  /* 0x8000000047507223 */ /* 0x088fe20000010043 */
[----:B------:R-:W-:Y:S01]  /*b540*/  FMUL.FTZ R71, R96, UR5 ;  /* 0x0000000560477c20 */ /* 0x000fe20008410000 */
[----:B------:R-:W-:Y:S01]  /*b550*/  FMUL.FTZ R67, R102, UR5 ;  /* 0x0000000566437c20 */ /* 0x000fe20008410000 */
[-C--:B-1----:R-:W-:Y:S06]  /*b560*/  HMMA.16816.F32.BF16 R116, R200, R24.reuse, R116 ;  /* 0x00000018c874723c */ /* 0x082fec0000041874 */
[----:B------:R-:W1:Y:S01]  /*b570*/  MUFU.TANH R70, R70 ;  /* 0x0000004600467308 */ /* 0x000e620000002400 */
[----:B----4-:R-:W-:Y:S01]  /*b580*/  FFMA.FTZ R206, R93, -R0, R206 ;  /* 0x800000005dce7223 */ /* 0x010fe200000100ce */
[----:B------:R-:W-:Y:S01]  /*b590*/  FMUL.FTZ R96, R104, UR5 ;  /* 0x0000000568607c20 */ /* 0x000fe20008410000 */
[----:B------:R-:W-:Y:S01]  /*b5a0*/  I2FP.F32.S32 R2, R2 ;  /* 0x0000000200027245 */ /* 0x000fe20000201400 */
[C---:B------:R-:W-:Y:S06]  /*b5b0*/  HMMA.16816.F32.BF16 R120, R180.reuse, R24, R120 ;  /* 0x00000018b478723c */ /* 0x040fec0000041878 */
[----:B------:R-:W3:Y:S01]  /*b5c0*/  MUFU.TANH R66, R66 ;  /* 0x0000004200427308 */ /* 0x000ee20000002400 */
[----:B------:R-:W-:Y:S01]  /*b5d0*/  FMUL.FTZ R104, R113, UR5 ;  /* 0x0000000571687c20 */ /* 0x000fe20008410000 */
[-C--:B--2---:R-:W-:Y:S01]  /*b5e0*/  FFMA.FTZ R93, R93, -R0.reuse, R45 ;  /* 0x800000005d5d7223 */ /* 0x084fe2000001002d */
[C---:B------:R-:W-:Y:S02]  /*b5f0*/  IADD3 R45, PT, PT, R38.reuse, -0x50, RZ ;  /* 0xffffffb0262d7810 */ /* 0x040fe40007ffe0ff */
[----:B------:R-:W-:Y:S01]  /*b600*/  IADD3 R24, PT, PT, R38, -0x60, RZ ;  /* 0xffffffa026187810 */ /* 0x000fe20007ffe0ff */
[-C--:B------:R-:W-:Y:S04]  /*b610*/  HMMA.16816.F32.BF16 R124, R180, R26.reuse, R124 ;  /* 0x0000001ab47c723c */ /* 0x080fe8000004187c */
[----:B------:R-:W2:Y:S01]  /*b620*/  MUFU.TANH R71, R71 ;  /* 0x0000004700477308 */ /* 0x000ea20000002400 */
[----:B------:R-:W-:Y:S01]  /*b630*/  IABS R45, R45 ;  /* 0x0000002d002d7213 */ /* 0x000fe20000000000 */
[C---:B-1----:R-:W-:Y:S01]  /*b640*/  FFMA.FTZ R70, R31.reuse, -R0, R70 ;  /* 0x800000001f467223 */ /* 0x042fe20000010046 */
[----:B------:R-:W-:Y:S01]  /*b650*/  IABS R24, R24 ;  /* 0x0000001800187213 */ /* 0x000fe20000000000 */
[----:B------:R-:W-:Y:S01]  /*b660*/  FMUL.FTZ R98, R118, UR5 ;  /* 0x0000000576627c20 */ /* 0x000fe20008410000 */
[----:B------:R-:W-:Y:S01]  /*b670*/  I2FP.F32.S32 R45, R45 ;  /* 0x0000002d002d7245 */ /* 0x000fe20000201400 */
[----:B------:R-:W-:Y:S04]  /*b680*/  HMMA.16816.F32.BF16 R128, R200, R26, R128 ;  /* 0x0000001ac880723c */ /* 0x000fe80000041880 */
[----:B------:R-:W1:Y:S01]  /*b690*/  MUFU.TANH R67, R67 ;  /* 0x0000004300437308 */ /* 0x000e620000002400 */
[-C--:B---3--:R-:W-:Y:S01]  /*b6a0*/  FFMA.FTZ R66, R31, -R0.reuse, R66 ;  /* 0x800000001f427223 */ /* 0x088fe20000010042 */
[C---:B------:R-:W-:Y:S01]  /*b6b0*/  IADD3 R31, PT, PT, R38.reuse, -0x18, RZ ;  /* 0xffffffe8261f7810 */ /* 0x040fe20007ffe0ff */
[----:B------:R-:W-:Y:S01]  /*b6c0*/  FMUL.FTZ R117, R117, UR5 ;  /* 0x0000000575757c20 */ /* 0x000fe20008410000 */
[C---:B------:R-:W-:Y:S01]  /*b6d0*/  IADD3 R26, PT, PT, R38.reuse, -0x28, RZ ;  /* 0xffffffd8261a7810 */ /* 0x040fe20007ffe0ff */
[----:B------:R-:W-:Y:S01]  /*b6e0*/  FMUL.FTZ R44, R123, UR5 ;  /* 0x000000057b2c7c20 */ /* 0x000fe20008410000 */
[----:B------:R-:W-:Y:S04]  /*b6f0*/  IABS R97, R31 ;  /* 0x0000001f00617213 */ /* 0x000fe80000000000 */
[----:B------:R-:W3:Y:S01]  /*b700*/  MUFU.TANH R74, R74 ;  /* 0x0000004a004a7308 */ /* 0x000ee20000002400 */
[----:B------:R-:W-:Y:S01]  /*b710*/  IADD3 R31, PT, PT, R38, -0x21, RZ ;  /* 0xffffffdf261f7810 */ /* 0x000fe20007ffe0ff */
[----:B--2---:R-:W-:Y:S01]  /*b720*/  FFMA.FTZ R71, R2, -R0, R71 ;  /* 0x8000000002477223 */ /* 0x004fe20000010047 */
[----:B------:R-:W-:Y:S01]  /*b730*/  I2FP.F32.S32 R97, R97 ;  /* 0x0000006100617245 */ /* 0x000fe20000201400 */
[----:B------:R-:W-:Y:S01]  /*b740*/  FMUL.FTZ R120, R120, UR5 ;  /* 0x0000000578787c20 */ /* 0x000fe20008410000 */
[----:B------:R-:W-:Y:S01]  /*b750*/  IABS R26, R26 ;  /* 0x0000001a001a7213 */ /* 0x000fe20000000000 */
[----:B------:R-:W-:Y:S01]  /*b760*/  FMUL.FTZ R126, R126, UR5 ;  /* 0x000000057e7e7c20 */ /* 0x000fe20008410000 */
[----:B------:R-:W-:Y:S03]  /*b770*/  FMUL.FTZ R106, R124, UR5 ;  /* 0x000000057c6a7c20 */ /* 0x000fe60008410000 */
[----:B------:R-:W2:Y:S01]  /*b780*/  MUFU.TANH R69, R69 ;  /* 0x0000004500457308 */ /* 0x000ea20000002400 */
[-C--:B------:R-:W-:Y:S01]  /*b790*/  FFMA.FTZ R170, R97, -R0.reuse, R170 ;  /* 0x8000000061aa7223 */ /* 0x080fe200000100aa */
[----:B-1----:R-:W-:Y:S01]  /*b7a0*/  FFMA.FTZ R67, R2, -R0, R67 ;  /* 0x8000000002437223 */ /* 0x002fe20000010043 */
[----:B------:R-:W-:Y:S01]  /*b7b0*/  IADD3 R2, PT, PT, R38, -0x19, RZ ;  /* 0xffffffe726027810 */ /* 0x000fe20007ffe0ff */
[----:B------:R-:W-:Y:S01]  /*b7c0*/  FMUL.FTZ R124, R125, UR5 ;  /* 0x000000057d7c7c20 */ /* 0x000fe20008410000 */
[----:B------:R-:W-:Y:S01]  /*b7d0*/  I2FP.F32.S32 R100, R26 ;  /* 0x0000001a00647245 */ /* 0x000fe20000201400 */
[----:B------:R-:W-:Y:S01]  /*b7e0*/  FMUL.FTZ R25, R116, UR5 ;  /* 0x0000000574197c20 */ /* 0x000fe20008410000 */
[----:B------:R-:W-:Y:S03]  /*b7f0*/  FMUL.FTZ R42, R127, UR5 ;  /* 0x000000057f2a7c20 */ /* 0x000fe60008410000 */
[----:B------:R-:W1:Y:S01]  /*b800*/  MUFU.TANH R75, R75 ;  /* 0x0000004b004b7308 */ /* 0x000e620000002400 */
[----:B------:R-:W-:Y:S01]  /*b810*/  FMUL.FTZ R116, R130, UR5 ;  /* 0x0000000582747c20 */ /* 0x000fe20008410000 */
[-C--:B---3--:R-:W-:Y:S01]  /*b820*/  FFMA.FTZ R74, R45, -R0.reuse, R74 ;  /* 0x800000002d4a7223 */ /* 0x088fe2000001004a */
[----:B------:R-:W-:Y:S01]  /*b830*/  FMUL.FTZ R115, R131, UR5 ;  /* 0x0000000583737c20 */ /* 0x000fe20008410000 */
[CC--:B------:R-:W-:Y:S01]  /*b840*/  FFMA.FTZ R171, R100.reuse, -R0.reuse, R171 ;  /* 0x8000000064ab7223 */ /* 0x0c0fe200000100ab */
[-C--:B------:R-:W-:Y:S01]  /*b850*/  FFMA.FTZ R198, R100, -R0.reuse, R198 ;  /* 0x8000000064c67223 */ /* 0x080fe200000100c6 */
[----:B------:R-:W-:Y:S04]  /*b860*/  FMUL.FTZ R118, R128, UR5 ;  /* 0x0000000580767c20 */ /* 0x000fe80008410000 */
[----:B------:R-:W3:Y:S01]  /*b870*/  MUFU.TANH R68, R68 ;  /* 0x0000004400447308 */ /* 0x000ee20000002400 */
[----:B--2---:R-:W-:Y:S01]  /*b880*/  FFMA.FTZ R69, R45, -R0, R69 ;  /* 0x800000002d457223 */ /* 0x004fe20000010045 */
[----:B------:R-:W-:Y:S02]  /*b890*/  IABS R45, R2 ;  /* 0x00000002002d7213 */ /* 0x000fe40000000000 */
[----:B------:R-:W-:Y:S01]  /*b8a0*/  IABS R2, R31 ;  /* 0x0000001f00027213 */ /* 0x000fe20000000000 */
[----:B------:R-:W-:Y:S01]  /*b8b0*/  FFMA.FTZ R31, R97, -R0, R35 ;  /* 0x80000000611f7223 */ /* 0x000fe20000010023 */
[----:B------:R-:W-:Y:S04]  /*b8c0*/  I2FP.F32.S32 R45, R45 ;  /* 0x0000002d002d7245 */ /* 0x000fe80000201400 */
[----:B------:R-:W2:Y:S01]  /*b8d0*/  MUFU.TANH R88, R88 ;  /* 0x0000005800587308 */ /* 0x000ea20000002400 */
[----:B------:R-:W-:Y:S01]  /*b8e0*/  I2FP.F32.S32 R2, R2 ;  /* 0x0000000200027245 */ /* 0x000fe20000201400 */
[-C--:B-1----:R-:W-:Y:S01]  /*b8f0*/  FFMA.FTZ R75, R30, -R0.reuse, R75 ;  /* 0x800000001e4b7223 */ /* 0x082fe2000001004b */
[CC--:B------:R-:W-:Y:S01]  /*b900*/  FFMA.FTZ R188, R45.reuse, -R0.reuse, R188 ;  /* 0x800000002dbc7223 */ /* 0x0c0fe200000100bc */
[-C--:B------:R-:W-:Y:S02]  /*b910*/  FFMA.FTZ R177, R45, -R0.reuse, R177 ;  /* 0x800000002db17223 */ /* 0x080fe400000100b1 */
[CC--:B------:R-:W-:Y:S01]  /*b920*/  FFMA.FTZ R179, R2.reuse, -R0.reuse, R179 ;  /* 0x8000000002b37223 */ /* 0x0c0fe200000100b3 */
[-C--:B------:R-:W-:Y:S03]  /*b930*/  FFMA.FTZ R199, R2, -R0.reuse, R199 ;  /* 0x8000000002c77223 */ /* 0x080fe600000100c7 */
[----:B------:R-:W1:Y:S01]  /*b940*/  MUFU.TANH R81, R81 ;  /* 0x0000005100517308 */ /* 0x000e620000002400 */
[----:B---3--:R-:W-:Y:S01]  /*b950*/  FFMA.FTZ R68, R30, -R0, R68 ;  /* 0x800000001e447223 */ /* 0x008fe20000010044 */
[C---:B------:R-:W-:Y:S04]  /*b960*/  IADD3 R30, PT, PT, R38.reuse, -0x20, RZ ;  /* 0xffffffe0261e7810 */ /* 0x040fe80007ffe0ff */
[----:B------:R-:W-:Y:S04]  /*b970*/  IABS R30, R30 ;  /* 0x0000001e001e7213 */ /* 0x000fe80000000000 */
[----:B------:R-:W3:Y:S01]  /*b980*/  MUFU.TANH R101, R101 ;  /* 0x0000006500657308 */ /* 0x000ee20000002400 */
[----:B--2---:R-:W-:Y:S01]  /*b990*/  FFMA.FTZ R88, R97, -R0, R88 ;  /* 0x8000000061587223 */ /* 0x004fe20000010058 */
[----:B------:R-:W-:Y:S02]  /*b9a0*/  I2FP.F32.S32 R35, R30 ;  /* 0x0000001e00237245 */ /* 0x000fe40000201400 */
[----:B------:R-:W-:Y:S06]  /*b9b0*/  IADD3 R30, PT, PT, R38, -0x68, RZ ;  /* 0xffffff98261e7810 */ /* 0x000fec0007ffe0ff */
[----:B------:R-:W2:Y:S01]  /*b9c0*/  MUFU.TANH R92, R92 ;  /* 0x0000005c005c7308 */ /* 0x000ea20000002400 */
[-C--:B------:R-:W-:Y:S01]  /*b9d0*/  FFMA.FTZ R169, R35, -R0.reuse, R169 ;  /* 0x8000000023a97223 */ /* 0x080fe200000100a9 */
[-C--:B-1----:R-:W-:Y:S01]  /*b9e0*/  FFMA.FTZ R81, R97, -R0.reuse, R81 ;  /* 0x8000000061517223 */ /* 0x082fe20000010051 */
[----:B------:R-:W-:Y:S01]  /*b9f0*/  FMUL.FTZ R97, R119, UR5 ;  /* 0x0000000577617c20 */ /* 0x000fe20008410000 */
[C---:B------:R-:W-:Y:S01]  /*ba00*/  FFMA.FTZ R178, R35.reuse, -R0, R178 ;  /* 0x8000000023b27223 */ /* 0x040fe200000100b2 */
[----:B------:R-:W-:Y:S05]  /*ba10*/  IABS R30, R30 ;  /* 0x0000001e001e7213 */ /* 0x000fea0000000000 */
[----:B------:R-:W1:Y:S01]  /*ba20*/  MUFU.TANH R96, R96 ;  /* 0x0000006000607308 */ /* 0x000e620000002400 */
[----:B------:R-:W-:Y:S01]  /*ba30*/  I2FP.F32.S32 R30, R30 ;  /* 0x0000001e001e7245 */ /* 0x000fe20000201400 */
[CC--:B---3--:R-:W-:Y:S08]  /*ba40*/  FFMA.FTZ R101, R2.reuse, -R0.reuse, R101 ;  /* 0x8000000002657223 */ /* 0x0c8ff00000010065 */
[----:B------:R-:W3:Y:S01]  /*ba50*/  MUFU.TANH R87, R87 ;  /* 0x0000005700577308 */ /* 0x000ee20000002400 */
[-C--:B--2---:R-:W-:Y:S01]  /*ba60*/  FFMA.FTZ R92, R2, -R0.reuse, R92 ;  /* 0x80000000025c7223 */ /* 0x084fe2000001005c */
[C---:B------:R-:W-:Y:S08]  /*ba70*/  IADD3 R2, PT, PT, R38.reuse, -0x61, RZ ;  /* 0xffffff9f26027810 */ /* 0x040ff00007ffe0ff */
[----:B------:R-:W2:Y:S01]  /*ba80*/  MUFU.TANH R76, R76 ;  /* 0x0000004c004c7308 */ /* 0x000ea20000002400 */
[CC--:B-1----:R-:W-:Y:S09]  /*ba90*/  FFMA.FTZ R96, R35.reuse, -R0.reuse, R96 ;  /* 0x8000000023607223 */ /* 0x0c2ff20000010060 */
[----:B------:R-:W1:Y:S01]  /*baa0*/  MUFU.TANH R47, R47 ;  /* 0x0000002f002f7308 */ /* 0x000e620000002400 */
[----:B---3--:R-:W-:Y:S01]  /*bab0*/  FFMA.FTZ R87, R35, -R0, R87 ;  /* 0x8000000023577223 */ /* 0x008fe20000010057 */
[----:B------:R-:W-:Y:S02]  /*bac0*/  IABS R35, R2 ;  /* 0x0000000200237213 */ /* 0x000fe40000000000 */
[----:B------:R-:W-:Y:S02]  /*bad0*/  I2FP.F32.S32 R2, R24 ;  /* 0x0000001800027245 */ /* 0x000fe40000201400 */
[C---:B------:R-:W-:Y:S04]  /*bae0*/  IADD3 R24, PT, PT, R38.reuse, -0x69, RZ ;  /* 0xffffff9726187810 */ /* 0x040fe80007ffe0ff */
[----:B------:R-:W3:Y:S01]  /*baf0*/  MUFU.TANH R104, R104 ;  /* 0x0000006800687308 */ /* 0x000ee20000002400 */
[----:B------:R-:W-:Y:S01]  /*bb00*/  I2FP.F32.S32 R35, R35 ;  /* 0x0000002300237245 */ /* 0x000fe20000201400 */
[C---:B--2---:R-:W-:Y:S01]  /*bb10*/  FFMA.FTZ R76, R3.reuse, -R0, R76 ;  /* 0x80000000034c7223 */ /* 0x044fe2000001004c */
[----:B------:R-:W-:Y:S04]  /*bb20*/  IABS R24, R24 ;  /* 0x0000001800187213 */ /* 0x000fe80000000000 */
[----:B------:R-:W-:Y:S03]  /*bb30*/  I2FP.F32.S32 R27, R24 ;  /* 0x00000018001b7245 */ /* 0x000fe60000201400 */
[----:B------:R-:W2:Y:S01]  /*bb40*/  MUFU.TANH R97, R97 ;  /* 0x0000006100617308 */ /* 0x000ea20000002400 */
[-C--:B-1----:R-:W-:Y:S01]  /*bb50*/  FFMA.FTZ R47, R3, -R0.reuse, R47 ;  /* 0x80000000032f7223 */ /* 0x082fe2000001002f */
[----:B------:R-:W-:Y:S08]  /*bb60*/  FMUL.FTZ R3, R109, UR5 ;  /* 0x000000056d037c20 */ /* 0x000ff00008410000 */
[----:B------:R-:W1:Y:S01]  /*bb70*/  MUFU.TANH R43, R43 ;  /* 0x0000002b002b7308 */ /* 0x000e620000002400 */
[CC--:B---3--:R-:W-:Y:S09]  /*bb80*/  FFMA.FTZ R104, R27.reuse, -R0.reuse, R104 ;  /* 0x800000001b687223 */ /* 0x0c8ff20000010068 */
[----:B------:R-:W3:Y:S01]  /*bb90*/  MUFU.TANH R90, R90 ;  /* 0x0000005a005a7308 */ /* 0x000ee20000002400 */
[-C--:B--2---:R-:W-:Y:S01]  /*bba0*/  FFMA.FTZ R97, R27, -R0.reuse, R97 ;  /* 0x800000001b617223 */ /* 0x084fe20000010061 */
[C---:B------:R-:W-:Y:S04]  /*bbb0*/  IADD3 R27, PT, PT, R38.reuse, -0x29, RZ ;  /* 0xffffffd7261b7810 */ /* 0x040fe80007ffe0ff */
[----:B------:R-:W-:Y:S04]  /*bbc0*/  IABS R102, R27 ;  /* 0x0000001b00667213 */ /* 0x000fe80000000000 */
[----:B------:R-:W2:Y:S01]  /*bbd0*/  MUFU.TANH R86, R86 ;  /* 0x0000005600567308 */ /* 0x000ea20000002400 */
[----:B------:R-:W-:Y:S01]  /*bbe0*/  IADD3 R27, PT, PT, R38, -0x39, RZ ;  /* 0xffffffc7261b7810 */ /* 0x000fe20007ffe0ff */
[----:B-1----:R-:W-:Y:S01]  /*bbf0*/  FFMA.FTZ R200, R100, -R0, R43 ;  /* 0x8000000064c87223 */ /* 0x002fe2000001002b */
[----:B------:R-:W-:Y:S02]  /*bc00*/  I2FP.F32.S32 R26, R102 ;  /* 0x00000066001a7245 */ /* 0x000fe40000201400 */
[----:B------:R-:W-:Y:S05]  /*bc10*/  IABS R27, R27 ;  /* 0x0000001b001b7213 */ /* 0x000fea0000000000 */
[----:B------:R-:W1:Y:S01]  /*bc20*/  MUFU.TANH R85, R85 ;  /* 0x0000005500557308 */ /* 0x000e620000002400 */
[----:B------:R-:W-:Y:S01]  /*bc30*/  I2FP.F32.S32 R27, R27 ;  /* 0x0000001b001b7245 */ /* 0x000fe20000201400 */
[CC--:B---3--:R-:W-:Y:S08]  /*bc40*/  FFMA.FTZ R90, R35.reuse, -R0.reuse, R90 ;  /* 0x80000000235a7223 */ /* 0x0c8ff0000001005a */
[----:B------:R-:W3:Y:S01]  /*bc50*/  MUFU.TANH R83, R83 ;  /* 0x0000005300537308 */ /* 0x000ee20000002400 */
[-C--:B--2---:R-:W-:Y:S01]  /*bc60*/  FFMA.FTZ R86, R35, -R0.reuse, R86 ;  /* 0x8000000023567223 */ /* 0x084fe20000010056 */
[----:B------:R-:W-:Y:S04]  /*bc70*/  IADD3 R35, PT, PT, R38, -0x30, RZ ;  /* 0xffffffd026237810 */ /* 0x000fe80007ffe0ff */
[----:B------:R-:W-:Y:S04]  /*bc80*/  IABS R35, R35 ;  /* 0x0000002300237213 */ /* 0x000fe80000000000 */
[----:B------:R-:W2:Y:S01]  /*bc90*/  MUFU.TANH R3, R3 ;  /* 0x0000000300037308 */ /* 0x000ea20000002400 */
[CC--:B-1----:R-:W-:Y:S09]  /*bca0*/  FFMA.FTZ R85, R2.reuse, -R0.reuse, R85 ;  /* 0x8000000002557223 */ /* 0x0c2ff20000010055 */
[----:B------:R-:W1:Y:S01]  /*bcb0*/  MUFU.TANH R105, R105 ;  /* 0x0000006900697308 */ /* 0x000e620000002400 */
[-C--:B---3--:R-:W-:Y:S01]  /*bcc0*/  FFMA.FTZ R83, R2, -R0.reuse, R83 ;  /* 0x8000000002537223 */ /* 0x088fe20000010053 */
[----:B------:R-:W-:Y:S08]  /*bcd0*/  FMUL.FTZ R2, R121, UR5 ;  /* 0x0000000579027c20 */ /* 0x000ff00008410000 */
[----:B------:R-:W3:Y:S01]  /*bce0*/  MUFU.TANH R98, R98 ;  /* 0x0000006200627308 */ /* 0x000ee20000002400 */
[-C--:B--2---:R-:W-:Y:S01]  /*bcf0*/  FFMA.FTZ R123, R26, -R0.reuse, R3 ;  /* 0x800000001a7b7223 */ /* 0x084fe20000010003 */
[----:B------:R-:W-:Y:S04]  /*bd00*/  MOV R3, R35 ;  /* 0x0000002300037202 */ /* 0x000fe80000000f00 */
[----:B------:R-:W-:Y:S04]  /*bd10*/  I2FP.F32.S32 R3, R3 ;  /* 0x0000000300037245 */ /* 0x000fe80000201400 */
[----:B------:R2:W-:Y:S01]  /*bd20*/  MUFU.TANH R119, R117 ;  /* 0x0000007500777308 */ /* 0x0005e20000002400 */
[CC--:B-1----:R-:W-:Y:S01]  /*bd30*/  FFMA.FTZ R105, R30.reuse, -R0.reuse, R105 ;  /* 0x800000001e697223 */ /* 0x0c2fe20000010069 */
[-C--:B------:R-:W-:Y:S08]  /*bd40*/  FFMA.FTZ R197, R3, -R0.reuse, R197 ;  /* 0x8000000003c57223 */ /* 0x080ff000000100c5 */
[----:B------:R-:W1:Y:S01]  /*bd50*/  MUFU.TANH R33, R33 ;  /* 0x0000002100217308 */ /* 0x000e620000002400 */
[----:B---3--:R-:W-:Y:S01]  /*bd60*/  FFMA.FTZ R98, R30, -R0, R98 ;  /* 0x800000001e627223 */ /* 0x008fe20000010062 */
[----:B------:R-:W-:Y:S04]  /*bd70*/  IADD3 R30, PT, PT, R38, -0x38, RZ ;  /* 0xffffffc8261e7810 */ /* 0x000fe80007ffe0ff */
[----:B------:R-:W-:Y:S04]  /*bd80*/  IABS R30, R30 ;  /* 0x0000001e001e7213 */ /* 0x000fe80000000000 */
[----:B------:R-:W3:Y:S01]  /*bd90*/  MUFU.TANH R37, R37 ;  /* 0x0000002500257308 */ /* 0x000ee20000002400 */
[----:B--2---:R-:W-:Y:S09]  /*bda0*/  FMUL.FTZ R117, R129, UR5 ;  /* 0x0000000581757c20 */ /* 0x004ff20008410000 */
[----:B------:R-:W2:Y:S01]  /*bdb0*/  MUFU.TANH R44, R44 ;  /* 0x0000002c002c7308 */ /* 0x000ea20000002400 */
[-C--:B-1----:R-:W-:Y:S01]  /*bdc0*/  FFMA.FTZ R181, R26, -R0.reuse, R33 ;  /* 0x800000001ab57223 */ /* 0x082fe20000010021 */
[----:B------:R-:W-:Y:S04]  /*bdd0*/  IADD3 R33, PT, PT, R38, -0x78, RZ ;  /* 0xffffff8826217810 */ /* 0x000fe80007ffe0ff */
[----:B------:R-:W-:Y:S04]  /*bde0*/  IABS R33, R33 ;  /* 0x0000002100217213 */ /* 0x000fe80000000000 */
[----:B------:R-:W1:Y:S01]  /*bdf0*/  MUFU.TANH R36, R36 ;  /* 0x0000002400247308 */ /* 0x000e620000002400 */
[CC--:B---3--:R-:W-:Y:S01]  /*be00*/  FFMA.FTZ R182, R26.reuse, -R0.reuse, R37 ;  /* 0x800000001ab67223 */ /* 0x0c8fe20000010025 */
[----:B------:R-:W-:Y:S08]  /*be10*/  I2FP.F32.S32 R33, R33 ;  /* 0x0000002100217245 */ /* 0x000ff00000201400 */
[----:B------:R-:W3:Y:S01]  /*be20*/  MUFU.TANH R24, R120 ;  /* 0x0000007800187308 */ /* 0x000ee20000002400 */
[----:B--2---:R-:W-:Y:S01]  /*be30*/  FFMA.FTZ R44, R26, -R0, R44 ;  /* 0x800000001a2c7223 */ /* 0x004fe2000001002c */
[----:B------:R-:W-:Y:S08]  /*be40*/  I2FP.F32.S32 R26, R30 ;  /* 0x0000001e001a7245 */ /* 0x000ff00000201400 */
[----:B------:R3:W2:Y:S01]  /*be50*/  MUFU.TANH R43, R126 ;  /* 0x0000007e002b7308 */ /* 0x0006a20000002400 */
[-C--:B------:R-:W-:Y:S01]  /*be60*/  FFMA.FTZ R193, R26, -R0.reuse, R193 ;  /* 0x800000001ac17223 */ /* 0x080fe200000100c1 */
[CC--:B-1----:R-:W-:Y:S08]  /*be70*/  FFMA.FTZ R203, R3.reuse, -R0.reuse, R36 ;  /* 0x8000000003cb7223 */ /* 0x0c2ff00000010024 */
[----:B------:R-:W1:Y:S10]  /*be80*/  MUFU.TANH R40, R40 ;  /* 0x0000002800287308 */ /* 0x000e740000002400 */
[----:B------:R-:W4:Y:S01]  /*be90*/  MUFU.TANH R125, R106 ;  /* 0x0000006a007d7308 */ /* 0x000f220000002400 */
[CC--:B---3--:R-:W-:Y:S01]  /*bea0*/  FFMA.FTZ R126, R3.reuse, -R0.reuse, R24 ;  /* 0x80000000037e7223 */ /* 0x0c8fe20000010018 */
[C---:B------:R-:W-:Y:S01]  /*beb0*/  IADD3 R24, PT, PT, R38.reuse, -0x70, RZ ;  /* 0xffffff9026187810 */ /* 0x040fe20007ffe0ff */
[----:B--2---:R-:W-:Y:S01]  /*bec0*/  FFMA.FTZ R43, R3, -R0, R43 ;  /* 0x80000000032b7223 */ /* 0x004fe2000001002b */
[----:B------:R-:W-:Y:S02]  /*bed0*/  IADD3 R3, PT, PT, R38, -0x31, RZ ;  /* 0xffffffcf26037810 */ /* 0x000fe40007ffe0ff */
[----:B------:R-:W-:Y:S04]  /*bee0*/  IABS R24, R24 ;  /* 0x0000001800187213 */ /* 0x000fe80000000000 */
[----:B------:R-:W2:Y:S01]  /*bef0*/  MUFU.TANH R25, R25 ;  /* 0x0000001900197308 */ /* 0x000ea20000002400 */
[----:B------:R-:W-:Y:S01]  /*bf00*/  IABS R3, R3 ;  /* 0x0000000300037213 */ /* 0x000fe20000000000 */
[C---:B-1----:R-:W-:Y:S01]  /*bf10*/  FFMA.FTZ R201, R26.reuse, -R0, R40 ;  /* 0x800000001ac97223 */ /* 0x042fe20000010028 */
[----:B------:R-:W-:Y:S02]  /*bf20*/  I2FP.F32.S32 R24, R24 ;  /* 0x0000001800187245 */ /* 0x000fe40000201400 */
[----:B------:R-:W-:Y:S05]  /*bf30*/  I2FP.F32.S32 R3, R3 ;  /* 0x0000000300037245 */ /* 0x000fea0000201400 */
[----:B------:R-:W1:Y:S01]  /*bf40*/  MUFU.TANH R2, R2 ;  /* 0x0000000200027308 */ /* 0x000e620000002400 */
[-C--:B----4-:R-:W-:Y:S01]  /*bf50*/  FFMA.FTZ R125, R26, -R0.reuse, R125 ;  /* 0x800000001a7d7223 */ /* 0x090fe2000001007d */
[----:B------:R-:W-:Y:S01]  /*bf60*/  IADD3 R26, PT, PT, R38, -0x79, RZ ;  /* 0xffffff87261a7810 */ /* 0x000fe20007ffe0ff */
[CC--:B------:R-:W-:Y:S01]  /*bf70*/  FFMA.FTZ R195, R3.reuse, -R0.reuse, R195 ;  /* 0x8000000003c37223 */ /* 0x0c0fe200000100c3 */
[----:B------:R-:W-:Y:S02]  /*bf80*/  FFMA.FTZ R194, R3, -R0, R194 ;  /* 0x8000000003c27223 */ /* 0x000fe400000100c2 */
[----:B------:R-:W-:Y:S04]  /*bf90*/  IABS R26, R26 ;  /* 0x0000001a001a7213 */ /* 0x000fe80000000000 */
[----:B------:R-:W3:Y:S01]  /*bfa0*/  MUFU.TANH R42, R42 ;  /* 0x0000002a002a7308 */ /* 0x000ee20000002400 */
[C---:B--2---:R-:W-:Y:S01]  /*bfb0*/  FFMA.FTZ R120, R24.reuse, -R0, R25 ;  /* 0x8000000018787223 */ /* 0x044fe20000010019 */
[----:B------:R-:W-:Y:S02]  /*bfc0*/  I2FP.F32.S32 R26, R26 ;  /* 0x0000001a001a7245 */ /* 0x000fe40000201400 */
[----:B------:R-:W-:Y:S06]  /*bfd0*/  FMNMX3.FTZ R25, R165, R52, R54, !PT ;  /* 0x00000034a5197276 */ /* 0x000fec0007810036 */
[----:B------:R-:W2:Y:S01]  /*bfe0*/  MUFU.TANH R116, R116 ;  /* 0x0000007400747308 */ /* 0x000ea20000002400 */
[----:B------:R-:W-:Y:S01]  /*bff0*/  FMNMX3.FTZ R25, R25, R14, R19, !PT ;  /* 0x0000000e19197276 */ /* 0x000fe20007810013 */
[----:B-1----:R-:W-:Y:S03]  /*c000*/  FFMA.FTZ R131, R3, -R0, R2 ;  /* 0x8000000003837223 */ /* 0x002fe60000010002 */
[----:B------:R-:W-:Y:S05]  /*c010*/  FMNMX3.FTZ R25, R25, R28, R29, !PT ;  /* 0x0000001c19197276 */ /* 0x000fea000781001d */
[----:B------:R-:W1:Y:S01]  /*c020*/  MUFU.TANH R117, R117 ;  /* 0x0000007500757308 */ /* 0x000e620000002400 */
[----:B------:R-:W-:Y:S01]  /*c030*/  FMNMX3.FTZ R25, R25, R184, R174, !PT ;  /* 0x000000b819197276 */ /* 0x000fe200078100ae */
[----:B---3--:R-:W-:Y:S01]  /*c040*/  FFMA.FTZ R42, R3, -R0, R42 ;  /* 0x80000000032a7223 */ /* 0x008fe2000001002a */
[----:B------:R-:W-:Y:S02]  /*c050*/  FMNMX3.FTZ R3, R167, R50, R48, !PT ;  /* 0x00000032a7037276 */ /* 0x000fe40007810030 */
[----:B------:R-:W-:Y:S02]  /*c060*/  FMNMX3.FTZ R25, R25, R170, R177, !PT ;  /* 0x000000aa19197276 */ /* 0x000fe400078100b1 */
[----:B------:R-:W-:Y:S03]  /*c070*/  FMNMX3.FTZ R3, R3, R34, R32, !PT ;  /* 0x0000002203037276 */ /* 0x000fe60007810020 */
[----:B------:R-:W3:Y:S01]  /*c080*/  MUFU.TANH R39, R39 ;  /* 0x0000002700277308 */ /* 0x000ee20000002400 */
[----:B------:R-:W-:Y:S01]  /*c090*/  FMNMX3.FTZ R25, R25, R178, R199, !PT ;  /* 0x000000b219197276 */ /* 0x000fe200078100c7 */
[----:B--2---:R-:W-:Y:S01]  /*c0a0*/  FFMA.FTZ R116, R24, -R0, R116 ;  /* 0x8000000018747223 */ /* 0x004fe20000010074 */
[----:B------:R-:W-:Y:S02]  /*c0b0*/  FMNMX3.FTZ R24, R166, R55, R53, !PT ;  /* 0x00000037a6187276 */ /* 0x000fe40007810035 */
[----:B------:R-:W-:Y:S02]  /*c0c0*/  FMNMX3.FTZ R3, R3, R56, R60, !PT ;  /* 0x0000003803037276 */ /* 0x000fe4000781003c */
[----:B------:R-:W-:Y:S03]  /*c0d0*/  FMNMX3.FTZ R24, R24, R51, R49, !PT ;  /* 0x0000003318187276 */ /* 0x000fe60007810031 */
[----:B------:R-:W2:Y:S01]  /*c0e0*/  MUFU.TANH R41, R41 ;  /* 0x0000002900297308 */ /* 0x000ea20000002400 */
[----:B------:R-:W-:Y:S01]  /*c0f0*/  FMNMX3.FTZ R3, R3, R61, R62, !PT ;  /* 0x0000003d03037276 */ /* 0x000fe2000781003e */
[----:B-1----:R-:W-:Y:S01]  /*c100*/  FFMA.FTZ R117, R26, -R0, R117 ;  /* 0x800000001a757223 */ /* 0x002fe20000010075 */
[----:B------:R-:W-:Y:S02]  /*c110*/  FMNMX3.FTZ R26, R164, R23, R18, !PT ;  /* 0x00000017a41a7276 */ /* 0x000fe40007810012 */
[----:B------:R-:W-:Y:S02]  /*c120*/  FMNMX3.FTZ R24, R24, R58, R57, !PT ;  /* 0x0000003a18187276 */ /* 0x000fe40007810039 */
[----:B------:R-:W-:Y:S03]  /*c130*/  FMNMX3.FTZ R26, R26, R13, R103, !PT ;  /* 0x0000000d1a1a7276 */ /* 0x000fe60007810067 */
        /* <DEDUP_REMOVED lines=15> */
[----:B------:R-:W-:Y:S02]  /*c230*/  IADD3 R27, PT, PT, R38, -0x71, RZ ;  /* 0xffffff8f261b7810 */ /* 0x000fe40007ffe0ff */
[----:B------:R-:W-:Y:S02]  /*c240*/  FMNMX3.FTZ R24, R24, R248, R249, !PT ;  /* 0x000000f818187276 */ /* 0x000fe400078100f9 */
[----:B------:R-:W-:Y:S03]  /*c250*/  IABS R27, R27 ;  /* 0x0000001b001b7213 */ /* 0x000fe60000000000 */
[----:B------:R-:W1:Y:S01]  /*c260*/  MUFU.TANH R115, R115 ;  /* 0x0000007300737308 */ /* 0x000e620000002400 */
[----:B------:R-:W-:Y:S01]  /*c270*/  FMNMX3.FTZ R3, R3, R246, R207, !PT ;  /* 0x000000f603037276 */ /* 0x000fe200078100cf */
[----:B---3--:R-:W-:Y:S01]  /*c280*/  FFMA.FTZ R91, R45, -R0, R91 ;  /* 0x800000002d5b7223 */ /* 0x008fe2000001005b */
[----:B------:R-:W-:Y:S02]  /*c290*/  I2FP.F32.S32 R2, R27 ;  /* 0x0000001b00027245 */ /* 0x000fe40000201400 */
[----:B------:R-:W-:Y:S02]  /*c2a0*/  FMNMX3.FTZ R26, R26, R197, R195, !PT ;  /* 0x000000c51a1a7276 */ /* 0x000fe400078100c3 */
[----:B------:R-:W-:Y:S01]  /*c2b0*/  FMNMX3.FTZ R24, R24, R250, R247, !PT ;  /* 0x000000fa18187276 */ /* 0x000fe200078100f7 */
[-C--:B------:R-:W-:Y:S01]  /*c2c0*/  FFMA.FTZ R119, R2, -R0.reuse, R119 ;  /* 0x8000000002777223 */ /* 0x080fe20000010077 */
[----:B------:R-:W-:Y:S01]  /*c2d0*/  FMNMX3.FTZ R3, R3, R245, R244, !PT ;  /* 0x000000f503037276 */ /* 0x000fe200078100f4 */
[----:B--2---:R-:W-:Y:S01]  /*c2e0*/  FFMA.FTZ R84, R45, -R0, R84 ;  /* 0x800000002d547223 */ /* 0x004fe20000010054 */
[----:B------:R-:W-:Y:S01]  /*c2f0*/  FMNMX3.FTZ R24, R24, R204, R205, !PT ;  /* 0x000000cc18187276 */ /* 0x000fe200078100cd */
[----:B------:R-:W-:Y:S01]  /*c300*/  FMUL.FTZ R45, R122, UR5 ;  /* 0x000000057a2d7c20 */ /* 0x000fe20008410000 */
[----:B------:R-:W-:Y:S01]  /*c310*/  FMNMX3.FTZ R3, R3, R89, R80, !PT ;  /* 0x0000005903037276 */ /* 0x000fe20007810050 */
[----:B------:R-:W2:Y:S01]  /*c320*/  MUFU.TANH R118, R118 ;  /* 0x0000007600767308 */ /* 0x000ea20000002400 */
[----:B------:R-:W-:Y:S02]  /*c330*/  FMNMX3.FTZ R24, R24, R242, R243, !PT ;  /* 0x000000f218187276 */ /* 0x000fe400078100f3 */
[----:B------:R-:W-:Y:S01]  /*c340*/  FMNMX3.FTZ R3, R3, R78, R79, !PT ;  /* 0x0000004e03037276 */ /* 0x000fe2000781004f */
[----:B-1----:R-:W-:Y:S01]  /*c350*/  FFMA.FTZ R115, R2, -R0, R115 ;  /* 0x8000000002737223 */ /* 0x002fe20000010073 */
[----:B------:R-:W-:Y:S02]  /*c360*/  FMNMX3.FTZ R2, R25, R198, R182, !PT ;  /* 0x000000c619027276 */ /* 0x000fe400078100b6 */
[----:B------:R-:W-:Y:S03]  /*c370*/  FMNMX3.FTZ R25, R26, R193, R183, !PT ;  /* 0x000000c11a197276 */ /* 0x000fe600078100b7 */
[----:B------:R-:W1:Y:S01]  /*c380*/  MUFU.TANH R45, R45 ;  /* 0x0000002d002d7308 */ /* 0x000e620000002400 */
[----:B------:R-:W-:Y:S02]  /*c390*/  FMNMX3.FTZ R2, R2, R203, R194, !PT ;  /* 0x000000cb02027276 */ /* 0x000fe400078100c2 */
[----:B------:R-:W-:Y:S02]  /*c3a0*/  FMNMX3.FTZ R25, R25, R99, R206, !PT ;  /* 0x0000006319197276 */ /* 0x000fe400078100ce */
[----:B------:R-:W-:Y:S02]  /*c3b0*/  FMNMX3.FTZ R2, R2, R201, R202, !PT ;  /* 0x000000c902027276 */ /* 0x000fe400078100ca */
[----:B------:R-:W-:Y:S02]  /*c3c0*/  FMNMX3.FTZ R25, R25, R95, R94, !PT ;  /* 0x0000005f19197276 */ /* 0x000fe4000781005e */
[----:B------:R-:W-:Y:S01]  /*c3d0*/  FMNMX3.FTZ R2, R2, R82, R93, !PT ;  /* 0x0000005202027276 */ /* 0x000fe2000781005d */
[----:B--2---:R-:W-:Y:S01]  /*c3e0*/  FFMA.FTZ R118, R33, -R0, R118 ;  /* 0x8000000021767223 */ /* 0x004fe20000010076 */
[----:B------:R-:W-:Y:S02]  /*c3f0*/  FMNMX3.FTZ R24, R24, R76, R77, !PT ;  /* 0x0000004c18187276 */ /* 0x000fe4000781004d */
[----:B------:R-:W-:Y:S02]  /*c400*/  FMNMX3.FTZ R3, R3, R46, R73, !PT ;  /* 0x0000002e03037276 */ /* 0x000fe40007810049 */
[----:B------:R-:W-:Y:S02]  /*c410*/  FMNMX3.FTZ R25, R25, R74, R75, !PT ;  /* 0x0000004a19197276 */ /* 0x000fe4000781004b */
[----:B------:R-:W-:Y:S01]  /*c420*/  FMNMX3.FTZ R2, R2, R65, R64, !PT ;  /* 0x0000004102027276 */ /* 0x000fe20007810040 */
[----:B-1----:R-:W-:Y:S01]  /*c430*/  FFMA.FTZ R45, R100, -R0, R45 ;  /* 0x80000000642d7223 */ /* 0x002fe2000001002d */
        /* <DEDUP_REMOVED lines=19> */
.L_x_903:
[----:B-1----:R-:W-:Y:S01]  /*c570*/  SHFL.BFLY PT, R7, R24, 0x2, 0x1f ;  /* 0x0c401f0018077f89 */ /* 0x002fe200000e0000 */
[----:B------:R-:W-:Y:S02]  /*c580*/  FMNMX3.FTZ R25, R25, R118, R117, !PT ;  /* 0x0000007619197276 */ /* 0x000fe40007810075 */
[----:B------:R-:W-:Y:S05]  /*c590*/  FMNMX3.FTZ R11, R2, R116, R115, !PT ;  /* 0x00000074020b7276 */ /* 0x000fea0007810073 */
        /* <DEDUP_REMOVED lines=13> */
[----:B------:R-:W-:Y:S01]  /*c670*/  FMUL.FTZ R129, R36, UR4 ;  /* 0x0000000424817c20 */ /* 0x000fe20008410000 */
[----:B---3--:R-:W-:Y:S01]  /*c680*/  FMNMX.FTZ R37, R6, R37, !PT ;  /* 0x0000002506257209 */ /* 0x008fe20007810000 */
[C---:B------:R-:W-:Y:S01]  /*c690*/  FADD.FTZ R4, -R3.reuse, R166 ;  /* 0x000000a603047221 */ /* 0x040fe20000010100 */
[C---:B------:R-:W-:Y:S01]  /*c6a0*/  FMUL.FTZ R166, R3.reuse, UR4 ;  /* 0x0000000403a67c20 */ /* 0x040fe20008410000 */
[----:B------:R-:W-:Y:S02]  /*c6b0*/  FSETP.NEU.FTZ.AND P0, PT, R3, -INF , PT ;  /* 0xff8000000300780b */ /* 0x000fe40003f1d000 */
[----:B------:R-:W-:Y:S01]  /*c6c0*/  FMUL.FTZ R41, R4, UR4 ;  /* 0x0000000404297c20 */ /* 0x000fe20008410000 */
[----:B----4-:R-:W-:Y:S01]  /*c6d0*/  FMNMX.FTZ R2, R7, R2, !PT ;  /* 0x0000000207027209 */ /* 0x010fe20007810000 */
[C---:B------:R-:W-:Y:S01]  /*c6e0*/  FADD.FTZ R4, -R37.reuse, R164 ;  /* 0x000000a425047221 */ /* 0x040fe20000010100 */
[C---:B------:R-:W-:Y:S01]  /*c6f0*/  FMUL.FTZ R164, R37.reuse, UR4 ;  /* 0x0000000425a47c20 */ /* 0x040fe20008410000 */
[----:B------:R-:W-:Y:S02]  /*c700*/  FSETP.NEU.FTZ.AND P2, PT, R37, -INF , PT ;  /* 0xff8000002500780b */ /* 0x000fe40003f5d000 */
[----:B------:R-:W-:Y:S01]  /*c710*/  MUFU.EX2 R41, R41 ;  /* 0x0000002900297308 */ /* 0x000fe20000000800 */
[----:B------:R-:W-:Y:S01]  /*c720*/  FADD.FTZ R5, -R2, R167 ;  /* 0x000000a702057221 */ /* 0x000fe20000010100 */
[----:B------:R-:W-:Y:S01]  /*c730*/  FSEL R164, R164, RZ, P2 ;  /* 0x000000ffa4a47208 */ /* 0x000fe20001000000 */
[----:B------:R-:W-:Y:S01]  /*c740*/  FMUL.FTZ R39, R4, UR4 ;  /* 0x0000000404277c20 */ /* 0x000fe20008410000 */
[----:B------:R-:W-:Y:S01]  /*c750*/  FSEL R166, R166, RZ, P0 ;  /* 0x000000ffa6a67208 */ /* 0x000fe20000000000 */
[----:B------:R-:W-:Y:S01]  /*c760*/  FMUL.FTZ R40, R5, UR4 ;  /* 0x0000000405287c20 */ /* 0x000fe20008410000 */
[----:B------:R-:W-:Y:S01]  /*c770*/  FADD.FTZ R5, -R36, R165 ;  /* 0x000000a524057221 */ /* 0x000fe20000010100 */
[--C-:B------:R-:W-:Y:S01]  /*c780*/  FFMA.FTZ R122, R23, UR4, -R164.reuse ;  /* 0x00000004177a7c23 */ /* 0x100fe200080108a4 */
[C---:B------:R-:W-:Y:S02]  /*c790*/  FMUL.FTZ R165, R2.reuse, UR4 ;  /* 0x0000000402a57c20 */ /* 0x040fe40008410000 */
[----:B------:R-:W1:Y:S01]  /*c7a0*/  MUFU.EX2 R39, R39 ;  /* 0x0000002700277308 */ /* 0x000e620000000800 */
[----:B------:R-:W-:Y:S01]  /*c7b0*/  FSETP.NEU.FTZ.AND P0, PT, R2, -INF , PT ;  /* 0xff8000000200780b */ /* 0x000fe20003f1d000 */
[----:B------:R-:W2:Y:S01]  /*c7c0*/  LDSM.16.MT88.4 R20, [R210+0x4000] ;  /* 0x00400000d214783b */ /* 0x000ea20000004200 */
[----:B------:R-:W-:Y:S07]  /*c7d0*/  FMUL.FTZ R38, R5, UR4 ;  /* 0x0000000405267c20 */ /* 0x000fee0008410000 */
[----:B------:R-:W-:Y:S01]  /*c7e0*/  MUFU.EX2 R122, R122 ;  /* 0x0000007a007a7308 */ /* 0x000fe20000000800 */
[----:B------:R-:W-:Y:S01]  /*c7f0*/  FSEL R165, R165, RZ, P0 ;  /* 0x000000ffa5a57208 */ /* 0x000fe20000000000 */
[--C-:B------:R-:W-:Y:S01]  /*c800*/  FFMA.FTZ R114, R18, UR4, -R164.reuse ;  /* 0x0000000412727c23 */ /* 0x100fe200080108a4 */
[----:B------:R-:W-:Y:S07]  /*c810*/  FSETP.NEU.FTZ.AND P0, PT, R36, -INF , PT ;  /* 0xff8000002400780b */ /* 0x000fee0003f1d000 */
[----:B------:R-:W-:Y:S01]  /*c820*/  MUFU.EX2 R40, R40 ;  /* 0x0000002800287308 */ /* 0x000fe20000000800 */
[--C-:B------:R-:W-:Y:S01]  /*c830*/  FFMA.FTZ R108, R13, UR4, -R164.reuse ;  /* 0x000000040d6c7c23 */ /* 0x100fe200080108a4 */
[----:B------:R-:W-:Y:S01]  /*c840*/  FFMA.FTZ R103, R103, UR4, -R164 ;  /* 0x0000000467677c23 */ /* 0x000fe200080108a4 */
[----:B------:R-:W-:Y:S07]  /*c850*/  FSEL R129, R129, RZ, P0 ;  /* 0x000000ff81817208 */ /* 0x000fee0000000000 */
[----:B------:R-:W3:Y:S01]  /*c860*/  MUFU.EX2 R38, R38 ;  /* 0x0000002600267308 */ /* 0x000ee20000000800 */
[--C-:B------:R-:W-:Y:S01]  /*c870*/  FFMA.FTZ R128, R55, UR4, -R166.reuse ;  /* 0x0000000437807c23 */ /* 0x100fe200080108a6 */
[--C-:B------:R-:W-:Y:S01]  /*c880*/  FFMA.FTZ R112, R53, UR4, -R166.reuse ;  /* 0x0000000435707c23 */ /* 0x100fe200080108a6 */
[--C-:B------:R-:W-:Y:S01]  /*c890*/  FFMA.FTZ R109, R51, UR4, -R166.reuse ;  /* 0x00000004336d7c23 */ /* 0x100fe200080108a6 */
[--C-:B------:R-:W-:Y:S01]  /*c8a0*/  FFMA.FTZ R121, R52, UR4, -R129.reuse ;  /* 0x0000000434797c23 */ /* 0x100fe20008010881 */
[--C-:B------:R-:W-:Y:S01]  /*c8b0*/  FFMA.FTZ R113, R54, UR4, -R129.reuse ;  /* 0x0000000436717c23 */ /* 0x100fe20008010881 */
[--C-:B------:R-:W-:Y:S01]  /*c8c0*/  FFMA.FTZ R111, R14, UR4, -R129.reuse ;  /* 0x000000040e6f7c23 */ /* 0x100fe20008010881 */
[----:B------:R-:W-:Y:S03]  /*c8d0*/  FFMA.FTZ R102, R19, UR4, -R129 ;  /* 0x0000000413667c23 */ /* 0x000fe60008010881 */
[----:B------:R-:W4:Y:S01]  /*c8e0*/  MUFU.EX2 R114, R114 ;  /* 0x0000007200727308 */ /* 0x000f220000000800 */
[--C-:B------:R-:W-:Y:S01]  /*c8f0*/  FFMA.FTZ R106, R49, UR4, -R166.reuse ;  /* 0x00000004316a7c23 */ /* 0x100fe200080108a6 */
[--C-:B------:R-:W-:Y:S01]  /*c900*/  FFMA.FTZ R127, R50, UR4, -R165.reuse ;  /* 0x00000004327f7c23 */ /* 0x100fe200080108a5 */
[--C-:B------:R-:W-:Y:S07]  /*c910*/  FFMA.FTZ R110, R48, UR4, -R165.reuse ;  /* 0x00000004306e7c23 */ /* 0x100fee00080108a5 */
[----:B------:R-:W-:Y:S01]  /*c920*/  MUFU.EX2 R121, R121 ;  /* 0x0000007900797308 */ /* 0x000fe20000000800 */
[--C-:B------:R-:W-:Y:S01]  /*c930*/  FFMA.FTZ R107, R34, UR4, -R165.reuse ;  /* 0x00000004226b7c23 */ /* 0x100fe200080108a5 */
[--C-:B------:R-:W-:Y:S01]  /*c940*/  FFMA.FTZ R100, R32, UR4, -R165.reuse ;  /* 0x0000000420647c23 */ /* 0x100fe200080108a5 */
[----:B------:R-:W5:Y:S07]  /*c950*/  LDSM.16.MT88.4 R52, [R208+0x4000] ;  /* 0x00400000d034783b */ /* 0x000f6e0000004200 */
[----:B------:R-:W2:Y:S01]  /*c960*/  MUFU.EX2 R113, R113 ;  /* 0x0000007100717308 */ /* 0x000ea20000000800 */
[C---:B-1----:R-:W-:Y:S01]  /*c970*/  FMUL.FTZ R4, R39.reuse, R156 ;  /* 0x0000009c27047220 */ /* 0x042fe20000410000 */
[----:B------:R-:W-:Y:S01]  /*c980*/  FMUL.FTZ R5, R39, R157 ;  /* 0x0000009d27057220 */ /* 0x000fe20000410000 */
[C---:B---3--:R-:W-:Y:S07]  /*c990*/  FMUL.FTZ R6, R38.reuse, R158 ;  /* 0x0000009e26067220 */ /* 0x048fee0000410000 */
[----:B------:R-:W-:Y:S01]  /*c9a0*/  MUFU.EX2 R108, R108 ;  /* 0x0000006c006c7308 */ /* 0x000fe20000000800 */
[----:B------:R-:W-:Y:S01]  /*c9b0*/  FMUL.FTZ R7, R38, R159 ;  /* 0x0000009f26077220 */ /* 0x000fe20000410000 */
[----:B----4-:R-:W-:Y:S01]  /*c9c0*/  F2FP.BF16.F32.PACK_AB R48, R114, R122 ;  /* 0x0000007a7230723e */ /* 0x010fe200000010ff */
[C---:B------:R-:W-:Y:S07]  /*c9d0*/  FMUL.FTZ R8, R41.reuse, R160 ;  /* 0x000000a029087220 */ /* 0x040fee0000410000 */
[----:B------:R-:W1:Y:S01]  /*c9e0*/  MUFU.EX2 R103, R103 ;  /* 0x0000006700677308 */ /* 0x000e620000000800 */
[C---:B------:R-:W-:Y:S01]  /*c9f0*/  FMUL.FTZ R9, R41.reuse, R161 ;  /* 0x000000a129097220 */ /* 0x040fe20000410000 */
[C---:B------:R-:W-:Y:S01]  /*ca00*/  FMUL.FTZ R10, R40.reuse, R162 ;  /* 0x000000a2280a7220 */ /* 0x040fe20000410000 */
[C---:B------:R-:W-:Y:S07]  /*ca10*/  FMUL.FTZ R11, R40.reuse, R163 ;  /* 0x000000a3280b7220 */ /* 0x040fee0000410000 */
[----:B------:R-:W-:Y:S01]  /*ca20*/  MUFU.EX2 R111, R111 ;  /* 0x0000006f006f7308 */ /* 0x000fe20000000800 */
[----:B------:R-:W-:Y:S01]  /*ca30*/  FMUL.FTZ R12, R41, R152 ;  /* 0x00000098290c7220 */ /* 0x000fe20000410000 */
[----:B--2---:R-:W-:Y:S01]  /*ca40*/  F2FP.BF16.F32.PACK_AB R49, R113, R121 ;  /* 0x000000797131723e */ /* 0x004fe200000010ff */
[----:B------:R-:W-:Y:S07]  /*ca50*/  FMUL.FTZ R13, R41, R153 ;  /* 0x00000099290d7220 */ /* 0x000fee0000410000 */
[----:B------:R-:W2:Y:S01]  /*ca60*/  MUFU.EX2 R102, R102 ;  /* 0x0000006600667308 */ /* 0x000ea20000000800 */
[C---:B------:R-:W-:Y:S01]  /*ca70*/  FMUL.FTZ R14, R40.reuse, R154 ;  /* 0x0000009a280e7220 */ /* 0x040fe20000410000 */
[----:B------:R-:W-:Y:S01]  /*ca80*/  FMUL.FTZ R15, R40, R155 ;  /* 0x0000009b280f7220 */ /* 0x000fe20000410000 */
[--C-:B------:R-:W-:Y:S07]  /*ca90*/  FFMA.FTZ R57, R57, UR4, -R166.reuse ;  /* 0x0000000439397c23 */ /* 0x100fee00080108a6 */
[----:B------:R-:W-:Y:S01]  /*caa0*/  MUFU.EX2 R128, R128 ;  /* 0x0000008000807308 */ /* 0x000fe20000000800 */
[----:B------:R-:W-:Y:S01]  /*cab0*/  FMUL.FTZ R16, R39, R148 ;  /* 0x0000009427107220 */ /* 0x000fe20000410000 */
[----:B-1----:R-:W-:Y:S01]  /*cac0*/  F2FP.BF16.F32.PACK_AB R50, R103, R108 ;  /* 0x0000006c6732723e */ /* 0x002fe200000010ff */
[----:B------:R-:W-:Y:S07]  /*cad0*/  FMUL.FTZ R17, R39, R149 ;  /* 0x0000009527117220 */ /* 0x000fee0000410000 */
[----:B------:R-:W1:Y:S01]  /*cae0*/  MUFU.EX2 R112, R112 ;  /* 0x0000007000707308 */ /* 0x000e620000000800 */
[C---:B------:R-:W-:Y:S01]  /*caf0*/  FMUL.FTZ R18, R38.reuse, R150 ;  /* 0x0000009626127220 */ /* 0x040fe20000410000 */
[----:B------:R-:W-:Y:S01]  /*cb00*/  FMUL.FTZ R19, R38, R151 ;  /* 0x0000009726137220 */ /* 0x000fe20000410000 */
        /* <DEDUP_REMOVED lines=8> */
[----:B------:R-:W-:Y:S07]  /*cb90*/  FFMA.FTZ R130, R63, UR4, -R166 ;  /* 0x000000043f827c23 */ /* 0x000fee00080108a6 */
[----:B------:R-:W-:Y:S01]  /*cba0*/  MUFU.EX2 R127, R127 ;  /* 0x0000007f007f7308 */ /* 0x000fe20000000800 */
[-C--:B------:R-:W-:Y:S09]  /*cbb0*/  HMMA.16816.F32.BF16 R4, R48, R20.reuse, R4 ;  /* 0x000000143004723c */ /* 0x080ff20000041804 */
[----:B------:R-:W3:Y:S01]  /*cbc0*/  MUFU.EX2 R110, R110 ;  /* 0x0000006e006e7308 */ /* 0x000ee20000000800 */
[----:B-1----:R-:W-:Y:S01]  /*cbd0*/  F2FP.BF16.F32.PACK_AB R32, R112, R128 ;  /* 0x000000807020723e */ /* 0x002fe200000010ff */
[----:B------:R-:W-:Y:S08]  /*cbe0*/  FFMA.FTZ R63, R56, UR4, -R165 ;  /* 0x00000004383f7c23 */ /* 0x000ff000080108a5 */
[----:B------:R-:W-:Y:S01]  /*cbf0*/  MUFU.EX2 R107, R107 ;  /* 0x0000006b006b7308 */ /* 0x000fe20000000800 */
[----:B------:R-:W-:Y:S01]  /*cc00*/  FMUL.FTZ R26, R40, R142 ;  /* 0x0000008e281a7220 */ /* 0x000fe20000410000 */
[----:B--2---:R-:W-:Y:S01]  /*cc10*/  F2FP.BF16.F32.PACK_AB R34, R106, R109 ;  /* 0x0000006d6a22723e */ /* 0x004fe200000010ff */
[----:B------:R-:W-:Y:S07]  /*cc20*/  FMUL.FTZ R24, R41, R140 ;  /* 0x0000008c29187220 */ /* 0x000fee0000410000 */
[----:B------:R-:W1:Y:S01]  /*cc30*/  MUFU.EX2 R100, R100 ;  /* 0x0000006400647308 */ /* 0x000e620000000800 */
[----:B------:R-:W-:Y:S01]  /*cc40*/  FMUL.FTZ R27, R40, R143 ;  /* 0x0000008f281b7220 */ /* 0x000fe20000410000 */
[--C-:B------:R-:W-:Y:S01]  /*cc50*/  FFMA.FTZ R143, R175, UR4, -R164.reuse ;  /* 0x00000004af8f7c23 */ /* 0x100fe200080108a4 */
[--C-:B------:R-:W-:Y:S07]  /*cc60*/  FFMA.FTZ R140, R173, UR4, -R164.reuse ;  /* 0x00000004ad8c7c23 */ /* 0x100fee00080108a4 */
[----:B------:R2:W-:Y:S01]  /*cc70*/  MUFU.EX2 R141, R30 ;  /* 0x0000001e008d7308 */ /* 0x0005e20000000800 */
[----:B------:R-:W-:Y:S01]  /*cc80*/  FFMA.FTZ R153, R181, UR4, -R164 ;  /* 0x00000004b5997c23 */ /* 0x000fe200080108a4 */
[----:B---3--:R-:W-:Y:S01]  /*cc90*/  F2FP.BF16.F32.PACK_AB R33, R110, R127 ;  /* 0x0000007f6e21723e */ /* 0x008fe200000010ff */
[--C-:B------:R-:W-:Y:S07]  /*cca0*/  FFMA.FTZ R151, R178, UR4, -R129.reuse ;  /* 0x00000004b2977c23 */ /* 0x100fee0008010881 */
[----:B------:R-:W-:Y:S01]  /*ccb0*/  MUFU.EX2 R142, R63 ;  /* 0x0000003f008e7308 */ /* 0x000fe20000000800 */
[----:B------:R-:W-:Y:S01]  /*ccc0*/  FFMA.FTZ R152, R199, UR4, -R129 ;  /* 0x00000004c7987c23 */ /* 0x000fe20008010881 */
[--C-:B------:R-:W-:Y:S01]  /*ccd0*/  FFMA.FTZ R156, R191, UR4, -R166.reuse ;  /* 0x00000004bf9c7c23 */ /* 0x100fe200080108a6 */
[--C-:B------:R-:W-:Y:S07]  /*cce0*/  FFMA.FTZ R155, R189, UR4, -R166.reuse ;  /* 0x00000004bd9b7c23 */ /* 0x100fee00080108a6 */
[----:B------:R-:W-:Y:S01]  /*ccf0*/  MUFU.EX2 R143, R143 ;  /* 0x0000008f008f7308 */ /* 0x000fe20000000800 */
[--C-:B------:R-:W-:Y:S01]  /*cd00*/  FFMA.FTZ R168, R248, UR4, -R166.reuse ;  /* 0x00000004f8a87c23 */ /* 0x100fe200080108a6 */
[----:B-1----:R-:W-:Y:S01]  /*cd10*/  F2FP.BF16.F32.PACK_AB R35, R100, R107 ;  /* 0x0000006b6423723e */ /* 0x002fe200000010ff */
[--C-:B------:R-:W-:Y:S07]  /*cd20*/  FFMA.FTZ R167, R250, UR4, -R166.reuse ;  /* 0x00000004faa77c23 */ /* 0x100fee00080108a6 */
        /* <DEDUP_REMOVED lines=9> */
[--C-:B------:R-:W-:Y:S07]  /*cdc0*/  FFMA.FTZ R243, R243, UR4, -R166.reuse ;  /* 0x00000004f3f37c23 */ /* 0x100fee00080108a6 */
[----:B------:R1:W-:Y:S01]  /*cdd0*/  MUFU.EX2 R144, R57 ;  /* 0x0000003900907308 */ /* 0x0003e20000000800 */
[-C--:B------:R-:W-:Y:S09]  /*cde0*/  HMMA.16816.F32.BF16 R12, R32, R22.reuse, R12 ;  /* 0x00000016200c723c */ /* 0x080ff2000004180c */
[----:B------:R-:W-:Y:S01]  /*cdf0*/  MUFU.EX2 R152, R152 ;  /* 0x0000009800987308 */ /* 0x000fe20000000800 */
[--C-:B------:R-:W-:Y:S01]  /*ce00*/  FFMA.FTZ R96, R96, UR4, -R166.reuse ;  /* 0x0000000460607c23 */ /* 0x100fe200080108a6 */
[--C-:B------:R-:W-:Y:S01]  /*ce10*/  FFMA.FTZ R101, R101, UR4, -R166.reuse ;  /* 0x0000000465657c23 */ /* 0x100fe200080108a6 */
[--C-:B------:R-:W-:Y:S07]  /*ce20*/  FFMA.FTZ R200, R200, UR4, -R166.reuse ;  /* 0x00000004c8c87c23 */ /* 0x100fee00080108a6 */
[----:B------:R-:W-:Y:S01]  /*ce30*/  MUFU.EX2 R89, R243 ;  /* 0x000000f300597308 */ /* 0x000fe20000000800 */
[C---:B------:R-:W-:Y:S09]  /*ce40*/  HMMA.16816.F32.BF16 R16, R48.reuse, R22, R16 ;  /* 0x000000163010723c */ /* 0x040ff20000041810 */
[----:B------:R-:W2:Y:S01]  /*ce50*/  MUFU.EX2 R140, R140 ;  /* 0x0000008c008c7308 */ /* 0x000ea20000000800 */
[C---:B------:R-:W-:Y:S01]  /*ce60*/  FMUL.FTZ R23, R38.reuse, R147 ;  /* 0x0000009326177220 */ /* 0x040fe20000410000 */
[----:B------:R-:W-:Y:S01]  /*ce70*/  FMUL.FTZ R22, R38, R146 ;  /* 0x0000009226167220 */ /* 0x000fe20000410000 */
[----:B-1----:R-:W1:Y:S01]  /*ce80*/  LDSM.16.MT88.4 R56, [R210+0x4400] ;  /* 0x00440000d238783b */ /* 0x002e620000004200 */
[----:B------:R-:W-:Y:S06]  /*ce90*/  FFMA.FTZ R147, R60, UR4, -R165 ;  /* 0x000000043c937c23 */ /* 0x000fec00080108a5 */
[----:B------:R-:W-:Y:S01]  /*cea0*/  MUFU.EX2 R149, R149 ;  /* 0x0000009500957308 */ /* 0x000fe20000000800 */
[--C-:B------:R-:W-:Y:S01]  /*ceb0*/  FFMA.FTZ R123, R123, UR4, -R166.reuse ;  /* 0x000000047b7b7c23 */ /* 0x100fe200080108a6 */
[--C-:B------:R-:W-:Y:S01]  /*cec0*/  FFMA.FTZ R126, R126, UR4, -R166.reuse ;  /* 0x000000047e7e7c23 */ /* 0x100fe200080108a6 */
[--C-:B------:R-:W-:Y:S01]  /*ced0*/  FFMA.FTZ R131, R131, UR4, -R166.reuse ;  /* 0x0000000483837c23 */ /* 0x100fe200080108a6 */
[-C--:B-----5:R-:W-:Y:S06]  /*cee0*/  HMMA.16816.F32.BF16 R20, R48, R52.reuse, R20 ;  /* 0x000000343014723c */ /* 0x0a0fec0000041814 */
[----:B------:R-:W-:Y:S01]  /*cef0*/  MUFU.EX2 R147, R147 ;  /* 0x0000009300937308 */ /* 0x000fe20000000800 */
[----:B------:R-:W-:Y:S01]  /*cf00*/  FFMA.FTZ R125, R125, UR4, -R166 ;  /* 0x000000047d7d7c23 */ /* 0x000fe200080108a6 */
[----:B------:R-:W-:Y:S08]  /*cf10*/  FFMA.FTZ R128, R41, R240, R128 ;  /* 0x000000f029807223 */ /* 0x000ff00000010080 */
[----:B------:R-:W-:Y:S01]  /*cf20*/  MUFU.EX2 R156, R156 ;  /* 0x0000009c009c7308 */ /* 0x000fe20000000800 */
[----:B------:R-:W-:Y:S01]  /*cf30*/  FFMA.FTZ R127, R40, R241, R127 ;  /* 0x000000f1287f7223 */ /* 0x000fe2000001007f */
[--C-:B------:R-:W-:Y:S01]  /*cf40*/  FFMA.FTZ R105, R105, UR4, -R164.reuse ;  /* 0x0000000469697c23 */ /* 0x100fe200080108a4 */
[C---:B------:R-:W-:Y:S07]  /*cf50*/  HMMA.16816.F32.BF16 R24, R32.reuse, R52, R24 ;  /* 0x000000342018723c */ /* 0x040fee0000041818 */
[----:B------:R-:W-:Y:S01]  /*cf60*/  MUFU.EX2 R155, R155 ;  /* 0x0000009b009b7308 */ /* 0x000fe20000000800 */
[--C-:B------:R-:W-:Y:S01]  /*cf70*/  FFMA.FTZ R52, R29, UR4, -R129.reuse ;  /* 0x000000041d347c23 */ /* 0x100fe20008010881 */
[--C-:B------:R-:W-:Y:S01]  /*cf80*/  FFMA.FTZ R53, R31, UR4, -R164.reuse ;  /* 0x000000041f357c23 */ /* 0x100fe200080108a4 */
[--C-:B------:R-:W-:Y:S01]  /*cf90*/  FFMA.FTZ R146, R28, UR4, -R129.reuse ;  /* 0x000000041c927c23 */ /* 0x100fe20008010881 */
[C---:B------:R-:W-:Y:S01]  /*cfa0*/  FMUL.FTZ R28, R41.reuse, R136 ;  /* 0x00000088291c7220 */ /* 0x040fe20000410000 */
[----:B------:R-:W-:Y:S01]  /*cfb0*/  FMUL.FTZ R29, R41, R137 ;  /* 0x00000089291d7220 */ /* 0x000fe20000410000 */
[----:B------:R-:W-:Y:S01]  /*cfc0*/  FMUL.FTZ R31, R40, R139 ;  /* 0x0000008b281f7220 */ /* 0x000fe20000410000 */
[----:B------:R-:W-:Y:S01]  /*cfd0*/  FFMA.FTZ R136, R188, UR4, -R164 ;  /* 0x00000004bc887c23 */ /* 0x000fe200080108a4 */
[--C-:B------:R-:W-:Y:S01]  /*cfe0*/  FFMA.FTZ R138, R184, UR4, -R129.reuse ;  /* 0x00000004b88a7c23 */ /* 0x100fe20008010881 */
[----:B------:R-:W-:Y:S01]  /*cff0*/  FFMA.FTZ R145, R174, UR4, -R129 ;  /* 0x00000004ae917c23 */ /* 0x000fe20008010881 */
[----:B------:R-:W-:Y:S01]  /*d000*/  MUFU.EX2 R105, R105 ;  /* 0x0000006900697308 */ /* 0x000fe20000000800 */
[----:B------:R-:W-:Y:S01]  /*d010*/  FFMA.FTZ R184, R204, UR4, -R166 ;  /* 0x00000004ccb87c23 */ /* 0x000fe200080108a6 */
[----:B------:R-:W-:Y:S01]  /*d020*/  FFMA.FTZ R104, R104, UR4, -R164 ;  /* 0x0000000468687c23 */ /* 0x000fe200080108a4 */
[-C--:B------:R-:W-:Y:S07]  /*d030*/  HMMA.16816.F32.BF16 R28, R32, R54.reuse, R28 ;  /* 0x00000036201c723c */ /* 0x080fee000004181c */
[----:B------:R-:W-:Y:S01]  /*d040*/  MUFU.EX2 R146, R146 ;  /* 0x0000009200927308 */ /* 0x000fe20000000800 */
[C---:B------:R-:W-:Y:S01]  /*d050*/  FMUL.FTZ R33, R39.reuse, R133 ;  /* 0x0000008527217220 */ /* 0x040fe20000410000 */
[----:B------:R-:W-:Y:S08]  /*d060*/  FFMA.FTZ R133, R62, UR4, -R165 ;  /* 0x000000043e857c23 */ /* 0x000ff000080108a5 */
[----:B------:R-:W3:Y:S01]  /*d070*/  MUFU.EX2 R137, R52 ;  /* 0x0000003400897308 */ /* 0x000ee20000000800 */
[----:B------:R-:W-:Y:S01]  /*d080*/  FMUL.FTZ R32, R39, R132 ;  /* 0x0000008427207220 */ /* 0x000fe20000410000 */
[C---:B------:R-:W-:Y:S01]  /*d090*/  FMUL.FTZ R34, R38.reuse, R134 ;  /* 0x0000008626227220 */ /* 0x040fe20000410000 */
[----:B------:R-:W-:Y:S07]  /*d0a0*/  FMUL.FTZ R35, R38, R135 ;  /* 0x0000008726237220 */ /* 0x000fee0000410000 */
[----:B------:R-:W-:Y:S01]  /*d0b0*/  MUFU.EX2 R139, R53 ;  /* 0x00000035008b7308 */ /* 0x000fe20000000800 */
[----:B------:R-:W4:Y:S01]  /*d0c0*/  LDSM.16.MT88.4 R60, [R208+0x4400] ;  /* 0x00440000d03c783b */ /* 0x000f220000004200 */
[--C-:B------:R-:W-:Y:S01]  /*d0d0*/  FFMA.FTZ R135, R187, UR4, -R166.reuse ;  /* 0x00000004bb877c23 */ /* 0x100fe200080108a6 */
[----:B------:R-:W-:Y:S07]  /*d0e0*/  FFMA.FTZ R132, R185, UR4, -R166 ;  /* 0x00000004b9847c23 */ /* 0x000fee00080108a6 */
[----:B------:R-:W5:Y:S01]  /*d0f0*/  MUFU.EX2 R136, R136 ;  /* 0x0000008800887308 */ /* 0x000f620000000800 */
[--C-:B------:R-:W-:Y:S01]  /*d100*/  FFMA.FTZ R159, R169, UR4, -R164.reuse ;  /* 0x00000004a99f7c23 */ /* 0x100fe200080108a4 */
[----:B------:R-:W-:Y:S08]  /*d110*/  HMMA.16816.F32.BF16 R32, R48, R54, R32 ;  /* 0x000000363020723c */ /* 0x000ff00000041820 */
[----:B------:R-:W-:Y:S01]  /*d120*/  MUFU.EX2 R138, R138 ;  /* 0x0000008a008a7308 */ /* 0x000fe20000000800 */
[----:B--2---:R-:W-:Y:S01]  /*d130*/  F2FP.BF16.F32.PACK_AB R48, R140, R143 ;  /* 0x0000008f8c30723e */ /* 0x004fe200000010ff */
[--C-:B------:R-:W-:Y:S08]  /*d140*/  FFMA.FTZ R154, R179, UR4, -R164.reuse ;  /* 0x00000004b39a7c23 */ /* 0x100ff000080108a4 */
[----:B------:R-:W2:Y:S01]  /*d150*/  MUFU.EX2 R145, R145 ;  /* 0x0000009100917308 */ /* 0x000ea20000000800 */
[----:B---3--:R-:W-:Y:S01]  /*d160*/  F2FP.BF16.F32.PACK_AB R49, R137, R146 ;  /* 0x000000928931723e */ /* 0x008fe200000010ff */
[----:B------:R-:W-:Y:S01]  /*d170*/  FFMA.FTZ R163, R170, UR4, -R129 ;  /* 0x00000004aaa37c23 */ /* 0x000fe20008010881 */
[----:B------:R-:W-:Y:S07]  /*d180*/  F2FP.BF16.F32.PACK_AB R52, R144, R149 ;  /* 0x000000959034723e */ /* 0x000fee00000010ff */
[----:B------:R3:W-:Y:S01]  /*d190*/  MUFU.EX2 R134, R148 ;  /* 0x0000009400867308 */ /* 0x0007e20000000800 */
[----:B------:R-:W-:Y:S01]  /*d1a0*/  F2FP.BF16.F32.PACK_AB R54, R141, R130 ;  /* 0x000000828d36723e */ /* 0x000fe200000010ff */
[----:B------:R-:W-:Y:S01]  /*d1b0*/  FFMA.FTZ R150, R171, UR4, -R164 ;  /* 0x00000004ab967c23 */ /* 0x000fe200080108a4 */
[----:B-----5:R-:W-:Y:S07]  /*d1c0*/  F2FP.BF16.F32.PACK_AB R50, R136, R139 ;  /* 0x0000008b8832723e */ /* 0x020fee00000010ff */
[----:B------:R-:W5:Y:S01]  /*d1d0*/  MUFU.EX2 R133, R133 ;  /* 0x0000008500857308 */ /* 0x000f620000000800 */
[----:B------:R-:W-:Y:S01]  /*d1e0*/  F2FP.BF16.F32.PACK_AB R53, R147, R142 ;  /* 0x0000008e9335723e */ /* 0x000fe200000010ff */
[----:B------:R-:W-:Y:S01]  /*d1f0*/  FFMA.FTZ R169, R249, UR4, -R166 ;  /* 0x00000004f9a97c23 */ /* 0x000fe200080108a6 */
[--C-:B------:R-:W-:Y:S07]  /*d200*/  FFMA.FTZ R157, R190, UR4, -R165.reuse ;  /* 0x00000004be9d7c23 */ /* 0x100fee00080108a5 */
[----:B------:R-:W-:Y:S01]  /*d210*/  MUFU.EX2 R184, R184 ;  /* 0x000000b800b87308 */ /* 0x000fe20000000800 */
[--C-:B------:R-:W-:Y:S01]  /*d220*/  FFMA.FTZ R160, R252, UR4, -R165.reuse ;  /* 0x00000004fca07c23 */ /* 0x100fe200080108a5 */
[----:B--2---:R-:W-:Y:S01]  /*d230*/  F2FP.BF16.F32.PACK_AB R51, R145, R138 ;  /* 0x0000008a9133723e */ /* 0x004fe200000010ff */
[----:B------:R-:W-:Y:S07]  /*d240*/  FFMA.FTZ R161, R186, UR4, -R165 ;  /* 0x00000004baa17c23 */ /* 0x000fee00080108a5 */
[----:B------:R-:W-:Y:S01]  /*d250*/  MUFU.EX2 R104, R104 ;  /* 0x0000006800687308 */ /* 0x000fe20000000800 */
[--C-:B------:R-:W-:Y:S01]  /*d260*/  FFMA.FTZ R186, R99, UR4, -R164.reuse ;  /* 0x0000000463ba7c23 */ /* 0x100fe200080108a4 */
[----:B---3--:R-:W-:Y:S01]  /*d270*/  FFMA.FTZ R148, R177, UR4, -R129 ;  /* 0x00000004b1947c23 */ /* 0x008fe20008010881 */
[--C-:B------:R-:W-:Y:S07]  /*d280*/  FFMA.FTZ R177, R197, UR4, -R164.reuse ;  /* 0x00000004c5b17c23 */ /* 0x100fee00080108a4 */
[----:B------:R2:W-:Y:S01]  /*d290*/  MUFU.EX2 R99, R189 ;  /* 0x000000bd00637308 */ /* 0x0005e20000000800 */
[-C--:B-1----:R-:W-:Y:S03]  /*d2a0*/  HMMA.16816.F32.BF16 R4, R48, R56.reuse, R4 ;  /* 0x000000383004723c */ /* 0x082fe60000041804 */
[----:B-----5:R-:W-:Y:S06]  /*d2b0*/  F2FP.BF16.F32.PACK_AB R55, R133, R134 ;  /* 0x000000868537723e */ /* 0x020fec00000010ff */
[----:B------:R-:W-:Y:S01]  /*d2c0*/  MUFU.EX2 R148, R148 ;  /* 0x0000009400947308 */ /* 0x000fe20000000800 */
[----:B------:R-:W-:Y:S01]  /*d2d0*/  FFMA.FTZ R158, R251, UR4, -R165 ;  /* 0x00000004fb9e7c23 */ /* 0x000fe200080108a5 */
[--C-:B------:R-:W-:Y:S01]  /*d2e0*/  FFMA.FTZ R172, R195, UR4, -R164.reuse ;  /* 0x00000004c3ac7c23 */ /* 0x100fe200080108a4 */
[--C-:B------:R-:W-:Y:S07]  /*d2f0*/  FFMA.FTZ R179, R198, UR4, -R129.reuse ;  /* 0x00000004c6b37c23 */ /* 0x100fee0008010881 */
[----:B------:R-:W-:Y:S01]  /*d300*/  MUFU.EX2 R177, R177 ;  /* 0x000000b100b17308 */ /* 0x000fe20000000800 */
[----:B------:R-:W-:Y:S01]  /*d310*/  FFMA.FTZ R174, R182, UR4, -R129 ;  /* 0x00000004b6ae7c23 */ /* 0x000fe20008010881 */
[C---:B------:R-:W-:Y:S08]  /*d320*/  HMMA.16816.F32.BF16 R8, R52.reuse, R56, R8 ;  /* 0x000000383408723c */ /* 0x040ff00000041808 */
[----:B------:R-:W-:Y:S01]  /*d330*/  MUFU.EX2 R159, R159 ;  /* 0x0000009f009f7308 */ /* 0x000fe20000000800 */
[----:B--2---:R-:W-:Y:S01]  /*d340*/  FFMA.FTZ R189, R94, UR4, -R164 ;  /* 0x000000045ebd7c23 */ /* 0x004fe200080108a4 */
[----:B------:R-:W-:Y:S08]  /*d350*/  FFMA.FTZ R94, R80, UR4, -R165 ;  /* 0x00000004505e7c23 */ /* 0x000ff000080108a5 */
[----:B------:R-:W1:Y:S01]  /*d360*/  MUFU.EX2 R154, R154 ;  /* 0x0000009a009a7308 */ /* 0x000e620000000800 */
[----:B------:R-:W-:Y:S01]  /*d370*/  FFMA.FTZ R182, R242, UR4, -R166 ;  /* 0x00000004f2b67c23 */ /* 0x000fe200080108a6 */
[-C--:B------:R-:W-:Y:S08]  /*d380*/  HMMA.16816.F32.BF16 R12, R52, R58.reuse, R12 ;  /* 0x0000003a340c723c */ /* 0x080ff0000004180c */
[----:B------:R-:W2:Y:S01]  /*d390*/  MUFU.EX2 R163, R163 ;  /* 0x000000a300a37308 */ /* 0x000ea20000000800 */
[--C-:B------:R-:W-:Y:S01]  /*d3a0*/  FFMA.FTZ R170, R193, UR4, -R164.reuse ;  /* 0x00000004c1aa7c23 */ /* 0x100fe200080108a4 */
[----:B------:R-:W-:Y:S01]  /*d3b0*/  FFMA.FTZ R173, R183, UR4, -R164 ;  /* 0x00000004b7ad7c23 */ /* 0x000fe200080108a4 */
[----:B------:R-:W-:Y:S07]  /*d3c0*/  FFMA.FTZ R183, R205, UR4, -R166 ;  /* 0x00000004cdb77c23 */ /* 0x000fee00080108a6 */
[----:B------:R-:W-:Y:S01]  /*d3d0*/  MUFU.EX2 R182, R182 ;  /* 0x000000b600b67308 */ /* 0x000fe20000000800 */
[--C-:B------:R-:W-:Y:S01]  /*d3e0*/  FFMA.FTZ R176, R203, UR4, -R129.reuse ;  /* 0x00000004cbb07c23 */ /* 0x100fe20008010881 */
[C---:B------:R-:W-:Y:S01]  /*d3f0*/  HMMA.16816.F32.BF16 R16, R48.reuse, R58, R16 ;  /* 0x0000003a3010723c */ /* 0x040fe20000041810 */
[----:B------:R-:W3:Y:S07]  /*d400*/  LDSM.16.MT88.4 R56, [R210+0x4800] ;  /* 0x00480000d238783b */ /* 0x000eee0000004200 */
[----:B------:R-:W-:Y:S01]  /*d410*/  MUFU.EX2 R94, R94 ;  /* 0x0000005e005e7308 */ /* 0x000fe20000000800 */
[----:B------:R-:W-:Y:S01]  /*d420*/  FFMA.FTZ R175, R194, UR4, -R129 ;  /* 0x00000004c2af7c23 */ /* 0x000fe20008010881 */
[--C-:B------:R-:W-:Y:S08]  /*d430*/  FFMA.FTZ R171, R246, UR4, -R165.reuse ;  /* 0x00000004f6ab7c23 */ /* 0x100ff000080108a5 */
[----:B------:R-:W-:Y:S01]  /*d440*/  MUFU.EX2 R183, R183 ;  /* 0x000000b700b77308 */ /* 0x000fe20000000800 */
[--C-:B------:R-:W-:Y:S01]  /*d450*/  FFMA.FTZ R180, R207, UR4, -R165.reuse ;  /* 0x00000004cfb47c23 */ /* 0x100fe200080108a5 */
[-C--:B----4-:R-:W-:Y:S08]  /*d460*/  HMMA.16816.F32.BF16 R20, R48, R60.reuse, R20 ;  /* 0x0000003c3014723c */ /* 0x090ff00000041814 */
[----:B------:R-:W4:Y:S01]  /*d470*/  MUFU.EX2 R150, R150 ;  /* 0x0000009600967308 */ /* 0x000f220000000800 */
[--C-:B------:R-:W-:Y:S01]  /*d480*/  FFMA.FTZ R181, R245, UR4, -R165.reuse ;  /* 0x00000004f5b57c23 */ /* 0x100fe200080108a5 */
[--C-:B------:R-:W-:Y:S01]  /*d490*/  FFMA.FTZ R178, R244, UR4, -R165.reuse ;  /* 0x00000004f4b27c23 */ /* 0x100fe200080108a5 */
[----:B------:R-:W-:Y:S07]  /*d4a0*/  FFMA.FTZ R73, R73, UR4, -R165 ;  /* 0x0000000449497c23 */ /* 0x000fee00080108a5 */
[----:B------:R-:W-:Y:S01]  /*d4b0*/  MUFU.EX2 R135, R135 ;  /* 0x0000008700877308 */ /* 0x000fe20000000800 */
[--C-:B------:R-:W-:Y:S01]  /*d4c0*/  FFMA.FTZ R190, R74, UR4, -R164.reuse ;  /* 0x000000044abe7c23 */ /* 0x100fe200080108a4 */
[C---:B------:R-:W-:Y:S08]  /*d4d0*/  HMMA.16816.F32.BF16 R24, R52.reuse, R60, R24 ;  /* 0x0000003c3418723c */ /* 0x040ff00000041818 */
[----:B------:R-:W5:Y:S01]  /*d4e0*/  MUFU.EX2 R132, R132 ;  /* 0x0000008400847308 */ /* 0x000f620000000800 */
[----:B------:R-:W-:Y:S01]  /*d4f0*/  FFMA.FTZ R68, R68, UR4, -R129 ;  /* 0x0000000444447c23 */ /* 0x000fe20008010881 */
[----:B------:R-:W-:Y:S08]  /*d500*/  FFMA.FTZ R121, R38, R239, R121 ;  /* 0x000000ef26797223 */ /* 0x000ff00000010079 */
[----:B------:R-:W-:Y:S01]  /*d510*/  MUFU.EX2 R157, R157 ;  /* 0x0000009d009d7308 */ /* 0x000fe20000000800 */
[--C-:B------:R-:W-:Y:S01]  /*d520*/  FFMA.FTZ R185, R206, UR4, -R164.reuse ;  /* 0x00000004ceb97c23 */ /* 0x100fe200080108a4 */
[-C--:B------:R-:W-:Y:S08]  /*d530*/  HMMA.16816.F32.BF16 R28, R52, R62.reuse, R28 ;  /* 0x0000003e341c723c */ /* 0x080ff0000004181c */
[----:B------:R-:W3:Y:S01]  /*d540*/  MUFU.EX2 R160, R160 ;  /* 0x000000a000a07308 */ /* 0x000ee20000000800 */
[----:B------:R-:W-:Y:S01]  /*d550*/  F2FP.BF16.F32.PACK_AB R52, R155, R156 ;  /* 0x0000009c9b34723e */ /* 0x000fe200000010ff */
[--C-:B------:R-:W-:Y:S01]  /*d560*/  FFMA.FTZ R187, R201, UR4, -R129.reuse ;  /* 0x00000004c9bb7c23 */ /* 0x100fe20008010881 */
[----:B------:R-:W-:Y:S07]  /*d570*/  FFMA.FTZ R188, R202, UR4, -R129 ;  /* 0x00000004cabc7c23 */ /* 0x000fee0008010881 */
[----:B------:R-:W-:Y:S01]  /*d580*/  MUFU.EX2 R161, R161 ;  /* 0x000000a100a17308 */ /* 0x000fe20000000800 */
[--C-:B------:R-:W-:Y:S01]  /*d590*/  FFMA.FTZ R95, R95, UR4, -R164.reuse ;  /* 0x000000045f5f7c23 */ /* 0x100fe200080108a4 */
[----:B------:R-:W-:Y:S01]  /*d5a0*/  HMMA.16816.F32.BF16 R32, R48, R62, R32 ;  /* 0x0000003e3020723c */ /* 0x000fe20000041820 */
[----:B------:R-:W3:Y:S07]  /*d5b0*/  LDSM.16.MT88.4 R60, [R208+0x4800] ;  /* 0x00480000d03c783b */ /* 0x000eee0000004200 */
[----:B------:R-:W3:Y:S01]  /*d5c0*/  MUFU.EX2 R158, R158 ;  /* 0x0000009e009e7308 */ /* 0x000ee20000000800 */
[----:B-1----:R-:W-:Y:S01]  /*d5d0*/  F2FP.BF16.F32.PACK_AB R48, R154, R159 ;  /* 0x0000009f9a30723e */ /* 0x002fe200000010ff */
[--C-:B------:R-:W-:Y:S01]  /*d5e0*/  FFMA.FTZ R87, R87, UR4, -R165.reuse ;  /* 0x0000000457577c23 */ /* 0x100fe200080108a5 */
[----:B--2---:R-:W-:Y:S07]  /*d5f0*/  F2FP.BF16.F32.PACK_AB R49, R148, R163 ;  /* 0x000000a39431723e */ /* 0x004fee00000010ff */
[----:B------:R-:W-:Y:S01]  /*d600*/  MUFU.EX2 R172, R172 ;  /* 0x000000ac00ac7308 */ /* 0x000fe20000000800 */
[----:B----4-:R-:W-:Y:S01]  /*d610*/  F2FP.BF16.F32.PACK_AB R50, R153, R150 ;  /* 0x000000969932723e */ /* 0x010fe200000010ff */
[----:B------:R-:W-:Y:S01]  /*d620*/  FFMA.FTZ R92, R92, UR4, -R165 ;  /* 0x000000045c5c7c23 */ /* 0x000fe200080108a5 */
[----:B------:R-:W-:Y:S07]  /*d630*/  F2FP.BF16.F32.PACK_AB R51, R152, R151 ;  /* 0x000000979833723e */ /* 0x000fee00000010ff */
[----:B------:R-:W-:Y:S01]  /*d640*/  MUFU.EX2 R179, R179 ;  /* 0x000000b300b37308 */ /* 0x000fe20000000800 */
[----:B-----5:R-:W-:Y:S01]  /*d650*/  F2FP.BF16.F32.PACK_AB R54, R132, R135 ;  /* 0x000000878436723e */ /* 0x020fe200000010ff */
[--C-:B------:R-:W-:Y:S01]  /*d660*/  FFMA.FTZ R120, R120, UR4, -R164.reuse ;  /* 0x0000000478787c23 */ /* 0x100fe200080108a4 */
[----:B---3--:R-:W-:Y:S07]  /*d670*/  F2FP.BF16.F32.PACK_AB R53, R160, R157 ;  /* 0x0000009da035723e */ /* 0x008fee00000010ff */
[----:B------:R-:W-:Y:S01]  /*d680*/  MUFU.EX2 R174, R174 ;  /* 0x000000ae00ae7308 */ /* 0x000fe20000000800 */
[----:B------:R-:W-:Y:S01]  /*d690*/  F2FP.BF16.F32.PACK_AB R55, R158, R161 ;  /* 0x000000a19e37723e */ /* 0x000fe200000010ff */
[-C--:B------:R-:W-:Y:S08]  /*d6a0*/  HMMA.16816.F32.BF16 R4, R48, R56.reuse, R4 ;  /* 0x000000383004723c */ /* 0x080ff00000041804 */
[----:B------:R-:W-:Y:S01]  /*d6b0*/  MUFU.EX2 R170, R170 ;  /* 0x000000aa00aa7308 */ /* 0x000fe20000000800 */
[--C-:B------:R-:W-:Y:S01]  /*d6c0*/  FFMA.FTZ R119, R119, UR4, -R164.reuse ;  /* 0x0000000477777c23 */ /* 0x100fe200080108a4 */
[----:B------:R-:W-:Y:S01]  /*d6d0*/  FFMA.FTZ R118, R118, UR4, -R164 ;  /* 0x0000000476767c23 */ /* 0x000fe200080108a4 */
[----:B------:R-:W-:Y:S07]  /*d6e0*/  FFMA.FTZ R122, R39, R238, R122 ;  /* 0x000000ee277a7223 */ /* 0x000fee000001007a */
[----:B------:R-:W-:Y:S01]  /*d6f0*/  MUFU.EX2 R173, R173 ;  /* 0x000000ad00ad7308 */ /* 0x000fe20000000800 */
[----:B------:R-:W-:Y:S01]  /*d700*/  FADD.FTZ R128, R112, R128 ;  /* 0x0000008070807221 */ /* 0x000fe20000010000 */
[C---:B------:R-:W-:Y:S08]  /*d710*/  HMMA.16816.F32.BF16 R8, R52.reuse, R56, R8 ;  /* 0x000000383408723c */ /* 0x040ff00000041808 */
[----:B------:R-:W-:Y:S01]  /*d720*/  MUFU.EX2 R176, R176 ;  /* 0x000000b000b07308 */ /* 0x000fe20000000800 */
[----:B------:R-:W-:Y:S01]  /*d730*/  FADD.FTZ R109, R109, R128 ;  /* 0x000000806d6d7221 */ /* 0x000fe20000010000 */
[----:B------:R-:W-:Y:S08]  /*d740*/  FADD.FTZ R110, R110, R127 ;  /* 0x0000007f6e6e7221 */ /* 0x000ff00000010000 */
[----:B------:R-:W-:Y:S01]  /*d750*/  MUFU.EX2 R175, R175 ;  /* 0x000000af00af7308 */ /* 0x000fe20000000800 */
[----:B------:R-:W-:Y:S01]  /*d760*/  ISETP.GT.AND P0, PT, R237, RZ, PT ;  /* 0x000000ffed00720c */ /* 0x000fe20003f04270 */
[-C--:B------:R-:W-:Y:S08]  /*d770*/  HMMA.16816.F32.BF16 R12, R52, R58.reuse, R12 ;  /* 0x0000003a340c723c */ /* 0x080ff0000004180c */
[----:B------:R-:W-:Y:S01]  /*d780*/  MUFU.EX2 R168, R168 ;  /* 0x000000a800a87308 */ /* 0x000fe20000000800 */
[----:B------:R-:W-:Y:S01]  /*d790*/  FADD.FTZ R106, R106, R109 ;  /* 0x0000006d6a6a7221 */ /* 0x000fe20000010000 */
[----:B------:R-:W-:Y:S01]  /*d7a0*/  FADD.FTZ R107, R107, R110 ;  /* 0x0000006e6b6b7221 */ /* 0x000fe20000010000 */
[----:B------:R-:W-:Y:S07]  /*d7b0*/  FFMA.FTZ R98, R98, UR4, -R129 ;  /* 0x0000000462627c23 */ /* 0x000fee0008010881 */
[----:B------:R-:W1:Y:S01]  /*d7c0*/  MUFU.EX2 R169, R169 ;  /* 0x000000a900a97308 */ /* 0x000e620000000800 */
[----:B------:R-:W-:Y:S01]  /*d7d0*/  FADD.FTZ R149, R149, R106 ;  /* 0x0000006a95957221 */ /* 0x000fe20000010000 */
[C---:B------:R-:W-:Y:S01]  /*d7e0*/  HMMA.16816.F32.BF16 R16, R48.reuse, R58, R16 ;  /* 0x0000003a3010723c */ /* 0x040fe20000041810 */
[----:B------:R-:W2:Y:S07]  /*d7f0*/  LDSM.16.MT88.4 R56, [R210+0x4c00] ;  /* 0x004c0000d238783b */ /* 0x000eae0000004200 */
[----:B------:R-:W-:Y:S01]  /*d800*/  MUFU.EX2 R167, R167 ;  /* 0x000000a700a77308 */ /* 0x000fe20000000800 */
[----:B------:R-:W-:Y:S01]  /*d810*/  FADD.FTZ R149, R144, R149 ;  /* 0x0000009590957221 */ /* 0x000fe20000010000 */
[----:B------:R-:W-:Y:S08]  /*d820*/  FADD.FTZ R107, R100, R107 ;  /* 0x0000006b646b7221 */ /* 0x000ff00000010000 */
[----:B------:R-:W3:Y:S01]  /*d830*/  MUFU.EX2 R162, R162 ;  /* 0x000000a200a27308 */ /* 0x000ee20000000800 */
[----:B------:R-:W-:Y:S01]  /*d840*/  FFMA.FTZ R97, R97, UR4, -R129 ;  /* 0x0000000461617c23 */ /* 0x000fe20008010881 */
[-C--:B------:R-:W-:Y:S08]  /*d850*/  HMMA.16816.F32.BF16 R20, R48, R60.reuse, R20 ;  /* 0x0000003c3014723c */ /* 0x080ff00000041814 */
[----:B------:R-:W-:Y:S01]  /*d860*/  MUFU.EX2 R171, R171 ;  /* 0x000000ab00ab7308 */ /* 0x000fe20000000800 */
[----:B------:R-:W-:Y:S01]  /*d870*/  FADD.FTZ R130, R130, R149 ;  /* 0x0000009582827221 */ /* 0x000fe20000010000 */
[----:B------:R-:W-:Y:S01]  /*d880*/  FADD.FTZ R142, R142, R107 ;  /* 0x0000006b8e8e7221 */ /* 0x000fe20000010000 */
[----:B------:R-:W-:Y:S07]  /*d890*/  FFMA.FTZ R116, R116, UR4, -R129 ;  /* 0x0000000474747c23 */ /* 0x000fee0008010881 */
[----:B------:R-:W4:Y:S01]  /*d8a0*/  MUFU.EX2 R180, R180 ;  /* 0x000000b400b47308 */ /* 0x000f220000000800 */
[----:B------:R-:W-:Y:S01]  /*d8b0*/  FADD.FTZ R141, R141, R130 ;  /* 0x000000828d8d7221 */ /* 0x000fe20000010000 */
[C---:B------:R-:W-:Y:S08]  /*d8c0*/  HMMA.16816.F32.BF16 R24, R52.reuse, R60, R24 ;  /* 0x0000003c3418723c */ /* 0x040ff00000041818 */
[----:B------:R-:W-:Y:S01]  /*d8d0*/  MUFU.EX2 R181, R181 ;  /* 0x000000b500b57308 */ /* 0x000fe20000000800 */
[----:B------:R-:W-:Y:S01]  /*d8e0*/  FADD.FTZ R147, R147, R142 ;  /* 0x0000008e93937221 */ /* 0x000fe20000010000 */
[----:B------:R-:W-:Y:S08]  /*d8f0*/  IADD3 R237, PT, PT, R237, -0x1, RZ ;  /* 0xffffffffeded7810 */ /* 0x000ff00007ffe0ff */
[----:B------:R-:W5:Y:S01]  /*d900*/  MUFU.EX2 R178, R178 ;  /* 0x000000b200b27308 */ /* 0x000f620000000800 */
[-C--:B------:R-:W-:Y:S09]  /*d910*/  HMMA.16816.F32.BF16 R28, R52, R62.reuse, R28 ;  /* 0x0000003e341c723c */ /* 0x080ff2000004181c */
[----:B------:R-:W-:Y:S01]  /*d920*/  MUFU.EX2 R73, R73 ;  /* 0x0000004900497308 */ /* 0x000fe20000000800 */
[----:B-1----:R-:W-:Y:S01]  /*d930*/  F2FP.BF16.F32.PACK_AB R52, R169, R168 ;  /* 0x000000a8a934723e */ /* 0x002fe200000010ff */
[----:B------:R-:W-:Y:S01]  /*d940*/  FADD.FTZ R134, R134, R147 ;  /* 0x0000009386867221 */ /* 0x000fe20000010000 */
[----:B---3--:R-:W-:Y:S07]  /*d950*/  F2FP.BF16.F32.PACK_AB R54, R162, R167 ;  /* 0x000000a7a236723e */ /* 0x008fee00000010ff */
[----:B------:R-:W-:Y:S01]  /*d960*/  MUFU.EX2 R186, R186 ;  /* 0x000000ba00ba7308 */ /* 0x000fe20000000800 */
[----:B----4-:R-:W-:Y:S01]  /*d970*/  F2FP.BF16.F32.PACK_AB R53, R180, R171 ;  /* 0x000000abb435723e */ /* 0x010fe200000010ff */
        /* <DEDUP_REMOVED lines=11> */
[----:B-----5:R-:W-:Y:S01]  /*da30*/  F2FP.BF16.F32.PACK_AB R55, R178, R181 ;  /* 0x000000b5b237723e */ /* 0x020fe200000010ff */
[----:B------:R-:W-:Y:S08]  /*da40*/  FADD.FTZ R160, R160, R157 ;  /* 0x0000009da0a07221 */ /* 0x000ff00000010000 */
[----:B------:R-:W-:Y:S01]  /*da50*/  MUFU.EX2 R95, R95 ;  /* 0x0000005f005f7308 */ /* 0x000fe20000000800 */
[-C--:B--2---:R-:W-:Y:S09]  /*da60*/  HMMA.16816.F32.BF16 R4, R48, R56.reuse, R4 ;  /* 0x000000383004723c */ /* 0x084ff20000041804 */
[----:B------:R-:W-:Y:S01]  /*da70*/  MUFU.EX2 R39, R101 ;  /* 0x0000006500277308 */ /* 0x000fe20000000800 */
[----:B------:R-:W-:Y:S09]  /*da80*/  FADD.FTZ R161, R161, R160 ;  /* 0x000000a0a1a17221 */ /* 0x000ff20000010000 */
[----:B------:R-:W-:Y:S01]  /*da90*/  MUFU.EX2 R38, R200 ;  /* 0x000000c800267308 */ /* 0x000fe20000000800 */
[----:B------:R-:W-:Y:S01]  /*daa0*/  FADD.FTZ R158, R158, R161 ;  /* 0x000000a19e9e7221 */ /* 0x000fe20000010000 */
[C---:B------:R-:W-:Y:S08]  /*dab0*/  HMMA.16816.F32.BF16 R8, R52.reuse, R56, R8 ;  /* 0x000000383408723c */ /* 0x040ff00000041808 */
[----:B------:R-:W-:Y:S01]  /*dac0*/  MUFU.EX2 R87, R87 ;  /* 0x0000005700577308 */ /* 0x000fe20000000800 */
[----:B------:R-:W-:Y:S09]  /*dad0*/  FADD.FTZ R171, R171, R158 ;  /* 0x0000009eabab7221 */ /* 0x000ff20000010000 */
[----:B------:R-:W-:Y:S01]  /*dae0*/  MUFU.EX2 R92, R92 ;  /* 0x0000005c005c7308 */ /* 0x000fe20000000800 */
[-C--:B------:R-:W-:Y:S09]  /*daf0*/  HMMA.16816.F32.BF16 R12, R52, R58.reuse, R12 ;  /* 0x0000003a340c723c */ /* 0x080ff2000004180c */
[----:B------:R-:W-:Y:S01]  /*db00*/  MUFU.EX2 R120, R120 ;  /* 0x0000007800787308 */ /* 0x000fe20000000800 */
[----:B------:R-:W-:Y:S09]  /*db10*/  FADD.FTZ R180, R180, R171 ;  /* 0x000000abb4b47221 */ /* 0x000ff20000010000 */
[----:B------:R-:W-:Y:S01]  /*db20*/  MUFU.EX2 R119, R119 ;  /* 0x0000007700777308 */ /* 0x000fe20000000800 */
[----:B------:R-:W-:Y:S01]  /*db30*/  FADD.FTZ R181, R181, R180 ;  /* 0x000000b4b5b57221 */ /* 0x000fe20000010000 */
[C---:B------:R-:W-:Y:S01]  /*db40*/  HMMA.16816.F32.BF16 R16, R48.reuse, R58, R16 ;  /* 0x0000003a3010723c */ /* 0x040fe20000041810 */
[----:B------:R-:W2:Y:S07]  /*db50*/  LDSM.16.MT88.4 R56, [R210+0x5000] ;  /* 0x00500000d238783b */ /* 0x000eae0000004200 */
[----:B------:R-:W-:Y:S01]  /*db60*/  MUFU.EX2 R98, R98 ;  /* 0x0000006200627308 */ /* 0x000fe20000000800 */
[----:B------:R-:W-:Y:S09]  /*db70*/  FADD.FTZ R178, R178, R181 ;  /* 0x000000b5b2b27221 */ /* 0x000ff20000010000 */
[----:B------:R-:W3:Y:S01]  /*db80*/  MUFU.EX2 R97, R97 ;  /* 0x0000006100617308 */ /* 0x000ee20000000800 */
[-C--:B-1----:R-:W-:Y:S09]  /*db90*/  HMMA.16816.F32.BF16 R20, R48, R60.reuse, R20 ;  /* 0x0000003c3014723c */ /* 0x082ff20000041814 */
[----:B------:R-:W-:Y:S10]  /*dba0*/  MUFU.EX2 R116, R116 ;  /* 0x0000007400747308 */ /* 0x000ff40000000800 */
[----:B------:R-:W-:Y:S01]  /*dbb0*/  MUFU.EX2 R126, R126 ;  /* 0x0000007e007e7308 */ /* 0x000fe20000000800 */
[C---:B------:R-:W-:Y:S09]  /*dbc0*/  HMMA.16816.F32.BF16 R24, R52.reuse, R60, R24 ;  /* 0x0000003c3418723c */ /* 0x040ff20000041818 */
[----:B------:R-:W-:Y:S01]  /*dbd0*/  MUFU.EX2 R131, R131 ;  /* 0x0000008300837308 */ /* 0x000fe20000000800 */
[--C-:B------:R-:W-:Y:S01]  /*dbe0*/  FFMA.FTZ R61, R82, UR4, -R129.reuse ;  /* 0x00000004523d7c23 */ /* 0x100fe20008010881 */
[----:B------:R-:W-:Y:S08]  /*dbf0*/  FFMA.FTZ R60, R93, UR4, -R129 ;  /* 0x000000045d3c7c23 */ /* 0x000ff00008010881 */
[----:B------:R1:W4:Y:S01]  /*dc00*/  MUFU.EX2 R82, R189 ;  /* 0x000000bd00527308 */ /* 0x0003220000000800 */
[----:B---3--:R-:W-:Y:S01]  /*dc10*/  F2FP.BF16.F32.PACK_AB R133, R97, R98 ;  /* 0x000000626185723e */ /* 0x008fe200000010ff */
[-C--:B------:R-:W-:Y:S08]  /*dc20*/  HMMA.16816.F32.BF16 R28, R52, R62.reuse, R28 ;  /* 0x0000003e341c723c */ /* 0x080ff0000004181c */
[----:B------:R-:W-:Y:S01]  /*dc30*/  MUFU.EX2 R93, R61 ;  /* 0x0000003d005d7308 */ /* 0x000fe20000000800 */
[--C-:B------:R-:W-:Y:S01]  /*dc40*/  FFMA.FTZ R55, R78, UR4, -R165.reuse ;  /* 0x000000044e377c23 */ /* 0x100fe200080108a5 */
[--C-:B------:R-:W-:Y:S01]  /*dc50*/  FFMA.FTZ R78, R79, UR4, -R165.reuse ;  /* 0x000000044f4e7c23 */ /* 0x100fe200080108a5 */
[----:B------:R-:W-:Y:S07]  /*dc60*/  F2FP.BF16.F32.PACK_AB R52, R183, R184 ;  /* 0x000000b8b734723e */ /* 0x000fee00000010ff */
[----:B------:R3:W5:Y:S01]  /*dc70*/  MUFU.EX2 R80, R60 ;  /* 0x0000003c00507308 */ /* 0x0007620000000800 */
[----:B------:R-:W-:Y:S01]  /*dc80*/  F2FP.BF16.F32.PACK_AB R54, R89, R182 ;  /* 0x000000b65936723e */ /* 0x000fe200000010ff */
[----:B------:R-:W-:Y:S08]  /*dc90*/  HMMA.16816.F32.BF16 R32, R48, R62, R32 ;  /* 0x0000003e3020723c */ /* 0x000ff00000041820 */
[----:B------:R-:W-:Y:S01]  /*dca0*/  MUFU.EX2 R79, R55 ;  /* 0x00000037004f7308 */ /* 0x000fe20000000800 */
[----:B------:R-:W-:Y:S01]  /*dcb0*/  F2FP.BF16.F32.PACK_AB R48, R185, R186 ;  /* 0x000000bab930723e */ /* 0x000fe200000010ff */
[----:B-1----:R-:W-:Y:S08]  /*dcc0*/  FFMA.FTZ R189, R72, UR4, -R165 ;  /* 0x0000000448bd7c23 */ /* 0x002ff000080108a5 */
[----:B------:R-:W1:Y:S01]  /*dcd0*/  MUFU.EX2 R78, R78 ;  /* 0x0000004e004e7308 */ /* 0x000e620000000800 */
[----:B------:R-:W-:Y:S02]  /*dce0*/  F2FP.BF16.F32.PACK_AB R49, R188, R187 ;  /* 0x000000bbbc31723e */ /* 0x000fe400000010ff */
[----:B----4-:R-:W-:Y:S07]  /*dcf0*/  F2FP.BF16.F32.PACK_AB R50, R82, R95 ;  /* 0x0000005f5232723e */ /* 0x010fee00000010ff */
[----:B------:R-:W-:Y:S01]  /*dd00*/  MUFU.EX2 R72, R46 ;  /* 0x0000002e00487308 */ /* 0x000fe20000000800 */
[----:B------:R-:W-:Y:S01]  /*dd10*/  F2FP.BF16.F32.PACK_AB R53, R94, R99 ;  /* 0x000000635e35723e */ /* 0x000fe200000010ff */
[----:B---3--:R-:W3:Y:S01]  /*dd20*/  LDSM.16.MT88.4 R60, [R208+0x5000] ;  /* 0x00500000d03c783b */ /* 0x008ee20000004200 */
[----:B-----5:R-:W-:Y:S07]  /*dd30*/  F2FP.BF16.F32.PACK_AB R51, R80, R93 ;  /* 0x0000005d5033723e */ /* 0x020fee00000010ff */
[----:B------:R-:W-:Y:S01]  /*dd40*/  MUFU.EX2 R125, R125 ;  /* 0x0000007d007d7308 */ /* 0x000fe20000000800 */
[----:B------:R-:W-:Y:S04]  /*dd50*/  FADD.FTZ R99, R99, R178 ;  /* 0x000000b263637221 */ /* 0x000fe80000010000 */
[----:B------:R-:W-:Y:S01]  /*dd60*/  FADD.FTZ R94, R94, R99 ;  /* 0x000000635e5e7221 */ /* 0x000fe20000010000 */
[-C--:B--2---:R-:W-:Y:S03]  /*dd70*/  HMMA.16816.F32.BF16 R4, R48, R56.reuse, R4 ;  /* 0x000000383004723c */ /* 0x084fe60000041804 */
[C---:B-1----:R-:W-:Y:S01]  /*dd80*/  F2FP.BF16.F32.PACK_AB R55, R78.reuse, R79 ;  /* 0x0000004f4e37723e */ /* 0x042fe200000010ff */
[----:B------:R-:W-:Y:S04]  /*dd90*/  FADD.FTZ R79, R79, R94 ;  /* 0x0000005e4f4f7221 */ /* 0x000fe80000010000 */
[----:B------:R-:W-:Y:S02]  /*dda0*/  FADD.FTZ R79, R78, R79 ;  /* 0x0000004f4e4f7221 */ /* 0x000fe40000010000 */
[C---:B------:R-:W-:Y:S04]  /*ddb0*/  HMMA.16816.F32.BF16 R8, R52.reuse, R56, R8 ;  /* 0x000000383408723c */ /* 0x040fe80000041808 */
[--C-:B------:R-:W-:Y:S01]  /*ddc0*/  FFMA.FTZ R57, R76, UR4, -R166.reuse ;  /* 0x000000044c397c23 */ /* 0x100fe200080108a6 */
[--C-:B------:R-:W-:Y:S01]  /*ddd0*/  FFMA.FTZ R56, R77, UR4, -R166.reuse ;  /* 0x000000044d387c23 */ /* 0x100fe200080108a6 */
[--C-:B------:R-:W-:Y:S01]  /*dde0*/  FFMA.FTZ R77, R88, UR4, -R166.reuse ;  /* 0x00000004584d7c23 */ /* 0x100fe200080108a6 */
[--C-:B------:R-:W-:Y:S01]  /*ddf0*/  FFMA.FTZ R76, R91, UR4, -R166.reuse ;  /* 0x000000045b4c7c23 */ /* 0x100fe200080108a6 */
[-C--:B------:R-:W-:Y:S02]  /*de00*/  HMMA.16816.F32.BF16 R12, R52, R58.reuse, R12 ;  /* 0x0000003a340c723c */ /* 0x080fe4000004180c */
[----:B------:R-:W-:Y:S01]  /*de10*/  MUFU.EX2 R57, R57 ;  /* 0x0000003900397308 */ /* 0x000fe20000000800 */
[----:B------:R-:W-:Y:S01]  /*de20*/  FFMA.FTZ R166, R124, UR4, -R166 ;  /* 0x000000047ca67c23 */ /* 0x000fe200080108a6 */
[--C-:B------:R-:W-:Y:S01]  /*de30*/  FFMA.FTZ R124, R47, UR4, -R165.reuse ;  /* 0x000000042f7c7c23 */ /* 0x100fe200080108a5 */
[--C-:B------:R-:W-:Y:S01]  /*de40*/  FFMA.FTZ R91, R81, UR4, -R165.reuse ;  /* 0x00000004515b7c23 */ /* 0x100fe200080108a5 */
[--C-:B------:R-:W-:Y:S06]  /*de50*/  FFMA.FTZ R81, R44, UR4, -R165.reuse ;  /* 0x000000042c517c23 */ /* 0x100fec00080108a5 */
[----:B------:R-:W1:Y:S01]  /*de60*/  MUFU.EX2 R56, R56 ;  /* 0x0000003800387308 */ /* 0x000e620000000800 */
[C---:B------:R-:W-:Y:S09]  /*de70*/  HMMA.16816.F32.BF16 R16, R48.reuse, R58, R16 ;  /* 0x0000003a3010723c */ /* 0x040ff20000041810 */
[----:B------:R2:W-:Y:S01]  /*de80*/  MUFU.EX2 R58, R77 ;  /* 0x0000004d003a7308 */ /* 0x0005e20000000800 */
[----:B------:R-:W-:Y:S01]  /*de90*/  FFMA.FTZ R88, R84, UR4, -R165 ;  /* 0x0000000454587c23 */ /* 0x000fe200080108a5 */
[--C-:B------:R-:W-:Y:S01]  /*dea0*/  FFMA.FTZ R84, R85, UR4, -R164.reuse ;  /* 0x0000000455547c23 */ /* 0x100fe200080108a4 */
[----:B------:R-:W-:Y:S07]  /*deb0*/  FFMA.FTZ R85, R66, UR4, -R129 ;  /* 0x0000000442557c23 */ /* 0x000fee0008010881 */
[----:B------:R4:W5:Y:S01]  /*dec0*/  MUFU.EX2 R59, R76 ;  /* 0x0000004c003b7308 */ /* 0x0009620000000800 */
[-C--:B---3--:R-:W-:Y:S09]  /*ded0*/  HMMA.16816.F32.BF16 R20, R48, R60.reuse, R20 ;  /* 0x0000003c3014723c */ /* 0x088ff20000041814 */
[----:B------:R-:W-:Y:S10]  /*dee0*/  MUFU.EX2 R84, R84 ;  /* 0x0000005400547308 */ /* 0x000ff40000000800 */
[----:B------:R-:W-:Y:S01]  /*def0*/  MUFU.EX2 R85, R85 ;  /* 0x0000005500557308 */ /* 0x000fe20000000800 */
[C---:B------:R-:W-:Y:S09]  /*df00*/  HMMA.16816.F32.BF16 R24, R52.reuse, R60, R24 ;  /* 0x0000003c3418723c */ /* 0x040ff20000041818 */
[----:B------:R-:W-:Y:S01]  /*df10*/  MUFU.EX2 R66, R68 ;  /* 0x0000004400427308 */ /* 0x000fe20000000800 */
[--C-:B--2---:R-:W-:Y:S01]  /*df20*/  FFMA.FTZ R77, R45, UR4, -R165.reuse ;  /* 0x000000042d4d7c23 */ /* 0x104fe200080108a5 */
[--C-:B----4-:R-:W-:Y:S01]  /*df30*/  FFMA.FTZ R76, R43, UR4, -R165.reuse ;  /* 0x000000042b4c7c23 */ /* 0x110fe200080108a5 */
[----:B------:R-:W-:Y:S01]  /*df40*/  FFMA.FTZ R165, R42, UR4, -R165 ;  /* 0x000000042aa57c23 */ /* 0x000fe200080108a5 */
[--C-:B------:R-:W-:Y:S01]  /*df50*/  FFMA.FTZ R42, R75, UR4, -R164.reuse ;  /* 0x000000044b2a7c23 */ /* 0x100fe200080108a4 */
[-C--:B------:R-:W-:Y:S01]  /*df60*/  HMMA.16816.F32.BF16 R28, R52, R62.reuse, R28 ;  /* 0x0000003e341c723c */ /* 0x080fe2000004181c */
[----:B------:R-:W2:Y:S04]  /*df70*/  LDSM.16.MT88.4 R44, [R210+0x5400] ;  /* 0x00540000d22c783b */ /* 0x000ea80000004200 */
[----:B------:R3:W-:Y:S01]  /*df80*/  MUFU.EX2 R75, R190 ;  /* 0x000000be004b7308 */ /* 0x0007e20000000800 */
[--C-:B------:R-:W-:Y:S01]  /*df90*/  FFMA.FTZ R43, R64, UR4, -R129.reuse ;  /* 0x00000004402b7c23 */ /* 0x100fe20008010881 */
[--C-:B------:R-:W-:Y:S01]  /*dfa0*/  FFMA.FTZ R61, R65, UR4, -R129.reuse ;  /* 0x00000004413d7c23 */ /* 0x100fe20008010881 */
[--C-:B------:R-:W-:Y:S07]  /*dfb0*/  FFMA.FTZ R64, R71, UR4, -R164.reuse ;  /* 0x0000000447407c23 */ /* 0x100fee00080108a4 */
[----:B------:R4:W4:Y:S01]  /*dfc0*/  MUFU.EX2 R60, R42 ;  /* 0x0000002a003c7308 */ /* 0x0009220000000800 */
[----:B------:R-:W-:Y:S01]  /*dfd0*/  FFMA.FTZ R65, R70, UR4, -R164 ;  /* 0x0000000446417c23 */ /* 0x000fe200080108a4 */
[----:B------:R-:W-:Y:S01]  /*dfe0*/  HMMA.16816.F32.BF16 R32, R48, R62, R32 ;  /* 0x0000003e3020723c */ /* 0x000fe20000041820 */
[----:B------:R-:W2:Y:S07]  /*dff0*/  LDSM.16.MT88.4 R52, [R208+0x5400] ;  /* 0x00540000d034783b */ /* 0x000eae0000004200 */
[----:B------:R-:W-:Y:S01]  /*e000*/  MUFU.EX2 R61, R61 ;  /* 0x0000003d003d7308 */ /* 0x000fe20000000800 */
[----:B-1----:R-:W-:Y:S01]  /*e010*/  F2FP.BF16.F32.PACK_AB R48, R56, R57 ;  /* 0x000000393830723e */ /* 0x002fe200000010ff */
[----:B------:R-:W-:Y:S08]  /*e020*/  FADD.FTZ R71, R114, R122 ;  /* 0x0000007a72477221 */ /* 0x000ff00000010000 */
[----:B------:R-:W1:Y:S01]  /*e030*/  MUFU.EX2 R70, R43 ;  /* 0x0000002b00467308 */ /* 0x000e620000000800 */
[----:B-----5:R-:W-:Y:S01]  /*e040*/  F2FP.BF16.F32.PACK_AB R50, R59, R58 ;  /* 0x0000003a3b32723e */ /* 0x020fe200000010ff */
[----:B---3--:R-:W-:Y:S01]  /*e050*/  FFMA.FTZ R190, R67, UR4, -R129 ;  /* 0x0000000443be7c23 */ /* 0x008fe20008010881 */
[----:B------:R-:W-:Y:S07]  /*e060*/  F2FP.BF16.F32.PACK_AB R49, R73, R72 ;  /* 0x000000484931723e */ /* 0x000fee00000010ff */
[----:B------:R-:W-:Y:S01]  /*e070*/  MUFU.EX2 R64, R64 ;  /* 0x0000004000407308 */ /* 0x000fe20000000800 */
[----:B------:R-:W-:Y:S01]  /*e080*/  FADD.FTZ R108, R108, R71 ;  /* 0x000000476c6c7221 */ /* 0x000fe20000010000 */
[----:B----4-:R-:W-:Y:S01]  /*e090*/  FFMA.FTZ R42, R69, UR4, -R129 ;  /* 0x00000004452a7c23 */ /* 0x010fe20008010881 */
[----:B------:R-:W-:Y:S07]  /*e0a0*/  F2FP.BF16.F32.PACK_AB R40, R60, R75 ;  /* 0x0000004b3c28723e */ /* 0x000fee00000010ff */
[----:B------:R-:W3:Y:S01]  /*e0b0*/  MUFU.EX2 R65, R65 ;  /* 0x0000004100417308 */ /* 0x000ee20000000800 */
[----:B------:R-:W-:Y:S01]  /*e0c0*/  FADD.FTZ R108, R103, R108 ;  /* 0x0000006c676c7221 */ /* 0x000fe20000010000 */
[----:B------:R-:W-:Y:S08]  /*e0d0*/  FADD.FTZ R72, R72, R79 ;  /* 0x0000004f48487221 */ /* 0x000ff00000010000 */
[----:B------:R3:W4:Y:S01]  /*e0e0*/  MUFU.EX2 R67, R42 ;  /* 0x0000002a00437308 */ /* 0x0007220000000800 */
[----:B------:R-:W-:Y:S01]  /*e0f0*/  FADD.FTZ R143, R143, R108 ;  /* 0x0000006c8f8f7221 */ /* 0x000fe20000010000 */
[----:B-1----:R-:W-:Y:S01]  /*e100*/  F2FP.BF16.F32.PACK_AB R41, R70, R61 ;  /* 0x0000003d4629723e */ /* 0x002fe200000010ff */
[----:B------:R-:W-:Y:S07]  /*e110*/  FADD.FTZ R73, R73, R72 ;  /* 0x0000004849497221 */ /* 0x000fee0000010000 */
[----:B------:R1:W-:Y:S01]  /*e120*/  MUFU.EX2 R74, R124 ;  /* 0x0000007c004a7308 */ /* 0x0003e20000000800 */
[----:B------:R-:W-:Y:S09]  /*e130*/  FADD.FTZ R140, R140, R143 ;  /* 0x0000008f8c8c7221 */ /* 0x000ff20000010000 */
[----:B------:R-:W5:Y:S01]  /*e140*/  MUFU.EX2 R69, R189 ;  /* 0x000000bd00457308 */ /* 0x000f620000000800 */
[----:B------:R-:W-:Y:S09]  /*e150*/  FADD.FTZ R139, R139, R140 ;  /* 0x0000008c8b8b7221 */ /* 0x000ff20000010000 */
[----:B------:R-:W2:Y:S01]  /*e160*/  MUFU.EX2 R62, R96 ;  /* 0x00000060003e7308 */ /* 0x000ea20000000800 */
[----:B------:R-:W-:Y:S01]  /*e170*/  FADD.FTZ R136, R136, R139 ;  /* 0x0000008b88887221 */ /* 0x000fe20000010000 */
[----:B---3--:R-:W-:Y:S02]  /*e180*/  F2FP.BF16.F32.PACK_AB R42, R65, R64 ;  /* 0x00000040412a723e */ /* 0x008fe400000010ff */
[----:B----4-:R-:W-:Y:S06]  /*e190*/  F2FP.BF16.F32.PACK_AB R43, R66, R67 ;  /* 0x00000043422b723e */ /* 0x010fec00000010ff */
[----:B------:R-:W3:Y:S01]  /*e1a0*/  MUFU.EX2 R63, R123 ;  /* 0x0000007b003f7308 */ /* 0x000ee20000000800 */
[--C-:B-1----:R-:W-:Y:S01]  /*e1b0*/  FFMA.FTZ R124, R90, UR4, -R164.reuse ;  /* 0x000000045a7c7c23 */ /* 0x102fe200080108a4 */
[--C-:B------:R-:W-:Y:S01]  /*e1c0*/  FFMA.FTZ R90, R83, UR4, -R129.reuse ;  /* 0x00000004535a7c23 */ /* 0x100fe20008010881 */
[----:B------:R-:W-:Y:S01]  /*e1d0*/  FFMA.FTZ R164, R117, UR4, -R164 ;  /* 0x0000000475a47c23 */ /* 0x000fe200080108a4 */
[----:B------:R-:W-:Y:S01]  /*e1e0*/  FFMA.FTZ R117, R86, UR4, -R129 ;  /* 0x0000000456757c23 */ /* 0x000fe20008010881 */
[----:B-----5:R-:W-:Y:S01]  /*e1f0*/  F2FP.BF16.F32.PACK_AB R51, R69, R74 ;  /* 0x0000004a4533723e */ /* 0x020fe200000010ff */
[-C--:B--2---:R-:W-:Y:S04]  /*e200*/  HMMA.16816.F32.BF16 R4, R40, R44.reuse, R4 ;  /* 0x0000002c2804723c */ /* 0x084fe80000041804 */
[----:B------:R-:W1:Y:S10]  /*e210*/  MUFU.EX2 R83, R124 ;  /* 0x0000007c00537308 */ /* 0x000e740000000800 */
[----:B------:R-:W-:Y:S01]  /*e220*/  MUFU.EX2 R90, R90 ;  /* 0x0000005a005a7308 */ /* 0x000fe20000000800 */
[----:B------:R-:W-:Y:S01]  /*e230*/  FADD.FTZ R86, R113, R121 ;  /* 0x0000007971567221 */ /* 0x000fe20000010000 */
[----:B------:R-:W-:Y:S01]  /*e240*/  FADD.FTZ R159, R159, R136 ;  /* 0x000000889f9f7221 */ /* 0x000fe20000010000 */
[C---:B------:R-:W-:Y:S07]  /*e250*/  HMMA.16816.F32.BF16 R8, R48.reuse, R44, R8 ;  /* 0x0000002c3008723c */ /* 0x040fee0000041808 */
[----:B------:R-:W-:Y:S01]  /*e260*/  MUFU.EX2 R117, R117 ;  /* 0x0000007500757308 */ /* 0x000fe20000000800 */
[----:B------:R-:W-:Y:S01]  /*e270*/  FADD.FTZ R111, R111, R86 ;  /* 0x000000566f6f7221 */ /* 0x000fe20000010000 */
[----:B------:R-:W-:Y:S08]  /*e280*/  FADD.FTZ R159, R154, R159 ;  /* 0x0000009f9a9f7221 */ /* 0x000ff00000010000 */
[----:B------:R-:W2:Y:S01]  /*e290*/  MUFU.EX2 R86, R190 ;  /* 0x000000be00567308 */ /* 0x000ea20000000800 */
[----:B------:R-:W-:Y:S01]  /*e2a0*/  FFMA.FTZ R129, R115, UR4, -R129 ;  /* 0x0000000473817c23 */ /* 0x000fe20008010881 */
[-C--:B------:R-:W-:Y:S08]  /*e2b0*/  HMMA.16816.F32.BF16 R12, R48, R46.reuse, R12 ;  /* 0x0000002e300c723c */ /* 0x080ff0000004180c */
[----:B------:R-:W-:Y:S01]  /*e2c0*/  MUFU.EX2 R68, R91 ;  /* 0x0000005b00447308 */ /* 0x000fe20000000800 */
[----:B------:R-:W-:Y:S01]  /*e2d0*/  FADD.FTZ R150, R150, R159 ;  /* 0x0000009f96967221 */ /* 0x000fe20000010000 */
[----:B------:R-:W-:Y:S01]  /*e2e0*/  FADD.FTZ R111, R102, R111 ;  /* 0x0000006f666f7221 */ /* 0x000fe20000010000 */
[----:B------:R-:W-:Y:S07]  /*e2f0*/  F2FP.BF16.F32.PACK_AB R136, R131, R126 ;  /* 0x0000007e8388723e */ /* 0x000fee00000010ff */
[----:B------:R4:W5:Y:S01]  /*e300*/  MUFU.EX2 R71, R88 ;  /* 0x0000005800477308 */ /* 0x0009620000000800 */
[----:B------:R-:W-:Y:S01]  /*e310*/  FADD.FTZ R150, R153, R150 ;  /* 0x0000009699967221 */ /* 0x000fe20000010000 */
[C---:B------:R-:W-:Y:S01]  /*e320*/  HMMA.16816.F32.BF16 R16, R40.reuse, R46, R16 ;  /* 0x0000002e2810723c */ /* 0x040fe20000041810 */
[----:B------:R-:W5:Y:S07]  /*e330*/  LDSM.16.MT88.4 R44, [R210+0x5800] ;  /* 0x00580000d22c783b */ /* 0x000f6e0000004200 */
[----:B------:R-:W-:Y:S01]  /*e340*/  MUFU.EX2 R164, R164 ;  /* 0x000000a400a47308 */ /* 0x000fe20000000800 */
[----:B------:R-:W-:Y:S01]  /*e350*/  FADD.FTZ R177, R177, R150 ;  /* 0x00000096b1b17221 */ /* 0x000fe20000010000 */
[----:B------:R-:W-:Y:S01]  /*e360*/  FADD.FTZ R146, R146, R111 ;  /* 0x0000006f92927221 */ /* 0x000fe20000010000 */
[----:B------:R-:W-:Y:S07]  /*e370*/  FADD.FTZ R74, R74, R73 ;  /* 0x000000494a4a7221 */ /* 0x000fee0000010000 */
[----:B------:R-:W5:Y:S01]  /*e380*/  MUFU.EX2 R129, R129 ;  /* 0x0000008100817308 */ /* 0x000f620000000800 */
[-C--:B------:R-:W-:Y:S03]  /*e390*/  HMMA.16816.F32.BF16 R20, R40, R52.reuse, R20 ;  /* 0x000000342814723c */ /* 0x080fe60000041814 */
[----:B------:R-:W-:Y:S01]  /*e3a0*/  FADD.FTZ R137, R137, R146 ;  /* 0x0000009289897221 */ /* 0x000fe20000010000 */
[----:B----4-:R-:W-:Y:S05]  /*e3b0*/  FADD.FTZ R88, R156, R141 ;  /* 0x0000008d9c587221 */ /* 0x010fea0000010000 */
[----:B------:R-:W4:Y:S01]  /*e3c0*/  MUFU.EX2 R166, R166 ;  /* 0x000000a600a67308 */ /* 0x000f220000000800 */
[----:B------:R-:W-:Y:S01]  /*e3d0*/  FADD.FTZ R177, R172, R177 ;  /* 0x000000b1acb17221 */ /* 0x000fe20000010000 */
[----:B------:R-:W-:Y:S01]  /*e3e0*/  FADD.FTZ R138, R138, R137 ;  /* 0x000000898a8a7221 */ /* 0x000fe20000010000 */
[C---:B------:R-:W-:Y:S07]  /*e3f0*/  HMMA.16816.F32.BF16 R24, R48.reuse, R52, R24 ;  /* 0x000000343018723c */ /* 0x040fee0000041818 */
[----:B------:R-:W-:Y:S01]  /*e400*/  MUFU.EX2 R81, R81 ;  /* 0x0000005100517308 */ /* 0x000fe20000000800 */
[----:B------:R-:W-:Y:S01]  /*e410*/  FADD.FTZ R138, R145, R138 ;  /* 0x0000008a918a7221 */ /* 0x000fe20000010000 */
[----:B------:R-:W-:Y:S08]  /*e420*/  FADD.FTZ R88, R155, R88 ;  /* 0x000000589b587221 */ /* 0x000ff00000010000 */
[----:B------:R-:W-:Y:S01]  /*e430*/  MUFU.EX2 R76, R76 ;  /* 0x0000004c004c7308 */ /* 0x000fe20000000800 */
[----:B------:R-:W-:Y:S01]  /*e440*/  FADD.FTZ R170, R170, R177 ;  /* 0x000000b1aaaa7221 */ /* 0x000fe20000010000 */
[-C--:B------:R-:W-:Y:S08]  /*e450*/  HMMA.16816.F32.BF16 R28, R48, R54.reuse, R28 ;  /* 0x00000036301c723c */ /* 0x080ff0000004181c */
[----:B------:R-:W4:Y:S01]  /*e460*/  MUFU.EX2 R165, R165 ;  /* 0x000000a500a57308 */ /* 0x000f220000000800 */
[----:B------:R-:W-:Y:S01]  /*e470*/  FADD.FTZ R163, R163, R138 ;  /* 0x0000008aa3a37221 */ /* 0x000fe20000010000 */
[----:B------:R-:W-:Y:S01]  /*e480*/  F2FP.BF16.F32.PACK_AB R48, R39, R62 ;  /* 0x0000003e2730723e */ /* 0x000fe200000010ff */
[----:B------:R-:W-:Y:S01]  /*e490*/  FADD.FTZ R135, R135, R88 ;  /* 0x0000005887877221 */ /* 0x000fe20000010000 */
[----:B---3--:R-:W-:Y:S01]  /*e4a0*/  F2FP.BF16.F32.PACK_AB R50, R63, R38 ;  /* 0x000000263f32723e */ /* 0x008fe200000010ff */
[----:B------:R-:W-:Y:S01]  /*e4b0*/  FADD.FTZ R148, R148, R163 ;  /* 0x000000a394947221 */ /* 0x000fe20000010000 */
[----:B------:R-:W-:Y:S01]  /*e4c0*/  HMMA.16816.F32.BF16 R32, R40, R54, R32 ;  /* 0x000000362820723c */ /* 0x000fe20000041820 */
[----:B------:R-:W3:Y:S03]  /*e4d0*/  LDSM.16.MT88.4 R52, [R208+0x5800] ;  /* 0x00580000d034783b */ /* 0x000ee60000004200 */
[----:B-1----:R-:W-:Y:S01]  /*e4e0*/  F2FP.BF16.F32.PACK_AB R40, R83, R84 ;  /* 0x000000545328723e */ /* 0x002fe200000010ff */
[----:B------:R-:W-:Y:S01]  /*e4f0*/  FADD.FTZ R151, R151, R148 ;  /* 0x0000009497977221 */ /* 0x000fe20000010000 */
[----:B--2---:R-:W-:Y:S01]  /*e500*/  F2FP.BF16.F32.PACK_AB R41, R85, R86 ;  /* 0x000000565529723e */ /* 0x004fe200000010ff */
[----:B------:R-:W-:Y:S01]  /*e510*/  FADD.FTZ R135, R132, R135 ;  /* 0x0000008784877221 */ /* 0x000fe20000010000 */
[----:B------:R-:W-:Y:S01]  /*e520*/  F2FP.BF16.F32.PACK_AB R42, R104, R105 ;  /* 0x00000069682a723e */ /* 0x000fe200000010ff */
[----:B------:R-:W-:Y:S01]  /*e530*/  FADD.FTZ R152, R152, R151 ;  /* 0x0000009798987221 */ /* 0x000fe20000010000 */
[----:B------:R-:W-:Y:S01]  /*e540*/  F2FP.BF16.F32.PACK_AB R43, R117, R90 ;  /* 0x0000005a752b723e */ /* 0x000fe200000010ff */
[----:B------:R-:W1:Y:S01]  /*e550*/  LDSM.16.MT88.4 R148, [R210+0x5c00] ;  /* 0x005c0000d294783b */ /* 0x000e620000004200 */
[----:B-----5:R-:W-:Y:S01]  /*e560*/  F2FP.BF16.F32.PACK_AB R49, R71, R68 ;  /* 0x000000444731723e */ /* 0x020fe200000010ff */
[----:B------:R-:W-:Y:S01]  /*e570*/  FADD.FTZ R88, R168, R135 ;  /* 0x00000087a8587221 */ /* 0x000fe20000010000 */
[----:B------:R-:W-:Y:S01]  /*e580*/  F2FP.BF16.F32.PACK_AB R51, R92, R87 ;  /* 0x000000575c33723e */ /* 0x000fe200000010ff */
[----:B------:R-:W-:Y:S01]  /*e590*/  FADD.FTZ R179, R179, R152 ;  /* 0x00000098b3b37221 */ /* 0x000fe20000010000 */
[----:B------:R-:W-:Y:S01]  /*e5a0*/  F2FP.BF16.F32.PACK_AB R132, R119, R120 ;  /* 0x000000787784723e */ /* 0x000fe200000010ff */
[-C--:B------:R-:W-:Y:S03]  /*e5b0*/  HMMA.16816.F32.BF16 R4, R40, R44.reuse, R4 ;  /* 0x0000002c2804723c */ /* 0x080fe60000041804 */
[----:B------:R-:W-:Y:S01]  /*e5c0*/  F2FP.BF16.F32.PACK_AB R135, R129, R116 ;  /* 0x000000748187723e */ /* 0x000fe200000010ff */
[----:B------:R-:W-:Y:S01]  /*e5d0*/  FADD.FTZ R88, R169, R88 ;  /* 0x00000058a9587221 */ /* 0x000fe20000010000 */
[----:B----4-:R-:W-:Y:S01]  /*e5e0*/  F2FP.BF16.F32.PACK_AB R138, R166, R125 ;  /* 0x0000007da68a723e */ /* 0x010fe200000010ff */
[----:B------:R-:W-:Y:S01]  /*e5f0*/  FADD.FTZ R179, R174, R179 ;  /* 0x000000b3aeb37221 */ /* 0x000fe20000010000 */
[----:B------:R-:W-:Y:S01]  /*e600*/  F2FP.BF16.F32.PACK_AB R139, R165, R76 ;  /* 0x0000004ca58b723e */ /* 0x000fe200000010ff */
[C---:B------:R-:W-:Y:S01]  /*e610*/  HMMA.16816.F32.BF16 R8, R48.reuse, R44, R8 ;  /* 0x0000002c3008723c */ /* 0x040fe20000041808 */
[----:B------:R-:W2:Y:S03]  /*e620*/  MUFU.EX2 R45, R118 ;  /* 0x00000076002d7308 */ /* 0x000ea60000000800 */
[----:B------:R-:W-:Y:S07]  /*e630*/  FADD.FTZ R167, R167, R88 ;  /* 0x00000058a7a77221 */ /* 0x000fee0000010000 */
[----:B------:R-:W4:Y:S01]  /*e640*/  MUFU.EX2 R44, R77 ;  /* 0x0000004d002c7308 */ /* 0x000f220000000800 */
        /* <DEDUP_REMOVED lines=9> */
[----:B----4-:R-:W-:Y:S01]  /*e6e0*/  F2FP.BF16.F32.PACK_AB R137, R81, R44 ;  /* 0x0000002c5189723e */ /* 0x010fe200000010ff */
        /* <DEDUP_REMOVED lines=62> */
[----:B------:R-:W-:Y:S01]  /*ead0*/  MOV R165, R36 ;  /* 0x0000002400a57202 */ /* 0x000fe20000000f00 */
[----:B------:R-:W-:Y:S01]  /*eae0*/  FADD.FTZ R125, R125, R126 ;  /* 0x0000007e7d7d7221 */ /* 0x000fe20000010000 */
[----:B------:R-:W-:Y:S04]  /*eaf0*/  HMMA.16816.F32.BF16 R132, R132, R42, R32 ;  /* 0x0000002a8484723c */ /* 0x000fe80000041820 */
[----:B------:R-:W-:Y:S01]  /*eb00*/  FADD.FTZ R45, R45, R120 ;  /* 0x000000782d2d7221 */ /* 0x000fe20000010000 */
[----:B------:R-:W-:Y:S01]  /*eb10*/  FADD.FTZ R116, R116, R97 ;  /* 0x0000006174747221 */ /* 0x000fe20000010000 */
[----:B------:R-:W-:Y:S01]  /*eb20*/  FADD.FTZ R240, R166, R125 ;  /* 0x0000007da6f07221 */ /* 0x000fe20000010000 */
[----:B------:R-:W-:Y:S01]  /*eb30*/  MOV R166, R3 ;  /* 0x0000000300a67202 */ /* 0x000fe20000000f00 */
[----:B------:R-:W-:Y:S01]  /*eb40*/  FADD.FTZ R238, R164, R45 ;  /* 0x0000002da4ee7221 */ /* 0x000fe20000010000 */
[----:B------:R-:W-:Y:S01]  /*eb50*/  MOV R164, R37 ;  /* 0x0000002500a47202 */ /* 0x000fe20000000f00 */
[----:B------:R-:W-:Y:S01]  /*eb60*/  FADD.FTZ R239, R129, R116 ;  /* 0x0000007481ef7221 */ /* 0x000fe20000010000 */
[----:B------:R-:W-:Y:S09]  /*eb70*/  @P0 BRA `(.L_x_902) ;  /* 0xffffffac000c0947 */ /* 0x000ff2000383ffff */
.L_x_901:
        /* <DEDUP_REMOVED lines=8> */
[----:B------:R-:W5:Y:S01]  /*ec00*/  LDC R23, c[0x0][0x434] ;  /* 0x00010d00ff177b82 */ /* 0x000f620000000800 */
        /* <DEDUP_REMOVED lines=10> */
[----:B------:R-:W-:Y:S01]  /*ecb0*/  SHF.L.U32 R0, R229, 0x1, RZ ;  /* 0x00000001e5007819 */ /* 0x000fe200000006ff */
[----:B--2---:R-:W-:-:S03]  /*ecc0*/  FADD.FTZ R13, R7, R4 ;  /* 0x00000004070d7221 */ /* 0x004fc60000010000 */
[----:B------:R-:W-:Y:S01]  /*ecd0*/  LOP3.LUT R5, R0, 0x6, RZ, 0xc0, !PT ;  /* 0x0000000600057812 */ /* 0x000fe200078ec0ff */
[----:B------:R-:W1:Y:S01]  /*ece0*/  MUFU.RCP R12, R10 ;  /* 0x0000000a000c7308 */ /* 0x000e620000001000 */
[----:B------:R-:W-:Y:S01]  /*ecf0*/  SHF.L.U32 R4, R229, 0x4, RZ ;  /* 0x00000004e5047819 */ /* 0x000fe200000006ff */
[----:B---3--:R-:W-:Y:S01]  /*ed00*/  FADD.FTZ R11, R6, R11 ;  /* 0x0000000b060b7221 */ /* 0x008fe20000010000 */
[----:B------:R-:W-:Y:S02]  /*ed10*/  FSETP.NE.FTZ.AND P5, PT, R13, RZ, PT ;  /* 0x000000ff0d00720b */ /* 0x000fe40003fb5000 */
[----:B------:R-:W-:Y:S01]  /*ed20*/  LOP3.LUT R5, R5, 0x3e00, R4, 0xf8, !PT ;  /* 0x00003e0005057812 */ /* 0x000fe200078ef804 */
[----:B----4-:R-:W-:Y:S01]  /*ed30*/  FADD.FTZ R6, R9, R8 ;  /* 0x0000000809067221 */ /* 0x010fe20000010000 */
[----:B------:R-:W-:Y:S01]  /*ed40*/  SHF.L.U32 R4, R229, 0x3, RZ ;  /* 0x00000003e5047819 */ /* 0x000fe200000006ff */
[----:B------:R-:W2:Y:S01]  /*ed50*/  MUFU.RCP R0, R13 ;  /* 0x0000000d00007308 */ /* 0x000ea20000001000 */
[----:B------:R-:W-:-:S02]  /*ed60*/  SHF.L.U32 R8, R222, 0x5, RZ ;  /* 0x00000005de087819 */ /* 0x000fc400000006ff */
[----:B------:R-:W-:Y:S02]  /*ed70*/  LOP3.LUT R4, R4, 0xc0, RZ, 0xc0, !PT ;  /* 0x000000c004047812 */ /* 0x000fe400078ec0ff */
[----:B------:R-:W-:Y:S02]  /*ed80*/  LOP3.LUT R5, R5, 0x20, R8, 0xf8, !PT ;  /* 0x0000002005057812 */ /* 0x000fe400078ef808 */
[----:B------:R-:W-:Y:S01]  /*ed90*/  LOP3.LUT R4, R4, 0x18, R229, 0xf8, !PT ;  /* 0x0000001804047812 */ /* 0x000fe200078ef8e5 */
[----:B------:R-:W3:Y:S01]  /*eda0*/  MUFU.RCP R7, R11 ;  /* 0x0000000b00077308 */ /* 0x000ee20000001000 */
[----:B------:R-:W-:Y:S01]  /*edb0*/  FSETP.NE.FTZ.AND P6, PT, R10, RZ, PT ;  /* 0x000000ff0a00720b */ /* 0x000fe20003fd5000 */
[----:B------:R-:W4:Y:S01]  /*edc0*/  @P5 LDC R27, c[0x0][0x458] ;  /* 0x00011600ff1b5b82 */ /* 0x000f220000000800 */
[----:B------:R-:W-:Y:S02]  /*edd0*/  LOP3.LUT R4, R5, R4, RZ, 0xfc, !PT ;  /* 0x0000000405047212 */ /* 0x000fe400078efcff */
[----:B------:R-:W-:-:S02]  /*ede0*/  FSETP.NE.FTZ.AND P4, PT, R11, RZ, PT ;  /* 0x000000ff0b00720b */ /* 0x000fc40003f95000 */
[----:B------:R-:W-:Y:S01]  /*edf0*/  FSETP.NE.FTZ.AND P3, PT, R6, RZ, PT ;  /* 0x000000ff0600720b */ /* 0x000fe20003f75000 */
[----:B------:R-:W5:Y:S01]  /*ee00*/  MUFU.RCP R5, R6 ;  /* 0x0000000600057308 */ /* 0x000f620000001000 */
[----:B-1----:R-:W-:Y:S02]  /*ee10*/  FSEL R12, R12, 1, P6 ;  /* 0x3f8000000c0c7808 */ /* 0x002fe40003000000 */
[----:B--2---:R-:W-:Y:S02]  /*ee20*/  FSEL R0, R0, 1, P5 ;  /* 0x3f80000000007808 */ /* 0x004fe40002800000 */
[----:B------:R-:W-:Y:S01]  /*ee30*/  SHF.L.U32 R8, R229, 0x2, RZ ;  /* 0x00000002e5087819 */ /* 0x000fe200000006ff */
        /* <DEDUP_REMOVED lines=10> */
[----:B---3--:R-:W-:Y:S01]  /*eee0*/  FSEL R7, R7, 1, P4 ;  /* 0x3f80000007077808 */ /* 0x008fe20002000000 */
[----:B------:R-:W1:Y:S01]  /*eef0*/  LDC.U8 R0, c[0x0][0x549] ;  /* 0x00015240ff007b82 */ /* 0x000e620000000000 */
[----:B-----5:R-:W-:Y:S01]  /*ef00*/  FSEL R5, R5, 1, P3 ;  /* 0x3f80000005057808 */ /* 0x020fe20001800000 */
[C---:B------:R-:W-:Y:S01]  /*ef10*/  FMUL.FTZ R148, R12.reuse, R148 ;  /* 0x000000940c947220 */ /* 0x040fe20000410000 */
[----:B------:R-:W-:Y:S01]  /*ef20*/  FMUL.FTZ R149, R12, R149 ;  /* 0x000000950c957220 */ /* 0x000fe20000410000 */
[----:B------:R-:W-:Y:S01]  /*ef30*/  LOP3.LUT R9, R8, 0x20, RZ, 0xc0, !PT ;  /* 0x0000002008097812 */ /* 0x000fe200078ec0ff */
[C---:B------:R-:W-:Y:S01]  /*ef40*/  FMUL.FTZ R160, R7.reuse, R160 ;  /* 0x000000a007a07220 */ /* 0x040fe20000410000 */
[----:B------:R-:W-:Y:S01]  /*ef50*/  FMUL.FTZ R161, R7, R161 ;  /* 0x000000a107a17220 */ /* 0x000fe20000410000 */
[C---:B------:R-:W-:Y:S01]  /*ef60*/  FMUL.FTZ R162, R5.reuse, R162 ;  /* 0x000000a205a27220 */ /* 0x040fe20000410000 */
[----:B------:R-:W-:Y:S01]  /*ef70*/  FMUL.FTZ R163, R5, R163 ;  /* 0x000000a305a37220 */ /* 0x000fe20000410000 */
[----:B------:R-:W-:Y:S01]  /*ef80*/  LEA R15, R4, UR4, 0x1 ;  /* 0x00000004040f7c11 */ /* 0x000fe2000f8e08ff */
[C---:B------:R-:W-:Y:S01]  /*ef90*/  FMUL.FTZ R152, R7.reuse, R152 ;  /* 0x0000009807987220 */ /* 0x040fe20000410000 */
[----:B------:R-:W-:Y:S01]  /*efa0*/  LOP3.LUT R8, R8, 0x40, RZ, 0xc0, !PT ;  /* 0x0000004008087812 */ /* 0x000fe200078ec0ff */
[----:B------:R-:W-:Y:S01]  /*efb0*/  FMUL.FTZ R153, R7, R153 ;  /* 0x0000009907997220 */ /* 0x000fe20000410000 */
[C---:B------:R-:W-:Y:S01]  /*efc0*/  FMUL.FTZ R154, R5.reuse, R154 ;  /* 0x0000009a059a7220 */ /* 0x040fe20000410000 */
[----:B------:R-:W-:Y:S01]  /*efd0*/  FMUL.FTZ R155, R5, R155 ;  /* 0x0000009b059b7220 */ /* 0x000fe20000410000 */
[C---:B------:R-:W-:Y:S01]  /*efe0*/  FMUL.FTZ R144, R12.reuse, R144 ;  /* 0x000000900c907220 */ /* 0x040fe20000410000 */
[C---:B------:R-:W-:Y:S01]  /*eff0*/  FMUL.FTZ R145, R12.reuse, R145 ;  /* 0x000000910c917220 */ /* 0x040fe20000410000 */
[C---:B------:R-:W-:Y:S01]  /*f000*/  FMUL.FTZ R132, R12.reuse, R132 ;  /* 0x000000840c847220 */ /* 0x040fe20000410000 */
[----:B------:R-:W-:Y:S01]  /*f010*/  FMUL.FTZ R133, R12, R133 ;  /* 0x000000850c857220 */ /* 0x000fe20000410000 */
[----:B------:R-:W-:Y:S01]  /*f020*/  F2FP.BF16.F32.PACK_AB R156, R157, R156 ;  /* 0x0000009c9d9c723e */ /* 0x000fe200000010ff */
[----:B------:R-:W-:Y:S01]  /*f030*/  FMUL.FTZ R140, R7, R140 ;  /* 0x0000008c078c7220 */ /* 0x000fe20000410000 */
[----:B------:R-:W-:Y:S01]  /*f040*/  F2FP.BF16.F32.PACK_AB R158, R159, R158 ;  /* 0x0000009e9f9e723e */ /* 0x000fe200000010ff */
[----:B------:R-:W-:Y:S01]  /*f050*/  FMUL.FTZ R141, R7, R141 ;  /* 0x0000008d078d7220 */ /* 0x000fe20000410000 */
[C---:B------:R-:W-:Y:S01]  /*f060*/  FMUL.FTZ R142, R5.reuse, R142 ;  /* 0x0000008e058e7220 */ /* 0x040fe20000410000 */
[----:B-1----:R-:W-:Y:S01]  /*f070*/  ISETP.NE.AND P1, PT, R0, RZ, PT ;  /* 0x000000ff0000720c */ /* 0x002fe20003f25270 */
[C---:B------:R-:W-:Y:S01]  /*f080*/  FMUL.FTZ R143, R5.reuse, R143 ;  /* 0x0000008f058f7220 */ /* 0x040fe20000410000 */
[----:B------:R-:W-:Y:S01]  /*f090*/  FMUL.FTZ R138, R5, R138 ;  /* 0x0000008a058a7220 */ /* 0x000fe20000410000 */
[----:B------:R-:W-:Y:S01]  /*f0a0*/  F2FP.BF16.F32.PACK_AB R148, R149, R148 ;  /* 0x000000949594723e */ /* 0x000fe200000010ff */
[----:B------:R-:W-:Y:S01]  /*f0b0*/  FMUL.FTZ R5, R5, R139 ;  /* 0x0000008b05057220 */ /* 0x000fe20000410000 */
[----:B------:R-:W-:Y:S01]  /*f0c0*/  F2FP.BF16.F32.PACK_AB R150, R151, R150 ;  /* 0x000000969796723e */ /* 0x000fe200000010ff */
[----:B------:R-:W-:Y:S01]  /*f0d0*/  STS [R15], R156 ;  /* 0x0000009c0f007388 */ /* 0x000fe20000000800 */
[C---:B------:R-:W-:Y:S01]  /*f0e0*/  IADD3 R17, PT, PT, R15.reuse, -R9, RZ ;  /* 0x800000090f117210 */ /* 0x040fe20007ffe0ff */
[----:B------:R-:W1:Y:S01]  /*f0f0*/  @P6 LDC R16, c[0x0][0x458] ;  /* 0x00011600ff106b82 */ /* 0x000e620000000800 */
[----:B------:R-:W-:Y:S01]  /*f100*/  IADD3 R19, PT, PT, R15, -R8, RZ ;  /* 0x800000080f137210 */ /* 0x000fe20007ffe0ff */
[----:B------:R-:W-:Y:S01]  /*f110*/  STS [R15+0x200], R158 ;  /* 0x0002009e0f007388 */ /* 0x000fe20000000800 */
[----:B------:R-:W-:Y:S01]  /*f120*/  F2FP.BF16.F32.PACK_AB R160, R161, R160 ;  /* 0x000000a0a1a0723e */ /* 0x000fe200000010ff */
[----:B------:R-:W-:Y:S01]  /*f130*/  FMUL.FTZ R136, R7, R136 ;  /* 0x0000008807887220 */ /* 0x000fe20000410000 */
[----:B------:R-:W-:Y:S01]  /*f140*/  F2FP.BF16.F32.PACK_AB R162, R163, R162 ;  /* 0x000000a2a3a2723e */ /* 0x000fe200000010ff */
[----:B------:R-:W-:Y:S01]  /*f150*/  STS [R17+0x10], R148 ;  /* 0x0000109411007388 */ /* 0x000fe20000000800 */
[----:B------:R-:W-:Y:S01]  /*f160*/  F2FP.BF16.F32.PACK_AB R152, R153, R152 ;  /* 0x000000989998723e */ /* 0x000fe200000010ff */
[----:B------:R-:W2:Y:S01]  /*f170*/  @P1 LDC R12, c[0x0][0x430] ;  /* 0x00010c00ff0c1b82 */ /* 0x000ea20000000800 */
[----:B------:R-:W-:Y:S01]  /*f180*/  F2FP.BF16.F32.PACK_AB R154, R155, R154 ;  /* 0x0000009a9b9a723e */ /* 0x000fe200000010ff */
[----:B------:R-:W-:Y:S01]  /*f190*/  STS [R17+0x210], R150 ;  /* 0x0002109611007388 */ /* 0x000fe20000000800 */
[----:B------:R-:W-:Y:S01]  /*f1a0*/  F2FP.BF16.F32.PACK_AB R144, R145, R144 ;  /* 0x000000909190723e */ /* 0x000fe200000010ff */
[----:B------:R-:W3:Y:S01]  /*f1b0*/  @P6 MUFU.LG2 R10, R10 ;  /* 0x0000000a000a6308 */ /* 0x000ee20000000c00 */
[----:B------:R-:W-:Y:S01]  /*f1c0*/  F2FP.BF16.F32.PACK_AB R146, R147, R146 ;  /* 0x000000929392723e */ /* 0x000fe200000010ff */
[----:B------:R-:W-:Y:S01]  /*f1d0*/  STS [R15+0x1000], R160 ;  /* 0x001000a00f007388 */ /* 0x000fe20000000800 */
[----:B------:R-:W-:Y:S01]  /*f1e0*/  F2FP.BF16.F32.PACK_AB R132, R133, R132 ;  /* 0x000000848584723e */ /* 0x000fe200000010ff */
[----:B------:R-:W1:Y:S01]  /*f1f0*/  LDC.U8 R0, c[0x0][0x548] ;  /* 0x00015200ff007b82 */ /* 0x000e620000000000 */
[----:B------:R-:W-:Y:S01]  /*f200*/  F2FP.BF16.F32.PACK_AB R134, R135, R134 ;  /* 0x000000868786723e */ /* 0x000fe200000010ff */
[----:B------:R-:W-:Y:S01]  /*f210*/  STS [R15+0x1200], R162 ;  /* 0x001200a20f007388 */ /* 0x000fe20000000800 */
[----:B------:R-:W-:Y:S01]  /*f220*/  IADD3 R29, PT, PT, -R9, R19, RZ ;  /* 0x00000013091d7210 */ /* 0x000fe20007ffe1ff */
[----:B------:R1:W1:Y:S01]  /*f230*/  @P5 MUFU.LG2 R18, R13 ;  /* 0x0000000d00125308 */ /* 0x0002620000000c00 */
[----:B------:R-:W-:Y:S01]  /*f240*/  F2FP.BF16.F32.PACK_AB R140, R141, R140 ;  /* 0x0000008c8d8c723e */ /* 0x000fe200000010ff */
[----:B------:R-:W-:Y:S01]  /*f250*/  STS [R17+0x1010], R152 ;  /* 0x0010109811007388 */ /* 0x000fe20000000800 */
[----:B------:R-:W-:Y:S01]  /*f260*/  F2FP.BF16.F32.PACK_AB R142, R143, R142 ;  /* 0x0000008e8f8e723e */ /* 0x000fe200000010ff */
[----:B------:R-:W5:Y:S01]  /*f270*/  @!P2 LDC.64 R8, c[0x0][0x400] ;  /* 0x00010000ff08ab82 */ /* 0x000f620000000a00 */
[----:B------:R-:W-:Y:S01]  /*f280*/  F2FP.BF16.F32.PACK_AB R138, R5, R138 ;  /* 0x0000008a058a723e */ /* 0x000fe200000010ff */
[----:B------:R4:W-:Y:S01]  /*f290*/  STS [R17+0x1210], R154 ;  /* 0x0012109a11007388 */ /* 0x0009e20000000800 */
[----:B------:R-:W-:Y:S01]  /*f2a0*/  FMUL.FTZ R7, R7, R137 ;  /* 0x0000008907077220 */ /* 0x000fe20000410000 */
[----:B------:R1:W1:Y:S02]  /*f2b0*/  @P4 MUFU.LG2 R20, R11 ;  /* 0x0000000b00144308 */ /* 0x0002640000000c00 */
[----:B------:R-:W-:Y:S02]  /*f2c0*/  STS [R19+0x20], R144 ;  /* 0x0000209013007388 */ /* 0x000fe40000000800 */
[----:B------:R-:W1:Y:S01]  /*f2d0*/  @P2 LDC.64 R4, c[0x0][0x408] ;  /* 0x00010200ff042b82 */ /* 0x000e620000000a00 */
[----:B------:R-:W-:Y:S01]  /*f2e0*/  F2FP.BF16.F32.PACK_AB R7, R7, R136 ;  /* 0x000000880707723e */ /* 0x000fe200000010ff */
[----:B------:R-:W-:Y:S01]  /*f2f0*/  STS [R19+0x220], R146 ;  /* 0x0002209213007388 */ /* 0x000fe20000000800 */
[----:B--2---:R-:W-:-:S03]  /*f300*/  @P1 IMAD R23, R12, R21, RZ ;  /* 0x000000150c171224 */ /* 0x004fc600078e02ff */
[----:B------:R-:W-:Y:S04]  /*f310*/  STS [R29+0x30], R132 ;  /* 0x000030841d007388 */ /* 0x000fe80000000800 */
[----:B------:R-:W-:Y:S04]  /*f320*/  STS [R29+0x230], R134 ;  /* 0x000230861d007388 */ /* 0x000fe80000000800 */
[----:B------:R-:W-:Y:S01]  /*f330*/  STS [R19+0x1020], R140 ;  /* 0x0010208c13007388 */ /* 0x000fe20000000800 */
[----:B-----5:R-:W-:-:S03]  /*f340*/  @!P2 IMAD.WIDE.U32 R24, R230, R8, RZ ;  /* 0x00000008e618a225 */ /* 0x020fc600078e00ff */
[----:B------:R-:W-:Y:S01]  /*f350*/  STS [R19+0x1220], R142 ;  /* 0x0012208e13007388 */ /* 0x000fe20000000800 */
[----:B----4-:R-:W2:Y:S03]  /*f360*/  @P1 LDC R17, c[0x0][0x430] ;  /* 0x00010c00ff111b82 */ /* 0x010ea60000000800 */
[----:B------:R-:W-:Y:S04]  /*f370*/  STS [R29+0x1230], R138 ;  /* 0x0012308a1d007388 */ /* 0x000fe80000000800 */
[----:B------:R4:W-:Y:S02]  /*f380*/  STS [R29+0x1030], R7 ;  /* 0x001030071d007388 */ /* 0x0009e40000000800 */
[----:B----4-:R-:W-:Y:S01]  /*f390*/  @P1 MOV R7, 0x1 ;  /* 0x0000000100071802 */ /* 0x010fe20000000f00 */
[----:B-1-3--:R-:W-:Y:S06]  /*f3a0*/  @P1 BRA `(.L_x_905) ;  /* 0x0000000000201947 */ /* 0x00afec0003800000 */
[----:B------:R-:W-:Y:S01]  /*f3b0*/  ISETP.NE.AND P0, PT, R0, RZ, PT ;  /* 0x000000ff0000720c */ /* 0x000fe20003f05270 */
[----:B------:R-:W1:-:S12]  /*f3c0*/  LDC R8, c[0x0][0x3e0] ;  /* 0x0000f800ff087b82 */ /* 0x000e580000000800 */
[----:B------:R-:W1:Y:S01]  /*f3d0*/  @P0 LDC R7, c[0x0][0x454] ;  /* 0x00011500ff070b82 */ /* 0x000e620000000800 */
[----:B--2---:R-:W-:Y:S02]  /*f3e0*/  @P0 MOV R17, 0x1 ;  /* 0x0000000100110802 */ /* 0x004fe40000000f00 */
[----:B------:R-:W-:-:S05]  /*f3f0*/  @!P0 MOV R17, 0x1 ;  /* 0x0000000100118802 */ /* 0x000fca0000000f00 */
[----:B------:R-:W3:Y:S01]  /*f400*/  @P0 LDC R23, c[0x0][0x454] ;  /* 0x00011500ff170b82 */ /* 0x000ee20000000800 */
[-C--:B-1----:R-:W-:Y:S02]  /*f410*/  @P0 IMAD R7, R7, R8.reuse, RZ ;  /* 0x0000000807070224 */ /* 0x082fe400078e02ff */
[----:B------:R-:W-:-:S07]  /*f420*/  @!P0 IMAD R7, R21, R8, RZ ;  /* 0x0000000815078224 */ /* 0x000fce00078e02ff */
.L_x_905:
[----:B------:R-:W-:Y:S01]  /*f430*/  BAR.SYNC.DEFER_BLOCKING 0x0 ;  /* 0x0000000000007b1d */ /* 0x000fe20000010000 */
[----:B------:R-:W-:Y:S01]  /*f440*/  ISETP.NE.AND P0, PT, R228, -0x1, PT ;  /* 0xffffffffe400780c */ /* 0x000fe20003f05270 */
[----:B------:R-:W-:Y:S01]  /*f450*/  @P5 FMUL.FTZ R29, R18, 0.69314718246459960938 ;  /* 0x3f317218121d5820 */ /* 0x000fe20000410000 */
[----:B------:R-:W-:Y:S01]  /*f460*/  ISETP.NE.AND P1, PT, R0, RZ, !P1 ;  /* 0x000000ff0000720c */ /* 0x000fe20004f25270 */
[----:B------:R-:W-:Y:S02]  /*f470*/  @!P2 IMAD R0, R230, R9, R25 ;  /* 0x00000009e600a224 */ /* 0x000fe400078e0219 */
[----:B------:R-:W-:Y:S02]  /*f480*/  @P6 FMUL.FTZ R22, R10, 0.69314718246459960938 ;  /* 0x3f3172180a166820 */ /* 0x000fe40000410000 */
[----:B------:R-:W1:Y:S01]  /*f490*/  @P4 LDC R8, c[0x0][0x458] ;  /* 0x00011600ff084b82 */ /* 0x000e620000000800 */
[----:B------:R-:W4:Y:S01]  /*f4a0*/  @P3 MUFU.LG2 R6, R6 ;  /* 0x0000000600063308 */ /* 0x000f220000000c00 */
[----:B------:R-:W-:Y:S01]  /*f4b0*/  @P2 IMAD.WIDE.U32 R18, R228, R4, RZ ;  /* 0x00000004e4122225 */ /* 0x000fe200078e00ff */
[----:B------:R-:W-:-:S03]  /*f4c0*/  MOV R11, 0x7f800000 ;  /* 0x7f800000000b7802 */ /* 0x000fc60000000f00 */
[----:B------:R-:W-:Y:S01]  /*f4d0*/  @P6 FFMA.FTZ R11, R37, R16, R22 ;  /* 0x00000010250b6223 */ /* 0x000fe20000010016 */
[----:B------:R-:W-:Y:S01]  /*f4e0*/  MOV R10, 0x7f800000 ;  /* 0x7f800000000a7802 */ /* 0x000fe20000000f00 */
[----:B------:R-:W-:Y:S02]  /*f4f0*/  @P2 IMAD R0, R228, R5, R19 ;  /* 0x00000005e4002224 */ /* 0x000fe400078e0213 */
[----:B------:R-:W-:Y:S01]  /*f500*/  @P5 FFMA.FTZ R10, R36, R27, R29 ;  /* 0x0000001b240a5223 */ /* 0x000fe2000001001d */
[----:B------:R-:W5:Y:S01]  /*f510*/  @P3 LDC R9, c[0x0][0x458] ;  /* 0x00011600ff093b82 */ /* 0x000f620000000800 */
[----:B------:R-:W-:Y:S01]  /*f520*/  @!P0 IMAD R228, R230, R21, RZ ;  /* 0x00000015e6e48224 */ /* 0x000fe200078e02ff */
[----:B------:R-:W-:Y:S01]  /*f530*/  LOP3.LUT P0, RZ, R229, 0x3, RZ, 0xc0, !PT ;  /* 0x00000003e5ff7812 */ /* 0x000fe2000780c0ff */
[----:B---3--:R-:W-:Y:S02]  /*f540*/  IMAD R23, R234, R23, RZ ;  /* 0x00000017ea177224 */ /* 0x008fe400078e02ff */
[----:B------:R-:W-:Y:S01]  /*f550*/  @P4 FMUL.FTZ R22, R20, 0.69314718246459960938 ;  /* 0x3f31721814164820 */ /* 0x000fe20000410000 */
[----:B--2---:R-:W-:Y:S01]  /*f560*/  IMAD R232, R232, R17, RZ ;  /* 0x00000011e8e87224 */ /* 0x004fe200078e02ff */
[----:B------:R-:W-:Y:S01]  /*f570*/  SHF.R.S32.HI R4, RZ, 0x1f, R228 ;  /* 0x0000001fff047819 */ /* 0x000fe200000114e4 */
[----:B------:R-:W-:Y:S01]  /*f580*/  @!P1 IMAD R23, R230, R7, R23 ;  /* 0x00000007e6179224 */ /* 0x000fe200078e0217 */
[----:B------:R-:W-:Y:S01]  /*f590*/  SEL R228, R228, RZ, P1 ;  /* 0x000000ffe4e47207 */ /* 0x000fe20000800000 */
[----:B------:R-:W-:Y:S01]  /*f5a0*/  BSSY.RECONVERGENT B0, `(.L_x_906) ;  /* 0x0000033000007945 */ /* 0x000fe20003800200 */
[----:B------:R2:W3:Y:S01]  /*f5b0*/  LDS.128 R12, [R231+0x1800] ;  /* 0x00180000e70c7984 */ /* 0x0004e20000000c00 */
[----:B------:R-:W-:Y:S01]  /*f5c0*/  SEL R4, R4, RZ, P1 ;  /* 0x000000ff04047207 */ /* 0x000fe20000800000 */
[----:B----4-:R-:W-:Y:S01]  /*f5d0*/  @P3 FMUL.FTZ R5, R6, 0.69314718246459960938 ;  /* 0x3f31721806053820 */ /* 0x010fe20000410000 */
[----:B------:R-:W-:-:S02]  /*f5e0*/  IADD3 R20, P5, P1, R232, R228, R23 ;  /* 0x000000e4e8147210 */ /* 0x000fc400079be017 */
[----:B------:R-:W-:Y:S02]  /*f5f0*/  SHF.R.S32.HI R7, RZ, 0x1f, R232 ;  /* 0x0000001fff077819 */ /* 0x000fe400000114e8 */
[----:B------:R-:W-:Y:S02]  /*f600*/  SHF.R.S32.HI R23, RZ, 0x1f, R23 ;  /* 0x0000001fff177819 */ /* 0x000fe40000011417 */
[----:B------:R-:W-:Y:S01]  /*f610*/  MOV R21, 0x7f800000 ;  /* 0x7f80000000157802 */ /* 0x000fe20000000f00 */
[----:B-1----:R-:W-:Y:S01]  /*f620*/  @P4 FFMA.FTZ R21, R3, R8, R22 ;  /* 0x0000000803154223 */ /* 0x002fe20000010016 */
[----:B------:R-:W-:Y:S02]  /*f630*/  MOV R16, 0x7f800000 ;  /* 0x7f80000000107802 */ /* 0x000fe40000000f00 */
[----:B------:R-:W-:Y:S01]  /*f640*/  IADD3.X R22, PT, PT, R7, R4, R23, P5, P1 ;  /* 0x0000000407167210 */ /* 0x000fe20002fe2417 */
[----:B-----5:R-:W-:Y:S01]  /*f650*/  @P3 FFMA.FTZ R16, R2, R9, R5 ;  /* 0x0000000902103223 */ /* 0x020fe20000010005 */
[----:B--2---:R-:W-:Y:S06]  /*f660*/  @P0 BRA `(.L_x_907) ;  /* 0x0000000000980947 */ /* 0x004fec0003800000 */
        /* <DEDUP_REMOVED lines=14> */
[----:B------:R-:W2:Y:S02]  /*f750*/  @!P5 LDC.64 R6, c[0x0][0x420] ;  /* 0x00010800ff06db82 */ /* 0x000ea40000000a00 */
[----:B------:R-:W-:Y:S01]  /*f760*/  @!P6 LEA.HI.X.SX32 R26, R29, R22, 0x1, P0 ;  /* 0x000000161d1ae211 */ /* 0x000fe200000f0eff */
[-C--:B------:R-:W-:Y:S02]  /*f770*/  @!P4 IMAD R29, R30, R17.reuse, RZ ;  /* 0x000000111e1dc224 */ /* 0x080fe400078e02ff */
[----:B------:R-:W-:-:S03]  /*f780*/  @!P3 IMAD R17, R28, R17, RZ ;  /* 0x000000111c11b224 */ /* 0x000fc600078e02ff */
[----:B------:R-:W4:Y:S08]  /*f790*/  @!P4 LDC.64 R4, c[0x0][0x420] ;  /* 0x00010800ff04cb82 */ /* 0x000f300000000a00 */
[----:B------:R-:W5:Y:S01]  /*f7a0*/  @!P3 LDC.64 R2, c[0x0][0x420] ;  /* 0x00010800ff02bb82 */ /* 0x000f620000000a00 */
[----:B-1----:R-:W-:Y:S02]  /*f7b0*/  @!P6 LEA R32, P1, R23, R8, 0x2 ;  /* 0x000000081720e211 */ /* 0x002fe400078210ff */
[----:B------:R-:W-:-:S02]  /*f7c0*/  @!P5 IADD3 R8, P0, PT, R27, R20, RZ ;  /* 0x000000141b08d210 */ /* 0x000fc40007f1e0ff */
[----:B------:R-:W-:Y:S02]  /*f7d0*/  @!P6 LEA.HI.X R33, R23, R9, R26, 0x2, P1 ;  /* 0x000000091721e211 */ /* 0x000fe400008f141a */
[----:B------:R-:W-:Y:S02]  /*f7e0*/  @!P5 LEA.HI.X.SX32 R27, R27, R22, 0x1, P0 ;  /* 0x000000161b1bd211 */ /* 0x000fe400000f0eff */
[C---:B--2---:R-:W-:Y:S01]  /*f7f0*/  @!P5 LEA R26, P0, R8.reuse, R6, 0x2 ;  /* 0x00000006081ad211 */ /* 0x044fe200078010ff */
[----:B------:R1:W-:Y:S01]  /*f800*/  @!P6 STG.E desc[UR14][R32.64], R11 ;  /* 0x0000000b2000e986 */ /* 0x0003e2000c10190e */
[-C--:B------:R-:W-:Y:S02]  /*f810*/  @!P4 IADD3 R6, P1, PT, R29, R20.reuse, RZ ;  /* 0x000000141d06c210 */ /* 0x080fe40007f3e0ff */
[----:B------:R-:W-:Y:S02]  /*f820*/  @!P5 LEA.HI.X R27, R8, R7, R27, 0x2, P0 ;  /* 0x00000007081bd211 */ /* 0x000fe400000f141b */
[----:B------:R-:W-:-:S02]  /*f830*/  @!P3 IADD3 R20, P0, PT, R17, R20, RZ ;  /* 0x000000141114b210 */ /* 0x000fc40007f1e0ff */
[----:B------:R-:W-:Y:S01]  /*f840*/  @!P4 LEA.HI.X.SX32 R29, R29, R22, 0x1, P1 ;  /* 0x000000161d1dc211 */ /* 0x000fe200008f0eff */
[----:B------:R1:W-:Y:S01]  /*f850*/  @!P5 STG.E desc[UR14][R26.64], R10 ;  /* 0x0000000a1a00d986 */ /* 0x0003e2000c10190e */
[C---:B----4-:R-:W-:Y:S02]  /*f860*/  @!P4 LEA R4, P1, R6.reuse, R4, 0x2 ;  /* 0x000000040604c211 */ /* 0x050fe400078210ff */
[----:B------:R-:W-:Y:S02]  /*f870*/  @!P3 LEA.HI.X.SX32 R17, R17, R22, 0x1, P0 ;  /* 0x000000161111b211 */ /* 0x000fe400000f0eff */
[----:B------:R-:W-:Y:S02]  /*f880*/  @!P4 LEA.HI.X R5, R6, R5, R29, 0x2, P1 ;  /* 0x000000050605c211 */ /* 0x000fe400008f141d */
[----:B-----5:R-:W-:-:S03]  /*f890*/  @!P3 LEA R2, P0, R20, R2, 0x2 ;  /* 0x000000021402b211 */ /* 0x020fc600078010ff */
[----:B------:R1:W-:Y:S01]  /*f8a0*/  @!P4 STG.E desc[UR14][R4.64], R21 ;  /* 0x000000150400c986 */ /* 0x0003e2000c10190e */
[----:B------:R-:W-:-:S05]  /*f8b0*/  @!P3 LEA.HI.X R3, R20, R3, R17, 0x2, P0 ;  /* 0x000000031403b211 */ /* 0x000fca00000f1411 */
[----:B------:R1:W-:Y:S04]  /*f8c0*/  @!P3 STG.E desc[UR14][R2.64], R16 ;  /* 0x000000100200b986 */ /* 0x0003e8000c10190e */
.L_x_907:
[----:B------:R-:W-:Y:S05]  /*f8d0*/  BSYNC.RECONVERGENT B0 ;  /* 0x0000000000007941 */ /* 0x000fea0003800200 */
.L_x_906:
[----:B------:R-:W2:Y:S01]  /*f8e0*/  LDCU UR6, c[0x0][0x440] ;  /* 0x00008800ff0677ac */ /* 0x000ea20008000800 */
[----:B-1----:R1:W4:Y:S01]  /*f8f0*/  LDS.128 R4, [R231] ;  /* 0x00000000e7047984 */ /* 0x0023220000000c00 */
[----:B------:R-:W-:Y:S01]  /*f900*/  @P2 IMAD.MOV.U32 R24, RZ, RZ, R18 ;  /* 0x000000ffff182224 */ /* 0x000fe200078e0012 */
[----:B------:R-:W-:Y:S01]  /*f910*/  BSSY.RECONVERGENT B0, `(.L_x_908) ;  /* 0x0000016000007945 */ /* 0x000fe20003800200 */
[----:B------:R-:W5:Y:S03]  /*f920*/  LDCU.64 UR4, c[0x0][0x410] ;  /* 0x00008200ff0477ac */ /* 0x000f660008000a00 */
[----:B------:R-:W-:-:S05]  /*f930*/  IADD3 R8, P1, PT, R220, R24, RZ ;  /* 0x00000018dc087210 */ /* 0x000fca0007f3e0ff */
[----:B------:R-:W-:Y:S01]  /*f940*/  IMAD.X R9, RZ, RZ, R0, P1 ;  /* 0x000000ffff097224 */ /* 0x000fe200008e0600 */
[----:B--2---:R-:W-:-:S04]  /*f950*/  ISETP.GE.AND P0, PT, R220, UR6, PT ;  /* 0x00000006dc007c0c */ /* 0x004fc8000bf06270 */
[-C--:B------:R-:W-:Y:S01]  /*f960*/  ISETP.GE.OR P3, PT, R222, R219.reuse, P0 ;  /* 0x000000dbde00720c */ /* 0x080fe20000766670 */
[----:B-----5:R-:W-:Y:S01]  /*f970*/  IMAD.WIDE.U32 R8, R234, UR4, R8 ;  /* 0x00000004ea087c25 */ /* 0x020fe2000f8e0008 */
        /* <DEDUP_REMOVED lines=15> */
.L_x_909:
[----:B------:R-:W-:Y:S05]  /*fa70*/  BSYNC.RECONVERGENT B0 ;  /* 0x0000000000007941 */ /* 0x000fea0003800200 */
.L_x_908:
[----:B-1--4-:R1:W2:Y:S01]  /*fa80*/  LDS.128 R4, [R231+0x800] ;  /* 0x00080000e7047984 */ /* 0x0122a20000000c00 */
        /* <DEDUP_REMOVED lines=14> */
[----:B--2---:R4:W-:Y:S02]  /*fb70*/  STG.E.128 desc[UR14][R2.64], R4 ;  /* 0x0000000402007986 */ /* 0x0049e4000c101d0e */
.L_x_911:
[----:B------:R-:W-:Y:S05]  /*fb80*/  BSYNC.RECONVERGENT B0 ;  /* 0x0000000000007941 */ /* 0x000fea0003800200 */
.L_x_910:
[----:B--2-4-:R2:W4:Y:S01]  /*fb90*/  LDS.128 R4, [R231+0x1000] ;  /* 0x00100000e7047984 */ /* 0x0145220000000c00 */
[----:B------:R-:W-:Y:S04]  /*fba0*/  BSSY.RECONVERGENT B0, `(.L_x_912) ;  /* 0x000000f000007945 */ /* 0x000fe80003800200 */
[----:B------:R-:W-:Y:S05]  /*fbb0*/  @P1 BRA `(.L_x_913) ;  /* 0x0000000000341947 */ /* 0x000fea0003800000 */
[----:B------:R-:W5:Y:S01]  /*fbc0*/  LDCU.64 UR6, c[0x0][0x408] ;  /* 0x00008100ff0677ac */ /* 0x000f620008000a00 */
[----:B------:R-:W-:Y:S01]  /*fbd0*/  IADD3 R2, P1, PT, R227, 0x40, RZ ;  /* 0x00000040e3027810 */ /* 0x000fe20007f3e0ff */
        /* <DEDUP_REMOVED lines=10> */
[----:B----4-:R3:W-:Y:S02]  /*fc80*/  STG.E.128 desc[UR14][R2.64], R4 ;  /* 0x0000000402007986 */ /* 0x0107e4000c101d0e */
.L_x_913:
[----:B------:R-:W-:Y:S05]  /*fc90*/  BSYNC.RECONVERGENT B0 ;  /* 0x0000000000007941 */ /* 0x000fea0003800200 */
.L_x_912:
        /* <DEDUP_REMOVED lines=13> */
[----:B------:R-:W-:Y:S01]  /*fd70*/  STG.E.128 desc[UR14][R4.64], R12 ;  /* 0x0000000c04007986 */ /* 0x000fe2000c101d0e */
[----:B------:R-:W-:Y:S05]  /*fd80*/  EXIT ;  /* 0x000000000000794d */ /* 0x000fea0003800000 */
.L_x_914:
        /* <DEDUP_REMOVED lines=15> */
.L_x_1365:


//--------------------- .text._ZN5flash16flash_fwd_kernelI23Flash_fwd_kernel_traitsILi32ELi128ELi128ELi4ELb0ELb0EN7cutlass10bfloat16_tE19Flash_kernel_traitsILi32ELi128ELi128ELi4ES3_EELb1ELb0ELb1ELb0ELb0ELb1ELb0ELb0EEEvNS_16Flash_fwd_paramsE --------------------------
	.section	.text._ZN5flash16flash_fwd_kernelI23Flash_fwd_kernel_traitsILi32ELi128ELi128ELi4ELb0ELb0EN7cutlass10bfloat16_tE19Flash_kernel_traitsILi32ELi128ELi128ELi4ES3_EELb1ELb0ELb1ELb0ELb0ELb1ELb0ELb0EEEvNS_16Flash_fwd_paramsE,"ax",@progbits
	.align	128
        .global         _ZN5flash16flash_fwd_kernelI23Flash_fwd_kernel_traitsILi32ELi128ELi128ELi4ELb0ELb0EN7cutlass10bfloat16_tE19Flash_kernel_traitsILi32ELi128ELi128ELi4ES3_EELb1ELb0ELb1ELb0ELb0ELb1ELb0ELb0EEEvNS_16Flash_fwd_paramsE
        .type           _ZN5flash16flash_fwd_kernelI23Flash_fwd_kernel_traitsILi32ELi128ELi128ELi4ELb0ELb0EN7cutlass10bfloat16_tE19Flash_kernel_traitsILi32ELi128ELi128ELi4ES3_EELb1ELb0ELb1ELb0ELb0ELb1ELb0ELb0EEEvNS_16Flash_fwd_paramsE,@function
        .size           _ZN5flash16flash_fwd_kernelI23Flash_fwd_kernel_traitsILi32ELi128ELi128ELi4ELb0ELb0EN7cutlass10bfloat16_tE19Flash_kernel_traitsILi32ELi128ELi128ELi4ES3_EELb1ELb0ELb1ELb0ELb0ELb1ELb0ELb0EEEvNS_16Flash_fwd_paramsE,(.L_x_1366 - _ZN5flash16flash_fwd_kernelI23Flash_fwd_kernel_traitsILi32ELi128ELi128ELi4ELb0ELb0EN7cutlass10bfloat16_tE19Flash_kernel_traitsILi32ELi128ELi128ELi4ES3_EELb1ELb0ELb1ELb0ELb0ELb1ELb0ELb0EEEvNS_16Flash_fwd_paramsE)
        .other          _ZN5flash16flash_fwd_kernelI23Flash_fwd_kernel_traitsILi32ELi128ELi128ELi4ELb0ELb0EN7cutlass10bfloat16_tE19Flash_kernel_traitsILi32ELi128ELi128ELi4ES3_EELb1ELb0ELb1ELb0ELb0ELb1ELb0ELb0EEEvNS_16Flash_fwd_paramsE,@"STO_CUDA_ENTRY STV_DEFAULT"
_ZN5flash16flash_fwd_kernelI23Flash_fwd_kernel_traitsILi32ELi128ELi128ELi4ELb0ELb0EN7cutlass10bfloat16_tE19Flash_kernel_traitsILi32ELi128ELi128ELi4ES3_EELb1ELb0ELb1ELb0ELb0ELb1ELb0ELb0EEEvNS_16Flash_fwd_paramsE:
.text._ZN5flash16flash_fwd_kernelI23Flash_fwd_kernel_traitsILi32ELi128ELi128ELi4ELb0ELb0EN7cutlass10bfloat16_tE19Flash_kernel_traitsILi32ELi128ELi128ELi4ES3_EELb1ELb0ELb1ELb0ELb0ELb1ELb0ELb0EEEvNS_16Flash_fwd_paramsE:
        /* <DEDUP_REMOVED lines=13> */
[----:B------:R-:W3:Y:S01]  /*00d0*/  LDCU.64 UR4, c[0x0][0x460] ;  /* 0x00008c00ff0477ac */ /* 0x000ee20008000a00 */
[----:B-1----:R-:W-:Y:S02]  /*00e0*/  IMAD.U32 R10, RZ, RZ, UR18 ;  /* 0x00000012ff0a7e24 */ /* 0x002fe4000f8e00ff */
[----:B------:R-:W-:-:S04]  /*00f0*/  IMAD.U32 R11, RZ, RZ, UR19 ;  /* 0x00000013ff0b7e24 */ /* 0x000fc8000f8e00ff */
[----:B------:R-:W1:Y:S02]  /*0100*/  LDC.64 R2, c[0x0][0x460] ;  /* 0x00011800ff027b82 */ /* 0x000e640000000a00 */
[----:B----4-:R-:W4:Y:S04]  /*0110*/  @P2 LDG.E.64 R10, desc[UR20][R10.64] ;  /* 0x000000140a0a2981 */ /* 0x010f28000c1e1b00 */
[----:B---3--:R-:W3:Y:S01]  /*0120*/  @P2 LDG.E.64 R4, desc[UR20][R6.64] ;  /* 0x0000001406042981 */ /* 0x008ee2000c1e1b00 */
[----:B------:R-:W-:Y:S01]  /*0130*/  UISETP.NE.U32.AND UP0, UPT, UR4, URZ, UPT ;  /* 0x000000ff0400728c */ /* 0x000fe2000bf05070 */
[----:B------:R-:W-:-:S03]  /*0140*/  ISETP.NE.U32.AND P5, PT, RZ, UR4, PT ;  /* 0x00000004ff007c0c */ /* 0x000fc6000bfa5070 */
[----:B------:R-:W-:Y:S01]  /*0150*/  UISETP.NE.AND.EX UP0, UPT, UR5, URZ, UPT, UP0 ;  /* 0x000000ff0500728c */ /* 0x000fe2000bf05300 */
[----:B------:R-:W-:Y:S01]  /*0160*/  ISETP.NE.AND.EX P5, PT, RZ, UR5, PT, P5 ;  /* 0x00000005ff007c0c */ /* 0x000fe2000bfa5350 */
[----:B------:R-:W3:Y:S01]  /*0170*/  LDCU.64 UR4, c[0x0][0x478] ;  /* 0x00008f00ff0477ac */ /* 0x000ee20008000a00 */
[----:B--2---:R-:W-:-:S03]  /*0180*/  LOP3.LUT R0, R36, UR13, R187, 0xfe, !PT ;  /* 0x0000000d24007c12 */ /* 0x004fc6000f8efebb */
[----:B------:R-:W-:Y:S02]  /*0190*/  PLOP3.LUT P0, PT, PT, PT, UP0, 0x80, 0x8 ;  /* 0x000000000008781c */ /* 0x000fe40003f0f008 */
[----:B------:R-:W-:Y:S01]  /*01a0*/  LOP3.LUT P3, RZ, R0, R227, RZ, 0xfc, !PT ;  /* 0x000000e300ff7212 */ /* 0x000fe2000786fcff */
[C---:B-1----:R-:W-:Y:S01]  /*01b0*/  IMAD.WIDE.U32 R18, R187.reuse, 0x4, R2 ;  /* 0x00000004bb127825 */ /* 0x042fe200078e0002 */
[----:B------:R-:W3:Y:S11]  /*01c0*/  @P2 LDC R0, c[0x0][0x520] ;  /* 0x00014800ff002b82 */ /* 0x000ef60000000800 */
[----:B------:R-:W1:Y:S01]  /*01d0*/  @!P3 LDC.64 R8, c[0x0][0x528] ;  /* 0x00014a00ff08bb82 */ /* 0x000e620000000a00 */
[----:B------:R-:W-:Y:S01]  /*01e0*/  IMAD.SHL.U32 R13, R187, 0x4, RZ ;  /* 0x00000004bb0d7824 */ /* 0x000fe200078e00ff */
[----:B----4-:R-:W-:-:S02]  /*01f0*/  @P2 R2UR UR18, R10 ;  /* 0x000000000a1222ca */ /* 0x010fc400000e0000 */
[----:B------:R-:W-:Y:S02]  /*0200*/  @P2 R2UR UR19, R11 ;  /* 0x000000000b1322ca */ /* 0x000fe400000e0000 */
[----:B---3--:R-:W-:-:S05]  /*0210*/  @P2 IADD3 R6, P1, PT, R4, R0, RZ ;  /* 0x0000000004062210 */ /* 0x008fca0007f3e0ff */
[----:B------:R-:W-:-:S04]  /*0220*/  @P2 IMAD.X R7, RZ, RZ, R5, P1 ;  /* 0x000000ffff072224 */ /* 0x000fc800008e0605 */
[----:B------:R-:W-:Y:S01]  /*0230*/  IMAD.U32 R14, RZ, RZ, UR18 ;  /* 0x00000012ff0e7e24 */ /* 0x000fe2000f8e00ff */
[----:B-1----:R-:W-:Y:S01]  /*0240*/  @!P3 STG.E.64 desc[UR20][R8.64+0x8], R6 ;  /* 0x000008060800b986 */ /* 0x002fe2000c101b14 */
[----:B------:R-:W-:-:S05]  /*0250*/  IMAD.U32 R15, RZ, RZ, UR19 ;  /* 0x00000013ff0f7e24 */ /* 0x000fca000f8e00ff */
[----:B------:R1:W-:Y:S04]  /*0260*/  @!P3 STG.E.64 desc[UR20][R8.64], R14 ;  /* 0x0000000e0800b986 */ /* 0x0003e8000c101b14 */
[----:B------:R-:W2:Y:S04]  /*0270*/  @P0 LDG.E R2, desc[UR20][R18.64+0x4] ;  /* 0x0000041412020981 */ /* 0x000ea8000c1e1900 */
[----:B------:R-:W3:Y:S01]  /*0280*/  @P5 LDG.E R10, desc[UR20][R18.64] ;  /* 0x00000014120a5981 */ /* 0x000ee2000c1e1900 */
[----:B------:R-:W-:-:S04]  /*0290*/  ISETP.NE.U32.AND P3, PT, RZ, UR4, PT ;  /* 0x00000004ff007c0c */ /* 0x000fc8000bf65070 */
[----:B------:R-:W-:Y:S02]  /*02a0*/  ISETP.NE.AND.EX P3, PT, RZ, UR5, PT, P3 ;  /* 0x00000005ff007c0c */ /* 0x000fe4000bf65330 */
[----:B------:R-:W-:-:S11]  /*02b0*/  SHF.R.U32.HI R4, RZ, 0x1e, R187 ;  /* 0x0000001eff047819 */ /* 0x000fd600000116bb */
[----:B-1----:R-:W-:Y:S01]  /*02c0*/  @P3 IADD3 R14, P1, PT, R13, UR4, RZ ;  /* 0x000000040d0e3c10 */ /* 0x002fe2000ff3e0ff */
[----:B------:R-:W1:Y:S03]  /*02d0*/  LDC.64 R8, c[0x0][0x468] ;  /* 0x00011a00ff087b82 */ /* 0x000e660000000a00 */
[----:B------:R-:W-:-:S05]  /*02e0*/  @P3 IADD3.X R15, PT, PT, R4, UR5, RZ, P1, !PT ;  /* 0x00000005040f3c10 */ /* 0x000fca0008ffe4ff */
[----:B------:R4:W5:Y:S01]  /*02f0*/  @P3 LDG.E R11, desc[UR20][R14.64] ;  /* 0x000000140e0b3981 */ /* 0x000962000c1e1900 */
[----:B------:R-:W-:-:S04]  /*0300*/  ISETP.NE.U32.AND P4, PT, RZ, UR6, PT ;  /* 0x00000006ff007c0c */ /* 0x000fc8000bf85070 */
[----:B------:R-:W-:Y:S01]  /*0310*/  ISETP.NE.AND.EX P4, PT, RZ, UR7, PT, P4 ;  /* 0x00000007ff007c0c */ /* 0x000fe2000bf85340 */
[----:B------:R-:W4:Y:S01]  /*0320*/  LDCU.U8 UR4, c[0x0][0x532] ;  /* 0x0000a640ff0477ac */ /* 0x000f220008000000 */
[----:B------:R-:W-:-:S11]  /*0330*/  IMAD.MOV.U32 R0, RZ, RZ, RZ ;  /* 0x000000ffff007224 */ /* 0x000fd600078e00ff */
[C---:B------:R-:W-:Y:S02]  /*0340*/  @P4 IADD3 R16, P2, PT, R13.reuse, UR6, RZ ;  /* 0x000000060d104c10 */ /* 0x040fe4000ff5e0ff */
[----:B-1----:R-:W-:Y:S02]  /*0350*/  IADD3 R12, P1, PT, R13, R8, RZ ;  /* 0x000000080d0c7210 */ /* 0x002fe40007f3e0ff */
[C---:B------:R-:W-:Y:S02]  /*0360*/  @P4 IADD3.X R17, PT, PT, R4.reuse, UR7, RZ, P2, !PT ;  /* 0x0000000704114c10 */ /* 0x040fe400097fe4ff */
[----:B----4-:R-:W-:Y:S01]  /*0370*/  ISETP.NE.AND P2, PT, RZ, UR4, PT ;  /* 0x00000004ff007c0c */ /* 0x010fe2000bf45270 */
[----:B------:R-:W-:Y:S02]  /*0380*/  IMAD.X R13, R4, 0x1, R9, P1 ;  /* 0x00000001040d7824 */ /* 0x000fe400008e0609 */
[----:B------:R1:W5:Y:S01]  /*0390*/  @P4 LDG.E R0, desc[UR20][R16.64] ;  /* 0x0000001410004981 */ /* 0x000362000c1e1900 */
[C---:B------:R-:W-:Y:S01]  /*03a0*/  ISETP.EQ.U32.AND P4, PT, R8.reuse, RZ, PT ;  /* 0x000000ff0800720c */ /* 0x040fe20003f82070 */
[----:B------:R-:W4:Y:S03]  /*03b0*/  @!P3 LDC.64 R4, c[0x0][0x488] ;  /* 0x00012200ff04bb82 */ /* 0x000f260000000a00 */
[----:B------:R-:W-:Y:S01]  /*03c0*/  ISETP.EQ.OR.EX P4, PT, R9, RZ, !P2, P4 ;  /* 0x000000ff0900720c */ /* 0x000fe20005782740 */
[----:B------:R-:W-:Y:S01]  /*03d0*/  IMAD.MOV.U32 R3, RZ, RZ, -0x1 ;  /* 0xffffffffff037424 */ /* 0x000fe200078e00ff */
[----:B------:R-:W1:Y:S11]  /*03e0*/  @!UP0 LDCU UR16, c[0x0][0x434] ;  /* 0x00008680ff1087ac */ /* 0x000e760008000800 */
[----:B------:R1:W5:Y:S01]  /*03f0*/  @!P4 LDG.E R3, desc[UR20][R12.64] ;  /* 0x000000140c03c981 */ /* 0x000362000c1e1900 */
[----:B------:R-:W-:-:S04]  /*0400*/  ISETP.NE.U32.AND P4, PT, R8, RZ, PT ;  /* 0x000000ff0800720c */ /* 0x000fc80003f85070 */
[----:B------:R-:W-:Y:S01]  /*0410*/  ISETP.NE.AND.EX P4, PT, R9, RZ, PT, P4 ;  /* 0x000000ff0900720c */ /* 0x000fe20003f85340 */
[----:B------:R-:W-:Y:S01]  /*0420*/  UMOV UR12, 0xffffffff ;  /* 0xffffffff000c7882 */ /* 0x000fe20000000000 */
[----:B----4-:R-:W-:-:S04]  /*0430*/  @!P3 ISETP.NE.U32.AND P1, PT, R4, RZ, PT ;  /* 0x000000ff0400b20c */ /* 0x010fc80003f25070 */
[----:B------:R-:W-:Y:S01]  /*0440*/  @!P3 ISETP.NE.AND.EX P1, PT, R5, RZ, PT, P1 ;  /* 0x000000ff0500b20c */ /* 0x000fe20003f25310 */
[----:B------:R-:W-:Y:S01]  /*0450*/  USHF.L.U32 UR13, UR13, 0x7, URZ ;  /* 0x000000070d0d7899 */ /* 0x000fe200080006ff */
[----:B--2---:R-:W-:Y:S02]  /*0460*/  @P0 R2UR UR4, R2 ;  /* 0x00000000020402ca */ /* 0x004fe400000e0000 */
[----:B------:R-:W2:Y:S01]  /*0470*/  @!P3 LDC R2, c[0x0][0x43c] ;  /* 0x00010f00ff02bb82 */ /* 0x000ea20000000800 */
[----:B---3--:R-:W-:-:S13]  /*0480*/  @P5 R2UR UR12, R10 ;  /* 0x000000000a0c52ca */ /* 0x008fda00000e0000 */
[----:B-1----:R-:W-:Y:S01]  /*0490*/  @UP0 UIADD3 UR16, UPT, UPT, UR4, -UR12, URZ ;  /* 0x8000000c04100290 */ /* 0x002fe2000fffe0ff */
[----:B--2---:R-:W-:Y:S02]  /*04a0*/  @!P3 SEL R5, R2, RZ, P1 ;  /* 0x000000ff0205b207 */ /* 0x004fe40000800000 */
[----:B------:R-:W1:Y:S01]  /*04b0*/  @!P4 LDC R2, c[0x0][0x438] ;  /* 0x00010e00ff02cb82 */ /* 0x000e620000000800 */
[----:B------:R-:W-:-:S06]  /*04c0*/  UISETP.GT.AND UP0, UPT, UR16, UR13, UPT ;  /* 0x0000000d1000728c */ /* 0x000fcc000bf04270 */
[----:B------:R-:W-:Y:S01]  /*04d0*/  PLOP3.LUT P0, PT, PT, PT, UP0, 0x80, 0x8 ;  /* 0x000000000008781c */ /* 0x000fe20003f0f008 */
[----:B------:R-:W-:-:S12]  /*04e0*/  @!P4 BRA `(.L_x_915) ;  /* 0x00000000000cc947 */ /* 0x000fd80003800000 */
[----:B-1----:R-:W2:Y:S02]  /*04f0*/  @P2 LDG.E R2, desc[UR20][R12.64+0x4] ;  /* 0x000004140c022981 */ /* 0x002ea4000c1e1900 */
[----:B--2--5:R-:W-:-:S06]  /*0500*/  @P2 IADD3 R2, PT, PT, R2, -R3, RZ ;  /* 0x8000000302022210 */ /* 0x024fcc0007ffe0ff */
[----:B------:R2:W5:Y:S02]  /*0510*/  @!P2 LDG.E R2, desc[UR20][R12.64] ;  /* 0x000000140c02a981 */ /* 0x000564000c1e1900 */
.L_x_915:
[----:B-----5:R-:W-:Y:S02]  /*0520*/  @P3 IADD3 R11, PT, PT, R11, -R0, RZ ;  /* 0x800000000b0b3210 */ /* 0x020fe40007ffe0ff */
[----:B-1----:R-:W-:Y:S01]  /*0530*/  @!P3 IADD3 R5, PT, PT, R5, R2, -R0 ;  /* 0x000000020505b210 */ /* 0x002fe20007ffe800 */
[----:B------:R-:W-:Y:S06]  /*0540*/  @!P0 EXIT ;  /* 0x000000000000894d */ /* 0x000fec0003800000 */
[----:B------:R-:W1:Y:S01]  /*0550*/  LDC R2, c[0x0][0x504] ;  /* 0x00014100ff027b82 */ /* 0x000e620000000800 */
[----:B------:R-:W-:Y:S01]  /*0560*/  @P3 R2UR UR15, R11 ;  /* 0x000000000b0f32ca */ /* 0x000fe200000e0000 */
[----:B------:R-:W3:Y:S01]  /*0570*/  LDCU UR14, c[0x0][0x508] ;  /* 0x0000a100ff0e77ac */ /* 0x000ee20008000800 */
[----:B------:R-:W-:-:S13]  /*0580*/  @!P3 R2UR UR15, R5 ;  /* 0x00000000050fb2ca */ /* 0x000fda00000e0000 */
[----:B------:R-:W-:Y:S01]  /*0590*/  UIADD3 UR7, UPT, UPT, UR15, 0x7f, URZ ;  /* 0x0000007f0f077890 */ /* 0x000fe2000fffe0ff */
[----:B------:R-:W-:-:S03]  /*05a0*/  IMAD.U32 R9, RZ, RZ, UR15 ;  /* 0x0000000fff097e24 */ /* 0x000fc6000f8e00ff */
[----:B------:R-:W-:Y:S02]  /*05b0*/  UIADD3 UR5, UPT, UPT, UR7, UR13, -UR16 ;  /* 0x0000000d07057290 */ /* 0x000fe4000fffe810 */
[----:B------:R-:W-:Y:S02]  /*05c0*/  USHF.R.S32.HI UR6, URZ, 0x1f, UR7 ;  /* 0x0000001fff067899 */ /* 0x000fe40008011407 */
[----:B---3--:R-:W-:Y:S01]  /*05d0*/  UIADD3 UR5, UPT, UPT, UR5, 0x80, UR14 ;  /* 0x0000008005057890 */ /* 0x008fe2000fffe00e */
[----:B-1----:R-:W-:-:S03]  /*05e0*/  VIADD R2, R2, UR16 ;  /* 0x0000001002027c36 */ /* 0x002fc60008000000 */
[----:B------:R-:W-:Y:S01]  /*05f0*/  USHF.R.S32.HI UR4, URZ, 0x1f, UR5 ;  /* 0x0000001fff047899 */ /* 0x000fe20008011405 */
[----:B------:R-:W-:Y:S01]  /*0600*/  IMAD.U32 R5, RZ, RZ, UR6 ;  /* 0x00000006ff057e24 */ /* 0x000fe2000f8e00ff */
[----:B------:R-:W-:-:S04]  /*0610*/  IADD3 R9, PT, PT, -R2, UR13, R9 ;  /* 0x0000000d02097c10 */ /* 0x000fc8000fffe109 */
[----:B------:R-:W-:Y:S01]  /*0620*/  IMAD.U32 R4, RZ, RZ, UR4 ;  /* 0x00000004ff047e24 */ /* 0x000fe2000f8e00ff */
[----:B------:R-:W-:Y:S02]  /*0630*/  SHF.R.S32.HI R8, RZ, 0x1f, R9 ;  /* 0x0000001fff087819 */ /* 0x000fe40000011409 */
[----:B------:R-:W-:Y:S02]  /*0640*/  LEA.HI R5, R5, UR7, RZ, 0x7 ;  /* 0x0000000705057c11 */ /* 0x000fe4000f8f38ff */
[----:B------:R-:W-:Y:S02]  /*0650*/  LEA.HI R8, R8, R9, RZ, 0x7 ;  /* 0x0000000908087211 */ /* 0x000fe400078f38ff */
[----:B------:R-:W-:Y:S02]  /*0660*/  LEA.HI R4, R4, UR5, RZ, 0x7 ;  /* 0x0000000504047c11 */ /* 0x000fe4000f8f38ff */
[----:B------:R-:W-:Y:S02]  /*0670*/  SHF.R.S32.HI R5, RZ, 0x7, R5 ;  /* 0x00000007ff057819 */ /* 0x000fe40000011405 */
[----:B------:R-:W-:-:S02]  /*0680*/  SHF.R.S32.HI R8, RZ, 0x7, R8 ;  /* 0x00000007ff087819 */ /* 0x000fc40000011408 */
[----:B------:R-:W-:Y:S02]  /*0690*/  SHF.R.S32.HI R4, RZ, 0x7, R4 ;  /* 0x00000007ff047819 */ /* 0x000fe40000011404 */
[----:B------:R-:W-:Y:S02]  /*06a0*/  VIMNMX R226, PT, PT, RZ, R8, !PT ;  /* 0x00000008ffe27248 */ /* 0x000fe40007fe0100 */
[----:B------:R-:W-:-:S04]  /*06b0*/  VIMNMX R37, PT, PT, R5, R4, PT ;  /* 0x0000000405257248 */ /* 0x000fc80003fe0100 */
[----:B------:R-:W-:-:S13]  /*06c0*/  ISETP.GT.AND P0, PT, R37, R226, PT ;  /* 0x000000e22500720c */ /* 0x000fda0003f04270 */
[----:B------:R-:W-:Y:S05]  /*06d0*/  @P0 BRA `(.L_x_916) ;  /* 0x0000000800ac0947 */ /* 0x000fea0003800000 */
[----:B------:R-:W1:Y:S01]  /*06e0*/  LDC.U8 R0, c[0x0][0x549] ;  /* 0x00015240ff007b82 */ /* 0x000e620000000000 */
[----:B------:R-:W-:-:S06]  /*06f0*/  UISETP.NE.AND UP0, UPT, UR12, -0x1, UPT ;  /* 0xffffffff0c00788c */ /* 0x000fcc000bf05270 */
[----:B------:R-:W-:Y:S01]  /*0700*/  PLOP3.LUT P2, PT, PT, PT, UP0, 0x80, 0x8 ;  /* 0x000000000008781c */ /* 0x000fe20003f4f008 */
[----:B------:R-:W3:Y:S08]  /*0710*/  LDC.U8 R9, c[0x0][0x548] ;  /* 0x00015200ff097b82 */ /* 0x000ef00000000000 */
[----:B------:R-:W4:Y:S01]  /*0720*/  LDC R8, c[0x0][0x434] ;  /* 0x00010d00ff087b82 */ /* 0x000f220000000800 */
[----:B-1----:R-:W-:-:S07]  /*0730*/  ISETP.NE.AND P1, PT, R0, RZ, PT ;  /* 0x000000ff0000720c */ /* 0x002fce0003f25270 */
[----:B------:R-:W1:Y:S01]  /*0740*/  @!P2 LDC.64 R6, c[0x0][0x400] ;  /* 0x00010000ff06ab82 */ /* 0x000e620000000a00 */
[----:B---3--:R-:W-:-:S07]  /*0750*/  ISETP.NE.AND P0, PT, R9, RZ, !P1 ;  /* 0x000000ff0900720c */ /* 0x008fce0004f05270 */
[----:B------:R-:W2:Y:S08]  /*0760*/  @P2 LDC.64 R4, c[0x0][0x408] ;  /* 0x00010200ff042b82 */ /* 0x000eb00000000a00 */
[----:B------:R-:W3:Y:S08]  /*0770*/  @P1 LDC.64 R2, c[0x0][0x430] ;  /* 0x00010c00ff021b82 */ /* 0x000ef00000000a00 */
[----:B------:R-:W4:Y:S01]  /*0780*/  @P1 LDC R0, c[0x0][0x430] ;  /* 0x00010c00ff001b82 */ /* 0x000f220000000800 */
[----:B-1----:R-:W-:-:S04]  /*0790*/  @!P2 IMAD.WIDE.U32 R10, R187, R6, RZ ;  /* 0x00000006bb0aa225 */ /* 0x002fc800078e00ff */
[----:B------:R-:W-:Y:S02]  /*07a0*/  @!P2 IMAD R7, R187, R7, R11 ;  /* 0x00000007bb07a224 */ /* 0x000fe400078e020b */
[----:B--2---:R-:W-:-:S04]  /*07b0*/  @P2 IMAD.WIDE.U32 R12, R4, UR12, RZ ;  /* 0x0000000c040c2c25 */ /* 0x004fc8000f8e00ff */
[----:B------:R-:W-:Y:S02]  /*07c0*/  @P2 IMAD R7, R5, UR12, R13 ;  /* 0x0000000c05072c24 */ /* 0x000fe4000f8e020d */
[----:B---3--:R-:W-:Y:S01]  /*07d0*/  @P1 IMAD R3, R2, R3, RZ ;  /* 0x0000000302031224 */ /* 0x008fe200078e02ff */
[----:B------:R-:W-:Y:S01]  /*07e0*/  @P1 MOV R2, 0x1 ;  /* 0x0000000100021802 */ /* 0x000fe20000000f00 */
[----:B------:R-:W-:Y:S06]  /*07f0*/  @P1 BRA `(.L_x_917) ;  /* 0x0000000000281947 */ /* 0x000fec0003800000 */
        /* <DEDUP_REMOVED lines=10> */
.L_x_917:
[----:B------:R-:W-:Y:S01]  /*08a0*/  UISETP.NE.AND UP0, UPT, UR12, -0x1, UPT ;  /* 0xffffffff0c00788c */ /* 0x000fe2000bf05270 */
[----:B------:R-:W1:Y:S01]  /*08b0*/  S2R R15, SR_CTAID.X ;  /* 0x00000000000f7919 */ /* 0x000e620000002500 */
[----:B----4-:R-:W-:Y:S01]  /*08c0*/  IMAD R8, R187, R8, RZ ;  /* 0x00000008bb087224 */ /* 0x010fe200078e02ff */
[----:B------:R-:W2:Y:S01]  /*08d0*/  LDCU.64 UR4, c[0x0][0x410] ;  /* 0x00008200ff0477ac */ /* 0x000ea20008000a00 */
[----:B------:R-:W-:Y:S01]  /*08e0*/  IMAD.SHL.U32 R13, R227, 0x8, RZ ;  /* 0x00000008e30d7824 */ /* 0x000fe200078e00ff */
[----:B------:R-:W-:Y:S01]  /*08f0*/  SHF.R.U32.HI R6, RZ, 0x2, R227 ;  /* 0x00000002ff067819 */ /* 0x000fe200000116e3 */
[----:B------:R-:W-:Y:S01]  /*0900*/  IMAD R9, R0, UR13, RZ ;  /* 0x0000000d00097c24 */ /* 0x000fe2000f8e02ff */
[----:B------:R-:W-:Y:S01]  /*0910*/  PLOP3.LUT P1, PT, PT, PT, UP0, 0x80, 0x8 ;  /* 0x000000000008781c */ /* 0x000fe20003f2f008 */
[----:B------:R-:W-:Y:S01]  /*0920*/  IMAD R4, R36, R3, RZ ;  /* 0x0000000324047224 */ /* 0x000fe200078e02ff */
[----:B------:R-:W-:Y:S01]  /*0930*/  UIADD3 UR13, UPT, UPT, -UR13, UR16, URZ ;  /* 0x000000100d0d7290 */ /* 0x000fe2000fffe1ff */
[----:B------:R-:W-:Y:S01]  /*0940*/  @P2 IMAD.MOV.U32 R10, RZ, RZ, R12 ;  /* 0x000000ffff0a2224 */ /* 0x000fe200078e000c */
[----:B------:R-:W-:Y:S01]  /*0950*/  SEL R8, R8, UR12, !P1 ;  /* 0x0000000c08087c07 */ /* 0x000fe2000c800000 */
[----:B------:R-:W-:Y:S01]  /*0960*/  @!P0 IMAD R4, R187, R2, R4 ;  /* 0x00000002bb048224 */ /* 0x000fe200078e0204 */
[----:B------:R-:W-:Y:S01]  /*0970*/  LOP3.LUT R13, R13, 0x18, RZ, 0xc0, !PT ;  /* 0x000000180d0d7812 */ /* 0x000fe200078ec0ff */
[----:B------:R-:W-:Y:S01]  /*0980*/  VIADD R11, R6, 0x20 ;  /* 0x00000020060b7836 */ /* 0x000fe20000000000 */
[----:B------:R-:W-:Y:S01]  /*0990*/  SHF.R.S32.HI R5, RZ, 0x1f, R8 ;  /* 0x0000001fff057819 */ /* 0x000fe20000011408 */
[----:B------:R-:W-:Y:S01]  /*09a0*/  BSSY.RECONVERGENT B0, `(.L_x_918) ;  /* 0x0000021000007945 */ /* 0x000fe20003800200 */
[----:B------:R-:W-:-:S02]  /*09b0*/  SEL R3, R8, RZ, P0 ;  /* 0x000000ff08037207 */ /* 0x000fc40000000000 */
[----:B------:R-:W-:Y:S02]  /*09c0*/  SEL R5, R5, RZ, P0 ;  /* 0x000000ff05057207 */ /* 0x000fe40000000000 */
[----:B------:R-:W-:Y:S02]  /*09d0*/  IADD3 R12, P0, PT, R13, R10, RZ ;  /* 0x0000000a0d0c7210 */ /* 0x000fe40007f1e0ff */
[C---:B------:R-:W-:Y:S02]  /*09e0*/  ISETP.GE.AND P3, PT, R6.reuse, UR13, PT ;  /* 0x0000000d06007c0c */ /* 0x040fe4000bf66270 */
[--C-:B------:R-:W-:Y:S01]  /*09f0*/  IADD3 R3, P2, P1, R9, R3, R4.reuse ;  /* 0x0000000309037210 */ /* 0x100fe2000795e004 */
[----:B------:R-:W-:Y:S01]  /*0a00*/  IMAD.X R13, RZ, RZ, R7, P0 ;  /* 0x000000ffff0d7224 */ /* 0x000fe200000e0607 */
[----:B------:R-:W-:Y:S01]  /*0a10*/  SHF.R.S32.HI R2, RZ, 0x1f, R9 ;  /* 0x0000001fff027819 */ /* 0x000fe20000011409 */
[----:B------:R-:W-:Y:S01]  /*0a20*/  VIADD R9, R6, 0x40 ;  /* 0x0000004006097836 */ /* 0x000fe20000000000 */
[----:B------:R-:W-:Y:S01]  /*0a30*/  SHF.R.S32.HI R4, RZ, 0x1f, R4 ;  /* 0x0000001fff047819 */ /* 0x000fe20000011404 */
[----:B--2---:R-:W-:Y:S01]  /*0a40*/  IMAD.WIDE.U32 R12, R36, UR4, R12 ;  /* 0x00000004240c7c25 */ /* 0x004fe2000f8e000c */
[----:B------:R-:W-:-:S02]  /*0a50*/  LOP3.LUT P6, R227, R227, 0x3, RZ, 0xc0, !PT ;  /* 0x00000003e3e37812 */ /* 0x000fc400078cc0ff */
[----:B------:R-:W-:Y:S01]  /*0a60*/  IADD3.X R2, PT, PT, R2, R5, R4, P2, P1 ;  /* 0x0000000502027210 */ /* 0x000fe200017e2404 */
[----:B------:R-:W-:Y:S01]  /*0a70*/  VIADD R5, R6, 0x60 ;  /* 0x0000006006057836 */ /* 0x000fe20000000000 */
[----:B------:R-:W-:Y:S01]  /*0a80*/  ISETP.GE.AND P0, PT, R11, UR13, PT ;  /* 0x0000000d0b007c0c */ /* 0x000fe2000bf06270 */
[----:B------:R-:W-:Y:S01]  /*0a90*/  IMAD.MOV.U32 R7, RZ, RZ, RZ ;  /* 0x000000ffff077224 */ /* 0x000fe200078e00ff */
[----:B------:R-:W-:Y:S01]  /*0aa0*/  ISETP.GE.AND P2, PT, R9, UR13, PT ;  /* 0x0000000d09007c0c */ /* 0x000fe2000bf46270 */
[----:B------:R-:W-:Y:S01]  /*0ab0*/  IMAD R37, R36, UR5, R13 ;  /* 0x0000000524257c24 */ /* 0x000fe2000f8e020d */
[----:B------:R-:W-:Y:S01]  /*0ac0*/  ISETP.GE.AND P1, PT, R5, UR13, PT ;  /* 0x0000000d05007c0c */ /* 0x000fe2000bf26270 */
[----:B-1----:R-:W-:Y:S01]  /*0ad0*/  IMAD.WIDE.U32 R14, R15, 0x80, R6 ;  /* 0x000000800f0e7825 */ /* 0x002fe200078e0006 */
        /* <DEDUP_REMOVED lines=13> */
.L_x_919:
[----:B------:R-:W-:Y:S05]  /*0bb0*/  BSYNC.RECONVERGENT B0 ;  /* 0x0000000000007941 */ /* 0x000fea0003800200 */
.L_x_918:
[----:B------:R-:W-:Y:S01]  /*0bc0*/  BSSY.RECONVERGENT B0, `(.L_x_920) ;  /* 0x0000011000007945 */ /* 0x000fe20003800200 */
[----:B------:R-:W-:Y:S02]  /*0bd0*/  ISETP.NE.OR P3, PT, R227, RZ, P1 ;  /* 0x000000ffe300720c */ /* 0x000fe40000f65670 */
[----:B------:R-:W-:Y:S01]  /*0be0*/  ISETP.GE.OR P6, PT, R6, UR13, P6 ;  /* 0x0000000d06007c0c */ /* 0x000fe2000b7c6670 */
        /* <DEDUP_REMOVED lines=14> */
.L_x_921:
[----:B------:R-:W-:Y:S05]  /*0cd0*/  BSYNC.RECONVERGENT B0 ;  /* 0x0000000000007941 */ /* 0x000fea0003800200 */
.L_x_920:
        /* <DEDUP_REMOVED lines=15> */
.L_x_923:
[----:B------:R-:W-:Y:S05]  /*0dd0*/  BSYNC.RECONVERGENT B0 ;  /* 0x0000000000007941 */ /* 0x000fea0003800200 */
.L_x_922:
[----:B------:R-:W-:Y:S04]  /*0de0*/  BSSY.RECONVERGENT B0, `(.L_x_924) ;  /* 0x000000f000007945 */ /* 0x000fe80003800200 */
[----:B------:R-:W-:Y:S05]  /*0df0*/  @P1 BRA `(.L_x_925) ;  /* 0x0000000000341947 */ /* 0x000fea0003800000 */
        /* <DEDUP_REMOVED lines=13> */
.L_x_925:
[----:B------:R-:W-:Y:S05]  /*0ed0*/  BSYNC.RECONVERGENT B0 ;  /* 0x0000000000007941 */ /* 0x000fea0003800200 */
.L_x_924:
[----:B------:R-:W-:Y:S04]  /*0ee0*/  BSSY.RECONVERGENT B0, `(.L_x_926) ;  /* 0x000000a000007945 */ /* 0x000fe80003800200 */
[----:B------:R-:W-:Y:S05]  /*0ef0*/  @P6 BRA `(.L_x_927) ;  /* 0x0000000000206947 */ /* 0x000fea0003800000 */
[----:B------:R-:W5:Y:S01]  /*0f00*/  LDCU.64 UR4, c[0x0][0x420] ;  /* 0x00008400ff0477ac */ /* 0x000f620008000a00 */
[----:B------:R-:W-:Y:S02]  /*0f10*/  IMAD R4, R6, R0, RZ ;  /* 0x0000000006047224 */ /* 0x000fe400078e02ff */
[----:B----4-:R-:W-:-:S03]  /*0f20*/  IMAD.MOV.U32 R13, RZ, RZ, 0x7f800000 ;  /* 0x7f800000ff0d7424 */ /* 0x010fc600078e00ff */
[----:B------:R-:W-:-:S04]  /*0f30*/  IADD3 R7, P0, PT, R4, R3, RZ ;  /* 0x0000000304077210 */ /* 0x000fc80007f1e0ff */
[----:B------:R-:W-:Y:S02]  /*0f40*/  LEA.HI.X.SX32 R4, R4, R2, 0x1, P0 ;  /* 0x0000000204047211 */ /* 0x000fe400000f0eff */
[----:B-----5:R-:W-:-:S04]  /*0f50*/  LEA R6, P0, R7, UR4, 0x2 ;  /* 0x0000000407067c11 */ /* 0x020fc8000f8010ff */
[----:B------:R-:W-:-:S05]  /*0f60*/  LEA.HI.X R7, R7, UR5, R4, 0x2, P0 ;  /* 0x0000000507077c11 */ /* 0x000fca00080f1404 */
[----:B------:R4:W-:Y:S04]  /*0f70*/  STG.E desc[UR20][R6.64], R13 ;  /* 0x0000000d06007986 */ /* 0x0009e8000c101914 */
.L_x_927:
[----:B------:R-:W-:Y:S05]  /*0f80*/  BSYNC.RECONVERGENT B0 ;  /* 0x0000000000007941 */ /* 0x000fea0003800200 */
.L_x_926:
[----:B------:R-:W-:Y:S04]  /*0f90*/  BSSY.RECONVERGENT B0, `(.L_x_928) ;  /* 0x000000a000007945 */ /* 0x000fe80003800200 */
[----:B------:R-:W-:Y:S05]  /*0fa0*/  @P5 BRA `(.L_x_929) ;  /* 0x0000000000205947 */ /* 0x000fea0003800000 */
[----:B------:R-:W5:Y:S01]  /*0fb0*/  LDCU.64 UR4, c[0x0][0x420] ;  /* 0x00008400ff0477ac */ /* 0x000f620008000a00 */
[----:B------:R-:W-:Y:S02]  /*0fc0*/  IMAD R4, R11, R0, RZ ;  /* 0x000000000b047224 */ /* 0x000fe400078e02ff */
[----:B------:R-:W-:-:S03]  /*0fd0*/  IMAD.MOV.U32 R11, RZ, RZ, 0x7f800000 ;  /* 0x7f800000ff0b7424 */ /* 0x000fc600078e00ff */
[----:B----4-:R-:W-:-:S04]  /*0fe0*/  IADD3 R7, P0, PT, R4, R3, RZ ;  /* 0x0000000304077210 */ /* 0x010fc80007f1e0ff */
[----:B------:R-:W-:Y:S02]  /*0ff0*/  LEA.HI.X.SX32 R4, R4, R2, 0x1, P0 ;  /* 0x0000000204047211 */ /* 0x000fe400000f0eff */
[----:B-----5:R-:W-:-:S04]  /*1000*/  LEA R6, P0, R7, UR4, 0x2 ;  /* 0x0000000407067c11 */ /* 0x020fc8000f8010ff */
[----:B------:R-:W-:-:S05]  /*1010*/  LEA.HI.X R7, R7, UR5, R4, 0x2, P0 ;  /* 0x0000000507077c11 */ /* 0x000fca00080f1404 */
[----:B------:R4:W-:Y:S04]  /*1020*/  STG.E desc[UR20][R6.64], R11 ;  /* 0x0000000b06007986 */ /* 0x0009e8000c101914 */
.L_x_929:
[----:B------:R-:W-:Y:S05]  /*1030*/  BSYNC.RECONVERGENT B0 ;  /* 0x0000000000007941 */ /* 0x000fea0003800200 */
.L_x_928:
        /* <DEDUP_REMOVED lines=10> */
.L_x_931:
[----:B------:R-:W-:Y:S05]  /*10e0*/  BSYNC.RECONVERGENT B0 ;  /* 0x0000000000007941 */ /* 0x000fea0003800200 */
.L_x_930:
        /* <DEDUP_REMOVED lines=10> */
.L_x_916:
[----:B------:R-:W-:Y:S01]  /*1190*/  UISETP.NE.AND UP0, UPT, UR12, -0x1, UPT ;  /* 0xffffffff0c00788c */ /* 0x000fe2000bf05270 */
[----:B------:R-:W-:-:S05]  /*11a0*/  ISETP.NE.AND P2, PT, R3, -0x1, PT ;  /* 0xffffffff0300780c */ /* 0x000fca0003f45270 */
[----:B------:R-:W-:-:S13]  /*11b0*/  PLOP3.LUT P0, PT, PT, PT, UP0, 0x80, 0x8 ;  /* 0x000000000008781c */ /* 0x000fda0003f0f008 */
[----:B------:R-:W1:Y:S08]  /*11c0*/  @!P0 LDC.64 R8, c[0x0][0x398] ;  /* 0x0000e600ff088b82 */ /* 0x000e700000000a00 */
[----:B------:R-:W2:Y:S01]  /*11d0*/  @P0 LDC.64 R4, c[0x0][0x3b0] ;  /* 0x0000ec00ff040b82 */ /* 0x000ea20000000a00 */
[----:B-1----:R-:W-:-:S04]  /*11e0*/  @!P0 IMAD.WIDE.U32 R10, R187, R8, RZ ;  /* 0x00000008bb0a8225 */ /* 0x002fc800078e00ff */
[----:B--2---:R-:W-:-:S04]  /*11f0*/  @P0 IMAD.WIDE.U32 R12, R4, UR12, RZ ;  /* 0x0000000c040c0c25 */ /* 0x004fc8000f8e00ff */
[----:B------:R-:W-:Y:S01]  /*1200*/  @!P0 IMAD R4, R187, R9, R11 ;  /* 0x00000009bb048224 */ /* 0x000fe200078e020b */
[----:B------:R-:W-:Y:S01]  /*1210*/  @!P0 MOV R11, R10 ;  /* 0x0000000a000b8202 */ /* 0x000fe20000000f00 */
        /* <DEDUP_REMOVED lines=15> */
.L_x_932:
[----:B------:R-:W1:Y:S01]  /*1310*/  LDC.64 R208, c[0x0][0x3b8] ;  /* 0x0000ee00ffd07b82 */ /* 0x000e620000000a00 */
[----:B------:R-:W-:-:S05]  /*1320*/  IADD3 R18, PT, PT, R0, R3, RZ ;  /* 0x0000000300127210 */ /* 0x000fca0007ffe0ff */
[C---:B-1----:R-:W-:Y:S02]  /*1330*/  IMAD R8, R18.reuse, R209, RZ ;  /* 0x000000d112087224 */ /* 0x042fe400078e02ff */
[----:B------:R-:W-:-:S05]  /*1340*/  IMAD.WIDE.U32 R18, R18, R208, RZ ;  /* 0x000000d012127225 */ /* 0x000fca00078e00ff */
[----:B------:R-:W-:Y:S02]  /*1350*/  IADD3 R8, PT, PT, R19, R8, RZ ;  /* 0x0000000813087210 */ /* 0x000fe40007ffe0ff */
.L_x_933:
        /* <DEDUP_REMOVED lines=18> */
[----:B------:R-:W-:Y:S02]  /*1480*/  ISETP.NE.AND P1, PT, R5, RZ, PT ;  /* 0x000000ff0500720c */ /* 0x000fe40003f25270 */
[----:B------:R-:W-:Y:S02]  /*1490*/  ISETP.GE.U32.AND P3, PT, R9, R12, PT ;  /* 0x0000000c0900720c */ /* 0x000fe40003f66070 */
[----:B------:R-:W-:-:S04]  /*14a0*/  LOP3.LUT R9, R36, R5, RZ, 0x3c, !PT ;  /* 0x0000000524097212 */ /* 0x000fc800078e3cff */
[----:B------:R-:W-:-:S07]  /*14b0*/  ISETP.GE.AND P0, PT, R9, RZ, PT ;  /* 0x000000ff0900720c */ /* 0x000fce0003f06270 */
[----:B------:R-:W-:-:S06]  /*14c0*/  @P3 VIADD R40, R40, 0x1 ;  /* 0x0000000128283836 */ /* 0x000fcc0000000000 */
        /* <DEDUP_REMOVED lines=15> */
.L_x_934:
[----:B------:R-:W1:Y:S01]  /*15c0*/  LDC.64 R38, c[0x0][0x3c0] ;  /* 0x0000f000ff267b82 */ /* 0x000e620000000a00 */
[----:B------:R-:W-:-:S05]  /*15d0*/  IADD3 R0, PT, PT, R0, R3, RZ ;  /* 0x0000000300007210 */ /* 0x000fca0007ffe0ff */
[C---:B-1----:R-:W-:Y:S02]  /*15e0*/  IMAD R9, R0.reuse, R39, RZ ;  /* 0x0000002700097224 */ /* 0x042fe400078e02ff */
[----:B------:R-:W-:-:S05]  /*15f0*/  IMAD.WIDE.U32 R14, R0, R38, RZ ;  /* 0x00000026000e7225 */ /* 0x000fca00078e00ff */
[----:B------:R-:W-:-:S07]  /*1600*/  IADD3 R9, PT, PT, R15, R9, RZ ;  /* 0x000000090f097210 */ /* 0x000fce0007ffe0ff */
.L_x_935:
[----:B------:R-:W-:Y:S01]  /*1610*/  UIADD3 UR17, UPT, UPT, -UR13, UR16, URZ ;  /* 0x000000100d117290 */ /* 0x000fe2000fffe1ff */
[----:B------:R-:W-:Y:S01]  /*1620*/  SHF.R.U32.HI R230, RZ, 0x2, R227 ;  /* 0x00000002ffe67819 */ /* 0x000fe200000116e3 */
[----:B------:R-:W-:Y:S01]  /*1630*/  IMAD.SHL.U32 R228, R227, 0x8, RZ ;  /* 0x00000008e3e47824 */ /* 0x000fe200078e00ff */
[----:B------:R-:W1:Y:S01]  /*1640*/  S2R R35, SR_CTAID.X ;  /* 0x0000000000237919 */ /* 0x000e620000002500 */
[----:B------:R-:W2:Y:S01]  /*1650*/  LDCU.128 UR4, c[0x0][0x3d0] ;  /* 0x00007a00ff0477ac */ /* 0x000ea20008000c00 */
[----:B------:R-:W-:Y:S01]  /*1660*/  SHF.R.S32.HI R3, RZ, 0x1f, R40 ;  /* 0x0000001fff037819 */ /* 0x000fe20000011428 */
[C---:B------:R-:W-:Y:S01]  /*1670*/  VIADD R17, R230.reuse, 0x20 ;  /* 0x00000020e6117836 */ /* 0x040fe20000000000 */
[----:B------:R-:W-:Y:S01]  /*1680*/  ISETP.GE.AND P6, PT, R230, UR17, PT ;  /* 0x00000011e6007c0c */ /* 0x000fe2000bfc6270 */
[----:B------:R-:W3:Y:S01]  /*1690*/  LDCU.64 UR8, c[0x0][0x3c8] ;  /* 0x00007900ff0877ac */ /* 0x000ee20008000a00 */
[----:B------:R-:W-:Y:S01]  /*16a0*/  LOP3.LUT R10, R228, 0x18, RZ, 0xc0, !PT ;  /* 0x00000018e40a7812 */ /* 0x000fe200078ec0ff */
[----:B------:R-:W-:Y:S01]  /*16b0*/  VIADD R16, R230, 0x40 ;  /* 0x00000040e6107836 */ /* 0x000fe20000000000 */
[----:B------:R-:W-:Y:S01]  /*16c0*/  LOP3.LUT R12, R228, 0xd8, RZ, 0xc0, !PT ;  /* 0x000000d8e40c7812 */ /* 0x000fe200078ec0ff */
[----:B------:R-:W4:Y:S01]  /*16d0*/  LDCU.64 UR10, c[0x0][0x388] ;  /* 0x00007100ff0a77ac */ /* 0x000f220008000a00 */
[----:B------:R-:W-:Y:S01]  /*16e0*/  IADD3 R18, P3, PT, R10, R18, RZ ;  /* 0x000000120a127210 */ /* 0x000fe20007f7e0ff */
[----:B------:R-:W-:Y:S01]  /*16f0*/  VIADD R0, R230, 0x60 ;  /* 0x00000060e6007836 */ /* 0x000fe20000000000 */
[C---:B------:R-:W-:Y:S01]  /*1700*/  IADD3 R14, P1, PT, R10.reuse, R14, RZ ;  /* 0x0000000e0a0e7210 */ /* 0x040fe20007f3e0ff */
[----:B------:R-:W-:Y:S01]  /*1710*/  IMAD.MOV.U32 R231, RZ, RZ, RZ ;  /* 0x000000ffffe77224 */ /* 0x000fe200078e00ff */
[----:B------:R-:W-:Y:S01]  /*1720*/  ISETP.GE.AND P2, PT, R17, UR17, PT ;  /* 0x0000001111007c0c */ /* 0x000fe2000bf46270 */
[----:B------:R-:W-:Y:S01]  /*1730*/  IMAD.X R19, RZ, RZ, R8, P3 ;  /* 0x000000ffff137224 */ /* 0x000fe200018e0608 */
[----:B------:R-:W-:Y:S01]  /*1740*/  IADD3 R10, P0, PT, R10, R11, RZ ;  /* 0x0000000b0a0a7210 */ /* 0x000fe20007f1e0ff */
[----:B------:R-:W-:Y:S01]  /*1750*/  IMAD.X R15, RZ, RZ, R9, P1 ;  /* 0x000000ffff0f7224 */ /* 0x000fe200008e0609 */
[----:B------:R-:W-:Y:S01]  /*1760*/  LOP3.LUT R5, R12, 0x18, R227, 0x78, !PT ;  /* 0x000000180c057812 */ /* 0x000fe200078e78e3 */
[----:B------:R-:W5:Y:S01]  /*1770*/  @!P6 LDC.64 R8, c[0x0][0x3b0] ;  /* 0x0000ec00ff08eb82 */ /* 0x000f620000000a00 */
[----:B------:R-:W-:Y:S01]  /*1780*/  IMAD.WIDE.U32 R12, R230, R208, R18 ;  /* 0x000000d0e60c7225 */ /* 0x000fe200078e0012 */
[----:B------:R-:W-:Y:S01]  /*1790*/  ISETP.GE.AND P5, PT, R16, UR17, PT ;  /* 0x0000001110007c0c */ /* 0x000fe2000bfa6270 */
[----:B------:R-:W5:Y:S01]  /*17a0*/  S2R R214, SR_CTAID.X ;  /* 0x0000000000d67919 */ /* 0x000f620000002500 */
[----:B------:R-:W-:Y:S01]  /*17b0*/  LOP3.LUT R228, R5, 0x1f20, R228, 0xf8, !PT ;  /* 0x00001f2005e47812 */ /* 0x000fe200078ef8e4 */
[----:B------:R-:W-:Y:S01]  /*17c0*/  IMAD.X R11, RZ, RZ, R4, P0 ;  /* 0x000000ffff0b7224 */ /* 0x000fe200000e0604 */
[----:B------:R-:W-:Y:S01]  /*17d0*/  ISETP.GE.AND P4, PT, R0, UR17, PT ;  /* 0x0000001100007c0c */ /* 0x000fe2000bf86270 */
[----:B--2---:R-:W-:Y:S01]  /*17e0*/  IMAD R5, R3, UR4, RZ ;  /* 0x0000000403057c24 */ /* 0x004fe2000f8e02ff */
[----:B------:R-:W2:Y:S01]  /*17f0*/  S2UR UR22, SR_CgaCtaId ;  /* 0x00000000001679c3 */ /* 0x000ea20000008800 */
[----:B------:R-:W-:Y:S01]  /*1800*/  IMAD R13, R230, R209, R13 ;  /* 0x000000d1e60d7224 */ /* 0x000fe200078e020d */
[----:B------:R-:W-:Y:S01]  /*1810*/  SHF.L.U64.HI R210, R208, 0x5, R209 ;  /* 0x00000005d0d27819 */ /* 0x000fe200000102d1 */
[----:B---3--:R-:W-:Y:S01]  /*1820*/  IMAD.WIDE.U32 R28, R36, UR8, R10 ;  /* 0x00000008241c7c25 */ /* 0x008fe2000f8e000a */
[----:B------:R-:W-:-:S03]  /*1830*/  UIADD3 UR14, UPT, UPT, UR15, UR14, -UR16 ;  /* 0x0000000e0f0e7290 */ /* 0x000fc6000fffe810 */
[----:B------:R-:W-:Y:S01]  /*1840*/  IMAD.WIDE.U32 R14, R230, R38, R14 ;  /* 0x00000026e60e7225 */ /* 0x000fe200078e000e */
[----:B------:R-:W3:Y:S03]  /*1850*/  @!P6 LDC.64 R10, c[0x0][0x380] ;  /* 0x0000e000ff0aeb82 */ /* 0x000ee60000000a00 */
[C---:B------:R-:W-:Y:S01]  /*1860*/  IMAD R224, R40.reuse, UR5, R5 ;  /* 0x0000000528e07c24 */ /* 0x040fe2000f8e0205 */
[----:B------:R-:W3:Y:S01]  /*1870*/  LDCU UR5, c[0x0][0x3e0] ;  /* 0x00007c00ff0577ac */ /* 0x000ee20008000800 */
[----:B------:R-:W-:-:S03]  /*1880*/  IMAD.WIDE.U32 R12, R40, UR4, R12 ;  /* 0x00000004280c7c25 */ /* 0x000fc6000f8e000c */
[----:B------:R-:W3:Y:S01]  /*1890*/  @!P2 LDC.64 R4, c[0x0][0x3b0] ;  /* 0x0000ec00ff04ab82 */ /* 0x000ee20000000a00 */
[----:B------:R-:W-:Y:S01]  /*18a0*/  IMAD R15, R230, R39, R15 ;  /* 0x00000027e60f7224 */ /* 0x000fe200078e020f */
[C---:B----4-:R-:W-:Y:S01]  /*18b0*/  LEA R225, P0, R12.reuse, UR10, 0x1 ;  /* 0x0000000a0ce17c11 */ /* 0x050fe2000f8008ff */
[----:B------:R-:W-:Y:S01]  /*18c0*/  IMAD R3, R3, UR6, RZ ;  /* 0x0000000603037c24 */ /* 0x000fe2000f8e02ff */
[----:B------:R-:W-:Y:S01]  /*18d0*/  UMOV UR4, 0x400 ;  /* 0x0000040000047882 */ /* 0x000fe20000000000 */
[----:B------:R-:W-:Y:S02]  /*18e0*/  IMAD.IADD R224, R13, 0x1, R224 ;  /* 0x000000010de07824 */ /* 0x000fe400078e02e0 */
[----:B-1----:R-:W-:Y:S01]  /*18f0*/  IMAD.WIDE.U32 R34, R35, 0x80, R230 ;  /* 0x0000008023227825 */ /* 0x002fe200078e00e6 */
[----:B--2---:R-:W-:Y:S02]  /*1900*/  ULEA UR4, UR22, UR4, 0x18 ;  /* 0x0000000416047291 */ /* 0x004fe4000f8ec0ff */
[----:B------:R-:W-:Y:S01]  /*1910*/  LEA.HI.X R224, R12, UR11, R224, 0x1, P0 ;  /* 0x0000000b0ce07c11 */ /* 0x000fe200080f0ce0 */
[C---:B------:R-:W-:Y:S01]  /*1920*/  IMAD R222, R40.reuse, UR7, R3 ;  /* 0x0000000728de7c24 */ /* 0x040fe2000f8e0203 */
[----:B------:R-:W1:Y:S01]  /*1930*/  @!P5 LDC.64 R12, c[0x0][0x3b0] ;  /* 0x0000ec00ff0cdb82 */ /* 0x000e620000000a00 */
[----:B------:R-:W-:Y:S01]  /*1940*/  IMAD.WIDE.U32 R40, R40, UR6, R14 ;  /* 0x0000000628287c25 */ /* 0x000fe2000f8e000e */
[C---:B------:R-:W-:Y:S01]  /*1950*/  @!P2 IADD3 R26, P3, PT, R34.reuse, 0x20, RZ ;  /* 0x00000020221aa810 */ /* 0x040fe20007f7e0ff */
[----:B------:R-:W-:Y:S01]  /*1960*/  UIADD3 UR6, UPT, UPT, UR18, -0x61c88647, URZ ;  /* 0x9e3779b912067890 */ /* 0x000fe2000fffe0ff */
[C---:B------:R-:W-:Y:S01]  /*1970*/  @!P5 IADD3 R20, P1, PT, R34.reuse, 0x40, RZ ;  /* 0x000000402214d810 */ /* 0x040fe20007f3e0ff */
[----:B-----5:R-:W-:Y:S01]  /*1980*/  @!P6 IMAD R30, R35, R8, RZ ;  /* 0x00000008231ee224 */ /* 0x020fe200078e02ff */
[----:B------:R-:W-:Y:S01]  /*1990*/  @!P4 IADD3 R18, P0, PT, R34, 0x60, RZ ;  /* 0x000000602212c810 */ /* 0x000fe20007f1e0ff */
[----:B------:R-:W-:Y:S01]  /*19a0*/  IMAD R29, R36, UR9, R29 ;  /* 0x00000009241d7c24 */ /* 0x000fe2000f8e021d */
[----:B------:R-:W2:Y:S01]  /*19b0*/  @!P2 LDC.64 R14, c[0x0][0x380] ;  /* 0x0000e000ff0eab82 */ /* 0x000ea20000000a00 */
[----:B------:R-:W-:Y:S01]  /*19c0*/  @!P6 IMAD R30, R34, R9, R30 ;  /* 0x00000009221ee224 */ /* 0x000fe200078e021e */
[----:B------:R-:W4:Y:S01]  /*19d0*/  LDCU.64 UR8, c[0x0][0x390] ;  /* 0x00007200ff0877ac */ /* 0x000f220008000a00 */
[--C-:B------:R-:W-:Y:S01]  /*19e0*/  @!P2 IMAD.X R21, RZ, RZ, R35.reuse, P3 ;  /* 0x000000ffff15a224 */ /* 0x100fe200018e0623 */
[----:B------:R-:W-:Y:S01]  /*19f0*/  LEA R228, R228, UR4, 0x1 ;  /* 0x00000004e4e47c11 */ /* 0x000fe2000f8e08ff */
[----:B------:R-:W-:-:S02]  /*1a00*/  @!P5 IMAD.X R3, RZ, RZ, R35, P1 ;  /* 0x000000ffff03d224 */ /* 0x000fc400008e0623 */
[----:B------:R-:W-:Y:S02]  /*1a10*/  @!P4 IMAD.X R19, RZ, RZ, R35, P0 ;  /* 0x000000ffff13c224 */ /* 0x000fe400000e0623 */
[--C-:B------:R-:W-:Y:S02]  /*1a20*/  @!P6 IMAD.WIDE.U32 R34, R34, R8, R28.reuse ;  /* 0x000000082222e225 */ /* 0x100fe400078e001c */
[----:B------:R-:W5:Y:S02]  /*1a30*/  @!P4 LDC.64 R8, c[0x0][0x3b0] ;  /* 0x0000ec00ff08cb82 */ /* 0x000f640000000a00 */
[--C-:B------:R-:W-:Y:S02]  /*1a40*/  @!P2 IMAD.MOV.U32 R32, RZ, RZ, R28.reuse ;  /* 0x000000ffff20a224 */ /* 0x100fe400078e001c */
[--C-:B------:R-:W-:Y:S02]  /*1a50*/  @!P5 IMAD.MOV.U32 R24, RZ, RZ, R28.reuse ;  /* 0x000000ffff18d224 */ /* 0x100fe400078e001c */
[----:B------:R-:W-:Y:S01]  /*1a60*/  @!P4 IMAD.MOV.U32 R22, RZ, RZ, R28 ;  /* 0x000000ffff16c224 */ /* 0x000fe200078e001c */
[----:B---3--:R-:W-:Y:S01]  /*1a70*/  @!P6 LEA R28, P0, R34, R10, 0x1 ;  /* 0x0000000a221ce211 */ /* 0x008fe200078008ff */
[----:B------:R-:W-:Y:S01]  /*1a80*/  @!P6 IMAD.IADD R30, R35, 0x1, R30 ;  /* 0x00000001231ee824 */ /* 0x000fe200078e021e */
[----:B----4-:R-:W-:Y:S01]  /*1a90*/  LEA R223, P1, R40, UR8, 0x1 ;  /* 0x0000000828df7c11 */ /* 0x010fe2000f8208ff */
[----:B------:R-:W-:-:S02]  /*1aa0*/  @!P2 IMAD.MOV.U32 R33, RZ, RZ, R29 ;  /* 0x000000ffff21a224 */ /* 0x000fc400078e001d */
[-C--:B------:R-:W-:Y:S02]  /*1ab0*/  @!P2 IMAD R21, R21, R4.reuse, RZ ;  /* 0x000000041515a224 */ /* 0x080fe400078e02ff */
[--C-:B------:R-:W-:Y:S02]  /*1ac0*/  @!P5 IMAD.MOV.U32 R25, RZ, RZ, R29.reuse ;  /* 0x000000ffff19d224 */ /* 0x100fe400078e001d */
[----:B------:R-:W-:Y:S01]  /*1ad0*/  @!P4 IMAD.MOV.U32 R23, RZ, RZ, R29 ;  /* 0x000000ffff17c224 */ /* 0x000fe200078e001d */
[----:B------:R-:W-:Y:S01]  /*1ae0*/  @!P6 LEA.HI.X R29, R34, R11, R30, 0x1, P0 ;  /* 0x0000000b221de211 */ /* 0x000fe200000f0c1e */
[C---:B------:R-:W-:Y:S01]  /*1af0*/  @!P2 IMAD R21, R26.reuse, R5, R21 ;  /* 0x000000051a15a224 */ /* 0x040fe200078e0215 */
[----:B------:R-:W3:Y:S01]  /*1b00*/  @!P5 LDC.64 R10, c[0x0][0x380] ;  /* 0x0000e000ff0adb82 */ /* 0x000ee20000000a00 */
[----:B------:R-:W-:Y:S02]  /*1b10*/  @!P2 IMAD.WIDE.U32 R32, R26, R4, R32 ;  /* 0x000000041a20a225 */ /* 0x000fe400078e0020 */
[----:B------:R-:W-:Y:S01]  /*1b20*/  @!PT LDS RZ, [RZ] ;  /* 0x00000000fffff984 */ /* 0x000fe20000000800 */
[----:B------:R-:W-:Y:S01]  /*1b30*/  @!PT LDS RZ, [RZ] ;  /* 0x00000000fffff984 */ /* 0x000fe20000000800 */
[----:B------:R-:W-:Y:S01]  /*1b40*/  @!PT LDS RZ, [RZ] ;  /* 0x00000000fffff984 */ /* 0x000fe20000000800 */
[----:B------:R-:W-:Y:S02]  /*1b50*/  @!P6 LDGSTS.E.BYPASS.LTC128B.128 [R228], desc[UR20][R28.64] ;  /* 0x000000001ce4efae */ /* 0x000fe4000b981a14 */
[----:B------:R-:W-:Y:S01]  /*1b60*/  @!P2 IMAD.IADD R21, R33, 0x1, R21 ;  /* 0x000000012115a824 */ /* 0x000fe200078e0215 */
[C---:B--2---:R-:W-:Y:S01]  /*1b70*/  @!P2 LEA R26, P0, R32.reuse, R14, 0x1 ;  /* 0x0000000e201aa211 */ /* 0x044fe200078008ff */
[----:B-1----:R-:W-:Y:S01]  /*1b80*/  @!P5 IMAD R14, R3, R12, RZ ;  /* 0x0000000c030ed224 */ /* 0x002fe200078e02ff */
[----:B------:R-:W1:Y:S01]  /*1b90*/  @!P4 LDC.64 R4, c[0x0][0x380] ;  /* 0x0000e000ff04cb82 */ /* 0x000e620000000a00 */
[----:B------:R-:W-:Y:S01]  /*1ba0*/  VIADD R3, R37, 0xffffffff ;  /* 0xffffffff25037836 */ /* 0x000fe20000000000 */
[----:B------:R-:W-:Y:S01]  /*1bb0*/  @!P2 LEA.HI.X R27, R32, R15, R21, 0x1, P0 ;  /* 0x0000000f201ba211 */ /* 0x000fe200000f0c15 */
[----:B------:R-:W-:-:S02]  /*1bc0*/  IMAD.MOV.U32 R30, RZ, RZ, -0x80 ;  /* 0xffffff80ff1e7424 */ /* 0x000fc400078e00ff */
[----:B-----5:R-:W-:Y:S02]  /*1bd0*/  @!P4 IMAD R19, R19, R8, RZ ;  /* 0x000000081313c224 */ /* 0x020fe400078e02ff */
[----:B------:R-:W-:Y:S01]  /*1be0*/  IMAD R15, R3, R30, UR15 ;  /* 0x0000000f030f7e24 */ /* 0x000fe2000f8e021e */
[----:B------:R-:W-:Y:S01]  /*1bf0*/  @!P2 LDGSTS.E.BYPASS.LTC128B.128 [R228+0x800], desc[UR20][R26.64] ;  /* 0x008000001ae4afae */ /* 0x000fe2000b981a14 */
[----:B------:R-:W-:Y:S02]  /*1c00*/  IMAD.IADD R222, R41, 0x1, R222 ;  /* 0x0000000129de7824 */ /* 0x000fe400078e02de */
[----:B------:R-:W-:Y:S01]  /*1c10*/  @!P5 IMAD.WIDE.U32 R24, R20, R12, R24 ;  /* 0x0000000c1418d225 */ /* 0x000fe200078e0018 */
[-C--:B------:R-:W-:Y:S02]  /*1c20*/  ISETP.GE.AND P6, PT, R230, R15.reuse, PT ;  /* 0x0000000fe600720c */ /* 0x080fe40003fc6270 */
[----:B------:R-:W-:Y:S01]  /*1c30*/  ISETP.GE.AND P3, PT, R17, R15, PT ;  /* 0x0000000f1100720c */ /* 0x000fe20003f66270 */
[----:B------:R-:W-:Y:S01]  /*1c40*/  @!P5 IMAD R13, R20, R13, R14 ;  /* 0x0000000d140dd224 */ /* 0x000fe200078e020e */
[C---:B------:R-:W-:Y:S01]  /*1c50*/  SHF.L.U64.HI R12, R208.reuse, 0x7, R209 ;  /* 0x00000007d00c7819 */ /* 0x040fe200000102d1 */
[----:B------:R-:W-:Y:S01]  /*1c60*/  IMAD.SHL.U32 R14, R208, 0x80, RZ ;  /* 0x00000080d00e7824 */ /* 0x000fe200078e00ff */
[----:B------:R-:W-:Y:S01]  /*1c70*/  LEA.HI.X R222, R40, UR9, R222, 0x1, P1 ;  /* 0x0000000928de7c11 */ /* 0x000fe200088f0cde */
[----:B------:R-:W-:Y:S01]  /*1c80*/  @!P4 IMAD R9, R18, R9, R19 ;  /* 0x000000091209c224 */ /* 0x000fe200078e0213 */
[----:B---3--:R-:W-:Y:S01]  /*1c90*/  @!P5 LEA R10, P1, R24, R10, 0x1 ;  /* 0x0000000a180ad211 */ /* 0x008fe200078208ff */
[----:B------:R-:W-:Y:S01]  /*1ca0*/  @!P4 IMAD.WIDE.U32 R22, R18, R8, R22 ;  /* 0x000000081216c225 */ /* 0x000fe200078e0016 */
[----:B------:R-:W-:-:S03]  /*1cb0*/  ISETP.GE.AND P2, PT, R16, R15, PT ;  /* 0x0000000f1000720c */ /* 0x000fc60003f46270 */
[----:B------:R-:W-:Y:S01]  /*1cc0*/  @!P5 IMAD.IADD R13, R25, 0x1, R13 ;  /* 0x00000001190dd824 */ /* 0x000fe200078e020d */
[----:B-1----:R-:W-:Y:S01]  /*1cd0*/  @!P4 LEA R4, P0, R22, R4, 0x1 ;  /* 0x000000041604c211 */ /* 0x002fe200078008ff */
[-C--:B------:R-:W-:Y:S02]  /*1ce0*/  IMAD R12, R12, R3.reuse, RZ ;  /* 0x000000030c0c7224 */ /* 0x080fe400078e02ff */
[----:B------:R-:W-:Y:S01]  /*1cf0*/  IMAD.WIDE.U32 R18, R14, R3, RZ ;  /* 0x000000030e127225 */ /* 0x000fe200078e00ff */
[----:B------:R-:W-:-:S03]  /*1d00*/  @!P5 LEA.HI.X R11, R24, R11, R13, 0x1, P1 ;  /* 0x0000000b180bd211 */ /* 0x000fc600008f0c0d */
[----:B------:R-:W-:Y:S01]  /*1d10*/  @!P4 IMAD.IADD R9, R23, 0x1, R9 ;  /* 0x000000011709c824 */ /* 0x000fe200078e0209 */
[----:B------:R-:W-:Y:S01]  /*1d20*/  @!P6 LEA R20, P1, R18, R225, 0x1 ;  /* 0x000000e11214e211 */ /* 0x000fe200078208ff */
[----:B------:R-:W-:Y:S01]  /*1d30*/  IMAD.SHL.U32 R211, R208, 0x20, RZ ;  /* 0x00000020d0d37824 */ /* 0x000fe200078e00ff */
[----:B------:R1:W-:Y:S01]  /*1d40*/  @!P5 LDGSTS.E.BYPASS.LTC128B.128 [R228+0x1000], desc[UR20][R10.64] ;  /* 0x010000000ae4dfae */ /* 0x0003e2000b981a14 */
[----:B------:R-:W-:Y:S01]  /*1d50*/  IMAD.IADD R19, R19, 0x1, R12 ;  /* 0x0000000113137824 */ /* 0x000fe200078e020c */
[----:B------:R-:W-:Y:S01]  /*1d60*/  @!P4 LEA.HI.X R5, R22, R5, R9, 0x1, P0 ;  /* 0x000000051605c211 */ /* 0x000fe200000f0c09 */
[----:B------:R-:W-:Y:S01]  /*1d70*/  IMAD.WIDE.U32 R22, R208, 0x40, RZ ;  /* 0x00000040d0167825 */ /* 0x000fe200078e00ff */
[----:B------:R-:W-:Y:S02]  /*1d80*/  @!P3 IADD3 R8, P0, PT, R211, R18, RZ ;  /* 0x00000012d308b210 */ /* 0x000fe40007f1e0ff */
[-CC-:B------:R-:W-:Y:S01]  /*1d90*/  @!P6 LEA.HI.X R21, R18, R224.reuse, R19.reuse, 0x1, P1 ;  /* 0x000000e01215e211 */ /* 0x180fe200008f0c13 */
[----:B------:R2:W-:Y:S01]  /*1da0*/  @!P4 LDGSTS.E.BYPASS.LTC128B.128 [R228+0x1800], desc[UR20][R4.64] ;  /* 0x0180000004e4cfae */ /* 0x0005e2000b981a14 */
[----:B------:R-:W-:Y:S01]  /*1db0*/  ISETP.GE.AND P1, PT, R0, R15, PT ;  /* 0x0000000f0000720c */ /* 0x000fe20003f26270 */
[----:B------:R-:W-:Y:S01]  /*1dc0*/  @!P3 IMAD.X R9, R210, 0x1, R19, P0 ;  /* 0x00000001d209b824 */ /* 0x000fe200000e0613 */
[C---:B------:R-:W-:Y:S01]  /*1dd0*/  @!P3 LEA R12, P0, R8.reuse, R225, 0x1 ;  /* 0x000000e1080cb211 */ /* 0x040fe200078008ff */
[----:B------:R-:W-:Y:S01]  /*1de0*/  @!P6 LDGSTS.E.BYPASS.LTC128B.128 [R228+0x2000], desc[UR20][R20.64] ;  /* 0x0200000014e4efae */ /* 0x000fe2000b981a14 */
[----:B------:R-:W-:Y:S01]  /*1df0*/  ISETP.GE.AND P5, PT, R17, R15, PT ;  /* 0x0000000f1100720c */ /* 0x000fe20003fa6270 */
[----:B------:R-:W-:Y:S01]  /*1e00*/  IMAD.SHL.U32 R185, R227, 0x20, RZ ;  /* 0x00000020e3b97824 */ /* 0x000fe200078e00ff */
[----:B------:R-:W-:Y:S01]  /*1e10*/  @!P3 LEA.HI.X R13, R8, R224, R9, 0x1, P0 ;  /* 0x000000e0080db211 */ /* 0x000fe200000f0c09 */
[----:B------:R-:W-:Y:S01]  /*1e20*/  IMAD.SHL.U32 R8, R209, 0x40, RZ ;  /* 0x00000040d1087824 */ /* 0x000fe200078e00ff */
[----:B------:R-:W-:Y:S01]  /*1e30*/  @!P2 IADD3 R9, P0, PT, R18, R22, RZ ;  /* 0x000000161209a210 */ /* 0x000fe20007f1e0ff */
[----:B------:R-:W-:-:S02]  /*1e40*/  IMAD.SHL.U32 R250, R227, 0x2, RZ ;  /* 0x00000002e3fa7824 */ /* 0x000fc400078e00ff */
[----:B------:R3:W-:Y:S01]  /*1e50*/  @!P3 LDGSTS.E.BYPASS.LTC128B.128 [R228+0x2800], desc[UR20][R12.64] ;  /* 0x028000000ce4bfae */ /* 0x0007e2000b981a14 */
[----:B------:R-:W-:Y:S01]  /*1e60*/  @!P2 IADD3.X R14, PT, PT, R19, R23, R8, P0, !PT ;  /* 0x00000017130ea210 */ /* 0x000fe200007fe408 */
[----:B------:R-:W-:Y:S01]  /*1e70*/  @!P1 IMAD R8, R209, 0x60, RZ ;  /* 0x00000060d1089824 */ /* 0x000fe200078e02ff */
[C---:B------:R-:W-:Y:S01]  /*1e80*/  @!P2 LEA R22, P4, R9.reuse, R225, 0x1 ;  /* 0x000000e10916a211 */ /* 0x040fe200078808ff */
[----:B------:R-:W-:Y:S01]  /*1e90*/  @!P1 IMAD.WIDE.U32 R18, R208, 0x60, R18 ;  /* 0x00000060d0129825 */ /* 0x000fe200078e0012 */
[----:B------:R-:W-:Y:S02]  /*1ea0*/  ISETP.GE.AND P3, PT, R0, R15, PT ;  /* 0x0000000f0000720c */ /* 0x000fe40003f66270 */
[-C--:B------:R-:W-:Y:S01]  /*1eb0*/  @!P2 LEA.HI.X R23, R9, R224.reuse, R14, 0x1, P4 ;  /* 0x000000e00917a211 */ /* 0x080fe200020f0c0e */
[----:B------:R-:W-:Y:S01]  /*1ec0*/  @!P1 IMAD.IADD R19, R19, 0x1, R8 ;  /* 0x0000000113139824 */ /* 0x000fe200078e0208 */
[----:B------:R-:W-:Y:S01]  /*1ed0*/  @!P1 LEA R24, P0, R18, R225, 0x1 ;  /* 0x000000e112189211 */ /* 0x000fe200078008ff */
[----:B-1----:R-:W-:Y:S01]  /*1ee0*/  IMAD.SHL.U32 R10, R38, 0x80, RZ ;  /* 0x00000080260a7824 */ /* 0x002fe200078e00ff */
[----:B------:R-:W-:Y:S01]  /*1ef0*/  ISETP.GE.AND P4, PT, R16, R15, PT ;  /* 0x0000000f1000720c */ /* 0x000fe20003f86270 */
[----:B------:R1:W-:Y:S01]  /*1f00*/  @!P2 LDGSTS.E.BYPASS.LTC128B.128 [R228+0x3000], desc[UR20][R22.64] ;  /* 0x0300000016e4afae */ /* 0x0003e2000b981a14 */
[----:B------:R-:W-:Y:S01]  /*1f10*/  @!P1 LEA.HI.X R25, R18, R224, R19, 0x1, P0 ;  /* 0x000000e012199211 */ /* 0x000fe200000f0c13 */
[----:B------:R-:W-:Y:S01]  /*1f20*/  IMAD.WIDE.U32 R10, R10, R3, RZ ;  /* 0x000000030a0a7225 */ /* 0x000fe200078e00ff */
[----:B------:R-:W-:-:S02]  /*1f30*/  SHF.L.U64.HI R8, R38, 0x7, R39 ;  /* 0x0000000726087819 */ /* 0x000fc40000010227 */
[----:B------:R-:W-:Y:S01]  /*1f40*/  LOP3.LUT R250, R250, 0x6, RZ, 0xc0, !PT ;  /* 0x00000006fafa7812 */ /* 0x000fe200078ec0ff */
[----:B------:R4:W-:Y:S01]  /*1f50*/  @!P1 LDGSTS.E.BYPASS.LTC128B.128 [R228+0x3800], desc[UR20][R24.64] ;  /* 0x0380000018e49fae */ /* 0x0009e2000b981a14 */
[----:B------:R-:W-:Y:S01]  /*1f60*/  IMAD.WIDE.U32 R18, R38, 0x40, RZ ;  /* 0x0000004026127825 */ /* 0x000fe200078e00ff */
[----:B------:R-:W-:Y:S02]  /*1f70*/  @!P6 LEA R16, P1, R10, R223, 0x1 ;  /* 0x000000df0a10e211 */ /* 0x000fe400078208ff */
[----:B------:R-:W0:Y:S01]  /*1f80*/  LDGDEPBAR ;  /* 0x00000000000079af */ /* 0x000e220000000000 */
[----:B------:R-:W-:Y:S01]  /*1f90*/  IMAD R17, R8, R3, RZ ;  /* 0x0000000308117224 */ /* 0x000fe200078e02ff */
[----:B------:R-:W-:Y:S01]  /*1fa0*/  LOP3.LUT R8, R185, 0xc0, RZ, 0xc0, !PT ;  /* 0x000000c0b9087812 */ /* 0x000fe200078ec0ff */
[C---:B--2---:R-:W-:Y:S01]  /*1fb0*/  IMAD.SHL.U32 R5, R227.reuse, 0x4, RZ ;  /* 0x00000004e3057824 */ /* 0x044fe200078e00ff */
[----:B------:R-:W-:Y:S01]  /*1fc0*/  @!P4 IADD3 R4, P0, PT, R10, R18, RZ ;  /* 0x000000120a04c210 */ /* 0x000fe20007f1e0ff */
[----:B------:R-:W-:-:S02]  /*1fd0*/  IMAD.SHL.U32 R0, R227, 0x10, RZ ;  /* 0x00000010e3007824 */ /* 0x000fc400078e00ff */
[----:B------:R-:W-:Y:S01]  /*1fe0*/  IMAD.SHL.U32 R9, R39, 0x40, RZ ;  /* 0x0000004027097824 */ /* 0x000fe200078e00ff */
[----:B------:R-:W-:Y:S01]  /*1ff0*/  LOP3.LUT R5, R8, 0x18, R5, 0xf8, !PT ;  /* 0x0000001808057812 */ /* 0x000fe200078ef805 */
[----:B------:R-:W-:Y:S01]  /*2000*/  IMAD.IADD R11, R11, 0x1, R17 ;  /* 0x000000010b0b7824 */ /* 0x000fe200078e0211 */
[----:B------:R-:W-:Y:S01]  /*2010*/  LOP3.LUT R220, R0, 0x100, RZ, 0xc0, !PT ;  /* 0x0000010000dc7812 */ /* 0x000fe200078ec0ff */
[----:B------:R-:W-:Y:S01]  /*2020*/  IMAD.U32 R234, RZ, RZ, UR14 ;  /* 0x0000000effea7e24 */ /* 0x000fe2000f8e00ff */
[----:B------:R-:W-:Y:S01]  /*2030*/  LOP3.LUT R15, R5, 0x8, R227, 0x78, !PT ;  /* 0x00000008050f7812 */ /* 0x000fe200078e78e3 */
[----:B------:R-:W-:Y:S01]  /*2040*/  IMAD.MOV.U32 R229, RZ, RZ, 0x48 ;  /* 0x00000048ffe57424 */ /* 0x000fe200078e00ff */
[----:B---3--:R-:W-:Y:S01]  /*2050*/  @!P4 IADD3.X R13, PT, PT, R11, R19, R9, P0, !PT ;  /* 0x000000130b0dc210 */ /* 0x008fe200007fe409 */
[C---:B------:R-:W-:Y:S01]  /*2060*/  @!P3 IMAD.WIDE.U32 R18, R38.reuse, 0x60, R10 ;  /* 0x000000602612b825 */ /* 0x040fe200078e000a */
[----:B------:R-:W-:Y:S02]  /*2070*/  @!P5 LEA R12, P0, R38, R10, 0x5 ;  /* 0x0000000a260cd211 */ /* 0x000fe400078028ff */
[----:B------:R-:W-:Y:S01]  /*2080*/  LOP3.LUT R220, R220, 0x20, R185, 0xf8, !PT ;  /* 0x00000020dcdc7812 */ /* 0x000fe200078ef8b9 */
[----:B------:R-:W-:Y:S01]  /*2090*/  @!P3 IMAD R9, R39, 0x60, RZ ;  /* 0x000000602709b824 */ /* 0x000fe200078e02ff */
[----:B------:R-:W-:Y:S01]  /*20a0*/  @!P6 LEA.HI.X R17, R10, R222, R11, 0x1, P1 ;  /* 0x000000de0a11e211 */ /* 0x000fe200008f0c0b */
[----:B------:R-:W-:Y:S01]  /*20b0*/  IMAD.MOV.U32 R233, RZ, RZ, 0x8 ;  /* 0x00000008ffe97424 */ /* 0x000fe200078e00ff */
[----:B------:R-:W-:Y:S01]  /*20c0*/  @!P5 LEA.HI.X R11, R38, R11, R39, 0x5, P0 ;  /* 0x0000000b260bd211 */ /* 0x000fe200000f2c27 */
[----:B------:R-:W-:Y:S01]  /*20d0*/  IMAD.IADD R220, R15, 0x1, R220 ;  /* 0x000000010fdc7824 */ /* 0x000fe200078e02dc */
[----:B------:R-:W-:-:S04]  /*20e0*/  DEPBAR.LE SB0, 0x0 ;  /* 0x000080000000791a */ /* 0x000fc80000000000 */
[----:B------:R-:W-:Y:S01]  /*20f0*/  BAR.SYNC.DEFER_BLOCKING 0x0 ;  /* 0x0000000000007b1d */ /* 0x000fe20000010000 */
[-C--:B------:R-:W-:Y:S01]  /*2100*/  @!P5 LEA R14, P2, R12, R223.reuse, 0x1 ;  /* 0x000000df0c0ed211 */ /* 0x080fe200078408ff */
[----:B------:R-:W-:Y:S01]  /*2110*/  @!P3 IMAD.IADD R9, R19, 0x1, R9 ;  /* 0x000000011309b824 */ /* 0x000fe200078e0209 */
[----:B------:R-:W-:Y:S02]  /*2120*/  @!P4 LEA R10, P1, R4, R223, 0x1 ;  /* 0x000000df040ac211 */ /* 0x000fe400078208ff */
[-C--:B------:R-:W-:Y:S02]  /*2130*/  @!P5 LEA.HI.X R15, R12, R222.reuse, R11, 0x1, P2 ;  /* 0x000000de0c0fd211 */ /* 0x080fe400010f0c0b */
[----:B------:R-:W-:Y:S02]  /*2140*/  @!P4 LEA.HI.X R11, R4, R222, R13, 0x1, P1 ;  /* 0x000000de040bc211 */ /* 0x000fe400008f0c0d */
[----:B------:R-:W-:Y:S02]  /*2150*/  LOP3.LUT R185, R185, 0x120, RZ, 0xc0, !PT ;  /* 0x00000120b9b97812 */ /* 0x000fe400078ec0ff */
[----:B------:R-:W-:-:S02]  /*2160*/  SHF.R.U32.HI R4, RZ, 0x1, R227 ;  /* 0x00000001ff047819 */ /* 0x000fc400000116e3 */
[----:B------:R-:W-:Y:S02]  /*2170*/  LOP3.LUT R221, R185, 0x3e00, R0, 0xf8, !PT ;  /* 0x00003e00b9dd7812 */ /* 0x000fe400078ef800 */
[----:B------:R-:W-:Y:S01]  /*2180*/  LOP3.LUT R0, R5, 0x8, R4, 0x78, !PT ;  /* 0x0000000805007812 */ /* 0x000fe200078e7804 */
[----:B------:R-:W-:Y:S01]  /*2190*/  IMAD.MOV.U32 R5, RZ, RZ, 0x20 ;  /* 0x00000020ff057424 */ /* 0x000fe200078e00ff */
[----:B------:R-:W-:Y:S02]  /*21a0*/  @!P3 LEA R8, P0, R18, R223, 0x1 ;  /* 0x000000df1208b211 */ /* 0x000fe400078008ff */
[----:B------:R-:W-:Y:S01]  /*21b0*/  LEA R220, R220, UR4, 0x1 ;  /* 0x00000004dcdc7c11 */ /* 0x000fe2000f8e08ff */
[----:B------:R-:W-:Y:S01]  /*21c0*/  IMAD.IADD R221, R0, 0x1, R221 ;  /* 0x0000000100dd7824 */ /* 0x000fe200078e02dd */
[----:B------:R-:W-:Y:S02]  /*21d0*/  @!P3 LEA.HI.X R9, R18, R222, R9, 0x1, P0 ;  /* 0x000000de1209b211 */ /* 0x000fe400000f0c09 */
[----:B------:R-:W-:Y:S01]  /*21e0*/  LOP3.LUT P0, RZ, R227, 0x4, RZ, 0xc0, !PT ;  /* 0x00000004e3ff7812 */ /* 0x000fe2000780c0ff */
[----:B------:R-:W-:Y:S01]  /*21f0*/  @!PT LDS RZ, [RZ] ;  /* 0x00000000fffff984 */ /* 0x000fe20000000800 */
[----:B------:R-:W-:Y:S01]  /*2200*/  @!PT LDS RZ, [RZ] ;  /* 0x00000000fffff984 */ /* 0x000fe20000000800 */
[----:B------:R-:W-:Y:S01]  /*2210*/  @!PT LDS RZ, [RZ] ;  /* 0x00000000fffff984 */ /* 0x000fe20000000800 */
[----:B------:R2:W-:Y:S01]  /*2220*/  @!P6 LDGSTS.E.BYPASS.LTC128B.128 [R228+0x4000], desc[UR20][R16.64] ;  /* 0x0400000010e4efae */ /* 0x0005e2000b981a14 */
[----:B------:R-:W-:-:S02]  /*2230*/  LEA R221, R221, UR4, 0x1 ;  /* 0x00000004dddd7c11 */ /* 0x000fc4000f8e08ff */
[----:B------:R-:W-:Y:S01]  /*2240*/  SEL R5, R5, 0xffffffe0, !P0 ;  /* 0xffffffe005057807 */ /* 0x000fe20004000000 */
[----:B------:R-:W-:Y:S04]  /*2250*/  @P6 STS.128 [R228+0x4000], RZ ;  /* 0x004000ffe4006388 */ /* 0x000fe80000000c00 */
[----:B------:R-:W-:Y:S01]  /*2260*/  @P5 STS.128 [R228+0x4800], RZ ;  /* 0x004800ffe4005388 */ /* 0x000fe20000000c00 */
[--C-:B------:R-:W-:Y:S02]  /*2270*/  IMAD.IADD R219, R221, 0x1, R5.reuse ;  /* 0x00000001dddb7824 */ /* 0x100fe400078e0205 */
[----:B------:R-:W-:Y:S01]  /*2280*/  IMAD.IADD R217, R220, 0x1, R5 ;  /* 0x00000001dcd97824 */ /* 0x000fe200078e0205 */
        /* <DEDUP_REMOVED lines=14> */
[----:B-1----:R-:W-:Y:S04]  /*2370*/  LDSM.16.M88.4 R20, [R221] ;  /* 0x00000000dd14783b */ /* 0x002fe80000000200 */
[----:B----4-:R-:W-:Y:S04]  /*2380*/  LDSM.16.M88.4 R24, [R221+0x1000] ;  /* 0x00100000dd18783b */ /* 0x010fe80000000200 */
[----:B------:R-:W1:Y:S04]  /*2390*/  LDSM.16.M88.4 R180, [R220+0x3c00] ;  /* 0x003c0000dcb4783b */ /* 0x000e680000000200 */
[----:B------:R-:W4:Y:S04]  /*23a0*/  LDSM.16.M88.4 R28, [R220+0x3800] ;  /* 0x00380000dc1c783b */ /* 0x000f280000000200 */
[----:B------:R-:W2:Y:S04]  /*23b0*/  LDSM.16.M88.4 R148, [R220+0x2000] ;  /* 0x00200000dc94783b */ /* 0x000ea80000000200 */
[----:B------:R-:W3:Y:S04]  /*23c0*/  LDSM.16.M88.4 R136, [R220+0x2400] ;  /* 0x00240000dc88783b */ /* 0x000ee80000000200 */
[----:B------:R-:W5:Y:S04]  /*23d0*/  LDSM.16.M88.4 R120, [R220+0x2800] ;  /* 0x00280000dc78783b */ /* 0x000f680000000200 */
[----:B------:R-:W5:Y:S04]  /*23e0*/  LDSM.16.M88.4 R104, [R220+0x2c00] ;  /* 0x002c0000dc68783b */ /* 0x000f680000000200 */
[----:B------:R-:W5:Y:S04]  /*23f0*/  LDSM.16.M88.4 R88, [R220+0x3000] ;  /* 0x00300000dc58783b */ /* 0x000f680000000200 */
[----:B------:R-:W5:Y:S04]  /*2400*/  LDSM.16.M88.4 R72, [R220+0x3400] ;  /* 0x00340000dc48783b */ /* 0x000f680000000200 */
[----:B------:R-:W-:Y:S04]  /*2410*/  LDSM.16.M88.4 R40, [R219] ;  /* 0x00000000db28783b */ /* 0x000fe80000000200 */
[----:B------:R-:W-:Y:S04]  /*2420*/  LDSM.16.M88.4 R32, [R219+0x1000] ;  /* 0x00100000db20783b */ /* 0x000fe80000000200 */
[----:B------:R-:W5:Y:S01]  /*2430*/  LDSM.16.M88.4 R44, [R217+0x3c00] ;  /* 0x003c0000d92c783b */ /* 0x000f620000000200 */
[-C--:B-1----:R-:W-:Y:S03]  /*2440*/  HMMA.16816.F32.BF16 R52, R24, R180.reuse, RZ ;  /* 0x000000b41834723c */ /* 0x082fe600000418ff */
[----:B------:R-:W1:Y:S04]  /*2450*/  LDSM.16.M88.4 R48, [R217+0x3800] ;  /* 0x00380000d930783b */ /* 0x000e680000000200 */
[----:B------:R-:W1:Y:S01]  /*2460*/  LDSM.16.M88.4 R176, [R217+0x2000] ;  /* 0x00200000d9b0783b */ /* 0x000e620000000200 */
[----:B------:R-:W-:Y:S03]  /*2470*/  HMMA.16816.F32.BF16 R56, R20, R180, RZ ;  /* 0x000000b41438723c */ /* 0x000fe600000418ff */
[----:B------:R-:W1:Y:S04]  /*2480*/  LDSM.16.M88.4 R172, [R217+0x2400] ;  /* 0x00240000d9ac783b */ /* 0x000e680000000200 */
[----:B------:R-:W1:Y:S01]  /*2490*/  LDSM.16.M88.4 R168, [R217+0x2800] ;  /* 0x00280000d9a8783b */ /* 0x000e620000000200 */
[-C--:B----4-:R-:W-:Y:S03]  /*24a0*/  HMMA.16816.F32.BF16 R64, R24, R28.reuse, RZ ;  /* 0x0000001c1840723c */ /* 0x090fe600000418ff */
[----:B------:R-:W4:Y:S04]  /*24b0*/  LDSM.16.M88.4 R164, [R217+0x2c00] ;  /* 0x002c0000d9a4783b */ /* 0x000f280000000200 */
[----:B------:R-:W4:Y:S01]  /*24c0*/  LDSM.16.M88.4 R160, [R217+0x3000] ;  /* 0x00300000d9a0783b */ /* 0x000f220000000200 */
[C---:B------:R-:W-:Y:S03]  /*24d0*/  HMMA.16816.F32.BF16 R68, R20.reuse, R28, RZ ;  /* 0x0000001c1444723c */ /* 0x040fe600000418ff */
[----:B------:R-:W4:Y:S04]  /*24e0*/  LDSM.16.M88.4 R156, [R217+0x3400] ;  /* 0x00340000d99c783b */ /* 0x000f280000000200 */
[----:B------:R-:W0:Y:S01]  /*24f0*/  LDGDEPBAR ;  /* 0x00000000000079af */ /* 0x000e220000000000 */
[C---:B--2---:R-:W-:Y:S08]  /*2500*/  HMMA.16816.F32.BF16 R16, R20.reuse, R148, RZ ;  /* 0x000000941410723c */ /* 0x044ff000000418ff */
[----:B---3--:R-:W-:Y:S08]  /*2510*/  HMMA.16816.F32.BF16 R8, R20, R136, RZ ;  /* 0x000000881408723c */ /* 0x008ff000000418ff */
[----:B------:R-:W-:Y:S01]  /*2520*/  HMMA.16816.F32.BF16 R12, R24, R148, RZ ;  /* 0x00000094180c723c */ /* 0x000fe200000418ff */
[----:B------:R-:W-:-:S07]  /*2530*/  DEPBAR.LE SB0, 0x0 ;  /* 0x000080000000791a */ /* 0x000fce0000000000 */
[-C--:B------:R-:W-:Y:S08]  /*2540*/  HMMA.16816.F32.BF16 R152, R24, R150.reuse, RZ ;  /* 0x000000961898723c */ /* 0x080ff000000418ff */
[----:B------:R-:W-:Y:S08]  /*2550*/  HMMA.16816.F32.BF16 R148, R20, R150, RZ ;  /* 0x000000961494723c */ /* 0x000ff000000418ff */
[C---:B------:R-:W-:Y:S08]  /*2560*/  HMMA.16816.F32.BF16 R144, R24.reuse, R136, RZ ;  /* 0x000000881890723c */ /* 0x040ff000000418ff */
[-C--:B------:R-:W-:Y:S08]  /*2570*/  HMMA.16816.F32.BF16 R140, R24, R138.reuse, RZ ;  /* 0x0000008a188c723c */ /* 0x080ff000000418ff */
[----:B------:R-:W-:Y:S08]  /*2580*/  HMMA.16816.F32.BF16 R136, R20, R138, RZ ;  /* 0x0000008a1488723c */ /* 0x000ff000000418ff */
[C---:B-----5:R-:W-:Y:S08]  /*2590*/  HMMA.16816.F32.BF16 R128, R24.reuse, R120, RZ ;  /* 0x000000781880723c */ /* 0x060ff000000418ff */
[----:B------:R-:W-:Y:S08]  /*25a0*/  HMMA.16816.F32.BF16 R124, R24, R122, RZ ;  /* 0x0000007a187c723c */ /* 0x000ff000000418ff */
[C---:B------:R-:W-:Y:S08]  /*25b0*/  HMMA.16816.F32.BF16 R132, R20.reuse, R120, RZ ;  /* 0x000000781484723c */ /* 0x040ff000000418ff */
[C---:B------:R-:W-:Y:S08]  /*25c0*/  HMMA.16816.F32.BF16 R120, R20.reuse, R122, RZ ;  /* 0x0000007a1478723c */ /* 0x040ff000000418ff */
[-C--:B------:R-:W-:Y:S08]  /*25d0*/  HMMA.16816.F32.BF16 R116, R20, R104.reuse, RZ ;  /* 0x000000681474723c */ /* 0x080ff000000418ff */
[C---:B------:R-:W-:Y:S08]  /*25e0*/  HMMA.16816.F32.BF16 R112, R24.reuse, R104, RZ ;  /* 0x000000681870723c */ /* 0x040ff000000418ff */
[C---:B------:R-:W-:Y:S08]  /*25f0*/  HMMA.16816.F32.BF16 R108, R24.reuse, R106, RZ ;  /* 0x0000006a186c723c */ /* 0x040ff000000418ff */
[----:B------:R-:W-:Y:S08]  /*2600*/  HMMA.16816.F32.BF16 R60, R24, R30, RZ ;  /* 0x0000001e183c723c */ /* 0x000ff000000418ff */
[C---:B------:R-:W-:Y:S08]  /*2610*/  HMMA.16816.F32.BF16 R104, R20.reuse, R106, RZ ;  /* 0x0000006a1468723c */ /* 0x040ff000000418ff */
[----:B------:R-:W-:Y:S08]  /*2620*/  HMMA.16816.F32.BF16 R28, R20, R30, RZ ;  /* 0x0000001e141c723c */ /* 0x000ff000000418ff */
[C---:B------:R-:W-:Y:S08]  /*2630*/  HMMA.16816.F32.BF16 R96, R24.reuse, R88, RZ ;  /* 0x000000581860723c */ /* 0x040ff000000418ff */
[----:B------:R-:W-:Y:S08]  /*2640*/  HMMA.16816.F32.BF16 R92, R24, R90, RZ ;  /* 0x0000005a185c723c */ /* 0x000ff000000418ff */
[C---:B------:R-:W-:Y:S08]  /*2650*/  HMMA.16816.F32.BF16 R100, R20.reuse, R88, RZ ;  /* 0x000000581464723c */ /* 0x040ff000000418ff */
[----:B------:R-:W-:Y:S08]  /*2660*/  HMMA.16816.F32.BF16 R88, R20, R90, RZ ;  /* 0x0000005a1458723c */ /* 0x000ff000000418ff */
[-C--:B------:R-:W-:Y:S08]  /*2670*/  HMMA.16816.F32.BF16 R80, R24, R72.reuse, RZ ;  /* 0x000000481850723c */ /* 0x080ff000000418ff */
[----:B------:R-:W-:Y:S08]  /*2680*/  HMMA.16816.F32.BF16 R84, R20, R72, RZ ;  /* 0x000000481454723c */ /* 0x000ff000000418ff */
[-C--:B------:R-:W-:Y:S08]  /*2690*/  HMMA.16816.F32.BF16 R56, R40, R44.reuse, R56 ;  /* 0x0000002c2838723c */ /* 0x080ff00000041838 */
[----:B------:R-:W-:Y:S01]  /*26a0*/  HMMA.16816.F32.BF16 R52, R32, R44, R52 ;  /* 0x0000002c2034723c */ /* 0x000fe20000041834 */
[----:B------:R-:W-:-:S02]  /*26b0*/  LOP3.LUT R45, R4, 0x1f0, RZ, 0xc0, !PT ;  /* 0x000001f0042d7812 */ /* 0x000fc400078ec0ff */
[----:B------:R-:W-:-:S04]  /*26c0*/  LOP3.LUT R4, R230, 0x7, RZ, 0xc0, !PT ;  /* 0x00000007e6047812 */ /* 0x000fc800078ec0ff */
[----:B------:R-:W-:Y:S01]  /*26d0*/  IADD3 R45, PT, PT, R4, UR13, R45 ;  /* 0x0000000d042d7c10 */ /* 0x000fe2000fffe02d */
[----:B------:R-:W-:Y:S03]  /*26e0*/  HMMA.16816.F32.BF16 R76, R24, R74, RZ ;  /* 0x0000004a184c723c */ /* 0x000fe600000418ff */
[----:B------:R-:W-:Y:S01]  /*26f0*/  IADD3 R235, PT, PT, R45, UR15, -R2 ;  /* 0x0000000f2deb7c10 */ /* 0x000fe2000fffe802 */
[----:B------:R-:W-:Y:S01]  /*2700*/  IMAD R2, R3, 0x80, R250 ;  /* 0x0000008003027824 */ /* 0x000fe200078e02fa */
[----:B------:R-:W-:-:S03]  /*2710*/  IADD3 R234, PT, PT, R45, 0x1, R234 ;  /* 0x000000012dea7810 */ /* 0x000fc60007ffe0ea */
[----:B------:R-:W-:Y:S01]  /*2720*/  HMMA.16816.F32.BF16 R72, R20, R74, RZ ;  /* 0x0000004a1448723c */ /* 0x000fe200000418ff */
[----:B------:R-:W-:Y:S01]  /*2730*/  VIADD R206, R2, 0x1 ;  /* 0x0000000102ce7836 */ /* 0x000fe20000000000 */
[----:B------:R-:W-:Y:S01]  /*2740*/  VIADDMNMX R229, R234, R229, UR15, PT ;  /* 0x0000000feae57e46 */ /* 0x000fe2000b8001e5 */
[----:B------:R-:W-:Y:S01]  /*2750*/  VIADD R204, R2, 0x8 ;  /* 0x0000000802cc7836 */ /* 0x000fe20000000000 */
[----:B------:R-:W-:Y:S01]  /*2760*/  VIADDMNMX R233, R234, R233, UR15, PT ;  /* 0x0000000feae97e46 */ /* 0x000fe2000b8001e9 */
[C---:B------:R-:W-:Y:S02]  /*2770*/  VIADD R202, R2.reuse, 0x19 ;  /* 0x0000001902ca7836 */ /* 0x040fe40000000000 */
[C---:B------:R-:W-:Y:S01]  /*2780*/  VIADD R44, R2.reuse, 0x18 ;  /* 0x00000018022c7836 */ /* 0x040fe20000000000 */
[----:B-1----:R-:W-:Y:S01]  /*2790*/  HMMA.16816.F32.BF16 R68, R40, R48, R68 ;  /* 0x000000302844723c */ /* 0x002fe20000041844 */
[C---:B------:R-:W-:Y:S02]  /*27a0*/  VIADD R200, R2.reuse, 0x20 ;  /* 0x0000002002c87836 */ /* 0x040fe40000000000 */
[----:B------:R-:W-:-:S02]  /*27b0*/  VIADD R194, R2, 0x29 ;  /* 0x0000002902c27836 */ /* 0x000fc40000000000 */
[C---:B------:R-:W-:Y:S02]  /*27c0*/  VIADD R198, R2.reuse, 0x21 ;  /* 0x0000002102c67836 */ /* 0x040fe40000000000 */
[C---:B------:R-:W-:Y:S01]  /*27d0*/  VIADD R196, R2.reuse, 0x28 ;  /* 0x0000002802c47836 */ /* 0x040fe20000000000 */
[----:B------:R-:W-:Y:S01]  /*27e0*/  HMMA.16816.F32.BF16 R64, R32, R48, R64 ;  /* 0x000000302040723c */ /* 0x000fe20000041840 */
[----:B------:R-:W-:Y:S01]  /*27f0*/  IMAD R49, R187, UR5, R36 ;  /* 0x00000005bb317c24 */ /* 0x000fe2000f8e0224 */
[----:B------:R-:W-:Y:S01]  /*2800*/  LOP3.LUT R36, R227, 0x1f, RZ, 0xc0, !PT ;  /* 0x0000001fe3247812 */ /* 0x000fe200078ec0ff */
[C---:B------:R-:W-:Y:S02]  /*2810*/  VIADD R48, R2.reuse, 0x11 ;  /* 0x0000001102307836 */ /* 0x040fe40000000000 */
[----:B------:R-:W-:Y:S02]  /*2820*/  IMAD.SHL.U32 R49, R49, 0x20, RZ ;  /* 0x0000002031317824 */ /* 0x000fe400078e00ff */
[C---:B------:R-:W-:Y:S01]  /*2830*/  VIADD R192, R2.reuse, 0x31 ;  /* 0x0000003102c07836 */ /* 0x040fe20000000000 */
[----:B------:R-:W-:Y:S01]  /*2840*/  HMMA.16816.F32.BF16 R16, R40, R176, R16 ;  /* 0x000000b02810723c */ /* 0x000fe20000041810 */
[C---:B------:R-:W-:Y:S01]  /*2850*/  VIADD R190, R2.reuse, 0x39 ;  /* 0x0000003902be7836 */ /* 0x040fe20000000000 */
[----:B------:R-:W-:Y:S01]  /*2860*/  IADD3 R36, P1, P0, R49, R6, R36 ;  /* 0x0000000631247210 */ /* 0x000fe2000783e024 */
[----:B------:R-:W-:Y:S01]  /*2870*/  VIADD R186, R2, 0x49 ;  /* 0x0000004902ba7836 */ /* 0x000fe20000000000 */
[----:B------:R-:W-:Y:S01]  /*2880*/  SHF.R.S32.HI R4, RZ, 0x1f, R49 ;  /* 0x0000001fff047819 */ /* 0x000fe20000011431 */
[----:B------:R-:W-:-:S02]  /*2890*/  VIADD R49, R235, 0x8 ;  /* 0x00000008eb317836 */ /* 0x000fc40000000000 */
[----:B------:R-:W-:Y:S01]  /*28a0*/  VIADD R188, R2, 0x41 ;  /* 0x0000004102bc7836 */ /* 0x000fe20000000000 */
[C---:B------:R-:W-:Y:S01]  /*28b0*/  HMMA.16816.F32.BF16 R8, R40.reuse, R172, R8 ;  /* 0x000000ac2808723c */ /* 0x040fe20000041808 */
[----:B------:R-:W-:Y:S01]  /*28c0*/  IADD3.X R7, PT, PT, R4, R7, RZ, P1, P0 ;  /* 0x0000000704077210 */ /* 0x000fe20000fe04ff */
[----:B------:R-:W-:Y:S01]  /*28d0*/  IMAD.IADD R4, R185, 0x1, R0 ;  /* 0x00000001b9047824 */ /* 0x000fe200078e0200 */
[C---:B------:R-:W-:Y:S01]  /*28e0*/  ISETP.GT.AND P5, PT, R49.reuse, R2, PT ;  /* 0x000000023100720c */ /* 0x040fe20003fa4270 */
[C---:B------:R-:W-:Y:S01]  /*28f0*/  VIADD R0, R2.reuse, 0x9 ;  /* 0x0000000902007836 */ /* 0x040fe20000000000 */
[C---:B------:R-:W-:Y:S01]  /*2900*/  ISETP.GT.AND P2, PT, R49.reuse, R206, PT ;  /* 0x000000ce3100720c */ /* 0x040fe20003f44270 */
[C---:B------:R-:W-:Y:S01]  /*2910*/  VIADD R184, R2.reuse, 0x51 ;  /* 0x0000005102b87836 */ /* 0x040fe20000000000 */
[C---:B------:R-:W-:Y:S01]  /*2920*/  ISETP.GT.AND P1, PT, R49.reuse, R48, PT ;  /* 0x000000303100720c */ /* 0x040fe20003f24270 */
[----:B------:R-:W-:Y:S01]  /*2930*/  HMMA.16816.F32.BF16 R148, R40, R178, R148 ;  /* 0x000000b22894723c */ /* 0x000fe20000041894 */
[C---:B------:R-:W-:Y:S01]  /*2940*/  ISETP.GT.AND P3, PT, R49.reuse, R204, PT ;  /* 0x000000cc3100720c */ /* 0x040fe20003f64270 */
[C---:B------:R-:W-:Y:S01]  /*2950*/  VIADD R180, R2.reuse, 0x61 ;  /* 0x0000006102b47836 */ /* 0x040fe20000000000 */
[C---:B------:R-:W-:Y:S01]  /*2960*/  ISETP.GT.AND P0, PT, R49.reuse, R0, PT ;  /* 0x000000003100720c */ /* 0x040fe20003f04270 */
[----:B------:R-:W-:Y:S01]  /*2970*/  VIADD R6, R2, 0x78 ;  /* 0x0000007802067836 */ /* 0x000fe20000000000 */
[----:B------:R-:W-:-:S03]  /*2980*/  ISETP.GT.AND P6, PT, R49, R44, PT ;  /* 0x0000002c3100720c */ /* 0x000fc60003fc4270 */
[C---:B------:R-:W-:Y:S08]  /*2990*/  HMMA.16816.F32.BF16 R136, R40.reuse, R174, R136 ;  /* 0x000000ae2888723c */ /* 0x040ff00000041888 */
[----:B------:R-:W-:Y:S03]  /*29a0*/  HMMA.16816.F32.BF16 R132, R40, R168, R132 ;  /* 0x000000a82884723c */ /* 0x000fe60000041884 */
[----:B------:R-:W-:-:S02]  /*29b0*/  FSEL R150, R150, -INF , !P3 ;  /* 0xff80000096967808 */ /* 0x000fc40005800000 */
[----:B------:R-:W-:Y:S02]  /*29c0*/  FSEL R151, R151, -INF , !P0 ;  /* 0xff80000097977808 */ /* 0x000fe40004000000 */
[C---:B------:R-:W-:Y:S01]  /*29d0*/  ISETP.GT.AND P3, PT, R49.reuse, R198, PT ;  /* 0x000000c63100720c */ /* 0x040fe20003f64270 */
[----:B----4-:R-:W-:Y:S01]  /*29e0*/  HMMA.16816.F32.BF16 R116, R40, R164, R116 ;  /* 0x000000a42874723c */ /* 0x010fe20000041874 */
[C---:B------:R-:W-:Y:S02]  /*29f0*/  ISETP.GT.AND P0, PT, R49.reuse, R196, PT ;  /* 0x000000c43100720c */ /* 0x040fe40003f04270 */
[----:B------:R-:W-:Y:S02]  /*2a00*/  FSEL R138, R138, -INF , !P6 ;  /* 0xff8000008a8a7808 */ /* 0x000fe40007000000 */
[----:B------:R-:W-:-:S03]  /*2a10*/  ISETP.GT.AND P6, PT, R49, R192, PT ;  /* 0x000000c03100720c */ /* 0x000fc60003fc4270 */
[----:B------:R-:W-:Y:S03]  /*2a20*/  HMMA.16816.F32.BF16 R120, R40, R170, R120 ;  /* 0x000000aa2878723c */ /* 0x000fe60000041878 */
[----:B------:R-:W-:-:S05]  /*2a30*/  FSEL R135, R135, -INF , !P3 ;  /* 0xff80000087877808 */ /* 0x000fca0005800000 */
[----:B------:R-:W-:Y:S03]  /*2a40*/  HMMA.16816.F32.BF16 R104, R40, R166, R104 ;  /* 0x000000a62868723c */ /* 0x000fe60000041868 */
[----:B------:R-:W-:-:S05]  /*2a50*/  FSEL R119, R119, -INF , !P6 ;  /* 0xff80000077777808 */ /* 0x000fca0007000000 */
[----:B------:R-:W-:Y:S03]  /*2a60*/  HMMA.16816.F32.BF16 R60, R32, R50, R60 ;  /* 0x00000032203c723c */ /* 0x000fe6000004183c */
[----:B------:R-:W-:Y:S02]  /*2a70*/  FSEL R122, R122, -INF , !P0 ;  /* 0xff8000007a7a7808 */ /* 0x000fe40004000000 */
[----:B------:R-:W-:-:S03]  /*2a80*/  ISETP.GT.AND P0, PT, R49, R188, PT ;  /* 0x000000bc3100720c */ /* 0x000fc60003f04270 */
[----:B------:R-:W-:Y:S01]  /*2a90*/  HMMA.16816.F32.BF16 R28, R40, R50, R28 ;  /* 0x00000032281c723c */ /* 0x000fe2000004181c */
[----:B------:R-:W-:Y:S02]  /*2aa0*/  VIADD R50, R2, 0x10 ;  /* 0x0000001002327836 */ /* 0x000fe40000000000 */
[----:B------:R-:W-:-:S03]  /*2ab0*/  VIADD R51, R235, 0x40 ;  /* 0x00000040eb337836 */ /* 0x000fc60000000000 */
[----:B------:R-:W-:Y:S02]  /*2ac0*/  ISETP.GT.AND P4, PT, R49, R50, PT ;  /* 0x000000323100720c */ /* 0x000fe40003f84270 */
[C---:B------:R-:W-:Y:S02]  /*2ad0*/  HMMA.16816.F32.BF16 R88, R40.reuse, R162, R88 ;  /* 0x000000a22858723c */ /* 0x040fe40000041858 */
[----:B------:R-:W-:Y:S02]  /*2ae0*/  FSEL R45, R10, -INF , !P4 ;  /* 0xff8000000a2d7808 */ /* 0x000fe40006000000 */
[----:B------:R-:W-:Y:S02]  /*2af0*/  FSEL R10, R11, -INF , !P1 ;  /* 0xff8000000b0a7808 */ /* 0x000fe40004800000 */
[----:B------:R-:W-:Y:S02]  /*2b00*/  ISETP.GT.AND P4, PT, R49, R194, PT ;  /* 0x000000c23100720c */ /* 0x000fe40003f84270 */
[----:B------:R-:W-:Y:S02]  /*2b10*/  HMMA.16816.F32.BF16 R100, R40, R160, R100 ;  /* 0x000000a02864723c */ /* 0x000fe40000041864 */
[----:B------:R-:W-:-:S06]  /*2b20*/  FSEL R123, R123, -INF , !P4 ;  /* 0xff8000007b7b7808 */ /* 0x000fcc0006000000 */
[-C--:B------:R-:W-:Y:S08]  /*2b30*/  HMMA.16816.F32.BF16 R84, R40, R156.reuse, R84 ;  /* 0x0000009c2854723c */ /* 0x080ff00000041854 */
[----:B------:R-:W-:Y:S01]  /*2b40*/  HMMA.16816.F32.BF16 R80, R32, R156, R80 ;  /* 0x0000009c2050723c */ /* 0x000fe20000041850 */
[----:B------:R-:W-:Y:S01]  /*2b50*/  SHF.R.U32.HI R157, RZ, 0x5, R227 ;  /* 0x00000005ff9d7819 */ /* 0x000fe200000116e3 */
[----:B------:R-:W-:Y:S01]  /*2b60*/  VIADD R156, R2, 0x79 ;  /* 0x00000079029c7836 */ /* 0x000fe20000000000 */
[----:B------:R-:W-:-:S03]  /*2b70*/  FSEL R103, R103, -INF , !P0 ;  /* 0xff80000067677808 */ /* 0x000fc60004000000 */
[----:B------:R-:W-:Y:S01]  /*2b80*/  IMAD R214, R214, 0x8, R157 ;  /* 0x00000008d6d67824 */ /* 0x000fe200078e029d */
[----:B------:R-:W-:Y:S01]  /*2b90*/  FSEL R157, R19, -INF , !P2 ;  /* 0xff800000139d7808 */ /* 0x000fe20005000000 */
[C---:B------:R-:W-:Y:S01]  /*2ba0*/  HMMA.16816.F32.BF16 R152, R32.reuse, R178, R152 ;  /* 0x000000b22098723c */ /* 0x040fe20000041898 */
[----:B------:R-:W-:Y:S01]  /*2bb0*/  VIADD R178, R2, 0x30 ;  /* 0x0000003002b27836 */ /* 0x000fe20000000000 */
[C---:B------:R-:W-:Y:S01]  /*2bc0*/  ISETP.GT.AND P2, PT, R49.reuse, R200, PT ;  /* 0x000000c83100720c */ /* 0x040fe20003f44270 */
[----:B------:R-:W-:Y:S02]  /*2bd0*/  IMAD.MOV.U32 R19, RZ, RZ, 0x40 ;  /* 0x00000040ff137424 */ /* 0x000fe400078e00ff */
[----:B------:R-:W-:Y:S01]  /*2be0*/  VIADD R212, R214, 0x4 ;  /* 0x00000004d6d47836 */ /* 0x000fe20000000000 */
[----:B------:R-:W-:Y:S02]  /*2bf0*/  ISETP.GT.AND P1, PT, R49, R178, PT ;  /* 0x000000b23100720c */ /* 0x000fe40003f24270 */
[----:B------:R-:W-:Y:S01]  /*2c00*/  HMMA.16816.F32.BF16 R76, R32, R158, R76 ;  /* 0x0000009e204c723c */ /* 0x000fe2000004184c */
[----:B------:R-:W-:-:S02]  /*2c10*/  FSEL R134, R134, -INF , !P2 ;  /* 0xff80000086867808 */ /* 0x000fc40005000000 */
[----:B------:R-:W-:Y:S02]  /*2c20*/  FSEL R118, R118, -INF , !P1 ;  /* 0xff80000076767808 */ /* 0x000fe40004800000 */
[C---:B------:R-:W-:Y:S02]  /*2c30*/  ISETP.GT.AND P2, PT, R49.reuse, R190, PT ;  /* 0x000000be3100720c */ /* 0x040fe40003f44270 */
[C---:B------:R-:W-:Y:S01]  /*2c40*/  ISETP.GT.AND P1, PT, R49.reuse, R186, PT ;  /* 0x000000ba3100720c */ /* 0x040fe20003f24270 */
[----:B------:R-:W-:Y:S01]  /*2c50*/  HMMA.16816.F32.BF16 R72, R40, R158, R72 ;  /* 0x0000009e2848723c */ /* 0x000fe20000041848 */
[----:B------:R-:W-:Y:S01]  /*2c60*/  FSEL R159, R18, -INF , !P5 ;  /* 0xff800000129f7808 */ /* 0x000fe20006800000 */
[----:B------:R-:W-:Y:S01]  /*2c70*/  VIADD R158, R2, 0x71 ;  /* 0x00000071029e7836 */ /* 0x000fe20000000000 */
[----:B------:R-:W-:Y:S02]  /*2c80*/  ISETP.GT.AND P5, PT, R49, R202, PT ;  /* 0x000000ca3100720c */ /* 0x000fe40003fa4270 */
[----:B------:R-:W-:-:S02]  /*2c90*/  FSEL R107, R107, -INF , !P2 ;  /* 0xff8000006b6b7808 */ /* 0x000fc40005000000 */
[----:B------:R-:W-:Y:S01]  /*2ca0*/  FSEL R139, R139, -INF , !P5 ;  /* 0xff8000008b8b7808 */ /* 0x000fe20006800000 */
[----:B------:R-:W-:Y:S01]  /*2cb0*/  HMMA.16816.F32.BF16 R12, R32, R176, R12 ;  /* 0x000000b0200c723c */ /* 0x000fe2000004180c */
[----:B------:R-:W-:Y:S01]  /*2cc0*/  VIADD R176, R2, 0x38 ;  /* 0x0000003802b07836 */ /* 0x000fe20000000000 */
[----:B------:R-:W-:Y:S02]  /*2cd0*/  FSEL R91, R91, -INF , !P1 ;  /* 0xff8000005b5b7808 */ /* 0x000fe40004800000 */
[C---:B------:R-:W-:Y:S02]  /*2ce0*/  VIADDMNMX R232, R234.reuse, R19, UR15, PT ;  /* 0x0000000feae87e46 */ /* 0x040fe4000b800113 */
[----:B------:R-:W-:Y:S02]  /*2cf0*/  ISETP.GT.AND P5, PT, R49, R176, PT ;  /* 0x000000b03100720c */ /* 0x000fe40003fa4270 */
[----:B------:R-:W-:Y:S01]  /*2d00*/  HMMA.16816.F32.BF16 R24, R24, R182, RZ ;  /* 0x000000b61818723c */ /* 0x000fe200000418ff */
[----:B------:R-:W-:-:S02]  /*2d10*/  VIMNMX R234, PT, PT, R234, UR15, PT ;  /* 0x0000000feaea7c48 */ /* 0x000fc4000bfe0100 */
[----:B------:R-:W-:Y:S02]  /*2d20*/  FSEL R106, R106, -INF , !P5 ;  /* 0xff8000006a6a7808 */ /* 0x000fe40006800000 */
[----:B------:R-:W-:-:S03]  /*2d30*/  ISETP.GT.AND P5, PT, R49, R184, PT ;  /* 0x000000b83100720c */ /* 0x000fc60003fa4270 */
[----:B------:R-:W-:Y:S01]  /*2d40*/  HMMA.16816.F32.BF16 R144, R32, R172, R144 ;  /* 0x000000ac2090723c */ /* 0x000fe20000041890 */
[----:B------:R-:W-:Y:S01]  /*2d50*/  VIADD R172, R2, 0x48 ;  /* 0x0000004802ac7836 */ /* 0x000fe20000000000 */
[----:B------:R-:W-:-:S04]  /*2d60*/  FSEL R87, R87, -INF , !P5 ;  /* 0xff80000057577808 */ /* 0x000fc80006800000 */
[C---:B------:R-:W-:Y:S02]  /*2d70*/  ISETP.GT.AND P4, PT, R49.reuse, R172, PT ;  /* 0x000000ac3100720c */ /* 0x040fe40003f84270 */
[C---:B------:R-:W-:Y:S01]  /*2d80*/  HMMA.16816.F32.BF16 R140, R32.reuse, R174, R140 ;  /* 0x000000ae208c723c */ /* 0x040fe2000004188c */
[----:B------:R-:W-:Y:S01]  /*2d90*/  VIADD R174, R2, 0x40 ;  /* 0x0000004002ae7836 */ /* 0x000fe20000000000 */
[----:B------:R-:W-:Y:S02]  /*2da0*/  FSEL R90, R90, -INF , !P4 ;  /* 0xff8000005a5a7808 */ /* 0x000fe40006000000 */
[C---:B------:R-:W-:Y:S02]  /*2db0*/  ISETP.GT.AND P4, PT, R49.reuse, R180, PT ;  /* 0x000000b43100720c */ /* 0x040fe40003f84270 */
[----:B------:R-:W-:Y:S02]  /*2dc0*/  ISETP.GT.AND P3, PT, R49, R174, PT ;  /* 0x000000ae3100720c */ /* 0x000fe40003f64270 */
[----:B------:R-:W-:Y:S01]  /*2dd0*/  HMMA.16816.F32.BF16 R124, R32, R170, R124 ;  /* 0x000000aa207c723c */ /* 0x000fe2000004187c */
[----:B------:R-:W-:Y:S01]  /*2de0*/  VIADD R170, R2, 0x50 ;  /* 0x0000005002aa7836 */ /* 0x000fe20000000000 */
[----:B------:R-:W-:-:S02]  /*2df0*/  FSEL R195, R102, -INF , !P3 ;  /* 0xff80000066c37808 */ /* 0x000fc40005800000 */
[----:B------:R-:W-:Y:S02]  /*2e00*/  FSEL R71, R71, -INF , !P4 ;  /* 0xff80000047477808 */ /* 0x000fe40006000000 */
[----:B------:R-:W-:Y:S02]  /*2e10*/  ISETP.GT.AND P6, PT, R49, R170, PT ;  /* 0x000000aa3100720c */ /* 0x000fe40003fc4270 */
[----:B------:R-:W-:Y:S01]  /*2e20*/  HMMA.16816.F32.BF16 R128, R32, R168, R128 ;  /* 0x000000a82080723c */ /* 0x000fe20000041880 */
[----:B------:R-:W-:Y:S01]  /*2e30*/  VIADD R168, R2, 0x58 ;  /* 0x0000005802a87836 */ /* 0x000fe20000000000 */
[----:B------:R-:W-:Y:S02]  /*2e40*/  FSEL R86, R86, -INF , !P6 ;  /* 0xff80000056567808 */ /* 0x000fe40007000000 */
[----:B------:R-:W-:Y:S01]  /*2e50*/  ISETP.GT.AND P4, PT, R51, R2, PT ;  /* 0x000000023300720c */ /* 0x000fe20003f84270 */
[----:B------:R-:W-:Y:S01]  /*2e60*/  BAR.SYNC.DEFER_BLOCKING 0x0 ;  /* 0x0000000000007b1d */ /* 0x000fe20000010000 */
[----:B------:R-:W-:-:S02]  /*2e70*/  ISETP.GT.AND P2, PT, R49, R168, PT ;  /* 0x000000a83100720c */ /* 0x000fc40003f44270 */
[----:B------:R-:W-:Y:S01]  /*2e80*/  HMMA.16816.F32.BF16 R112, R32, R164, R112 ;  /* 0x000000a42070723c */ /* 0x000fe20000041870 */
[----:B------:R-:W-:Y:S01]  /*2e90*/  VIADD R164, R2, 0x68 ;  /* 0x0000006802a47836 */ /* 0x000fe20000000000 */
[----:B------:R-:W-:Y:S02]  /*2ea0*/  FSEL R74, R74, -INF , !P2 ;  /* 0xff8000004a4a7808 */ /* 0x000fe40005000000 */
[C---:B------:R-:W-:Y:S02]  /*2eb0*/  ISETP.GT.AND P2, PT, R49.reuse, R158, PT ;  /* 0x0000009e3100720c */ /* 0x040fe40003f44270 */
[----:B------:R-:W-:Y:S02]  /*2ec0*/  ISETP.GT.AND P1, PT, R49, R164, PT ;  /* 0x000000a43100720c */ /* 0x000fe40003f24270 */
[----:B------:R-:W-:Y:S01]  /*2ed0*/  HMMA.16816.F32.BF16 R20, R20, R182, RZ ;  /* 0x000000b61414723c */ /* 0x000fe200000418ff */
[----:B------:R-:W-:Y:S01]  /*2ee0*/  VIADD R182, R2, 0x59 ;  /* 0x0000005902b67836 */ /* 0x000fe20000000000 */
[----:B------:R-:W-:-:S02]  /*2ef0*/  FSEL R185, R30, -INF , !P1 ;  /* 0xff8000001eb97808 */ /* 0x000fc40004800000 */
[----:B------:R-:W-:Y:S02]  /*2f00*/  ISETP.GT.AND P1, PT, R51, R206, PT ;  /* 0x000000ce3300720c */ /* 0x000fe40003f24270 */
[----:B------:R-:W-:Y:S02]  /*2f10*/  ISETP.GT.AND P3, PT, R49, R182, PT ;  /* 0x000000b63100720c */ /* 0x000fe40003f64270 */
[----:B------:R-:W-:Y:S01]  /*2f20*/  HMMA.16816.F32.BF16 R108, R32, R166, R108 ;  /* 0x000000a6206c723c */ /* 0x000fe2000004186c */
[----:B------:R-:W-:Y:S01]  /*2f30*/  VIADD R166, R2, 0x60 ;  /* 0x0000006002a67836 */ /* 0x000fe20000000000 */
[----:B------:R-:W-:Y:S02]  /*2f40*/  FSEL R75, R75, -INF , !P3 ;  /* 0xff8000004b4b7808 */ /* 0x000fe40005800000 */
[C---:B------:R-:W-:Y:S02]  /*2f50*/  ISETP.GT.AND P3, PT, R49.reuse, R6, PT ;  /* 0x000000063100720c */ /* 0x040fe40003f64270 */
[----:B------:R-:W-:-:S02]  /*2f60*/  ISETP.GT.AND P0, PT, R49, R166, PT ;  /* 0x000000a63100720c */ /* 0x000fc40003f04270 */
        /* <DEDUP_REMOVED lines=8> */
[----:B------:R-:W-:Y:S02]  /*2ff0*/  ISETP.GT.AND P5, PT, R51, R0, PT ;  /* 0x000000003300720c */ /* 0x000fe40003fa4270 */
[----:B------:R-:W-:Y:S02]  /*3000*/  ISETP.GT.AND P6, PT, R49, R162, PT ;  /* 0x000000a23100720c */ /* 0x000fe40003fc4270 */
[-C--:B------:R-:W-:Y:S01]  /*3010*/  HMMA.16816.F32.BF16 R24, R32, R46.reuse, R24 ;  /* 0x0000002e2018723c */ /* 0x080fe20000041818 */
[----:B------:R-:W-:Y:S02]  /*3020*/  FSEL R59, R59, -INF , !P2 ;  /* 0xff8000003b3b7808 */ /* 0x000fe40005000000 */
[----:B------:R-:W-:Y:S02]  /*3030*/  FSEL R49, R31, -INF , !P6 ;  /* 0xff8000001f317808 */ /* 0x000fe40007000000 */
[----:B------:R-:W-:Y:S02]  /*3040*/  ISETP.GT.AND P6, PT, R51, R204, PT ;  /* 0x000000cc3300720c */ /* 0x000fe40003fc4270 */
[----:B------:R-:W-:Y:S01]  /*3050*/  FSEL R30, R12, -INF , !P4 ;  /* 0xff8000000c1e7808 */ /* 0x000fe20006000000 */
[----:B------:R-:W-:Y:S01]  /*3060*/  HMMA.16816.F32.BF16 R20, R40, R46, R20 ;  /* 0x0000002e2814723c */ /* 0x000fe20000041814 */
[----:B------:R-:W-:Y:S01]  /*3070*/  FSEL R33, R13, -INF , !P1 ;  /* 0xff8000000d217808 */ /* 0x000fe20004800000 */
[----:B------:R-:W-:Y:S01]  /*3080*/  VIADD R47, R235, 0x48 ;  /* 0x00000048eb2f7836 */ /* 0x000fe20000000000 */
[----:B------:R-:W-:-:S02]  /*3090*/  ISETP.GT.AND P2, PT, R51, R50, PT ;  /* 0x000000323300720c */ /* 0x000fc40003f44270 */
[C---:B------:R-:W-:Y:S02]  /*30a0*/  ISETP.GT.AND P4, PT, R51.reuse, R48, PT ;  /* 0x000000303300720c */ /* 0x040fe40003f84270 */
[----:B------:R-:W-:Y:S02]  /*30b0*/  ISETP.GT.AND P1, PT, R51, R44, PT ;  /* 0x0000002c3300720c */ /* 0x000fe40003f24270 */
[----:B------:R-:W-:Y:S02]  /*30c0*/  FSEL R13, R153, -INF , !P5 ;  /* 0xff800000990d7808 */ /* 0x000fe40006800000 */
[----:B------:R-:W-:Y:S02]  /*30d0*/  FSEL R152, R152, -INF , !P6 ;  /* 0xff80000098987808 */ /* 0x000fe40007000000 */
[C---:B------:R-:W-:Y:S02]  /*30e0*/  ISETP.GT.AND P5, PT, R51.reuse, R200, PT ;  /* 0x000000c83300720c */ /* 0x040fe40003fa4270 */
[----:B------:R-:W-:-:S02]  /*30f0*/  ISETP.GT.AND P6, PT, R51, R202, PT ;  /* 0x000000ca3300720c */ /* 0x000fc40003fc4270 */
[----:B------:R-:W-:Y:S02]  /*3100*/  FSEL R11, R144, -INF , !P2 ;  /* 0xff800000900b7808 */ /* 0x000fe40005000000 */
[----:B------:R-:W-:Y:S02]  /*3110*/  FSEL R145, R145, -INF , !P4 ;  /* 0xff80000091917808 */ /* 0x000fe40006000000 */
[----:B------:R-:W-:Y:S02]  /*3120*/  FSEL R140, R140, -INF , !P1 ;  /* 0xff8000008c8c7808 */ /* 0x000fe40004800000 */
[C---:B------:R-:W-:Y:S02]  /*3130*/  ISETP.GT.AND P2, PT, R51.reuse, R198, PT ;  /* 0x000000c63300720c */ /* 0x040fe40003f44270 */
[C---:B------:R-:W-:Y:S02]  /*3140*/  ISETP.GT.AND P4, PT, R51.reuse, R196, PT ;  /* 0x000000c43300720c */ /* 0x040fe40003f84270 */
[----:B------:R-:W-:-:S02]  /*3150*/  ISETP.GT.AND P1, PT, R51, R194, PT ;  /* 0x000000c23300720c */ /* 0x000fc40003f24270 */
[----:B------:R-:W-:Y:S02]  /*3160*/  FSEL R12, R128, -INF , !P5 ;  /* 0xff800000800c7808 */ /* 0x000fe40006800000 */
[----:B------:R-:W-:Y:S02]  /*3170*/  FSEL R141, R141, -INF , !P6 ;  /* 0xff8000008d8d7808 */ /* 0x000fe40007000000 */
[C---:B------:R-:W-:Y:S02]  /*3180*/  ISETP.GT.AND P5, PT, R51.reuse, R192, PT ;  /* 0x000000c03300720c */ /* 0x040fe40003fa4270 */
[----:B------:R-:W-:Y:S02]  /*3190*/  ISETP.GT.AND P6, PT, R51, R178, PT ;  /* 0x000000b23300720c */ /* 0x000fe40003fc4270 */
[----:B------:R-:W-:Y:S02]  /*31a0*/  FSEL R129, R129, -INF , !P2 ;  /* 0xff80000081817808 */ /* 0x000fe40005000000 */
[----:B------:R-:W-:-:S02]  /*31b0*/  FSEL R124, R124, -INF , !P4 ;  /* 0xff8000007c7c7808 */ /* 0x000fc40006000000 */
[----:B------:R-:W-:Y:S02]  /*31c0*/  FSEL R125, R125, -INF , !P1 ;  /* 0xff8000007d7d7808 */ /* 0x000fe40004800000 */
[C---:B------:R-:W-:Y:S02]  /*31d0*/  ISETP.GT.AND P2, PT, R51.reuse, R176, PT ;  /* 0x000000b03300720c */ /* 0x040fe40003f44270 */
[C---:B------:R-:W-:Y:S02]  /*31e0*/  ISETP.GT.AND P4, PT, R51.reuse, R190, PT ;  /* 0x000000be3300720c */ /* 0x040fe40003f84270 */
[----:B------:R-:W-:Y:S02]  /*31f0*/  ISETP.GT.AND P1, PT, R51, R174, PT ;  /* 0x000000ae3300720c */ /* 0x000fe40003f24270 */
[----:B------:R-:W-:Y:S02]  /*3200*/  FSEL R113, R113, -INF , !P5 ;  /* 0xff80000071717808 */ /* 0x000fe40006800000 */
[----:B------:R-:W-:-:S02]  /*3210*/  FSEL R112, R112, -INF , !P6 ;  /* 0xff80000070707808 */ /* 0x000fc40007000000 */
[C---:B------:R-:W-:Y:S02]  /*3220*/  ISETP.GT.AND P5, PT, R51.reuse, R172, PT ;  /* 0x000000ac3300720c */ /* 0x040fe40003fa4270 */
[----:B------:R-:W-:Y:S02]  /*3230*/  ISETP.GT.AND P6, PT, R51, R188, PT ;  /* 0x000000bc3300720c */ /* 0x000fe40003fc4270 */
[----:B------:R-:W-:Y:S02]  /*3240*/  FSEL R108, R108, -INF , !P2 ;  /* 0xff8000006c6c7808 */ /* 0x000fe40005000000 */
[----:B------:R-:W-:Y:S02]  /*3250*/  FSEL R109, R109, -INF , !P4 ;  /* 0xff8000006d6d7808 */ /* 0x000fe40006000000 */
[----:B------:R-:W-:Y:S02]  /*3260*/  FSEL R96, R96, -INF , !P1 ;  /* 0xff80000060607808 */ /* 0x000fe40004800000 */
        /* <DEDUP_REMOVED lines=26> */
[-C--:B------:R-:W-:Y:S02]  /*3410*/  ISETP.GT.AND P6, PT, R235, R2.reuse, PT ;  /* 0x00000002eb00720c */ /* 0x080fe40003fc4270 */
[----:B------:R-:W-:Y:S02]  /*3420*/  FSEL R24, R24, -INF , !P4 ;  /* 0xff80000018187808 */ /* 0x000fe40006000000 */
[----:B------:R-:W-:Y:S02]  /*3430*/  ISETP.GT.AND P4, PT, R47, R2, PT ;  /* 0x000000022f00720c */ /* 0x000fe40003f84270 */
[----:B------:R-:W-:Y:S02]  /*3440*/  FSEL R17, R17, -INF , !P5 ;  /* 0xff80000011117808 */ /* 0x000fe40006800000 */
[----:B------:R-:W-:-:S02]  /*3450*/  FSEL R16, R16, -INF , !P6 ;  /* 0xff80000010107808 */ /* 0x000fc40007000000 */
[----:B------:R-:W-:Y:S02]  /*3460*/  ISETP.GT.AND P5, PT, R47, R206, PT ;  /* 0x000000ce2f00720c */ /* 0x000fe40003fa4270 */
[----:B------:R-:W-:Y:S02]  /*3470*/  ISETP.GE.AND P6, PT, R2, R232, PT ;  /* 0x000000e80200720c */ /* 0x000fe40003fc6270 */
[----:B------:R-:W-:Y:S02]  /*3480*/  FSEL R14, R14, -INF , !P4 ;  /* 0xff8000000e0e7808 */ /* 0x000fe40006000000 */
[----:B------:R-:W-:Y:S02]  /*3490*/  ISETP.GE.AND P4, PT, R2, R229, PT ;  /* 0x000000e50200720c */ /* 0x000fe40003f86270 */
[----:B------:R-:W-:Y:S02]  /*34a0*/  FSEL R32, R15, -INF , !P5 ;  /* 0xff8000000f207808 */ /* 0x000fe40006800000 */
[----:B------:R-:W-:-:S02]  /*34b0*/  FSEL R15, R30, -INF , !P6 ;  /* 0xff8000001e0f7808 */ /* 0x000fc40007000000 */
[----:B------:R-:W-:Y:S02]  /*34c0*/  FSEL R128, R53, -INF , !P2 ;  /* 0xff80000035807808 */ /* 0x000fe40005000000 */
[C---:B------:R-:W-:Y:S02]  /*34d0*/  ISETP.GT.AND P6, PT, R235.reuse, R204, PT ;  /* 0x000000cceb00720c */ /* 0x040fe40003fc4270 */
[----:B------:R-:W-:Y:S02]  /*34e0*/  ISETP.GT.AND P5, PT, R235, R0, PT ;  /* 0x00000000eb00720c */ /* 0x000fe40003fa4270 */
[----:B------:R-:W-:Y:S02]  /*34f0*/  ISETP.GE.AND P2, PT, R2, R234, PT ;  /* 0x000000ea0200720c */ /* 0x000fe40003f46270 */
[----:B------:R-:W-:Y:S02]  /*3500*/  FSEL R14, R14, -INF , !P4 ;  /* 0xff8000000e0e7808 */ /* 0x000fe40006000000 */
[----:B------:R-:W-:-:S02]  /*3510*/  ISETP.GT.AND P4, PT, R47, R204, PT ;  /* 0x000000cc2f00720c */ /* 0x000fc40003f84270 */
[----:B------:R-:W-:Y:S02]  /*3520*/  FSEL R61, R22, -INF , !P3 ;  /* 0xff800000163d7808 */ /* 0x000fe40005800000 */
[----:B------:R-:W-:Y:S02]  /*3530*/  ISETP.GE.AND P3, PT, R206, R234, PT ;  /* 0x000000eace00720c */ /* 0x000fe40003f66270 */
[----:B------:R-:W-:Y:S02]  /*3540*/  FSEL R35, R148, -INF , !P6 ;  /* 0xff80000094237808 */ /* 0x000fe40007000000 */
        /* <DEDUP_REMOVED lines=10> */
[----:B------:R-:W-:Y:S02]  /*35f0*/  ISETP.GE.AND P0, PT, R206, R233, PT ;  /* 0x000000e9ce00720c */ /* 0x000fe40003f06270 */
[----:B------:R-:W-:Y:S02]  /*3600*/  FSEL R46, R155, -INF , !P5 ;  /* 0xff8000009b2e7808 */ /* 0x000fe40006800000 */
[----:B------:R-:W-:Y:S02]  /*3610*/  FSEL R17, R152, -INF , !P6 ;  /* 0xff80000098117808 */ /* 0x000fe40007000000 */
[C---:B------:R-:W-:Y:S02]  /*3620*/  ISETP.GT.AND P6, PT, R235.reuse, R50, PT ;  /* 0x00000032eb00720c */ /* 0x040fe40003fc4270 */
[----:B------:R-:W-:-:S02]  /*3630*/  ISETP.GT.AND P5, PT, R235, R48, PT ;  /* 0x00000030eb00720c */ /* 0x000fc40003fa4270 */
[----:B------:R-:W-:Y:S02]  /*3640*/  FSEL R42, R159, -INF , !P1 ;  /* 0xff8000009f2a7808 */ /* 0x000fe40004800000 */
[----:B------:R-:W-:Y:S02]  /*3650*/  ISETP.GE.AND P2, PT, R206, R232, PT ;  /* 0x000000e8ce00720c */ /* 0x000fe40003f46270 */
[----:B------:R-:W-:Y:S02]  /*3660*/  FSEL R16, R16, -INF , !P4 ;  /* 0xff80000010107808 */ /* 0x000fe40006000000 */
[----:B------:R-:W-:Y:S02]  /*3670*/  ISETP.GE.AND P1, PT, R206, R229, PT ;  /* 0x000000e5ce00720c */ /* 0x000fe40003f26270 */
[----:B------:R-:W-:Y:S02]  /*3680*/  ISETP.GT.AND P4, PT, R47, R50, PT ;  /* 0x000000322f00720c */ /* 0x000fe40003f84270 */
[----:B------:R-:W-:-:S02]  /*3690*/  FSEL R40, R157, -INF , !P0 ;  /* 0xff8000009d287808 */ /* 0x000fc40004000000 */
[C---:B------:R-:W-:Y:S02]  /*36a0*/  ISETP.GE.AND P3, PT, R204.reuse, R234, PT ;  /* 0x000000eacc00720c */ /* 0x040fe40003f66270 */
[----:B------:R-:W-:Y:S02]  /*36b0*/  ISETP.GE.AND P0, PT, R204, R233, PT ;  /* 0x000000e9cc00720c */ /* 0x000fe40003f06270 */
[----:B------:R-:W-:Y:S02]  /*36c0*/  FSEL R8, R8, -INF , !P6 ;  /* 0xff80000008087808 */ /* 0x000fe40007000000 */
[----:B------:R-:W-:Y:S02]  /*36d0*/  FSEL R9, R9, -INF , !P5 ;  /* 0xff80000009097808 */ /* 0x000fe40006800000 */
[----:B------:R-:W-:Y:S02]  /*36e0*/  FSEL R33, R33, -INF , !P2 ;  /* 0xff80000021217808 */ /* 0x000fe40005000000 */
[----:B------:R-:W-:-:S02]  /*36f0*/  ISETP.GE.AND P6, PT, R50, R232, PT ;  /* 0x000000e83200720c */ /* 0x000fc40003fc6270 */
[----:B------:R-:W-:Y:S02]  /*3700*/  ISETP.GT.AND P5, PT, R47, R48, PT ;  /* 0x000000302f00720c */ /* 0x000fe40003fa4270 */
[----:B------:R-:W-:Y:S02]  /*3710*/  ISETP.GE.AND P2, PT, R0, R234, PT ;  /* 0x000000ea0000720c */ /* 0x000fe40003f46270 */
[----:B------:R-:W-:Y:S02]  /*3720*/  FSEL R32, R32, -INF , !P1 ;  /* 0xff80000020207808 */ /* 0x000fe40004800000 */
[----:B------:R-:W-:Y:S02]  /*3730*/  FSEL R22, R146, -INF , !P4 ;  /* 0xff80000092167808 */ /* 0x000fe40006000000 */
[----:B------:R-:W-:Y:S02]  /*3740*/  ISETP.GE.AND P1, PT, R0, R233, PT ;  /* 0x000000e90000720c */ /* 0x000fe40003f26270 */
[----:B------:R-:W-:-:S02]  /*3750*/  ISETP.GE.AND P4, PT, R50, R229, PT ;  /* 0x000000e53200720c */ /* 0x000fc40003f86270 */
[----:B------:R-:W-:Y:S02]  /*3760*/  FSEL R35, R35, -INF , !P3 ;  /* 0xff80000023237808 */ /* 0x000fe40005800000 */
[----:B------:R-:W-:Y:S02]  /*3770*/  FSEL R2, R150, -INF , !P0 ;  /* 0xff80000096027808 */ /* 0x000fe40004000000 */
[C---:B------:R-:W-:Y:S02]  /*3780*/  ISETP.GE.AND P3, PT, R0.reuse, R232, PT ;  /* 0x000000e80000720c */ /* 0x040fe40003f66270 */
        /* <DEDUP_REMOVED lines=8> */
[----:B------:R-:W-:-:S02]  /*3810*/  FSEL R22, R22, -INF , !P4 ;  /* 0xff80000016167808 */ /* 0x000fc40006000000 */
[-C--:B------:R-:W-:Y:S02]  /*3820*/  ISETP.GE.AND P1, PT, R50, R233.reuse, PT ;  /* 0x000000e93200720c */ /* 0x080fe40003f26270 */
[----:B------:R-:W-:Y:S02]  /*3830*/  ISETP.GT.AND P4, PT, R47, R44, PT ;  /* 0x0000002c2f00720c */ /* 0x000fe40003f84270 */
[----:B------:R-:W-:Y:S02]  /*3840*/  FSEL R13, R13, -INF , !P3 ;  /* 0xff8000000d0d7808 */ /* 0x000fe40005800000 */
[----:B------:R-:W-:Y:S02]  /*3850*/  FSEL R46, R46, -INF , !P0 ;  /* 0xff8000002e2e7808 */ /* 0x000fe40004000000 */
[C---:B------:R-:W-:Y:S02]  /*3860*/  ISETP.GE.AND P3, PT, R48.reuse, R234, PT ;  /* 0x000000ea3000720c */ /* 0x040fe40003f66270 */
        /* <DEDUP_REMOVED lines=8> */
[C---:B------:R-:W-:Y:S02]  /*38f0*/  ISETP.GE.AND P2, PT, R48.reuse, R232, PT ;  /* 0x000000e83000720c */ /* 0x040fe40003f46270 */
[-C--:B------:R-:W-:Y:S02]  /*3900*/  ISETP.GE.AND P1, PT, R48, R229.reuse, PT ;  /* 0x000000e53000720c */ /* 0x080fe40003f26270 */
[----:B------:R-:W-:Y:S02]  /*3910*/  ISETP.GE.AND P4, PT, R44, R229, PT ;  /* 0x000000e52c00720c */ /* 0x000fe40003f86270 */
[----:B------:R-:W-:Y:S02]  /*3920*/  FSEL R43, R9, -INF , !P3 ;  /* 0xff800000092b7808 */ /* 0x000fe40005800000 */
[----:B------:R-:W-:-:S02]  /*3930*/  FSEL R48, R10, -INF , !P0 ;  /* 0xff8000000a307808 */ /* 0x000fc40004000000 */
[----:B------:R-:W-:Y:S02]  /*3940*/  ISETP.GE.AND P3, PT, R44, R234, PT ;  /* 0x000000ea2c00720c */ /* 0x000fe40003f66270 */
[----:B------:R-:W-:Y:S02]  /*3950*/  FSEL R10, R143, -INF , !P5 ;  /* 0xff8000008f0a7808 */ /* 0x000fe40006800000 */
[----:B------:R-:W-:Y:S02]  /*3960*/  FSEL R23, R140, -INF , !P6 ;  /* 0xff8000008c177808 */ /* 0x000fe40007000000 */
[C---:B------:R-:W-:Y:S02]  /*3970*/  ISETP.GT.AND P6, PT, R235.reuse, R200, PT ;  /* 0x000000c8eb00720c */ /* 0x040fe40003fc4270 */
[----:B------:R-:W-:Y:S02]  /*3980*/  ISETP.GT.AND P5, PT, R235, R198, PT ;  /* 0x000000c6eb00720c */ /* 0x000fe40003fa4270 */
        /* <DEDUP_REMOVED lines=12> */
[----:B------:R-:W-:-:S02]  /*3a50*/  ISETP.GE.AND P4, PT, R200, R229, PT ;  /* 0x000000e5c800720c */ /* 0x000fc40003f86270 */
[----:B------:R-:W-:Y:S02]  /*3a60*/  FSEL R45, R145, -INF , !P2 ;  /* 0xff800000912d7808 */ /* 0x000fe40005000000 */
[----:B------:R-:W-:Y:S02]  /*3a70*/  FSEL R30, R139, -INF , !P1 ;  /* 0xff8000008b1e7808 */ /* 0x000fe40004800000 */
[----:B------:R-:W-:Y:S02]  /*3a80*/  FSEL R9, R141, -INF , !P3 ;  /* 0xff8000008d097808 */ /* 0x000fe40005800000 */
[-C--:B------:R-:W-:Y:S02]  /*3a90*/  ISETP.GE.AND P2, PT, R202, R234.reuse, PT ;  /* 0x000000eaca00720c */ /* 0x080fe40003f46270 */
[----:B------:R-:W-:Y:S02]  /*3aa0*/  ISETP.GE.AND P3, PT, R198, R234, PT ;  /* 0x000000eac600720c */ /* 0x000fe40003f66270 */
        /* <DEDUP_REMOVED lines=8> */
[CC--:B------:R-:W-:Y:S02]  /*3b30*/  ISETP.GE.AND P2, PT, R200.reuse, R234.reuse, PT ;  /* 0x000000eac800720c */ /* 0x0c0fe40003f46270 */
[----:B------:R-:W-:Y:S02]  /*3b40*/  ISETP.GE.AND P1, PT, R200, R233, PT ;  /* 0x000000e9c800720c */ /* 0x000fe40003f26270 */
[----:B------:R-:W-:Y:S02]  /*3b50*/  ISETP.GE.AND P3, PT, R196, R234, PT ;  /* 0x000000eac400720c */ /* 0x000fe40003f66270 */
[----:B------:R-:W-:Y:S02]  /*3b60*/  FSEL R120, R120, -INF , !P6 ;  /* 0xff80000078787808 */ /* 0x000fe40007000000 */
[----:B------:R-:W-:-:S02]  /*3b70*/  FSEL R121, R121, -INF , !P5 ;  /* 0xff80000079797808 */ /* 0x000fc40006800000 */
[----:B------:R-:W-:Y:S02]  /*3b80*/  ISETP.GT.AND P5, PT, R47, R194, PT ;  /* 0x000000c22f00720c */ /* 0x000fe40003fa4270 */
[----:B------:R-:W-:Y:S02]  /*3b90*/  FSEL R126, R126, -INF , !P4 ;  /* 0xff8000007e7e7808 */ /* 0x000fe40006000000 */
[C---:B------:R-:W-:Y:S02]  /*3ba0*/  ISETP.GE.AND P6, PT, R196.reuse, R232, PT ;  /* 0x000000e8c400720c */ /* 0x040fe40003fc6270 */
        /* <DEDUP_REMOVED lines=15> */
[----:B------:R-:W-:Y:S02]  /*3ca0*/  ISETP.GE.AND P0, PT, R202, R229, PT ;  /* 0x000000e5ca00720c */ /* 0x000fe40003f06270 */
[C---:B------:R-:W-:Y:S02]  /*3cb0*/  ISETP.GE.AND P2, PT, R194.reuse, R234, PT ;  /* 0x000000eac200720c */ /* 0x040fe40003f46270 */
[C---:B------:R-:W-:Y:S02]  /*3cc0*/  ISETP.GE.AND P1, PT, R194.reuse, R233, PT ;  /* 0x000000e9c200720c */ /* 0x040fe40003f26270 */
[----:B------:R-:W-:Y:S02]  /*3cd0*/  FSEL R117, R117, -INF , !P5 ;  /* 0xff80000075757808 */ /* 0x000fe40006800000 */
[----:B------:R-:W-:Y:S02]  /*3ce0*/  ISETP.GT.AND P5, PT, R47, R192, PT ;  /* 0x000000c02f00720c */ /* 0x000fe40003fa4270 */
        /* <DEDUP_REMOVED lines=8> */
[-C--:B------:R-:W-:Y:S02]  /*3d70*/  ISETP.GE.AND P0, PT, R198, R233.reuse, PT ;  /* 0x000000e9c600720c */ /* 0x080fe40003f06270 */
[C---:B------:R-:W-:Y:S02]  /*3d80*/  ISETP.GE.AND P2, PT, R178.reuse, R234, PT ;  /* 0x000000eab200720c */ /* 0x040fe40003f46270 */
[----:B------:R-:W-:Y:S02]  /*3d90*/  ISETP.GE.AND P1, PT, R178, R233, PT ;  /* 0x000000e9b200720c */ /* 0x000fe40003f26270 */
[----:B------:R-:W-:Y:S02]  /*3da0*/  FSEL R115, R115, -INF , !P5 ;  /* 0xff80000073737808 */ /* 0x000fe40006800000 */
[----:B------:R-:W-:-:S02]  /*3db0*/  FSEL R178, R125, -INF , !P3 ;  /* 0xff8000007db27808 */ /* 0x000fc40005800000 */
[C---:B------:R-:W-:Y:S02]  /*3dc0*/  ISETP.GT.AND P5, PT, R235.reuse, R190, PT ;  /* 0x000000beeb00720c */ /* 0x040fe40003fa4270 */
[----:B------:R-:W-:Y:S02]  /*3dd0*/  FSEL R179, R112, -INF , !P6 ;  /* 0xff80000070b37808 */ /* 0x000fe40007000000 */
[----:B------:R-:W-:Y:S02]  /*3de0*/  FSEL R125, R114, -INF , !P4 ;  /* 0xff800000727d7808 */ /* 0x000fe40006000000 */
[-C--:B------:R-:W-:Y:S02]  /*3df0*/  ISETP.GT.AND P6, PT, R235, R176.reuse, PT ;  /* 0x000000b0eb00720c */ /* 0x080fe40003fc4270 */
[----:B------:R-:W-:Y:S02]  /*3e00*/  ISETP.GT.AND P4, PT, R47, R176, PT ;  /* 0x000000b02f00720c */ /* 0x000fe40003f84270 */
[----:B------:R-:W-:-:S02]  /*3e10*/  FSEL R140, R135, -INF , !P0 ;  /* 0xff800000878c7808 */ /* 0x000fc40004000000 */
[----:B------:R-:W-:Y:S02]  /*3e20*/  ISETP.GE.AND P0, PT, R196, R233, PT ;  /* 0x000000e9c400720c */ /* 0x000fe40003f06270 */
[----:B------:R-:W-:Y:S02]  /*3e30*/  FSEL R105, R105, -INF , !P5 ;  /* 0xff80000069697808 */ /* 0x000fe40006800000 */
[----:B------:R-:W-:Y:S02]  /*3e40*/  ISETP.GT.AND P5, PT, R47, R190, PT ;  /* 0x000000be2f00720c */ /* 0x000fe40003fa4270 */
[----:B------:R-:W-:Y:S02]  /*3e50*/  FSEL R104, R104, -INF , !P6 ;  /* 0xff80000068687808 */ /* 0x000fe40007000000 */
[----:B------:R-:W-:Y:S02]  /*3e60*/  FSEL R110, R110, -INF , !P4 ;  /* 0xff8000006e6e7808 */ /* 0x000fe40006000000 */
[----:B------:R-:W-:-:S02]  /*3e70*/  ISETP.GE.AND P6, PT, R176, R232, PT ;  /* 0x000000e8b000720c */ /* 0x000fc40003fc6270 */
[-C--:B------:R-:W-:Y:S02]  /*3e80*/  ISETP.GE.AND P4, PT, R176, R229.reuse, PT ;  /* 0x000000e5b000720c */ /* 0x080fe40003f86270 */
[----:B------:R-:W-:Y:S02]  /*3e90*/  FSEL R201, R122, -INF , !P0 ;  /* 0xff8000007ac97808 */ /* 0x000fe40004000000 */
[----:B------:R-:W-:Y:S02]  /*3ea0*/  ISETP.GE.AND P0, PT, R194, R229, PT ;  /* 0x000000e5c200720c */ /* 0x000fe40003f06270 */
        /* <DEDUP_REMOVED lines=9> */
[----:B------:R-:W-:Y:S02]  /*3f40*/  ISETP.GE.AND P3, PT, R192, R234, PT ;  /* 0x000000eac000720c */ /* 0x000fe40003f66270 */
[----:B------:R-:W-:Y:S02]  /*3f50*/  ISETP.GT.AND P5, PT, R47, R188, PT ;  /* 0x000000bc2f00720c */ /* 0x000fe40003fa4270 */
[----:B------:R-:W-:Y:S02]  /*3f60*/  FSEL R142, R116, -INF , !P2 ;  /* 0xff800000748e7808 */ /* 0x000fe40005000000 */
[----:B------:R-:W-:Y:S02]  /*3f70*/  FSEL R199, R118, -INF , !P1 ;  /* 0xff80000076c77808 */ /* 0x000fe40004800000 */
[----:B------:R-:W-:Y:S02]  /*3f80*/  FSEL R100, R100, -INF , !P6 ;  /* 0xff80000064647808 */ /* 0x000fe40007000000 */
[----:B------:R-:W-:-:S02]  /*3f90*/  FSEL R98, R98, -INF , !P4 ;  /* 0xff80000062627808 */ /* 0x000fc40006000000 */
[CC--:B------:R-:W-:Y:S02]  /*3fa0*/  ISETP.GE.AND P2, PT, R192.reuse, R232.reuse, PT ;  /* 0x000000e8c000720c */ /* 0x0c0fe40003f46270 */
[-C--:B------:R-:W-:Y:S02]  /*3fb0*/  ISETP.GE.AND P1, PT, R192, R229.reuse, PT ;  /* 0x000000e5c000720c */ /* 0x080fe40003f26270 */
[C---:B------:R-:W-:Y:S02]  /*3fc0*/  ISETP.GE.AND P6, PT, R174.reuse, R232, PT ;  /* 0x000000e8ae00720c */ /* 0x040fe40003fc6270 */
[----:B------:R-:W-:Y:S02]  /*3fd0*/  ISETP.GE.AND P4, PT, R174, R229, PT ;  /* 0x000000e5ae00720c */ /* 0x000fe40003f86270 */
[----:B------:R-:W-:Y:S02]  /*3fe0*/  FSEL R198, R119, -INF , !P0 ;  /* 0xff80000077c67808 */ /* 0x000fe40004000000 */
[----:B------:R-:W-:-:S02]  /*3ff0*/  FSEL R251, R117, -INF , !P3 ;  /* 0xff80000075fb7808 */ /* 0x000fc40005800000 */
[C---:B------:R-:W-:Y:S02]  /*4000*/  ISETP.GE.AND P0, PT, R176.reuse, R233, PT ;  /* 0x000000e9b000720c */ /* 0x040fe40003f06270 */
[----:B------:R-:W-:Y:S02]  /*4010*/  FSEL R99, R99, -INF , !P5 ;  /* 0xff80000063637808 */ /* 0x000fe40006800000 */
[----:B------:R-:W-:Y:S02]  /*4020*/  ISETP.GE.AND P3, PT, R176, R234, PT ;  /* 0x000000eab000720c */ /* 0x000fe40003f66270 */
[----:B------:R-:W-:Y:S02]  /*4030*/  ISETP.GT.AND P5, PT, R235, R186, PT ;  /* 0x000000baeb00720c */ /* 0x000fe40003fa4270 */
[----:B------:R-:W-:Y:S02]  /*4040*/  FSEL R176, R113, -INF , !P2 ;  /* 0xff80000071b07808 */ /* 0x000fe40005000000 */
[----:B------:R-:W-:-:S02]  /*4050*/  FSEL R124, R115, -INF , !P1 ;  /* 0xff800000737c7808 */ /* 0x000fc40004800000 */
[----:B------:R-:W-:Y:S02]  /*4060*/  FSEL R175, R96, -INF , !P6 ;  /* 0xff80000060af7808 */ /* 0x000fe40007000000 */
[----:B------:R-:W-:Y:S02]  /*4070*/  FSEL R121, R98, -INF , !P4 ;  /* 0xff80000062797808 */ /* 0x000fe40006000000 */
[C---:B------:R-:W-:Y:S02]  /*4080*/  ISETP.GE.AND P2, PT, R190.reuse, R234, PT ;  /* 0x000000eabe00720c */ /* 0x040fe40003f46270 */
[----:B------:R-:W-:Y:S02]  /*4090*/  ISETP.GE.AND P1, PT, R190, R233, PT ;  /* 0x000000e9be00720c */ /* 0x000fe40003f26270 */
[-C--:B------:R-:W-:Y:S02]  /*40a0*/  ISETP.GT.AND P6, PT, R235, R172.reuse, PT ;  /* 0x000000aceb00720c */ /* 0x080fe40003fc4270 */
[----:B------:R-:W-:-:S02]  /*40b0*/  ISETP.GT.AND P4, PT, R47, R172, PT ;  /* 0x000000ac2f00720c */ /* 0x000fc40003f84270 */
[----:B------:R-:W-:Y:S02]  /*40c0*/  FSEL R197, R106, -INF , !P0 ;  /* 0xff8000006ac57808 */ /* 0x000fe40004000000 */
[----:B------:R-:W-:Y:S02]  /*40d0*/  FSEL R104, R104, -INF , !P3 ;  /* 0xff80000068687808 */ /* 0x000fe40005800000 */
[C---:B------:R-:W-:Y:S02]  /*40e0*/  ISETP.GE.AND P0, PT, R190.reuse, R229, PT ;  /* 0x000000e5be00720c */ /* 0x040fe40003f06270 */
[----:B------:R-:W-:Y:S02]  /*40f0*/  FSEL R89, R89, -INF , !P5 ;  /* 0xff80000059597808 */ /* 0x000fe40006800000 */
[----:B------:R-:W-:Y:S02]  /*4100*/  ISETP.GE.AND P3, PT, R190, R232, PT ;  /* 0x000000e8be00720c */ /* 0x000fe40003f66270 */
[----:B------:R-:W-:-:S02]  /*4110*/  ISETP.GT.AND P5, PT, R47, R186, PT ;  /* 0x000000ba2f00720c */ /* 0x000fc40003fa4270 */
[----:B------:R-:W-:Y:S01]  /*4120*/  FSEL R248, R105, -INF , !P2 ;  /* 0xff80000069f87808 */ /* 0x000fe20005000000 */
[----:B------:R-:W-:Y:S01]  /*4130*/  IMAD.MOV.U32 R105, RZ, RZ, R3 ;  /* 0x000000ffff697224 */ /* 0x000fe200078e0003 */
[----:B------:R-:W-:Y:S02]  /*4140*/  FSEL R196, R107, -INF , !P1 ;  /* 0xff8000006bc47808 */ /* 0x000fe40004800000 */
[----:B------:R-:W-:Y:S02]  /*4150*/  FSEL R88, R88, -INF , !P6 ;  /* 0xff80000058587808 */ /* 0x000fe40007000000 */
[----:B------:R-:W-:Y:S02]  /*4160*/  FSEL R94, R94, -INF , !P4 ;  /* 0xff8000005e5e7808 */ /* 0x000fe40006000000 */
[C---:B------:R-:W-:Y:S02]  /*4170*/  ISETP.GE.AND P2, PT, R174.reuse, R234, PT ;  /* 0x000000eaae00720c */ /* 0x040fe40003f46270 */
[----:B------:R-:W-:-:S02]  /*4180*/  ISETP.GE.AND P1, PT, R174, R233, PT ;  /* 0x000000e9ae00720c */ /* 0x000fc40003f26270 */
[C---:B------:R-:W-:Y:S02]  /*4190*/  ISETP.GE.AND P6, PT, R172.reuse, R232, PT ;  /* 0x000000e8ac00720c */ /* 0x040fe40003fc6270 */
[----:B------:R-:W-:Y:S02]  /*41a0*/  ISETP.GE.AND P4, PT, R172, R229, PT ;  /* 0x000000e5ac00720c */ /* 0x000fe40003f86270 */
[----:B------:R-:W-:Y:S02]  /*41b0*/  FSEL R122, R111, -INF , !P0 ;  /* 0xff8000006f7a7808 */ /* 0x000fe40004000000 */
        /* <DEDUP_REMOVED lines=9> */
[C---:B------:R-:W-:Y:S02]  /*4250*/  ISETP.GE.AND P2, PT, R188.reuse, R232, PT ;  /* 0x000000e8bc00720c */ /* 0x040fe40003f46270 */
[----:B------:R-:W-:Y:S02]  /*4260*/  ISETP.GE.AND P1, PT, R188, R229, PT ;  /* 0x000000e5bc00720c */ /* 0x000fe40003f26270 */
[-C--:B------:R-:W-:Y:S02]  /*4270*/  ISETP.GT.AND P6, PT, R235, R170.reuse, PT ;  /* 0x000000aaeb00720c */ /* 0x080fe40003fc4270 */
[----:B------:R-:W-:Y:S02]  /*4280*/  ISETP.GT.AND P4, PT, R47, R170, PT ;  /* 0x000000aa2f00720c */ /* 0x000fe40003f84270 */
        /* <DEDUP_REMOVED lines=12> */
[C---:B------:R-:W-:Y:S02]  /*4350*/  ISETP.GE.AND P6, PT, R170.reuse, R232, PT ;  /* 0x000000e8aa00720c */ /* 0x040fe40003fc6270 */
[----:B------:R-:W-:-:S02]  /*4360*/  ISETP.GE.AND P4, PT, R170, R229, PT ;  /* 0x000000e5aa00720c */ /* 0x000fc40003f86270 */
[----:B------:R-:W-:Y:S02]  /*4370*/  FSEL R193, R90, -INF , !P0 ;  /* 0xff8000005ac17808 */ /* 0x000fe40004000000 */
[----:B------:R-:W-:Y:S02]  /*4380*/  FSEL R243, R88, -INF , !P3 ;  /* 0xff80000058f37808 */ /* 0x000fe40005800000 */
[C---:B------:R-:W-:Y:S02]  /*4390*/  ISETP.GE.AND P0, PT, R186.reuse, R229, PT ;  /* 0x000000e5ba00720c */ /* 0x040fe40003f06270 */
[----:B------:R-:W-:Y:S02]  /*43a0*/  FSEL R83, R83, -INF , !P5 ;  /* 0xff80000053537808 */ /* 0x000fe40006800000 */
[----:B------:R-:W-:Y:S02]  /*43b0*/  ISETP.GE.AND P3, PT, R186, R232, PT ;  /* 0x000000e8ba00720c */ /* 0x000fe40003f66270 */
[----:B------:R-:W-:-:S02]  /*43c0*/  ISETP.GT.AND P5, PT, R235, R182, PT ;  /* 0x000000b6eb00720c */ /* 0x000fc40003fa4270 */
[----:B------:R-:W-:Y:S02]  /*43d0*/  FSEL R242, R89, -INF , !P2 ;  /* 0xff80000059f27808 */ /* 0x000fe40005000000 */
[----:B------:R-:W-:Y:S02]  /*43e0*/  FSEL R192, R91, -INF , !P1 ;  /* 0xff8000005bc07808 */ /* 0x000fe40004800000 */
[----:B------:R-:W-:Y:S02]  /*43f0*/  FSEL R171, R80, -INF , !P6 ;  /* 0xff80000050ab7808 */ /* 0x000fe40007000000 */
[----:B------:R-:W-:Y:S02]  /*4400*/  FSEL R117, R82, -INF , !P4 ;  /* 0xff80000052757808 */ /* 0x000fe40006000000 */
[C---:B------:R-:W-:Y:S02]  /*4410*/  ISETP.GE.AND P2, PT, R170.reuse, R234, PT ;  /* 0x000000eaaa00720c */ /* 0x040fe40003f46270 */
[----:B------:R-:W-:-:S02]  /*4420*/  ISETP.GE.AND P1, PT, R170, R233, PT ;  /* 0x000000e9aa00720c */ /* 0x000fc40003f26270 */
[-C--:B------:R-:W-:Y:S02]  /*4430*/  ISETP.GT.AND P6, PT, R235, R168.reuse, PT ;  /* 0x000000a8eb00720c */ /* 0x080fe40003fc4270 */
[----:B------:R-:W-:Y:S02]  /*4440*/  ISETP.GT.AND P4, PT, R47, R168, PT ;  /* 0x000000a82f00720c */ /* 0x000fe40003f84270 */
        /* <DEDUP_REMOVED lines=29> */
[----:B------:R-:W-:Y:S02]  /*4620*/  ISETP.GE.AND P0, PT, R182, R232, PT ;  /* 0x000000e8b600720c */ /* 0x000fe40003f06270 */
[----:B------:R-:W-:Y:S02]  /*4630*/  FSEL R69, R69, -INF , !P5 ;  /* 0xff80000045457808 */ /* 0x000fe40006800000 */
[----:B------:R-:W-:Y:S02]  /*4640*/  ISETP.GT.AND P5, PT, R47, R180, PT ;  /* 0x000000b42f00720c */ /* 0x000fe40003fa4270 */
[----:B------:R-:W-:Y:S02]  /*4650*/  FSEL R238, R73, -INF , !P2 ;  /* 0xff80000049ee7808 */ /* 0x000fe40005000000 */
        /* <DEDUP_REMOVED lines=8> */
[----:B------:R-:W-:Y:S02]  /*46e0*/  ISETP.GE.AND P0, PT, R180, R234, PT ;  /* 0x000000eab400720c */ /* 0x000fe40003f06270 */
[----:B------:R-:W-:Y:S02]  /*46f0*/  FSEL R67, R67, -INF , !P5 ;  /* 0xff80000043437808 */ /* 0x000fe40006800000 */
[----:B------:R-:W-:Y:S02]  /*4700*/  ISETP.GT.AND P5, PT, R235, R164, PT ;  /* 0x000000a4eb00720c */ /* 0x000fe40003fa4270 */
[----:B------:R-:W-:Y:S02]  /*4710*/  FSEL R236, R69, -INF , !P0 ;  /* 0xff80000045ec7808 */ /* 0x000fe40004000000 */
[----:B------:R-:W-:-:S02]  /*4720*/  ISETP.GE.AND P0, PT, R164, R234, PT ;  /* 0x000000eaa400720c */ /* 0x000fc40003f06270 */
[----:B------:R-:W-:Y:S02]  /*4730*/  FSEL R28, R28, -INF , !P5 ;  /* 0xff8000001c1c7808 */ /* 0x000fe40006800000 */
[----:B------:R-:W-:Y:S02]  /*4740*/  FSEL R239, R72, -INF , !P3 ;  /* 0xff80000048ef7808 */ /* 0x000fe40005800000 */
[----:B------:R-:W-:Y:S02]  /*4750*/  ISETP.GE.AND P3, PT, R182, R229, PT ;  /* 0x000000e5b600720c */ /* 0x000fe40003f66270 */
[----:B------:R-:W-:Y:S02]  /*4760*/  FSEL R207, R28, -INF , !P0 ;  /* 0xff8000001ccf7808 */ /* 0x000fe40004000000 */
[----:B------:R-:W-:Y:S02]  /*4770*/  ISETP.GT.AND P0, PT, R47, R162, PT ;  /* 0x000000a22f00720c */ /* 0x000fe40003f04270 */
[----:B------:R-:W-:-:S02]  /*4780*/  FSEL R114, R79, -INF , !P3 ;  /* 0xff8000004f727808 */ /* 0x000fc40005800000 */
[----:B------:R-:W-:Y:S02]  /*4790*/  ISETP.GE.AND P3, PT, R180, R233, PT ;  /* 0x000000e9b400720c */ /* 0x000fe40003f66270 */
[----:B------:R-:W-:Y:S02]  /*47a0*/  FSEL R113, R66, -INF , !P4 ;  /* 0xff80000042717808 */ /* 0x000fe40006000000 */
[----:B------:R-:W-:Y:S02]  /*47b0*/  FSEL R152, R63, -INF , !P0 ;  /* 0xff8000003f987808 */ /* 0x000fe40004000000 */
[----:B------:R-:W-:Y:S02]  /*47c0*/  ISETP.GT.AND P4, PT, R47, R164, PT ;  /* 0x000000a42f00720c */ /* 0x000fe40003f84270 */
[----:B------:R-:W-:Y:S02]  /*47d0*/  ISETP.GT.AND P0, PT, R235, R160, PT ;  /* 0x000000a0eb00720c */ /* 0x000fe40003f04270 */
[----:B------:R-:W-:-:S02]  /*47e0*/  FSEL R186, R71, -INF , !P3 ;  /* 0xff80000047ba7808 */ /* 0x000fc40005800000 */
[----:B------:R-:W-:Y:S02]  /*47f0*/  FSEL R237, R68, -INF , !P2 ;  /* 0xff80000044ed7808 */ /* 0x000fe40005000000 */
[----:B------:R-:W-:Y:S02]  /*4800*/  ISETP.GE.AND P3, PT, R164, R233, PT ;  /* 0x000000e9a400720c */ /* 0x000fe40003f66270 */
[----:B------:R-:W-:Y:S02]  /*4810*/  FSEL R62, R62, -INF , !P4 ;  /* 0xff8000003e3e7808 */ /* 0x000fe40006000000 */
[----:B------:R-:W-:Y:S02]  /*4820*/  FSEL R56, R56, -INF , !P0 ;  /* 0xff80000038387808 */ /* 0x000fe40004000000 */
[----:B------:R-:W-:Y:S02]  /*4830*/  FSEL R187, R70, -INF , !P1 ;  /* 0xff80000046bb7808 */ /* 0x000fe40004800000 */
[----:B------:R-:W-:-:S02]  /*4840*/  ISETP.GE.AND P2, PT, R180, R229, PT ;  /* 0x000000e5b400720c */ /* 0x000fc40003f46270 */
[----:B------:R-:W-:Y:S02]  /*4850*/  ISETP.GE.AND P4, PT, R164, R229, PT ;  /* 0x000000e5a400720c */ /* 0x000fe40003f86270 */
[-C--:B------:R-:W-:Y:S02]  /*4860*/  ISETP.GE.AND P0, PT, R160, R232.reuse, PT ;  /* 0x000000e8a000720c */ /* 0x080fe40003f06270 */
[----:B------:R-:W-:Y:S02]  /*4870*/  ISETP.GE.AND P1, PT, R180, R232, PT ;  /* 0x000000e8b400720c */ /* 0x000fe40003f26270 */
[----:B------:R-:W-:Y:S02]  /*4880*/  FSEL R167, R64, -INF , !P6 ;  /* 0xff80000040a77808 */ /* 0x000fe40007000000 */
[----:B------:R-:W-:Y:S02]  /*4890*/  ISETP.GT.AND P6, PT, R235, R162, PT ;  /* 0x000000a2eb00720c */ /* 0x000fe40003fc4270 */
[----:B------:R-:W-:-:S02]  /*48a0*/  FSEL R185, R185, -INF , !P3 ;  /* 0xff800000b9b97808 */ /* 0x000fc40005800000 */
[-C--:B------:R-:W-:Y:S02]  /*48b0*/  ISETP.GE.AND P5, PT, R164, R232.reuse, PT ;  /* 0x000000e8a400720c */ /* 0x080fe40003fa6270 */
[----:B------:R-:W-:Y:S02]  /*48c0*/  FSEL R112, R67, -INF , !P2 ;  /* 0xff80000043707808 */ /* 0x000fe40005000000 */
[----:B------:R-:W-:Y:S02]  /*48d0*/  ISETP.GE.AND P3, PT, R162, R232, PT ;  /* 0x000000e8a200720c */ /* 0x000fe40003f66270 */
[----:B------:R-:W-:Y:S02]  /*48e0*/  FSEL R111, R62, -INF , !P4 ;  /* 0xff8000003e6f7808 */ /* 0x000fe40006000000 */
[----:B------:R-:W-:Y:S02]  /*48f0*/  FSEL R131, R51, -INF , !P0 ;  /* 0xff80000033837808 */ /* 0x000fe40004000000 */
[----:B------:R-:W-:-:S02]  /*4900*/  FSEL R164, R65, -INF , !P1 ;  /* 0xff80000041a47808 */ /* 0x000fc40004800000 */
[----:B------:R-:W-:Y:S02]  /*4910*/  ISETP.GE.AND P2, PT, R162, R233, PT ;  /* 0x000000e9a200720c */ /* 0x000fe40003f46270 */
[----:B------:R-:W-:Y:S02]  /*4920*/  ISETP.GT.AND P4, PT, R235, R158, PT ;  /* 0x0000009eeb00720c */ /* 0x000fe40003f84270 */
[----:B------:R-:W-:Y:S02]  /*4930*/  ISETP.GE.AND P0, PT, R158, R232, PT ;  /* 0x000000e89e00720c */ /* 0x000fe40003f06270 */
[----:B------:R-:W-:Y:S02]  /*4940*/  FSEL R29, R29, -INF , !P6 ;  /* 0xff8000001d1d7808 */ /* 0x000fe40007000000 */
[----:B------:R-:W-:Y:S02]  /*4950*/  ISETP.GE.AND P1, PT, R162, R234, PT ;  /* 0x000000eaa200720c */ /* 0x000fe40003f26270 */
[----:B------:R-:W-:-:S02]  /*4960*/  FSEL R130, R76, -INF , !P3 ;  /* 0xff8000004c827808 */ /* 0x000fc40005800000 */
[----:B------:R-:W-:Y:S02]  /*4970*/  FSEL R184, R49, -INF , !P2 ;  /* 0xff80000031b87808 */ /* 0x000fe40005000000 */
[----:B------:R-:W-:Y:S02]  /*4980*/  FSEL R57, R57, -INF , !P4 ;  /* 0xff80000039397808 */ /* 0x000fe40006000000 */
[----:B------:R-:W-:Y:S02]  /*4990*/  ISETP.GE.AND P3, PT, R158, R234, PT ;  /* 0x000000ea9e00720c */ /* 0x000fe40003f66270 */
[----:B------:R-:W-:Y:S02]  /*49a0*/  FSEL R128, R128, -INF , !P0 ;  /* 0xff80000080807808 */ /* 0x000fe40004000000 */
[----:B------:R-:W-:Y:S02]  /*49b0*/  FSEL R206, R29, -INF , !P1 ;  /* 0xff8000001dce7808 */ /* 0x000fe40004800000 */
[----:B------:R-:W-:-:S02]  /*49c0*/  ISETP.GE.AND P2, PT, R160, R233, PT ;  /* 0x000000e9a000720c */ /* 0x000fc40003f46270 */
[----:B------:R-:W-:Y:S02]  /*49d0*/  ISETP.GT.AND P0, PT, R47, R6, PT ;  /* 0x000000062f00720c */ /* 0x000fe40003f04270 */
[----:B------:R-:W-:Y:S02]  /*49e0*/  ISETP.GE.AND P1, PT, R160, R234, PT ;  /* 0x000000eaa000720c */ /* 0x000fe40003f26270 */
[----:B------:R-:W-:Y:S02]  /*49f0*/  FSEL R204, R57, -INF , !P3 ;  /* 0xff80000039cc7808 */ /* 0x000fe40005800000 */
[----:B------:R-:W-:Y:S02]  /*4a00*/  FSEL R183, R58, -INF , !P2 ;  /* 0xff8000003ab77808 */ /* 0x000fe40005000000 */
[----:B------:R-:W-:Y:S02]  /*4a10*/  FSEL R57, R26, -INF , !P0 ;  /* 0xff8000001a397808 */ /* 0x000fe40004000000 */
[----:B------:R-:W-:-:S02]  /*4a20*/  FSEL R205, R56, -INF , !P1 ;  /* 0xff80000038cd7808 */ /* 0x000fc40004800000 */
[----:B------:R-:W-:Y:S02]  /*4a30*/  ISETP.GT.AND P2, PT, R47, R158, PT ;  /* 0x0000009e2f00720c */ /* 0x000fe40003f44270 */
[----:B------:R-:W-:Y:S02]  /*4a40*/  ISETP.GT.AND P0, PT, R105, R226, PT ;  /* 0x000000e26900720c */ /* 0x000fe40003f04270 */
        /* <DEDUP_REMOVED lines=16> */
[-C--:B------:R-:W-:Y:S02]  /*4b50*/  ISETP.GE.AND P5, PT, R160, R229.reuse, PT ;  /* 0x000000e5a000720c */ /* 0x080fe40003fa6270 */
[-C--:B------:R-:W-:Y:S02]  /*4b60*/  ISETP.GE.AND P4, PT, R158, R229.reuse, PT ;  /* 0x000000e59e00720c */ /* 0x080fe40003f86270 */
[----:B------:R-:W-:Y:S02]  /*4b70*/  ISETP.GE.AND P3, PT, R6, R229, PT ;  /* 0x000000e50600720c */ /* 0x000fe40003f66270 */
        /* <DEDUP_REMOVED lines=17> */
[----:B------:R-:W-:Y:S01]  /*4c90*/  LEA R20, P0, R208, R20, 0x6 ;  /* 0x00000014d0147211 */ /* 0x000fe200078030ff */
[----:B------:R-:W-:Y:S01]  /*4ca0*/  IMAD.X R29, R210, 0x1, R3, P1 ;  /* 0x00000001d21d7824 */ /* 0x000fe200008e0603 */
[----:B------:R-:W-:Y:S01]  /*4cb0*/  LEA R62, P1, R6, R225, 0x1 ;  /* 0x000000e1063e7211 */ /* 0x000fe200078208ff */
        /* <DEDUP_REMOVED lines=8> */
.L_x_936:
[----:B------:R-:W-:Y:S01]  /*4d40*/  IMAD.WIDE.U32 R214, R214, -0x326172a9, RZ ;  /* 0xcd9e8d57d6d67825 */ /* 0x000fe200078e00ff */
[----:B------:R-:W-:Y:S01]  /*4d50*/  UIADD3 UR7, UPT, UPT, UR19, -0x4498517b, URZ ;  /* 0xbb67ae8513077890 */ /* 0x000fe2000fffe0ff */
[----:B------:R-:W-:Y:S01]  /*4d60*/  ISETP.GE.AND P0, PT, R156, R233, PT ;  /* 0x000000e99c00720c */ /* 0x000fe20003f06270 */
[----:B------:R-:W-:Y:S01]  /*4d70*/  UIADD3 UR5, UPT, UPT, UR18, 0x3c6ef372, URZ ;  /* 0x3c6ef37212057890 */ /* 0x000fe2000fffe0ff */
[----:B-1----:R-:W-:Y:S01]  /*4d80*/  IMAD.SHL.U32 R60, R105, 0x4, RZ ;  /* 0x00000004693c7824 */ /* 0x002fe200078e00ff */
[----:B------:R-:W-:Y:S01]  /*4d90*/  LOP3.LUT R3, R7, UR18, R215, 0x96, !PT ;  /* 0x0000001207037c12 */ /* 0x000fe2000f8e96d7 */
[----:B------:R-:W-:Y:S01]  /*4da0*/  IMAD.WIDE.U32 R28, R36, -0x2daee0ad, RZ ;  /* 0xd2511f53241c7825 */ /* 0x000fe200078e00ff */
[----:B------:R-:W-:Y:S01]  /*4db0*/  UIADD3 UR15, UPT, UPT, UR19, 0x76cf5d0a, URZ ;  /* 0x76cf5d0a130f7890 */ /* 0x000fe2000fffe0ff */
[----:B------:R-:W-:Y:S01]  /*4dc0*/  FSEL R6, R25, -INF , !P0 ;  /* 0xff80000019067808 */ /* 0x000fe20004000000 */
[----:B------:R-:W-:Y:S01]  /*4dd0*/  UIADD3 UR14, UPT, UPT, UR19, 0x32370b8f, URZ ;  /* 0x32370b8f130e7890 */ /* 0x000fe2000fffe0ff */
[C---:B------:R-:W-:Y:S01]  /*4de0*/  VIADD R68, R60.reuse, 0x1 ;  /* 0x000000013c447836 */ /* 0x040fe20000000000 */
[--C-:B------:R-:W-:Y:S01]  /*4df0*/  LOP3.LUT R82, R60, UR19, R29.reuse, 0x96, !PT ;  /* 0x000000133c527c12 */ /* 0x100fe2000f8e961d */
[----:B------:R-:W-:Y:S01]  /*4e00*/  IMAD.WIDE.U32 R212, R212, -0x326172a9, RZ ;  /* 0xcd9e8d57d4d47825 */ /* 0x000fe200078e00ff */
[----:B------:R-:W-:Y:S01]  /*4e10*/  ISETP.GE.AND P1, PT, R156, R234, PT ;  /* 0x000000ea9c00720c */ /* 0x000fe20003f26270 */
[----:B------:R-:W-:Y:S01]  /*4e20*/  UIADD3 UR10, UPT, UPT, UR18, -0x255992d5, URZ ;  /* 0xdaa66d2b120a7890 */ /* 0x000fe2000fffe0ff */
[----:B------:R-:W-:Y:S01]  /*4e30*/  LOP3.LUT R68, R68, UR19, R29, 0x96, !PT ;  /* 0x0000001344447c12 */ /* 0x000fe2000f8e961d */
[----:B------:R-:W-:Y:S01]  /*4e40*/  IMAD.WIDE.U32 R66, R3, -0x2daee0ad, RZ ;  /* 0xd2511f5303427825 */ /* 0x000fe200078e00ff */
[----:B------:R-:W-:Y:S01]  /*4e50*/  LOP3.LUT R246, R7, UR18, R213, 0x96, !PT ;  /* 0x0000001207f67c12 */ /* 0x000fe2000f8e96d5 */
[----:B------:R-:W-:Y:S01]  /*4e60*/  UIADD3 UR9, UPT, UPT, UR18, 0x78dde6e4, URZ ;  /* 0x78dde6e412097890 */ /* 0x000fe2000fffe0ff */
[----:B------:R-:W-:Y:S01]  /*4e70*/  FSEL R202, R21, -INF , !P1 ;  /* 0xff80000015ca7808 */ /* 0x000fe20004800000 */
[----:B------:R-:W-:Y:S01]  /*4e80*/  VIADD R3, R60, 0x2 ;  /* 0x000000023c037836 */ /* 0x000fe20000000000 */
[----:B------:R-:W-:Y:S01]  /*4e90*/  LOP3.LUT R146, R28, UR7, R67, 0x96, !PT ;  /* 0x000000071c927c12 */ /* 0x000fe2000f8e9643 */
[----:B------:R-:W-:Y:S01]  /*4ea0*/  IMAD.WIDE.U32 R68, R68, -0x326172a9, RZ ;  /* 0xcd9e8d5744447825 */ /* 0x000fe200078e00ff */
[----:B------:R-:W-:Y:S01]  /*4eb0*/  UIADD3 UR11, UPT, UPT, UR19, -0x126145ec, URZ ;  /* 0xed9eba14130b7890 */ /* 0x000fe2000fffe0ff */
[----:B------:R-:W-:Y:S01]  /*4ec0*/  STL.64 [R1+0x30], R38 ;  /* 0x0000302601007387 */ /* 0x000fe20000100a00 */
[----:B------:R-:W-:Y:S01]  /*4ed0*/  LOP3.LUT R3, R3, UR19, R29, 0x96, !PT ;  /* 0x0000001303037c12 */ /* 0x000fe2000f8e961d */
[----:B------:R-:W-:Y:S01]  /*4ee0*/  IMAD.WIDE.U32 R246, R246, -0x2daee0ad, RZ ;  /* 0xd2511f53f6f67825 */ /* 0x000fe200078e00ff */
[--C-:B------:R-:W-:Y:S01]  /*4ef0*/  LOP3.LUT R7, R212, UR6, R69.reuse, 0x96, !PT ;  /* 0x00000006d4077c12 */ /* 0x100fe2000f8e9645 */
[----:B------:R1:W-:Y:S01]  /*4f00*/  STL.64 [R1+0x8], R28 ;  /* 0x0000081c01007387 */ /* 0x0003e20000100a00 */
[----:B------:R-:W-:Y:S01]  /*4f10*/  UIADD3 UR8, UPT, UPT, UR18, 0x1715609d, URZ ;  /* 0x1715609d12087890 */ /* 0x000fe2000fffe0ff */
[----:B------:R-:W-:Y:S01]  /*4f20*/  IMAD.WIDE.U32 R58, R3, -0x326172a9, RZ ;  /* 0xcd9e8d57033a7825 */ /* 0x000fe200078e00ff */
[----:B------:R-:W-:Y:S01]  /*4f30*/  LOP3.LUT R3, R214, UR6, R69, 0x96, !PT ;  /* 0x00000006d6037c12 */ /* 0x000fe2000f8e9645 */
[----:B------:R2:W-:Y:S01]  /*4f40*/  STL.64 [R1], R66 ;  /* 0x0000004201007387 */ /* 0x0005e20000100a00 */
[----:B------:R-:W-:Y:S01]  /*4f50*/  LOP3.LUT R78, R28, UR7, R247, 0x96, !PT ;  /* 0x000000071c4e7c12 */ /* 0x000fe2000f8e96f7 */
[----:B------:R-:W-:Y:S01]  /*4f60*/  IMAD.WIDE.U32 R82, R82, -0x326172a9, RZ ;  /* 0xcd9e8d5752527825 */ /* 0x000fe200078e00ff */
[--C-:B------:R-:W-:Y:S01]  /*4f70*/  LOP3.LUT R21, R214, UR6, R59.reuse, 0x96, !PT ;  /* 0x00000006d6157c12 */ /* 0x100fe2000f8e963b */
[----:B------:R-:W-:Y:S01]  /*4f80*/  UIADD3 UR7, UPT, UPT, UR19, -0x56f99767, URZ ;  /* 0xa906689913077890 */ /* 0x000fe2000fffe0ff */
[----:B------:R-:W-:Y:S01]  /*4f90*/  LOP3.LUT R20, R212, UR6, R59, 0x96, !PT ;  /* 0x00000006d4147c12 */ /* 0x000fe2000f8e963b */
[----:B------:R-:W-:Y:S01]  /*4fa0*/  IMAD.WIDE.U32 R146, R146, -0x326172a9, RZ ;  /* 0xcd9e8d5792927825 */ /* 0x000fe200078e00ff */
[----:B------:R-:W-:-:S02]  /*4fb0*/  LOP3.LUT R25, R214, UR6, R83, 0x96, !PT ;  /* 0x00000006d6197c12 */ /* 0x000fc4000f8e9653 */
[----:B------:R-:W-:Y:S01]  /*4fc0*/  LOP3.LUT R24, R212, UR6, R83, 0x96, !PT ;  /* 0x00000006d4187c12 */ /* 0x000fe2000f8e9653 */
[----:B------:R-:W-:Y:S01]  /*4fd0*/  VIADD R60, R60, 0x3 ;  /* 0x000000033c3c7836 */ /* 0x000fe20000000000 */
[--C-:B------:R-:W-:Y:S01]  /*4fe0*/  LOP3.LUT R86, R82, UR5, R147.reuse, 0x96, !PT ;  /* 0x0000000552567c12 */ /* 0x100fe2000f8e9693 */
[----:B------:R-:W-:Y:S01]  /*4ff0*/  IMAD.WIDE.U32 R98, R3, -0x2daee0ad, RZ ;  /* 0xd2511f5303627825 */ /* 0x000fe200078e00ff */
[----:B------:R-:W-:Y:S02]  /*5000*/  LOP3.LUT R72, R68, UR5, R147, 0x96, !PT ;  /* 0x0000000544487c12 */ /* 0x000fe4000f8e9693 */
[----:B------:R-:W-:Y:S01]  /*5010*/  LOP3.LUT R60, R60, UR19, R29, 0x96, !PT ;  /* 0x000000133c3c7c12 */ /* 0x000fe2000f8e961d */
[----:B------:R-:W-:Y:S01]  /*5020*/  IMAD.WIDE.U32 R78, R78, -0x326172a9, RZ ;  /* 0xcd9e8d574e4e7825 */ /* 0x000fe200078e00ff */
[----:B------:R-:W-:Y:S02]  /*5030*/  LOP3.LUT R80, R66, UR15, R99, 0x96, !PT ;  /* 0x0000000f42507c12 */ /* 0x000fe4000f8e9663 */
        /* <DEDUP_REMOVED lines=8> */
[----:B------:R-:W-:Y:S02]  /*50c0*/  LOP3.LUT R134, R134, UR14, R87, 0x96, !PT ;  /* 0x0000000e86867c12 */ /* 0x000fe4000f8e9657 */
[----:B------:R-:W-:Y:S01]  /*50d0*/  ISETP.GE.AND P1, PT, R156, R232, PT ;  /* 0x000000e89c00720c */ /* 0x000fe20003f26270 */
[----:B------:R-:W-:Y:S01]  /*50e0*/  IMAD.WIDE.U32 R132, R24, -0x2daee0ad, RZ ;  /* 0xd2511f5318847825 */ /* 0x000fe200078e00ff */
[----:B------:R-:W-:-:S02]  /*50f0*/  LOP3.LUT R88, R214, UR6, R61, 0x96, !PT ;  /* 0x00000006d6587c12 */ /* 0x000fc4000f8e963d */
[----:B------:R-:W-:Y:S01]  /*5100*/  LOP3.LUT R62, R60, UR5, R147, 0x96, !PT ;  /* 0x000000053c3e7c12 */ /* 0x000fe2000f8e9693 */
[----:B------:R-:W-:Y:S01]  /*5110*/  IMAD.WIDE.U32 R80, R80, -0x326172a9, RZ ;  /* 0xcd9e8d5750507825 */ /* 0x000fe200078e00ff */
[----:B------:R-:W-:Y:S01]  /*5120*/  LOP3.LUT R25, R60, UR5, R79, 0x96, !PT ;  /* 0x000000053c197c12 */ /* 0x000fe2000f8e964f */
[----:B------:R-:W-:Y:S01]  /*5130*/  UIADD3 UR5, UPT, UPT, UR18, -0x4ab325aa, URZ ;  /* 0xb54cda5612057890 */ /* 0x000fe2000fffe0ff */
[----:B-1----:R-:W-:Y:S01]  /*5140*/  LOP3.LUT R28, R212, UR6, R61, 0x96, !PT ;  /* 0x00000006d41c7c12 */ /* 0x002fe2000f8e963d */
[----:B------:R-:W-:Y:S01]  /*5150*/  IMAD.WIDE.U32 R82, R82, -0x2daee0ad, RZ ;  /* 0xd2511f5352527825 */ /* 0x000fe200078e00ff */
[----:B------:R-:W-:Y:S01]  /*5160*/  LOP3.LUT R100, R146, UR10, R81, 0x96, !PT ;  /* 0x0000000a92647c12 */ /* 0x000fe2000f8e9651 */
[----:B------:R-:W-:Y:S01]  /*5170*/  UIADD3 UR6, UPT, UPT, UR19, 0x646e171e, URZ ;  /* 0x646e171e13067890 */ /* 0x000fe2000fffe0ff */
[----:B------:R-:W-:Y:S01]  /*5180*/  ISETP.GE.AND P0, PT, R156, R229, PT ;  /* 0x000000e59c00720c */ /* 0x000fe20003f06270 */
[----:B------:R-:W-:Y:S01]  /*5190*/  IMAD.WIDE.U32 R106, R7, -0x2daee0ad, RZ ;  /* 0xd2511f53076a7825 */ /* 0x000fe200078e00ff */
[----:B------:R-:W-:-:S02]  /*51a0*/  LOP3.LUT R7, R246, UR15, R133, 0x96, !PT ;  /* 0x0000000ff6077c12 */ /* 0x000fc4000f8e9685 */
        /* <DEDUP_REMOVED lines=24> */
[----:B--2---:R-:W-:-:S03]  /*5330*/  LOP3.LUT R66, R20, UR14, R59, 0x96, !PT ;  /* 0x0000000e14427c12 */ /* 0x004fc6000f8e963b */
        /* <DEDUP_REMOVED lines=32> */
[----:B------:R-:W-:Y:S01]  /*5540*/  PRMT R55, R98, 0x7771, RZ ;  /* 0x0000777162377816 */ /* 0x000fe200000000ff */
[----:B------:R-:W-:Y:S01]  /*5550*/  IMAD.WIDE.U32 R82, R82, -0x326172a9, RZ ;  /* 0xcd9e8d5752527825 */ /* 0x000fe200078e00ff */
[----:B------:R-:W-:Y:S02]  /*5560*/  LOP3.LUT R62, R62, UR11, R147, 0x96, !PT ;  /* 0x0000000b3e3e7c12 */ /* 0x000fe4000f8e9693 */
[----:B------:R-:W-:Y:S01]  /*5570*/  PRMT R135, R98, 0x7773, RZ ;  /* 0x0000777362877816 */ /* 0x000fe200000000ff */
[----:B------:R-:W-:Y:S01]  /*5580*/  IMAD.WIDE.U32 R90, R90, -0x326172a9, RZ ;  /* 0xcd9e8d575a5a7825 */ /* 0x000fe200078e00ff */
[----:B------:R-:W-:Y:S02]  /*5590*/  LOP3.LUT R24, R132, UR8, R83, 0x96, !PT ;  /* 0x0000000884187c12 */ /* 0x000fe4000f8e9653 */
[----:B------:R-:W-:Y:S01]  /*55a0*/  PRMT R103, R98, 0x7772, RZ ;  /* 0x0000777262677816 */ /* 0x000fe200000000ff */
        /* <DEDUP_REMOVED lines=21> */
[----:B------:R-:W-:-:S03]  /*5700*/  LOP3.LUT R59, R96, UR7, R65, 0x96, !PT ;  /* 0x00000007603b7c12 */ /* 0x000fc6000f8e9641 */
[----:B------:R-:W-:Y:S01]  /*5710*/  IMAD.WIDE.U32 R88, R47, -0x2daee0ad, RZ ;  /* 0xd2511f532f587825 */ /* 0x000fe200078e00ff */
[----:B------:R-:W-:Y:S02]  /*5720*/  PRMT R47, R82, 0x7772, RZ ;  /* 0x00007772522f7816 */ /* 0x000fe400000000ff */
[----:B------:R-:W-:Y:S01]  /*5730*/  LOP3.LUT R26, R100, UR7, R81, 0x96, !PT ;  /* 0x00000007641a7c12 */ /* 0x000fe2000f8e9651 */
[----:B------:R-:W-:Y:S01]  /*5740*/  IMAD.WIDE.U32 R84, R20, -0x326172a9, RZ ;  /* 0xcd9e8d5714547825 */ /* 0x000fe200078e00ff */
[----:B------:R-:W-:Y:S02]  /*5750*/  PRMT R20, R82, 0x7771, RZ ;  /* 0x0000777152147816 */ /* 0x000fe400000000ff */
[----:B------:R-:W-:Y:S01]  /*5760*/  PRMT R93, R88, 0x7771, RZ ;  /* 0x00007771585d7816 */ /* 0x000fe200000000ff */
[----:B------:R-:W-:Y:S01]  /*5770*/  IMAD.WIDE.U32 R74, R74, -0x326172a9, RZ ;  /* 0xcd9e8d574a4a7825 */ /* 0x000fe200078e00ff */
[----:B------:R-:W-:Y:S02]  /*5780*/  LOP3.LUT R68, R68, UR5, R85, 0x96, !PT ;  /* 0x0000000544447c12 */ /* 0x000fe4000f8e9655 */
[----:B------:R-:W-:Y:S01]  /*5790*/  PRMT R81, R84, 0x7771, RZ ;  /* 0x0000777154517816 */ /* 0x000fe200000000ff */
[----:B------:R-:W-:Y:S01]  /*57a0*/  IMAD.MOV.U32 R132, RZ, RZ, R82 ;  /* 0x000000ffff847224 */ /* 0x000fe200078e0052 */
[----:B------:R-:W-:Y:S01]  /*57b0*/  LOP3.LUT R56, R90, UR8, R75, 0x96, !PT ;  /* 0x000000085a387c12 */ /* 0x000fe2000f8e964b */
[----:B------:R-:W-:Y:S01]  /*57c0*/  IMAD.WIDE.U32 R82, R21, -0x2daee0ad, RZ ;  /* 0xd2511f5315527825 */ /* 0x000fe200078e00ff */
[----:B------:R-:W-:-:S02]  /*57d0*/  PRMT R101, R84, 0x7773, RZ ;  /* 0x0000777354657816 */ /* 0x000fc400000000ff */
[----:B------:R-:W-:Y:S01]  /*57e0*/  PRMT R21, R84, 0x7772, RZ ;  /* 0x0000777254157816 */ /* 0x000fe200000000ff */
[----:B------:R-:W-:Y:S01]  /*57f0*/  IMAD.WIDE.U32 R146, R146, -0x326172a9, RZ ;  /* 0xcd9e8d5792927825 */ /* 0x000fe200078e00ff */
[----:B------:R-:W-:Y:S02]  /*5800*/  LOP3.LUT R24, R70, UR6, R83, 0x96, !PT ;  /* 0x0000000646187c12 */ /* 0x000fe4000f8e9653 */
[----:B------:R-:W-:Y:S01]  /*5810*/  PRMT R70, R82, 0x7771, RZ ;  /* 0x0000777152467816 */ /* 0x000fe200000000ff */
[----:B------:R-:W-:Y:S01]  /*5820*/  IMAD.MOV.U32 R154, RZ, RZ, R98 ;  /* 0x000000ffff9a7224 */ /* 0x000fe200078e0062 */
[----:B------:R-:W-:Y:S01]  /*5830*/  LOP3.LUT R61, R62, UR5, R147, 0x96, !PT ;  /* 0x000000053e3d7c12 */ /* 0x000fe2000f8e9693 */
[----:B------:R-:W-:Y:S01]  /*5840*/  IMAD.WIDE.U32 R156, R59, -0x326172a9, RZ ;  /* 0xcd9e8d573b9c7825 */ /* 0x000fe200078e00ff */
[C---:B------:R-:W-:Y:S02]  /*5850*/  PRMT R99, R82.reuse, 0x7773, RZ ;  /* 0x0000777352637816 */ /* 0x040fe400000000ff */
[----:B------:R-:W-:Y:S01]  /*5860*/  PRMT R71, R82, 0x7772, RZ ;  /* 0x0000777252477816 */ /* 0x000fe200000000ff */
[----:B------:R-:W-:Y:S01]  /*5870*/  IMAD.MOV.U32 R98, RZ, RZ, R84 ;  /* 0x000000ffff627224 */ /* 0x000fe200078e0054 */
[----:B------:R-:W-:Y:S01]  /*5880*/  LOP3.LUT R65, R74, UR5, R157, 0x96, !PT ;  /* 0x000000054a417c12 */ /* 0x000fe2000f8e969d */
[----:B------:R-:W-:Y:S01]  /*5890*/  IMAD.WIDE.U32 R84, R26, -0x326172a9, RZ ;  /* 0xcd9e8d571a547825 */ /* 0x000fe200078e00ff */
[----:B------:R-:W-:-:S02]  /*58a0*/  PRMT R216, R146, 0x7773, RZ ;  /* 0x0000777392d87816 */ /* 0x000fc400000000ff */
[C---:B------:R-:W-:Y:S01]  /*58b0*/  PRMT R133, R88.reuse, 0x7773, RZ ;  /* 0x0000777358857816 */ /* 0x040fe200000000ff */
[----:B------:R-:W-:Y:S01]  /*58c0*/  IMAD.MOV.U32 R26, RZ, RZ, R82 ;  /* 0x000000ffff1a7224 */ /* 0x000fe200078e0052 */
        /* <DEDUP_REMOVED lines=8> */
[----:B------:R-:W-:-:S02]  /*5950*/  PRMT R91, R84, 0x7772, RZ ;  /* 0x00007772545b7816 */ /* 0x000fc400000000ff */
[----:B------:R-:W-:Y:S01]  /*5960*/  LOP3.LUT R72, R72, UR5, R85, 0x96, !PT ;  /* 0x0000000548487c12 */ /* 0x000fe2000f8e9655 */
[----:B------:R-:W-:Y:S01]  /*5970*/  IMAD.WIDE.U32 R74, R56, -0x2daee0ad, RZ ;  /* 0xd2511f53384a7825 */ /* 0x000fe200078e00ff */
[----:B------:R-:W-:Y:S02]  /*5980*/  LOP3.LUT R62, R62, UR9, R67, 0x96, !PT ;  /* 0x000000093e3e7c12 */ /* 0x000fe4000f8e9643 */
[----:B------:R-:W-:Y:S01]  /*5990*/  LOP3.LUT R69, R80, UR6, R83, 0x96, !PT ;  /* 0x0000000650457c12 */ /* 0x000fe2000f8e9653 */
[----:B------:R-:W-:Y:S01]  /*59a0*/  IMAD.MOV.U32 R96, RZ, RZ, R74 ;  /* 0x000000ffff607224 */ /* 0x000fe200078e004a */
[----:B------:R-:W-:Y:S01]  /*59b0*/  LOP3.LUT R64, R64, UR6, R75, 0x96, !PT ;  /* 0x0000000640407c12 */ /* 0x000fe2000f8e964b */
[----:B------:R-:W-:Y:S01]  /*59c0*/  IMAD.MOV.U32 R94, RZ, RZ, R146 ;  /* 0x000000ffff5e7224 */ /* 0x000fe200078e0092 */
[----:B------:R-:W-:Y:S01]  /*59d0*/  PRMT R77, R74, 0x7771, RZ ;  /* 0x000077714a4d7816 */ /* 0x000fe200000000ff */
[----:B------:R-:W-:Y:S01]  /*59e0*/  IMAD.WIDE.U32 R62, R62, -0x2daee0ad, RZ ;  /* 0xd2511f533e3e7825 */ /* 0x000fe200078e00ff */
[----:B------:R-:W-:-:S02]  /*59f0*/  PRMT R218, R74, 0x7773, RZ ;  /* 0x000077734ada7816 */ /* 0x000fc400000000ff */
[----:B------:R-:W-:Y:S01]  /*5a00*/  PRMT R79, R74, 0x7772, RZ ;  /* 0x000077724a4f7816 */ /* 0x000fe200000000ff */
[----:B------:R-:W-:Y:S01]  /*5a10*/  IMAD.MOV.U32 R144, RZ, RZ, R88 ;  /* 0x000000ffff907224 */ /* 0x000fe200078e0058 */
[C---:B------:R-:W-:Y:S01]  /*5a20*/  PRMT R74, R146.reuse, 0x7771, RZ ;  /* 0x00007771924a7816 */ /* 0x040fe200000000ff */
[----:B------:R-:W-:Y:S01]  /*5a30*/  IMAD.MOV.U32 R108, RZ, RZ, R84 ;  /* 0x000000ffff6c7224 */ /* 0x000fe200078e0054 */
[----:B------:R-:W-:Y:S01]  /*5a40*/  PRMT R75, R146, 0x7772, RZ ;  /* 0x00007772924b7816 */ /* 0x000fe200000000ff */
[----:B------:R-:W-:Y:S01]  /*5a50*/  IMAD.WIDE.U32 R146, R36, -0x2daee0ad, RZ ;  /* 0xd2511f5324927825 */ /* 0x000fe200078e00ff */
[C---:B------:R-:W-:Y:S02]  /*5a60*/  PRMT R85, R82.reuse, 0x7773, RZ ;  /* 0x0000777352557816 */ /* 0x040fe400000000ff */
[----:B------:R-:W-:Y:S01]  /*5a70*/  PRMT R87, R82, 0x7772, RZ ;  /* 0x0000777252577816 */ /* 0x000fe200000000ff */
[----:B------:R-:W-:Y:S01]  /*5a80*/  IMAD.MOV.U32 R134, RZ, RZ, R86 ;  /* 0x000000ffff867224 */ /* 0x000fe200078e0056 */
[----:B------:R-:W-:Y:S01]  /*5a90*/  LOP3.LUT R36, R58, UR11, R147, 0x96, !PT ;  /* 0x0000000b3a247c12 */ /* 0x000fe2000f8e9693 */
[----:B------:R-:W-:Y:S01]  /*5aa0*/  IMAD.WIDE.U32 R58, R3, -0x2daee0ad, RZ ;  /* 0xd2511f53033a7825 */ /* 0x000fe200078e00ff */
[----:B------:R-:W-:-:S02]  /*5ab0*/  LOP3.LUT R3, R146, UR7, R63, 0x96, !PT ;  /* 0x0000000792037c12 */ /* 0x000fc4000f8e963f */
[----:B------:R-:W-:Y:S01]  /*5ac0*/  PRMT R86, R82, 0x7771, RZ ;  /* 0x0000777152567816 */ /* 0x000fe200000000ff */
[----:B------:R-:W-:Y:S01]  /*5ad0*/  IMAD.MOV.U32 R88, RZ, RZ, R58 ;  /* 0x000000ffff587224 */ /* 0x000fe200078e003a */
[----:B------:R-:W-:Y:S01]  /*5ae0*/  LOP3.LUT R60, R60, UR6, R59, 0x96, !PT ;  /* 0x000000063c3c7c12 */ /* 0x000fe2000f8e963b */
[----:B------:R-:W-:Y:S01]  /*5af0*/  IMAD.WIDE.U32 R146, R36, -0x326172a9, RZ ;  /* 0xcd9e8d5724927825 */ /* 0x000fe200078e00ff */
[C---:B------:R-:W-:Y:S02]  /*5b00*/  PRMT R162, R58.reuse, 0x7771, RZ ;  /* 0x000077713aa27816 */ /* 0x040fe400000000ff */
[C---:B------:R-:W-:Y:S01]  /*5b10*/  PRMT R180, R58.reuse, 0x7773, RZ ;  /* 0x000077733ab47816 */ /* 0x040fe200000000ff */
[----:B------:R-:W-:Y:S01]  /*5b20*/  IMAD.MOV.U32 R106, RZ, RZ, R82 ;  /* 0x000000ffff6a7224 */ /* 0x000fe200078e0052 */
[----:B------:R-:W-:Y:S01]  /*5b30*/  PRMT R163, R58, 0x7772, RZ ;  /* 0x000077723aa37816 */ /* 0x000fe200000000ff */
[----:B------:R-:W-:Y:S01]  /*5b40*/  IMAD.WIDE.U32 R58, R3, -0x326172a9, RZ ;  /* 0xcd9e8d57033a7825 */ /* 0x000fe200078e00ff */
[----:B------:R-:W-:-:S02]  /*5b50*/  LOP3.LUT R3, R66, UR8, R147, 0x96, !PT ;  /* 0x0000000842037c12 */ /* 0x000fc4000f8e9693 */
[----:B------:R-:W-:Y:S01]  /*5b60*/  PRMT R82, R156, 0x7771, RZ ;  /* 0x000077719c527816 */ /* 0x000fe200000000ff */
[----:B------:R-:W-:Y:S01]  /*5b70*/  IMAD.MOV.U32 R84, RZ, RZ, R58 ;  /* 0x000000ffff547224 */ /* 0x000fe200078e003a */
[----:B------:R-:W-:Y:S01]  /*5b80*/  LOP3.LUT R56, R146, UR5, R59, 0x96, !PT ;  /* 0x0000000592387c12 */ /* 0x000fe2000f8e963b */
[----:B------:R-:W-:Y:S01]  /*5b90*/  IMAD.MOV.U32 R100, RZ, RZ, R156 ;  /* 0x000000ffff647224 */ /* 0x000fe200078e009c */
[C---:B------:R-:W-:Y:S02]  /*5ba0*/  PRMT R66, R58.reuse, 0x7771, RZ ;  /* 0x000077713a427816 */ /* 0x040fe400000000ff */
[C---:B------:R-:W-:Y:S02]  /*5bb0*/  PRMT R160, R58.reuse, 0x7773, RZ ;  /* 0x000077733aa07816 */ /* 0x040fe400000000ff */
[----:B------:R-:W-:Y:S01]  /*5bc0*/  PRMT R67, R58, 0x7772, RZ ;  /* 0x000077723a437816 */ /* 0x000fe200000000ff */
[----:B------:R-:W-:Y:S01]  /*5bd0*/  IMAD.WIDE.U32 R58, R28, -0x2daee0ad, RZ ;  /* 0xd2511f531c3a7825 */ /* 0x000fe200078e00ff */
[----:B------:R-:W-:-:S02]  /*5be0*/  PRMT R252, R156, 0x7773, RZ ;  /* 0x000077739cfc7816 */ /* 0x000fc400000000ff */
[----:B------:R-:W-:Y:S01]  /*5bf0*/  PRMT R83, R156, 0x7772, RZ ;  /* 0x000077729c537816 */ /* 0x000fe200000000ff */
        /* <DEDUP_REMOVED lines=8> */
[----:B------:R-:W-:Y:S01]  /*5c80*/  IMAD.WIDE.U32 R146, R146, -0x2daee0ad, RZ ;  /* 0xd2511f5392927825 */ /* 0x000fe200078e00ff */
[----:B------:R-:W-:Y:S01]  /*5c90*/  LOP3.LUT R25, R156, UR11, R159, 0x96, !PT ;  /* 0x0000000b9c197c12 */ /* 0x000fe2000f8e969f */
[----:B------:R-:W1:Y:S02]  /*5ca0*/  LDCU UR11, c[0x0][0x4f8] ;  /* 0x00009f00ff0b77ac */ /* 0x000e640008000800 */
[----:B------:R-:W-:Y:S01]  /*5cb0*/  IMAD.WIDE.U32 R156, R3, -0x2daee0ad, RZ ;  /* 0xd2511f53039c7825 */ /* 0x000fe200078e00ff */
[----:B------:R-:W-:Y:S02]  /*5cc0*/  PRMT R87, R87, 0x5410, R85 ;  /* 0x0000541057577816 */ /* 0x000fe40000000055 */
[----:B------:R-:W-:Y:S01]  /*5cd0*/  LOP3.LUT R3, R158, UR7, R147, 0x96, !PT ;  /* 0x000000079e037c12 */ /* 0x000fe2000f8e9693 */
[----:B------:R-:W-:Y:S01]  /*5ce0*/  IMAD.MOV.U32 R78, RZ, RZ, R156 ;  /* 0x000000ffff4e7224 */ /* 0x000fe200078e009c */
[----:B------:R-:W-:Y:S02]  /*5cf0*/  LOP3.LUT R36, R62, UR6, R157, 0x96, !PT ;  /* 0x000000063e247c12 */ /* 0x000fe4000f8e969d */
[----:B------:R-:W-:Y:S01]  /*5d00*/  LOP3.LUT R85, R132, 0xff, RZ, 0xc0, !PT ;  /* 0x000000ff84557812 */ /* 0x000fe200078ec0ff */
[----:B------:R-:W-:Y:S01]  /*5d10*/  IMAD.WIDE.U32 R38, R3, -0x326172a9, RZ ;  /* 0xcd9e8d5703267825 */ /* 0x000fe200078e00ff */
[----:B------:R-:W-:-:S02]  /*5d20*/  PRMT R62, R156, 0x7771, RZ ;  /* 0x000077719c3e7816 */ /* 0x000fc400000000ff */
[C---:B------:R-:W-:Y:S01]  /*5d30*/  PRMT R158, R156.reuse, 0x7773, RZ ;  /* 0x000077739c9e7816 */ /* 0x040fe200000000ff */
[----:B------:R-:W-:Y:S01]  /*5d40*/  IMAD.MOV.U32 R80, RZ, RZ, R38 ;  /* 0x000000ffff507224 */ /* 0x000fe200078e0026 */
[----:B------:R-:W-:Y:S01]  /*5d50*/  PRMT R63, R156, 0x7772, RZ ;  /* 0x000077729c3f7816 */ /* 0x000fe200000000ff */
[----:B------:R-:W-:Y:S01]  /*5d60*/  IMAD.WIDE.U32 R156, R25, -0x326172a9, RZ ;  /* 0xcd9e8d57199c7825 */ /* 0x000fe200078e00ff */
[----:B------:R-:W-:Y:S02]  /*5d70*/  PRMT R91, R91, 0x5410, R89 ;  /* 0x000054105b5b7816 */ /* 0x000fe40000000059 */
[----:B------:R-:W-:Y:S02]  /*5d80*/  PRMT R20, R85, 0x5410, R20 ;  /* 0x0000541055147816 */ /* 0x000fe40000000014 */
[----:B------:R-:W-:Y:S02]  /*5d90*/  LOP3.LUT R89, R100, 0xff, RZ, 0xc0, !PT ;  /* 0x000000ff64597812 */ /* 0x000fe400078ec0ff */
[----:B------:R-:W-:-:S02]  /*5da0*/  LOP3.LUT R85, R26, 0xff, RZ, 0xc0, !PT ;  /* 0x000000ff1a557812 */ /* 0x000fc400078ec0ff */
[----:B------:R-:W-:Y:S02]  /*5db0*/  LOP3.LUT R98, R98, 0xff, RZ, 0xc0, !PT ;  /* 0x000000ff62627812 */ /* 0x000fe400078ec0ff */
[----:B------:R-:W-:Y:S02]  /*5dc0*/  LOP3.LUT R3, R58, UR8, R157, 0x96, !PT ;  /* 0x000000083a037c12 */ /* 0x000fe4000f8e969d */
[----:B------:R-:W-:Y:S02]  /*5dd0*/  PRMT R82, R89, 0x5410, R82 ;  /* 0x0000541059527816 */ /* 0x000fe40000000052 */
[----:B------:R-:W-:Y:S02]  /*5de0*/  PRMT R71, R71, 0x5410, R99 ;  /* 0x0000541047477816 */ /* 0x000fe40000000063 */
[----:B------:R-:W-:Y:S02]  /*5df0*/  PRMT R70, R85, 0x5410, R70 ;  /* 0x0000541055467816 */ /* 0x000fe40000000046 */
[----:B------:R-:W-:-:S02]  /*5e00*/  LOP3.LUT R96, R96, 0xff, RZ, 0xc0, !PT ;  /* 0x000000ff60607812 */ /* 0x000fc400078ec0ff */
[----:B------:R-:W-:Y:S02]  /*5e10*/  LOP3.LUT R89, R88, 0xff, RZ, 0xc0, !PT ;  /* 0x000000ff58597812 */ /* 0x000fe400078ec0ff */
[----:B------:R-:W-:Y:S02]  /*5e20*/  LOP3.LUT R25, R156, UR5, R39, 0x96, !PT ;  /* 0x000000059c197c12 */ /* 0x000fe4000f8e9627 */
[----:B------:R-:W-:Y:S02]  /*5e30*/  LOP3.LUT R99, R106, 0xff, RZ, 0xc0, !PT ;  /* 0x000000ff6a637812 */ /* 0x000fe400078ec0ff */
[----:B------:R-:W-:Y:S02]  /*5e40*/  PRMT R26, R98, 0x5410, R81 ;  /* 0x00005410621a7816 */ /* 0x000fe40000000051 */
[----:B------:R-:W-:Y:S02]  /*5e50*/  LOP3.LUT R85, R84, 0xff, RZ, 0xc0, !PT ;  /* 0x000000ff54557812 */ /* 0x000fe400078ec0ff */
[----:B------:R-:W-:-:S02]  /*5e60*/  PRMT R58, R38, 0x7771, RZ ;  /* 0x00007771263a7816 */ /* 0x000fc400000000ff */
[C---:B------:R-:W-:Y:S02]  /*5e70*/  PRMT R156, R38.reuse, 0x7773, RZ ;  /* 0x00007773269c7816 */ /* 0x040fe400000000ff */
[----:B------:R-:W-:Y:S01]  /*5e80*/  PRMT R59, R38, 0x7772, RZ ;  /* 0x00007772263b7816 */ /* 0x000fe200000000ff */
[----:B------:R-:W-:Y:S01]  /*5e90*/  IMAD.WIDE.U32 R38, R3, -0x2daee0ad, RZ ;  /* 0xd2511f5303267825 */ /* 0x000fe200078e00ff */
[----:B------:R-:W-:Y:S02]  /*5ea0*/  LOP3.LUT R81, R78, 0xff, RZ, 0xc0, !PT ;  /* 0x000000ff4e517812 */ /* 0x000fe400078ec0ff */
[----:B------:R-:W-:Y:S01]  /*5eb0*/  PRMT R84, R29, 0x7632, R84 ;  /* 0x000076321d547816 */ /* 0x000fe20000000054 */
[----:B------:R-:W-:Y:S01]  /*5ec0*/  IMAD.MOV.U32 R28, RZ, RZ, R38 ;  /* 0x000000ffff1c7224 */ /* 0x000fe200078e0026 */
[----:B------:R-:W-:Y:S02]  /*5ed0*/  LOP3.LUT R100, R76, 0xffff, RZ, 0xc0, !PT ;  /* 0x0000ffff4c647812 */ /* 0x000fe400078ec0ff */
[----:B------:R-:W-:-:S02]  /*5ee0*/  PRMT R78, R96, 0x5410, R77 ;  /* 0x00005410604e7816 */ /* 0x000fc4000000004d */
[----:B------:R-:W-:Y:S02]  /*5ef0*/  PRMT R162, R89, 0x5410, R162 ;  /* 0x0000541059a27816 */ /* 0x000fe400000000a2 */
[----:B------:R-:W-:Y:S02]  /*5f00*/  PRMT R86, R99, 0x5410, R86 ;  /* 0x0000541063567816 */ /* 0x000fe40000000056 */
[C---:B------:R-:W-:Y:S02]  /*5f10*/  LOP3.LUT R88, R29.reuse, 0xffff, RZ, 0xc0, !PT ;  /* 0x0000ffff1d587812 */ /* 0x040fe400078ec0ff */
[----:B------:R-:W-:Y:S02]  /*5f20*/  LOP3.LUT R77, R29, 0xff, RZ, 0xc0, !PT ;  /* 0x000000ff1d4d7812 */ /* 0x000fe400078ec0ff */
[----:B------:R-:W-:Y:S02]  /*5f30*/  LOP3.LUT R89, R80, 0xff, RZ, 0xc0, !PT ;  /* 0x000000ff50597812 */ /* 0x000fe400078ec0ff */
[----:B------:R-:W-:-:S02]  /*5f40*/  LOP3.LUT R99, R94, 0xff, RZ, 0xc0, !PT ;  /* 0x000000ff5e637812 */ /* 0x000fc400078ec0ff */
[----:B------:R-:W-:Y:S02]  /*5f50*/  PRMT R62, R81, 0x5410, R62 ;  /* 0x00005410513e7816 */ /* 0x000fe4000000003e */
[----:B------:R-:W-:Y:S02]  /*5f60*/  SHF.R.U32.HI R29, RZ, 0x18, R29 ;  /* 0x00000018ff1d7819 */ /* 0x000fe4000001161d */
[----:B------:R-:W-:Y:S02]  /*5f70*/  LOP3.LUT R80, R84, 0xff, RZ, 0xc0, !PT ;  /* 0x000000ff54507812 */ /* 0x000fe400078ec0ff */
[----:B------:R-:W-:Y:S02]  /*5f80*/  LOP3.LUT R81, R76, 0xff, RZ, 0xc0, !PT ;  /* 0x000000ff4c517812 */ /* 0x000fe400078ec0ff */
[----:B------:R-:W-:Y:S02]  /*5f90*/  SHF.R.U32.HI R100, RZ, 0x8, R100 ;  /* 0x00000008ff647819 */ /* 0x000fe40000011664 */
[----:B------:R-:W-:-:S02]  /*5fa0*/  PRMT R74, R99, 0x5410, R74 ;  /* 0x00005410634a7816 */ /* 0x000fc4000000004a */
[----:B------:R-:W-:Y:S02]  /*5fb0*/  PRMT R29, R80, 0x5410, R29 ;  /* 0x00005410501d7816 */ /* 0x000fe4000000001d */
[----:B------:R-:W-:Y:S02]  /*5fc0*/  PRMT R66, R85, 0x5410, R66 ;  /* 0x0000541055427816 */ /* 0x000fe40000000042 */
[----:B------:R-:W-:Y:S02]  /*5fd0*/  PRMT R100, R81, 0x5410, R100 ;  /* 0x0000541051647816 */ /* 0x000fe40000000064 */
[----:B------:R-:W-:Y:S02]  /*5fe0*/  PRMT R80, R76, 0x7632, R80 ;  /* 0x000076324c507816 */ /* 0x000fe40000000050 */
[----:B------:R-:W-:Y:S02]  /*5ff0*/  SHF.R.U32.HI R99, RZ, 0x18, R76 ;  /* 0x00000018ff637819 */ /* 0x000fe4000001164c */
[----:B------:R-:W-:-:S02]  /*6000*/  LOP3.LUT R85, R28, 0xff, RZ, 0xc0, !PT ;  /* 0x000000ff1c557812 */ /* 0x000fc400078ec0ff */
[C---:B------:R-:W-:Y:S02]  /*6010*/  LOP3.LUT R81, R73.reuse, 0xffff, RZ, 0xc0, !PT ;  /* 0x0000ffff49517812 */ /* 0x040fe400078ec0ff */
[C---:B------:R-:W-:Y:S02]  /*6020*/  LOP3.LUT R98, R73.reuse, 0xff, RZ, 0xc0, !PT ;  /* 0x000000ff49627812 */ /* 0x040fe400078ec0ff */
[----:B------:R-:W-:Y:S02]  /*6030*/  PRMT R84, R73, 0x7632, R84 ;  /* 0x0000763249547816 */ /* 0x000fe40000000054 */
[--C-:B------:R-:W-:Y:S02]  /*6040*/  SHF.R.U32.HI R76, RZ, 0x18, R73.reuse ;  /* 0x00000018ff4c7819 */ /* 0x100fe40000011649 */
[----:B------:R-:W-:Y:S02]  /*6050*/  SHF.R.U32.HI R28, RZ, 0x8, R88 ;  /* 0x00000008ff1c7819 */ /* 0x000fe40000011658 */
[----:B------:R-:W-:-:S02]  /*6060*/  PRMT R73, R49, 0x7632, R73 ;  /* 0x0000763231497816 */ /* 0x000fc40000000049 */
[----:B------:R-:W-:Y:S02]  /*6070*/  PRMT R79, R79, 0x5410, R218 ;  /* 0x000054104f4f7816 */ /* 0x000fe400000000da */
[----:B------:R-:W-:Y:S02]  /*6080*/  SHF.R.U32.HI R81, RZ, 0x8, R81 ;  /* 0x00000008ff517819 */ /* 0x000fe40000011651 */
[----:B------:R-:W-:Y:S02]  /*6090*/  PRMT R28, R77, 0x5410, R28 ;  /* 0x000054104d1c7816 */ /* 0x000fe4000000001c */
[----:B------:R-:W-:Y:S02]  /*60a0*/  SHF.R.U32.HI R218, RZ, 0x18, R49 ;  /* 0x00000018ffda7819 */ /* 0x000fe40000011631 */
[----:B------:R-:W-:Y:S02]  /*60b0*/  LOP3.LUT R73, R73, 0xff, RZ, 0xc0, !PT ;  /* 0x000000ff49497812 */ /* 0x000fe400078ec0ff */
[----:B------:R-:W-:-:S02]  /*60c0*/  LOP3.LUT R3, R146, UR6, R39, 0x96, !PT ;  /* 0x0000000692037c12 */ /* 0x000fc4000f8e9627 */
[----:B------:R-:W-:Y:S02]  /*60d0*/  PRMT R75, R75, 0x5410, R216 ;  /* 0x000054104b4b7816 */ /* 0x000fe400000000d8 */
[----:B------:R-:W-:Y:S02]  /*60e0*/  PRMT R21, R21, 0x5410, R101 ;  /* 0x0000541015157816 */ /* 0x000fe40000000065 */
[----:B------:R-:W-:Y:S02]  /*60f0*/  PRMT R163, R163, 0x5410, R180 ;  /* 0x00005410a3a37816 */ /* 0x000fe400000000b4 */
[----:B------:R-:W-:Y:S02]  /*6100*/  PRMT R67, R67, 0x5410, R160 ;  /* 0x0000541043437816 */ /* 0x000fe400000000a0 */
[----:B------:R-:W-:Y:S02]  /*6110*/  LOP3.LUT R134, R134, 0xff, RZ, 0xc0, !PT ;  /* 0x000000ff86867812 */ /* 0x000fe400078ec0ff */
[----:B------:R-:W-:-:S02]  /*6120*/  PRMT R83, R83, 0x5410, R252 ;  /* 0x0000541053537816 */ /* 0x000fc400000000fc */
[----:B------:R-:W-:Y:S02]  /*6130*/  LOP3.LUT R154, R154, 0xff, RZ, 0xc0, !PT ;  /* 0x000000ff9a9a7812 */ /* 0x000fe400078ec0ff */
[----:B------:R-:W-:Y:S01]  /*6140*/  LOP3.LUT R144, R144, 0xff, RZ, 0xc0, !PT ;  /* 0x000000ff90907812 */ /* 0x000fe200078ec0ff */
[----:B-1----:R-:W-:Y:S01]  /*6150*/  ULOP3.LUT UR11, UR11, 0xff, URZ, 0xc0, !UPT ;  /* 0x000000ff0b0b7892 */ /* 0x002fe2000f8ec0ff */
[C---:B------:R-:W-:Y:S01]  /*6160*/  LOP3.LUT R77, R49.reuse, 0xffff, RZ, 0xc0, !PT ;  /* 0x0000ffff314d7812 */ /* 0x040fe200078ec0ff */
[----:B------:R-:W1:Y:S01]  /*6170*/  LDCU UR6, c[0x0][0x45c] ;  /* 0x00008b80ff0677ac */ /* 0x000e620008000800 */
[----:B------:R-:W-:Y:S02]  /*6180*/  LOP3.LUT R96, R49, 0xff, RZ, 0xc0, !PT ;  /* 0x000000ff31607812 */ /* 0x000fe400078ec0ff */
[----:B------:R-:W-:Y:S02]  /*6190*/  LOP3.LUT R88, R72, 0xffff, RZ, 0xc0, !PT ;  /* 0x0000ffff48587812 */ /* 0x000fe400078ec0ff */
[----:B------:R-:W-:-:S02]  /*61a0*/  PRMT R146, R38, 0x7771, RZ ;  /* 0x0000777126927816 */ /* 0x000fc400000000ff */
[----:B------:R-:W-:Y:S02]  /*61b0*/  LOP3.LUT R49, R84, 0xff, RZ, 0xc0, !PT ;  /* 0x000000ff54317812 */ /* 0x000fe400078ec0ff */
[----:B------:R-:W-:Y:S02]  /*61c0*/  PRMT R98, R98, 0x5410, R81 ;  /* 0x0000541062627816 */ /* 0x000fe40000000051 */
[----:B------:R-:W-:Y:S02]  /*61d0*/  PRMT R218, R73, 0x5410, R218 ;  /* 0x0000541049da7816 */ /* 0x000fe400000000da */
[----:B------:R-:W-:Y:S02]  /*61e0*/  LOP3.LUT R81, R24, 0xffff, RZ, 0xc0, !PT ;  /* 0x0000ffff18517812 */ /* 0x000fe400078ec0ff */
[----:B------:R-:W-:Y:S02]  /*61f0*/  LOP3.LUT R73, R72, 0xff, RZ, 0xc0, !PT ;  /* 0x000000ff48497812 */ /* 0x000fe400078ec0ff */
[----:B------:R-:W-:-:S02]  /*6200*/  SHF.R.U32.HI R88, RZ, 0x8, R88 ;  /* 0x00000008ff587819 */ /* 0x000fc40000011658 */
[----:B------:R-:W-:Y:S02]  /*6210*/  PRMT R58, R89, 0x5410, R58 ;  /* 0x00005410593a7816 */ /* 0x000fe4000000003a */
[----:B------:R-:W-:Y:S02]  /*6220*/  PRMT R146, R85, 0x5410, R146 ;  /* 0x0000541055927816 */ /* 0x000fe40000000092 */
[----:B------:R-:W-:Y:S02]  /*6230*/  PRMT R49, R49, 0x5410, R76 ;  /* 0x0000541031317816 */ /* 0x000fe4000000004c */
[C---:B------:R-:W-:Y:S02]  /*6240*/  LOP3.LUT R89, R68.reuse, 0xffff, RZ, 0xc0, !PT ;  /* 0x0000ffff44597812 */ /* 0x040fe400078ec0ff */
[C---:B------:R-:W-:Y:S02]  /*6250*/  LOP3.LUT R76, R68.reuse, 0xff, RZ, 0xc0, !PT ;  /* 0x000000ff444c7812 */ /* 0x040fe400078ec0ff */
[----:B------:R-:W-:-:S02]  /*6260*/  PRMT R85, R68, 0x7632, R85 ;  /* 0x0000763244557816 */ /* 0x000fc40000000055 */
[----:B------:R-:W-:Y:S02]  /*6270*/  SHF.R.U32.HI R216, RZ, 0x18, R68 ;  /* 0x00000018ffd87819 */ /* 0x000fe40000011644 */
[----:B------:R-:W-:Y:S02]  /*6280*/  LOP3.LUT R68, R24, 0xff, RZ, 0xc0, !PT ;  /* 0x000000ff18447812 */ /* 0x000fe400078ec0ff */
[----:B------:R-:W-:Y:S02]  /*6290*/  SHF.R.U32.HI R81, RZ, 0x8, R81 ;  /* 0x00000008ff517819 */ /* 0x000fe40000011651 */
[----:B------:R-:W-:Y:S02]  /*62a0*/  PRMT R88, R73, 0x5410, R88 ;  /* 0x0000541049587816 */ /* 0x000fe40000000058 */
[----:B------:R-:W-:Y:S02]  /*62b0*/  FMNMX3.FTZ R73, R18, R31, R35, !PT ;  /* 0x0000001f12497276 */ /* 0x000fe40007810023 */
[----:B------:R-:W-:-:S02]  /*62c0*/  PRMT R68, R68, 0x5410, R81 ;  /* 0x0000541044447816 */ /* 0x000fc40000000051 */
[----:B------:R-:W-:Y:S02]  /*62d0*/  PRMT R81, R72, 0x7632, R81 ;  /* 0x0000763248517816 */ /* 0x000fe40000000051 */
[----:B------:R-:W-:Y:S02]  /*62e0*/  SHF.R.U32.HI R94, RZ, 0x18, R72 ;  /* 0x00000018ff5e7819 */ /* 0x000fe40000011648 */
[----:B------:R-:W-:Y:S02]  /*62f0*/  FMNMX3.FTZ R72, R73, R41, R52, !PT ;  /* 0x0000002949487276 */ /* 0x000fe40007810034 */
[----:B------:R-:W-:Y:S02]  /*6300*/  SHF.R.U32.HI R77, RZ, 0x8, R77 ;  /* 0x00000008ff4d7819 */ /* 0x000fe4000001164d */
[----:B------:R-:W-:Y:S02]  /*6310*/  FMNMX3.FTZ R72, R72, R43, R102, !PT ;  /* 0x0000002b48487276 */ /* 0x000fe40007810066 */
[----:B------:R-:W-:-:S02]  /*6320*/  PRMT R96, R96, 0x5410, R77 ;  /* 0x0000541060607816 */ /* 0x000fc4000000004d */
[----:B------:R-:W-:Y:S02]  /*6330*/  PRMT R77, R24, 0x7632, R77 ;  /* 0x00007632184d7816 */ /* 0x000fe4000000004d */
[----:B------:R-:W-:Y:S02]  /*6340*/  FMNMX3.FTZ R72, R72, R53, R150, !PT ;  /* 0x0000003548487276 */ /* 0x000fe40007810096 */
[----:B------:R-:W-:Y:S02]  /*6350*/  SHF.R.U32.HI R132, RZ, 0x18, R24 ;  /* 0x00000018ff847819 */ /* 0x000fe40000011618 */
[----:B------:R-:W-:Y:S02]  /*6360*/  LOP3.LUT R77, R77, 0xff, RZ, 0xc0, !PT ;  /* 0x000000ff4d4d7812 */ /* 0x000fe400078ec0ff */
[----:B------:R-:W-:Y:S02]  /*6370*/  FMNMX3.FTZ R72, R72, R149, R148, !PT ;  /* 0x0000009548487276 */ /* 0x000fe40007810094 */
[----:B------:R-:W-:-:S02]  /*6380*/  LOP3.LUT R80, R80, 0xff, RZ, 0xc0, !PT ;  /* 0x000000ff50507812 */ /* 0x000fc400078ec0ff */
[----:B------:R-:W-:Y:S02]  /*6390*/  PRMT R132, R77, 0x5410, R132 ;  /* 0x000054104d847816 */ /* 0x000fe40000000084 */
[----:B------:R-:W-:Y:S02]  /*63a0*/  FMNMX3.FTZ R72, R72, R143, R142, !PT ;  /* 0x0000008f48487276 */ /* 0x000fe4000781008e */
[----:B------:R-:W-:Y:S02]  /*63b0*/  PRMT R99, R80, 0x5410, R99 ;  /* 0x0000541050637816 */ /* 0x000fe40000000063 */
[----:B------:R-:W-:Y:S02]  /*63c0*/  LOP3.LUT R77, R69, 0xffff, RZ, 0xc0, !PT ;  /* 0x0000ffff454d7812 */ /* 0x000fe400078ec0ff */
[----:B------:R-:W-:Y:S02]  /*63d0*/  LOP3.LUT R80, R65, 0xffff, RZ, 0xc0, !PT ;  /* 0x0000ffff41507812 */ /* 0x000fe400078ec0ff */
[----:B------:R-:W-:-:S02]  /*63e0*/  FMNMX3.FTZ R72, R72, R251, R104, !PT ;  /* 0x000000fb48487276 */ /* 0x000fc40007810068 */
[C---:B------:R-:W-:Y:S02]  /*63f0*/  LOP3.LUT R84, R69.reuse, 0xff, RZ, 0xc0, !PT ;  /* 0x000000ff45547812 */ /* 0x040fe400078ec0ff */
[----:B------:R-:W-:Y:S02]  /*6400*/  PRMT R73, R69, 0x7632, R73 ;  /* 0x0000763245497816 */ /* 0x000fe40000000049 */
[----:B------:R-:W-:Y:S02]  /*6410*/  SHF.R.U32.HI R106, RZ, 0x18, R69 ;  /* 0x00000018ff6a7819 */ /* 0x000fe40000011645 */
[----:B------:R-:W-:Y:S02]  /*6420*/  SHF.R.U32.HI R77, RZ, 0x8, R77 ;  /* 0x00000008ff4d7819 */ /* 0x000fe4000001164d */
[----:B------:R-:W-:Y:S02]  /*6430*/  SHF.R.U32.HI R89, RZ, 0x8, R89 ;  /* 0x00000008ff597819 */ /* 0x000fe40000011659 */
[----:B------:R-:W-:-:S02]  /*6440*/  LOP3.LUT R69, R65, 0xff, RZ, 0xc0, !PT ;  /* 0x000000ff41457812 */ /* 0x000fc400078ec0ff */
[----:B------:R-:W-:Y:S02]  /*6450*/  SHF.R.U32.HI R80, RZ, 0x8, R80 ;  /* 0x00000008ff507819 */ /* 0x000fe40000011650 */
[----:B------:R-:W-:Y:S02]  /*6460*/  FMNMX3.FTZ R72, R72, R248, R245, !PT ;  /* 0x000000f848487276 */ /* 0x000fe400078100f5 */
[----:B------:R-:W-:Y:S02]  /*6470*/  LOP3.LUT R101, R108, 0xff, RZ, 0xc0, !PT ;  /* 0x000000ff6c657812 */ /* 0x000fe400078ec0ff */
[----:B------:R-:W-:Y:S02]  /*6480*/  LOP3.LUT R73, R73, 0xff, RZ, 0xc0, !PT ;  /* 0x000000ff49497812 */ /* 0x000fe400078ec0ff */
[----:B------:R-:W-:Y:S02]  /*6490*/  PRMT R84, R84, 0x5410, R77 ;  /* 0x0000541054547816 */ /* 0x000fe4000000004d */
[----:B------:R-:W-:-:S02]  /*64a0*/  PRMT R24, R76, 0x5410, R89 ;  /* 0x000054104c187816 */ /* 0x000fc40000000059 */
[----:B------:R-:W-:Y:S02]  /*64b0*/  PRMT R80, R69, 0x5410, R80 ;  /* 0x0000541045507816 */ /* 0x000fe40000000050 */
[----:B------:R-:W-:Y:S02]  /*64c0*/  PRMT R77, R65, 0x7632, R77 ;  /* 0x00007632414d7816 */ /* 0x000fe4000000004d */
[--C-:B------:R-:W-:Y:S02]  /*64d0*/  SHF.R.U32.HI R108, RZ, 0x18, R65.reuse ;  /* 0x00000018ff6c7819 */ /* 0x100fe40000011641 */
[C---:B------:R-:W-:Y:S02]  /*64e0*/  LOP3.LUT R69, R64.reuse, 0xffff, RZ, 0xc0, !PT ;  /* 0x0000ffff40457812 */ /* 0x040fe400078ec0ff */
[C---:B------:R-:W-:Y:S02]  /*64f0*/  LOP3.LUT R76, R64.reuse, 0xff, RZ, 0xc0, !PT ;  /* 0x000000ff404c7812 */ /* 0x040fe400078ec0ff */
[----:B------:R-:W-:-:S02]  /*6500*/  PRMT R65, R64, 0x7632, R65 ;  /* 0x0000763240417816 */ /* 0x000fc40000000041 */
[----:B------:R-:W-:Y:S02]  /*6510*/  SHF.R.U32.HI R180, RZ, 0x18, R64 ;  /* 0x00000018ffb47819 */ /* 0x000fe40000011640 */
[----:B------:R-:W-:Y:S02]  /*6520*/  FMNMX3.FTZ R64, R72, R244, R243, !PT ;  /* 0x000000f448407276 */ /* 0x000fe400078100f3 */
[----:B------:R-:W-:Y:S02]  /*6530*/  PRMT R106, R73, 0x5410, R106 ;  /* 0x00005410496a7816 */ /* 0x000fe4000000006a */
[----:B------:R-:W-:Y:S02]  /*6540*/  FMNMX3.FTZ R73, R42, R40, R2, !PT ;  /* 0x000000282a497276 */ /* 0x000fe40007810002 */
[----:B------:R-:W-:Y:S02]  /*6550*/  FMNMX3.FTZ R64, R64, R242, R241, !PT ;  /* 0x000000f240407276 */ /* 0x000fe400078100f1 */
[----:B------:R-:W-:-:S02]  /*6560*/  FMNMX3.FTZ R73, R73, R0, R50, !PT ;  /* 0x0000000049497276 */ /* 0x000fc40007810032 */
[----:B------:R-:W-:Y:S02]  /*6570*/  LOP3.LUT R65, R65, 0xff, RZ, 0xc0, !PT ;  /* 0x000000ff41417812 */ /* 0x000fe400078ec0ff */
[----:B------:R-:W-:Y:S02]  /*6580*/  FMNMX3.FTZ R64, R64, R240, R239, !PT ;  /* 0x000000f040407276 */ /* 0x000fe400078100ef */
[----:B------:R-:W-:Y:S02]  /*6590*/  FMNMX3.FTZ R73, R73, R48, R34, !PT ;  /* 0x0000003049497276 */ /* 0x000fe40007810022 */
[----:B------:R-:W-:Y:S02]  /*65a0*/  PRMT R180, R65, 0x5410, R180 ;  /* 0x0000541041b47816 */ /* 0x000fe400000000b4 */
[----:B------:R-:W-:Y:S02]  /*65b0*/  FMNMX3.FTZ R65, R64, R238, R237, !PT ;  /* 0x000000ee40417276 */ /* 0x000fe400078100ed */
[----:B------:R-:W-:-:S02]  /*65c0*/  LOP3.LUT R77, R77, 0xff, RZ, 0xc0, !PT ;  /* 0x000000ff4d4d7812 */ /* 0x000fc400078ec0ff */
[----:B------:R-:W-:Y:S02]  /*65d0*/  FMNMX3.FTZ R73, R73, R30, R141, !PT ;  /* 0x0000001e49497276 */ /* 0x000fe4000781008d */
[----:B------:R-:W-:Y:S02]  /*65e0*/  FMNMX3.FTZ R65, R65, R236, R207, !PT ;  /* 0x000000ec41417276 */ /* 0x000fe400078100cf */
[----:B------:R-:W-:Y:S02]  /*65f0*/  PRMT R63, R63, 0x5410, R158 ;  /* 0x000054103f3f7816 */ /* 0x000fe4000000009e */
[----:B------:R-:W-:Y:S02]  /*6600*/  PRMT R108, R77, 0x5410, R108 ;  /* 0x000054104d6c7816 */ /* 0x000fe4000000006c */
[----:B------:R-:W-:Y:S02]  /*6610*/  FMNMX3.FTZ R64, R73, R140, R201, !PT ;  /* 0x0000008c49407276 */ /* 0x000fe400078100c9 */
[----:B------:R-:W-:-:S02]  /*6620*/  LOP3.LUT R77, R61, 0xffff, RZ, 0xc0, !PT ;  /* 0x0000ffff3d4d7812 */ /* 0x000fc400078ec0ff */
[C---:B------:R-:W-:Y:S02]  /*6630*/  LOP3.LUT R72, R61.reuse, 0xff, RZ, 0xc0, !PT ;  /* 0x000000ff3d487812 */ /* 0x040fe400078ec0ff */
[----:B------:R-:W-:Y:S02]  /*6640*/  PRMT R73, R61, 0x7632, R73 ;  /* 0x000076323d497816 */ /* 0x000fe40000000049 */
[----:B------:R-:W-:Y:S02]  /*6650*/  SHF.R.U32.HI R158, RZ, 0x18, R61 ;  /* 0x00000018ff9e7819 */ /* 0x000fe4000001163d */
[----:B------:R-:W-:Y:S02]  /*6660*/  FMNMX3.FTZ R61, R65, R206, R205, !PT ;  /* 0x000000ce413d7276 */ /* 0x000fe400078100cd */
[C---:B------:R-:W-:Y:S02]  /*6670*/  PRMT R110, R38.reuse, 0x7773, RZ ;  /* 0x00007773266e7816 */ /* 0x040fe400000000ff */
[----:B------:R-:W-:-:S02]  /*6680*/  PRMT R147, R38, 0x7772, RZ ;  /* 0x0000777226937816 */ /* 0x000fc400000000ff */
[----:B------:R-:W-:Y:S01]  /*6690*/  FMNMX3.FTZ R64, R64, R200, R199, !PT ;  /* 0x000000c840407276 */ /* 0x000fe200078100c7 */
[----:B------:R2:W5:Y:S01]  /*66a0*/  LDL.LU.64 R38, [R1+0x30] ;  /* 0x0000300001267983 */ /* 0x0005620000300a00 */
[----:B------:R-:W-:Y:S02]  /*66b0*/  FMNMX3.FTZ R61, R61, R204, R203, !PT ;  /* 0x000000cc3d3d7276 */ /* 0x000fe400078100cb */
[----:B------:R-:W-:Y:S02]  /*66c0*/  SHF.R.U32.HI R69, RZ, 0x8, R69 ;  /* 0x00000008ff457819 */ /* 0x000fe40000011645 */
[----:B------:R-:W-:Y:S02]  /*66d0*/  PRMT R147, R147, 0x5410, R110 ;  /* 0x0000541093937816 */ /* 0x000fe4000000006e */
[----:B------:R-:W-:Y:S02]  /*66e0*/  FMNMX3.FTZ R64, R64, R198, R197, !PT ;  /* 0x000000c640407276 */ /* 0x000fe400078100c5 */
[----:B------:R-:W-:-:S02]  /*66f0*/  FMNMX.FTZ R110, R202, R61, !PT ;  /* 0x0000003dca6e7209 */ /* 0x000fc40007810000 */
[----:B------:R-:W-:Y:S02]  /*6700*/  PRMT R59, R59, 0x5410, R156 ;  /* 0x000054103b3b7816 */ /* 0x000fe4000000009c */
[----:B------:R-:W-:Y:S01]  /*6710*/  PRMT R76, R76, 0x5410, R69 ;  /* 0x000054104c4c7816 */ /* 0x000fe20000000045 */
[----:B------:R-:W3:Y:S01]  /*6720*/  SHFL.BFLY PT, R61, R110, 0x2, 0x1f ;  /* 0x0c401f006e3d7f89 */ /* 0x000ee200000e0000 */
[C---:B------:R-:W-:Y:S02]  /*6730*/  LOP3.LUT R69, R60.reuse, 0xffff, RZ, 0xc0, !PT ;  /* 0x0000ffff3c457812 */ /* 0x040fe400078ec0ff */
[C---:B------:R-:W-:Y:S02]  /*6740*/  LOP3.LUT R160, R60.reuse, 0xff, RZ, 0xc0, !PT ;  /* 0x000000ff3ca07812 */ /* 0x040fe400078ec0ff */
[----:B------:R-:W-:Y:S02]  /*6750*/  PRMT R65, R60, 0x7632, R65 ;  /* 0x000076323c417816 */ /* 0x000fe40000000041 */
[----:B------:R-:W-:-:S02]  /*6760*/  SHF.R.U32.HI R156, RZ, 0x18, R60 ;  /* 0x00000018ff9c7819 */ /* 0x000fc4000001163c */
[----:B------:R-:W-:Y:S02]  /*6770*/  FMNMX3.FTZ R60, R64, R196, R195, !PT ;  /* 0x000000c4403c7276 */ /* 0x000fe400078100c3 */
[----:B------:R-:W-:Y:S02]  /*6780*/  LOP3.LUT R65, R65, 0xff, RZ, 0xc0, !PT ;  /* 0x000000ff41417812 */ /* 0x000fe400078ec0ff */
[----:B------:R-:W-:Y:S02]  /*6790*/  FMNMX3.FTZ R60, R60, R194, R193, !PT ;  /* 0x000000c23c3c7276 */ /* 0x000fe400078100c1 */
[----:B------:R-:W-:Y:S02]  /*67a0*/  SHF.R.U32.HI R77, RZ, 0x8, R77 ;  /* 0x00000008ff4d7819 */ /* 0x000fe4000001164d */
[----:B------:R-:W-:Y:S02]  /*67b0*/  FMNMX3.FTZ R60, R60, R192, R191, !PT ;  /* 0x000000c03c3c7276 */ /* 0x000fe400078100bf */
[----:B------:R-:W-:-:S02]  /*67c0*/  PRMT R156, R65, 0x5410, R156 ;  /* 0x00005410419c7816 */ /* 0x000fc4000000009c */
[----:B------:R-:W-:Y:S02]  /*67d0*/  FMNMX3.FTZ R60, R60, R190, R189, !PT ;  /* 0x000000be3c3c7276 */ /* 0x000fe400078100bd */
[----:B------:R-:W-:Y:S02]  /*67e0*/  PRMT R72, R72, 0x5410, R77 ;  /* 0x0000541048487816 */ /* 0x000fe4000000004d */
[----:B------:R-:W-:Y:S02]  /*67f0*/  FMNMX3.FTZ R65, R60, R188, R187, !PT ;  /* 0x000000bc3c417276 */ /* 0x000fe400078100bb */
[----:B------:R-:W-:Y:S02]  /*6800*/  LOP3.LUT R77, R56, 0xffff, RZ, 0xc0, !PT ;  /* 0x0000ffff384d7812 */ /* 0x000fe400078ec0ff */
[----:B------:R-:W-:Y:S02]  /*6810*/  FMNMX3.FTZ R65, R65, R186, R185, !PT ;  /* 0x000000ba41417276 */ /* 0x000fe400078100b9 */
[----:B------:R-:W-:-:S02]  /*6820*/  SHF.R.U32.HI R69, RZ, 0x8, R69 ;  /* 0x00000008ff457819 */ /* 0x000fc40000011645 */
[----:B------:R-:W-:Y:S02]  /*6830*/  LOP3.LUT R64, R56, 0xff, RZ, 0xc0, !PT ;  /* 0x000000ff38407812 */ /* 0x000fe400078ec0ff */
[----:B------:R-:W-:Y:S02]  /*6840*/  SHF.R.U32.HI R77, RZ, 0x8, R77 ;  /* 0x00000008ff4d7819 */ /* 0x000fe4000001164d */
[----:B------:R-:W-:Y:S02]  /*6850*/  FMNMX3.FTZ R65, R65, R184, R183, !PT ;  /* 0x000000b841417276 */ /* 0x000fe400078100b7 */
[----:B---3--:R-:W-:Y:S02]  /*6860*/  FMNMX.FTZ R61, R110, R61, !PT ;  /* 0x0000003d6e3d7209 */ /* 0x008fe40007810000 */
[----:B------:R-:W-:Y:S02]  /*6870*/  PRMT R97, R134, 0x5410, R97 ;  /* 0x0000541086617816 */ /* 0x000fe40000000061 */
[----:B------:R-:W-:-:S02]  /*6880*/  PRMT R160, R160, 0x5410, R69 ;  /* 0x00005410a0a07816 */ /* 0x000fc40000000045 */
[----:B------:R-:W-:Y:S02]  /*6890*/  PRMT R64, R64, 0x5410, R77 ;  /* 0x0000541040407816 */ /* 0x000fe4000000004d */
[----:B------:R-:W-:Y:S02]  /*68a0*/  FMNMX3.FTZ R65, R65, R182, R95, !PT ;  /* 0x000000b641417276 */ /* 0x000fe4000781005f */
[C---:B------:R-:W-:Y:S02]  /*68b0*/  LOP3.LUT R60, R36.reuse, 0xffff, RZ, 0xc0, !PT ;  /* 0x0000ffff243c7812 */ /* 0x040fe400078ec0ff */
[C---:B------:R-:W-:Y:S02]  /*68c0*/  LOP3.LUT R69, R36.reuse, 0xff, RZ, 0xc0, !PT ;  /* 0x000000ff24457812 */ /* 0x040fe400078ec0ff */
[----:B------:R-:W-:Y:S02]  /*68d0*/  PRMT R77, R36, 0x7632, R77 ;  /* 0x00007632244d7816 */ /* 0x000fe4000000004d */
[----:B------:R-:W-:-:S02]  /*68e0*/  SHF.R.U32.HI R134, RZ, 0x18, R36 ;  /* 0x00000018ff867819 */ /* 0x000fc40000011624 */
[----:B------:R-:W3:Y:S01]  /*68f0*/  SHFL.BFLY PT, R36, R61, 0x1, 0x1f ;  /* 0x0c201f003d247f89 */ /* 0x000ee200000e0000 */
[----:B------:R-:W-:Y:S02]  /*6900*/  FMNMX.FTZ R65, R6, R65, !PT ;  /* 0x0000004106417209 */ /* 0x000fe40007810000 */
[----:B------:R-:W-:Y:S02]  /*6910*/  LOP3.LUT R73, R73, 0xff, RZ, 0xc0, !PT ;  /* 0x000000ff49497812 */ /* 0x000fe400078ec0ff */
[----:B------:R-:W-:Y:S01]  /*6920*/  PRMT R55, R154, 0x5410, R55 ;  /* 0x000054109a377816 */ /* 0x000fe20000000037 */
[----:B------:R-:W4:Y:S01]  /*6930*/  SHFL.BFLY PT, R252, R65, 0x2, 0x1f ;  /* 0x0c401f0041fc7f89 */ /* 0x000f2200000e0000 */
[----:B------:R-:W-:Y:S02]  /*6940*/  PRMT R158, R73, 0x5410, R158 ;  /* 0x00005410499e7816 */ /* 0x000fe4000000009e */
[----:B------:R-:W-:Y:S02]  /*6950*/  PRMT R73, R56, 0x7632, R73 ;  /* 0x0000763238497816 */ /* 0x000fe40000000049 */
[----:B------:R-:W-:-:S02]  /*6960*/  SHF.R.U32.HI R154, RZ, 0x18, R56 ;  /* 0x00000018ff9a7819 */ /* 0x000fc40000011638 */
[----:B------:R-:W-:Y:S02]  /*6970*/  LOP3.LUT R73, R73, 0xff, RZ, 0xc0, !PT ;  /* 0x000000ff49497812 */ /* 0x000fe400078ec0ff */
[----:B------:R-:W-:Y:S02]  /*6980*/  SHF.R.U32.HI R60, RZ, 0x8, R60 ;  /* 0x00000008ff3c7819 */ /* 0x000fe4000001163c */
[----:B------:R-:W-:Y:S02]  /*6990*/  PRMT R154, R73, 0x5410, R154 ;  /* 0x00005410499a7816 */ /* 0x000fe4000000009a */
[----:B------:R-:W-:Y:S02]  /*69a0*/  PRMT R60, R69, 0x5410, R60 ;  /* 0x00005410453c7816 */ /* 0x000fe4000000003c */
[C---:B------:R-:W-:Y:S02]  /*69b0*/  LOP3.LUT R69, R25.reuse, 0xffff, RZ, 0xc0, !PT ;  /* 0x0000ffff19457812 */ /* 0x040fe400078ec0ff */
[----:B------:R-:W-:-:S02]  /*69c0*/  PRMT R73, R25, 0x7632, R73 ;  /* 0x0000763219497816 */ /* 0x000fc40000000049 */
[----:B------:R-:W-:Y:S02]  /*69d0*/  LOP3.LUT R56, R25, 0xff, RZ, 0xc0, !PT ;  /* 0x000000ff19387812 */ /* 0x000fe400078ec0ff */
[----:B------:R-:W-:Y:S02]  /*69e0*/  SHF.R.U32.HI R110, RZ, 0x18, R25 ;  /* 0x00000018ff6e7819 */ /* 0x000fe40000011619 */
[----:B---3--:R-:W-:Y:S02]  /*69f0*/  FMNMX.FTZ R36, R61, R36, !PT ;  /* 0x000000243d247209 */ /* 0x008fe40007810000 */
[----:B------:R-:W-:Y:S02]  /*6a00*/  SHF.R.U32.HI R69, RZ, 0x8, R69 ;  /* 0x00000008ff457819 */ /* 0x000fe40000011645 */
[----:B------:R-:W-:Y:S02]  /*6a10*/  LOP3.LUT R25, R73, 0xff, RZ, 0xc0, !PT ;  /* 0x000000ff49197812 */ /* 0x000fe400078ec0ff */
[----:B------:R-:W-:-:S02]  /*6a20*/  FMNMX3.FTZ R61, R14, R32, R16, !PT ;  /* 0x000000200e3d7276 */ /* 0x000fc40007810010 */
[----:B------:R-:W-:Y:S02]  /*6a30*/  PRMT R93, R144, 0x5410, R93 ;  /* 0x00005410905d7816 */ /* 0x000fe4000000005d */
[--C-:B------:R-:W-:Y:S02]  /*6a40*/  PRMT R56, R56, 0x5410, R69.reuse ;  /* 0x0000541038387816 */ /* 0x100fe40000000045 */
[----:B------:R-:W-:Y:S02]  /*6a50*/  PRMT R110, R25, 0x5410, R110 ;  /* 0x00005410196e7816 */ /* 0x000fe4000000006e */
[----:B------:R-:W-:Y:S02]  /*6a60*/  FMNMX3.FTZ R61, R61, R46, R22, !PT ;  /* 0x0000002e3d3d7276 */ /* 0x000fe40007810016 */
[C---:B------:R-:W-:Y:S02]  /*6a70*/  LOP3.LUT R25, R3.reuse, 0xffff, RZ, 0xc0, !PT ;  /* 0x0000ffff03197812 */ /* 0x040fe400078ec0ff */
[----:B------:R-:W-:-:S02]  /*6a80*/  PRMT R69, R3, 0x7632, R69 ;  /* 0x0000763203457816 */ /* 0x000fc40000000045 */
[----:B------:R-:W-:Y:S02]  /*6a90*/  LOP3.LUT R144, R3, 0xff, RZ, 0xc0, !PT ;  /* 0x000000ff03907812 */ /* 0x000fe400078ec0ff */
[----:B------:R-:W-:Y:S02]  /*6aa0*/  SHF.R.U32.HI R145, RZ, 0x18, R3 ;  /* 0x00000018ff917819 */ /* 0x000fe40000011603 */
[----:B----4-:R-:W-:Y:S02]  /*6ab0*/  FMNMX.FTZ R3, R65, R252, !PT ;  /* 0x000000fc41037209 */ /* 0x010fe40007810000 */
        /* <DEDUP_REMOVED lines=15> */
[----:B------:R-:W-:Y:S01]  /*6bb0*/  PRMT R90, R101, 0x5410, R90 ;  /* 0x00005410655a7816 */ /* 0x000fe2000000005a */
[----:B------:R-:W-:Y:S01]  /*6bc0*/  IMAD.U32 R101, RZ, RZ, UR11 ;  /* 0x0000000bff657e24 */ /* 0x000fe2000f8e00ff */
[----:B------:R-:W-:Y:S02]  /*6bd0*/  FMNMX3.FTZ R61, R61, R118, R117, !PT ;  /* 0x000000763d3d7276 */ /* 0x000fe40007810075 */
[----:B------:R-:W-:Y:S02]  /*6be0*/  LOP3.LUT R81, R81, 0xff, RZ, 0xc0, !PT ;  /* 0x000000ff51517812 */ /* 0x000fe400078ec0ff */
[----:B------:R-:W-:Y:S02]  /*6bf0*/  FMNMX3.FTZ R65, R65, R172, R173, !PT ;  /* 0x000000ac41417276 */ /* 0x000fe400078100ad */
[----:B------:R-:W-:Y:S02]  /*6c00*/  FMNMX3.FTZ R61, R61, R116, R115, !PT ;  /* 0x000000743d3d7276 */ /* 0x000fe40007810073 */
[----:B------:R-:W-:-:S02]  /*6c10*/  PRMT R94, R81, 0x5410, R94 ;  /* 0x00005410515e7816 */ /* 0x000fc4000000005e */
[----:B------:R-:W-:Y:S02]  /*6c20*/  LEA R101, R101, UR11, 0x10 ;  /* 0x0000000b65657c11 */ /* 0x000fe4000f8e80ff */
[----:B------:R-:W-:Y:S02]  /*6c30*/  FMNMX3.FTZ R65, R65, R170, R171, !PT ;  /* 0x000000aa41417276 */ /* 0x000fe400078100ab */
[----:B------:R-:W-:Y:S02]  /*6c40*/  FMNMX3.FTZ R61, R61, R114, R113, !PT ;  /* 0x000000723d3d7276 */ /* 0x000fe40007810071 */
[----:B------:R-:W-:Y:S02]  /*6c50*/  FMNMX3.FTZ R65, R65, R168, R169, !PT ;  /* 0x000000a841417276 */ /* 0x000fe400078100a9 */
[----:B------:R-:W-:Y:S02]  /*6c60*/  HSET2.LE.AND R89, R94, R101, PT ;  /* 0x000000655e597233 */ /* 0x000fe40003803000 */
[----:B------:R-:W-:-:S02]  /*6c70*/  FSEL R152, R152, -INF , !P6 ;  /* 0xff80000098987808 */ /* 0x000fc40007000000 */
[----:B------:R-:W-:Y:S02]  /*6c80*/  FSEL R94, R54, -INF , !P5 ;  /* 0xff800000365e7808 */ /* 0x000fe40006800000 */
[----:B------:R-:W-:Y:S02]  /*6c90*/  FMNMX3.FTZ R61, R61, R112, R111, !PT ;  /* 0x000000703d3d7276 */ /* 0x000fe4000781006f */
[----:B------:R-:W-:Y:S02]  /*6ca0*/  LOP3.LUT R69, R69, 0xff, RZ, 0xc0, !PT ;  /* 0x000000ff45457812 */ /* 0x000fe400078ec0ff */
[----:B------:R-:W-:Y:S02]  /*6cb0*/  LOP3.LUT R85, R85, 0xff, RZ, 0xc0, !PT ;  /* 0x000000ff55557812 */ /* 0x000fe400078ec0ff */
[----:B------:R-:W-:Y:S02]  /*6cc0*/  FMNMX3.FTZ R65, R65, R166, R167, !PT ;  /* 0x000000a641417276 */ /* 0x000fe400078100a7 */
[----:B------:R-:W-:-:S02]  /*6cd0*/  FSEL R54, R57, -INF , !P3 ;  /* 0xff80000039367808 */ /* 0x000fc40005800000 */
[----:B------:R-:W-:Y:S02]  /*6ce0*/  FSEL R252, R27, -INF , !P2 ;  /* 0xff8000001bfc7808 */ /* 0x000fe40005000000 */
[----:B------:R-:W-:Y:S02]  /*6cf0*/  FSEL R92, R92, -INF , !P4 ;  /* 0xff8000005c5c7808 */ /* 0x000fe40006000000 */
[----:B------:R-:W-:Y:S02]  /*6d00*/  FMNMX3.FTZ R57, R61, R152, R94, !PT ;  /* 0x000000983d397276 */ /* 0x000fe4000781005e */
[----:B------:R-:W-:Y:S02]  /*6d10*/  PRMT R145, R69, 0x5410, R145 ;  /* 0x0000541045917816 */ /* 0x000fe40000000091 */
[----:B------:R-:W-:Y:S02]  /*6d20*/  PRMT R216, R85, 0x5410, R216 ;  /* 0x0000541055d87816 */ /* 0x000fe400000000d8 */
[----:B------:R-:W-:-:S02]  /*6d30*/  HSET2.LE.AND R69, R132, R101, PT ;  /* 0x0000006584457233 */ /* 0x000fc40003803000 */
[----:B------:R-:W-:Y:S02]  /*6d40*/  FMNMX3.FTZ R132, R65, R164, R165, !PT ;  /* 0x000000a441847276 */ /* 0x000fe400078100a5 */
[--C-:B------:R-:W-:Y:S02]  /*6d50*/  HSET2.LE.AND R85, R106, R101.reuse, PT ;  /* 0x000000656a557233 */ /* 0x100fe40003803000 */
[----:B------:R-:W3:Y:S01]  /*6d60*/  SHFL.BFLY PT, R106, R3, 0x1, 0x1f ;  /* 0x0c201f00036a7f89 */ /* 0x000ee200000e0000 */
[----:B------:R-:W-:Y:S02]  /*6d70*/  FSEL R252, R252, -INF , !P0 ;  /* 0xff800000fcfc7808 */ /* 0x000fe40004000000 */
[----:B------:R-:W-:Y:S02]  /*6d80*/  FMNMX3.FTZ R57, R57, R92, R54, !PT ;  /* 0x0000005c39397276 */ /* 0x000fe40007810036 */
[----:B------:R-:W-:Y:S02]  /*6d90*/  FMNMX3.FTZ R132, R132, R130, R131, !PT ;  /* 0x0000008284847276 */ /* 0x000fe40007810083 */
[----:B------:R-:W-:-:S02]  /*6da0*/  HSET2.LE.AND R81, R108, R101, PT ;  /* 0x000000656c517233 */ /* 0x000fc40003803000 */
[----:B------:R-:W-:Y:S02]  /*6db0*/  FMNMX.FTZ R108, R252, R57, !PT ;  /* 0x00000039fc6c7209 */ /* 0x000fe40007810000 */
[----:B------:R-:W-:Y:S02]  /*6dc0*/  FSEL R19, R19, -INF , !P1 ;  /* 0xff80000013137808 */ /* 0x000fe40004800000 */
[----:B------:R-:W-:Y:S02]  /*6dd0*/  FMNMX3.FTZ R132, R132, R128, R129, !PT ;  /* 0x0000008084847276 */ /* 0x000fe40007810081 */
[----:B------:R-:W-:Y:S02]  /*6de0*/  PRMT R51, R51, 0x5410, R109 ;  /* 0x0000541033337816 */ /* 0x000fe4000000006d */
[----:B------:R-:W4:Y:S01]  /*6df0*/  SHFL.BFLY PT, R109, R108, 0x2, 0x1f ;  /* 0x0c401f006c6d7f89 */ /* 0x000f2200000e0000 */
[----:B------:R-:W-:Y:S02]  /*6e00*/  FMNMX.FTZ R132, R19, R132, !PT ;  /* 0x0000008413847209 */ /* 0x000fe40007810000 */
[----:B------:R-:W-:-:S02]  /*6e10*/  PRMT R47, R47, 0x5410, R107 ;  /* 0x000054102f2f7816 */ /* 0x000fc4000000006b */
[C---:B------:R-:W-:Y:S01]  /*6e20*/  FSETP.NEU.FTZ.AND P1, PT, R36.reuse, -INF , PT ;  /* 0xff8000002400780b */ /* 0x040fe20003f3d000 */
[----:B------:R-:W2:Y:S01]  /*6e30*/  SHFL.BFLY PT, R107, R132, 0x2, 0x1f ;  /* 0x0c401f00846b7f89 */ /* 0x000ea200000e0000 */
[----:B---3--:R-:W-:Y:S01]  /*6e40*/  FMNMX.FTZ R3, R3, R106, !PT ;  /* 0x0000006a03037209 */ /* 0x008fe20007810000 */
[----:B-1----:R-:W-:Y:S01]  /*6e50*/  FMUL.FTZ R106, R36, UR6 ;  /* 0x00000006246a7c20 */ /* 0x002fe20008410000 */
[----:B------:R-:W-:Y:S02]  /*6e60*/  PRMT R103, R103, 0x5410, R135 ;  /* 0x0000541067677816 */ /* 0x000fe40000000087 */
[----:B------:R-:W-:Y:S01]  /*6e70*/  PRMT R7, R7, 0x5410, R133 ;  /* 0x0000541007077816 */ /* 0x000fe20000000085 */
[----:B------:R-:W-:Y:S01]  /*6e80*/  FMUL.FTZ R151, R3, UR6 ;  /* 0x0000000603977c20 */ /* 0x000fe20008410000 */
[----:B------:R-:W-:Y:S02]  /*6e90*/  FSEL R106, R106, RZ, P1 ;  /* 0x000000ff6a6a7208 */ /* 0x000fe40000800000 */
[----:B------:R-:W-:-:S02]  /*6ea0*/  LOP3.LUT R77, R77, 0xff, RZ, 0xc0, !PT ;  /* 0x000000ff4d4d7812 */ /* 0x000fc400078ec0ff */
[----:B------:R-:W-:Y:S01]  /*6eb0*/  SHF.R.U32.HI R25, RZ, 0x8, R25 ;  /* 0x00000008ff197819 */ /* 0x000fe20000011619 */
[----:B------:R-:W-:Y:S01]  /*6ec0*/  FFMA.FTZ R35, R35, UR6, -R106 ;  /* 0x0000000623237c23 */ /* 0x000fe2000801086a */
[----:B------:R-:W-:Y:S01]  /*6ed0*/  PRMT R134, R77, 0x5410, R134 ;  /* 0x000054104d867816 */ /* 0x000fe20000000086 */
[--C-:B------:R-:W-:Y:S01]  /*6ee0*/  FFMA.FTZ R249, R104, UR6, -R106.reuse ;  /* 0x0000000668f97c23 */ /* 0x100fe2000801086a */
[----:B------:R-:W-:Y:S01]  /*6ef0*/  PRMT R144, R144, 0x5410, R25 ;  /* 0x0000541090907816 */ /* 0x000fe20000000019 */
[--C-:B------:R-:W-:Y:S01]  /*6f00*/  FFMA.FTZ R159, R102, UR6, -R106.reuse ;  /* 0x00000006669f7c23 */ /* 0x100fe2000801086a */
[----:B------:R-:W-:Y:S01]  /*6f10*/  LOP3.LUT R103, R103, 0xff00ff, RZ, 0xc0, !PT ;  /* 0x00ff00ff67677812 */ /* 0x000fe200078ec0ff */
[--C-:B------:R-:W-:Y:S01]  /*6f20*/  FFMA.FTZ R150, R150, UR6, -R106.reuse ;  /* 0x0000000696967c23 */ /* 0x100fe2000801086a */
[----:B----4-:R-:W-:Y:S01]  /*6f30*/  FMNMX.FTZ R109, R108, R109, !PT ;  /* 0x0000006d6c6d7209 */ /* 0x010fe20007810000 */
[--C-:B------:R-:W-:Y:S01]  /*6f40*/  FFMA.FTZ R108, R18, UR6, -R106.reuse ;  /* 0x00000006126c7c23 */ /* 0x100fe2000801086a */
[--C-:B------:R-:W-:Y:S01]  /*6f50*/  FFMA.FTZ R18, R41, UR6, -R106.reuse ;  /* 0x0000000629127c23 */ /* 0x100fe2000801086a */
[--C-:B------:R-:W-:Y:S01]  /*6f60*/  FFMA.FTZ R41, R52, UR6, -R106.reuse ;  /* 0x0000000634297c23 */ /* 0x100fe2000801086a */
[----:B------:R-:W-:Y:S01]  /*6f70*/  LOP3.LUT R7, R7, 0xff00ff, RZ, 0xc0, !PT ;  /* 0x00ff00ff07077812 */ /* 0x000fe200078ec0ff */
[----:B------:R-:W1:Y:S01]  /*6f80*/  SHFL.BFLY PT, R52, R109, 0x1, 0x1f ;  /* 0x0c201f006d347f89 */ /* 0x000e6200000e0000 */
[----:B------:R-:W-:Y:S01]  /*6f90*/  LOP3.LUT R51, R51, 0xff00ff, RZ, 0xc0, !PT ;  /* 0x00ff00ff33337812 */ /* 0x000fe200078ec0ff */
[--C-:B------:R-:W-:Y:S01]  /*6fa0*/  FFMA.FTZ R149, R149, UR6, -R106.reuse ;  /* 0x0000000695957c23 */ /* 0x100fe2000801086a */
[----:B------:R-:W-:Y:S01]  /*6fb0*/  LOP3.LUT R47, R47, 0xff00ff, RZ, 0xc0, !PT ;  /* 0x00ff00ff2f2f7812 */ /* 0x000fe200078ec0ff */
[----:B------:R-:W-:Y:S01]  /*6fc0*/  MUFU.EX2 R18, R18 ;  /* 0x0000001200127308 */ /* 0x000fe20000000800 */
[----:B------:R-:W-:Y:S01]  /*6fd0*/  LOP3.LUT R27, R21, 0xff00ff, RZ, 0xc0, !PT ;  /* 0x00ff00ff151b7812 */ /* 0x000fe200078ec0ff */
[--C-:B------:R-:W-:Y:S01]  /*6fe0*/  FFMA.FTZ R148, R148, UR6, -R106.reuse ;  /* 0x0000000694947c23 */ /* 0x100fe2000801086a */
        /* <DEDUP_REMOVED lines=22> */
[----:B------:R-:W-:Y:S01]  /*7150*/  FSETP.NEU.FTZ.AND P0, PT, R3, -INF , PT ;  /* 0xff8000000300780b */ /* 0x000fe20003f1d000 */
[--C-:B------:R-:W-:Y:S01]  /*7160*/  FFMA.FTZ R238, R238, UR6, -R106.reuse ;  /* 0x00000006eeee7c23 */ /* 0x100fe2000801086a */
[--C-:B------:R-:W-:Y:S01]  /*7170*/  HSET2.LE.AND R57, R110, R101.reuse, PT ;  /* 0x000000656e397233 */ /* 0x100fe20003803000 */
[--C-:B------:R-:W-:Y:S01]  /*7180*/  FFMA.FTZ R237, R237, UR6, -R106.reuse ;  /* 0x00000006eded7c23 */ /* 0x100fe2000801086a */
[----:B--2---:R-:W-:Y:S01]  /*7190*/  FMNMX.FTZ R110, R132, R107, !PT ;  /* 0x0000006b846e7209 */ /* 0x004fe20007810000 */
[--C-:B------:R-:W-:Y:S01]  /*71a0*/  FFMA.FTZ R107, R31, UR6, -R106.reuse ;  /* 0x000000061f6b7c23 */ /* 0x100fe2000801086a */
[----:B------:R-:W-:Y:S01]  /*71b0*/  FSEL R151, R151, RZ, P0 ;  /* 0x000000ff97977208 */ /* 0x000fe20000000000 */
[--C-:B------:R-:W-:Y:S01]  /*71c0*/  FFMA.FTZ R31, R53, UR6, -R106.reuse ;  /* 0x00000006351f7c23 */ /* 0x100fe2000801086a */
[--C-:B------:R-:W-:Y:S01]  /*71d0*/  HSET2.LE.AND R55, R55, R101.reuse, PT ;  /* 0x0000006537377233 */ /* 0x100fe20003803000 */
[----:B------:R-:W2:Y:S01]  /*71e0*/  MUFU.EX2 R53, R35 ;  /* 0x0000002300357308 */ /* 0x000ea20000000800 */
[--C-:B------:R-:W-:Y:S01]  /*71f0*/  HSET2.LE.AND R103, R103, R101.reuse, PT ;  /* 0x0000006567677233 */ /* 0x100fe20003803000 */
[--C-:B------:R-:W-:Y:S01]  /*7200*/  FFMA.FTZ R137, R2, UR6, -R151.reuse ;  /* 0x0000000602897c23 */ /* 0x100fe20008010897 */
[--C-:B------:R-:W-:Y:S01]  /*7210*/  HSET2.LE.AND R93, R93, R101.reuse, PT ;  /* 0x000000655d5d7233 */ /* 0x100fe20003803000 */
[--C-:B------:R-:W-:Y:S01]  /*7220*/  FFMA.FTZ R157, R34, UR6, -R151.reuse ;  /* 0x00000006229d7c23 */ /* 0x100fe20008010897 */
[--C-:B------:R-:W-:Y:S01]  /*7230*/  HSET2.LE.AND R7, R7, R101.reuse, PT ;  /* 0x0000006507077233 */ /* 0x100fe20003803000 */
[--C-:B------:R-:W-:Y:S01]  /*7240*/  FFMA.FTZ R104, R30, UR6, -R151.reuse ;  /* 0x000000061e687c23 */ /* 0x100fe20008010897 */
[--C-:B------:R-:W-:Y:S01]  /*7250*/  HSET2.LE.AND R97, R97, R101.reuse, PT ;  /* 0x0000006561617233 */ /* 0x100fe20003803000 */
[----:B------:R-:W-:Y:S01]  /*7260*/  MUFU.EX2 R137, R137 ;  /* 0x0000008900897308 */ /* 0x000fe20000000800 */
[--C-:B------:R-:W-:Y:S01]  /*7270*/  HSET2.LE.AND R51, R51, R101.reuse, PT ;  /* 0x0000006533337233 */ /* 0x100fe20003803000 */
[--C-:B------:R-:W-:Y:S01]  /*7280*/  FFMA.FTZ R236, R236, UR6, -R106.reuse ;  /* 0x00000006ecec7c23 */ /* 0x100fe2000801086a */
        /* <DEDUP_REMOVED lines=17> */
[----:B------:R-:W3:Y:S01]  /*73a0*/  MUFU.EX2 R104, R104 ;  /* 0x0000006800687308 */ /* 0x000ee20000000800 */
[--C-:B------:R-:W-:Y:S01]  /*73b0*/  HSET2.LE.AND R87, R87, R101.reuse, PT ;  /* 0x0000006557577233 */ /* 0x100fe20003803000 */
[--C-:B------:R-:W-:Y:S01]  /*73c0*/  FFMA.FTZ R193, R193, UR6, -R151.reuse ;  /* 0x00000006c1c17c23 */ /* 0x100fe20008010897 */
[--C-:B------:R-:W-:Y:S01]  /*73d0*/  HSET2.LE.AND R82, R82, R101.reuse, PT ;  /* 0x0000006552527233 */ /* 0x100fe20003803000 */
[----:B------:R-:W-:Y:S01]  /*73e0*/  MUFU.EX2 R159, R159 ;  /* 0x0000009f009f7308 */ /* 0x000fe20000000800 */
        /* <DEDUP_REMOVED lines=82> */
[----:B------:R-:W-:Y:S01]  /*7910*/  HSET2.LE.AND R145, R145, R101, PT ;  /* 0x0000006591917233 */ /* 0x000fe20003803000 */
[----:B------:R-:W-:Y:S01]  /*7920*/  FFMA.FTZ R101, R43, UR6, -R106 ;  /* 0x000000062b657c23 */ /* 0x000fe2000801086a */
[----:B------:R-:W4:Y:S01]  /*7930*/  MUFU.EX2 R134, R134 ;  /* 0x0000008600867308 */ /* 0x000f220000000800 */
[----:B------:R-:W4:Y:S01]  /*7940*/  SHFL.BFLY PT, R43, R110, 0x1, 0x1f ;  /* 0x0c201f006e2b7f89 */ /* 0x000f2200000e0000 */
[----:B--2---:R-:W-:Y:S01]  /*7950*/  F2FP.BF16.F32.PACK_AB R30, R18, R53 ;  /* 0x00000035121e723e */ /* 0x004fe200000010ff */
[--C-:B------:R-:W-:Y:S01]  /*7960*/  FFMA.FTZ R199, R199, UR6, -R151.reuse ;  /* 0x00000006c7c77c23 */ /* 0x100fe20008010897 */
[----:B------:R2:W2:Y:S01]  /*7970*/  MUFU.EX2 R106, R31 ;  /* 0x0000001f006a7308 */ /* 0x0004a20000000800 */
[----:B-1----:R-:W-:Y:S01]  /*7980*/  FMNMX.FTZ R0, R109, R52, !PT ;  /* 0x000000346d007209 */ /* 0x002fe20007810000 */
[--C-:B------:R-:W-:Y:S01]  /*7990*/  FFMA.FTZ R198, R198, UR6, -R151.reuse ;  /* 0x00000006c6c67c23 */ /* 0x100fe20008010897 */
[----:B------:R-:W-:Y:S01]  /*79a0*/  LOP3.LUT R30, R30, R55, RZ, 0xc0, !PT ;  /* 0x000000371e1e7212 */ /* 0x000fe200078ec0ff */
[----:B------:R-:W-:Y:S01]  /*79b0*/  MUFU.EX2 R52, R107 ;  /* 0x0000006b00347308 */ /* 0x000fe20000000800 */
[----:B---3--:R-:W-:Y:S01]  /*79c0*/  F2FP.BF16.F32.PACK_AB R102, R104, R157 ;  /* 0x0000009d6866723e */ /* 0x008fe200000010ff */
[--C-:B------:R-:W-:Y:S01]  /*79d0*/  FFMA.FTZ R183, R183, UR6, -R151.reuse ;  /* 0x00000006b7b77c23 */ /* 0x100fe20008010897 */
[----:B------:R-:W-:Y:S01]  /*79e0*/  FSETP.NEU.FTZ.AND P0, PT, R0, -INF , PT ;  /* 0xff8000000000780b */ /* 0x000fe20003f1d000 */
[----:B------:R-:W1:Y:S01]  /*79f0*/  MUFU.EX2 R55, R108 ;  /* 0x0000006c00377308 */ /* 0x000e620000000800 */
[----:B------:R-:W-:Y:S01]  /*7a00*/  LOP3.LUT R35, R102, R7, RZ, 0xc0, !PT ;  /* 0x0000000766237212 */ /* 0x000fe200078ec0ff */
[----:B------:R-:W-:Y:S01]  /*7a10*/  FFMA.FTZ R182, R182, UR6, -R151 ;  /* 0x00000006b6b67c23 */ /* 0x000fe20008010897 */
[----:B----4-:R-:W-:Y:S01]  /*7a20*/  F2FP.BF16.F32.PACK_AB R34, R134, R137 ;  /* 0x000000898622723e */ /* 0x010fe200000010ff */
[----:B------:R3:W-:Y:S01]  /*7a30*/  MUFU.EX2 R7, R41 ;  /* 0x0000002900077308 */ /* 0x0007e20000000800 */
[----:B------:R-:W-:-:S02]  /*7a40*/  LEA R218, R4, UR4, 0x1 ;  /* 0x0000000404da7c11 */ /* 0x000fc4000f8e08ff */
[----:B--2---:R-:W-:Y:S01]  /*7a50*/  LOP3.LUT R31, R34, R103, RZ, 0xc0, !PT ;  /* 0x00000067221f7212 */ /* 0x004fe200078ec0ff */
[----:B------:R-:W2:Y:S01]  /*7a60*/  MUFU.EX2 R153, R101 ;  /* 0x0000006500997308 */ /* 0x000ea20000000800 */
[----:B------:R-:W-:-:S03]  /*7a70*/  F2FP.BF16.F32.PACK_AB R34, R106, R159 ;  /* 0x0000009f6a22723e */ /* 0x000fc600000010ff */
[----:B------:R-:W-:Y:S01]  /*7a80*/  MUFU.EX2 R203, R203 ;  /* 0x000000cb00cb7308 */ /* 0x000fe20000000800 */
[----:B------:R-:W-:Y:S01]  /*7a90*/  FMNMX.FTZ R2, R110, R43, !PT ;  /* 0x0000002b6e027209 */ /* 0x000fe20007810000 */
[--C-:B------:R-:W-:Y:S01]  /*7aa0*/  FFMA.FTZ R43, R42, UR6, -R151.reuse ;  /* 0x000000062a2b7c23 */ /* 0x100fe20008010897 */
[----:B------:R-:W-:Y:S01]  /*7ab0*/  FFMA.FTZ R42, R40, UR6, -R151 ;  /* 0x00000006282a7c23 */ /* 0x000fe20008010897 */
[----:B------:R-:W-:Y:S01]  /*7ac0*/  LOP3.LUT R34, R34, R93, RZ, 0xc0, !PT ;  /* 0x0000005d22227212 */ /* 0x000fe200078ec0ff */
[----:B------:R-:W-:Y:S01]  /*7ad0*/  MUFU.EX2 R202, R202 ;  /* 0x000000ca00ca7308 */ /* 0x000fe20000000800 */
[C---:B------:R-:W-:Y:S01]  /*7ae0*/  FMUL.FTZ R154, R2.reuse, UR6 ;  /* 0x00000006029a7c20 */ /* 0x040fe20008410000 */
[----:B------:R-:W-:Y:S02]  /*7af0*/  FSETP.NEU.FTZ.AND P1, PT, R2, -INF , PT ;  /* 0xff8000000200780b */ /* 0x000fe40003f3d000 */
[----:B-1----:R-:W-:Y:S01]  /*7b00*/  F2FP.BF16.F32.PACK_AB R93, R52, R55 ;  /* 0x00000037345d723e */ /* 0x002fe200000010ff */
[----:B------:R-:W-:Y:S01]  /*7b10*/  MUFU.EX2 R43, R43 ;  /* 0x0000002b002b7308 */ /* 0x000fe20000000800 */
[----:B------:R-:W-:Y:S01]  /*7b20*/  FSEL R154, R154, RZ, P1 ;  /* 0x000000ff9a9a7208 */ /* 0x000fe20000800000 */
[----:B------:R-:W-:Y:S01]  /*7b30*/  FADD.FTZ R52, R55, R52 ;  /* 0x0000003437347221 */ /* 0x000fe20000010000 */
[----:B------:R-:W-:Y:S01]  /*7b40*/  LOP3.LUT R28, R93, R28, RZ, 0xc0, !PT ;  /* 0x0000001c5d1c7212 */ /* 0x000fe200078ec0ff */
[----:B------:R-:W1:Y:S01]  /*7b50*/  MUFU.EX2 R42, R42 ;  /* 0x0000002a002a7308 */ /* 0x000e620000000800 */
[----:B------:R-:W-:Y:S01]  /*7b60*/  FMUL.FTZ R93, R0, UR6 ;  /* 0x00000006005d7c20 */ /* 0x000fe20008410000 */
[--C-:B---3--:R-:W-:Y:S01]  /*7b70*/  FFMA.FTZ R41, R15, UR6, -R154.reuse ;  /* 0x000000060f297c23 */ /* 0x108fe2000801089a */
[--C-:B------:R-:W-:Y:S01]  /*7b80*/  FFMA.FTZ R40, R33, UR6, -R154.reuse ;  /* 0x0000000621287c23 */ /* 0x100fe2000801089a */
[--C-:B------:R-:W-:Y:S01]  /*7b90*/  FFMA.FTZ R17, R17, UR6, -R154.reuse ;  /* 0x0000000611117c23 */ /* 0x100fe2000801089a */
[----:B--2---:R-:W-:Y:S01]  /*7ba0*/  F2FP.BF16.F32.PACK_AB R33, R153, R7 ;  /* 0x000000079921723e */ /* 0x004fe200000010ff */
[--C-:B------:R-:W-:Y:S01]  /*7bb0*/  FFMA.FTZ R132, R13, UR6, -R154.reuse ;  /* 0x000000060d847c23 */ /* 0x100fe2000801089a */
[----:B------:R-:W-:Y:S01]  /*7bc0*/  FSEL R93, R93, RZ, P0 ;  /* 0x000000ff5d5d7208 */ /* 0x000fe20000000000 */
[----:B------:R-:W-:Y:S01]  /*7bd0*/  MUFU.EX2 R41, R41 ;  /* 0x0000002900297308 */ /* 0x000fe20000000800 */
[--C-:B------:R-:W-:Y:S01]  /*7be0*/  FFMA.FTZ R133, R11, UR6, -R154.reuse ;  /* 0x000000060b857c23 */ /* 0x100fe2000801089a */
[--C-:B------:R-:W-:Y:S01]  /*7bf0*/  FFMA.FTZ R156, R45, UR6, -R154.reuse ;  /* 0x000000062d9c7c23 */ /* 0x100fe2000801089a */
[--C-:B------:R-:W-:Y:S01]  /*7c00*/  FFMA.FTZ R109, R9, UR6, -R154.reuse ;  /* 0x00000006096d7c23 */ /* 0x100fe2000801089a */
[----:B------:R-:W2:Y:S01]  /*7c10*/  MUFU.EX2 R40, R40 ;  /* 0x0000002800287308 */ /* 0x000ea20000000800 */
[--C-:B------:R-:W-:Y:S01]  /*7c20*/  FFMA.FTZ R15, R14, UR6, -R93.reuse ;  /* 0x000000060e0f7c23 */ /* 0x100fe2000801085d */
[----:B-1----:R-:W-:Y:S01]  /*7c30*/  F2FP.BF16.F32.PACK_AB R48, R42, R43 ;  /* 0x0000002b2a30723e */ /* 0x002fe200000010ff */
[--C-:B------:R-:W-:Y:S01]  /*7c40*/  FFMA.FTZ R14, R32, UR6, -R93.reuse ;  /* 0x00000006200e7c23 */ /* 0x100fe2000801085d */
[----:B------:R-:W-:Y:S01]  /*7c50*/  LOP3.LUT R32, R33, R100, RZ, 0xc0, !PT ;  /* 0x0000006421207212 */ /* 0x000fe200078ec0ff */
[----:B------:R-:W-:Y:S01]  /*7c60*/  MUFU.EX2 R17, R17 ;  /* 0x0000001100117308 */ /* 0x000fe20000000800 */
[----:B------:R-:W1:Y:S01]  /*7c70*/  LDSM.16.MT88.4 R100, [R218+0x4000] ;  /* 0x00400000da64783b */ /* 0x000e620000004200 */
[----:B------:R-:W-:Y:S01]  /*7c80*/  LOP3.LUT R29, R48, R29, RZ, 0xc0, !PT ;  /* 0x0000001d301d7212 */ /* 0x000fe200078ec0ff */
[--C-:B------:R-:W-:Y:S01]  /*7c90*/  FFMA.FTZ R110, R23, UR6, -R154.reuse ;  /* 0x00000006176e7c23 */ /* 0x100fe2000801089a */
[----:B------:R-:W3:Y:S01]  /*7ca0*/  MUFU.EX2 R132, R132 ;  /* 0x0000008400847308 */ /* 0x000ee20000000800 */
[----:B------:R-:W-:Y:S01]  /*7cb0*/  F2FP.BF16.F32.PACK_AB R48, R158, R135 ;  /* 0x000000879e30723e */ /* 0x000fe200000010ff */
[--C-:B------:R-:W-:Y:S01]  /*7cc0*/  FFMA.FTZ R22, R22, UR6, -R93.reuse ;  /* 0x0000000616167c23 */ /* 0x100fe2000801085d */
[--C-:B------:R-:W-:Y:S01]  /*7cd0*/  FFMA.FTZ R11, R44, UR6, -R93.reuse ;  /* 0x000000062c0b7c23 */ /* 0x100fe2000801085d */
[----:B------:R-:W-:Y:S01]  /*7ce0*/  MUFU.EX2 R133, R133 ;  /* 0x0000008500857308 */ /* 0x000fe20000000800 */
[----:B------:R-:W-:Y:S01]  /*7cf0*/  LOP3.LUT R33, R48, R99, RZ, 0xc0, !PT ;  /* 0x0000006330217212 */ /* 0x000fe200078ec0ff */
[--C-:B------:R-:W-:Y:S01]  /*7d00*/  FFMA.FTZ R99, R16, UR6, -R93.reuse ;  /* 0x0000000610637c23 */ /* 0x100fe2000801085d */
[----:B--2---:R-:W-:Y:S01]  /*7d10*/  F2FP.BF16.F32.PACK_AB R13, R40, R41 ;  /* 0x00000029280d723e */ /* 0x004fe200000010ff */
[----:B------:R-:W2:Y:S01]  /*7d20*/  MUFU.EX2 R156, R156 ;  /* 0x0000009c009c7308 */ /* 0x000ea20000000800 */
[--C-:B------:R-:W-:Y:S01]  /*7d30*/  FFMA.FTZ R16, R46, UR6, -R93.reuse ;  /* 0x000000062e107c23 */ /* 0x100fe2000801085d */
[--C-:B------:R-:W-:Y:S01]  /*7d40*/  FFMA.FTZ R108, R8, UR6, -R93.reuse ;  /* 0x00000006086c7c23 */ /* 0x100fe2000801085d */
[----:B------:R-:W-:Y:S01]  /*7d50*/  LOP3.LUT R48, R13, R98, RZ, 0xc0, !PT ;  /* 0x000000620d307212 */ /* 0x000fe200078ec0ff */
[----:B------:R-:W-:Y:S01]  /*7d60*/  MUFU.EX2 R15, R15 ;  /* 0x0000000f000f7308 */ /* 0x000fe20000000800 */
[----:B------:R-:W-:Y:S01]  /*7d70*/  FFMA.FTZ R107, R10, UR6, -R93 ;  /* 0x000000060a6b7c23 */ /* 0x000fe2000801085d */
[----:B---3--:R-:W-:Y:S01]  /*7d80*/  F2FP.BF16.F32.PACK_AB R50, R132, R17 ;  /* 0x000000118432723e */ /* 0x008fe200000010ff */
[--C-:B------:R-:W-:Y:S01]  /*7d90*/  FFMA.FTZ R139, R139, UR6, -R154.reuse ;  /* 0x000000068b8b7c23 */ /* 0x100fe2000801089a */
[----:B------:R-:W3:Y:S01]  /*7da0*/  MUFU.EX2 R14, R14 ;  /* 0x0000000e000e7308 */ /* 0x000ee20000000800 */
[--C-:B------:R-:W-:Y:S01]  /*7db0*/  FFMA.FTZ R138, R138, UR6, -R154.reuse ;  /* 0x000000068a8a7c23 */ /* 0x100fe2000801089a */
[----:B------:R-:W-:Y:S01]  /*7dc0*/  LOP3.LUT R50, R50, R97, RZ, 0xc0, !PT ;  /* 0x0000006132327212 */ /* 0x000fe200078ec0ff */
[--C-:B------:R-:W-:Y:S01]  /*7dd0*/  FFMA.FTZ R181, R181, UR6, -R154.reuse ;  /* 0x00000006b5b57c23 */ /* 0x100fe2000801089a */
[----:B------:R4:W-:Y:S01]  /*7de0*/  MUFU.EX2 R13, R99 ;  /* 0x00000063000d7308 */ /* 0x0009e20000000800 */
[--C-:B------:R-:W-:Y:S01]  /*7df0*/  FFMA.FTZ R178, R178, UR6, -R154.reuse ;  /* 0x00000006b2b27c23 */ /* 0x100fe2000801089a */
[----:B--2---:R-:W-:Y:S01]  /*7e00*/  F2FP.BF16.F32.PACK_AB R9, R156, R133 ;  /* 0x000000859c09723e */ /* 0x004fe200000010ff */
[--C-:B------:R-:W-:Y:S01]  /*7e10*/  FFMA.FTZ R179, R179, UR6, -R154.reuse ;  /* 0x00000006b3b37c23 */ /* 0x100fe2000801089a */
[----:B------:R-:W2:Y:S01]  /*7e20*/  MUFU.EX2 R16, R16 ;  /* 0x0000001000107308 */ /* 0x000ea20000000800 */
[--C-:B------:R-:W-:Y:S01]  /*7e30*/  FFMA.FTZ R176, R176, UR6, -R154.reuse ;  /* 0x00000006b0b07c23 */ /* 0x100fe2000801089a */
[----:B------:R-:W-:Y:S01]  /*7e40*/  LOP3.LUT R44, R9, R96, RZ, 0xc0, !PT ;  /* 0x00000060092c7212 */ /* 0x000fe200078ec0ff */
[--C-:B------:R-:W-:Y:S01]  /*7e50*/  FFMA.FTZ R177, R177, UR6, -R154.reuse ;  /* 0x00000006b1b17c23 */ /* 0x100fe2000801089a */
[----:B------:R-:W-:Y:S01]  /*7e60*/  MUFU.EX2 R110, R110 ;  /* 0x0000006e006e7308 */ /* 0x000fe20000000800 */
[----:B------:R-:W-:Y:S01]  /*7e70*/  FFMA.FTZ R174, R174, UR6, -R154 ;  /* 0x00000006aeae7c23 */ /* 0x000fe2000801089a */
[----:B---3--:R-:W-:Y:S01]  /*7e80*/  F2FP.BF16.F32.PACK_AB R46, R14, R15 ;  /* 0x0000000f0e2e723e */ /* 0x008fe200000010ff */
[----:B------:R-:W-:Y:S01]  /*7e90*/  FADD.FTZ R14, R15, R14 ;  /* 0x0000000e0f0e7221 */ /* 0x000fe20000010000 */
[----:B------:R-:W-:Y:S01]  /*7ea0*/  MUFU.EX2 R155, R22 ;  /* 0x00000016009b7308 */ /* 0x000fe20000000800 */
[--C-:B------:R-:W-:Y:S01]  /*7eb0*/  FFMA.FTZ R175, R175, UR6, -R154.reuse ;  /* 0x00000006afaf7c23 */ /* 0x100fe2000801089a */
[----:B----4-:R-:W3:Y:S01]  /*7ec0*/  LDSM.16.MT88.4 R96, [R218+0x4400] ;  /* 0x00440000da60783b */ /* 0x010ee20000004200 */
[----:B------:R-:W-:Y:S01]  /*7ed0*/  LOP3.LUT R49, R46, R49, RZ, 0xc0, !PT ;  /* 0x000000312e317212 */ /* 0x000fe200078ec0ff */
[----:B------:R-:W4:Y:S01]  /*7ee0*/  MUFU.EX2 R216, R11 ;  /* 0x0000000b00d87308 */ /* 0x000f220000000800 */
        /* <DEDUP_REMOVED lines=8> */
[--C-:B------:R-:W-:Y:S01]  /*7f70*/  FFMA.FTZ R168, R168, UR6, -R154.reuse ;  /* 0x00000006a8a87c23 */ /* 0x100fe2000801089a */
[--C-:B------:R-:W-:Y:S01]  /*7f80*/  FFMA.FTZ R169, R169, UR6, -R154.reuse ;  /* 0x00000006a9a97c23 */ /* 0x100fe2000801089a */
[--C-:B------:R-:W-:Y:S01]  /*7f90*/  FFMA.FTZ R166, R166, UR6, -R154.reuse ;  /* 0x00000006a6a67c23 */ /* 0x100fe2000801089a */
[----:B------:R-:W1:Y:S01]  /*7fa0*/  MUFU.EX2 R107, R107 ;  /* 0x0000006b006b7308 */ /* 0x000e620000000800 */
[--C-:B------:R-:W-:Y:S01]  /*7fb0*/  FFMA.FTZ R167, R167, UR6, -R154.reuse ;  /* 0x00000006a7a77c23 */ /* 0x100fe2000801089a */
[----:B----4-:R-:W-:Y:S01]  /*7fc0*/  F2FP.BF16.F32.PACK_AB R4, R216, R155 ;  /* 0x0000009bd804723e */ /* 0x010fe200000010ff */
[--C-:B------:R-:W-:Y:S01]  /*7fd0*/  FFMA.FTZ R164, R164, UR6, -R154.reuse ;  /* 0x00000006a4a47c23 */ /* 0x100fe2000801089a */
[----:B------:R-:W-:Y:S01]  /*7fe0*/  MUFU.EX2 R139, R139 ;  /* 0x0000008b008b7308 */ /* 0x000fe20000000800 */
[--C-:B------:R-:W-:Y:S01]  /*7ff0*/  FFMA.FTZ R165, R165, UR6, -R154.reuse ;  /* 0x00000006a5a57c23 */ /* 0x100fe2000801089a */
[----:B--2---:R-:W-:Y:S01]  /*8000*/  F2FP.BF16.F32.PACK_AB R9, R109, R110 ;  /* 0x0000006e6d09723e */ /* 0x004fe200000010ff */
[--C-:B------:R-:W-:Y:S01]  /*8010*/  FFMA.FTZ R130, R130, UR6, -R154.reuse ;  /* 0x0000000682827c23 */ /* 0x100fe2000801089a */
[----:B------:R-:W-:Y:S01]  /*8020*/  LOP3.LUT R45, R4, R21, RZ, 0xc0, !PT ;  /* 0x00000015042d7212 */ /* 0x000fe200078ec0ff */
[----:B------:R-:W2:Y:S01]  /*8030*/  MUFU.EX2 R138, R138 ;  /* 0x0000008a008a7308 */ /* 0x000ea20000000800 */
[----:B------:R-:W-:Y:S01]  /*8040*/  LOP3.LUT R46, R9, R20, RZ, 0xc0, !PT ;  /* 0x00000014092e7212 */ /* 0x000fe200078ec0ff */
[--C-:B------:R-:W-:Y:S01]  /*8050*/  FFMA.FTZ R131, R131, UR6, -R154.reuse ;  /* 0x0000000683837c23 */ /* 0x100fe2000801089a */
[-C--:B-1----:R-:W-:Y:S01]  /*8060*/  HMMA.16816.F32.BF16 R8, R28, R100.reuse, RZ ;  /* 0x000000641c08723c */ /* 0x082fe200000418ff */
[----:B------:R-:W-:Y:S01]  /*8070*/  MUFU.EX2 R181, R181 ;  /* 0x000000b500b57308 */ /* 0x000fe20000000800 */
[----:B------:R-:W-:Y:S01]  /*8080*/  F2FP.BF16.F32.PACK_AB R4, R107, R108 ;  /* 0x0000006c6b04723e */ /* 0x000fe200000010ff */
[--C-:B------:R-:W-:Y:S01]  /*8090*/  FFMA.FTZ R128, R128, UR6, -R154.reuse ;  /* 0x0000000680807c23 */ /* 0x100fe2000801089a */
[--C-:B------:R-:W-:Y:S01]  /*80a0*/  FFMA.FTZ R129, R129, UR6, -R154.reuse ;  /* 0x0000000681817c23 */ /* 0x100fe2000801089a */
[----:B------:R-:W1:Y:S01]  /*80b0*/  MUFU.EX2 R178, R178 ;  /* 0x000000b200b27308 */ /* 0x000e620000000800 */
[----:B------:R-:W-:Y:S01]  /*80c0*/  LOP3.LUT R47, R4, R47, RZ, 0xc0, !PT ;  /* 0x0000002f042f7212 */ /* 0x000fe200078ec0ff */
[----:B------:R-:W-:Y:S01]  /*80d0*/  FFMA.FTZ R4, R19, UR6, -R154 ;  /* 0x0000000613047c23 */ /* 0x000fe2000801089a */
[----:B------:R-:W-:Y:S01]  /*80e0*/  HMMA.16816.F32.BF16 R20, R48, R100, RZ ;  /* 0x000000643014723c */ /* 0x000fe200000418ff */
[----:B------:R-:W-:Y:S01]  /*80f0*/  IMAD.MOV.U32 R101, RZ, RZ, R216 ;  /* 0x000000ffff657224 */ /* 0x000fe200078e00d8 */
[----:B------:R-:W-:Y:S01]  /*8100*/  MUFU.EX2 R179, R179 ;  /* 0x000000b300b37308 */ /* 0x000fe20000000800 */
[----:B------:R-:W-:-:S02]  /*8110*/  IMAD.IADD R216, R5, 0x1, R218 ;  /* 0x0000000105d87824 */ /* 0x000fc400078e02da */
[----:B------:R-:W-:Y:S01]  /*8120*/  FADD.FTZ R5, R13, R14 ;  /* 0x0000000e0d057221 */ /* 0x000fe20000010000 */
[----:B------:R-:W-:Y:S01]  /*8130*/  IMAD.MOV.U32 R154, RZ, RZ, R153 ;  /* 0x000000ffff9a7224 */ /* 0x000fe200078e0099 */
[----:B------:R-:W4:Y:S01]  /*8140*/  MUFU.EX2 R176, R176 ;  /* 0x000000b000b07308 */ /* 0x000f220000000800 */
[----:B------:R-:W-:Y:S01]  /*8150*/  FFMA.FTZ R100, R152, UR6, -R93 ;  /* 0x0000000698647c23 */ /* 0x000fe2000801085d */
[----:B------:R-:W-:Y:S01]  /*8160*/  FADD.FTZ R153, R16, R5 ;  /* 0x0000000510997221 */ /* 0x000fe20000010000 */
[----:B--2---:R-:W-:Y:S01]  /*8170*/  F2FP.BF16.F32.PACK_AB R5, R138, R139 ;  /* 0x0000008b8a05723e */ /* 0x004fe200000010ff */
[----:B------:R-:W-:Y:S01]  /*8180*/  MUFU.EX2 R177, R177 ;  /* 0x000000b100b17308 */ /* 0x000fe20000000800 */
[----:B------:R-:W-:Y:S01]  /*8190*/  IMAD.MOV.U32 R152, RZ, RZ, R101 ;  /* 0x000000ffff987224 */ /* 0x000fe200078e0065 */
[-C--:B---3--:R-:W-:Y:S01]  /*81a0*/  HMMA.16816.F32.BF16 R8, R32, R96.reuse, R8 ;  /* 0x000000602008723c */ /* 0x088fe20000041808 */
[--C-:B------:R-:W-:Y:S01]  /*81b0*/  FFMA.FTZ R136, R136, UR6, -R93.reuse ;  /* 0x0000000688887c23 */ /* 0x100fe2000801085d */
[----:B------:R-:W2:Y:S01]  /*81c0*/  MUFU.EX2 R174, R174 ;  /* 0x000000ae00ae7308 */ /* 0x000ea20000000800 */
[--C-:B------:R-:W-:Y:S01]  /*81d0*/  FFMA.FTZ R19, R12, UR6, -R93.reuse ;  /* 0x000000060c137c23 */ /* 0x100fe2000801085d */
[--C-:B------:R-:W-:Y:S01]  /*81e0*/  FFMA.FTZ R127, R127, UR6, -R93.reuse ;  /* 0x000000067f7f7c23 */ /* 0x100fe2000801085d */
[--C-:B------:R-:W-:Y:S01]  /*81f0*/  FFMA.FTZ R126, R126, UR6, -R93.reuse ;  /* 0x000000067e7e7c23 */ /* 0x100fe2000801085d */
[--C-:B------:R-:W-:Y:S01]  /*8200*/  FFMA.FTZ R125, R125, UR6, -R93.reuse ;  /* 0x000000067d7d7c23 */ /* 0x100fe2000801085d */
[--C-:B------:R-:W-:Y:S01]  /*8210*/  FFMA.FTZ R124, R124, UR6, -R93.reuse ;  /* 0x000000067c7c7c23 */ /* 0x100fe2000801085d */
[----:B------:R-:W-:Y:S01]  /*8220*/  HMMA.16816.F32.BF16 R20, R44, R96, R20 ;  /* 0x000000602c14723c */ /* 0x000fe20000041814 */
        /* <DEDUP_REMOVED lines=17> */
[----:B------:R-:W-:Y:S01]  /*8340*/  LOP3.LUT R24, R5, R24, RZ, 0xc0, !PT ;  /* 0x0000001805187212 */ /* 0x000fe200078ec0ff */
[----:B------:R-:W3:Y:S01]  /*8350*/  LDSM.16.MT88.4 R92, [R216+0x4000] ;  /* 0x00400000d85c783b */ /* 0x000ee20000004200 */
[----:B-1----:R-:W-:Y:S01]  /*8360*/  F2FP.BF16.F32.PACK_AB R5, R178, R181 ;  /* 0x000000b5b205723e */ /* 0x002fe200000010ff */
[----:B------:R-:W-:Y:S01]  /*8370*/  FADD.FTZ R15, R53, R52 ;  /* 0x00000034350f7221 */ /* 0x000fe20000010000 */
[----:B------:R-:W-:Y:S01]  /*8380*/  FADD.FTZ R42, R43, R42 ;  /* 0x0000002a2b2a7221 */ /* 0x000fe20000010000 */
[----:B------:R-:W1:Y:S01]  /*8390*/  LDSM.16.MT88.4 R52, [R216+0x4400] ;  /* 0x00440000d834783b */ /* 0x000e620000004200 */
[----:B------:R-:W-:Y:S01]  /*83a0*/  LOP3.LUT R26, R5, R26, RZ, 0xc0, !PT ;  /* 0x0000001a051a7212 */ /* 0x000fe200078ec0ff */
[----:B------:R-:W-:Y:S01]  /*83b0*/  FADD.FTZ R40, R41, R40 ;  /* 0x0000002829287221 */ /* 0x000fe20000010000 */
[----:B----4-:R-:W-:Y:S01]  /*83c0*/  F2FP.BF16.F32.PACK_AB R5, R176, R179 ;  /* 0x000000b3b005723e */ /* 0x010fe200000010ff */
[----:B------:R-:W-:Y:S01]  /*83d0*/  FADD.FTZ R137, R137, R42 ;  /* 0x0000002a89897221 */ /* 0x000fe20000010000 */
[----:B------:R-:W-:Y:S01]  /*83e0*/  FADD.FTZ R18, R18, R15 ;  /* 0x0000000f12127221 */ /* 0x000fe20000010000 */
[----:B------:R-:W-:Y:S01]  /*83f0*/  FADD.FTZ R17, R17, R40 ;  /* 0x0000002811117221 */ /* 0x000fe20000010000 */
[----:B------:R-:W-:Y:S01]  /*8400*/  LOP3.LUT R68, R5, R68, RZ, 0xc0, !PT ;  /* 0x0000004405447212 */ /* 0x000fe200078ec0ff */
[----:B------:R-:W-:Y:S01]  /*8410*/  MUFU.EX2 R237, R237 ;  /* 0x000000ed00ed7308 */ /* 0x000fe20000000800 */
[----:B--2---:R-:W-:Y:S01]  /*8420*/  F2FP.BF16.F32.PACK_AB R5, R174, R177 ;  /* 0x000000b1ae05723e */ /* 0x004fe200000010ff */
[----:B------:R-:W-:Y:S01]  /*8430*/  FADD.FTZ R132, R132, R17 ;  /* 0x0000001184847221 */ /* 0x000fe20000010000 */
[----:B------:R-:W-:Y:S01]  /*8440*/  FADD.FTZ R151, R7, R18 ;  /* 0x0000001207977221 */ /* 0x000fe20000010000 */
[----:B------:R-:W2:Y:S01]  /*8450*/  MUFU.EX2 R236, R236 ;  /* 0x000000ec00ec7308 */ /* 0x000ea20000000800 */
[----:B------:R-:W-:Y:S01]  /*8460*/  LOP3.LUT R70, R5, R70, RZ, 0xc0, !PT ;  /* 0x0000004605467212 */ /* 0x000fe200078ec0ff */
[----:B------:R-:W-:Y:S01]  /*8470*/  FADD.FTZ R134, R134, R137 ;  /* 0x0000008986867221 */ /* 0x000fe20000010000 */
[----:B------:R-:W-:Y:S01]  /*8480*/  F2FP.BF16.F32.PACK_AB R5, R143, R148 ;  /* 0x000000948f05723e */ /* 0x000fe200000010ff */
[----:B------:R-:W-:Y:S01]  /*8490*/  MUFU.EX2 R205, R205 ;  /* 0x000000cd00cd7308 */ /* 0x000fe20000000800 */
[----:B------:R-:W-:-:S02]  /*84a0*/  ISETP.GT.AND P0, PT, R105, R226, PT ;  /* 0x000000e26900720c */ /* 0x000fc40003f04270 */
[----:B------:R-:W-:Y:S01]  /*84b0*/  LOP3.LUT R90, R5, R90, RZ, 0xc0, !PT ;  /* 0x0000005a055a7212 */ /* 0x000fe200078ec0ff */
[----:B------:R-:W4:Y:S01]  /*84c0*/  MUFU.EX2 R204, R204 ;  /* 0x000000cc00cc7308 */ /* 0x000f220000000800 */
[----:B------:R-:W-:-:S03]  /*84d0*/  F2FP.BF16.F32.PACK_AB R5, R248, R249 ;  /* 0x000000f9f805723e */ /* 0x000fc600000010ff */
[----:B------:R-:W-:Y:S01]  /*84e0*/  MUFU.EX2 R193, R193 ;  /* 0x000000c100c17308 */ /* 0x000fe20000000800 */
[----:B------:R-:W-:Y:S02]  /*84f0*/  LOP3.LUT R86, R5, R86, RZ, 0xc0, !PT ;  /* 0x0000005605567212 */ /* 0x000fe400078ec0ff */
[----:B------:R-:W-:Y:S01]  /*8500*/  F2FP.BF16.F32.PACK_AB R5, R149, R150 ;  /* 0x000000969505723e */ /* 0x000fe200000010ff */
[----:B------:R-:W-:Y:S03]  /*8510*/  MUFU.EX2 R192, R192 ;  /* 0x000000c000c07308 */ /* 0x000fe60000000800 */
[----:B------:R-:W-:Y:S01]  /*8520*/  LOP3.LUT R88, R5, R88, RZ, 0xc0, !PT ;  /* 0x0000005805587212 */ /* 0x000fe200078ec0ff */
[----:B------:R-:W-:Y:S01]  /*8530*/  MUFU.EX2 R136, R136 ;  /* 0x0000008800887308 */ /* 0x000fe20000000800 */
[----:B------:R-:W-:Y:S01]  /*8540*/  F2FP.BF16.F32.PACK_AB R5, R251, R142 ;  /* 0x0000008efb05723e */ /* 0x000fe200000010ff */
[----:B---3--:R-:W-:Y:S03]  /*8550*/  HMMA.16816.F32.BF16 R40, R28, R92, RZ ;  /* 0x0000005c1c28723c */ /* 0x008fe600000418ff */
[----:B------:R-:W-:Y:S01]  /*8560*/  LOP3.LUT R84, R5, R84, RZ, 0xc0, !PT ;  /* 0x0000005405547212 */ /* 0x000fe200078ec0ff */
[----:B------:R-:W-:Y:S01]  /*8570*/  MUFU.EX2 R173, R173 ;  /* 0x000000ad00ad7308 */ /* 0x000fe20000000800 */
[----:B------:R-:W-:-:S03]  /*8580*/  F2FP.BF16.F32.PACK_AB R5, R242, R243 ;  /* 0x000000f3f205723e */ /* 0x000fc600000010ff */
[----:B------:R-:W-:Y:S01]  /*8590*/  MUFU.EX2 R170, R170 ;  /* 0x000000aa00aa7308 */ /* 0x000fe20000000800 */
[----:B------:R-:W-:Y:S01]  /*85a0*/  LOP3.LUT R82, R5, R82, RZ, 0xc0, !PT ;  /* 0x0000005205527212 */ /* 0x000fe200078ec0ff */
[----:B------:R-:W-:Y:S01]  /*85b0*/  HMMA.16816.F32.BF16 R12, R48, R92, RZ ;  /* 0x0000005c300c723c */ /* 0x000fe200000418ff */
[----:B------:R-:W-:Y:S01]  /*85c0*/  F2FP.BF16.F32.PACK_AB R5, R238, R239 ;  /* 0x000000efee05723e */ /* 0x000fe200000010ff */
[----:B------:R-:W-:Y:S03]  /*85d0*/  MUFU.EX2 R119, R119 ;  /* 0x0000007700777308 */ /* 0x000fe60000000800 */
[----:B------:R-:W-:Y:S01]  /*85e0*/  LOP3.LUT R78, R5, R78, RZ, 0xc0, !PT ;  /* 0x0000004e054e7212 */ /* 0x000fe200078ec0ff */
[----:B------:R-:W-:Y:S01]  /*85f0*/  MUFU.EX2 R118, R118 ;  /* 0x0000007600767308 */ /* 0x000fe20000000800 */
[----:B------:R-:W-:-:S03]  /*8600*/  F2FP.BF16.F32.PACK_AB R5, R244, R245 ;  /* 0x000000f5f405723e */ /* 0x000fc600000010ff */
[----:B------:R-:W-:Y:S01]  /*8610*/  MUFU.EX2 R189, R189 ;  /* 0x000000bd00bd7308 */ /* 0x000fe20000000800 */
[----:B------:R-:W-:Y:S01]  /*8620*/  LOP3.LUT R80, R5, R80, RZ, 0xc0, !PT ;  /* 0x0000005005507212 */ /* 0x000fe200078ec0ff */
[-C--:B-1----:R-:W-:Y:S01]  /*8630*/  HMMA.16816.F32.BF16 R40, R32, R52.reuse, R40 ;  /* 0x000000342028723c */ /* 0x082fe20000041828 */
[----:B------:R-:W-:Y:S01]  /*8640*/  F2FP.BF16.F32.PACK_AB R5, R240, R241 ;  /* 0x000000f1f005723e */ /* 0x000fe200000010ff */
[----:B------:R-:W-:Y:S03]  /*8650*/  MUFU.EX2 R188, R188 ;  /* 0x000000bc00bc7308 */ /* 0x000fe60000000800 */
[----:B------:R-:W-:Y:S01]  /*8660*/  LOP3.LUT R76, R5, R76, RZ, 0xc0, !PT ;  /* 0x0000004c054c7212 */ /* 0x000fe200078ec0ff */
[----:B------:R-:W-:Y:S01]  /*8670*/  MUFU.EX2 R127, R127 ;  /* 0x0000007f007f7308 */ /* 0x000fe20000000800 */
[----:B------:R-:W-:Y:S01]  /*8680*/  F2FP.BF16.F32.PACK_AB R5, R206, R207 ;  /* 0x000000cfce05723e */ /* 0x000fe200000010ff */
[----:B------:R-:W-:Y:S02]  /*8690*/  HMMA.16816.F32.BF16 R12, R44, R52, R12 ;  /* 0x000000342c0c723c */ /* 0x000fe4000004180c */
[----:B------:R-:W1:Y:S01]  /*86a0*/  MUFU.EX2 R53, R19 ;  /* 0x0000001300357308 */ /* 0x000e620000000800 */
[----:B------:R-:W-:-:S02]  /*86b0*/  LOP3.LUT R74, R5, R74, RZ, 0xc0, !PT ;  /* 0x0000004a054a7212 */ /* 0x000fc400078ec0ff */
[----:B------:R-:W-:Y:S01]  /*86c0*/  F2FP.BF16.F32.PACK_AB R5, R202, R203 ;  /* 0x000000cbca05723e */ /* 0x000fe200000010ff */
[----:B------:R-:W3:Y:S03]  /*86d0*/  MUFU.EX2 R126, R126 ;  /* 0x0000007e007e7308 */ /* 0x000ee60000000800 */
[----:B------:R-:W-:Y:S01]  /*86e0*/  LOP3.LUT R162, R5, R162, RZ, 0xc0, !PT ;  /* 0x000000a205a27212 */ /* 0x000fe200078ec0ff */
[----:B------:R-:W-:Y:S01]  /*86f0*/  MUFU.EX2 R169, R169 ;  /* 0x000000a900a97308 */ /* 0x000fe20000000800 */
[----:B--2---:R-:W-:-:S03]  /*8700*/  F2FP.BF16.F32.PACK_AB R5, R236, R237 ;  /* 0x000000edec05723e */ /* 0x004fc600000010ff */
[----:B------:R-:W2:Y:S01]  /*8710*/  MUFU.EX2 R166, R166 ;  /* 0x000000a600a67308 */ /* 0x000ea20000000800 */
[----:B------:R-:W-:Y:S02]  /*8720*/  LOP3.LUT R72, R5, R72, RZ, 0xc0, !PT ;  /* 0x0000004805487212 */ /* 0x000fe400078ec0ff */
[----:B----4-:R-:W-:Y:S01]  /*8730*/  F2FP.BF16.F32.PACK_AB R5, R204, R205 ;  /* 0x000000cdcc05723e */ /* 0x010fe200000010ff */
[----:B------:R-:W-:Y:S01]  /*8740*/  MUFU.EX2 R115, R115 ;  /* 0x0000007300737308 */ /* 0x000fe20000000800 */
[----:B-1----:R-:W-:Y:S02]  /*8750*/  F2FP.BF16.F32.PACK_AB R16, R53, R136 ;  /* 0x000000883510723e */ /* 0x002fe400000010ff */
[----:B------:R-:W-:Y:S01]  /*8760*/  LOP3.LUT R160, R5, R160, RZ, 0xc0, !PT ;  /* 0x000000a005a07212 */ /* 0x000fe200078ec0ff */
[----:B------:R-:W-:Y:S01]  /*8770*/  MUFU.EX2 R114, R114 ;  /* 0x0000007200727308 */ /* 0x000fe20000000800 */
[----:B------:R-:W-:Y:S02]  /*8780*/  F2FP.BF16.F32.PACK_AB R5, R170, R173 ;  /* 0x000000adaa05723e */ /* 0x000fe400000010ff */
[----:B------:R-:W-:Y:S01]  /*8790*/  LOP3.LUT R25, R16, R25, RZ, 0xc0, !PT ;  /* 0x0000001910197212 */ /* 0x000fe200078ec0ff */
[----:B------:R-:W-:Y:S01]  /*87a0*/  MUFU.EX2 R195, R195 ;  /* 0x000000c300c37308 */ /* 0x000fe20000000800 */
[----:B------:R-:W-:-:S02]  /*87b0*/  LOP3.LUT R66, R5, R66, RZ, 0xc0, !PT ;  /* 0x0000004205427212 */ /* 0x000fc400078ec0ff */
[----:B---3--:R-:W-:Y:S01]  /*87c0*/  F2FP.BF16.F32.PACK_AB R16, R126, R127 ;  /* 0x0000007f7e10723e */ /* 0x008fe200000010ff */
[----:B------:R-:W-:Y:S01]  /*87d0*/  MUFU.EX2 R194, R194 ;  /* 0x000000c200c27308 */ /* 0x000fe20000000800 */
[----:B--2---:R-:W-:Y:S02]  /*87e0*/  F2FP.BF16.F32.PACK_AB R5, R166, R169 ;  /* 0x000000a9a605723e */ /* 0x004fe400000010ff */
[----:B------:R-:W-:Y:S01]  /*87f0*/  LOP3.LUT R27, R16, R27, RZ, 0xc0, !PT ;  /* 0x0000001b101b7212 */ /* 0x000fe200078ec0ff */
[----:B------:R-:W-:Y:S01]  /*8800*/  MUFU.EX2 R125, R125 ;  /* 0x0000007d007d7308 */ /* 0x000fe20000000800 */
[----:B------:R-:W-:-:S03]  /*8810*/  LOP3.LUT R62, R5, R62, RZ, 0xc0, !PT ;  /* 0x0000003e053e7212 */ /* 0x000fc600078ec0ff */
[----:B------:R-:W1:Y:S04]  /*8820*/  MUFU.EX2 R124, R124 ;  /* 0x0000007c007c7308 */ /* 0x000e680000000800 */
[----:B------:R-:W-:Y:S04]  /*8830*/  MUFU.EX2 R175, R175 ;  /* 0x000000af00af7308 */ /* 0x000fe80000000800 */
[----:B------:R-:W2:Y:S04]  /*8840*/  MUFU.EX2 R172, R172 ;  /* 0x000000ac00ac7308 */ /* 0x000ea80000000800 */
[----:B------:R-:W-:Y:S01]  /*8850*/  MUFU.EX2 R121, R121 ;  /* 0x0000007900797308 */ /* 0x000fe20000000800 */
[----:B-1----:R-:W-:-:S03]  /*8860*/  F2FP.BF16.F32.PACK_AB R16, R124, R125 ;  /* 0x0000007d7c10723e */ /* 0x002fc600000010ff */
[----:B------:R-:W1:Y:S01]  /*8870*/  MUFU.EX2 R120, R120 ;  /* 0x0000007800787308 */ /* 0x000e620000000800 */
[----:B------:R-:W-:-:S03]  /*8880*/  LOP3.LUT R69, R16, R69, RZ, 0xc0, !PT ;  /* 0x0000004510457212 */ /* 0x000fc600078ec0ff */
[----:B------:R3:W-:Y:S01]  /*8890*/  MUFU.EX2 R93, R6 ;  /* 0x00000006005d7308 */ /* 0x0007e20000000800 */
[----:B--2---:R-:W-:-:S03]  /*88a0*/  F2FP.BF16.F32.PACK_AB R5, R172, R175 ;  /* 0x000000afac05723e */ /* 0x004fc600000010ff */
[----:B------:R2:W-:Y:S01]  /*88b0*/  MUFU.EX2 R92, R4 ;  /* 0x00000004005c7308 */ /* 0x0005e20000000800 */
[----:B------:R-:W-:-:S03]  /*88c0*/  LOP3.LUT R64, R5, R64, RZ, 0xc0, !PT ;  /* 0x0000004005407212 */ /* 0x000fc600078ec0ff */
[----:B------:R-:W-:Y:S04]  /*88d0*/  MUFU.EX2 R191, R191 ;  /* 0x000000bf00bf7308 */ /* 0x000fe80000000800 */
[----:B------:R-:W-:Y:S01]  /*88e0*/  MUFU.EX2 R190, R190 ;  /* 0x000000be00be7308 */ /* 0x000fe20000000800 */
[----:B---3--:R-:W-:-:S03]  /*88f0*/  F2FP.BF16.F32.PACK_AB R6, R192, R193 ;  /* 0x000000c1c006723e */ /* 0x008fc600000010ff */
[----:B------:R-:W-:Y:S01]  /*8900*/  MUFU.EX2 R123, R123 ;  /* 0x0000007b007b7308 */ /* 0x000fe20000000800 */
[----:B--2---:R-:W-:-:S03]  /*8910*/  F2FP.BF16.F32.PACK_AB R4, R118, R119 ;  /* 0x000000777604723e */ /* 0x004fc600000010ff */
[----:B------:R-:W2:Y:S01]  /*8920*/  MUFU.EX2 R122, R122 ;  /* 0x0000007a007a7308 */ /* 0x000ea20000000800 */
[----:B------:R-:W-:Y:S02]  /*8930*/  LOP3.LUT R83, R6, R83, RZ, 0xc0, !PT ;  /* 0x0000005306537212 */ /* 0x000fe400078ec0ff */
[----:B------:R-:W-:Y:S01]  /*8940*/  LOP3.LUT R67, R4, R67, RZ, 0xc0, !PT ;  /* 0x0000004304437212 */ /* 0x000fe200078ec0ff */
[----:B------:R-:W-:Y:S01]  /*8950*/  MUFU.EX2 R171, R171 ;  /* 0x000000ab00ab7308 */ /* 0x000fe20000000800 */
[----:B------:R-:W-:Y:S02]  /*8960*/  F2FP.BF16.F32.PACK_AB R6, R188, R189 ;  /* 0x000000bdbc06723e */ /* 0x000fe400000010ff */
[----:B------:R-:W-:Y:S01]  /*8970*/  F2FP.BF16.F32.PACK_AB R4, R114, R115 ;  /* 0x000000737204723e */ /* 0x000fe200000010ff */
[----:B------:R-:W3:Y:S01]  /*8980*/  MUFU.EX2 R168, R168 ;  /* 0x000000a800a87308 */ /* 0x000ee20000000800 */
[----:B------:R-:W-:Y:S02]  /*8990*/  LOP3.LUT R79, R6, R79, RZ, 0xc0, !PT ;  /* 0x0000004f064f7212 */ /* 0x000fe400078ec0ff */
[----:B------:R-:W-:Y:S01]  /*89a0*/  LOP3.LUT R63, R4, R63, RZ, 0xc0, !PT ;  /* 0x0000003f043f7212 */ /* 0x000fe200078ec0ff */
[----:B------:R-:W-:Y:S01]  /*89b0*/  MUFU.EX2 R117, R117 ;  /* 0x0000007500757308 */ /* 0x000fe20000000800 */
[----:B------:R-:W-:-:S02]  /*89c0*/  F2FP.BF16.F32.PACK_AB R6, R194, R195 ;  /* 0x000000c3c206723e */ /* 0x000fc400000010ff */
[----:B-1----:R-:W-:Y:S01]  /*89d0*/  F2FP.BF16.F32.PACK_AB R4, R120, R121 ;  /* 0x000000797804723e */ /* 0x002fe200000010ff */
[----:B------:R-:W1:Y:S01]  /*89e0*/  MUFU.EX2 R116, R116 ;  /* 0x0000007400747308 */ /* 0x000e620000000800 */
[----:B------:R-:W-:Y:S02]  /*89f0*/  LOP3.LUT R81, R6, R81, RZ, 0xc0, !PT ;  /* 0x0000005106517212 */ /* 0x000fe400078ec0ff */
[----:B------:R-:W-:Y:S01]  /*8a00*/  LOP3.LUT R65, R4, R65, RZ, 0xc0, !PT ;  /* 0x0000004104417212 */ /* 0x000fe200078ec0ff */
[----:B------:R-:W-:Y:S01]  /*8a10*/  MUFU.EX2 R201, R201 ;  /* 0x000000c900c97308 */ /* 0x000fe20000000800 */
[----:B--2---:R-:W-:Y:S02]  /*8a20*/  F2FP.BF16.F32.PACK_AB R16, R122, R123 ;  /* 0x0000007b7a10723e */ /* 0x004fe400000010ff */
[----:B------:R-:W-:Y:S01]  /*8a30*/  F2FP.BF16.F32.PACK_AB R6, R190, R191 ;  /* 0x000000bfbe06723e */ /* 0x000fe200000010ff */
[----:B------:R-:W2:Y:S01]  /*8a40*/  MUFU.EX2 R200, R200 ;  /* 0x000000c800c87308 */ /* 0x000ea20000000800 */
[----:B---3--:R-:W-:-:S02]  /*8a50*/  F2FP.BF16.F32.PACK_AB R5, R168, R171 ;  /* 0x000000aba805723e */ /* 0x008fc400000010ff */
[----:B------:R-:W-:Y:S01]  /*8a60*/  LOP3.LUT R71, R16, R71, RZ, 0xc0, !PT ;  /* 0x0000004710477212 */ /* 0x000fe200078ec0ff */
[----:B------:R-:W-:Y:S01]  /*8a70*/  MUFU.EX2 R185, R185 ;  /* 0x000000b900b97308 */ /* 0x000fe20000000800 */
[----:B------:R-:W-:Y:S02]  /*8a80*/  LOP3.LUT R77, R6, R77, RZ, 0xc0, !PT ;  /* 0x0000004d064d7212 */ /* 0x000fe400078ec0ff */
[----:B-1----:R-:W-:Y:S01]  /*8a90*/  F2FP.BF16.F32.PACK_AB R4, R116, R117 ;  /* 0x000000757404723e */ /* 0x002fe200000010ff */
[----:B------:R-:W1:Y:S01]  /*8aa0*/  MUFU.EX2 R184, R184 ;  /* 0x000000b800b87308 */ /* 0x000e620000000800 */
[----:B------:R-:W-:Y:S02]  /*8ab0*/  LOP3.LUT R60, R5, R60, RZ, 0xc0, !PT ;  /* 0x0000003c053c7212 */ /* 0x000fe400078ec0ff */
[----:B------:R-:W-:Y:S01]  /*8ac0*/  LOP3.LUT R61, R4, R61, RZ, 0xc0, !PT ;  /* 0x0000003d043d7212 */ /* 0x000fe200078ec0ff */
[----:B------:R-:W-:Y:S01]  /*8ad0*/  MUFU.EX2 R165, R165 ;  /* 0x000000a500a57308 */ /* 0x000fe20000000800 */
[----:B--2---:R-:W-:-:S03]  /*8ae0*/  F2FP.BF16.F32.PACK_AB R16, R200, R201 ;  /* 0x000000c9c810723e */ /* 0x004fc600000010ff */
[----:B------:R-:W2:Y:S01]  /*8af0*/  MUFU.EX2 R130, R130 ;  /* 0x0000008200827308 */ /* 0x000ea20000000800 */
[----:B------:R-:W-:-:S03]  /*8b00*/  LOP3.LUT R91, R16, R91, RZ, 0xc0, !PT ;  /* 0x0000005b105b7212 */ /* 0x000fc600078ec0ff */
[----:B------:R-:W-:Y:S01]  /*8b10*/  MUFU.EX2 R111, R111 ;  /* 0x0000006f006f7308 */ /* 0x000fe20000000800 */
[----:B-1----:R-:W-:-:S03]  /*8b20*/  F2FP.BF16.F32.PACK_AB R6, R184, R185 ;  /* 0x000000b9b806723e */ /* 0x002fc600000010ff */
[----:B------:R-:W1:Y:S01]  /*8b30*/  MUFU.EX2 R100, R100 ;  /* 0x0000006400647308 */ /* 0x000e620000000800 */
[----:B------:R-:W-:-:S03]  /*8b40*/  LOP3.LUT R75, R6, R75, RZ, 0xc0, !PT ;  /* 0x0000004b064b7212 */ /* 0x000fc600078ec0ff */
[----:B------:R-:W-:Y:S01]  /*8b50*/  MUFU.EX2 R197, R197 ;  /* 0x000000c500c57308 */ /* 0x000fe20000000800 */
[----:B--2---:R-:W-:-:S03]  /*8b60*/  F2FP.BF16.F32.PACK_AB R5, R130, R165 ;  /* 0x000000a58205723e */ /* 0x004fc600000010ff */
[----:B------:R-:W2:Y:S01]  /*8b70*/  MUFU.EX2 R196, R196 ;  /* 0x000000c400c47308 */ /* 0x000ea20000000800 */
[----:B------:R-:W-:-:S03]  /*8b80*/  LOP3.LUT R58, R5, R58, RZ, 0xc0, !PT ;  /* 0x0000003a053a7212 */ /* 0x000fc600078ec0ff */
[----:B------:R-:W3:Y:S01]  /*8b90*/  MUFU.EX2 R180, R180 ;  /* 0x000000b400b47308 */ /* 0x000ee20000000800 */
[----:B-1----:R-:W-:-:S03]  /*8ba0*/  F2FP.BF16.F32.PACK_AB R4, R100, R111 ;  /* 0x0000006f6404723e */ /* 0x002fc600000010ff */
[----:B------:R-:W-:Y:S01]  /*8bb0*/  MUFU.EX2 R167, R167 ;  /* 0x000000a700a77308 */ /* 0x000fe20000000800 */
[----:B------:R-:W-:-:S03]  /*8bc0*/  LOP3.LUT R59, R4, R59, RZ, 0xc0, !PT ;  /* 0x0000003b043b7212 */ /* 0x000fc600078ec0ff */
[----:B------:R-:W1:Y:S01]  /*8bd0*/  MUFU.EX2 R164, R164 ;  /* 0x000000a400a47308 */ /* 0x000e620000000800 */
[----:B--2---:R-:W-:-:S03]  /*8be0*/  F2FP.BF16.F32.PACK_AB R16, R196, R197 ;  /* 0x000000c5c410723e */ /* 0x004fc600000010ff */
[----:B------:R-:W-:Y:S01]  /*8bf0*/  MUFU.EX2 R113, R113 ;  /* 0x0000007100717308 */ /* 0x000fe20000000800 */
[----:B---3--:R-:W-:-:S03]  /*8c00*/  F2FP.BF16.F32.PACK_AB R6, R93, R180 ;  /* 0x000000b45d06723e */ /* 0x008fc600000010ff */
[----:B------:R-:W2:Y:S01]  /*8c10*/  MUFU.EX2 R112, R112 ;  /* 0x0000007000707308 */ /* 0x000ea20000000800 */
[----:B------:R-:W-:Y:S02]  /*8c20*/  LOP3.LUT R87, R16, R87, RZ, 0xc0, !PT ;  /* 0x0000005710577212 */ /* 0x000fe400078ec0ff */
[----:B------:R-:W-:Y:S01]  /*8c30*/  LOP3.LUT R163, R6, R163, RZ, 0xc0, !PT ;  /* 0x000000a306a37212 */ /* 0x000fe200078ec0ff */
        /* <DEDUP_REMOVED lines=29> */
[----:B------:R-:W-:Y:S01]  /*8e10*/  HMMA.16816.F32.BF16 R16, R48, R102, RZ ;  /* 0x000000663010723c */ /* 0x000fe200000418ff */
[----:B--2---:R-:W-:Y:S02]  /*8e20*/  F2FP.BF16.F32.PACK_AB R6, R182, R183 ;  /* 0x000000b7b606723e */ /* 0x004fe400000010ff */
[----:B---3--:R-:W-:Y:S02]  /*8e30*/  F2FP.BF16.F32.PACK_AB R5, R92, R129 ;  /* 0x000000815c05723e */ /* 0x008fe400000010ff */
[----:B------:R-:W-:Y:S02]  /*8e40*/  LOP3.LUT R161, R6, R161, RZ, 0xc0, !PT ;  /* 0x000000a106a17212 */ /* 0x000fe400078ec0ff */
[----:B------:R-:W-:Y:S02]  /*8e50*/  LOP3.LUT R146, R5, R146, RZ, 0xc0, !PT ;  /* 0x0000009205927212 */ /* 0x000fe400078ec0ff */
[----:B-1----:R-:W-:-:S04]  /*8e60*/  F2FP.BF16.F32.PACK_AB R4, R252, R97 ;  /* 0x00000061fc04723e */ /* 0x002fc800000010ff */
[----:B------:R-:W-:Y:S02]  /*8e70*/  LOP3.LUT R147, R4, R147, RZ, 0xc0, !PT ;  /* 0x0000009304937212 */ /* 0x000fe400078ec0ff */
[----:B------:R-:W-:Y:S01]  /*8e80*/  HMMA.16816.F32.BF16 R4, R48, R94, RZ ;  /* 0x0000005e3004723c */ /* 0x000fe200000418ff */
[----:B------:R-:W1:Y:S07]  /*8e90*/  LDSM.16.MT88.4 R48, [R216+0x4800] ;  /* 0x00480000d830783b */ /* 0x000e6e0000004200 */
[----:B------:R-:W-:-:S12]  /*8ea0*/  HMMA.16816.F32.BF16 R16, R44, R98, R16 ;  /* 0x000000622c10723c */ /* 0x000fd80000041810 */
[----:B------:R-:W-:Y:S08]  /*8eb0*/  HMMA.16816.F32.BF16 R4, R44, R54, R4 ;  /* 0x000000362c04723c */ /* 0x000ff00000041804 */
[----:B------:R-:W-:Y:S01]  /*8ec0*/  HMMA.16816.F32.BF16 R44, R28, R102, RZ ;  /* 0x000000661c2c723c */ /* 0x000fe200000418ff */
[----:B------:R-:W-:Y:S02]  /*8ed0*/  IMAD.MOV.U32 R102, RZ, RZ, R143 ;  /* 0x000000ffff667224 */ /* 0x000fe400078e008f */
[----:B------:R-:W-:-:S05]  /*8ee0*/  IMAD.MOV.U32 R103, RZ, RZ, R142 ;  /* 0x000000ffff677224 */ /* 0x000fca00078e008e */
[----:B------:R-:W-:Y:S01]  /*8ef0*/  HMMA.16816.F32.BF16 R28, R28, R94, RZ ;  /* 0x0000005e1c1c723c */ /* 0x000fe200000418ff */
[----:B------:R-:W-:Y:S02]  /*8f00*/  IMAD.MOV.U32 R94, RZ, RZ, R53 ;  /* 0x000000ffff5e7224 */ /* 0x000fe400078e0035 */
[----:B------:R-:W-:-:S05]  /*8f10*/  IMAD.MOV.U32 R95, RZ, RZ, R148 ;  /* 0x000000ffff5f7224 */ /* 0x000fca00078e0094 */
[----:B-1----:R-:W-:Y:S08]  /*8f20*/  HMMA.16816.F32.BF16 R12, R24, R48, R12 ;  /* 0x00000030180c723c */ /* 0x002ff0000004180c */
[----:B------:R-:W-:Y:S01]  /*8f30*/  HMMA.16816.F32.BF16 R44, R32, R98, R44 ;  /* 0x00000062202c723c */ /* 0x000fe2000004182c */
[----:B------:R-:W-:Y:S02]  /*8f40*/  IMAD.MOV.U32 R98, RZ, RZ, R140 ;  /* 0x000000ffff627224 */ /* 0x000fe400078e008c */
[----:B------:R-:W-:-:S05]  /*8f50*/  IMAD.MOV.U32 R99, RZ, RZ, R138 ;  /* 0x000000ffff637224 */ /* 0x000fca00078e008a */
[----:B------:R-:W-:Y:S01]  /*8f60*/  HMMA.16816.F32.BF16 R32, R32, R54, R28 ;  /* 0x000000362020723c */ /* 0x000fe2000004181c */
[----:B------:R-:W1:Y:S04]  /*8f70*/  LDSM.16.MT88.4 R52, [R218+0x4800] ;  /* 0x00480000da34783b */ /* 0x000e680000004200 */
[----:B------:R-:W2:Y:S03]  /*8f80*/  LDSM.16.MT88.4 R28, [R218+0x4c00] ;  /* 0x004c0000da1c783b */ /* 0x000ea60000004200 */
[----:B------:R-:W-:Y:S08]  /*8f90*/  HMMA.16816.F32.BF16 R4, R24, R50, R4 ;  /* 0x000000321804723c */ /* 0x000ff00000041804 */
[C---:B------:R-:W-:Y:S08]  /*8fa0*/  HMMA.16816.F32.BF16 R40, R88.reuse, R48, R40 ;  /* 0x000000305828723c */ /* 0x040ff00000041828 */
[----:B------:R-:W-:Y:S01]  /*8fb0*/  HMMA.16816.F32.BF16 R32, R88, R50, R32 ;  /* 0x000000325820723c */ /* 0x000fe20000041820 */
[----:B------:R-:W-:Y:S07]  /*8fc0*/  LDSM.16.MT88.4 R48, [R218+0x5000] ;  /* 0x00500000da30783b */ /* 0x000fee0000004200 */
[C---:B-1----:R-:W-:Y:S08]  /*8fd0*/  HMMA.16816.F32.BF16 R20, R24.reuse, R52, R20 ;  /* 0x000000341814723c */ /* 0x042ff00000041814 */
[----:B------:R-:W-:Y:S01]  /*8fe0*/  HMMA.16816.F32.BF16 R16, R24, R54, R16 ;  /* 0x000000361810723c */ /* 0x000fe20000041810 */
[----:B------:R-:W1:Y:S07]  /*8ff0*/  LDSM.16.MT88.4 R24, [R216+0x4c00] ;  /* 0x004c0000d818783b */ /* 0x000e6e0000004200 */
[C---:B------:R-:W-:Y:S08]  /*9000*/  HMMA.16816.F32.BF16 R8, R88.reuse, R52, R8 ;  /* 0x000000345808723c */ /* 0x040ff00000041808 */
[----:B------:R-:W-:Y:S01]  /*9010*/  HMMA.16816.F32.BF16 R44, R88, R54, R44 ;  /* 0x00000036582c723c */ /* 0x000fe2000004182c */
[----:B------:R-:W-:-:S02]  /*9020*/  IMAD.MOV.U32 R91, RZ, RZ, R149 ;  /* 0x000000ffff5b7224 */ /* 0x000fc400078e0095 */
[----:B------:R-:W-:Y:S02]  /*9030*/  IMAD.MOV.U32 R88, RZ, RZ, R141 ;  /* 0x000000ffff587224 */ /* 0x000fe400078e008d */
[----:B------:R-:W-:Y:S02]  /*9040*/  IMAD.MOV.U32 R89, RZ, RZ, R139 ;  /* 0x000000ffff597224 */ /* 0x000fe400078e008b */
[----:B------:R-:W-:Y:S01]  /*9050*/  IMAD.MOV.U32 R90, RZ, RZ, R136 ;  /* 0x000000ffff5a7224 */ /* 0x000fe200078e0088 */
[C---:B--2---:R-:W-:Y:S08]  /*9060*/  HMMA.16816.F32.BF16 R20, R68.reuse, R28, R20 ;  /* 0x0000001c4414723c */ /* 0x044ff00000041814 */
[----:B------:R-:W-:Y:S08]  /*9070*/  HMMA.16816.F32.BF16 R16, R68, R30, R16 ;  /* 0x0000001e4410723c */ /* 0x000ff00000041810 */
[C---:B------:R-:W-:Y:S08]  /*9080*/  HMMA.16816.F32.BF16 R8, R84.reuse, R28, R8 ;  /* 0x0000001c5408723c */ /* 0x040ff00000041808 */
[C---:B------:R-:W-:Y:S01]  /*9090*/  HMMA.16816.F32.BF16 R44, R84.reuse, R30, R44 ;  /* 0x0000001e542c723c */ /* 0x040fe2000004182c */
[----:B------:R-:W2:Y:S07]  /*90a0*/  LDSM.16.MT88.4 R28, [R216+0x5000] ;  /* 0x00500000d81c783b */ /* 0x000eae0000004200 */
[-C--:B-1----:R-:W-:Y:S08]  /*90b0*/  HMMA.16816.F32.BF16 R40, R84, R24.reuse, R40 ;  /* 0x000000185428723c */ /* 0x082ff00000041828 */
[C---:B------:R-:W-:Y:S08]  /*90c0*/  HMMA.16816.F32.BF16 R12, R68.reuse, R24, R12 ;  /* 0x00000018440c723c */ /* 0x040ff0000004180c */
[----:B------:R-:W-:Y:S01]  /*90d0*/  HMMA.16816.F32.BF16 R4, R68, R26, R4 ;  /* 0x0000001a4404723c */ /* 0x000fe20000041804 */
[----:B------:R-:W-:-:S02]  /*90e0*/  IMAD.MOV.U32 R70, RZ, RZ, R152 ;  /* 0x000000ffff467224 */ /* 0x000fc400078e0098 */
[----:B------:R-:W-:Y:S02]  /*90f0*/  IMAD.MOV.U32 R69, RZ, RZ, R154 ;  /* 0x000000ffff457224 */ /* 0x000fe400078e009a */
[----:B------:R-:W-:Y:S02]  /*9100*/  IMAD.MOV.U32 R71, RZ, RZ, R150 ;  /* 0x000000ffff477224 */ /* 0x000fe400078e0096 */
[----:B------:R-:W-:Y:S01]  /*9110*/  IMAD.MOV.U32 R68, RZ, RZ, R151 ;  /* 0x000000ffff447224 */ /* 0x000fe200078e0097 */
[----:B------:R-:W-:Y:S01]  /*9120*/  HMMA.16816.F32.BF16 R84, R84, R26, R32 ;  /* 0x0000001a5454723c */ /* 0x000fe20000041820 */
[----:B------:R-:W1:Y:S04]  /*9130*/  LDSM.16.MT88.4 R32, [R218+0x5400] ;  /* 0x00540000da20783b */ /* 0x000e680000004200 */
[----:B------:R-:W3:Y:S03]  /*9140*/  LDSM.16.MT88.4 R24, [R216+0x5400] ;  /* 0x00540000d818783b */ /* 0x000ee60000004200 */
[C---:B------:R-:W-:Y:S08]  /*9150*/  HMMA.16816.F32.BF16 R20, R64.reuse, R48, R20 ;  /* 0x000000304014723c */ /* 0x040ff00000041814 */
[C---:B------:R-:W-:Y:S08]  /*9160*/  HMMA.16816.F32.BF16 R16, R64.reuse, R50, R16 ;  /* 0x000000324010723c */ /* 0x040ff00000041810 */
[C---:B--2---:R-:W-:Y:S08]  /*9170*/  HMMA.16816.F32.BF16 R12, R64.reuse, R28, R12 ;  /* 0x0000001c400c723c */ /* 0x044ff0000004180c */
[----:B------:R-:W-:Y:S01]  /*9180*/  HMMA.16816.F32.BF16 R4, R64, R30, R4 ;  /* 0x0000001e4004723c */ /* 0x000fe20000041804 */
[----:B------:R-:W-:-:S02]  /*9190*/  IMAD.MOV.U32 R67, RZ, RZ, R155 ;  /* 0x000000ffff437224 */ /* 0x000fc400078e009b */
[----:B------:R-:W-:Y:S02]  /*91a0*/  IMAD.MOV.U32 R66, RZ, RZ, R153 ;  /* 0x000000ffff427224 */ /* 0x000fe400078e0099 */
[----:B------:R-:W-:Y:S03]  /*91b0*/  LDSM.16.MT88.4 R152, [R218+0x5c00] ;  /* 0x005c0000da98783b */ /* 0x000fe60000004200 */
[C---:B------:R-:W-:Y:S01]  /*91c0*/  HMMA.16816.F32.BF16 R52, R80.reuse, R28, R40 ;  /* 0x0000001c5034723c */ /* 0x040fe20000041828 */
[----:B------:R-:W2:Y:S07]  /*91d0*/  LDSM.16.MT88.4 R40, [R216+0x5800] ;  /* 0x00580000d828783b */ /* 0x000eae0000004200 */
[C---:B------:R-:W-:Y:S08]  /*91e0*/  HMMA.16816.F32.BF16 R8, R80.reuse, R48, R8 ;  /* 0x000000305008723c */ /* 0x040ff00000041808 */
[----:B------:R-:W-:Y:S01]  /*91f0*/  HMMA.16816.F32.BF16 R48, R80, R50, R44 ;  /* 0x000000325030723c */ /* 0x000fe2000004182c */
[----:B------:R-:W4:Y:S07]  /*9200*/  LDSM.16.MT88.4 R44, [R218+0x5800] ;  /* 0x00580000da2c783b */ /* 0x000f2e0000004200 */
[C---:B-1----:R-:W-:Y:S08]  /*9210*/  HMMA.16816.F32.BF16 R20, R60.reuse, R32, R20 ;  /* 0x000000203c14723c */ /* 0x042ff00000041814 */
[C---:B------:R-:W-:Y:S08]  /*9220*/  HMMA.16816.F32.BF16 R16, R60.reuse, R34, R16 ;  /* 0x000000223c10723c */ /* 0x040ff00000041810 */
[C---:B---3--:R-:W-:Y:S08]  /*9230*/  HMMA.16816.F32.BF16 R12, R60.reuse, R24, R12 ;  /* 0x000000183c0c723c */ /* 0x048ff0000004180c */
[----:B------:R-:W-:Y:S01]  /*9240*/  HMMA.16816.F32.BF16 R60, R60, R26, R4 ;  /* 0x0000001a3c3c723c */ /* 0x000fe20000041804 */
[----:B------:R-:W1:Y:S07]  /*9250*/  LDSM.16.MT88.4 R4, [R216+0x5c00] ;  /* 0x005c0000d804783b */ /* 0x000e6e0000004200 */
[----:B------:R-:W-:Y:S08]  /*9260*/  HMMA.16816.F32.BF16 R8, R76, R32, R8 ;  /* 0x000000204c08723c */ /* 0x000ff00000041808 */
[----:B--2---:R-:W-:Y:S08]  /*9270*/  HMMA.16816.F32.BF16 R12, R56, R40, R12 ;  /* 0x00000028380c723c */ /* 0x004ff0000004180c */
[----:B------:R-:W-:Y:S08]  /*9280*/  HMMA.16816.F32.BF16 R84, R80, R30, R84 ;  /* 0x0000001e5054723c */ /* 0x000ff00000041854 */
[----:B----4-:R-:W-:Y:S08]  /*9290*/  HMMA.16816.F32.BF16 R8, R72, R44, R8 ;  /* 0x0000002c4808723c */ /* 0x010ff00000041808 */
[----:B------:R-:W-:Y:S08]  /*92a0*/  HMMA.16816.F32.BF16 R48, R76, R34, R48 ;  /* 0x000000224c30723c */ /* 0x000ff00000041830 */
[----:B-1----:R-:W-:Y:S01]  /*92b0*/  HMMA.16816.F32.BF16 R148, R144, R4, R12 ;  /* 0x000000049094723c */ /* 0x002fe2000004180c */
[----:B------:R-:W-:Y:S01]  /*92c0*/  FADD.FTZ R13, R135, R134 ;  /* 0x00000086870d7221 */ /* 0x000fe20000010000 */
[----:B------:R-:W-:-:S03]  /*92d0*/  FADD.FTZ R15, R133, R132 ;  /* 0x00000084850f7221 */ /* 0x000fc60000010000 */
[----:B------:R-:W-:Y:S01]  /*92e0*/  FADD.FTZ R158, R158, R13 ;  /* 0x0000000d9e9e7221 */ /* 0x000fe20000010000 */
[----:B------:R-:W-:Y:S02]  /*92f0*/  FADD.FTZ R15, R156, R15 ;  /* 0x0000000f9c0f7221 */ /* 0x000fe40000010000 */
        /* <DEDUP_REMOVED lines=80> */
[-C--:B------:R-:W-:Y:S01]  /*9800*/  HMMA.16816.F32.BF16 R16, R56, R46.reuse, R16 ;  /* 0x0000002e3810723c */ /* 0x080fe20000041810 */
        /* <DEDUP_REMOVED lines=33> */
[----:B------:R-:W-:-:S05]  /*9a20*/  FADD.FTZ R252, R252, R97 ;  /* 0x00000061fcfc7221 */ /* 0x000fca0000010000 */
[C---:B------:R-:W-:Y:S08]  /*9a30*/  HMMA.16816.F32.BF16 R152, R160.reuse, R154, R48 ;  /* 0x0000009aa098723c */ /* 0x040ff00000041830 */
[----:B------:R-:W-:Y:S01]  /*9a40*/  HMMA.16816.F32.BF16 R156, R160, R4, R52 ;  /* 0x00000004a09c723c */ /* 0x000fe20000041834 */
[----:B------:R-:W-:Y:S01]  /*9a50*/  FADD.FTZ R5, R93, R180 ;  /* 0x000000b45d057221 */ /* 0x000fe20000010000 */
[----:B------:R-:W-:-:S06]  /*9a60*/  FADD.FTZ R4, R92, R129 ;  /* 0x000000815c047221 */ /* 0x000fcc0000010000 */
[-C--:B------:R-:W-:Y:S08]  /*9a70*/  HMMA.16816.F32.BF16 R144, R144, R6.reuse, R60 ;  /* 0x000000069090723c */ /* 0x080ff0000004183c */
[----:B------:R-:W-:Y:S01]  /*9a80*/  HMMA.16816.F32.BF16 R160, R160, R6, R84 ;  /* 0x00000006a0a0723c */ /* 0x000fe20000041854 */
[----:B------:R-:W-:-:S05]  /*9a90*/  FADD.FTZ R6, R202, R203 ;  /* 0x000000cbca067221 */ /* 0x000fca0000010000 */
[----:B------:R1:W-:Y:S04]  /*9aa0*/  STL [R1+0x24], R6 ;  /* 0x0000240601007387 */ /* 0x0003e80000100800 */
[----:B------:R1:W-:Y:S04]  /*9ab0*/  STL [R1+0x20], R5 ;  /* 0x0000200501007387 */ /* 0x0003e80000100800 */
[----:B------:R1:W-:Y:S01]  /*9ac0*/  STL [R1+0x28], R4 ;  /* 0x0000280401007387 */ /* 0x0003e20000100800 */
[----:B------:R-:W-:Y:S05]  /*9ad0*/  @!P0 BRA `(.L_x_937) ;  /* 0x0000007800c48947 */ /* 0x000fea0003800000 */
[----:B-1----:R-:W-:Y:S01]  /*9ae0*/  VIADD R5, R37, 0xfffffffe ;  /* 0xfffffffe25057836 */ /* 0x002fe20000000000 */
[----:B------:R-:W-:-:S04]  /*9af0*/  DEPBAR.LE SB0, 0x0 ;  /* 0x000080000000791a */ /* 0x000fc80000000000 */
[----:B-----5:R-:W-:Y:S01]  /*9b00*/  IMAD.WIDE.U32 R16, R5, R38, RZ ;  /* 0x0000002605107225 */ /* 0x020fe200078e00ff */
[----:B------:R-:W-:-:S03]  /*9b10*/  SHF.L.U64.HI R10, R38, 0x5, R39 ;  /* 0x00000005260a7819 */ /* 0x000fc60000010227 */
[----:B------:R-:W-:Y:S01]  /*9b20*/  IMAD.SHL.U32 R7, R38, 0x20, RZ ;  /* 0x0000002026077824 */ /* 0x000fe200078e00ff */
[----:B------:R-:W-:Y:S01]  /*9b30*/  BAR.SYNC.DEFER_BLOCKING 0x0 ;  /* 0x0000000000007b1d */ /* 0x000fe20000010000 */
[----:B------:R-:W-:Y:S01]  /*9b40*/  IMAD R5, R5, R39, R17 ;  /* 0x0000002705057224 */ /* 0x000fe200078e0211 */
[C---:B------:R-:W-:Y:S02]  /*9b50*/  LEA R14, P3, R16.reuse, R223, 0x8 ;  /* 0x000000df100e7211 */ /* 0x040fe400078640ff */
[CC--:B------:R-:W-:Y:S02]  /*9b60*/  LEA R4, P0, R16.reuse, R7.reuse, 0x7 ;  /* 0x0000000710047211 */ /* 0x0c0fe400078038ff */
[--C-:B------:R-:W-:Y:S02]  /*9b70*/  LEA.HI.X R15, R16, R222, R5.reuse, 0x8, P3 ;  /* 0x000000de100f7211 */ /* 0x100fe400018f4405 */
[----:B------:R-:W-:Y:S02]  /*9b80*/  IADD3 R6, P1, PT, R4, R7, RZ ;  /* 0x0000000704067210 */ /* 0x000fe40007f3e0ff */
[----:B------:R-:W-:-:S02]  /*9b90*/  LEA.HI.X R7, R16, R10, R5, 0x7, P0 ;  /* 0x0000000a10077211 */ /* 0x000fc400000f3c05 */
[----:B------:R-:W-:Y:S02]  /*9ba0*/  LEA R8, P0, R38, R4, 0x6 ;  /* 0x0000000426087211 */ /* 0x000fe400078030ff */
[-C--:B------:R-:W-:Y:S01]  /*9bb0*/  LEA R12, P2, R4, R223.reuse, 0x1 ;  /* 0x000000df040c7211 */ /* 0x080fe200078408ff */
[----:B------:R-:W-:Y:S01]  /*9bc0*/  IMAD.X R9, R7, 0x1, R10, P1 ;  /* 0x0000000107097824 */ /* 0x000fe200008e060a */
[----:B------:R-:W-:Y:S02]  /*9bd0*/  LEA R18, P1, R6, R223, 0x1 ;  /* 0x000000df06127211 */ /* 0x000fe400078208ff */
[----:B------:R-:W-:Y:S02]  /*9be0*/  LEA.HI.X R11, R38, R7, R39, 0x6, P0 ;  /* 0x00000007260b7211 */ /* 0x000fe400000f3427 */
[----:B------:R-:W-:Y:S02]  /*9bf0*/  LEA R10, P0, R8, R223, 0x1 ;  /* 0x000000df080a7211 */ /* 0x000fe400078008ff */
[----:B------:R-:W-:-:S02]  /*9c00*/  LEA.HI.X R13, R4, R222, R7, 0x1, P2 ;  /* 0x000000de040d7211 */ /* 0x000fc400010f0c07 */
[-C--:B------:R-:W-:Y:S01]  /*9c10*/  LEA.HI.X R19, R6, R222.reuse, R9, 0x1, P1 ;  /* 0x000000de06137211 */ /* 0x080fe200008f0c09 */
[----:B------:R-:W-:Y:S01]  /*9c20*/  @!PT LDS RZ, [RZ] ;  /* 0x00000000fffff984 */ /* 0x000fe20000000800 */
[----:B------:R-:W-:Y:S01]  /*9c30*/  @!PT LDS RZ, [RZ] ;  /* 0x00000000fffff984 */ /* 0x000fe20000000800 */
[----:B------:R-:W-:Y:S01]  /*9c40*/  @!PT LDS RZ, [RZ] ;  /* 0x00000000fffff984 */ /* 0x000fe20000000800 */
[----:B------:R-:W-:Y:S01]  /*9c50*/  LDGSTS.E.BYPASS.LTC128B.128 [R228+0x4000], desc[UR20][R14.64] ;  /* 0x040000000ee47fae */ /* 0x000fe2000b981a14 */
[----:B------:R-:W-:-:S03]  /*9c60*/  LEA.HI.X R11, R8, R222, R11, 0x1, P0 ;  /* 0x000000de080b7211 */ /* 0x000fc600000f0c0b */
[----:B------:R-:W-:Y:S04]  /*9c70*/  LDGSTS.E.BYPASS.LTC128B.128 [R228+0x4800], desc[UR20][R12.64] ;  /* 0x048000000ce47fae */ /* 0x000fe8000b981a14 */
[----:B------:R1:W-:Y:S04]  /*9c80*/  LDGSTS.E.BYPASS.LTC128B.128 [R228+0x5000], desc[UR20][R18.64] ;  /* 0x0500000012e47fae */ /* 0x0003e8000b981a14 */
[----:B------:R2:W-:Y:S04]  /*9c90*/  LDGSTS.E.BYPASS.LTC128B.128 [R228+0x5800], desc[UR20][R10.64] ;  /* 0x058000000ae47fae */ /* 0x0005e8000b981a14 */
[----:B------:R-:W-:Y:S04]  /*9ca0*/  LDSM.16.M88.4 R128, [R220+0x2000] ;  /* 0x00200000dc80783b */ /* 0x000fe80000000200 */
[----:B------:R-:W3:Y:S04]  /*9cb0*/  LDSM.16.M88.4 R4, [R221+0x1000] ;  /* 0x00100000dd04783b */ /* 0x000ee80000000200 */
[----:B------:R-:W4:Y:S04]  /*9cc0*/  LDSM.16.M88.4 R120, [R220+0x2400] ;  /* 0x00240000dc78783b */ /* 0x000f280000000200 */
[----:B------:R-:W1:Y:S04]  /*9cd0*/  LDSM.16.M88.4 R112, [R220+0x2800] ;  /* 0x00280000dc70783b */ /* 0x000e680000000200 */
[----:B------:R-:W2:Y:S04]  /*9ce0*/  LDSM.16.M88.4 R104, [R220+0x2c00] ;  /* 0x002c0000dc68783b */ /* 0x000ea80000000200 */
[----:B------:R-:W2:Y:S04]  /*9cf0*/  LDSM.16.M88.4 R96, [R220+0x3000] ;  /* 0x00300000dc60783b */ /* 0x000ea80000000200 */
[----:B------:R-:W2:Y:S04]  /*9d00*/  LDSM.16.M88.4 R88, [R220+0x3400] ;  /* 0x00340000dc58783b */ /* 0x000ea80000000200 */
[----:B------:R-:W2:Y:S04]  /*9d10*/  LDSM.16.M88.4 R80, [R220+0x3800] ;  /* 0x00380000dc50783b */ /* 0x000ea80000000200 */
[----:B------:R-:W2:Y:S04]  /*9d20*/  LDSM.16.M88.4 R204, [R220+0x3c00] ;  /* 0x003c0000dccc783b */ /* 0x000ea80000000200 */
[----:B------:R-:W2:Y:S04]  /*9d30*/  LDSM.16.M88.4 R72, [R221] ;  /* 0x00000000dd48783b */ /* 0x000ea80000000200 */
[----:B------:R-:W-:Y:S04]  /*9d40*/  LDSM.16.M88.4 R196, [R217+0x2000] ;  /* 0x00200000d9c4783b */ /* 0x000fe80000000200 */
[----:B------:R-:W2:Y:S01]  /*9d50*/  LDSM.16.M88.4 R76, [R219+0x1000] ;  /* 0x00100000db4c783b */ /* 0x000ea20000000200 */
[C---:B---3--:R-:W-:Y:S03]  /*9d60*/  HMMA.16816.F32.BF16 R68, R4.reuse, R128, RZ ;  /* 0x000000800444723c */ /* 0x048fe600000418ff */
[----:B------:R-:W3:Y:S04]  /*9d70*/  LDSM.16.M88.4 R192, [R217+0x2400] ;  /* 0x00240000d9c0783b */ /* 0x000ee80000000200 */
[----:B------:R-:W3:Y:S01]  /*9d80*/  LDSM.16.M88.4 R188, [R217+0x2800] ;  /* 0x00280000d9bc783b */ /* 0x000ee20000000200 */
[C---:B----4-:R-:W-:Y:S03]  /*9d90*/  HMMA.16816.F32.BF16 R60, R4.reuse, R120, RZ ;  /* 0x00000078043c723c */ /* 0x050fe600000418ff */
[----:B------:R-:W4:Y:S04]  /*9da0*/  LDSM.16.M88.4 R184, [R217+0x2c00] ;  /* 0x002c0000d9b8783b */ /* 0x000f280000000200 */
[----:B------:R-:W4:Y:S01]  /*9db0*/  LDSM.16.M88.4 R180, [R217+0x3000] ;  /* 0x00300000d9b4783b */ /* 0x000f220000000200 */
[C---:B-1----:R-:W-:Y:S03]  /*9dc0*/  HMMA.16816.F32.BF16 R52, R4.reuse, R112, RZ ;  /* 0x000000700434723c */ /* 0x042fe600000418ff */
[----:B------:R-:W1:Y:S04]  /*9dd0*/  LDSM.16.M88.4 R176, [R217+0x3400] ;  /* 0x00340000d9b0783b */ /* 0x000e680000000200 */
[----:B------:R-:W1:Y:S01]  /*9de0*/  LDSM.16.M88.4 R172, [R217+0x3800] ;  /* 0x00380000d9ac783b */ /* 0x000e620000000200 */
[C---:B--2---:R-:W-:Y:S03]  /*9df0*/  HMMA.16816.F32.BF16 R44, R4.reuse, R104, RZ ;  /* 0x00000068042c723c */ /* 0x044fe600000418ff */
[----:B------:R-:W2:Y:S04]  /*9e00*/  LDSM.16.M88.4 R168, [R217+0x3c00] ;  /* 0x003c0000d9a8783b */ /* 0x000ea80000000200 */
[----:B------:R-:W2:Y:S01]  /*9e10*/  LDSM.16.M88.4 R200, [R219] ;  /* 0x00000000dbc8783b */ /* 0x000ea20000000200 */
[C---:B------:R-:W-:Y:S03]  /*9e20*/  HMMA.16816.F32.BF16 R32, R4.reuse, R96, RZ ;  /* 0x000000600420723c */ /* 0x040fe600000418ff */
        /* <DEDUP_REMOVED lines=21> */
[C---:B---3--:R-:W-:Y:S08]  /*9f80*/  HMMA.16816.F32.BF16 R60, R76.reuse, R192, R60 ;  /* 0x000000c04c3c723c */ /* 0x048ff0000004183c */
[C---:B------:R-:W-:Y:S08]  /*9f90*/  HMMA.16816.F32.BF16 R52, R76.reuse, R188, R52 ;  /* 0x000000bc4c34723c */ /* 0x040ff00000041834 */
[C---:B----4-:R-:W-:Y:S08]  /*9fa0*/  HMMA.16816.F32.BF16 R44, R76.reuse, R184, R44 ;  /* 0x000000b84c2c723c */ /* 0x050ff0000004182c */
[C---:B------:R-:W-:Y:S08]  /*9fb0*/  HMMA.16816.F32.BF16 R32, R76.reuse, R180, R32 ;  /* 0x000000b44c20723c */ /* 0x040ff00000041820 */
[C---:B-1----:R-:W-:Y:S08]  /*9fc0*/  HMMA.16816.F32.BF16 R24, R76.reuse, R176, R24 ;  /* 0x000000b04c18723c */ /* 0x042ff00000041818 */
        /* <DEDUP_REMOVED lines=19> */
[----:B------:R-:W-:-:S07]  /*a100*/  VIADD R207, R235, 0x40 ;  /* 0x00000040ebcf7836 */ /* 0x000fce0000000000 */
[C---:B------:R-:W-:Y:S08]  /*a110*/  HMMA.16816.F32.BF16 R164, R200.reuse, R196, R164 ;  /* 0x000000c4c8a4723c */ /* 0x040ff000000418a4 */
[----:B------:R-:W-:Y:S01]  /*a120*/  HMMA.16816.F32.BF16 R124, R200, R192, R124 ;  /* 0x000000c0c87c723c */ /* 0x000fe2000004187c */
[----:B------:R-:W-:-:S07]  /*a130*/  VIADD R193, R235, 0x8 ;  /* 0x00000008ebc17836 */ /* 0x000fce0000000000 */
[C---:B------:R-:W-:Y:S08]  /*a140*/  HMMA.16816.F32.BF16 R108, R200.reuse, R184, R108 ;  /* 0x000000b8c86c723c */ /* 0x040ff0000004186c */
[C---:B------:R-:W-:Y:S08]  /*a150*/  HMMA.16816.F32.BF16 R116, R200.reuse, R188, R116 ;  /* 0x000000bcc874723c */ /* 0x040ff00000041874 */
[----:B------:R-:W-:Y:S01]  /*a160*/  HMMA.16816.F32.BF16 R80, R200, R174, R80 ;  /* 0x000000aec850723c */ /* 0x000fe20000041850 */
[----:B------:R-:W-:-:S04]  /*a170*/  IMAD R174, R37, 0x80, R250 ;  /* 0x0000008025ae7824 */ /* 0x000fc800078e02fa */
[C---:B------:R-:W-:Y:S02]  /*a180*/  VIADD R189, R174.reuse, 0xffffff00 ;  /* 0xffffff00aebd7836 */ /* 0x040fe40000000000 */
[C---:B------:R-:W-:Y:S01]  /*a190*/  VIADD R196, R174.reuse, 0xffffff10 ;  /* 0xffffff10aec47836 */ /* 0x040fe20000000000 */
[C---:B------:R-:W-:Y:S01]  /*a1a0*/  HMMA.16816.F32.BF16 R100, R200.reuse, R180, R100 ;  /* 0x000000b4c864723c */ /* 0x040fe20000041864 */
[C---:B------:R-:W-:Y:S01]  /*a1b0*/  VIADD R180, R174.reuse, 0xffffff30 ;  /* 0xffffff30aeb47836 */ /* 0x040fe20000000000 */
[C---:B------:R-:W-:Y:S01]  /*a1c0*/  ISETP.GT.AND P2, PT, R193.reuse, R189, PT ;  /* 0x000000bdc100720c */ /* 0x040fe20003f44270 */
[C---:B------:R-:W-:Y:S01]  /*a1d0*/  VIADD R244, R174.reuse, 0xffffff41 ;  /* 0xffffff41aef47836 */ /* 0x040fe20000000000 */
[C---:B------:R-:W-:Y:S01]  /*a1e0*/  ISETP.GT.AND P1, PT, R193.reuse, R196, PT ;  /* 0x000000c4c100720c */ /* 0x040fe20003f24270 */
[C---:B------:R-:W-:Y:S01]  /*a1f0*/  VIADD R188, R174.reuse, 0xffffff70 ;  /* 0xffffff70aebc7836 */ /* 0x040fe20000000000 */
[----:B------:R-:W-:Y:S01]  /*a200*/  ISETP.GT.AND P5, PT, R193, R180, PT ;  /* 0x000000b4c100720c */ /* 0x000fe20003fa4270 */
[C---:B------:R-:W-:Y:S01]  /*a210*/  VIADD R236, R174.reuse, 0xffffff51 ;  /* 0xffffff51aeec7836 */ /* 0x040fe20000000000 */
[----:B------:R-:W-:Y:S01]  /*a220*/  HMMA.16816.F32.BF16 R84, R200, R172, R84 ;  /* 0x000000acc854723c */ /* 0x000fe20000041854 */
[----:B------:R-:W-:-:S02]  /*a230*/  VIADD R173, R174, 0xffffff20 ;  /* 0xffffff20aead7836 */ /* 0x000fc40000000000 */
[C---:B------:R-:W-:Y:S02]  /*a240*/  VIADD R172, R174.reuse, 0xffffff40 ;  /* 0xffffff40aeac7836 */ /* 0x040fe40000000000 */
[C---:B------:R-:W-:Y:S01]  /*a250*/  VIADD R197, R174.reuse, 0xffffff08 ;  /* 0xffffff08aec57836 */ /* 0x040fe20000000000 */
[C---:B------:R-:W-:Y:S01]  /*a260*/  ISETP.GT.AND P3, PT, R193.reuse, R173, PT ;  /* 0x000000adc100720c */ /* 0x040fe20003f64270 */
[C---:B------:R-:W-:Y:S01]  /*a270*/  VIADD R242, R174.reuse, 0xffffff48 ;  /* 0xffffff48aef27836 */ /* 0x040fe20000000000 */
[----:B------:R-:W-:Y:S01]  /*a280*/  HMMA.16816.F32.BF16 R76, R200, R168, R76 ;  /* 0x000000a8c84c723c */ /* 0x000fe2000004184c */
[----:B------:R-:W-:Y:S01]  /*a290*/  VIADD R168, R174, 0xffffff50 ;  /* 0xffffff50aea87836 */ /* 0x000fe20000000000 */
[----:B------:R-:W-:Y:S01]  /*a2a0*/  FSEL R181, R118, -INF , !P3 ;  /* 0xff80000076b57808 */ /* 0x000fe20005800000 */
[C---:B------:R-:W-:Y:S01]  /*a2b0*/  VIADD R169, R174.reuse, 0xffffff29 ;  /* 0xffffff29aea97836 */ /* 0x040fe20000000000 */
[----:B------:R-:W-:Y:S01]  /*a2c0*/  ISETP.GT.AND P3, PT, R193, R236, PT ;  /* 0x000000ecc100720c */ /* 0x000fe20003f64270 */
        /* <DEDUP_REMOVED lines=9> */
[----:B------:R-:W-:-:S05]  /*a360*/  VIADD R192, R174, 0xffffff69 ;  /* 0xffffff69aec07836 */ /* 0x000fca0000000000 */
[C---:B------:R-:W-:Y:S01]  /*a370*/  HMMA.16816.F32.BF16 R120, R200.reuse, R194, R120 ;  /* 0x000000c2c878723c */ /* 0x040fe20000041878 */
[C---:B------:R-:W-:Y:S02]  /*a380*/  VIADD R194, R174.reuse, 0xffffff11 ;  /* 0xffffff11aec27836 */ /* 0x040fe40000000000 */
[----:B------:R-:W-:Y:S01]  /*a390*/  FSEL R199, R95, -INF , !P3 ;  /* 0xff8000005fc77808 */ /* 0x000fe20005800000 */
[----:B------:R-:W-:Y:S01]  /*a3a0*/  BAR.SYNC.DEFER_BLOCKING 0x0 ;  /* 0x0000000000007b1d */ /* 0x000fe20000010000 */
[----:B------:R-:W-:Y:S02]  /*a3b0*/  ISETP.GT.AND P3, PT, R207, R197, PT ;  /* 0x000000c5cf00720c */ /* 0x000fe40003f64270 */
[----:B------:R-:W-:Y:S01]  /*a3c0*/  ISETP.GT.AND P4, PT, R193, R194, PT ;  /* 0x000000c2c100720c */ /* 0x000fe20003f84270 */
[----:B------:R-:W-:Y:S01]  /*a3d0*/  HMMA.16816.F32.BF16 R112, R200, R190, R112 ;  /* 0x000000bec870723c */ /* 0x000fe20000041870 */
[----:B------:R-:W-:Y:S01]  /*a3e0*/  VIADD R190, R174, 0xffffff09 ;  /* 0xffffff09aebe7836 */ /* 0x000fe20000000000 */
[----:B------:R-:W-:-:S02]  /*a3f0*/  FSEL R237, R64, -INF , !P3 ;  /* 0xff80000040ed7808 */ /* 0x000fc40005800000 */
[----:B------:R-:W-:Y:S02]  /*a400*/  FSEL R175, R127, -INF , !P4 ;  /* 0xff8000007faf7808 */ /* 0x000fe40006000000 */
[----:B------:R-:W-:Y:S02]  /*a410*/  ISETP.GT.AND P4, PT, R193, R168, PT ;  /* 0x000000a8c100720c */ /* 0x000fe40003f84270 */
[----:B------:R-:W-:Y:S01]  /*a420*/  HMMA.16816.F32.BF16 R104, R200, R186, R104 ;  /* 0x000000bac868723c */ /* 0x000fe20000041868 */
[----:B------:R-:W-:Y:S01]  /*a430*/  VIADD R186, R174, 0xffffff71 ;  /* 0xffffff71aeba7836 */ /* 0x000fe20000000000 */
[----:B------:R-:W-:-:S06]  /*a440*/  FSEL R240, R94, -INF , !P4 ;  /* 0xff8000005ef07808 */ /* 0x000fcc0006000000 */
[----:B------:R-:W-:Y:S01]  /*a450*/  HMMA.16816.F32.BF16 R96, R200, R182, R96 ;  /* 0x000000b6c860723c */ /* 0x000fe20000041860 */
[----:B------:R-:W-:Y:S01]  /*a460*/  FSEL R183, R126, -INF , !P1 ;  /* 0xff8000007eb77808 */ /* 0x000fe20004800000 */
[----:B------:R-:W-:Y:S01]  /*a470*/  VIADD R182, R174, 0xffffff78 ;  /* 0xffffff78aeb67836 */ /* 0x000fe20000000000 */
[----:B------:R-:W-:Y:S02]  /*a480*/  ISETP.GT.AND P1, PT, R193, R244, PT ;  /* 0x000000f4c100720c */ /* 0x000fe40003f24270 */
[----:B------:R-:W-:-:S03]  /*a490*/  FSEL R126, R110, -INF , !P5 ;  /* 0xff8000006e7e7808 */ /* 0x000fc60006800000 */
[----:B------:R-:W-:Y:S01]  /*a4a0*/  HMMA.16816.F32.BF16 R88, R200, R178, R88 ;  /* 0x000000b2c858723c */ /* 0x000fe20000041858 */
[C---:B------:R-:W-:Y:S02]  /*a4b0*/  VIADD R179, R174.reuse, 0xffffff21 ;  /* 0xffffff21aeb37836 */ /* 0x040fe40000000000 */
[----:B------:R-:W-:-:S03]  /*a4c0*/  VIADD R178, R174, 0xffffff19 ;  /* 0xffffff19aeb27836 */ /* 0x000fc60000000000 */
[----:B------:R-:W-:Y:S02]  /*a4d0*/  ISETP.GT.AND P6, PT, R193, R179, PT ;  /* 0x000000b3c100720c */ /* 0x000fe40003fc4270 */
[----:B------:R-:W-:Y:S01]  /*a4e0*/  HMMA.16816.F32.BF16 R72, R200, R170, R72 ;  /* 0x000000aac848723c */ /* 0x000fe20000041848 */
[----:B------:R-:W-:Y:S01]  /*a4f0*/  VIADD R201, R174, 0xffffff01 ;  /* 0xffffff01aec97836 */ /* 0x000fe20000000000 */
[----:B------:R-:W-:Y:S01]  /*a500*/  FSEL R203, R166, -INF , !P2 ;  /* 0xff800000a6cb7808 */ /* 0x000fe20005000000 */
        /* <DEDUP_REMOVED lines=8> */
[----:B------:R-:W-:Y:S01]  /*a590*/  VIADD R174, R174, 0xffffff79 ;  /* 0xffffff79aeae7836 */ /* 0x000fe20000000000 */
[----:B------:R-:W-:-:S02]  /*a5a0*/  ISETP.GT.AND P0, PT, R193, R172, PT ;  /* 0x000000acc100720c */ /* 0x000fc40003f04270 */
[----:B------:R-:W-:Y:S02]  /*a5b0*/  ISETP.GT.AND P5, PT, R193, R200, PT ;  /* 0x000000c8c100720c */ /* 0x000fe40003fa4270 */
[----:B------:R-:W-:Y:S02]  /*a5c0*/  FSEL R185, R111, -INF , !P2 ;  /* 0xff8000006fb97808 */ /* 0x000fe40005000000 */
[C---:B------:R-:W-:Y:S02]  /*a5d0*/  ISETP.GT.AND P6, PT, R193.reuse, R202, PT ;  /* 0x000000cac100720c */ /* 0x040fe40003fc4270 */
[----:B------:R-:W-:Y:S02]  /*a5e0*/  ISETP.GT.AND P2, PT, R193, R188, PT ;  /* 0x000000bcc100720c */ /* 0x000fe40003f44270 */
[----:B------:R-:W-:Y:S02]  /*a5f0*/  FSEL R167, R103, -INF , !P1 ;  /* 0xff80000067a77808 */ /* 0x000fe40004800000 */
[----:B------:R-:W-:-:S02]  /*a600*/  ISETP.GT.AND P1, PT, R207, R189, PT ;  /* 0x000000bdcf00720c */ /* 0x000fc40003f24270 */
[----:B------:R-:W-:Y:S02]  /*a610*/  FSEL R239, R102, -INF , !P0 ;  /* 0xff80000066ef7808 */ /* 0x000fe40004000000 */
[----:B------:R-:W-:Y:S02]  /*a620*/  ISETP.GT.AND P0, PT, R193, R186, PT ;  /* 0x000000bac100720c */ /* 0x000fe40003f04270 */
[----:B------:R-:W-:Y:S02]  /*a630*/  FSEL R102, R87, -INF , !P5 ;  /* 0xff80000057667808 */ /* 0x000fe40006800000 */
[----:B------:R-:W-:Y:S02]  /*a640*/  FSEL R195, R86, -INF , !P6 ;  /* 0xff80000056c37808 */ /* 0x000fe40007000000 */
[----:B------:R-:W-:Y:S02]  /*a650*/  ISETP.GT.AND P5, PT, R207, R196, PT ;  /* 0x000000c4cf00720c */ /* 0x000fe40003fa4270 */
[----:B------:R-:W-:-:S02]  /*a660*/  FSEL R191, R78, -INF , !P2 ;  /* 0xff8000004ebf7808 */ /* 0x000fc40005000000 */
[C---:B------:R-:W-:Y:S02]  /*a670*/  ISETP.GT.AND P6, PT, R207.reuse, R190, PT ;  /* 0x000000becf00720c */ /* 0x040fe40003fc4270 */
[C---:B------:R-:W-:Y:S02]  /*a680*/  ISETP.GT.AND P2, PT, R207.reuse, R194, PT ;  /* 0x000000c2cf00720c */ /* 0x040fe40003f44270 */
[----:B------:R-:W-:Y:S02]  /*a690*/  FSEL R205, R68, -INF , !P1 ;  /* 0xff80000044cd7808 */ /* 0x000fe40004800000 */
[C---:B------:R-:W-:Y:S02]  /*a6a0*/  ISETP.GT.AND P4, PT, R207.reuse, R201, PT ;  /* 0x000000c9cf00720c */ /* 0x040fe40003f84270 */
[----:B------:R-:W-:Y:S02]  /*a6b0*/  ISETP.GT.AND P1, PT, R207, R178, PT ;  /* 0x000000b2cf00720c */ /* 0x000fe40003f24270 */
[----:B------:R-:W-:-:S02]  /*a6c0*/  FSEL R184, R79, -INF , !P0 ;  /* 0xff8000004fb87808 */ /* 0x000fc40004000000 */
[----:B------:R-:W-:Y:S02]  /*a6d0*/  ISETP.GT.AND P0, PT, R207, R176, PT ;  /* 0x000000b0cf00720c */ /* 0x000fe40003f04270 */
[----:B------:R-:W-:Y:S02]  /*a6e0*/  FSEL R118, R60, -INF , !P5 ;  /* 0xff8000003c767808 */ /* 0x000fe40006800000 */
[----:B------:R-:W-:Y:S02]  /*a6f0*/  FSEL R119, R65, -INF , !P6 ;  /* 0xff80000041777808 */ /* 0x000fe40007000000 */
[----:B------:R-:W-:Y:S02]  /*a700*/  ISETP.GT.AND P5, PT, R207, R169, PT ;  /* 0x000000a9cf00720c */ /* 0x000fe40003fa4270 */
[----:B------:R-:W-:Y:S02]  /*a710*/  FSEL R111, R61, -INF , !P2 ;  /* 0xff8000003d6f7808 */ /* 0x000fe40005000000 */
[----:B------:R-:W-:-:S02]  /*a720*/  FSEL R103, R69, -INF , !P4 ;  /* 0xff80000045677808 */ /* 0x000fc40006000000 */
[----:B------:R-:W-:Y:S02]  /*a730*/  ISETP.GT.AND P6, PT, R207, R177, PT ;  /* 0x000000b1cf00720c */ /* 0x000fe40003fc4270 */
[----:B------:R-:W-:Y:S02]  /*a740*/  FSEL R61, R57, -INF , !P1 ;  /* 0xff800000393d7808 */ /* 0x000fe40004800000 */
[C---:B------:R-:W-:Y:S02]  /*a750*/  ISETP.GT.AND P4, PT, R207.reuse, R173, PT ;  /* 0x000000adcf00720c */ /* 0x040fe40003f84270 */
[C---:B------:R-:W-:Y:S02]  /*a760*/  ISETP.GT.AND P1, PT, R207.reuse, R171, PT ;  /* 0x000000abcf00720c */ /* 0x040fe40003f24270 */
[----:B------:R-:W-:Y:S02]  /*a770*/  ISETP.GT.AND P3, PT, R207, R179, PT ;  /* 0x000000b3cf00720c */ /* 0x000fe40003f64270 */
[----:B------:R-:W-:-:S02]  /*a780*/  FSEL R110, R56, -INF , !P0 ;  /* 0xff800000386e7808 */ /* 0x000fc40004000000 */
[----:B------:R-:W-:Y:S02]  /*a790*/  ISETP.GT.AND P0, PT, R207, R170, PT ;  /* 0x000000aacf00720c */ /* 0x000fe40003f04270 */
[----:B------:R-:W-:Y:S02]  /*a7a0*/  FSEL R95, R49, -INF , !P5 ;  /* 0xff800000315f7808 */ /* 0x000fe40006800000 */
[----:B------:R-:W-:Y:S02]  /*a7b0*/  FSEL R187, R48, -INF , !P6 ;  /* 0xff80000030bb7808 */ /* 0x000fe40007000000 */
[C---:B------:R-:W-:Y:S02]  /*a7c0*/  ISETP.GT.AND P5, PT, R207.reuse, R242, PT ;  /* 0x000000f2cf00720c */ /* 0x040fe40003fa4270 */
[----:B------:R-:W-:Y:S02]  /*a7d0*/  FSEL R56, R52, -INF , !P4 ;  /* 0xff80000034387808 */ /* 0x000fe40006000000 */
[----:B------:R-:W-:-:S02]  /*a7e0*/  ISETP.GT.AND P6, PT, R207, R244, PT ;  /* 0x000000f4cf00720c */ /* 0x000fc40003fc4270 */
[----:B------:R-:W-:Y:S02]  /*a7f0*/  FSEL R86, R40, -INF , !P1 ;  /* 0xff80000028567808 */ /* 0x000fe40004800000 */
[----:B------:R-:W-:Y:S02]  /*a800*/  ISETP.GT.AND P4, PT, R207, R248, PT ;  /* 0x000000f8cf00720c */ /* 0x000fe40003f84270 */
[----:B------:R-:W-:Y:S02]  /*a810*/  FSEL R60, R53, -INF , !P3 ;  /* 0xff800000353c7808 */ /* 0x000fe40005800000 */
[C---:B------:R-:W-:Y:S02]  /*a820*/  ISETP.GT.AND P1, PT, R207.reuse, R236, PT ;  /* 0x000000eccf00720c */ /* 0x040fe40003f24270 */
[----:B------:R-:W-:Y:S02]  /*a830*/  ISETP.GT.AND P3, PT, R207, R172, PT ;  /* 0x000000accf00720c */ /* 0x000fe40003f64270 */
[----:B------:R-:W-:-:S02]  /*a840*/  FSEL R87, R45, -INF , !P0 ;  /* 0xff8000002d577808 */ /* 0x000fc40004000000 */
[C---:B------:R-:W-:Y:S02]  /*a850*/  ISETP.GT.AND P2, PT, R207.reuse, R180, PT ;  /* 0x000000b4cf00720c */ /* 0x040fe40003f44270 */
[----:B------:R-:W-:Y:S02]  /*a860*/  ISETP.GT.AND P0, PT, R207, R168, PT ;  /* 0x000000a8cf00720c */ /* 0x000fe40003f04270 */
[----:B------:R-:W-:Y:S02]  /*a870*/  FSEL R52, R28, -INF , !P5 ;  /* 0xff8000001c347808 */ /* 0x000fe40006800000 */
[----:B------:R-:W-:Y:S02]  /*a880*/  FSEL R53, R33, -INF , !P6 ;  /* 0xff80000021357808 */ /* 0x000fe40007000000 */
[----:B------:R-:W-:Y:S02]  /*a890*/  ISETP.GT.AND P5, PT, R207, R200, PT ;  /* 0x000000c8cf00720c */ /* 0x000fe40003fa4270 */
[----:B------:R-:W-:Y:S01]  /*a8a0*/  FSEL R64, R41, -INF , !P4 ;  /* 0xff80000029407808 */ /* 0x000fe20006000000 */
[----:B------:R-:W-:Y:S01]  /*a8b0*/  VIADD R41, R235, 0x48 ;  /* 0x00000048eb297836 */ /* 0x000fe20000000000 */
[----:B------:R-:W-:-:S02]  /*a8c0*/  FSEL R33, R25, -INF , !P1 ;  /* 0xff80000019217808 */ /* 0x000fc40004800000 */
[----:B------:R-:W-:Y:S02]  /*a8d0*/  FSEL R57, R32, -INF , !P3 ;  /* 0xff80000020397808 */ /* 0x000fe40005800000 */
[C---:B------:R-:W-:Y:S02]  /*a8e0*/  ISETP.GT.AND P1, PT, R207.reuse, R188, PT ;  /* 0x000000bccf00720c */ /* 0x040fe40003f24270 */
[----:B------:R-:W-:Y:S02]  /*a8f0*/  FSEL R94, R44, -INF , !P2 ;  /* 0xff8000002c5e7808 */ /* 0x000fe40005000000 */
[----:B------:R-:W-:Y:S02]  /*a900*/  FSEL R32, R24, -INF , !P0 ;  /* 0xff80000018207808 */ /* 0x000fe40004000000 */
[C---:B------:R-:W-:Y:S02]  /*a910*/  ISETP.GT.AND P2, PT, R207.reuse, R238, PT ;  /* 0x000000eecf00720c */ /* 0x040fe40003f44270 */
[----:B------:R-:W-:-:S02]  /*a920*/  ISETP.GT.AND P6, PT, R207, R202, PT ;  /* 0x000000cacf00720c */ /* 0x000fc40003fc4270 */
[----:B------:R-:W-:Y:S02]  /*a930*/  FSEL R24, R17, -INF , !P5 ;  /* 0xff80000011187808 */ /* 0x000fe40006800000 */
[-C--:B------:R-:W-:Y:S02]  /*a940*/  ISETP.GT.AND P5, PT, R235, R189.reuse, PT ;  /* 0x000000bdeb00720c */ /* 0x080fe40003fa4270 */
[----:B------:R-:W-:Y:S02]  /*a950*/  FSEL R8, R8, -INF , !P1 ;  /* 0xff80000008087808 */ /* 0x000fe40004800000 */
[----:B------:R-:W-:Y:S02]  /*a960*/  ISETP.GT.AND P1, PT, R41, R189, PT ;  /* 0x000000bd2900720c */ /* 0x000fe40003f24270 */
[----:B------:R-:W-:Y:S02]  /*a970*/  ISETP.GT.AND P3, PT, R207, R204, PT ;  /* 0x000000cccf00720c */ /* 0x000fe40003f64270 */
[----:B------:R-:W-:-:S02]  /*a980*/  FSEL R48, R29, -INF , !P2 ;  /* 0xff8000001d307808 */ /* 0x000fc40005000000 */
[----:B------:R-:W-:Y:S02]  /*a990*/  FSEL R78, R16, -INF , !P6 ;  /* 0xff800000104e7808 */ /* 0x000fe40007000000 */
[C---:B------:R-:W-:Y:S02]  /*a9a0*/  ISETP.GT.AND P2, PT, R207.reuse, R198, PT ;  /* 0x000000c6cf00720c */ /* 0x040fe40003f44270 */
[C---:B------:R-:W-:Y:S02]  /*a9b0*/  ISETP.GT.AND P6, PT, R207.reuse, R186, PT ;  /* 0x000000bacf00720c */ /* 0x040fe40003fc4270 */
        /* <DEDUP_REMOVED lines=19> */
[----:B------:R-:W-:Y:S02]  /*aaf0*/  ISETP.GT.AND P1, PT, R193, R169, PT ;  /* 0x000000a9c100720c */ /* 0x000fe40003f24270 */
[----:B------:R-:W-:-:S02]  /*ab00*/  FSEL R5, R131, -INF , !P3 ;  /* 0xff80000083057808 */ /* 0x000fc40005800000 */
[----:B------:R-:W-:Y:S02]  /*ab10*/  FSEL R165, R165, -INF , !P6 ;  /* 0xff800000a5a57808 */ /* 0x000fe40007000000 */
[C---:B------:R-:W-:Y:S02]  /*ab20*/  ISETP.GT.AND P3, PT, R193.reuse, R248, PT ;  /* 0x000000f8c100720c */ /* 0x040fe40003f64270 */
[----:B------:R-:W-:Y:S02]  /*ab30*/  FSEL R251, R122, -INF , !P2 ;  /* 0xff8000007afb7808 */ /* 0x000fe40005000000 */
[C---:B------:R-:W-:Y:S02]  /*ab40*/  ISETP.GT.AND P2, PT, R193.reuse, R242, PT ;  /* 0x000000f2c100720c */ /* 0x040fe40003f44270 */
[----:B------:R-:W-:Y:S02]  /*ab50*/  FSEL R241, R114, -INF , !P5 ;  /* 0xff80000072f17808 */ /* 0x000fe40006800000 */
[----:B------:R-:W-:-:S02]  /*ab60*/  ISETP.GT.AND P6, PT, R193, R206, PT ;  /* 0x000000cec100720c */ /* 0x000fc40003fc4270 */
[----:B------:R-:W-:Y:S02]  /*ab70*/  FSEL R12, R130, -INF , !P4 ;  /* 0xff800000820c7808 */ /* 0x000fe40006000000 */
[----:B------:R-:W-:Y:S02]  /*ab80*/  FSEL R16, R123, -INF , !P0 ;  /* 0xff8000007b107808 */ /* 0x000fe40004000000 */
[C---:B------:R-:W-:Y:S02]  /*ab90*/  ISETP.GT.AND P5, PT, R193.reuse, R198, PT ;  /* 0x000000c6c100720c */ /* 0x040fe40003fa4270 */
[C---:B------:R-:W-:Y:S02]  /*aba0*/  ISETP.GT.AND P4, PT, R193.reuse, R171, PT ;  /* 0x000000abc100720c */ /* 0x040fe40003f84270 */
[----:B------:R-:W-:Y:S02]  /*abb0*/  ISETP.GT.AND P0, PT, R193, R238, PT ;  /* 0x000000eec100720c */ /* 0x000fe40003f04270 */
[----:B------:R-:W-:-:S02]  /*abc0*/  FSEL R130, R115, -INF , !P1 ;  /* 0xff80000073827808 */ /* 0x000fc40004800000 */
[----:B------:R-:W-:Y:S02]  /*abd0*/  FSEL R115, R107, -INF , !P3 ;  /* 0xff8000006b737808 */ /* 0x000fe40005800000 */
[----:B------:R-:W-:Y:S02]  /*abe0*/  ISETP.GT.AND P3, PT, R193, R192, PT ;  /* 0x000000c0c100720c */ /* 0x000fe40003f64270 */
[----:B------:R-:W-:Y:S02]  /*abf0*/  FSEL R98, R98, -INF , !P2 ;  /* 0xff80000062627808 */ /* 0x000fe40005000000 */
[----:B------:R-:W-:Y:S02]  /*ac00*/  FSEL R70, R90, -INF , !P6 ;  /* 0xff8000005a467808 */ /* 0x000fe40007000000 */
[----:B------:R-:W-:Y:S02]  /*ac10*/  ISETP.GT.AND P2, PT, R41, R201, PT ;  /* 0x000000c92900720c */ /* 0x000fe40003f44270 */
[----:B------:R-:W-:-:S02]  /*ac20*/  FSEL R25, R82, -INF , !P5 ;  /* 0xff80000052197808 */ /* 0x000fc40006800000 */
[----:B------:R-:W-:Y:S02]  /*ac30*/  ISETP.GT.AND P6, PT, R235, R197, PT ;  /* 0x000000c5eb00720c */ /* 0x000fe40003fc4270 */
[----:B------:R-:W-:Y:S02]  /*ac40*/  FSEL R123, R106, -INF , !P4 ;  /* 0xff8000006a7b7808 */ /* 0x000fe40006000000 */
[----:B------:R-:W-:Y:S02]  /*ac50*/  FSEL R99, R99, -INF , !P0 ;  /* 0xff80000063637808 */ /* 0x000fe40004000000 */
[----:B------:R-:W-:Y:S02]  /*ac60*/  ISETP.GT.AND P5, PT, R235, R190, PT ;  /* 0x000000beeb00720c */ /* 0x000fe40003fa4270 */
[C---:B------:R-:W-:Y:S02]  /*ac70*/  ISETP.GT.AND P1, PT, R193.reuse, R204, PT ;  /* 0x000000ccc100720c */ /* 0x040fe40003f24270 */
[----:B------:R-:W-:-:S02]  /*ac80*/  ISETP.GT.AND P4, PT, R193, R182, PT ;  /* 0x000000b6c100720c */ /* 0x000fc40003f84270 */
[----:B------:R-:W-:Y:S02]  /*ac90*/  ISETP.GT.AND P0, PT, R193, R174, PT ;  /* 0x000000aec100720c */ /* 0x000fe40003f04270 */
[----:B------:R-:W-:Y:S02]  /*aca0*/  FSEL R193, R83, -INF , !P3 ;  /* 0xff80000053c17808 */ /* 0x000fe40005800000 */
[----:B------:R-:W-:Y:S01]  /*acb0*/  FSEL R21, R71, -INF , !P2 ;  /* 0xff80000047157808 */ /* 0x000fe20005000000 */
[----:B------:R-:W-:Y:S01]  /*acc0*/  IMAD.MOV.U32 R71, RZ, RZ, R239 ;  /* 0x000000ffff477224 */ /* 0x000fe200078e00ef */
[----:B------:R-:W-:Y:S02]  /*acd0*/  ISETP.GT.AND P3, PT, R41, R197, PT ;  /* 0x000000c52900720c */ /* 0x000fe40003f64270 */
[----:B------:R-:W-:Y:S02]  /*ace0*/  FSEL R114, R128, -INF , !P6 ;  /* 0xff80000080727808 */ /* 0x000fe40007000000 */
[----:B------:R-:W-:-:S02]  /*acf0*/  ISETP.GE.AND P2, PT, R189, R234, PT ;  /* 0x000000eabd00720c */ /* 0x000fc40003f46270 */
[----:B------:R-:W-:Y:S02]  /*ad00*/  ISETP.GE.AND P6, PT, R189, R232, PT ;  /* 0x000000e8bd00720c */ /* 0x000fe40003fc6270 */
[----:B------:R-:W-:Y:S02]  /*ad10*/  FSEL R129, R129, -INF , !P5 ;  /* 0xff80000081817808 */ /* 0x000fe40006800000 */
[----:B------:R-:W-:Y:S02]  /*ad20*/  ISETP.GE.AND P5, PT, R201, R234, PT ;  /* 0x000000eac900720c */ /* 0x000fe40003fa6270 */
[----:B------:R-:W-:Y:S02]  /*ad30*/  FSEL R69, R91, -INF , !P1 ;  /* 0xff8000005b457808 */ /* 0x000fe40004800000 */
[----:B------:R-:W-:Y:S02]  /*ad40*/  FSEL R28, R75, -INF , !P0 ;  /* 0xff8000004b1c7808 */ /* 0x000fe40004000000 */
[----:B------:R-:W-:-:S02]  /*ad50*/  ISETP.GE.AND P1, PT, R189, R233, PT ;  /* 0x000000e9bd00720c */ /* 0x000fc40003f26270 */
[----:B------:R-:W-:Y:S02]  /*ad60*/  FSEL R29, R66, -INF , !P3 ;  /* 0xff800000421d7808 */ /* 0x000fe40005800000 */
[----:B------:R-:W-:Y:S02]  /*ad70*/  ISETP.GE.AND P0, PT, R201, R233, PT ;  /* 0x000000e9c900720c */ /* 0x000fe40003f06270 */
[----:B------:R-:W-:Y:S02]  /*ad80*/  ISETP.GE.AND P3, PT, R189, R229, PT ;  /* 0x000000e5bd00720c */ /* 0x000fe40003f66270 */
        /* <DEDUP_REMOVED lines=9> */
[C---:B------:R-:W-:Y:S02]  /*ae20*/  ISETP.GE.AND P4, PT, R201.reuse, R232, PT ;  /* 0x000000e8c900720c */ /* 0x040fe40003f86270 */
[----:B------:R-:W-:Y:S02]  /*ae30*/  ISETP.GE.AND P1, PT, R201, R229, PT ;  /* 0x000000e5c900720c */ /* 0x000fe40003f26270 */
[----:B------:R-:W-:Y:S02]  /*ae40*/  FSEL R13, R17, -INF , !P3 ;  /* 0xff800000110d7808 */ /* 0x000fe40005800000 */
[----:B------:R-:W-:Y:S02]  /*ae50*/  ISETP.GT.AND P0, PT, R41, R196, PT ;  /* 0x000000c42900720c */ /* 0x000fe40003f04270 */
[----:B------:R-:W-:Y:S02]  /*ae60*/  FSEL R67, R67, -INF , !P2 ;  /* 0xff80000043437808 */ /* 0x000fe40005000000 */
[----:B------:R-:W-:-:S02]  /*ae70*/  ISETP.GE.AND P3, PT, R197, R233, PT ;  /* 0x000000e9c500720c */ /* 0x000fc40003f66270 */
[----:B------:R-:W-:Y:S02]  /*ae80*/  FSEL R124, R124, -INF , !P6 ;  /* 0xff8000007c7c7808 */ /* 0x000fe40007000000 */
[C---:B------:R-:W-:Y:S02]  /*ae90*/  ISETP.GE.AND P2, PT, R197.reuse, R234, PT ;  /* 0x000000eac500720c */ /* 0x040fe40003f46270 */
[----:B------:R-:W-:Y:S02]  /*aea0*/  ISETP.GE.AND P6, PT, R197, R232, PT ;  /* 0x000000e8c500720c */ /* 0x000fe40003fc6270 */
[----:B------:R-:W-:Y:S02]  /*aeb0*/  FSEL R106, R125, -INF , !P5 ;  /* 0xff8000007d6a7808 */ /* 0x000fe40006800000 */
[----:B------:R-:W-:Y:S02]  /*aec0*/  ISETP.GE.AND P5, PT, R190, R234, PT ;  /* 0x000000eabe00720c */ /* 0x000fe40003fa6270 */
[----:B------:R-:W-:-:S02]  /*aed0*/  FSEL R62, R62, -INF , !P0 ;  /* 0xff8000003e3e7808 */ /* 0x000fc40004000000 */
[----:B------:R-:W-:Y:S02]  /*aee0*/  FSEL R65, R103, -INF , !P4 ;  /* 0xff80000067417808 */ /* 0x000fe40006000000 */
[----:B------:R-:W-:Y:S02]  /*aef0*/  FSEL R21, R21, -INF , !P1 ;  /* 0xff80000015157808 */ /* 0x000fe40004800000 */
[----:B------:R-:W-:Y:S02]  /*af00*/  ISETP.GE.AND P0, PT, R197, R229, PT ;  /* 0x000000e5c500720c */ /* 0x000fe40003f06270 */
[----:B------:R-:W-:Y:S02]  /*af10*/  ISETP.GE.AND P1, PT, R190, R233, PT ;  /* 0x000000e9be00720c */ /* 0x000fe40003f26270 */
[----:B------:R-:W-:Y:S02]  /*af20*/  FSEL R103, R12, -INF , !P3 ;  /* 0xff8000000c677808 */ /* 0x000fe40005800000 */
[----:B------:R-:W-:-:S02]  /*af30*/  FSEL R114, R114, -INF , !P2 ;  /* 0xff80000072727808 */ /* 0x000fc40005000000 */
[C---:B------:R-:W-:Y:S02]  /*af40*/  ISETP.GE.AND P4, PT, R190.reuse, R232, PT ;  /* 0x000000e8be00720c */ /* 0x040fe40003f86270 */
[----:B------:R-:W-:Y:S02]  /*af50*/  ISETP.GE.AND P3, PT, R190, R229, PT ;  /* 0x000000e5be00720c */ /* 0x000fe40003f66270 */
[----:B------:R-:W-:Y:S02]  /*af60*/  FSEL R12, R237, -INF , !P6 ;  /* 0xff800000ed0c7808 */ /* 0x000fe40007000000 */
[----:B------:R-:W-:Y:S02]  /*af70*/  ISETP.GT.AND P2, PT, R41, R194, PT ;  /* 0x000000c22900720c */ /* 0x000fe40003f44270 */
[----:B------:R-:W-:Y:S02]  /*af80*/  FSEL R190, R129, -INF , !P5 ;  /* 0xff80000081be7808 */ /* 0x000fe40006800000 */
[----:B------:R-:W-:-:S02]  /*af90*/  ISETP.GT.AND P6, PT, R235, R176, PT ;  /* 0x000000b0eb00720c */ /* 0x000fc40003fc4270 */
[----:B------:R-:W-:Y:S02]  /*afa0*/  ISETP.GT.AND P5, PT, R235, R178, PT ;  /* 0x000000b2eb00720c */ /* 0x000fe40003fa4270 */
[----:B------:R-:W-:Y:S02]  /*afb0*/  FSEL R29, R29, -INF , !P0 ;  /* 0xff8000001d1d7808 */ /* 0x000fe40004000000 */
[----:B------:R-:W-:Y:S02]  /*afc0*/  FSEL R166, R5, -INF , !P1 ;  /* 0xff80000005a67808 */ /* 0x000fe40004800000 */
[----:B------:R-:W-:Y:S02]  /*afd0*/  ISETP.GE.AND P0, PT, R196, R233, PT ;  /* 0x000000e9c400720c */ /* 0x000fe40003f06270 */
[----:B------:R-:W-:Y:S02]  /*afe0*/  ISETP.GT.AND P1, PT, R41, R176, PT ;  /* 0x000000b02900720c */ /* 0x000fe40003f24270 */
[----:B------:R-:W-:-:S02]  /*aff0*/  FSEL R17, R63, -INF , !P2 ;  /* 0xff8000003f117808 */ /* 0x000fc40005000000 */
[----:B------:R-:W-:Y:S02]  /*b000*/  FSEL R120, R120, -INF , !P6 ;  /* 0xff80000078787808 */ /* 0x000fe40007000000 */
[----:B------:R-:W-:Y:S02]  /*b010*/  FSEL R5, R67, -INF , !P3 ;  /* 0xff80000043057808 */ /* 0x000fe40005800000 */
[C---:B------:R-:W-:Y:S02]  /*b020*/  ISETP.GE.AND P2, PT, R196.reuse, R234, PT ;  /* 0x000000eac400720c */ /* 0x040fe40003f46270 */
[----:B------:R-:W-:Y:S02]  /*b030*/  ISETP.GE.AND P6, PT, R196, R232, PT ;  /* 0x000000e8c400720c */ /* 0x000fe40003fc6270 */
[----:B------:R-:W-:Y:S02]  /*b040*/  FSEL R121, R121, -INF , !P5 ;  /* 0xff80000079797808 */ /* 0x000fe40006800000 */
[----:B------:R-:W-:-:S02]  /*b050*/  ISETP.GE.AND P3, PT, R194, R233, PT ;  /* 0x000000e9c200720c */ /* 0x000fc40003f66270 */
[----:B------:R-:W-:Y:S02]  /*b060*/  FSEL R122, R119, -INF , !P4 ;  /* 0xff800000777a7808 */ /* 0x000fe40006000000 */
[----:B------:R-:W-:Y:S02]  /*b070*/  ISETP.GE.AND P5, PT, R194, R234, PT ;  /* 0x000000eac200720c */ /* 0x000fe40003fa6270 */
[----:B------:R-:W-:Y:S02]  /*b080*/  FSEL R58, R58, -INF , !P1 ;  /* 0xff8000003a3a7808 */ /* 0x000fe40004800000 */
[----:B------:R-:W-:Y:S02]  /*b090*/  FSEL R119, R183, -INF , !P0 ;  /* 0xff800000b7777808 */ /* 0x000fe40004000000 */
[----:B------:R-:W-:Y:S02]  /*b0a0*/  ISETP.GE.AND P1, PT, R196, R229, PT ;  /* 0x000000e5c400720c */ /* 0x000fe40003f26270 */
[----:B------:R-:W-:-:S02]  /*b0b0*/  ISETP.GE.AND P4, PT, R194, R232, PT ;  /* 0x000000e8c200720c */ /* 0x000fc40003f86270 */
[----:B------:R-:W-:Y:S02]  /*b0c0*/  ISETP.GE.AND P0, PT, R194, R229, PT ;  /* 0x000000e5c200720c */ /* 0x000fe40003f06270 */
[----:B------:R-:W-:Y:S02]  /*b0d0*/  FSEL R165, R124, -INF , !P2 ;  /* 0xff8000007ca57808 */ /* 0x000fe40005000000 */
[----:B------:R-:W-:Y:S02]  /*b0e0*/  FSEL R194, R118, -INF , !P6 ;  /* 0xff80000076c27808 */ /* 0x000fe40007000000 */
[----:B------:R-:W-:Y:S02]  /*b0f0*/  FSEL R63, R175, -INF , !P3 ;  /* 0xff800000af3f7808 */ /* 0x000fe40005800000 */
[----:B------:R-:W-:Y:S02]  /*b100*/  ISETP.GT.AND P2, PT, R41, R178, PT ;  /* 0x000000b22900720c */ /* 0x000fe40003f44270 */
[----:B------:R-:W-:-:S02]  /*b110*/  FSEL R106, R106, -INF , !P5 ;  /* 0xff8000006a6a7808 */ /* 0x000fc40006800000 */
[-C--:B------:R-:W-:Y:S02]  /*b120*/  ISETP.GT.AND P6, PT, R235, R173.reuse, PT ;  /* 0x000000adeb00720c */ /* 0x080fe40003fc4270 */
[----:B------:R-:W-:Y:S02]  /*b130*/  ISETP.GT.AND P3, PT, R41, R173, PT ;  /* 0x000000ad2900720c */ /* 0x000fe40003f64270 */
[----:B------:R-:W-:Y:S02]  /*b140*/  ISETP.GT.AND P5, PT, R235, R179, PT ;  /* 0x000000b3eb00720c */ /* 0x000fe40003fa4270 */
[----:B------:R-:W-:Y:S02]  /*b150*/  FSEL R107, R62, -INF , !P1 ;  /* 0xff8000003e6b7808 */ /* 0x000fe40004800000 */
        /* <DEDUP_REMOVED lines=8> */
[C---:B------:R-:W-:Y:S02]  /*b1e0*/  ISETP.GE.AND P5, PT, R178.reuse, R234, PT ;  /* 0x000000eab200720c */ /* 0x040fe40003fa6270 */
[----:B------:R-:W-:Y:S02]  /*b1f0*/  FSEL R176, R17, -INF , !P0 ;  /* 0xff80000011b07808 */ /* 0x000fe40004000000 */
[----:B------:R-:W-:Y:S02]  /*b200*/  FSEL R196, R111, -INF , !P4 ;  /* 0xff8000006fc47808 */ /* 0x000fe40006000000 */
[C---:B------:R-:W-:Y:S02]  /*b210*/  ISETP.GE.AND P0, PT, R178.reuse, R233, PT ;  /* 0x000000e9b200720c */ /* 0x040fe40003f06270 */
[----:B------:R-:W-:Y:S02]  /*b220*/  FSEL R251, R251, -INF , !P1 ;  /* 0xff800000fbfb7808 */ /* 0x000fe40004800000 */
[----:B------:R-:W-:-:S02]  /*b230*/  ISETP.GE.AND P4, PT, R178, R232, PT ;  /* 0x000000e8b200720c */ /* 0x000fc40003f86270 */
[----:B------:R-:W-:Y:S02]  /*b240*/  ISETP.GE.AND P1, PT, R178, R229, PT ;  /* 0x000000e5b200720c */ /* 0x000fe40003f26270 */
[----:B------:R-:W-:Y:S02]  /*b250*/  FSEL R178, R110, -INF , !P6 ;  /* 0xff8000006eb27808 */ /* 0x000fe40007000000 */
[----:B------:R-:W-:Y:S02]  /*b260*/  FSEL R110, R121, -INF , !P5 ;  /* 0xff800000796e7808 */ /* 0x000fe40006800000 */
[----:B------:R-:W-:Y:S02]  /*b270*/  FSEL R118, R120, -INF , !P2 ;  /* 0xff80000078767808 */ /* 0x000fe40005000000 */
[----:B------:R-:W-:Y:S02]  /*b280*/  FSEL R175, R16, -INF , !P0 ;  /* 0xff80000010af7808 */ /* 0x000fe40004000000 */
[----:B------:R-:W-:-:S02]  /*b290*/  ISETP.GT.AND P5, PT, R235, R169, PT ;  /* 0x000000a9eb00720c */ /* 0x000fc40003fa4270 */
[----:B------:R-:W-:Y:S02]  /*b2a0*/  ISETP.GT.AND P2, PT, R41, R179, PT ;  /* 0x000000b32900720c */ /* 0x000fe40003f44270 */
[-C--:B------:R-:W-:Y:S02]  /*b2b0*/  ISETP.GT.AND P6, PT, R235, R177.reuse, PT ;  /* 0x000000b1eb00720c */ /* 0x080fe40003fc4270 */
[----:B------:R-:W-:Y:S02]  /*b2c0*/  ISETP.GT.AND P0, PT, R41, R177, PT ;  /* 0x000000b12900720c */ /* 0x000fe40003f04270 */
[----:B------:R-:W-:Y:S02]  /*b2d0*/  FSEL R17, R58, -INF , !P3 ;  /* 0xff8000003a117808 */ /* 0x000fe40005800000 */
[----:B------:R-:W-:Y:S02]  /*b2e0*/  ISETP.GE.AND P3, PT, R173, R233, PT ;  /* 0x000000e9ad00720c */ /* 0x000fe40003f66270 */
[----:B------:R-:W-:-:S02]  /*b2f0*/  FSEL R113, R113, -INF , !P5 ;  /* 0xff80000071717808 */ /* 0x000fc40006800000 */
[----:B------:R-:W-:Y:S02]  /*b300*/  FSEL R55, R55, -INF , !P2 ;  /* 0xff80000037377808 */ /* 0x000fe40005000000 */
[----:B------:R-:W-:Y:S02]  /*b310*/  FSEL R183, R112, -INF , !P6 ;  /* 0xff80000070b77808 */ /* 0x000fe40007000000 */
[----:B------:R-:W-:Y:S02]  /*b320*/  FSEL R50, R50, -INF , !P0 ;  /* 0xff80000032327808 */ /* 0x000fe40004000000 */
[-C--:B------:R-:W-:Y:S02]  /*b330*/  ISETP.GE.AND P5, PT, R179, R234.reuse, PT ;  /* 0x000000eab300720c */ /* 0x080fe40003fa6270 */
[C---:B------:R-:W-:Y:S02]  /*b340*/  ISETP.GE.AND P2, PT, R173.reuse, R234, PT ;  /* 0x000000eaad00720c */ /* 0x040fe40003f46270 */
[----:B------:R-:W-:-:S02]  /*b350*/  ISETP.GE.AND P6, PT, R173, R232, PT ;  /* 0x000000e8ad00720c */ /* 0x000fc40003fc6270 */
[----:B------:R-:W-:Y:S02]  /*b360*/  ISETP.GE.AND P0, PT, R173, R229, PT ;  /* 0x000000e5ad00720c */ /* 0x000fe40003f06270 */
[----:B------:R-:W-:Y:S02]  /*b370*/  FSEL R112, R61, -INF , !P4 ;  /* 0xff8000003d707808 */ /* 0x000fe40006000000 */
[----:B------:R-:W-:Y:S02]  /*b380*/  FSEL R16, R59, -INF , !P1 ;  /* 0xff8000003b107808 */ /* 0x000fe40004800000 */
[----:B------:R-:W-:Y:S02]  /*b390*/  FSEL R173, R181, -INF , !P3 ;  /* 0xff800000b5ad7808 */ /* 0x000fe40005800000 */
[C---:B------:R-:W-:Y:S02]  /*b3a0*/  ISETP.GE.AND P1, PT, R179.reuse, R233, PT ;  /* 0x000000e9b300720c */ /* 0x040fe40003f26270 */
        /* <DEDUP_REMOVED lines=14> */
[C---:B------:R-:W-:Y:S02]  /*b490*/  ISETP.GE.AND P2, PT, R177.reuse, R234, PT ;  /* 0x000000eab100720c */ /* 0x040fe40003f46270 */
[----:B------:R-:W-:Y:S02]  /*b4a0*/  ISETP.GE.AND P6, PT, R177, R232, PT ;  /* 0x000000e8b100720c */ /* 0x000fe40003fc6270 */
[----:B------:R-:W-:Y:S02]  /*b4b0*/  FSEL R249, R55, -INF , !P3 ;  /* 0xff80000037f97808 */ /* 0x000fe40005800000 */
[----:B------:R-:W-:Y:S02]  /*b4c0*/  FSEL R61, R54, -INF , !P0 ;  /* 0xff800000363d7808 */ /* 0x000fe40004000000 */
[----:B------:R-:W-:-:S02]  /*b4d0*/  ISETP.GE.AND P3, PT, R169, R233, PT ;  /* 0x000000e9a900720c */ /* 0x000fc40003f66270 */
[----:B------:R-:W-:Y:S02]  /*b4e0*/  FSEL R243, R113, -INF , !P5 ;  /* 0xff80000071f37808 */ /* 0x000fe40006800000 */
[----:B------:R-:W-:Y:S02]  /*b4f0*/  ISETP.GE.AND P0, PT, R177, R233, PT ;  /* 0x000000e9b100720c */ /* 0x000fe40003f06270 */
[----:B------:R-:W-:Y:S02]  /*b500*/  FSEL R46, R46, -INF , !P1 ;  /* 0xff8000002e2e7808 */ /* 0x000fe40004800000 */
[----:B------:R-:W-:Y:S02]  /*b510*/  ISETP.GT.AND P5, PT, R235, R248, PT ;  /* 0x000000f8eb00720c */ /* 0x000fe40003fa4270 */
[----:B------:R-:W-:Y:S02]  /*b520*/  ISETP.GE.AND P1, PT, R177, R229, PT ;  /* 0x000000e5b100720c */ /* 0x000fe40003f26270 */
[----:B------:R-:W-:-:S02]  /*b530*/  FSEL R183, R183, -INF , !P2 ;  /* 0xff800000b7b77808 */ /* 0x000fc40005000000 */
[----:B------:R-:W-:Y:S02]  /*b540*/  FSEL R58, R187, -INF , !P6 ;  /* 0xff800000bb3a7808 */ /* 0x000fe40007000000 */
[----:B------:R-:W-:Y:S02]  /*b550*/  ISETP.GT.AND P2, PT, R41, R170, PT ;  /* 0x000000aa2900720c */ /* 0x000fe40003f44270 */
[-C--:B------:R-:W-:Y:S02]  /*b560*/  ISETP.GT.AND P6, PT, R235, R171.reuse, PT ;  /* 0x000000abeb00720c */ /* 0x080fe40003fc4270 */
[----:B------:R-:W-:Y:S02]  /*b570*/  FSEL R109, R130, -INF , !P3 ;  /* 0xff800000826d7808 */ /* 0x000fe40005800000 */
[----:B------:R-:W-:Y:S02]  /*b580*/  FSEL R241, R241, -INF , !P0 ;  /* 0xff800000f1f17808 */ /* 0x000fe40004000000 */
[----:B------:R-:W-:-:S02]  /*b590*/  ISETP.GT.AND P3, PT, R41, R171, PT ;  /* 0x000000ab2900720c */ /* 0x000fc40003f64270 */
[----:B------:R-:W-:Y:S02]  /*b5a0*/  FSEL R105, R105, -INF , !P5 ;  /* 0xff80000069697808 */ /* 0x000fe40006800000 */
[----:B------:R-:W-:Y:S02]  /*b5b0*/  FSEL R60, R60, -INF , !P4 ;  /* 0xff8000003c3c7808 */ /* 0x000fe40006000000 */
[C---:B------:R-:W-:Y:S02]  /*b5c0*/  ISETP.GE.AND P0, PT, R169.reuse, R229, PT ;  /* 0x000000e5a900720c */ /* 0x040fe40003f06270 */
[----:B------:R-:W-:Y:S02]  /*b5d0*/  FSEL R59, R50, -INF , !P1 ;  /* 0xff800000323b7808 */ /* 0x000fe40004800000 */
[----:B------:R-:W-:Y:S02]  /*b5e0*/  ISETP.GE.AND P5, PT, R170, R234, PT ;  /* 0x000000eaaa00720c */ /* 0x000fe40003fa6270 */
[----:B------:R-:W-:-:S02]  /*b5f0*/  ISETP.GE.AND P4, PT, R169, R232, PT ;  /* 0x000000e8a900720c */ /* 0x000fc40003f86270 */
[----:B------:R-:W-:Y:S02]  /*b600*/  ISETP.GE.AND P1, PT, R180, R233, PT ;  /* 0x000000e9b400720c */ /* 0x000fe40003f26270 */
[----:B------:R-:W-:Y:S02]  /*b610*/  FSEL R47, R47, -INF , !P2 ;  /* 0xff8000002f2f7808 */ /* 0x000fe40005000000 */
[----:B------:R-:W-:Y:S02]  /*b620*/  FSEL R104, R104, -INF , !P6 ;  /* 0xff80000068687808 */ /* 0x000fe40007000000 */
[C---:B------:R-:W-:Y:S02]  /*b630*/  ISETP.GE.AND P2, PT, R180.reuse, R234, PT ;  /* 0x000000eab400720c */ /* 0x040fe40003f46270 */
[----:B------:R-:W-:Y:S02]  /*b640*/  ISETP.GE.AND P6, PT, R180, R232, PT ;  /* 0x000000e8b400720c */ /* 0x000fe40003fc6270 */
[----:B------:R-:W-:-:S02]  /*b650*/  FSEL R42, R42, -INF , !P3 ;  /* 0xff8000002a2a7808 */ /* 0x000fc40005800000 */
[----:B------:R-:W-:Y:S02]  /*b660*/  ISETP.GE.AND P3, PT, R180, R229, PT ;  /* 0x000000e5b400720c */ /* 0x000fe40003f66270 */
[----:B------:R-:W-:Y:S02]  /*b670*/  FSEL R245, R51, -INF , !P0 ;  /* 0xff80000033f57808 */ /* 0x000fe40004000000 */
[----:B------:R-:W-:Y:S02]  /*b680*/  FSEL R197, R197, -INF , !P5 ;  /* 0xff800000c5c57808 */ /* 0x000fe40006800000 */
[----:B------:R-:W-:Y:S02]  /*b690*/  FSEL R54, R95, -INF , !P4 ;  /* 0xff8000005f367808 */ /* 0x000fe40006000000 */
[----:B------:R-:W-:Y:S02]  /*b6a0*/  ISETP.GE.AND P0, PT, R170, R233, PT ;  /* 0x000000e9aa00720c */ /* 0x000fe40003f06270 */
[----:B------:R-:W-:-:S02]  /*b6b0*/  FSEL R180, R126, -INF , !P1 ;  /* 0xff8000007eb47808 */ /* 0x000fc40004800000 */
[----:B------:R-:W-:Y:S02]  /*b6c0*/  ISETP.GT.AND P5, PT, R235, R244, PT ;  /* 0x000000f4eb00720c */ /* 0x000fe40003fa4270 */
[C---:B------:R-:W-:Y:S02]  /*b6d0*/  ISETP.GE.AND P4, PT, R170.reuse, R232, PT ;  /* 0x000000e8aa00720c */ /* 0x040fe40003f86270 */
[----:B------:R-:W-:Y:S02]  /*b6e0*/  ISETP.GE.AND P1, PT, R170, R229, PT ;  /* 0x000000e5aa00720c */ /* 0x000fe40003f26270 */
[----:B------:R-:W-:Y:S02]  /*b6f0*/  FSEL R177, R108, -INF , !P2 ;  /* 0xff8000006cb17808 */ /* 0x000fe40005000000 */
[----:B------:R-:W-:Y:S02]  /*b700*/  FSEL R170, R94, -INF , !P6 ;  /* 0xff8000005eaa7808 */ /* 0x000fe40007000000 */
[----:B------:R-:W-:-:S02]  /*b710*/  ISETP.GT.AND P2, PT, R41, R248, PT ;  /* 0x000000f82900720c */ /* 0x000fc40003f44270 */
[-C--:B------:R-:W-:Y:S02]  /*b720*/  ISETP.GT.AND P6, PT, R235, R172.reuse, PT ;  /* 0x000000aceb00720c */ /* 0x080fe40003fc4270 */
[----:B------:R-:W-:Y:S02]  /*b730*/  FSEL R185, R185, -INF , !P0 ;  /* 0xff800000b9b97808 */ /* 0x000fe40004000000 */
[----:B------:R-:W-:Y:S02]  /*b740*/  FSEL R95, R101, -INF , !P5 ;  /* 0xff800000655f7808 */ /* 0x000fe40006800000 */
[----:B------:R-:W-:Y:S02]  /*b750*/  ISETP.GT.AND P0, PT, R41, R172, PT ;  /* 0x000000ac2900720c */ /* 0x000fe40003f04270 */
[----:B------:R-:W-:Y:S02]  /*b760*/  ISETP.GE.AND P5, PT, R248, R234, PT ;  /* 0x000000eaf800720c */ /* 0x000fe40003fa6270 */
[----:B------:R-:W-:-:S02]  /*b770*/  FSEL R43, R43, -INF , !P2 ;  /* 0xff8000002b2b7808 */ /* 0x000fc40005000000 */
[----:B------:R-:W-:Y:S02]  /*b780*/  FSEL R90, R100, -INF , !P6 ;  /* 0xff800000645a7808 */ /* 0x000fe40007000000 */
[----:B------:R-:W-:Y:S02]  /*b790*/  FSEL R237, R47, -INF , !P1 ;  /* 0xff8000002fed7808 */ /* 0x000fe40004800000 */
[C---:B------:R-:W-:Y:S02]  /*b7a0*/  ISETP.GE.AND P2, PT, R171.reuse, R234, PT ;  /* 0x000000eaab00720c */ /* 0x040fe40003f46270 */
[----:B------:R-:W-:Y:S02]  /*b7b0*/  ISETP.GE.AND P6, PT, R171, R232, PT ;  /* 0x000000e8ab00720c */ /* 0x000fe40003fc6270 */
[----:B------:R-:W-:Y:S02]  /*b7c0*/  ISETP.GE.AND P1, PT, R248, R233, PT ;  /* 0x000000e9f800720c */ /* 0x000fe40003f26270 */
[----:B------:R-:W-:-:S02]  /*b7d0*/  FSEL R34, R34, -INF , !P0 ;  /* 0xff80000022227808 */ /* 0x000fc40004000000 */
[----:B------:R-:W-:Y:S01]  /*b7e0*/  FSEL R201, R105, -INF , !P5 ;  /* 0xff80000069c97808 */ /* 0x000fe20006800000 */
[----:B------:R-:W-:Y:S01]  /*b7f0*/  VIADD R105, R37, 0xfffffffe ;  /* 0xfffffffe25697836 */ /* 0x000fe20000000000 */
[----:B------:R-:W-:Y:S02]  /*b800*/  ISETP.GE.AND P0, PT, R171, R229, PT ;  /* 0x000000e5ab00720c */ /* 0x000fe40003f06270 */
[----:B------:R-:W-:Y:S02]  /*b810*/  ISETP.GT.AND P5, PT, R235, R238, PT ;  /* 0x000000eeeb00720c */ /* 0x000fe40003fa4270 */
[----:B------:R-:W-:Y:S02]  /*b820*/  FSEL R169, R46, -INF , !P3 ;  /* 0xff8000002ea97808 */ /* 0x000fe40005800000 */
[----:B------:R-:W-:Y:S02]  /*b830*/  FSEL R203, R104, -INF , !P2 ;  /* 0xff80000068cb7808 */ /* 0x000fe40005000000 */
[----:B------:R-:W-:-:S02]  /*b840*/  FSEL R126, R86, -INF , !P6 ;  /* 0xff800000567e7808 */ /* 0x000fc40007000000 */
[----:B------:R-:W-:Y:S02]  /*b850*/  FSEL R187, R115, -INF , !P1 ;  /* 0xff80000073bb7808 */ /* 0x000fe40004800000 */
[----:B------:R-:W-:Y:S02]  /*b860*/  ISETP.GE.AND P3, PT, R171, R233, PT ;  /* 0x000000e9ab00720c */ /* 0x000fe40003f66270 */
[----:B------:R-:W-:Y:S02]  /*b870*/  ISETP.GT.AND P2, PT, R41, R244, PT ;  /* 0x000000f42900720c */ /* 0x000fe40003f44270 */
[-C--:B------:R-:W-:Y:S02]  /*b880*/  ISETP.GT.AND P6, PT, R235, R242.reuse, PT ;  /* 0x000000f2eb00720c */ /* 0x080fe40003fc4270 */
[----:B------:R-:W-:Y:S02]  /*b890*/  ISETP.GT.AND P1, PT, R41, R242, PT ;  /* 0x000000f22900720c */ /* 0x000fe40003f24270 */
[----:B------:R-:W-:-:S02]  /*b8a0*/  FSEL R128, R87, -INF , !P4 ;  /* 0xff80000057807808 */ /* 0x000fc40006000000 */
[----:B------:R-:W-:Y:S02]  /*b8b0*/  FSEL R171, R42, -INF , !P0 ;  /* 0xff8000002aab7808 */ /* 0x000fe40004000000 */
[----:B------:R-:W-:Y:S02]  /*b8c0*/  FSEL R94, R97, -INF , !P5 ;  /* 0xff800000615e7808 */ /* 0x000fe40006800000 */
[----:B------:R-:W-:Y:S02]  /*b8d0*/  ISETP.GE.AND P4, PT, R248, R232, PT ;  /* 0x000000e8f800720c */ /* 0x000fe40003f86270 */
[----:B------:R-:W-:Y:S02]  /*b8e0*/  ISETP.GE.AND P0, PT, R172, R233, PT ;  /* 0x000000e9ac00720c */ /* 0x000fe40003f06270 */
        /* <DEDUP_REMOVED lines=15> */
[----:B------:R-:W-:Y:S02]  /*b9e0*/  FSEL R123, R34, -INF , !P1 ;  /* 0xff800000227b7808 */ /* 0x000fe40004800000 */
[----:B------:R-:W-:Y:S02]  /*b9f0*/  FSEL R239, R43, -INF , !P3 ;  /* 0xff8000002bef7808 */ /* 0x000fe40005800000 */
[----:B------:R-:W-:Y:S02]  /*ba00*/  FSEL R91, R167, -INF , !P4 ;  /* 0xff800000a75b7808 */ /* 0x000fe40006000000 */
[----:B------:R-:W-:Y:S02]  /*ba10*/  FSEL R34, R93, -INF , !P5 ;  /* 0xff8000005d227808 */ /* 0x000fe40006800000 */
[----:B------:R-:W-:-:S02]  /*ba20*/  FSEL R121, R35, -INF , !P0 ;  /* 0xff80000023797808 */ /* 0x000fc40004000000 */
[----:B------:R-:W-:Y:S02]  /*ba30*/  ISETP.GE.AND P3, PT, R244, R232, PT ;  /* 0x000000e8f400720c */ /* 0x000fe40003f66270 */
[----:B------:R-:W-:Y:S02]  /*ba40*/  FSEL R124, R57, -INF , !P6 ;  /* 0xff800000397c7808 */ /* 0x000fe40007000000 */
[----:B------:R-:W-:Y:S02]  /*ba50*/  ISETP.GT.AND P4, PT, R41, R168, PT ;  /* 0x000000a82900720c */ /* 0x000fe40003f84270 */
[C---:B------:R-:W-:Y:S02]  /*ba60*/  ISETP.GE.AND P5, PT, R238.reuse, R234, PT ;  /* 0x000000eaee00720c */ /* 0x040fe40003fa6270 */
[----:B------:R-:W-:Y:S02]  /*ba70*/  ISETP.GE.AND P0, PT, R238, R233, PT ;  /* 0x000000e9ee00720c */ /* 0x000fe40003f06270 */
[----:B------:R-:W-:-:S02]  /*ba80*/  ISETP.GT.AND P6, PT, R235, R168, PT ;  /* 0x000000a8eb00720c */ /* 0x000fc40003fc4270 */
[----:B------:R-:W-:Y:S02]  /*ba90*/  ISETP.GE.AND P1, PT, R242, R233, PT ;  /* 0x000000e9f200720c */ /* 0x000fe40003f26270 */
[----:B------:R-:W-:Y:S02]  /*baa0*/  FSEL R26, R26, -INF , !P4 ;  /* 0xff8000001a1a7808 */ /* 0x000fe40006000000 */
[----:B------:R-:W-:Y:S02]  /*bab0*/  FSEL R130, R53, -INF , !P3 ;  /* 0xff80000035827808 */ /* 0x000fe40005800000 */
[----:B------:R-:W-:Y:S02]  /*bac0*/  FSEL R94, R94, -INF , !P5 ;  /* 0xff8000005e5e7808 */ /* 0x000fe40006800000 */
[----:B------:R-:W-:Y:S02]  /*bad0*/  FSEL R97, R99, -INF , !P0 ;  /* 0xff80000063617808 */ /* 0x000fe40004000000 */
[----:B------:R-:W-:-:S02]  /*bae0*/  FSEL R51, R92, -INF , !P6 ;  /* 0xff8000005c337808 */ /* 0x000fc40007000000 */
[----:B------:R-:W-:Y:S02]  /*baf0*/  ISETP.GE.AND P4, PT, R242, R229, PT ;  /* 0x000000e5f200720c */ /* 0x000fe40003f86270 */
[----:B------:R-:W-:Y:S02]  /*bb00*/  ISETP.GT.AND P3, PT, R41, R236, PT ;  /* 0x000000ec2900720c */ /* 0x000fe40003f64270 */
[-C--:B------:R-:W-:Y:S02]  /*bb10*/  ISETP.GT.AND P5, PT, R235, R206.reuse, PT ;  /* 0x000000ceeb00720c */ /* 0x080fe40003fa4270 */
        /* <DEDUP_REMOVED lines=9> */
[CC--:B------:R-:W-:Y:S02]  /*bbb0*/  ISETP.GE.AND P5, PT, R168.reuse, R232.reuse, PT ;  /* 0x000000e8a800720c */ /* 0x0c0fe40003fa6270 */
[----:B------:R-:W-:Y:S02]  /*bbc0*/  ISETP.GE.AND P0, PT, R168, R229, PT ;  /* 0x000000e5a800720c */ /* 0x000fe40003f06270 */
[----:B------:R-:W-:Y:S02]  /*bbd0*/  ISETP.GE.AND P6, PT, R242, R232, PT ;  /* 0x000000e8f200720c */ /* 0x000fe40003fc6270 */
[----:B------:R-:W-:Y:S02]  /*bbe0*/  FSEL R168, R48, -INF , !P1 ;  /* 0xff80000030a87808 */ /* 0x000fe40004800000 */
[----:B------:R-:W-:Y:S02]  /*bbf0*/  ISETP.GE.AND P1, PT, R236, R234, PT ;  /* 0x000000eaec00720c */ /* 0x000fe40003f26270 */
[----:B------:R-:W-:-:S02]  /*bc00*/  FSEL R164, R52, -INF , !P6 ;  /* 0xff80000034a47808 */ /* 0x000fc40007000000 */
[----:B------:R-:W-:Y:S02]  /*bc10*/  FSEL R90, R90, -INF , !P2 ;  /* 0xff8000005a5a7808 */ /* 0x000fe40005000000 */
[----:B------:R-:W-:Y:S02]  /*bc20*/  FSEL R52, R34, -INF , !P1 ;  /* 0xff80000022347808 */ /* 0x000fe40004800000 */
[C---:B------:R-:W-:Y:S02]  /*bc30*/  ISETP.GT.AND P2, PT, R41.reuse, R238, PT ;  /* 0x000000ee2900720c */ /* 0x040fe40003f44270 */
[----:B------:R-:W-:Y:S02]  /*bc40*/  ISETP.GT.AND P1, PT, R41, R202, PT ;  /* 0x000000ca2900720c */ /* 0x000fe40003f24270 */
[----:B------:R-:W-:Y:S02]  /*bc50*/  FSEL R31, R31, -INF , !P2 ;  /* 0xff8000001f1f7808 */ /* 0x000fe40005000000 */
[----:B------:R-:W-:-:S02]  /*bc60*/  FSEL R18, R18, -INF , !P1 ;  /* 0xff80000012127808 */ /* 0x000fc40004800000 */
[----:B------:R-:W-:Y:S02]  /*bc70*/  ISETP.GE.AND P2, PT, R242, R234, PT ;  /* 0x000000eaf200720c */ /* 0x000fe40003f46270 */
[----:B------:R-:W-:Y:S02]  /*bc80*/  ISETP.GE.AND P1, PT, R206, R229, PT ;  /* 0x000000e5ce00720c */ /* 0x000fe40003f26270 */
[----:B------:R-:W-:Y:S02]  /*bc90*/  FSEL R93, R96, -INF , !P2 ;  /* 0xff800000605d7808 */ /* 0x000fe40005000000 */
[----:B------:R-:W-:Y:S02]  /*bca0*/  FSEL R51, R51, -INF , !P3 ;  /* 0xff80000033337808 */ /* 0x000fe40005800000 */
[----:B------:R-:W-:Y:S02]  /*bcb0*/  FSEL R55, R32, -INF , !P5 ;  /* 0xff80000020377808 */ /* 0x000fe40006800000 */
[----:B------:R-:W-:-:S02]  /*bcc0*/  FSEL R53, R22, -INF , !P1 ;  /* 0xff80000016357808 */ /* 0x000fc40004800000 */
[----:B------:R-:W-:Y:S02]  /*bcd0*/  ISETP.GE.AND P2, PT, R238, R229, PT ;  /* 0x000000e5ee00720c */ /* 0x000fe40003f46270 */
[C---:B------:R-:W-:Y:S02]  /*bce0*/  ISETP.GT.AND P3, PT, R41.reuse, R204, PT ;  /* 0x000000cc2900720c */ /* 0x040fe40003f64270 */
[----:B------:R-:W-:Y:S02]  /*bcf0*/  FSEL R32, R26, -INF , !P0 ;  /* 0xff8000001a207808 */ /* 0x000fe40004000000 */
[----:B------:R-:W-:Y:S02]  /*bd00*/  ISETP.GT.AND P1, PT, R41, R186, PT ;  /* 0x000000ba2900720c */ /* 0x000fe40003f24270 */
[----:B------:R-:W-:Y:S02]  /*bd10*/  ISETP.GE.AND P0, PT, R206, R233, PT ;  /* 0x000000e9ce00720c */ /* 0x000fe40003f06270 */
[----:B------:R-:W-:-:S02]  /*bd20*/  ISETP.GT.AND P6, PT, R235, R204, PT ;  /* 0x000000cceb00720c */ /* 0x000fc40003fc4270 */
[----:B------:R-:W-:Y:S02]  /*bd30*/  FSEL R167, R31, -INF , !P2 ;  /* 0xff8000001fa77808 */ /* 0x000fe40005000000 */
[----:B------:R-:W-:Y:S02]  /*bd40*/  FSEL R23, R23, -INF , !P3 ;  /* 0xff80000017177808 */ /* 0x000fe40005800000 */
[----:B------:R-:W-:Y:S02]  /*bd50*/  FSEL R11, R11, -INF , !P1 ;  /* 0xff8000000b0b7808 */ /* 0x000fe40004800000 */
[----:B------:R-:W-:Y:S02]  /*bd60*/  ISETP.GE.AND P2, PT, R236, R233, PT ;  /* 0x000000e9ec00720c */ /* 0x000fe40003f46270 */
[----:B------:R-:W-:Y:S02]  /*bd70*/  ISETP.GE.AND P3, PT, R206, R234, PT ;  /* 0x000000eace00720c */ /* 0x000fe40003f66270 */
[----:B------:R-:W-:-:S02]  /*bd80*/  FSEL R62, R70, -INF , !P0 ;  /* 0xff800000463e7808 */ /* 0x000fc40004000000 */
[----:B------:R-:W-:Y:S02]  /*bd90*/  ISETP.GT.AND P1, PT, R105, R226, PT ;  /* 0x000000e26900720c */ /* 0x000fe40003f24270 */
[----:B------:R-:W-:Y:S02]  /*bda0*/  ISETP.GT.AND P0, PT, R41, R192, PT ;  /* 0x000000c02900720c */ /* 0x000fe40003f04270 */
[----:B------:R-:W-:Y:S02]  /*bdb0*/  FSEL R87, R89, -INF , !P6 ;  /* 0xff80000059577808 */ /* 0x000fe40007000000 */
[----:B------:R-:W-:Y:S02]  /*bdc0*/  FSEL R50, R240, -INF , !P4 ;  /* 0xff800000f0327808 */ /* 0x000fe40006000000 */
[----:B------:R-:W-:Y:S02]  /*bdd0*/  ISETP.GE.AND P6, PT, R236, R232, PT ;  /* 0x000000e8ec00720c */ /* 0x000fe40003fc6270 */
[----:B------:R-:W-:-:S02]  /*bde0*/  FSEL R57, R199, -INF , !P2 ;  /* 0xff800000c7397808 */ /* 0x000fc40005000000 */
[----:B------:R-:W-:Y:S02]  /*bdf0*/  FSEL R64, R64, -INF , !P3 ;  /* 0xff80000040407808 */ /* 0x000fe40005800000 */
[----:B------:R-:W-:Y:S02]  /*be00*/  ISETP.GE.AND P4, PT, R236, R229, PT ;  /* 0x000000e5ec00720c */ /* 0x000fe40003f86270 */
[C---:B------:R-:W-:Y:S02]  /*be10*/  ISETP.GT.AND P5, PT, R41.reuse, R200, PT ;  /* 0x000000c82900720c */ /* 0x040fe40003fa4270 */
[----:B------:R-:W-:Y:S02]  /*be20*/  ISETP.GE.AND P2, PT, R206, R232, PT ;  /* 0x000000e8ce00720c */ /* 0x000fe40003f46270 */
[----:B------:R-:W-:Y:S02]  /*be30*/  ISETP.GT.AND P3, PT, R41, R198, PT ;  /* 0x000000c62900720c */ /* 0x000fe40003f64270 */
[----:B------:R-:W-:-:S02]  /*be40*/  FSEL R15, R15, -INF , !P0 ;  /* 0xff8000000f0f7808 */ /* 0x000fc40004000000 */
[----:B------:R-:W-:Y:S02]  /*be50*/  ISETP.GT.AND P0, PT, R41, R188, PT ;  /* 0x000000bc2900720c */ /* 0x000fe40003f04270 */
[----:B------:R-:W-:Y:S02]  /*be60*/  FSEL R34, R33, -INF , !P6 ;  /* 0xff80000021227808 */ /* 0x000fe40007000000 */
        /* <DEDUP_REMOVED lines=16> */
[----:B------:R-:W-:Y:S02]  /*bf70*/  ISETP.GT.AND P5, PT, R235, R202, PT ;  /* 0x000000caeb00720c */ /* 0x000fe40003fa4270 */
[C---:B------:R-:W-:Y:S02]  /*bf80*/  ISETP.GE.AND P6, PT, R202.reuse, R234, PT ;  /* 0x000000eaca00720c */ /* 0x040fe40003fc6270 */
[C---:B------:R-:W-:Y:S02]  /*bf90*/  ISETP.GE.AND P4, PT, R202.reuse, R233, PT ;  /* 0x000000e9ca00720c */ /* 0x040fe40003f86270 */
[C---:B------:R-:W-:Y:S02]  /*bfa0*/  ISETP.GE.AND P3, PT, R202.reuse, R232, PT ;  /* 0x000000e8ca00720c */ /* 0x040fe40003f66270 */
[----:B------:R-:W-:Y:S02]  /*bfb0*/  ISETP.GE.AND P2, PT, R202, R229, PT ;  /* 0x000000e5ca00720c */ /* 0x000fe40003f46270 */
[----:B------:R-:W-:Y:S01]  /*bfc0*/  FSEL R7, R7, -INF , !P0 ;  /* 0xff80000007077808 */ /* 0x000fe20004000000 */
[----:B------:R-:W-:Y:S10]  /*bfd0*/  @!P1 BRA `(.L_x_938) ;  /* 0x0000000000689947 */ /* 0x000ff40003800000 */
[----:B------:R-:W-:Y:S01]  /*bfe0*/  VIADD R23, R37, 0xfffffffd ;  /* 0xfffffffd25177836 */ /* 0x000fe20000000000 */
[----:B------:R-:W1:Y:S03]  /*bff0*/  LDCU.64 UR14, c[0x0][0x358] ;  /* 0x00006b00ff0e77ac */ /* 0x000e660008000a00 */
[----:B------:R-:W-:-:S04]  /*c000*/  IMAD.WIDE.U32 R30, R23, R208, RZ ;  /* 0x000000d0171e7225 */ /* 0x000fc800078e00ff */
[----:B------:R-:W-:Y:S01]  /*c010*/  IMAD R23, R23, R209, R31 ;  /* 0x000000d117177224 */ /* 0x000fe200078e021f */
[----:B------:R-:W-:-:S04]  /*c020*/  LEA R26, P0, R30, R225, 0x8 ;  /* 0x000000e11e1a7211 */ /* 0x000fc800078040ff */
[C---:B------:R-:W-:Y:S02]  /*c030*/  LEA.HI.X R27, R30.reuse, R224, R23, 0x8, P0 ;  /* 0x000000e01e1b7211 */ /* 0x040fe400000f4417 */
[----:B------:R-:W-:-:S04]  /*c040*/  LEA R22, P0, R30, R211, 0x7 ;  /* 0x000000d31e167211 */ /* 0x000fc800078038ff */
[----:B------:R-:W-:Y:S01]  /*c050*/  LEA.HI.X R23, R30, R210, R23, 0x7, P0 ;  /* 0x000000d21e177211 */ /* 0x000fe200000f3c17 */
[----:B------:R-:W-:Y:S01]  /*c060*/  @!PT LDS RZ, [RZ] ;  /* 0x00000000fffff984 */ /* 0x000fe20000000800 */
[----:B------:R-:W-:Y:S01]  /*c070*/  @!PT LDS RZ, [RZ] ;  /* 0x00000000fffff984 */ /* 0x000fe20000000800 */
[----:B------:R-:W-:Y:S01]  /*c080*/  @!PT LDS RZ, [RZ] ;  /* 0x00000000fffff984 */ /* 0x000fe20000000800 */
[----:B-1----:R1:W-:Y:S01]  /*c090*/  LDGSTS.E.BYPASS.LTC128B.128 [R228+0x2000], desc[UR14][R26.64] ;  /* 0x020000001ae47fae */ /* 0x0023e2000b981a0e */
        /* <DEDUP_REMOVED lines=14> */
.L_x_938:
[----:B------:R2:W-:Y:S04]  /*c180*/  STL.64 [R1+0x38], R220 ;  /* 0x000038dc01007387 */ /* 0x0005e80000100a00 */
[----:B------:R-:W3:Y:S04]  /*c190*/  LDL.LU R206, [R1+0x20] ;  /* 0x0000200001ce7983 */ /* 0x000ee80000300800 */
[----:B------:R-:W4:Y:S04]  /*c1a0*/  LDL.LU R204, [R1+0x28] ;  /* 0x0000280001cc7983 */ /* 0x000f280000300800 */
[----:B------:R-:W3:Y:S04]  /*c1b0*/  LDL.LU R202, [R1+0x24] ;  /* 0x0000240001ca7983 */ /* 0x000ee80000300800 */
[----:B--2---:R-:W2:Y:S04]  /*c1c0*/  LDL.64 R220, [R1] ;  /* 0x0000000001dc7983 */ /* 0x004ea80000100a00 */
[----:B------:R1:W-:Y:S04]  /*c1d0*/  STL.64 [R1+0x30], R38 ;  /* 0x0000302601007387 */ /* 0x0003e80000100a00 */
[----:B-1----:R-:W4:Y:S01]  /*c1e0*/  LDL.64 R38, [R1+0x8] ;  /* 0x0000080001267983 */ /* 0x002f220000100a00 */
[----:B------:R-:W-:Y:S01]  /*c1f0*/  FMNMX3.FTZ R23, R2, R20, R65, !PT ;  /* 0x0000001402177276 */ /* 0x000fe20007810041 */
[----:B------:R-:W-:Y:S01]  /*c200*/  UIADD3 UR20, UPT, UPT, UR19, -0x4498517b, URZ ;  /* 0xbb67ae8513147890 */ /* 0x000fe2000fffe0ff */
[----:B------:R-:W-:Y:S01]  /*c210*/  FSEL R47, R18, -INF , !P2 ;  /* 0xff800000122f7808 */ /* 0x000fe20005000000 */
[----:B------:R-:W-:Y:S01]  /*c220*/  IMAD.SHL.U32 R115, R105, 0x4, RZ ;  /* 0x0000000469737824 */ /* 0x000fe200078e00ff */
[----:B------:R-:W-:Y:S01]  /*c230*/  ISETP.GE.AND P2, PT, R200, R229, PT ;  /* 0x000000e5c800720c */ /* 0x000fe20003f46270 */
[----:B------:R-:W-:Y:S01]  /*c240*/  UIADD3 UR21, UPT, UPT, UR18, -0x61c88647, URZ ;  /* 0x9e3779b912157890 */ /* 0x000fe2000fffe0ff */
[----:B------:R-:W-:Y:S01]  /*c250*/  FMNMX3.FTZ R18, R0, R13, R21, !PT ;  /* 0x0000000d00127276 */ /* 0x000fe20007810015 */
[----:B------:R-:W-:Y:S01]  /*c260*/  UIADD3 UR4, UPT, UPT, UR18, 0x3c6ef372, URZ ;  /* 0x3c6ef37212047890 */ /* 0x000fe2000fffe0ff */
[----:B------:R-:W-:Y:S01]  /*c270*/  FMNMX3.FTZ R23, R23, R12, R122, !PT ;  /* 0x0000000c17177276 */ /* 0x000fe2000781007a */
[----:B------:R-:W-:Y:S01]  /*c280*/  UIADD3 UR16, UPT, UPT, UR19, 0x32370b8f, URZ ;  /* 0x32370b8f13107890 */ /* 0x000fe2000fffe0ff */
[----:B------:R-:W-:Y:S01]  /*c290*/  FMNMX3.FTZ R18, R18, R29, R5, !PT ;  /* 0x0000001d12127276 */ /* 0x000fe20007810005 */
[----:B------:R-:W-:Y:S01]  /*c2a0*/  UIADD3 UR7, UPT, UPT, UR19, 0x76cf5d0a, URZ ;  /* 0x76cf5d0a13077890 */ /* 0x000fe2000fffe0ff */
[----:B------:R-:W-:Y:S01]  /*c2b0*/  FSEL R46, R19, -INF , !P2 ;  /* 0xff800000132e7808 */ /* 0x000fe20005000000 */
[----:B------:R-:W-:Y:S01]  /*c2c0*/  UIADD3 UR14, UPT, UPT, UR19, -0x56f99767, URZ ;  /* 0xa9066899130e7890 */ /* 0x000fe2000fffe0ff */
[----:B------:R-:W-:Y:S01]  /*c2d0*/  FMNMX3.FTZ R19, R23, R194, R196, !PT ;  /* 0x000000c217137276 */ /* 0x000fe200078100c4 */
[----:B------:R-:W-:Y:S01]  /*c2e0*/  UIADD3 UR15, UPT, UPT, UR19, -0x126145ec, URZ ;  /* 0xed9eba14130f7890 */ /* 0x000fe2000fffe0ff */
[----:B------:R-:W-:-:S02]  /*c2f0*/  ISETP.GE.AND P0, PT, R200, R232, PT ;  /* 0x000000e8c800720c */ /* 0x000fc40003f06270 */
[----:B------:R-:W-:Y:S02]  /*c300*/  FMNMX3.FTZ R18, R18, R107, R176, !PT ;  /* 0x0000006b12127276 */ /* 0x000fe400078100b0 */
[----:B------:R-:W-:Y:S02]  /*c310*/  FMNMX3.FTZ R19, R19, R178, R112, !PT ;  /* 0x000000b213137276 */ /* 0x000fe40007810070 */
[----:B------:R-:W-:Y:S02]  /*c320*/  ISETP.GE.AND P2, PT, R198, R229, PT ;  /* 0x000000e5c600720c */ /* 0x000fe40003f46270 */
[----:B------:R-:W-:Y:S02]  /*c330*/  FSEL R75, R24, -INF , !P0 ;  /* 0xff800000184b7808 */ /* 0x000fe40004000000 */
[----:B------:R-:W-:Y:S02]  /*c340*/  FMNMX3.FTZ R18, R18, R17, R16, !PT ;  /* 0x0000001112127276 */ /* 0x000fe40007810010 */
[----:B------:R-:W-:-:S02]  /*c350*/  ISETP.GE.AND P0, PT, R198, R232, PT ;  /* 0x000000e8c600720c */ /* 0x000fc40003f06270 */
[----:B------:R-:W-:Y:S02]  /*c360*/  FMNMX3.FTZ R19, R19, R56, R60, !PT ;  /* 0x0000003813137276 */ /* 0x000fe4000781003c */
[----:B------:R-:W-:Y:S02]  /*c370*/  FSEL R45, R14, -INF , !P2 ;  /* 0xff8000000e2d7808 */ /* 0x000fe40005000000 */
[----:B------:R-:W-:Y:S02]  /*c380*/  ISETP.GE.AND P2, PT, R192, R229, PT ;  /* 0x000000e5c000720c */ /* 0x000fe40003f46270 */
[----:B------:R-:W-:Y:S02]  /*c390*/  FMNMX3.FTZ R14, R18, R61, R249, !PT ;  /* 0x0000003d120e7276 */ /* 0x000fe400078100f9 */
[----:B------:R-:W-:Y:S02]  /*c3a0*/  FSEL R74, R44, -INF , !P0 ;  /* 0xff8000002c4a7808 */ /* 0x000fe40004000000 */
[----:B------:R-:W-:-:S02]  /*c3b0*/  FMNMX3.FTZ R19, R19, R58, R54, !PT ;  /* 0x0000003a13137276 */ /* 0x000fc40007810036 */
[----:B------:R-:W-:Y:S02]  /*c3c0*/  ISETP.GE.AND P0, PT, R192, R232, PT ;  /* 0x000000e8c000720c */ /* 0x000fe40003f06270 */
[----:B------:R-:W-:Y:S02]  /*c3d0*/  FMNMX3.FTZ R14, R14, R59, R245, !PT ;  /* 0x0000003b0e0e7276 */ /* 0x000fe400078100f5 */
[----:B------:R-:W-:Y:S02]  /*c3e0*/  FSEL R44, R15, -INF , !P2 ;  /* 0xff8000000f2c7808 */ /* 0x000fe40005000000 */
[----:B------:R-:W-:Y:S02]  /*c3f0*/  FMNMX3.FTZ R15, R19, R170, R128, !PT ;  /* 0x000000aa130f7276 */ /* 0x000fe40007810080 */
[----:B------:R-:W-:Y:S02]  /*c400*/  FSEL R71, R40, -INF , !P0 ;  /* 0xff80000028477808 */ /* 0x000fe40004000000 */
[----:B------:R-:W-:-:S02]  /*c410*/  ISETP.GE.AND P0, PT, R188, R232, PT ;  /* 0x000000e8bc00720c */ /* 0x000fc40003f06270 */
[----:B------:R-:W-:Y:S02]  /*c420*/  FMNMX3.FTZ R14, R14, R169, R237, !PT ;  /* 0x000000a90e0e7276 */ /* 0x000fe400078100ed */
[----:B------:R-:W-:Y:S02]  /*c430*/  FMNMX3.FTZ R15, R15, R126, R172, !PT ;  /* 0x0000007e0f0f7276 */ /* 0x000fe400078100ac */
[----:B------:R-:W-:Y:S02]  /*c440*/  FSEL R70, R8, -INF , !P0 ;  /* 0xff80000008467808 */ /* 0x000fe40004000000 */
[----:B------:R-:W-:Y:S02]  /*c450*/  ISETP.GE.AND P0, PT, R186, R232, PT ;  /* 0x000000e8ba00720c */ /* 0x000fe40003f06270 */
[----:B------:R-:W-:Y:S02]  /*c460*/  FMNMX3.FTZ R8, R14, R171, R239, !PT ;  /* 0x000000ab0e087276 */ /* 0x000fe400078100ef */
        /* <DEDUP_REMOVED lines=12> */
[----:B------:R-:W-:-:S02]  /*c530*/  FSEL R78, R78, -INF , !P3 ;  /* 0xff8000004e4e7808 */ /* 0x000fc40005800000 */
[----:B------:R-:W-:Y:S02]  /*c540*/  FMNMX3.FTZ R9, R9, R79, R82, !PT ;  /* 0x0000004f09097276 */ /* 0x000fe40007810052 */
[----:B------:R-:W-:Y:S02]  /*c550*/  ISETP.GE.AND P0, PT, R182, R232, PT ;  /* 0x000000e8b600720c */ /* 0x000fe40003f06270 */
[----:B------:R-:W-:Y:S02]  /*c560*/  FMNMX3.FTZ R8, R8, R53, R48, !PT ;  /* 0x0000003508087276 */ /* 0x000fe40007810030 */
[----:B------:R-:W-:Y:S02]  /*c570*/  FSEL R41, R6, -INF , !P2 ;  /* 0xff80000006297808 */ /* 0x000fe40005000000 */
[----:B------:R-:W-:Y:S02]  /*c580*/  FMNMX3.FTZ R6, R9, R78, R75, !PT ;  /* 0x0000004e09067276 */ /* 0x000fe4000781004b */
[----:B------:R-:W-:-:S02]  /*c590*/  FSEL R68, R68, -INF , !P0 ;  /* 0xff80000044447808 */ /* 0x000fc40004000000 */
[----:B------:R-:W-:Y:S02]  /*c5a0*/  ISETP.GE.AND P0, PT, R174, R232, PT ;  /* 0x000000e8ae00720c */ /* 0x000fe40003f06270 */
[----:B------:R-:W-:Y:S02]  /*c5b0*/  FMNMX3.FTZ R8, R8, R47, R46, !PT ;  /* 0x0000002f08087276 */ /* 0x000fe4000781002e */
[----:B------:R-:W-:Y:S02]  /*c5c0*/  FMNMX3.FTZ R6, R6, R74, R71, !PT ;  /* 0x0000004a06067276 */ /* 0x000fe40007810047 */
[----:B------:R-:W-:Y:S02]  /*c5d0*/  FSEL R67, R4, -INF , !P0 ;  /* 0xff80000004437808 */ /* 0x000fe40004000000 */
[----:B------:R-:W-:Y:S02]  /*c5e0*/  ISETP.GE.AND P0, PT, R174, R229, PT ;  /* 0x000000e5ae00720c */ /* 0x000fe40003f06270 */
[----:B------:R-:W-:-:S02]  /*c5f0*/  FMNMX3.FTZ R4, R8, R45, R44, !PT ;  /* 0x0000002d08047276 */ /* 0x000fc4000781002c */
[----:B------:R-:W-:Y:S02]  /*c600*/  FMNMX3.FTZ R6, R6, R70, R69, !PT ;  /* 0x0000004606067276 */ /* 0x000fe40007810045 */
[----:B------:R-:W-:Y:S02]  /*c610*/  FSEL R40, R7, -INF , !P0 ;  /* 0xff80000007287808 */ /* 0x000fe40004000000 */
[----:B------:R-:W-:Y:S02]  /*c620*/  FMNMX3.FTZ R4, R4, R43, R42, !PT ;  /* 0x0000002b04047276 */ /* 0x000fe4000781002a */
[----:B------:R-:W-:Y:S02]  /*c630*/  FMNMX3.FTZ R6, R6, R68, R67, !PT ;  /* 0x0000004406067276 */ /* 0x000fe40007810043 */
[----:B------:R-:W-:Y:S02]  /*c640*/  FMNMX3.FTZ R24, R4, R41, R40, !PT ;  /* 0x0000002904187276 */ /* 0x000fe40007810028 */
[----:B------:R-:W-:Y:S01]  /*c650*/  FSEL R84, R84, -INF , !P5 ;  /* 0xff80000054547808 */ /* 0x000fe20006800000 */
[----:B------:R-:W1:Y:S01]  /*c660*/  SHFL.BFLY PT, R9, R6, 0x2, 0x1f ;  /* 0x0c401f0006097f89 */ /* 0x000e6200000e0000 */
[----:B------:R-:W-:-:S02]  /*c670*/  ISETP.GT.AND P2, PT, R235, R200, PT ;  /* 0x000000c8eb00720c */ /* 0x000fc40003f44270 */
[----:B------:R-:W-:Y:S01]  /*c680*/  FSEL R88, R84, -INF , !P6 ;  /* 0xff80000054587808 */ /* 0x000fe20007000000 */
[----:B------:R-:W1:Y:S01]  /*c690*/  SHFL.BFLY PT, R7, R24, 0x2, 0x1f ;  /* 0x0c401f0018077f89 */ /* 0x000e6200000e0000 */
[----:B------:R-:W-:Y:S02]  /*c6a0*/  ISETP.GE.AND P3, PT, R200, R234, PT ;  /* 0x000000eac800720c */ /* 0x000fe40003f66270 */
        /* <DEDUP_REMOVED lines=8> */
[----:B------:R-:W-:Y:S02]  /*c730*/  ISETP.GT.AND P2, PT, R235, R186, PT ;  /* 0x000000baeb00720c */ /* 0x000fe40003f44270 */
[----:B-1----:R-:W-:-:S02]  /*c740*/  FMNMX.FTZ R6, R6, R9, !PT ;  /* 0x0000000906067209 */ /* 0x002fc40007810000 */
[----:B------:R-:W-:Y:S02]  /*c750*/  FSEL R99, R81, -INF , !P3 ;  /* 0xff80000051637808 */ /* 0x000fe40005800000 */
[----:B------:R-:W-:Y:S01]  /*c760*/  FMNMX.FTZ R24, R24, R7, !PT ;  /* 0x0000000718187209 */ /* 0x000fe20007810000 */
[----:B------:R-:W1:Y:S01]  /*c770*/  SHFL.BFLY PT, R9, R6, 0x1, 0x1f ;  /* 0x0c201f0006097f89 */ /* 0x000e6200000e0000 */
[----:B------:R-:W-:Y:S02]  /*c780*/  ISETP.GE.AND P3, PT, R186, R234, PT ;  /* 0x000000eaba00720c */ /* 0x000fe40003f66270 */
[----:B------:R-:W-:Y:S01]  /*c790*/  FSEL R77, R77, -INF , !P2 ;  /* 0xff8000004d4d7808 */ /* 0x000fe20005000000 */
[----:B------:R-:W1:Y:S01]  /*c7a0*/  SHFL.BFLY PT, R7, R24, 0x1, 0x1f ;  /* 0x0c201f0018077f89 */ /* 0x000e6200000e0000 */
[----:B------:R-:W-:Y:S02]  /*c7b0*/  ISETP.GT.AND P5, PT, R235, R198, PT ;  /* 0x000000c6eb00720c */ /* 0x000fe40003fa4270 */
[----:B------:R-:W-:-:S02]  /*c7c0*/  ISETP.GE.AND P6, PT, R198, R234, PT ;  /* 0x000000eac600720c */ /* 0x000fc40003fc6270 */
[----:B------:R-:W-:Y:S02]  /*c7d0*/  FSEL R80, R80, -INF , !P5 ;  /* 0xff80000050507808 */ /* 0x000fe40006800000 */
[----:B------:R-:W-:Y:S02]  /*c7e0*/  ISETP.GT.AND P5, PT, R235, R188, PT ;  /* 0x000000bceb00720c */ /* 0x000fe40003fa4270 */
[----:B------:R-:W-:Y:S02]  /*c7f0*/  ISETP.GE.AND P0, PT, R200, R233, PT ;  /* 0x000000e9c800720c */ /* 0x000fe40003f06270 */
[----:B------:R-:W-:Y:S02]  /*c800*/  FSEL R98, R80, -INF , !P6 ;  /* 0xff80000050627808 */ /* 0x000fe40007000000 */
[----:B------:R-:W-:Y:S02]  /*c810*/  ISETP.GE.AND P6, PT, R188, R234, PT ;  /* 0x000000eabc00720c */ /* 0x000fe40003fc6270 */
[----:B------:R-:W-:-:S02]  /*c820*/  FSEL R76, R76, -INF , !P5 ;  /* 0xff8000004c4c7808 */ /* 0x000fc40006800000 */
[----:B------:R-:W-:Y:S02]  /*c830*/  FSEL R85, R102, -INF , !P0 ;  /* 0xff80000066557808 */ /* 0x000fe40004000000 */
[----:B------:R-:W-:Y:S02]  /*c840*/  FSEL R102, R76, -INF , !P6 ;  /* 0xff8000004c667808 */ /* 0x000fe40007000000 */
[----:B-1----:R-:W-:Y:S02]  /*c850*/  FMNMX.FTZ R25, R6, R9, !PT ;  /* 0x0000000906197209 */ /* 0x002fe40007810000 */
[----:B------:R-:W-:Y:S02]  /*c860*/  ISETP.GT.AND P6, PT, R235, R182, PT ;  /* 0x000000b6eb00720c */ /* 0x000fe40003fc4270 */
[----:B------:R-:W-:Y:S01]  /*c870*/  FMNMX.FTZ R24, R24, R7, !PT ;  /* 0x0000000718187209 */ /* 0x000fe20007810000 */
[C---:B------:R-:W-:Y:S01]  /*c880*/  FMUL.FTZ R6, R25.reuse, UR6 ;  /* 0x0000000619067c20 */ /* 0x040fe20008410000 */
[----:B------:R-:W-:-:S02]  /*c890*/  FSETP.NEU.FTZ.AND P2, PT, R25, -INF , PT ;  /* 0xff8000001900780b */ /* 0x000fc40003f5d000 */
[----:B------:R-:W-:Y:S01]  /*c8a0*/  FSEL R72, R72, -INF , !P6 ;  /* 0xff80000048487808 */ /* 0x000fe20007000000 */
[----:B------:R-:W-:Y:S01]  /*c8b0*/  FMUL.FTZ R66, R24, UR6 ;  /* 0x0000000618427c20 */ /* 0x000fe20008410000 */
[----:B------:R-:W-:Y:S02]  /*c8c0*/  ISETP.GT.AND P6, PT, R235, R174, PT ;  /* 0x000000aeeb00720c */ /* 0x000fe40003fc4270 */
[-C--:B------:R-:W-:Y:S02]  /*c8d0*/  ISETP.GE.AND P0, PT, R192, R233.reuse, PT ;  /* 0x000000e9c000720c */ /* 0x080fe40003f06270 */
[----:B------:R-:W-:Y:S02]  /*c8e0*/  FSEL R73, R73, -INF , !P6 ;  /* 0xff80000049497808 */ /* 0x000fe40007000000 */
[----:B------:R-:W-:Y:S02]  /*c8f0*/  ISETP.GE.AND P6, PT, R174, R234, PT ;  /* 0x000000eaae00720c */ /* 0x000fe40003fc6270 */
[----:B------:R-:W-:-:S02]  /*c900*/  ISETP.GE.AND P4, PT, R188, R233, PT ;  /* 0x000000e9bc00720c */ /* 0x000fc40003f86270 */
[----:B------:R-:W-:Y:S02]  /*c910*/  ISETP.GE.AND P5, PT, R186, R233, PT ;  /* 0x000000e9ba00720c */ /* 0x000fe40003fa6270 */
[----:B------:R-:W-:Y:S02]  /*c920*/  FSEL R193, R193, -INF , !P0 ;  /* 0xff800000c1c17808 */ /* 0x000fe40004000000 */
[----:B------:R-:W-:Y:S02]  /*c930*/  FSEL R195, R73, -INF , !P6 ;  /* 0xff80000049c37808 */ /* 0x000fe40007000000 */
[----:B------:R-:W-:Y:S02]  /*c940*/  FSEL R191, R191, -INF , !P4 ;  /* 0xff800000bfbf7808 */ /* 0x000fe40006000000 */
[----:B------:R-:W-:Y:S02]  /*c950*/  FSEL R184, R184, -INF , !P5 ;  /* 0xff800000b8b87808 */ /* 0x000fe40006800000 */
[----:B----4-:R-:W-:-:S02]  /*c960*/  LOP3.LUT R116, R38, UR20, R247, 0x96, !PT ;  /* 0x0000001426747c12 */ /* 0x010fc4000f8e96f7 */
[----:B------:R-:W-:Y:S02]  /*c970*/  LOP3.LUT R30, R115, UR19, R39, 0x96, !PT ;  /* 0x00000013731e7c12 */ /* 0x000fe4000f8e9627 */
[----:B--2---:R-:W-:Y:S01]  /*c980*/  LOP3.LUT R198, R38, UR20, R221, 0x96, !PT ;  /* 0x0000001426c67c12 */ /* 0x004fe2000f8e96dd */
[----:B------:R-:W-:Y:S01]  /*c990*/  IMAD.WIDE.U32 R116, R116, -0x326172a9, RZ ;  /* 0xcd9e8d5774747825 */ /* 0x000fe200078e00ff */
[----:B------:R-:W-:-:S03]  /*c9a0*/  UIADD3 UR20, UPT, UPT, UR19, 0x646e171e, URZ ;  /* 0x646e171e13147890 */ /* 0x000fc6000fffe0ff */
[----:B------:R-:W-:-:S04]  /*c9b0*/  IMAD.WIDE.U32 R30, R30, -0x326172a9, RZ ;  /* 0xcd9e8d571e1e7825 */ /* 0x000fc800078e00ff */
[----:B------:R-:W-:Y:S01]  /*c9c0*/  IMAD.WIDE.U32 R198, R198, -0x326172a9, RZ ;  /* 0xcd9e8d57c6c67825 */ /* 0x000fe200078e00ff */
[----:B------:R-:W-:Y:S02]  /*c9d0*/  LOP3.LUT R4, R212, UR21, R31, 0x96, !PT ;  /* 0x00000015d4047c12 */ /* 0x000fe4000f8e961f */
[C---:B------:R-:W-:Y:S02]  /*c9e0*/  LOP3.LUT R26, R30.reuse, UR4, R117, 0x96, !PT ;  /* 0x000000041e1a7c12 */ /* 0x040fe4000f8e9675 */
[----:B------:R-:W-:Y:S01]  /*c9f0*/  LOP3.LUT R30, R30, UR4, R199, 0x96, !PT ;  /* 0x000000041e1e7c12 */ /* 0x000fe2000f8e96c7 */
[----:B------:R-:W-:-:S04]  /*ca00*/  IMAD.WIDE.U32 R100, R4, -0x2daee0ad, RZ ;  /* 0xd2511f5304647825 */ /* 0x000fc800078e00ff */
[----:B------:R-:W-:Y:S01]  /*ca10*/  IMAD.WIDE.U32 R26, R26, -0x2daee0ad, RZ ;  /* 0xd2511f531a1a7825 */ /* 0x000fe200078e00ff */
[----:B------:R-:W-:-:S03]  /*ca20*/  LOP3.LUT R4, R246, UR7, R101, 0x96, !PT ;  /* 0x00000007f6047c12 */ /* 0x000fc6000f8e9665 */
[----:B------:R-:W-:Y:S01]  /*ca30*/  IMAD.WIDE.U32 R208, R30, -0x2daee0ad, RZ ;  /* 0xd2511f531ed07825 */ /* 0x000fe200078e00ff */
[----:B------:R-:W-:-:S03]  /*ca40*/  LOP3.LUT R100, R100, UR16, R27, 0x96, !PT ;  /* 0x0000001064647c12 */ /* 0x000fc6000f8e961b */
[----:B------:R-:W-:-:S04]  /*ca50*/  IMAD.WIDE.U32 R18, R4, -0x326172a9, RZ ;  /* 0xcd9e8d5704127825 */ /* 0x000fc800078e00ff */
[----:B------:R-:W-:Y:S01]  /*ca60*/  IMAD.WIDE.U32 R100, R100, -0x326172a9, RZ ;  /* 0xcd9e8d5764647825 */ /* 0x000fe200078e00ff */
[----:B------:R-:W-:-:S04]  /*ca70*/  LOP3.LUT R4, R116, UR10, R19, 0x96, !PT ;  /* 0x0000000a74047c12 */ /* 0x000fc8000f8e9613 */
[----:B------:R-:W-:Y:S01]  /*ca80*/  LOP3.LUT R18, R18, UR9, R101, 0x96, !PT ;  /* 0x0000000912127c12 */ /* 0x000fe2000f8e9665 */
[----:B------:R-:W-:Y:S01]  /*ca90*/  IMAD.WIDE.U32 R10, R4, -0x2daee0ad, RZ ;  /* 0xd2511f53040a7825 */ /* 0x000fe200078e00ff */
[----:B------:R-:W-:Y:S02]  /*caa0*/  FSEL R101, R77, -INF , !P3 ;  /* 0xff8000004d657808 */ /* 0x000fe40005800000 */
[----:B------:R-:W-:Y:S01]  /*cab0*/  FSETP.NEU.FTZ.AND P3, PT, R24, -INF , PT ;  /* 0xff8000001800780b */ /* 0x000fe20003f7d000 */
[----:B------:R-:W-:Y:S01]  /*cac0*/  IMAD.WIDE.U32 R18, R18, -0x2daee0ad, RZ ;  /* 0xd2511f5312127825 */ /* 0x000fe200078e00ff */
[----:B------:R-:W-:Y:S02]  /*cad0*/  LOP3.LUT R26, R26, UR15, R11, 0x96, !PT ;  /* 0x0000000f1a1a7c12 */ /* 0x000fe4000f8e960b */
[----:B------:R-:W-:Y:S02]  /*cae0*/  FSEL R77, R6, RZ, P2 ;  /* 0x000000ff064d7208 */ /* 0x000fe40001000000 */
[----:B------:R-:W-:Y:S01]  /*caf0*/  LOP3.LUT R4, R10, UR14, R19, 0x96, !PT ;  /* 0x0000000e0a047c12 */ /* 0x000fe2000f8e9613 */
[----:B------:R-:W-:Y:S01]  /*cb00*/  IMAD.WIDE.U32 R26, R26, -0x326172a9, RZ ;  /* 0xcd9e8d571a1a7825 */ /* 0x000fe200078e00ff */
[----:B------:R-:W-:-:S03]  /*cb10*/  FSEL R66, R66, RZ, P3 ;  /* 0x000000ff42427208 */ /* 0x000fc60001800000 */
[--C-:B------:R-:W-:Y:S01]  /*cb20*/  FFMA.FTZ R35, R65, UR6, -R77.reuse ;  /* 0x0000000641237c23 */ /* 0x100fe2000801084d */
[----:B------:R-:W-:Y:S01]  /*cb30*/  FFMA.FTZ R120, R20, UR6, -R77 ;  /* 0x0000000614787c23 */ /* 0x000fe2000801084d */
[----:B------:R-:W-:-:S04]  /*cb40*/  IMAD.WIDE.U32 R22, R4, -0x326172a9, RZ ;  /* 0xcd9e8d5704167825 */ /* 0x000fc800078e00ff */
[----:B------:R-:W-:Y:S01]  /*cb50*/  FFMA.FTZ R20, R12, UR6, -R77 ;  /* 0x000000060c147c23 */ /* 0x000fe2000801084d */
[----:B------:R-:W-:Y:S01]  /*cb60*/  FFMA.FTZ R65, R13, UR6, -R66 ;  /* 0x000000060d417c23 */ /* 0x000fe20008010842 */
[----:B------:R-:W-:Y:S01]  /*cb70*/  FSEL R9, R24, RZ, P3 ;  /* 0x000000ff18097208 */ /* 0x000fe20001800000 */
[----:B------:R-:W-:Y:S01]  /*cb80*/  IMAD.MOV.U32 R6, RZ, RZ, R22 ;  /* 0x000000ffff067224 */ /* 0x000fe200078e0016 */
[C---:B------:R-:W-:Y:S01]  /*cb90*/  PRMT R15, R22.reuse, 0x7773, RZ ;  /* 0x00007773160f7816 */ /* 0x040fe200000000ff */
[----:B------:R-:W-:Y:S01]  /*cba0*/  MUFU.EX2 R120, R120 ;  /* 0x0000007800787308 */ /* 0x000fe20000000800 */
[----:B------:R-:W-:Y:S01]  /*cbb0*/  PRMT R4, R22, 0x7772, RZ ;  /* 0x0000777216047816 */ /* 0x000fe200000000ff */
[----:B------:R-:W-:Y:S01]  /*cbc0*/  FADD.FTZ R76, R0, -R9 ;  /* 0x80000009004c7221 */ /* 0x000fe20000010000 */
[----:B------:R-:W-:Y:S01]  /*cbd0*/  LOP3.LUT R8, R6, 0xff, RZ, 0xc0, !PT ;  /* 0x000000ff06087812 */ /* 0x000fe200078ec0ff */
[----:B------:R-:W-:Y:S01]  /*cbe0*/  MUFU.EX2 R65, R65 ;  /* 0x0000004100417308 */ /* 0x000fe20000000800 */
[----:B------:R-:W-:Y:S01]  /*cbf0*/  LOP3.LUT R6, R26, UR5, R23, 0x96, !PT ;  /* 0x000000051a067c12 */ /* 0x000fe2000f8e9617 */
[--C-:B------:R-:W-:Y:S01]  /*cc00*/  FFMA.FTZ R23, R21, UR6, -R66.reuse ;  /* 0x0000000615177c23 */ /* 0x100fe20008010842 */
[----:B------:R-:W-:Y:S01]  /*cc10*/  PRMT R7, R22, 0x7771, RZ ;  /* 0x0000777116077816 */ /* 0x000fe200000000ff */
[----:B------:R-:W-:Y:S01]  /*cc20*/  IMAD.U32 R26, RZ, RZ, UR11 ;  /* 0x0000000bff1a7e24 */ /* 0x000fe2000f8e00ff */
[----:B------:R-:W-:Y:S01]  /*cc30*/  PRMT R4, R4, 0x5410, R15 ;  /* 0x0000541004047816 */ /* 0x000fe2000000000f */
[----:B------:R-:W-:Y:S01]  /*cc40*/  FFMA.FTZ R21, R122, UR6, -R77 ;  /* 0x000000067a157c23 */ /* 0x000fe2000801084d */
[C---:B------:R-:W-:Y:S01]  /*cc50*/  LOP3.LUT R13, R6.reuse, 0xffff, RZ, 0xc0, !PT ;  /* 0x0000ffff060d7812 */ /* 0x040fe200078ec0ff */
[----:B------:R-:W1:Y:S01]  /*cc60*/  MUFU.EX2 R23, R23 ;  /* 0x0000001700177308 */ /* 0x000e620000000800 */
[----:B------:R-:W-:Y:S01]  /*cc70*/  PRMT R15, R6, 0x7632, R15 ;  /* 0x00007632060f7816 */ /* 0x000fe2000000000f */
[--C-:B------:R-:W-:Y:S01]  /*cc80*/  FFMA.FTZ R22, R29, UR6, -R66.reuse ;  /* 0x000000061d167c23 */ /* 0x100fe20008010842 */
[----:B------:R-:W-:Y:S01]  /*cc90*/  PRMT R7, R8, 0x5410, R7 ;  /* 0x0000541008077816 */ /* 0x000fe20000000007 */
[----:B------:R-:W2:Y:S01]  /*cca0*/  MUFU.EX2 R35, R35 ;  /* 0x0000002300237308 */ /* 0x000ea20000000800 */
[----:B------:R-:W-:Y:S01]  /*ccb0*/  LOP3.LUT R8, R6, 0xff, RZ, 0xc0, !PT ;  /* 0x000000ff06087812 */ /* 0x000fe200078ec0ff */
[----:B------:R-:W-:Y:S01]  /*ccc0*/  FFMA.FTZ R29, R5, UR6, -R66 ;  /* 0x00000006051d7c23 */ /* 0x000fe20008010842 */
[----:B------:R-:W-:Y:S01]  /*ccd0*/  SHF.R.U32.HI R13, RZ, 0x8, R13 ;  /* 0x00000008ff0d7819 */ /* 0x000fe2000001160d */
[----:B------:R-:W-:Y:S01]  /*cce0*/  MUFU.EX2 R20, R20 ;  /* 0x0000001400147308 */ /* 0x000fe20000000800 */
[----:B------:R-:W-:Y:S01]  /*ccf0*/  SHF.R.U32.HI R6, RZ, 0x18, R6 ;  /* 0x00000018ff067819 */ /* 0x000fe20000011606 */
[----:B------:R-:W-:Y:S01]  /*cd00*/  FMUL.FTZ R76, R76, UR6 ;  /* 0x000000064c4c7c20 */ /* 0x000fe20008410000 */
[----:B------:R-:W-:Y:S01]  /*cd10*/  LOP3.LUT R15, R15, 0xff, RZ, 0xc0, !PT ;  /* 0x000000ff0f0f7812 */ /* 0x000fe200078ec0ff */
[----:B------:R-:W-:Y:S01]  /*cd20*/  MUFU.EX2 R21, R21 ;  /* 0x0000001500157308 */ /* 0x000fe20000000800 */
[----:B------:R-:W-:Y:S01]  /*cd30*/  PRMT R13, R8, 0x5410, R13 ;  /* 0x00005410080d7816 */ /* 0x000fe2000000000d */
[----:B------:R-:W-:Y:S01]  /*cd40*/  FFMA.FTZ R107, R107, UR6, -R66 ;  /* 0x000000066b6b7c23 */ /* 0x000fe20008010842 */
[----:B------:R-:W-:Y:S01]  /*cd50*/  LEA R26, R26, UR11, 0x10 ;  /* 0x0000000b1a1a7c11 */ /* 0x000fe2000f8e80ff */
[----:B------:R-:W-:Y:S01]  /*cd60*/  MUFU.EX2 R22, R22 ;  /* 0x0000001600167308 */ /* 0x000fe20000000800 */
[----:B------:R-:W-:Y:S01]  /*cd70*/  PRMT R15, R15, 0x5410, R6 ;  /* 0x000054100f0f7816 */ /* 0x000fe20000000006 */
[----:B------:R-:W-:Y:S01]  /*cd80*/  FFMA.FTZ R113, R194, UR6, -R77 ;  /* 0x00000006c2717c23 */ /* 0x000fe2000801084d */
[----:B-1----:R-:W-:Y:S01]  /*cd90*/  F2FP.BF16.F32.PACK_AB R6, R23, R65 ;  /* 0x000000411706723e */ /* 0x002fe200000010ff */
[----:B------:R-:W-:Y:S01]  /*cda0*/  MUFU.EX2 R29, R29 ;  /* 0x0000001d001d7308 */ /* 0x000fe20000000800 */
[--C-:B------:R-:W-:Y:S01]  /*cdb0*/  HSET2.LE.AND R12, R13, R26.reuse, PT ;  /* 0x0000001a0d0c7233 */ /* 0x100fe20003803000 */
[----:B------:R-:W-:Y:S01]  /*cdc0*/  FFMA.FTZ R108, R17, UR6, -R66 ;  /* 0x00000006116c7c23 */ /* 0x000fe20008010842 */
[----:B------:R-:W-:Y:S01]  /*cdd0*/  HSET2.LE.AND R13, R15, R26, PT ;  /* 0x0000001a0f0d7233 */ /* 0x000fe20003803000 */
[----:B------:R-:W1:Y:S01]  /*cde0*/  MUFU.EX2 R76, R76 ;  /* 0x0000004c004c7308 */ /* 0x000e620000000800 */
[----:B------:R-:W-:-:S02]  /*cdf0*/  FMNMX3.FTZ R9, R36, R207, R205, !PT ;  /* 0x000000cf24097276 */ /* 0x000fc400078100cd */
[----:B------:R-:W-:Y:S01]  /*ce00*/  FSEL R11, R25, RZ, P2 ;  /* 0x000000ff190b7208 */ /* 0x000fe20001000000 */
[----:B------:R-:W-:Y:S01]  /*ce10*/  MUFU.EX2 R107, R107 ;  /* 0x0000006b006b7308 */ /* 0x000fe20000000800 */
[----:B------:R-:W-:Y:S02]  /*ce20*/  LOP3.LUT R13, R6, R13, RZ, 0xc0, !PT ;  /* 0x0000000d060d7212 */ /* 0x000fe400078ec0ff */
[----:B------:R-:W-:Y:S01]  /*ce30*/  FMNMX3.FTZ R6, R9, R114, R190, !PT ;  /* 0x0000007209067276 */ /* 0x000fe200078100be */
[----:B------:R-:W-:Y:S01]  /*ce40*/  FADD.FTZ R2, R2, -R11 ;  /* 0x8000000b02027221 */ /* 0x000fe20000010000 */
[----:B------:R-:W-:Y:S01]  /*ce50*/  LOP3.LUT R15, R4, 0xff00ff, RZ, 0xc0, !PT ;  /* 0x00ff00ff040f7812 */ /* 0x000fe200078ec0ff */
[----:B------:R-:W-:Y:S01]  /*ce60*/  MUFU.EX2 R113, R113 ;  /* 0x0000007100717308 */ /* 0x000fe20000000800 */
[----:B------:R-:W-:Y:S01]  /*ce70*/  FMNMX3.FTZ R5, R6, R165, R106, !PT ;  /* 0x000000a506057276 */ /* 0x000fe2000781006a */
[----:B------:R-:W-:Y:S01]  /*ce80*/  FMUL.FTZ R125, R2, UR6 ;  /* 0x00000006027d7c20 */ /* 0x000fe20008410000 */
[----:B--2---:R-:W-:Y:S01]  /*ce90*/  F2FP.BF16.F32.PACK_AB R11, R35, R120 ;  /* 0x00000078230b723e */ /* 0x004fe200000010ff */
[-C--:B-1----:R-:W-:Y:S01]  /*cea0*/  FMUL.FTZ R142, R142, R76.reuse ;  /* 0x0000004c8e8e7220 */ /* 0x082fe20000410000 */
[----:B------:R-:W-:Y:S01]  /*ceb0*/  FMNMX3.FTZ R0, R3, R131, R49, !PT ;  /* 0x0000008303007276 */ /* 0x000fe20007810031 */
[----:B------:R-:W-:Y:S01]  /*cec0*/  FMUL.FTZ R143, R143, R76 ;  /* 0x0000004c8f8f7220 */ /* 0x000fe20000410000 */
[----:B------:R-:W-:Y:S01]  /*ced0*/  HSET2.LE.AND R7, R7, R26, PT ;  /* 0x0000001a07077233 */ /* 0x000fe20003803000 */
[----:B------:R-:W1:Y:S01]  /*cee0*/  MUFU.EX2 R125, R125 ;  /* 0x0000007d007d7308 */ /* 0x000e620000000800 */
[----:B------:R-:W-:Y:S01]  /*cef0*/  FMNMX3.FTZ R4, R5, R118, R110, !PT ;  /* 0x0000007605047276 */ /* 0x000fe2000781006e */
[----:B------:R-:W-:Y:S01]  /*cf00*/  FMUL.FTZ R138, R138, R76 ;  /* 0x0000004c8a8a7220 */ /* 0x000fe20000410000 */
[----:B------:R-:W-:Y:S01]  /*cf10*/  F2FP.BF16.F32.PACK_AB R14, R21, R20 ;  /* 0x00000014150e723e */ /* 0x000fe200000010ff */
[-C--:B------:R-:W-:Y:S01]  /*cf20*/  FMUL.FTZ R139, R139, R76.reuse ;  /* 0x0000004c8b8b7220 */ /* 0x080fe20000410000 */
[----:B------:R-:W-:Y:S01]  /*cf30*/  FMNMX3.FTZ R0, R0, R103, R166, !PT ;  /* 0x0000006700007276 */ /* 0x000fe200078100a6 */
[----:B------:R-:W-:Y:S01]  /*cf40*/  FMUL.FTZ R150, R150, R76 ;  /* 0x0000004c96967220 */ /* 0x000fe20000410000 */
[----:B------:R-:W-:Y:S01]  /*cf50*/  LOP3.LUT R12, R11, R12, RZ, 0xc0, !PT ;  /* 0x0000000c0b0c7212 */ /* 0x000fe200078ec0ff */
[-C--:B------:R-:W-:Y:S01]  /*cf60*/  FMUL.FTZ R151, R151, R76.reuse ;  /* 0x0000004c97977220 */ /* 0x080fe20000410000 */
[----:B------:R-:W-:Y:S01]  /*cf70*/  LOP3.LUT R14, R14, R7, RZ, 0xc0, !PT ;  /* 0x000000070e0e7212 */ /* 0x000fe200078ec0ff */
[----:B------:R-:W2:Y:S01]  /*cf80*/  LDSM.16.MT88.4 R8, [R218+0x4000] ;  /* 0x00400000da08783b */ /* 0x000ea20000004200 */
[----:B------:R-:W-:Y:S01]  /*cf90*/  FMNMX3.FTZ R2, R4, R111, R179, !PT ;  /* 0x0000006f04027276 */ /* 0x000fe200078100b3 */
[----:B------:R-:W-:Y:S01]  /*cfa0*/  FMUL.FTZ R146, R146, R76 ;  /* 0x0000004c92927220 */ /* 0x000fe20000410000 */
[----:B------:R-:W-:Y:S01]  /*cfb0*/  FMNMX3.FTZ R0, R0, R119, R63, !PT ;  /* 0x0000007700007276 */ /* 0x000fe2000781003f */
[----:B------:R-:W4:Y:S01]  /*cfc0*/  LDSM.16.MT88.4 R4, [R216+0x4000] ;  /* 0x00400000d804783b */ /* 0x000f220000004200 */
[----:B------:R-:W-:Y:S01]  /*cfd0*/  FMNMX3.FTZ R2, R2, R183, R243, !PT ;  /* 0x000000b702027276 */ /* 0x000fe200078100f3 */
[----:B-1----:R-:W-:Y:S01]  /*cfe0*/  FMUL.FTZ R140, R140, R125 ;  /* 0x0000007d8c8c7220 */ /* 0x002fe20000410000 */
[----:B------:R-:W-:Y:S01]  /*cff0*/  FMNMX3.FTZ R0, R0, R251, R175, !PT ;  /* 0x000000fb00007276 */ /* 0x000fe200078100af */
[----:B------:R-:W-:Y:S01]  /*d000*/  FMUL.FTZ R141, R141, R125 ;  /* 0x0000007d8d8d7220 */ /* 0x000fe20000410000 */
[----:B------:R-:W-:Y:S01]  /*d010*/  FMNMX3.FTZ R2, R2, R177, R197, !PT ;  /* 0x000000b102027276 */ /* 0x000fe200078100c5 */
[----:B------:R-:W-:Y:S01]  /*d020*/  FMUL.FTZ R136, R136, R125 ;  /* 0x0000007d88887220 */ /* 0x000fe20000410000 */
[----:B------:R-:W-:Y:S01]  /*d030*/  FMNMX3.FTZ R0, R0, R173, R127, !PT ;  /* 0x000000ad00007276 */ /* 0x000fe2000781007f */
[----:B------:R-:W-:Y:S01]  /*d040*/  FMUL.FTZ R137, R137, R125 ;  /* 0x0000007d89897220 */ /* 0x000fe20000410000 */
[----:B------:R-:W-:Y:S01]  /*d050*/  FMNMX3.FTZ R2, R2, R203, R201, !PT ;  /* 0x000000cb02027276 */ /* 0x000fe200078100c9 */
[----:B------:R-:W-:Y:S01]  /*d060*/  FMUL.FTZ R148, R148, R125 ;  /* 0x0000007d94947220 */ /* 0x000fe20000410000 */
[----:B------:R-:W-:Y:S01]  /*d070*/  FMNMX3.FTZ R0, R0, R241, R109, !PT ;  /* 0x000000f100007276 */ /* 0x000fe2000781006d */
[-C--:B------:R-:W-:Y:S01]  /*d080*/  FMUL.FTZ R149, R149, R125.reuse ;  /* 0x0000007d95957220 */ /* 0x080fe20000410000 */
[----:B------:R-:W-:Y:S01]  /*d090*/  FMNMX3.FTZ R2, R2, R90, R95, !PT ;  /* 0x0000005a02027276 */ /* 0x000fe2000781005f */
[-C--:B------:R-:W-:Y:S01]  /*d0a0*/  FMUL.FTZ R144, R144, R125.reuse ;  /* 0x0000007d90907220 */ /* 0x080fe20000410000 */
[----:B------:R-:W-:Y:S01]  /*d0b0*/  FMNMX3.FTZ R0, R0, R180, R185, !PT ;  /* 0x000000b400007276 */ /* 0x000fe200078100b9 */
[----:B------:R-:W-:Y:S01]  /*d0c0*/  FMUL.FTZ R145, R145, R125 ;  /* 0x0000007d91917220 */ /* 0x000fe20000410000 */
[----:B------:R-:W-:Y:S01]  /*d0d0*/  FMNMX3.FTZ R2, R2, R93, R94, !PT ;  /* 0x0000005d02027276 */ /* 0x000fe2000781005e */
[----:B------:R-:W-:Y:S01]  /*d0e0*/  FMUL.FTZ R147, R147, R76 ;  /* 0x0000004c93937220 */ /* 0x000fe20000410000 */
[----:B------:R-:W-:-:S02]  /*d0f0*/  FMNMX3.FTZ R0, R0, R181, R187, !PT ;  /* 0x000000b500007276 */ /* 0x000fc400078100bb */
[----:B------:R-:W-:Y:S02]  /*d100*/  FMNMX3.FTZ R2, R2, R51, R52, !PT ;  /* 0x0000003302027276 */ /* 0x000fe40007810034 */
[----:B------:R-:W-:Y:S02]  /*d110*/  FMNMX3.FTZ R0, R0, R86, R91, !PT ;  /* 0x0000005600007276 */ /* 0x000fe4000781005b */
[----:B------:R-:W-:Y:S02]  /*d120*/  HSET2.LE.AND R15, R15, R26, PT ;  /* 0x0000001a0f0f7233 */ /* 0x000fe40003803000 */
[----:B------:R-:W-:Y:S02]  /*d130*/  F2FP.BF16.F32.PACK_AB R80, R29, R22 ;  /* 0x000000161d50723e */ /* 0x000fe400000010ff */
[----:B------:R-:W-:Y:S02]  /*d140*/  FMNMX3.FTZ R2, R2, R64, R87, !PT ;  /* 0x0000004002027276 */ /* 0x000fe40007810057 */
[----:B------:R-:W-:-:S02]  /*d150*/  FMNMX3.FTZ R0, R0, R92, R97, !PT ;  /* 0x0000005c00007276 */ /* 0x000fc40007810061 */
[----:B------:R-:W-:Y:S02]  /*d160*/  LOP3.LUT R15, R80, R15, RZ, 0xc0, !PT ;  /* 0x0000000f500f7212 */ /* 0x000fe400078ec0ff */
[----:B------:R-:W-:Y:S02]  /*d170*/  FMNMX3.FTZ R2, R2, R88, R89, !PT ;  /* 0x0000005802027276 */ /* 0x000fe40007810059 */
[----:B------:R-:W-:Y:S02]  /*d180*/  FMNMX3.FTZ R0, R0, R50, R57, !PT ;  /* 0x0000003200007276 */ /* 0x000fe40007810039 */
[----:B------:R-:W-:Y:S01]  /*d190*/  FMNMX3.FTZ R2, R2, R98, R99, !PT ;  /* 0x0000006202027276 */ /* 0x000fe20007810063 */
[----:B--2---:R-:W-:Y:S01]  /*d1a0*/  HMMA.16816.F32.BF16 R140, R12, R8, R140 ;  /* 0x000000080c8c723c */ /* 0x004fe2000004188c */
[----:B------:R-:W-:Y:S02]  /*d1b0*/  FMNMX3.FTZ R0, R0, R62, R83, !PT ;  /* 0x0000003e00007276 */ /* 0x000fe40007810053 */
[----:B------:R-:W-:-:S02]  /*d1c0*/  ISETP.GE.AND P2, PT, R182, R234, PT ;  /* 0x000000eab600720c */ /* 0x000fc40003f46270 */
[-C--:B------:R-:W-:Y:S02]  /*d1d0*/  ISETP.GE.AND P3, PT, R182, R233.reuse, PT ;  /* 0x000000e9b600720c */ /* 0x080fe40003f66270 */
[----:B------:R-:W-:Y:S01]  /*d1e0*/  FSEL R122, R72, -INF , !P2 ;  /* 0xff800000487a7808 */ /* 0x000fe20005000000 */
[----:B------:R-:W-:Y:S01]  /*d1f0*/  HMMA.16816.F32.BF16 R136, R12, R10, R136 ;  /* 0x0000000a0c88723c */ /* 0x000fe20000041888 */
[----:B------:R-:W-:Y:S02]  /*d200*/  ISETP.GE.AND P2, PT, R174, R233, PT ;  /* 0x000000e9ae00720c */ /* 0x000fe40003f46270 */
[----:B------:R-:W-:Y:S02]  /*d210*/  FSEL R189, R189, -INF , !P3 ;  /* 0xff800000bdbd7808 */ /* 0x000fe40005800000 */
[----:B------:R-:W-:-:S03]  /*d220*/  FSEL R182, R28, -INF , !P2 ;  /* 0xff8000001cb67808 */ /* 0x000fc60005000000 */
[C---:B----4-:R-:W-:Y:S08]  /*d230*/  HMMA.16816.F32.BF16 R148, R12.reuse, R4, R148 ;  /* 0x000000040c94723c */ /* 0x050ff00000041894 */
[----:B------:R-:W-:Y:S01]  /*d240*/  HMMA.16816.F32.BF16 R144, R12, R6, R144 ;  /* 0x000000060c90723c */ /* 0x000fe20000041890 */
[----:B------:R-:W-:Y:S02]  /*d250*/  FMNMX3.FTZ R13, R2, R102, R101, !PT ;  /* 0x00000066020d7276 */ /* 0x000fe40007810065 */
[----:B------:R-:W-:-:S02]  /*d260*/  FMNMX3.FTZ R2, R0, R84, R85, !PT ;  /* 0x0000005400027276 */ /* 0x000fc40007810055 */
[----:B------:R-:W-:Y:S02]  /*d270*/  FMNMX3.FTZ R13, R13, R122, R195, !PT ;  /* 0x0000007a0d0d7276 */ /* 0x000fe400078100c3 */
[----:B------:R-:W-:Y:S02]  /*d280*/  FMNMX3.FTZ R2, R2, R96, R193, !PT ;  /* 0x0000006002027276 */ /* 0x000fe400078100c1 */
[----:B------:R-:W-:Y:S01]  /*d290*/  LOP3.LUT R0, R214, UR21, R31, 0x96, !PT ;  /* 0x00000015d6007c12 */ /* 0x000fe2000f8e961f */
[----:B------:R-:W1:Y:S01]  /*d2a0*/  SHFL.BFLY PT, R12, R13, 0x2, 0x1f ;  /* 0x0c401f000d0c7f89 */ /* 0x000e6200000e0000 */
[----:B------:R-:W-:-:S03]  /*d2b0*/  FMNMX3.FTZ R2, R2, R191, R184, !PT ;  /* 0x000000bf02027276 */ /* 0x000fc600078100b8 */
[----:B------:R-:W-:Y:S01]  /*d2c0*/  IMAD.WIDE.U32 R80, R0, -0x2daee0ad, RZ ;  /* 0xd2511f5300507825 */ /* 0x000fe200078e00ff */
[----:B------:R-:W-:Y:S02]  /*d2d0*/  FMNMX3.FTZ R72, R2, R189, R182, !PT ;  /* 0x000000bd02487276 */ /* 0x000fe400078100b6 */
[----:B------:R-:W-:Y:S02]  /*d2e0*/  LOP3.LUT R2, R100, UR8, R27, 0x96, !PT ;  /* 0x0000000864027c12 */ /* 0x000fe4000f8e961b */
[----:B------:R-:W-:Y:S01]  /*d2f0*/  LOP3.LUT R14, R220, UR7, R81, 0x96, !PT ;  /* 0x00000007dc0e7c12 */ /* 0x000fe2000f8e9651 */
[----:B------:R-:W2:Y:S01]  /*d300*/  SHFL.BFLY PT, R15, R72, 0x2, 0x1f ;  /* 0x0c401f00480f7f89 */ /* 0x000ea200000e0000 */
[----:B------:R-:W-:-:S03]  /*d310*/  LOP3.LUT R0, R80, UR16, R209, 0x96, !PT ;  /* 0x0000001050007c12 */ /* 0x000fc6000f8e96d1 */
[----:B------:R-:W-:-:S04]  /*d320*/  IMAD.WIDE.U32 R30, R14, -0x326172a9, RZ ;  /* 0xcd9e8d570e1e7825 */ /* 0x000fc800078e00ff */
[----:B------:R-:W-:Y:S01]  /*d330*/  IMAD.WIDE.U32 R80, R0, -0x326172a9, RZ ;  /* 0xcd9e8d5700507825 */ /* 0x000fe200078e00ff */
[----:B------:R-:W-:-:S04]  /*d340*/  LOP3.LUT R0, R198, UR10, R31, 0x96, !PT ;  /* 0x0000000ac6007c12 */ /* 0x000fc8000f8e961f */
[----:B------:R-:W-:Y:S01]  /*d350*/  LOP3.LUT R30, R30, UR9, R81, 0x96, !PT ;  /* 0x000000091e1e7c12 */ /* 0x000fe2000f8e9651 */
[----:B------:R-:W-:Y:S01]  /*d360*/  IMAD.WIDE.U32 R210, R0, -0x2daee0ad, RZ ;  /* 0xd2511f5300d27825 */ /* 0x000fe200078e00ff */
[----:B-1----:R-:W-:-:S03]  /*d370*/  FMNMX.FTZ R13, R13, R12, !PT ;  /* 0x0000000c0d0d7209 */ /* 0x002fc60007810000 */
[----:B------:R-:W-:Y:S01]  /*d380*/  IMAD.WIDE.U32 R30, R30, -0x2daee0ad, RZ ;  /* 0xd2511f531e1e7825 */ /* 0x000fe200078e00ff */
[----:B------:R-:W-:Y:S01]  /*d390*/  LOP3.LUT R12, R208, UR15, R211, 0x96, !PT ;  /* 0x0000000fd00c7c12 */ /* 0x000fe2000f8e96d3 */
[----:B------:R-:W1:Y:S03]  /*d3a0*/  SHFL.BFLY PT, R28, R13, 0x1, 0x1f ;  /* 0x0c201f000d1c7f89 */ /* 0x000e6600000e0000 */
[----:B------:R-:W-:Y:S02]  /*d3b0*/  LOP3.LUT R0, R210, UR14, R31, 0x96, !PT ;  /* 0x0000000ed2007c12 */ /* 0x000fe4000f8e961f */
[----:B--2---:R-:W-:Y:S01]  /*d3c0*/  FMNMX.FTZ R72, R72, R15, !PT ;  /* 0x0000000f48487209 */ /* 0x004fe20007810000 */
[----:B------:R-:W-:-:S04]  /*d3d0*/  IMAD.WIDE.U32 R14, R12, -0x326172a9, RZ ;  /* 0xcd9e8d570c0e7825 */ /* 0x000fc800078e00ff */
[----:B------:R-:W2:Y:S01]  /*d3e0*/  SHFL.BFLY PT, R27, R72, 0x1, 0x1f ;  /* 0x0c201f00481b7f89 */ /* 0x000ea200000e0000 */
[----:B------:R-:W-:Y:S01]  /*d3f0*/  IMAD.WIDE.U32 R208, R0, -0x326172a9, RZ ;  /* 0xcd9e8d5700d07825 */ /* 0x000fe200078e00ff */
[----:B------:R-:W-:-:S03]  /*d400*/  LOP3.LUT R0, R80, UR8, R15, 0x96, !PT ;  /* 0x0000000850007c12 */ /* 0x000fc6000f8e960f */
[----:B------:R-:W-:Y:S01]  /*d410*/  IMAD.MOV.U32 R100, RZ, RZ, R208 ;  /* 0x000000ffff647224 */ /* 0x000fe200078e00d0 */
[----:B------:R-:W-:Y:S02]  /*d420*/  LOP3.LUT R12, R14, UR5, R209, 0x96, !PT ;  /* 0x000000050e0c7c12 */ /* 0x000fe4000f8e96d1 */
[C---:B------:R-:W-:Y:S02]  /*d430*/  PRMT R19, R208.reuse, 0x7773, RZ ;  /* 0x00007773d0137816 */ /* 0x040fe400000000ff */
[----:B------:R-:W-:Y:S02]  /*d440*/  PRMT R14, R208, 0x7772, RZ ;  /* 0x00007772d00e7816 */ /* 0x000fe400000000ff */
[----:B------:R-:W-:Y:S02]  /*d450*/  PRMT R31, R12, 0x7632, R31 ;  /* 0x000076320c1f7816 */ /* 0x000fe4000000001f */
[----:B-1----:R-:W-:Y:S02]  /*d460*/  FMNMX.FTZ R28, R13, R28, !PT ;  /* 0x0000001c0d1c7209 */ /* 0x002fe40007810000 */
[----:B------:R-:W-:-:S02]  /*d470*/  PRMT R14, R14, 0x5410, R19 ;  /* 0x000054100e0e7816 */ /* 0x000fc40000000013 */
[C---:B------:R-:W-:Y:S01]  /*d480*/  FSETP.NEU.FTZ.AND P2, PT, R28.reuse, -INF , PT ;  /* 0xff8000001c00780b */ /* 0x040fe20003f5d000 */
[----:B------:R-:W-:Y:S01]  /*d490*/  FMUL.FTZ R188, R28, UR6 ;  /* 0x000000061cbc7c20 */ /* 0x000fe20008410000 */
[----:B------:R-:W-:Y:S02]  /*d4a0*/  PRMT R15, R208, 0x7771, RZ ;  /* 0x00007771d00f7816 */ /* 0x000fe400000000ff */
[----:B------:R-:W-:Y:S02]  /*d4b0*/  LOP3.LUT R19, R12, 0xffff, RZ, 0xc0, !PT ;  /* 0x0000ffff0c137812 */ /* 0x000fe400078ec0ff */
[----:B--2---:R-:W-:Y:S01]  /*d4c0*/  FMNMX.FTZ R27, R72, R27, !PT ;  /* 0x0000001b481b7209 */ /* 0x004fe20007810000 */
[----:B------:R-:W-:Y:S01]  /*d4d0*/  IMAD.WIDE.U32 R72, R2, -0x2daee0ad, RZ ;  /* 0xd2511f5302487825 */ /* 0x000fe200078e00ff */
[----:B------:R-:W-:Y:S02]  /*d4e0*/  FSEL R188, R188, RZ, P2 ;  /* 0x000000ffbcbc7208 */ /* 0x000fe40001000000 */
[C---:B------:R-:W-:Y:S01]  /*d4f0*/  FSETP.NEU.FTZ.AND P0, PT, R27.reuse, -INF , PT ;  /* 0xff8000001b00780b */ /* 0x040fe20003f1d000 */
[----:B------:R-:W-:Y:S01]  /*d500*/  FMUL.FTZ R186, R27, UR6 ;  /* 0x000000061bba7c20 */ /* 0x000fe20008410000 */
[----:B------:R-:W-:Y:S01]  /*d510*/  LOP3.LUT R100, R100, 0xff, RZ, 0xc0, !PT ;  /* 0x000000ff64647812 */ /* 0x000fe200078ec0ff */
[--C-:B------:R-:W-:Y:S01]  /*d520*/  FFMA.FTZ R114, R114, UR6, -R188.reuse ;  /* 0x0000000672727c23 */ /* 0x100fe200080108bc */
[--C-:B------:R-:W-:Y:S01]  /*d530*/  FFMA.FTZ R81, R190, UR6, -R188.reuse ;  /* 0x00000006be517c23 */ /* 0x100fe200080108bc */
[----:B------:R-:W-:Y:S01]  /*d540*/  LOP3.LUT R80, R12, 0xff, RZ, 0xc0, !PT ;  /* 0x000000ff0c507812 */ /* 0x000fe200078ec0ff */
[----:B------:R-:W-:Y:S01]  /*d550*/  FFMA.FTZ R207, R207, UR6, -R188 ;  /* 0x00000006cfcf7c23 */ /* 0x000fe200080108bc */
[----:B------:R-:W-:Y:S01]  /*d560*/  SHF.R.U32.HI R13, RZ, 0x18, R12 ;  /* 0x00000018ff0d7819 */ /* 0x000fe2000001160c */
[----:B------:R-:W-:Y:S01]  /*d570*/  IMAD.MOV.U32 R104, RZ, RZ, R72 ;  /* 0x000000ffff687224 */ /* 0x000fe200078e0048 */
[----:B------:R-:W-:Y:S01]  /*d580*/  FSEL R186, R186, RZ, P0 ;  /* 0x000000ffbaba7208 */ /* 0x000fe20000000000 */
[----:B------:R-:W-:Y:S01]  /*d590*/  MUFU.EX2 R114, R114 ;  /* 0x0000007200727308 */ /* 0x000fe20000000800 */
[----:B------:R-:W-:Y:S01]  /*d5a0*/  LOP3.LUT R12, R31, 0xff, RZ, 0xc0, !PT ;  /* 0x000000ff1f0c7812 */ /* 0x000fe200078ec0ff */
[----:B------:R-:W-:Y:S01]  /*d5b0*/  FFMA.FTZ R165, R165, UR6, -R188 ;  /* 0x00000006a5a57c23 */ /* 0x000fe200080108bc */
[----:B------:R-:W-:Y:S01]  /*d5c0*/  FSEL R31, R28, RZ, P2 ;  /* 0x000000ff1c1f7208 */ /* 0x000fe20001000000 */
[----:B------:R-:W1:Y:S01]  /*d5d0*/  MUFU.EX2 R81, R81 ;  /* 0x0000005100517308 */ /* 0x000e620000000800 */
[----:B------:R-:W-:Y:S01]  /*d5e0*/  PRMT R15, R100, 0x5410, R15 ;  /* 0x00005410640f7816 */ /* 0x000fe2000000000f */
[--C-:B------:R-:W-:Y:S01]  /*d5f0*/  FFMA.FTZ R103, R103, UR6, -R186.reuse ;  /* 0x0000000667677c23 */ /* 0x100fe200080108ba */
[--C-:B------:R-:W-:Y:S01]  /*d600*/  FFMA.FTZ R100, R166, UR6, -R186.reuse ;  /* 0x00000006a6647c23 */ /* 0x100fe200080108ba */
[----:B------:R-:W-:Y:S01]  /*d610*/  PRMT R13, R12, 0x5410, R13 ;  /* 0x000054100c0d7816 */ /* 0x000fe2000000000d */
[----:B------:R-:W-:Y:S01]  /*d620*/  FADD.FTZ R12, R36, -R31 ;  /* 0x8000001f240c7221 */ /* 0x000fe20000010000 */
[----:B------:R-:W-:Y:S01]  /*d630*/  FSEL R36, R27, RZ, P0 ;  /* 0x000000ff1b247208 */ /* 0x000fe20000000000 */
[----:B------:R-:W-:Y:S01]  /*d640*/  FFMA.FTZ R190, R131, UR6, -R186 ;  /* 0x0000000683be7c23 */ /* 0x000fe200080108ba */
[----:B------:R-:W-:Y:S01]  /*d650*/  MUFU.EX2 R103, R103 ;  /* 0x0000006700677308 */ /* 0x000fe20000000800 */
[----:B------:R-:W-:Y:S01]  /*d660*/  FFMA.FTZ R166, R205, UR6, -R188 ;  /* 0x00000006cda67c23 */ /* 0x000fe200080108bc */
[----:B------:R-:W-:Y:S01]  /*d670*/  FFMA.FTZ R131, R49, UR6, -R186 ;  /* 0x0000000631837c23 */ /* 0x000fe200080108ba */
[----:B------:R-:W-:Y:S01]  /*d680*/  FADD.FTZ R3, R3, -R36 ;  /* 0x8000002403037221 */ /* 0x000fe20000010000 */
[----:B------:R-:W2:Y:S01]  /*d690*/  MUFU.EX2 R100, R100 ;  /* 0x0000006400647308 */ /* 0x000ea20000000800 */
[----:B------:R-:W-:Y:S01]  /*d6a0*/  FMUL.FTZ R192, R12, UR6 ;  /* 0x000000060cc07c20 */ /* 0x000fe20008410000 */
[----:B------:R-:W-:Y:S01]  /*d6b0*/  LOP3.LUT R31, R14, 0xff00ff, RZ, 0xc0, !PT ;  /* 0x00ff00ff0e1f7812 */ /* 0x000fe200078ec0ff */
[----:B------:R-:W-:Y:S01]  /*d6c0*/  FMUL.FTZ R3, R3, UR6 ;  /* 0x0000000603037c20 */ /* 0x000fe20008410000 */
[----:B------:R-:W-:Y:S01]  /*d6d0*/  MUFU.EX2 R205, R207 ;  /* 0x000000cf00cd7308 */ /* 0x000fe20000000800 */
[----:B------:R-:W-:Y:S01]  /*d6e0*/  HSET2.LE.AND R14, R15, R26, PT ;  /* 0x0000001a0f0e7233 */ /* 0x000fe20003803000 */
[----:B------:R-:W-:Y:S01]  /*d6f0*/  FFMA.FTZ R49, R178, UR6, -R77 ;  /* 0x00000006b2317c23 */ /* 0x000fe2000801084d */
[----:B-1----:R-:W-:Y:S01]  /*d700*/  F2FP.BF16.F32.PACK_AB R15, R81, R114 ;  /* 0x00000072510f723e */ /* 0x002fe200000010ff */
[----:B------:R-:W1:Y:S01]  /*d710*/  MUFU.EX2 R166, R166 ;  /* 0x000000a600a67308 */ /* 0x000e620000000800 */
[----:B------:R-:W-:-:S02]  /*d720*/  SHF.R.U32.HI R19, RZ, 0x8, R19 ;  /* 0x00000008ff137819 */ /* 0x000fc40000011613 */
[----:B------:R-:W-:Y:S01]  /*d730*/  LOP3.LUT R14, R15, R14, RZ, 0xc0, !PT ;  /* 0x0000000e0f0e7212 */ /* 0x000fe200078ec0ff */
[----:B------:R-:W-:Y:S01]  /*d740*/  MUFU.EX2 R190, R190 ;  /* 0x000000be00be7308 */ /* 0x000fe20000000800 */
[--C-:B------:R-:W-:Y:S02]  /*d750*/  HSET2.LE.AND R15, R31, R26.reuse, PT ;  /* 0x0000001a1f0f7233 */ /* 0x100fe40003803000 */
[----:B------:R-:W-:Y:S01]  /*d760*/  PRMT R19, R80, 0x5410, R19 ;  /* 0x0000541050137816 */ /* 0x000fe20000000013 */
[----:B------:R-:W4:Y:S01]  /*d770*/  MUFU.EX2 R131, R131 ;  /* 0x0000008300837308 */ /* 0x000f220000000800 */
[----:B--2---:R-:W-:Y:S02]  /*d780*/  F2FP.BF16.F32.PACK_AB R12, R100, R103 ;  /* 0x00000067640c723e */ /* 0x004fe400000010ff */
[----:B------:R-:W-:Y:S01]  /*d790*/  HSET2.LE.AND R13, R13, R26, PT ;  /* 0x0000001a0d0d7233 */ /* 0x000fe20003803000 */
[----:B------:R-:W2:Y:S01]  /*d7a0*/  MUFU.EX2 R192, R192 ;  /* 0x000000c000c07308 */ /* 0x000ea20000000800 */
[----:B------:R-:W-:-:S02]  /*d7b0*/  LOP3.LUT R15, R12, R15, RZ, 0xc0, !PT ;  /* 0x0000000f0c0f7212 */ /* 0x000fc400078ec0ff */
[----:B------:R-:W-:Y:S01]  /*d7c0*/  HSET2.LE.AND R12, R19, R26, PT ;  /* 0x0000001a130c7233 */ /* 0x000fe20003803000 */
[----:B------:R-:W3:Y:S01]  /*d7d0*/  MUFU.EX2 R207, R3 ;  /* 0x0000000300cf7308 */ /* 0x000ee20000000800 */
[----:B-1----:R-:W-:Y:S02]  /*d7e0*/  F2FP.BF16.F32.PACK_AB R19, R166, R205 ;  /* 0x000000cda613723e */ /* 0x002fe400000010ff */
[C---:B------:R-:W-:Y:S01]  /*d7f0*/  PRMT R2, R72.reuse, 0x7773, RZ ;  /* 0x0000777348027816 */ /* 0x040fe200000000ff */
[----:B------:R-:W-:Y:S01]  /*d800*/  MUFU.EX2 R49, R49 ;  /* 0x0000003100317308 */ /* 0x000fe20000000800 */
[----:B------:R-:W-:Y:S02]  /*d810*/  LOP3.LUT R12, R19, R12, RZ, 0xc0, !PT ;  /* 0x0000000c130c7212 */ /* 0x000fe400078ec0ff */
[----:B----4-:R-:W-:Y:S01]  /*d820*/  F2FP.BF16.F32.PACK_AB R36, R131, R190 ;  /* 0x000000be8324723e */ /* 0x010fe200000010ff */
[----:B------:R-:W-:Y:S01]  /*d830*/  MUFU.EX2 R165, R165 ;  /* 0x000000a500a57308 */ /* 0x000fe20000000800 */
[----:B------:R-:W-:Y:S01]  /*d840*/  PRMT R19, R72, 0x7772, RZ ;  /* 0x0000777248137816 */ /* 0x000fe200000000ff */
[-C--:B--2---:R-:W-:Y:S01]  /*d850*/  FMUL.FTZ R132, R132, R192.reuse ;  /* 0x000000c084847220 */ /* 0x084fe20000410000 */
[----:B------:R-:W-:Y:S01]  /*d860*/  LOP3.LUT R13, R36, R13, RZ, 0xc0, !PT ;  /* 0x0000000d240d7212 */ /* 0x000fe200078ec0ff */
[-C--:B------:R-:W-:Y:S01]  /*d870*/  FMUL.FTZ R133, R133, R192.reuse ;  /* 0x000000c085857220 */ /* 0x080fe20000410000 */
[-C--:B------:R-:W-:Y:S01]  /*d880*/  FMUL.FTZ R160, R160, R192.reuse ;  /* 0x000000c0a0a07220 */ /* 0x080fe20000410000 */
[-C--:B---3--:R-:W-:Y:S01]  /*d890*/  FMUL.FTZ R134, R134, R207.reuse ;  /* 0x000000cf86867220 */ /* 0x088fe20000410000 */
[-C--:B------:R-:W-:Y:S01]  /*d8a0*/  FMUL.FTZ R135, R135, R207.reuse ;  /* 0x000000cf87877220 */ /* 0x080fe20000410000 */
[-C--:B------:R-:W-:Y:S01]  /*d8b0*/  FMUL.FTZ R161, R161, R192.reuse ;  /* 0x000000c0a1a17220 */ /* 0x080fe20000410000 */
[-C--:B------:R-:W-:Y:S01]  /*d8c0*/  FMUL.FTZ R162, R162, R207.reuse ;  /* 0x000000cfa2a27220 */ /* 0x080fe20000410000 */
[-C--:B------:R-:W-:Y:S01]  /*d8d0*/  FMUL.FTZ R163, R163, R207.reuse ;  /* 0x000000cfa3a37220 */ /* 0x080fe20000410000 */
[----:B------:R-:W-:Y:S01]  /*d8e0*/  LOP3.LUT R18, R18, UR20, R73, 0x96, !PT ;  /* 0x0000001412127c12 */ /* 0x000fe2000f8e9649 */
[-C--:B------:R-:W-:Y:S01]  /*d8f0*/  FMUL.FTZ R152, R152, R192.reuse ;  /* 0x000000c098987220 */ /* 0x080fe20000410000 */
[-C--:B------:R-:W-:Y:S01]  /*d900*/  FMUL.FTZ R153, R153, R192.reuse ;  /* 0x000000c099997220 */ /* 0x080fe20000410000 */
[C---:B------:R-:W-:Y:S01]  /*d910*/  HMMA.16816.F32.BF16 R132, R12.reuse, R8, R132 ;  /* 0x000000080c84723c */ /* 0x040fe20000041884 */
[-C--:B------:R-:W-:Y:S01]  /*d920*/  FMUL.FTZ R154, R154, R207.reuse ;  /* 0x000000cf9a9a7220 */ /* 0x080fe20000410000 */
[-C--:B------:R-:W-:Y:S01]  /*d930*/  FMUL.FTZ R155, R155, R207.reuse ;  /* 0x000000cf9b9b7220 */ /* 0x080fe20000410000 */
[-C--:B------:R-:W-:Y:S01]  /*d940*/  FMUL.FTZ R156, R156, R192.reuse ;  /* 0x000000c09c9c7220 */ /* 0x080fe20000410000 */
[----:B------:R-:W-:Y:S01]  /*d950*/  FMUL.FTZ R157, R157, R192 ;  /* 0x000000c09d9d7220 */ /* 0x000fe20000410000 */
[-C--:B------:R-:W-:Y:S01]  /*d960*/  FMUL.FTZ R158, R158, R207.reuse ;  /* 0x000000cf9e9e7220 */ /* 0x080fe20000410000 */
[----:B------:R-:W-:Y:S01]  /*d970*/  FMUL.FTZ R159, R159, R207 ;  /* 0x000000cf9f9f7220 */ /* 0x000fe20000410000 */
[----:B------:R-:W-:Y:S01]  /*d980*/  IMAD.WIDE.U32 R8, R0, -0x2daee0ad, RZ ;  /* 0xd2511f5300087825 */ /* 0x000fe200078e00ff */
[----:B------:R-:W-:Y:S01]  /*d990*/  PRMT R0, R72, 0x7771, RZ ;  /* 0x0000777148007816 */ /* 0x000fe200000000ff */
[C---:B------:R-:W-:Y:S01]  /*d9a0*/  HMMA.16816.F32.BF16 R160, R12.reuse, R6, R160 ;  /* 0x000000060ca0723c */ /* 0x040fe200000418a0 */
[----:B------:R-:W-:Y:S01]  /*d9b0*/  PRMT R19, R19, 0x5410, R2 ;  /* 0x0000541013137816 */ /* 0x000fe20000000002 */
[--C-:B------:R-:W-:Y:S01]  /*d9c0*/  FFMA.FTZ R72, R176, UR6, -R66.reuse ;  /* 0x00000006b0487c23 */ /* 0x100fe20008010842 */
[----:B------:R-:W-:Y:S01]  /*d9d0*/  FFMA.FTZ R2, R112, UR6, -R77 ;  /* 0x0000000670027c23 */ /* 0x000fe2000801084d */
[----:B------:R-:W-:Y:S01]  /*d9e0*/  PRMT R7, R18, 0x7632, R7 ;  /* 0x0000763212077816 */ /* 0x000fe20000000007 */
[----:B------:R-:W-:Y:S01]  /*d9f0*/  FFMA.FTZ R36, R196, UR6, -R77 ;  /* 0x00000006c4247c23 */ /* 0x000fe2000801084d */
[----:B------:R-:W-:Y:S01]  /*da00*/  LOP3.LUT R3, R18, 0xffff, RZ, 0xc0, !PT ;  /* 0x0000ffff12037812 */ /* 0x000fe200078ec0ff */
[----:B------:R-:W-:Y:S01]  /*da10*/  FFMA.FTZ R73, R16, UR6, -R66 ;  /* 0x0000000610497c23 */ /* 0x000fe20008010842 */
[----:B------:R-:W-:Y:S01]  /*da20*/  LOP3.LUT R6, R18, 0xff, RZ, 0xc0, !PT ;  /* 0x000000ff12067812 */ /* 0x000fe200078ec0ff */
[C---:B------:R-:W-:Y:S01]  /*da30*/  HMMA.16816.F32.BF16 R152, R12.reuse, R10, R152 ;  /* 0x0000000a0c98723c */ /* 0x040fe20000041898 */
[----:B------:R-:W-:Y:S01]  /*da40*/  SHF.R.U32.HI R18, RZ, 0x18, R18 ;  /* 0x00000018ff127819 */ /* 0x000fe20000011612 */
[----:B------:R-:W1:Y:S01]  /*da50*/  MUFU.EX2 R72, R72 ;  /* 0x0000004800487308 */ /* 0x000e620000000800 */
[----:B------:R-:W-:Y:S01]  /*da60*/  LOP3.LUT R7, R7, 0xff, RZ, 0xc0, !PT ;  /* 0x000000ff07077812 */ /* 0x000fe200078ec0ff */
[----:B------:R-:W-:Y:S01]  /*da70*/  IMAD.MOV.U32 R80, RZ, RZ, R8 ;  /* 0x000000ffff507224 */ /* 0x000fe200078e0008 */
[----:B------:R-:W-:Y:S01]  /*da80*/  LOP3.LUT R31, R30, UR20, R9, 0x96, !PT ;  /* 0x000000141e1f7c12 */ /* 0x000fe2000f8e9609 */
[----:B------:R-:W2:Y:S01]  /*da90*/  MUFU.EX2 R2, R2 ;  /* 0x0000000200027308 */ /* 0x000ea20000000800 */
[----:B------:R-:W-:Y:S01]  /*daa0*/  PRMT R7, R7, 0x5410, R18 ;  /* 0x0000541007077816 */ /* 0x000fe20000000012 */
[----:B------:R-:W-:Y:S01]  /*dab0*/  HMMA.16816.F32.BF16 R156, R12, R4, R156 ;  /* 0x000000040c9c723c */ /* 0x000fe2000004189c */
[----:B------:R-:W-:Y:S01]  /*dac0*/  LOP3.LUT R13, R104, 0xff, RZ, 0xc0, !PT ;  /* 0x000000ff680d7812 */ /* 0x000fe200078ec0ff */
[----:B------:R-:W3:Y:S01]  /*dad0*/  MUFU.EX2 R36, R36 ;  /* 0x0000002400247308 */ /* 0x000ee20000000800 */
[----:B------:R-:W-:Y:S01]  /*dae0*/  PRMT R4, R8, 0x7773, RZ ;  /* 0x0000777308047816 */ /* 0x000fe200000000ff */
[----:B------:R-:W-:Y:S01]  /*daf0*/  FFMA.FTZ R112, R106, UR6, -R188 ;  /* 0x000000066a707c23 */ /* 0x000fe200080108bc */
[----:B------:R-:W-:-:S02]  /*db00*/  PRMT R5, R8, 0x7772, RZ ;  /* 0x0000777208057816 */ /* 0x000fc400000000ff */
[----:B------:R-:W-:Y:S02]  /*db10*/  SHF.R.U32.HI R15, RZ, 0x8, R3 ;  /* 0x00000008ff0f7819 */ /* 0x000fe40000011603 */
[----:B------:R-:W-:Y:S01]  /*db20*/  PRMT R13, R13, 0x5410, R0 ;  /* 0x000054100d0d7816 */ /* 0x000fe20000000000 */
[----:B------:R-:W-:Y:S01]  /*db30*/  MUFU.EX2 R3, R108 ;  /* 0x0000006c00037308 */ /* 0x000fe20000000800 */
[----:B------:R-:W-:Y:S02]  /*db40*/  PRMT R30, R8, 0x7771, RZ ;  /* 0x00007771081e7816 */ /* 0x000fe400000000ff */
[----:B------:R-:W-:Y:S01]  /*db50*/  PRMT R12, R5, 0x5410, R4 ;  /* 0x00005410050c7816 */ /* 0x000fe20000000004 */
[----:B------:R4:W3:Y:S01]  /*db60*/  MUFU.EX2 R0, R73 ;  /* 0x0000004900007308 */ /* 0x0008e20000000800 */
[----:B------:R-:W-:Y:S01]  /*db70*/  PRMT R15, R6, 0x5410, R15 ;  /* 0x00005410060f7816 */ /* 0x000fe2000000000f */
[----:B------:R-:W3:Y:S01]  /*db80*/  LDSM.16.MT88.4 R8, [R218+0x4400] ;  /* 0x00440000da08783b */ /* 0x000ee20000004200 */
[----:B------:R-:W-:Y:S01]  /*db90*/  HSET2.LE.AND R17, R7, R26, PT ;  /* 0x0000001a07117233 */ /* 0x000fe20003803000 */
[----:B------:R-:W-:Y:S01]  /*dba0*/  MUFU.EX2 R112, R112 ;  /* 0x0000007000707308 */ /* 0x000fe20000000800 */
[----:B------:R-:W-:Y:S01]  /*dbb0*/  LOP3.LUT R19, R19, 0xff00ff, RZ, 0xc0, !PT ;  /* 0x00ff00ff13137812 */ /* 0x000fe200078ec0ff */
[----:B------:R-:W3:Y:S01]  /*dbc0*/  LDSM.16.MT88.4 R4, [R216+0x4400] ;  /* 0x00440000d804783b */ /* 0x000ee20000004200 */
[----:B-1----:R-:W-:-:S02]  /*dbd0*/  F2FP.BF16.F32.PACK_AB R14, R72, R107 ;  /* 0x0000006b480e723e */ /* 0x002fc400000010ff */
[--C-:B------:R-:W-:Y:S02]  /*dbe0*/  HSET2.LE.AND R13, R13, R26.reuse, PT ;  /* 0x0000001a0d0d7233 */ /* 0x100fe40003803000 */
[----:B--2---:R-:W-:Y:S02]  /*dbf0*/  F2FP.BF16.F32.PACK_AB R18, R2, R49 ;  /* 0x000000310212723e */ /* 0x004fe400000010ff */
[--C-:B------:R-:W-:Y:S01]  /*dc00*/  HSET2.LE.AND R16, R15, R26.reuse, PT ;  /* 0x0000001a0f107233 */ /* 0x100fe20003803000 */
[----:B----4-:R-:W-:Y:S01]  /*dc10*/  FFMA.FTZ R73, R118, UR6, -R188 ;  /* 0x0000000676497c23 */ /* 0x010fe200080108bc */
[----:B---3--:R-:W-:Y:S01]  /*dc20*/  F2FP.BF16.F32.PACK_AB R15, R36, R113 ;  /* 0x00000071240f723e */ /* 0x008fe200000010ff */
[----:B------:R-:W-:Y:S01]  /*dc30*/  FFMA.FTZ R118, R63, UR6, -R186 ;  /* 0x000000063f767c23 */ /* 0x000fe200080108ba */
[----:B------:R-:W-:Y:S02]  /*dc40*/  LOP3.LUT R17, R14, R17, RZ, 0xc0, !PT ;  /* 0x000000110e117212 */ /* 0x000fe400078ec0ff */
[----:B------:R-:W-:Y:S01]  /*dc50*/  HSET2.LE.AND R19, R19, R26, PT ;  /* 0x0000001a13137233 */ /* 0x000fe20003803000 */
[----:B------:R-:W-:Y:S01]  /*dc60*/  MUFU.EX2 R73, R73 ;  /* 0x0000004900497308 */ /* 0x000fe20000000800 */
[----:B------:R-:W-:-:S02]  /*dc70*/  F2FP.BF16.F32.PACK_AB R14, R0, R3 ;  /* 0x00000003000e723e */ /* 0x000fc400000010ff */
[----:B------:R-:W-:Y:S01]  /*dc80*/  LOP3.LUT R18, R18, R13, RZ, 0xc0, !PT ;  /* 0x0000000d12127212 */ /* 0x000fe200078ec0ff */
[----:B------:R-:W-:Y:S01]  /*dc90*/  MUFU.EX2 R118, R118 ;  /* 0x0000007600767308 */ /* 0x000fe20000000800 */
[----:B------:R-:W-:Y:S02]  /*dca0*/  LOP3.LUT R13, R31, 0xffff, RZ, 0xc0, !PT ;  /* 0x0000ffff1f0d7812 */ /* 0x000fe400078ec0ff */
[----:B------:R-:W-:Y:S02]  /*dcb0*/  LOP3.LUT R16, R15, R16, RZ, 0xc0, !PT ;  /* 0x000000100f107212 */ /* 0x000fe400078ec0ff */
[----:B------:R-:W-:Y:S02]  /*dcc0*/  LOP3.LUT R19, R14, R19, RZ, 0xc0, !PT ;  /* 0x000000130e137212 */ /* 0x000fe400078ec0ff */
[----:B------:R-:W-:Y:S01]  /*dcd0*/  LOP3.LUT R15, R80, 0xff, RZ, 0xc0, !PT ;  /* 0x000000ff500f7812 */ /* 0x000fe200078ec0ff */
[----:B------:R-:W-:Y:S01]  /*dce0*/  FFMA.FTZ R80, R251, UR6, -R186 ;  /* 0x00000006fb507c23 */ /* 0x000fe200080108ba */
[----:B------:R-:W-:-:S02]  /*dcf0*/  SHF.R.U32.HI R13, RZ, 0x8, R13 ;  /* 0x00000008ff0d7819 */ /* 0x000fc4000001160d */
[----:B------:R-:W-:Y:S02]  /*dd00*/  LOP3.LUT R14, R31, 0xff, RZ, 0xc0, !PT ;  /* 0x000000ff1f0e7812 */ /* 0x000fe400078ec0ff */
[----:B------:R-:W-:Y:S01]  /*dd10*/  PRMT R15, R15, 0x5410, R30 ;  /* 0x000054100f0f7816 */ /* 0x000fe2000000001e */
[----:B------:R-:W-:Y:S01]  /*dd20*/  FFMA.FTZ R30, R110, UR6, -R188 ;  /* 0x000000066e1e7c23 */ /* 0x000fe200080108bc */
[----:B------:R-:W-:Y:S01]  /*dd30*/  PRMT R13, R14, 0x5410, R13 ;  /* 0x000054100e0d7816 */ /* 0x000fe2000000000d */
[----:B------:R-:W-:Y:S01]  /*dd40*/  MUFU.EX2 R80, R80 ;  /* 0x0000005000507308 */ /* 0x000fe20000000800 */
[----:B------:R-:W-:Y:S01]  /*dd50*/  PRMT R209, R31, 0x7632, R209 ;  /* 0x000076321fd17816 */ /* 0x000fe200000000d1 */
[----:B------:R-:W-:Y:S01]  /*dd60*/  HMMA.16816.F32.BF16 R140, R16, R8, R140 ;  /* 0x00000008108c723c */ /* 0x000fe2000004188c */
[----:B------:R-:W-:Y:S01]  /*dd70*/  SHF.R.U32.HI R14, RZ, 0x18, R31 ;  /* 0x00000018ff0e7819 */ /* 0x000fe2000001161f */
[--C-:B------:R-:W-:Y:S01]  /*dd80*/  FFMA.FTZ R31, R175, UR6, -R186.reuse ;  /* 0x00000006af1f7c23 */ /* 0x100fe200080108ba */
[----:B------:R-:W-:Y:S01]  /*dd90*/  FFMA.FTZ R175, R119, UR6, -R186 ;  /* 0x0000000677af7c23 */ /* 0x000fe200080108ba */
[----:B------:R-:W1:Y:S01]  /*dda0*/  MUFU.EX2 R30, R30 ;  /* 0x0000001e001e7308 */ /* 0x000e620000000800 */
[----:B------:R-:W-:-:S02]  /*ddb0*/  LOP3.LUT R209, R209, 0xff, RZ, 0xc0, !PT ;  /* 0x000000ffd1d17812 */ /* 0x000fc400078ec0ff */
[--C-:B------:R-:W-:Y:S01]  /*ddc0*/  HSET2.LE.AND R63, R15, R26.reuse, PT ;  /* 0x0000001a0f3f7233 */ /* 0x100fe20003803000 */
[----:B------:R-:W-:Y:S01]  /*ddd0*/  MUFU.EX2 R31, R31 ;  /* 0x0000001f001f7308 */ /* 0x000fe20000000800 */
[----:B------:R-:W-:Y:S01]  /*dde0*/  PRMT R119, R209, 0x5410, R14 ;  /* 0x00005410d1777816 */ /* 0x000fe2000000000e */
[----:B------:R-:W-:Y:S01]  /*ddf0*/  VIADD R14, R115, 0x1 ;  /* 0x00000001730e7836 */ /* 0x000fe20000000000 */
[----:B------:R-:W-:Y:S01]  /*de00*/  LOP3.LUT R15, R12, 0xff00ff, RZ, 0xc0, !PT ;  /* 0x00ff00ff0c0f7812 */ /* 0x000fe200078ec0ff */
[----:B------:R-:W2:Y:S01]  /*de10*/  MUFU.EX2 R175, R175 ;  /* 0x000000af00af7308 */ /* 0x000ea20000000800 */
[----:B------:R-:W-:Y:S02]  /*de20*/  HMMA.16816.F32.BF16 R136, R16, R10, R136 ;  /* 0x0000000a1088723c */ /* 0x000fe40000041888 */
[----:B------:R-:W-:Y:S02]  /*de30*/  LOP3.LUT R12, R14, UR19, R39, 0x96, !PT ;  /* 0x000000130e0c7c12 */ /* 0x000fe4000f8e9627 */
[----:B------:R-:W-:-:S02]  /*de40*/  HSET2.LE.AND R15, R15, R26, PT ;  /* 0x0000001a0f0f7233 */ /* 0x000fc40003803000 */
[----:B-1----:R-:W-:Y:S02]  /*de50*/  F2FP.BF16.F32.PACK_AB R104, R30, R73 ;  /* 0x000000491e68723e */ /* 0x002fe400000010ff */
[----:B------:R-:W-:Y:S02]  /*de60*/  HMMA.16816.F32.BF16 R148, R16, R4, R148 ;  /* 0x000000041094723c */ /* 0x000fe40000041894 */
[----:B------:R-:W-:Y:S02]  /*de70*/  LOP3.LUT R14, R104, R63, RZ, 0xc0, !PT ;  /* 0x0000003f680e7212 */ /* 0x000fe400078ec0ff */
[----:B--2---:R-:W-:-:S04]  /*de80*/  F2FP.BF16.F32.PACK_AB R104, R118, R175 ;  /* 0x000000af7668723e */ /* 0x004fc800000010ff */
[----:B------:R-:W-:Y:S01]  /*de90*/  HMMA.16816.F32.BF16 R144, R16, R6, R144 ;  /* 0x000000061090723c */ /* 0x000fe20000041890 */
[----:B------:R-:W-:Y:S01]  /*dea0*/  F2FP.BF16.F32.PACK_AB R16, R31, R80 ;  /* 0x000000501f10723e */ /* 0x000fe200000010ff */
[----:B------:R-:W-:Y:S01]  /*deb0*/  IMAD.WIDE.U32 R18, R12, -0x326172a9, RZ ;  /* 0xcd9e8d570c127825 */ /* 0x000fe200078e00ff */
[--C-:B------:R-:W-:Y:S02]  /*dec0*/  HSET2.LE.AND R12, R13, R26.reuse, PT ;  /* 0x0000001a0d0c7233 */ /* 0x100fe40003803000 */
[----:B------:R-:W-:Y:S02]  /*ded0*/  HSET2.LE.AND R13, R119, R26, PT ;  /* 0x0000001a770d7233 */ /* 0x000fe40003803000 */
[----:B------:R-:W-:Y:S02]  /*dee0*/  F2FP.BF16.F32.PACK_AB R17, R112, R165 ;  /* 0x000000a57011723e */ /* 0x000fe400000010ff */
[----:B------:R-:W-:Y:S02]  /*def0*/  LOP3.LUT R15, R16, R15, RZ, 0xc0, !PT ;  /* 0x0000000f100f7212 */ /* 0x000fe400078ec0ff */
[----:B------:R-:W-:-:S02]  /*df00*/  LOP3.LUT R16, R212, UR21, R19, 0x96, !PT ;  /* 0x00000015d4107c12 */ /* 0x000fc4000f8e9613 */
[----:B------:R-:W-:Y:S02]  /*df10*/  LOP3.LUT R210, R18, UR4, R117, 0x96, !PT ;  /* 0x0000000412d27c12 */ /* 0x000fe4000f8e9675 */
[----:B------:R-:W-:Y:S01]  /*df20*/  LOP3.LUT R12, R17, R12, RZ, 0xc0, !PT ;  /* 0x0000000c110c7212 */ /* 0x000fe200078ec0ff */
[----:B------:R-:W-:Y:S01]  /*df30*/  IMAD.WIDE.U32 R16, R16, -0x2daee0ad, RZ ;  /* 0xd2511f5310107825 */ /* 0x000fe200078e00ff */
[----:B------:R-:W-:-:S03]  /*df40*/  LOP3.LUT R13, R104, R13, RZ, 0xc0, !PT ;  /* 0x0000000d680d7212 */ /* 0x000fc600078ec0ff */
[----:B------:R-:W-:-:S04]  /*df50*/  IMAD.WIDE.U32 R210, R210, -0x2daee0ad, RZ ;  /* 0xd2511f53d2d27825 */ /* 0x000fc800078e00ff */
[----:B------:R-:W-:Y:S01]  /*df60*/  HMMA.16816.F32.BF16 R132, R12, R8, R132 ;  /* 0x000000080c84723c */ /* 0x000fe20000041884 */
[----:B------:R-:W-:Y:S01]  /*df70*/  LOP3.LUT R8, R246, UR7, R17, 0x96, !PT ;  /* 0x00000007f6087c12 */ /* 0x000fe2000f8e9611 */
[----:B------:R-:W-:Y:S01]  /*df80*/  IMAD.MOV.U32 R9, RZ, RZ, R221 ;  /* 0x000000ffff097224 */ /* 0x000fe200078e00dd */
[----:B------:R-:W-:-:S03]  /*df90*/  LOP3.LUT R208, R16, UR16, R211, 0x96, !PT ;  /* 0x0000001010d07c12 */ /* 0x000fc6000f8e96d3 */
[----:B------:R-:W-:-:S04]  /*dfa0*/  IMAD.WIDE.U32 R16, R8, -0x326172a9, RZ ;  /* 0xcd9e8d5708107825 */ /* 0x000fc800078e00ff */
[----:B------:R-:W-:Y:S02]  /*dfb0*/  IMAD.MOV.U32 R8, RZ, RZ, R220 ;  /* 0x000000ffff087224 */ /* 0x000fe400078e00dc */
[----:B------:R-:W-:Y:S01]  /*dfc0*/  IMAD.WIDE.U32 R208, R208, -0x326172a9, RZ ;  /* 0xcd9e8d57d0d07825 */ /* 0x000fe200078e00ff */
[C---:B------:R-:W-:Y:S03]  /*dfd0*/  HMMA.16816.F32.BF16 R152, R12.reuse, R10, R152 ;  /* 0x0000000a0c98723c */ /* 0x040fe60000041898 */
[--C-:B------:R-:W-:Y:S01]  /*dfe0*/  FFMA.FTZ R119, R56, UR6, -R77.reuse ;  /* 0x0000000638777c23 */ /* 0x100fe2000801084d */
[----:B------:R-:W-:Y:S01]  /*dff0*/  FFMA.FTZ R60, R60, UR6, -R77 ;  /* 0x000000063c3c7c23 */ /* 0x000fe2000801084d */
[----:B------:R-:W-:Y:S01]  /*e000*/  IMAD.MOV.U32 R10, RZ, RZ, R8 ;  /* 0x000000ffff0a7224 */ /* 0x000fe200078e0008 */
[----:B------:R-:W-:Y:S01]  /*e010*/  LOP3.LUT R8, R116, UR10, R17, 0x96, !PT ;  /* 0x0000000a74087c12 */ /* 0x000fe2000f8e9611 */
[----:B------:R-:W-:Y:S01]  /*e020*/  FFMA.FTZ R63, R58, UR6, -R77 ;  /* 0x000000063a3f7c23 */ /* 0x000fe2000801084d */
[----:B------:R-:W-:Y:S01]  /*e030*/  LOP3.LUT R16, R16, UR9, R209, 0x96, !PT ;  /* 0x0000000910107c12 */ /* 0x000fe2000f8e96d1 */
[----:B------:R-:W-:Y:S01]  /*e040*/  IMAD.MOV.U32 R11, RZ, RZ, R9 ;  /* 0x000000ffff0b7224 */ /* 0x000fe200078e0009 */
[----:B------:R-:W-:Y:S01]  /*e050*/  HMMA.16816.F32.BF16 R156, R12, R4, R156 ;  /* 0x000000040c9c723c */ /* 0x000fe2000004189c */
[----:B------:R-:W-:-:S04]  /*e060*/  IMAD.WIDE.U32 R8, R8, -0x2daee0ad, RZ ;  /* 0xd2511f5308087825 */ /* 0x000fc800078e00ff */
[--C-:B------:R-:W-:Y:S01]  /*e070*/  FFMA.FTZ R61, R61, UR6, -R66.reuse ;  /* 0x000000063d3d7c23 */ /* 0x100fe20008010842 */
[----:B------:R-:W-:Y:S01]  /*e080*/  FFMA.FTZ R59, R59, UR6, -R66 ;  /* 0x000000063b3b7c23 */ /* 0x000fe20008010842 */
[----:B------:R-:W-:Y:S01]  /*e090*/  LOP3.LUT R18, R18, UR4, R199, 0x96, !PT ;  /* 0x0000000412127c12 */ /* 0x000fe2000f8e96c7 */
[----:B------:R-:W-:Y:S01]  /*e0a0*/  IMAD.WIDE.U32 R16, R16, -0x2daee0ad, RZ ;  /* 0xd2511f5310107825 */ /* 0x000fe200078e00ff */
[----:B------:R-:W-:-:S03]  /*e0b0*/  LOP3.LUT R210, R210, UR15, R9, 0x96, !PT ;  /* 0x0000000fd2d27c12 */ /* 0x000fc6000f8e9609 */
[----:B------:R-:W-:Y:S01]  /*e0c0*/  FFMA.FTZ R108, R243, UR6, -R188 ;  /* 0x00000006f36c7c23 */ /* 0x000fe200080108bc */
[----:B------:R-:W-:Y:S01]  /*e0d0*/  HMMA.16816.F32.BF16 R160, R12, R6, R160 ;  /* 0x000000060ca0723c */ /* 0x000fe200000418a0 */
[----:B------:R-:W-:Y:S01]  /*e0e0*/  FFMA.FTZ R241, R241, UR6, -R186 ;  /* 0x00000006f1f17c23 */ /* 0x000fe200080108ba */
[----:B------:R-:W-:Y:S01]  /*e0f0*/  LOP3.LUT R4, R8, UR14, R17, 0x96, !PT ;  /* 0x0000000e08047c12 */ /* 0x000fe2000f8e9611 */
[----:B------:R-:W-:Y:S02]  /*e100*/  IMAD.MOV.U32 R8, RZ, RZ, R10 ;  /* 0x000000ffff087224 */ /* 0x000fe400078e000a */
[----:B------:R-:W-:Y:S01]  /*e110*/  FFMA.FTZ R110, R179, UR6, -R188 ;  /* 0x00000006b36e7c23 */ /* 0x000fe200080108bc */
[----:B------:R-:W-:Y:S02]  /*e120*/  IMAD.MOV.U32 R9, RZ, RZ, R11 ;  /* 0x000000ffff097224 */ /* 0x000fe400078e000b */
[----:B------:R-:W-:Y:S01]  /*e130*/  FFMA.FTZ R106, R127, UR6, -R186 ;  /* 0x000000067f6a7c23 */ /* 0x000fe200080108ba */
[----:B------:R-:W-:-:S04]  /*e140*/  IMAD.WIDE.U32 R10, R4, -0x326172a9, RZ ;  /* 0xcd9e8d57040a7825 */ /* 0x000fc800078e00ff */
[--C-:B------:R-:W-:Y:S01]  /*e150*/  FFMA.FTZ R170, R170, UR6, -R77.reuse ;  /* 0x00000006aaaa7c23 */ /* 0x100fe2000801084d */
[----:B------:R-:W-:Y:S01]  /*e160*/  FFMA.FTZ R126, R126, UR6, -R77 ;  /* 0x000000067e7e7c23 */ /* 0x000fe2000801084d */
[----:B------:R-:W-:Y:S01]  /*e170*/  FFMA.FTZ R237, R237, UR6, -R66 ;  /* 0x00000006eded7c23 */ /* 0x000fe20008010842 */
[----:B------:R-:W-:Y:S01]  /*e180*/  IMAD.WIDE.U32 R210, R210, -0x326172a9, RZ ;  /* 0xcd9e8d57d2d27825 */ /* 0x000fe200078e00ff */
[----:B------:R-:W-:-:S03]  /*e190*/  PRMT R5, R10, 0x7773, RZ ;  /* 0x000077730a057816 */ /* 0x000fc600000000ff */
[----:B------:R-:W-:Y:S01]  /*e1a0*/  FFMA.FTZ R201, R201, UR6, -R188 ;  /* 0x00000006c9c97c23 */ /* 0x000fe200080108bc */
[----:B------:R-:W-:Y:S01]  /*e1b0*/  FFMA.FTZ R187, R187, UR6, -R186 ;  /* 0x00000006bbbb7c23 */ /* 0x000fe200080108ba */
[----:B------:R-:W-:Y:S01]  /*e1c0*/  IMAD.MOV.U32 R6, RZ, RZ, R8 ;  /* 0x000000ffff067224 */ /* 0x000fe200078e0008 */
[----:B------:R-:W-:Y:S01]  /*e1d0*/  LOP3.LUT R13, R210, UR5, R11, 0x96, !PT ;  /* 0x00000005d20d7c12 */ /* 0x000fe2000f8e960b */
[----:B------:R-:W-:Y:S01]  /*e1e0*/  IMAD.MOV.U32 R8, RZ, RZ, R10 ;  /* 0x000000ffff087224 */ /* 0x000fe200078e000a */
[C---:B------:R-:W-:Y:S01]  /*e1f0*/  PRMT R14, R10.reuse, 0x7772, RZ ;  /* 0x000077720a0e7816 */ /* 0x040fe200000000ff */
[----:B------:R-:W-:Y:S01]  /*e200*/  FFMA.FTZ R196, R181, UR6, -R186 ;  /* 0x00000006b5c47c23 */ /* 0x000fe200080108ba */
[----:B------:R-:W-:Y:S01]  /*e210*/  PRMT R15, R10, 0x7771, RZ ;  /* 0x000077710a0f7816 */ /* 0x000fe200000000ff */
[----:B------:R-:W-:Y:S01]  /*e220*/  IMAD.MOV.U32 R10, RZ, RZ, R6 ;  /* 0x000000ffff0a7224 */ /* 0x000fe200078e0006 */
[----:B------:R-:W-:Y:S01]  /*e230*/  LOP3.LUT R6, R13, 0xffff, RZ, 0xc0, !PT ;  /* 0x0000ffff0d067812 */ /* 0x000fe200078ec0ff */
[----:B------:R-:W-:Y:S01]  /*e240*/  IMAD.MOV.U32 R7, RZ, RZ, R9 ;  /* 0x000000ffff077224 */ /* 0x000fe200078e0009 */
[----:B------:R-:W-:Y:S01]  /*e250*/  PRMT R14, R14, 0x5410, R5 ;  /* 0x000054100e0e7816 */ /* 0x000fe20000000005 */
[----:B------:R-:W-:Y:S01]  /*e260*/  FFMA.FTZ R177, R177, UR6, -R188 ;  /* 0x00000006b1b17c23 */ /* 0x000fe200080108bc */
[C---:B------:R-:W-:Y:S01]  /*e270*/  LOP3.LUT R5, R13.reuse, 0xff, RZ, 0xc0, !PT ;  /* 0x000000ff0d057812 */ /* 0x040fe200078ec0ff */
[----:B------:R-:W-:Y:S01]  /*e280*/  FFMA.FTZ R180, R180, UR6, -R186 ;  /* 0x00000006b4b47c23 */ /* 0x000fe200080108ba */
[----:B------:R-:W-:Y:S01]  /*e290*/  PRMT R4, R13, 0x7632, R4 ;  /* 0x000076320d047816 */ /* 0x000fe20000000004 */
[----:B------:R-:W-:Y:S01]  /*e2a0*/  FFMA.FTZ R185, R185, UR6, -R186 ;  /* 0x00000006b9b97c23 */ /* 0x000fe200080108ba */
[----:B------:R-:W-:Y:S01]  /*e2b0*/  SHF.R.U32.HI R6, RZ, 0x8, R6 ;  /* 0x00000008ff067819 */ /* 0x000fe20000011606 */
[----:B------:R-:W-:Y:S01]  /*e2c0*/  IMAD.MOV.U32 R11, RZ, RZ, R7 ;  /* 0x000000ffff0b7224 */ /* 0x000fe200078e0007 */
[----:B------:R-:W-:Y:S01]  /*e2d0*/  LOP3.LUT R8, R8, 0xff, RZ, 0xc0, !PT ;  /* 0x000000ff08087812 */ /* 0x000fe200078ec0ff */
[----:B------:R-:W-:Y:S01]  /*e2e0*/  FFMA.FTZ R124, R124, UR6, -R77 ;  /* 0x000000067c7c7c23 */ /* 0x000fe2000801084d */
[----:B------:R-:W-:Y:S01]  /*e2f0*/  LOP3.LUT R4, R4, 0xff, RZ, 0xc0, !PT ;  /* 0x000000ff04047812 */ /* 0x000fe200078ec0ff */
[----:B------:R-:W-:Y:S01]  /*e300*/  FFMA.FTZ R121, R121, UR6, -R66 ;  /* 0x0000000679797c23 */ /* 0x000fe20008010842 */
[----:B------:R-:W-:Y:S01]  /*e310*/  PRMT R5, R5, 0x5410, R6 ;  /* 0x0000541005057816 */ /* 0x000fe20000000006 */
[----:B------:R-:W-:Y:S01]  /*e320*/  IMAD.MOV.U32 R236, RZ, RZ, R202 ;  /* 0x000000ffffec7224 */ /* 0x000fe200078e00ca */
[----:B------:R-:W-:Y:S01]  /*e330*/  SHF.R.U32.HI R13, RZ, 0x18, R13 ;  /* 0x00000018ff0d7819 */ /* 0x000fe2000001160d */
[----:B------:R-:W-:Y:S01]  /*e340*/  FFMA.FTZ R56, R249, UR6, -R66 ;  /* 0x00000006f9387c23 */ /* 0x000fe20008010842 */
[----:B------:R-:W-:Y:S01]  /*e350*/  PRMT R15, R8, 0x5410, R15 ;  /* 0x00005410080f7816 */ /* 0x000fe2000000000f */
[----:B------:R-:W-:Y:S01]  /*e360*/  IMAD.MOV.U32 R248, RZ, RZ, R10 ;  /* 0x000000fffff87224 */ /* 0x000fe200078e000a */
[----:B------:R-:W-:Y:S01]  /*e370*/  PRMT R13, R4, 0x5410, R13 ;  /* 0x00005410040d7816 */ /* 0x000fe2000000000d */
[----:B------:R-:W-:Y:S01]  /*e380*/  IMAD.MOV.U32 R249, RZ, RZ, R11 ;  /* 0x000000fffff97224 */ /* 0x000fe200078e000b */
[--C-:B------:R-:W-:Y:S01]  /*e390*/  HSET2.LE.AND R12, R5, R26.reuse, PT ;  /* 0x0000001a050c7233 */ /* 0x100fe20003803000 */
[----:B------:R-:W1:Y:S01]  /*e3a0*/  LDSM.16.MT88.4 R8, [R218+0x4800] ;  /* 0x00480000da08783b */ /* 0x000e620000004200 */
[----:B------:R-:W-:Y:S03]  /*e3b0*/  MUFU.EX2 R119, R119 ;  /* 0x0000007700777308 */ /* 0x000fe60000000800 */
[----:B------:R-:W2:Y:S01]  /*e3c0*/  LDSM.16.MT88.4 R4, [R216+0x4800] ;  /* 0x00480000d804783b */ /* 0x000ea20000004200 */
[----:B------:R-:W3:Y:S01]  /*e3d0*/  MUFU.EX2 R60, R60 ;  /* 0x0000003c003c7308 */ /* 0x000ee20000000800 */
[--C-:B------:R-:W-:Y:S01]  /*e3e0*/  FFMA.FTZ R58, R54, UR6, -R77.reuse ;  /* 0x00000006363a7c23 */ /* 0x100fe2000801084d */
[----:B------:R-:W-:Y:S01]  /*e3f0*/  FFMA.FTZ R54, R245, UR6, -R66 ;  /* 0x00000006f5367c23 */ /* 0x000fe20008010842 */
[--C-:B------:R-:W-:Y:S01]  /*e400*/  FFMA.FTZ R92, R92, UR6, -R186.reuse ;  /* 0x000000065c5c7c23 */ /* 0x100fe200080108ba */
[----:B------:R-:W-:Y:S01]  /*e410*/  MUFU.EX2 R63, R63 ;  /* 0x0000003f003f7308 */ /* 0x000fe20000000800 */
[----:B------:R-:W-:Y:S01]  /*e420*/  FFMA.FTZ R86, R86, UR6, -R186 ;  /* 0x0000000656567c23 */ /* 0x000fe200080108ba */
[--C-:B------:R-:W-:Y:S01]  /*e430*/  FFMA.FTZ R90, R90, UR6, -R188.reuse ;  /* 0x000000065a5a7c23 */ /* 0x100fe200080108bc */
[----:B------:R-:W-:Y:S01]  /*e440*/  FFMA.FTZ R82, R82, UR6, -R77 ;  /* 0x0000000652527c23 */ /* 0x000fe2000801084d */
[----:B------:R-:W4:Y:S01]  /*e450*/  MUFU.EX2 R58, R58 ;  /* 0x0000003a003a7308 */ /* 0x000f220000000800 */
        /* <DEDUP_REMOVED lines=8> */
[----:B---3--:R-:W-:Y:S01]  /*e4e0*/  F2FP.BF16.F32.PACK_AB R17, R60, R119 ;  /* 0x000000773c11723e */ /* 0x008fe200000010ff */
[----:B------:R-:W-:Y:S01]  /*e4f0*/  FFMA.FTZ R122, R122, UR6, -R188 ;  /* 0x000000067a7a7c23 */ /* 0x000fe200080108bc */
[--C-:B------:R-:W-:Y:S01]  /*e500*/  FFMA.FTZ R84, R84, UR6, -R186.reuse ;  /* 0x0000000654547c23 */ /* 0x100fe200080108ba */
[----:B------:R-:W-:Y:S01]  /*e510*/  MUFU.EX2 R59, R59 ;  /* 0x0000003b003b7308 */ /* 0x000fe20000000800 */
[--C-:B------:R-:W-:Y:S01]  /*e520*/  FFMA.FTZ R85, R85, UR6, -R186.reuse ;  /* 0x0000000655557c23 */ /* 0x100fe200080108ba */
[--C-:B------:R-:W-:Y:S01]  /*e530*/  FFMA.FTZ R96, R96, UR6, -R186.reuse ;  /* 0x0000000660607c23 */ /* 0x100fe200080108ba */
[--C-:B------:R-:W-:Y:S01]  /*e540*/  FFMA.FTZ R193, R193, UR6, -R186.reuse ;  /* 0x00000006c1c17c23 */ /* 0x100fe200080108ba */
[----:B------:R-:W3:Y:S01]  /*e550*/  MUFU.EX2 R54, R54 ;  /* 0x0000003600367308 */ /* 0x000ee20000000800 */
[----:B------:R-:W-:Y:S01]  /*e560*/  LOP3.LUT R12, R17, R12, RZ, 0xc0, !PT ;  /* 0x0000000c110c7212 */ /* 0x000fe200078ec0ff */
[--C-:B------:R-:W-:Y:S01]  /*e570*/  FFMA.FTZ R191, R191, UR6, -R186.reuse ;  /* 0x00000006bfbf7c23 */ /* 0x100fe200080108ba */
[----:B------:R-:W-:Y:S01]  /*e580*/  LOP3.LUT R17, R14, 0xff00ff, RZ, 0xc0, !PT ;  /* 0x00ff00ff0e117812 */ /* 0x000fe200078ec0ff */
[--C-:B------:R-:W-:Y:S01]  /*e590*/  FFMA.FTZ R184, R184, UR6, -R186.reuse ;  /* 0x00000006b8b87c23 */ /* 0x100fe200080108ba */
[--C-:B------:R-:W-:Y:S01]  /*e5a0*/  HSET2.LE.AND R14, R15, R26.reuse, PT ;  /* 0x0000001a0f0e7233 */ /* 0x100fe20003803000 */
[--C-:B------:R-:W-:Y:S01]  /*e5b0*/  FFMA.FTZ R189, R189, UR6, -R186.reuse ;  /* 0x00000006bdbd7c23 */ /* 0x100fe200080108ba */
[--C-:B------:R-:W-:Y:S01]  /*e5c0*/  HSET2.LE.AND R13, R13, R26.reuse, PT ;  /* 0x0000001a0d0d7233 */ /* 0x100fe20003803000 */
[----:B------:R-:W-:Y:S01]  /*e5d0*/  FFMA.FTZ R182, R182, UR6, -R186 ;  /* 0x00000006b6b67c23 */ /* 0x000fe200080108ba */
[----:B----4-:R-:W-:Y:S01]  /*e5e0*/  F2FP.BF16.F32.PACK_AB R15, R58, R63 ;  /* 0x0000003f3a0f723e */ /* 0x010fe200000010ff */
[----:B------:R-:W-:Y:S01]  /*e5f0*/  FFMA.FTZ R76, R252, R76, R65 ;  /* 0x0000004cfc4c7223 */ /* 0x000fe20000010041 */
[----:B------:R-:W-:Y:S01]  /*e600*/  F2FP.BF16.F32.PACK_AB R104, R56, R61 ;  /* 0x0000003d3868723e */ /* 0x000fe200000010ff */
[----:B------:R-:W-:Y:S01]  /*e610*/  FFMA.FTZ R47, R47, UR6, -R66 ;  /* 0x000000062f2f7c23 */ /* 0x000fe20008010842 */
[----:B------:R-:W-:Y:S01]  /*e620*/  LOP3.LUT R14, R15, R14, RZ, 0xc0, !PT ;  /* 0x0000000e0f0e7212 */ /* 0x000fe200078ec0ff */
[----:B------:R4:W5:Y:S01]  /*e630*/  LDL.LU.64 R220, [R1+0x38] ;  /* 0x0000380001dc7983 */ /* 0x0009620000300a00 */
[----:B------:R-:W-:Y:S01]  /*e640*/  LOP3.LUT R13, R104, R13, RZ, 0xc0, !PT ;  /* 0x0000000d680d7212 */ /* 0x000fe200078ec0ff */
[----:B------:R-:W-:Y:S01]  /*e650*/  IMAD.MOV.U32 R243, RZ, RZ, R39 ;  /* 0x000000fffff37224 */ /* 0x000fe200078e0027 */
[----:B------:R-:W-:Y:S01]  /*e660*/  HSET2.LE.AND R15, R17, R26, PT ;  /* 0x0000001a110f7233 */ /* 0x000fe20003803000 */
[----:B------:R-:W-:Y:S01]  /*e670*/  IMAD.MOV.U32 R242, RZ, RZ, R38 ;  /* 0x000000fffff27224 */ /* 0x000fe200078e0026 */
[----:B---3--:R-:W-:-:S02]  /*e680*/  F2FP.BF16.F32.PACK_AB R104, R54, R59 ;  /* 0x0000003b3668723e */ /* 0x008fc400000010ff */
[----:B------:R-:W-:Y:S01]  /*e690*/  LOP3.LUT R208, R208, UR8, R211, 0x96, !PT ;  /* 0x00000008d0d07c12 */ /* 0x000fe2000f8e96d3 */
[----:B------:R-:W-:Y:S01]  /*e6a0*/  MUFU.EX2 R108, R108 ;  /* 0x0000006c006c7308 */ /* 0x000fe20000000800 */
[----:B------:R-:W-:Y:S01]  /*e6b0*/  LOP3.LUT R15, R104, R15, RZ, 0xc0, !PT ;  /* 0x0000000f680f7212 */ /* 0x000fe200078ec0ff */
[----:B------:R-:W-:Y:S02]  /*e6c0*/  FFMA.FTZ R179, R173, UR6, -R186 ;  /* 0x00000006adb37c23 */ /* 0x000fe400080108ba */
[----:B------:R-:W-:Y:S04]  /*e6d0*/  MUFU.EX2 R110, R110 ;  /* 0x0000006e006e7308 */ /* 0x000fe80000000800 */
[----:B------:R-:W-:Y:S01]  /*e6e0*/  MUFU.EX2 R106, R106 ;  /* 0x0000006a006a7308 */ /* 0x000fe20000000800 */
[----:B-1----:R-:W-:Y:S01]  /*e6f0*/  HMMA.16816.F32.BF16 R140, R12, R8, R140 ;  /* 0x000000080c8c723c */ /* 0x002fe2000004188c */
[----:B------:R-:W-:-:S02]  /*e700*/  FFMA.FTZ R127, R128, UR6, -R77 ;  /* 0x00000006807f7c23 */ /* 0x000fc4000801084d */
[----:B------:R-:W-:Y:S04]  /*e710*/  MUFU.EX2 R126, R126 ;  /* 0x0000007e007e7308 */ /* 0x000fe80000000800 */
[----:B------:R-:W-:Y:S01]  /*e720*/  MUFU.EX2 R181, R201 ;  /* 0x000000c900b57308 */ /* 0x000fe20000000800 */
[C---:B------:R-:W-:Y:S03]  /*e730*/  HMMA.16816.F32.BF16 R136, R12.reuse, R10, R136 ;  /* 0x0000000a0c88723c */ /* 0x040fe60000041888 */
[----:B------:R-:W-:Y:S04]  /*e740*/  MUFU.EX2 R187, R187 ;  /* 0x000000bb00bb7308 */ /* 0x000fe80000000800 */
[----:B------:R-:W-:Y:S01]  /*e750*/  MUFU.EX2 R177, R177 ;  /* 0x000000b100b17308 */ /* 0x000fe20000000800 */
[C---:B--2---:R-:W-:Y:S03]  /*e760*/  HMMA.16816.F32.BF16 R148, R12.reuse, R4, R148 ;  /* 0x000000040c94723c */ /* 0x044fe60000041894 */
[----:B------:R-:W-:Y:S04]  /*e770*/  MUFU.EX2 R180, R180 ;  /* 0x000000b400b47308 */ /* 0x000fe80000000800 */
[----:B------:R-:W-:Y:S01]  /*e780*/  MUFU.EX2 R185, R185 ;  /* 0x000000b900b97308 */ /* 0x000fe20000000800 */
[----:B------:R-:W-:Y:S01]  /*e790*/  HMMA.16816.F32.BF16 R144, R12, R6, R144 ;  /* 0x000000060c90723c */ /* 0x000fe20000041890 */
[----:B------:R-:W-:Y:S01]  /*e7a0*/  LOP3.LUT R12, R214, UR21, R19, 0x96, !PT ;  /* 0x00000015d60c7c12 */ /* 0x000fe2000f8e9613 */
[----:B------:R-:W-:Y:S01]  /*e7b0*/  IMAD.WIDE.U32 R18, R18, -0x2daee0ad, RZ ;  /* 0xd2511f5312127825 */ /* 0x000fe200078e00ff */
[----:B------:R-:W-:Y:S04]  /*e7c0*/  MUFU.EX2 R124, R124 ;  /* 0x0000007c007c7308 */ /* 0x000fe80000000800 */
[----:B------:R-:W-:Y:S01]  /*e7d0*/  MUFU.EX2 R121, R121 ;  /* 0x0000007900797308 */ /* 0x000fe20000000800 */
[----:B------:R-:W-:-:S03]  /*e7e0*/  IMAD.WIDE.U32 R244, R12, -0x2daee0ad, RZ ;  /* 0xd2511f530cf47825 */ /* 0x000fc600078e00ff */
[----:B------:R-:W-:Y:S04]  /*e7f0*/  MUFU.EX2 R92, R92 ;  /* 0x0000005c005c7308 */ /* 0x000fe80000000800 */
[----:B------:R-:W-:Y:S01]  /*e800*/  MUFU.EX2 R86, R86 ;  /* 0x0000005600567308 */ /* 0x000fe20000000800 */
[----:B------:R-:W-:-:S03]  /*e810*/  LOP3.LUT R12, R248, UR7, R245, 0x96, !PT ;  /* 0x00000007f80c7c12 */ /* 0x000fc6000f8e96f5 */
[----:B------:R-:W-:Y:S01]  /*e820*/  MUFU.EX2 R90, R90 ;  /* 0x0000005a005a7308 */ /* 0x000fe20000000800 */
[----:B------:R-:W-:Y:S01]  /*e830*/  LOP3.LUT R244, R244, UR16, R19, 0x96, !PT ;  /* 0x00000010f4f47c12 */ /* 0x000fe2000f8e9613 */
[----:B------:R-:W-:-:S04]  /*e840*/  IMAD.WIDE.U32 R210, R12, -0x326172a9, RZ ;  /* 0xcd9e8d570cd27825 */ /* 0x000fc800078e00ff */
[----:B------:R-:W-:Y:S01]  /*e850*/  FADD.FTZ R23, R23, R76 ;  /* 0x0000004c17177221 */ /* 0x000fe20000010000 */
[----:B------:R-:W-:Y:S01]  /*e860*/  MUFU.EX2 R84, R84 ;  /* 0x0000005400547308 */ /* 0x000fe20000000800 */
[----:B------:R4:W5:Y:S01]  /*e870*/  LDL.LU.64 R38, [R1+0x30] ;  /* 0x0000300001267983 */ /* 0x0009620000300a00 */
        /* <DEDUP_REMOVED lines=8> */
[----:B------:R-:W-:-:S04]  /*e900*/  IMAD.WIDE.U32 R14, R12, -0x326172a9, RZ ;  /* 0xcd9e8d570c0e7825 */ /* 0x000fc800078e00ff */
[--C-:B------:R-:W-:Y:S01]  /*e910*/  IMAD.MOV.U32 R104, RZ, RZ, R14.reuse ;  /* 0x000000ffff687224 */ /* 0x100fe200078e000e */
[----:B------:R-:W-:Y:S02]  /*e920*/  LOP3.LUT R13, R18, UR5, R15, 0x96, !PT ;  /* 0x00000005120d7c12 */ /* 0x000fe4000f8e960f */
[C---:B------:R-:W-:Y:S02]  /*e930*/  PRMT R17, R14.reuse, 0x7773, RZ ;  /* 0x000077730e117816 */ /* 0x040fe400000000ff */
[C---:B------:R-:W-:Y:S02]  /*e940*/  PRMT R12, R14.reuse, 0x7772, RZ ;  /* 0x000077720e0c7816 */ /* 0x040fe400000000ff */
[----:B------:R-:W-:Y:S02]  /*e950*/  PRMT R15, R14, 0x7771, RZ ;  /* 0x000077710e0f7816 */ /* 0x000fe400000000ff */
[----:B------:R-:W-:Y:S02]  /*e960*/  PRMT R14, R13, 0x7632, R14 ;  /* 0x000076320d0e7816 */ /* 0x000fe4000000000e */
[----:B------:R-:W-:-:S02]  /*e970*/  PRMT R12, R12, 0x5410, R17 ;  /* 0x000054100c0c7816 */ /* 0x000fc40000000011 */
[C---:B------:R-:W-:Y:S02]  /*e980*/  LOP3.LUT R17, R13.reuse, 0xffff, RZ, 0xc0, !PT ;  /* 0x0000ffff0d117812 */ /* 0x040fe400078ec0ff */
[----:B------:R-:W-:Y:S02]  /*e990*/  LOP3.LUT R18, R13, 0xff, RZ, 0xc0, !PT ;  /* 0x000000ff0d127812 */ /* 0x000fe400078ec0ff */
[----:B------:R-:W-:Y:S02]  /*e9a0*/  SHF.R.U32.HI R13, RZ, 0x18, R13 ;  /* 0x00000018ff0d7819 */ /* 0x000fe4000001160d */
[----:B------:R-:W-:Y:S02]  /*e9b0*/  LOP3.LUT R14, R14, 0xff, RZ, 0xc0, !PT ;  /* 0x000000ff0e0e7812 */ /* 0x000fe400078ec0ff */
[----:B------:R-:W-:Y:S02]  /*e9c0*/  LOP3.LUT R104, R104, 0xff, RZ, 0xc0, !PT ;  /* 0x000000ff68687812 */ /* 0x000fe400078ec0ff */
[----:B------:R-:W-:Y:S01]  /*e9d0*/  PRMT R13, R14, 0x5410, R13 ;  /* 0x000054100e0d7816 */ /* 0x000fe2000000000d */
[--C-:B------:R-:W-:Y:S01]  /*e9e0*/  FFMA.FTZ R14, R111, UR6, -R188.reuse ;  /* 0x000000066f0e7c23 */ /* 0x100fe200080108bc */
[----:B------:R-:W-:Y:S01]  /*e9f0*/  FFMA.FTZ R111, R183, UR6, -R188 ;  /* 0x00000006b76f7c23 */ /* 0x000fe200080108bc */
[----:B------:R-:W-:Y:S01]  /*ea00*/  PRMT R15, R104, 0x5410, R15 ;  /* 0x00005410680f7816 */ /* 0x000fe2000000000f */
[----:B------:R-:W-:Y:S01]  /*ea10*/  FFMA.FTZ R104, R109, UR6, -R186 ;  /* 0x000000066d687c23 */ /* 0x000fe200080108ba */
[----:B------:R1:W-:Y:S01]  /*ea20*/  MUFU.EX2 R183, R14 ;  /* 0x0000000e00b77308 */ /* 0x0003e20000000800 */
[----:B------:R-:W-:-:S02]  /*ea30*/  LOP3.LUT R173, R12, 0xff00ff, RZ, 0xc0, !PT ;  /* 0x00ff00ff0cad7812 */ /* 0x000fc400078ec0ff */
[----:B------:R-:W-:Y:S01]  /*ea40*/  SHF.R.U32.HI R17, RZ, 0x8, R17 ;  /* 0x00000008ff117819 */ /* 0x000fe20000011611 */
[----:B------:R-:W2:Y:S03]  /*ea50*/  MUFU.EX2 R111, R111 ;  /* 0x0000006f006f7308 */ /* 0x000ea60000000800 */
[----:B------:R-:W-:Y:S01]  /*ea60*/  PRMT R17, R18, 0x5410, R17 ;  /* 0x0000541012117816 */ /* 0x000fe20000000011 */
[----:B------:R-:W-:Y:S04]  /*ea70*/  MUFU.EX2 R109, R241 ;  /* 0x000000f1006d7308 */ /* 0x000fe80000000800 */
[----:B------:R-:W3:Y:S01]  /*ea80*/  MUFU.EX2 R104, R104 ;  /* 0x0000006800687308 */ /* 0x000ee20000000800 */
[----:B-1----:R-:W-:-:S03]  /*ea90*/  HSET2.LE.AND R14, R15, R26, PT ;  /* 0x0000001a0f0e7233 */ /* 0x002fc60003803000 */
[----:B------:R-:W1:Y:S01]  /*eaa0*/  MUFU.EX2 R179, R179 ;  /* 0x000000b300b37308 */ /* 0x000e620000000800 */
[----:B--2---:R-:W-:-:S04]  /*eab0*/  F2FP.BF16.F32.PACK_AB R15, R108, R111 ;  /* 0x0000006f6c0f723e */ /* 0x004fc800000010ff */
[----:B------:R-:W-:Y:S02]  /*eac0*/  LOP3.LUT R14, R15, R14, RZ, 0xc0, !PT ;  /* 0x0000000e0f0e7212 */ /* 0x000fe400078ec0ff */
[--C-:B------:R-:W-:Y:S02]  /*ead0*/  HSET2.LE.AND R15, R173, R26.reuse, PT ;  /* 0x0000001aad0f7233 */ /* 0x100fe40003803000 */
[----:B---3--:R-:W-:Y:S02]  /*eae0*/  F2FP.BF16.F32.PACK_AB R12, R104, R109 ;  /* 0x0000006d680c723e */ /* 0x008fe400000010ff */
[--C-:B------:R-:W-:Y:S02]  /*eaf0*/  HSET2.LE.AND R13, R13, R26.reuse, PT ;  /* 0x0000001a0d0d7233 */ /* 0x100fe40003803000 */
[----:B------:R-:W-:Y:S02]  /*eb00*/  LOP3.LUT R15, R12, R15, RZ, 0xc0, !PT ;  /* 0x0000000f0c0f7212 */ /* 0x000fe400078ec0ff */
[----:B------:R-:W-:-:S02]  /*eb10*/  HSET2.LE.AND R12, R17, R26, PT ;  /* 0x0000001a110c7233 */ /* 0x000fc40003803000 */
[----:B------:R-:W-:Y:S02]  /*eb20*/  F2FP.BF16.F32.PACK_AB R17, R110, R183 ;  /* 0x000000b76e11723e */ /* 0x000fe400000010ff */
[----:B-1----:R-:W-:Y:S01]  /*eb30*/  F2FP.BF16.F32.PACK_AB R18, R106, R179 ;  /* 0x000000b36a12723e */ /* 0x002fe200000010ff */
[----:B------:R-:W-:Y:S01]  /*eb40*/  IMAD.WIDE.U32 R208, R208, -0x2daee0ad, RZ ;  /* 0xd2511f53d0d07825 */ /* 0x000fe200078e00ff */
[----:B------:R-:W-:Y:S02]  /*eb50*/  LOP3.LUT R12, R17, R12, RZ, 0xc0, !PT ;  /* 0x0000000c110c7212 */ /* 0x000fe400078ec0ff */
[----:B------:R-:W-:Y:S02]  /*eb60*/  LOP3.LUT R13, R18, R13, RZ, 0xc0, !PT ;  /* 0x0000000d120d7212 */ /* 0x000fe400078ec0ff */
[----:B------:R-:W-:Y:S02]  /*eb70*/  LOP3.LUT R16, R16, UR20, R209, 0x96, !PT ;  /* 0x0000001410107c12 */ /* 0x000fe4000f8e96d1 */
[----:B------:R-:W-:Y:S01]  /*eb80*/  LOP3.LUT R17, R244, UR8, R19, 0x96, !PT ;  /* 0x00000008f4117c12 */ /* 0x000fe2000f8e9613 */
[----:B------:R-:W-:-:S02]  /*eb90*/  FFMA.FTZ R173, R172, UR6, -R77 ;  /* 0x00000006acad7c23 */ /* 0x000fc4000801084d */
[----:B------:R-:W-:Y:S01]  /*eba0*/  HMMA.16816.F32.BF16 R160, R12, R6, R160 ;  /* 0x000000060ca0723c */ /* 0x000fe200000418a0 */
[C---:B------:R-:W-:Y:S01]  /*ebb0*/  LOP3.LUT R7, R16.reuse, 0xffff, RZ, 0xc0, !PT ;  /* 0x0000ffff10077812 */ /* 0x040fe200078ec0ff */
[----:B------:R-:W-:Y:S01]  /*ebc0*/  FFMA.FTZ R172, R169, UR6, -R66 ;  /* 0x00000006a9ac7c23 */ /* 0x000fe20008010842 */
[----:B------:R-:W-:Y:S01]  /*ebd0*/  LOP3.LUT R6, R16, 0xff, RZ, 0xc0, !PT ;  /* 0x000000ff10067812 */ /* 0x000fe200078ec0ff */
[----:B------:R1:W-:Y:S01]  /*ebe0*/  MUFU.EX2 R128, R170 ;  /* 0x000000aa00807308 */ /* 0x0003e20000000800 */
[----:B------:R-:W-:-:S03]  /*ebf0*/  SHF.R.U32.HI R7, RZ, 0x8, R7 ;  /* 0x00000008ff077819 */ /* 0x000fc60000011607 */
[----:B------:R-:W-:Y:S01]  /*ec00*/  HMMA.16816.F32.BF16 R152, R12, R10, R152 ;  /* 0x0000000a0c98723c */ /* 0x000fe20000041898 */
[----:B------:R-:W-:-:S04]  /*ec10*/  IMAD.WIDE.U32 R10, R17, -0x2daee0ad, RZ ;  /* 0xd2511f53110a7825 */ /* 0x000fc800078e00ff */
[----:B------:R-:W-:Y:S01]  /*ec20*/  FFMA.FTZ R169, R239, UR6, -R66 ;  /* 0x00000006efa97c23 */ /* 0x000fe20008010842 */
[----:B------:R-:W-:Y:S02]  /*ec30*/  MUFU.EX2 R172, R172 ;  /* 0x000000ac00ac7308 */ /* 0x000fe40000000800 */
[C---:B------:R-:W-:Y:S01]  /*ec40*/  HMMA.16816.F32.BF16 R132, R12.reuse, R8, R132 ;  /* 0x000000080c84723c */ /* 0x040fe20000041884 */
[----:B------:R-:W-:Y:S02]  /*ec50*/  IMAD.MOV.U32 R18, RZ, RZ, R208 ;  /* 0x000000ffff127224 */ /* 0x000fe400078e00d0 */
[----:B-1----:R-:W-:Y:S01]  /*ec60*/  FFMA.FTZ R170, R171, UR6, -R66 ;  /* 0x00000006abaa7c23 */ /* 0x002fe20008010842 */
[----:B------:R-:W-:Y:S01]  /*ec70*/  PRMT R8, R208, 0x7773, RZ ;  /* 0x00007773d0087816 */ /* 0x000fe200000000ff */
[----:B------:R-:W1:Y:S03]  /*ec80*/  MUFU.EX2 R171, R237 ;  /* 0x000000ed00ab7308 */ /* 0x000e660000000800 */
[----:B------:R-:W-:Y:S01]  /*ec90*/  HMMA.16816.F32.BF16 R156, R12, R4, R156 ;  /* 0x000000040c9c723c */ /* 0x000fe2000004189c */
[----:B------:R-:W-:Y:S01]  /*eca0*/  PRMT R12, R16, 0x7632, R12 ;  /* 0x00007632100c7816 */ /* 0x000fe2000000000c */
[----:B------:R-:W2:Y:S01]  /*ecb0*/  MUFU.EX2 R173, R173 ;  /* 0x000000ad00ad7308 */ /* 0x000ea20000000800 */
[----:B------:R-:W-:-:S02]  /*ecc0*/  PRMT R4, R10, 0x7773, RZ ;  /* 0x000077730a047816 */ /* 0x000fc400000000ff */
[----:B------:R-:W-:Y:S01]  /*ecd0*/  PRMT R5, R10, 0x7772, RZ ;  /* 0x000077720a057816 */ /* 0x000fe200000000ff */
[----:B------:R-:W3:Y:S01]  /*ece0*/  MUFU.EX2 R127, R127 ;  /* 0x0000007f007f7308 */ /* 0x000ee20000000800 */
[----:B------:R-:W-:Y:S02]  /*ecf0*/  SHF.R.U32.HI R16, RZ, 0x18, R16 ;  /* 0x00000018ff107819 */ /* 0x000fe40000011610 */
[----:B------:R-:W-:Y:S02]  /*ed00*/  LOP3.LUT R15, R12, 0xff, RZ, 0xc0, !PT ;  /* 0x000000ff0c0f7812 */ /* 0x000fe400078ec0ff */
[----:B------:R-:W-:Y:S02]  /*ed10*/  PRMT R7, R6, 0x5410, R7 ;  /* 0x0000541006077816 */ /* 0x000fe40000000007 */
[C---:B------:R-:W-:Y:S01]  /*ed20*/  PRMT R19, R208.reuse, 0x7772, RZ ;  /* 0x00007772d0137816 */ /* 0x040fe200000000ff */
[----:B------:R-:W-:Y:S01]  /*ed30*/  MUFU.EX2 R170, R170 ;  /* 0x000000aa00aa7308 */ /* 0x000fe20000000800 */
[----:B------:R-:W-:Y:S01]  /*ed40*/  PRMT R17, R208, 0x7771, RZ ;  /* 0x00007771d0117816 */ /* 0x000fe200000000ff */
[----:B------:R-:W-:Y:S01]  /*ed50*/  IMAD.MOV.U32 R176, RZ, RZ, R10 ;  /* 0x000000ffffb07224 */ /* 0x000fe200078e000a */
[----:B------:R-:W-:Y:S01]  /*ed60*/  LOP3.LUT R18, R18, 0xff, RZ, 0xc0, !PT ;  /* 0x000000ff12127812 */ /* 0x000fe200078ec0ff */
[----:B------:R-:W4:Y:S01]  /*ed70*/  MUFU.EX2 R169, R169 ;  /* 0x000000a900a97308 */ /* 0x000f220000000800 */
[----:B------:R-:W-:-:S02]  /*ed80*/  PRMT R15, R15, 0x5410, R16 ;  /* 0x000054100f0f7816 */ /* 0x000fc40000000010 */
[----:B------:R-:W-:Y:S02]  /*ed90*/  LOP3.LUT R178, R210, UR20, R11, 0x96, !PT ;  /* 0x00000014d2b27c12 */ /* 0x000fe4000f8e960b */
[----:B------:R-:W-:Y:S02]  /*eda0*/  PRMT R174, R10, 0x7771, RZ ;  /* 0x000077710aae7816 */ /* 0x000fe400000000ff */
[----:B------:R-:W-:Y:S02]  /*edb0*/  PRMT R19, R19, 0x5410, R8 ;  /* 0x0000541013137816 */ /* 0x000fe40000000008 */
[----:B------:R-:W-:Y:S01]  /*edc0*/  PRMT R12, R5, 0x5410, R4 ;  /* 0x00005410050c7816 */ /* 0x000fe20000000004 */
[----:B------:R-:W4:Y:S01]  /*edd0*/  LDSM.16.MT88.4 R8, [R218+0x4c00] ;  /* 0x004c0000da08783b */ /* 0x000f220000004200 */
[----:B------:R-:W-:-:S03]  /*ede0*/  HSET2.LE.AND R16, R7, R26, PT ;  /* 0x0000001a07107233 */ /* 0x000fc60003803000 */
[----:B------:R-:W4:Y:S01]  /*edf0*/  LDSM.16.MT88.4 R4, [R216+0x4c00] ;  /* 0x004c0000d804783b */ /* 0x000f220000004200 */
[----:B------:R-:W-:Y:S02]  /*ee00*/  PRMT R13, R18, 0x5410, R17 ;  /* 0x00005410120d7816 */ /* 0x000fe40000000011 */
[--C-:B------:R-:W-:Y:S02]  /*ee10*/  HSET2.LE.AND R17, R15, R26.reuse, PT ;  /* 0x0000001a0f117233 */ /* 0x100fe40003803000 */
[----:B------:R-:W-:Y:S02]  /*ee20*/  LOP3.LUT R19, R19, 0xff00ff, RZ, 0xc0, !PT ;  /* 0x00ff00ff13137812 */ /* 0x000fe400078ec0ff */
[----:B-1----:R-:W-:Y:S02]  /*ee30*/  F2FP.BF16.F32.PACK_AB R14, R171, R172 ;  /* 0x000000acab0e723e */ /* 0x002fe400000010ff */
[----:B------:R-:W-:Y:S02]  /*ee40*/  HSET2.LE.AND R18, R13, R26, PT ;  /* 0x0000001a0d127233 */ /* 0x000fe40003803000 */
[----:B--2---:R-:W-:-:S02]  /*ee50*/  F2FP.BF16.F32.PACK_AB R13, R173, R126 ;  /* 0x0000007ead0d723e */ /* 0x004fc400000010ff */
[----:B---3--:R-:W-:Y:S02]  /*ee60*/  F2FP.BF16.F32.PACK_AB R15, R127, R128 ;  /* 0x000000807f0f723e */ /* 0x008fe400000010ff */
[----:B------:R-:W-:Y:S02]  /*ee70*/  LOP3.LUT R17, R14, R17, RZ, 0xc0, !PT ;  /* 0x000000110e117212 */ /* 0x000fe400078ec0ff */
[----:B------:R-:W-:Y:S02]  /*ee80*/  HSET2.LE.AND R19, R19, R26, PT ;  /* 0x0000001a13137233 */ /* 0x000fe40003803000 */
[----:B----4-:R-:W-:Y:S02]  /*ee90*/  F2FP.BF16.F32.PACK_AB R14, R169, R170 ;  /* 0x000000aaa90e723e */ /* 0x010fe400000010ff */
[----:B------:R-:W-:Y:S02]  /*eea0*/  LOP3.LUT R18, R13, R18, RZ, 0xc0, !PT ;  /* 0x000000120d127212 */ /* 0x000fe400078ec0ff */
[----:B------:R-:W-:-:S02]  /*eeb0*/  LOP3.LUT R16, R15, R16, RZ, 0xc0, !PT ;  /* 0x000000100f107212 */ /* 0x000fc400078ec0ff */
[----:B------:R-:W-:Y:S02]  /*eec0*/  LOP3.LUT R13, R178, 0xffff, RZ, 0xc0, !PT ;  /* 0x0000ffffb20d7812 */ /* 0x000fe400078ec0ff */
[----:B------:R-:W-:Y:S02]  /*eed0*/  LOP3.LUT R15, R176, 0xff, RZ, 0xc0, !PT ;  /* 0x000000ffb00f7812 */ /* 0x000fe400078ec0ff */
[----:B------:R-:W-:Y:S02]  /*eee0*/  LOP3.LUT R19, R14, R19, RZ, 0xc0, !PT ;  /* 0x000000130e137212 */ /* 0x000fe400078ec0ff */
[----:B------:R-:W-:Y:S02]  /*eef0*/  SHF.R.U32.HI R13, RZ, 0x8, R13 ;  /* 0x00000008ff0d7819 */ /* 0x000fe4000001160d */
[----:B------:R-:W-:Y:S02]  /*ef00*/  LOP3.LUT R14, R178, 0xff, RZ, 0xc0, !PT ;  /* 0x000000ffb20e7812 */ /* 0x000fe400078ec0ff */
[----:B------:R-:W-:Y:S01]  /*ef10*/  PRMT R15, R15, 0x5410, R174 ;  /* 0x000054100f0f7816 */ /* 0x000fe200000000ae */
[----:B------:R-:W-:Y:S01]  /*ef20*/  FFMA.FTZ R174, R203, UR6, -R188 ;  /* 0x00000006cbae7c23 */ /* 0x000fe200080108bc */
[----:B------:R-:W-:-:S02]  /*ef30*/  PRMT R13, R14, 0x5410, R13 ;  /* 0x000054100e0d7816 */ /* 0x000fc4000000000d */
[----:B------:R-:W-:Y:S01]  /*ef40*/  PRMT R14, R178, 0x7632, R14 ;  /* 0x00007632b20e7816 */ /* 0x000fe2000000000e */
[----:B------:R-:W-:Y:S01]  /*ef50*/  FFMA.FTZ R176, R197, UR6, -R188 ;  /* 0x00000006c5b07c23 */ /* 0x000fe200080108bc */
[----:B------:R-:W-:Y:S01]  /*ef60*/  SHF.R.U32.HI R197, RZ, 0x18, R178 ;  /* 0x00000018ffc57819 */ /* 0x000fe200000116b2 */
[----:B------:R-:W1:Y:S01]  /*ef70*/  MUFU.EX2 R174, R174 ;  /* 0x000000ae00ae7308 */ /* 0x000e620000000800 */
[----:B------:R-:W-:-:S03]  /*ef80*/  LOP3.LUT R14, R14, 0xff, RZ, 0xc0, !PT ;  /* 0x000000ff0e0e7812 */ /* 0x000fc600078ec0ff */
[----:B------:R-:W2:Y:S01]  /*ef90*/  MUFU.EX2 R178, R196 ;  /* 0x000000c400b27308 */ /* 0x000ea20000000800 */
[----:B------:R-:W-:Y:S01]  /*efa0*/  PRMT R197, R14, 0x5410, R197 ;  /* 0x000054100ec57816 */ /* 0x000fe200000000c5 */
[----:B------:R-:W-:Y:S02]  /*efb0*/  VIADD R14, R115, 0x2 ;  /* 0x00000002730e7836 */ /* 0x000fe40000000000 */
[----:B------:R-:W3:Y:S01]  /*efc0*/  MUFU.EX2 R176, R176 ;  /* 0x000000b000b07308 */ /* 0x000ee20000000800 */
[----:B------:R-:W-:Y:S02]  /*efd0*/  HSET2.LE.AND R194, R15, R26, PT ;  /* 0x0000001a0fc27233 */ /* 0x000fe40003803000 */
[----:B------:R-:W-:Y:S02]  /*efe0*/  LOP3.LUT R15, R12, 0xff00ff, RZ, 0xc0, !PT ;  /* 0x00ff00ff0c0f7812 */ /* 0x000fe400078ec0ff */
[----:B------:R-:W-:Y:S01]  /*eff0*/  LOP3.LUT R12, R14, UR19, R243, 0x96, !PT ;  /* 0x000000130e0c7c12 */ /* 0x000fe2000f8e96f3 */
[----:B------:R-:W-:Y:S01]  /*f000*/  HMMA.16816.F32.BF16 R140, R16, R8, R140 ;  /* 0x00000008108c723c */ /* 0x000fe2000004188c */
[----:B-1----:R-:W-:-:S02]  /*f010*/  F2FP.BF16.F32.PACK_AB R201, R181, R174 ;  /* 0x000000aeb5c9723e */ /* 0x002fc400000010ff */
[----:B------:R-:W-:Y:S02]  /*f020*/  HSET2.LE.AND R15, R15, R26, PT ;  /* 0x0000001a0f0f7233 */ /* 0x000fe40003803000 */
[----:B------:R-:W-:-:S03]  /*f030*/  LOP3.LUT R14, R201, R194, RZ, 0xc0, !PT ;  /* 0x000000c2c90e7212 */ /* 0x000fc600078ec0ff */
[----:B------:R-:W-:Y:S01]  /*f040*/  HMMA.16816.F32.BF16 R136, R16, R10, R136 ;  /* 0x0000000a1088723c */ /* 0x000fe20000041888 */
[----:B------:R-:W-:-:S07]  /*f050*/  F2FP.BF16.F32.PACK_AB R194, R185, R180 ;  /* 0x000000b4b9c2723e */ /* 0x000fce00000010ff */
[C---:B------:R-:W-:Y:S08]  /*f060*/  HMMA.16816.F32.BF16 R148, R16.reuse, R4, R148 ;  /* 0x000000041094723c */ /* 0x040ff00000041894 */
[----:B------:R-:W-:Y:S01]  /*f070*/  HMMA.16816.F32.BF16 R144, R16, R6, R144 ;  /* 0x000000061090723c */ /* 0x000fe20000041890 */
[----:B--2---:R-:W-:Y:S01]  /*f080*/  F2FP.BF16.F32.PACK_AB R16, R187, R178 ;  /* 0x000000b2bb10723e */ /* 0x004fe200000010ff */
[----:B------:R-:W-:Y:S01]  /*f090*/  IMAD.WIDE.U32 R18, R12, -0x326172a9, RZ ;  /* 0xcd9e8d570c127825 */ /* 0x000fe200078e00ff */
[----:B------:R-:W-:-:S02]  /*f0a0*/  HSET2.LE.AND R12, R13, R26, PT ;  /* 0x0000001a0d0c7233 */ /* 0x000fc40003803000 */
[----:B------:R-:W-:Y:S02]  /*f0b0*/  HSET2.LE.AND R13, R197, R26, PT ;  /* 0x0000001ac50d7233 */ /* 0x000fe40003803000 */
[----:B---3--:R-:W-:Y:S02]  /*f0c0*/  F2FP.BF16.F32.PACK_AB R17, R176, R177 ;  /* 0x000000b1b011723e */ /* 0x008fe400000010ff */
[----:B------:R-:W-:Y:S02]  /*f0d0*/  LOP3.LUT R15, R16, R15, RZ, 0xc0, !PT ;  /* 0x0000000f100f7212 */ /* 0x000fe400078ec0ff */
[----:B------:R-:W-:Y:S02]  /*f0e0*/  LOP3.LUT R16, R212, UR21, R19, 0x96, !PT ;  /* 0x00000015d4107c12 */ /* 0x000fe4000f8e9613 */
[----:B------:R-:W-:Y:S02]  /*f0f0*/  LOP3.LUT R200, R18, UR4, R117, 0x96, !PT ;  /* 0x0000000412c87c12 */ /* 0x000fe4000f8e9675 */
[----:B------:R-:W-:-:S02]  /*f100*/  LOP3.LUT R12, R17, R12, RZ, 0xc0, !PT ;  /* 0x0000000c110c7212 */ /* 0x000fc400078ec0ff */
[----:B------:R-:W-:Y:S01]  /*f110*/  LOP3.LUT R13, R194, R13, RZ, 0xc0, !PT ;  /* 0x0000000dc20d7212 */ /* 0x000fe200078ec0ff */
[----:B------:R-:W-:-:S04]  /*f120*/  IMAD.WIDE.U32 R16, R16, -0x2daee0ad, RZ ;  /* 0xd2511f5310107825 */ /* 0x000fc800078e00ff */
[----:B------:R-:W-:Y:S02]  /*f130*/  IMAD.WIDE.U32 R200, R200, -0x2daee0ad, RZ ;  /* 0xd2511f53c8c87825 */ /* 0x000fe400078e00ff */
[----:B------:R-:W-:Y:S01]  /*f140*/  HMMA.16816.F32.BF16 R132, R12, R8, R132 ;  /* 0x000000080c84723c */ /* 0x000fe20000041884 */
        /* <DEDUP_REMOVED lines=8> */
[----:B------:R-:W-:Y:S01]  /*f1d0*/  HMMA.16816.F32.BF16 R156, R12, R4, R156 ;  /* 0x000000040c9c723c */ /* 0x000fe2000004189c */
[----:B------:R-:W-:-:S03]  /*f1e0*/  LOP3.LUT R200, R200, UR15, R9, 0x96, !PT ;  /* 0x0000000fc8c87c12 */ /* 0x000fc6000f8e9609 */
[----:B------:R-:W-:Y:S02]  /*f1f0*/  LOP3.LUT R4, R8, UR14, R17, 0x96, !PT ;  /* 0x0000000e08047c12 */ /* 0x000fe4000f8e9611 */
[----:B------:R-:W-:-:S04]  /*f200*/  IMAD.WIDE.U32 R200, R200, -0x326172a9, RZ ;  /* 0xcd9e8d57c8c87825 */ /* 0x000fc800078e00ff */
[----:B------:R-:W-:Y:S01]  /*f210*/  IMAD.WIDE.U32 R8, R4, -0x326172a9, RZ ;  /* 0xcd9e8d5704087825 */ /* 0x000fe200078e00ff */
[----:B------:R-:W-:Y:S03]  /*f220*/  HMMA.16816.F32.BF16 R152, R12, R10, R152 ;  /* 0x0000000a0c98723c */ /* 0x000fe60000041898 */
[----:B------:R-:W-:-:S05]  /*f230*/  IMAD.MOV.U32 R4, RZ, RZ, R8 ;  /* 0x000000ffff047224 */ /* 0x000fca00078e0008 */
[----:B------:R-:W-:Y:S01]  /*f240*/  HMMA.16816.F32.BF16 R160, R12, R6, R160 ;  /* 0x000000060ca0723c */ /* 0x000fe200000418a0 */
[C---:B------:R-:W-:Y:S02]  /*f250*/  PRMT R6, R8.reuse, 0x7773, RZ ;  /* 0x0000777308067816 */ /* 0x040fe400000000ff */
[----:B------:R-:W-:Y:S02]  /*f260*/  PRMT R15, R8, 0x7772, RZ ;  /* 0x00007772080f7816 */ /* 0x000fe400000000ff */
[----:B------:R-:W-:Y:S02]  /*f270*/  LOP3.LUT R13, R200, UR5, R9, 0x96, !PT ;  /* 0x00000005c80d7c12 */ /* 0x000fe4000f8e9609 */
[----:B------:R-:W-:Y:S02]  /*f280*/  PRMT R203, R8, 0x7771, RZ ;  /* 0x0000777108cb7816 */ /* 0x000fe400000000ff */
[----:B------:R-:W-:Y:S02]  /*f290*/  PRMT R15, R15, 0x5410, R6 ;  /* 0x000054100f0f7816 */ /* 0x000fe40000000006 */
[----:B------:R-:W-:-:S02]  /*f2a0*/  LOP3.LUT R8, R13, 0xffff, RZ, 0xc0, !PT ;  /* 0x0000ffff0d087812 */ /* 0x000fc400078ec0ff */
[C---:B------:R-:W-:Y:S02]  /*f2b0*/  PRMT R6, R13.reuse, 0x7632, R6 ;  /* 0x000076320d067816 */ /* 0x040fe40000000006 */
[----:B------:R-:W-:Y:S02]  /*f2c0*/  LOP3.LUT R4, R4, 0xff, RZ, 0xc0, !PT ;  /* 0x000000ff04047812 */ /* 0x000fe400078ec0ff */
[----:B------:R-:W-:Y:S02]  /*f2d0*/  LOP3.LUT R17, R13, 0xff, RZ, 0xc0, !PT ;  /* 0x000000ff0d117812 */ /* 0x000fe400078ec0ff */
[----:B------:R-:W-:Y:S02]  /*f2e0*/  SHF.R.U32.HI R8, RZ, 0x8, R8 ;  /* 0x00000008ff087819 */ /* 0x000fe40000011608 */
[----:B------:R-:W-:Y:S02]  /*f2f0*/  LOP3.LUT R6, R6, 0xff, RZ, 0xc0, !PT ;  /* 0x000000ff06067812 */ /* 0x000fe400078ec0ff */
[----:B------:R-:W-:-:S02]  /*f300*/  SHF.R.U32.HI R13, RZ, 0x18, R13 ;  /* 0x00000018ff0d7819 */ /* 0x000fc4000001160d */
[----:B------:R-:W-:Y:S02]  /*f310*/  PRMT R203, R4, 0x5410, R203 ;  /* 0x0000541004cb7816 */ /* 0x000fe400000000cb */
[----:B------:R-:W-:Y:S02]  /*f320*/  PRMT R17, R17, 0x5410, R8 ;  /* 0x0000541011117816 */ /* 0x000fe40000000008 */
[----:B------:R-:W-:Y:S01]  /*f330*/  PRMT R13, R6, 0x5410, R13 ;  /* 0x00005410060d7816 */ /* 0x000fe2000000000d */
[----:B------:R-:W1:Y:S01]  /*f340*/  LDSM.16.MT88.4 R8, [R218+0x5000] ;  /* 0x00500000da08783b */ /* 0x000e620000004200 */
[--C-:B------:R-:W-:Y:S01]  /*f350*/  FFMA.FTZ R197, R130, UR6, -R77.reuse ;  /* 0x0000000682c57c23 */ /* 0x100fe2000801084d */
[--C-:B------:R-:W-:Y:S02]  /*f360*/  FFMA.FTZ R130, R164, UR6, -R77.reuse ;  /* 0x00000006a4827c23 */ /* 0x100fe4000801084d */
[----:B------:R-:W2:Y:S01]  /*f370*/  LDSM.16.MT88.4 R4, [R216+0x5000] ;  /* 0x00500000d804783b */ /* 0x000ea20000004200 */
[--C-:B------:R-:W-:Y:S01]  /*f380*/  FFMA.FTZ R164, R129, UR6, -R66.reuse ;  /* 0x0000000681a47c23 */ /* 0x100fe20008010842 */
[--C-:B------:R-:W-:Y:S01]  /*f390*/  FFMA.FTZ R194, R167, UR6, -R66.reuse ;  /* 0x00000006a7c27c23 */ /* 0x100fe20008010842 */
[----:B------:R-:W-:Y:S01]  /*f3a0*/  FFMA.FTZ R12, R168, UR6, -R77 ;  /* 0x00000006a80c7c23 */ /* 0x000fe2000801084d */
[----:B------:R-:W-:-:S02]  /*f3b0*/  FFMA.FTZ R168, R123, UR6, -R66 ;  /* 0x000000067ba87c23 */ /* 0x000fc40008010842 */
[----:B------:R-:W-:Y:S04]  /*f3c0*/  MUFU.EX2 R123, R194 ;  /* 0x000000c2007b7308 */ /* 0x000fe80000000800 */
[----:B------:R-:W3:Y:S01]  /*f3d0*/  MUFU.EX2 R164, R164 ;  /* 0x000000a400a47308 */ /* 0x000ee20000000800 */
[----:B------:R-:W-:-:S03]  /*f3e0*/  LOP3.LUT R15, R15, 0xff00ff, RZ, 0xc0, !PT ;  /* 0x00ff00ff0f0f7812 */ /* 0x000fc600078ec0ff */
[----:B------:R-:W-:Y:S04]  /*f3f0*/  MUFU.EX2 R197, R197 ;  /* 0x000000c500c57308 */ /* 0x000fe80000000800 */
[----:B------:R-:W-:Y:S04]  /*f400*/  MUFU.EX2 R130, R130 ;  /* 0x0000008200827308 */ /* 0x000fe80000000800 */
[----:B------:R3:W4:Y:S04]  /*f410*/  MUFU.EX2 R129, R12 ;  /* 0x0000000c00817308 */ /* 0x0007280000000800 */
[----:B------:R-:W1:Y:S01]  /*f420*/  MUFU.EX2 R168, R168 ;  /* 0x000000a800a87308 */ /* 0x000e620000000800 */
[----:B------:R-:W-:-:S02]  /*f430*/  HSET2.LE.AND R15, R15, R26, PT ;  /* 0x0000001a0f0f7233 */ /* 0x000fc40003803000 */
[--C-:B------:R-:W-:Y:S02]  /*f440*/  HSET2.LE.AND R14, R203, R26.reuse, PT ;  /* 0x0000001acb0e7233 */ /* 0x100fe40003803000 */
[--C-:B------:R-:W-:Y:S02]  /*f450*/  HSET2.LE.AND R13, R13, R26.reuse, PT ;  /* 0x0000001a0d0d7233 */ /* 0x100fe40003803000 */
[----:B---3--:R-:W-:Y:S02]  /*f460*/  F2FP.BF16.F32.PACK_AB R12, R123, R164 ;  /* 0x000000a47b0c723e */ /* 0x008fe400000010ff */
[----:B----4-:R-:W-:Y:S02]  /*f470*/  F2FP.BF16.F32.PACK_AB R167, R129, R130 ;  /* 0x0000008281a7723e */ /* 0x010fe400000010ff */
[----:B------:R-:W-:Y:S02]  /*f480*/  LOP3.LUT R15, R12, R15, RZ, 0xc0, !PT ;  /* 0x0000000f0c0f7212 */ /* 0x000fe400078ec0ff */
[----:B------:R-:W-:-:S02]  /*f490*/  HSET2.LE.AND R12, R17, R26, PT ;  /* 0x0000001a110c7233 */ /* 0x000fc40003803000 */
[----:B------:R-:W-:Y:S02]  /*f4a0*/  F2FP.BF16.F32.PACK_AB R17, R197, R124 ;  /* 0x0000007cc511723e */ /* 0x000fe400000010ff */
[----:B-1----:R-:W-:Y:S02]  /*f4b0*/  F2FP.BF16.F32.PACK_AB R194, R121, R168 ;  /* 0x000000a879c2723e */ /* 0x002fe400000010ff */
[----:B------:R-:W-:Y:S02]  /*f4c0*/  LOP3.LUT R14, R167, R14, RZ, 0xc0, !PT ;  /* 0x0000000ea70e7212 */ /* 0x000fe400078ec0ff */
[----:B------:R-:W-:Y:S02]  /*f4d0*/  LOP3.LUT R12, R17, R12, RZ, 0xc0, !PT ;  /* 0x0000000c110c7212 */ /* 0x000fe400078ec0ff */
[----:B------:R-:W-:Y:S02]  /*f4e0*/  LOP3.LUT R13, R194, R13, RZ, 0xc0, !PT ;  /* 0x0000000dc20d7212 */ /* 0x000fe400078ec0ff */
[----:B------:R-:W-:-:S05]  /*f4f0*/  LOP3.LUT R18, R18, UR4, R199, 0x96, !PT ;  /* 0x0000000412127c12 */ /* 0x000fca000f8e96c7 */
[C---:B------:R-:W-:Y:S08]  /*f500*/  HMMA.16816.F32.BF16 R140, R12.reuse, R8, R140 ;  /* 0x000000080c8c723c */ /* 0x040ff0000004188c */
[C---:B------:R-:W-:Y:S08]  /*f510*/  HMMA.16816.F32.BF16 R136, R12.reuse, R10, R136 ;  /* 0x0000000a0c88723c */ /* 0x040ff00000041888 */
[C---:B--2---:R-:W-:Y:S08]  /*f520*/  HMMA.16816.F32.BF16 R148, R12.reuse, R4, R148 ;  /* 0x000000040c94723c */ /* 0x044ff00000041894 */
[----:B------:R-:W-:Y:S01]  /*f530*/  HMMA.16816.F32.BF16 R144, R12, R6, R144 ;  /* 0x000000060c90723c */ /* 0x000fe20000041890 */
[----:B------:R-:W-:Y:S01]  /*f540*/  LOP3.LUT R12, R214, UR21, R19, 0x96, !PT ;  /* 0x00000015d60c7c12 */ /* 0x000fe2000f8e9613 */
[----:B------:R-:W-:-:S04]  /*f550*/  IMAD.WIDE.U32 R18, R18, -0x2daee0ad, RZ ;  /* 0xd2511f5312127825 */ /* 0x000fc800078e00ff */
        /* <DEDUP_REMOVED lines=11> */
[----:B------:R-:W-:Y:S01]  /*f610*/  IMAD.WIDE.U32 R202, R13, -0x326172a9, RZ ;  /* 0xcd9e8d570dca7825 */ /* 0x000fe200078e00ff */
[----:B------:R-:W-:-:S03]  /*f620*/  LOP3.LUT R17, R196, UR8, R201, 0x96, !PT ;  /* 0x00000008c4117c12 */ /* 0x000fc6000f8e96c9 */
[----:B------:R-:W-:Y:S01]  /*f630*/  IMAD.WIDE.U32 R200, R12, -0x326172a9, RZ ;  /* 0xcd9e8d570cc87825 */ /* 0x000fe200078e00ff */
[----:B------:R-:W-:-:S04]  /*f640*/  LOP3.LUT R18, R14, UR8, R203, 0x96, !PT ;  /* 0x000000080e127c12 */ /* 0x000fc8000f8e96cb */
[----:B------:R-:W-:Y:S02]  /*f650*/  LOP3.LUT R12, R202, UR5, R201, 0x96, !PT ;  /* 0x00000005ca0c7c12 */ /* 0x000fe4000f8e96c9 */
[C---:B------:R-:W-:Y:S02]  /*f660*/  PRMT R13, R200.reuse, 0x7773, RZ ;  /* 0x00007773c80d7816 */ /* 0x040fe400000000ff */
[----:B------:R-:W-:Y:S02]  /*f670*/  PRMT R14, R200, 0x7772, RZ ;  /* 0x00007772c80e7816 */ /* 0x000fe400000000ff */
[----:B------:R-:W-:Y:S01]  /*f680*/  LOP3.LUT R15, R12, 0xffff, RZ, 0xc0, !PT ;  /* 0x0000ffff0c0f7812 */ /* 0x000fe200078ec0ff */
[----:B------:R-:W-:Y:S01]  /*f690*/  FFMA.FTZ R211, R236, R192, R205 ;  /* 0x000000c0ecd37223 */ /* 0x000fe200000100cd */
[----:B------:R-:W-:Y:S01]  /*f6a0*/  PRMT R13, R14, 0x5410, R13 ;  /* 0x000054100e0d7816 */ /* 0x000fe2000000000d */
[----:B------:R-:W-:Y:S01]  /*f6b0*/  IMAD.MOV.U32 R192, RZ, RZ, R200 ;  /* 0x000000ffffc07224 */ /* 0x000fe200078e00c8 */
[----:B------:R-:W-:-:S02]  /*f6c0*/  SHF.R.U32.HI R15, RZ, 0x8, R15 ;  /* 0x00000008ff0f7819 */ /* 0x000fc4000001160f */
[----:B------:R-:W-:Y:S01]  /*f6d0*/  LOP3.LUT R14, R12, 0xff, RZ, 0xc0, !PT ;  /* 0x000000ff0c0e7812 */ /* 0x000fe200078ec0ff */
[--C-:B------:R-:W-:Y:S01]  /*f6e0*/  FFMA.FTZ R167, R93, UR6, -R188.reuse ;  /* 0x000000065da77c23 */ /* 0x100fe200080108bc */
[--C-:B------:R-:W-:Y:S02]  /*f6f0*/  FFMA.FTZ R194, R95, UR6, -R188.reuse ;  /* 0x000000065fc27c23 */ /* 0x100fe400080108bc */
[----:B------:R-:W-:Y:S01]  /*f700*/  PRMT R15, R14, 0x5410, R15 ;  /* 0x000054100e0f7816 */ /* 0x000fe2000000000f */
[----:B------:R-:W-:Y:S01]  /*f710*/  FFMA.FTZ R95, R94, UR6, -R188 ;  /* 0x000000065e5f7c23 */ /* 0x000fe200080108bc */
[----:B------:R-:W-:Y:S01]  /*f720*/  PRMT R14, R12, 0x7632, R14 ;  /* 0x000076320c0e7816 */ /* 0x000fe2000000000e */
[----:B------:R1:W-:Y:S01]  /*f730*/  MUFU.EX2 R94, R167 ;  /* 0x000000a7005e7308 */ /* 0x0003e20000000800 */
[----:B------:R-:W-:Y:S02]  /*f740*/  PRMT R19, R200, 0x7771, RZ ;  /* 0x00007771c8137816 */ /* 0x000fe400000000ff */
[----:B------:R-:W-:-:S02]  /*f750*/  LOP3.LUT R192, R192, 0xff, RZ, 0xc0, !PT ;  /* 0x000000ffc0c07812 */ /* 0x000fc400078ec0ff */
[----:B------:R-:W-:Y:S02]  /*f760*/  SHF.R.U32.HI R12, RZ, 0x18, R12 ;  /* 0x00000018ff0c7819 */ /* 0x000fe4000001160c */
[----:B------:R-:W-:Y:S01]  /*f770*/  PRMT R19, R192, 0x5410, R19 ;  /* 0x00005410c0137816 */ /* 0x000fe20000000013 */
[--C-:B------:R-:W-:Y:S01]  /*f780*/  FFMA.FTZ R192, R91, UR6, -R186.reuse ;  /* 0x000000065bc07c23 */ /* 0x100fe200080108ba */
[----:B------:R-:W2:Y:S01]  /*f790*/  MUFU.EX2 R95, R95 ;  /* 0x0000005f005f7308 */ /* 0x000ea20000000800 */
[----:B-1----:R-:W-:Y:S01]  /*f7a0*/  FFMA.FTZ R167, R97, UR6, -R186 ;  /* 0x0000000661a77c23 */ /* 0x002fe200080108ba */
[----:B------:R-:W-:Y:S01]  /*f7b0*/  LOP3.LUT R97, R14, 0xff, RZ, 0xc0, !PT ;  /* 0x000000ff0e617812 */ /* 0x000fe200078ec0ff */
[----:B------:R-:W-:Y:S02]  /*f7c0*/  VIADD R14, R115, 0x3 ;  /* 0x00000003730e7836 */ /* 0x000fe40000000000 */
[----:B------:R-:W1:Y:S01]  /*f7d0*/  MUFU.EX2 R91, R167 ;  /* 0x000000a7005b7308 */ /* 0x000e620000000800 */
[----:B------:R-:W-:-:S03]  /*f7e0*/  PRMT R115, R97, 0x5410, R12 ;  /* 0x0000541061737816 */ /* 0x000fc6000000000c */
[----:B------:R1:W3:Y:S04]  /*f7f0*/  MUFU.EX2 R97, R192 ;  /* 0x000000c000617308 */ /* 0x0002e80000000800 */
[----:B------:R-:W4:Y:S01]  /*f800*/  MUFU.EX2 R93, R194 ;  /* 0x000000c2005d7308 */ /* 0x000f220000000800 */
[----:B------:R-:W-:Y:S02]  /*f810*/  LOP3.LUT R13, R13, 0xff00ff, RZ, 0xc0, !PT ;  /* 0x00ff00ff0d0d7812 */ /* 0x000fe400078ec0ff */
[----:B------:R-:W-:Y:S02]  /*f820*/  LOP3.LUT R12, R14, UR19, R243, 0x96, !PT ;  /* 0x000000130e0c7c12 */ /* 0x000fe4000f8e96f3 */
[----:B------:R-:W-:Y:S01]  /*f830*/  HSET2.LE.AND R14, R19, R26, PT ;  /* 0x0000001a130e7233 */ /* 0x000fe20003803000 */
[----:B------:R-:W-:Y:S01]  /*f840*/  FFMA.FTZ R202, R206, R207, R190 ;  /* 0x000000cfceca7223 */ /* 0x000fe200000100be */
[----:B--2---:R-:W-:-:S02]  /*f850*/  F2FP.BF16.F32.PACK_AB R19, R95, R94 ;  /* 0x0000005e5f13723e */ /* 0x004fc400000010ff */
[--C-:B------:R-:W-:Y:S01]  /*f860*/  HSET2.LE.AND R13, R13, R26.reuse, PT ;  /* 0x0000001a0d0d7233 */ /* 0x100fe20003803000 */
[----:B------:R-:W-:Y:S01]  /*f870*/  IMAD.WIDE.U32 R200, R12, -0x326172a9, RZ ;  /* 0xcd9e8d570cc87825 */ /* 0x000fe200078e00ff */
[--C-:B------:R-:W-:Y:S02]  /*f880*/  HSET2.LE.AND R115, R115, R26.reuse, PT ;  /* 0x0000001a73737233 */ /* 0x100fe40003803000 */
[----:B-1----:R-:W-:Y:S02]  /*f890*/  F2FP.BF16.F32.PACK_AB R192, R91, R92 ;  /* 0x0000005c5bc0723e */ /* 0x002fe400000010ff */
[----:B---3--:R-:W-:Y:S02]  /*f8a0*/  F2FP.BF16.F32.PACK_AB R190, R97, R86 ;  /* 0x0000005661be723e */ /* 0x008fe400000010ff */
[----:B------:R-:W-:Y:S02]  /*f8b0*/  LOP3.LUT R14, R19, R14, RZ, 0xc0, !PT ;  /* 0x0000000e130e7212 */ /* 0x000fe400078ec0ff */
[----:B------:R-:W-:-:S02]  /*f8c0*/  HSET2.LE.AND R12, R15, R26, PT ;  /* 0x0000001a0f0c7233 */ /* 0x000fc40003803000 */
[----:B----4-:R-:W-:Y:S02]  /*f8d0*/  F2FP.BF16.F32.PACK_AB R19, R93, R90 ;  /* 0x0000005a5d13723e */ /* 0x010fe400000010ff */
[----:B------:R-:W-:Y:S02]  /*f8e0*/  LOP3.LUT R15, R192, R13, RZ, 0xc0, !PT ;  /* 0x0000000dc00f7212 */ /* 0x000fe400078ec0ff */
[----:B------:R-:W-:Y:S02]  /*f8f0*/  LOP3.LUT R13, R190, R115, RZ, 0xc0, !PT ;  /* 0x00000073be0d7212 */ /* 0x000fe400078ec0ff */
[----:B------:R-:W-:Y:S02]  /*f900*/  LOP3.LUT R190, R214, UR21, R201, 0x96, !PT ;  /* 0x00000015d6be7c12 */ /* 0x000fe4000f8e96c9 */
[----:B------:R-:W-:Y:S02]  /*f910*/  LOP3.LUT R167, R200, UR4, R199, 0x96, !PT ;  /* 0x00000004c8a77c12 */ /* 0x000fe4000f8e96c7 */
[----:B------:R-:W-:-:S02]  /*f920*/  LOP3.LUT R12, R19, R12, RZ, 0xc0, !PT ;  /* 0x0000000c130c7212 */ /* 0x000fc400078ec0ff */
[----:B------:R-:W-:Y:S02]  /*f930*/  LOP3.LUT R115, R212, UR21, R201, 0x96, !PT ;  /* 0x00000015d4737c12 */ /* 0x000fe4000f8e96c9 */
[----:B------:R-:W-:Y:S01]  /*f940*/  LOP3.LUT R19, R200, UR4, R117, 0x96, !PT ;  /* 0x00000004c8137c12 */ /* 0x000fe2000f8e9675 */
[----:B------:R-:W-:Y:S01]  /*f950*/  FFMA.FTZ R200, R204, R125, R120 ;  /* 0x0000007dccc87223 */ /* 0x000fe20000010078 */
[----:B------:R-:W-:-:S04]  /*f960*/  IMAD.WIDE.U32 R204, R190, -0x2daee0ad, RZ ;  /* 0xd2511f53becc7825 */ /* 0x000fc800078e00ff */
[----:B------:R-:W-:Y:S01]  /*f970*/  IMAD.WIDE.U32 R236, R167, -0x2daee0ad, RZ ;  /* 0xd2511f53a7ec7825 */ /* 0x000fe200078e00ff */
[----:B------:R-:W-:Y:S03]  /*f980*/  HMMA.16816.F32.BF16 R132, R12, R8, R132 ;  /* 0x000000080c84723c */ /* 0x000fe60000041884 */
[----:B------:R-:W-:Y:S01]  /*f990*/  IMAD.WIDE.U32 R206, R115, -0x2daee0ad, RZ ;  /* 0xd2511f5373ce7825 */ /* 0x000fe200078e00ff */
[----:B------:R-:W-:-:S03]  /*f9a0*/  LOP3.LUT R9, R204, UR16, R237, 0x96, !PT ;  /* 0x00000010cc097c12 */ /* 0x000fc6000f8e96ed */
[----:B------:R-:W-:Y:S01]  /*f9b0*/  IMAD.WIDE.U32 R238, R19, -0x2daee0ad, RZ ;  /* 0xd2511f5313ee7825 */ /* 0x000fe200078e00ff */
[----:B------:R-:W-:Y:S02]  /*f9c0*/  LOP3.LUT R19, R248, UR7, R205, 0x96, !PT ;  /* 0x00000007f8137c12 */ /* 0x000fe4000f8e96cd */
[----:B------:R-:W-:Y:S01]  /*f9d0*/  LOP3.LUT R8, R246, UR7, R207, 0x96, !PT ;  /* 0x00000007f6087c12 */ /* 0x000fe2000f8e96cf */
[----:B------:R-:W-:Y:S01]  /*f9e0*/  IMAD.WIDE.U32 R240, R9, -0x326172a9, RZ ;  /* 0xcd9e8d5709f07825 */ /* 0x000fe200078e00ff */
[----:B------:R-:W-:-:S03]  /*f9f0*/  LOP3.LUT R206, R206, UR16, R239, 0x96, !PT ;  /* 0x00000010cece7c12 */ /* 0x000fc6000f8e96ef */
[----:B------:R-:W-:-:S04]  /*fa00*/  IMAD.WIDE.U32 R204, R19, -0x326172a9, RZ ;  /* 0xcd9e8d5713cc7825 */ /* 0x000fc800078e00ff */
[----:B------:R-:W-:Y:S01]  /*fa10*/  IMAD.WIDE.U32 R8, R8, -0x326172a9, RZ ;  /* 0xcd9e8d5708087825 */ /* 0x000fe200078e00ff */
[----:B------:R-:W-:Y:S02]  /*fa20*/  LOP3.LUT R199, R198, UR10, R205, 0x96, !PT ;  /* 0x0000000ac6c77c12 */ /* 0x000fe4000f8e96cd */
[----:B------:R-:W-:Y:S01]  /*fa30*/  LOP3.LUT R204, R204, UR9, R241, 0x96, !PT ;  /* 0x00000009cccc7c12 */ /* 0x000fe2000f8e96f1 */
[----:B------:R-:W-:Y:S01]  /*fa40*/  IMAD.WIDE.U32 R206, R206, -0x326172a9, RZ ;  /* 0xcd9e8d57cece7825 */ /* 0x000fe200078e00ff */
[----:B------:R-:W-:-:S03]  /*fa50*/  LOP3.LUT R116, R116, UR10, R9, 0x96, !PT ;  /* 0x0000000a74747c12 */ /* 0x000fc6000f8e9609 */
[----:B------:R-:W-:Y:S01]  /*fa60*/  IMAD.WIDE.U32 R204, R204, -0x2daee0ad, RZ ;  /* 0xd2511f53cccc7825 */ /* 0x000fe200078e00ff */
[----:B------:R-:W-:-:S03]  /*fa70*/  LOP3.LUT R198, R8, UR9, R207, 0x96, !PT ;  /* 0x0000000908c67c12 */ /* 0x000fc6000f8e96cf */
[----:B------:R-:W-:-:S04]  /*fa80*/  IMAD.WIDE.U32 R8, R199, -0x2daee0ad, RZ ;  /* 0xd2511f53c7087825 */ /* 0x000fc800078e00ff */
[----:B------:R-:W-:Y:S01]  /*fa90*/  IMAD.WIDE.U32 R116, R116, -0x2daee0ad, RZ ;  /* 0xd2511f5374747825 */ /* 0x000fe200078e00ff */
[----:B------:R-:W-:Y:S02]  /*faa0*/  LOP3.LUT R19, R236, UR15, R9, 0x96, !PT ;  /* 0x0000000fec137c12 */ /* 0x000fe4000f8e9609 */
[----:B------:R-:W-:Y:S01]  /*fab0*/  LOP3.LUT R8, R8, UR14, R205, 0x96, !PT ;  /* 0x0000000e08087c12 */ /* 0x000fe2000f8e96cd */
[----:B------:R-:W-:Y:S01]  /*fac0*/  IMAD.WIDE.U32 R198, R198, -0x2daee0ad, RZ ;  /* 0xd2511f53c6c67825 */ /* 0x000fe200078e00ff */
[----:B------:R-:W-:Y:S01]  /*fad0*/  LOP3.LUT R115, R238, UR15, R117, 0x96, !PT ;  /* 0x0000000fee737c12 */ /* 0x000fe2000f8e9675 */
[----:B------:R-:W-:Y:S02]  /*fae0*/  HMMA.16816.F32.BF16 R152, R12, R10, R152 ;  /* 0x0000000a0c98723c */ /* 0x000fe40000041898 */
[----:B------:R-:W-:Y:S01]  /*faf0*/  IMAD.WIDE.U32 R236, R8, -0x326172a9, RZ ;  /* 0xcd9e8d5708ec7825 */ /* 0x000fe200078e00ff */
[----:B------:R-:W-:-:S03]  /*fb00*/  LOP3.LUT R9, R116, UR14, R199, 0x96, !PT ;  /* 0x0000000e74097c12 */ /* 0x000fc6000f8e96c7 */
[----:B------:R-:W-:Y:S01]  /*fb10*/  IMAD.WIDE.U32 R116, R19, -0x326172a9, RZ ;  /* 0xcd9e8d5713747825 */ /* 0x000fe200078e00ff */
[----:B------:R-:W-:-:S03]  /*fb20*/  PRMT R203, R236, 0x7771, RZ ;  /* 0x00007771eccb7816 */ /* 0x000fc600000000ff */
[----:B------:R-:W-:Y:S01]  /*fb30*/  IMAD.WIDE.U32 R10, R115, -0x326172a9, RZ ;  /* 0xcd9e8d57730a7825 */ /* 0x000fe200078e00ff */
[----:B------:R-:W-:Y:S02]  /*fb40*/  LOP3.LUT R19, R240, UR8, R117, 0x96, !PT ;  /* 0x00000008f0137c12 */ /* 0x000fe4000f8e9675 */
[----:B------:R-:W-:Y:S01]  /*fb50*/  LOP3.LUT R8, R116, UR5, R237, 0x96, !PT ;  /* 0x0000000574087c12 */ /* 0x000fe2000f8e96ed */
[----:B------:R-:W-:Y:S01]  /*fb60*/  IMAD.MOV.U32 R116, RZ, RZ, R236 ;  /* 0x000000ffff747224 */ /* 0x000fe200078e00ec */
[C---:B------:R-:W-:Y:S02]  /*fb70*/  PRMT R117, R236.reuse, 0x7773, RZ ;  /* 0x00007773ec757816 */ /* 0x040fe400000000ff */
[----:B------:R-:W-:Y:S01]  /*fb80*/  PRMT R194, R236, 0x7772, RZ ;  /* 0x00007772ecc27816 */ /* 0x000fe200000000ff */
[----:B------:R-:W-:Y:S01]  /*fb90*/  IMAD.WIDE.U32 R236, R9, -0x326172a9, RZ ;  /* 0xcd9e8d5709ec7825 */ /* 0x000fe200078e00ff */
[----:B------:R-:W-:-:S03]  /*fba0*/  LOP3.LUT R11, R206, UR8, R11, 0x96, !PT ;  /* 0x00000008ce0b7c12 */ /* 0x000fc6000f8e960b */
[----:B------:R-:W-:Y:S01]  /*fbb0*/  IMAD.WIDE.U32 R206, R18, -0x2daee0ad, RZ ;  /* 0xd2511f5312ce7825 */ /* 0x000fe200078e00ff */
[----:B------:R-:W-:Y:S02]  /*fbc0*/  LOP3.LUT R9, R10, UR5, R237, 0x96, !PT ;  /* 0x000000050a097c12 */ /* 0x000fe4000f8e96ed */
[C---:B------:R-:W-:Y:S01]  /*fbd0*/  PRMT R205, R236.reuse, 0x7771, RZ ;  /* 0x00007771eccd7816 */ /* 0x040fe200000000ff */
[----:B------:R-:W-:Y:S01]  /*fbe0*/  IMAD.MOV.U32 R190, RZ, RZ, R236 ;  /* 0x000000ffffbe7224 */ /* 0x000fe200078e00ec */
[C---:B------:R-:W-:Y:S02]  /*fbf0*/  PRMT R115, R236.reuse, 0x7773, RZ ;  /* 0x00007773ec737816 */ /* 0x040fe400000000ff */
[----:B------:R-:W-:Y:S01]  /*fc00*/  PRMT R196, R236, 0x7772, RZ ;  /* 0x00007772ecc47816 */ /* 0x000fe200000000ff */
[----:B------:R-:W-:Y:S01]  /*fc10*/  IMAD.WIDE.U32 R236, R11, -0x2daee0ad, RZ ;  /* 0xd2511f530bec7825 */ /* 0x000fe200078e00ff */
[C---:B------:R-:W-:Y:S02]  /*fc20*/  PRMT R210, R206.reuse, 0x7773, RZ ;  /* 0x00007773ced27816 */ /* 0x040fe400000000ff */
[----:B------:R-:W-:-:S02]  /*fc30*/  PRMT R199, R206, 0x7772, RZ ;  /* 0x00007772cec77816 */ /* 0x000fc400000000ff */
[----:B------:R-:W-:Y:S02]  /*fc40*/  PRMT R11, R8, 0x7632, R11 ;  /* 0x00007632080b7816 */ /* 0x000fe4000000000b */
[----:B------:R-:W-:Y:S02]  /*fc50*/  LOP3.LUT R192, R198, UR20, R237, 0x96, !PT ;  /* 0x00000014c6c07c12 */ /* 0x000fe4000f8e96ed */
[----:B------:R-:W-:Y:S02]  /*fc60*/  PRMT R198, R199, 0x5410, R210 ;  /* 0x00005410c7c67816 */ /* 0x000fe400000000d2 */
[C---:B------:R-:W-:Y:S02]  /*fc70*/  LOP3.LUT R210, R8.reuse, 0xffff, RZ, 0xc0, !PT ;  /* 0x0000ffff08d27812 */ /* 0x040fe400078ec0ff */
[----:B------:R-:W-:Y:S02]  /*fc80*/  LOP3.LUT R201, R8, 0xff, RZ, 0xc0, !PT ;  /* 0x000000ff08c97812 */ /* 0x000fe400078ec0ff */
[----:B------:R-:W-:-:S02]  /*fc90*/  SHF.R.U32.HI R199, RZ, 0x18, R8 ;  /* 0x00000018ffc77819 */ /* 0x000fc40000011608 */
[----:B------:R-:W-:Y:S01]  /*fca0*/  LOP3.LUT R8, R11, 0xff, RZ, 0xc0, !PT ;  /* 0x000000ff0b087812 */ /* 0x000fe200078ec0ff */
[----:B------:R-:W-:Y:S01]  /*fcb0*/  HMMA.16816.F32.BF16 R156, R12, R4, R156 ;  /* 0x000000040c9c723c */ /* 0x000fe2000004189c */
[----:B------:R-:W-:Y:S01]  /*fcc0*/  IMAD.WIDE.U32 R4, R19, -0x2daee0ad, RZ ;  /* 0xd2511f5313047825 */ /* 0x000fe200078e00ff */
[----:B------:R-:W-:Y:S02]  /*fcd0*/  LOP3.LUT R116, R116, 0xff, RZ, 0xc0, !PT ;  /* 0x000000ff74747812 */ /* 0x000fe400078ec0ff */
[----:B------:R-:W-:Y:S02]  /*fce0*/  PRMT R199, R8, 0x5410, R199 ;  /* 0x0000541008c77816 */ /* 0x000fe400000000c7 */
[----:B------:R-:W-:Y:S02]  /*fcf0*/  PRMT R8, R9, 0x7632, R8 ;  /* 0x0000763209087816 */ /* 0x000fe40000000008 */
[----:B------:R-:W-:Y:S02]  /*fd00*/  LOP3.LUT R208, R208, UR20, R207, 0x96, !PT ;  /* 0x00000014d0d07c12 */ /* 0x000fe4000f8e96cf */
[----:B------:R-:W-:Y:S01]  /*fd10*/  PRMT R194, R194, 0x5410, R117 ;  /* 0x00005410c2c27816 */ /* 0x000fe20000000075 */
[----:B------:R-:W-:Y:S01]  /*fd20*/  IMAD.MOV.U32 R120, RZ, RZ, R4 ;  /* 0x000000ffff787224 */ /* 0x000fe200078e0004 */
[----:B------:R-:W-:-:S02]  /*fd30*/  PRMT R196, R196, 0x5410, R115 ;  /* 0x00005410c4c47816 */ /* 0x000fc40000000073 */
[----:B------:R-:W-:Y:S02]  /*fd40*/  PRMT R203, R116, 0x5410, R203 ;  /* 0x0000541074cb7816 */ /* 0x000fe400000000cb */
[----:B------:R-:W-:Y:S02]  /*fd50*/  LOP3.LUT R117, R204, UR20, R5, 0x96, !PT ;  /* 0x00000014cc757c12 */ /* 0x000fe4000f8e9605 */
[C---:B------:R-:W-:Y:S02]  /*fd60*/  PRMT R116, R4.reuse, 0x7771, RZ ;  /* 0x0000777104747816 */ /* 0x040fe400000000ff */
[C---:B------:R-:W-:Y:S02]  /*fd70*/  PRMT R204, R4.reuse, 0x7773, RZ ;  /* 0x0000777304cc7816 */ /* 0x040fe400000000ff */
[----:B------:R-:W-:Y:S01]  /*fd80*/  PRMT R115, R4, 0x7772, RZ ;  /* 0x0000777204737816 */ /* 0x000fe200000000ff */
[----:B------:R-:W-:Y:S01]  /*fd90*/  IMAD.WIDE.U32 R4, R17, -0x2daee0ad, RZ ;  /* 0xd2511f5311047825 */ /* 0x000fe200078e00ff */
[----:B------:R-:W-:-:S02]  /*fda0*/  SHF.R.U32.HI R207, RZ, 0x18, R9 ;  /* 0x00000018ffcf7819 */ /* 0x000fc40000011609 */
[----:B------:R-:W-:Y:S02]  /*fdb0*/  LOP3.LUT R8, R8, 0xff, RZ, 0xc0, !PT ;  /* 0x000000ff08087812 */ /* 0x000fe400078ec0ff */
[----:B------:R-:W-:Y:S02]  /*fdc0*/  LOP3.LUT R239, R208, 0xffff, RZ, 0xc0, !PT ;  /* 0x0000ffffd0ef7812 */ /* 0x000fe400078ec0ff */
[----:B------:R-:W-:Y:S02]  /*fdd0*/  PRMT R207, R8, 0x5410, R207 ;  /* 0x0000541008cf7816 */ /* 0x000fe400000000cf */
[----:B------:R-:W-:Y:S02]  /*fde0*/  SHF.R.U32.HI R239, RZ, 0x8, R239 ;  /* 0x00000008ffef7819 */ /* 0x000fe400000116ef */
[----:B------:R-:W-:Y:S02]  /*fdf0*/  LOP3.LUT R8, R208, 0xff, RZ, 0xc0, !PT ;  /* 0x000000ffd0087812 */ /* 0x000fe400078ec0ff */
[----:B------:R-:W-:Y:S01]  /*fe00*/  LOP3.LUT R16, R16, UR20, R5, 0x96, !PT ;  /* 0x0000001410107c12 */ /* 0x000fe2000f8e9605 */
[----:B------:R-:W-:Y:S01]  /*fe10*/  IMAD.MOV.U32 R18, RZ, RZ, R4 ;  /* 0x000000ffff127224 */ /* 0x000fe200078e0004 */
[----:B------:R-:W-:-:S02]  /*fe20*/  PRMT R19, R4, 0x7771, RZ ;  /* 0x0000777104137816 */ /* 0x000fc400000000ff */
[C---:B------:R-:W-:Y:S02]  /*fe30*/  PRMT R5, R4.reuse, 0x7773, RZ ;  /* 0x0000777304057816 */ /* 0x040fe400000000ff */
[----:B------:R-:W-:Y:S02]  /*fe40*/  PRMT R4, R4, 0x7772, RZ ;  /* 0x0000777204047816 */ /* 0x000fe400000000ff */
[----:B------:R-:W-:Y:S02]  /*fe50*/  PRMT R239, R8, 0x5410, R239 ;  /* 0x0000541008ef7816 */ /* 0x000fe400000000ef */
[----:B------:R-:W-:Y:S02]  /*fe60*/  PRMT R8, R16, 0x7632, R8 ;  /* 0x0000763210087816 */ /* 0x000fe40000000008 */
[----:B------:R-:W-:Y:S02]  /*fe70*/  PRMT R4, R4, 0x5410, R5 ;  /* 0x0000541004047816 */ /* 0x000fe40000000005 */
[----:B------:R-:W-:-:S02]  /*fe80*/  SHF.R.U32.HI R5, RZ, 0x18, R16 ;  /* 0x00000018ff057819 */ /* 0x000fc40000011610 */
[----:B------:R-:W-:-:S04]  /*fe90*/  LOP3.LUT R8, R8, 0xff, RZ, 0xc0, !PT ;  /* 0x000000ff08087812 */ /* 0x000fc800078ec0ff */
[----:B------:R-:W-:Y:S01]  /*fea0*/  PRMT R5, R8, 0x5410, R5 ;  /* 0x0000541008057816 */ /* 0x000fe20000000005 */
[----:B------:R-:W-:Y:S01]  /*feb0*/  FFMA.FTZ R8, R51, UR6, -R188 ;  /* 0x0000000633087c23 */ /* 0x000fe200080108bc */
[----:B------:R-:W-:Y:S01]  /*fec0*/  FFMA.FTZ R51, R55, UR6, -R77 ;  /* 0x0000000637337c23 */ /* 0x000fe2000801084d */
[----:B------:R-:W-:Y:S01]  /*fed0*/  FFMA.FTZ R55, R48, UR6, -R66 ;  /* 0x0000000630377c23 */ /* 0x000fe20008010842 */
[----:B------:R-:W-:Y:S01]  /*fee0*/  HMMA.16816.F32.BF16 R160, R12, R6, R160 ;  /* 0x000000060ca0723c */ /* 0x000fe200000418a0 */
[----:B------:R-:W-:Y:S02]  /*fef0*/  IMAD.MOV.U32 R10, RZ, RZ, R206 ;  /* 0x000000ffff0a7224 */ /* 0x000fe400078e00ce */
[----:B------:R-:W-:Y:S01]  /*ff00*/  FFMA.FTZ R15, R53, UR6, -R66 ;  /* 0x00000006350f7c23 */ /* 0x000fe20008010842 */
[----:B------:R-:W-:Y:S01]  /*ff10*/  PRMT R115, R115, 0x5410, R204 ;  /* 0x0000541073737816 */ /* 0x000fe200000000cc */
[----:B------:R-:W-:Y:S01]  /*ff20*/  MUFU.EX2 R55, R55 ;  /* 0x0000003700377308 */ /* 0x000fe20000000800 */
[----:B------:R-:W-:-:S02]  /*ff30*/  PRMT R241, R206, 0x7771, RZ ;  /* 0x00007771cef17816 */ /* 0x000fc400000000ff */
[C---:B------:R-:W-:Y:S01]  /*ff40*/  LOP3.LUT R204, R9.reuse, 0xffff, RZ, 0xc0, !PT ;  /* 0x0000ffff09cc7812 */ /* 0x040fe200078ec0ff */
[----:B------:R-:W1:Y:S01]  /*ff50*/  MUFU.EX2 R48, R15 ;  /* 0x0000000f00307308 */ /* 0x000e620000000800 */
[----:B------:R-:W-:Y:S02]  /*ff60*/  LOP3.LUT R209, R9, 0xff, RZ, 0xc0, !PT ;  /* 0x000000ff09d17812 */ /* 0x000fe400078ec0ff */
[----:B------:R-:W-:Y:S02]  /*ff70*/  LOP3.LUT R10, R10, 0xff, RZ, 0xc0, !PT ;  /* 0x000000ff0a0a7812 */ /* 0x000fe400078ec0ff */
[----:B------:R-:W-:Y:S02]  /*ff80*/  PRMT R9, R208, 0x7632, R9 ;  /* 0x00007632d0097816 */ /* 0x000fe40000000009 */
[----:B------:R-:W-:Y:S01]  /*ff90*/  SHF.R.U32.HI R237, RZ, 0x18, R208 ;  /* 0x00000018ffed7819 */ /* 0x000fe200000116d0 */
[----:B------:R-:W-:Y:S01]  /*ffa0*/  FFMA.FTZ R208, R52, UR6, -R188 ;  /* 0x0000000634d07c23 */ /* 0x000fe200080108bc */
[----:B------:R-:W-:Y:S01]  /*ffb0*/  FFMA.FTZ R52, R79, UR6, -R77 ;  /* 0x000000064f347c23 */ /* 0x000fe2000801084d */
[----:B------:R-:W-:-:S02]  /*ffc0*/  PRMT R241, R10, 0x5410, R241 ;  /* 0x000054100af17816 */ /* 0x000fc400000000f1 */
[----:B------:R-:W-:Y:S02]  /*ffd0*/  LOP3.LUT R10, R16, 0xffff, RZ, 0xc0, !PT ;  /* 0x0000ffff100a7812 */ /* 0x000fe400078ec0ff */
[----:B------:R-:W-:Y:S01]  /*ffe0*/  LOP3.LUT R7, R4, 0xff00ff, RZ, 0xc0, !PT ;  /* 0x00ff00ff04077812 */ /* 0x000fe200078ec0ff */
[----:B------:R-:W-:Y:S01]  /*fff0*/  MUFU.EX2 R52, R52 ;  /* 0x0000003400347308 */ /* 0x000fe20000000800 */
[----:B------:R-:W-:Y:S01]  /*10000*/  SHF.R.U32.HI R204, RZ, 0x8, R204 ;  /* 0x00000008ffcc7819 */ /* 0x000fe200000116cc */
[----:B------:R-:W-:Y:S01]  /*10010*/  FFMA.FTZ R14, R34, UR6, -R77 ;  /* 0x00000006220e7c23 */ /* 0x000fe2000801084d */
[----:B------:R-:W-:Y:S01]  /*10020*/  LOP3.LUT R18, R18, 0xff, RZ, 0xc0, !PT ;  /* 0x000000ff12127812 */ /* 0x000fe200078ec0ff */
[----:B------:R-:W2:Y:S01]  /*10030*/  MUFU.EX2 R53, R82 ;  /* 0x0000005200357308 */ /* 0x000ea20000000800 */
[----:B------:R-:W-:Y:S02]  /*10040*/  LOP3.LUT R17, R16, 0xff, RZ, 0xc0, !PT ;  /* 0x000000ff10117812 */ /* 0x000fe400078ec0ff */
[----:B------:R-:W-:Y:S01]  /*10050*/  SHF.R.U32.HI R10, RZ, 0x8, R10 ;  /* 0x00000008ff0a7819 */ /* 0x000fe2000001160a */
[----:B------:R-:W-:Y:S01]  /*10060*/  FFMA.FTZ R12, R32, UR6, -R66 ;  /* 0x00000006200c7c23 */ /* 0x000fe20008010842 */
[----:B------:R-:W-:Y:S01]  /*10070*/  PRMT R209, R209, 0x5410, R204 ;  /* 0x00005410d1d17816 */ /* 0x000fe200000000cc */
[----:B------:R-:W-:Y:S01]  /*10080*/  FFMA.FTZ R204, R87, UR6, -R188 ;  /* 0x0000000657cc7c23 */ /* 0x000fe200080108bc */
[----:B------:R-:W-:Y:S01]  /*10090*/  HSET2.LE.AND R7, R7, R26, PT ;  /* 0x0000001a07077233 */ /* 0x000fe20003803000 */
[----:B------:R-:W-:Y:S01]  /*100a0*/  FFMA.FTZ R87, R50, UR6, -R186 ;  /* 0x0000000632577c23 */ /* 0x000fe200080108ba */
[----:B------:R-:W-:Y:S01]  /*100b0*/  PRMT R19, R18, 0x5410, R19 ;  /* 0x0000541012137816 */ /* 0x000fe20000000013 */
[----:B------:R-:W-:Y:S01]  /*100c0*/  MUFU.EX2 R51, R51 ;  /* 0x0000003300337308 */ /* 0x000fe20000000800 */
[----:B------:R-:W-:Y:S01]  /*100d0*/  LOP3.LUT R16, R9, 0xff, RZ, 0xc0, !PT ;  /* 0x000000ff09107812 */ /* 0x000fe200078ec0ff */
[----:B------:R-:W-:Y:S01]  /*100e0*/  FFMA.FTZ R34, R33, UR6, -R66 ;  /* 0x0000000621227c23 */ /* 0x000fe20008010842 */
[----:B------:R-:W-:Y:S01]  /*100f0*/  PRMT R17, R17, 0x5410, R10 ;  /* 0x0000541011117816 */ /* 0x000fe2000000000a */
[----:B------:R-:W3:Y:S01]  /*10100*/  MUFU.EX2 R32, R14 ;  /* 0x0000000e00207308 */ /* 0x000ee20000000800 */
[----:B-1----:R-:W-:-:S02]  /*10110*/  F2FP.BF16.F32.PACK_AB R4, R55, R48 ;  /* 0x000000303704723e */ /* 0x002fc400000010ff */
[C---:B------:R-:W-:Y:S01]  /*10120*/  PRMT R206, R236.reuse, 0x7773, RZ ;  /* 0x00007773ecce7816 */ /* 0x040fe200000000ff */
[----:B------:R1:W-:Y:S01]  /*10130*/  MUFU.EX2 R50, R8 ;  /* 0x0000000800327308 */ /* 0x0003e20000000800 */
[----:B------:R-:W-:Y:S02]  /*10140*/  PRMT R125, R236, 0x7772, RZ ;  /* 0x00007772ec7d7816 */ /* 0x000fe400000000ff */
[----:B------:R-:W-:Y:S02]  /*10150*/  SHF.R.U32.HI R210, RZ, 0x8, R210 ;  /* 0x00000008ffd27819 */ /* 0x000fe400000116d2 */
[----:B------:R-:W-:Y:S02]  /*10160*/  LOP3.LUT R190, R190, 0xff, RZ, 0xc0, !PT ;  /* 0x000000ffbebe7812 */ /* 0x000fe400078ec0ff */
[----:B------:R-:W-:Y:S02]  /*10170*/  LOP3.LUT R7, R4, R7, RZ, 0xc0, !PT ;  /* 0x0000000704077212 */ /* 0x000fe400078ec0ff */
[----:B------:R-:W-:Y:S01]  /*10180*/  PRMT R125, R125, 0x5410, R206 ;  /* 0x000054107d7d7816 */ /* 0x000fe200000000ce */
[----:B------:R-:W-:Y:S01]  /*10190*/  FFMA.FTZ R206, R64, UR6, -R188 ;  /* 0x0000000640ce7c23 */ /* 0x000fe200080108bc */
[----:B------:R-:W-:Y:S01]  /*101a0*/  PRMT R237, R16, 0x5410, R237 ;  /* 0x0000541010ed7816 */ /* 0x000fe200000000ed */
[----:B-1----:R-:W1:Y:S01]  /*101b0*/  LDSM.16.MT88.4 R8, [R218+0x5400] ;  /* 0x00540000da08783b */ /* 0x002e620000004200 */
[----:B------:R-:W-:-:S02]  /*101c0*/  HSET2.LE.AND R6, R19, R26, PT ;  /* 0x0000001a13067233 */ /* 0x000fc40003803000 */
[----:B------:R-:W-:Y:S01]  /*101d0*/  HSET2.LE.AND R4, R17, R26, PT ;  /* 0x0000001a11047233 */ /* 0x000fe20003803000 */
[----:B------:R-:W-:Y:S01]  /*101e0*/  FFMA.FTZ R188, R195, UR6, -R188 ;  /* 0x00000006c3bc7c23 */ /* 0x000fe200080108bc */
[----:B------:R-:W4:Y:S01]  /*101f0*/  LDSM.16.MT88.4 R16, [R216+0x5400] ;  /* 0x00540000d810783b */ /* 0x000f220000004200 */
[----:B------:R-:W-:Y:S01]  /*10200*/  PRMT R201, R201, 0x5410, R210 ;  /* 0x00005410c9c97816 */ /* 0x000fe200000000d2 */
[----:B------:R-:W-:Y:S01]  /*10210*/  MUFU.EX2 R33, R12 ;  /* 0x0000000c00217308 */ /* 0x000fe20000000800 */
[----:B------:R-:W-:Y:S01]  /*10220*/  PRMT R205, R190, 0x5410, R205 ;  /* 0x00005410becd7816 */ /* 0x000fe200000000cd */
[--C-:B------:R-:W-:Y:S01]  /*10230*/  FFMA.FTZ R210, R62, UR6, -R186.reuse ;  /* 0x000000063ed27c23 */ /* 0x100fe200080108ba */
[----:B------:R-:W-:Y:S01]  /*10240*/  FFMA.FTZ R195, R83, UR6, -R186 ;  /* 0x0000000653c37c23 */ /* 0x000fe200080108ba */
[----:B------:R-:W1:Y:S01]  /*10250*/  MUFU.EX2 R34, R34 ;  /* 0x0000002200227308 */ /* 0x000e620000000800 */
[----:B------:R-:W-:Y:S01]  /*10260*/  IMAD.MOV.U32 R190, RZ, RZ, R236 ;  /* 0x000000ffffbe7224 */ /* 0x000fe200078e00ec */
[----:B------:R-:W-:Y:S01]  /*10270*/  PRMT R167, R236, 0x7771, RZ ;  /* 0x00007771eca77816 */ /* 0x000fe200000000ff */
[----:B------:R-:W-:Y:S01]  /*10280*/  FFMA.FTZ R64, R57, UR6, -R186 ;  /* 0x0000000639407c23 */ /* 0x000fe200080108ba */
[--C-:B------:R-:W-:Y:S01]  /*10290*/  FFMA.FTZ R236, R75, UR6, -R77.reuse ;  /* 0x000000064bec7c23 */ /* 0x100fe2000801084d */
[--C-:B------:R-:W-:Y:S01]  /*102a0*/  FFMA.FTZ R79, R68, UR6, -R77.reuse ;  /* 0x00000006444f7c23 */ /* 0x100fe2000801084d */
        /* <DEDUP_REMOVED lines=11> */
[----:B------:R-:W-:-:S02]  /*10360*/  FFMA.FTZ R74, R41, UR6, -R66 ;  /* 0x00000006294a7c23 */ /* 0x000fc40008010842 */
[----:B------:R-:W2:Y:S01]  /*10370*/  MUFU.EX2 R43, R195 ;  /* 0x000000c3002b7308 */ /* 0x000ea20000000800 */
[----:B------:R-:W-:-:S03]  /*10380*/  LOP3.LUT R6, R15, R6, RZ, 0xc0, !PT ;  /* 0x000000060f067212 */ /* 0x000fc600078ec0ff */
[----:B------:R2:W-:Y:S01]  /*10390*/  MUFU.EX2 R67, R206 ;  /* 0x000000ce00437308 */ /* 0x0005e20000000800 */
[----:B---3--:R-:W-:-:S03]  /*103a0*/  F2FP.BF16.F32.PACK_AB R15, R32, R51 ;  /* 0x00000033200f723e */ /* 0x008fc600000010ff */
[----:B------:R-:W3:Y:S04]  /*103b0*/  MUFU.EX2 R62, R204 ;  /* 0x000000cc003e7308 */ /* 0x000ee80000000800 */
[----:B------:R-:W-:Y:S04]  /*103c0*/  MUFU.EX2 R41, R87 ;  /* 0x0000005700297308 */ /* 0x000fe80000000800 */
[----:B------:R-:W4:Y:S01]  /*103d0*/  MUFU.EX2 R42, R64 ;  /* 0x00000040002a7308 */ /* 0x000f220000000800 */
[----:B------:R-:W-:-:S03]  /*103e0*/  LOP3.LUT R4, R15, R4, RZ, 0xc0, !PT ;  /* 0x000000040f047212 */ /* 0x000fc600078ec0ff */
[----:B------:R-:W4:Y:S01]  /*103f0*/  MUFU.EX2 R69, R208 ;  /* 0x000000d000457308 */ /* 0x000f220000000800 */
[--C-:B------:R-:W-:Y:S02]  /*10400*/  HSET2.LE.AND R5, R5, R26.reuse, PT ;  /* 0x0000001a05057233 */ /* 0x100fe40003803000 */
[----:B------:R-:W-:Y:S02]  /*10410*/  LOP3.LUT R15, R198, 0xff00ff, RZ, 0xc0, !PT ;  /* 0x00ff00ffc60f7812 */ /* 0x000fe400078ec0ff */
[----:B-1----:R-:W-:Y:S01]  /*10420*/  F2FP.BF16.F32.PACK_AB R12, R34, R33 ;  /* 0x00000021220c723e */ /* 0x002fe200000010ff */
[----:B------:R-:W-:Y:S01]  /*10430*/  FADD.FTZ R65, R35, R200 ;  /* 0x000000c823417221 */ /* 0x000fe20000010000 */
[--C-:B------:R-:W-:Y:S01]  /*10440*/  FFMA.FTZ R70, R44, UR6, -R66.reuse ;  /* 0x000000062c467c23 */ /* 0x100fe20008010842 */
[--C-:B------:R-:W-:Y:S01]  /*10450*/  HSET2.LE.AND R15, R15, R26.reuse, PT ;  /* 0x0000001a0f0f7233 */ /* 0x100fe20003803000 */
[--C-:B--2---:R-:W-:Y:S01]  /*10460*/  FFMA.FTZ R206, R45, UR6, -R66.reuse ;  /* 0x000000062dce7c23 */ /* 0x104fe20008010842 */
[----:B------:R-:W-:Y:S01]  /*10470*/  LOP3.LUT R5, R12, R5, RZ, 0xc0, !PT ;  /* 0x000000050c057212 */ /* 0x000fe200078ec0ff */
[----:B------:R-:W-:Y:S01]  /*10480*/  FFMA.FTZ R71, R40, UR6, -R66 ;  /* 0x0000000628477c23 */ /* 0x000fe20008010842 */
[----:B------:R1:W-:Y:S01]  /*10490*/  MUFU.EX2 R44, R98 ;  /* 0x00000062002c7308 */ /* 0x0003e20000000800 */
[----:B------:R-:W-:Y:S01]  /*104a0*/  F2FP.BF16.F32.PACK_AB R12, R43, R46 ;  /* 0x0000002e2b0c723e */ /* 0x000fe200000010ff */
[----:B------:R-:W-:Y:S01]  /*104b0*/  FADD.FTZ R211, R166, R211 ;  /* 0x000000d3a6d37221 */ /* 0x000fe20000010000 */
[----:B------:R-:W-:Y:S01]  /*104c0*/  HSET2.LE.AND R14, R241, R26, PT ;  /* 0x0000001af10e7233 */ /* 0x000fe20003803000 */
[----:B------:R-:W-:Y:S01]  /*104d0*/  FADD.FTZ R202, R131, R202 ;  /* 0x000000ca83ca7221 */ /* 0x000fe20000010000 */
[----:B---3--:R-:W-:-:S02]  /*104e0*/  F2FP.BF16.F32.PACK_AB R45, R62, R67 ;  /* 0x000000433e2d723e */ /* 0x008fc400000010ff */
[--C-:B------:R-:W-:Y:S02]  /*104f0*/  HSET2.LE.AND R237, R237, R26.reuse, PT ;  /* 0x0000001aeded7233 */ /* 0x100fe40003803000 */
[----:B----4-:R-:W-:Y:S01]  /*10500*/  F2FP.BF16.F32.PACK_AB R66, R42, R41 ;  /* 0x000000292a42723e */ /* 0x010fe200000010ff */
[----:B------:R2:W-:Y:S01]  /*10510*/  MUFU.EX2 R57, R88 ;  /* 0x0000005800397308 */ /* 0x0005e20000000800 */
[----:B------:R-:W-:Y:S01]  /*10520*/  LOP3.LUT R15, R12, R15, RZ, 0xc0, !PT ;  /* 0x0000000f0c0f7212 */ /* 0x000fe200078ec0ff */
[----:B-1----:R-:W-:Y:S02]  /*10530*/  FADD.FTZ R98, R20, R65 ;  /* 0x0000004114627221 */ /* 0x002fe40000010000 */
[----:B------:R1:W-:Y:S01]  /*10540*/  MUFU.EX2 R35, R13 ;  /* 0x0000000d00237308 */ /* 0x0003e20000000800 */
[----:B------:R-:W-:Y:S01]  /*10550*/  HSET2.LE.AND R12, R239, R26, PT ;  /* 0x0000001aef0c7233 */ /* 0x000fe20003803000 */
[----:B------:R-:W-:Y:S01]  /*10560*/  FADD.FTZ R76, R22, R23 ;  /* 0x00000017164c7221 */ /* 0x000fe20000010000 */
[----:B------:R-:W-:Y:S01]  /*10570*/  FADD.FTZ R98, R21, R98 ;  /* 0x0000006215627221 */ /* 0x000fe20000010000 */
[----:B------:R-:W3:Y:S01]  /*10580*/  MUFU.EX2 R64, R236 ;  /* 0x000000ec00407308 */ /* 0x000ee20000000800 */
[----:B------:R-:W-:Y:S01]  /*10590*/  LOP3.LUT R14, R45, R14, RZ, 0xc0, !PT ;  /* 0x0000000e2d0e7212 */ /* 0x000fe200078ec0ff */
[----:B------:R-:W-:Y:S01]  /*105a0*/  FADD.FTZ R103, R103, R202 ;  /* 0x000000ca67677221 */ /* 0x000fe20000010000 */
[----:B------:R-:W-:Y:S01]  /*105b0*/  F2FP.BF16.F32.PACK_AB R87, R69, R50 ;  /* 0x000000324557723e */ /* 0x000fe200000010ff */
[----:B------:R-:W4:Y:S01]  /*105c0*/  LDSM.16.MT88.4 R20, [R216+0x5800] ;  /* 0x00580000d814783b */ /* 0x000f220000004200 */
[----:B--2---:R-:W-:Y:S01]  /*105d0*/  FADD.FTZ R88, R114, R211 ;  /* 0x000000d372587221 */ /* 0x004fe20000010000 */
[----:B------:R-:W-:Y:S01]  /*105e0*/  MUFU.EX2 R45, R238 ;  /* 0x000000ee002d7308 */ /* 0x000fe20000000800 */
[----:B-1----:R-:W-:-:S03]  /*105f0*/  LOP3.LUT R13, R66, R237, RZ, 0xc0, !PT ;  /* 0x000000ed420d7212 */ /* 0x002fc600078ec0ff */
[----:B------:R-:W1:Y:S01]  /*10600*/  MUFU.EX2 R66, R186 ;  /* 0x000000ba00427308 */ /* 0x000e620000000800 */
[----:B------:R-:W-:Y:S01]  /*10610*/  FADD.FTZ R88, R81, R88 ;  /* 0x0000005851587221 */ /* 0x000fe20000010000 */
[----:B------:R-:W-:Y:S01]  /*10620*/  LOP3.LUT R12, R87, R12, RZ, 0xc0, !PT ;  /* 0x0000000c570c7212 */ /* 0x000fe200078ec0ff */
[----:B------:R-:W-:Y:S01]  /*10630*/  FADD.FTZ R100, R100, R103 ;  /* 0x0000006764647221 */ /* 0x000fe20000010000 */
[----:B------:R-:W-:Y:S01]  /*10640*/  MUFU.EX2 R65, R206 ;  /* 0x000000ce00417308 */ /* 0x000fe20000000800 */
[----:B------:R-:W-:-:S03]  /*10650*/  FADD.FTZ R165, R165, R88 ;  /* 0x00000058a5a57221 */ /* 0x000fc60000010000 */
[----:B------:R-:W2:Y:S01]  /*10660*/  MUFU.EX2 R70, R70 ;  /* 0x0000004600467308 */ /* 0x000ea20000000800 */
[----:B------:R-:W-:Y:S01]  /*10670*/  FADD.FTZ R175, R175, R100 ;  /* 0x00000064afaf7221 */ /* 0x000fe20000010000 */
[----:B------:R-:W-:Y:S02]  /*10680*/  FADD.FTZ R113, R113, R98 ;  /* 0x0000006271717221 */ /* 0x000fe40000010000 */
[----:B------:R-:W4:Y:S01]  /*10690*/  MUFU.EX2 R85, R85 ;  /* 0x0000005500557308 */ /* 0x000f220000000800 */
[----:B------:R-:W-:Y:S01]  /*106a0*/  HMMA.16816.F32.BF16 R140, R4, R8, R140 ;  /* 0x00000008048c723c */ /* 0x000fe2000004188c */
[----:B------:R-:W-:Y:S01]  /*106b0*/  FADD.FTZ R112, R112, R165 ;  /* 0x000000a570707221 */ /* 0x000fe20000010000 */
[----:B------:R-:W-:Y:S01]  /*106c0*/  FADD.FTZ R175, R118, R175 ;  /* 0x000000af76af7221 */ /* 0x000fe20000010000 */
[----:B------:R-:W4:Y:S01]  /*106d0*/  MUFU.EX2 R40, R89 ;  /* 0x0000005900287308 */ /* 0x000f220000000800 */
[----:B------:R-:W-:-:S04]  /*106e0*/  FADD.FTZ R36, R36, R113 ;  /* 0x0000007124247221 */ /* 0x000fc80000010000 */
[----:B------:R-:W-:Y:S01]  /*106f0*/  HMMA.16816.F32.BF16 R132, R12, R8, R132 ;  /* 0x000000080c84723c */ /* 0x000fe20000041884 */
[----:B------:R-:W-:Y:S01]  /*10700*/  HSET2.LE.AND R8, R209, R26, PT ;  /* 0x0000001ad1087233 */ /* 0x000fe20003803000 */
[----:B------:R-:W4:Y:S01]  /*10710*/  MUFU.EX2 R99, R99 ;  /* 0x0000006300637308 */ /* 0x000f220000000800 */
[----:B------:R-:W-:Y:S01]  /*10720*/  LOP3.LUT R9, R196, 0xff00ff, RZ, 0xc0, !PT ;  /* 0x00ff00ffc4097812 */ /* 0x000fe200078ec0ff */
[----:B------:R-:W-:-:S04]  /*10730*/  FADD.FTZ R73, R73, R112 ;  /* 0x0000007049497221 */ /* 0x000fc80000010000 */
[-C--:B------:R-:W-:Y:S01]  /*10740*/  HMMA.16816.F32.BF16 R136, R4, R10.reuse, R136 ;  /* 0x0000000a0488723c */ /* 0x080fe20000041888 */
[----:B------:R-:W-:Y:S01]  /*10750*/  MUFU.EX2 R47, R47 ;  /* 0x0000002f002f7308 */ /* 0x000fe20000000800 */
[----:B------:R-:W-:Y:S01]  /*10760*/  FADD.FTZ R80, R80, R175 ;  /* 0x000000af50507221 */ /* 0x000fe20000010000 */
[----:B------:R-:W-:Y:S02]  /*10770*/  FADD.FTZ R49, R49, R36 ;  /* 0x0000002431317221 */ /* 0x000fe40000010000 */
[----:B------:R-:W4:Y:S03]  /*10780*/  MUFU.EX2 R68, R68 ;  /* 0x0000004400447308 */ /* 0x000f260000000800 */
[----:B------:R-:W-:Y:S01]  /*10790*/  HMMA.16816.F32.BF16 R152, R12, R10, R152 ;  /* 0x0000000a0c98723c */ /* 0x000fe20000041898 */
[----:B---3--:R-:W-:Y:S01]  /*107a0*/  F2FP.BF16.F32.PACK_AB R11, R64, R35 ;  /* 0x00000023400b723e */ /* 0x008fe200000010ff */
[----:B------:R-:W-:Y:S01]  /*107b0*/  MUFU.EX2 R96, R96 ;  /* 0x0000006000607308 */ /* 0x000fe20000000800 */
[----:B------:R-:W-:-:S03]  /*107c0*/  HSET2.LE.AND R10, R205, R26, PT ;  /* 0x0000001acd0a7233 */ /* 0x000fc60003803000 */
[----:B------:R-:W3:Y:S02]  /*107d0*/  MUFU.EX2 R193, R193 ;  /* 0x000000c100c17308 */ /* 0x000ee40000000800 */
[----:B------:R-:W-:Y:S01]  /*107e0*/  HMMA.16816.F32.BF16 R148, R4, R16, R148 ;  /* 0x000000100494723c */ /* 0x000fe20000041894 */
[----:B------:R-:W-:Y:S01]  /*107f0*/  LOP3.LUT R8, R11, R8, RZ, 0xc0, !PT ;  /* 0x000000080b087212 */ /* 0x000fe200078ec0ff */
[----:B------:R-:W-:Y:S01]  /*10800*/  FADD.FTZ R30, R30, R73 ;  /* 0x000000491e1e7221 */ /* 0x000fe20000010000 */
[----:B------:R-:W-:-:S05]  /*10810*/  HSET2.LE.AND R11, R9, R26, PT ;  /* 0x0000001a090b7233 */ /* 0x000fca0003803000 */
[C---:B------:R-:W-:Y:S01]  /*10820*/  HMMA.16816.F32.BF16 R156, R12.reuse, R16, R156 ;  /* 0x000000100c9c723c */ /* 0x040fe2000004189c */
[----:B-1----:R-:W-:Y:S01]  /*10830*/  F2FP.BF16.F32.PACK_AB R17, R66, R45 ;  /* 0x0000002d4211723e */ /* 0x002fe200000010ff */
[----:B------:R-:W-:Y:S01]  /*10840*/  FADD.FTZ R80, R31, R80 ;  /* 0x000000501f507221 */ /* 0x000fe20000010000 */
[----:B--2---:R-:W-:Y:S02]  /*10850*/  F2FP.BF16.F32.PACK_AB R16, R70, R65 ;  /* 0x000000414610723e */ /* 0x004fe400000010ff */
[----:B------:R-:W-:Y:S01]  /*10860*/  LOP3.LUT R10, R17, R10, RZ, 0xc0, !PT ;  /* 0x0000000a110a7212 */ /* 0x000fe200078ec0ff */
[----:B------:R-:W-:Y:S01]  /*10870*/  FADD.FTZ R2, R2, R49 ;  /* 0x0000003102027221 */ /* 0x000fe20000010000 */
[--C-:B------:R-:W-:Y:S01]  /*10880*/  HSET2.LE.AND R17, R199, R26.reuse, PT ;  /* 0x0000001ac7117233 */ /* 0x100fe20003803000 */
[-C--:B------:R-:W-:Y:S01]  /*10890*/  HMMA.16816.F32.BF16 R160, R12, R18.reuse, R160 ;  /* 0x000000120ca0723c */ /* 0x080fe200000418a0 */
[----:B----4-:R-:W-:Y:S01]  /*108a0*/  F2FP.BF16.F32.PACK_AB R14, R85, R84 ;  /* 0x00000054550e723e */ /* 0x010fe200000010ff */
[----:B------:R-:W-:Y:S01]  /*108b0*/  FADD.FTZ R183, R183, R30 ;  /* 0x0000001eb7b77221 */ /* 0x000fe20000010000 */
[----:B------:R-:W-:Y:S01]  /*108c0*/  LOP3.LUT R11, R16, R11, RZ, 0xc0, !PT ;  /* 0x0000000b100b7212 */ /* 0x000fe200078ec0ff */
[----:B------:R-:W-:Y:S01]  /*108d0*/  FADD.FTZ R179, R179, R80 ;  /* 0x00000050b3b37221 */ /* 0x000fe20000010000 */
[----:B------:R-:W-:Y:S01]  /*108e0*/  LOP3.LUT R13, R194, 0xff00ff, RZ, 0xc0, !PT ;  /* 0x00ff00ffc20d7812 */ /* 0x000fe200078ec0ff */
[----:B------:R-:W-:Y:S01]  /*108f0*/  FADD.FTZ R119, R119, R2 ;  /* 0x0000000277777221 */ /* 0x000fe20000010000 */
[--C-:B------:R-:W-:Y:S01]  /*10900*/  HSET2.LE.AND R16, R201, R26.reuse, PT ;  /* 0x0000001ac9107233 */ /* 0x100fe20003803000 */
[----:B------:R-:W-:Y:S01]  /*10910*/  HMMA.16816.F32.BF16 R144, R4, R18, R144 ;  /* 0x000000120490723c */ /* 0x000fe20000041890 */
[----:B------:R-:W-:Y:S01]  /*10920*/  F2FP.BF16.F32.PACK_AB R15, R40, R57 ;  /* 0x00000039280f723e */ /* 0x000fe200000010ff */
[----:B------:R-:W1:Y:S01]  /*10930*/  LDSM.16.MT88.4 R4, [R218+0x5800] ;  /* 0x00580000da04783b */ /* 0x000e620000004200 */
[----:B------:R-:W-:Y:S01]  /*10940*/  LOP3.LUT R17, R14, R17, RZ, 0xc0, !PT ;  /* 0x000000110e117212 */ /* 0x000fe200078ec0ff */
[----:B------:R-:W-:Y:S01]  /*10950*/  MUFU.EX2 R74, R74 ;  /* 0x0000004a004a7308 */ /* 0x000fe20000000800 */
[----:B------:R-:W-:Y:S01]  /*10960*/  LOP3.LUT R14, R192, 0xffff, RZ, 0xc0, !PT ;  /* 0x0000ffffc00e7812 */ /* 0x000fe200078ec0ff */
[----:B------:R-:W-:Y:S01]  /*10970*/  FADD.FTZ R110, R110, R183 ;  /* 0x000000b76e6e7221 */ /* 0x000fe20000010000 */
[--C-:B------:R-:W-:Y:S01]  /*10980*/  HSET2.LE.AND R18, R203, R26.reuse, PT ;  /* 0x0000001acb127233 */ /* 0x100fe20003803000 */
[----:B------:R-:W2:Y:S01]  /*10990*/  MUFU.EX2 R71, R71 ;  /* 0x0000004700477308 */ /* 0x000ea20000000800 */
[--C-:B------:R-:W-:Y:S01]  /*109a0*/  HSET2.LE.AND R9, R207, R26.reuse, PT ;  /* 0x0000001acf097233 */ /* 0x100fe20003803000 */
[----:B------:R-:W-:Y:S01]  /*109b0*/  FADD.FTZ R12, R29, R76 ;  /* 0x0000004c1d0c7221 */ /* 0x000fe20000010000 */
[----:B------:R-:W-:Y:S01]  /*109c0*/  HSET2.LE.AND R13, R13, R26, PT ;  /* 0x0000001a0d0d7233 */ /* 0x000fe20003803000 */
[----:B------:R-:W-:Y:S01]  /*109d0*/  FADD.FTZ R106, R106, R179 ;  /* 0x000000b36a6a7221 */ /* 0x000fe20000010000 */
[----:B------:R-:W-:Y:S01]  /*109e0*/  F2FP.BF16.F32.PACK_AB R19, R99, R44 ;  /* 0x0000002c6313723e */ /* 0x000fe200000010ff */
[----:B------:R-:W-:Y:S01]  /*109f0*/  FADD.FTZ R60, R60, R119 ;  /* 0x000000773c3c7221 */ /* 0x000fe20000010000 */
[----:B------:R-:W-:-:S02]  /*10a00*/  F2FP.BF16.F32.PACK_AB R114, R68, R47 ;  /* 0x0000002f4472723e */ /* 0x000fc400000010ff */
[----:B---3--:R-:W-:Y:S02]  /*10a10*/  F2FP.BF16.F32.PACK_AB R76, R193, R96 ;  /* 0x00000060c14c723e */ /* 0x008fe400000010ff */
[----:B------:R-:W-:Y:S01]  /*10a20*/  LOP3.LUT R16, R15, R16, RZ, 0xc0, !PT ;  /* 0x000000100f107212 */ /* 0x000fe200078ec0ff */
[----:B------:R-:W-:Y:S01]  /*10a30*/  FADD.FTZ R111, R111, R110 ;  /* 0x0000006e6f6f7221 */ /* 0x000fe20000010000 */
[----:B------:R-:W-:Y:S02]  /*10a40*/  LOP3.LUT R15, R192, 0xff, RZ, 0xc0, !PT ;  /* 0x000000ffc00f7812 */ /* 0x000fe400078ec0ff */
[----:B------:R-:W-:Y:S01]  /*10a50*/  SHF.R.U32.HI R88, RZ, 0x8, R14 ;  /* 0x00000008ff587819 */ /* 0x000fe2000001160e */
[----:B------:R-:W-:Y:S01]  /*10a60*/  FADD.FTZ R109, R109, R106 ;  /* 0x0000006a6d6d7221 */ /* 0x000fe20000010000 */
[----:B------:R-:W-:Y:S01]  /*10a70*/  LOP3.LUT R18, R19, R18, RZ, 0xc0, !PT ;  /* 0x0000001213127212 */ /* 0x000fe200078ec0ff */
[----:B------:R-:W-:Y:S01]  /*10a80*/  FADD.FTZ R63, R63, R60 ;  /* 0x0000003c3f3f7221 */ /* 0x000fe20000010000 */
[----:B------:R-:W-:Y:S01]  /*10a90*/  LOP3.LUT R9, R114, R9, RZ, 0xc0, !PT ;  /* 0x0000000972097212 */ /* 0x000fe200078ec0ff */
[----:B------:R-:W-:Y:S01]  /*10aa0*/  FADD.FTZ R107, R107, R12 ;  /* 0x0000000c6b6b7221 */ /* 0x000fe20000010000 */
[----:B------:R-:W-:Y:S01]  /*10ab0*/  LOP3.LUT R19, R76, R13, RZ, 0xc0, !PT ;  /* 0x0000000d4c137212 */ /* 0x000fe200078ec0ff */
[----:B------:R-:W-:Y:S01]  /*10ac0*/  FADD.FTZ R108, R108, R111 ;  /* 0x0000006f6c6c7221 */ /* 0x000fe20000010000 */
[----:B------:R-:W-:Y:S01]  /*10ad0*/  PRMT R15, R15, 0x5410, R88 ;  /* 0x000054100f0f7816 */ /* 0x000fe20000000058 */
[----:B------:R-:W-:Y:S01]  /*10ae0*/  FADD.FTZ R109, R104, R109 ;  /* 0x0000006d686d7221 */ /* 0x000fe20000010000 */
[----:B------:R-:W-:Y:S01]  /*10af0*/  LOP3.LUT R125, R125, 0xff00ff, RZ, 0xc0, !PT ;  /* 0x00ff00ff7d7d7812 */ /* 0x000fe200078ec0ff */
[----:B------:R-:W-:Y:S01]  /*10b00*/  FADD.FTZ R63, R58, R63 ;  /* 0x0000003f3a3f7221 */ /* 0x000fe20000010000 */
[----:B------:R-:W-:Y:S01]  /*10b10*/  FADD.FTZ R72, R72, R107 ;  /* 0x0000006b48487221 */ /* 0x000fe20000010000 */
[--C-:B------:R-:W-:Y:S01]  /*10b20*/  HSET2.LE.AND R12, R15, R26.reuse, PT ;  /* 0x0000001a0f0c7233 */ /* 0x100fe20003803000 */
[----:B------:R-:W-:Y:S01]  /*10b30*/  FADD.FTZ R177, R177, R108 ;  /* 0x0000006cb1b17221 */ /* 0x000fe20000010000 */
[----:B------:R-:W-:Y:S01]  /*10b40*/  HMMA.16816.F32.BF16 R148, R8, R20, R148 ;  /* 0x000000140894723c */ /* 0x000fe20000041894 */
[----:B------:R-:W-:Y:S01]  /*10b50*/  HSET2.LE.AND R15, R125, R26, PT ;  /* 0x0000001a7d0f7233 */ /* 0x000fe20003803000 */
[----:B------:R-:W-:Y:S01]  /*10b60*/  FADD.FTZ R180, R180, R109 ;  /* 0x0000006db4b47221 */ /* 0x000fe20000010000 */
[----:B------:R-:W-:Y:S01]  /*10b70*/  FADD.FTZ R128, R128, R63 ;  /* 0x0000003f80807221 */ /* 0x000fe20000010000 */
[----:B------:R-:W-:Y:S01]  /*10b80*/  FADD.FTZ R3, R3, R72 ;  /* 0x0000004803037221 */ /* 0x000fe20000010000 */
[----:B------:R-:W-:-:S03]  /*10b90*/  FADD.FTZ R177, R176, R177 ;  /* 0x000000b1b0b17221 */ /* 0x000fc60000010000 */
[----:B------:R-:W-:Y:S01]  /*10ba0*/  HMMA.16816.F32.BF16 R156, R16, R20, R156 ;  /* 0x00000014109c723c */ /* 0x000fe2000004189c */
[----:B--2---:R-:W-:Y:S01]  /*10bb0*/  F2FP.BF16.F32.PACK_AB R20, R71, R74 ;  /* 0x0000004a4714723e */ /* 0x004fe200000010ff */
[----:B------:R-:W-:Y:S01]  /*10bc0*/  FADD.FTZ R185, R185, R180 ;  /* 0x000000b4b9b97221 */ /* 0x000fe20000010000 */
[----:B------:R-:W-:Y:S02]  /*10bd0*/  FADD.FTZ R127, R127, R128 ;  /* 0x000000807f7f7221 */ /* 0x000fe40000010000 */
        /* <DEDUP_REMOVED lines=9> */
[----:B------:R-:W-:Y:S01]  /*10c70*/  MUFU.EX2 R82, R82 ;  /* 0x0000005200527308 */ /* 0x000fe20000000800 */
[----:B------:R-:W-:Y:S01]  /*10c80*/  FADD.FTZ R56, R56, R61 ;  /* 0x0000003d38387221 */ /* 0x000fe20000010000 */
[----:B------:R-:W-:-:S02]  /*10c90*/  FADD.FTZ R90, R90, R181 ;  /* 0x000000b55a5a7221 */ /* 0x000fc40000010000 */
        /* <DEDUP_REMOVED lines=12> */
[----:B-1----:R-:W-:Y:S01]  /*10d60*/  HMMA.16816.F32.BF16 R140, R8, R4, R140 ;  /* 0x00000004088c723c */ /* 0x002fe2000004188c */
[----:B------:R-:W-:Y:S01]  /*10d70*/  FADD.FTZ R95, R95, R94 ;  /* 0x0000005e5f5f7221 */ /* 0x000fe20000010000 */
[----:B------:R-:W-:Y:S01]  /*10d80*/  FADD.FTZ R92, R91, R92 ;  /* 0x0000005c5b5c7221 */ /* 0x000fe20000010000 */
[----:B------:R-:W-:Y:S01]  /*10d90*/  MUFU.EX2 R79, R79 ;  /* 0x0000004f004f7308 */ /* 0x000fe20000000800 */
[----:B------:R-:W-:Y:S01]  /*10da0*/  FADD.FTZ R130, R129, R130 ;  /* 0x0000008281827221 */ /* 0x000fe20000010000 */
[----:B------:R-:W-:-:S03]  /*10db0*/  FADD.FTZ R171, R171, R172 ;  /* 0x000000acabab7221 */ /* 0x000fc60000010000 */
[----:B------:R-:W-:Y:S01]  /*10dc0*/  HMMA.16816.F32.BF16 R132, R16, R4, R132 ;  /* 0x000000041084723c */ /* 0x000fe20000041884 */
[----:B--2---:R-:W-:Y:S01]  /*10dd0*/  F2FP.BF16.F32.PACK_AB R5, R75, R82 ;  /* 0x000000524b05723e */ /* 0x004fe200000010ff */
[----:B------:R-:W1:Y:S01]  /*10de0*/  MUFU.EX2 R76, R77 ;  /* 0x0000004d004c7308 */ /* 0x000e620000000800 */
[----:B------:R-:W-:Y:S01]  /*10df0*/  FADD.FTZ R50, R50, R95 ;  /* 0x0000005f32327221 */ /* 0x000fe20000010000 */
[----:B------:R-:W-:Y:S01]  /*10e00*/  FADD.FTZ R41, R41, R92 ;  /* 0x0000005c29297221 */ /* 0x000fe20000010000 */
[----:B------:R-:W-:Y:S01]  /*10e10*/  LOP3.LUT R12, R5, R12, RZ, 0xc0, !PT ;  /* 0x0000000c050c7212 */ /* 0x000fe200078ec0ff */
[----:B------:R-:W-:Y:S01]  /*10e20*/  FADD.FTZ R51, R51, R130 ;  /* 0x0000008233337221 */ /* 0x000fe20000010000 */
[----:B------:R-:W-:Y:S01]  /*10e30*/  PRMT R29, R192, 0x7632, R29 ;  /* 0x00007632c01d7816 */ /* 0x000fe2000000001d */
[----:B------:R-:W-:Y:S01]  /*10e40*/  HMMA.16816.F32.BF16 R136, R8, R6, R136 ;  /* 0x000000060888723c */ /* 0x000fe20000041888 */
[----:B------:R-:W-:Y:S01]  /*10e50*/  LOP3.LUT R190, R190, 0xff, RZ, 0xc0, !PT ;  /* 0x000000ffbebe7812 */ /* 0x000fe200078ec0ff */
[----:B------:R-:W-:Y:S01]  /*10e60*/  FADD.FTZ R170, R170, R171 ;  /* 0x000000abaaaa7221 */ /* 0x000fe20000010000 */
[----:B------:R-:W-:Y:S01]  /*10e70*/  FADD.FTZ R50, R69, R50 ;  /* 0x0000003245327221 */ /* 0x000fe20000010000 */
[----:B------:R-:W-:-:S04]  /*10e80*/  FADD.FTZ R41, R42, R41 ;  /* 0x000000292a297221 */ /* 0x000fc80000010000 */
[----:B------:R-:W-:Y:S01]  /*10e90*/  HMMA.16816.F32.BF16 R152, R16, R6, R152 ;  /* 0x000000061098723c */ /* 0x000fe20000041898 */
[----:B------:R-:W2:Y:S01]  /*10ea0*/  LDSM.16.MT88.4 R4, [R216+0x5c00] ;  /* 0x005c0000d804783b */ /* 0x000ea20000004200 */
[----:B------:R-:W-:Y:S01]  /*10eb0*/  FADD.FTZ R51, R32, R51 ;  /* 0x0000003320337221 */ /* 0x000fe20000010000 */
[----:B------:R-:W-:Y:S01]  /*10ec0*/  SHF.R.U32.HI R13, RZ, 0x18, R192 ;  /* 0x00000018ff0d7819 */ /* 0x000fe200000116c0 */
[----:B------:R-:W-:Y:S01]  /*10ed0*/  FADD.FTZ R169, R169, R170 ;  /* 0x000000aaa9a97221 */ /* 0x000fe20000010000 */
[----:B------:R-:W-:Y:S01]  /*10ee0*/  LOP3.LUT R14, R29, 0xff, RZ, 0xc0, !PT ;  /* 0x000000ff1d0e7812 */ /* 0x000fe200078ec0ff */
[----:B------:R-:W-:Y:S01]  /*10ef0*/  FADD.FTZ R67, R67, R50 ;  /* 0x0000003243437221 */ /* 0x000fe20000010000 */
[----:B------:R-:W-:Y:S01]  /*10f00*/  PRMT R167, R190, 0x5410, R167 ;  /* 0x00005410bea77816 */ /* 0x000fe200000000a7 */
[----:B------:R-:W-:Y:S01]  /*10f10*/  FADD.FTZ R46, R46, R41 ;  /* 0x000000292e2e7221 */ /* 0x000fe20000010000 */
[----:B------:R-:W-:Y:S01]  /*10f20*/  FADD.FTZ R52, R52, R51 ;  /* 0x0000003334347221 */ /* 0x000fe20000010000 */
[----:B------:R-:W-:Y:S01]  /*10f30*/  PRMT R13, R14, 0x5410, R13 ;  /* 0x000054100e0d7816 */ /* 0x000fe2000000000d */
[----:B------:R-:W-:Y:S01]  /*10f40*/  FADD.FTZ R168, R168, R169 ;  /* 0x000000a9a8a87221 */ /* 0x000fe20000010000 */
[----:B------:R-:W-:Y:S01]  /*10f50*/  HSET2.LE.AND R14, R167, R26, PT ;  /* 0x0000001aa70e7233 */ /* 0x000fe20003803000 */
[----:B------:R-:W-:Y:S01]  /*10f60*/  FADD.FTZ R62, R62, R67 ;  /* 0x000000433e3e7221 */ /* 0x000fe20000010000 */
[----:B-1----:R-:W-:Y:S01]  /*10f70*/  F2FP.BF16.F32.PACK_AB R21, R76, R79 ;  /* 0x0000004f4c15723e */ /* 0x002fe200000010ff */
[----:B------:R-:W-:Y:S01]  /*10f80*/  FADD.FTZ R43, R43, R46 ;  /* 0x0000002e2b2b7221 */ /* 0x000fe20000010000 */
[----:B------:R-:W-:Y:S01]  /*10f90*/  FADD.FTZ R52, R53, R52 ;  /* 0x0000003435347221 */ /* 0x000fe20000010000 */
[----:B------:R-:W-:Y:S01]  /*10fa0*/  FADD.FTZ R121, R121, R168 ;  /* 0x000000a879797221 */ /* 0x000fe20000010000 */
[-C--:B------:R-:W-:Y:S01]  /*10fb0*/  HMMA.16816.F32.BF16 R144, R8, R22.reuse, R144 ;  /* 0x000000160890723c */ /* 0x080fe20000041890 */
[----:B------:R-:W-:Y:S01]  /*10fc0*/  FADD.FTZ R57, R57, R62 ;  /* 0x0000003e39397221 */ /* 0x000fe20000010000 */
[----:B------:R-:W-:Y:S01]  /*10fd0*/  MUFU.EX2 R102, R102 ;  /* 0x0000006600667308 */ /* 0x000fe20000000800 */
[----:B------:R-:W-:Y:S01]  /*10fe0*/  LOP3.LUT R14, R21, R14, RZ, 0xc0, !PT ;  /* 0x0000000e150e7212 */ /* 0x000fe200078ec0ff */
[----:B------:R-:W-:Y:S01]  /*10ff0*/  FADD.FTZ R84, R84, R43 ;  /* 0x0000002b54547221 */ /* 0x000fe20000010000 */
[----:B------:R-:W-:Y:S01]  /*11000*/  FADD.FTZ R35, R35, R52 ;  /* 0x0000003423237221 */ /* 0x000fe20000010000 */
[----:B------:R-:W1:Y:S02]  /*11010*/  MUFU.EX2 R101, R101 ;  /* 0x0000006500657308 */ /* 0x000e640000000800 */
[----:B------:R-:W-:Y:S01]  /*11020*/  HMMA.16816.F32.BF16 R160, R16, R22, R160 ;  /* 0x0000001610a0723c */ /* 0x000fe200000418a0 */
[C---:B------:R-:W-:Y:S01]  /*11030*/  LOP3.LUT R23, R117.reuse, 0xffff, RZ, 0xc0, !PT ;  /* 0x0000ffff75177812 */ /* 0x040fe200078ec0ff */
[----:B------:R-:W-:Y:S01]  /*11040*/  MUFU.EX2 R83, R83 ;  /* 0x0000005300537308 */ /* 0x000fe20000000800 */
[----:B------:R-:W-:Y:S01]  /*11050*/  PRMT R16, R117, 0x7632, R16 ;  /* 0x0000763275107816 */ /* 0x000fe20000000010 */
[----:B------:R-:W-:-:S02]  /*11060*/  FADD.FTZ R164, R164, R121 ;  /* 0x00000079a4a47221 */ /* 0x000fc40000010000 */
[----:B------:R-:W-:Y:S01]  /*11070*/  MUFU.EX2 R122, R122 ;  /* 0x0000007a007a7308 */ /* 0x000fe20000000800 */
[----:B------:R-:W-:-:S03]  /*11080*/  FADD.FTZ R57, R40, R57 ;  /* 0x0000003928397221 */ /* 0x000fc60000010000 */
[----:B------:R-:W-:Y:S01]  /*11090*/  MUFU.EX2 R191, R191 ;  /* 0x000000bf00bf7308 */ /* 0x000fe20000000800 */
[----:B------:R-:W-:Y:S01]  /*110a0*/  LOP3.LUT R19, R120, 0xff, RZ, 0xc0, !PT ;  /* 0x000000ff78137812 */ /* 0x000fe200078ec0ff */
[----:B------:R-:W3:Y:S02]  /*110b0*/  LDSM.16.MT88.4 R8, [R218+0x5c00] ;  /* 0x005c0000da08783b */ /* 0x000ee40000004200 */
[----:B------:R-:W4:Y:S01]  /*110c0*/  MUFU.EX2 R78, R78 ;  /* 0x0000004e004e7308 */ /* 0x000f220000000800 */
[----:B------:R-:W-:-:S03]  /*110d0*/  LOP3.LUT R18, R117, 0xff, RZ, 0xc0, !PT ;  /* 0x000000ff75127812 */ /* 0x000fc600078ec0ff */
[----:B------:R-:W2:Y:S01]  /*110e0*/  MUFU.EX2 R21, R188 ;  /* 0x000000bc00157308 */ /* 0x000ea20000000800 */
[----:B------:R-:W-:-:S03]  /*110f0*/  SHF.R.U32.HI R23, RZ, 0x8, R23 ;  /* 0x00000008ff177819 */ /* 0x000fc60000011617 */
[----:B------:R-:W-:Y:S01]  /*11100*/  MUFU.EX2 R189, R189 ;  /* 0x000000bd00bd7308 */ /* 0x000fe20000000800 */
[----:B------:R-:W-:-:S03]  /*11110*/  FADD.FTZ R85, R85, R84 ;  /* 0x0000005455557221 */ /* 0x000fc60000010000 */
[----:B------:R-:W2:Y:S04]  /*11120*/  MUFU.EX2 R182, R182 ;  /* 0x000000b600b67308 */ /* 0x000ea80000000800 */
[----:B------:R-:W2:Y:S01]  /*11130*/  MUFU.EX2 R184, R184 ;  /* 0x000000b800b87308 */ /* 0x000ea20000000800 */
[----:B------:R-:W-:Y:S01]  /*11140*/  SHF.R.U32.HI R17, RZ, 0x18, R117 ;  /* 0x00000018ff117819 */ /* 0x000fe20000011675 */
[----:B------:R-:W-:Y:S01]  /*11150*/  FADD.FTZ R64, R64, R35 ;  /* 0x0000002340407221 */ /* 0x000fe20000010000 */
[----:B------:R-:W-:Y:S01]  /*11160*/  LOP3.LUT R16, R16, 0xff, RZ, 0xc0, !PT ;  /* 0x000000ff10107812 */ /* 0x000fe200078ec0ff */
[----:B------:R-:W-:Y:S01]  /*11170*/  FADD.FTZ R164, R123, R164 ;  /* 0x000000a47ba47221 */ /* 0x000fe20000010000 */
[----:B------:R-:W-:Y:S01]  /*11180*/  FADD.FTZ R44, R44, R57 ;  /* 0x000000392c2c7221 */ /* 0x000fe20000010000 */
[----:B------:R-:W-:Y:S01]  /*11190*/  PRMT R19, R19, 0x5410, R116 ;  /* 0x0000541013137816 */ /* 0x000fe20000000074 */
[----:B------:R-:W-:Y:S01]  /*111a0*/  FADD.FTZ R96, R96, R85 ;  /* 0x0000005560607221 */ /* 0x000fe20000010000 */
[----:B------:R-:W-:Y:S01]  /*111b0*/  PRMT R23, R18, 0x5410, R23 ;  /* 0x0000541012177816 */ /* 0x000fe20000000017 */
[----:B------:R-:W-:Y:S01]  /*111c0*/  FADD.FTZ R45, R45, R64 ;  /* 0x000000402d2d7221 */ /* 0x000fe20000010000 */
[----:B------:R-:W-:Y:S01]  /*111d0*/  LOP3.LUT R115, R115, 0xff00ff, RZ, 0xc0, !PT ;  /* 0x00ff00ff73737812 */ /* 0x000fe200078ec0ff */
[----:B------:R-:W-:Y:S01]  /*111e0*/  FADD.FTZ R33, R33, R164 ;  /* 0x000000a421217221 */ /* 0x000fe20000010000 */
[----:B------:R-:W-:Y:S01]  /*111f0*/  PRMT R17, R16, 0x5410, R17 ;  /* 0x0000541010117816 */ /* 0x000fe20000000011 */
[----:B------:R-:W-:Y:S01]  /*11200*/  FADD.FTZ R99, R99, R44 ;  /* 0x0000002c63637221 */ /* 0x000fe20000010000 */
[----:B------:R-:W-:Y:S01]  /*11210*/  FADD.FTZ R96, R193, R96 ;  /* 0x00000060c1607221 */ /* 0x000fe20000010000 */
[--C-:B------:R-:W-:Y:S01]  /*11220*/  HSET2.LE.AND R18, R19, R26.reuse, PT ;  /* 0x0000001a13127233 */ /* 0x100fe20003803000 */
[----:B------:R-:W-:Y:S01]  /*11230*/  FADD.FTZ R45, R66, R45 ;  /* 0x0000002d422d7221 */ /* 0x000fe20000010000 */
[--C-:B------:R-:W-:Y:S01]  /*11240*/  HSET2.LE.AND R16, R23, R26.reuse, PT ;  /* 0x0000001a17107233 */ /* 0x100fe20003803000 */
[----:B------:R-:W-:Y:S01]  /*11250*/  FADD.FTZ R33, R34, R33 ;  /* 0x0000002122217221 */ /* 0x000fe20000010000 */
[----:B------:R-:W-:-:S02]  /*11260*/  HSET2.LE.AND R13, R13, R26, PT ;  /* 0x0000001a0d0d7233 */ /* 0x000fc40003803000 */
[--C-:B------:R-:W-:Y:S02]  /*11270*/  HSET2.LE.AND R19, R115, R26.reuse, PT ;  /* 0x0000001a73137233 */ /* 0x100fe40003803000 */
[----:B------:R-:W-:Y:S02]  /*11280*/  HSET2.LE.AND R17, R17, R26, PT ;  /* 0x0000001a11117233 */ /* 0x000fe40003803000 */
[----:B-1----:R-:W-:Y:S01]  /*11290*/  F2FP.BF16.F32.PACK_AB R23, R101, R102 ;  /* 0x000000666517723e */ /* 0x002fe200000010ff */
[----:B------:R-:W-:Y:S01]  /*112a0*/  FADD.FTZ R102, R102, R99 ;  /* 0x0000006366667221 */ /* 0x000fe20000010000 */
[----:B----4-:R-:W-:Y:S02]  /*112b0*/  F2FP.BF16.F32.PACK_AB R36, R78, R83 ;  /* 0x000000534e24723e */ /* 0x010fe400000010ff */
[----:B--2---:R-:W-:Y:S02]  /*112c0*/  F2FP.BF16.F32.PACK_AB R3, R21, R122 ;  /* 0x0000007a1503723e */ /* 0x004fe400000010ff */
[----:B------:R-:W-:-:S02]  /*112d0*/  F2FP.BF16.F32.PACK_AB R2, R182, R189 ;  /* 0x000000bdb602723e */ /* 0x000fc400000010ff */
[----:B------:R-:W-:Y:S01]  /*112e0*/  F2FP.BF16.F32.PACK_AB R0, R184, R191 ;  /* 0x000000bfb800723e */ /* 0x000fe200000010ff */
[----:B------:R-:W-:Y:S01]  /*112f0*/  FADD.FTZ R191, R191, R96 ;  /* 0x00000060bfbf7221 */ /* 0x000fe20000010000 */
[----:B------:R-:W-:Y:S01]  /*11300*/  FADD.FTZ R82, R82, R45 ;  /* 0x0000002d52527221 */ /* 0x000fe20000010000 */
[----:B------:R-:W-:Y:S01]  /*11310*/  FADD.FTZ R48, R48, R33 ;  /* 0x0000002130307221 */ /* 0x000fe20000010000 */
[----:B------:R-:W-:Y:S01]  /*11320*/  LOP3.LUT R13, R36, R13, RZ, 0xc0, !PT ;  /* 0x0000000d240d7212 */ /* 0x000fe200078ec0ff */
[----:B------:R-:W-:Y:S01]  /*11330*/  FADD.FTZ R101, R101, R102 ;  /* 0x0000006665657221 */ /* 0x000fe20000010000 */
[----:B------:R-:W-:Y:S01]  /*11340*/  LOP3.LUT R18, R3, R18, RZ, 0xc0, !PT ;  /* 0x0000001203127212 */ /* 0x000fe200078ec0ff */
[----:B------:R-:W-:Y:S01]  /*11350*/  FADD.FTZ R184, R184, R191 ;  /* 0x000000bfb8b87221 */ /* 0x000fe20000010000 */
[----:B------:R-:W-:Y:S02]  /*11360*/  LOP3.LUT R19, R2, R19, RZ, 0xc0, !PT ;  /* 0x0000001302137212 */ /* 0x000fe400078ec0ff */
[----:B------:R-:W-:-:S02]  /*11370*/  LOP3.LUT R16, R23, R16, RZ, 0xc0, !PT ;  /* 0x0000001017107212 */ /* 0x000fc400078ec0ff */
[----:B------:R-:W-:Y:S01]  /*11380*/  LOP3.LUT R17, R0, R17, RZ, 0xc0, !PT ;  /* 0x0000001100117212 */ /* 0x000fe200078ec0ff */
[----:B------:R-:W-:Y:S01]  /*11390*/  FADD.FTZ R82, R75, R82 ;  /* 0x000000524b527221 */ /* 0x000fe20000010000 */
[----:B------:R-:W-:Y:S01]  /*113a0*/  FADD.FTZ R48, R55, R48 ;  /* 0x0000003037307221 */ /* 0x000fe20000010000 */
[----:B------:R-:W-:Y:S01]  /*113b0*/  FADD.FTZ R122, R122, R101 ;  /* 0x000000657a7a7221 */ /* 0x000fe20000010000 */
[----:B------:R-:W-:Y:S01]  /*113c0*/  FADD.FTZ R189, R189, R184 ;  /* 0x000000b8bdbd7221 */ /* 0x000fe20000010000 */
[----:B------:R-:W-:Y:S01]  /*113d0*/  FADD.FTZ R79, R79, R82 ;  /* 0x000000524f4f7221 */ /* 0x000fe20000010000 */
[----:B------:R-:W-:Y:S01]  /*113e0*/  HMMA.16816.F32.BF16 R144, R12, R6, R144 ;  /* 0x000000060c90723c */ /* 0x000fe20000041890 */
[----:B------:R-:W-:-:S07]  /*113f0*/  FADD.FTZ R47, R47, R48 ;  /* 0x000000302f2f7221 */ /* 0x000fce0000010000 */
[----:B------:R-:W-:Y:S01]  /*11400*/  HMMA.16816.F32.BF16 R160, R16, R6, R160 ;  /* 0x0000000610a0723c */ /* 0x000fe200000418a0 */
[----:B------:R-:W-:Y:S01]  /*11410*/  FADD.FTZ R6, R21, R122 ;  /* 0x0000007a15067221 */ /* 0x000fe20000010000 */
[----:B------:R-:W-:-:S06]  /*11420*/  FADD.FTZ R68, R68, R47 ;  /* 0x0000002f44447221 */ /* 0x000fcc0000010000 */
[-C--:B------:R-:W-:Y:S01]  /*11430*/  HMMA.16816.F32.BF16 R148, R12, R4.reuse, R148 ;  /* 0x000000040c94723c */ /* 0x080fe20000041894 */
[----:B------:R2:W-:Y:S07]  /*11440*/  STL [R1+0x24], R6 ;  /* 0x0000240601007387 */ /* 0x0005ee0000100800 */
[----:B------:R-:W-:Y:S01]  /*11450*/  HMMA.16816.F32.BF16 R156, R16, R4, R156 ;  /* 0x00000004109c723c */ /* 0x000fe2000004189c */
[----:B------:R-:W-:Y:S01]  /*11460*/  FADD.FTZ R5, R182, R189 ;  /* 0x000000bdb6057221 */ /* 0x000fe20000010000 */
[----:B------:R-:W-:Y:S01]  /*11470*/  FADD.FTZ R4, R76, R79 ;  /* 0x0000004f4c047221 */ /* 0x000fe20000010000 */
[----:B------:R-:W-:-:S03]  /*11480*/  FADD.FTZ R65, R65, R68 ;  /* 0x0000004441417221 */ /* 0x000fc60000010000 */
[----:B------:R2:W-:Y:S04]  /*11490*/  STL [R1+0x20], R5 ;  /* 0x0000200501007387 */ /* 0x0005e80000100800 */
[----:B------:R2:W-:Y:S01]  /*114a0*/  STL [R1+0x28], R4 ;  /* 0x0000280401007387 */ /* 0x0005e20000100800 */
[----:B------:R-:W-:-:S04]  /*114b0*/  FADD.FTZ R70, R70, R65 ;  /* 0x0000004146467221 */ /* 0x000fc80000010000 */
[----:B------:R-:W-:-:S04]  /*114c0*/  FADD.FTZ R83, R83, R70 ;  /* 0x0000004653537221 */ /* 0x000fc80000010000 */
[----:B------:R-:W-:Y:S01]  /*114d0*/  FADD.FTZ R83, R78, R83 ;  /* 0x000000534e537221 */ /* 0x000fe20000010000 */
[C---:B---3--:R-:W-:Y:S03]  /*114e0*/  HMMA.16816.F32.BF16 R140, R12.reuse, R8, R140 ;  /* 0x000000080c8c723c */ /* 0x048fe6000004188c */
[----:B------:R-:W-:Y:S01]  /*114f0*/  FADD.FTZ R74, R74, R83 ;  /* 0x000000534a4a7221 */ /* 0x000fe20000010000 */
[----:B------:R-:W-:Y:S02]  /*11500*/  IMAD.MOV.U32 R0, RZ, RZ, R24 ;  /* 0x000000ffff007224 */ /* 0x000fe400078e0018 */
[----:B------:R-:W-:Y:S02]  /*11510*/  IMAD.MOV.U32 R2, RZ, RZ, R25 ;  /* 0x000000ffff027224 */ /* 0x000fe400078e0019 */
[----:B------:R-:W-:Y:S01]  /*11520*/  HMMA.16816.F32.BF16 R136, R12, R10, R136 ;  /* 0x0000000a0c88723c */ /* 0x000fe20000041888 */
[----:B------:R-:W-:-:S02]  /*11530*/  IMAD.MOV.U32 R3, RZ, RZ, R27 ;  /* 0x000000ffff037224 */ /* 0x000fc400078e001b */
[----:B------:R-:W-:Y:S01]  /*11540*/  FADD.FTZ R252, R71, R74 ;  /* 0x0000004a47fc7221 */ /* 0x000fe20000010000 */
[----:B------:R-:W-:Y:S02]  /*11550*/  IMAD.MOV.U32 R36, RZ, RZ, R28 ;  /* 0x000000ffff247224 */ /* 0x000fe400078e001c */
[----:B------:R-:W-:Y:S02]  /*11560*/  @P1 IMAD.MOV.U32 R0, RZ, RZ, R24 ;  /* 0x000000ffff001224 */ /* 0x000fe400078e0018 */
[----:B------:R-:W-:Y:S01]  /*11570*/  HMMA.16816.F32.BF16 R132, R16, R8, R132 ;  /* 0x000000081084723c */ /* 0x000fe20000041884 */
[----:B------:R-:W-:Y:S02]  /*11580*/  @P1 IMAD.MOV.U32 R2, RZ, RZ, R25 ;  /* 0x000000ffff021224 */ /* 0x000fe400078e0019 */
[----:B------:R-:W-:Y:S02]  /*11590*/  @P1 IMAD.MOV.U32 R3, RZ, RZ, R27 ;  /* 0x000000ffff031224 */ /* 0x000fe400078e001b */
[----:B------:R-:W-:-:S03]  /*115a0*/  @P1 IMAD.MOV.U32 R36, RZ, RZ, R28 ;  /* 0x000000ffff241224 */ /* 0x000fc600078e001c */
[----:B------:R-:W-:Y:S01]  /*115b0*/  HMMA.16816.F32.BF16 R152, R16, R10, R152 ;  /* 0x0000000a1098723c */ /* 0x000fe20000041898 */
[----:B------:R-:W-:Y:S01]  /*115c0*/  @P1 VIADD R251, R37, 0xfffffffd ;  /* 0xfffffffd25fb1836 */ /* 0x000fe20000000000 */
[----:B------:R-:W-:-:S03]  /*115d0*/  NOP ;  /* 0x0000000000007918 */ /* 0x000fc60000000000 */
[----:B--2---:R-:W-:-:S15]  /*115e0*/  @P1 BRA `(.L_x_939) ;  /* 0x0000000000041947 */ /* 0x004fde0003800000 */
.L_x_937:
[----:B------:R-:W-:-:S07]  /*115f0*/  IADD3 R251, PT, PT, R105, -0x1, RZ ;  /* 0xffffffff69fb7810 */ /* 0x000fce0007ffe0ff */
.L_x_939:
[----:B------:R-:W-:Y:S01]  /*11600*/  ISETP.GE.AND P0, PT, R251, R226, PT ;  /* 0x000000e2fb00720c */ /* 0x000fe20003f06270 */
[----:B------:R-:W2:-:S12]  /*11610*/  LDCU.64 UR22, c[0x0][0x358] ;  /* 0x00006b00ff1677ac */ /* 0x000e980008000a00 */
[----:B------:R-:W-:Y:S05]  /*11620*/  @!P0 BRA `(.L_x_940) ;  /* 0x0000008000d08947 */ /* 0x000fea0003800000 */
[----:B-1----:R-:W3:Y:S04]  /*11630*/  LDL.64 R4, [R1+0x8] ;  /* 0x0000080001047983 */ /* 0x002ee80000100a00 */
[----:B------:R-:W4:Y:S01]  /*11640*/  LDL.64 R6, [R1] ;  /* 0x0000000001067983 */ /* 0x000f220000100a00 */
[----:B------:R-:W-:Y:S01]  /*11650*/  UIADD3 UR15, UPT, UPT, UR19, -0x4498517b, URZ ;  /* 0xbb67ae85130f7890 */ /* 0x000fe2000fffe0ff */
[----:B------:R-:W-:Y:S01]  /*11660*/  IMAD.MOV.U32 R167, RZ, RZ, R0 ;  /* 0x000000ffffa77224 */ /* 0x000fe200078e0000 */
[----:B------:R-:W-:Y:S01]  /*11670*/  MOV R166, R2 ;  /* 0x0000000200a67202 */ /* 0x000fe20000000f00 */
[----:B------:R-:W1:Y:S01]  /*11680*/  S2R R227, SR_TID.X ;  /* 0x0000000000e37919 */ /* 0x000e620000002100 */
[----:B------:R-:W-:Y:S01]  /*11690*/  IMAD.MOV.U32 R165, RZ, RZ, R3 ;  /* 0x000000ffffa57224 */ /* 0x000fe200078e0003 */
[----:B------:R-:W-:-:S02]  /*116a0*/  UIADD3 UR4, UPT, UPT, UR18, -0x61c88647, URZ ;  /* 0x9e3779b912047890 */ /* 0x000fc4000fffe0ff */
[----:B------:R-:W-:Y:S01]  /*116b0*/  UIADD3 UR14, UPT, UPT, UR18, 0x3c6ef372, URZ ;  /* 0x3c6ef372120e7890 */ /* 0x000fe2000fffe0ff */
[C-C-:B-----5:R-:W-:Y:S01]  /*116c0*/  SHF.L.U64.HI R241, R38.reuse, 0x5, R39.reuse ;  /* 0x0000000526f17819 */ /* 0x160fe20000010227 */
[C---:B------:R-:W-:Y:S01]  /*116d0*/  IMAD.SHL.U32 R240, R38.reuse, 0x20, RZ ;  /* 0x0000002026f07824 */ /* 0x040fe200078e00ff */
[C---:B------:R-:W-:Y:S01]  /*116e0*/  SHF.L.U64.HI R248, R38.reuse, 0x6, R39 ;  /* 0x0000000626f87819 */ /* 0x040fe20000010227 */
[----:B------:R-:W-:Y:S01]  /*116f0*/  IMAD.SHL.U32 R249, R38, 0x40, RZ ;  /* 0x0000004026f97824 */ /* 0x000fe200078e00ff */
[C---:B------:R-:W-:Y:S01]  /*11700*/  IADD3 R238, PT, PT, R235.reuse, 0x8, RZ ;  /* 0x00000008ebee7810 */ /* 0x040fe20007ffe0ff */
[----:B------:R-:W-:Y:S01]  /*11710*/  IMAD.MOV.U32 R164, RZ, RZ, R36 ;  /* 0x000000ffffa47224 */ /* 0x000fe200078e0024 */
[----:B------:R-:W1:Y:S01]  /*11720*/  LDCU.64 UR6, c[0x0][0x3c0] ;  /* 0x00007800ff0677ac */ /* 0x000e620008000a00 */
[C---:B------:R-:W-:Y:S02]  /*11730*/  VIADD R237, R235.reuse, 0x40 ;  /* 0x00000040ebed7836 */ /* 0x040fe40000000000 */
[----:B------:R-:W-:Y:S01]  /*11740*/  VIADD R236, R235, 0x48 ;  /* 0x00000048ebec7836 */ /* 0x000fe20000000000 */
[----:B------:R-:W-:-:S02]  /*11750*/  LOP3.LUT R245, R214, UR4, RZ, 0x3c, !PT ;  /* 0x00000004d6f57c12 */ /* 0x000fc4000f8e3cff */
[----:B------:R-:W-:Y:S01]  /*11760*/  LOP3.LUT R243, R212, UR4, RZ, 0x3c, !PT ;  /* 0x00000004d4f37c12 */ /* 0x000fe2000f8e3cff */
[----:B------:R-:W2:Y:S01]  /*11770*/  LDCU UR4, c[0x0][0x45c] ;  /* 0x00008b80ff0477ac */ /* 0x000ea20008000800 */
[----:B-1----:R-:W-:Y:S02]  /*11780*/  SHF.L.U32 R239, R227, 0x1, RZ ;  /* 0x00000001e3ef7819 */ /* 0x002fe400000006ff */
[C---:B---3--:R-:W-:Y:S02]  /*11790*/  LOP3.LUT R0, R4.reuse, UR15, R247, 0x96, !PT ;  /* 0x0000000f04007c12 */ /* 0x048fe4000f8e96f7 */
[----:B----4-:R-:W-:-:S03]  /*117a0*/  LOP3.LUT R2, R4, UR15, R7, 0x96, !PT ;  /* 0x0000000f04027c12 */ /* 0x010fc6000f8e9607 */
[----:B------:R-:W-:-:S04]  /*117b0*/  IMAD.WIDE.U32 R4, R0, -0x326172a9, RZ ;  /* 0xcd9e8d5700047825 */ /* 0x000fc800078e00ff */
[----:B------:R-:W-:Y:S01]  /*117c0*/  IMAD.WIDE.U32 R2, R2, -0x326172a9, RZ ;  /* 0xcd9e8d5702027825 */ /* 0x000fe200078e00ff */
[----:B------:R1:W-:Y:S04]  /*117d0*/  STL.64 [R1+0x10], R4 ;  /* 0x0000100401007387 */ /* 0x0003e80000100a00 */
[----:B------:R1:W-:Y:S01]  /*117e0*/  STL.64 [R1+0x18], R2 ;  /* 0x0000180201007387 */ /* 0x0003e20000100a00 */
[----:B------:R-:W-:Y:S02]  /*117f0*/  LOP3.LUT R244, R3, UR14, RZ, 0x3c, !PT ;  /* 0x0000000e03f47c12 */ /* 0x000fe4000f8e3cff */
[----:B------:R-:W-:Y:S01]  /*11800*/  LOP3.LUT R242, R5, UR14, RZ, 0x3c, !PT ;  /* 0x0000000e05f27c12 */ /* 0x000fe2000f8e3cff */
[----:B--2---:R-:W-:Y:S06]  /*11810*/  BRA `(.L_x_941) ;  /* 0x0000000000747947 */ /* 0x004fec0003800000 */
.L_x_943:
[----:B------:R-:W1:Y:S01]  /*11820*/  LDC.64 R2, c[0x0][0x3b8] ;  /* 0x0000ee00ff027b82 */ /* 0x000e620000000a00 */
[----:B------:R-:W-:Y:S01]  /*11830*/  VIADD R6, R251, 0xffffffff ;  /* 0xfffffffffb067836 */ /* 0x000fe20000000000 */
[----:B-1----:R-:W-:Y:S03]  /*11840*/  SHF.L.U64.HI R5, R2, 0x5, R3 ;  /* 0x0000000502057819 */ /* 0x002fe60000010203 */
[----:B------:R-:W-:Y:S04]  /*11850*/  IMAD.WIDE.U32 R8, R6, R2, RZ ;  /* 0x0000000206087225 */ /* 0x000fe800078e00ff */
[----:B------:R-:W-:Y:S02]  /*11860*/  IMAD.SHL.U32 R4, R2, 0x20, RZ ;  /* 0x0000002002047824 */ /* 0x000fe400078e00ff */
[----:B------:R-:W-:Y:S03]  /*11870*/  IMAD R6, R6, R3, R9 ;  /* 0x0000000306067224 */ /* 0x000fe600078e0209 */
[C---:B------:R-:W-:Y:S04]  /*11880*/  LEA R9, P0, R8.reuse, R4, 0x7 ;  /* 0x0000000408097211 */ /* 0x040fe800078038ff */
[C-C-:B------:R-:W-:Y:S02]  /*11890*/  LEA.HI.X R7, R8.reuse, R5, R6.reuse, 0x7, P0 ;  /* 0x0000000508077211 */ /* 0x140fe400000f3c06 */
[C---:B------:R-:W-:Y:S04]  /*118a0*/  LEA R10, P0, R8.reuse, R225, 0x8 ;  /* 0x000000e1080a7211 */ /* 0x040fe800078040ff */
[-C--:B------:R-:W-:Y:S02]  /*118b0*/  LEA.HI.X R11, R8, R224.reuse, R6, 0x8, P0 ;  /* 0x000000e0080b7211 */ /* 0x080fe400000f4406 */
        /* <DEDUP_REMOVED lines=19> */
.L_x_941:
[----:B------:R-:W-:Y:S01]  /*119f0*/  LOP3.LUT R250, R239, 0x6, RZ, 0xc0, !PT ;  /* 0x00000006effa7812 */ /* 0x000fe200078ec0ff */
[----:B------:R-:W-:Y:S04]  /*11a00*/  DEPBAR.LE SB0, 0x0 ;  /* 0x000080000000791a */ /* 0x000fe80000000000 */
[----:B------:R-:W-:Y:S01]  /*11a10*/  BAR.SYNC.DEFER_BLOCKING 0x0 ;  /* 0x0000000000007b1d */ /* 0x000fe20000010000 */
[C---:B------:R-:W-:Y:S01]  /*11a20*/  IMAD.WIDE.U32 R52, R251.reuse, UR6, RZ ;  /* 0x00000006fb347c25 */ /* 0x040fe2000f8e00ff */
[----:B------:R-:W-:Y:S03]  /*11a30*/  UIADD3 UR21, UPT, UPT, UR19, 0x76cf5d0a, URZ ;  /* 0x76cf5d0a13157890 */ /* 0x000fe6000fffe0ff */
[C---:B------:R-:W-:Y:S01]  /*11a40*/  IMAD R0, R251.reuse, UR7, R53 ;  /* 0x00000007fb007c24 */ /* 0x040fe2000f8e0235 */
[C---:B-----5:R-:W-:Y:S02]  /*11a50*/  LEA R50, P3, R52.reuse, R223, 0x8 ;  /* 0x000000df34327211 */ /* 0x060fe400078640ff */
[C---:B-1----:R-:W-:Y:S02]  /*11a60*/  LEA R2, P0, R52.reuse, R240, 0x7 ;  /* 0x000000f034027211 */ /* 0x042fe400078038ff */
[C-C-:B------:R-:W-:Y:S02]  /*11a70*/  LEA.HI.X R51, R52.reuse, R222, R0.reuse, 0x8, P3 ;  /* 0x000000de34337211 */ /* 0x140fe400018f4400 */
[----:B------:R-:W-:Y:S01]  /*11a80*/  LEA.HI.X R3, R52, R241, R0, 0x7, P0 ;  /* 0x000000f134037211 */ /* 0x000fe200000f3c00 */
[----:B------:R-:W-:Y:S01]  /*11a90*/  IMAD R0, R251, 0x80, R250 ;  /* 0x00000080fb007824 */ /* 0x000fe200078e02fa */
[CC--:B------:R-:W-:Y:S02]  /*11aa0*/  LEA R48, P2, R2.reuse, R223.reuse, 0x1 ;  /* 0x000000df02307211 */ /* 0x0c0fe400078408ff */
[C---:B------:R-:W-:Y:S02]  /*11ab0*/  IADD3 R40, P1, PT, R2.reuse, R240, RZ ;  /* 0x000000f002287210 */ /* 0x040fe40007f3e0ff */
[----:B------:R-:W-:Y:S02]  /*11ac0*/  ISETP.GT.AND P3, PT, R235, R0, PT ;  /* 0x00000000eb00720c */ /* 0x000fe40003f64270 */
[-C--:B------:R-:W-:Y:S01]  /*11ad0*/  LEA.HI.X R49, R2, R222.reuse, R3, 0x1, P2 ;  /* 0x000000de02317211 */ /* 0x080fe200010f0c03 */
[C---:B------:R-:W-:Y:S01]  /*11ae0*/  IMAD.X R41, R3.reuse, 0x1, R241, P1 ;  /* 0x0000000103297824 */ /* 0x040fe200008e06f1 */
[----:B------:R-:W-:Y:S02]  /*11af0*/  LEA R46, P1, R40, R223, 0x1 ;  /* 0x000000df282e7211 */ /* 0x000fe400078208ff */
[----:B------:R-:W-:Y:S01]  /*11b00*/  IADD3 R42, P0, PT, R2, R249, RZ ;  /* 0x000000f9022a7210 */ /* 0x000fe20007f1e0ff */
[----:B------:R-:W-:Y:S01]  /*11b10*/  @!PT LDS RZ, [RZ] ;  /* 0x00000000fffff984 */ /* 0x000fe20000000800 */
[----:B------:R-:W-:Y:S01]  /*11b20*/  @!PT LDS RZ, [RZ] ;  /* 0x00000000fffff984 */ /* 0x000fe20000000800 */
[----:B------:R-:W-:Y:S01]  /*11b30*/  @!PT LDS RZ, [RZ] ;  /* 0x00000000fffff984 */ /* 0x000fe20000000800 */
[----:B------:R-:W-:Y:S01]  /*11b40*/  LDGSTS.E.BYPASS.LTC128B.128 [R228+0x4000], desc[UR22][R50.64] ;  /* 0x0400000032e47fae */ /* 0x000fe2000b981a16 */
[----:B------:R-:W-:Y:S01]  /*11b50*/  LEA.HI.X R47, R40, R222, R41, 0x1, P1 ;  /* 0x000000de282f7211 */ /* 0x000fe200008f0c29 */
[----:B------:R-:W-:Y:S01]  /*11b60*/  VIADD R2, R0, 0x1 ;  /* 0x0000000100027836 */ /* 0x000fe20000000000 */
[----:B------:R-:W-:Y:S01]  /*11b70*/  ISETP.GT.AND P1, PT, R238, R0, PT ;  /* 0x00000000ee00720c */ /* 0x000fe20003f24270 */
[----:B------:R-:W-:Y:S01]  /*11b80*/  IMAD.X R43, R3, 0x1, R248, P0 ;  /* 0x00000001032b7824 */ /* 0x000fe200000e06f8 */
[C---:B------:R-:W-:Y:S02]  /*11b90*/  LEA R44, P0, R42.reuse, R223, 0x1 ;  /* 0x000000df2a2c7211 */ /* 0x040fe400078008ff */
[----:B------:R-:W-:Y:S01]  /*11ba0*/  ISETP.GT.AND P2, PT, R235, R2, PT ;  /* 0x00000002eb00720c */ /* 0x000fe20003f44270 */
[----:B------:R-:W-:Y:S01]  /*11bb0*/  LDGSTS.E.BYPASS.LTC128B.128 [R228+0x4800], desc[UR22][R48.64] ;  /* 0x0480000030e47fae */ /* 0x000fe2000b981a16 */
[----:B------:R-:W-:Y:S02]  /*11bc0*/  LEA.HI.X R45, R42, R222, R43, 0x1, P0 ;  /* 0x000000de2a2d7211 */ /* 0x000fe400000f0c2b */
[----:B------:R-:W-:Y:S02]  /*11bd0*/  ISETP.GT.AND P0, PT, R238, R2, PT ;  /* 0x00000002ee00720c */ /* 0x000fe40003f04270 */
[C---:B------:R-:W-:Y:S03]  /*11be0*/  ISETP.GE.AND P5, PT, R0.reuse, R234, PT ;  /* 0x000000ea0000720c */ /* 0x040fe60003fa6270 */
[----:B------:R-:W-:Y:S08]  /*11bf0*/  LDGSTS.E.BYPASS.LTC128B.128 [R228+0x5000], desc[UR22][R46.64] ;  /* 0x050000002ee47fae */ /* 0x000ff0000b981a16 */
[----:B------:R1:W-:Y:S08]  /*11c00*/  LDGSTS.E.BYPASS.LTC128B.128 [R228+0x5800], desc[UR22][R44.64] ;  /* 0x058000002ce47fae */ /* 0x0003f0000b981a16 */
[----:B------:R-:W-:Y:S08]  /*11c10*/  LDSM.16.M88.4 R168, [R221] ;  /* 0x00000000dda8783b */ /* 0x000ff00000000200 */
[----:B------:R-:W0:Y:S08]  /*11c20*/  LDGDEPBAR ;  /* 0x00000000000079af */ /* 0x000e300000000000 */
[----:B------:R-:W2:Y:S08]  /*11c30*/  LDSM.16.M88.4 R172, [R220+0x2000] ;  /* 0x00200000dcac783b */ /* 0x000eb00000000200 */
[----:B---3--:R-:W3:Y:S08]  /*11c40*/  LDSM.16.M88.4 R176, [R221+0x1000] ;  /* 0x00100000ddb0783b */ /* 0x008ef00000000200 */
[----:B------:R-:W4:Y:S08]  /*11c50*/  LDSM.16.M88.4 R180, [R220+0x2400] ;  /* 0x00240000dcb4783b */ /* 0x000f300000000200 */
[----:B------:R-:W5:Y:S08]  /*11c60*/  LDSM.16.M88.4 R184, [R220+0x2800] ;  /* 0x00280000dcb8783b */ /* 0x000f700000000200 */
[----:B------:R-:W1:Y:S08]  /*11c70*/  LDSM.16.M88.4 R188, [R220+0x2c00] ;  /* 0x002c0000dcbc783b */ /* 0x000e700000000200 */
[----:B------:R-:W-:Y:S08]  /*11c80*/  LDSM.16.M88.4 R192, [R220+0x3400] ;  /* 0x00340000dcc0783b */ /* 0x000ff00000000200 */
[----:B------:R-:W-:Y:S08]  /*11c90*/  LDSM.16.M88.4 R196, [R220+0x3800] ;  /* 0x00380000dcc4783b */ /* 0x000ff00000000200 */
[----:B------:R-:W-:Y:S08]  /*11ca0*/  LDSM.16.M88.4 R200, [R220+0x3c00] ;  /* 0x003c0000dcc8783b */ /* 0x000ff00000000200 */
[----:B------:R-:W-:Y:S08]  /*11cb0*/  LDSM.16.M88.4 R204, [R219] ;  /* 0x00000000dbcc783b */ /* 0x000ff00000000200 */
[----:B------:R-:W-:Y:S08]  /*11cc0*/  LDSM.16.M88.4 R208, [R217+0x2000] ;  /* 0x00200000d9d0783b */ /* 0x000ff00000000200 */
[----:B------:R-:W-:Y:S01]  /*11cd0*/  LDSM.16.M88.4 R212, [R219+0x1000] ;  /* 0x00100000dbd4783b */ /* 0x000fe20000000200 */
[-C--:B--2---:R-:W-:Y:S08]  /*11ce0*/  HMMA.16816.F32.BF16 R4, R168, R172.reuse, RZ ;  /* 0x000000aca804723c */ /* 0x084ff000000418ff */
[C---:B---3--:R-:W-:Y:S08]  /*11cf0*/  HMMA.16816.F32.BF16 R8, R176.reuse, R172, RZ ;  /* 0x000000acb008723c */ /* 0x048ff000000418ff */
        /* <DEDUP_REMOVED lines=9> */
[C---:B------:R-:W-:Y:S02]  /*11d90*/  HMMA.16816.F32.BF16 R40, R176.reuse, R184, RZ ;  /* 0x000000b8b028723c */ /* 0x040fe400000418ff */
[C---:B------:R-:W-:Y:S06]  /*11da0*/  VIADD R185, R0.reuse, 0x28 ;  /* 0x0000002800b97836 */ /* 0x040fec0000000000 */
[-C--:B-1----:R-:W-:Y:S08]  /*11db0*/  HMMA.16816.F32.BF16 R44, R176, R186.reuse, RZ ;  /* 0x000000bab02c723c */ /* 0x082ff000000418ff */
[C---:B------:R-:W-:Y:S02]  /*11dc0*/  HMMA.16816.F32.BF16 R48, R168.reuse, R186, RZ ;  /* 0x000000baa830723c */ /* 0x040fe400000418ff */
[C---:B------:R-:W-:Y:S02]  /*11dd0*/  VIADD R187, R0.reuse, 0x8 ;  /* 0x0000000800bb7836 */ /* 0x040fe40000000000 */
[C---:B------:R-:W-:Y:S04]  /*11de0*/  VIADD R186, R0.reuse, 0x9 ;  /* 0x0000000900ba7836 */ /* 0x040fe80000000000 */
[-C--:B------:R-:W-:Y:S08]  /*11df0*/  HMMA.16816.F32.BF16 R52, R168, R188.reuse, RZ ;  /* 0x000000bca834723c */ /* 0x080ff000000418ff */
[C---:B------:R-:W-:Y:S02]  /*11e00*/  HMMA.16816.F32.BF16 R56, R176.reuse, R188, RZ ;  /* 0x000000bcb038723c */ /* 0x040fe400000418ff */
[C---:B------:R-:W-:Y:S06]  /*11e10*/  VIADD R188, R0.reuse, 0x48 ;  /* 0x0000004800bc7836 */ /* 0x040fec0000000000 */
[-C--:B------:R-:W-:Y:S08]  /*11e20*/  HMMA.16816.F32.BF16 R60, R176, R190.reuse, RZ ;  /* 0x000000beb03c723c */ /* 0x080ff000000418ff */
[C---:B------:R-:W-:Y:S02]  /*11e30*/  HMMA.16816.F32.BF16 R64, R168.reuse, R190, RZ ;  /* 0x000000bea840723c */ /* 0x040fe400000418ff */
[C---:B------:R-:W-:Y:S06]  /*11e40*/  VIADD R191, R0.reuse, 0x11 ;  /* 0x0000001100bf7836 */ /* 0x040fec0000000000 */
[-C--:B--2---:R-:W-:Y:S08]  /*11e50*/  HMMA.16816.F32.BF16 R68, R168, R172.reuse, RZ ;  /* 0x000000aca844723c */ /* 0x084ff000000418ff */
[C---:B------:R-:W-:Y:S08]  /*11e60*/  HMMA.16816.F32.BF16 R72, R176.reuse, R172, RZ ;  /* 0x000000acb048723c */ /* 0x040ff000000418ff */
[-C--:B------:R-:W-:Y:S08]  /*11e70*/  HMMA.16816.F32.BF16 R76, R176, R174.reuse, RZ ;  /* 0x000000aeb04c723c */ /* 0x080ff000000418ff */
[C---:B------:R-:W-:Y:S01]  /*11e80*/  HMMA.16816.F32.BF16 R80, R168.reuse, R174, RZ ;  /* 0x000000aea850723c */ /* 0x040fe200000418ff */
[----:B------:R-:W-:Y:S07]  /*11e90*/  LDSM.16.M88.4 R172, [R217+0x2c00] ;  /* 0x002c0000d9ac783b */ /* 0x000fee0000000200 */
[-C--:B------:R-:W-:Y:S08]  /*11ea0*/  HMMA.16816.F32.BF16 R84, R168, R192.reuse, RZ ;  /* 0x000000c0a854723c */ /* 0x080ff000000418ff */
[C---:B------:R-:W-:Y:S02]  /*11eb0*/  HMMA.16816.F32.BF16 R88, R176.reuse, R192, RZ ;  /* 0x000000c0b058723c */ /* 0x040fe400000418ff */
[C---:B------:R-:W-:Y:S02]  /*11ec0*/  VIADD R193, R0.reuse, 0x10 ;  /* 0x0000001000c17836 */ /* 0x040fe40000000000 */
[C---:B------:R-:W-:Y:S04]  /*11ed0*/  VIADD R192, R0.reuse, 0x50 ;  /* 0x0000005000c07836 */ /* 0x040fe80000000000 */
[-C--:B------:R-:W-:Y:S08]  /*11ee0*/  HMMA.16816.F32.BF16 R92, R176, R194.reuse, RZ ;  /* 0x000000c2b05c723c */ /* 0x080ff000000418ff */
[C---:B------:R-:W-:Y:S08]  /*11ef0*/  HMMA.16816.F32.BF16 R96, R168.reuse, R194, RZ ;  /* 0x000000c2a860723c */ /* 0x040ff000000418ff */
[-C--:B------:R-:W-:Y:S08]  /*11f00*/  HMMA.16816.F32.BF16 R100, R168, R196.reuse, RZ ;  /* 0x000000c4a864723c */ /* 0x080ff000000418ff */
        /* <DEDUP_REMOVED lines=8> */
[----:B------:R-:W-:Y:S01]  /*11f90*/  HMMA.16816.F32.BF16 R128, R168, R202, RZ ;  /* 0x000000caa880723c */ /* 0x000fe200000418ff */
[----:B------:R-:W1:Y:S01]  /*11fa0*/  LDSM.16.M88.4 R168, [R217+0x2800] ;  /* 0x00280000d9a8783b */ /* 0x000e620000000200 */
[C---:B------:R-:W-:Y:S02]  /*11fb0*/  VIADD R203, R0.reuse, 0x20 ;  /* 0x0000002000cb7836 */ /* 0x040fe40000000000 */
[C---:B------:R-:W-:Y:S04]  /*11fc0*/  VIADD R202, R0.reuse, 0x21 ;  /* 0x0000002100ca7836 */ /* 0x040fe80000000000 */
[-C--:B------:R-:W-:Y:S08]  /*11fd0*/  HMMA.16816.F32.BF16 R4, R204, R208.reuse, R4 ;  /* 0x000000d0cc04723c */ /* 0x080ff00000041804 */
        /* <DEDUP_REMOVED lines=9> */
[CC--:B------:R-:W-:Y:S02]  /*12070*/  ISETP.GT.AND P3, PT, R237.reuse, R0.reuse, PT ;  /* 0x00000000ed00720c */ /* 0x0c0fe40003f64270 */
[C---:B------:R-:W-:Y:S01]  /*12080*/  ISETP.GT.AND P1, PT, R236.reuse, R0, PT ;  /* 0x00000000ec00720c */ /* 0x040fe20003f24270 */
[-C--:B---3--:R-:W-:Y:S03]  /*12090*/  HMMA.16816.F32.BF16 R20, R204, R180.reuse, R20 ;  /* 0x000000b4cc14723c */ /* 0x088fe60000041814 */
        /* <DEDUP_REMOVED lines=9> */
[-C--:B------:R-:W-:Y:S02]  /*12130*/  ISETP.GT.AND P2, PT, R237, R186.reuse, PT ;  /* 0x000000baed00720c */ /* 0x080fe40003f44270 */
[CC--:B------:R-:W-:Y:S01]  /*12140*/  ISETP.GT.AND P1, PT, R236.reuse, R187.reuse, PT ;  /* 0x000000bbec00720c */ /* 0x0c0fe20003f24270 */
[C---:B------:R-:W-:Y:S04]  /*12150*/  HMMA.16816.F32.BF16 R32, R204.reuse, R182, R32 ;  /* 0x000000b6cc20723c */ /* 0x040fe80000041820 */
[-C--:B------:R-:W-:Y:S02]  /*12160*/  ISETP.GT.AND P0, PT, R236, R186.reuse, PT ;  /* 0x000000baec00720c */ /* 0x080fe40003f04270 */
[----:B------:R-:W-:Y:S02]  /*12170*/  FSEL R190, R12, -INF , !P3 ;  /* 0xff8000000cbe7808 */ /* 0x000fe40005800000 */
[----:B------:R-:W-:Y:S01]  /*12180*/  FSEL R13, R13, -INF , !P2 ;  /* 0xff8000000d0d7808 */ /* 0x000fe20005000000 */
[-C--:B-1----:R-:W-:Y:S03]  /*12190*/  HMMA.16816.F32.BF16 R36, R204, R168.reuse, R36 ;  /* 0x000000a8cc24723c */ /* 0x082fe60000041824 */
[----:B------:R-:W-:Y:S02]  /*121a0*/  FSEL R14, R14, -INF , !P1 ;  /* 0xff8000000e0e7808 */ /* 0x000fe40004800000 */
[----:B------:R-:W-:Y:S02]  /*121b0*/  FSEL R15, R15, -INF , !P0 ;  /* 0xff8000000f0f7808 */ /* 0x000fe40004000000 */
[CC--:B------:R-:W-:Y:S01]  /*121c0*/  ISETP.GT.AND P3, PT, R235.reuse, R187.reuse, PT ;  /* 0x000000bbeb00720c */ /* 0x0c0fe20003f64270 */
[C---:B------:R-:W-:Y:S04]  /*121d0*/  HMMA.16816.F32.BF16 R40, R212.reuse, R168, R40 ;  /* 0x000000a8d428723c */ /* 0x040fe80000041828 */
[-C--:B------:R-:W-:Y:S02]  /*121e0*/  ISETP.GT.AND P2, PT, R235, R186.reuse, PT ;  /* 0x000000baeb00720c */ /* 0x080fe40003f44270 */
[C---:B------:R-:W-:Y:S02]  /*121f0*/  ISETP.GT.AND P1, PT, R238.reuse, R187, PT ;  /* 0x000000bbee00720c */ /* 0x040fe40003f24270 */
        /* <DEDUP_REMOVED lines=8> */
[C---:B------:R-:W-:Y:S02]  /*12280*/  ISETP.GT.AND P3, PT, R235.reuse, R193, PT ;  /* 0x000000c1eb00720c */ /* 0x040fe40003f64270 */
[----:B------:R-:W-:Y:S01]  /*12290*/  ISETP.GT.AND P2, PT, R235, R191, PT ;  /* 0x000000bfeb00720c */ /* 0x000fe20003f44270 */
[-C--:B------:R-:W-:Y:S03]  /*122a0*/  HMMA.16816.F32.BF16 R52, R204, R172.reuse, R52 ;  /* 0x000000accc34723c */ /* 0x080fe60000041834 */
[C---:B------:R-:W-:Y:S02]  /*122b0*/  ISETP.GT.AND P1, PT, R238.reuse, R193, PT ;  /* 0x000000c1ee00720c */ /* 0x040fe40003f24270 */
[----:B------:R-:W-:Y:S02]  /*122c0*/  ISETP.GT.AND P0, PT, R238, R191, PT ;  /* 0x000000bfee00720c */ /* 0x000fe40003f04270 */
[----:B------:R-:W-:Y:S01]  /*122d0*/  FSEL R195, R20, -INF , !P3 ;  /* 0xff80000014c37808 */ /* 0x000fe20005800000 */
[C---:B------:R-:W-:Y:S04]  /*122e0*/  HMMA.16816.F32.BF16 R56, R212.reuse, R172, R56 ;  /* 0x000000acd438723c */ /* 0x040fe80000041838 */
[----:B------:R-:W-:Y:S01]  /*122f0*/  FSEL R21, R21, -INF , !P2 ;  /* 0xff80000015157808 */ /* 0x000fe20005000000 */
[----:B------:R-:W-:Y:S01]  /*12300*/  VIADD R173, R0, 0x41 ;  /* 0x0000004100ad7836 */ /* 0x000fe20000000000 */
[----:B------:R-:W-:Y:S02]  /*12310*/  FSEL R22, R22, -INF , !P1 ;  /* 0xff80000016167808 */ /* 0x000fe40004800000 */
[----:B------:R-:W-:Y:S01]  /*12320*/  FSEL R23, R23, -INF , !P0 ;  /* 0xff80000017177808 */ /* 0x000fe20004000000 */
[-C--:B------:R-:W-:Y:S03]  /*12330*/  HMMA.16816.F32.BF16 R60, R212, R174.reuse, R60 ;  /* 0x000000aed43c723c */ /* 0x080fe6000004183c */
[C---:B------:R-:W-:Y:S02]  /*12340*/  ISETP.GT.AND P3, PT, R237.reuse, R193, PT ;  /* 0x000000c1ed00720c */ /* 0x040fe40003f64270 */
[----:B------:R-:W-:Y:S02]  /*12350*/  ISETP.GT.AND P2, PT, R237, R191, PT ;  /* 0x000000bfed00720c */ /* 0x000fe40003f44270 */
[C---:B------:R-:W-:Y:S01]  /*12360*/  ISETP.GT.AND P1, PT, R236.reuse, R193, PT ;  /* 0x000000c1ec00720c */ /* 0x040fe20003f24270 */
[C---:B------:R-:W-:Y:S04]  /*12370*/  HMMA.16816.F32.BF16 R64, R204.reuse, R174, R64 ;  /* 0x000000aecc40723c */ /* 0x040fe80000041840 */
[----:B------:R-:W-:Y:S01]  /*12380*/  ISETP.GT.AND P0, PT, R236, R191, PT ;  /* 0x000000bfec00720c */ /* 0x000fe20003f04270 */
[----:B------:R-:W-:Y:S01]  /*12390*/  VIADD R175, R0, 0x49 ;  /* 0x0000004900af7836 */ /* 0x000fe20000000000 */
[----:B------:R-:W-:Y:S01]  /*123a0*/  FSEL R199, R24, -INF , !P3 ;  /* 0xff80000018c77808 */ /* 0x000fe20005800000 */
[----:B------:R-:W-:Y:S01]  /*123b0*/  VIADD R24, R0, 0x31 ;  /* 0x0000003100187836 */ /* 0x000fe20000000000 */
[----:B------:R-:W-:Y:S01]  /*123c0*/  FSEL R25, R25, -INF , !P2 ;  /* 0xff80000019197808 */ /* 0x000fe20005000000 */
[-C--:B-1----:R-:W-:Y:S03]  /*123d0*/  HMMA.16816.F32.BF16 R68, R204, R168.reuse, R68 ;  /* 0x000000a8cc44723c */ /* 0x082fe60000041844 */
[----:B------:R-:W-:Y:S01]  /*123e0*/  FSEL R26, R26, -INF , !P1 ;  /* 0xff8000001a1a7808 */ /* 0x000fe20004800000 */
[C---:B------:R-:W-:Y:S01]  /*123f0*/  VIADD R174, R0.reuse, 0x40 ;  /* 0x0000004000ae7836 */ /* 0x040fe20000000000 */
[----:B------:R-:W-:Y:S02]  /*12400*/  FSEL R27, R27, -INF , !P0 ;  /* 0xff8000001b1b7808 */ /* 0x000fe40004000000 */
[CC--:B------:R-:W-:Y:S01]  /*12410*/  ISETP.GT.AND P3, PT, R237.reuse, R198.reuse, PT ;  /* 0x000000c6ed00720c */ /* 0x0c0fe20003f64270 */
[C---:B------:R-:W-:Y:S04]  /*12420*/  HMMA.16816.F32.BF16 R72, R212.reuse, R168, R72 ;  /* 0x000000a8d448723c */ /* 0x040fe80000041848 */
[-C--:B------:R-:W-:Y:S01]  /*12430*/  ISETP.GT.AND P2, PT, R237, R197.reuse, PT ;  /* 0x000000c5ed00720c */ /* 0x080fe20003f44270 */
[----:B------:R-:W-:Y:S01]  /*12440*/  VIADD R168, R0, 0x69 ;  /* 0x0000006900a87836 */ /* 0x000fe20000000000 */
[CC--:B------:R-:W-:Y:S02]  /*12450*/  ISETP.GT.AND P1, PT, R236.reuse, R198.reuse, PT ;  /* 0x000000c6ec00720c */ /* 0x0c0fe40003f24270 */
[-C--:B------:R-:W-:Y:S01]  /*12460*/  ISETP.GT.AND P0, PT, R236, R197.reuse, PT ;  /* 0x000000c5ec00720c */ /* 0x080fe20003f04270 */
        /* <DEDUP_REMOVED lines=16> */
[CC--:B------:R-:W-:Y:S02]  /*12570*/  ISETP.GT.AND P3, PT, R235.reuse, R203.reuse, PT ;  /* 0x000000cbeb00720c */ /* 0x0c0fe40003f64270 */
[-C--:B------:R-:W-:Y:S02]  /*12580*/  ISETP.GT.AND P2, PT, R235, R202.reuse, PT ;  /* 0x000000caeb00720c */ /* 0x080fe40003f44270 */
[CC--:B------:R-:W-:Y:S02]  /*12590*/  ISETP.GT.AND P1, PT, R238.reuse, R203.reuse, PT ;  /* 0x000000cbee00720c */ /* 0x0c0fe40003f24270 */
[-C--:B------:R-:W-:Y:S02]  /*125a0*/  ISETP.GT.AND P0, PT, R238, R202.reuse, PT ;  /* 0x000000caee00720c */ /* 0x080fe40003f04270 */
[----:B------:R-:W-:Y:S01]  /*125b0*/  FSEL R210, R36, -INF , !P3 ;  /* 0xff80000024d27808 */ /* 0x000fe20005800000 */
[----:B------:R-:W-:Y:S01]  /*125c0*/  VIADD R36, R0, 0x38 ;  /* 0x0000003800247836 */ /* 0x000fe20000000000 */
[----:B------:R-:W-:Y:S02]  /*125d0*/  FSEL R37, R37, -INF , !P2 ;  /* 0xff80000025257808 */ /* 0x000fe40005000000 */
[----:B------:R-:W-:Y:S02]  /*125e0*/  FSEL R38, R38, -INF , !P1 ;  /* 0xff80000026267808 */ /* 0x000fe40004800000 */
[----:B------:R-:W-:Y:S02]  /*125f0*/  FSEL R39, R39, -INF , !P0 ;  /* 0xff80000027277808 */ /* 0x000fe40004000000 */
[CC--:B------:R-:W-:Y:S02]  /*12600*/  ISETP.GT.AND P3, PT, R237.reuse, R203.reuse, PT ;  /* 0x000000cbed00720c */ /* 0x0c0fe40003f64270 */
[-C--:B------:R-:W-:Y:S02]  /*12610*/  ISETP.GT.AND P2, PT, R237, R202.reuse, PT ;  /* 0x000000caed00720c */ /* 0x080fe40003f44270 */
[C---:B------:R-:W-:Y:S02]  /*12620*/  ISETP.GT.AND P1, PT, R236.reuse, R203, PT ;  /* 0x000000cbec00720c */ /* 0x040fe40003f24270 */
[----:B------:R-:W-:Y:S02]  /*12630*/  ISETP.GT.AND P0, PT, R236, R202, PT ;  /* 0x000000caec00720c */ /* 0x000fe40003f04270 */
[----:B------:R-:W-:Y:S02]  /*12640*/  FSEL R181, R40, -INF , !P3 ;  /* 0xff80000028b57808 */ /* 0x000fe40005800000 */
[----:B------:R-:W-:Y:S02]  /*12650*/  FSEL R182, R41, -INF , !P2 ;  /* 0xff80000029b67808 */ /* 0x000fe40005000000 */
[----:B------:R-:W-:Y:S02]  /*12660*/  FSEL R183, R42, -INF , !P1 ;  /* 0xff8000002ab77808 */ /* 0x000fe40004800000 */
[----:B------:R-:W-:Y:S02]  /*12670*/  FSEL R4, R43, -INF , !P0 ;  /* 0xff8000002b047808 */ /* 0x000fe40004000000 */
[C---:B------:R-:W-:Y:S01]  /*12680*/  ISETP.GT.AND P3, PT, R237.reuse, R185, PT ;  /* 0x000000b9ed00720c */ /* 0x040fe20003f64270 */
[----:B------:R-:W1:Y:S01]  /*12690*/  LDSM.16.M88.4 R40, [R217+0x3400] ;  /* 0x00340000d928783b */ /* 0x000e620000000200 */
[----:B------:R-:W-:Y:S02]  /*126a0*/  ISETP.GT.AND P2, PT, R237, R211, PT ;  /* 0x000000d3ed00720c */ /* 0x000fe40003f44270 */
[C---:B------:R-:W-:Y:S02]  /*126b0*/  ISETP.GT.AND P1, PT, R236.reuse, R185, PT ;  /* 0x000000b9ec00720c */ /* 0x040fe40003f24270 */
[----:B------:R-:W-:Y:S02]  /*126c0*/  ISETP.GT.AND P0, PT, R236, R211, PT ;  /* 0x000000d3ec00720c */ /* 0x000fe40003f04270 */
[----:B------:R-:W-:Y:S02]  /*126d0*/  FSEL R8, R44, -INF , !P3 ;  /* 0xff8000002c087808 */ /* 0x000fe40005800000 */
[----:B------:R-:W-:Y:S02]  /*126e0*/  ISETP.GT.AND P3, PT, R235, R185, PT ;  /* 0x000000b9eb00720c */ /* 0x000fe40003f64270 */
[----:B------:R-:W-:Y:S02]  /*126f0*/  FSEL R12, R45, -INF , !P2 ;  /* 0xff8000002d0c7808 */ /* 0x000fe40005000000 */
[----:B------:R-:W-:Y:S02]  /*12700*/  FSEL R48, R48, -INF , !P3 ;  /* 0xff80000030307808 */ /* 0x000fe40005800000 */
[----:B------:R-:W-:Y:S02]  /*12710*/  FSEL R16, R46, -INF , !P1 ;  /* 0xff8000002e107808 */ /* 0x000fe40004800000 */
[----:B------:R-:W-:Y:S02]  /*12720*/  ISETP.GT.AND P3, PT, R235, R28, PT ;  /* 0x0000001ceb00720c */ /* 0x000fe40003f64270 */
[----:B------:R-:W-:Y:S02]  /*12730*/  FSEL R20, R47, -INF , !P0 ;  /* 0xff8000002f147808 */ /* 0x000fe40004000000 */
[----:B------:R-:W-:Y:S01]  /*12740*/  ISETP.GT.AND P0, PT, R238, R211, PT ;  /* 0x000000d3ee00720c */ /* 0x000fe20003f04270 */
[----:B------:R-:W2:Y:S01]  /*12750*/  LDSM.16.M88.4 R44, [R217+0x3800] ;  /* 0x00380000d92c783b */ /* 0x000ea20000000200 */
[----:B------:R-:W-:Y:S02]  /*12760*/  FSEL R52, R52, -INF , !P3 ;  /* 0xff80000034347808 */ /* 0x000fe40005800000 */
[----:B------:R-:W-:Y:S02]  /*12770*/  FSEL R51, R51, -INF , !P0 ;  /* 0xff80000033337808 */ /* 0x000fe40004000000 */
[C---:B------:R-:W-:Y:S02]  /*12780*/  ISETP.GT.AND P0, PT, R238.reuse, R24, PT ;  /* 0x00000018ee00720c */ /* 0x040fe40003f04270 */
[----:B------:R-:W-:Y:S02]  /*12790*/  ISETP.GT.AND P3, PT, R237, R28, PT ;  /* 0x0000001ced00720c */ /* 0x000fe40003f64270 */
[----:B------:R-:W-:Y:S02]  /*127a0*/  ISETP.GT.AND P1, PT, R238, R185, PT ;  /* 0x000000b9ee00720c */ /* 0x000fe40003f24270 */
[----:B------:R-:W-:Y:S02]  /*127b0*/  FSEL R55, R55, -INF , !P0 ;  /* 0xff80000037377808 */ /* 0x000fe40004000000 */
[----:B------:R-:W-:Y:S02]  /*127c0*/  ISETP.GT.AND P0, PT, R236, R24, PT ;  /* 0x00000018ec00720c */ /* 0x000fe40003f04270 */
[----:B------:R-:W-:Y:S02]  /*127d0*/  FSEL R56, R56, -INF , !P3 ;  /* 0xff80000038387808 */ /* 0x000fe40005800000 */
[----:B------:R-:W-:Y:S01]  /*127e0*/  ISETP.GT.AND P2, PT, R235, R211, PT ;  /* 0x000000d3eb00720c */ /* 0x000fe20003f44270 */
[-C--:B-1----:R-:W-:Y:S03]  /*127f0*/  HMMA.16816.F32.BF16 R84, R204, R40.reuse, R84 ;  /* 0x00000028cc54723c */ /* 0x082fe60000041854 */
[----:B------:R-:W-:Y:S02]  /*12800*/  ISETP.GT.AND P3, PT, R237, R36, PT ;  /* 0x00000024ed00720c */ /* 0x000fe40003f64270 */
[----:B------:R-:W-:Y:S02]  /*12810*/  FSEL R50, R50, -INF , !P1 ;  /* 0xff80000032327808 */ /* 0x000fe40004800000 */
[----:B------:R-:W-:Y:S01]  /*12820*/  ISETP.GT.AND P1, PT, R238, R28, PT ;  /* 0x0000001cee00720c */ /* 0x000fe20003f24270 */
[C---:B------:R-:W-:Y:S04]  /*12830*/  HMMA.16816.F32.BF16 R88, R212.reuse, R40, R88 ;  /* 0x00000028d458723c */ /* 0x040fe80000041858 */
[----:B------:R-:W-:Y:S02]  /*12840*/  FSEL R59, R59, -INF , !P0 ;  /* 0xff8000003b3b7808 */ /* 0x000fe40004000000 */
[----:B------:R-:W-:Y:S02]  /*12850*/  FSEL R49, R49, -INF , !P2 ;  /* 0xff80000031317808 */ /* 0x000fe40005000000 */
[----:B------:R-:W-:Y:S01]  /*12860*/  ISETP.GT.AND P0, PT, R236, R32, PT ;  /* 0x00000020ec00720c */ /* 0x000fe20003f04270 */
[-C--:B------:R-:W-:Y:S03]  /*12870*/  HMMA.16816.F32.BF16 R92, R212, R42.reuse, R92 ;  /* 0x0000002ad45c723c */ /* 0x080fe6000004185c */
[----:B------:R-:W-:Y:S02]  /*12880*/  FSEL R60, R60, -INF , !P3 ;  /* 0xff8000003c3c7808 */ /* 0x000fe40005800000 */
[C---:B------:R-:W-:Y:S02]  /*12890*/  ISETP.GT.AND P2, PT, R235.reuse, R24, PT ;  /* 0x00000018eb00720c */ /* 0x040fe40003f44270 */
[----:B------:R-:W-:Y:S01]  /*128a0*/  ISETP.GT.AND P3, PT, R235, R36, PT ;  /* 0x00000024eb00720c */ /* 0x000fe20003f64270 */
[C---:B------:R-:W-:Y:S01]  /*128b0*/  HMMA.16816.F32.BF16 R96, R204.reuse, R42, R96 ;  /* 0x0000002acc60723c */ /* 0x040fe20000041860 */
[----:B------:R-:W1:Y:S01]  /*128c0*/  LDSM.16.M88.4 R40, [R217+0x3c00] ;  /* 0x003c0000d928783b */ /* 0x000e620000000200 */
[----:B------:R-:W-:Y:S04]  /*128d0*/  DEPBAR.LE SB0, 0x0 ;  /* 0x000080000000791a */ /* 0x000fe80000000000 */
[----:B------:R-:W-:Y:S01]  /*128e0*/  FSEL R54, R54, -INF , !P1 ;  /* 0xff80000036367808 */ /* 0x000fe20004800000 */
[----:B------:R-:W-:Y:S01]  /*128f0*/  BAR.SYNC.DEFER_BLOCKING 0x0 ;  /* 0x0000000000007b1d */ /* 0x000fe20000010000 */
[----:B------:R-:W-:Y:S01]  /*12900*/  ISETP.GT.AND P1, PT, R236, R28, PT ;  /* 0x0000001cec00720c */ /* 0x000fe20003f24270 */
[-C--:B--2---:R-:W-:Y:S05]  /*12910*/  HMMA.16816.F32.BF16 R100, R204, R44.reuse, R100 ;  /* 0x0000002ccc64723c */ /* 0x084fea0000041864 */
[----:B------:R-:W-:Y:S02]  /*12920*/  FSEL R63, R63, -INF , !P0 ;  /* 0xff8000003f3f7808 */ /* 0x000fe40004000000 */
[----:B------:R-:W-:Y:S01]  /*12930*/  FSEL R53, R53, -INF , !P2 ;  /* 0xff80000035357808 */ /* 0x000fe20005000000 */
[C---:B------:R-:W-:Y:S04]  /*12940*/  HMMA.16816.F32.BF16 R104, R212.reuse, R44, R104 ;  /* 0x0000002cd468723c */ /* 0x040fe80000041868 */
[----:B------:R-:W-:Y:S01]  /*12950*/  ISETP.GT.AND P0, PT, R238, R32, PT ;  /* 0x00000020ee00720c */ /* 0x000fe20003f04270 */
[----:B------:R-:W-:Y:S01]  /*12960*/  VIADD R45, R0, 0x58 ;  /* 0x00000058002d7836 */ /* 0x000fe20000000000 */
[----:B------:R-:W-:Y:S01]  /*12970*/  FSEL R64, R64, -INF , !P3 ;  /* 0xff80000040407808 */ /* 0x000fe20005800000 */
[----:B------:R-:W-:Y:S01]  /*12980*/  VIADD R44, R0, 0x59 ;  /* 0x00000059002c7836 */ /* 0x000fe20000000000 */
[----:B------:R-:W-:Y:S01]  /*12990*/  ISETP.GT.AND P2, PT, R237, R24, PT ;  /* 0x00000018ed00720c */ /* 0x000fe20003f44270 */
[-C--:B------:R-:W-:Y:S03]  /*129a0*/  HMMA.16816.F32.BF16 R108, R212, R46.reuse, R108 ;  /* 0x0000002ed46c723c */ /* 0x080fe6000004186c */
[----:B------:R-:W-:Y:S02]  /*129b0*/  ISETP.GT.AND P3, PT, R235, R174, PT ;  /* 0x000000aeeb00720c */ /* 0x000fe40003f64270 */
[----:B------:R-:W-:Y:S02]  /*129c0*/  FSEL R58, R58, -INF , !P1 ;  /* 0xff8000003a3a7808 */ /* 0x000fe40004800000 */
[----:B------:R-:W-:Y:S01]  /*129d0*/  ISETP.GT.AND P1, PT, R236, R36, PT ;  /* 0x00000024ec00720c */ /* 0x000fe20003f24270 */
[C---:B------:R-:W-:Y:S04]  /*129e0*/  HMMA.16816.F32.BF16 R112, R204.reuse, R46, R112 ;  /* 0x0000002ecc70723c */ /* 0x040fe80000041870 */
[----:B------:R-:W-:Y:S01]  /*129f0*/  FSEL R67, R67, -INF , !P0 ;  /* 0xff80000043437808 */ /* 0x000fe20004000000 */
[C---:B------:R-:W-:Y:S01]  /*12a00*/  VIADD R47, R0.reuse, 0x60 ;  /* 0x00000060002f7836 */ /* 0x040fe20000000000 */
[----:B------:R-:W-:Y:S01]  /*12a10*/  FSEL R57, R57, -INF , !P2 ;  /* 0xff80000039397808 */ /* 0x000fe20005000000 */
[----:B------:R-:W-:Y:S01]  /*12a20*/  VIADD R46, R0, 0x61 ;  /* 0x00000061002e7836 */ /* 0x000fe20000000000 */
[-C--:B------:R-:W-:Y:S01]  /*12a30*/  ISETP.GT.AND P0, PT, R238, R173.reuse, PT ;  /* 0x000000adee00720c */ /* 0x080fe20003f04270 */
[-C--:B-1----:R-:W-:Y:S03]  /*12a40*/  HMMA.16816.F32.BF16 R116, R204, R40.reuse, R116 ;  /* 0x00000028cc74723c */ /* 0x082fe60000041874 */
[----:B------:R-:W-:Y:S02]  /*12a50*/  FSEL R68, R68, -INF , !P3 ;  /* 0xff80000044447808 */ /* 0x000fe40005800000 */
[C---:B------:R-:W-:Y:S02]  /*12a60*/  ISETP.GT.AND P2, PT, R237.reuse, R32, PT ;  /* 0x00000020ed00720c */ /* 0x040fe40003f44270 */
[----:B------:R-:W-:Y:S01]  /*12a70*/  ISETP.GT.AND P3, PT, R237, R174, PT ;  /* 0x000000aeed00720c */ /* 0x000fe20003f64270 */
[C---:B------:R-:W-:Y:S04]  /*12a80*/  HMMA.16816.F32.BF16 R120, R212.reuse, R40, R120 ;  /* 0x00000028d478723c */ /* 0x040fe80000041878 */
[----:B------:R-:W-:Y:S02]  /*12a90*/  FSEL R62, R62, -INF , !P1 ;  /* 0xff8000003e3e7808 */ /* 0x000fe40004800000 */
[----:B------:R-:W-:Y:S02]  /*12aa0*/  ISETP.GT.AND P1, PT, R238, R36, PT ;  /* 0x00000024ee00720c */ /* 0x000fe40003f24270 */
[----:B------:R-:W-:Y:S01]  /*12ab0*/  FSEL R71, R71, -INF , !P0 ;  /* 0xff80000047477808 */ /* 0x000fe20004000000 */
[-C--:B------:R-:W-:Y:S03]  /*12ac0*/  HMMA.16816.F32.BF16 R124, R212, R42.reuse, R124 ;  /* 0x0000002ad47c723c */ /* 0x080fe6000004187c */
[----:B------:R-:W-:Y:S01]  /*12ad0*/  FSEL R61, R61, -INF , !P2 ;  /* 0xff8000003d3d7808 */ /* 0x000fe20005000000 */
[----:B------:R-:W-:Y:S01]  /*12ae0*/  VIADD R214, R0, 0x70 ;  /* 0x0000007000d67836 */ /* 0x000fe20000000000 */
[----:B------:R-:W-:Y:S01]  /*12af0*/  ISETP.GT.AND P0, PT, R236, R173, PT ;  /* 0x000000adec00720c */ /* 0x000fe20003f04270 */
[----:B------:R-:W-:Y:S01]  /*12b00*/  VIADD R213, R0, 0x71 ;  /* 0x0000007100d57836 */ /* 0x000fe20000000000 */
[----:B------:R-:W-:Y:S01]  /*12b10*/  FSEL R72, R72, -INF , !P3 ;  /* 0xff80000048487808 */ /* 0x000fe20005800000 */
[----:B------:R-:W-:Y:S04]  /*12b20*/  HMMA.16816.F32.BF16 R128, R204, R42, R128 ;  /* 0x0000002acc80723c */ /* 0x000fe80000041880 */
[----:B------:R-:W-:Y:S01]  /*12b30*/  ISETP.GT.AND P2, PT, R235, R32, PT ;  /* 0x00000020eb00720c */ /* 0x000fe20003f44270 */
[C---:B------:R-:W-:Y:S01]  /*12b40*/  VIADD R207, R0.reuse, 0x78 ;  /* 0x0000007800cf7836 */ /* 0x040fe20000000000 */
[----:B------:R-:W-:Y:S01]  /*12b50*/  ISETP.GT.AND P3, PT, R237, R188, PT ;  /* 0x000000bced00720c */ /* 0x000fe20003f64270 */
[----:B------:R-:W-:Y:S01]  /*12b60*/  VIADD R206, R0, 0x79 ;  /* 0x0000007900ce7836 */ /* 0x000fe20000000000 */
[----:B------:R-:W-:Y:S02]  /*12b70*/  FSEL R66, R66, -INF , !P1 ;  /* 0xff80000042427808 */ /* 0x000fe40004800000 */
[----:B------:R-:W-:Y:S02]  /*12b80*/  ISETP.GT.AND P1, PT, R238, R174, PT ;  /* 0x000000aeee00720c */ /* 0x000fe40003f24270 */
[----:B------:R-:W-:Y:S02]  /*12b90*/  FSEL R75, R75, -INF , !P0 ;  /* 0xff8000004b4b7808 */ /* 0x000fe40004000000 */
[----:B------:R-:W-:Y:S02]  /*12ba0*/  FSEL R65, R65, -INF , !P2 ;  /* 0xff80000041417808 */ /* 0x000fe40005000000 */
[----:B------:R-:W-:Y:S02]  /*12bb0*/  ISETP.GT.AND P0, PT, R236, R175, PT ;  /* 0x000000afec00720c */ /* 0x000fe40003f04270 */
[----:B------:R-:W-:Y:S02]  /*12bc0*/  FSEL R76, R76, -INF , !P3 ;  /* 0xff8000004c4c7808 */ /* 0x000fe40005800000 */
[C---:B------:R-:W-:Y:S02]  /*12bd0*/  ISETP.GT.AND P2, PT, R235.reuse, R173, PT ;  /* 0x000000adeb00720c */ /* 0x040fe40003f44270 */
[----:B------:R-:W-:Y:S02]  /*12be0*/  ISETP.GT.AND P3, PT, R235, R188, PT ;  /* 0x000000bceb00720c */ /* 0x000fe40003f64270 */
[----:B------:R-:W-:Y:S02]  /*12bf0*/  FSEL R70, R70, -INF , !P1 ;  /* 0xff80000046467808 */ /* 0x000fe40004800000 */
[----:B------:R-:W-:Y:S02]  /*12c00*/  ISETP.GT.AND P1, PT, R236, R174, PT ;  /* 0x000000aeec00720c */ /* 0x000fe40003f24270 */
[----:B------:R-:W-:Y:S02]  /*12c10*/  FSEL R79, R79, -INF , !P0 ;  /* 0xff8000004f4f7808 */ /* 0x000fe40004000000 */
[----:B------:R-:W-:Y:S02]  /*12c20*/  FSEL R69, R69, -INF , !P2 ;  /* 0xff80000045457808 */ /* 0x000fe40005000000 */
[----:B------:R-:W-:Y:S02]  /*12c30*/  ISETP.GT.AND P0, PT, R238, R175, PT ;  /* 0x000000afee00720c */ /* 0x000fe40003f04270 */
[----:B------:R-:W-:Y:S02]  /*12c40*/  FSEL R80, R80, -INF , !P3 ;  /* 0xff80000050507808 */ /* 0x000fe40005800000 */
[----:B------:R-:W-:Y:S02]  /*12c50*/  ISETP.GT.AND P2, PT, R237, R173, PT ;  /* 0x000000aded00720c */ /* 0x000fe40003f44270 */
[----:B------:R-:W-:Y:S02]  /*12c60*/  ISETP.GT.AND P3, PT, R235, R192, PT ;  /* 0x000000c0eb00720c */ /* 0x000fe40003f64270 */
[----:B------:R-:W-:Y:S02]  /*12c70*/  FSEL R74, R74, -INF , !P1 ;  /* 0xff8000004a4a7808 */ /* 0x000fe40004800000 */
[----:B------:R-:W-:Y:S02]  /*12c80*/  ISETP.GT.AND P1, PT, R236, R188, PT ;  /* 0x000000bcec00720c */ /* 0x000fe40003f24270 */
[----:B------:R-:W-:Y:S02]  /*12c90*/  FSEL R200, R83, -INF , !P0 ;  /* 0xff80000053c87808 */ /* 0x000fe40004000000 */
[----:B------:R-:W-:Y:S02]  /*12ca0*/  FSEL R73, R73, -INF , !P2 ;  /* 0xff80000049497808 */ /* 0x000fe40005000000 */
[----:B------:R-:W-:Y:S02]  /*12cb0*/  ISETP.GT.AND P0, PT, R238, R208, PT ;  /* 0x000000d0ee00720c */ /* 0x000fe40003f04270 */
[----:B------:R-:W-:Y:S02]  /*12cc0*/  FSEL R84, R84, -INF , !P3 ;  /* 0xff80000054547808 */ /* 0x000fe40005800000 */
[CC--:B------:R-:W-:Y:S02]  /*12cd0*/  ISETP.GT.AND P2, PT, R237.reuse, R175.reuse, PT ;  /* 0x000000afed00720c */ /* 0x0c0fe40003f44270 */
        /* <DEDUP_REMOVED lines=8> */
[-C--:B------:R-:W-:Y:S02]  /*12d60*/  ISETP.GT.AND P3, PT, R237, R45.reuse, PT ;  /* 0x0000002ded00720c */ /* 0x080fe40003f64270 */
        /* <DEDUP_REMOVED lines=19> */
[----:B------:R-:W-:Y:S01]  /*12ea0*/  FSEL R177, R89, -INF , !P2 ;  /* 0xff80000059b17808 */ /* 0x000fe20005000000 */
[----:B------:R-:W-:Y:S01]  /*12eb0*/  VIADD R89, R0, 0x68 ;  /* 0x0000006800597836 */ /* 0x000fe20000000000 */
[-C--:B------:R-:W-:Y:S02]  /*12ec0*/  ISETP.GT.AND P0, PT, R238, R46.reuse, PT ;  /* 0x0000002eee00720c */ /* 0x080fe40003f04270 */
[----:B------:R-:W-:Y:S02]  /*12ed0*/  FSEL R184, R100, -INF , !P3 ;  /* 0xff80000064b87808 */ /* 0x000fe40005800000 */
[----:B------:R-:W-:Y:S02]  /*12ee0*/  ISETP.GT.AND P3, PT, R237, R47, PT ;  /* 0x0000002fed00720c */ /* 0x000fe40003f64270 */
[----:B------:R-:W-:Y:S02]  /*12ef0*/  FSEL R94, R94, -INF , !P1 ;  /* 0xff8000005e5e7808 */ /* 0x000fe40004800000 */
[----:B------:R-:W-:Y:S02]  /*12f00*/  ISETP.GT.AND P1, PT, R238, R45, PT ;  /* 0x0000002dee00720c */ /* 0x000fe40003f24270 */
[----:B------:R-:W-:Y:S02]  /*12f10*/  FSEL R176, R103, -INF , !P0 ;  /* 0xff80000067b07808 */ /* 0x000fe40004000000 */
[----:B------:R-:W-:Y:S02]  /*12f20*/  ISETP.GT.AND P0, PT, R236, R46, PT ;  /* 0x0000002eec00720c */ /* 0x000fe40003f04270 */
[----:B------:R-:W-:Y:S02]  /*12f30*/  FSEL R104, R104, -INF , !P3 ;  /* 0xff80000068687808 */ /* 0x000fe40005800000 */
[-C--:B------:R-:W-:Y:S02]  /*12f40*/  ISETP.GT.AND P3, PT, R237, R89.reuse, PT ;  /* 0x00000059ed00720c */ /* 0x080fe40003f64270 */
[----:B------:R-:W-:Y:S02]  /*12f50*/  FSEL R171, R98, -INF , !P1 ;  /* 0xff80000062ab7808 */ /* 0x000fe40004800000 */
[----:B------:R-:W-:Y:S02]  /*12f60*/  FSEL R98, R107, -INF , !P0 ;  /* 0xff8000006b627808 */ /* 0x000fe40004000000 */
[----:B------:R-:W-:Y:S02]  /*12f70*/  FSEL R107, R108, -INF , !P3 ;  /* 0xff8000006c6b7808 */ /* 0x000fe40005800000 */
[C---:B------:R-:W-:Y:S02]  /*12f80*/  ISETP.GT.AND P3, PT, R235.reuse, R89, PT ;  /* 0x00000059eb00720c */ /* 0x040fe40003f64270 */
[-C--:B------:R-:W-:Y:S02]  /*12f90*/  ISETP.GT.AND P1, PT, R238, R47.reuse, PT ;  /* 0x0000002fee00720c */ /* 0x080fe40003f24270 */
[----:B------:R-:W-:Y:S02]  /*12fa0*/  FSEL R212, R112, -INF , !P3 ;  /* 0xff80000070d47808 */ /* 0x000fe40005800000 */
[-C--:B------:R-:W-:Y:S02]  /*12fb0*/  ISETP.GT.AND P3, PT, R235, R214.reuse, PT ;  /* 0x000000d6eb00720c */ /* 0x080fe40003f64270 */
[----:B------:R-:W-:Y:S02]  /*12fc0*/  FSEL R172, R102, -INF , !P1 ;  /* 0xff80000066ac7808 */ /* 0x000fe40004800000 */
[----:B------:R-:W-:Y:S02]  /*12fd0*/  FSEL R96, R116, -INF , !P3 ;  /* 0xff80000074607808 */ /* 0x000fe40005800000 */
[C---:B------:R-:W-:Y:S02]  /*12fe0*/  ISETP.GT.AND P3, PT, R237.reuse, R214, PT ;  /* 0x000000d6ed00720c */ /* 0x040fe40003f64270 */
[----:B------:R-:W-:Y:S02]  /*12ff0*/  ISETP.GT.AND P1, PT, R236, R47, PT ;  /* 0x0000002fec00720c */ /* 0x000fe40003f24270 */
[----:B------:R-:W-:Y:S02]  /*13000*/  FSEL R204, R120, -INF , !P3 ;  /* 0xff80000078cc7808 */ /* 0x000fe40005800000 */
[----:B------:R-:W-:Y:S02]  /*13010*/  ISETP.GT.AND P3, PT, R237, R207, PT ;  /* 0x000000cfed00720c */ /* 0x000fe40003f64270 */
[----:B------:R-:W-:Y:S02]  /*13020*/  FSEL R106, R106, -INF , !P1 ;  /* 0xff8000006a6a7808 */ /* 0x000fe40004800000 */
[----:B------:R-:W-:Y:S02]  /*13030*/  ISETP.GT.AND P1, PT, R236, R89, PT ;  /* 0x00000059ec00720c */ /* 0x000fe40003f24270 */
[----:B------:R-:W-:Y:S02]  /*13040*/  FSEL R41, R124, -INF , !P3 ;  /* 0xff8000007c297808 */ /* 0x000fe40005800000 */
[----:B------:R-:W-:Y:S02]  /*13050*/  ISETP.GT.AND P3, PT, R235, R207, PT ;  /* 0x000000cfeb00720c */ /* 0x000fe40003f64270 */
[----:B------:R-:W-:Y:S02]  /*13060*/  FSEL R83, R110, -INF , !P1 ;  /* 0xff8000006e537808 */ /* 0x000fe40004800000 */
[----:B------:R-:W-:Y:S02]  /*13070*/  ISETP.GT.AND P1, PT, R238, R89, PT ;  /* 0x00000059ee00720c */ /* 0x000fe40003f24270 */
[----:B------:R-:W-:Y:S01]  /*13080*/  FSEL R89, R128, -INF , !P3 ;  /* 0xff80000080597808 */ /* 0x000fe20005800000 */
[----:B------:R-:W-:Y:S01]  /*13090*/  IMAD.MOV.U32 R116, RZ, RZ, R83 ;  /* 0x000000ffff747224 */ /* 0x000fe200078e0053 */
[----:B------:R-:W-:Y:S01]  /*130a0*/  FSEL R112, R3, -INF , !P5 ;  /* 0xff80000003707808 */ /* 0x000fe20006800000 */
[----:B------:R-:W-:Y:S01]  /*130b0*/  IMAD.MOV.U32 R3, RZ, RZ, R41 ;  /* 0x000000ffff037224 */ /* 0x000fe200078e0029 */
[-C--:B------:R-:W-:Y:S01]  /*130c0*/  ISETP.GE.AND P3, PT, R0, R229.reuse, PT ;  /* 0x000000e50000720c */ /* 0x080fe20003f66270 */
[----:B------:R-:W-:Y:S01]  /*130d0*/  IMAD.MOV.U32 R128, RZ, RZ, R96 ;  /* 0x000000ffff807224 */ /* 0x000fe200078e0060 */
[----:B------:R-:W-:Y:S02]  /*130e0*/  ISETP.GE.AND P5, PT, R2, R229, PT ;  /* 0x000000e50200720c */ /* 0x000fe40003fa6270 */
[----:B------:R-:W-:Y:S02]  /*130f0*/  FSEL R41, R10, -INF , !P3 ;  /* 0xff8000000a297808 */ /* 0x000fe40005800000 */
[----:B------:R-:W-:Y:S02]  /*13100*/  FSEL R43, R11, -INF , !P5 ;  /* 0xff8000000b2b7808 */ /* 0x000fe40006800000 */
[----:B------:R-:W-:Y:S01]  /*13110*/  ISETP.GT.AND P2, PT, R237, R44, PT ;  /* 0x0000002ced00720c */ /* 0x000fe20003f44270 */
[----:B------:R-:W2:Y:S01]  /*13120*/  LDL.64 R10, [R1+0x8] ;  /* 0x00000800010a7983 */ /* 0x000ea20000100a00 */
[----:B------:R-:W-:Y:S02]  /*13130*/  ISETP.GT.AND P0, PT, R236, R168, PT ;  /* 0x000000a8ec00720c */ /* 0x000fe40003f04270 */
[----:B------:R-:W-:Y:S02]  /*13140*/  FSEL R92, R93, -INF , !P2 ;  /* 0xff8000005d5c7808 */ /* 0x000fe40005000000 */
[----:B------:R-:W-:Y:S02]  /*13150*/  ISETP.GT.AND P2, PT, R235, R44, PT ;  /* 0x0000002ceb00720c */ /* 0x000fe40003f44270 */
[----:B------:R-:W-:Y:S02]  /*13160*/  FSEL R103, R111, -INF , !P0 ;  /* 0xff8000006f677808 */ /* 0x000fe40004000000 */
[----:B------:R-:W-:Y:S02]  /*13170*/  FSEL R97, R97, -INF , !P2 ;  /* 0xff80000061617808 */ /* 0x000fe40005000000 */
[----:B------:R-:W-:Y:S02]  /*13180*/  ISETP.GT.AND P2, PT, R235, R46, PT ;  /* 0x0000002eeb00720c */ /* 0x000fe40003f44270 */
[C---:B------:R-:W-:Y:S02]  /*13190*/  ISETP.GT.AND P0, PT, R238.reuse, R168, PT ;  /* 0x000000a8ee00720c */ /* 0x040fe40003f04270 */
[----:B------:R-:W-:Y:S02]  /*131a0*/  FSEL R180, R101, -INF , !P2 ;  /* 0xff80000065b47808 */ /* 0x000fe40005000000 */
[----:B------:R-:W-:Y:S02]  /*131b0*/  ISETP.GT.AND P2, PT, R237, R46, PT ;  /* 0x0000002eed00720c */ /* 0x000fe40003f44270 */
[----:B------:R-:W-:Y:S02]  /*131c0*/  FSEL R115, R115, -INF , !P0 ;  /* 0xff80000073737808 */ /* 0x000fe40004000000 */
[----:B------:R-:W-:Y:S02]  /*131d0*/  FSEL R105, R105, -INF , !P2 ;  /* 0xff80000069697808 */ /* 0x000fe40005000000 */
[-C--:B------:R-:W-:Y:S02]  /*131e0*/  ISETP.GT.AND P2, PT, R237, R168.reuse, PT ;  /* 0x000000a8ed00720c */ /* 0x080fe40003f44270 */
[-C--:B------:R-:W-:Y:S02]  /*131f0*/  ISETP.GT.AND P0, PT, R238, R213.reuse, PT ;  /* 0x000000d5ee00720c */ /* 0x080fe40003f04270 */
[----:B------:R-:W-:Y:S02]  /*13200*/  FSEL R81, R109, -INF , !P2 ;  /* 0xff8000006d517808 */ /* 0x000fe40005000000 */
[----:B------:R-:W-:Y:S02]  /*13210*/  ISETP.GT.AND P2, PT, R235, R168, PT ;  /* 0x000000a8eb00720c */ /* 0x000fe40003f44270 */
[----:B------:R-:W-:Y:S02]  /*13220*/  FSEL R215, R114, -INF , !P1 ;  /* 0xff80000072d77808 */ /* 0x000fe40004800000 */
[----:B------:R-:W-:Y:S02]  /*13230*/  FSEL R40, R113, -INF , !P2 ;  /* 0xff80000071287808 */ /* 0x000fe40005000000 */
[-C--:B------:R-:W-:Y:S02]  /*13240*/  ISETP.GT.AND P2, PT, R235, R213.reuse, PT ;  /* 0x000000d5eb00720c */ /* 0x080fe40003f44270 */
[-C--:B------:R-:W-:Y:S02]  /*13250*/  ISETP.GT.AND P1, PT, R238, R214.reuse, PT ;  /* 0x000000d6ee00720c */ /* 0x080fe40003f24270 */
[----:B------:R-:W-:Y:S02]  /*13260*/  FSEL R91, R119, -INF , !P0 ;  /* 0xff800000775b7808 */ /* 0x000fe40004000000 */
[-C--:B------:R-:W-:Y:S02]  /*13270*/  ISETP.GT.AND P0, PT, R236, R213.reuse, PT ;  /* 0x000000d5ec00720c */ /* 0x080fe40003f04270 */
[----:B------:R-:W-:Y:S02]  /*13280*/  FSEL R95, R117, -INF , !P2 ;  /* 0xff800000755f7808 */ /* 0x000fe40005000000 */
[----:B------:R-:W-:Y:S02]  /*13290*/  FSEL R93, R118, -INF , !P1 ;  /* 0xff800000765d7808 */ /* 0x000fe40004800000 */
[----:B------:R-:W-:Y:S02]  /*132a0*/  ISETP.GT.AND P2, PT, R237, R213, PT ;  /* 0x000000d5ed00720c */ /* 0x000fe40003f44270 */
[C---:B------:R-:W-:Y:S02]  /*132b0*/  ISETP.GT.AND P1, PT, R236.reuse, R214, PT ;  /* 0x000000d6ec00720c */ /* 0x040fe40003f24270 */
[----:B------:R-:W-:Y:S02]  /*132c0*/  FSEL R113, R123, -INF , !P0 ;  /* 0xff8000007b717808 */ /* 0x000fe40004000000 */
[-C--:B------:R-:W-:Y:S02]  /*132d0*/  ISETP.GT.AND P0, PT, R236, R206.reuse, PT ;  /* 0x000000ceec00720c */ /* 0x080fe40003f04270 */
[----:B------:R-:W-:Y:S02]  /*132e0*/  FSEL R111, R121, -INF , !P2 ;  /* 0xff800000796f7808 */ /* 0x000fe40005000000 */
[----:B------:R-:W-:Y:S02]  /*132f0*/  FSEL R122, R122, -INF , !P1 ;  /* 0xff8000007a7a7808 */ /* 0x000fe40004800000 */
[-C--:B------:R-:W-:Y:S02]  /*13300*/  ISETP.GT.AND P6, PT, R235, R206.reuse, PT ;  /* 0x000000ceeb00720c */ /* 0x080fe40003fc4270 */
[-C--:B------:R-:W-:Y:S02]  /*13310*/  ISETP.GT.AND P2, PT, R237, R206.reuse, PT ;  /* 0x000000ceed00720c */ /* 0x080fe40003f44270 */
[-C--:B------:R-:W-:Y:S02]  /*13320*/  ISETP.GT.AND P1, PT, R236, R207.reuse, PT ;  /* 0x000000cfec00720c */ /* 0x080fe40003f24270 */
[----:B------:R-:W-:Y:S01]  /*13330*/  FSEL R119, R127, -INF , !P0 ;  /* 0xff8000007f777808 */ /* 0x000fe20004000000 */
[----:B------:R-:W-:Y:S01]  /*13340*/  IMAD.MOV.U32 R127, RZ, RZ, R95 ;  /* 0x000000ffff7f7224 */ /* 0x000fe200078e005f */
[C---:B------:R-:W-:Y:S02]  /*13350*/  ISETP.GT.AND P0, PT, R238.reuse, R206, PT ;  /* 0x000000ceee00720c */ /* 0x040fe40003f04270 */
[----:B------:R-:W-:Y:S02]  /*13360*/  ISETP.GT.AND P4, PT, R238, R207, PT ;  /* 0x000000cfee00720c */ /* 0x000fe40003f84270 */
[----:B------:R-:W-:Y:S02]  /*13370*/  FSEL R83, R129, -INF , !P6 ;  /* 0xff80000081537808 */ /* 0x000fe40007000000 */
[----:B------:R-:W-:Y:S01]  /*13380*/  FSEL R114, R125, -INF , !P2 ;  /* 0xff8000007d727808 */ /* 0x000fe20005000000 */
[----:B------:R-:W-:Y:S01]  /*13390*/  IMAD.MOV.U32 R125, RZ, RZ, R91 ;  /* 0x000000ffff7d7224 */ /* 0x000fe200078e005b */
[----:B------:R-:W-:Y:S01]  /*133a0*/  FSEL R124, R126, -INF , !P1 ;  /* 0xff8000007e7c7808 */ /* 0x000fe20004800000 */
[----:B------:R-:W-:Y:S01]  /*133b0*/  IMAD.MOV.U32 R126, RZ, RZ, R93 ;  /* 0x000000ffff7e7224 */ /* 0x000fe200078e005d */
[-C--:B------:R-:W-:Y:S02]  /*133c0*/  ISETP.GE.AND P6, PT, R2, R232.reuse, PT ;  /* 0x000000e80200720c */ /* 0x080fe40003fc6270 */
[CC--:B------:R-:W-:Y:S02]  /*133d0*/  ISETP.GE.AND P1, PT, R0.reuse, R233.reuse, PT ;  /* 0x000000e90000720c */ /* 0x0c0fe40003f26270 */
[----:B------:R-:W-:Y:S02]  /*133e0*/  ISETP.GE.AND P2, PT, R0, R232, PT ;  /* 0x000000e80000720c */ /* 0x000fe40003f46270 */
[----:B------:R-:W-:Y:S01]  /*133f0*/  FSEL R205, R131, -INF , !P0 ;  /* 0xff80000083cd7808 */ /* 0x000fe20004000000 */
[----:B------:R-:W-:Y:S01]  /*13400*/  IMAD.MOV.U32 R131, RZ, RZ, R98 ;  /* 0x000000ffff837224 */ /* 0x000fe200078e0062 */
[----:B------:R-:W-:Y:S02]  /*13410*/  FSEL R0, R130, -INF , !P4 ;  /* 0xff80000082007808 */ /* 0x000fe40006000000 */
[CC--:B------:R-:W-:Y:S02]  /*13420*/  ISETP.GE.AND P0, PT, R2.reuse, R233.reuse, PT ;  /* 0x000000e90200720c */ /* 0x0c0fe40003f06270 */
[----:B------:R-:W-:Y:S01]  /*13430*/  ISETP.GE.AND P4, PT, R2, R234, PT ;  /* 0x000000ea0200720c */ /* 0x000fe20003f86270 */
[----:B------:R-:W-:Y:S01]  /*13440*/  IMAD.MOV.U32 R2, RZ, RZ, R81 ;  /* 0x000000ffff027224 */ /* 0x000fe200078e0051 */
[----:B------:R-:W-:Y:S01]  /*13450*/  FSEL R42, R9, -INF , !P6 ;  /* 0xff800000092a7808 */ /* 0x000fe20007000000 */
[----:B------:R-:W-:Y:S01]  /*13460*/  IMAD.MOV.U32 R9, RZ, RZ, R3 ;  /* 0x000000ffff097224 */ /* 0x000fe200078e0003 */
[C---:B------:R-:W-:Y:S02]  /*13470*/  ISETP.GE.AND P6, PT, R186.reuse, R232, PT ;  /* 0x000000e8ba00720c */ /* 0x040fe40003fc6270 */
[----:B------:R-:W-:Y:S02]  /*13480*/  ISETP.GE.AND P5, PT, R186, R234, PT ;  /* 0x000000eaba00720c */ /* 0x000fe40003fa6270 */
[----:B------:R-:W-:Y:S01]  /*13490*/  FSEL R109, R7, -INF , !P0 ;  /* 0xff800000076d7808 */ /* 0x000fe20004000000 */
[----:B------:R-:W-:Y:S01]  /*134a0*/  IMAD.MOV.U32 R7, RZ, RZ, R40 ;  /* 0x000000ffff077224 */ /* 0x000fe200078e0028 */
[----:B------:R-:W-:Y:S01]  /*134b0*/  FSEL R118, R5, -INF , !P4 ;  /* 0xff80000005767808 */ /* 0x000fe20006000000 */
[----:B------:R-:W-:Y:S01]  /*134c0*/  IMAD.MOV.U32 R5, RZ, RZ, R83 ;  /* 0x000000ffff057224 */ /* 0x000fe200078e0053 */
[----:B------:R-:W-:Y:S02]  /*134d0*/  ISETP.GE.AND P4, PT, R187, R232, PT ;  /* 0x000000e8bb00720c */ /* 0x000fe40003f86270 */
[----:B------:R-:W-:Y:S02]  /*134e0*/  FSEL R40, R189, -INF , !P2 ;  /* 0xff800000bd287808 */ /* 0x000fe40005000000 */
[----:B------:R-:W-:Y:S02]  /*134f0*/  ISETP.GE.AND P2, PT, R187, R233, PT ;  /* 0x000000e9bb00720c */ /* 0x000fe40003f46270 */
[----:B------:R-:W-:Y:S01]  /*13500*/  FSEL R98, R13, -INF , !P6 ;  /* 0xff8000000d627808 */ /* 0x000fe20007000000 */
[----:B------:R-:W-:Y:S01]  /*13510*/  IMAD.MOV.U32 R13, RZ, RZ, R111 ;  /* 0x000000ffff0d7224 */ /* 0x000fe200078e006f */
[----:B------:R-:W-:Y:S02]  /*13520*/  FSEL R130, R17, -INF , !P5 ;  /* 0xff80000011827808 */ /* 0x000fe40006800000 */
[-C--:B------:R-:W-:Y:S02]  /*13530*/  ISETP.GE.AND P6, PT, R193, R234.reuse, PT ;  /* 0x000000eac100720c */ /* 0x080fe40003fc6270 */
[-C--:B------:R-:W-:Y:S02]  /*13540*/  ISETP.GE.AND P5, PT, R191, R234.reuse, PT ;  /* 0x000000eabf00720c */ /* 0x080fe40003fa6270 */
[----:B------:R-:W-:Y:S02]  /*13550*/  FSEL R96, R190, -INF , !P4 ;  /* 0xff800000be607808 */ /* 0x000fe40006000000 */
[C---:B------:R-:W-:Y:S02]  /*13560*/  ISETP.GE.AND P3, PT, R186.reuse, R229, PT ;  /* 0x000000e5ba00720c */ /* 0x040fe40003f66270 */
[----:B------:R-:W-:Y:S02]  /*13570*/  ISETP.GE.AND P4, PT, R186, R233, PT ;  /* 0x000000e9ba00720c */ /* 0x000fe40003f86270 */
[----:B------:R-:W-:Y:S02]  /*13580*/  FSEL R117, R18, -INF , !P2 ;  /* 0xff80000012757808 */ /* 0x000fe40005000000 */
[----:B------:R-:W-:Y:S02]  /*13590*/  ISETP.GE.AND P0, PT, R187, R234, PT ;  /* 0x000000eabb00720c */ /* 0x000fe40003f06270 */
[----:B------:R-:W-:Y:S02]  /*135a0*/  FSEL R18, R195, -INF , !P6 ;  /* 0xff800000c3127808 */ /* 0x000fe40007000000 */
[----:B------:R-:W-:Y:S01]  /*135b0*/  FSEL R186, R21, -INF , !P5 ;  /* 0xff80000015ba7808 */ /* 0x000fe20006800000 */
[----:B------:R-:W-:Y:S01]  /*135c0*/  IMAD.MOV.U32 R21, RZ, RZ, R126 ;  /* 0x000000ffff157224 */ /* 0x000fe200078e007e */
[-C--:B------:R-:W-:Y:S02]  /*135d0*/  ISETP.GE.AND P6, PT, R191, R229.reuse, PT ;  /* 0x000000e5bf00720c */ /* 0x080fe40003fc6270 */
[-C--:B------:R-:W-:Y:S02]  /*135e0*/  ISETP.GE.AND P5, PT, R198, R232.reuse, PT ;  /* 0x000000e8c600720c */ /* 0x080fe40003fa6270 */
[----:B------:R-:W-:Y:S01]  /*135f0*/  FSEL R101, R6, -INF , !P1 ;  /* 0xff80000006657808 */ /* 0x000fe20004800000 */
[----:B------:R-:W-:Y:S01]  /*13600*/  IMAD.MOV.U32 R6, RZ, RZ, R89 ;  /* 0x000000ffff067224 */ /* 0x000fe200078e0059 */
[----:B------:R-:W-:Y:S02]  /*13610*/  FSEL R83, R15, -INF , !P3 ;  /* 0xff8000000f537808 */ /* 0x000fe40005800000 */
[----:B------:R-:W-:Y:S02]  /*13620*/  FSEL R120, R194, -INF , !P0 ;  /* 0xff800000c2787808 */ /* 0x000fe40004000000 */
[----:B------:R-:W-:Y:S01]  /*13630*/  FSEL R121, R19, -INF , !P4 ;  /* 0xff80000013797808 */ /* 0x000fe20006000000 */
[----:B------:R-:W-:Y:S01]  /*13640*/  IMAD.MOV.U32 R19, RZ, RZ, R125 ;  /* 0x000000ffff137224 */ /* 0x000fe200078e007d */
[-C--:B------:R-:W-:Y:S02]  /*13650*/  ISETP.GE.AND P1, PT, R187, R229.reuse, PT ;  /* 0x000000e5bb00720c */ /* 0x080fe40003f26270 */
[CC--:B------:R-:W-:Y:S02]  /*13660*/  ISETP.GE.AND P3, PT, R193.reuse, R232.reuse, PT ;  /* 0x000000e8c100720c */ /* 0x0c0fe40003f66270 */
[----:B------:R-:W-:Y:S02]  /*13670*/  ISETP.GE.AND P0, PT, R193, R229, PT ;  /* 0x000000e5c100720c */ /* 0x000fe40003f06270 */
[----:B------:R-:W-:Y:S02]  /*13680*/  ISETP.GE.AND P4, PT, R191, R232, PT ;  /* 0x000000e8bf00720c */ /* 0x000fe40003f86270 */
[----:B------:R-:W-:Y:S01]  /*13690*/  FSEL R91, R27, -INF , !P6 ;  /* 0xff8000001b5b7808 */ /* 0x000fe20007000000 */
[----:B------:R-:W-:Y:S01]  /*136a0*/  IMAD.MOV.U32 R27, RZ, RZ, R128 ;  /* 0x000000ffff1b7224 */ /* 0x000fe200078e0080 */
[----:B------:R-:W-:Y:S02]  /*136b0*/  FSEL R108, R201, -INF , !P5 ;  /* 0xff800000c96c7808 */ /* 0x000fe40006800000 */
[C---:B------:R-:W-:Y:S02]  /*136c0*/  ISETP.GE.AND P6, PT, R197.reuse, R234, PT ;  /* 0x000000eac500720c */ /* 0x040fe40003fc6270 */
[-C--:B------:R-:W-:Y:S02]  /*136d0*/  ISETP.GE.AND P5, PT, R197, R233.reuse, PT ;  /* 0x000000e9c500720c */ /* 0x080fe40003fa6270 */
[----:B------:R-:W-:Y:S02]  /*136e0*/  FSEL R81, R14, -INF , !P1 ;  /* 0xff8000000e517808 */ /* 0x000fe40004800000 */
[----:B------:R-:W-:Y:S02]  /*136f0*/  FSEL R100, R199, -INF , !P3 ;  /* 0xff800000c7647808 */ /* 0x000fe40005800000 */
[----:B------:R-:W-:Y:S01]  /*13700*/  FSEL R102, R25, -INF , !P4 ;  /* 0xff80000019667808 */ /* 0x000fe20006000000 */
[----:B------:R-:W-:Y:S01]  /*13710*/  IMAD.MOV.U32 R25, RZ, RZ, R127 ;  /* 0x000000ffff197224 */ /* 0x000fe200078e007f */
[----:B------:R-:W-:Y:S02]  /*13720*/  FSEL R89, R26, -INF , !P0 ;  /* 0xff8000001a597808 */ /* 0x000fe40004000000 */
[-C--:B------:R-:W-:Y:S02]  /*13730*/  ISETP.GE.AND P1, PT, R193, R233.reuse, PT ;  /* 0x000000e9c100720c */ /* 0x080fe40003f26270 */
[-C--:B------:R-:W-:Y:S02]  /*13740*/  ISETP.GE.AND P3, PT, R198, R233.reuse, PT ;  /* 0x000000e9c600720c */ /* 0x080fe40003f66270 */
[----:B------:R-:W-:Y:S02]  /*13750*/  ISETP.GE.AND P4, PT, R197, R232, PT ;  /* 0x000000e8c500720c */ /* 0x000fe40003f86270 */
[----:B------:R-:W-:Y:S01]  /*13760*/  FSEL R26, R33, -INF , !P6 ;  /* 0xff800000211a7808 */ /* 0x000fe20007000000 */
[----:B------:R-:W-:Y:S01]  /*13770*/  IMAD.MOV.U32 R33, RZ, RZ, R116 ;  /* 0x000000ffff217224 */ /* 0x000fe200078e0074 */
[----:B------:R-:W-:Y:S02]  /*13780*/  FSEL R35, R35, -INF , !P5 ;  /* 0xff80000023237808 */ /* 0x000fe40006800000 */
[----:B------:R-:W-:Y:S02]  /*13790*/  ISETP.GE.AND P2, PT, R191, R233, PT ;  /* 0x000000e9bf00720c */ /* 0x000fe40003f46270 */
[C---:B------:R-:W-:Y:S02]  /*137a0*/  ISETP.GE.AND P6, PT, R202.reuse, R234, PT ;  /* 0x000000eaca00720c */ /* 0x040fe40003fc6270 */
[----:B------:R-:W-:Y:S02]  /*137b0*/  ISETP.GE.AND P5, PT, R202, R232, PT ;  /* 0x000000e8ca00720c */ /* 0x000fe40003fa6270 */
[----:B------:R-:W-:Y:S02]  /*137c0*/  FSEL R123, R22, -INF , !P1 ;  /* 0xff800000167b7808 */ /* 0x000fe40004800000 */
[----:B------:R-:W-:Y:S02]  /*137d0*/  FSEL R110, R29, -INF , !P4 ;  /* 0xff8000001d6e7808 */ /* 0x000fe40006000000 */
[----:B------:R-:W-:Y:S02]  /*137e0*/  FSEL R187, R34, -INF , !P3 ;  /* 0xff80000022bb7808 */ /* 0x000fe40005800000 */
[-C--:B------:R-:W-:Y:S02]  /*137f0*/  ISETP.GE.AND P1, PT, R198, R229.reuse, PT ;  /* 0x000000e5c600720c */ /* 0x080fe40003f26270 */
[----:B------:R-:W-:Y:S02]  /*13800*/  FSEL R129, R23, -INF , !P2 ;  /* 0xff80000017817808 */ /* 0x000fe40005000000 */
[-C--:B------:R-:W-:Y:S02]  /*13810*/  ISETP.GE.AND P4, PT, R203, R234.reuse, PT ;  /* 0x000000eacb00720c */ /* 0x080fe40003f86270 */
[----:B------:R-:W-:Y:S02]  /*13820*/  FSEL R34, R37, -INF , !P6 ;  /* 0xff80000025227808 */ /* 0x000fe40007000000 */
[----:B------:R-:W-:Y:S01]  /*13830*/  FSEL R116, R182, -INF , !P5 ;  /* 0xff800000b6747808 */ /* 0x000fe20006800000 */
[----:B------:R-:W-:Y:S01]  /*13840*/  IMAD.MOV.U32 R182, RZ, RZ, R2 ;  /* 0x000000ffffb67224 */ /* 0x000fe200078e0002 */
[----:B------:R-:W-:Y:S02]  /*13850*/  ISETP.GE.AND P2, PT, R198, R234, PT ;  /* 0x000000eac600720c */ /* 0x000fe40003f46270 */
[-C--:B------:R-:W-:Y:S02]  /*13860*/  ISETP.GE.AND P6, PT, R185, R232.reuse, PT ;  /* 0x000000e8b900720c */ /* 0x080fe40003fc6270 */
[----:B------:R-:W-:Y:S02]  /*13870*/  ISETP.GE.AND P5, PT, R211, R232, PT ;  /* 0x000000e8d300720c */ /* 0x000fe40003fa6270 */
[----:B------:R-:W-:Y:S02]  /*13880*/  ISETP.GE.AND P0, PT, R197, R229, PT ;  /* 0x000000e5c500720c */ /* 0x000fe40003f06270 */
[----:B------:R-:W-:Y:S01]  /*13890*/  FSEL R95, R30, -INF , !P1 ;  /* 0xff8000001e5f7808 */ /* 0x000fe20004800000 */
[----:B------:R-:W-:Y:S01]  /*138a0*/  IMAD.MOV.U32 R30, RZ, RZ, R215 ;  /* 0x000000ffff1e7224 */ /* 0x000fe200078e00d7 */
[----:B------:R-:W-:Y:S02]  /*138b0*/  FSEL R210, R210, -INF , !P4 ;  /* 0xff800000d2d27808 */ /* 0x000fe40006000000 */
[-C--:B------:R-:W-:Y:S02]  /*138c0*/  ISETP.GE.AND P1, PT, R203, R233.reuse, PT ;  /* 0x000000e9cb00720c */ /* 0x080fe40003f26270 */
[----:B------:R-:W-:Y:S02]  /*138d0*/  FSEL R22, R209, -INF , !P2 ;  /* 0xff800000d1167808 */ /* 0x000fe40005000000 */
[C---:B------:R-:W-:Y:S02]  /*138e0*/  ISETP.GE.AND P3, PT, R202.reuse, R233, PT ;  /* 0x000000e9ca00720c */ /* 0x040fe40003f66270 */
[-C--:B------:R-:W-:Y:S01]  /*138f0*/  ISETP.GE.AND P4, PT, R202, R229.reuse, PT ;  /* 0x000000e5ca00720c */ /* 0x080fe20003f86270 */
[----:B------:R-:W-:Y:S01]  /*13900*/  IMAD.MOV.U32 R202, RZ, RZ, R107 ;  /* 0x000000ffffca7224 */ /* 0x000fe200078e006b */
[----:B------:R-:W-:Y:S01]  /*13910*/  FSEL R128, R8, -INF , !P6 ;  /* 0xff80000008807808 */ /* 0x000fe20007000000 */
[----:B------:R-:W-:Y:S01]  /*13920*/  IMAD R8, R251, 0x80, R250 ;  /* 0x00000080fb087824 */ /* 0x000fe200078e02fa */
[----:B------:R-:W-:Y:S02]  /*13930*/  FSEL R126, R12, -INF , !P5 ;  /* 0xff8000000c7e7808 */ /* 0x000fe40006800000 */
[----:B------:R-:W-:Y:S01]  /*13940*/  FSEL R93, R31, -INF , !P0 ;  /* 0xff8000001f5d7808 */ /* 0x000fe20004000000 */
[----:B------:R-:W-:Y:S01]  /*13950*/  IMAD.MOV.U32 R31, RZ, RZ, R7 ;  /* 0x000000ffff1f7224 */ /* 0x000fe200078e0007 */
[----:B------:R-:W-:Y:S01]  /*13960*/  ISETP.GE.AND P2, PT, R203, R229, PT ;  /* 0x000000e5cb00720c */ /* 0x000fe20003f46270 */
[----:B------:R-:W-:Y:S01]  /*13970*/  IMAD.MOV.U32 R7, RZ, RZ, R114 ;  /* 0x000000ffff077224 */ /* 0x000fe200078e0072 */
[----:B------:R-:W-:Y:S01]  /*13980*/  ISETP.GE.AND P6, PT, R211, R233, PT ;  /* 0x000000e9d300720c */ /* 0x000fe20003fc6270 */
[----:B------:R-:W-:Y:S01]  /*13990*/  VIADD R8, R8, 0x68 ;  /* 0x0000006808087836 */ /* 0x000fe20000000000 */
[----:B------:R-:W-:Y:S02]  /*139a0*/  ISETP.GE.AND P5, PT, R28, R234, PT ;  /* 0x000000ea1c00720c */ /* 0x000fe40003fa6270 */
[----:B------:R-:W-:Y:S02]  /*139b0*/  ISETP.GE.AND P0, PT, R203, R232, PT ;  /* 0x000000e8cb00720c */ /* 0x000fe40003f06270 */
[----:B------:R-:W-:Y:S02]  /*139c0*/  FSEL R37, R38, -INF , !P1 ;  /* 0xff80000026257808 */ /* 0x000fe40004800000 */
[----:B------:R-:W-:Y:S02]  /*139d0*/  FSEL R39, R39, -INF , !P3 ;  /* 0xff80000027277808 */ /* 0x000fe40005800000 */
[----:B------:R-:W-:Y:S01]  /*139e0*/  FSEL R107, R4, -INF , !P4 ;  /* 0xff800000046b7808 */ /* 0x000fe20006000000 */
[----:B------:R-:W-:Y:S01]  /*139f0*/  IMAD.MOV.U32 R4, RZ, RZ, R131 ;  /* 0x000000ffff047224 */ /* 0x000fe200078e0083 */
[-C--:B------:R-:W-:Y:S02]  /*13a00*/  ISETP.GE.AND P3, PT, R185, R234.reuse, PT ;  /* 0x000000eab900720c */ /* 0x080fe40003f66270 */
[----:B------:R-:W-:Y:S02]  /*13a10*/  FSEL R111, R183, -INF , !P2 ;  /* 0xff800000b76f7808 */ /* 0x000fe40005000000 */
[----:B------:R-:W-:Y:S02]  /*13a20*/  ISETP.GE.AND P4, PT, R211, R234, PT ;  /* 0x000000ead300720c */ /* 0x000fe40003f86270 */
[----:B------:R-:W-:Y:S02]  /*13a30*/  FSEL R193, R51, -INF , !P6 ;  /* 0xff80000033c17808 */ /* 0x000fe40007000000 */
[----:B------:R-:W-:Y:S02]  /*13a40*/  FSEL R38, R52, -INF , !P5 ;  /* 0xff80000034267808 */ /* 0x000fe40006800000 */
[----:B------:R-:W-:Y:S02]  /*13a50*/  FSEL R114, R181, -INF , !P0 ;  /* 0xff800000b5727808 */ /* 0x000fe40004000000 */
[-C--:B------:R-:W-:Y:S02]  /*13a60*/  ISETP.GE.AND P2, PT, R211, R229.reuse, PT ;  /* 0x000000e5d300720c */ /* 0x080fe40003f46270 */
[CC--:B------:R-:W-:Y:S02]  /*13a70*/  ISETP.GE.AND P6, PT, R24.reuse, R232.reuse, PT ;  /* 0x000000e81800720c */ /* 0x0c0fe40003fc6270 */
        /* <DEDUP_REMOVED lines=8> */
[----:B------:R-:W-:Y:S02]  /*13b00*/  FSEL R195, R50, -INF , !P0 ;  /* 0xff80000032c37808 */ /* 0x000fe40004000000 */
[C---:B------:R-:W-:Y:S02]  /*13b10*/  ISETP.GE.AND P6, PT, R32.reuse, R232, PT ;  /* 0x000000e82000720c */ /* 0x040fe40003fc6270 */
[-C--:B------:R-:W-:Y:S02]  /*13b20*/  ISETP.GE.AND P5, PT, R32, R234.reuse, PT ;  /* 0x000000ea2000720c */ /* 0x080fe40003fa6270 */
[C---:B------:R-:W-:Y:S02]  /*13b30*/  ISETP.GE.AND P0, PT, R24.reuse, R233, PT ;  /* 0x000000e91800720c */ /* 0x040fe40003f06270 */
        /* <DEDUP_REMOVED lines=9> */
[----:B------:R-:W-:Y:S02]  /*13bd0*/  ISETP.GE.AND P0, PT, R36, R234, PT ;  /* 0x000000ea2400720c */ /* 0x000fe40003f06270 */
[----:B------:R-:W-:Y:S02]  /*13be0*/  FSEL R127, R16, -INF , !P1 ;  /* 0xff800000107f7808 */ /* 0x000fe40004800000 */
[----:B------:R-:W-:Y:S02]  /*13bf0*/  FSEL R190, R53, -INF , !P4 ;  /* 0xff80000035be7808 */ /* 0x000fe40006000000 */
[C---:B------:R-:W-:Y:S02]  /*13c00*/  ISETP.GE.AND P1, PT, R28.reuse, R233, PT ;  /* 0x000000e91c00720c */ /* 0x040fe40003f26270 */
[----:B------:R-:W-:Y:S02]  /*13c10*/  ISETP.GE.AND P3, PT, R28, R229, PT ;  /* 0x000000e51c00720c */ /* 0x000fe40003f66270 */
[-C--:B------:R-:W-:Y:S02]  /*13c20*/  ISETP.GE.AND P4, PT, R36, R232.reuse, PT ;  /* 0x000000e82400720c */ /* 0x080fe40003f86270 */
[----:B------:R-:W-:Y:S02]  /*13c30*/  FSEL R209, R66, -INF , !P2 ;  /* 0xff80000042d17808 */ /* 0x000fe40005000000 */
[----:B------:R-:W-:Y:S02]  /*13c40*/  FSEL R185, R68, -INF , !P6 ;  /* 0xff80000044b97808 */ /* 0x000fe40007000000 */
[----:B------:R-:W-:Y:S02]  /*13c50*/  FSEL R17, R69, -INF , !P5 ;  /* 0xff80000045117808 */ /* 0x000fe40006800000 */
[----:B------:R-:W-:Y:S02]  /*13c60*/  FSEL R14, R64, -INF , !P0 ;  /* 0xff800000400e7808 */ /* 0x000fe40004000000 */
[C---:B------:R-:W-:Y:S02]  /*13c70*/  ISETP.GE.AND P2, PT, R173.reuse, R233, PT ;  /* 0x000000e9ad00720c */ /* 0x040fe40003f46270 */
[-C--:B------:R-:W-:Y:S02]  /*13c80*/  ISETP.GE.AND P6, PT, R173, R229.reuse, PT ;  /* 0x000000e5ad00720c */ /* 0x080fe40003fc6270 */
[----:B------:R-:W-:Y:S02]  /*13c90*/  ISETP.GE.AND P5, PT, R188, R232, PT ;  /* 0x000000e8bc00720c */ /* 0x000fe40003fa6270 */
[-C--:B------:R-:W-:Y:S02]  /*13ca0*/  ISETP.GE.AND P0, PT, R174, R229.reuse, PT ;  /* 0x000000e5ae00720c */ /* 0x080fe40003f06270 */
[----:B------:R-:W-:Y:S02]  /*13cb0*/  FSEL R191, R54, -INF , !P1 ;  /* 0xff80000036bf7808 */ /* 0x000fe40004800000 */
[----:B------:R-:W-:Y:S02]  /*13cc0*/  FSEL R51, R58, -INF , !P3 ;  /* 0xff8000003a337808 */ /* 0x000fe40005800000 */
[----:B------:R-:W-:Y:S02]  /*13cd0*/  FSEL R50, R60, -INF , !P4 ;  /* 0xff8000003c327808 */ /* 0x000fe40006000000 */
[-C--:B------:R-:W-:Y:S02]  /*13ce0*/  ISETP.GE.AND P1, PT, R36, R229.reuse, PT ;  /* 0x000000e52400720c */ /* 0x080fe40003f26270 */
        /* <DEDUP_REMOVED lines=8> */
[----:B------:R-:W-:Y:S02]  /*13d70*/  ISETP.GE.AND P0, PT, R175, R229, PT ;  /* 0x000000e5af00720c */ /* 0x000fe40003f06270 */
[----:B------:R-:W-:Y:S02]  /*13d80*/  FSEL R131, R62, -INF , !P1 ;  /* 0xff8000003e837808 */ /* 0x000fe40004800000 */
[----:B------:R-:W-:Y:S02]  /*13d90*/  FSEL R55, R63, -INF , !P3 ;  /* 0xff8000003f377808 */ /* 0x000fe40005800000 */
[----:B------:R-:W-:Y:S02]  /*13da0*/  FSEL R199, R67, -INF , !P4 ;  /* 0xff80000043c77808 */ /* 0x000fe40006000000 */
[C---:B------:R-:W-:Y:S02]  /*13db0*/  ISETP.GE.AND P1, PT, R174.reuse, R233, PT ;  /* 0x000000e9ae00720c */ /* 0x040fe40003f26270 */
[-C--:B------:R-:W-:Y:S02]  /*13dc0*/  ISETP.GE.AND P3, PT, R174, R232.reuse, PT ;  /* 0x000000e8ae00720c */ /* 0x080fe40003f66270 */
[----:B------:R-:W-:Y:S02]  /*13dd0*/  ISETP.GE.AND P4, PT, R173, R232, PT ;  /* 0x000000e8ad00720c */ /* 0x000fe40003f86270 */
[----:B------:R-:W-:Y:S02]  /*13de0*/  FSEL R196, R196, -INF , !P6 ;  /* 0xff800000c4c47808 */ /* 0x000fe40007000000 */
[----:B------:R-:W-:Y:S02]  /*13df0*/  FSEL R211, R200, -INF , !P5 ;  /* 0xff800000c8d37808 */ /* 0x000fe40006800000 */
[----:B------:R-:W-:Y:S02]  /*13e00*/  FSEL R215, R79, -INF , !P0 ;  /* 0xff8000004fd77808 */ /* 0x000fe40004000000 */
[C---:B------:R-:W-:Y:S02]  /*13e10*/  ISETP.GE.AND P6, PT, R208.reuse, R234, PT ;  /* 0x000000ead000720c */ /* 0x040fe40003fc6270 */
[-C--:B------:R-:W-:Y:S02]  /*13e20*/  ISETP.GE.AND P5, PT, R208, R232.reuse, PT ;  /* 0x000000e8d000720c */ /* 0x080fe40003fa6270 */
[-C--:B------:R-:W-:Y:S02]  /*13e30*/  ISETP.GE.AND P0, PT, R192, R232.reuse, PT ;  /* 0x000000e8c000720c */ /* 0x080fe40003f06270 */
        /* <DEDUP_REMOVED lines=8> */
[CC--:B------:R-:W-:Y:S02]  /*13ec0*/  ISETP.GE.AND P6, PT, R45.reuse, R232.reuse, PT ;  /* 0x000000e82d00720c */ /* 0x0c0fe40003fc6270 */
[----:B------:R-:W-:Y:S02]  /*13ed0*/  FSEL R88, R88, -INF , !P0 ;  /* 0xff80000058587808 */ /* 0x000fe40004000000 */
[----:B------:R-:W-:Y:S02]  /*13ee0*/  ISETP.GE.AND P5, PT, R44, R232, PT ;  /* 0x000000e82c00720c */ /* 0x000fe40003fa6270 */
[-C--:B------:R-:W-:Y:S02]  /*13ef0*/  ISETP.GE.AND P0, PT, R45, R233.reuse, PT ;  /* 0x000000e92d00720c */ /* 0x080fe40003f06270 */
[-C--:B------:R-:W-:Y:S02]  /*13f00*/  ISETP.GE.AND P2, PT, R188, R234.reuse, PT ;  /* 0x000000eabc00720c */ /* 0x080fe40003f46270 */
[----:B------:R-:W-:Y:S02]  /*13f10*/  FSEL R70, R77, -INF , !P4 ;  /* 0xff8000004d467808 */ /* 0x000fe40006000000 */
[----:B------:R-:W-:Y:S02]  /*13f20*/  FSEL R23, R78, -INF , !P1 ;  /* 0xff8000004e177808 */ /* 0x000fe40004800000 */
[----:B------:R-:W-:Y:S02]  /*13f30*/  FSEL R183, R82, -INF , !P3 ;  /* 0xff80000052b77808 */ /* 0x000fe40005800000 */
[CC--:B------:R-:W-:Y:S02]  /*13f40*/  ISETP.GE.AND P4, PT, R192.reuse, R234.reuse, PT ;  /* 0x000000eac000720c */ /* 0x0c0fe40003f86270 */
[-C--:B------:R-:W-:Y:S02]  /*13f50*/  ISETP.GE.AND P1, PT, R192, R233.reuse, PT ;  /* 0x000000e9c000720c */ /* 0x080fe40003f26270 */
[-C--:B------:R-:W-:Y:S02]  /*13f60*/  ISETP.GE.AND P3, PT, R208, R233.reuse, PT ;  /* 0x000000e9d000720c */ /* 0x080fe40003f66270 */
[----:B------:R-:W-:Y:S02]  /*13f70*/  FSEL R82, R179, -INF , !P6 ;  /* 0xff800000b3527808 */ /* 0x000fe40007000000 */
[----:B------:R-:W-:Y:S02]  /*13f80*/  FSEL R92, R92, -INF , !P5 ;  /* 0xff8000005c5c7808 */ /* 0x000fe40006800000 */
[-C--:B------:R-:W-:Y:S02]  /*13f90*/  ISETP.GE.AND P5, PT, R47, R234.reuse, PT ;  /* 0x000000ea2f00720c */ /* 0x080fe40003fa6270 */
[----:B------:R-:W-:Y:S02]  /*13fa0*/  FSEL R179, R171, -INF , !P0 ;  /* 0xff800000abb37808 */ /* 0x000fe40004000000 */
[----:B------:R-:W-:Y:S02]  /*13fb0*/  ISETP.GE.AND P0, PT, R46, R233, PT ;  /* 0x000000e92e00720c */ /* 0x000fe40003f06270 */
[----:B------:R-:W-:Y:S02]  /*13fc0*/  FSEL R15, R80, -INF , !P2 ;  /* 0xff800000500f7808 */ /* 0x000fe40005000000 */
[----:B------:R-:W-:Y:S02]  /*13fd0*/  FSEL R76, R84, -INF , !P4 ;  /* 0xff800000544c7808 */ /* 0x000fe40006000000 */
[----:B------:R-:W-:Y:S02]  /*13fe0*/  FSEL R181, R86, -INF , !P1 ;  /* 0xff80000056b57808 */ /* 0x000fe40004800000 */
[----:B------:R-:W-:Y:S02]  /*13ff0*/  FSEL R80, R87, -INF , !P3 ;  /* 0xff80000057507808 */ /* 0x000fe40005800000 */
[-C--:B------:R-:W-:Y:S02]  /*14000*/  ISETP.GE.AND P2, PT, R192, R229.reuse, PT ;  /* 0x000000e5c000720c */ /* 0x080fe40003f46270 */
[-C--:B------:R-:W-:Y:S02]  /*14010*/  ISETP.GE.AND P4, PT, R208, R229.reuse, PT ;  /* 0x000000e5d000720c */ /* 0x080fe40003f86270 */
[CC--:B------:R-:W-:Y:S02]  /*14020*/  ISETP.GE.AND P1, PT, R45.reuse, R229.reuse, PT ;  /* 0x000000e52d00720c */ /* 0x0c0fe40003f26270 */
[-C--:B------:R-:W-:Y:S02]  /*14030*/  ISETP.GE.AND P3, PT, R45, R234.reuse, PT ;  /* 0x000000ea2d00720c */ /* 0x080fe40003f66270 */
[----:B------:R-:W-:Y:S02]  /*14040*/  FSEL R87, R184, -INF , !P5 ;  /* 0xff800000b8577808 */ /* 0x000fe40006800000 */
[-C--:B------:R-:W-:Y:S02]  /*14050*/  ISETP.GE.AND P5, PT, R46, R229.reuse, PT ;  /* 0x000000e52e00720c */ /* 0x080fe40003fa6270 */
[----:B------:R-:W-:Y:S02]  /*14060*/  FSEL R45, R176, -INF , !P0 ;  /* 0xff800000b02d7808 */ /* 0x000fe40004000000 */
[-C--:B------:R-:W-:Y:S02]  /*14070*/  ISETP.GE.AND P0, PT, R8, R234.reuse, PT ;  /* 0x000000ea0800720c */ /* 0x080fe40003f06270 */
[----:B------:R-:W-:Y:S02]  /*14080*/  FSEL R29, R90, -INF , !P2 ;  /* 0xff8000005a1d7808 */ /* 0x000fe40005000000 */
[----:B------:R-:W-:Y:S02]  /*14090*/  FSEL R85, R178, -INF , !P4 ;  /* 0xff800000b2557808 */ /* 0x000fe40006000000 */
[C---:B------:R-:W-:Y:S02]  /*140a0*/  ISETP.GE.AND P2, PT, R44.reuse, R229, PT ;  /* 0x000000e52c00720c */ /* 0x040fe40003f46270 */
[C---:B------:R-:W-:Y:S02]  /*140b0*/  ISETP.GE.AND P4, PT, R44.reuse, R234, PT ;  /* 0x000000ea2c00720c */ /* 0x040fe40003f86270 */
[-C--:B------:R-:W-:Y:S01]  /*140c0*/  ISETP.GE.AND P6, PT, R44, R233.reuse, PT ;  /* 0x000000e92c00720c */ /* 0x080fe20003fc6270 */
[----:B------:R-:W-:Y:S01]  /*140d0*/  IMAD.SHL.U32 R44, R251, 0x4, RZ ;  /* 0x00000004fb2c7824 */ /* 0x000fe200078e00ff */
[----:B------:R-:W-:Y:S02]  /*140e0*/  FSEL R54, R4, -INF , !P5 ;  /* 0xff80000004367808 */ /* 0x000fe40006800000 */
[-C--:B------:R-:W-:Y:S02]  /*140f0*/  ISETP.GE.AND P5, PT, R168, R233.reuse, PT ;  /* 0x000000e9a800720c */ /* 0x080fe40003fa6270 */
[----:B------:R-:W-:Y:S02]  /*14100*/  FSEL R16, R212, -INF , !P0 ;  /* 0xff800000d4107808 */ /* 0x000fe40004000000 */
[-C--:B------:R-:W-:Y:S02]  /*14110*/  ISETP.GE.AND P0, PT, R214, R232.reuse, PT ;  /* 0x000000e8d600720c */ /* 0x080fe40003f06270 */
[----:B------:R-:W-:Y:S02]  /*14120*/  FSEL R203, R94, -INF , !P1 ;  /* 0xff8000005ecb7808 */ /* 0x000fe40004800000 */
[----:B------:R-:W-:Y:S02]  /*14130*/  FSEL R175, R99, -INF , !P6 ;  /* 0xff80000063af7808 */ /* 0x000fe40007000000 */
[-C--:B------:R-:W-:Y:S02]  /*14140*/  ISETP.GE.AND P1, PT, R47, R233.reuse, PT ;  /* 0x000000e92f00720c */ /* 0x080fe40003f26270 */
[----:B------:R-:W-:Y:S02]  /*14150*/  ISETP.GE.AND P6, PT, R46, R232, PT ;  /* 0x000000e82e00720c */ /* 0x000fe40003fc6270 */
[----:B------:R-:W-:Y:S02]  /*14160*/  FSEL R178, R115, -INF , !P5 ;  /* 0xff80000073b27808 */ /* 0x000fe40006800000 */
[----:B--2---:R-:W-:Y:S02]  /*14170*/  LOP3.LUT R2, R44, UR19, R11, 0x96, !PT ;  /* 0x000000132c027c12 */ /* 0x004fe4000f8e960b */
[----:B------:R-:W-:Y:S02]  /*14180*/  ISETP.GE.AND P5, PT, R213, R233, PT ;  /* 0x000000e9d500720c */ /* 0x000fe40003fa6270 */
[----:B------:R-:W-:Y:S01]  /*14190*/  FSEL R28, R204, -INF , !P0 ;  /* 0xff800000cc1c7808 */ /* 0x000fe20004000000 */
[----:B------:R-:W-:Y:S01]  /*141a0*/  IMAD.WIDE.U32 R2, R2, -0x326172a9, RZ ;  /* 0xcd9e8d5702027825 */ /* 0x000fe200078e00ff */
[----:B------:R-:W-:Y:S02]  /*141b0*/  ISETP.GE.AND P0, PT, R207, R234, PT ;  /* 0x000000eacf00720c */ /* 0x000fe40003f06270 */
[----:B------:R-:W-:Y:S02]  /*141c0*/  FSEL R208, R97, -INF , !P4 ;  /* 0xff80000061d07808 */ /* 0x000fe40006000000 */
[----:B------:R-:W-:Y:S02]  /*141d0*/  FSEL R97, R172, -INF , !P1 ;  /* 0xff800000ac617808 */ /* 0x000fe40004800000 */
[----:B------:R-:W-:Y:S02]  /*141e0*/  FSEL R90, R105, -INF , !P6 ;  /* 0xff800000695a7808 */ /* 0x000fe40007000000 */
[----:B------:R-:W-:Y:S02]  /*141f0*/  ISETP.GE.AND P1, PT, R8, R229, PT ;  /* 0x000000e50800720c */ /* 0x000fe40003f26270 */
[-C--:B------:R-:W-:Y:S02]  /*14200*/  ISETP.GE.AND P6, PT, R168, R232.reuse, PT ;  /* 0x000000e8a800720c */ /* 0x080fe40003fc6270 */
[----:B------:R-:W-:Y:S02]  /*14210*/  FSEL R200, R19, -INF , !P5 ;  /* 0xff80000013c87808 */ /* 0x000fe40006800000 */
[----:B------:R-:W-:Y:S02]  /*14220*/  FSEL R201, R169, -INF , !P2 ;  /* 0xff800000a9c97808 */ /* 0x000fe40005000000 */
[----:B------:R-:W-:Y:S02]  /*14230*/  FSEL R19, R6, -INF , !P0 ;  /* 0xff80000006137808 */ /* 0x000fe40004000000 */
[----:B------:R-:W-:Y:S02]  /*14240*/  ISETP.GE.AND P2, PT, R47, R232, PT ;  /* 0x000000e82f00720c */ /* 0x000fe40003f46270 */
[----:B------:R-:W-:Y:S02]  /*14250*/  ISETP.GT.AND P0, PT, R251, R226, PT ;  /* 0x000000e2fb00720c */ /* 0x000fe40003f04270 */
[----:B------:R-:W-:Y:S02]  /*14260*/  FSEL R182, R182, -INF , !P6 ;  /* 0xff800000b6b67808 */ /* 0x000fe40007000000 */
[----:B------:R-:W-:Y:S02]  /*14270*/  FSEL R66, R33, -INF , !P1 ;  /* 0xff80000021427808 */ /* 0x000fe40004800000 */
[-C--:B------:R-:W-:Y:S02]  /*14280*/  ISETP.GE.AND P4, PT, R46, R234.reuse, PT ;  /* 0x000000ea2e00720c */ /* 0x080fe40003f86270 */
[C---:B------:R-:W-:Y:S02]  /*14290*/  ISETP.GE.AND P6, PT, R214.reuse, R234, PT ;  /* 0x000000ead600720c */ /* 0x040fe40003fc6270 */
[----:B------:R-:W-:Y:S02]  /*142a0*/  ISETP.GE.AND P1, PT, R214, R233, PT ;  /* 0x000000e9d600720c */ /* 0x000fe40003f26270 */
[----:B------:R-:W-:Y:S02]  /*142b0*/  FSEL R192, R170, -INF , !P3 ;  /* 0xff800000aac07808 */ /* 0x000fe40005800000 */
[----:B------:R-:W-:Y:S02]  /*142c0*/  FSEL R84, R104, -INF , !P2 ;  /* 0xff80000068547808 */ /* 0x000fe40005000000 */
[C---:B------:R-:W-:Y:S02]  /*142d0*/  LOP3.LUT R53, R2.reuse, R244, RZ, 0x3c, !PT ;  /* 0x000000f402357212 */ /* 0x040fe400078e3cff */
[----:B------:R-:W-:Y:S01]  /*142e0*/  LOP3.LUT R46, R2, R242, RZ, 0x3c, !PT ;  /* 0x000000f2022e7212 */ /* 0x000fe200078e3cff */
[----:B------:R-:W-:Y:S01]  /*142f0*/  VIADD R2, R44, 0x1 ;  /* 0x000000012c027836 */ /* 0x000fe20000000000 */
[----:B------:R-:W-:Y:S02]  /*14300*/  ISETP.GE.AND P3, PT, R47, R229, PT ;  /* 0x000000e52f00720c */ /* 0x000fe40003f66270 */
[-C--:B------:R-:W-:Y:S02]  /*14310*/  ISETP.GE.AND P2, PT, R8, R233.reuse, PT ;  /* 0x000000e90800720c */ /* 0x080fe40003f46270 */
[-C--:B------:R-:W-:Y:S02]  /*14320*/  ISETP.GE.AND P5, PT, R206, R232.reuse, PT ;  /* 0x000000e8ce00720c */ /* 0x080fe40003fa6270 */
[----:B------:R-:W-:Y:S02]  /*14330*/  FSEL R212, R27, -INF , !P6 ;  /* 0xff8000001bd47808 */ /* 0x000fe40007000000 */
[----:B------:R-:W-:Y:S02]  /*14340*/  FSEL R169, R21, -INF , !P1 ;  /* 0xff80000015a97808 */ /* 0x000fe40004800000 */
[-C--:B------:R-:W-:Y:S02]  /*14350*/  ISETP.GE.AND P6, PT, R213, R232.reuse, PT ;  /* 0x000000e8d500720c */ /* 0x080fe40003fc6270 */
[-C--:B------:R-:W-:Y:S02]  /*14360*/  ISETP.GE.AND P1, PT, R207, R232.reuse, PT ;  /* 0x000000e8cf00720c */ /* 0x080fe40003f26270 */
[----:B------:R-:W-:Y:S02]  /*14370*/  FSEL R99, R180, -INF , !P4 ;  /* 0xff800000b4637808 */ /* 0x000fe40006000000 */
[----:B------:R-:W-:Y:S02]  /*14380*/  FSEL R64, R106, -INF , !P3 ;  /* 0xff8000006a407808 */ /* 0x000fe40005800000 */
[----:B------:R-:W-:Y:S02]  /*14390*/  FSEL R184, R30, -INF , !P2 ;  /* 0xff8000001eb87808 */ /* 0x000fe40005000000 */
[----:B------:R-:W-:Y:S02]  /*143a0*/  FSEL R174, R7, -INF , !P5 ;  /* 0xff80000007ae7808 */ /* 0x000fe40006800000 */
[----:B------:R-:W-:Y:S02]  /*143b0*/  ISETP.GE.AND P4, PT, R8, R232, PT ;  /* 0x000000e80800720c */ /* 0x000fe40003f86270 */
[-C--:B------:R-:W-:Y:S02]  /*143c0*/  ISETP.GE.AND P3, PT, R168, R234.reuse, PT ;  /* 0x000000eaa800720c */ /* 0x080fe40003f66270 */
[-C--:B------:R-:W-:Y:S02]  /*143d0*/  ISETP.GE.AND P2, PT, R213, R234.reuse, PT ;  /* 0x000000ead500720c */ /* 0x080fe40003f46270 */
[----:B------:R-:W-:Y:S02]  /*143e0*/  ISETP.GE.AND P5, PT, R206, R234, PT ;  /* 0x000000eace00720c */ /* 0x000fe40003fa6270 */
[----:B------:R-:W-:Y:S02]  /*143f0*/  LOP3.LUT R2, R11, UR19, R2, 0x96, !PT ;  /* 0x000000130b027c12 */ /* 0x000fe4000f8e9602 */
[----:B------:R-:W-:Y:S02]  /*14400*/  FSEL R24, R13, -INF , !P6 ;  /* 0xff8000000d187808 */ /* 0x000fe40007000000 */
[----:B------:R-:W-:Y:S01]  /*14410*/  FSEL R188, R9, -INF , !P1 ;  /* 0xff80000009bc7808 */ /* 0x000fe20004800000 */
[----:B------:R-:W-:Y:S01]  /*14420*/  IMAD.WIDE.U32 R58, R2, -0x326172a9, RZ ;  /* 0xcd9e8d57023a7825 */ /* 0x000fe200078e00ff */
[C---:B------:R-:W-:Y:S02]  /*14430*/  ISETP.GE.AND P6, PT, R207.reuse, R233, PT ;  /* 0x000000e9cf00720c */ /* 0x040fe40003fc6270 */
[----:B------:R-:W-:Y:S02]  /*14440*/  ISETP.GE.AND P1, PT, R207, R229, PT ;  /* 0x000000e5cf00720c */ /* 0x000fe40003f26270 */
[----:B------:R-:W-:Y:S02]  /*14450*/  FSEL R202, R202, -INF , !P4 ;  /* 0xff800000caca7808 */ /* 0x000fe40006000000 */
[----:B------:R-:W-:Y:S02]  /*14460*/  FSEL R170, R31, -INF , !P3 ;  /* 0xff8000001faa7808 */ /* 0x000fe40005800000 */
[----:B------:R-:W-:Y:S02]  /*14470*/  FSEL R106, R25, -INF , !P2 ;  /* 0xff800000196a7808 */ /* 0x000fe40005000000 */
[----:B------:R-:W-:Y:S02]  /*14480*/  FSEL R207, R5, -INF , !P5 ;  /* 0xff80000005cf7808 */ /* 0x000fe40006800000 */
[C---:B------:R-:W-:Y:S02]  /*14490*/  LOP3.LUT R57, R3.reuse, R245, RZ, 0x3c, !PT ;  /* 0x000000f503397212 */ /* 0x040fe400078e3cff */
[----:B------:R-:W-:Y:S02]  /*144a0*/  LOP3.LUT R47, R3, R243, RZ, 0x3c, !PT ;  /* 0x000000f3032f7212 */ /* 0x000fe400078e3cff */
[-C--:B------:R-:W-:Y:S02]  /*144b0*/  ISETP.GE.AND P4, PT, R168, R229.reuse, PT ;  /* 0x000000e5a800720c */ /* 0x080fe40003f86270 */
[-C--:B------:R-:W-:Y:S02]  /*144c0*/  ISETP.GE.AND P3, PT, R214, R229.reuse, PT ;  /* 0x000000e5d600720c */ /* 0x080fe40003f66270 */
[----:B------:R-:W-:Y:S02]  /*144d0*/  ISETP.GE.AND P2, PT, R213, R229, PT ;  /* 0x000000e5d500720c */ /* 0x000fe40003f46270 */
[----:B------:R-:W-:Y:S01]  /*144e0*/  ISETP.GE.AND P5, PT, R206, R233, PT ;  /* 0x000000e9ce00720c */ /* 0x000fe20003fa6270 */
[----:B------:R-:W-:Y:S01]  /*144f0*/  @!UPT UIADD3 URZ, UPT, UPT, URZ, URZ, URZ ;  /* 0x000000fffffff290 */ /* 0x000fe2000fffe0ff */
[----:B------:R-:W-:Y:S11]  /*14500*/  @P0 BRA `(.L_x_943) ;  /* 0xffffffd000c40947 */ /* 0x000ff6000383ffff */
.L_x_942:
[C---:B-1----:R-:W-:Y:S01]  /*14510*/  LOP3.LUT R2, R59.reuse, R243, RZ, 0x3c, !PT ;  /* 0x000000f33b027212 */ /* 0x042fe200078e3cff */
[----:B------:R1:W-:Y:S01]  /*14520*/  STL.64 [R1+0x70], R240 ;  /* 0x000070f001007387 */ /* 0x0003e20000100a00 */
[----:B------:R-:W-:Y:S01]  /*14530*/  LOP3.LUT R4, R59, R245, RZ, 0x3c, !PT ;  /* 0x000000f53b047212 */ /* 0x000fe200078e3cff */
[----:B------:R-:W-:Y:S01]  /*14540*/  IMAD.WIDE.U32 R8, R57, -0x2daee0ad, RZ ;  /* 0xd2511f5339087825 */ /* 0x000fe200078e00ff */
[----:B------:R-:W-:Y:S01]  /*14550*/  LOP3.LUT R12, R58, R244, RZ, 0x3c, !PT ;  /* 0x000000f43a0c7212 */ /* 0x000fe200078e3cff */
[----:B------:R-:W-:Y:S01]  /*14560*/  UIADD3 UR20, UPT, UPT, UR19, 0x32370b8f, URZ ;  /* 0x32370b8f13147890 */ /* 0x000fe2000fffe0ff */
[----:B------:R-:W-:Y:S01]  /*14570*/  FSEL R168, R103, -INF , !P4 ;  /* 0xff80000067a87808 */ /* 0x000fe20006000000 */
[----:B------:R-:W-:Y:S01]  /*14580*/  IMAD.WIDE.U32 R6, R53, -0x2daee0ad, RZ ;  /* 0xd2511f5335067825 */ /* 0x000fe200078e00ff */
[----:B------:R-:W-:Y:S01]  /*14590*/  ISETP.GE.AND P0, PT, R206, R229, PT ;  /* 0x000000e5ce00720c */ /* 0x000fe20003f06270 */
[----:B------:R-:W-:Y:S01]  /*145a0*/  UIADD3 UR16, UPT, UPT, UR19, -0x126145ec, URZ ;  /* 0xed9eba1413107890 */ /* 0x000fe2000fffe0ff */
[----:B------:R-:W-:Y:S01]  /*145b0*/  FSEL R177, R113, -INF , !P2 ;  /* 0xff80000071b17808 */ /* 0x000fe20005000000 */
[----:B------:R-:W-:Y:S01]  /*145c0*/  IMAD.WIDE.U32 R172, R47, -0x2daee0ad, RZ ;  /* 0xd2511f532fac7825 */ /* 0x000fe200078e00ff */
[----:B------:R-:W-:Y:S01]  /*145d0*/  FSEL R176, R0, -INF , !P6 ;  /* 0xff80000000b07808 */ /* 0x000fe20007000000 */
[----:B------:R-:W-:Y:S01]  /*145e0*/  UIADD3 UR15, UPT, UPT, UR19, -0x56f99767, URZ ;  /* 0xa9066899130f7890 */ /* 0x000fe2000fffe0ff */
[----:B------:R-:W-:Y:S01]  /*145f0*/  FSEL R205, R205, -INF , !P5 ;  /* 0xff800000cdcd7808 */ /* 0x000fe20006800000 */
[----:B------:R-:W-:Y:S01]  /*14600*/  IMAD.WIDE.U32 R46, R46, -0x2daee0ad, RZ ;  /* 0xd2511f532e2e7825 */ /* 0x000fe200078e00ff */
[----:B------:R-:W-:Y:S03]  /*14610*/  UIADD3 UR14, UPT, UPT, UR19, 0x646e171e, URZ ;  /* 0x646e171e130e7890 */ /* 0x000fe6000fffe0ff */
[----:B------:R-:W-:Y:S01]  /*14620*/  IMAD.WIDE.U32 R12, R12, -0x2daee0ad, RZ ;  /* 0xd2511f530c0c7825 */ /* 0x000fe200078e00ff */
[----:B------:R-:W-:Y:S03]  /*14630*/  LOP3.LUT R172, R172, UR20, R47, 0x96, !PT ;  /* 0x00000014acac7c12 */ /* 0x000fe6000f8e962f */
[----:B------:R-:W-:Y:S01]  /*14640*/  IMAD.WIDE.U32 R32, R2, -0x2daee0ad, RZ ;  /* 0xd2511f5302207825 */ /* 0x000fe200078e00ff */
[C---:B------:R-:W-:Y:S03]  /*14650*/  LOP3.LUT R2, R246.reuse, UR21, R173, 0x96, !PT ;  /* 0x00000015f6027c12 */ /* 0x040fe6000f8e96ad */
[----:B------:R-:W-:Y:S01]  /*14660*/  IMAD.MOV.U32 R214, RZ, RZ, R15 ;  /* 0x000000ffffd67224 */ /* 0x000fe200078e000f */
[----:B------:R-:W-:Y:S01]  /*14670*/  LOP3.LUT R5, R246, UR21, R33, 0x96, !PT ;  /* 0x00000015f6057c12 */ /* 0x000fe2000f8e9621 */
[----:B-1----:R-:W2:Y:S01]  /*14680*/  LDL.64 R240, [R1+0x18] ;  /* 0x0000180001f07983 */ /* 0x002ea20000100a00 */
[----:B------:R-:W-:Y:S04]  /*14690*/  IMAD.WIDE.U32 R172, R172, -0x326172a9, RZ ;  /* 0xcd9e8d57acac7825 */ /* 0x000fe800078e00ff */
[----:B------:R-:W-:Y:S01]  /*146a0*/  IMAD.WIDE.U32 R104, R5, -0x326172a9, RZ ;  /* 0xcd9e8d5705687825 */ /* 0x000fe200078e00ff */
[----:B------:R1:W-:Y:S03]  /*146b0*/  STL [R1+0x6c], R237 ;  /* 0x00006ced01007387 */ /* 0x0003e60000100800 */
[----:B------:R-:W-:Y:S01]  /*146c0*/  IMAD.MOV.U32 R213, RZ, RZ, R17 ;  /* 0x000000ffffd57224 */ /* 0x000fe200078e0011 */
[----:B------:R3:W-:Y:S01]  /*146d0*/  STL [R1+0x68], R236 ;  /* 0x000068ec01007387 */ /* 0x0007e20000100800 */
[----:B------:R-:W-:Y:S02]  /*146e0*/  IMAD.MOV.U32 R239, RZ, RZ, R19 ;  /* 0x000000ffffef7224 */ /* 0x000fe400078e0013 */
[----:B------:R-:W-:Y:S01]  /*146f0*/  IMAD.MOV.U32 R227, RZ, RZ, R65 ;  /* 0x000000ffffe37224 */ /* 0x000fe200078e0041 */
[----:B------:R-:W-:Y:S04]  /*14700*/  STL [R1+0x64], R235 ;  /* 0x000064eb01007387 */ /* 0x000fe80000100800 */
[----:B------:R4:W-:Y:S01]  /*14710*/  STL [R1+0x60], R234 ;  /* 0x000060ea01007387 */ /* 0x0009e20000100800 */
[----:B-1----:R-:W-:Y:S02]  /*14720*/  IMAD.MOV.U32 R237, RZ, RZ, R16 ;  /* 0x000000ffffed7224 */ /* 0x002fe400078e0010 */
[----:B---3--:R-:W-:Y:S01]  /*14730*/  IMAD.MOV.U32 R236, RZ, RZ, R14 ;  /* 0x000000ffffec7224 */ /* 0x008fe200078e000e */
[----:B------:R-:W-:Y:S02]  /*14740*/  LOP3.LUT R14, R58, R242, RZ, 0x3c, !PT ;  /* 0x000000f23a0e7212 */ /* 0x000fe400078e3cff */
[----:B------:R-:W-:Y:S03]  /*14750*/  LOP3.LUT R58, R8, UR20, R7, 0x96, !PT ;  /* 0x00000014083a7c12 */ /* 0x000fe6000f8e9607 */
[----:B------:R-:W-:Y:S01]  /*14760*/  IMAD.WIDE.U32 R14, R14, -0x2daee0ad, RZ ;  /* 0xd2511f530e0e7825 */ /* 0x000fe200078e00ff */
[----:B----4-:R-:W3:Y:S03]  /*14770*/  LDL.64 R234, [R1+0x10] ;  /* 0x0000100001ea7983 */ /* 0x010ee60000100a00 */
[----:B------:R-:W-:Y:S01]  /*14780*/  IMAD.WIDE.U32 R58, R58, -0x326172a9, RZ ;  /* 0xcd9e8d573a3a7825 */ /* 0x000fe200078e00ff */
[----:B------:R-:W-:Y:S02]  /*14790*/  LOP3.LUT R32, R32, UR20, R15, 0x96, !PT ;  /* 0x0000001420207c12 */ /* 0x000fe4000f8e960f */
[----:B------:R-:W-:Y:S03]  /*147a0*/  STL [R1+0x5c], R233 ;  /* 0x00005ce901007387 */ /* 0x000fe60000100800 */
[----:B------:R-:W-:Y:S01]  /*147b0*/  IMAD.WIDE.U32 R32, R32, -0x326172a9, RZ ;  /* 0xcd9e8d5720207825 */ /* 0x000fe200078e00ff */
[----:B------:R-:W-:Y:S04]  /*147c0*/  STL [R1+0x58], R232 ;  /* 0x000058e801007387 */ /* 0x000fe80000100800 */
[----:B------:R-:W-:Y:S01]  /*147d0*/  LOP3.LUT R104, R104, UR9, R33, 0x96, !PT ;  /* 0x0000000968687c12 */ /* 0x000fe2000f8e9621 */
[----:B------:R-:W-:Y:S04]  /*147e0*/  STL [R1+0x54], R231 ;  /* 0x000054e701007387 */ /* 0x000fe80000100800 */
[----:B------:R-:W-:Y:S04]  /*147f0*/  STL [R1+0x50], R230 ;  /* 0x000050e601007387 */ /* 0x000fe80000100800 */
[----:B------:R-:W-:Y:S04]  /*14800*/  STL [R1+0x4c], R228 ;  /* 0x00004ce401007387 */ /* 0x000fe80000100800 */
[----:B------:R-:W-:Y:S04]  /*14810*/  STL [R1+0x48], R225 ;  /* 0x000048e101007387 */ /* 0x000fe80000100800 */
[----:B------:R1:W-:Y:S04]  /*14820*/  STL [R1+0x44], R224 ;  /* 0x000044e001007387 */ /* 0x0003e80000100800 */
[----:B-1----:R-:W4:Y:S06]  /*14830*/  LDL.64 R224, [R1] ;  /* 0x0000000001e07983 */ /* 0x002f2c0000100a00 */
[----:B------:R-:W-:Y:S04]  /*14840*/  STL [R1+0x40], R223 ;  /* 0x000040df01007387 */ /* 0x000fe80000100800 */
[----:B------:R-:W-:Y:S04]  /*14850*/  STL [R1+0x3c], R222 ;  /* 0x00003cde01007387 */ /* 0x000fe80000100800 */
[----:B------:R-:W-:Y:S04]  /*14860*/  STL [R1+0x38], R221 ;  /* 0x000038dd01007387 */ /* 0x000fe80000100800 */
[----:B------:R-:W-:Y:S04]  /*14870*/  STL [R1+0x34], R220 ;  /* 0x000034dc01007387 */ /* 0x000fe80000100800 */
[----:B------:R-:W-:Y:S04]  /*14880*/  STL [R1+0x30], R219 ;  /* 0x000030db01007387 */ /* 0x000fe80000100800 */
[----:B------:R-:W-:Y:S01]  /*14890*/  STL [R1+0x2c], R217 ;  /* 0x00002cd901007387 */ /* 0x000fe20000100800 */
[----:B---3--:R-:W-:Y:S01]  /*148a0*/  LOP3.LUT R7, R234, UR10, R105, 0x96, !PT ;  /* 0x0000000aea077c12 */ /* 0x008fe2000f8e9669 */
[----:B------:R-:W-:Y:S04]  /*148b0*/  IMAD.WIDE.U32 R104, R104, -0x2daee0ad, RZ ;  /* 0xd2511f5368687825 */ /* 0x000fe800078e00ff */
[----:B------:R-:W-:Y:S01]  /*148c0*/  IMAD.WIDE.U32 R20, R7, -0x2daee0ad, RZ ;  /* 0xd2511f5307147825 */ /* 0x000fe200078e00ff */
[----:B----4-:R-:W-:Y:S03]  /*148d0*/  LOP3.LUT R3, R224, UR21, R9, 0x96, !PT ;  /* 0x00000015e0037c12 */ /* 0x010fe6000f8e9609 */
[----:B------:R-:W-:Y:S04]  /*148e0*/  IMAD.WIDE.U32 R8, R4, -0x2daee0ad, RZ ;  /* 0xd2511f5304087825 */ /* 0x000fe800078e00ff */
[----:B------:R-:W-:Y:S01]  /*148f0*/  IMAD.WIDE.U32 R10, R3, -0x326172a9, RZ ;  /* 0xcd9e8d57030a7825 */ /* 0x000fe200078e00ff */
[----:B------:R-:W-:Y:S02]  /*14900*/  LOP3.LUT R60, R224, UR21, R9, 0x96, !PT ;  /* 0x00000015e03c7c12 */ /* 0x000fe4000f8e9609 */
[----:B------:R-:W-:Y:S01]  /*14910*/  LOP3.LUT R3, R8, UR20, R13, 0x96, !PT ;  /* 0x0000001408037c12 */ /* 0x000fe2000f8e960d */
[----:B------:R-:W-:Y:S01]  /*14920*/  IMAD.WIDE.U32 R8, R2, -0x326172a9, RZ ;  /* 0xcd9e8d5702087825 */ /* 0x000fe200078e00ff */
[----:B--2---:R-:W-:Y:S02]  /*14930*/  LOP3.LUT R4, R240, UR10, R11, 0x96, !PT ;  /* 0x0000000af0047c12 */ /* 0x004fe4000f8e960b */
[----:B------:R-:W-:Y:S01]  /*14940*/  LOP3.LUT R10, R10, UR9, R59, 0x96, !PT ;  /* 0x000000090a0a7c12 */ /* 0x000fe2000f8e963b */
[----:B------:R-:W-:Y:S01]  /*14950*/  IMAD.WIDE.U32 R60, R60, -0x326172a9, RZ ;  /* 0xcd9e8d573c3c7825 */ /* 0x000fe200078e00ff */
[----:B------:R-:W-:Y:S02]  /*14960*/  LOP3.LUT R2, R234, UR10, R9, 0x96, !PT ;  /* 0x0000000aea027c12 */ /* 0x000fe4000f8e9609 */
[----:B------:R-:W-:Y:S01]  /*14970*/  LOP3.LUT R8, R8, UR9, R173, 0x96, !PT ;  /* 0x0000000908087c12 */ /* 0x000fe2000f8e96ad */
[----:B------:R-:W-:Y:S04]  /*14980*/  IMAD.WIDE.U32 R4, R4, -0x2daee0ad, RZ ;  /* 0xd2511f5304047825 */ /* 0x000fe800078e00ff */
[----:B------:R-:W-:Y:S01]  /*14990*/  IMAD.WIDE.U32 R16, R2, -0x2daee0ad, RZ ;  /* 0xd2511f5302107825 */ /* 0x000fe200078e00ff */
[----:B------:R-:W-:Y:S03]  /*149a0*/  LOP3.LUT R6, R6, UR16, R5, 0x96, !PT ;  /* 0x0000001006067c12 */ /* 0x000fe6000f8e9605 */
[----:B------:R-:W-:Y:S01]  /*149b0*/  IMAD.WIDE.U32 R8, R8, -0x2daee0ad, RZ ;  /* 0xd2511f5308087825 */ /* 0x000fe200078e00ff */
[----:B------:R-:W-:Y:S03]  /*149c0*/  LOP3.LUT R2, R46, UR16, R17, 0x96, !PT ;  /* 0x000000102e027c12 */ /* 0x000fe6000f8e9611 */
[----:B------:R-:W-:Y:S01]  /*149d0*/  IMAD.WIDE.U32 R10, R10, -0x2daee0ad, RZ ;  /* 0xd2511f530a0a7825 */ /* 0x000fe200078e00ff */
        /* <DEDUP_REMOVED lines=8> */
[----:B------:R-:W-:Y:S01]  /*14a60*/  LOP3.LUT R172, R172, UR8, R7, 0x96, !PT ;  /* 0x00000008acac7c12 */ /* 0x000fe2000f8e9607 */
[----:B------:R-:W-:Y:S01]  /*14a70*/  IMAD.WIDE.U32 R20, R5, -0x326172a9, RZ ;  /* 0xcd9e8d5705147825 */ /* 0x000fe200078e00ff */
[----:B------:R-:W-:Y:S02]  /*14a80*/  LOP3.LUT R25, R16, UR5, R47, 0x96, !PT ;  /* 0x0000000510197c12 */ /* 0x000fe4000f8e962f */
[----:B------:R-:W-:Y:S01]  /*14a90*/  PRMT R5, R46, 0x7773, RZ ;  /* 0x000077732e057816 */ /* 0x000fe200000000ff */
[----:B------:R-:W-:Y:S01]  /*14aa0*/  IMAD.WIDE.U32 R58, R58, -0x2daee0ad, RZ ;  /* 0xd2511f533a3a7825 */ /* 0x000fe200078e00ff */
[----:B------:R-:W-:Y:S02]  /*14ab0*/  PRMT R16, R46, 0x7772, RZ ;  /* 0x000077722e107816 */ /* 0x000fe400000000ff */
[----:B------:R-:W-:Y:S01]  /*14ac0*/  LOP3.LUT R19, R6, UR5, R21, 0x96, !PT ;  /* 0x0000000506137c12 */ /* 0x000fe2000f8e9615 */
[----:B------:R-:W-:Y:S01]  /*14ad0*/  IMAD.WIDE.U32 R6, R4, -0x326172a9, RZ ;  /* 0xcd9e8d5704067825 */ /* 0x000fe200078e00ff */
[----:B------:R-:W-:Y:S02]  /*14ae0*/  PRMT R16, R16, 0x5410, R5 ;  /* 0x0000541010107816 */ /* 0x000fe40000000005 */
[----:B------:R-:W-:Y:S01]  /*14af0*/  LOP3.LUT R5, R10, UR14, R59, 0x96, !PT ;  /* 0x0000000e0a057c12 */ /* 0x000fe2000f8e963b */
[----:B------:R-:W-:Y:S01]  /*14b00*/  IMAD.WIDE.U32 R14, R2, -0x326172a9, RZ ;  /* 0xcd9e8d57020e7825 */ /* 0x000fe200078e00ff */
[----:B------:R-:W-:Y:S02]  /*14b10*/  LOP3.LUT R32, R32, UR8, R7, 0x96, !PT ;  /* 0x0000000820207c12 */ /* 0x000fe4000f8e9607 */
[----:B------:R-:W-:Y:S01]  /*14b20*/  PRMT R171, R46, 0x7771, RZ ;  /* 0x000077712eab7816 */ /* 0x000fe200000000ff */
[----:B------:R-:W-:Y:S01]  /*14b30*/  IMAD.MOV.U32 R10, RZ, RZ, R58 ;  /* 0x000000ffff0a7224 */ /* 0x000fe200078e003a */
[----:B------:R-:W-:Y:S01]  /*14b40*/  LOP3.LUT R6, R6, UR5, R15, 0x96, !PT ;  /* 0x0000000506067c12 */ /* 0x000fe2000f8e960f */
[----:B------:R-:W-:Y:S01]  /*14b50*/  IMAD.MOV.U32 R30, RZ, RZ, R46 ;  /* 0x000000ffff1e7224 */ /* 0x000fe200078e002e */
[----:B------:R-:W-:Y:S01]  /*14b60*/  PRMT R15, R58, 0x7771, RZ ;  /* 0x000077713a0f7816 */ /* 0x000fe200000000ff */
[----:B------:R-:W-:Y:S01]  /*14b70*/  IMAD.WIDE.U32 R172, R172, -0x2daee0ad, RZ ;  /* 0xd2511f53acac7825 */ /* 0x000fe200078e00ff */
[----:B------:R-:W-:Y:S02]  /*14b80*/  LOP3.LUT R10, R10, 0xff, RZ, 0xc0, !PT ;  /* 0x000000ff0a0a7812 */ /* 0x000fe400078ec0ff */
[----:B------:R-:W-:Y:S01]  /*14b90*/  PRMT R4, R20, 0x7773, RZ ;  /* 0x0000777314047816 */ /* 0x000fe200000000ff */
[----:B------:R-:W-:Y:S01]  /*14ba0*/  IMAD.WIDE.U32 R32, R32, -0x2daee0ad, RZ ;  /* 0xd2511f5320207825 */ /* 0x000fe200078e00ff */
[----:B------:R-:W-:Y:S02]  /*14bb0*/  PRMT R15, R10, 0x5410, R15 ;  /* 0x000054100a0f7816 */ /* 0x000fe4000000000f */
[C---:B------:R-:W-:Y:S01]  /*14bc0*/  PRMT R11, R20.reuse, 0x7772, RZ ;  /* 0x00007772140b7816 */ /* 0x040fe200000000ff */
[----:B------:R-:W-:Y:S01]  /*14bd0*/  IMAD.MOV.U32 R2, RZ, RZ, R20 ;  /* 0x000000ffff027224 */ /* 0x000fe200078e0014 */
[----:B------:R-:W-:Y:S01]  /*14be0*/  PRMT R17, R20, 0x7771, RZ ;  /* 0x0000777114117816 */ /* 0x000fe200000000ff */
[----:B------:R-:W-:Y:S01]  /*14bf0*/  IMAD.MOV.U32 R20, RZ, RZ, R14 ;  /* 0x000000ffff147224 */ /* 0x000fe200078e000e */
[----:B------:R-:W-:Y:S02]  /*14c00*/  LOP3.LUT R10, R6, 0xffff, RZ, 0xc0, !PT ;  /* 0x0000ffff060a7812 */ /* 0x000fe400078ec0ff */
[C---:B------:R-:W-:Y:S02]  /*14c10*/  PRMT R7, R14.reuse, 0x7773, RZ ;  /* 0x000077730e077816 */ /* 0x040fe400000000ff */
[C---:B------:R-:W-:Y:S02]  /*14c20*/  PRMT R46, R14.reuse, 0x7772, RZ ;  /* 0x000077720e2e7816 */ /* 0x040fe400000000ff */
[----:B------:R-:W-:Y:S02]  /*14c30*/  PRMT R47, R14, 0x7771, RZ ;  /* 0x000077710e2f7816 */ /* 0x000fe400000000ff */
[C---:B------:R-:W-:Y:S02]  /*14c40*/  PRMT R13, R58.reuse, 0x7773, RZ ;  /* 0x000077733a0d7816 */ /* 0x040fe400000000ff */
[----:B------:R-:W-:Y:S02]  /*14c50*/  PRMT R14, R58, 0x7772, RZ ;  /* 0x000077723a0e7816 */ /* 0x000fe400000000ff */
[----:B------:R-:W-:Y:S02]  /*14c60*/  LOP3.LUT R30, R30, 0xff, RZ, 0xc0, !PT ;  /* 0x000000ff1e1e7812 */ /* 0x000fe400078ec0ff */
[C---:B------:R-:W-:Y:S02]  /*14c70*/  PRMT R9, R172.reuse, 0x7773, RZ ;  /* 0x00007773ac097816 */ /* 0x040fe400000000ff */
[----:B------:R-:W-:Y:S02]  /*14c80*/  PRMT R58, R172, 0x7772, RZ ;  /* 0x00007772ac3a7816 */ /* 0x000fe400000000ff */
[----:B------:R-:W-:Y:S02]  /*14c90*/  LOP3.LUT R67, R6, 0xff, RZ, 0xc0, !PT ;  /* 0x000000ff06437812 */ /* 0x000fe400078ec0ff */
[----:B------:R-:W-:Y:S02]  /*14ca0*/  SHF.R.U32.HI R10, RZ, 0x8, R10 ;  /* 0x00000008ff0a7819 */ /* 0x000fe4000001160a */
[----:B------:R-:W-:Y:S02]  /*14cb0*/  PRMT R171, R30, 0x5410, R171 ;  /* 0x000054101eab7816 */ /* 0x000fe400000000ab */
[----:B------:R-:W-:Y:S02]  /*14cc0*/  PRMT R46, R46, 0x5410, R7 ;  /* 0x000054102e2e7816 */ /* 0x000fe40000000007 */
[--C-:B------:R-:W-:Y:S02]  /*14cd0*/  PRMT R58, R58, 0x5410, R9.reuse ;  /* 0x000054103a3a7816 */ /* 0x100fe40000000009 */
[C---:B------:R-:W-:Y:S02]  /*14ce0*/  PRMT R7, R32.reuse, 0x7773, RZ ;  /* 0x0000777320077816 */ /* 0x040fe400000000ff */
[----:B------:R-:W-:Y:S02]  /*14cf0*/  PRMT R30, R32, 0x7772, RZ ;  /* 0x00007772201e7816 */ /* 0x000fe400000000ff */
[----:B------:R-:W-:Y:S02]  /*14d00*/  PRMT R9, R6, 0x7632, R9 ;  /* 0x0000763206097816 */ /* 0x000fe40000000009 */
[----:B------:R-:W-:Y:S02]  /*14d10*/  SHF.R.U32.HI R65, RZ, 0x18, R6 ;  /* 0x00000018ff417819 */ /* 0x000fe40000011606 */
[--C-:B------:R-:W-:Y:S02]  /*14d20*/  PRMT R67, R67, 0x5410, R10.reuse ;  /* 0x0000541043437816 */ /* 0x100fe4000000000a */
[C---:B------:R-:W-:Y:S02]  /*14d30*/  LOP3.LUT R115, R5.reuse, 0xffff, RZ, 0xc0, !PT ;  /* 0x0000ffff05737812 */ /* 0x040fe400078ec0ff */
[C---:B------:R-:W-:Y:S02]  /*14d40*/  LOP3.LUT R6, R5.reuse, 0xff, RZ, 0xc0, !PT ;  /* 0x000000ff05067812 */ /* 0x040fe400078ec0ff */
[----:B------:R-:W-:Y:S02]  /*14d50*/  PRMT R10, R5, 0x7632, R10 ;  /* 0x00007632050a7816 */ /* 0x000fe4000000000a */
[----:B------:R-:W-:Y:S02]  /*14d60*/  SHF.R.U32.HI R53, RZ, 0x18, R5 ;  /* 0x00000018ff357819 */ /* 0x000fe40000011605 */
[----:B------:R-:W-:Y:S02]  /*14d70*/  FMNMX3.FTZ R5, R166, R40, R42, !PT ;  /* 0x00000028a6057276 */ /* 0x000fe4000781002a */
[----:B------:R-:W-:Y:S02]  /*14d80*/  PRMT R30, R30, 0x5410, R7 ;  /* 0x000054101e1e7816 */ /* 0x000fe40000000007 */
[----:B------:R-:W-:Y:S02]  /*14d90*/  FMNMX3.FTZ R7, R164, R112, R118, !PT ;  /* 0x00000070a4077276 */ /* 0x000fe40007810076 */
[----:B------:R-:W-:Y:S02]  /*14da0*/  FMNMX3.FTZ R5, R5, R96, R98, !PT ;  /* 0x0000006005057276 */ /* 0x000fe40007810062 */
[----:B------:R-:W-:Y:S02]  /*14db0*/  FMNMX3.FTZ R7, R7, R120, R130, !PT ;  /* 0x0000007807077276 */ /* 0x000fe40007810082 */
[----:B------:R-:W-:Y:S02]  /*14dc0*/  FMNMX3.FTZ R5, R5, R100, R102, !PT ;  /* 0x0000006405057276 */ /* 0x000fe40007810066 */
[----:B------:R-:W-:Y:S02]  /*14dd0*/  PRMT R11, R11, 0x5410, R4 ;  /* 0x000054100b0b7816 */ /* 0x000fe40000000004 */
[----:B------:R-:W-:Y:S01]  /*14de0*/  LOP3.LUT R4, R8, UR14, R173, 0x96, !PT ;  /* 0x0000000e08047c12 */ /* 0x000fe2000f8e96ad */
[----:B------:R-:W-:Y:S01]  /*14df0*/  IMAD.MOV.U32 R8, RZ, RZ, R172 ;  /* 0x000000ffff087224 */ /* 0x000fe200078e00ac */
[----:B------:R-:W-:Y:S02]  /*14e00*/  LOP3.LUT R20, R20, 0xff, RZ, 0xc0, !PT ;  /* 0x000000ff14147812 */ /* 0x000fe400078ec0ff */
[----:B------:R-:W-:Y:S02]  /*14e10*/  FMNMX3.FTZ R7, R7, R18, R186, !PT ;  /* 0x0000001207077276 */ /* 0x000fe400078100ba */
[----:B------:R-:W-:Y:S02]  /*14e20*/  FMNMX3.FTZ R5, R5, R108, R110, !PT ;  /* 0x0000006c05057276 */ /* 0x000fe4000781006e */
[----:B------:R-:W-:Y:S02]  /*14e30*/  SHF.R.U32.HI R115, RZ, 0x8, R115 ;  /* 0x00000008ff737819 */ /* 0x000fe40000011673 */
[----:B------:R-:W-:Y:S02]  /*14e40*/  PRMT R47, R20, 0x5410, R47 ;  /* 0x00005410142f7816 */ /* 0x000fe4000000002f */
[----:B------:R-:W-:Y:S02]  /*14e50*/  LOP3.LUT R10, R10, 0xff, RZ, 0xc0, !PT ;  /* 0x000000ff0a0a7812 */ /* 0x000fe400078ec0ff */
[----:B------:R-:W-:Y:S02]  /*14e60*/  FMNMX3.FTZ R7, R7, R22, R26, !PT ;  /* 0x0000001607077276 */ /* 0x000fe4000781001a */
[----:B------:R-:W-:Y:S02]  /*14e70*/  LOP3.LUT R20, R8, 0xff, RZ, 0xc0, !PT ;  /* 0x000000ff08147812 */ /* 0x000fe400078ec0ff */
[----:B------:R-:W-:Y:S02]  /*14e80*/  FMNMX3.FTZ R5, R5, R114, R116, !PT ;  /* 0x0000007205057276 */ /* 0x000fe40007810074 */
[----:B------:R-:W-:Y:S02]  /*14e90*/  LOP3.LUT R8, R9, 0xff, RZ, 0xc0, !PT ;  /* 0x000000ff09087812 */ /* 0x000fe400078ec0ff */
[----:B------:R-:W-:Y:S02]  /*14ea0*/  LOP3.LUT R2, R2, 0xff, RZ, 0xc0, !PT ;  /* 0x000000ff02027812 */ /* 0x000fe400078ec0ff */
[----:B------:R-:W-:Y:S02]  /*14eb0*/  PRMT R115, R6, 0x5410, R115 ;  /* 0x0000541006737816 */ /* 0x000fe40000000073 */
[----:B------:R-:W-:Y:S02]  /*14ec0*/  LOP3.LUT R6, R4, 0xffff, RZ, 0xc0, !PT ;  /* 0x0000ffff04067812 */ /* 0x000fe400078ec0ff */
[----:B------:R-:W-:Y:S02]  /*14ed0*/  PRMT R53, R10, 0x5410, R53 ;  /* 0x000054100a357816 */ /* 0x000fe40000000035 */
[----:B------:R-:W-:Y:S02]  /*14ee0*/  FMNMX3.FTZ R7, R7, R210, R34, !PT ;  /* 0x000000d207077276 */ /* 0x000fe40007810022 */
[----:B------:R-:W-:Y:S02]  /*14ef0*/  FMNMX3.FTZ R10, R165, R101, R109, !PT ;  /* 0x00000065a50a7276 */ /* 0x000fe4000781006d */
[----:B------:R-:W-:Y:S02]  /*14f00*/  FMNMX3.FTZ R5, R5, R128, R126, !PT ;  /* 0x0000008005057276 */ /* 0x000fe4000781007e */
[----:B------:R-:W-:Y:S02]  /*14f10*/  PRMT R65, R8, 0x5410, R65 ;  /* 0x0000541008417816 */ /* 0x000fe40000000041 */
[----:B------:R-:W-:Y:S01]  /*14f20*/  PRMT R17, R2, 0x5410, R17 ;  /* 0x0000541002117816 */ /* 0x000fe20000000011 */
[----:B------:R-:W-:Y:S01]  /*14f30*/  IMAD.MOV.U32 R2, RZ, RZ, R32 ;  /* 0x000000ffff027224 */ /* 0x000fe200078e0020 */
[C---:B------:R-:W-:Y:S02]  /*14f40*/  PRMT R8, R4.reuse, 0x7632, R8 ;  /* 0x0000763204087816 */ /* 0x040fe40000000008 */
[----:B------:R-:W-:Y:S02]  /*14f50*/  LOP3.LUT R63, R4, 0xff, RZ, 0xc0, !PT ;  /* 0x000000ff043f7812 */ /* 0x000fe400078ec0ff */
[----:B------:R-:W-:Y:S02]  /*14f60*/  SHF.R.U32.HI R6, RZ, 0x8, R6 ;  /* 0x00000008ff067819 */ /* 0x000fe40000011606 */
[----:B------:R-:W-:Y:S02]  /*14f70*/  FMNMX3.FTZ R7, R7, R194, R198, !PT ;  /* 0x000000c207077276 */ /* 0x000fe400078100c6 */
[----:B------:R-:W-:Y:S02]  /*14f80*/  FMNMX3.FTZ R10, R10, R117, R121, !PT ;  /* 0x000000750a0a7276 */ /* 0x000fe40007810079 */
[----:B------:R-:W-:Y:S02]  /*14f90*/  FMNMX3.FTZ R5, R5, R56, R48, !PT ;  /* 0x0000003805057276 */ /* 0x000fe40007810030 */
[----:B------:R-:W-:Y:S02]  /*14fa0*/  SHF.R.U32.HI R57, RZ, 0x18, R4 ;  /* 0x00000018ff397819 */ /* 0x000fe40000011604 */
[----:B------:R-:W-:Y:S02]  /*14fb0*/  LOP3.LUT R4, R8, 0xff, RZ, 0xc0, !PT ;  /* 0x000000ff08047812 */ /* 0x000fe400078ec0ff */
[----:B------:R-:W-:Y:S02]  /*14fc0*/  PRMT R63, R63, 0x5410, R6 ;  /* 0x000054103f3f7816 */ /* 0x000fe40000000006 */
[----:B------:R-:W-:Y:S02]  /*14fd0*/  FMNMX3.FTZ R8, R7, R38, R190, !PT ;  /* 0x0000002607087276 */ /* 0x000fe400078100be */
[----:B------:R-:W-:Y:S02]  /*14fe0*/  LOP3.LUT R6, R2, 0xff, RZ, 0xc0, !PT ;  /* 0x000000ff02067812 */ /* 0x000fe400078ec0ff */
        /* <DEDUP_REMOVED lines=35> */
[----:B------:R-:W-:Y:S02]  /*15220*/  PRMT R27, R32, 0x7771, RZ ;  /* 0x00007771201b7816 */ /* 0x000fe400000000ff */
[----:B------:R-:W-:Y:S02]  /*15230*/  FMNMX3.FTZ R7, R8, R239, R207, !PT ;  /* 0x000000ef08077276 */ /* 0x000fe400078100cf */
[----:B------:R-:W-:Y:S01]  /*15240*/  FMNMX3.FTZ R10, R10, R179, R175, !PT ;  /* 0x000000b30a0a7276 */ /* 0x000fe200078100af */
[----:B------:R-:W1:Y:S01]  /*15250*/  SHFL.BFLY PT, R8, R9, 0x2, 0x1f ;  /* 0x0c401f0009087f89 */ /* 0x000e6200000e0000 */
[----:B------:R-:W-:Y:S02]  /*15260*/  FMNMX3.FTZ R2, R2, R23, R215, !PT ;  /* 0x0000001702027276 */ /* 0x000fe400078100d7 */
[----:B------:R-:W-:Y:S02]  /*15270*/  PRMT R27, R6, 0x5410, R27 ;  /* 0x00005410061b7816 */ /* 0x000fe4000000001b */
[----:B------:R-:W-:Y:S03]  /*15280*/  FMNMX3.FTZ R5, R10, R97, R45, !PT ;  /* 0x000000610a057276 */ /* 0x000fe6000781002d */
[----:B------:R-:W2:Y:S01]  /*15290*/  SHFL.BFLY PT, R6, R7, 0x2, 0x1f ;  /* 0x0c401f0007067f89 */ /* 0x000ea200000e0000 */
[----:B------:R-:W-:Y:S02]  /*152a0*/  FMNMX3.FTZ R2, R2, R29, R85, !PT ;  /* 0x0000001d02027276 */ /* 0x000fe40007810055 */
[----:B------:R-:W-:Y:S02]  /*152b0*/  LOP3.LUT R73, R104, UR14, R33, 0x96, !PT ;  /* 0x0000000e68497c12 */ /* 0x000fe4000f8e9621 */
[----:B------:R-:W-:Y:S02]  /*152c0*/  FMNMX3.FTZ R10, R5, R184, R178, !PT ;  /* 0x000000b8050a7276 */ /* 0x000fe400078100b2 */
[----:B------:R-:W-:Y:S02]  /*152d0*/  FMNMX3.FTZ R5, R2, R203, R201, !PT ;  /* 0x000000cb02057276 */ /* 0x000fe400078100c9 */
[----:B------:R-:W-:Y:S01]  /*152e0*/  PRMT R59, R172, 0x7771, RZ ;  /* 0x00007771ac3b7816 */ /* 0x000fe200000000ff */
[----:B------:R-:W-:Y:S01]  /*152f0*/  IMAD.WIDE.U32 R172, R3, -0x326172a9, RZ ;  /* 0xcd9e8d5703ac7825 */ /* 0x000fe200078e00ff */
[----:B------:R-:W-:Y:S02]  /*15300*/  LOP3.LUT R31, R73, 0xffff, RZ, 0xc0, !PT ;  /* 0x0000ffff491f7812 */ /* 0x000fe400078ec0ff */
[----:B------:R-:W-:Y:S02]  /*15310*/  FMNMX3.FTZ R5, R5, R64, R54, !PT ;  /* 0x0000004005057276 */ /* 0x000fe40007810036 */
[----:B------:R-:W-:Y:S02]  /*15320*/  PRMT R32, R19, 0x7632, R32 ;  /* 0x0000763213207816 */ /* 0x000fe40000000020 */
[----:B------:R-:W-:Y:S02]  /*15330*/  PRMT R57, R4, 0x5410, R57 ;  /* 0x0000541004397816 */ /* 0x000fe40000000039 */
[----:B------:R-:W-:Y:S02]  /*15340*/  PRMT R59, R20, 0x5410, R59 ;  /* 0x00005410143b7816 */ /* 0x000fe4000000003b */
[----:B------:R-:W-:Y:S02]  /*15350*/  LOP3.LUT R4, R73, 0xff, RZ, 0xc0, !PT ;  /* 0x000000ff49047812 */ /* 0x000fe400078ec0ff */
[----:B------:R-:W-:Y:S02]  /*15360*/  SHF.R.U32.HI R31, RZ, 0x8, R31 ;  /* 0x00000008ff1f7819 */ /* 0x000fe4000001161f */
[----:B------:R-:W-:Y:S02]  /*15370*/  FMNMX3.FTZ R2, R5, R66, R168, !PT ;  /* 0x0000004205027276 */ /* 0x000fe400078100a8 */
[----:B------:R-:W-:Y:S02]  /*15380*/  FSEL R20, R122, -INF , !P3 ;  /* 0xff8000007a147808 */ /* 0x000fe40005800000 */
[C---:B------:R-:W-:Y:S02]  /*15390*/  LOP3.LUT R21, R19.reuse, 0xffff, RZ, 0xc0, !PT ;  /* 0x0000ffff13157812 */ /* 0x040fe400078ec0ff */
[----:B------:R-:W-:Y:S02]  /*153a0*/  LOP3.LUT R36, R19, 0xff, RZ, 0xc0, !PT ;  /* 0x000000ff13247812 */ /* 0x000fe400078ec0ff */
[----:B------:R-:W-:Y:S02]  /*153b0*/  SHF.R.U32.HI R19, RZ, 0x18, R19 ;  /* 0x00000018ff137819 */ /* 0x000fe40000011613 */
[----:B------:R-:W-:Y:S02]  /*153c0*/  LOP3.LUT R32, R32, 0xff, RZ, 0xc0, !PT ;  /* 0x000000ff20207812 */ /* 0x000fe400078ec0ff */
[----:B------:R-:W-:Y:S02]  /*153d0*/  PRMT R31, R4, 0x5410, R31 ;  /* 0x00005410041f7816 */ /* 0x000fe4000000001f */
[----:B------:R-:W-:Y:S02]  /*153e0*/  PRMT R0, R73, 0x7632, R0 ;  /* 0x0000763249007816 */ /* 0x000fe40000000000 */
[----:B------:R-:W-:Y:S02]  /*153f0*/  FMNMX3.FTZ R10, R10, R169, R200, !PT ;  /* 0x000000a90a0a7276 */ /* 0x000fe400078100c8 */
[----:B------:R-:W-:Y:S02]  /*15400*/  FSEL R5, R124, -INF , !P1 ;  /* 0xff8000007c057808 */ /* 0x000fe40004800000 */
[----:B------:R-:W-:Y:S02]  /*15410*/  FSEL R4, R119, -INF , !P0 ;  /* 0xff80000077047808 */ /* 0x000fe40004000000 */
[----:B------:R-:W-:Y:S02]  /*15420*/  FMNMX3.FTZ R2, R2, R20, R177, !PT ;  /* 0x0000001402027276 */ /* 0x000fe400078100b1 */
[----:B------:R-:W-:Y:S02]  /*15430*/  PRMT R19, R32, 0x5410, R19 ;  /* 0x0000541020137816 */ /* 0x000fe40000000013 */
[----:B------:R-:W-:Y:S02]  /*15440*/  LOP3.LUT R32, R0, 0xff, RZ, 0xc0, !PT ;  /* 0x000000ff00207812 */ /* 0x000fe400078ec0ff */
[----:B------:R-:W-:Y:S02]  /*15450*/  FMNMX3.FTZ R10, R10, R176, R205, !PT ;  /* 0x000000b00a0a7276 */ /* 0x000fe400078100cd */
[----:B-1----:R-:W-:Y:S02]  /*15460*/  FMNMX.FTZ R8, R9, R8, !PT ;  /* 0x0000000809087209 */ /* 0x002fe40007810000 */
[----:B------:R-:W-:Y:S02]  /*15470*/  FMNMX3.FTZ R0, R2, R5, R4, !PT ;  /* 0x0000000502007276 */ /* 0x000fe40007810004 */
[----:B------:R-:W-:Y:S02]  /*15480*/  LOP3.LUT R9, R240, UR10, R61, 0x96, !PT ;  /* 0x0000000af0097c12 */ /* 0x000fe4000f8e963d */
[----:B------:R-:W-:Y:S02]  /*15490*/  PRMT R14, R14, 0x5410, R13 ;  /* 0x000054100e0e7816 */ /* 0x000fe4000000000d */
[----:B--2---:R-:W-:Y:S01]  /*154a0*/  FMNMX.FTZ R6, R7, R6, !PT ;  /* 0x0000000607067209 */ /* 0x004fe20007810000 */
[----:B------:R-:W1:Y:S01]  /*154b0*/  SHFL.BFLY PT, R13, R10, 0x2, 0x1f ;  /* 0x0c401f000a0d7f89 */ /* 0x000e6200000e0000 */
[----:B------:R-:W-:Y:S01]  /*154c0*/  LOP3.LUT R104, R60, UR9, R173, 0x96, !PT ;  /* 0x000000093c687c12 */ /* 0x000fe2000f8e96ad */
[----:B------:R-:W-:Y:S01]  /*154d0*/  IMAD.WIDE.U32 R232, R9, -0x2daee0ad, RZ ;  /* 0xd2511f5309e87825 */ /* 0x000fe200078e00ff */
[----:B------:R-:W-:Y:S05]  /*154e0*/  SHF.R.U32.HI R21, RZ, 0x8, R21 ;  /* 0x00000008ff157819 */ /* 0x000fea0000011615 */
[----:B------:R-:W2:Y:S01]  /*154f0*/  SHFL.BFLY PT, R7, R0, 0x2, 0x1f ;  /* 0x0c401f0000077f89 */ /* 0x000ea200000e0000 */
[C---:B------:R-:W-:Y:S01]  /*15500*/  PRMT R78, R25.reuse, 0x7632, R78 ;  /* 0x00007632194e7816 */ /* 0x040fe2000000004e */
[----:B------:R-:W-:Y:S01]  /*15510*/  IMAD.WIDE.U32 R104, R104, -0x2daee0ad, RZ ;  /* 0xd2511f5368687825 */ /* 0x000fe200078e00ff */
[----:B------:R-:W-:Y:S05]  /*15520*/  LOP3.LUT R12, R12, UR16, R233, 0x96, !PT ;  /* 0x000000100c0c7c12 */ /* 0x000fea000f8e96e9 */
[----:B------:R-:W3:Y:S01]  /*15530*/  SHFL.BFLY PT, R9, R8, 0x1, 0x1f ;  /* 0x0c201f0008097f89 */ /* 0x000ee200000e0000 */
[----:B------:R-:W-:Y:S02]  /*15540*/  PRMT R21, R36, 0x5410, R21 ;  /* 0x0000541024157816 */ /* 0x000fe40000000015 */
[C---:B------:R-:W-:Y:S01]  /*15550*/  LOP3.LUT R33, R25.reuse, 0xffff, RZ, 0xc0, !PT ;  /* 0x0000ffff19217812 */ /* 0x040fe200078ec0ff */
[----:B------:R-:W-:Y:S01]  /*15560*/  IMAD.WIDE.U32 R220, R12, -0x326172a9, RZ ;  /* 0xcd9e8d570cdc7825 */ /* 0x000fe200078e00ff */
[----:B------:R-:W-:Y:S02]  /*15570*/  SHF.R.U32.HI R73, RZ, 0x18, R73 ;  /* 0x00000018ff497819 */ /* 0x000fe40000011649 */
[----:B------:R-:W-:Y:S02]  /*15580*/  LOP3.LUT R86, R25, 0xff, RZ, 0xc0, !PT ;  /* 0x000000ff19567812 */ /* 0x000fe400078ec0ff */
[----:B------:R-:W-:Y:S02]  /*15590*/  LOP3.LUT R172, R172, UR8, R221, 0x96, !PT ;  /* 0x00000008acac7c12 */ /* 0x000fe4000f8e96dd */
[----:B------:R-:W-:Y:S02]  /*155a0*/  SHF.R.U32.HI R25, RZ, 0x18, R25 ;  /* 0x00000018ff197819 */ /* 0x000fe40000011619 */
[----:B------:R-:W-:Y:S01]  /*155b0*/  LOP3.LUT R78, R78, 0xff, RZ, 0xc0, !PT ;  /* 0x000000ff4e4e7812 */ /* 0x000fe200078ec0ff */
[----:B------:R-:W-:Y:S01]  /*155c0*/  IMAD.WIDE.U32 R172, R172, -0x2daee0ad, RZ ;  /* 0xd2511f53acac7825 */ /* 0x000fe200078e00ff */
[----:B------:R-:W-:Y:S02]  /*155d0*/  SHF.R.U32.HI R33, RZ, 0x8, R33 ;  /* 0x00000008ff217819 */ /* 0x000fe40000011621 */
[----:B-1----:R-:W-:Y:S02]  /*155e0*/  FMNMX.FTZ R3, R10, R13, !PT ;  /* 0x0000000d0a037209 */ /* 0x002fe40007810000 */
[----:B------:R-:W-:Y:S01]  /*155f0*/  LOP3.LUT R10, R232, UR15, R105, 0x96, !PT ;  /* 0x0000000fe80a7c12 */ /* 0x000fe2000f8e9669 */
[----:B------:R-:W1:Y:S01]  /*15600*/  SHFL.BFLY PT, R13, R6, 0x1, 0x1f ;  /* 0x0c201f00060d7f89 */ /* 0x000e6200000e0000 */
[----:B--2---:R-:W-:Y:S02]  /*15610*/  FMNMX.FTZ R7, R0, R7, !PT ;  /* 0x0000000700077209 */ /* 0x004fe40007810000 */
[----:B------:R-:W-:Y:S01]  /*15620*/  PRMT R73, R32, 0x5410, R73 ;  /* 0x0000541020497816 */ /* 0x000fe20000000049 */
[----:B------:R-:W-:Y:S01]  /*15630*/  IMAD.WIDE.U32 R60, R10, -0x326172a9, RZ ;  /* 0xcd9e8d570a3c7825 */ /* 0x000fe200078e00ff */
[----:B---3--:R-:W-:Y:S03]  /*15640*/  FMNMX.FTZ R2, R8, R9, !PT ;  /* 0x0000000908027209 */ /* 0x008fe60007810000 */
[----:B------:R-:W2:Y:S01]  /*15650*/  SHFL.BFLY PT, R0, R7, 0x1, 0x1f ;  /* 0x0c201f0007007f89 */ /* 0x000ea200000e0000 */
[----:B------:R-:W-:Y:S02]  /*15660*/  PRMT R25, R78, 0x5410, R25 ;  /* 0x000054104e197816 */ /* 0x000fe40000000019 */
[----:B------:R-:W-:Y:S05]  /*15670*/  LOP3.LUT R12, R220, UR5, R61, 0x96, !PT ;  /* 0x00000005dc0c7c12 */ /* 0x000fea000f8e963d */
[----:B------:R-:W3:Y:S01]  /*15680*/  SHFL.BFLY PT, R8, R3, 0x1, 0x1f ;  /* 0x0c201f0003087f89 */ /* 0x000ee200000e0000 */
[----:B------:R-:W-:Y:S01]  /*15690*/  PRMT R61, R60, 0x7771, RZ ;  /* 0x000077713c3d7816 */ /* 0x000fe200000000ff */
[C---:B------:R-:W-:Y:S01]  /*156a0*/  FMUL.FTZ R122, R2.reuse, UR4 ;  /* 0x00000004027a7c20 */ /* 0x040fe20008410000 */
[----:B------:R-:W-:Y:S02]  /*156b0*/  FSETP.NEU.FTZ.AND P1, PT, R2, -INF , PT ;  /* 0xff8000000200780b */ /* 0x000fe40003f3d000 */
[----:B------:R-:W-:Y:S02]  /*156c0*/  PRMT R33, R86, 0x5410, R33 ;  /* 0x0000541056217816 */ /* 0x000fe40000000021 */
[----:B------:R-:W-:Y:S02]  /*156d0*/  FSEL R9, R2, RZ, P1 ;  /* 0x000000ff02097208 */ /* 0x000fe40000800000 */
[----:B------:R-:W-:Y:S02]  /*156e0*/  LOP3.LUT R11, R11, 0xff00ff, RZ, 0xc0, !PT ;  /* 0x00ff00ff0b0b7812 */ /* 0x000fe400078ec0ff */
[----:B-1----:R-:W-:Y:S01]  /*156f0*/  FMNMX.FTZ R36, R6, R13, !PT ;  /* 0x0000000d06247209 */ /* 0x002fe20007810000 */
[----:B------:R-:W-:Y:S01]  /*15700*/  IMAD.MOV.U32 R6, RZ, RZ, R60 ;  /* 0x000000ffff067224 */ /* 0x000fe200078e003c */
[----:B------:R-:W-:Y:S02]  /*15710*/  PRMT R13, R60, 0x7773, RZ ;  /* 0x000077733c0d7816 */ /* 0x000fe400000000ff */
[C---:B------:R-:W-:Y:S01]  /*15720*/  FSETP.NEU.FTZ.AND P3, PT, R36.reuse, -INF , PT ;  /* 0xff8000002400780b */ /* 0x040fe20003f7d000 */
[----:B------:R-:W-:Y:S01]  /*15730*/  FMUL.FTZ R103, R36, UR4 ;  /* 0x0000000424677c20 */ /* 0x000fe20008410000 */
[----:B--2---:R-:W-:Y:S02]  /*15740*/  FMNMX.FTZ R0, R7, R0, !PT ;  /* 0x0000000007007209 */ /* 0x004fe40007810000 */
[----:B------:R-:W-:Y:S02]  /*15750*/  PRMT R60, R60, 0x7772, RZ ;  /* 0x000077723c3c7816 */ /* 0x000fe400000000ff */
[----:B---3--:R-:W-:Y:S02]  /*15760*/  FMNMX.FTZ R3, R3, R8, !PT ;  /* 0x0000000803037209 */ /* 0x008fe40007810000 */
[C---:B------:R-:W-:Y:S02]  /*15770*/  FSETP.NEU.FTZ.AND P0, PT, R0.reuse, -INF , PT ;  /* 0xff8000000000780b */ /* 0x040fe40003f1d000 */
[C---:B------:R-:W-:Y:S01]  /*15780*/  FSETP.NEU.FTZ.AND P2, PT, R3.reuse, -INF , PT ;  /* 0xff8000000300780b */ /* 0x040fe20003f5d000 */
[----:B------:R-:W-:Y:S01]  /*15790*/  FMUL.FTZ R94, R3, UR4 ;  /* 0x00000004035e7c20 */ /* 0x000fe20008410000 */
[----:B------:R-:W-:Y:S02]  /*157a0*/  FSEL R10, R0, RZ, P0 ;  /* 0x000000ff000a7208 */ /* 0x000fe40000000000 */
[----:B------:R-:W-:Y:S02]  /*157b0*/  FSEL R103, R103, RZ, P3 ;  /* 0x000000ff67677208 */ /* 0x000fe40001800000 */
[----:B------:R-:W-:Y:S01]  /*157c0*/  FSEL R94, R94, RZ, P2 ;  /* 0x000000ff5e5e7208 */ /* 0x000fe20001000000 */
[----:B------:R-:W-:Y:S01]  /*157d0*/  FADD.FTZ R10, -R10, R167 ;  /* 0x000000a70a0a7221 */ /* 0x000fe20000010100 */
[----:B------:R-:W-:Y:S01]  /*157e0*/  PRMT R60, R60, 0x5410, R13 ;  /* 0x000054103c3c7816 */ /* 0x000fe2000000000d */
[--C-:B------:R-:W-:Y:S01]  /*157f0*/  FFMA.FTZ R13, R210, UR4, -R103.reuse ;  /* 0x00000004d20d7c23 */ /* 0x100fe20008010867 */
[----:B------:R-:W-:Y:S01]  /*15800*/  FSEL R7, R36, RZ, P3 ;  /* 0x000000ff24077208 */ /* 0x000fe20001800000 */
[--C-:B------:R-:W-:Y:S01]  /*15810*/  FFMA.FTZ R204, R120, UR4, -R103.reuse ;  /* 0x0000000478cc7c23 */ /* 0x100fe20008010867 */
[----:B------:R-:W-:Y:S01]  /*15820*/  LOP3.LUT R6, R6, 0xff, RZ, 0xc0, !PT ;  /* 0x000000ff06067812 */ /* 0x000fe200078ec0ff */
[--C-:B------:R-:W-:Y:S01]  /*15830*/  FFMA.FTZ R167, R112, UR4, -R103.reuse ;  /* 0x0000000470a77c23 */ /* 0x100fe20008010867 */
[----:B------:R-:W-:Y:S01]  /*15840*/  FSEL R8, R3, RZ, P2 ;  /* 0x000000ff03087208 */ /* 0x000fe20001000000 */
[----:B------:R-:W-:Y:S01]  /*15850*/  FFMA.FTZ R119, R38, UR4, -R103 ;  /* 0x0000000426777c23 */ /* 0x000fe20008010867 */
[----:B------:R-:W-:Y:S01]  /*15860*/  PRMT R61, R6, 0x5410, R61 ;  /* 0x00005410063d7816 */ /* 0x000fe2000000003d */
[----:B------:R-:W-:Y:S01]  /*15870*/  FFMA.FTZ R210, R76, UR4, -R103 ;  /* 0x000000044cd27c23 */ /* 0x000fe20008010867 */
[--C-:B------:R-:W-:Y:S01]  /*15880*/  FFMA.FTZ R38, R109, UR4, -R94.reuse ;  /* 0x000000046d267c23 */ /* 0x100fe2000801085e */
[--C-:B------:R-:W-:Y:S01]  /*15890*/  FFMA.FTZ R76, R193, UR4, -R94.reuse ;  /* 0x00000004c14c7c23 */ /* 0x100fe2000801085e */
[----:B------:R-:W-:Y:S01]  /*158a0*/  FFMA.FTZ R109, R209, UR4, -R94 ;  /* 0x00000004d16d7c23 */ /* 0x000fe2000801085e */
[----:B------:R1:W-:Y:S01]  /*158b0*/  MUFU.EX2 R193, R204 ;  /* 0x000000cc00c17308 */ /* 0x0003e20000000800 */
[----:B------:R-:W-:Y:S01]  /*158c0*/  FADD.FTZ R7, -R7, R164 ;  /* 0x000000a407077221 */ /* 0x000fe20000010100 */
[----:B------:R-:W-:Y:S01]  /*158d0*/  FADD.FTZ R6, -R9, R166 ;  /* 0x000000a609067221 */ /* 0x000fe20000010100 */
[----:B------:R-:W-:Y:S07]  /*158e0*/  LOP3.LUT R9, R104, UR14, R173, 0x96, !PT ;  /* 0x0000000e68097c12 */ /* 0x000fee000f8e96ad */
[----:B------:R2:W-:Y:S01]  /*158f0*/  MUFU.EX2 R209, R167 ;  /* 0x000000a700d17308 */ /* 0x0005e20000000800 */
[--C-:B------:R-:W-:Y:S01]  /*15900*/  FFMA.FTZ R32, R26, UR4, -R103.reuse ;  /* 0x000000041a207c23 */ /* 0x100fe20008010867 */
[--C-:B------:R-:W-:Y:S01]  /*15910*/  FFMA.FTZ R164, R186, UR4, -R103.reuse ;  /* 0x00000004baa47c23 */ /* 0x100fe20008010867 */
[--C-:B------:R-:W-:Y:S01]  /*15920*/  FFMA.FTZ R186, R87, UR4, -R103.reuse ;  /* 0x0000000457ba7c23 */ /* 0x100fe20008010867 */
[----:B------:R-:W-:Y:S01]  /*15930*/  FSEL R87, R122, RZ, P1 ;  /* 0x000000ff7a577208 */ /* 0x000fe20000800000 */
        /* <DEDUP_REMOVED lines=26> */
[----:B------:R-:W-:Y:S01]  /*15ae0*/  FADD.FTZ R8, -R8, R165 ;  /* 0x000000a508087221 */ /* 0x000fe20000010100 */
[----:B------:R-:W-:Y:S01]  /*15af0*/  FFMA.FTZ R103, R106, UR4, -R103 ;  /* 0x000000046a677c23 */ /* 0x000fe20008010867 */
[--C-:B------:R-:W-:Y:S01]  /*15b00*/  FFMA.FTZ R34, R187, UR4, -R94.reuse ;  /* 0x00000004bb227c23 */ /* 0x100fe2000801085e */
[--C-:B------:R-:W-:Y:S01]  /*15b10*/  FFMA.FTZ R206, R80, UR4, -R94.reuse ;  /* 0x0000000450ce7c23 */ /* 0x100fe2000801085e */
[----:B------:R-:W-:Y:S01]  /*15b20*/  FSEL R80, R26, RZ, P0 ;  /* 0x000000ff1a507208 */ /* 0x000fe20000000000 */
[--C-:B------:R-:W-:Y:S01]  /*15b30*/  FFMA.FTZ R183, R97, UR4, -R94.reuse ;  /* 0x0000000461b77c23 */ /* 0x100fe2000801085e */
[----:B------:R-:W-:Y:S01]  /*15b40*/  ISETP.GT.AND P0, PT, R251, R226, PT ;  /* 0x000000e2fb00720c */ /* 0x000fe20003f04270 */
        /* <DEDUP_REMOVED lines=27> */
[--C-:B-1----:R-:W-:Y:S01]  /*15d00*/  FFMA.FTZ R204, R92, UR4, -R87.reuse ;  /* 0x000000045ccc7c23 */ /* 0x102fe20008010857 */
[--C-:B--2---:R-:W-:Y:S01]  /*15d10*/  FFMA.FTZ R167, R90, UR4, -R87.reuse ;  /* 0x000000045aa77c23 */ /* 0x104fe20008010857 */
[--C-:B------:R-:W-:Y:S01]  /*15d20*/  FFMA.FTZ R101, R126, UR4, -R87.reuse ;  /* 0x000000047e657c23 */ /* 0x100fe20008010857 */
[--C-:B------:R-:W-:Y:S01]  /*15d30*/  FFMA.FTZ R200, R88, UR4, -R87.reuse ;  /* 0x0000000458c87c23 */ /* 0x100fe20008010857 */
[----:B------:R-:W-:Y:S01]  /*15d40*/  FFMA.FTZ R237, R72, UR4, -R87 ;  /* 0x0000000448ed7c23 */ /* 0x000fe20008010857 */
[----:B------:R-:W-:Y:S01]  /*15d50*/  SHF.R.U32.HI R72, RZ, 0x18, R9 ;  /* 0x00000018ff487819 */ /* 0x000fe20000011609 */
[--C-:B------:R-:W-:Y:S01]  /*15d60*/  FFMA.FTZ R236, R62, UR4, -R87.reuse ;  /* 0x000000043eec7c23 */ /* 0x100fe20008010857 */
[--C-:B------:R-:W-:Y:S01]  /*15d70*/  FFMA.FTZ R233, R68, UR4, -R87.reuse ;  /* 0x0000000444e97c23 */ /* 0x100fe20008010857 */
[----:B------:R-:W-:Y:S01]  /*15d80*/  PRMT R68, R172, 0x7773, RZ ;  /* 0x00007773ac447816 */ /* 0x000fe200000000ff */
        /* <DEDUP_REMOVED lines=23> */
[----:B------:R-:W1:Y:S01]  /*15f00*/  MUFU.EX2 R184, R180 ;  /* 0x000000b400b87308 */ /* 0x000e620000000800 */
[----:B------:R-:W-:Y:S02]  /*15f10*/  IMAD.U32 R37, RZ, RZ, UR11 ;  /* 0x0000000bff257e24 */ /* 0x000fe4000f8e00ff */
[----:B------:R-:W-:Y:S01]  /*15f20*/  FFMA.FTZ R174, R83, UR4, -R80 ;  /* 0x0000000453ae7c23 */ /* 0x000fe20008010850 */
[----:B------:R-:W-:Y:S06]  /*15f30*/  IMAD.MOV.U32 R42, RZ, RZ, R172 ;  /* 0x000000ffff2a7224 */ /* 0x000fec00078e00ac */
[----:B------:R-:W-:Y:S01]  /*15f40*/  MUFU.EX2 R191, R198 ;  /* 0x000000c600bf7308 */ /* 0x000fe20000000800 */
[--C-:B------:R-:W-:Y:S01]  /*15f50*/  FFMA.FTZ R83, R20, UR4, -R80.reuse ;  /* 0x0000000414537c23 */ /* 0x100fe20008010850 */
[----:B------:R-:W-:Y:S01]  /*15f60*/  LEA R98, R37, UR11, 0x10 ;  /* 0x0000000b25627c11 */ /* 0x000fe2000f8e80ff */
[--C-:B------:R-:W-:Y:S07]  /*15f70*/  FFMA.FTZ R69, R51, UR4, -R80.reuse ;  /* 0x0000000433457c23 */ /* 0x100fee0008010850 */
[----:B------:R-:W2:Y:S01]  /*15f80*/  MUFU.EX2 R180, R196 ;  /* 0x000000c400b47308 */ /* 0x000ea20000000800 */
[--C-:B------:R-:W-:Y:S01]  /*15f90*/  FFMA.FTZ R62, R107, UR4, -R80.reuse ;  /* 0x000000046b3e7c23 */ /* 0x100fe20008010850 */
[----:B------:R-:W-:Y:S01]  /*15fa0*/  FFMA.FTZ R114, R127, UR4, -R80 ;  /* 0x000000047f727c23 */ /* 0x000fe20008010850 */
[--C-:B------:R-:W-:Y:S07]  /*15fb0*/  HSET2.LE.AND R48, R21, R98.reuse, PT ;  /* 0x0000006215307233 */ /* 0x100fee0003803000 */
[----:B------:R-:W3:Y:S01]  /*15fc0*/  MUFU.EX2 R198, R173 ;  /* 0x000000ad00c67308 */ /* 0x000ee20000000800 */
[--C-:B------:R-:W-:Y:S01]  /*15fd0*/  HSET2.LE.AND R52, R115, R98.reuse, PT ;  /* 0x0000006273347233 */ /* 0x100fe20003803000 */
[----:B------:R-:W-:Y:S01]  /*15fe0*/  IMAD.MOV.U32 R50, RZ, RZ, R234 ;  /* 0x000000ffff327224 */ /* 0x000fe200078e00ea */
[--C-:B------:R-:W-:Y:S07]  /*15ff0*/  HSET2.LE.AND R53, R53, R98.reuse, PT ;  /* 0x0000006235357233 */ /* 0x100fee0003803000 */
[----:B------:R4:W-:Y:S01]  /*16000*/  MUFU.EX2 R197, R38 ;  /* 0x0000002600c57308 */ /* 0x0009e20000000800 */
[--C-:B------:R-:W-:Y:S01]  /*16010*/  HSET2.LE.AND R56, R63, R98.reuse, PT ;  /* 0x000000623f387233 */ /* 0x100fe20003803000 */
[----:B------:R-:W-:Y:S01]  /*16020*/  IMAD.MOV.U32 R51, RZ, RZ, R235 ;  /* 0x000000ffff337224 */ /* 0x000fe200078e00eb */
[--C-:B------:R-:W-:Y:S07]  /*16030*/  HSET2.LE.AND R57, R57, R98.reuse, PT ;  /* 0x0000006239397233 */ /* 0x100fee0003803000 */
[----:B------:R2:W-:Y:S01]  /*16040*/  MUFU.EX2 R95, R166 ;  /* 0x000000a6005f7308 */ /* 0x0005e20000000800 */
[----:B------:R-:W-:Y:S01]  /*16050*/  LOP3.LUT R63, R60, 0xff00ff, RZ, 0xc0, !PT ;  /* 0x00ff00ff3c3f7812 */ /* 0x000fe200078ec0ff */
        /* <DEDUP_REMOVED lines=9> */
[----:B------:R-:W-:Y:S01]  /*160f0*/  PRMT R71, R172, 0x7771, RZ ;  /* 0x00007771ac477816 */ /* 0x000fe200000000ff */
[--C-:B------:R-:W-:Y:S01]  /*16100*/  FFMA.FTZ R234, R75, UR4, -R80.reuse ;  /* 0x000000044bea7c23 */ /* 0x100fe20008010850 */
[----:B------:R-:W-:Y:S01]  /*16110*/  LOP3.LUT R75, R9, 0xff, RZ, 0xc0, !PT ;  /* 0x000000ff094b7812 */ /* 0x000fe200078ec0ff */
[--C-:B------:R-:W-:Y:S01]  /*16120*/  FFMA.FTZ R41, R41, UR4, -R80.reuse ;  /* 0x0000000429297c23 */ /* 0x100fe20008010850 */
[--C-:B------:R-:W-:Y:S01]  /*16130*/  FFMA.FTZ R188, R43, UR4, -R80.reuse ;  /* 0x000000042bbc7c23 */ /* 0x100fe20008010850 */
[----:B------:R-:W-:Y:S01]  /*16140*/  LOP3.LUT R43, R16, 0xff00ff, RZ, 0xc0, !PT ;  /* 0x00ff00ff102b7812 */ /* 0x000fe200078ec0ff */
[--C-:B------:R-:W-:Y:S01]  /*16150*/  FFMA.FTZ R215, R215, UR4, -R80.reuse ;  /* 0x00000004d7d77c23 */ /* 0x100fe20008010850 */
[--C-:B------:R-:W-:Y:S01]  /*16160*/  FFMA.FTZ R37, R55, UR4, -R80.reuse ;  /* 0x0000000437257c23 */ /* 0x100fe20008010850 */
[--C-:B----4-:R-:W-:Y:S01]  /*16170*/  FFMA.FTZ R38, R23, UR4, -R80.reuse ;  /* 0x0000000417267c23 */ /* 0x110fe20008010850 */
[----:B------:R-:W-:Y:S01]  /*16180*/  PRMT R23, R172, 0x7772, RZ ;  /* 0x00007772ac177816 */ /* 0x000fe200000000ff */
[--C-:B------:R-:W-:Y:S01]  /*16190*/  FFMA.FTZ R81, R177, UR4, -R80.reuse ;  /* 0x00000004b1517c23 */ /* 0x100fe20008010850 */
[--C-:B------:R-:W-:Y:S01]  /*161a0*/  HSET2.LE.AND R43, R43, R98.reuse, PT ;  /* 0x000000622b2b7233 */ /* 0x100fe20003803000 */
[--C-:B------:R-:W-:Y:S01]  /*161b0*/  FFMA.FTZ R82, R5, UR4, -R80.reuse ;  /* 0x0000000405527c23 */ /* 0x100fe20008010850 */
[----:B-1----:R-:W-:Y:S01]  /*161c0*/  F2FP.BF16.F32.PACK_AB R5, R184, R193 ;  /* 0x000000c1b805723e */ /* 0x002fe200000010ff */
[----:B------:R-:W-:Y:S01]  /*161d0*/  FFMA.FTZ R108, R91, UR4, -R80 ;  /* 0x000000045b6c7c23 */ /* 0x000fe20008010850 */
[----:B------:R-:W-:Y:S01]  /*161e0*/  PRMT R68, R23, 0x5410, R68 ;  /* 0x0000541017447816 */ /* 0x000fe20000000044 */
[--C-:B------:R-:W-:Y:S01]  /*161f0*/  FFMA.FTZ R89, R93, UR4, -R80.reuse ;  /* 0x000000045d597c23 */ /* 0x100fe20008010850 */
[--C-:B------:R-:W-:Y:S01]  /*16200*/  FFMA.FTZ R70, R111, UR4, -R80.reuse ;  /* 0x000000046f467c23 */ /* 0x100fe20008010850 */
[--C-:B------:R-:W-:Y:S01]  /*16210*/  FFMA.FTZ R125, R49, UR4, -R80.reuse ;  /* 0x00000004317d7c23 */ /* 0x100fe20008010850 */
[--C-:B------:R-:W-:Y:S01]  /*16220*/  HSET2.LE.AND R49, R19, R98.reuse, PT ;  /* 0x0000006213317233 */ /* 0x100fe20003803000 */
[--C-:B------:R-:W-:Y:S01]  /*16230*/  FFMA.FTZ R196, R29, UR4, -R80.reuse ;  /* 0x000000041dc47c23 */ /* 0x100fe20008010850 */
[----:B------:R-:W-:Y:S01]  /*16240*/  LOP3.LUT R19, R12, 0xff, RZ, 0xc0, !PT ;  /* 0x000000ff0c137812 */ /* 0x000fe200078ec0ff */
[--C-:B------:R-:W-:Y:S01]  /*16250*/  FFMA.FTZ R195, R85, UR4, -R80.reuse ;  /* 0x0000000455c37c23 */ /* 0x100fe20008010850 */
[--C-:B------:R-:W-:Y:S01]  /*16260*/  FFMA.FTZ R131, R54, UR4, -R80.reuse ;  /* 0x0000000436837c23 */ /* 0x100fe20008010850 */
[--C-:B------:R-:W-:Y:S01]  /*16270*/  FFMA.FTZ R203, R203, UR4, -R80.reuse ;  /* 0x00000004cbcb7c23 */ /* 0x100fe20008010850 */
[--C-:B------:R-:W-:Y:S01]  /*16280*/  FFMA.FTZ R201, R201, UR4, -R80.reuse ;  /* 0x00000004c9c97c23 */ /* 0x100fe20008010850 */
[--C-:B------:R-:W-:Y:S01]  /*16290*/  FFMA.FTZ R173, R66, UR4, -R80.reuse ;  /* 0x0000000442ad7c23 */ /* 0x100fe20008010850 */
[----:B------:R-:W-:Y:S01]  /*162a0*/  LOP3.LUT R66, R12, 0xffff, RZ, 0xc0, !PT ;  /* 0x0000ffff0c427812 */ /* 0x000fe200078ec0ff */
[--C-:B------:R-:W-:Y:S01]  /*162b0*/  FFMA.FTZ R168, R168, UR4, -R80.reuse ;  /* 0x00000004a8a87c23 */ /* 0x100fe20008010850 */
[----:B--2---:R-:W-:Y:S01]  /*162c0*/  FFMA.FTZ R166, R64, UR4, -R80 ;  /* 0x0000000440a67c23 */ /* 0x004fe20008010850 */
[----:B------:R-:W-:Y:S01]  /*162d0*/  SHF.R.U32.HI R64, RZ, 0x18, R12 ;  /* 0x00000018ff407819 */ /* 0x000fe2000001160c */
[----:B------:R-:W-:Y:S01]  /*162e0*/  FFMA.FTZ R80, R4, UR4, -R80 ;  /* 0x0000000404507c23 */ /* 0x000fe20008010850 */
[----:B------:R-:W-:Y:S01]  /*162f0*/  LOP3.LUT R4, R42, 0xff, RZ, 0xc0, !PT ;  /* 0x000000ff2a047812 */ /* 0x000fe200078ec0ff */
[----:B------:R-:W2:Y:S01]  /*16300*/  LDL.LU R20, [R1+0x28] ;  /* 0x0000280001147983 */ /* 0x000ea20000300800 */
[--C-:B------:R-:W-:Y:S01]  /*16310*/  HSET2.LE.AND R42, R171, R98.reuse, PT ;  /* 0x00000062ab2a7233 */ /* 0x100fe20003803000 */
[----:B------:R1:W-:Y:S01]  /*16320*/  MUFU.EX2 R202, R40 ;  /* 0x0000002800ca7308 */ /* 0x0003e20000000800 */
[----:B------:R-:W-:Y:S01]  /*16330*/  PRMT R71, R4, 0x5410, R71 ;  /* 0x0000541004477816 */ /* 0x000fe20000000047 */
[----:B------:R-:W4:Y:S01]  /*16340*/  LDL.LU R16, [R1+0x24] ;  /* 0x0000240001107983 */ /* 0x000f220000300800 */
[----:B------:R-:W-:Y:S07]  /*16350*/  F2FP.BF16.F32.PACK_AB R4, R180, R191 ;  /* 0x000000bfb404723e */ /* 0x000fee00000010ff */
[----:B------:R1:W-:Y:S01]  /*16360*/  MUFU.EX2 R171, R22 ;  /* 0x0000001600ab7308 */ /* 0x0003e20000000800 */
[----:B------:R-:W-:Y:S01]  /*16370*/  LOP3.LUT R42, R5, R42, RZ, 0xc0, !PT ;  /* 0x0000002a052a7212 */ /* 0x000fe200078ec0ff */
[----:B------:R-:W-:Y:S01]  /*16380*/  IMAD.MOV.U32 R54, RZ, RZ, R50 ;  /* 0x000000ffff367224 */ /* 0x000fe200078e0032 */
[----:B---3--:R-:W-:Y:S07]  /*16390*/  F2FP.BF16.F32.PACK_AB R5, R198, R209 ;  /* 0x000000d1c605723e */ /* 0x008fee00000010ff */
[----:B------:R-:W3:Y:S01]  /*163a0*/  MUFU.EX2 R189, R189 ;  /* 0x000000bd00bd7308 */ /* 0x000ee20000000800 */
[--C-:B------:R-:W-:Y:S01]  /*163b0*/  HSET2.LE.AND R50, R17, R98.reuse, PT ;  /* 0x0000006211327233 */ /* 0x100fe20003803000 */
[----:B------:R-:W-:Y:S01]  /*163c0*/  IMAD.MOV.U32 R55, RZ, RZ, R51 ;  /* 0x000000ffff377224 */ /* 0x000fe200078e0033 */
[----:B------:R-:W-:Y:S07]  /*163d0*/  LOP3.LUT R43, R4, R43, RZ, 0xc0, !PT ;  /* 0x0000002b042b7212 */ /* 0x000fee00078ec0ff */
[----:B------:R-:W-:Y:S01]  /*163e0*/  MUFU.EX2 R182, R96 ;  /* 0x0000006000b67308 */ /* 0x000fe20000000800 */
[--C-:B------:R-:W-:Y:S01]  /*163f0*/  HSET2.LE.AND R51, R11, R98.reuse, PT ;  /* 0x000000620b337233 */ /* 0x100fe20003803000 */
[----:B------:R-:W-:Y:S01]  /*16400*/  VIADD R251, R251, 0xffffffff ;  /* 0xfffffffffbfb7836 */ /* 0x000fe20000000000 */
[--C-:B-1----:R-:W-:Y:S07]  /*16410*/  HSET2.LE.AND R40, R33, R98.reuse, PT ;  /* 0x0000006221287233 */ /* 0x102fee0003803000 */
[----:B------:R-:W1:Y:S01]  /*16420*/  MUFU.EX2 R175, R175 ;  /* 0x000000af00af7308 */ /* 0x000e620000000800 */
[----:B------:R-:W-:Y:S01]  /*16430*/  PRMT R11, R9, 0x7632, R11 ;  /* 0x00007632090b7816 */ /* 0x000fe2000000000b */
[----:B------:R-:W4:Y:S01]  /*16440*/  LDL.LU R22, [R1+0x20] ;  /* 0x0000200001167983 */ /* 0x000f220000300800 */
[----:B------:R-:W-:Y:S07]  /*16450*/  SHF.R.U32.HI R66, RZ, 0x8, R66 ;  /* 0x00000008ff427819 */ /* 0x000fee0000011642 */
[----:B------:R1:W-:Y:S01]  /*16460*/  MUFU.EX2 R231, R41 ;  /* 0x0000002900e77308 */ /* 0x0003e20000000800 */
[----:B------:R-:W-:Y:S02]  /*16470*/  LOP3.LUT R40, R5, R40, RZ, 0xc0, !PT ;  /* 0x0000002805287212 */ /* 0x000fe400078ec0ff */
[----:B---3--:R-:W-:Y:S07]  /*16480*/  F2FP.BF16.F32.PACK_AB R5, R189, R202 ;  /* 0x000000cabd05723e */ /* 0x008fee00000010ff */
[----:B------:R-:W3:Y:S01]  /*16490*/  MUFU.EX2 R18, R18 ;  /* 0x0000001200127308 */ /* 0x000ee20000000800 */
[----:B------:R-:W-:Y:S02]  /*164a0*/  PRMT R66, R19, 0x5410, R66 ;  /* 0x0000541013427816 */ /* 0x000fe40000000042 */
[----:B------:R-:W-:Y:S07]  /*164b0*/  LOP3.LUT R48, R5, R48, RZ, 0xc0, !PT ;  /* 0x0000003005307212 */ /* 0x000fee00078ec0ff */
[----:B------:R-:W3:Y:S01]  /*164c0*/  MUFU.EX2 R188, R188 ;  /* 0x000000bc00bc7308 */ /* 0x000ee20000000800 */
[----:B-1----:R-:W-:Y:S02]  /*164d0*/  F2FP.BF16.F32.PACK_AB R5, R175, R182 ;  /* 0x000000b6af05723e */ /* 0x002fe400000010ff */
[--C-:B------:R-:W-:Y:S07]  /*164e0*/  HSET2.LE.AND R60, R66, R98.reuse, PT ;  /* 0x00000062423c7233 */ /* 0x100fee0003803000 */
[----:B------:R-:W-:Y:S01]  /*164f0*/  MUFU.EX2 R181, R181 ;  /* 0x000000b500b57308 */ /* 0x000fe20000000800 */
[----:B------:R-:W-:Y:S02]  /*16500*/  LOP3.LUT R50, R5, R50, RZ, 0xc0, !PT ;  /* 0x0000003205327212 */ /* 0x000fe400078ec0ff */
[--C-:B------:R-:W-:Y:S07]  /*16510*/  HSET2.LE.AND R41, R25, R98.reuse, PT ;  /* 0x0000006219297233 */ /* 0x100fee0003803000 */
[----:B------:R-:W1:Y:S01]  /*16520*/  MUFU.EX2 R174, R174 ;  /* 0x000000ae00ae7308 */ /* 0x000e620000000800 */
[----:B------:R-:W-:Y:S02]  /*16530*/  PRMT R5, R12, 0x7632, R5 ;  /* 0x000076320c057816 */ /* 0x000fe40000000005 */
[----:B---3--:R-:W-:Y:S07]  /*16540*/  F2FP.BF16.F32.PACK_AB R4, R197, R18 ;  /* 0x00000012c504723e */ /* 0x008fee00000010ff */
[----:B------:R-:W-:Y:S01]  /*16550*/  MUFU.EX2 R172, R230 ;  /* 0x000000e600ac7308 */ /* 0x000fe20000000800 */
[----:B------:R-:W-:Y:S02]  /*16560*/  LOP3.LUT R5, R5, 0xff, RZ, 0xc0, !PT ;  /* 0x000000ff05057812 */ /* 0x000fe400078ec0ff */
[----:B------:R-:W-:Y:S07]  /*16570*/  LOP3.LUT R41, R4, R41, RZ, 0xc0, !PT ;  /* 0x0000002904297212 */ /* 0x000fee00078ec0ff */
[----:B------:R-:W-:Y:S01]  /*16580*/  MUFU.EX2 R183, R183 ;  /* 0x000000b700b77308 */ /* 0x000fe20000000800 */
[----:B------:R-:W-:Y:S02]  /*16590*/  F2FP.BF16.F32.PACK_AB R4, R188, R231 ;  /* 0x000000e7bc04723e */ /* 0x000fe400000010ff */
[----:B------:R-:W-:Y:S07]  /*165a0*/  PRMT R64, R5, 0x5410, R64 ;  /* 0x0000541005407816 */ /* 0x000fee0000000040 */
[----:B------:R-:W-:Y:S01]  /*165b0*/  MUFU.EX2 R113, R113 ;  /* 0x0000007100717308 */ /* 0x000fe20000000800 */
[----:B------:R-:W-:Y:S02]  /*165c0*/  LOP3.LUT R5, R9, 0xffff, RZ, 0xc0, !PT ;  /* 0x0000ffff09057812 */ /* 0x000fe400078ec0ff */
[----:B-1----:R-:W-:Y:S07]  /*165d0*/  F2FP.BF16.F32.PACK_AB R12, R174, R181 ;  /* 0x000000b5ae0c723e */ /* 0x002fee00000010ff */
[----:B------:R-:W-:Y:S01]  /*165e0*/  MUFU.EX2 R83, R83 ;  /* 0x0000005300537308 */ /* 0x000fe20000000800 */
[----:B------:R-:W-:Y:S01]  /*165f0*/  LOP3.LUT R49, R4, R49, RZ, 0xc0, !PT ;  /* 0x0000003104317212 */ /* 0x000fe200078ec0ff */
[----:B------:R-:W-:Y:S01]  /*16600*/  FMUL.FTZ R4, R6, UR4 ;  /* 0x0000000406047c20 */ /* 0x000fe20008410000 */
[----:B------:R-:W-:Y:S07]  /*16610*/  LOP3.LUT R51, R12, R51, RZ, 0xc0, !PT ;  /* 0x000000330c337212 */ /* 0x000fee00078ec0ff */
[----:B------:R-:W-:Y:S01]  /*16620*/  MUFU.EX2 R117, R117 ;  /* 0x0000007500757308 */ /* 0x000fe20000000800 */
[----:B------:R-:W-:Y:S01]  /*16630*/  SHF.R.U32.HI R12, RZ, 0x8, R5 ;  /* 0x00000008ff0c7819 */ /* 0x000fe20000011605 */
[----:B------:R-:W-:Y:S01]  /*16640*/  FMUL.FTZ R5, R8, UR4 ;  /* 0x0000000408057c20 */ /* 0x000fe20008410000 */
[--C-:B------:R-:W-:Y:S01]  /*16650*/  HSET2.LE.AND R66, R47, R98.reuse, PT ;  /* 0x000000622f427233 */ /* 0x100fe20003803000 */
[----:B------:R-:W-:Y:S01]  /*16660*/  FMUL.FTZ R6, R7, UR4 ;  /* 0x0000000407067c20 */ /* 0x000fe20008410000 */
[----:B------:R-:W-:Y:S05]  /*16670*/  LOP3.LUT R7, R11, 0xff, RZ, 0xc0, !PT ;  /* 0x000000ff0b077812 */ /* 0x000fea00078ec0ff */
[----:B------:R-:W-:Y:S01]  /*16680*/  MUFU.EX2 R111, R102 ;  /* 0x00000066006f7308 */ /* 0x000fe20000000800 */
[----:B------:R-:W-:Y:S02]  /*16690*/  PRMT R75, R75, 0x5410, R12 ;  /* 0x000054104b4b7816 */ /* 0x000fe4000000000c */
[----:B------:R-:W-:Y:S07]  /*166a0*/  PRMT R72, R7, 0x5410, R72 ;  /* 0x0000541007487816 */ /* 0x000fee0000000048 */
[----:B------:R-:W1:Y:S10]  /*166b0*/  MUFU.EX2 R4, R4 ;  /* 0x0000000400047308 */ /* 0x000e740000000800 */
[----:B------:R3:W-:Y:S10]  /*166c0*/  MUFU.EX2 R102, R24 ;  /* 0x0000001800667308 */ /* 0x0007f40000000800 */
[----:B------:R-:W3:Y:S10]  /*166d0*/  MUFU.EX2 R11, R5 ;  /* 0x00000005000b7308 */ /* 0x000ef40000000800 */
[----:B------:R3:W-:Y:S01]  /*166e0*/  MUFU.EX2 R93, R13 ;  /* 0x0000000d005d7308 */ /* 0x0007e20000000800 */
[C---:B-1----:R-:W-:Y:S01]  /*166f0*/  FMUL.FTZ R8, R4.reuse, R140 ;  /* 0x0000008c04087220 */ /* 0x042fe20000410000 */
[C---:B------:R-:W-:Y:S08]  /*16700*/  FMUL.FTZ R9, R4.reuse, R141 ;  /* 0x0000008d04097220 */ /* 0x040ff00000410000 */
[----:B------:R-:W1:Y:S01]  /*16710*/  MUFU.EX2 R6, R6 ;  /* 0x0000000600067308 */ /* 0x000e620000000800 */
[C---:B------:R-:W-:Y:S01]  /*16720*/  FMUL.FTZ R12, R4.reuse, R136 ;  /* 0x00000088040c7220 */ /* 0x040fe20000410000 */
[C---:B---3--:R-:W-:Y:S01]  /*16730*/  FMUL.FTZ R24, R4.reuse, R148 ;  /* 0x0000009404187220 */ /* 0x048fe20000410000 */
[C---:B------:R-:W-:Y:S07]  /*16740*/  FMUL.FTZ R25, R4.reuse, R149 ;  /* 0x0000009504197220 */ /* 0x040fee0000410000 */
[----:B------:R3:W-:Y:S01]  /*16750*/  MUFU.EX2 R177, R28 ;  /* 0x0000001c00b17308 */ /* 0x0007e20000000800 */
[C---:B------:R-:W-:Y:S01]  /*16760*/  FMUL.FTZ R29, R4.reuse, R145 ;  /* 0x00000091041d7220 */ /* 0x040fe20000410000 */
[C---:B------:R-:W-:Y:S01]  /*16770*/  FMUL.FTZ R19, R11.reuse, R155 ;  /* 0x0000009b0b137220 */ /* 0x040fe20000410000 */
[----:B------:R-:W-:Y:S07]  /*16780*/  IMAD.MOV.U32 R155, RZ, RZ, R241 ;  /* 0x000000ffff9b7224 */ /* 0x000fee00078e00f1 */
[----:B------:R3:W-:Y:S01]  /*16790*/  MUFU.EX2 R84, R32 ;  /* 0x0000002000547308 */ /* 0x0007e20000000800 */
[C---:B------:R-:W-:Y:S01]  /*167a0*/  FMUL.FTZ R7, R11.reuse, R135 ;  /* 0x000000870b077220 */ /* 0x040fe20000410000 */
[----:B------:R-:W-:Y:S01]  /*167b0*/  FMUL.FTZ R13, R4, R137 ;  /* 0x00000089040d7220 */ /* 0x000fe20000410000 */
[C---:B------:R-:W-:Y:S07]  /*167c0*/  FMUL.FTZ R23, R11.reuse, R159 ;  /* 0x0000009f0b177220 */ /* 0x040fee0000410000 */
[----:B------:R3:W-:Y:S01]  /*167d0*/  MUFU.EX2 R96, R34 ;  /* 0x0000002200607308 */ /* 0x0007e20000000800 */
[----:B------:R-:W-:Y:S02]  /*167e0*/  IMAD.MOV.U32 R135, RZ, RZ, R223 ;  /* 0x000000ffff877224 */ /* 0x000fe400078e00df */
[C---:B-1----:R-:W-:Y:S01]  /*167f0*/  FMUL.FTZ R5, R6.reuse, R133 ;  /* 0x0000008506057220 */ /* 0x042fe20000410000 */
[C---:B------:R-:W-:Y:S06]  /*16800*/  FMUL.FTZ R17, R6.reuse, R153 ;  /* 0x0000009906117220 */ /* 0x040fec0000410000 */
[----:B------:R1:W-:Y:S01]  /*16810*/  MUFU.EX2 R85, R35 ;  /* 0x0000002300557308 */ /* 0x0003e20000000800 */
[----:B------:R-:W-:Y:S01]  /*16820*/  FMUL.FTZ R21, R6, R157 ;  /* 0x0000009d06157220 */ /* 0x000fe20000410000 */
[----:B---3--:R-:W-:Y:S01]  /*16830*/  FMUL.FTZ R28, R4, R144 ;  /* 0x00000090041c7220 */ /* 0x008fe20000410000 */
[----:B------:R-:W-:Y:S07]  /*16840*/  FMUL.FTZ R33, R6, R161 ;  /* 0x000000a106217220 */ /* 0x000fee0000410000 */
[----:B------:R-:W-:Y:S01]  /*16850*/  MUFU.EX2 R164, R164 ;  /* 0x000000a400a47308 */ /* 0x000fe20000000800 */
[----:B------:R-:W-:Y:S01]  /*16860*/  IMAD.MOV.U32 R153, RZ, RZ, R55 ;  /* 0x000000ffff997224 */ /* 0x000fe200078e0037 */
[----:B------:R-:W-:Y:S01]  /*16870*/  LOP3.LUT R55, R14, 0xff00ff, RZ, 0xc0, !PT ;  /* 0x00ff00ff0e377812 */ /* 0x000fe200078ec0ff */
[----:B------:R-:W-:Y:S07]  /*16880*/  FMUL.FTZ R32, R6, R160 ;  /* 0x000000a006207220 */ /* 0x000fee0000410000 */
[----:B------:R-:W-:Y:S01]  /*16890*/  MUFU.EX2 R170, R170 ;  /* 0x000000aa00aa7308 */ /* 0x000fe20000000800 */
[----:B------:R-:W-:Y:S02]  /*168a0*/  IMAD.MOV.U32 R144, RZ, RZ, R222 ;  /* 0x000000ffff907224 */ /* 0x000fe400078e00de */
[C---:B------:R-:W-:Y:S01]  /*168b0*/  FMUL.FTZ R34, R11.reuse, R162 ;  /* 0x000000a20b227220 */ /* 0x040fe20000410000 */
[--C-:B------:R-:W-:Y:S06]  /*168c0*/  HSET2.LE.AND R55, R55, R98.reuse, PT ;  /* 0x0000006237377233 */ /* 0x100fec0003803000 */
[----:B------:R-:W3:Y:S01]  /*168d0*/  MUFU.EX2 R165, R165 ;  /* 0x000000a500a57308 */ /* 0x000ee20000000800 */
[----:B------:R-:W-:Y:S02]  /*168e0*/  IMAD.MOV.U32 R145, RZ, RZ, R221 ;  /* 0x000000ffff917224 */ /* 0x000fe400078e00dd */
[----:B-1----:R-:W-:Y:S01]  /*168f0*/  FMUL.FTZ R35, R11, R163 ;  /* 0x000000a30b237220 */ /* 0x002fe20000410000 */
[----:B------:R-:W-:Y:S06]  /*16900*/  IMAD.MOV.U32 R149, RZ, RZ, R219 ;  /* 0x000000ffff957224 */ /* 0x000fec00078e00db */
[----:B------:R1:W-:Y:S01]  /*16910*/  MUFU.EX2 R91, R26 ;  /* 0x0000001a005b7308 */ /* 0x0003e20000000800 */
[----:B------:R-:W-:Y:S02]  /*16920*/  IMAD.MOV.U32 R161, RZ, RZ, R220 ;  /* 0x000000ffffa17224 */ /* 0x000fe400078e00dc */
[----:B------:R-:W-:Y:S07]  /*16930*/  IMAD.MOV.U32 R137, RZ, RZ, R217 ;  /* 0x000000ffff897224 */ /* 0x000fee00078e00d9 */
[----:B------:R-:W2:Y:S01]  /*16940*/  MUFU.EX2 R108, R108 ;  /* 0x0000006c006c7308 */ /* 0x000ea20000000800 */
[----:B------:R-:W-:Y:S09]  /*16950*/  IMAD.MOV.U32 R157, RZ, RZ, R227 ;  /* 0x000000ffff9d7224 */ /* 0x000ff200078e00e3 */
[----:B------:R-:W-:Y:S01]  /*16960*/  MUFU.EX2 R100, R100 ;  /* 0x0000006400647308 */ /* 0x000fe20000000800 */
[----:B---3--:R-:W-:Y:S09]  /*16970*/  F2FP.BF16.F32.PACK_AB R14, R165, R170 ;  /* 0x000000aaa50e723e */ /* 0x008ff200000010ff */
[----:B------:R-:W3:Y:S01]  /*16980*/  MUFU.EX2 R89, R89 ;  /* 0x0000005900597308 */ /* 0x000ee20000000800 */
[----:B------:R-:W-:Y:S02]  /*16990*/  LOP3.LUT R53, R14, R53, RZ, 0xc0, !PT ;  /* 0x000000350e357212 */ /* 0x000fe400078ec0ff */
[----:B-1----:R-:W-:Y:S07]  /*169a0*/  F2FP.BF16.F32.PACK_AB R26, R85, R96 ;  /* 0x00000060551a723e */ /* 0x002fee00000010ff */
[----:B------:R-:W-:Y:S01]  /*169b0*/  MUFU.EX2 R86, R86 ;  /* 0x0000005600567308 */ /* 0x000fe20000000800 */
[----:B--2---:R-:W-:Y:S02]  /*169c0*/  F2FP.BF16.F32.PACK_AB R14, R108, R177 ;  /* 0x000000b16c0e723e */ /* 0x004fe400000010ff */
[----:B------:R-:W-:Y:S07]  /*169d0*/  LOP3.LUT R55, R26, R55, RZ, 0xc0, !PT ;  /* 0x000000371a377212 */ /* 0x000fee00078ec0ff */
[----:B------:R1:W-:Y:S01]  /*169e0*/  MUFU.EX2 R115, R62 ;  /* 0x0000003e00737308 */ /* 0x0003e20000000800 */
[----:B------:R-:W-:Y:S09]  /*169f0*/  LOP3.LUT R57, R14, R57, RZ, 0xc0, !PT ;  /* 0x000000390e397212 */ /* 0x000ff200078ec0ff */
[----:B------:R-:W-:Y:S01]  /*16a00*/  MUFU.EX2 R79, R79 ;  /* 0x0000004f004f7308 */ /* 0x000fe20000000800 */
[----:B---3--:R-:W-:Y:S09]  /*16a10*/  F2FP.BF16.F32.PACK_AB R14, R89, R102 ;  /* 0x00000066590e723e */ /* 0x008ff200000010ff */
[----:B------:R-:W-:Y:S10]  /*16a20*/  MUFU.EX2 R76, R76 ;  /* 0x0000004c004c7308 */ /* 0x000ff40000000800 */
[----:B------:R-:W-:Y:S01]  /*16a30*/  MUFU.EX2 R121, R121 ;  /* 0x0000007900797308 */ /* 0x000fe20000000800 */
[--C-:B-1----:R-:W-:Y:S02]  /*16a40*/  HSET2.LE.AND R62, R61, R98.reuse, PT ;  /* 0x000000623d3e7233 */ /* 0x102fe40003803000 */
[--C-:B------:R-:W-:Y:S07]  /*16a50*/  HSET2.LE.AND R61, R64, R98.reuse, PT ;  /* 0x00000062403d7233 */ /* 0x100fee0003803000 */
[----:B------:R-:W-:Y:S01]  /*16a60*/  MUFU.EX2 R116, R116 ;  /* 0x0000007400747308 */ /* 0x000fe20000000800 */
[--C-:B------:R-:W-:Y:S02]  /*16a70*/  HSET2.LE.AND R64, R67, R98.reuse, PT ;  /* 0x0000006243407233 */ /* 0x100fe40003803000 */
[----:B------:R-:W-:Y:S07]  /*16a80*/  LOP3.LUT R67, R46, 0xff00ff, RZ, 0xc0, !PT ;  /* 0x00ff00ff2e437812 */ /* 0x000fee00078ec0ff */
[----:B------:R1:W-:Y:S01]  /*16a90*/  MUFU.EX2 R136, R70 ;  /* 0x0000004600887308 */ /* 0x0003e20000000800 */
[--C-:B------:R-:W-:Y:S09]  /*16aa0*/  HSET2.LE.AND R67, R67, R98.reuse, PT ;  /* 0x0000006243437233 */ /* 0x100ff20003803000 */
[----:B------:R-:W-:Y:S10]  /*16ab0*/  MUFU.EX2 R110, R110 ;  /* 0x0000006e006e7308 */ /* 0x000ff40000000800 */
[----:B------:R-:W-:Y:S10]  /*16ac0*/  MUFU.EX2 R101, R101 ;  /* 0x0000006500657308 */ /* 0x000ff40000000800 */
[----:B------:R-:W-:Y:S01]  /*16ad0*/  MUFU.EX2 R109, R109 ;  /* 0x0000006d006d7308 */ /* 0x000fe20000000800 */
[--C-:B-1----:R-:W-:Y:S09]  /*16ae0*/  HSET2.LE.AND R70, R71, R98.reuse, PT ;  /* 0x0000006247467233 */ /* 0x102ff20003803000 */
[----:B------:R-:W-:Y:S10]  /*16af0*/  MUFU.EX2 R106, R106 ;  /* 0x0000006a006a7308 */ /* 0x000ff40000000800 */
[----:B------:R-:W-:Y:S10]  /*16b00*/  MUFU.EX2 R112, R112 ;  /* 0x0000007000707308 */ /* 0x000ff40000000800 */
[----:B------:R-:W1:Y:S10]  /*16b10*/  MUFU.EX2 R99, R99 ;  /* 0x0000006300637308 */ /* 0x000e740000000800 */
[----:B------:R-:W-:Y:S10]  /*16b20*/  MUFU.EX2 R123, R123 ;  /* 0x0000007b007b7308 */ /* 0x000ff40000000800 */
[----:B------:R-:W-:Y:S10]  /*16b30*/  MUFU.EX2 R122, R122 ;  /* 0x0000007a007a7308 */ /* 0x000ff40000000800 */
[----:B------:R-:W-:Y:S01]  /*16b40*/  MUFU.EX2 R114, R114 ;  /* 0x0000007200727308 */ /* 0x000fe20000000800 */
[----:B-1----:R-:W-:Y:S09]  /*16b50*/  F2FP.BF16.F32.PACK_AB R26, R99, R112 ;  /* 0x00000070631a723e */ /* 0x002ff200000010ff */
[----:B------:R-:W1:Y:S01]  /*16b60*/  MUFU.EX2 R107, R107 ;  /* 0x0000006b006b7308 */ /* 0x000e620000000800 */
[----:B------:R-:W-:Y:S09]  /*16b70*/  LOP3.LUT R61, R26, R61, RZ, 0xc0, !PT ;  /* 0x0000003d1a3d7212 */ /* 0x000ff200078ec0ff */
[----:B------:R-:W-:Y:S10]  /*16b80*/  MUFU.EX2 R105, R105 ;  /* 0x0000006900697308 */ /* 0x000ff40000000800 */
[----:B------:R-:W-:Y:S10]  /*16b90*/  MUFU.EX2 R104, R104 ;  /* 0x0000006800687308 */ /* 0x000ff40000000800 */
[----:B------:R-:W-:Y:S01]  /*16ba0*/  MUFU.EX2 R125, R125 ;  /* 0x0000007d007d7308 */ /* 0x000fe20000000800 */
[----:B-1----:R-:W-:Y:S09]  /*16bb0*/  F2FP.BF16.F32.PACK_AB R26, R107, R114 ;  /* 0x000000726b1a723e */ /* 0x002ff200000010ff */
[----:B------:R-:W-:Y:S01]  /*16bc0*/  MUFU.EX2 R129, R129 ;  /* 0x0000008100817308 */ /* 0x000fe20000000800 */
[----:B------:R-:W-:Y:S09]  /*16bd0*/  LOP3.LUT R67, R26, R67, RZ, 0xc0, !PT ;  /* 0x000000431a437212 */ /* 0x000ff200078ec0ff */
[----:B------:R-:W-:Y:S10]  /*16be0*/  MUFU.EX2 R126, R126 ;  /* 0x0000007e007e7308 */ /* 0x000ff40000000800 */
[----:B------:R-:W-:Y:S10]  /*16bf0*/  MUFU.EX2 R127, R127 ;  /* 0x0000007f007f7308 */ /* 0x000ff40000000800 */
[----:B------:R-:W-:Y:S10]  /*16c00*/  MUFU.EX2 R133, R45 ;  /* 0x0000002d00857308 */ /* 0x000ff40000000800 */
[----:B------:R-:W-:Y:S10]  /*16c10*/  MUFU.EX2 R128, R128 ;  /* 0x0000008000807308 */ /* 0x000ff40000000800 */
[----:B------:R-:W-:Y:S10]  /*16c20*/  MUFU.EX2 R78, R78 ;  /* 0x0000004e004e7308 */ /* 0x000ff40000000800 */
[----:B------:R-:W1:Y:S10]  /*16c30*/  MUFU.EX2 R77, R77 ;  /* 0x0000004d004d7308 */ /* 0x000e740000000800 */
[----:B------:R-:W-:Y:S10]  /*16c40*/  MUFU.EX2 R119, R119 ;  /* 0x0000007700777308 */ /* 0x000ff40000000800 */
[----:B------:R-:W2:Y:S10]  /*16c50*/  MUFU.EX2 R118, R118 ;  /* 0x0000007600767308 */ /* 0x000eb40000000800 */
[----:B------:R-:W-:Y:S10]  /*16c60*/  MUFU.EX2 R210, R210 ;  /* 0x000000d200d27308 */ /* 0x000ff40000000800 */
        /* <DEDUP_REMOVED lines=10> */
[----:B------:R-:W-:Y:S01]  /*16d10*/  MUFU.EX2 R204, R204 ;  /* 0x000000cc00cc7308 */ /* 0x000fe20000000800 */
[----:B------:R-:W-:Y:S01]  /*16d20*/  FFMA.FTZ R202, R4, R20, R202 ;  /* 0x0000001404ca7223 */ /* 0x000fe200000100ca */
[C---:B------:R-:W-:Y:S01]  /*16d30*/  FMUL.FTZ R4, R6.reuse, R132 ;  /* 0x0000008406047220 */ /* 0x040fe20000410000 */
[C---:B------:R-:W-:Y:S07]  /*16d40*/  FMUL.FTZ R20, R6.reuse, R156 ;  /* 0x0000009c06147220 */ /* 0x040fee0000410000 */
[----:B------:R3:W2:Y:S01]  /*16d50*/  MUFU.EX2 R132, R69 ;  /* 0x0000004500847308 */ /* 0x0006a20000000800 */
[C---:B----4-:R-:W-:Y:S01]  /*16d60*/  FFMA.FTZ R209, R6.reuse, R16, R209 ;  /* 0x0000001006d17223 */ /* 0x050fe200000100d1 */
[----:B------:R-:W-:Y:S01]  /*16d70*/  FMUL.FTZ R16, R6, R152 ;  /* 0x0000009806107220 */ /* 0x000fe20000410000 */
[----:B------:R-:W-:Y:S01]  /*16d80*/  FMUL.FTZ R6, R11, R134 ;  /* 0x000000860b067220 */ /* 0x000fe20000410000 */
[----:B------:R-:W-:Y:S01]  /*16d90*/  IMAD.MOV.U32 R152, RZ, RZ, R54 ;  /* 0x000000ffff987224 */ /* 0x000fe200078e0036 */
[--C-:B------:R-:W-:Y:S01]  /*16da0*/  HSET2.LE.AND R54, R15, R98.reuse, PT ;  /* 0x000000620f367233 */ /* 0x100fe20003803000 */
[----:B------:R-:W-:Y:S01]  /*16db0*/  IMAD.MOV.U32 R156, RZ, RZ, R228 ;  /* 0x000000ffff9c7224 */ /* 0x000fe200078e00e4 */
[----:B------:R-:W-:Y:S03]  /*16dc0*/  F2FP.BF16.F32.PACK_AB R15, R84, R95 ;  /* 0x0000005f540f723e */ /* 0x000fe600000010ff */
[----:B------:R-:W4:Y:S01]  /*16dd0*/  MUFU.EX2 R134, R37 ;  /* 0x0000002500867308 */ /* 0x000f220000000800 */
[----:B------:R-:W-:Y:S01]  /*16de0*/  FADD.FTZ R198, R198, R209 ;  /* 0x000000d1c6c67221 */ /* 0x000fe20000010000 */
[----:B------:R-:W-:Y:S01]  /*16df0*/  FADD.FTZ R189, R189, R202 ;  /* 0x000000cabdbd7221 */ /* 0x000fe20000010000 */
[----:B------:R-:W-:Y:S07]  /*16e00*/  LOP3.LUT R54, R15, R54, RZ, 0xc0, !PT ;  /* 0x000000360f367212 */ /* 0x000fee00078ec0ff */
[----:B------:R-:W-:Y:S01]  /*16e10*/  MUFU.EX2 R201, R201 ;  /* 0x000000c900c97308 */ /* 0x000fe20000000800 */
[----:B------:R-:W-:Y:S01]  /*16e20*/  LOP3.LUT R15, R58, 0xff00ff, RZ, 0xc0, !PT ;  /* 0x00ff00ff3a0f7812 */ /* 0x000fe200078ec0ff */
[----:B------:R-:W-:Y:S01]  /*16e30*/  FADD.FTZ R182, R182, R189 ;  /* 0x000000bdb6b67221 */ /* 0x000fe20000010000 */
[--C-:B------:R-:W-:Y:S07]  /*16e40*/  HSET2.LE.AND R58, R59, R98.reuse, PT ;  /* 0x000000623b3a7233 */ /* 0x100fee0003803000 */
[----:B------:R-:W-:Y:S01]  /*16e50*/  MUFU.EX2 R200, R200 ;  /* 0x000000c800c87308 */ /* 0x000fe20000000800 */
[--C-:B---3--:R-:W-:Y:S01]  /*16e60*/  HSET2.LE.AND R69, R72, R98.reuse, PT ;  /* 0x0000006248457233 */ /* 0x108fe20003803000 */
[C---:B------:R-:W-:Y:S01]  /*16e70*/  FFMA.FTZ R148, R11.reuse, R22, R18 ;  /* 0x000000160b947223 */ /* 0x040fe20000010012 */
[--C-:B------:R-:W-:Y:S01]  /*16e80*/  HSET2.LE.AND R59, R15, R98.reuse, PT ;  /* 0x000000620f3b7233 */ /* 0x100fe20003803000 */
[----:B------:R-:W-:Y:S01]  /*16e90*/  FMUL.FTZ R18, R11, R154 ;  /* 0x0000009a0b127220 */ /* 0x000fe20000410000 */
[--C-:B------:R-:W-:Y:S01]  /*16ea0*/  HSET2.LE.AND R72, R31, R98.reuse, PT ;  /* 0x000000621f487233 */ /* 0x100fe20003803000 */
[----:B------:R-:W-:Y:S01]  /*16eb0*/  IMAD.MOV.U32 R154, RZ, RZ, R240 ;  /* 0x000000ffff9a7224 */ /* 0x000fe200078e00f0 */
[----:B-1----:R-:W-:Y:S01]  /*16ec0*/  F2FP.BF16.F32.PACK_AB R15, R77, R78 ;  /* 0x0000004e4d0f723e */ /* 0x002fe200000010ff */
[----:B------:R-:W3:Y:S01]  /*16ed0*/  LDL.64 R240, [R1+0x8] ;  /* 0x0000080001f07983 */ /* 0x000ee20000100a00 */
[----:B------:R-:W-:Y:S01]  /*16ee0*/  LOP3.LUT R59, R14, R59, RZ, 0xc0, !PT ;  /* 0x0000003b0e3b7212 */ /* 0x000fe200078ec0ff */
[----:B------:R-:W-:Y:S01]  /*16ef0*/  FMUL.FTZ R22, R11, R158 ;  /* 0x0000009e0b167220 */ /* 0x000fe20000410000 */
[----:B------:R-:W-:Y:S01]  /*16f00*/  F2FP.BF16.F32.PACK_AB R11, R164, R171 ;  /* 0x000000aba40b723e */ /* 0x000fe200000010ff */
[----:B------:R-:W-:Y:S01]  /*16f10*/  MUFU.EX2 R199, R199 ;  /* 0x000000c700c77308 */ /* 0x000fe20000000800 */
[----:B------:R-:W-:Y:S01]  /*16f20*/  F2FP.BF16.F32.PACK_AB R14, R76, R79 ;  /* 0x0000004f4c0e723e */ /* 0x000fe200000010ff */
[----:B------:R-:W-:Y:S01]  /*16f30*/  FADD.FTZ R148, R197, R148 ;  /* 0x00000094c5947221 */ /* 0x000fe20000010000 */
[----:B------:R-:W-:Y:S07]  /*16f40*/  LOP3.LUT R52, R11, R52, RZ, 0xc0, !PT ;  /* 0x000000340b347212 */ /* 0x000fee00078ec0ff */
[----:B------:R-:W-:Y:S01]  /*16f50*/  MUFU.EX2 R196, R196 ;  /* 0x000000c400c47308 */ /* 0x000fe20000000800 */
[----:B------:R-:W-:Y:S01]  /*16f60*/  F2FP.BF16.F32.PACK_AB R11, R111, R172 ;  /* 0x000000ac6f0b723e */ /* 0x000fe200000010ff */
[----:B------:R-:W-:Y:S01]  /*16f70*/  FADD.FTZ R175, R175, R182 ;  /* 0x000000b6afaf7221 */ /* 0x000fe20000010000 */
[----:B------:R-:W-:Y:S07]  /*16f80*/  LOP3.LUT R63, R14, R63, RZ, 0xc0, !PT ;  /* 0x0000003f0e3f7212 */ /* 0x000fee00078ec0ff */
[----:B------:R-:W-:Y:S01]  /*16f90*/  MUFU.EX2 R195, R195 ;  /* 0x000000c300c37308 */ /* 0x000fe20000000800 */
[----:B------:R-:W-:Y:S01]  /*16fa0*/  LOP3.LUT R56, R11, R56, RZ, 0xc0, !PT ;  /* 0x000000380b387212 */ /* 0x000fe200078ec0ff */
[----:B------:R-:W-:Y:S01]  /*16fb0*/  FADD.FTZ R172, R172, R175 ;  /* 0x000000afacac7221 */ /* 0x000fe20000010000 */
[----:B------:R-:W-:Y:S07]  /*16fc0*/  F2FP.BF16.F32.PACK_AB R11, R91, R100 ;  /* 0x000000645b0b723e */ /* 0x000fee00000010ff */
[----:B------:R-:W-:Y:S01]  /*16fd0*/  MUFU.EX2 R192, R192 ;  /* 0x000000c000c07308 */ /* 0x000fe20000000800 */
[----:B------:R-:W-:Y:S01]  /*16fe0*/  F2FP.BF16.F32.PACK_AB R14, R115, R136 ;  /* 0x00000088730e723e */ /* 0x000fe200000010ff */
[----:B------:R-:W-:Y:S01]  /*16ff0*/  FADD.FTZ R111, R111, R172 ;  /* 0x000000ac6f6f7221 */ /* 0x000fe20000010000 */
[----:B------:R-:W-:Y:S07]  /*17000*/  LOP3.LUT R58, R11, R58, RZ, 0xc0, !PT ;  /* 0x0000003a0b3a7212 */ /* 0x000fee00078ec0ff */
[----:B------:R-:W-:Y:S01]  /*17010*/  MUFU.EX2 R190, R190 ;  /* 0x000000be00be7308 */ /* 0x000fe20000000800 */
[----:B------:R-:W-:Y:S01]  /*17020*/  F2FP.BF16.F32.PACK_AB R11, R86, R93 ;  /* 0x0000005d560b723e */ /* 0x000fe200000010ff */
[----:B------:R-:W-:Y:S01]  /*17030*/  FADD.FTZ R100, R100, R111 ;  /* 0x0000006f64647221 */ /* 0x000fe20000010000 */
[----:B------:R-:W-:Y:S01]  /*17040*/  LOP3.LUT R65, R14, R65, RZ, 0xc0, !PT ;  /* 0x000000410e417212 */ /* 0x000fe200078ec0ff */
[----:B------:R-:W-:Y:S01]  /*17050*/  VIADD R14, R44, 0x2 ;  /* 0x000000022c0e7836 */ /* 0x000fe20000000000 */
[----:B------:R-:W-:Y:S05]  /*17060*/  LOP3.LUT R60, R11, R60, RZ, 0xc0, !PT ;  /* 0x0000003c0b3c7212 */ /* 0x000fea00078ec0ff */
        /* <DEDUP_REMOVED lines=9> */
[----:B--2---:R-:W-:Y:S01]  /*17100*/  F2FP.BF16.F32.PACK_AB R15, R118, R119 ;  /* 0x00000077760f723e */ /* 0x004fe200000010ff */
[----:B------:R-:W-:Y:S01]  /*17110*/  FADD.FTZ R121, R116, R121 ;  /* 0x0000007974797221 */ /* 0x000fe20000010000 */
[----:B------:R-:W-:Y:S07]  /*17120*/  LOP3.LUT R66, R11, R66, RZ, 0xc0, !PT ;  /* 0x000000420b427212 */ /* 0x000fee00078ec0ff */
[----:B------:R-:W-:Y:S01]  /*17130*/  MUFU.EX2 R178, R178 ;  /* 0x000000b200b27308 */ /* 0x000fe20000000800 */
[----:B------:R-:W-:Y:S01]  /*17140*/  LOP3.LUT R11, R68, 0xff00ff, RZ, 0xc0, !PT ;  /* 0x00ff00ff440b7812 */ /* 0x000fe200078ec0ff */
[----:B------:R-:W-:Y:S01]  /*17150*/  FADD.FTZ R110, R110, R121 ;  /* 0x000000796e6e7221 */ /* 0x000fe20000010000 */
[--C-:B------:R-:W-:Y:S07]  /*17160*/  HSET2.LE.AND R68, R75, R98.reuse, PT ;  /* 0x000000624b447233 */ /* 0x100fee0003803000 */
[----:B------:R-:W-:Y:S01]  /*17170*/  MUFU.EX2 R173, R173 ;  /* 0x000000ad00ad7308 */ /* 0x000fe20000000800 */
[----:B------:R-:W-:Y:S01]  /*17180*/  LOP3.LUT R75, R30, 0xff00ff, RZ, 0xc0, !PT ;  /* 0x00ff00ff1e4b7812 */ /* 0x000fe200078ec0ff */
[----:B------:R-:W-:Y:S01]  /*17190*/  FADD.FTZ R110, R101, R110 ;  /* 0x0000006e656e7221 */ /* 0x000fe20000010000 */
[--C-:B------:R-:W-:Y:S07]  /*171a0*/  HSET2.LE.AND R71, R11, R98.reuse, PT ;  /* 0x000000620b477233 */ /* 0x100fee0003803000 */
[----:B------:R-:W-:Y:S01]  /*171b0*/  MUFU.EX2 R168, R168 ;  /* 0x000000a800a87308 */ /* 0x000fe20000000800 */
[----:B------:R-:W-:Y:S01]  /*171c0*/  F2FP.BF16.F32.PACK_AB R11, R104, R105 ;  /* 0x00000069680b723e */ /* 0x000fe200000010ff */
[----:B------:R-:W-:Y:S01]  /*171d0*/  FADD.FTZ R193, R193, R198 ;  /* 0x000000c6c1c17221 */ /* 0x000fe20000010000 */
[--C-:B------:R-:W-:Y:S07]  /*171e0*/  HSET2.LE.AND R75, R75, R98.reuse, PT ;  /* 0x000000624b4b7233 */ /* 0x100fee0003803000 */
[----:B------:R-:W-:Y:S01]  /*171f0*/  MUFU.EX2 R169, R169 ;  /* 0x000000a900a97308 */ /* 0x000fe20000000800 */
[----:B------:R-:W-:Y:S01]  /*17200*/  LOP3.LUT R70, R11, R70, RZ, 0xc0, !PT ;  /* 0x000000460b467212 */ /* 0x000fe200078ec0ff */
[----:B------:R-:W-:Y:S01]  /*17210*/  FADD.FTZ R184, R184, R193 ;  /* 0x000000c1b8b87221 */ /* 0x000fe20000010000 */
[----:B------:R-:W-:Y:S07]  /*17220*/  F2FP.BF16.F32.PACK_AB R11, R126, R129 ;  /* 0x000000817e0b723e */ /* 0x000fee00000010ff */
[----:B------:R-:W-:Y:S01]  /*17230*/  MUFU.EX2 R166, R166 ;  /* 0x000000a600a67308 */ /* 0x000fe20000000800 */
[----:B------:R-:W-:Y:S01]  /*17240*/  LOP3.LUT R68, R15, R68, RZ, 0xc0, !PT ;  /* 0x000000440f447212 */ /* 0x000fe200078ec0ff */
[----:B------:R-:W-:Y:S01]  /*17250*/  FADD.FTZ R129, R129, R110 ;  /* 0x0000006e81817221 */ /* 0x000fe20000010000 */
[----:B------:R-:W-:Y:S07]  /*17260*/  LOP3.LUT R72, R11, R72, RZ, 0xc0, !PT ;  /* 0x000000480b487212 */ /* 0x000fee00078ec0ff */
[----:B------:R-:W-:Y:S01]  /*17270*/  MUFU.EX2 R131, R131 ;  /* 0x0000008300837308 */ /* 0x000fe20000000800 */
[----:B------:R-:W-:Y:S01]  /*17280*/  F2FP.BF16.F32.PACK_AB R11, R128, R133 ;  /* 0x00000085800b723e */ /* 0x000fe200000010ff */
[----:B------:R-:W-:Y:S01]  /*17290*/  FADD.FTZ R126, R126, R129 ;  /* 0x000000817e7e7221 */ /* 0x000fe20000010000 */
[----:B------:R-:W-:Y:S07]  /*172a0*/  FADD.FTZ R171, R171, R184 ;  /* 0x000000b8abab7221 */ /* 0x000fee0000010000 */
[----:B------:R-:W-:Y:S01]  /*172b0*/  MUFU.EX2 R94, R94 ;  /* 0x0000005e005e7308 */ /* 0x000fe20000000800 */
[----:B------:R-:W-:Y:S01]  /*172c0*/  LOP3.LUT R74, R11, R74, RZ, 0xc0, !PT ;  /* 0x0000004a0b4a7212 */ /* 0x000fe200078ec0ff */
[----:B------:R-:W-:Y:S01]  /*172d0*/  FADD.FTZ R133, R133, R126 ;  /* 0x0000007e85857221 */ /* 0x000fe20000010000 */
[----:B------:R-:W-:Y:S07]  /*172e0*/  FADD.FTZ R164, R164, R171 ;  /* 0x000000aba4a47221 */ /* 0x000fee0000010000 */
[----:B------:R-:W-:Y:S01]  /*172f0*/  MUFU.EX2 R87, R87 ;  /* 0x0000005700577308 */ /* 0x000fe20000000800 */
[----:B------:R-:W-:Y:S01]  /*17300*/  FADD.FTZ R191, R191, R148 ;  /* 0x00000094bfbf7221 */ /* 0x000fe20000010000 */
[----:B------:R-:W-:Y:S01]  /*17310*/  FADD.FTZ R133, R128, R133 ;  /* 0x0000008580857221 */ /* 0x000fe20000010000 */
[----:B------:R-:W-:Y:S07]  /*17320*/  FADD.FTZ R95, R95, R164 ;  /* 0x000000a45f5f7221 */ /* 0x000fee0000010000 */
[----:B------:R-:W-:Y:S01]  /*17330*/  MUFU.EX2 R97, R97 ;  /* 0x0000006100617308 */ /* 0x000fe20000000800 */
[----:B------:R-:W-:Y:S01]  /*17340*/  FADD.FTZ R191, R180, R191 ;  /* 0x000000bfb4bf7221 */ /* 0x000fe20000010000 */
[----:B------:R-:W-:Y:S02]  /*17350*/  IMAD.MOV.U32 R164, RZ, RZ, R36 ;  /* 0x000000ffffa47224 */ /* 0x000fe400078e0024 */
[----:B------:R-:W-:Y:S06]  /*17360*/  FADD.FTZ R84, R84, R95 ;  /* 0x0000005f54547221 */ /* 0x000fec0000010000 */
[----:B------:R-:W-:Y:S01]  /*17370*/  MUFU.EX2 R88, R88 ;  /* 0x0000005800587308 */ /* 0x000fe20000000800 */
[----:B------:R-:W-:Y:S01]  /*17380*/  FADD.FTZ R170, R170, R191 ;  /* 0x000000bfaaaa7221 */ /* 0x000fe20000010000 */
[----:B------:R-:W-:Y:S08]  /*17390*/  FADD.FTZ R93, R93, R84 ;  /* 0x000000545d5d7221 */ /* 0x000ff00000010000 */
[----:B------:R-:W-:Y:S01]  /*173a0*/  MUFU.EX2 R82, R82 ;  /* 0x0000005200527308 */ /* 0x000fe20000000800 */
[----:B------:R-:W-:Y:S01]  /*173b0*/  FADD.FTZ R165, R165, R170 ;  /* 0x000000aaa5a57221 */ /* 0x000fe20000010000 */
[----:B------:R-:W-:Y:S03]  /*173c0*/  FADD.FTZ R93, R86, R93 ;  /* 0x0000005d565d7221 */ /* 0x000fe60000010000 */
[----:B------:R-:W-:Y:S01]  /*173d0*/  FADD.FTZ R96, R96, R165 ;  /* 0x000000a560607221 */ /* 0x000fe20000010000 */
[----:B------:R-:W-:Y:S02]  /*173e0*/  IMAD.MOV.U32 R165, RZ, RZ, R3 ;  /* 0x000000ffffa57224 */ /* 0x000fe400078e0003 */
[----:B------:R-:W-:Y:S01]  /*173f0*/  FADD.FTZ R78, R78, R93 ;  /* 0x0000005d4e4e7221 */ /* 0x000fe20000010000 */
[----:B------:R-:W-:Y:S03]  /*17400*/  FADD.FTZ R85, R85, R96 ;  /* 0x0000006055557221 */ /* 0x000fe60000010000 */
[----:B------:R-:W-:Y:S01]  /*17410*/  FADD.FTZ R78, R77, R78 ;  /* 0x0000004e4d4e7221 */ /* 0x000fe20000010000 */
[----:B------:R-:W-:Y:S03]  /*17420*/  FADD.FTZ R112, R112, R85 ;  /* 0x0000005570707221 */ /* 0x000fe60000010000 */
[----:B------:R-:W-:Y:S01]  /*17430*/  FADD.FTZ R119, R119, R78 ;  /* 0x0000004e77777221 */ /* 0x000fe20000010000 */
[----:B------:R-:W-:Y:S03]  /*17440*/  FADD.FTZ R112, R99, R112 ;  /* 0x0000007063707221 */ /* 0x000fe60000010000 */
[----:B------:R-:W-:Y:S01]  /*17450*/  FADD.FTZ R118, R118, R119 ;  /* 0x0000007776767221 */ /* 0x000fe20000010000 */
[----:B------:R-:W-:Y:S03]  /*17460*/  FADD.FTZ R79, R79, R112 ;  /* 0x000000704f4f7221 */ /* 0x000fe60000010000 */
[----:B------:R-:W-:Y:S01]  /*17470*/  FADD.FTZ R105, R105, R118 ;  /* 0x0000007669697221 */ /* 0x000fe20000010000 */
[----:B------:R-:W-:Y:S01]  /*17480*/  FADD.FTZ R76, R76, R79 ;  /* 0x0000004f4c4c7221 */ /* 0x000fe20000010000 */
[----:B---3--:R-:W-:Y:S02]  /*17490*/  LOP3.LUT R46, R241, UR19, R14, 0x96, !PT ;  /* 0x00000013f12e7c12 */ /* 0x008fe4000f8e960e */
[----:B------:R-:W-:Y:S03]  /*174a0*/  F2FP.BF16.F32.PACK_AB R14, R106, R109 ;  /* 0x0000006d6a0e723e */ /* 0x000fe600000010ff */
[----:B------:R-:W-:Y:S01]  /*174b0*/  IMAD.WIDE.U32 R46, R46, -0x326172a9, RZ ;  /* 0xcd9e8d572e2e7825 */ /* 0x000fe200078e00ff */
[----:B------:R-:W-:Y:S02]  /*174c0*/  LOP3.LUT R71, R14, R71, RZ, 0xc0, !PT ;  /* 0x000000470e477212 */ /* 0x000fe400078ec0ff */
[----:B------:R-:W-:Y:S01]  /*174d0*/  F2FP.BF16.F32.PACK_AB R14, R122, R123 ;  /* 0x0000007b7a0e723e */ /* 0x000fe200000010ff */
[----:B------:R-:W-:Y:S01]  /*174e0*/  FADD.FTZ R123, R123, R76 ;  /* 0x0000004c7b7b7221 */ /* 0x000fe20000010000 */
[----:B------:R-:W-:Y:S02]  /*174f0*/  LOP3.LUT R31, R47, R243, RZ, 0x3c, !PT ;  /* 0x000000f32f1f7212 */ /* 0x000fe400078e3cff */
[----:B------:R-:W-:Y:S01]  /*17500*/  LOP3.LUT R69, R14, R69, RZ, 0xc0, !PT ;  /* 0x000000450e457212 */ /* 0x000fe200078ec0ff */
[----:B------:R-:W-:Y:S01]  /*17510*/  FADD.FTZ R122, R122, R123 ;  /* 0x0000007b7a7a7221 */ /* 0x000fe20000010000 */
[----:B------:R-:W-:Y:S01]  /*17520*/  F2FP.BF16.F32.PACK_AB R14, R125, R132 ;  /* 0x000000847d0e723e */ /* 0x000fe200000010ff */
[----:B------:R-:W-:Y:S01]  /*17530*/  IMAD.WIDE.U32 R140, R31, -0x2daee0ad, RZ ;  /* 0xd2511f531f8c7825 */ /* 0x000fe200078e00ff */
[C---:B------:R-:W-:Y:S02]  /*17540*/  LOP3.LUT R26, R46.reuse, R244, RZ, 0x3c, !PT ;  /* 0x000000f42e1a7212 */ /* 0x040fe400078e3cff */
[----:B------:R-:W-:Y:S01]  /*17550*/  LOP3.LUT R46, R46, R242, RZ, 0x3c, !PT ;  /* 0x000000f22e2e7212 */ /* 0x000fe200078e3cff */
[----:B------:R-:W-:Y:S01]  /*17560*/  FADD.FTZ R109, R109, R122 ;  /* 0x0000007a6d6d7221 */ /* 0x000fe20000010000 */
[----:B------:R-:W-:Y:S02]  /*17570*/  LOP3.LUT R73, R14, R73, RZ, 0xc0, !PT ;  /* 0x000000490e497212 */ /* 0x000fe400078ec0ff */
[----:B----4-:R-:W-:Y:S01]  /*17580*/  F2FP.BF16.F32.PACK_AB R14, R134, R127 ;  /* 0x0000007f860e723e */ /* 0x010fe200000010ff */
[----:B------:R-:W-:Y:S01]  /*17590*/  IMAD.WIDE.U32 R30, R46, -0x2daee0ad, RZ ;  /* 0xd2511f532e1e7825 */ /* 0x000fe200078e00ff */
[----:B------:R-:W-:Y:S02]  /*175a0*/  LOP3.LUT R15, R47, R245, RZ, 0x3c, !PT ;  /* 0x000000f52f0f7212 */ /* 0x000fe400078e3cff */
[----:B------:R-:W-:Y:S02]  /*175b0*/  LOP3.LUT R75, R14, R75, RZ, 0xc0, !PT ;  /* 0x0000004b0e4b7212 */ /* 0x000fe400078ec0ff */
[----:B------:R-:W-:Y:S02]  /*175c0*/  LOP3.LUT R14, R246, UR21, R141, 0x96, !PT ;  /* 0x00000015f60e7c12 */ /* 0x000fe4000f8e968d */
[----:B------:R-:W-:Y:S03]  /*175d0*/  LOP3.LUT R11, R140, UR20, R31, 0x96, !PT ;  /* 0x000000148c0b7c12 */ /* 0x000fe6000f8e961f */
        /* <DEDUP_REMOVED lines=14> */
[----:B------:R-:W-:Y:S01]  /*176c0*/  IMAD.MOV.U32 R30, RZ, RZ, R46 ;  /* 0x000000ffff1e7224 */ /* 0x000fe200078e002e */
[C---:B------:R-:W-:Y:S01]  /*176d0*/  PRMT R37, R46.reuse, 0x7773, RZ ;  /* 0x000077732e257816 */ /* 0x040fe200000000ff */
[----:B------:R-:W-:Y:S01]  /*176e0*/  IMAD.MOV.U32 R141, RZ, RZ, R145 ;  /* 0x000000ffff8d7224 */ /* 0x000fe200078e0091 */
[C---:B------:R-:W-:Y:S01]  /*176f0*/  PRMT R27, R46.reuse, 0x7771, RZ ;  /* 0x000077712e1b7816 */ /* 0x040fe200000000ff */
[----:B------:R-:W-:Y:S01]  /*17700*/  IMAD.MOV.U32 R159, RZ, RZ, R149 ;  /* 0x000000ffff9f7224 */ /* 0x000fe200078e0095 */
[----:B------:R-:W-:Y:S01]  /*17710*/  PRMT R14, R46, 0x7772, RZ ;  /* 0x000077722e0e7816 */ /* 0x000fe200000000ff */
[----:B------:R-:W-:Y:S01]  /*17720*/  IMAD.WIDE.U32 R46, R11, -0x2daee0ad, RZ ;  /* 0xd2511f530b2e7825 */ /* 0x000fe200078e00ff */
[----:B------:R-:W-:Y:S02]  /*17730*/  LOP3.LUT R30, R30, 0xff, RZ, 0xc0, !PT ;  /* 0x000000ff1e1e7812 */ /* 0x000fe400078ec0ff */
[----:B------:R-:W-:Y:S01]  /*17740*/  PRMT R222, R14, 0x5410, R37 ;  /* 0x000054100ede7816 */ /* 0x000fe20000000025 */
[----:B------:R-:W-:Y:S01]  /*17750*/  IMAD.MOV.U32 R14, RZ, RZ, R46 ;  /* 0x000000ffff0e7224 */ /* 0x000fe200078e002e */
[C---:B------:R-:W-:Y:S02]  /*17760*/  PRMT R37, R46.reuse, 0x7773, RZ ;  /* 0x000077732e257816 */ /* 0x040fe400000000ff */
[C---:B------:R-:W-:Y:S02]  /*17770*/  PRMT R162, R46.reuse, 0x7772, RZ ;  /* 0x000077722ea27816 */ /* 0x040fe400000000ff */
[----:B------:R-:W-:Y:S02]  /*17780*/  PRMT R11, R46, 0x7771, RZ ;  /* 0x000077712e0b7816 */ /* 0x000fe400000000ff */
[----:B------:R-:W-:Y:S02]  /*17790*/  PRMT R162, R162, 0x5410, R37 ;  /* 0x00005410a2a27816 */ /* 0x000fe40000000025 */
[C---:B------:R-:W-:Y:S02]  /*177a0*/  LOP3.LUT R37, R31.reuse, 0xffff, RZ, 0xc0, !PT ;  /* 0x0000ffff1f257812 */ /* 0x040fe400078ec0ff */
[----:B------:R-:W-:Y:S02]  /*177b0*/  LOP3.LUT R14, R14, 0xff, RZ, 0xc0, !PT ;  /* 0x000000ff0e0e7812 */ /* 0x000fe400078ec0ff */
[----:B------:R-:W-:Y:S02]  /*177c0*/  SHF.R.U32.HI R37, RZ, 0x8, R37 ;  /* 0x00000008ff257819 */ /* 0x000fe40000011625 */
[----:B------:R-:W-:Y:S02]  /*177d0*/  LOP3.LUT R46, R31, 0xff, RZ, 0xc0, !PT ;  /* 0x000000ff1f2e7812 */ /* 0x000fe400078ec0ff */
[----:B------:R-:W-:Y:S01]  /*177e0*/  PRMT R239, R14, 0x5410, R11 ;  /* 0x000054100eef7816 */ /* 0x000fe2000000000b */
[----:B------:R-:W-:Y:S01]  /*177f0*/  IMAD.WIDE.U32 R14, R15, -0x2daee0ad, RZ ;  /* 0xd2511f530f0e7825 */ /* 0x000fe200078e00ff */
[----:B------:R-:W-:Y:S02]  /*17800*/  PRMT R224, R46, 0x5410, R37 ;  /* 0x000054102ee07816 */ /* 0x000fe40000000025 */
[----:B------:R-:W-:Y:S01]  /*17810*/  PRMT R46, R31, 0x7632, R46 ;  /* 0x000076321f2e7816 */ /* 0x000fe2000000002e */
[----:B------:R-:W-:Y:S01]  /*17820*/  IMAD.MOV.U32 R37, RZ, RZ, R137 ;  /* 0x000000ffff257224 */ /* 0x000fe200078e0089 */
[----:B------:R-:W-:Y:S02]  /*17830*/  SHF.R.U32.HI R31, RZ, 0x18, R31 ;  /* 0x00000018ff1f7819 */ /* 0x000fe4000001161f */
[----:B------:R-:W-:Y:S02]  /*17840*/  LOP3.LUT R46, R46, 0xff, RZ, 0xc0, !PT ;  /* 0x000000ff2e2e7812 */ /* 0x000fe400078ec0ff */
[----:B------:R-:W-:Y:S02]  /*17850*/  LOP3.LUT R11, R140, UR21, R15, 0x96, !PT ;  /* 0x000000158c0b7c12 */ /* 0x000fe4000f8e960f */
[----:B------:R-:W-:Y:S02]  /*17860*/  PRMT R223, R46, 0x5410, R31 ;  /* 0x000054102edf7816 */ /* 0x000fe4000000001f */
[----:B------:R-:W-:Y:S01]  /*17870*/  LOP3.LUT R158, R158, UR14, R47, 0x96, !PT ;  /* 0x0000000e9e9e7c12 */ /* 0x000fe2000f8e962f */
[----:B------:R-:W-:Y:S01]  /*17880*/  IMAD.WIDE.U32 R46, R11, -0x326172a9, RZ ;  /* 0xcd9e8d570b2e7825 */ /* 0x000fe200078e00ff */
[----:B------:R-:W-:Y:S02]  /*17890*/  PRMT R221, R30, 0x5410, R27 ;  /* 0x000054101edd7816 */ /* 0x000fe4000000001b */
[----:B------:R-:W-:Y:S01]  /*178a0*/  LOP3.LUT R160, R158, 0xffff, RZ, 0xc0, !PT ;  /* 0x0000ffff9ea07812 */ /* 0x000fe200078ec0ff */
[----:B------:R-:W-:Y:S01]  /*178b0*/  IMAD.WIDE.U32 R30, R26, -0x2daee0ad, RZ ;  /* 0xd2511f531a1e7825 */ /* 0x000fe200078e00ff */
[----:B------:R-:W-:Y:S02]  /*178c0*/  LOP3.LUT R11, R154, UR10, R47, 0x96, !PT ;  /* 0x0000000a9a0b7c12 */ /* 0x000fe4000f8e962f */
[----:B------:R-:W-:Y:S02]  /*178d0*/  SHF.R.U32.HI R160, RZ, 0x8, R160 ;  /* 0x00000008ffa07819 */ /* 0x000fe400000116a0 */
[----:B------:R-:W-:Y:S01]  /*178e0*/  LOP3.LUT R14, R14, UR20, R31, 0x96, !PT ;  /* 0x000000140e0e7c12 */ /* 0x000fe2000f8e961f */
[----:B------:R-:W-:Y:S05]  /*178f0*/  IMAD.WIDE.U32 R26, R11, -0x2daee0ad, RZ ;  /* 0xd2511f530b1a7825 */ /* 0x000fea00078e00ff */
[----:B------:R-:W-:Y:S01]  /*17900*/  LOP3.LUT R11, R30, UR16, R27, 0x96, !PT ;  /* 0x000000101e0b7c12 */ /* 0x000fe2000f8e961b */
[----:B------:R-:W-:Y:S05]  /*17910*/  IMAD.WIDE.U32 R30, R14, -0x326172a9, RZ ;  /* 0xcd9e8d570e1e7825 */ /* 0x000fea00078e00ff */
[----:B------:R-:W-:Y:S05]  /*17920*/  LOP3.LUT R46, R46, UR9, R31, 0x96, !PT ;  /* 0x000000092e2e7c12 */ /* 0x000fea000f8e961f */
[----:B------:R-:W-:Y:S05]  /*17930*/  IMAD.WIDE.U32 R46, R46, -0x2daee0ad, RZ ;  /* 0xd2511f532e2e7825 */ /* 0x000fea00078e00ff */
[----:B------:R-:W-:Y:S01]  /*17940*/  LOP3.LUT R14, R26, UR15, R47, 0x96, !PT ;  /* 0x0000000f1a0e7c12 */ /* 0x000fe2000f8e962f */
[----:B------:R-:W-:Y:S05]  /*17950*/  IMAD.WIDE.U32 R26, R11, -0x326172a9, RZ ;  /* 0xcd9e8d570b1a7825 */ /* 0x000fea00078e00ff */
[----:B------:R-:W-:Y:S01]  /*17960*/  LOP3.LUT R11, R30, UR8, R27, 0x96, !PT ;  /* 0x000000081e0b7c12 */ /* 0x000fe2000f8e961b */
[----:B------:R-:W-:Y:S05]  /*17970*/  IMAD.WIDE.U32 R30, R14, -0x326172a9, RZ ;  /* 0xcd9e8d570e1e7825 */ /* 0x000fea00078e00ff */
[----:B------:R-:W-:Y:S01]  /*17980*/  LOP3.LUT R14, R26, UR5, R31, 0x96, !PT ;  /* 0x000000051a0e7c12 */ /* 0x000fe2000f8e961f */
[----:B------:R-:W-:Y:S01]  /*17990*/  IMAD.MOV.U32 R26, RZ, RZ, R30 ;  /* 0x000000ffff1a7224 */ /* 0x000fe200078e001e */
[----:B------:R-:W-:Y:S01]  /*179a0*/  PRMT R15, R30, 0x7771, RZ ;  /* 0x000077711e0f7816 */ /* 0x000fe200000000ff */
[----:B------:R-:W-:Y:S03]  /*179b0*/  IMAD.MOV.U32 R31, RZ, RZ, R241 ;  /* 0x000000ffff1f7224 */ /* 0x000fe600078e00f1 */
[----:B------:R-:W-:Y:S01]  /*179c0*/  LOP3.LUT R26, R26, 0xff, RZ, 0xc0, !PT ;  /* 0x000000ff1a1a7812 */ /* 0x000fe200078ec0ff */
[----:B------:R-:W-:Y:S03]  /*179d0*/  IMAD.MOV.U32 R27, RZ, RZ, R31 ;  /* 0x000000ffff1b7224 */ /* 0x000fe600078e001f */
[----:B------:R-:W-:Y:S01]  /*179e0*/  PRMT R232, R26, 0x5410, R15 ;  /* 0x000054101ae87816 */ /* 0x000fe2000000000f */
[----:B------:R-:W-:Y:S01]  /*179f0*/  IMAD.MOV.U32 R47, RZ, RZ, R27 ;  /* 0x000000ffff2f7224 */ /* 0x000fe200078e001b */
[C---:B------:R-:W-:Y:S02]  /*17a00*/  PRMT R26, R30.reuse, 0x7773, RZ ;  /* 0x000077731e1a7816 */ /* 0x040fe400000000ff */
[----:B------:R-:W-:Y:S01]  /*17a10*/  PRMT R15, R30, 0x7772, RZ ;  /* 0x000077721e0f7816 */ /* 0x000fe200000000ff */
[----:B------:R-:W-:Y:S02]  /*17a20*/  IMAD.MOV.U32 R30, RZ, RZ, R240 ;  /* 0x000000ffff1e7224 */ /* 0x000fe400078e00f0 */
[----:B------:R3:W5:Y:S01]  /*17a30*/  LDL.LU.64 R240, [R1+0x70] ;  /* 0x0000700001f07983 */ /* 0x0007620000300a00 */
[----:B------:R-:W-:Y:S01]  /*17a40*/  PRMT R230, R15, 0x5410, R26 ;  /* 0x000054100fe67816 */ /* 0x000fe2000000001a */
[----:B------:R-:W-:Y:S02]  /*17a50*/  IMAD.MOV.U32 R26, RZ, RZ, R30 ;  /* 0x000000ffff1a7224 */ /* 0x000fe400078e001e */
[----:B------:R-:W-:Y:S05]  /*17a60*/  IMAD.WIDE.U32 R30, R11, -0x2daee0ad, RZ ;  /* 0xd2511f530b1e7825 */ /* 0x000fea00078e00ff */
[----:B------:R-:W-:Y:S01]  /*17a70*/  LOP3.LUT R11, R46, UR14, R31, 0x96, !PT ;  /* 0x0000000e2e0b7c12 */ /* 0x000fe2000f8e961f */
[----:B------:R-:W-:Y:S01]  /*17a80*/  IMAD.MOV.U32 R46, RZ, RZ, R26 ;  /* 0x000000ffff2e7224 */ /* 0x000fe200078e001a */
[----:B------:R-:W-:Y:S01]  /*17a90*/  PRMT R15, R30, 0x7771, RZ ;  /* 0x000077711e0f7816 */ /* 0x000fe200000000ff */
[----:B------:R-:W-:Y:S05]  /*17aa0*/  IMAD.MOV.U32 R26, RZ, RZ, R30 ;  /* 0x000000ffff1a7224 */ /* 0x000fea00078e001e */
[----:B------:R-:W-:Y:S04]  /*17ab0*/  LOP3.LUT R26, R26, 0xff, RZ, 0xc0, !PT ;  /* 0x000000ff1a1a7812 */ /* 0x000fe800078ec0ff */
[----:B------:R-:W-:Y:S02]  /*17ac0*/  PRMT R219, R26, 0x5410, R15 ;  /* 0x000054101adb7816 */ /* 0x000fe4000000000f */
[C---:B------:R-:W-:Y:S02]  /*17ad0*/  PRMT R26, R30.reuse, 0x7773, RZ ;  /* 0x000077731e1a7816 */ /* 0x040fe400000000ff */
[----:B------:R-:W-:Y:S04]  /*17ae0*/  PRMT R15, R30, 0x7772, RZ ;  /* 0x000077721e0f7816 */ /* 0x000fe800000000ff */
[----:B------:R-:W-:Y:S02]  /*17af0*/  PRMT R220, R15, 0x5410, R26 ;  /* 0x000054100fdc7816 */ /* 0x000fe4000000001a */
[C---:B------:R-:W-:Y:S02]  /*17b00*/  LOP3.LUT R15, R14.reuse, 0xffff, RZ, 0xc0, !PT ;  /* 0x0000ffff0e0f7812 */ /* 0x040fe400078ec0ff */
[----:B------:R-:W-:Y:S02]  /*17b10*/  LOP3.LUT R26, R14, 0xff, RZ, 0xc0, !PT ;  /* 0x000000ff0e1a7812 */ /* 0x000fe400078ec0ff */
[----:B------:R-:W-:Y:S04]  /*17b20*/  SHF.R.U32.HI R15, RZ, 0x8, R15 ;  /* 0x00000008ff0f7819 */ /* 0x000fe8000001160f */
[--C-:B------:R-:W-:Y:S01]  /*17b30*/  PRMT R228, R26, 0x5410, R15.reuse ;  /* 0x000054101ae47816 */ /* 0x100fe2000000000f */
[----:B------:R-:W-:Y:S01]  /*17b40*/  VIADD R26, R44, 0x3 ;  /* 0x000000032c1a7836 */ /* 0x000fe20000000000 */
[----:B------:R-:W-:Y:S02]  /*17b50*/  PRMT R15, R14, 0x7632, R15 ;  /* 0x000076320e0f7816 */ /* 0x000fe4000000000f */
[----:B------:R-:W-:Y:S02]  /*17b60*/  SHF.R.U32.HI R14, RZ, 0x18, R14 ;  /* 0x00000018ff0e7819 */ /* 0x000fe4000001160e */
[----:B------:R-:W-:Y:S02]  /*17b70*/  LOP3.LUT R15, R15, 0xff, RZ, 0xc0, !PT ;  /* 0x000000ff0f0f7812 */ /* 0x000fe400078ec0ff */
[----:B------:R-:W-:Y:S02]  /*17b80*/  LOP3.LUT R26, R47, UR19, R26, 0x96, !PT ;  /* 0x000000132f1a7c12 */ /* 0x000fe4000f8e961a */
[----:B------:R-:W-:Y:S02]  /*17b90*/  PRMT R225, R15, 0x5410, R14 ;  /* 0x000054100fe17816 */ /* 0x000fe4000000000e */
[C---:B------:R-:W-:Y:S01]  /*17ba0*/  LOP3.LUT R14, R11.reuse, 0xffff, RZ, 0xc0, !PT ;  /* 0x0000ffff0b0e7812 */ /* 0x040fe200078ec0ff */
[----:B------:R-:W-:Y:S01]  /*17bb0*/  IMAD.WIDE.U32 R26, R26, -0x326172a9, RZ ;  /* 0xcd9e8d571a1a7825 */ /* 0x000fe200078e00ff */
        /* <DEDUP_REMOVED lines=8> */
[----:B------:R-:W-:Y:S02]  /*17c40*/  LOP3.LUT R14, R27, R245, RZ, 0x3c, !PT ;  /* 0x000000f51b0e7212 */ /* 0x000fe400078e3cff */
[----:B------:R-:W-:Y:S02]  /*17c50*/  PRMT R160, R11, 0x5410, R160 ;  /* 0x000054100ba07816 */ /* 0x000fe400000000a0 */
[----:B------:R-:W-:Y:S01]  /*17c60*/  PRMT R11, R158, 0x7632, R11 ;  /* 0x000076329e0b7816 */ /* 0x000fe2000000000b */
[----:B------:R-:W-:Y:S01]  /*17c70*/  IMAD.WIDE.U32 R14, R14, -0x2daee0ad, RZ ;  /* 0xd2511f530e0e7825 */ /* 0x000fe200078e00ff */
[----:B------:R-:W-:Y:S02]  /*17c80*/  SHF.R.U32.HI R158, RZ, 0x18, R158 ;  /* 0x00000018ff9e7819 */ /* 0x000fe4000001169e */
[----:B------:R-:W-:Y:S04]  /*17c90*/  LOP3.LUT R11, R11, 0xff, RZ, 0xc0, !PT ;  /* 0x000000ff0b0b7812 */ /* 0x000fe800078ec0ff */
[----:B------:R-:W-:Y:S02]  /*17ca0*/  PRMT R158, R11, 0x5410, R158 ;  /* 0x000054100b9e7816 */ /* 0x000fe4000000009e */
[C---:B------:R-:W-:Y:S02]  /*17cb0*/  LOP3.LUT R11, R26.reuse, R244, RZ, 0x3c, !PT ;  /* 0x000000f41a0b7212 */ /* 0x040fe400078e3cff */
[----:B------:R-:W-:Y:S03]  /*17cc0*/  LOP3.LUT R26, R26, R242, RZ, 0x3c, !PT ;  /* 0x000000f21a1a7212 */ /* 0x000fe600078e3cff */
[----:B------:R-:W-:Y:S01]  /*17cd0*/  IMAD.WIDE.U32 R46, R11, -0x2daee0ad, RZ ;  /* 0xd2511f530b2e7825 */ /* 0x000fe200078e00ff */
[----:B------:R-:W-:Y:S03]  /*17ce0*/  LOP3.LUT R11, R140, UR21, R15, 0x96, !PT ;  /* 0x000000158c0b7c12 */ /* 0x000fe6000f8e960f */
[----:B------:R-:W-:Y:S01]  /*17cf0*/  IMAD.MOV.U32 R140, RZ, RZ, R144 ;  /* 0x000000ffff8c7224 */ /* 0x000fe200078e0090 */
[----:B------:R-:W-:Y:S01]  /*17d00*/  LOP3.LUT R14, R14, UR20, R47, 0x96, !PT ;  /* 0x000000140e0e7c12 */ /* 0x000fe2000f8e962f */
[----:B------:R-:W-:Y:S05]  /*17d10*/  IMAD.WIDE.U32 R30, R11, -0x326172a9, RZ ;  /* 0xcd9e8d570b1e7825 */ /* 0x000fea00078e00ff */
[----:B------:R-:W-:Y:S05]  /*17d20*/  LOP3.LUT R11, R154, UR10, R31, 0x96, !PT ;  /* 0x0000000a9a0b7c12 */ /* 0x000fea000f8e961f */
[----:B------:R-:W-:Y:S05]  /*17d30*/  IMAD.WIDE.U32 R44, R11, -0x2daee0ad, RZ ;  /* 0xd2511f530b2c7825 */ /* 0x000fea00078e00ff */
[----:B------:R-:W-:Y:S01]  /*17d40*/  LOP3.LUT R11, R46, UR16, R45, 0x96, !PT ;  /* 0x000000102e0b7c12 */ /* 0x000fe2000f8e962d */
[----:B------:R-:W-:Y:S05]  /*17d50*/  IMAD.WIDE.U32 R46, R14, -0x326172a9, RZ ;  /* 0xcd9e8d570e2e7825 */ /* 0x000fea00078e00ff */
[----:B------:R-:W-:Y:S01]  /*17d60*/  LOP3.LUT R30, R30, UR9, R47, 0x96, !PT ;  /* 0x000000091e1e7c12 */ /* 0x000fe2000f8e962f */
[----:B------:R-:W-:Y:S04]  /*17d70*/  IMAD.MOV.U32 R47, RZ, RZ, R157 ;  /* 0x000000ffff2f7224 */ /* 0x000fe800078e009d */
[----:B------:R-:W-:Y:S05]  /*17d80*/  IMAD.WIDE.U32 R30, R30, -0x2daee0ad, RZ ;  /* 0xd2511f531e1e7825 */ /* 0x000fea00078e00ff */
[----:B------:R-:W-:Y:S01]  /*17d90*/  LOP3.LUT R14, R44, UR15, R31, 0x96, !PT ;  /* 0x0000000f2c0e7c12 */ /* 0x000fe2000f8e961f */
[----:B------:R-:W-:Y:S04]  /*17da0*/  IMAD.WIDE.U32 R44, R11, -0x326172a9, RZ ;  /* 0xcd9e8d570b2c7825 */ /* 0x000fe800078e00ff */
[----:B------:R-:W-:Y:S01]  /*17db0*/  IMAD.WIDE.U32 R154, R14, -0x326172a9, RZ ;  /* 0xcd9e8d570e9a7825 */ /* 0x000fe200078e00ff */
[----:B------:R-:W-:Y:S03]  /*17dc0*/  LOP3.LUT R11, R46, UR8, R45, 0x96, !PT ;  /* 0x000000082e0b7c12 */ /* 0x000fe6000f8e962d */
[----:B------:R-:W-:Y:S01]  /*17dd0*/  IMAD.MOV.U32 R14, RZ, RZ, R154 ;  /* 0x000000ffff0e7224 */ /* 0x000fe200078e009a */
[----:B------:R-:W-:Y:S01]  /*17de0*/  LOP3.LUT R157, R44, UR5, R155, 0x96, !PT ;  /* 0x000000052c9d7c12 */ /* 0x000fe2000f8e969b */
[----:B------:R-:W-:Y:S03]  /*17df0*/  IMAD.WIDE.U32 R144, R11, -0x2daee0ad, RZ ;  /* 0xd2511f530b907825 */ /* 0x000fe600078e00ff */
[----:B------:R-:W-:Y:S01]  /*17e00*/  LOP3.LUT R15, R14, 0xff, RZ, 0xc0, !PT ;  /* 0x000000ff0e0f7812 */ /* 0x000fe200078ec0ff */
[----:B------:R-:W-:Y:S01]  /*17e10*/  IMAD.MOV.U32 R14, RZ, RZ, R144 ;  /* 0x000000ffff0e7224 */ /* 0x000fe200078e0090 */
[----:B------:R-:W-:Y:S01]  /*17e20*/  PRMT R149, R144, 0x7771, RZ ;  /* 0x0000777190957816 */ /* 0x000fe200000000ff */
[----:B------:R-:W-:Y:S01]  /*17e30*/  IMAD.MOV.U32 R155, RZ, RZ, R161 ;  /* 0x000000ffff9b7224 */ /* 0x000fe200078e00a1 */
[C---:B------:R-:W-:Y:S01]  /*17e40*/  LOP3.LUT R163, R157.reuse, 0xffff, RZ, 0xc0, !PT ;  /* 0x0000ffff9da37812 */ /* 0x040fe200078ec0ff */
[----:B------:R-:W-:Y:S01]  /*17e50*/  IMAD.MOV.U32 R46, RZ, RZ, R156 ;  /* 0x000000ffff2e7224 */ /* 0x000fe200078e009c */
[----:B------:R-:W-:Y:S01]  /*17e60*/  LOP3.LUT R14, R14, 0xff, RZ, 0xc0, !PT ;  /* 0x000000ff0e0e7812 */ /* 0x000fe200078ec0ff */
[----:B------:R-:W-:Y:S01]  /*17e70*/  IMAD.WIDE.U32 R44, R26, -0x2daee0ad, RZ ;  /* 0xd2511f531a2c7825 */ /* 0x000fe200078e00ff */
[----:B------:R-:W-:Y:S02]  /*17e80*/  SHF.R.U32.HI R163, RZ, 0x8, R163 ;  /* 0x00000008ffa37819 */ /* 0x000fe400000116a3 */
[----:B------:R-:W-:Y:S02]  /*17e90*/  PRMT R149, R14, 0x5410, R149 ;  /* 0x000054100e957816 */ /* 0x000fe40000000095 */
[C---:B------:R-:W-:Y:S02]  /*17ea0*/  LOP3.LUT R14, R157.reuse, 0xff, RZ, 0xc0, !PT ;  /* 0x000000ff9d0e7812 */ /* 0x040fe400078ec0ff */
[----:B------:R-:W-:Y:S02]  /*17eb0*/  LOP3.LUT R161, R30, UR14, R145, 0x96, !PT ;  /* 0x0000000e1ea17c12 */ /* 0x000fe4000f8e9691 */
[----:B------:R-:W-:Y:S02]  /*17ec0*/  PRMT R163, R14, 0x5410, R163 ;  /* 0x000054100ea37816 */ /* 0x000fe400000000a3 */
[----:B------:R-:W-:Y:S02]  /*17ed0*/  PRMT R14, R157, 0x7632, R14 ;  /* 0x000076329d0e7816 */ /* 0x000fe4000000000e */
[----:B------:R-:W-:Y:S02]  /*17ee0*/  SHF.R.U32.HI R157, RZ, 0x18, R157 ;  /* 0x00000018ff9d7819 */ /* 0x000fe4000001169d */
[----:B------:R-:W-:Y:S02]  /*17ef0*/  LOP3.LUT R14, R14, 0xff, RZ, 0xc0, !PT ;  /* 0x000000ff0e0e7812 */ /* 0x000fe400078ec0ff */
[C---:B------:R-:W-:Y:S02]  /*17f00*/  LOP3.LUT R137, R161.reuse, 0xffff, RZ, 0xc0, !PT ;  /* 0x0000ffffa1897812 */ /* 0x040fe400078ec0ff */
[----:B------:R-:W-:Y:S02]  /*17f10*/  PRMT R157, R14, 0x5410, R157 ;  /* 0x000054100e9d7816 */ /* 0x000fe4000000009d */
[----:B------:R-:W-:Y:S02]  /*17f20*/  SHF.R.U32.HI R137, RZ, 0x8, R137 ;  /* 0x00000008ff897819 */ /* 0x000fe40000011689 */
[C---:B------:R-:W-:Y:S02]  /*17f30*/  LOP3.LUT R14, R161.reuse, 0xff, RZ, 0xc0, !PT ;  /* 0x000000ffa10e7812 */ /* 0x040fe400078ec0ff */
[----:B------:R-:W-:Y:S02]  /*17f40*/  PRMT R156, R154, 0x7771, RZ ;  /* 0x000077719a9c7816 */ /* 0x000fe400000000ff */
[----:B------:R-:W-:Y:S02]  /*17f50*/  PRMT R11, R144, 0x7773, RZ ;  /* 0x00007773900b7816 */ /* 0x000fe400000000ff */
[----:B------:R-:W-:Y:S02]  /*17f60*/  PRMT R137, R14, 0x5410, R137 ;  /* 0x000054100e897816 */ /* 0x000fe40000000089 */
[----:B------:R-:W-:Y:S02]  /*17f70*/  PRMT R144, R144, 0x7772, RZ ;  /* 0x0000777290907816 */ /* 0x000fe400000000ff */
[----:B------:R-:W-:Y:S02]  /*17f80*/  PRMT R14, R161, 0x7632, R14 ;  /* 0x00007632a10e7816 */ /* 0x000fe4000000000e */
[----:B------:R-:W-:Y:S02]  /*17f90*/  PRMT R156, R15, 0x5410, R156 ;  /* 0x000054100f9c7816 */ /* 0x000fe4000000009c */
[----:B------:R-:W-:Y:S02]  /*17fa0*/  PRMT R15, R154, 0x7773, RZ ;  /* 0x000077739a0f7816 */ /* 0x000fe400000000ff */
[----:B------:R-:W-:Y:S02]  /*17fb0*/  PRMT R144, R144, 0x5410, R11 ;  /* 0x0000541090907816 */ /* 0x000fe4000000000b */
[----:B------:R-:W-:Y:S02]  /*17fc0*/  PRMT R154, R154, 0x7772, RZ ;  /* 0x000077729a9a7816 */ /* 0x000fe400000000ff */
[----:B------:R-:W-:Y:S02]  /*17fd0*/  LOP3.LUT R14, R14, 0xff, RZ, 0xc0, !PT ;  /* 0x000000ff0e0e7812 */ /* 0x000fe400078ec0ff */
[----:B------:R-:W-:Y:S02]  /*17fe0*/  LOP3.LUT R11, R27, R243, RZ, 0x3c, !PT ;  /* 0x000000f31b0b7212 */ /* 0x000fe400078e3cff */
[----:B------:R-:W-:Y:S02]  /*17ff0*/  SHF.R.U32.HI R161, RZ, 0x18, R161 ;  /* 0x00000018ffa17819 */ /* 0x000fe400000116a1 */
[----:B------:R-:W-:Y:S02]  /*18000*/  PRMT R154, R154, 0x5410, R15 ;  /* 0x000054109a9a7816 */ /* 0x000fe4000000000f */
[----:B------:R-:W-:Y:S01]  /*18010*/  PRMT R161, R14, 0x5410, R161 ;  /* 0x000054100ea17816 */ /* 0x000fe200000000a1 */
[----:B------:R-:W-:Y:S04]  /*18020*/  IMAD.WIDE.U32 R14, R11, -0x2daee0ad, RZ ;  /* 0xd2511f530b0e7825 */ /* 0x000fe800078e00ff */
[--C-:B------:R-:W-:Y:S02]  /*18030*/  HSET2.LE.AND R161, R161, R98.reuse, PT ;  /* 0x00000062a1a17233 */ /* 0x100fe40003803000 */
[----:B------:R-:W-:Y:S02]  /*18040*/  LOP3.LUT R11, R246, UR21, R15, 0x96, !PT ;  /* 0x00000015f60b7c12 */ /* 0x000fe4000f8e960f */
[----:B------:R-:W-:Y:S03]  /*18050*/  LOP3.LUT R14, R14, UR20, R45, 0x96, !PT ;  /* 0x000000140e0e7c12 */ /* 0x000fe6000f8e962d */
        /* <DEDUP_REMOVED lines=10> */
[----:B------:R-:W-:Y:S01]  /*18100*/  FMUL.FTZ R27, R10, UR4 ;  /* 0x000000040a1b7c20 */ /* 0x000fe20008410000 */
[----:B------:R-:W-:Y:S01]  /*18110*/  IMAD.WIDE.U32 R152, R14, -0x326172a9, RZ ;  /* 0xcd9e8d570e987825 */ /* 0x000fe200078e00ff */
[----:B------:R-:W-:Y:S03]  /*18120*/  LOP3.LUT R11, R44, UR8, R31, 0x96, !PT ;  /* 0x000000082c0b7c12 */ /* 0x000fe6000f8e961f */
[----:B------:R-:W-:Y:S01]  /*18130*/  IMAD.MOV.U32 R14, RZ, RZ, R152 ;  /* 0x000000ffff0e7224 */ /* 0x000fe200078e0098 */
[----:B------:R-:W-:Y:S01]  /*18140*/  LOP3.LUT R153, R30, UR5, R153, 0x96, !PT ;  /* 0x000000051e997c12 */ /* 0x000fe2000f8e9699 */
[----:B------:R-:W-:Y:S01]  /*18150*/  IMAD.MOV.U32 R31, RZ, RZ, R37 ;  /* 0x000000ffff1f7224 */ /* 0x000fe200078e0025 */
[C---:B------:R-:W-:Y:S01]  /*18160*/  PRMT R15, R152.reuse, 0x7773, RZ ;  /* 0x00007773980f7816 */ /* 0x040fe200000000ff */
[----:B------:R-:W-:Y:S01]  /*18170*/  IMAD.MOV.U32 R30, RZ, RZ, R159 ;  /* 0x000000ffff1e7224 */ /* 0x000fe200078e009f */
[----:B------:R-:W-:Y:S01]  /*18180*/  PRMT R159, R152, 0x7771, RZ ;  /* 0x00007771989f7816 */ /* 0x000fe200000000ff */
[----:B------:R-:W-:Y:S01]  /*18190*/  IMAD.MOV.U32 R37, RZ, RZ, R141 ;  /* 0x000000ffff257224 */ /* 0x000fe200078e008d */
[----:B------:R-:W-:Y:S01]  /*181a0*/  LOP3.LUT R14, R14, 0xff, RZ, 0xc0, !PT ;  /* 0x000000ff0e0e7812 */ /* 0x000fe200078ec0ff */
[----:B------:R-:W-:Y:S01]  /*181b0*/  IMAD.WIDE.U32 R140, R11, -0x2daee0ad, RZ ;  /* 0xd2511f530b8c7825 */ /* 0x000fe200078e00ff */
[----:B------:R-:W-:Y:S02]  /*181c0*/  PRMT R152, R152, 0x7772, RZ ;  /* 0x0000777298987816 */ /* 0x000fe400000000ff */
[----:B------:R-:W-:Y:S01]  /*181d0*/  PRMT R159, R14, 0x5410, R159 ;  /* 0x000054100e9f7816 */ /* 0x000fe2000000009f */
[----:B------:R-:W-:Y:S01]  /*181e0*/  IMAD.MOV.U32 R14, RZ, RZ, R140 ;  /* 0x000000ffff0e7224 */ /* 0x000fe200078e008c */
[----:B------:R-:W-:Y:S01]  /*181f0*/  LOP3.LUT R145, R26, UR14, R141, 0x96, !PT ;  /* 0x0000000e1a917c12 */ /* 0x000fe2000f8e968d */
[----:B------:R-:W-:Y:S01]  /*18200*/  IMAD.MOV.U32 R26, RZ, RZ, R155 ;  /* 0x000000ffff1a7224 */ /* 0x000fe200078e009b */
[----:B------:R-:W-:Y:S02]  /*18210*/  PRMT R141, R140, 0x7771, RZ ;  /* 0x000077718c8d7816 */ /* 0x000fe400000000ff */
[----:B------:R-:W-:Y:S02]  /*18220*/  LOP3.LUT R14, R14, 0xff, RZ, 0xc0, !PT ;  /* 0x000000ff0e0e7812 */ /* 0x000fe400078ec0ff */
[C---:B------:R-:W-:Y:S02]  /*18230*/  LOP3.LUT R155, R153.reuse, 0xffff, RZ, 0xc0, !PT ;  /* 0x0000ffff999b7812 */ /* 0x040fe400078ec0ff */
[----:B------:R-:W-:Y:S02]  /*18240*/  PRMT R141, R14, 0x5410, R141 ;  /* 0x000054100e8d7816 */ /* 0x000fe4000000008d */
[----:B------:R-:W-:Y:S02]  /*18250*/  SHF.R.U32.HI R155, RZ, 0x8, R155 ;  /* 0x00000008ff9b7819 */ /* 0x000fe4000001169b */
[C---:B------:R-:W-:Y:S02]  /*18260*/  LOP3.LUT R14, R153.reuse, 0xff, RZ, 0xc0, !PT ;  /* 0x000000ff990e7812 */ /* 0x040fe400078ec0ff */
[----:B------:R-:W-:Y:S01]  /*18270*/  PRMT R152, R152, 0x5410, R15 ;  /* 0x0000541098987816 */ /* 0x000fe2000000000f */
[----:B------:R-:W-:Y:S01]  /*18280*/  IMAD.MOV.U32 R15, RZ, RZ, R47 ;  /* 0x000000ffff0f7224 */ /* 0x000fe200078e002f */
[----:B------:R-:W-:Y:S01]  /*18290*/  PRMT R155, R14, 0x5410, R155 ;  /* 0x000054100e9b7816 */ /* 0x000fe2000000009b */
[----:B------:R-:W-:Y:S01]  /*182a0*/  IMAD.MOV.U32 R47, RZ, RZ, R135 ;  /* 0x000000ffff2f7224 */ /* 0x000fe200078e0087 */
        /* <DEDUP_REMOVED lines=8> */
[----:B------:R-:W-:Y:S02]  /*18330*/  PRMT R135, R14, 0x5410, R135 ;  /* 0x000054100e877816 */ /* 0x000fe40000000087 */
[----:B------:R-:W-:Y:S02]  /*18340*/  PRMT R14, R145, 0x7632, R14 ;  /* 0x00007632910e7816 */ /* 0x000fe4000000000e */
[----:B------:R-:W-:Y:S02]  /*18350*/  SHF.R.U32.HI R145, RZ, 0x18, R145 ;  /* 0x00000018ff917819 */ /* 0x000fe40000011691 */
[----:B------:R-:W-:Y:S02]  /*18360*/  LOP3.LUT R14, R14, 0xff, RZ, 0xc0, !PT ;  /* 0x000000ff0e0e7812 */ /* 0x000fe400078ec0ff */
[----:B------:R-:W-:Y:S02]  /*18370*/  PRMT R140, R140, 0x7772, RZ ;  /* 0x000077728c8c7816 */ /* 0x000fe400000000ff */
[----:B------:R-:W-:Y:S01]  /*18380*/  PRMT R145, R14, 0x5410, R145 ;  /* 0x000054100e917816 */ /* 0x000fe20000000091 */
[----:B------:R-:W-:Y:S01]  /*18390*/  IMAD.MOV.U32 R14, RZ, RZ, R37 ;  /* 0x000000ffff0e7224 */ /* 0x000fe200078e0025 */
[----:B------:R-:W-:Y:S01]  /*183a0*/  PRMT R140, R140, 0x5410, R11 ;  /* 0x000054108c8c7816 */ /* 0x000fe2000000000b */
[----:B------:R-:W1:Y:S02]  /*183b0*/  MUFU.EX2 R37, R27 ;  /* 0x0000001b00257308 */ /* 0x000e640000000800 */
[--C-:B------:R-:W-:Y:S01]  /*183c0*/  HSET2.LE.AND R145, R145, R98.reuse, PT ;  /* 0x0000006291917233 */ /* 0x100fe20003803000 */
[C---:B-1----:R-:W-:Y:S01]  /*183d0*/  FMUL.FTZ R10, R37.reuse, R142 ;  /* 0x0000008e250a7220 */ /* 0x042fe20000410000 */
[C---:B------:R-:W-:Y:S01]  /*183e0*/  FMUL.FTZ R11, R37.reuse, R143 ;  /* 0x0000008f250b7220 */ /* 0x040fe20000410000 */
[----:B------:R-:W-:Y:S02]  /*183f0*/  IMAD.MOV.U32 R27, RZ, RZ, R45 ;  /* 0x000000ffff1b7224 */ /* 0x000fe400078e002d */
[----:B------:R-:W-:Y:S02]  /*18400*/  IMAD.MOV.U32 R142, RZ, RZ, R46 ;  /* 0x000000ffff8e7224 */ /* 0x000fe400078e002e */
[----:B------:R-:W-:Y:S02]  /*18410*/  IMAD.MOV.U32 R143, RZ, RZ, R47 ;  /* 0x000000ffff8f7224 */ /* 0x000fe400078e002f */
[----:B------:R-:W1:Y:S02]  /*18420*/  LDSM.16.MT88.4 R44, [R218+0x4000] ;  /* 0x00400000da2c783b */ /* 0x000e640000004200 */
[----:B------:R-:W-:Y:S01]  /*18430*/  MUFU.EX2 R142, R142 ;  /* 0x0000008e008e7308 */ /* 0x000fe20000000800 */
[-C--:B-1----:R-:W-:Y:S08]  /*18440*/  HMMA.16816.F32.BF16 R4, R40, R44.reuse, R4 ;  /* 0x0000002c2804723c */ /* 0x082ff00000041804 */
[C---:B------:R-:W-:Y:S04]  /*18450*/  HMMA.16816.F32.BF16 R8, R48.reuse, R44, R8 ;  /* 0x0000002c3008723c */ /* 0x040fe80000041808 */
        /* <DEDUP_REMOVED lines=8> */
[----:B------:R-:W-:Y:S01]  /*184e0*/  IMAD.MOV.U32 R151, RZ, RZ, R45 ;  /* 0x000000ffff977224 */ /* 0x000fe200078e002d */
[-C--:B------:R-:W-:Y:S05]  /*184f0*/  HMMA.16816.F32.BF16 R12, R48, R46.reuse, R12 ;  /* 0x0000002e300c723c */ /* 0x080fea000004180c */
[----:B------:R-:W-:Y:S03]  /*18500*/  MUFU.EX2 R151, R151 ;  /* 0x0000009700977308 */ /* 0x000fe60000000800 */
[C---:B------:R-:W-:Y:S01]  /*18510*/  HMMA.16816.F32.BF16 R16, R40.reuse, R46, R16 ;  /* 0x0000002e2810723c */ /* 0x040fe20000041810 */
[----:B------:R-:W1:Y:S07]  /*18520*/  LDSM.16.MT88.4 R44, [R216+0x4000] ;  /* 0x00400000d82c783b */ /* 0x000e6e0000004200 */
[-C--:B-1----:R-:W-:Y:S08]  /*18530*/  HMMA.16816.F32.BF16 R20, R40, R44.reuse, R20 ;  /* 0x0000002c2814723c */ /* 0x082ff00000041814 */
[C---:B------:R-:W-:Y:S04]  /*18540*/  HMMA.16816.F32.BF16 R24, R48.reuse, R44, R24 ;  /* 0x0000002c3018723c */ /* 0x040fe80000041818 */
[----:B------:R-:W-:Y:S02]  /*18550*/  IMAD.MOV.U32 R45, RZ, RZ, R150 ;  /* 0x000000ffff2d7224 */ /* 0x000fe400078e0096 */
[----:B------:R-:W-:Y:S02]  /*18560*/  IMAD.MOV.U32 R150, RZ, RZ, R139 ;  /* 0x000000ffff967224 */ /* 0x000fe400078e008b */
[----:B------:R-:W-:Y:S02]  /*18570*/  IMAD.MOV.U32 R44, RZ, RZ, R138 ;  /* 0x000000ffff2c7224 */ /* 0x000fe400078e008a */
[----:B------:R-:W-:Y:S02]  /*18580*/  IMAD.MOV.U32 R139, RZ, RZ, R143 ;  /* 0x000000ffff8b7224 */ /* 0x000fe400078e008f */
[----:B------:R-:W-:Y:S02]  /*18590*/  IMAD.MOV.U32 R138, RZ, RZ, R30 ;  /* 0x000000ffff8a7224 */ /* 0x000fe400078e001e */
[C---:B------:R-:W-:Y:S01]  /*185a0*/  FMUL.FTZ R30, R37.reuse, R146 ;  /* 0x00000092251e7220 */ /* 0x040fe20000410000 */
[----:B------:R-:W-:Y:S02]  /*185b0*/  IMAD.MOV.U32 R143, RZ, RZ, R31 ;  /* 0x000000ffff8f7224 */ /* 0x000fe400078e001f */
[C---:B------:R-:W-:Y:S01]  /*185c0*/  FMUL.FTZ R31, R37.reuse, R147 ;  /* 0x00000093251f7220 */ /* 0x040fe20000410000 */
[----:B------:R-:W1:Y:S01]  /*185d0*/  MUFU.EX2 R139, R139 ;  /* 0x0000008b008b7308 */ /* 0x000e620000000800 */
[----:B------:R-:W-:Y:S02]  /*185e0*/  LOP3.LUT R147, R140, 0xff00ff, RZ, 0xc0, !PT ;  /* 0x00ff00ff8c937812 */ /* 0x000fe400078ec0ff */
[--C-:B------:R-:W-:Y:S07]  /*185f0*/  HSET2.LE.AND R146, R141, R98.reuse, PT ;  /* 0x000000628d927233 */ /* 0x100fee0003803000 */
[----:B------:R-:W-:Y:S01]  /*18600*/  MUFU.EX2 R143, R143 ;  /* 0x0000008f008f7308 */ /* 0x000fe20000000800 */
[-C--:B------:R-:W-:Y:S09]  /*18610*/  HMMA.16816.F32.BF16 R28, R48, R46.reuse, R28 ;  /* 0x0000002e301c723c */ /* 0x080ff2000004181c */
[----:B------:R-:W-:Y:S01]  /*18620*/  MUFU.EX2 R138, R138 ;  /* 0x0000008a008a7308 */ /* 0x000fe20000000800 */
[--C-:B------:R-:W-:Y:S02]  /*18630*/  HSET2.LE.AND R49, R223, R98.reuse, PT ;  /* 0x00000062df317233 */ /* 0x100fe40003803000 */
[----:B------:R-:W-:Y:S07]  /*18640*/  LOP3.LUT R51, R222, 0xff00ff, RZ, 0xc0, !PT ;  /* 0x00ff00ffde337812 */ /* 0x000fee00078ec0ff */
[----:B------:R-:W-:Y:S01]  /*18650*/  MUFU.EX2 R150, R150 ;  /* 0x0000009600967308 */ /* 0x000fe20000000800 */
[--C-:B------:R-:W-:Y:S01]  /*18660*/  HSET2.LE.AND R50, R221, R98.reuse, PT ;  /* 0x00000062dd327233 */ /* 0x100fe20003803000 */
[----:B------:R-:W-:Y:S01]  /*18670*/  HMMA.16816.F32.BF16 R32, R40, R46, R32 ;  /* 0x0000002e2820723c */ /* 0x000fe20000041820 */
[----:B------:R-:W2:Y:S03]  /*18680*/  LDSM.16.MT88.4 R40, [R218+0x4400] ;  /* 0x00440000da28783b */ /* 0x000ea60000004200 */
[--C-:B------:R-:W-:Y:S02]  /*18690*/  HSET2.LE.AND R46, R232, R98.reuse, PT ;  /* 0x00000062e82e7233 */ /* 0x100fe40003803000 */
[----:B------:R-:W-:Y:S02]  /*186a0*/  LOP3.LUT R47, R230, 0xff00ff, RZ, 0xc0, !PT ;  /* 0x00ff00ffe62f7812 */ /* 0x000fe400078ec0ff */
[----:B-1----:R-:W-:Y:S02]  /*186b0*/  F2FP.BF16.F32.PACK_AB R48, R142, R139 ;  /* 0x0000008b8e30723e */ /* 0x002fe400000010ff */
[--C-:B------:R-:W-:Y:S02]  /*186c0*/  HSET2.LE.AND R51, R51, R98.reuse, PT ;  /* 0x0000006233337233 */ /* 0x100fe40003803000 */
[--C-:B------:R-:W-:Y:S02]  /*186d0*/  HSET2.LE.AND R47, R47, R98.reuse, PT ;  /* 0x000000622f2f7233 */ /* 0x100fe40003803000 */
[--C-:B------:R-:W-:Y:S03]  /*186e0*/  HSET2.LE.AND R147, R147, R98.reuse, PT ;  /* 0x0000006293937233 */ /* 0x100fe60003803000 */
[----:B------:R-:W-:Y:S02]  /*186f0*/  LOP3.LUT R47, R48, R47, RZ, 0xc0, !PT ;  /* 0x0000002f302f7212 */ /* 0x000fe400078ec0ff */
[--C-:B------:R-:W-:Y:S01]  /*18700*/  HSET2.LE.AND R48, R224, R98.reuse, PT ;  /* 0x00000062e0307233 */ /* 0x100fe20003803000 */
[-C--:B--2---:R-:W-:Y:S08]  /*18710*/  HMMA.16816.F32.BF16 R4, R52, R40.reuse, R4 ;  /* 0x000000283404723c */ /* 0x084ff00000041804 */
[C---:B------:R-:W-:Y:S08]  /*18720*/  HMMA.16816.F32.BF16 R8, R56.reuse, R40, R8 ;  /* 0x000000283808723c */ /* 0x040ff00000041808 */
[-C--:B------:R-:W-:Y:S08]  /*18730*/  HMMA.16816.F32.BF16 R12, R56, R42.reuse, R12 ;  /* 0x0000002a380c723c */ /* 0x080ff0000004180c */
[C---:B------:R-:W-:Y:S01]  /*18740*/  HMMA.16816.F32.BF16 R16, R52.reuse, R42, R16 ;  /* 0x0000002a3410723c */ /* 0x040fe20000041810 */
[----:B------:R-:W1:Y:S07]  /*18750*/  LDSM.16.MT88.4 R40, [R216+0x4400] ;  /* 0x00440000d828783b */ /* 0x000e6e0000004200 */
[-C--:B-1----:R-:W-:Y:S08]  /*18760*/  HMMA.16816.F32.BF16 R20, R52, R40.reuse, R20 ;  /* 0x000000283414723c */ /* 0x082ff00000041814 */
[C---:B------:R-:W-:Y:S08]  /*18770*/  HMMA.16816.F32.BF16 R24, R56.reuse, R40, R24 ;  /* 0x000000283818723c */ /* 0x040ff00000041818 */
[-C--:B------:R-:W-:Y:S03]  /*18780*/  HMMA.16816.F32.BF16 R28, R56, R42.reuse, R28 ;  /* 0x0000002a381c723c */ /* 0x080fe6000004181c */
[----:B------:R-:W-:Y:S02]  /*18790*/  LOP3.LUT R59, R220, 0xff00ff, RZ, 0xc0, !PT ;  /* 0x00ff00ffdc3b7812 */ /* 0x000fe400078ec0ff */
[--C-:B------:R-:W-:Y:S02]  /*187a0*/  HSET2.LE.AND R58, R219, R98.reuse, PT ;  /* 0x00000062db3a7233 */ /* 0x100fe40003803000 */
[--C-:B------:R-:W-:Y:S01]  /*187b0*/  HSET2.LE.AND R56, R217, R98.reuse, PT ;  /* 0x00000062d9387233 */ /* 0x100fe20003803000 */
[----:B------:R-:W-:Y:S01]  /*187c0*/  HMMA.16816.F32.BF16 R32, R52, R42, R32 ;  /* 0x0000002a3420723c */ /* 0x000fe20000041820 */
[----:B------:R-:W1:Y:S03]  /*187d0*/  LDSM.16.MT88.4 R40, [R218+0x4800] ;  /* 0x00480000da28783b */ /* 0x000e660000004200 */
[--C-:B------:R-:W-:Y:S02]  /*187e0*/  HSET2.LE.AND R59, R59, R98.reuse, PT ;  /* 0x000000623b3b7233 */ /* 0x100fe40003803000 */
[--C-:B------:R-:W-:Y:S03]  /*187f0*/  HSET2.LE.AND R57, R227, R98.reuse, PT ;  /* 0x00000062e3397233 */ /* 0x100fe60003803000 */
[----:B------:R-:W-:Y:S01]  /*18800*/  LDSM.16.MT88.4 R52, [R216+0x5000] ;  /* 0x00500000d834783b */ /* 0x000fe20000004200 */
[----:B------:R-:W4:Y:S01]  /*18810*/  S2R R227, SR_TID.X ;  /* 0x0000000000e37919 */ /* 0x000f220000002100 */
[-C--:B-1----:R-:W-:Y:S08]  /*18820*/  HMMA.16816.F32.BF16 R4, R60, R40.reuse, R4 ;  /* 0x000000283c04723c */ /* 0x082ff00000041804 */
[C---:B------:R-:W-:Y:S08]  /*18830*/  HMMA.16816.F32.BF16 R8, R64.reuse, R40, R8 ;  /* 0x000000284008723c */ /* 0x040ff00000041808 */
[-C--:B------:R-:W-:Y:S08]  /*18840*/  HMMA.16816.F32.BF16 R12, R64, R42.reuse, R12 ;  /* 0x0000002a400c723c */ /* 0x080ff0000004180c */
[C---:B------:R-:W-:Y:S01]  /*18850*/  HMMA.16816.F32.BF16 R16, R60.reuse, R42, R16 ;  /* 0x0000002a3c10723c */ /* 0x040fe20000041810 */
[----:B------:R-:W1:Y:S07]  /*18860*/  LDSM.16.MT88.4 R40, [R216+0x4800] ;  /* 0x00480000d828783b */ /* 0x000e6e0000004200 */
[-C--:B-1----:R-:W-:Y:S08]  /*18870*/  HMMA.16816.F32.BF16 R20, R60, R40.reuse, R20 ;  /* 0x000000283c14723c */ /* 0x082ff00000041814 */
[C---:B------:R-:W-:Y:S08]  /*18880*/  HMMA.16816.F32.BF16 R24, R64.reuse, R40, R24 ;  /* 0x000000284018723c */ /* 0x040ff00000041818 */
[-C--:B------:R-:W-:Y:S01]  /*18890*/  HMMA.16816.F32.BF16 R28, R64, R42.reuse, R28 ;  /* 0x0000002a401c723c */ /* 0x080fe2000004181c */
[----:B------:R-:W-:Y:S02]  /*188a0*/  MUFU.EX2 R65, R235 ;  /* 0x000000eb00417308 */ /* 0x000fe40000000800 */
[----:B------:R-:W-:Y:S08]  /*188b0*/  LOP3.LUT R67, R154, 0xff00ff, RZ, 0xc0, !PT ;  /* 0x00ff00ff9a437812 */ /* 0x000ff000078ec0ff */
[----:B------:R1:W2:Y:S01]  /*188c0*/  MUFU.EX2 R64, R45 ;  /* 0x0000002d00407308 */ /* 0x0002a20000000800 */
[--C-:B------:R-:W-:Y:S01]  /*188d0*/  HSET2.LE.AND R66, R156, R98.reuse, PT ;  /* 0x000000629c427233 */ /* 0x100fe20003803000 */
[----:B------:R-:W-:Y:S01]  /*188e0*/  HMMA.16816.F32.BF16 R32, R60, R42, R32 ;  /* 0x0000002a3c20723c */ /* 0x000fe20000041820 */
[----:B------:R-:W3:Y:S07]  /*188f0*/  LDSM.16.MT88.4 R40, [R218+0x4c00] ;  /* 0x004c0000da28783b */ /* 0x000eee0000004200 */
[----:B------:R4:W-:Y:S01]  /*18900*/  MUFU.EX2 R63, R237 ;  /* 0x000000ed003f7308 */ /* 0x0009e20000000800 */
[----:B------:R-:W-:Y:S01]  /*18910*/  FFMA.FTZ R61, R37, R252, R231 ;  /* 0x000000fc253d7223 */ /* 0x000fe200000100e7 */
[--C-:B------:R-:W-:Y:S08]  /*18920*/  HSET2.LE.AND R62, R239, R98.reuse, PT ;  /* 0x00000062ef3e7233 */ /* 0x100ff00003803000 */
[----:B------:R-:W4:Y:S01]  /*18930*/  MUFU.EX2 R60, R44 ;  /* 0x0000002c003c7308 */ /* 0x000f220000000800 */
[--C-:B------:R-:W-:Y:S01]  /*18940*/  HSET2.LE.AND R67, R67, R98.reuse, PT ;  /* 0x0000006243437233 */ /* 0x100fe20003803000 */
[----:B------:R-:W-:Y:S01]  /*18950*/  FADD.FTZ R188, R188, R61 ;  /* 0x0000003dbcbc7221 */ /* 0x000fe20000010000 */
[--C-:B------:R-:W-:Y:S07]  /*18960*/  HSET2.LE.AND R61, R158, R98.reuse, PT ;  /* 0x000000629e3d7233 */ /* 0x100fee0003803000 */
[----:B------:R-:W3:Y:S01]  /*18970*/  MUFU.EX2 R44, R234 ;  /* 0x000000ea002c7308 */ /* 0x000ee20000000800 */
[--C-:B-1----:R-:W-:Y:S01]  /*18980*/  HSET2.LE.AND R45, R225, R98.reuse, PT ;  /* 0x00000062e12d7233 */ /* 0x102fe20003803000 */
[----:B--2---:R-:W-:Y:S02]  /*18990*/  IMAD.MOV.U32 R209, RZ, RZ, R64 ;  /* 0x000000ffffd17224 */ /* 0x004fe400078e0040 */
[----:B------:R-:W-:Y:S01]  /*189a0*/  FADD.FTZ R181, R181, R188 ;  /* 0x000000bcb5b57221 */ /* 0x000fe20000010000 */
[----:B------:R-:W1:Y:S03]  /*189b0*/  S2R R239, SR_TID.X ;  /* 0x0000000000ef7919 */ /* 0x000e660000002100 */
[----:B------:R-:W-:Y:S01]  /*189c0*/  FADD.FTZ R174, R174, R181 ;  /* 0x000000b5aeae7221 */ /* 0x000fe20000010000 */
[----:B----4-:R4:W5:Y:S01]  /*189d0*/  LDL.LU R237, [R1+0x6c] ;  /* 0x00006c0001ed7983 */ /* 0x0109620000300800 */
[----:B------:R-:W-:Y:S01]  /*189e0*/  F2FP.BF16.F32.PACK_AB R37, R150, R60 ;  /* 0x0000003c9625723e */ /* 0x000fe200000010ff */
[----:B------:R-:W-:Y:S01]  /*189f0*/  IMAD.MOV.U32 R197, RZ, RZ, R60 ;  /* 0x000000ffffc57224 */ /* 0x000fe200078e003c */
[--C-:B------:R-:W-:Y:S01]  /*18a00*/  HSET2.LE.AND R60, R160, R98.reuse, PT ;  /* 0x00000062a03c7233 */ /* 0x100fe20003803000 */
[----:B------:R-:W-:Y:S01]  /*18a10*/  FADD.FTZ R177, R177, R174 ;  /* 0x000000aeb1b17221 */ /* 0x000fe20000010000 */
[----:B---3--:R-:W-:Y:S01]  /*18a20*/  IMAD.MOV.U32 R252, RZ, RZ, R44 ;  /* 0x000000fffffc7224 */ /* 0x008fe200078e002c */
[--C-:B------:R-:W-:Y:S02]  /*18a30*/  HSET2.LE.AND R44, R228, R98.reuse, PT ;  /* 0x00000062e42c7233 */ /* 0x100fe40003803000 */
[--C-:B------:R-:W-:Y:S01]  /*18a40*/  HSET2.LE.AND R160, R137, R98.reuse, PT ;  /* 0x0000006289a07233 */ /* 0x100fe20003803000 */
[----:B------:R-:W-:Y:S02]  /*18a50*/  FADD.FTZ R177, R108, R177 ;  /* 0x000000b16cb17221 */ /* 0x000fe40000010000 */
[----:B------:R-:W-:Y:S02]  /*18a60*/  LOP3.LUT R44, R37, R44, RZ, 0xc0, !PT ;  /* 0x0000002c252c7212 */ /* 0x000fe400078ec0ff */
[----:B------:R-:W-:Y:S04]  /*18a70*/  FADD.FTZ R102, R102, R177 ;  /* 0x000000b166667221 */ /* 0x000fe80000010000 */
[----:B------:R-:W-:Y:S04]  /*18a80*/  FADD.FTZ R89, R89, R102 ;  /* 0x0000006659597221 */ /* 0x000fe80000010000 */
[----:B------:R-:W-:Y:S01]  /*18a90*/  FADD.FTZ R136, R136, R89 ;  /* 0x0000005988887221 */ /* 0x000fe20000010000 */
[-C--:B------:R-:W-:Y:S05]  /*18aa0*/  HMMA.16816.F32.BF16 R4, R68, R40.reuse, R4 ;  /* 0x000000284404723c */ /* 0x080fea0000041804 */
[----:B------:R-:W-:Y:S01]  /*18ab0*/  FADD.FTZ R115, R115, R136 ;  /* 0x0000008873737221 */ /* 0x000fe20000010000 */
[----:B-1----:R-:W-:Y:S02]  /*18ac0*/  IMAD.SHL.U32 R239, R239, 0x2, RZ ;  /* 0x00000002efef7824 */ /* 0x002fe400078e00ff */
[C---:B------:R-:W-:Y:S04]  /*18ad0*/  HMMA.16816.F32.BF16 R8, R72.reuse, R40, R8 ;  /* 0x000000284808723c */ /* 0x040fe80000041808 */
[----:B------:R-:W-:Y:S04]  /*18ae0*/  FADD.FTZ R114, R114, R115 ;  /* 0x0000007372727221 */ /* 0x000fe80000010000 */
[-C--:B------:R-:W-:Y:S03]  /*18af0*/  HMMA.16816.F32.BF16 R12, R72, R42.reuse, R12 ;  /* 0x0000002a480c723c */ /* 0x080fe6000004180c */
[----:B------:R-:W-:Y:S04]  /*18b00*/  FADD.FTZ R107, R107, R114 ;  /* 0x000000726b6b7221 */ /* 0x000fe80000010000 */
[----:B------:R-:W-:Y:S01]  /*18b10*/  FADD.FTZ R132, R132, R107 ;  /* 0x0000006b84847221 */ /* 0x000fe20000010000 */
[C---:B------:R-:W-:Y:S01]  /*18b20*/  HMMA.16816.F32.BF16 R16, R68.reuse, R42, R16 ;  /* 0x0000002a4410723c */ /* 0x040fe20000041810 */
[----:B------:R-:W1:Y:S03]  /*18b30*/  LDSM.16.MT88.4 R40, [R216+0x4c00] ;  /* 0x004c0000d828783b */ /* 0x000e660000004200 */
[----:B------:R-:W-:Y:S04]  /*18b40*/  FADD.FTZ R132, R125, R132 ;  /* 0x000000847d847221 */ /* 0x000fe80000010000 */
[----:B------:R-:W-:Y:S04]  /*18b50*/  FADD.FTZ R127, R127, R132 ;  /* 0x000000847f7f7221 */ /* 0x000fe80000010000 */
[----:B------:R-:W-:Y:S01]  /*18b60*/  FADD.FTZ R134, R134, R127 ;  /* 0x0000007f86867221 */ /* 0x000fe20000010000 */
[-C--:B-1----:R-:W-:Y:S08]  /*18b70*/  HMMA.16816.F32.BF16 R20, R68, R40.reuse, R20 ;  /* 0x000000284414723c */ /* 0x082ff00000041814 */
[C---:B------:R-:W-:Y:S01]  /*18b80*/  HMMA.16816.F32.BF16 R24, R72.reuse, R40, R24 ;  /* 0x000000284818723c */ /* 0x040fe20000041818 */
[----:B------:R1:W-:Y:S10]  /*18b90*/  MUFU.EX2 R40, R236 ;  /* 0x000000ec00287308 */ /* 0x0003f40000000800 */
[----:B------:R-:W2:Y:S01]  /*18ba0*/  MUFU.EX2 R41, R233 ;  /* 0x000000e900297308 */ /* 0x000ea20000000800 */
[-C--:B------:R-:W-:Y:S09]  /*18bb0*/  HMMA.16816.F32.BF16 R28, R72, R42.reuse, R28 ;  /* 0x0000002a481c723c */ /* 0x080ff2000004181c */
[----:B------:R-:W-:Y:S10]  /*18bc0*/  MUFU.EX2 R74, R103 ;  /* 0x00000067004a7308 */ /* 0x000ff40000000800 */
[----:B------:R3:W-:Y:S01]  /*18bd0*/  MUFU.EX2 R73, R38 ;  /* 0x0000002600497308 */ /* 0x0007e20000000800 */
[----:B-1----:R4:W5:Y:S01]  /*18be0*/  LDL.LU R236, [R1+0x68] ;  /* 0x0000680001ec7983 */ /* 0x0029620000300800 */
[----:B------:R-:W-:Y:S08]  /*18bf0*/  HMMA.16816.F32.BF16 R32, R68, R42, R32 ;  /* 0x0000002a4420723c */ /* 0x000ff00000041820 */
[----:B------:R1:W-:Y:S01]  /*18c00*/  MUFU.EX2 R68, R215 ;  /* 0x000000d700447308 */ /* 0x0003e20000000800 */
[----:B------:R4:W5:Y:S01]  /*18c10*/  LDL.LU R235, [R1+0x64] ;  /* 0x0000640001eb7983 */ /* 0x0009620000300800 */
[----:B--2---:R-:W-:Y:S08]  /*18c20*/  IMAD.MOV.U32 R75, RZ, RZ, R41 ;  /* 0x000000ffff4b7224 */ /* 0x004ff000078e0029 */
[----:B------:R2:W4:Y:S01]  /*18c30*/  MUFU.EX2 R72, R39 ;  /* 0x0000002700487308 */ /* 0x0005220000000800 */
[----:B------:R2:W5:Y:S09]  /*18c40*/  LDL.LU R234, [R1+0x60] ;  /* 0x0000600001ea7983 */ /* 0x0005720000300800 */
[----:B------:R4:W-:Y:S01]  /*18c50*/  MUFU.EX2 R70, R203 ;  /* 0x000000cb00467308 */ /* 0x0009e20000000800 */
[----:B------:R4:W5:Y:S01]  /*18c60*/  LDL.LU R233, [R1+0x5c] ;  /* 0x00005c0001e97983 */ /* 0x0009620000300800 */
[----:B---3--:R-:W-:Y:S08]  /*18c70*/  F2FP.BF16.F32.PACK_AB R38, R151, R64 ;  /* 0x000000409726723e */ /* 0x008ff000000010ff */
[----:B------:R3:W3:Y:S01]  /*18c80*/  MUFU.EX2 R69, R208 ;  /* 0x000000d000457308 */ /* 0x0006e20000000800 */
[--C-:B------:R-:W-:Y:S01]  /*18c90*/  HSET2.LE.AND R64, R163, R98.reuse, PT ;  /* 0x00000062a3407233 */ /* 0x100fe20003803000 */
[----:B------:R3:W5:Y:S01]  /*18ca0*/  LDL.LU R232, [R1+0x58] ;  /* 0x0000580001e87983 */ /* 0x0007620000300800 */
[----:B-1----:R-:W-:Y:S01]  /*18cb0*/  IMAD.MOV.U32 R215, RZ, RZ, R40 ;  /* 0x000000ffffd77224 */ /* 0x002fe200078e0028 */
[----:B------:R-:W-:Y:S06]  /*18cc0*/  LOP3.LUT R45, R38, R45, RZ, 0xc0, !PT ;  /* 0x0000002d262d7212 */ /* 0x000fec00078ec0ff */
[----:B------:R-:W1:Y:S01]  /*18cd0*/  MUFU.EX2 R71, R194 ;  /* 0x000000c200477308 */ /* 0x000e620000000800 */
[----:B------:R1:W5:Y:S01]  /*18ce0*/  LDL.LU R231, [R1+0x54] ;  /* 0x0000540001e77983 */ /* 0x0003620000300800 */
[----:B--2---:R-:W-:Y:S02]  /*18cf0*/  F2FP.BF16.F32.PACK_AB R39, R138, R143 ;  /* 0x0000008f8a27723e */ /* 0x004fe400000010ff */
[----:B------:R-:W-:Y:S01]  /*18d00*/  F2FP.BF16.F32.PACK_AB R38, R252, R65 ;  /* 0x00000041fc26723e */ /* 0x000fe200000010ff */
[----:B------:R2:W5:Y:S01]  /*18d10*/  LDL.LU R230, [R1+0x50] ;  /* 0x0000500001e67983 */ /* 0x0005620000300800 */
[----:B------:R-:W-:Y:S01]  /*18d20*/  LOP3.LUT R46, R39, R46, RZ, 0xc0, !PT ;  /* 0x0000002e272e7212 */ /* 0x000fe200078ec0ff */
[----:B----4-:R-:W-:Y:S01]  /*18d30*/  IMAD.MOV.U32 R203, RZ, RZ, R63 ;  /* 0x000000ffffcb7224 */ /* 0x010fe200078e003f */
[----:B------:R-:W-:Y:S01]  /*18d40*/  LOP3.LUT R49, R38, R49, RZ, 0xc0, !PT ;  /* 0x0000003126317212 */ /* 0x000fe200078ec0ff */
[----:B------:R2:W5:Y:S01]  /*18d50*/  LDL.LU R228, [R1+0x4c] ;  /* 0x00004c0001e47983 */ /* 0x0005620000300800 */
[----:B------:R-:W-:Y:S01]  /*18d60*/  F2FP.BF16.F32.PACK_AB R37, R215, R63 ;  /* 0x0000003fd725723e */ /* 0x000fe200000010ff */
[----:B---3--:R-:W-:Y:S01]  /*18d70*/  IMAD.MOV.U32 R208, RZ, RZ, R65 ;  /* 0x000000ffffd07224 */ /* 0x008fe200078e0041 */
[----:B------:R-:W-:Y:S01]  /*18d80*/  F2FP.BF16.F32.PACK_AB R39, R72, R75 ;  /* 0x0000004b4827723e */ /* 0x000fe200000010ff */
[----:B------:R2:W5:Y:S01]  /*18d90*/  LDL.LU R225, [R1+0x48] ;  /* 0x0000480001e17983 */ /* 0x0005620000300800 */
[----:B------:R-:W-:Y:S01]  /*18da0*/  F2FP.BF16.F32.PACK_AB R38, R68, R73 ;  /* 0x000000494426723e */ /* 0x000fe200000010ff */
[----:B------:R-:W-:Y:S01]  /*18db0*/  FADD.FTZ R133, R203, R133 ;  /* 0x00000085cb857221 */ /* 0x000fe20000010000 */
[----:B------:R-:W-:Y:S01]  /*18dc0*/  LOP3.LUT R48, R37, R48, RZ, 0xc0, !PT ;  /* 0x0000003025307212 */ /* 0x000fe200078ec0ff */
[----:B------:R2:W5:Y:S01]  /*18dd0*/  LDL.LU R224, [R1+0x44] ;  /* 0x0000440001e07983 */ /* 0x0005620000300800 */
[----:B------:R-:W-:Y:S01]  /*18de0*/  LOP3.LUT R50, R39, R50, RZ, 0xc0, !PT ;  /* 0x0000003227327212 */ /* 0x000fe200078ec0ff */
[----:B------:R-:W-:Y:S01]  /*18df0*/  FADD.FTZ R134, R208, R134 ;  /* 0x00000086d0867221 */ /* 0x000fe20000010000 */
[----:B------:R-:W-:Y:S01]  /*18e00*/  LOP3.LUT R51, R38, R51, RZ, 0xc0, !PT ;  /* 0x0000003326337212 */ /* 0x000fe200078ec0ff */
[----:B------:R-:W3:Y:S01]  /*18e10*/  LDSM.16.MT88.4 R40, [R218+0x5000] ;  /* 0x00500000da28783b */ /* 0x000ee20000004200 */
[--C-:B------:R-:W-:Y:S02]  /*18e20*/  HSET2.LE.AND R65, R157, R98.reuse, PT ;  /* 0x000000629d417233 */ /* 0x100fe40003803000 */
[----:B------:R-:W-:Y:S02]  /*18e30*/  F2FP.BF16.F32.PACK_AB R37, R213, R214 ;  /* 0x000000d6d525723e */ /* 0x000fe400000010ff */
[----:B------:R-:W-:Y:S02]  /*18e40*/  F2FP.BF16.F32.PACK_AB R38, R211, R212 ;  /* 0x000000d4d326723e */ /* 0x000fe400000010ff */
[----:B------:R-:W-:Y:S01]  /*18e50*/  LOP3.LUT R58, R37, R58, RZ, 0xc0, !PT ;  /* 0x0000003a253a7212 */ /* 0x000fe200078ec0ff */
[----:B------:R2:W5:Y:S01]  /*18e60*/  LDL.LU R223, [R1+0x40] ;  /* 0x0000400001df7983 */ /* 0x0005620000300800 */
[----:B------:R-:W-:Y:S02]  /*18e70*/  LOP3.LUT R59, R38, R59, RZ, 0xc0, !PT ;  /* 0x0000003b263b7212 */ /* 0x000fe400078ec0ff */
[----:B------:R-:W-:Y:S01]  /*18e80*/  F2FP.BF16.F32.PACK_AB R37, R69, R210 ;  /* 0x000000d24525723e */ /* 0x000fe200000010ff */
[----:B------:R2:W5:Y:S01]  /*18e90*/  LDL.LU R222, [R1+0x3c] ;  /* 0x00003c0001de7983 */ /* 0x0005620000300800 */
        /* <DEDUP_REMOVED lines=9> */
[----:B------:R-:W-:Y:S02]  /*18f30*/  F2FP.BF16.F32.PACK_AB R37, R199, R200 ;  /* 0x000000c8c725723e */ /* 0x000fe400000010ff */
[----:B------:R-:W-:Y:S01]  /*18f40*/  LOP3.LUT R63, R162, 0xff00ff, RZ, 0xc0, !PT ;  /* 0x00ff00ffa23f7812 */ /* 0x000fe200078ec0ff */
[----:B------:R2:W5:Y:S01]  /*18f50*/  LDL.LU R217, [R1+0x2c] ;  /* 0x00002c0001d97983 */ /* 0x0005620000300800 */
[----:B------:R-:W-:Y:S02]  /*18f60*/  LOP3.LUT R60, R37, R60, RZ, 0xc0, !PT ;  /* 0x0000003c253c7212 */ /* 0x000fe400078ec0ff */
[----:B-1----:R-:W-:Y:S02]  /*18f70*/  F2FP.BF16.F32.PACK_AB R37, R192, R71 ;  /* 0x00000047c025723e */ /* 0x002fe400000010ff */
[--C-:B------:R-:W-:Y:S02]  /*18f80*/  HSET2.LE.AND R63, R63, R98.reuse, PT ;  /* 0x000000623f3f7233 */ /* 0x100fe40003803000 */
[----:B------:R-:W-:Y:S02]  /*18f90*/  LOP3.LUT R66, R37, R66, RZ, 0xc0, !PT ;  /* 0x0000004225427212 */ /* 0x000fe400078ec0ff */
[----:B------:R-:W-:Y:S02]  /*18fa0*/  F2FP.BF16.F32.PACK_AB R37, R185, R186 ;  /* 0x000000bab925723e */ /* 0x000fe400000010ff */
[----:B------:R-:W-:Y:S01]  /*18fb0*/  LOP3.LUT R63, R38, R63, RZ, 0xc0, !PT ;  /* 0x0000003f263f7212 */ /* 0x000fe200078ec0ff */
[-C--:B---3--:R-:W-:Y:S05]  /*18fc0*/  HMMA.16816.F32.BF16 R4, R44, R40.reuse, R4 ;  /* 0x000000282c04723c */ /* 0x088fea0000041804 */
[----:B------:R-:W-:Y:S02]  /*18fd0*/  LOP3.LUT R64, R37, R64, RZ, 0xc0, !PT ;  /* 0x0000004025407212 */ /* 0x000fe400078ec0ff */
[----:B------:R-:W-:Y:S01]  /*18fe0*/  F2FP.BF16.F32.PACK_AB R38, R195, R196 ;  /* 0x000000c4c326723e */ /* 0x000fe200000010ff */
[C---:B------:R-:W-:Y:S04]  /*18ff0*/  HMMA.16816.F32.BF16 R8, R48.reuse, R40, R8 ;  /* 0x000000283008723c */ /* 0x040fe80000041808 */
[----:B------:R-:W-:Y:S02]  /*19000*/  LOP3.LUT R61, R38, R61, RZ, 0xc0, !PT ;  /* 0x0000003d263d7212 */ /* 0x000fe400078ec0ff */
[----:B------:R-:W-:Y:S02]  /*19010*/  F2FP.BF16.F32.PACK_AB R38, R187, R190 ;  /* 0x000000bebb26723e */ /* 0x000fe400000010ff */
[-C--:B------:R-:W-:Y:S03]  /*19020*/  HMMA.16816.F32.BF16 R12, R48, R42.reuse, R12 ;  /* 0x0000002a300c723c */ /* 0x080fe6000004180c */
[----:B------:R-:W-:Y:S02]  /*19030*/  LOP3.LUT R67, R38, R67, RZ, 0xc0, !PT ;  /* 0x0000004326437212 */ /* 0x000fe400078ec0ff */
[----:B------:R-:W-:Y:S02]  /*19040*/  F2FP.BF16.F32.PACK_AB R38, R168, R173 ;  /* 0x000000ada826723e */ /* 0x000fe400000010ff */
[----:B------:R-:W-:Y:S01]  /*19050*/  LOP3.LUT R163, R144, 0xff00ff, RZ, 0xc0, !PT ;  /* 0x00ff00ff90a37812 */ /* 0x000fe200078ec0ff */
[C---:B------:R-:W-:Y:S01]  /*19060*/  HMMA.16816.F32.BF16 R16, R44.reuse, R42, R16 ;  /* 0x0000002a2c10723c */ /* 0x040fe20000041810 */
[----:B------:R-:W1:Y:S03]  /*19070*/  LDSM.16.MT88.4 R40, [R218+0x5400] ;  /* 0x00540000da28783b */ /* 0x000e660000004200 */
[--C-:B------:R-:W-:Y:S02]  /*19080*/  HSET2.LE.AND R144, R135, R98.reuse, PT ;  /* 0x0000006287907233 */ /* 0x100fe40003803000 */
[--C-:B------:R-:W-:Y:S02]  /*19090*/  HSET2.LE.AND R163, R163, R98.reuse, PT ;  /* 0x00000062a3a37233 */ /* 0x100fe40003803000 */
[-C--:B------:R-:W-:Y:S03]  /*190a0*/  HMMA.16816.F32.BF16 R20, R44, R52.reuse, R20 ;  /* 0x000000342c14723c */ /* 0x080fe60000041814 */
[--C-:B------:R-:W-:Y:S05]  /*190b0*/  HSET2.LE.AND R162, R149, R98.reuse, PT ;  /* 0x0000006295a27233 */ /* 0x100fea0003803000 */
[C---:B------:R-:W-:Y:S01]  /*190c0*/  HMMA.16816.F32.BF16 R24, R48.reuse, R52, R24 ;  /* 0x000000343018723c */ /* 0x040fe20000041818 */
[----:B------:R-:W-:Y:S10]  /*190d0*/  MUFU.EX2 R52, R179 ;  /* 0x000000b300347308 */ /* 0x000ff40000000800 */
[----:B------:R-:W3:Y:S01]  /*190e0*/  MUFU.EX2 R53, R176 ;  /* 0x000000b000357308 */ /* 0x000ee20000000800 */
[-C--:B------:R-:W-:Y:S03]  /*190f0*/  HMMA.16816.F32.BF16 R28, R48, R54.reuse, R28 ;  /* 0x00000036301c723c */ /* 0x080fe6000004181c */
[----:B------:R-:W-:Y:S02]  /*19100*/  LOP3.LUT R51, R152, 0xff00ff, RZ, 0xc0, !PT ;  /* 0x00ff00ff98337812 */ /* 0x000fe400078ec0ff */
[--C-:B------:R-:W-:Y:S02]  /*19110*/  HSET2.LE.AND R48, R155, R98.reuse, PT ;  /* 0x000000629b307233 */ /* 0x100fe40003803000 */
[--C-:B------:R-:W-:Y:S01]  /*19120*/  HSET2.LE.AND R49, R153, R98.reuse, PT ;  /* 0x0000006299317233 */ /* 0x100fe20003803000 */
[----:B------:R-:W-:Y:S01]  /*19130*/  HMMA.16816.F32.BF16 R32, R44, R54, R32 ;  /* 0x000000362c20723c */ /* 0x000fe20000041820 */
[----:B------:R-:W4:Y:S01]  /*19140*/  LDSM.16.MT88.4 R44, [R216+0x5400] ;  /* 0x00540000d82c783b */ /* 0x000f220000004200 */
[----:B------:R-:W-:Y:S02]  /*19150*/  MUFU.EX2 R55, R124 ;  /* 0x0000007c00377308 */ /* 0x000fe40000000800 */
[--C-:B------:R-:W-:Y:S02]  /*19160*/  HSET2.LE.AND R50, R159, R98.reuse, PT ;  /* 0x000000629f327233 */ /* 0x100fe40003803000 */
[----:B------:R-:W-:Y:S06]  /*19170*/  HSET2.LE.AND R51, R51, R98, PT ;  /* 0x0000006233337233 */ /* 0x000fec0003803000 */
[----:B------:R2:W2:Y:S01]  /*19180*/  MUFU.EX2 R54, R167 ;  /* 0x000000a700367308 */ /* 0x0004a20000000800 */
[----:B---3--:R-:W-:Y:S01]  /*19190*/  F2FP.BF16.F32.PACK_AB R37, R53, R178 ;  /* 0x000000b23525723e */ /* 0x008fe200000010ff */
[-C--:B-1----:R-:W-:Y:S01]  /*191a0*/  HMMA.16816.F32.BF16 R4, R56, R40.reuse, R4 ;  /* 0x000000283804723c */ /* 0x082fe20000041804 */
[----:B------:R-:W-:Y:S04]  /*191b0*/  LDSM.16.MT88.4 R152, [R218+0x5c00] ;  /* 0x005c0000da98783b */ /* 0x000fe80000004200 */
[----:B------:R-:W-:Y:S02]  /*191c0*/  LOP3.LUT R50, R37, R50, RZ, 0xc0, !PT ;  /* 0x0000003225327212 */ /* 0x000fe400078ec0ff */
[----:B------:R-:W-:Y:S01]  /*191d0*/  LOP3.LUT R51, R38, R51, RZ, 0xc0, !PT ;  /* 0x0000003326337212 */ /* 0x000fe200078ec0ff */
[C---:B------:R-:W-:Y:S04]  /*191e0*/  HMMA.16816.F32.BF16 R8, R60.reuse, R40, R8 ;  /* 0x000000283c08723c */ /* 0x040fe80000041808 */
[----:B------:R-:W-:Y:S01]  /*191f0*/  F2FP.BF16.F32.PACK_AB R40, R52, R183 ;  /* 0x000000b73428723e */ /* 0x000fe200000010ff */
[----:B--2---:R-:W-:Y:S01]  /*19200*/  IMAD.MOV.U32 R167, RZ, RZ, R0 ;  /* 0x000000ffffa77224 */ /* 0x004fe200078e0000 */
[----:B------:R-:W-:Y:S02]  /*19210*/  F2FP.BF16.F32.PACK_AB R37, R54, R169 ;  /* 0x000000a93625723e */ /* 0x000fe400000010ff */
[-C--:B------:R-:W-:Y:S03]  /*19220*/  HMMA.16816.F32.BF16 R12, R60, R42.reuse, R12 ;  /* 0x0000002a3c0c723c */ /* 0x080fe6000004180c */
[----:B------:R-:W-:Y:S02]  /*19230*/  LOP3.LUT R65, R40, R65, RZ, 0xc0, !PT ;  /* 0x0000004128417212 */ /* 0x000fe400078ec0ff */
[----:B------:R-:W-:Y:S02]  /*19240*/  LOP3.LUT R48, R37, R48, RZ, 0xc0, !PT ;  /* 0x0000003025307212 */ /* 0x000fe400078ec0ff */
[----:B------:R-:W-:Y:S01]  /*19250*/  F2FP.BF16.F32.PACK_AB R38, R131, R166 ;  /* 0x000000a68326723e */ /* 0x000fe200000010ff */
[C---:B------:R-:W-:Y:S01]  /*19260*/  HMMA.16816.F32.BF16 R16, R56.reuse, R42, R16 ;  /* 0x0000002a3810723c */ /* 0x040fe20000041810 */
[----:B------:R-:W1:Y:S03]  /*19270*/  LDSM.16.MT88.4 R40, [R218+0x5800] ;  /* 0x00580000da28783b */ /* 0x000e660000004200 */
[----:B------:R-:W-:Y:S02]  /*19280*/  LOP3.LUT R49, R38, R49, RZ, 0xc0, !PT ;  /* 0x0000003126317212 */ /* 0x000fe400078ec0ff */
[----:B------:R-:W-:Y:S02]  /*19290*/  F2FP.BF16.F32.PACK_AB R38, R117, R120 ;  /* 0x000000787526723e */ /* 0x000fe400000010ff */
[-C--:B----4-:R-:W-:Y:S03]  /*192a0*/  HMMA.16816.F32.BF16 R20, R56, R44.reuse, R20 ;  /* 0x0000002c3814723c */ /* 0x090fe60000041814 */
[----:B------:R-:W-:Y:S02]  /*192b0*/  F2FP.BF16.F32.PACK_AB R37, R55, R130 ;  /* 0x000000823725723e */ /* 0x000fe400000010ff */
[----:B------:R-:W-:Y:S02]  /*192c0*/  LOP3.LUT R163, R38, R163, RZ, 0xc0, !PT ;  /* 0x000000a326a37212 */ /* 0x000fe400078ec0ff */
[----:B------:R-:W-:Y:S01]  /*192d0*/  LOP3.LUT R162, R37, R162, RZ, 0xc0, !PT ;  /* 0x000000a225a27212 */ /* 0x000fe200078ec0ff */
[C---:B------:R-:W-:Y:S04]  /*192e0*/  HMMA.16816.F32.BF16 R24, R60.reuse, R44, R24 ;  /* 0x0000002c3c18723c */ /* 0x040fe80000041818 */
[----:B------:R-:W-:Y:S02]  /*192f0*/  F2FP.BF16.F32.PACK_AB R38, R94, R97 ;  /* 0x000000615e26723e */ /* 0x000fe400000010ff */
[----:B------:R-:W-:Y:S02]  /*19300*/  F2FP.BF16.F32.PACK_AB R37, R87, R88 ;  /* 0x000000585725723e */ /* 0x000fe400000010ff */
[-C--:B------:R-:W-:Y:S01]  /*19310*/  HMMA.16816.F32.BF16 R28, R60, R46.reuse, R28 ;  /* 0x0000002e3c1c723c */ /* 0x080fe2000004181c */
[----:B------:R-:W2:Y:S02]  /*19320*/  MUFU.EX2 R61, R90 ;  /* 0x0000005a003d7308 */ /* 0x000ea40000000800 */
[----:B------:R-:W-:Y:S02]  /*19330*/  LOP3.LUT R161, R38, R161, RZ, 0xc0, !PT ;  /* 0x000000a126a17212 */ /* 0x000fe400078ec0ff */
[----:B------:R-:W-:Y:S01]  /*19340*/  LOP3.LUT R144, R37, R144, RZ, 0xc0, !PT ;  /* 0x0000009025907212 */ /* 0x000fe200078ec0ff */
[----:B------:R-:W-:Y:S02]  /*19350*/  FADD.FTZ R37, R104, R105 ;  /* 0x0000006968257221 */ /* 0x000fe40000010000 */
[----:B------:R-:W-:Y:S01]  /*19360*/  HMMA.16816.F32.BF16 R32, R56, R46, R32 ;  /* 0x0000002e3820723c */ /* 0x000fe20000041820 */
[----:B------:R-:W3:Y:S02]  /*19370*/  LDSM.16.MT88.4 R44, [R216+0x5800] ;  /* 0x00580000d82c783b */ /* 0x000ee40000004200 */
[----:B------:R-:W4:Y:S01]  /*19380*/  MUFU.EX2 R56, R81 ;  /* 0x0000005100387308 */ /* 0x000f220000000800 */
[----:B------:R-:W-:Y:S09]  /*19390*/  FADD.FTZ R37, R197, R37 ;  /* 0x00000025c5257221 */ /* 0x000ff20000010000 */
[----:B------:R-:W4:Y:S01]  /*193a0*/  MUFU.EX2 R57, R80 ;  /* 0x0000005000397308 */ /* 0x000f220000000800 */
[----:B--2---:R-:W-:Y:S01]  /*193b0*/  F2FP.BF16.F32.PACK_AB R39, R61, R92 ;  /* 0x0000005c3d27723e */ /* 0x004fe200000010ff */
[----:B------:R-:W-:Y:S01]  /*193c0*/  FADD.FTZ R150, R150, R37 ;  /* 0x0000002596967221 */ /* 0x000fe20000010000 */
[-C--:B-1----:R-:W-:Y:S05]  /*193d0*/  HMMA.16816.F32.BF16 R4, R64, R40.reuse, R4 ;  /* 0x000000284004723c */ /* 0x082fea0000041804 */
[----:B------:R-:W-:Y:S01]  /*193e0*/  FADD.FTZ R143, R143, R150 ;  /* 0x000000968f8f7221 */ /* 0x000fe20000010000 */
[----:B------:R-:W-:Y:S01]  /*193f0*/  FADD.FTZ R37, R215, R133 ;  /* 0x00000085d7257221 */ /* 0x000fe20000010000 */
[----:B------:R-:W-:Y:S01]  /*19400*/  LOP3.LUT R146, R39, R146, RZ, 0xc0, !PT ;  /* 0x0000009227927212 */ /* 0x000fe200078ec0ff */
[C---:B------:R-:W-:Y:S04]  /*19410*/  HMMA.16816.F32.BF16 R8, R48.reuse, R40, R8 ;  /* 0x000000283008723c */ /* 0x040fe80000041808 */
[----:B------:R-:W-:Y:S01]  /*19420*/  F2FP.BF16.F32.PACK_AB R41, R74, R113 ;  /* 0x000000714a29723e */ /* 0x000fe200000010ff */
[----:B------:R-:W-:Y:S01]  /*19430*/  FADD.FTZ R37, R75, R37 ;  /* 0x000000254b257221 */ /* 0x000fe20000010000 */
[----:B----4-:R-:W-:Y:S02]  /*19440*/  F2FP.BF16.F32.PACK_AB R40, R56, R83 ;  /* 0x000000533828723e */ /* 0x010fe400000010ff */
[-C--:B------:R-:W-:Y:S03]  /*19450*/  HMMA.16816.F32.BF16 R12, R48, R42.reuse, R12 ;  /* 0x0000002a300c723c */ /* 0x080fe6000004180c */
[----:B------:R-:W-:Y:S01]  /*19460*/  LOP3.LUT R160, R41, R160, RZ, 0xc0, !PT ;  /* 0x000000a029a07212 */ /* 0x000fe200078ec0ff */
[----:B------:R-:W-:Y:S01]  /*19470*/  FADD.FTZ R37, R72, R37 ;  /* 0x0000002548257221 */ /* 0x000fe20000010000 */
[----:B------:R-:W-:Y:S02]  /*19480*/  LOP3.LUT R145, R40, R145, RZ, 0xc0, !PT ;  /* 0x0000009128917212 */ /* 0x000fe400078ec0ff */
[----:B------:R-:W-:Y:S01]  /*19490*/  F2FP.BF16.F32.PACK_AB R38, R57, R82 ;  /* 0x000000523926723e */ /* 0x000fe200000010ff */
[C---:B------:R-:W-:Y:S01]  /*194a0*/  HMMA.16816.F32.BF16 R16, R64.reuse, R42, R16 ;  /* 0x0000002a4010723c */ /* 0x040fe20000041810 */
[----:B------:R-:W1:Y:S03]  /*194b0*/  LDSM.16.MT88.4 R40, [R216+0x5c00] ;  /* 0x005c0000d828783b */ /* 0x000e660000004200 */
[----:B------:R-:W-:Y:S01]  /*194c0*/  LOP3.LUT R147, R38, R147, RZ, 0xc0, !PT ;  /* 0x0000009326937212 */ /* 0x000fe200078ec0ff */
[----:B------:R-:W-:Y:S01]  /*194d0*/  FADD.FTZ R38, R106, R109 ;  /* 0x0000006d6a267221 */ /* 0x000fe20000010000 */
[----:B------:R-:W-:Y:S02]  /*194e0*/  FADD.FTZ R200, R200, R37 ;  /* 0x00000025c8c87221 */ /* 0x000fe40000010000 */
[-C--:B---3--:R-:W-:Y:S03]  /*194f0*/  HMMA.16816.F32.BF16 R20, R64, R44.reuse, R20 ;  /* 0x0000002c4014723c */ /* 0x088fe60000041814 */
[----:B------:R-:W-:Y:S01]  /*19500*/  FADD.FTZ R38, R209, R38 ;  /* 0x00000026d1267221 */ /* 0x000fe20000010000 */
[----:B------:R-:W-:Y:S03]  /*19510*/  FADD.FTZ R200, R199, R200 ;  /* 0x000000c8c7c87221 */ /* 0x000fe60000010000 */
[----:B------:R-:W-:Y:S01]  /*19520*/  FADD.FTZ R38, R151, R38 ;  /* 0x0000002697267221 */ /* 0x000fe20000010000 */
[C---:B------:R-:W-:Y:S04]  /*19530*/  HMMA.16816.F32.BF16 R24, R48.reuse, R44, R24 ;  /* 0x0000002c3018723c */ /* 0x040fe80000041818 */
[----:B------:R-:W-:Y:S01]  /*19540*/  FADD.FTZ R44, R252, R134 ;  /* 0x00000086fc2c7221 */ /* 0x000fe20000010000 */
[----:B------:R-:W-:Y:S01]  /*19550*/  FADD.FTZ R139, R139, R38 ;  /* 0x000000268b8b7221 */ /* 0x000fe20000010000 */
[----:B------:R-:W-:Y:S02]  /*19560*/  FADD.FTZ R205, R205, R200 ;  /* 0x000000c8cdcd7221 */ /* 0x000fe40000010000 */
[-C--:B------:R-:W-:Y:S03]  /*19570*/  HMMA.16816.F32.BF16 R28, R48, R46.reuse, R28 ;  /* 0x0000002e301c723c */ /* 0x080fe6000004181c */
[----:B------:R-:W-:Y:S01]  /*19580*/  FADD.FTZ R204, R204, R205 ;  /* 0x000000cdcccc7221 */ /* 0x000fe20000010000 */
[----:B------:R-:W-:Y:S03]  /*19590*/  FADD.FTZ R73, R73, R44 ;  /* 0x0000002c49497221 */ /* 0x000fe60000010000 */
[----:B------:R-:W-:Y:S01]  /*195a0*/  FADD.FTZ R169, R169, R204 ;  /* 0x000000cca9a97221 */ /* 0x000fe20000010000 */
[----:B------:R-:W-:Y:S04]  /*195b0*/  HMMA.16816.F32.BF16 R32, R64, R46, R32 ;  /* 0x0000002e4020723c */ /* 0x000fe80000041820 */
[----:B------:R-:W-:Y:S01]  /*195c0*/  FADD.FTZ R169, R54, R169 ;  /* 0x000000a936a97221 */ /* 0x000fe20000010000 */
[----:B------:R-:W-:Y:S03]  /*195d0*/  FADD.FTZ R73, R68, R73 ;  /* 0x0000004944497221 */ /* 0x000fe60000010000 */
        /* <DEDUP_REMOVED lines=29> */
[----:B------:R-:W-:Y:S02]  /*197b0*/  FADD.FTZ R166, R166, R201 ;  /* 0x000000c9a6a67221 */ /* 0x000fe40000010000 */
[----:B------:R-:W-:Y:S01]  /*197c0*/  FADD.FTZ R71, R71, R186 ;  /* 0x000000ba47477221 */ /* 0x000fe20000010000 */
[----:B------:R-:W-:Y:S01]  /*197d0*/  FADD.FTZ R183, R52, R183 ;  /* 0x000000b734b77221 */ /* 0x000fe20000010000 */
[-C--:B------:R-:W-:Y:S03]  /*197e0*/  HMMA.16816.F32.BF16 R144, R144, R42.reuse, R28 ;  /* 0x0000002a9090723c */ /* 0x080fe6000004181c */
[----:B------:R-:W-:Y:S01]  /*197f0*/  FADD.FTZ R192, R192, R71 ;  /* 0x00000047c0c07221 */ /* 0x000fe20000010000 */
[----:B------:R-:W-:Y:S01]  /*19800*/  FADD.FTZ R190, R190, R183 ;  /* 0x000000b7bebe7221 */ /* 0x000fe20000010000 */
[----:B------:R-:W-:Y:S02]  /*19810*/  FADD.FTZ R166, R131, R166 ;  /* 0x000000a683a67221 */ /* 0x000fe40000010000 */
[----:B------:R-:W-:Y:S01]  /*19820*/  FADD.FTZ R113, R113, R192 ;  /* 0x000000c071717221 */ /* 0x000fe20000010000 */
[----:B------:R-:W-:Y:S01]  /*19830*/  FADD.FTZ R190, R187, R190 ;  /* 0x000000bebbbe7221 */ /* 0x000fe20000010000 */
[----:B------:R-:W-:Y:S01]  /*19840*/  FADD.FTZ R173, R173, R166 ;  /* 0x000000a6adad7221 */ /* 0x000fe20000010000 */
[----:B------:R-:W-:Y:S04]  /*19850*/  HMMA.16816.F32.BF16 R160, R160, R42, R32 ;  /* 0x0000002aa0a0723c */ /* 0x000fe80000041820 */
[----:B------:R-:W-:Y:S01]  /*19860*/  FADD.FTZ R113, R74, R113 ;  /* 0x000000714a717221 */ /* 0x000fe20000010000 */
[----:B------:R-:W-:Y:S01]  /*19870*/  FADD.FTZ R97, R97, R190 ;  /* 0x000000be61617221 */ /* 0x000fe20000010000 */
[----:B------:R-:W-:Y:S01]  /*19880*/  FADD.FTZ R168, R168, R173 ;  /* 0x000000ada8a87221 */ /* 0x000fe20000010000 */
[----:B------:R-:W-:Y:S02]  /*19890*/  IMAD.MOV.U32 R166, RZ, RZ, R2 ;  /* 0x000000ffffa67224 */ /* 0x000fe400078e0002 */
[----:B------:R-:W-:Y:S01]  /*198a0*/  FADD.FTZ R130, R130, R113 ;  /* 0x0000007182827221 */ /* 0x000fe20000010000 */
[----:B------:R-:W-:Y:S01]  /*198b0*/  FADD.FTZ R97, R94, R97 ;  /* 0x000000615e617221 */ /* 0x000fe20000010000 */
[----:B------:R-:W-:Y:S02]  /*198c0*/  FADD.FTZ R83, R83, R168 ;  /* 0x000000a853537221 */ /* 0x000fe40000010000 */
[----:B------:R-:W-:Y:S01]  /*198d0*/  FADD.FTZ R6, R55, R130 ;  /* 0x0000008237067221 */ /* 0x000fe20000010000 */
[----:B------:R-:W-:Y:S01]  /*198e0*/  FADD.FTZ R120, R120, R97 ;  /* 0x0000006178787221 */ /* 0x000fe20000010000 */
[----:B------:R-:W-:Y:S03]  /*198f0*/  FADD.FTZ R83, R56, R83 ;  /* 0x0000005338537221 */ /* 0x000fe60000010000 */
[----:B------:R3:W-:Y:S01]  /*19900*/  STL [R1+0x24], R6 ;  /* 0x0000240601007387 */ /* 0x0007e20000100800 */
[----:B------:R-:W-:Y:S01]  /*19910*/  FADD.FTZ R5, R117, R120 ;  /* 0x0000007875057221 */ /* 0x000fe20000010000 */
[----:B------:R-:W-:Y:S04]  /*19920*/  FADD.FTZ R82, R82, R83 ;  /* 0x0000005352527221 */ /* 0x000fe80000010000 */
[----:B------:R3:W-:Y:S01]  /*19930*/  STL [R1+0x20], R5 ;  /* 0x0000200501007387 */ /* 0x0007e20000100800 */
[----:B------:R-:W-:Y:S03]  /*19940*/  FADD.FTZ R252, R57, R82 ;  /* 0x0000005239fc7221 */ /* 0x000fe60000010000 */
[----:B------:R3:W-:Y:S01]  /*19950*/  STL [R1+0x28], R4 ;  /* 0x0000280401007387 */ /* 0x0007e20000100800 */
[----:B------:R-:W-:Y:S05]  /*19960*/  @P0 BRA `(.L_x_941) ;  /* 0xffffff8000200947 */ /* 0x000fea000383ffff */
.L_x_940:
[----:B------:R-:W4:Y:S01]  /*19970*/  LDL.LU R7, [R1+0x24] ;  /* 0x0000240001077983 */ /* 0x000f220000300800 */
[----:B------:R-:W2:Y:S03]  /*19980*/  LDCU UR5, c[0x0][0x4fc] ;  /* 0x00009f80ff0577ac */ /* 0x000ea60008000800 */
[----:B------:R-:W2:Y:S01]  /*19990*/  SHFL.BFLY PT, R11, R252, 0x2, 0x1f ;  /* 0x0c401f00fc0b7f89 */ /* 0x000ea200000e0000 */
[----:B------:R-:W4:Y:S03]  /*199a0*/  S2UR UR4, SR_CgaCtaId ;  /* 0x00000000000479c3 */ /* 0x000f260000008800 */
[----:B-1-3--:R-:W3:Y:S04]  /*199b0*/  LDL.LU R6, [R1+0x20] ;  /* 0x0000200001067983 */ /* 0x00aee80000300800 */
[----:B------:R-:W3:Y:S01]  /*199c0*/  LDL.LU R4, [R1+0x28] ;  /* 0x0000280001047983 */ /* 0x000ee20000300800 */
[----:B------:R-:W-:Y:S01]  /*199d0*/  SHF.L.U32 R15, R227, 0x4, RZ ;  /* 0x00000004e30f7819 */ /* 0x000fe200000006ff */
[----:B------:R-:W-:Y:S01]  /*199e0*/  UISETP.NE.AND UP0, UPT, UR12, -0x1, UPT ;  /* 0xffffffff0c00788c */ /* 0x000fe2000bf05270 */
[----:B------:R-:W1:Y:S01]  /*199f0*/  LDC.U8 R18, c[0x0][0x548] ;  /* 0x00015200ff127b82 */ /* 0x000e620000000000 */
[----:B------:R-:W1:Y:S01]  /*19a00*/  S2R R21, SR_CTAID.Z ;  /* 0x0000000000157919 */ /* 0x000e620000002700 */
[----:B------:R-:W-:-:S03]  /*19a10*/  LOP3.LUT R250, R250, 0x3e00, R15, 0xf8, !PT ;  /* 0x00003e00fafa7812 */ /* 0x000fc600078ef80f */
[----:B------:R-:W-:Y:S01]  /*19a20*/  PLOP3.LUT P0, PT, PT, PT, UP0, 0x80, 0x8 ;  /* 0x000000000008781c */ /* 0x000fe20003f0f008 */
[----:B------:R-:W-:Y:S02]  /*19a30*/  UISETP.NE.AND UP0, UPT, UR12, -0x1, UPT ;  /* 0xffffffff0c00788c */ /* 0x000fe4000bf05270 */
[----:B------:R-:W1:Y:S01]  /*19a40*/  LDC R20, c[0x0][0x434] ;  /* 0x00010d00ff147b82 */ /* 0x000e620000000800 */
[----:B--2---:R-:W-:-:S05]  /*19a50*/  FADD.FTZ R11, R11, R252 ;  /* 0x000000fc0b0b7221 */ /* 0x004fca0000010000 */
[----:B------:R-:W2:Y:S02]  /*19a60*/  SHFL.BFLY PT, R10, R11, 0x1, 0x1f ;  /* 0x0c201f000b0a7f89 */ /* 0x000ea400000e0000 */
[----:B--2---:R-:W-:-:S04]  /*19a70*/  FADD.FTZ R10, R11, R10 ;  /* 0x0000000a0b0a7221 */ /* 0x004fc80000010000 */
[----:B------:R-:W2:Y:S01]  /*19a80*/  MUFU.RCP R11, R10 ;  /* 0x0000000a000b7308 */ /* 0x000ea20000001000 */
[----:B------:R-:W-:-:S04]  /*19a90*/  FSETP.NE.FTZ.AND P3, PT, R10, RZ, PT ;  /* 0x000000ff0a00720b */ /* 0x000fc80003f75000 */
[----:B--2---:R-:W-:-:S05]  /*19aa0*/  FSEL R11, R11, 1, P3 ;  /* 0x3f8000000b0b7808 */ /* 0x004fca0001800000 */
[----:B------:R-:W-:-:S04]  /*19ab0*/  FMUL.FTZ R11, R11, UR5 ;  /* 0x000000050b0b7c20 */ /* 0x000fc80008410000 */
        /* <DEDUP_REMOVED lines=8> */
[----:B------:R-:W-:Y:S02]  /*19b40*/  F2FP.BF16.F32.PACK_AB R142, R143, R142 ;  /* 0x0000008e8f8e723e */ /* 0x000fe400000010ff */
[----:B------:R-:W-:-:S02]  /*19b50*/  F2FP.BF16.F32.PACK_AB R138, R139, R138 ;  /* 0x0000008a8b8a723e */ /* 0x000fc400000010ff */
[----:B------:R-:W-:Y:S02]  /*19b60*/  F2FP.BF16.F32.PACK_AB R150, R151, R150 ;  /* 0x000000969796723e */ /* 0x000fe400000010ff */
[----:B------:R-:W-:Y:S01]  /*19b70*/  F2FP.BF16.F32.PACK_AB R11, R11, R146 ;  /* 0x000000920b0b723e */ /* 0x000fe200000010ff */
[----:B----4-:R-:W2:Y:S04]  /*19b80*/  SHFL.BFLY PT, R12, R7, 0x2, 0x1f ;  /* 0x0c401f00070c7f89 */ /* 0x010ea800000e0000 */
[----:B---3--:R-:W3:Y:S04]  /*19b90*/  SHFL.BFLY PT, R13, R6, 0x2, 0x1f ;  /* 0x0c401f00060d7f89 */ /* 0x008ee800000e0000 */
[----:B------:R-:W4:Y:S01]  /*19ba0*/  SHFL.BFLY PT, R5, R4, 0x2, 0x1f ;  /* 0x0c401f0004057f89 */ /* 0x000f2200000e0000 */
[----:B--2---:R-:W-:-:S05]  /*19bb0*/  FADD.FTZ R12, R12, R7 ;  /* 0x000000070c0c7221 */ /* 0x004fca0000010000 */
[----:B------:R-:W2:Y:S01]  /*19bc0*/  SHFL.BFLY PT, R7, R12, 0x1, 0x1f ;  /* 0x0c201f000c077f89 */ /* 0x000ea200000e0000 */
[----:B---3--:R-:W-:Y:S01]  /*19bd0*/  FADD.FTZ R13, R13, R6 ;  /* 0x000000060d0d7221 */ /* 0x008fe20000010000 */
[----:B----4-:R-:W-:-:S04]  /*19be0*/  FADD.FTZ R5, R5, R4 ;  /* 0x0000000405057221 */ /* 0x010fc80000010000 */
[----:B------:R-:W3:Y:S04]  /*19bf0*/  SHFL.BFLY PT, R6, R13, 0x1, 0x1f ;  /* 0x0c201f000d067f89 */ /* 0x000ee800000e0000 */
[----:B------:R-:W4:Y:S01]  /*19c00*/  SHFL.BFLY PT, R4, R5, 0x1, 0x1f ;  /* 0x0c201f0005047f89 */ /* 0x000f2200000e0000 */
[----:B--2---:R-:W-:Y:S01]  /*19c10*/  FADD.FTZ R7, R12, R7 ;  /* 0x000000070c077221 */ /* 0x004fe20000010000 */
[----:B------:R-:W-:-:S03]  /*19c20*/  SHF.L.U32 R12, R227, 0x3, RZ ;  /* 0x00000003e30c7819 */ /* 0x000fc600000006ff */
[----:B------:R-:W2:Y:S01]  /*19c30*/  MUFU.RCP R9, R7 ;  /* 0x0000000700097308 */ /* 0x000ea20000001000 */
[----:B------:R-:W-:Y:S02]  /*19c40*/  FSETP.NE.FTZ.AND P6, PT, R7, RZ, PT ;  /* 0x000000ff0700720b */ /* 0x000fe40003fd5000 */
[----:B------:R-:W-:Y:S01]  /*19c50*/  LOP3.LUT R14, R12, 0xc0, RZ, 0xc0, !PT ;  /* 0x000000c00c0e7812 */ /* 0x000fe200078ec0ff */
[----:B---3--:R-:W-:Y:S01]  /*19c60*/  FADD.FTZ R6, R13, R6 ;  /* 0x000000060d067221 */ /* 0x008fe20000010000 */
[----:B-----5:R-:W-:Y:S02]  /*19c70*/  SHF.L.U32 R13, R230, 0x5, RZ ;  /* 0x00000005e60d7819 */ /* 0x020fe400000006ff */
[----:B------:R-:W-:Y:S01]  /*19c80*/  LOP3.LUT R14, R14, 0x18, R227, 0xf8, !PT ;  /* 0x000000180e0e7812 */ /* 0x000fe200078ef8e3 */
[----:B------:R-:W3:Y:S01]  /*19c90*/  MUFU.RCP R8, R6 ;  /* 0x0000000600087308 */ /* 0x000ee20000001000 */
[----:B------:R-:W-:Y:S01]  /*19ca0*/  FSETP.NE.FTZ.AND P5, PT, R6, RZ, PT ;  /* 0x000000ff0600720b */ /* 0x000fe20003fb5000 */
[----:B----4-:R-:W-:Y:S01]  /*19cb0*/  FADD.FTZ R4, R5, R4 ;  /* 0x0000000405047221 */ /* 0x010fe20000010000 */
[----:B------:R-:W-:-:S03]  /*19cc0*/  LOP3.LUT R13, R250, 0x20, R13, 0xf8, !PT ;  /* 0x00000020fa0d7812 */ /* 0x000fc600078ef80d */
[----:B------:R-:W4:Y:S01]  /*19cd0*/  @P6 LDC R25, c[0x0][0x458] ;  /* 0x00011600ff196b82 */ /* 0x000f220000000800 */
[----:B------:R-:W-:Y:S01]  /*19ce0*/  FSETP.NE.FTZ.AND P4, PT, R4, RZ, PT ;  /* 0x000000ff0400720b */ /* 0x000fe20003f95000 */
[----:B------:R-:W1:Y:S01]  /*19cf0*/  MUFU.RCP R5, R4 ;  /* 0x0000000400057308 */ /* 0x000e620000001000 */
[----:B------:R-:W-:Y:S02]  /*19d00*/  LOP3.LUT R13, R13, R14, RZ, 0xfc, !PT ;  /* 0x0000000e0d0d7212 */ /* 0x000fe400078efcff */
[----:B--2---:R-:W-:Y:S02]  /*19d10*/  FSEL R9, R9, 1, P6 ;  /* 0x3f80000009097808 */ /* 0x004fe40003000000 */
[----:B------:R-:W-:Y:S01]  /*19d20*/  SHF.L.U32 R14, R227, 0x2, RZ ;  /* 0x00000002e30e7819 */ /* 0x000fe200000006ff */
[----:B------:R-:W2:Y:S02]  /*19d30*/  @P5 LDC R26, c[0x0][0x458] ;  /* 0x00011600ff1a5b82 */ /* 0x000ea40000000800 */
[----:B------:R-:W-:Y:S01]  /*19d40*/  FMUL.FTZ R9, R9, UR5 ;  /* 0x0000000509097c20 */ /* 0x000fe20008410000 */
[----:B------:R-:W-:Y:S01]  /*19d50*/  LOP3.LUT R16, R14, 0x20, RZ, 0xc0, !PT ;  /* 0x000000200e107812 */ /* 0x000fe200078ec0ff */
[----:B------:R-:W2:Y:S01]  /*19d60*/  @P6 MUFU.LG2 R7, R7 ;  /* 0x0000000700076308 */ /* 0x000ea20000000c00 */
[----:B---3--:R-:W-:Y:S01]  /*19d70*/  FSEL R8, R8, 1, P5 ;  /* 0x3f80000008087808 */ /* 0x008fe20002800000 */
[C---:B------:R-:W-:Y:S01]  /*19d80*/  FMUL.FTZ R132, R9.reuse, R132 ;  /* 0x0000008409847220 */ /* 0x040fe20000410000 */
[C---:B------:R-:W-:Y:S01]  /*19d90*/  FMUL.FTZ R133, R9.reuse, R133 ;  /* 0x0000008509857220 */ /* 0x040fe20000410000 */
[C---:B------:R-:W-:Y:S01]  /*19da0*/  FMUL.FTZ R152, R9.reuse, R152 ;  /* 0x0000009809987220 */ /* 0x040fe20000410000 */
[C---:B------:R-:W-:Y:S01]  /*19db0*/  FMUL.FTZ R153, R9.reuse, R153 ;  /* 0x0000009909997220 */ /* 0x040fe20000410000 */
[----:B------:R-:W-:Y:S01]  /*19dc0*/  FMUL.FTZ R8, R8, UR5 ;  /* 0x0000000508087c20 */ /* 0x000fe20008410000 */
[----:B------:R-:W-:Y:S01]  /*19dd0*/  FMUL.FTZ R156, R9, R156 ;  /* 0x0000009c099c7220 */ /* 0x000fe20000410000 */
[----:B-1----:R-:W-:Y:S01]  /*19de0*/  FSEL R5, R5, 1, P4 ;  /* 0x3f80000005057808 */ /* 0x002fe20002000000 */
        /* <DEDUP_REMOVED lines=9> */
[----:B------:R-:W-:Y:S01]  /*19e80*/  FMUL.FTZ R5, R5, UR5 ;  /* 0x0000000505057c20 */ /* 0x000fe20008410000 */
[----:B------:R-:W1:Y:S01]  /*19e90*/  LDC.U8 R8, c[0x0][0x549] ;  /* 0x00015240ff087b82 */ /* 0x000e620000000000 */
[----:B------:R-:W-:Y:S01]  /*19ea0*/  UMOV UR5, 0x400 ;  /* 0x0000040000057882 */ /* 0x000fe20000000000 */
[C---:B------:R-:W-:Y:S01]  /*19eb0*/  FMUL.FTZ R160, R9.reuse, R160 ;  /* 0x000000a009a07220 */ /* 0x040fe20000410000 */
[----:B------:R-:W-:Y:S01]  /*19ec0*/  ULEA UR4, UR4, UR5, 0x18 ;  /* 0x0000000504047291 */ /* 0x000fe2000f8ec0ff */
[----:B------:R-:W-:Y:S01]  /*19ed0*/  FMUL.FTZ R9, R9, R161 ;  /* 0x000000a109097220 */ /* 0x000fe20000410000 */
[----:B------:R-:W-:Y:S01]  /*19ee0*/  LOP3.LUT R14, R14, 0x40, RZ, 0xc0, !PT ;  /* 0x000000400e0e7812 */ /* 0x000fe200078ec0ff */
[C---:B------:R-:W-:Y:S01]  /*19ef0*/  FMUL.FTZ R140, R5.reuse, R140 ;  /* 0x0000008c058c7220 */ /* 0x040fe20000410000 */
[----:B------:R-:W-:Y:S01]  /*19f00*/  FMUL.FTZ R141, R5, R141 ;  /* 0x0000008d058d7220 */ /* 0x000fe20000410000 */
[----:B------:R-:W3:Y:S01]  /*19f10*/  S2UR UR5, SR_CTAID.Y ;  /* 0x00000000000579c3 */ /* 0x000ee20000002600 */
[----:B------:R-:W-:Y:S01]  /*19f20*/  LEA R13, R13, UR4, 0x1 ;  /* 0x000000040d0d7c11 */ /* 0x000fe2000f8e08ff */
[----:B------:R-:W-:Y:S01]  /*19f30*/  FMUL.FTZ R136, R5, R136 ;  /* 0x0000008805887220 */ /* 0x000fe20000410000 */
[----:B------:R-:W-:Y:S01]  /*19f40*/  F2FP.BF16.F32.PACK_AB R160, R9, R160 ;  /* 0x000000a009a0723e */ /* 0x000fe200000010ff */
[----:B------:R-:W-:Y:S01]  /*19f50*/  FMUL.FTZ R137, R5, R137 ;  /* 0x0000008905897220 */ /* 0x000fe20000410000 */
[----:B------:R-:W-:Y:S01]  /*19f60*/  IADD3 R19, PT, PT, R13, -R14, RZ ;  /* 0x8000000e0d137210 */ /* 0x000fe20007ffe0ff */
[----:B------:R-:W-:Y:S01]  /*19f70*/  FMUL.FTZ R148, R5, R148 ;  /* 0x0000009405947220 */ /* 0x000fe20000410000 */
[----:B------:R-:W-:Y:S01]  /*19f80*/  F2FP.BF16.F32.PACK_AB R132, R133, R132 ;  /* 0x000000848584723e */ /* 0x000fe200000010ff */
[----:B------:R-:W4:Y:S01]  /*19f90*/  @P0 LDC.64 R14, c[0x0][0x408] ;  /* 0x00010200ff0e0b82 */ /* 0x000f220000000a00 */
[----:B------:R-:W-:Y:S01]  /*19fa0*/  F2FP.BF16.F32.PACK_AB R134, R135, R134 ;  /* 0x000000868786723e */ /* 0x000fe200000010ff */
[----:B------:R-:W-:Y:S01]  /*19fb0*/  FMUL.FTZ R149, R5, R149 ;  /* 0x0000009505957220 */ /* 0x000fe20000410000 */
[----:B------:R-:W-:Y:S01]  /*19fc0*/  F2FP.BF16.F32.PACK_AB R152, R153, R152 ;  /* 0x000000989998723e */ /* 0x000fe200000010ff */
[----:B------:R-:W-:Y:S01]  /*19fd0*/  FMUL.FTZ R144, R5, R144 ;  /* 0x0000009005907220 */ /* 0x000fe20000410000 */
[----:B------:R-:W-:Y:S01]  /*19fe0*/  F2FP.BF16.F32.PACK_AB R154, R155, R154 ;  /* 0x0000009a9b9a723e */ /* 0x000fe200000010ff */
[----:B------:R-:W-:Y:S01]  /*19ff0*/  FMUL.FTZ R5, R5, R145 ;  /* 0x0000009105057220 */ /* 0x000fe20000410000 */
[----:B------:R-:W-:Y:S01]  /*1a000*/  IADD3 R17, PT, PT, R13, -R16, RZ ;  /* 0x800000100d117210 */ /* 0x000fe20007ffe0ff */
[----:B------:R-:W-:Y:S01]  /*1a010*/  STS [R13], R132 ;  /* 0x000000840d007388 */ /* 0x000fe20000000800 */
[----:B-1----:R-:W-:Y:S01]  /*1a020*/  ISETP.NE.AND P2, PT, R8, RZ, PT ;  /* 0x000000ff0800720c */ /* 0x002fe20003f45270 */
[----:B------:R-:W1:Y:S01]  /*1a030*/  LDCU UR4, c[0x0][0x434] ;  /* 0x00008680ff0477ac */ /* 0x000e620008000800 */
[----:B------:R-:W3:Y:S01]  /*1a040*/  @!P0 LDC.64 R8, c[0x0][0x400] ;  /* 0x00010000ff088b82 */ /* 0x000ee20000000a00 */
[----:B------:R-:W-:Y:S01]  /*1a050*/  F2FP.BF16.F32.PACK_AB R140, R141, R140 ;  /* 0x0000008c8d8c723e */ /* 0x000fe200000010ff */
[----:B------:R-:W-:Y:S01]  /*1a060*/  STS [R13+0x200], R134 ;  /* 0x000200860d007388 */ /* 0x000fe20000000800 */
[----:B------:R-:W-:Y:S01]  /*1a070*/  F2FP.BF16.F32.PACK_AB R136, R137, R136 ;  /* 0x000000888988723e */ /* 0x000fe200000010ff */
[----:B------:R-:W1:Y:S01]  /*1a080*/  @P5 MUFU.LG2 R6, R6 ;  /* 0x0000000600065308 */ /* 0x000e620000000c00 */
[----:B------:R-:W-:Y:S01]  /*1a090*/  F2FP.BF16.F32.PACK_AB R156, R157, R156 ;  /* 0x0000009c9d9c723e */ /* 0x000fe200000010ff */
[----:B------:R-:W-:Y:S01]  /*1a0a0*/  STS [R17+0x10], R152 ;  /* 0x0000109811007388 */ /* 0x000fe20000000800 */
[----:B------:R-:W-:-:S02]  /*1a0b0*/  F2FP.BF16.F32.PACK_AB R158, R159, R158 ;  /* 0x0000009e9f9e723e */ /* 0x000fc400000010ff */
[----:B------:R-:W-:Y:S01]  /*1a0c0*/  F2FP.BF16.F32.PACK_AB R162, R163, R162 ;  /* 0x000000a2a3a2723e */ /* 0x000fe200000010ff */
[----:B------:R-:W-:Y:S01]  /*1a0d0*/  STS [R17+0x210], R154 ;  /* 0x0002109a11007388 */ /* 0x000fe20000000800 */
[----:B------:R-:W-:Y:S02]  /*1a0e0*/  IADD3 R24, PT, PT, -R16, R19, RZ ;  /* 0x0000001310187210 */ /* 0x000fe40007ffe1ff */
[----:B------:R-:W-:Y:S01]  /*1a0f0*/  F2FP.BF16.F32.PACK_AB R148, R149, R148 ;  /* 0x000000949594723e */ /* 0x000fe200000010ff */
[----:B------:R-:W1:Y:S01]  /*1a100*/  @P2 LDC R16, c[0x0][0x430] ;  /* 0x00010c00ff102b82 */ /* 0x000e620000000800 */
[----:B------:R-:W-:Y:S01]  /*1a110*/  STS [R13+0x1000], R140 ;  /* 0x0010008c0d007388 */ /* 0x000fe20000000800 */
[----:B------:R-:W-:Y:S01]  /*1a120*/  F2FP.BF16.F32.PACK_AB R5, R5, R144 ;  /* 0x000000900505723e */ /* 0x000fe200000010ff */
[----:B----4-:R-:W-:Y:S01]  /*1a130*/  @P0 IMAD.WIDE.U32 R22, R14, UR12, RZ ;  /* 0x0000000c0e160c25 */ /* 0x010fe2000f8e00ff */
[----:B------:R-:W-:Y:S01]  /*1a140*/  ISETP.NE.AND P1, PT, R18, RZ, !P2 ;  /* 0x000000ff1200720c */ /* 0x000fe20005725270 */
[----:B------:R4:W-:Y:S04]  /*1a150*/  STS [R13+0x1200], R142 ;  /* 0x0012008e0d007388 */ /* 0x0009e80000000800 */
[----:B------:R-:W-:Y:S01]  /*1a160*/  STS [R17+0x1010], R136 ;  /* 0x0010108811007388 */ /* 0x000fe20000000800 */
[----:B---3--:R-:W-:Y:S01]  /*1a170*/  @!P0 IMAD.WIDE.U32 R28, R8, UR5, RZ ;  /* 0x00000005081c8c25 */ /* 0x008fe2000f8e00ff */
[----:B------:R-:W-:-:S02]  /*1a180*/  @P2 MOV R8, 0x1 ;  /* 0x0000000100082802 */ /* 0x000fc40000000f00 */
[----:B------:R-:W-:Y:S04]  /*1a190*/  STS [R17+0x1210], R138 ;  /* 0x0012108a11007388 */ /* 0x000fe80000000800 */
[----:B------:R-:W-:Y:S04]  /*1a1a0*/  STS [R19+0x20], R156 ;  /* 0x0000209c13007388 */ /* 0x000fe80000000800 */
[----:B------:R-:W-:Y:S01]  /*1a1b0*/  STS [R19+0x220], R158 ;  /* 0x0002209e13007388 */ /* 0x000fe20000000800 */
[----:B-1----:R-:W-:-:S03]  /*1a1c0*/  @P2 IMAD R20, R16, UR4, RZ ;  /* 0x0000000410142c24 */ /* 0x002fc6000f8e02ff */
[----:B------:R-:W-:Y:S04]  /*1a1d0*/  STS [R24+0x30], R160 ;  /* 0x000030a018007388 */ /* 0x000fe80000000800 */
[----:B------:R-:W-:Y:S01]  /*1a1e0*/  STS [R24+0x230], R162 ;  /* 0x000230a218007388 */ /* 0x000fe20000000800 */
[----:B----4-:R-:W-:Y:S02]  /*1a1f0*/  @!P0 IMAD R13, R9, UR5, R29 ;  /* 0x00000005090d8c24 */ /* 0x010fe4000f8e021d */
[----:B------:R-:W-:Y:S01]  /*1a200*/  @P0 IMAD R13, R15, UR12, R23 ;  /* 0x0000000c0f0d0c24 */ /* 0x000fe2000f8e0217 */
[----:B------:R-:W-:Y:S01]  /*1a210*/  STS [R19+0x1020], R148 ;  /* 0x0010209413007388 */ /* 0x000fe20000000800 */
[----:B------:R-:W-:Y:S01]  /*1a220*/  @!UP0 UIMAD UR12, UR5, UR4, URZ ;  /* 0x00000004050c82a4 */ /* 0x000fe2000f8e02ff */
[----:B------:R-:W-:-:S02]  /*1a230*/  VOTEU.ANY UP0, P1 ;  /* 0x0000000000ff7886 */ /* 0x000fc40000800100 */
[----:B------:R-:W-:Y:S01]  /*1a240*/  STS [R19+0x1220], R150 ;  /* 0x0012209613007388 */ /* 0x000fe20000000800 */
[----:B------:R-:W-:-:S03]  /*1a250*/  USHF.R.S32.HI UR6, URZ, 0x1f, UR12 ;  /* 0x0000001fff067899 */ /* 0x000fc6000801140c */
[----:B------:R1:W-:Y:S04]  /*1a260*/  STS [R24+0x1230], R11 ;  /* 0x0012300b18007388 */ /* 0x0003e80000000800 */
[----:B------:R3:W-:Y:S01]  /*1a270*/  STS [R24+0x1030], R5 ;  /* 0x0010300518007388 */ /* 0x0007e20000000800 */
[----:B-1----:R-:W1:Y:S01]  /*1a280*/  @P2 LDC R11, c[0x0][0x430] ;  /* 0x00010c00ff0b2b82 */ /* 0x002e620000000800 */
[----:B--2---:R-:W-:Y:S05]  /*1a290*/  @P2 BRA `(.L_x_944) ;  /* 0x0000000000202947 */ /* 0x004fea0003800000 */
[----:B------:R-:W-:Y:S01]  /*1a2a0*/  ISETP.NE.AND P1, PT, R18, RZ, PT ;  /* 0x000000ff1200720c */ /* 0x000fe20003f25270 */
[----:B---3--:R-:W2:-:S12]  /*1a2b0*/  LDC R5, c[0x0][0x3e0] ;  /* 0x0000f800ff057b82 */ /* 0x008e980000000800 */
[----:B------:R-:W2:Y:S01]  /*1a2c0*/  @P1 LDC R8, c[0x0][0x454] ;  /* 0x00011500ff081b82 */ /* 0x000ea20000000800 */
[----:B-1----:R-:W-:Y:S02]  /*1a2d0*/  @P1 MOV R11, 0x1 ;  /* 0x00000001000b1802 */ /* 0x002fe40000000f00 */
[----:B------:R-:W-:-:S05]  /*1a2e0*/  @!P1 MOV R11, 0x1 ;  /* 0x00000001000b9802 */ /* 0x000fca0000000f00 */
[----:B------:R-:W4:Y:S01]  /*1a2f0*/  @P1 LDC R20, c[0x0][0x454] ;  /* 0x00011500ff141b82 */ /* 0x000f220000000800 */
[----:B--2---:R-:W-:Y:S02]  /*1a300*/  @P1 IMAD R8, R8, R5, RZ ;  /* 0x0000000508081224 */ /* 0x004fe400078e02ff */
[----:B------:R-:W-:-:S07]  /*1a310*/  @!P1 IMAD R8, R5, UR4, RZ ;  /* 0x0000000405089c24 */ /* 0x000fce000f8e02ff */
.L_x_944:
[----:B------:R-:W-:Y:S01]  /*1a320*/  BAR.SYNC.DEFER_BLOCKING 0x0 ;  /* 0x0000000000007b1d */ /* 0x000fe20000010000 */
[----:B------:R-:W-:Y:S01]  /*1a330*/  PLOP3.LUT P1, PT, PT, PT, UP0, 0x80, 0x8 ;  /* 0x000000000008781c */ /* 0x000fe20003f2f008 */
[----:B------:R-:W-:Y:S01]  /*1a340*/  @P6 FMUL.FTZ R27, R7, 0.69314718246459960938 ;  /* 0x3f317218071b6820 */ /* 0x000fe20000410000 */
[----:B------:R-:W-:Y:S01]  /*1a350*/  @P5 FMUL.FTZ R6, R6, 0.69314718246459960938 ;  /* 0x3f31721806065820 */ /* 0x000fe20000410000 */
[----:B------:R-:W-:Y:S01]  /*1a360*/  LOP3.LUT P2, RZ, R227, 0x3, RZ, 0xc0, !PT ;  /* 0x00000003e3ff7812 */ /* 0x000fe2000784c0ff */
[----:B----4-:R-:W-:-:S03]  /*1a370*/  IMAD R7, R21, R20, RZ ;  /* 0x0000001415077224 */ /* 0x010fc600078e02ff */
[----:B---3--:R-:W2:Y:S01]  /*1a380*/  @P3 LDC R5, c[0x0][0x458] ;  /* 0x00011600ff053b82 */ /* 0x008ea20000000800 */
[----:B------:R-:W3:Y:S01]  /*1a390*/  @P3 MUFU.LG2 R10, R10 ;  /* 0x0000000a000a3308 */ /* 0x000ee20000000c00 */
[----:B------:R-:W4:Y:S01]  /*1a3a0*/  S2R R14, SR_CTAID.X ;  /* 0x00000000000e7919 */ /* 0x000f220000002500 */
[----:B------:R-:W-:Y:S01]  /*1a3b0*/  MOV R15, 0x7f800000 ;  /* 0x7f800000000f7802 */ /* 0x000fe20000000f00 */
[----:B------:R-:W-:Y:S01]  /*1a3c0*/  @P5 FFMA.FTZ R15, R3, R26, R6 ;  /* 0x0000001a030f5223 */ /* 0x000fe20000010006 */
[----:B------:R-:W-:Y:S01]  /*1a3d0*/  USEL UR12, UR12, URZ, UP0 ;  /* 0x000000ff0c0c7287 */ /* 0x000fe20008000000 */
[----:B-1----:R-:W-:Y:S01]  /*1a3e0*/  IMAD R6, R11, UR13, RZ ;  /* 0x0000000d0b067c24 */ /* 0x002fe2000f8e02ff */
[----:B------:R-:W-:Y:S01]  /*1a3f0*/  MOV R3, UR6 ;  /* 0x0000000600037c02 */ /* 0x000fe20008000f00 */
[----:B------:R-:W1:Y:S01]  /*1a400*/  @P4 LDC R9, c[0x0][0x458] ;  /* 0x00011600ff094b82 */ /* 0x000e620000000800 */
[----:B------:R-:W5:Y:S01]  /*1a410*/  @P4 MUFU.LG2 R4, R4 ;  /* 0x0000000400044308 */ /* 0x000f620000000c00 */
[----:B------:R-:W-:Y:S01]  /*1a420*/  @!P1 IMAD R7, R8, UR5, R7 ;  /* 0x0000000508079c24 */ /* 0x000fe2000f8e0207 */
[----:B------:R-:W-:Y:S01]  /*1a430*/  MOV R24, 0x7f800000 ;  /* 0x7f80000000187802 */ /* 0x000fe20000000f00 */
[----:B------:R-:W-:Y:S01]  /*1a440*/  @P6 FFMA.FTZ R24, R36, R25, R27 ;  /* 0x0000001924186223 */ /* 0x000fe2000001001b */
[----:B------:R-:W-:Y:S01]  /*1a450*/  SEL R3, R3, RZ, P1 ;  /* 0x000000ff03037207 */ /* 0x000fe20000800000 */
[----:B------:R-:W-:Y:S01]  /*1a460*/  BSSY.RECONVERGENT B0, `(.L_x_945) ;  /* 0x0000034000007945 */ /* 0x000fe20003800200 */
[----:B------:R-:W-:-:S02]  /*1a470*/  MOV R20, 0x7f800000 ;  /* 0x7f80000000147802 */ /* 0x000fc40000000f00 */
[----:B------:R-:W-:Y:S01]  /*1a480*/  MOV R25, 0x7f800000 ;  /* 0x7f80000000197802 */ /* 0x000fe20000000f00 */
[----:B------:R1:W4:Y:S01]  /*1a490*/  LDS.128 R16, [R228+0x1800] ;  /* 0x00180000e4107984 */ /* 0x0003220000000c00 */
[----:B---3--:R-:W-:Y:S01]  /*1a4a0*/  @P3 FMUL.FTZ R29, R10, 0.69314718246459960938 ;  /* 0x3f3172180a1d3820 */ /* 0x008fe20000410000 */
[--C-:B------:R-:W-:Y:S02]  /*1a4b0*/  IADD3 R10, P5, P1, R6, UR12, R7.reuse ;  /* 0x0000000c060a7c10 */ /* 0x100fe4000f9be007 */
[----:B------:R-:W-:Y:S01]  /*1a4c0*/  SHF.R.S32.HI R7, RZ, 0x1f, R7 ;  /* 0x0000001fff077819 */ /* 0x000fe20000011407 */
[----:B--2---:R-:W-:Y:S01]  /*1a4d0*/  @P3 FFMA.FTZ R20, R0, R5, R29 ;  /* 0x0000000500143223 */ /* 0x004fe2000001001d */
[----:B------:R-:W-:Y:S01]  /*1a4e0*/  @!P0 MOV R26, R28 ;  /* 0x0000001c001a8202 */ /* 0x000fe20000000f00 */
[----:B-----5:R-:W-:Y:S01]  /*1a4f0*/  @P4 FMUL.FTZ R27, R4, 0.69314718246459960938 ;  /* 0x3f317218041b4820 */ /* 0x020fe20000410000 */
[----:B------:R-:W-:-:S03]  /*1a500*/  SHF.R.S32.HI R4, RZ, 0x1f, R6 ;  /* 0x0000001fff047819 */ /* 0x000fc60000011406 */
[----:B-1----:R-:W-:Y:S01]  /*1a510*/  @P4 FFMA.FTZ R25, R2, R9, R27 ;  /* 0x0000000902194223 */ /* 0x002fe2000001001b */
[----:B------:R-:W-:Y:S01]  /*1a520*/  IADD3.X R0, PT, PT, R4, R3, R7, P5, P1 ;  /* 0x0000000304007210 */ /* 0x000fe20002fe2407 */
[----:B----4-:R-:W-:Y:S06]  /*1a530*/  @P2 BRA `(.L_x_946) ;  /* 0x0000000000982947 */ /* 0x010fec0003800000 */
        /* <DEDUP_REMOVED lines=18> */
[----:B------:R-:W3:Y:S08]  /*1a660*/  @!P4 LDC.64 R4, c[0x0][0x420] ;  /* 0x00010800ff04cb82 */ /* 0x000ef00000000a00 */
[----:B------:R-:W4:Y:S01]  /*1a670*/  @!P3 LDC.64 R2, c[0x0][0x420] ;  /* 0x00010800ff02bb82 */ /* 0x000f220000000a00 */
        /* <DEDUP_REMOVED lines=18> */
.L_x_946:
[----:B------:R-:W-:Y:S05]  /*1a7a0*/  BSYNC.RECONVERGENT B0 ;  /* 0x0000000000007941 */ /* 0x000fea0003800200 */
.L_x_945:
[----:B-1----:R1:W2:Y:S01]  /*1a7b0*/  LDS.128 R4, [R228] ;  /* 0x00000000e4047984 */ /* 0x0022a20000000c00 */
[----:B------:R-:W-:Y:S01]  /*1a7c0*/  @P0 IMAD.MOV.U32 R26, RZ, RZ, R22 ;  /* 0x000000ffff1a0224 */ /* 0x000fe200078e0016 */
[----:B------:R-:W3:Y:S01]  /*1a7d0*/  LDCU.64 UR4, c[0x0][0x410] ;  /* 0x00008200ff0477ac */ /* 0x000ee20008000a00 */
[----:B------:R-:W-:Y:S01]  /*1a7e0*/  LOP3.LUT R3, R12, 0x18, RZ, 0xc0, !PT ;  /* 0x000000180c037812 */ /* 0x000fe200078ec0ff */
[----:B------:R-:W-:Y:S01]  /*1a7f0*/  IMAD.MOV.U32 R10, RZ, RZ, R230 ;  /* 0x000000ffff0a7224 */ /* 0x000fe200078e00e6 */
[----:B------:R-:W-:Y:S01]  /*1a800*/  LEA.HI R2, R227, 0x20, RZ, 0x1e ;  /* 0x00000020e3027811 */ /* 0x000fe200078ff0ff */
[----:B------:R-:W-:Y:S01]  /*1a810*/  IMAD.MOV.U32 R11, RZ, RZ, RZ ;  /* 0x000000ffff0b7224 */ /* 0x000fe200078e00ff */
[----:B------:R-:W-:Y:S01]  /*1a820*/  IADD3 R8, P0, PT, R3, R26, RZ ;  /* 0x0000001a03087210 */ /* 0x000fe20007f1e0ff */
[----:B------:R-:W-:Y:S01]  /*1a830*/  BSSY.RECONVERGENT B0, `(.L_x_947) ;  /* 0x0000016000007945 */ /* 0x000fe20003800200 */
[C---:B------:R-:W-:Y:S01]  /*1a840*/  LEA.HI R0, R227.reuse, 0x40, RZ, 0x1e ;  /* 0x00000040e3007811 */ /* 0x040fe200078ff0ff */
[----:B------:R-:W-:Y:S01]  /*1a850*/  IMAD.WIDE.U32 R10, R14, 0x80, R10 ;  /* 0x000000800e0a7825 */ /* 0x000fe200078e000a */
[----:B------:R-:W-:-:S02]  /*1a860*/  LEA.HI R227, R227, 0x60, RZ, 0x1e ;  /* 0x00000060e3e37811 */ /* 0x000fc400078ff0ff */
[----:B------:R-:W-:Y:S01]  /*1a870*/  ISETP.GE.AND P3, PT, R2, UR17, PT ;  /* 0x0000001102007c0c */ /* 0x000fe2000bf66270 */
[----:B------:R-:W-:Y:S01]  /*1a880*/  IMAD.X R9, RZ, RZ, R13, P0 ;  /* 0x000000ffff097224 */ /* 0x000fe200000e060d */
[----:B------:R-:W-:Y:S02]  /*1a890*/  ISETP.GE.AND P0, PT, R230, UR17, PT ;  /* 0x00000011e6007c0c */ /* 0x000fe4000bf06270 */
[----:B------:R-:W-:Y:S02]  /*1a8a0*/  ISETP.GE.AND P2, PT, R0, UR17, PT ;  /* 0x0000001100007c0c */ /* 0x000fe4000bf46270 */
[----:B------:R-:W-:Y:S01]  /*1a8b0*/  ISETP.GE.AND P1, PT, R227, UR17, PT ;  /* 0x00000011e3007c0c */ /* 0x000fe2000bf26270 */
[----:B---3--:R-:W-:-:S04]  /*1a8c0*/  IMAD.WIDE.U32 R8, R21, UR4, R8 ;  /* 0x0000000415087c25 */ /* 0x008fc8000f8e0008 */
[----:B------:R-:W-:-:S04]  /*1a8d0*/  IMAD R13, R21, UR5, R9 ;  /* 0x00000005150d7c24 */ /* 0x000fc8000f8e0209 */
[----:B-1----:R-:W-:Y:S05]  /*1a8e0*/  @P0 BRA `(.L_x_948) ;  /* 0x0000000000280947 */ /* 0x002fea0003800000 */
        /* <DEDUP_REMOVED lines=9> */
[----:B--2---:R1:W-:Y:S02]  /*1a980*/  STG.E.128 desc[UR22][R2.64], R4 ;  /* 0x0000000402007986 */ /* 0x0043e4000c101d16 */
.L_x_948:
[----:B------:R-:W-:Y:S05]  /*1a990*/  BSYNC.RECONVERGENT B0 ;  /* 0x0000000000007941 */ /* 0x000fea0003800200 */
.L_x_947:
[----:B-12---:R1:W2:Y:S01]  /*1a9a0*/  LDS.128 R4, [R228+0x800] ;  /* 0x00080000e4047984 */ /* 0x0062a20000000c00 */
        /* <DEDUP_REMOVED lines=15> */
.L_x_950:
[----:B------:R-:W-:Y:S05]  /*1aaa0*/  BSYNC.RECONVERGENT B0 ;  /* 0x0000000000007941 */ /* 0x000fea0003800200 */
.L_x_949:
        /* <DEDUP_REMOVED lines=16> */
.L_x_952:
[----:B------:R-:W-:Y:S05]  /*1abb0*/  BSYNC.RECONVERGENT B0 ;  /* 0x0000000000007941 */ /* 0x000fea0003800200 */
.L_x_951:
[----:B------:R-:W-:Y:S05]  /*1abc0*/  @P1 EXIT ;  /* 0x000000000000194d */ /* 0x000fea0003800000 */
[----:B------:R-:W5:Y:S01]  /*1abd0*/  LDCU.64 UR6, c[0x0][0x408] ;  /* 0x00008100ff0677ac */ /* 0x000f620008000a00 */
[----:B------:R-:W-:Y:S01]  /*1abe0*/  IADD3 R0, P0, PT, R10, 0x60, RZ ;  /* 0x000000600a007810 */ /* 0x000fe20007f1e0ff */
[----:B--23--:R-:W-:Y:S01]  /*1abf0*/  IMAD.MOV.U32 R4, RZ, RZ, R8 ;  /* 0x000000ffff047224 */ /* 0x00cfe200078e0008 */
[----:B------:R-:W-:Y:S01]  /*1ac00*/  MOV R5, R13 ;  /* 0x0000000d00057202 */ /* 0x000fe20000000f00 */
[----:B------:R-:W2:Y:S02]  /*1ac10*/  LDCU.64 UR4, c[0x0][0x3f0] ;  /* 0x00007e00ff0477ac */ /* 0x000ea40008000a00 */
[----:B----4-:R-:W-:-:S04]  /*1ac20*/  IMAD.X R3, RZ, RZ, R11, P0 ;  /* 0x000000ffff037224 */ /* 0x010fc800000e060b */
        /* <DEDUP_REMOVED lines=8> */
.L_x_953:
        /* <DEDUP_REMOVED lines=13> */
.L_x_1366:


//--------------------- .text._ZN5flash16flash_fwd_kernelI23Flash_fwd_kernel_traitsILi32ELi128ELi128ELi4ELb0ELb0EN7cutlass10bfloat16_tE19Flash_kernel_traitsILi32ELi128ELi128ELi4ES3_EELb0ELb0ELb1ELb0ELb0ELb1ELb1ELb0EEEvNS_16Flash_fwd_paramsE --------------------------
	.section	.text._ZN5flash16flash_fwd_kernelI23Flash_fwd_kernel_traitsILi32ELi128ELi128ELi4ELb0ELb0EN7cutlass10bfloat16_tE19Flash_kernel_traitsILi32ELi128ELi128ELi4ES3_EELb0ELb0ELb1ELb0ELb0ELb1ELb1ELb0EEEvNS_16Flash_fwd_paramsE,"ax",@progbits
	.align	128
        .global         _ZN5flash16flash_fwd_kernelI23Flash_fwd_kernel_traitsILi32ELi128ELi128ELi4ELb0ELb0EN7cutlass10bfloat16_tE19Flash_kernel_traitsILi32ELi128ELi128ELi4ES3_EELb0ELb0ELb1ELb0ELb0ELb1ELb1ELb0EEEvNS_16Flash_fwd_paramsE
        .type           _ZN5flash16flash_fwd_kernelI23Flash_fwd_kernel_traitsILi32ELi128ELi128ELi4ELb0ELb0EN7cutlass10bfloat16_tE19Flash_kernel_traitsILi32ELi128ELi128ELi4ES3_EELb0ELb0ELb1ELb0ELb0ELb1ELb1ELb0EEEvNS_16Flash_fwd_paramsE,@function
        .size           _ZN5flash16flash_fwd_kernelI23Flash_fwd_kernel_traitsILi32ELi128ELi128ELi4ELb0ELb0EN7cutlass10bfloat16_tE19Flash_kernel_traitsILi32ELi128ELi128ELi4ES3_EELb0ELb0ELb1ELb0ELb0ELb1ELb1ELb0EEEvNS_16Flash_fwd_paramsE,(.L_x_1367 - _ZN5flash16flash_fwd_kernelI23Flash_fwd_kernel_traitsILi32ELi128ELi128ELi4ELb0ELb0EN7cutlass10bfloat16_tE19Flash_kernel_traitsILi32ELi128ELi128ELi4ES3_EELb0ELb0ELb1ELb0ELb0ELb1ELb1ELb0EEEvNS_16Flash_fwd_paramsE)
        .other          _ZN5flash16flash_fwd_kernelI23Flash_fwd_kernel_traitsILi32ELi128ELi128ELi4ELb0ELb0EN7cutlass10bfloat16_tE19Flash_kernel_traitsILi32ELi128ELi128ELi4ES3_EELb0ELb0ELb1ELb0ELb0ELb1ELb1ELb0EEEvNS_16Flash_fwd_paramsE,@"STO_CUDA_ENTRY STV_DEFAULT"
_ZN5flash16flash_fwd_kernelI23Flash_fwd_kernel_traitsILi32ELi128ELi128ELi4ELb0ELb0EN7cutlass10bfloat16_tE19Flash_kernel_traitsILi32ELi128ELi128ELi4ES3_EELb0ELb0ELb1ELb0ELb0ELb1ELb1ELb0EEEvNS_16Flash_fwd_paramsE:
.text._ZN5flash16flash_fwd_kernelI23Flash_fwd_kernel_traitsILi32ELi128ELi128ELi4ELb0ELb0EN7cutlass10bfloat16_tE19Flash_kernel_traitsILi32ELi128ELi128ELi4ES3_EELb0ELb0ELb1ELb0ELb0ELb1ELb1ELb0EEEvNS_16Flash_fwd_paramsE:
[----:B------:R-:W-:Y:S01]  /*0000*/  LDC R1, c[0x0][0x37c] ;  /* 0x0000df00ff017b82 */ /* 0x000fe20000000800 */
[----:B------:R-:W1:Y:S07]  /*0010*/  LDCU.64 UR4, c[0x0][0x460] ;  /* 0x00008c00ff0477ac */ /* 0x000e6e0008000a00 */
[----:B------:R-:W2:Y:S01]  /*0020*/  S2UR UR11, SR_CTAID.Y ;  /* 0x00000000000b79c3 */ /* 0x000ea20000002600 */
[----:B------:R-:W3:Y:S01]  /*0030*/  LDCU.64 UR14, c[0x0][0x358] ;  /* 0x00006b00ff0e77ac */ /* 0x000ee20008000a00 */
[----:B------:R-:W4:Y:S06]  /*0040*/  LDCU.64 UR6, c[0x0][0x470] ;  /* 0x00008e00ff0677ac */ /* 0x000f2c0008000a00 */
[----:B------:R-:W3:Y:S01]  /*0050*/  LDC.64 R2, c[0x0][0x460] ;  /* 0x00011800ff027b82 */ /* 0x000ee20000000a00 */
[----:B-1----:R-:W-:Y:S01]  /*0060*/  UISETP.NE.U32.AND UP0, UPT, UR4, URZ, UPT ;  /* 0x000000ff0400728c */ /* 0x002fe2000bf05070 */
[----:B------:R-:W-:-:S03]  /*0070*/  ISETP.NE.U32.AND P5, PT, RZ, UR4, PT ;  /* 0x00000004ff007c0c */ /* 0x000fc6000bfa5070 */
[----:B------:R-:W-:Y:S01]  /*0080*/  UISETP.NE.AND.EX UP0, UPT, UR5, URZ, UPT, UP0 ;  /* 0x000000ff0500728c */ /* 0x000fe2000bf05300 */
[----:B------:R-:W-:Y:S01]  /*0090*/  ISETP.NE.AND.EX P5, PT, RZ, UR5, PT, P5 ;  /* 0x00000005ff007c0c */ /* 0x000fe2000bfa5350 */
[----:B------:R-:W1:Y:S01]  /*00a0*/  LDCU.64 UR4, c[0x0][0x478] ;  /* 0x00008f00ff0477ac */ /* 0x000e620008000a00 */
[----:B--2---:R-:W-:-:S03]  /*00b0*/  IMAD.U32 R0, RZ, RZ, UR11 ;  /* 0x0000000bff007e24 */ /* 0x004fc6000f8e00ff */
[----:B------:R-:W-:Y:S01]  /*00c0*/  PLOP3.LUT P0, PT, PT, PT, UP0, 0x80, 0x8 ;  /* 0x000000000008781c */ /* 0x000fe20003f0f008 */
[----:B---3--:R-:W-:-:S07]  /*00d0*/  IMAD.WIDE.U32 R2, R0, 0x4, R2 ;  /* 0x0000000400027825 */ /* 0x008fce00078e0002 */
[----:B------:R-:W2:Y:S05]  /*00e0*/  @P5 LDG.E R9, desc[UR14][R2.64] ;  /* 0x0000000e02095981 */ /* 0x000eaa000c1e1900 */
[----:B------:R3:W2:Y:S01]  /*00f0*/  @P0 LDG.E R0, desc[UR14][R2.64+0x4] ;  /* 0x0000040e02000981 */ /* 0x0006a2000c1e1900 */
[----:B-1----:R-:W-:Y:S01]  /*0100*/  ISETP.NE.U32.AND P3, PT, RZ, UR4, PT ;  /* 0x00000004ff007c0c */ /* 0x002fe2000bf65070 */
[----:B------:R-:W-:Y:S01]  /*0110*/  IMAD.U32 R10, RZ, RZ, UR11 ;  /* 0x0000000bff0a7e24 */ /* 0x000fe2000f8e00ff */
[----:B----4-:R-:W-:Y:S01]  /*0120*/  ISETP.NE.U32.AND P4, PT, RZ, UR6, PT ;  /* 0x00000006ff007c0c */ /* 0x010fe2000bf85070 */
[----:B------:R-:W-:Y:S01]  /*0130*/  IMAD.MOV.U32 R6, RZ, RZ, RZ ;  /* 0x000000ffff067224 */ /* 0x000fe200078e00ff */
[----:B------:R-:W-:Y:S01]  /*0140*/  ISETP.NE.AND.EX P3, PT, RZ, UR5, PT, P3 ;  /* 0x00000005ff007c0c */ /* 0x000fe2000bf65330 */
[----:B------:R-:W-:Y:S01]  /*0150*/  IMAD.SHL.U32 R10, R10, 0x4, RZ ;  /* 0x000000040a0a7824 */ /* 0x000fe200078e00ff */
[----:B------:R-:W-:-:S11]  /*0160*/  ISETP.NE.AND.EX P4, PT, RZ, UR7, PT, P4 ;  /* 0x00000007ff007c0c */ /* 0x000fd6000bf85340 */
[C---:B------:R-:W-:Y:S01]  /*0170*/  @P3 IADD3 R4, P1, PT, R10.reuse, UR4, RZ ;  /* 0x000000040a043c10 */ /* 0x040fe2000ff3e0ff */
[----:B---3--:R-:W-:Y:S01]  /*0180*/  IMAD.U32 R2, RZ, RZ, UR11 ;  /* 0x0000000bff027e24 */ /* 0x008fe2000f8e00ff */
[----:B------:R-:W-:-:S04]  /*0190*/  @P4 IADD3 R12, P2, PT, R10, UR6, RZ ;  /* 0x000000060a0c4c10 */ /* 0x000fc8000ff5e0ff */
[----:B------:R-:W-:-:S04]  /*01a0*/  SHF.R.U32.HI R2, RZ, 0x1e, R2 ;  /* 0x0000001eff027819 */ /* 0x000fc80000011602 */
[C---:B------:R-:W-:Y:S01]  /*01b0*/  @P3 IADD3.X R5, PT, PT, R2.reuse, UR5, RZ, P1, !PT ;  /* 0x0000000502053c10 */ /* 0x040fe20008ffe4ff */
[----:B------:R-:W1:Y:S01]  /*01c0*/  LDCU.U8 UR4, c[0x0][0x532] ;  /* 0x0000a640ff0477ac */ /* 0x000e620008000000 */
[----:B------:R-:W-:-:S03]  /*01d0*/  @P4 IADD3.X R13, PT, PT, R2, UR7, RZ, P2, !PT ;  /* 0x00000007020d4c10 */ /* 0x000fc600097fe4ff */
[----:B------:R3:W5:Y:S04]  /*01e0*/  @P3 LDG.E R8, desc[UR14][R4.64] ;  /* 0x0000000e04083981 */ /* 0x000768000c1e1900 */
[----:B------:R4:W5:Y:S01]  /*01f0*/  @P4 LDG.E R6, desc[UR14][R12.64] ;  /* 0x0000000e0c064981 */ /* 0x000962000c1e1900 */
[----:B---3--:R-:W3:Y:S01]  /*0200*/  LDC.64 R4, c[0x0][0x468] ;  /* 0x00011a00ff047b82 */ /* 0x008ee20000000a00 */
[----:B-1----:R-:W-:Y:S01]  /*0210*/  ISETP.NE.AND P2, PT, RZ, UR4, PT ;  /* 0x00000004ff007c0c */ /* 0x002fe2000bf45270 */
[----:B------:R-:W-:Y:S01]  /*0220*/  IMAD.MOV.U32 R7, RZ, RZ, -0x1 ;  /* 0xffffffffff077424 */ /* 0x000fe200078e00ff */
[----:B---3--:R-:W-:Y:S02]  /*0230*/  ISETP.EQ.U32.AND P4, PT, R4, RZ, PT ;  /* 0x000000ff0400720c */ /* 0x008fe40003f82070 */
[----:B------:R-:W-:-:S02]  /*0240*/  IADD3 R10, P1, PT, R10, R4, RZ ;  /* 0x000000040a0a7210 */ /* 0x000fc40007f3e0ff */
[----:B------:R-:W-:-:S03]  /*0250*/  ISETP.EQ.OR.EX P4, PT, R5, RZ, !P2, P4 ;  /* 0x000000ff0500720c */ /* 0x000fc60005782740 */
[----:B------:R-:W-:Y:S02]  /*0260*/  IMAD.X R11, R2, 0x1, R5, P1 ;  /* 0x00000001020b7824 */ /* 0x000fe400008e0605 */
[----:B------:R-:W1:Y:S08]  /*0270*/  @!P3 LDC.64 R2, c[0x0][0x488] ;  /* 0x00012200ff02bb82 */ /* 0x000e700000000a00 */
[----:B------:R4:W5:Y:S01]  /*0280*/  @!P4 LDG.E R7, desc[UR14][R10.64] ;  /* 0x0000000e0a07c981 */ /* 0x000962000c1e1900 */
[----:B------:R-:W3:Y:S01]  /*0290*/  S2UR UR12, SR_CTAID.X ;  /* 0x00000000000c79c3 */ /* 0x000ee20000002500 */
[----:B------:R-:W-:-:S04]  /*02a0*/  ISETP.NE.U32.AND P4, PT, R4, RZ, PT ;  /* 0x000000ff0400720c */ /* 0x000fc80003f85070 */
[----:B------:R-:W-:Y:S01]  /*02b0*/  ISETP.NE.AND.EX P4, PT, R5, RZ, PT, P4 ;  /* 0x000000ff0500720c */ /* 0x000fe20003f85340 */
[----:B------:R-:W4:Y:S01]  /*02c0*/  @!UP0 LDCU UR17, c[0x0][0x434] ;  /* 0x00008680ff1187ac */ /* 0x000f220008000800 */
[----:B------:R-:W-:Y:S01]  /*02d0*/  UMOV UR10, 0xffffffff ;  /* 0xffffffff000a7882 */ /* 0x000fe20000000000 */
[----:B-1----:R-:W-:-:S10]  /*02e0*/  @!P3 ISETP.NE.U32.AND P1, PT, R2, RZ, PT ;  /* 0x000000ff0200b20c */ /* 0x002fd40003f25070 */
[----:B------:R-:W1:Y:S01]  /*02f0*/  @!P4 LDC R2, c[0x0][0x438] ;  /* 0x00010e00ff02cb82 */ /* 0x000e620000000800 */
[----:B---3--:R-:W-:Y:S01]  /*0300*/  USHF.L.U32 UR12, UR12, 0x7, URZ ;  /* 0x000000070c0c7899 */ /* 0x008fe200080006ff */
[----:B------:R-:W-:Y:S02]  /*0310*/  @!P3 ISETP.NE.AND.EX P1, PT, R3, RZ, PT, P1 ;  /* 0x000000ff0300b20c */ /* 0x000fe40003f25310 */
[----:B--2---:R-:W-:Y:S02]  /*0320*/  @P5 R2UR UR10, R9 ;  /* 0x00000000090a52ca */ /* 0x004fe400000e0000 */
[----:B------:R-:W-:Y:S02]  /*0330*/  @P0 R2UR UR4, R0 ;  /* 0x00000000000402ca */ /* 0x000fe400000e0000 */
[----:B------:R-:W2:Y:S11]  /*0340*/  @!P3 LDC R0, c[0x0][0x43c] ;  /* 0x00010f00ff00bb82 */ /* 0x000eb60000000800 */
[----:B----4-:R-:W-:-:S04]  /*0350*/  @UP0 UIADD3 UR17, UPT, UPT, UR4, -UR10, URZ ;  /* 0x8000000a04110290 */ /* 0x010fc8000fffe0ff */
[----:B------:R-:W-:-:S06]  /*0360*/  UISETP.GT.AND UP0, UPT, UR17, UR12, UPT ;  /* 0x0000000c1100728c */ /* 0x000fcc000bf04270 */
[----:B------:R-:W-:Y:S02]  /*0370*/  PLOP3.LUT P0, PT, PT, PT, UP0, 0x80, 0x8 ;  /* 0x000000000008781c */ /* 0x000fe40003f0f008 */
[----:B--2---:R-:W-:Y:S01]  /*0380*/  @!P3 SEL R0, R0, RZ, P1 ;  /* 0x000000ff0000b207 */ /* 0x004fe20000800000 */
[----:B-1----:R-:W-:Y:S10]  /*0390*/  @!P4 BRA `(.L_x_954) ;  /* 0x00000000000cc947 */ /* 0x002ff40003800000 */
[----:B------:R-:W2:Y:S02]  /*03a0*/  @P2 LDG.E R2, desc[UR14][R10.64+0x4] ;  /* 0x0000040e0a022981 */ /* 0x000ea4000c1e1900 */
[----:B--2--5:R-:W-:-:S06]  /*03b0*/  @P2 IADD3 R2, PT, PT, R2, -R7, RZ ;  /* 0x8000000702022210 */ /* 0x024fcc0007ffe0ff */
[----:B------:R1:W5:Y:S02]  /*03c0*/  @!P2 LDG.E R2, desc[UR14][R10.64] ;  /* 0x0000000e0a02a981 */ /* 0x000364000c1e1900 */
.L_x_954:
[--C-:B-----5:R-:W-:Y:S01]  /*03d0*/  @P3 IMAD.IADD R8, R8, 0x1, -R6.reuse ;  /* 0x0000000108083824 */ /* 0x120fe200078e0a06 */
[----:B------:R-:W-:-:S04]  /*03e0*/  @!P3 IADD3 R0, PT, PT, R0, R2, -R6 ;  /* 0x000000020000b210 */ /* 0x000fc80007ffe806 */
[----:B------:R-:W-:Y:S02]  /*03f0*/  @P3 R2UR UR16, R8 ;  /* 0x00000000081032ca */ /* 0x000fe400000e0000 */
[----:B------:R-:W-:Y:S01]  /*0400*/  @!P3 R2UR UR16, R0 ;  /* 0x000000000010b2ca */ /* 0x000fe200000e0000 */
[----:B------:R-:W-:-:S14]  /*0410*/  @!P0 EXIT ;  /* 0x000000000000894d */ /* 0x000fdc0003800000 */
[----:B------:R-:W2:Y:S01]  /*0420*/  LDC R205, c[0x0][0x504] ;  /* 0x00014100ffcd7b82 */ /* 0x000ea20000000800 */
[----:B------:R-:W3:Y:S01]  /*0430*/  LDCU UR13, c[0x0][0x508] ;  /* 0x0000a100ff0d77ac */ /* 0x000ee20008000800 */
[----:B------:R-:W-:Y:S01]  /*0440*/  IMAD.U32 R4, RZ, RZ, UR16 ;  /* 0x00000010ff047e24 */ /* 0x000fe2000f8e00ff */
[----:B------:R-:W4:Y:S01]  /*0450*/  S2R R26, SR_CTAID.Z ;  /* 0x00000000001a7919 */ /* 0x000f220000002700 */
[----:B------:R-:W-:Y:S01]  /*0460*/  UIADD3 UR6, UPT, UPT, UR16, 0x7f, URZ ;  /* 0x0000007f10067890 */ /* 0x000fe2000fffe0ff */
[----:B------:R-:W1:Y:S03]  /*0470*/  S2R R199, SR_TID.X ;  /* 0x0000000000c77919 */ /* 0x000e660000002100 */
[----:B------:R-:W-:Y:S02]  /*0480*/  UIADD3 UR4, UPT, UPT, UR6, UR12, -UR17 ;  /* 0x0000000c06047290 */ /* 0x000fe4000fffe811 */
[----:B------:R-:W-:-:S06]  /*0490*/  USHF.R.S32.HI UR5, URZ, 0x1f, UR6 ;  /* 0x0000001fff057899 */ /* 0x000fcc0008011406 */
[----:B------:R-:W-:Y:S01]  /*04a0*/  IMAD.U32 R0, RZ, RZ, UR5 ;  /* 0x00000005ff007e24 */ /* 0x000fe2000f8e00ff */
[----:B---3--:R-:W-:-:S04]  /*04b0*/  UIADD3 UR4, UPT, UPT, UR4, 0x80, UR13 ;  /* 0x0000008004047890 */ /* 0x008fc8000fffe00d */
[----:B------:R-:W-:Y:S01]  /*04c0*/  LEA.HI R0, R0, UR6, RZ, 0x7 ;  /* 0x0000000600007c11 */ /* 0x000fe2000f8f38ff */
[----:B--2---:R-:W-:Y:S02]  /*04d0*/  VIADD R205, R205, UR17 ;  /* 0x00000011cdcd7c36 */ /* 0x004fe40008000000 */
[----:B------:R-:W-:Y:S01]  /*04e0*/  IMAD.U32 R2, RZ, RZ, UR4 ;  /* 0x00000004ff027e24 */ /* 0x000fe2000f8e00ff */
[----:B------:R-:W-:Y:S02]  /*04f0*/  SHF.R.S32.HI R0, RZ, 0x7, R0 ;  /* 0x00000007ff007819 */ /* 0x000fe40000011400 */
[----:B------:R-:W-:Y:S02]  /*0500*/  IADD3 R4, PT, PT, -R205, UR12, R4 ;  /* 0x0000000ccd047c10 */ /* 0x000fe4000fffe104 */
[----:B------:R-:W-:Y:S02]  /*0510*/  SHF.R.S32.HI R2, RZ, 0x1f, R2 ;  /* 0x0000001fff027819 */ /* 0x000fe40000011402 */
[----:B------:R-:W-:-:S02]  /*0520*/  SHF.R.S32.HI R3, RZ, 0x1f, R4 ;  /* 0x0000001fff037819 */ /* 0x000fc40000011404 */
[----:B------:R-:W-:Y:S02]  /*0530*/  LEA.HI R2, R2, UR4, RZ, 0x7 ;  /* 0x0000000402027c11 */ /* 0x000fe4000f8f38ff */
[----:B------:R-:W-:Y:S02]  /*0540*/  LEA.HI R3, R3, R4, RZ, 0x7 ;  /* 0x0000000403037211 */ /* 0x000fe400078f38ff */
[----:B------:R-:W-:Y:S02]  /*0550*/  SHF.R.S32.HI R2, RZ, 0x7, R2 ;  /* 0x00000007ff027819 */ /* 0x000fe40000011402 */
[----:B------:R-:W-:Y:S02]  /*0560*/  SHF.R.S32.HI R3, RZ, 0x7, R3 ;  /* 0x00000007ff037819 */ /* 0x000fe40000011403 */
[----:B------:R-:W-:Y:S02]  /*0570*/  VIMNMX R37, PT, PT, R0, R2, PT ;  /* 0x0000000200257248 */ /* 0x000fe40003fe0100 */
[----:B------:R-:W-:-:S04]  /*0580*/  VIMNMX R196, PT, PT, RZ, R3, !PT ;  /* 0x00000003ffc47248 */ /* 0x000fc80007fe0100 */
[----:B------:R-:W-:-:S13]  /*0590*/  ISETP.GT.AND P0, PT, R37, R196, PT ;  /* 0x000000c42500720c */ /* 0x000fda0003f04270 */
[----:B-1--4-:R-:W-:Y:S05]  /*05a0*/  @P0 BRA `(.L_x_955) ;  /* 0x0000000800ac0947 */ /* 0x012fea0003800000 */
[----:B------:R-:W1:Y:S01]  /*05b0*/  LDC.U8 R0, c[0x0][0x549] ;  /* 0x00015240ff007b82 */ /* 0x000e620000000000 */
[----:B------:R-:W-:-:S06]  /*05c0*/  UISETP.NE.AND UP0, UPT, UR10, -0x1, UPT ;  /* 0xffffffff0a00788c */ /* 0x000fcc000bf05270 */
[----:B------:R-:W-:Y:S01]  /*05d0*/  PLOP3.LUT P2, PT, PT, PT, UP0, 0x80, 0x8 ;  /* 0x000000000008781c */ /* 0x000fe20003f4f008 */
[----:B------:R-:W2:-:S12]  /*05e0*/  LDC.U8 R8, c[0x0][0x548] ;  /* 0x00015200ff087b82 */ /* 0x000e980000000000 */
[----:B------:R-:W3:Y:S01]  /*05f0*/  @!P2 LDC.64 R6, c[0x0][0x400] ;  /* 0x00010000ff06ab82 */ /* 0x000ee20000000a00 */
[----:B-1----:R-:W-:-:S07]  /*0600*/  ISETP.NE.AND P1, PT, R0, RZ, PT ;  /* 0x000000ff0000720c */ /* 0x002fce0003f25270 */
[----:B------:R-:W1:Y:S01]  /*0610*/  @P2 LDC.64 R4, c[0x0][0x408] ;  /* 0x00010200ff042b82 */ /* 0x000e620000000a00 */
[----:B--2---:R-:W-:-:S07]  /*0620*/  ISETP.NE.AND P0, PT, R8, RZ, !P1 ;  /* 0x000000ff0800720c */ /* 0x004fce0004f05270 */
[----:B------:R-:W2:Y:S08]  /*0630*/  LDC R0, c[0x0][0x434] ;  /* 0x00010d00ff007b82 */ /* 0x000eb00000000800 */
[----:B------:R-:W4:Y:S01]  /*0640*/  @P1 LDC.64 R2, c[0x0][0x430] ;  /* 0x00010c00ff021b82 */ /* 0x000f220000000a00 */
[----:B---3--:R-:W-:-:S04]  /*0650*/  @!P2 IMAD.WIDE.U32 R10, R6, UR11, RZ ;  /* 0x0000000b060aac25 */ /* 0x008fc8000f8e00ff */
[----:B------:R-:W-:Y:S02]  /*0660*/  @!P2 IMAD R7, R7, UR11, R11 ;  /* 0x0000000b0707ac24 */ /* 0x000fe4000f8e020b */
[----:B-1----:R-:W-:-:S04]  /*0670*/  @P2 IMAD.WIDE.U32 R14, R4, UR10, RZ ;  /* 0x0000000a040e2c25 */ /* 0x002fc8000f8e00ff */
[----:B------:R-:W-:Y:S02]  /*0680*/  @P2 IMAD R7, R5, UR10, R15 ;  /* 0x0000000a05072c24 */ /* 0x000fe4000f8e020f */
[----:B----4-:R-:W-:Y:S01]  /*0690*/  @P1 IMAD R5, R2, R3, RZ ;  /* 0x0000000302051224 */ /* 0x010fe200078e02ff */
[----:B------:R-:W-:Y:S01]  /*06a0*/  @P1 MOV R2, 0x1 ;  /* 0x0000000100021802 */ /* 0x000fe20000000f00 */
[----:B------:R-:W1:Y:S01]  /*06b0*/  @P1 LDC R3, c[0x0][0x430] ;  /* 0x00010c00ff031b82 */ /* 0x000e620000000800 */
[----:B--2---:R-:W-:Y:S05]  /*06c0*/  @P1 BRA `(.L_x_956) ;  /* 0x0000000000281947 */ /* 0x004fea0003800000 */
        /* <DEDUP_REMOVED lines=10> */
.L_x_956:
[----:B------:R-:W-:Y:S01]  /*0770*/  UISETP.NE.AND UP0, UPT, UR10, -0x1, UPT ;  /* 0xffffffff0a00788c */ /* 0x000fe2000bf05270 */
[----:B------:R-:W2:Y:S01]  /*0780*/  S2R R12, SR_CTAID.X ;  /* 0x00000000000c7919 */ /* 0x000ea20000002500 */
[----:B------:R-:W-:Y:S01]  /*0790*/  IMAD R0, R0, UR11, RZ ;  /* 0x0000000b00007c24 */ /* 0x000fe2000f8e02ff */
[----:B------:R-:W3:Y:S01]  /*07a0*/  LDCU.64 UR4, c[0x0][0x410] ;  /* 0x00008200ff0477ac */ /* 0x000ee20008000a00 */
[----:B----4-:R-:W-:Y:S01]  /*07b0*/  IMAD R5, R26, R5, RZ ;  /* 0x000000051a057224 */ /* 0x010fe200078e02ff */
[----:B------:R-:W-:Y:S01]  /*07c0*/  SHF.R.U32.HI R8, RZ, 0x2, R199 ;  /* 0x00000002ff087819 */ /* 0x000fe200000116c7 */
[C---:B------:R-:W-:Y:S01]  /*07d0*/  IMAD.SHL.U32 R11, R199.reuse, 0x8, RZ ;  /* 0x00000008c70b7824 */ /* 0x040fe200078e00ff */
[----:B------:R-:W-:Y:S01]  /*07e0*/  PLOP3.LUT P1, PT, PT, PT, UP0, 0x80, 0x8 ;  /* 0x000000000008781c */ /* 0x000fe20003f2f008 */
[----:B------:R-:W-:Y:S01]  /*07f0*/  @!P0 IMAD R5, R2, UR11, R5 ;  /* 0x0000000b02058c24 */ /* 0x000fe2000f8e0205 */
[----:B------:R-:W-:Y:S01]  /*0800*/  LOP3.LUT P6, R199, R199, 0x3, RZ, 0xc0, !PT ;  /* 0x00000003c7c77812 */ /* 0x000fe200078cc0ff */
[----:B-1----:R-:W-:Y:S01]  /*0810*/  IMAD R4, R3, UR12, RZ ;  /* 0x0000000c03047c24 */ /* 0x002fe2000f8e02ff */
[----:B------:R-:W-:Y:S01]  /*0820*/  SEL R0, R0, UR10, !P1 ;  /* 0x0000000a00007c07 */ /* 0x000fe2000c800000 */
[----:B------:R-:W-:Y:S01]  /*0830*/  @P2 IMAD.MOV.U32 R10, RZ, RZ, R14 ;  /* 0x000000ffff0a2224 */ /* 0x000fe200078e000e */
[----:B------:R-:W-:Y:S01]  /*0840*/  UIADD3 UR12, UPT, UPT, -UR12, UR17, URZ ;  /* 0x000000110c0c7290 */ /* 0x000fe2000fffe1ff */
[----:B------:R-:W-:Y:S01]  /*0850*/  LOP3.LUT R11, R11, 0x18, RZ, 0xc0, !PT ;  /* 0x000000180b0b7812 */ /* 0x000fe200078ec0ff */
[----:B------:R-:W-:Y:S01]  /*0860*/  VIADD R6, R8, 0x20 ;  /* 0x0000002008067836 */ /* 0x000fe20000000000 */
[----:B------:R-:W-:Y:S01]  /*0870*/  SEL R2, R0, RZ, P0 ;  /* 0x000000ff00027207 */ /* 0x000fe20000000000 */
[----:B------:R-:W-:Y:S01]  /*0880*/  IMAD.MOV.U32 R9, RZ, RZ, RZ ;  /* 0x000000ffff097224 */ /* 0x000fe200078e00ff */
[----:B------:R-:W-:Y:S01]  /*0890*/  SHF.R.S32.HI R0, RZ, 0x1f, R0 ;  /* 0x0000001fff007819 */ /* 0x000fe20000011400 */
[----:B------:R-:W-:Y:S01]  /*08a0*/  BSSY.RECONVERGENT B0, `(.L_x_957) ;  /* 0x000001e000007945 */ /* 0x000fe20003800200 */
[----:B------:R-:W-:-:S02]  /*08b0*/  IADD3 R2, P2, P1, R4, R2, R5 ;  /* 0x0000000204027210 */ /* 0x000fc4000795e005 */
[----:B------:R-:W-:Y:S02]  /*08c0*/  SEL R0, R0, RZ, P0 ;  /* 0x000000ff00007207 */ /* 0x000fe40000000000 */
[----:B------:R-:W-:Y:S02]  /*08d0*/  IADD3 R10, P0, PT, R11, R10, RZ ;  /* 0x0000000a0b0a7210 */ /* 0x000fe40007f1e0ff */
[----:B------:R-:W-:Y:S02]  /*08e0*/  ISETP.GE.AND P3, PT, R8, UR12, PT ;  /* 0x0000000c08007c0c */ /* 0x000fe4000bf66270 */
[----:B------:R-:W-:Y:S01]  /*08f0*/  SHF.R.S32.HI R4, RZ, 0x1f, R4 ;  /* 0x0000001fff047819 */ /* 0x000fe20000011404 */
[----:B------:R-:W-:Y:S01]  /*0900*/  IMAD.X R11, RZ, RZ, R7, P0 ;  /* 0x000000ffff0b7224 */ /* 0x000fe200000e0607 */
[----:B------:R-:W-:Y:S02]  /*0910*/  SHF.R.S32.HI R5, RZ, 0x1f, R5 ;  /* 0x0000001fff057819 */ /* 0x000fe40000011405 */
[----:B------:R-:W-:Y:S01]  /*0920*/  ISETP.GE.AND P0, PT, R6, UR12, PT ;  /* 0x0000000c06007c0c */ /* 0x000fe2000bf06270 */
[----:B---3--:R-:W-:Y:S01]  /*0930*/  IMAD.WIDE.U32 R10, R26, UR4, R10 ;  /* 0x000000041a0a7c25 */ /* 0x008fe2000f8e000a */
[----:B------:R-:W-:-:S02]  /*0940*/  IADD3.X R0, PT, PT, R4, R0, R5, P2, P1 ;  /* 0x0000000004007210 */ /* 0x000fc400017e2405 */
[----:B------:R-:W-:Y:S01]  /*0950*/  ISETP.NE.OR P5, PT, R199, RZ, P0 ;  /* 0x000000ffc700720c */ /* 0x000fe200007a5670 */
[C---:B------:R-:W-:Y:S02]  /*0960*/  VIADD R5, R8.reuse, 0x40 ;  /* 0x0000004008057836 */ /* 0x040fe40000000000 */
[----:B------:R-:W-:Y:S02]  /*0970*/  VIADD R4, R8, 0x60 ;  /* 0x0000006008047836 */ /* 0x000fe40000000000 */
[----:B------:R-:W-:Y:S01]  /*0980*/  IMAD R27, R26, UR5, R11 ;  /* 0x000000051a1b7c24 */ /* 0x000fe2000f8e020b */
[----:B------:R-:W-:Y:S01]  /*0990*/  ISETP.GE.AND P2, PT, R5, UR12, PT ;  /* 0x0000000c05007c0c */ /* 0x000fe2000bf46270 */
[----:B--2---:R-:W-:Y:S01]  /*09a0*/  IMAD.WIDE.U32 R12, R12, 0x80, R8 ;  /* 0x000000800c0c7825 */ /* 0x004fe200078e0008 */
[----:B------:R-:W-:Y:S02]  /*09b0*/  ISETP.GE.AND P1, PT, R4, UR12, PT ;  /* 0x0000000c04007c0c */ /* 0x000fe4000bf26270 */
        /* <DEDUP_REMOVED lines=12> */
.L_x_958:
[----:B------:R-:W-:Y:S05]  /*0a80*/  BSYNC.RECONVERGENT B0 ;  /* 0x0000000000007941 */ /* 0x000fea0003800200 */
.L_x_957:
        /* <DEDUP_REMOVED lines=17> */
.L_x_960:
[----:B------:R-:W-:Y:S05]  /*0ba0*/  BSYNC.RECONVERGENT B0 ;  /* 0x0000000000007941 */ /* 0x000fea0003800200 */
.L_x_959:
        /* <DEDUP_REMOVED lines=15> */
.L_x_962:
[----:B------:R-:W-:Y:S05]  /*0ca0*/  BSYNC.RECONVERGENT B0 ;  /* 0x0000000000007941 */ /* 0x000fea0003800200 */
.L_x_961:
        /* <DEDUP_REMOVED lines=15> */
.L_x_964:
[----:B------:R-:W-:Y:S05]  /*0da0*/  BSYNC.RECONVERGENT B0 ;  /* 0x0000000000007941 */ /* 0x000fea0003800200 */
.L_x_963:
        /* <DEDUP_REMOVED lines=10> */
.L_x_966:
[----:B------:R-:W-:Y:S05]  /*0e50*/  BSYNC.RECONVERGENT B0 ;  /* 0x0000000000007941 */ /* 0x000fea0003800200 */
.L_x_965:
[----:B------:R-:W-:Y:S04]  /*0e60*/  BSSY.RECONVERGENT B0, `(.L_x_967) ;  /* 0x000000a000007945 */ /* 0x000fe80003800200 */
[----:B------:R-:W-:Y:S05]  /*0e70*/  @P5 BRA `(.L_x_968) ;  /* 0x0000000000205947 */ /* 0x000fea0003800000 */
[----:B------:R-:W5:Y:S01]  /*0e80*/  LDCU.64 UR4, c[0x0][0x420] ;  /* 0x00008400ff0477ac */ /* 0x000f620008000a00 */
[----:B------:R-:W-:-:S05]  /*0e90*/  IMAD R6, R6, R3, RZ ;  /* 0x0000000306067224 */ /* 0x000fca00078e02ff */
[----:B----4-:R-:W-:-:S04]  /*0ea0*/  IADD3 R7, P0, PT, R6, R2, RZ ;  /* 0x0000000206077210 */ /* 0x010fc80007f1e0ff */
[----:B------:R-:W-:Y:S02]  /*0eb0*/  LEA.HI.X.SX32 R6, R6, R0, 0x1, P0 ;  /* 0x0000000006067211 */ /* 0x000fe400000f0eff */
[----:B-----5:R-:W-:-:S04]  /*0ec0*/  LEA R8, P0, R7, UR4, 0x2 ;  /* 0x0000000407087c11 */ /* 0x020fc8000f8010ff */
[----:B------:R-:W-:Y:S01]  /*0ed0*/  LEA.HI.X R9, R7, UR5, R6, 0x2, P0 ;  /* 0x0000000507097c11 */ /* 0x000fe200080f1406 */
[----:B------:R-:W-:-:S05]  /*0ee0*/  IMAD.MOV.U32 R6, RZ, RZ, 0x7f800000 ;  /* 0x7f800000ff067424 */ /* 0x000fca00078e00ff */
[----:B------:R4:W-:Y:S03]  /*0ef0*/  STG.E desc[UR14][R8.64], R6 ;  /* 0x0000000608007986 */ /* 0x0009e6000c10190e */
.L_x_968:
[----:B------:R-:W-:Y:S05]  /*0f00*/  BSYNC.RECONVERGENT B0 ;  /* 0x0000000000007941 */ /* 0x000fea0003800200 */
.L_x_967:
        /* <DEDUP_REMOVED lines=10> */
.L_x_970:
[----:B------:R-:W-:Y:S05]  /*0fb0*/  BSYNC.RECONVERGENT B0 ;  /* 0x0000000000007941 */ /* 0x000fea0003800200 */
.L_x_969:
[----:B------:R-:W-:Y:S05]  /*0fc0*/  @P3 EXIT ;  /* 0x000000000000394d */ /* 0x000fea0003800000 */
[----:B------:R-:W5:Y:S01]  /*0fd0*/  LDCU.64 UR4, c[0x0][0x420] ;  /* 0x00008400ff0477ac */ /* 0x000f620008000a00 */
[----:B------:R-:W-:-:S05]  /*0fe0*/  IMAD R3, R4, R3, RZ ;  /* 0x0000000304037224 */ /* 0x000fca00078e02ff */
[----:B------:R-:W-:-:S04]  /*0ff0*/  IADD3 R2, P0, PT, R3, R2, RZ ;  /* 0x0000000203027210 */ /* 0x000fc80007f1e0ff */
[----:B------:R-:W-:Y:S02]  /*1000*/  LEA.HI.X.SX32 R0, R3, R0, 0x1, P0 ;  /* 0x0000000003007211 */ /* 0x000fe400000f0eff */
[----:B-----5:R-:W-:-:S04]  /*1010*/  LEA R4, P0, R2, UR4, 0x2 ;  /* 0x0000000402047c11 */ /* 0x020fc8000f8010ff */
[----:B----4-:R-:W-:Y:S01]  /*1020*/  LEA.HI.X R5, R2, UR5, R0, 0x2, P0 ;  /* 0x0000000502057c11 */ /* 0x010fe200080f1400 */
[----:B------:R-:W-:-:S05]  /*1030*/  IMAD.MOV.U32 R0, RZ, RZ, 0x7f800000 ;  /* 0x7f800000ff007424 */ /* 0x000fca00078e00ff */
[----:B------:R-:W-:Y:S01]  /*1040*/  STG.E desc[UR14][R4.64], R0 ;  /* 0x0000000004007986 */ /* 0x000fe2000c10190e */
[----:B------:R-:W-:Y:S05]  /*1050*/  EXIT ;  /* 0x000000000000794d */ /* 0x000fea0003800000 */
.L_x_955:
[----:B------:R-:W-:Y:S01]  /*1060*/  UISETP.NE.AND UP0, UPT, UR10, -0x1, UPT ;  /* 0xffffffff0a00788c */ /* 0x000fe2000bf05270 */
[----:B------:R-:W-:-:S05]  /*1070*/  ISETP.NE.AND P2, PT, R7, -0x1, PT ;  /* 0xffffffff0700780c */ /* 0x000fca0003f45270 */
[----:B------:R-:W-:-:S13]  /*1080*/  PLOP3.LUT P0, PT, PT, PT, UP0, 0x80, 0x8 ;  /* 0x000000000008781c */ /* 0x000fda0003f0f008 */
[----:B------:R-:W1:Y:S08]  /*1090*/  @!P0 LDC.64 R4, c[0x0][0x398] ;  /* 0x0000e600ff048b82 */ /* 0x000e700000000a00 */
[----:B------:R-:W2:Y:S01]  /*10a0*/  @P0 LDC.64 R2, c[0x0][0x3b0] ;  /* 0x0000ec00ff020b82 */ /* 0x000ea20000000a00 */
[----:B-1----:R-:W-:-:S04]  /*10b0*/  @!P0 IMAD.WIDE.U32 R12, R4, UR11, RZ ;  /* 0x0000000b040c8c25 */ /* 0x002fc8000f8e00ff */
[----:B------:R-:W-:Y:S02]  /*10c0*/  @!P0 IMAD R0, R5, UR11, R13 ;  /* 0x0000000b05008c24 */ /* 0x000fe4000f8e020d */
        /* <DEDUP_REMOVED lines=8> */
[----:B------:R-:W-:Y:S02]  /*1150*/  MOV R171, UR5 ;  /* 0x0000000500ab7c02 */ /* 0x000fe40008000f00 */
[----:B--2---:R-:W-:Y:S01]  /*1160*/  MOV R3, UR6 ;  /* 0x0000000600037c02 */ /* 0x004fe20008000f00 */
[-C--:B------:R-:W-:Y:S02]  /*1170*/  IMAD R2, R2, R170.reuse, RZ ;  /* 0x000000aa02027224 */ /* 0x080fe400078e02ff */
[----:B------:R-:W-:-:S04]  /*1180*/  IMAD.WIDE.U32 R4, R6, R170, RZ ;  /* 0x000000aa06047225 */ /* 0x000fc800078e00ff */
[----:B------:R-:W-:-:S05]  /*1190*/  IMAD R2, R6, R171, R2 ;  /* 0x000000ab06027224 */ /* 0x000fca00078e0202 */
[----:B------:R-:W-:Y:S02]  /*11a0*/  IADD3 R5, PT, PT, R5, R2, RZ ;  /* 0x0000000205057210 */ /* 0x000fe40007ffe0ff */
[----:B------:R-:W-:Y:S01]  /*11b0*/  MOV R2, UR7 ;  /* 0x0000000700027c02 */ /* 0x000fe20008000f00 */
[----:B------:R-:W-:-:S04]  /*11c0*/  IMAD.WIDE.U32 R4, R3, UR11, R4 ;  /* 0x0000000b03047c25 */ /* 0x000fc8000f8e0004 */
[----:B------:R-:W-:Y:S01]  /*11d0*/  IMAD R2, R2, UR11, R5 ;  /* 0x0000000b02027c24 */ /* 0x000fe2000f8e0205 */
[----:B------:R-:W-:Y:S01]  /*11e0*/  MOV R194, R4 ;  /* 0x0000000400c27202 */ /* 0x000fe20000000f00 */
[----:B------:R-:W-:Y:S06]  /*11f0*/  BRA `(.L_x_972) ;  /* 0x0000000000147947 */ /* 0x000fec0003800000 */
.L_x_971:
[----:B------:R-:W1:Y:S01]  /*1200*/  LDC.64 R170, c[0x0][0x3b8] ;  /* 0x0000ee00ffaa7b82 */ /* 0x000e620000000a00 */
[----:B------:R-:W-:-:S05]  /*1210*/  IADD3 R194, PT, PT, R6, R7, RZ ;  /* 0x0000000706c27210 */ /* 0x000fca0007ffe0ff */
[C---:B-1----:R-:W-:Y:S02]  /*1220*/  IMAD R2, R194.reuse, R171, RZ ;  /* 0x000000abc2027224 */ /* 0x042fe400078e02ff */
[----:B------:R-:W-:-:S05]  /*1230*/  IMAD.WIDE.U32 R194, R194, R170, RZ ;  /* 0x000000aac2c27225 */ /* 0x000fca00078e00ff */
[----:B------:R-:W-:Y:S02]  /*1240*/  IADD3 R2, PT, PT, R195, R2, RZ ;  /* 0x00000002c3027210 */ /* 0x000fe40007ffe0ff */
.L_x_972:
        /* <DEDUP_REMOVED lines=36> */
[----:B------:R-:W-:-:S05]  /*1490*/  MOV R3, UR6 ;  /* 0x0000000600037c02 */ /* 0x000fca0008000f00 */
[----:B------:R-:W-:-:S04]  /*14a0*/  IMAD.WIDE.U32 R8, R3, UR11, R8 ;  /* 0x0000000b03087c25 */ /* 0x000fc8000f8e0008 */
[----:B------:R-:W-:Y:S01]  /*14b0*/  IMAD R4, R4, UR11, R9 ;  /* 0x0000000b04047c24 */ /* 0x000fe2000f8e0209 */
[----:B------:R-:W-:Y:S01]  /*14c0*/  MOV R192, R8 ;  /* 0x0000000800c07202 */ /* 0x000fe20000000f00 */
[----:B------:R-:W-:Y:S06]  /*14d0*/  BRA `(.L_x_974) ;  /* 0x0000000000147947 */ /* 0x000fec0003800000 */
.L_x_973:
[----:B------:R-:W1:Y:S01]  /*14e0*/  LDC.64 R38, c[0x0][0x3c0] ;  /* 0x0000f000ff267b82 */ /* 0x000e620000000a00 */
[----:B------:R-:W-:-:S05]  /*14f0*/  IADD3 R6, PT, PT, R6, R7, RZ ;  /* 0x0000000706067210 */ /* 0x000fca0007ffe0ff */
[C---:B-1----:R-:W-:Y:S02]  /*1500*/  IMAD R4, R6.reuse, R39, RZ ;  /* 0x0000002706047224 */ /* 0x042fe400078e02ff */
[----:B------:R-:W-:-:S05]  /*1510*/  IMAD.WIDE.U32 R192, R6, R38, RZ ;  /* 0x0000002606c07225 */ /* 0x000fca00078e00ff */
[----:B------:R-:W-:-:S07]  /*1520*/  IADD3 R4, PT, PT, R193, R4, RZ ;  /* 0x00000004c1047210 */ /* 0x000fce0007ffe0ff */
.L_x_974:
[----:B------:R-:W-:Y:S01]  /*1530*/  IMAD.SHL.U32 R200, R199, 0x8, RZ ;  /* 0x00000008c7c87824 */ /* 0x000fe200078e00ff */
[----:B------:R-:W-:Y:S01]  /*1540*/  UIADD3 UR18, UPT, UPT, -UR12, UR17, URZ ;  /* 0x000000110c127290 */ /* 0x000fe2000fffe1ff */
[----:B------:R-:W1:Y:S01]  /*1550*/  S2R R197, SR_CTAID.X ;  /* 0x0000000000c57919 */ /* 0x000e620000002500 */
[--C-:B------:R-:W-:Y:S01]  /*1560*/  SHF.R.U32.HI R191, RZ, 0x2, R199.reuse ;  /* 0x00000002ffbf7819 */ /* 0x100fe200000116c7 */
[----:B------:R-:W2:Y:S01]  /*1570*/  LDCU.64 UR8, c[0x0][0x3c8] ;  /* 0x00007900ff0877ac */ /* 0x000ea20008000a00 */
[----:B------:R-:W-:Y:S01]  /*1580*/  LOP3.LUT R190, R200, 0x18, RZ, 0xc0, !PT ;  /* 0x00000018c8be7812 */ /* 0x000fe200078ec0ff */
[----:B------:R-:W3:Y:S01]  /*1590*/  S2UR UR19, SR_CgaCtaId ;  /* 0x00000000001379c3 */ /* 0x000ee20000008800 */
[C---:B------:R-:W-:Y:S01]  /*15a0*/  ISETP.GE.AND P1, PT, R191.reuse, UR18, PT ;  /* 0x00000012bf007c0c */ /* 0x040fe2000bf26270 */
[C---:B------:R-:W-:Y:S01]  /*15b0*/  VIADD R11, R191.reuse, 0x20 ;  /* 0x00000020bf0b7836 */ /* 0x040fe20000000000 */
[C---:B------:R-:W-:Y:S01]  /*15c0*/  IADD3 R194, P0, PT, R190.reuse, R194, RZ ;  /* 0x000000c2bec27210 */ /* 0x040fe20007f1e0ff */
[----:B------:R-:W-:Y:S01]  /*15d0*/  VIADD R10, R191, 0x40 ;  /* 0x00000040bf0a7836 */ /* 0x000fe20000000000 */
[----:B------:R-:W-:Y:S01]  /*15e0*/  IADD3 R12, P2, PT, R190, R12, RZ ;  /* 0x0000000cbe0c7210 */ /* 0x000fe20007f5e0ff */
[----:B------:R-:W4:Y:S01]  /*15f0*/  LDCU.128 UR4, c[0x0][0x3d0] ;  /* 0x00007a00ff0477ac */ /* 0x000f220008000c00 */
[----:B------:R-:W-:Y:S01]  /*1600*/  ISETP.GE.AND P3, PT, R11, UR18, PT ;  /* 0x000000120b007c0c */ /* 0x000fe2000bf66270 */
[----:B------:R-:W-:Y:S01]  /*1610*/  IMAD.X R195, RZ, RZ, R2, P0 ;  /* 0x000000ffffc37224 */ /* 0x000fe200000e0602 */
[----:B------:R-:W-:Y:S01]  /*1620*/  LOP3.LUT R2, R200, 0xd8, RZ, 0xc0, !PT ;  /* 0x000000d8c8027812 */ /* 0x000fe200078ec0ff */
[----:B------:R-:W-:Y:S01]  /*1630*/  UMOV UR20, 0x400 ;  /* 0x0000040000147882 */ /* 0x000fe20000000000 */
[----:B------:R-:W-:Y:S01]  /*1640*/  IADD3.X R13, PT, PT, RZ, R0, RZ, P2, !PT ;  /* 0x00000000ff0d7210 */ /* 0x000fe200017fe4ff */
[----:B------:R-:W-:Y:S01]  /*1650*/  VIADD R0, R191, 0x60 ;  /* 0x00000060bf007836 */ /* 0x000fe20000000000 */
[----:B------:R-:W-:Y:S01]  /*1660*/  LOP3.LUT R2, R2, 0x18, R199, 0x78, !PT ;  /* 0x0000001802027812 */ /* 0x000fe200078e78c7 */
[----:B------:R-:W5:Y:S01]  /*1670*/  @!P1 LDC.64 R6, c[0x0][0x380] ;  /* 0x0000e000ff069b82 */ /* 0x000f620000000a00 */
[----:B------:R-:W-:Y:S01]  /*1680*/  IADD3 R192, P0, PT, R190, R192, RZ ;  /* 0x000000c0bec07210 */ /* 0x000fe20007f1e0ff */
[----:B--2---:R-:W-:Y:S01]  /*1690*/  IMAD.WIDE.U32 R12, R26, UR8, R12 ;  /* 0x000000081a0c7c25 */ /* 0x004fe2000f8e000c */
[----:B------:R-:W-:-:S02]  /*16a0*/  LOP3.LUT R200, R2, 0x1f20, R200, 0xf8, !PT ;  /* 0x00001f2002c87812 */ /* 0x000fc400078ef8c8 */
[----:B------:R-:W-:Y:S01]  /*16b0*/  IADD3.X R193, PT, PT, RZ, R4, RZ, P0, !PT ;  /* 0x00000004ffc17210 */ /* 0x000fe200007fe4ff */
[----:B------:R-:W-:Y:S01]  /*16c0*/  IMAD R27, R26, UR9, R13 ;  /* 0x000000091a1b7c24 */ /* 0x000fe2000f8e020d */
[----:B------:R-:W-:Y:S01]  /*16d0*/  ISETP.GE.AND P5, PT, R10, UR18, PT ;  /* 0x000000120a007c0c */ /* 0x000fe2000bfa6270 */
[----:B------:R-:W2:Y:S01]  /*16e0*/  @!P1 LDC.64 R2, c[0x0][0x3b0] ;  /* 0x0000ec00ff029b82 */ /* 0x000ea20000000a00 */
[----:B------:R-:W-:Y:S01]  /*16f0*/  ISETP.GE.AND P4, PT, R0, UR18, PT ;  /* 0x0000001200007c0c */ /* 0x000fe2000bf86270 */
[----:B------:R-:W-:Y:S01]  /*1700*/  @!P1 IMAD.MOV.U32 R26, RZ, RZ, R12 ;  /* 0x000000ffff1a9224 */ /* 0x000fe200078e000c */
[----:B------:R-:W-:Y:S01]  /*1710*/  SHF.R.S32.HI R21, RZ, 0x1f, R20 ;  /* 0x0000001fff157819 */ /* 0x000fe20000011414 */
[----:B------:R-:W-:Y:S01]  /*1720*/  @!P3 IMAD.MOV.U32 R19, RZ, RZ, R27 ;  /* 0x000000ffff13b224 */ /* 0x000fe200078e001b */
[----:B------:R-:W5:Y:S01]  /*1730*/  LDCU.64 UR8, c[0x0][0x390] ;  /* 0x00007200ff0877ac */ /* 0x000f620008000a00 */
[----:B-1----:R-:W-:Y:S01]  /*1740*/  LEA R198, P0, R197, R191, 0x7 ;  /* 0x000000bfc5c67211 */ /* 0x002fe200078038ff */
[----:B------:R-:W-:Y:S01]  /*1750*/  IMAD.WIDE.U32 R194, R191, R170, R194 ;  /* 0x000000aabfc27225 */ /* 0x000fe200078e00c2 */
[----:B------:R-:W1:Y:S01]  /*1760*/  @!P3 LDC.64 R4, c[0x0][0x3b0] ;  /* 0x0000ec00ff04bb82 */ /* 0x000e620000000a00 */
[----:B------:R-:W-:-:S02]  /*1770*/  @!P3 MOV R18, R12 ;  /* 0x0000000c0012b202 */ /* 0x000fc40000000f00 */
[----:B------:R-:W-:Y:S01]  /*1780*/  LEA.HI.X R197, R197, RZ, RZ, 0x7, P0 ;  /* 0x000000ffc5c57211 */ /* 0x000fe200000f3cff */
[----:B------:R-:W-:Y:S01]  /*1790*/  IMAD R195, R191, R171, R195 ;  /* 0x000000abbfc37224 */ /* 0x000fe200078e02c3 */
[----:B------:R-:W-:Y:S01]  /*17a0*/  @!P5 MOV R15, R27 ;  /* 0x0000001b000fd202 */ /* 0x000fe20000000f00 */
[----:B------:R-:W-:Y:S01]  /*17b0*/  @!P4 IMAD.MOV.U32 R13, RZ, RZ, R27 ;  /* 0x000000ffff0dc224 */ /* 0x000fe200078e001b */
[----:B------:R-:W-:Y:S01]  /*17c0*/  @!P3 IADD3 R17, P0, PT, R198, 0x20, RZ ;  /* 0x00000020c611b810 */ /* 0x000fe20007f1e0ff */
[----:B----4-:R-:W-:Y:S01]  /*17d0*/  IMAD R16, R21, UR4, RZ ;  /* 0x0000000415107c24 */ /* 0x010fe2000f8e02ff */
[----:B------:R-:W4:Y:S01]  /*17e0*/  @!P5 LDC.64 R8, c[0x0][0x3b0] ;  /* 0x0000ec00ff08db82 */ /* 0x000f220000000a00 */
[----:B------:R-:W-:Y:S01]  /*17f0*/  IMAD.WIDE.U32 R194, R20, UR4, R194 ;  /* 0x0000000414c27c25 */ /* 0x000fe2000f8e00c2 */
[----:B---3--:R-:W-:Y:S01]  /*1800*/  ULEA UR4, UR19, UR20, 0x18 ;  /* 0x0000001413047291 */ /* 0x008fe2000f8ec0ff */
[----:B------:R-:W-:Y:S02]  /*1810*/  SHF.L.U64.HI R169, R170, 0x5, R171 ;  /* 0x00000005aaa97819 */ /* 0x000fe400000102ab */
[----:B------:R-:W-:Y:S01]  /*1820*/  @!P3 IMAD.X R22, RZ, RZ, R197, P0 ;  /* 0x000000ffff16b224 */ /* 0x000fe200000e06c5 */
[----:B------:R-:W-:Y:S01]  /*1830*/  SHF.R.U32.HI R168, RZ, 0x1, R199 ;  /* 0x00000001ffa87819 */ /* 0x000fe200000116c7 */
[-C--:B--2---:R-:W-:Y:S01]  /*1840*/  @!P1 IMAD R23, R197, R2.reuse, RZ ;  /* 0x00000002c5179224 */ /* 0x084fe200078e02ff */
[----:B------:R-:W-:Y:S01]  /*1850*/  LEA R200, R200, UR4, 0x1 ;  /* 0x00000004c8c87c11 */ /* 0x000fe2000f8e08ff */
[----:B------:R-:W-:Y:S01]  /*1860*/  @!P1 IMAD.WIDE.U32 R26, R198, R2, R26 ;  /* 0x00000002c61a9225 */ /* 0x000fe200078e001a */
[----:B------:R-:W-:-:S02]  /*1870*/  LOP3.LUT R204, R168, 0x1f0, RZ, 0xc0, !PT ;  /* 0x000001f0a8cc7812 */ /* 0x000fc400078ec0ff */
[----:B------:R-:W-:Y:S01]  /*1880*/  MOV R203, 0x8 ;  /* 0x0000000800cb7802 */ /* 0x000fe20000000f00 */
[----:B------:R-:W-:Y:S01]  /*1890*/  @!P1 IMAD R23, R198, R3, R23 ;  /* 0x00000003c6179224 */ /* 0x000fe200078e0217 */
[----:B-----5:R-:W-:Y:S01]  /*18a0*/  @!P1 LEA R24, P0, R26, R6, 0x1 ;  /* 0x000000061a189211 */ /* 0x020fe200078008ff */
[----:B------:R-:W2:Y:S01]  /*18b0*/  @!P3 LDC.64 R2, c[0x0][0x380] ;  /* 0x0000e000ff02bb82 */ /* 0x000ea20000000a00 */
[----:B-1----:R-:W-:Y:S01]  /*18c0*/  @!P3 IMAD R22, R22, R4, RZ ;  /* 0x000000041616b224 */ /* 0x002fe200078e02ff */
[----:B------:R-:W-:Y:S01]  /*18d0*/  MOV R201, 0x48 ;  /* 0x0000004800c97802 */ /* 0x000fe20000000f00 */
[----:B------:R-:W-:Y:S01]  /*18e0*/  IMAD.WIDE.U32 R192, R191, R38, R192 ;  /* 0x00000026bfc07225 */ /* 0x000fe200078e00c0 */
[----:B------:R-:W-:-:S03]  /*18f0*/  @!P1 IADD3 R23, PT, PT, R27, R23, RZ ;  /* 0x000000171b179210 */ /* 0x000fc60007ffe0ff */
[C---:B------:R-:W-:Y:S01]  /*1900*/  @!P3 IMAD R5, R17.reuse, R5, R22 ;  /* 0x000000051105b224 */ /* 0x040fe200078e0216 */
[----:B------:R-:W-:Y:S01]  /*1910*/  @!P1 LEA.HI.X R25, R26, R7, R23, 0x1, P0 ;  /* 0x000000071a199211 */ /* 0x000fe200000f0c17 */
[----:B------:R-:W-:Y:S01]  /*1920*/  @!P3 IMAD.WIDE.U32 R22, R17, R4, R18 ;  /* 0x000000041116b225 */ /* 0x000fe200078e0012 */
[----:B------:R-:W1:Y:S03]  /*1930*/  @!P4 LDC.64 R6, c[0x0][0x3b0] ;  /* 0x0000ec00ff06cb82 */ /* 0x000e660000000a00 */
[----:B------:R-:W-:Y:S01]  /*1940*/  IMAD R193, R191, R39, R193 ;  /* 0x00000027bfc17224 */ /* 0x000fe200078e02c1 */
[----:B------:R-:W-:Y:S01]  /*1950*/  @!PT LDS RZ, [RZ] ;  /* 0x00000000fffff984 */ /* 0x000fe20000000800 */
[----:B------:R-:W-:Y:S01]  /*1960*/  @!PT LDS RZ, [RZ] ;  /* 0x00000000fffff984 */ /* 0x000fe20000000800 */
[----:B------:R-:W-:Y:S01]  /*1970*/  @!PT LDS RZ, [RZ] ;  /* 0x00000000fffff984 */ /* 0x000fe20000000800 */
[----:B------:R2:W-:Y:S01]  /*1980*/  @!P1 LDGSTS.E.BYPASS.LTC128B.128 [R200], desc[UR14][R24.64] ;  /* 0x0000000018c89fae */ /* 0x0005e2000b981a0e */
[----:B------:R-:W-:Y:S01]  /*1990*/  IMAD R21, R21, UR6, RZ ;  /* 0x0000000615157c24 */ /* 0x000fe2000f8e02ff */
[----:B------:R-:W-:Y:S01]  /*19a0*/  @!P5 IADD3 R17, P1, PT, R198, 0x40, RZ ;  /* 0x00000040c611d810 */ /* 0x000fe20007f3e0ff */
[----:B------:R-:W-:-:S02]  /*19b0*/  @!P3 IMAD.IADD R19, R23, 0x1, R5 ;  /* 0x000000011713b824 */ /* 0x000fc400078e0205 */
[C---:B------:R-:W-:Y:S01]  /*19c0*/  IMAD R21, R20.reuse, UR7, R21 ;  /* 0x0000000714157c24 */ /* 0x040fe2000f8e0215 */
[----:B------:R-:W3:Y:S01]  /*19d0*/  @!P5 LDC.64 R4, c[0x0][0x380] ;  /* 0x0000e000ff04db82 */ /* 0x000ee20000000a00 */
[----:B------:R-:W-:Y:S01]  /*19e0*/  IMAD.WIDE.U32 R192, R20, UR6, R192 ;  /* 0x0000000614c07c25 */ /* 0x000fe2000f8e00c0 */
[----:B------:R-:W5:Y:S03]  /*19f0*/  LDCU.64 UR6, c[0x0][0x388] ;  /* 0x00007100ff0677ac */ /* 0x000f660008000a00 */
[----:B------:R-:W-:Y:S01]  /*1a00*/  IMAD.IADD R21, R193, 0x1, R21 ;  /* 0x00000001c1157824 */ /* 0x000fe200078e0215 */
[----:B------:R-:W-:Y:S01]  /*1a10*/  LEA R193, P0, R192, UR8, 0x1 ;  /* 0x00000008c0c17c11 */ /* 0x000fe2000f8008ff */
[----:B------:R-:W-:Y:S02]  /*1a20*/  VIADD R36, R37, 0xffffffff ;  /* 0xffffffff25247836 */ /* 0x000fe40000000000 */
[----:B------:R-:W-:Y:S01]  /*1a30*/  IMAD R16, R20, UR5, R16 ;  /* 0x0000000514107c24 */ /* 0x000fe2000f8e0210 */
[----:B------:R-:W-:Y:S01]  /*1a40*/  LEA.HI.X R192, R192, UR9, R21, 0x1, P0 ;  /* 0x00000009c0c07c11 */ /* 0x000fe200080f0c15 */
[----:B------:R-:W-:Y:S01]  /*1a50*/  @!P5 IMAD.MOV.U32 R14, RZ, RZ, R12 ;  /* 0x000000ffff0ed224 */ /* 0x000fe200078e000c */
[----:B------:R-:W-:Y:S01]  /*1a60*/  @!P4 IADD3 R18, P0, PT, R198, 0x60, RZ ;  /* 0x00000060c612c810 */ /* 0x000fe20007f1e0ff */
[----:B------:R-:W-:Y:S01]  /*1a70*/  IMAD.IADD R16, R195, 0x1, R16 ;  /* 0x00000001c3107824 */ /* 0x000fe200078e0210 */
[----:B------:R-:W-:Y:S01]  /*1a80*/  @!P5 IADD3.X R21, PT, PT, RZ, R197, RZ, P1, !PT ;  /* 0x000000c5ff15d210 */ /* 0x000fe20000ffe4ff */
[----:B----4-:R-:W-:Y:S01]  /*1a90*/  @!P5 IMAD.WIDE.U32 R14, R17, R8, R14 ;  /* 0x00000008110ed225 */ /* 0x010fe200078e000e */
[----:B------:R-:W4:Y:S03]  /*1aa0*/  LDCU UR5, c[0x0][0x50c] ;  /* 0x0000a180ff0577ac */ /* 0x000f260008000800 */
[----:B------:R-:W-:Y:S01]  /*1ab0*/  @!P4 IMAD.X R20, RZ, RZ, R197, P0 ;  /* 0x000000ffff14c224 */ /* 0x000fe200000e06c5 */
[----:B--2---:R-:W-:Y:S01]  /*1ac0*/  @!P3 LEA R24, P2, R22, R2, 0x1 ;  /* 0x000000021618b211 */ /* 0x004fe200078408ff */
[----:B------:R-:W-:Y:S01]  /*1ad0*/  @!P5 IMAD R21, R21, R8, RZ ;  /* 0x000000081515d224 */ /* 0x000fe200078e02ff */
[----:B------:R-:W-:Y:S01]  /*1ae0*/  SHF.L.U64.HI R8, R170, 0x7, R171 ;  /* 0x00000007aa087819 */ /* 0x000fe200000102ab */
[-C--:B-1----:R-:W-:Y:S01]  /*1af0*/  @!P4 IMAD R20, R20, R6.reuse, RZ ;  /* 0x000000061414c224 */ /* 0x082fe200078e02ff */
[----:B------:R-:W-:Y:S01]  /*1b00*/  @!P3 LEA.HI.X R25, R22, R3, R19, 0x1, P2 ;  /* 0x000000031619b211 */ /* 0x000fe200010f0c13 */
[----:B------:R-:W-:Y:S01]  /*1b10*/  @!P5 IMAD R9, R17, R9, R21 ;  /* 0x000000091109d224 */ /* 0x000fe200078e0215 */
[----:B------:R-:W1:Y:S01]  /*1b20*/  @!P4 LDC.64 R2, c[0x0][0x380] ;  /* 0x0000e000ff02cb82 */ /* 0x000e620000000a00 */
[----:B------:R-:W-:Y:S01]  /*1b30*/  MOV R19, 0xffffff80 ;  /* 0xffffff8000137802 */ /* 0x000fe20000000f00 */
[----:B------:R-:W-:Y:S01]  /*1b40*/  @!P4 IMAD.WIDE.U32 R12, R18, R6, R12 ;  /* 0x00000006120cc225 */ /* 0x000fe200078e000c */
[----:B------:R-:W-:Y:S01]  /*1b50*/  @!P3 LDGSTS.E.BYPASS.LTC128B.128 [R200+0x800], desc[UR14][R24.64] ;  /* 0x0080000018c8bfae */ /* 0x000fe2000b981a0e */
[----:B-----5:R-:W-:-:S02]  /*1b60*/  LEA R195, P2, R194, UR6, 0x1 ;  /* 0x00000006c2c37c11 */ /* 0x020fc4000f8408ff */
[----:B------:R-:W-:Y:S01]  /*1b70*/  IMAD R19, R36, R19, UR16 ;  /* 0x0000001024137e24 */ /* 0x000fe2000f8e0213 */
[----:B------:R-:W-:Y:S01]  /*1b80*/  @!P5 IADD3 R9, PT, PT, R15, R9, RZ ;  /* 0x000000090f09d210 */ /* 0x000fe20007ffe0ff */
[----:B------:R-:W-:Y:S01]  /*1b90*/  @!P4 IMAD R7, R18, R7, R20 ;  /* 0x000000071207c224 */ /* 0x000fe200078e0214 */
[----:B---3--:R-:W-:Y:S01]  /*1ba0*/  @!P5 LEA R4, P1, R14, R4, 0x1 ;  /* 0x000000040e04d211 */ /* 0x008fe200078208ff */
[----:B------:R-:W-:Y:S01]  /*1bb0*/  IMAD.SHL.U32 R6, R170, 0x80, RZ ;  /* 0x00000080aa067824 */ /* 0x000fe200078e00ff */
[-C--:B------:R-:W-:Y:S01]  /*1bc0*/  ISETP.GE.AND P6, PT, R191, R19.reuse, PT ;  /* 0x00000013bf00720c */ /* 0x080fe20003fc6270 */
[-C--:B------:R-:W-:Y:S01]  /*1bd0*/  IMAD R8, R8, R36.reuse, RZ ;  /* 0x0000002408087224 */ /* 0x080fe200078e02ff */
[----:B------:R-:W-:Y:S01]  /*1be0*/  ISETP.GE.AND P3, PT, R11, R19, PT ;  /* 0x000000130b00720c */ /* 0x000fe20003f66270 */
[----:B------:R-:W-:Y:S01]  /*1bf0*/  @!P4 IMAD.IADD R7, R13, 0x1, R7 ;  /* 0x000000010d07c824 */ /* 0x000fe200078e0207 */
[----:B------:R-:W-:Y:S01]  /*1c00*/  LEA.HI.X R194, R194, UR7, R16, 0x1, P2 ;  /* 0x00000007c2c27c11 */ /* 0x000fe200090f0c10 */
[----:B------:R-:W-:Y:S01]  /*1c10*/  IMAD.WIDE.U32 R20, R6, R36, RZ ;  /* 0x0000002406147225 */ /* 0x000fe200078e00ff */
[----:B------:R-:W-:-:S02]  /*1c20*/  @!P5 LEA.HI.X R5, R14, R5, R9, 0x1, P1 ;  /* 0x000000050e05d211 */ /* 0x000fc400008f0c09 */
[----:B------:R-:W-:Y:S01]  /*1c30*/  ISETP.GE.AND P2, PT, R10, R19, PT ;  /* 0x000000130a00720c */ /* 0x000fe20003f46270 */
[C---:B------:R-:W-:Y:S01]  /*1c40*/  IMAD.SHL.U32 R206, R170.reuse, 0x20, RZ ;  /* 0x00000020aace7824 */ /* 0x040fe200078e00ff */
[----:B------:R-:W-:Y:S01]  /*1c50*/  IADD3 R21, PT, PT, R21, R8, RZ ;  /* 0x0000000815157210 */ /* 0x000fe20007ffe0ff */
[----:B------:R-:W-:Y:S01]  /*1c60*/  IMAD.WIDE.U32 R8, R170, 0x40, RZ ;  /* 0x00000040aa087825 */ /* 0x000fe200078e00ff */
[----:B------:R2:W-:Y:S01]  /*1c70*/  @!P5 LDGSTS.E.BYPASS.LTC128B.128 [R200+0x1000], desc[UR14][R4.64] ;  /* 0x0100000004c8dfae */ /* 0x0005e2000b981a0e */
[----:B-1----:R-:W-:Y:S02]  /*1c80*/  @!P4 LEA R2, P0, R12, R2, 0x1 ;  /* 0x000000020c02c211 */ /* 0x002fe400078008ff */
[----:B------:R-:W-:Y:S01]  /*1c90*/  @!P6 LEA R14, P1, R20, R195, 0x1 ;  /* 0x000000c3140ee211 */ /* 0x000fe200078208ff */
[----:B------:R-:W-:Y:S01]  /*1ca0*/  IMAD.SHL.U32 R172, R199, 0x20, RZ ;  /* 0x00000020c7ac7824 */ /* 0x000fe200078e00ff */
[----:B------:R-:W-:Y:S01]  /*1cb0*/  @!P4 LEA.HI.X R3, R12, R3, R7, 0x1, P0 ;  /* 0x000000030c03c211 */ /* 0x000fe200000f0c07 */
[----:B------:R-:W-:Y:S01]  /*1cc0*/  IMAD.MOV.U32 R202, RZ, RZ, 0x40 ;  /* 0x00000040ffca7424 */ /* 0x000fe200078e00ff */
[----:B------:R-:W-:-:S02]  /*1cd0*/  @!P3 IADD3 R7, P0, PT, R206, R20, RZ ;  /* 0x00000014ce07b210 */ /* 0x000fc40007f1e0ff */
[-CC-:B------:R-:W-:Y:S01]  /*1ce0*/  @!P6 LEA.HI.X R15, R20, R194.reuse, R21.reuse, 0x1, P1 ;  /* 0x000000c2140fe211 */ /* 0x180fe200008f0c15 */
[----:B------:R1:W-:Y:S01]  /*1cf0*/  @!P4 LDGSTS.E.BYPASS.LTC128B.128 [R200+0x1800], desc[UR14][R2.64] ;  /* 0x0180000002c8cfae */ /* 0x0003e2000b981a0e */
[----:B------:R-:W-:Y:S01]  /*1d00*/  ISETP.GE.AND P1, PT, R0, R19, PT ;  /* 0x000000130000720c */ /* 0x000fe20003f26270 */
[----:B------:R-:W-:Y:S01]  /*1d10*/  @!P3 IMAD.X R6, R169, 0x1, R21, P0 ;  /* 0x00000001a906b824 */ /* 0x000fe200000e0615 */
[C---:B------:R-:W-:Y:S01]  /*1d20*/  @!P3 LEA R12, P0, R7.reuse, R195, 0x1 ;  /* 0x000000c3070cb211 */ /* 0x040fe200078008ff */
[----:B------:R-:W-:Y:S01]  /*1d30*/  @!P6 LDGSTS.E.BYPASS.LTC128B.128 [R200+0x2000], desc[UR14][R14.64] ;  /* 0x020000000ec8efae */ /* 0x000fe2000b981a0e */
[----:B------:R-:W-:Y:S02]  /*1d40*/  SHF.L.U64.HI R16, R38, 0x7, R39 ;  /* 0x0000000726107819 */ /* 0x000fe40000010227 */
[----:B------:R-:W-:Y:S01]  /*1d50*/  @!P3 LEA.HI.X R13, R7, R194, R6, 0x1, P0 ;  /* 0x000000c2070db211 */ /* 0x000fe200000f0c06 */
[----:B------:R-:W-:Y:S01]  /*1d60*/  IMAD.SHL.U32 R7, R171, 0x40, RZ ;  /* 0x00000040ab077824 */ /* 0x000fe200078e00ff */
[----:B------:R-:W-:Y:S01]  /*1d70*/  @!P2 IADD3 R6, P0, PT, R20, R8, RZ ;  /* 0x000000081406a210 */ /* 0x000fe20007f1e0ff */
[----:B------:R-:W-:Y:S01]  /*1d80*/  IMAD R16, R16, R36, RZ ;  /* 0x0000002410107224 */ /* 0x000fe200078e02ff */
[----:B------:R-:W-:Y:S01]  /*1d90*/  ISETP.GE.AND P5, PT, R11, R19, PT ;  /* 0x000000130b00720c */ /* 0x000fe20003fa6270 */
[----:B------:R3:W-:Y:S01]  /*1da0*/  @!P3 LDGSTS.E.BYPASS.LTC128B.128 [R200+0x2800], desc[UR14][R12.64] ;  /* 0x028000000cc8bfae */ /* 0x0007e2000b981a0e */
[----:B------:R-:W-:Y:S01]  /*1db0*/  @!P2 IADD3.X R7, PT, PT, R21, R9, R7, P0, !PT ;  /* 0x000000091507a210 */ /* 0x000fe200007fe407 */
[----:B------:R-:W-:Y:S01]  /*1dc0*/  @!P1 IMAD R9, R171, 0x60, RZ ;  /* 0x00000060ab099824 */ /* 0x000fe200078e02ff */
[----:B------:R-:W-:Y:S01]  /*1dd0*/  @!P2 LEA R8, P4, R6, R195, 0x1 ;  /* 0x000000c30608a211 */ /* 0x000fe200078808ff */
[----:B------:R-:W-:Y:S01]  /*1de0*/  @!P1 IMAD.WIDE.U32 R20, R170, 0x60, R20 ;  /* 0x00000060aa149825 */ /* 0x000fe200078e0014 */
[----:B------:R-:W-:-:S03]  /*1df0*/  ISETP.GE.AND P3, PT, R0, R19, PT ;  /* 0x000000130000720c */ /* 0x000fc60003f66270 */
[----:B--2---:R-:W-:Y:S02]  /*1e00*/  IMAD.SHL.U32 R4, R38, 0x80, RZ ;  /* 0x0000008026047824 */ /* 0x004fe400078e00ff */
[----:B------:R-:W-:Y:S02]  /*1e10*/  IMAD.SHL.U32 R0, R199, 0x10, RZ ;  /* 0x00000010c7007824 */ /* 0x000fe400078e00ff */
[----:B------:R-:W-:Y:S01]  /*1e20*/  IMAD.WIDE.U32 R4, R4, R36, RZ ;  /* 0x0000002404047225 */ /* 0x000fe200078e00ff */
[----:B-1----:R-:W-:Y:S02]  /*1e30*/  @!P1 IADD3 R3, PT, PT, R21, R9, RZ ;  /* 0x0000000915039210 */ /* 0x002fe40007ffe0ff */
[----:B------:R-:W-:Y:S02]  /*1e40*/  @!P1 LEA R2, P0, R20, R195, 0x1 ;  /* 0x000000c314029211 */ /* 0x000fe400078008ff */
[-C--:B------:R-:W-:Y:S01]  /*1e50*/  @!P2 LEA.HI.X R9, R6, R194.reuse, R7, 0x1, P4 ;  /* 0x000000c20609a211 */ /* 0x080fe200020f0c07 */
[----:B------:R-:W-:Y:S01]  /*1e60*/  IMAD.SHL.U32 R6, R199, 0x4, RZ ;  /* 0x00000004c7067824 */ /* 0x000fe200078e00ff */
[----:B------:R-:W-:-:S02]  /*1e70*/  @!P1 LEA.HI.X R3, R20, R194, R3, 0x1, P0 ;  /* 0x000000c214039211 */ /* 0x000fc400000f0c03 */
[----:B------:R-:W-:Y:S01]  /*1e80*/  ISETP.GE.AND P4, PT, R10, R19, PT ;  /* 0x000000130a00720c */ /* 0x000fe20003f86270 */
[----:B------:R1:W-:Y:S01]  /*1e90*/  @!P2 LDGSTS.E.BYPASS.LTC128B.128 [R200+0x3000], desc[UR14][R8.64] ;  /* 0x0300000008c8afae */ /* 0x0003e2000b981a0e */
[----:B------:R-:W-:Y:S01]  /*1ea0*/  LOP3.LUT R188, R0, 0x100, RZ, 0xc0, !PT ;  /* 0x0000010000bc7812 */ /* 0x000fe200078ec0ff */
[----:B---3--:R-:W-:Y:S02]  /*1eb0*/  IMAD.WIDE.U32 R12, R38, 0x40, RZ ;  /* 0x00000040260c7825 */ /* 0x008fe400078e00ff */
[----:B------:R2:W-:Y:S01]  /*1ec0*/  @!P1 LDGSTS.E.BYPASS.LTC128B.128 [R200+0x3800], desc[UR14][R2.64] ;  /* 0x0380000002c89fae */ /* 0x0005e2000b981a0e */
[----:B------:R-:W-:Y:S02]  /*1ed0*/  IADD3 R17, PT, PT, R5, R16, RZ ;  /* 0x0000001005117210 */ /* 0x000fe40007ffe0ff */
[----:B------:R-:W-:Y:S01]  /*1ee0*/  SHF.L.U32 R10, R39, 0x6, RZ ;  /* 0x00000006270a7819 */ /* 0x000fe200000006ff */
[----:B------:R-:W0:Y:S01]  /*1ef0*/  LDGDEPBAR ;  /* 0x00000000000079af */ /* 0x000e220000000000 */
[----:B------:R-:W-:-:S02]  /*1f00*/  LOP3.LUT R7, R172, 0xc0, RZ, 0xc0, !PT ;  /* 0x000000c0ac077812 */ /* 0x000fc400078ec0ff */
[----:B------:R-:W-:Y:S02]  /*1f10*/  LOP3.LUT R188, R188, 0x20, R172, 0xf8, !PT ;  /* 0x00000020bcbc7812 */ /* 0x000fe400078ef8ac */
[----:B------:R-:W-:Y:S02]  /*1f20*/  @!P4 IADD3 R5, P0, PT, R4, R12, RZ ;  /* 0x0000000c0405c210 */ /* 0x000fe40007f1e0ff */
[----:B------:R-:W-:Y:S02]  /*1f30*/  @!P3 MOV R16, R4 ;  /* 0x000000040010b202 */ /* 0x000fe40000000f00 */
[----:B------:R-:W-:Y:S02]  /*1f40*/  LOP3.LUT R172, R172, 0x120, RZ, 0xc0, !PT ;  /* 0x00000120acac7812 */ /* 0x000fe400078ec0ff */
[----:B------:R-:W-:Y:S01]  /*1f50*/  LOP3.LUT R6, R7, 0x18, R6, 0xf8, !PT ;  /* 0x0000001807067812 */ /* 0x000fe200078ef806 */
[----:B------:R-:W-:Y:S01]  /*1f60*/  @!P3 IMAD.WIDE.U32 R14, R38, 0x60, R16 ;  /* 0x00000060260eb825 */ /* 0x000fe200078e0010 */
[----:B------:R-:W-:-:S02]  /*1f70*/  @!P4 IADD3.X R10, PT, PT, R17, R13, R10, P0, !PT ;  /* 0x0000000d110ac210 */ /* 0x000fc400007fe40a */
[----:B------:R-:W-:Y:S02]  /*1f80*/  @!P6 LEA R12, P1, R4, R193, 0x1 ;  /* 0x000000c1040ce211 */ /* 0x000fe400078208ff */
[----:B------:R-:W-:Y:S02]  /*1f90*/  LOP3.LUT R189, R172, 0x3e00, R0, 0xf8, !PT ;  /* 0x00003e00acbd7812 */ /* 0x000fe400078ef800 */
[----:B-1----:R-:W-:Y:S02]  /*1fa0*/  @!P5 LEA R9, P0, R38, R4, 0x5 ;  /* 0x000000042609d211 */ /* 0x002fe400078028ff */
[----:B------:R-:W-:Y:S01]  /*1fb0*/  LOP3.LUT R0, R6, 0x8, R168, 0x78, !PT ;  /* 0x0000000806007812 */ /* 0x000fe200078e78a8 */
[----:B------:R-:W-:Y:S01]  /*1fc0*/  IMAD.SHL.U32 R168, R199, 0x2, RZ ;  /* 0x00000002c7a87824 */ /* 0x000fe200078e00ff */
[----:B------:R-:W-:Y:S01]  /*1fd0*/  @!P5 LEA.HI.X R7, R38, R17, R39, 0x5, P0 ;  /* 0x000000112607d211 */ /* 0x000fe200000f2c27 */
[----:B------:R-:W-:-:S04]  /*1fe0*/  DEPBAR.LE SB0, 0x0 ;  /* 0x000080000000791a */ /* 0x000fc80000000000 */
[----:B--2---:R-:W-:Y:S01]  /*1ff0*/  @!P3 IMAD R3, R39, 0x60, RZ ;  /* 0x000000602703b824 */ /* 0x004fe200078e02ff */
[----:B------:R-:W-:Y:S01]  /*2000*/  BAR.SYNC.DEFER_BLOCKING 0x0 ;  /* 0x0000000000007b1d */ /* 0x000fe20000010000 */
[-C--:B------:R-:W-:Y:S01]  /*2010*/  @!P5 LEA R8, P2, R9, R193.reuse, 0x1 ;  /* 0x000000c10908d211 */ /* 0x080fe200078408ff */
[----:B------:R-:W-:Y:S01]  /*2020*/  IMAD.IADD R189, R0, 0x1, R189 ;  /* 0x0000000100bd7824 */ /* 0x000fe200078e02bd */
[----:B------:R-:W-:Y:S01]  /*2030*/  @!P6 LEA.HI.X R13, R4, R192, R17, 0x1, P1 ;  /* 0x000000c0040de211 */ /* 0x000fe200008f0c11 */
[----:B------:R-:W-:Y:S01]  /*2040*/  @!P3 IMAD.IADD R3, R15, 0x1, R3 ;  /* 0x000000010f03b824 */ /* 0x000fe200078e0203 */
[----:B------:R-:W-:Y:S02]  /*2050*/  LOP3.LUT R11, R6, 0x8, R199, 0x78, !PT ;  /* 0x00000008060b7812 */ /* 0x000fe400078e78c7 */
[-C--:B------:R-:W-:Y:S02]  /*2060*/  @!P4 LEA R4, P1, R5, R193.reuse, 0x1 ;  /* 0x000000c10504c211 */ /* 0x080fe400078208ff */
[----:B------:R-:W-:-:S02]  /*2070*/  @!P3 LEA R2, P0, R14, R193, 0x1 ;  /* 0x000000c10e02b211 */ /* 0x000fc400078008ff */
[----:B------:R-:W-:Y:S02]  /*2080*/  @!P5 LEA.HI.X R9, R9, R192, R7, 0x1, P2 ;  /* 0x000000c00909d211 */ /* 0x000fe400010f0c07 */
[----:B------:R-:W-:Y:S02]  /*2090*/  IADD3 R188, PT, PT, R11, R188, RZ ;  /* 0x000000bc0bbc7210 */ /* 0x000fe40007ffe0ff */
[-C--:B------:R-:W-:Y:S02]  /*20a0*/  @!P4 LEA.HI.X R5, R5, R192.reuse, R10, 0x1, P1 ;  /* 0x000000c00505c211 */ /* 0x080fe400008f0c0a */
[----:B------:R-:W-:Y:S02]  /*20b0*/  @!P3 LEA.HI.X R3, R14, R192, R3, 0x1, P0 ;  /* 0x000000c00e03b211 */ /* 0x000fe400000f0c03 */
[----:B------:R-:W-:Y:S02]  /*20c0*/  LEA R189, R189, UR4, 0x1 ;  /* 0x00000004bdbd7c11 */ /* 0x000fe4000f8e08ff */
[----:B------:R-:W-:-:S02]  /*20d0*/  LEA R188, R188, UR4, 0x1 ;  /* 0x00000004bcbc7c11 */ /* 0x000fc4000f8e08ff */
[----:B------:R-:W-:Y:S01]  /*20e0*/  LOP3.LUT P0, RZ, R199, 0x4, RZ, 0xc0, !PT ;  /* 0x00000004c7ff7812 */ /* 0x000fe2000780c0ff */
[----:B------:R-:W-:Y:S01]  /*20f0*/  @!PT LDS RZ, [RZ] ;  /* 0x00000000fffff984 */ /* 0x000fe20000000800 */
[----:B------:R-:W-:Y:S01]  /*2100*/  @!PT LDS RZ, [RZ] ;  /* 0x00000000fffff984 */ /* 0x000fe20000000800 */
[----:B------:R-:W-:Y:S01]  /*2110*/  @!PT LDS RZ, [RZ] ;  /* 0x00000000fffff984 */ /* 0x000fe20000000800 */
[----:B------:R-:W-:Y:S01]  /*2120*/  @!P6 LDGSTS.E.BYPASS.LTC128B.128 [R200+0x4000], desc[UR14][R12.64] ;  /* 0x040000000cc8efae */ /* 0x000fe2000b981a0e */
[----:B------:R-:W-:-:S03]  /*2130*/  LOP3.LUT R168, R168, 0x6, RZ, 0xc0, !PT ;  /* 0x00000006a8a87812 */ /* 0x000fc600078ec0ff */
[----:B------:R-:W-:Y:S04]  /*2140*/  @P6 STS.128 [R200+0x4000], RZ ;  /* 0x004000ffc8006388 */ /* 0x000fe80000000c00 */
        /* <DEDUP_REMOVED lines=15> */
[----:B------:R-:W-:Y:S04]  /*2240*/  LDSM.16.M88.4 R28, [R189+0x1000] ;  /* 0x00100000bd1c783b */ /* 0x000fe80000000200 */
[----:B------:R-:W3:Y:S04]  /*2250*/  LDSM.16.M88.4 R108, [R188+0x2400] ;  /* 0x00240000bc6c783b */ /* 0x000ee80000000200 */
[----:B------:R-:W5:Y:S04]  /*2260*/  LDSM.16.M88.4 R100, [R188+0x2800] ;  /* 0x00280000bc64783b */ /* 0x000f680000000200 */
[----:B------:R-:W-:Y:S04]  /*2270*/  LDSM.16.M88.4 R116, [R188+0x2000] ;  /* 0x00200000bc74783b */ /* 0x000fe80000000200 */
[----:B-1----:R-:W1:Y:S04]  /*2280*/  LDSM.16.M88.4 R4, [R189] ;  /* 0x00000000bd04783b */ /* 0x002e680000000200 */
[----:B------:R-:W-:Y:S01]  /*2290*/  LDSM.16.M88.4 R88, [R188+0x2c00] ;  /* 0x002c0000bc58783b */ /* 0x000fe20000000200 */
[----:B--2---:R-:W-:-:S03]  /*22a0*/  MOV R3, 0x20 ;  /* 0x0000002000037802 */ /* 0x004fc60000000f00 */
[----:B------:R-:W-:Y:S01]  /*22b0*/  LDSM.16.M88.4 R72, [R188+0x3000] ;  /* 0x00300000bc48783b */ /* 0x000fe20000000200 */
[----:B------:R-:W-:-:S03]  /*22c0*/  SEL R3, R3, 0xffffffe0, !P0 ;  /* 0xffffffe003037807 */ /* 0x000fc60004000000 */
[----:B------:R-:W-:Y:S01]  /*22d0*/  LDSM.16.M88.4 R56, [R188+0x3400] ;  /* 0x00340000bc38783b */ /* 0x000fe20000000200 */
[----:B------:R-:W-:Y:S01]  /*22e0*/  IADD3 R185, PT, PT, R188, R3, RZ ;  /* 0x00000003bcb97210 */ /* 0x000fe20007ffe0ff */
[----:B------:R-:W-:Y:S02]  /*22f0*/  IMAD.IADD R187, R189, 0x1, R3 ;  /* 0x00000001bdbb7824 */ /* 0x000fe400078e0203 */
[----:B------:R-:W-:Y:S04]  /*2300*/  LDSM.16.M88.4 R16, [R188+0x3800] ;  /* 0x00380000bc10783b */ /* 0x000fe80000000200 */
[----:B------:R-:W-:Y:S04]  /*2310*/  LDSM.16.M88.4 R8, [R187] ;  /* 0x00000000bb08783b */ /* 0x000fe80000000200 */
[----:B------:R-:W-:Y:S01]  /*2320*/  LDSM.16.M88.4 R136, [R187+0x1000] ;  /* 0x00100000bb88783b */ /* 0x000fe20000000200 */
[C---:B---3--:R-:W-:Y:S03]  /*2330*/  HMMA.16816.F32.BF16 R20, R28.reuse, R108, RZ ;  /* 0x0000006c1c14723c */ /* 0x048fe600000418ff */
[----:B------:R-:W2:Y:S04]  /*2340*/  LDSM.16.M88.4 R156, [R185+0x2400] ;  /* 0x00240000b99c783b */ /* 0x000ea80000000200 */
[----:B------:R-:W3:Y:S01]  /*2350*/  LDSM.16.M88.4 R152, [R185+0x2800] ;  /* 0x00280000b998783b */ /* 0x000ee20000000200 */
[-C--:B-----5:R-:W-:Y:S03]  /*2360*/  HMMA.16816.F32.BF16 R140, R28, R100.reuse, RZ ;  /* 0x000000641c8c723c */ /* 0x0a0fe600000418ff */
[----:B------:R-:W5:Y:S04]  /*2370*/  LDSM.16.M88.4 R160, [R185+0x2000] ;  /* 0x00200000b9a0783b */ /* 0x000f680000000200 */
[----:B------:R-:W4:Y:S01]  /*2380*/  LDSM.16.M88.4 R144, [R188+0x3c00] ;  /* 0x003c0000bc90783b */ /* 0x000f220000000200 */
[C---:B-1----:R-:W-:Y:S03]  /*2390*/  HMMA.16816.F32.BF16 R12, R4.reuse, R100, RZ ;  /* 0x00000064040c723c */ /* 0x042fe600000418ff */
[----:B------:R-:W1:Y:S04]  /*23a0*/  LDSM.16.M88.4 R132, [R185+0x2c00] ;  /* 0x002c0000b984783b */ /* 0x000e680000000200 */
[----:B------:R-:W1:Y:S01]  /*23b0*/  LDSM.16.M88.4 R128, [R185+0x3000] ;  /* 0x00300000b980783b */ /* 0x000e620000000200 */
[C---:B------:R-:W-:Y:S03]  /*23c0*/  HMMA.16816.F32.BF16 R164, R4.reuse, R116, RZ ;  /* 0x0000007404a4723c */ /* 0x040fe600000418ff */
[----:B------:R-:W1:Y:S04]  /*23d0*/  LDSM.16.M88.4 R124, [R185+0x3400] ;  /* 0x00340000b97c783b */ /* 0x000e680000000200 */
[----:B------:R-:W0:Y:S01]  /*23e0*/  LDGDEPBAR ;  /* 0x00000000000079af */ /* 0x000e220000000000 */
[----:B------:R-:W-:Y:S08]  /*23f0*/  HMMA.16816.F32.BF16 R24, R4, R108, RZ ;  /* 0x0000006c0418723c */ /* 0x000ff000000418ff */
[----:B------:R-:W-:Y:S08]  /*2400*/  HMMA.16816.F32.BF16 R148, R28, R116, RZ ;  /* 0x000000741c94723c */ /* 0x000ff000000418ff */
[----:B--2---:R-:W-:Y:S08]  /*2410*/  HMMA.16816.F32.BF16 R20, R136, R156, R20 ;  /* 0x0000009c8814723c */ /* 0x004ff00000041814 */
[C---:B---3--:R-:W-:Y:S08]  /*2420*/  HMMA.16816.F32.BF16 R12, R8.reuse, R152, R12 ;  /* 0x00000098080c723c */ /* 0x048ff0000004180c */
[----:B-----5:R-:W-:Y:S03]  /*2430*/  HMMA.16816.F32.BF16 R164, R8, R160, R164 ;  /* 0x000000a008a4723c */ /* 0x020fe600000418a4 */
[----:B----4-:R-:W-:Y:S01]  /*2440*/  FMUL.FTZ R20, R20, UR5 ;  /* 0x0000000514147c20 */ /* 0x010fe20008410000 */
[----:B------:R-:W-:Y:S01]  /*2450*/  FMUL.FTZ R21, R21, UR5 ;  /* 0x0000000515157c20 */ /* 0x000fe20008410000 */
[----:B------:R-:W-:Y:S01]  /*2460*/  FMUL.FTZ R22, R22, UR5 ;  /* 0x0000000516167c20 */ /* 0x000fe20008410000 */
[----:B------:R-:W-:-:S02]  /*2470*/  FMUL.FTZ R23, R23, UR5 ;  /* 0x0000000517177c20 */ /* 0x000fc40008410000 */
[----:B------:R-:W-:Y:S02]  /*2480*/  HMMA.16816.F32.BF16 R24, R8, R156, R24 ;  /* 0x0000009c0818723c */ /* 0x000fe40000041818 */
[----:B------:R-:W2:Y:S01]  /*2490*/  MUFU.TANH R173, R23 ;  /* 0x0000001700ad7308 */ /* 0x000ea20000002400 */
[----:B------:R-:W-:Y:S01]  /*24a0*/  FMUL.FTZ R12, R12, UR5 ;  /* 0x000000050c0c7c20 */ /* 0x000fe20008410000 */
[----:B------:R-:W-:Y:S01]  /*24b0*/  FMUL.FTZ R13, R13, UR5 ;  /* 0x000000050d0d7c20 */ /* 0x000fe20008410000 */
[----:B------:R-:W-:Y:S01]  /*24c0*/  FMUL.FTZ R14, R14, UR5 ;  /* 0x000000050e0e7c20 */ /* 0x000fe20008410000 */
[----:B------:R-:W-:Y:S02]  /*24d0*/  FMUL.FTZ R15, R15, UR5 ;  /* 0x000000050f0f7c20 */ /* 0x000fe40008410000 */
[----:B------:R-:W-:Y:S02]  /*24e0*/  HMMA.16816.F32.BF16 R140, R136, R152, R140 ;  /* 0x00000098888c723c */ /* 0x000fe4000004188c */
[----:B------:R-:W3:Y:S01]  /*24f0*/  MUFU.TANH R175, R12 ;  /* 0x0000000c00af7308 */ /* 0x000ee20000002400 */
[----:B------:R-:W-:Y:S01]  /*2500*/  FMUL.FTZ R2, R164, UR5 ;  /* 0x00000005a4027c20 */ /* 0x000fe20008410000 */
[----:B------:R-:W-:Y:S01]  /*2510*/  FMUL.FTZ R152, R165, UR5 ;  /* 0x00000005a5987c20 */ /* 0x000fe20008410000 */
[----:B------:R-:W-:-:S03]  /*2520*/  FMUL.FTZ R153, R167, UR5 ;  /* 0x00000005a7997c20 */ /* 0x000fc60008410000 */
[----:B------:R-:W-:Y:S02]  /*2530*/  HMMA.16816.F32.BF16 R148, R136, R160, R148 ;  /* 0x000000a08894723c */ /* 0x000fe40000041894 */
[----:B------:R-:W4:Y:S01]  /*2540*/  MUFU.TANH R164, R20 ;  /* 0x0000001400a47308 */ /* 0x000f220000002400 */
[----:B------:R-:W-:Y:S01]  /*2550*/  FMUL.FTZ R24, R24, UR5 ;  /* 0x0000000518187c20 */ /* 0x000fe20008410000 */
[----:B------:R-:W-:Y:S01]  /*2560*/  FMUL.FTZ R25, R25, UR5 ;  /* 0x0000000519197c20 */ /* 0x000fe20008410000 */
[----:B------:R-:W-:Y:S01]  /*2570*/  FMUL.FTZ R26, R26, UR5 ;  /* 0x000000051a1a7c20 */ /* 0x000fe20008410000 */
[----:B------:R-:W-:Y:S02]  /*2580*/  FMUL.FTZ R27, R27, UR5 ;  /* 0x000000051b1b7c20 */ /* 0x000fe40008410000 */
[----:B------:R-:W-:Y:S02]  /*2590*/  HMMA.16816.F32.BF16 R120, R28, R118, RZ ;  /* 0x000000761c78723c */ /* 0x000fe400000418ff */
[----:B------:R-:W1:Y:S01]  /*25a0*/  MUFU.TANH R165, R21 ;  /* 0x0000001500a57308 */ /* 0x000e620000002400 */
[----:B------:R-:W-:Y:S01]  /*25b0*/  FMUL.FTZ R140, R140, UR5 ;  /* 0x000000058c8c7c20 */ /* 0x000fe20008410000 */
[----:B------:R-:W-:Y:S01]  /*25c0*/  FMUL.FTZ R141, R141, UR5 ;  /* 0x000000058d8d7c20 */ /* 0x000fe20008410000 */
[----:B------:R-:W-:-:S03]  /*25d0*/  FMUL.FTZ R142, R142, UR5 ;  /* 0x000000058e8e7c20 */ /* 0x000fc60008410000 */
[----:B------:R-:W-:Y:S02]  /*25e0*/  HMMA.16816.F32.BF16 R116, R4, R118, RZ ;  /* 0x000000760474723c */ /* 0x000fe400000418ff */
[----:B------:R5:W1:Y:S01]  /*25f0*/  MUFU.TANH R167, R22 ;  /* 0x0000001600a77308 */ /* 0x000a620000002400 */
[----:B------:R-:W-:Y:S01]  /*2600*/  FMUL.FTZ R149, R149, UR5 ;  /* 0x0000000595957c20 */ /* 0x000fe20008410000 */
[----:B------:R-:W-:-:S04]  /*2610*/  FMUL.FTZ R151, R151, UR5 ;  /* 0x0000000597977c20 */ /* 0x000fc80008410000 */
[C---:B------:R-:W-:Y:S02]  /*2620*/  HMMA.16816.F32.BF16 R96, R28.reuse, R88, RZ ;  /* 0x000000581c60723c */ /* 0x040fe400000418ff */
[----:B------:R-:W1:Y:S06]  /*2630*/  MUFU.TANH R174, R13 ;  /* 0x0000000d00ae7308 */ /* 0x000e6c0000002400 */
[C---:B------:R-:W-:Y:S02]  /*2640*/  HMMA.16816.F32.BF16 R80, R28.reuse, R72, RZ ;  /* 0x000000481c50723c */ /* 0x040fe400000418ff */
[----:B------:R-:W1:Y:S01]  /*2650*/  MUFU.TANH R177, R14 ;  /* 0x0000000e00b17308 */ /* 0x000e620000002400 */
[----:B-----5:R-:W5:Y:S05]  /*2660*/  LDSM.16.M88.4 R20, [R185+0x3800] ;  /* 0x00380000b914783b */ /* 0x020f6a0000000200 */
[----:B------:R-:W-:Y:S02]  /*2670*/  HMMA.16816.F32.BF16 R64, R28, R56, RZ ;  /* 0x000000381c40723c */ /* 0x000fe400000418ff */
[----:B------:R2:W1:Y:S06]  /*2680*/  MUFU.TANH R176, R15 ;  /* 0x0000000f00b07308 */ /* 0x00046c0000002400 */
[C---:B------:R-:W-:Y:S02]  /*2690*/  HMMA.16816.F32.BF16 R84, R4.reuse, R72, RZ ;  /* 0x000000480454723c */ /* 0x040fe400000418ff */
[----:B------:R-:W1:Y:S06]  /*26a0*/  MUFU.TANH R156, R24 ;  /* 0x00000018009c7308 */ /* 0x000e6c0000002400 */
[----:B------:R-:W-:Y:S02]  /*26b0*/  HMMA.16816.F32.BF16 R68, R4, R56, RZ ;  /* 0x000000380444723c */ /* 0x000fe400000418ff */
[----:B------:R-:W1:Y:S01]  /*26c0*/  MUFU.TANH R157, R25 ;  /* 0x00000019009d7308 */ /* 0x000e620000002400 */
[----:B--2---:R-:W2:Y:S01]  /*26d0*/  LDSM.16.M88.4 R12, [R185+0x3c00] ;  /* 0x003c0000b90c783b */ /* 0x004ea20000000200 */
[----:B------:R-:W-:-:S04]  /*26e0*/  DEPBAR.LE SB0, 0x0 ;  /* 0x000080000000791a */ /* 0x000fc80000000000 */
[C---:B------:R-:W-:Y:S02]  /*26f0*/  HMMA.16816.F32.BF16 R48, R28.reuse, R16, RZ ;  /* 0x000000101c30723c */ /* 0x040fe400000418ff */
[----:B------:R-:W1:Y:S06]  /*2700*/  MUFU.TANH R160, R26 ;  /* 0x0000001a00a07308 */ /* 0x000e6c0000002400 */
[----:B------:R-:W-:Y:S02]  /*2710*/  HMMA.16816.F32.BF16 R32, R28, R144, RZ ;  /* 0x000000901c20723c */ /* 0x000fe400000418ff */
[----:B------:R3:W1:Y:S06]  /*2720*/  MUFU.TANH R161, R27 ;  /* 0x0000001b00a17308 */ /* 0x00066c0000002400 */
[C---:B------:R-:W-:Y:S02]  /*2730*/  HMMA.16816.F32.BF16 R52, R4.reuse, R16, RZ ;  /* 0x000000100434723c */ /* 0x040fe400000418ff */
[----:B------:R-:W1:Y:S06]  /*2740*/  MUFU.TANH R2, R2 ;  /* 0x0000000200027308 */ /* 0x000e6c0000002400 */
[C---:B------:R-:W-:Y:S02]  /*2750*/  HMMA.16816.F32.BF16 R40, R4.reuse, R144, RZ ;  /* 0x000000900428723c */ /* 0x040fe400000418ff */
[----:B------:R-:W2:Y:S06]  /*2760*/  MUFU.TANH R152, R152 ;  /* 0x0000009800987308 */ /* 0x000eac0000002400 */
[----:B---3--:R-:W-:Y:S02]  /*2770*/  HMMA.16816.F32.BF16 R24, R4, R88, RZ ;  /* 0x000000580418723c */ /* 0x008fe400000418ff */
[----:B------:R-:W3:Y:S06]  /*2780*/  MUFU.TANH R153, R153 ;  /* 0x0000009900997308 */ /* 0x000eec0000002400 */
[----:B-1----:R-:W-:Y:S02]  /*2790*/  HMMA.16816.F32.BF16 R96, R136, R132, R96 ;  /* 0x000000848860723c */ /* 0x002fe40000041860 */
[----:B------:R-:W1:Y:S06]  /*27a0*/  MUFU.TANH R149, R149 ;  /* 0x0000009500957308 */ /* 0x000e6c0000002400 */
[C---:B------:R-:W-:Y:S02]  /*27b0*/  HMMA.16816.F32.BF16 R84, R8.reuse, R128, R84 ;  /* 0x000000800854723c */ /* 0x040fe40000041854 */
[----:B------:R-:W1:Y:S06]  /*27c0*/  MUFU.TANH R151, R151 ;  /* 0x0000009700977308 */ /* 0x000e6c0000002400 */
[----:B------:R-:W-:Y:S01]  /*27d0*/  HMMA.16816.F32.BF16 R24, R8, R132, R24 ;  /* 0x000000840818723c */ /* 0x000fe20000041818 */
[----:B------:R-:W-:Y:S01]  /*27e0*/  FMUL.FTZ R133, R143, UR5 ;  /* 0x000000058f857c20 */ /* 0x000fe20008410000 */
[----:B------:R-:W1:Y:S01]  /*27f0*/  MUFU.TANH R140, R140 ;  /* 0x0000008c008c7308 */ /* 0x000e620000002400 */
[----:B------:R-:W-:Y:S01]  /*2800*/  FMUL.FTZ R96, R96, UR5 ;  /* 0x0000000560607c20 */ /* 0x000fe20008410000 */
[----:B------:R-:W-:Y:S01]  /*2810*/  FMUL.FTZ R97, R97, UR5 ;  /* 0x0000000561617c20 */ /* 0x000fe20008410000 */
[----:B------:R-:W-:Y:S01]  /*2820*/  FMUL.FTZ R98, R98, UR5 ;  /* 0x0000000562627c20 */ /* 0x000fe20008410000 */
[----:B------:R-:W-:-:S02]  /*2830*/  FMUL.FTZ R99, R99, UR5 ;  /* 0x0000000563637c20 */ /* 0x000fc40008410000 */
[C---:B------:R-:W-:Y:S02]  /*2840*/  HMMA.16816.F32.BF16 R80, R136.reuse, R128, R80 ;  /* 0x000000808850723c */ /* 0x040fe40000041850 */
[----:B------:R-:W1:Y:S01]  /*2850*/  MUFU.TANH R141, R141 ;  /* 0x0000008d008d7308 */ /* 0x000e620000002400 */
[----:B------:R-:W-:Y:S01]  /*2860*/  FMUL.FTZ R84, R84, UR5 ;  /* 0x0000000554547c20 */ /* 0x000fe20008410000 */
[----:B------:R-:W-:Y:S01]  /*2870*/  FMUL.FTZ R85, R85, UR5 ;  /* 0x0000000555557c20 */ /* 0x000fe20008410000 */
[----:B------:R-:W-:Y:S01]  /*2880*/  FMUL.FTZ R86, R86, UR5 ;  /* 0x0000000556567c20 */ /* 0x000fe20008410000 */
[----:B------:R-:W-:Y:S02]  /*2890*/  FMUL.FTZ R87, R87, UR5 ;  /* 0x0000000557577c20 */ /* 0x000fe40008410000 */
[----:B------:R-:W-:Y:S02]  /*28a0*/  HMMA.16816.F32.BF16 R64, R136, R124, R64 ;  /* 0x0000007c8840723c */ /* 0x000fe40000041840 */
[----:B------:R-:W1:Y:S01]  /*28b0*/  MUFU.TANH R142, R142 ;  /* 0x0000008e008e7308 */ /* 0x000e620000002400 */
[----:B------:R-:W-:Y:S01]  /*28c0*/  FMUL.FTZ R24, R24, UR5 ;  /* 0x0000000518187c20 */ /* 0x000fe20008410000 */
[----:B------:R-:W-:Y:S01]  /*28d0*/  FMUL.FTZ R25, R25, UR5 ;  /* 0x0000000519197c20 */ /* 0x000fe20008410000 */
[----:B------:R-:W-:Y:S01]  /*28e0*/  FMUL.FTZ R26, R26, UR5 ;  /* 0x000000051a1a7c20 */ /* 0x000fe20008410000 */
[----:B------:R-:W-:-:S02]  /*28f0*/  FMUL.FTZ R27, R27, UR5 ;  /* 0x000000051b1b7c20 */ /* 0x000fc40008410000 */
[----:B------:R-:W-:Y:S02]  /*2900*/  HMMA.16816.F32.BF16 R120, R136, R162, R120 ;  /* 0x000000a28878723c */ /* 0x000fe40000041878 */
[----:B------:R4:W1:Y:S01]  /*2910*/  MUFU.TANH R132, R24 ;  /* 0x0000001800847308 */ /* 0x0008620000002400 */
[----:B------:R-:W-:Y:S01]  /*2920*/  FMUL.FTZ R81, R81, UR5 ;  /* 0x0000000551517c20 */ /* 0x000fe20008410000 */
[----:B------:R-:W-:Y:S01]  /*2930*/  FMUL.FTZ R82, R82, UR5 ;  /* 0x0000000552527c20 */ /* 0x000fe20008410000 */
[----:B------:R-:W-:Y:S01]  /*2940*/  FMUL.FTZ R80, R80, UR5 ;  /* 0x0000000550507c20 */ /* 0x000fe20008410000 */
[----:B------:R-:W-:Y:S02]  /*2950*/  FMUL.FTZ R83, R83, UR5 ;  /* 0x0000000553537c20 */ /* 0x000fe40008410000 */
[----:B------:R-:W-:Y:S02]  /*2960*/  HMMA.16816.F32.BF16 R68, R8, R124, R68 ;  /* 0x0000007c0844723c */ /* 0x000fe40000041844 */
[----:B------:R-:W1:Y:S01]  /*2970*/  MUFU.TANH R133, R133 ;  /* 0x0000008500857308 */ /* 0x000e620000002400 */
[----:B------:R-:W-:Y:S01]  /*2980*/  FMUL.FTZ R65, R65, UR5 ;  /* 0x0000000541417c20 */ /* 0x000fe20008410000 */
[----:B------:R-:W-:-:S04]  /*2990*/  FMUL.FTZ R64, R64, UR5 ;  /* 0x0000000540407c20 */ /* 0x000fc80008410000 */
[----:B------:R-:W-:Y:S02]  /*29a0*/  HMMA.16816.F32.BF16 R116, R8, R162, R116 ;  /* 0x000000a20874723c */ /* 0x000fe40000041874 */
[----:B------:R1:W1:Y:S01]  /*29b0*/  MUFU.TANH R128, R25 ;  /* 0x0000001900807308 */ /* 0x0002620000002400 */
[----:B----4-:R-:W-:Y:S01]  /*29c0*/  MOV R24, R36 ;  /* 0x0000002400187202 */ /* 0x010fe20000000f00 */
[----:B------:R-:W-:-:S04]  /*29d0*/  IMAD R36, R36, 0x80, R168 ;  /* 0x0000008024247824 */ /* 0x000fc800078e02a8 */
[C---:B------:R-:W-:Y:S01]  /*29e0*/  HMMA.16816.F32.BF16 R112, R28.reuse, R110, RZ ;  /* 0x0000006e1c70723c */ /* 0x040fe200000418ff */
[----:B------:R-:W-:Y:S01]  /*29f0*/  ISETP.GT.AND P0, PT, R24, R196, PT ;  /* 0x000000c41800720c */ /* 0x000fe20003f04270 */
[----:B------:R4:W1:Y:S01]  /*2a00*/  MUFU.TANH R129, R26 ;  /* 0x0000001a00817308 */ /* 0x0008620000002400 */
[----:B------:R-:W-:Y:S01]  /*2a10*/  FMUL.FTZ R68, R68, UR5 ;  /* 0x0000000544447c20 */ /* 0x000fe20008410000 */
[----:B------:R-:W-:Y:S01]  /*2a20*/  FMUL.FTZ R69, R69, UR5 ;  /* 0x0000000545457c20 */ /* 0x000fe20008410000 */
[----:B------:R-:W-:Y:S01]  /*2a30*/  FMUL.FTZ R70, R70, UR5 ;  /* 0x0000000546467c20 */ /* 0x000fe20008410000 */
[----:B------:R-:W-:Y:S02]  /*2a40*/  FMUL.FTZ R71, R71, UR5 ;  /* 0x0000000547477c20 */ /* 0x000fe40008410000 */
[C---:B------:R-:W-:Y:S02]  /*2a50*/  HMMA.16816.F32.BF16 R104, R28.reuse, R102, RZ ;  /* 0x000000661c68723c */ /* 0x040fe400000418ff */
[----:B------:R4:W1:Y:S06]  /*2a60*/  MUFU.TANH R143, R27 ;  /* 0x0000001b008f7308 */ /* 0x00086c0000002400 */
[C---:B------:R-:W-:Y:S02]  /*2a70*/  HMMA.16816.F32.BF16 R92, R28.reuse, R90, RZ ;  /* 0x0000005a1c5c723c */ /* 0x040fe400000418ff */
[----:B------:R-:W1:Y:S06]  /*2a80*/  MUFU.TANH R96, R96 ;  /* 0x0000006000607308 */ /* 0x000e6c0000002400 */
[C---:B------:R-:W-:Y:S02]  /*2a90*/  HMMA.16816.F32.BF16 R76, R28.reuse, R74, RZ ;  /* 0x0000004a1c4c723c */ /* 0x040fe400000418ff */
[----:B------:R-:W1:Y:S06]  /*2aa0*/  MUFU.TANH R97, R97 ;  /* 0x0000006100617308 */ /* 0x000e6c0000002400 */
[C---:B------:R-:W-:Y:S02]  /*2ab0*/  HMMA.16816.F32.BF16 R60, R28.reuse, R58, RZ ;  /* 0x0000003a1c3c723c */ /* 0x040fe400000418ff */
[----:B------:R-:W1:Y:S06]  /*2ac0*/  MUFU.TANH R98, R98 ;  /* 0x0000006200627308 */ /* 0x000e6c0000002400 */
[C---:B------:R-:W-:Y:S02]  /*2ad0*/  HMMA.16816.F32.BF16 R44, R28.reuse, R18, RZ ;  /* 0x000000121c2c723c */ /* 0x040fe400000418ff */
[----:B------:R-:W1:Y:S06]  /*2ae0*/  MUFU.TANH R84, R84 ;  /* 0x0000005400547308 */ /* 0x000e6c0000002400 */
[----:B------:R-:W-:Y:S02]  /*2af0*/  HMMA.16816.F32.BF16 R28, R28, R146, RZ ;  /* 0x000000921c1c723c */ /* 0x000fe400000418ff */
[----:B------:R-:W1:Y:S06]  /*2b00*/  MUFU.TANH R85, R85 ;  /* 0x0000005500557308 */ /* 0x000e6c0000002400 */
[C---:B-----5:R-:W-:Y:S02]  /*2b10*/  HMMA.16816.F32.BF16 R48, R136.reuse, R20, R48 ;  /* 0x000000148830723c */ /* 0x060fe40000041830 */
[----:B------:R-:W1:Y:S06]  /*2b20*/  MUFU.TANH R86, R86 ;  /* 0x0000005600567308 */ /* 0x000e6c0000002400 */
[----:B--2---:R-:W-:Y:S02]  /*2b30*/  HMMA.16816.F32.BF16 R32, R136, R12, R32 ;  /* 0x0000000c8820723c */ /* 0x004fe40000041820 */
[----:B------:R-:W2:Y:S06]  /*2b40*/  MUFU.TANH R87, R87 ;  /* 0x0000005700577308 */ /* 0x000eac0000002400 */
[----:B------:R-:W-:Y:S01]  /*2b50*/  HMMA.16816.F32.BF16 R52, R8, R20, R52 ;  /* 0x000000140834723c */ /* 0x000fe20000041834 */
[----:B------:R-:W-:Y:S01]  /*2b60*/  LOP3.LUT R20, R191, 0x7, RZ, 0xc0, !PT ;  /* 0x00000007bf147812 */ /* 0x000fe200078ec0ff */
[----:B------:R-:W1:Y:S01]  /*2b70*/  MUFU.TANH R81, R81 ;  /* 0x0000005100517308 */ /* 0x000e620000002400 */
[----:B------:R-:W-:-:S02]  /*2b80*/  VIADD R21, R36, 0x1 ;  /* 0x0000000124157836 */ /* 0x000fc40000000000 */
[----:B------:R-:W-:Y:S01]  /*2b90*/  IADD3 R204, PT, PT, R20, UR12, R204 ;  /* 0x0000000c14cc7c10 */ /* 0x000fe2000fffe0cc */
[----:B------:R-:W-:Y:S02]  /*2ba0*/  FMUL.FTZ R20, R120, UR5 ;  /* 0x0000000578147c20 */ /* 0x000fe40008410000 */
[----:B------:R-:W-:Y:S01]  /*2bb0*/  HMMA.16816.F32.BF16 R40, R8, R12, R40 ;  /* 0x0000000c0828723c */ /* 0x000fe20000041828 */
[----:B------:R-:W-:Y:S01]  /*2bc0*/  IMAD.U32 R13, RZ, RZ, UR17 ;  /* 0x00000011ff0d7e24 */ /* 0x000fe2000f8e00ff */
[----:B------:R-:W-:Y:S01]  /*2bd0*/  MOV R12, UR13 ;  /* 0x0000000d000c7c02 */ /* 0x000fe20008000f00 */
[----:B------:R-:W1:Y:S01]  /*2be0*/  MUFU.TANH R82, R82 ;  /* 0x0000005200527308 */ /* 0x000e620000002400 */
[----:B------:R-:W-:Y:S02]  /*2bf0*/  IADD3 R205, PT, PT, R204, UR16, -R205 ;  /* 0x00000010cccd7c10 */ /* 0x000fe4000fffe8cd */
[----:B------:R-:W-:Y:S01]  /*2c00*/  IADD3 R12, PT, PT, R12, UR16, -R13 ;  /* 0x000000100c0c7c10 */ /* 0x000fe2000fffe80d */
[----:B------:R-:W-:Y:S01]  /*2c10*/  FMUL.FTZ R13, R116, UR5 ;  /* 0x00000005740d7c20 */ /* 0x000fe20008410000 */
[----:B------:R-:W-:Y:S01]  /*2c20*/  HMMA.16816.F32.BF16 R108, R4, R110, RZ ;  /* 0x0000006e046c723c */ /* 0x000fe200000418ff */
[----:B------:R-:W-:Y:S01]  /*2c30*/  VIADD R207, R205, 0x40 ;  /* 0x00000040cdcf7836 */ /* 0x000fe20000000000 */
[----:B------:R-:W-:Y:S01]  /*2c40*/  IADD3 R204, PT, PT, R204, 0x1, R12 ;  /* 0x00000001cccc7810 */ /* 0x000fe20007ffe00c */
[----:B------:R-:W-:Y:S01]  /*2c50*/  FMUL.FTZ R12, R121, UR5 ;  /* 0x00000005790c7c20 */ /* 0x000fe20008410000 */
[----:B------:R4:W1:Y:S01]  /*2c60*/  MUFU.TANH R124, R83 ;  /* 0x00000053007c7308 */ /* 0x0008620000002400 */
[----:B------:R-:W-:-:S02]  /*2c70*/  IADD3 R212, PT, PT, R205, 0x8, RZ ;  /* 0x00000008cdd47810 */ /* 0x000fc40007ffe0ff */
[C---:B------:R-:W-:Y:S01]  /*2c80*/  VIADDMNMX R203, R204.reuse, R203, UR16, PT ;  /* 0x00000010cccb7e46 */ /* 0x040fe2000b8001cb */
[C---:B------:R-:W-:Y:S01]  /*2c90*/  HMMA.16816.F32.BF16 R100, R4.reuse, R102, RZ ;  /* 0x000000660464723c */ /* 0x040fe200000418ff */
[C---:B------:R-:W-:Y:S02]  /*2ca0*/  VIADDMNMX R202, R204.reuse, R202, UR16, PT ;  /* 0x00000010ccca7e46 */ /* 0x040fe4000b8001ca */
[C---:B------:R-:W-:Y:S01]  /*2cb0*/  VIADDMNMX R201, R204.reuse, R201, UR16, PT ;  /* 0x00000010ccc97e46 */ /* 0x040fe2000b8001c9 */
[----:B------:R-:W1:Y:S01]  /*2cc0*/  MUFU.TANH R68, R68 ;  /* 0x0000004400447308 */ /* 0x000e620000002400 */
[----:B------:R-:W-:Y:S02]  /*2cd0*/  VIMNMX R204, PT, PT, R204, UR16, PT ;  /* 0x00000010cccc7c48 */ /* 0x000fe4000bfe0100 */
[----:B------:R-:W-:Y:S01]  /*2ce0*/  ISETP.GT.AND P6, PT, R205, R21, PT ;  /* 0x00000015cd00720c */ /* 0x000fe20003fc4270 */
[----:B------:R-:W-:Y:S01]  /*2cf0*/  HMMA.16816.F32.BF16 R88, R4, R90, RZ ;  /* 0x0000005a0458723c */ /* 0x000fe200000418ff */
[----:B------:R-:W-:-:S02]  /*2d00*/  ISETP.GE.AND P5, PT, R21, R204, PT ;  /* 0x000000cc1500720c */ /* 0x000fc40003fa6270 */
[----:B------:R-:W-:Y:S01]  /*2d10*/  ISETP.GT.AND P4, PT, R212, R21, PT ;  /* 0x00000015d400720c */ /* 0x000fe20003f84270 */
[----:B------:R-:W1:Y:S01]  /*2d20*/  MUFU.TANH R69, R69 ;  /* 0x0000004500457308 */ /* 0x000e620000002400 */
[----:B------:R-:W-:Y:S02]  /*2d30*/  ISETP.GE.AND P3, PT, R21, R203, PT ;  /* 0x000000cb1500720c */ /* 0x000fe40003f66270 */
[----:B------:R-:W-:Y:S01]  /*2d40*/  ISETP.GT.AND P2, PT, R207, R21, PT ;  /* 0x00000015cf00720c */ /* 0x000fe20003f44270 */
[----:B------:R-:W-:Y:S01]  /*2d50*/  HMMA.16816.F32.BF16 R72, R4, R74, RZ ;  /* 0x0000004a0448723c */ /* 0x000fe200000418ff */
[----:B------:R-:W-:-:S03]  /*2d60*/  IADD3 R213, PT, PT, R205, 0x48, RZ ;  /* 0x00000048cdd57810 */ /* 0x000fc60007ffe0ff */
[----:B------:R-:W1:Y:S04]  /*2d70*/  MUFU.TANH R70, R70 ;  /* 0x0000004600467308 */ /* 0x000e680000002400 */
[C---:B------:R-:W-:Y:S04]  /*2d80*/  HMMA.16816.F32.BF16 R56, R4.reuse, R58, RZ ;  /* 0x0000003a0438723c */ /* 0x040fe800000418ff */
[----:B------:R-:W1:Y:S04]  /*2d90*/  MUFU.TANH R71, R71 ;  /* 0x0000004700477308 */ /* 0x000e680000002400 */
[C---:B------:R-:W-:Y:S04]  /*2da0*/  HMMA.16816.F32.BF16 R16, R4.reuse, R18, RZ ;  /* 0x000000120410723c */ /* 0x040fe800000418ff */
[----:B------:R4:W1:Y:S04]  /*2db0*/  MUFU.TANH R125, R64 ;  /* 0x00000040007d7308 */ /* 0x0008680000002400 */
[----:B------:R-:W-:Y:S04]  /*2dc0*/  HMMA.16816.F32.BF16 R4, R4, R146, RZ ;  /* 0x000000920404723c */ /* 0x000fe800000418ff */
[----:B------:R4:W1:Y:S04]  /*2dd0*/  MUFU.TANH R146, R99 ;  /* 0x0000006300927308 */ /* 0x0008680000002400 */
[C---:B------:R-:W-:Y:S04]  /*2de0*/  HMMA.16816.F32.BF16 R112, R136.reuse, R158, R112 ;  /* 0x0000009e8870723c */ /* 0x040fe80000041870 */
[----:B------:R-:W1:Y:S04]  /*2df0*/  MUFU.TANH R65, R65 ;  /* 0x0000004100417308 */ /* 0x000e680000002400 */
[C---:B------:R-:W-:Y:S04]  /*2e00*/  HMMA.16816.F32.BF16 R104, R136.reuse, R154, R104 ;  /* 0x0000009a8868723c */ /* 0x040fe80000041868 */
[----:B------:R-:W1:Y:S04]  /*2e10*/  MUFU.TANH R20, R20 ;  /* 0x0000001400147308 */ /* 0x000e680000002400 */
[C---:B------:R-:W-:Y:S04]  /*2e20*/  HMMA.16816.F32.BF16 R92, R136.reuse, R134, R92 ;  /* 0x00000086885c723c */ /* 0x040fe8000004185c */
[----:B------:R-:W1:Y:S04]  /*2e30*/  MUFU.TANH R12, R12 ;  /* 0x0000000c000c7308 */ /* 0x000e680000002400 */
[C---:B------:R-:W-:Y:S04]  /*2e40*/  HMMA.16816.F32.BF16 R76, R136.reuse, R130, R76 ;  /* 0x00000082884c723c */ /* 0x040fe8000004184c */
[----:B------:R-:W1:Y:S04]  /*2e50*/  MUFU.TANH R13, R13 ;  /* 0x0000000d000d7308 */ /* 0x000e680000002400 */
[C---:B------:R-:W-:Y:S08]  /*2e60*/  HMMA.16816.F32.BF16 R60, R136.reuse, R126, R60 ;  /* 0x0000007e883c723c */ /* 0x040ff0000004183c */
[C---:B------:R-:W-:Y:S08]  /*2e70*/  HMMA.16816.F32.BF16 R44, R136.reuse, R22, R44 ;  /* 0x00000016882c723c */ /* 0x040ff0000004182c */
[----:B------:R-:W-:Y:S01]  /*2e80*/  HMMA.16816.F32.BF16 R28, R136, R14, R28 ;  /* 0x0000000e881c723c */ /* 0x000fe2000004181c */
[----:B------:R4:W1:Y:S07]  /*2e90*/  MUFU.TANH R136, R80 ;  /* 0x0000005000887308 */ /* 0x00086e0000002400 */
        /* <DEDUP_REMOVED lines=8> */
[----:B-1234-:R-:W-:-:S13]  /*2f20*/  @!P0 BRA `(.L_x_975) ;  /* 0x0000000000648947 */ /* 0x01efda0003800000 */
        /* <DEDUP_REMOVED lines=25> */
.L_x_975:
[----:B------:R-:W-:Y:S01]  /*30c0*/  FMUL.FTZ R9, R118, UR5 ;  /* 0x0000000576097c20 */ /* 0x000fe20008410000 */
[----:B------:R-:W-:Y:S01]  /*30d0*/  FSEL R152, R152, -INF , !P6 ;  /* 0xff80000098987808 */ /* 0x000fe20007000000 */
[----:B------:R-:W-:Y:S02]  /*30e0*/  VIADD R8, R36, 0x8 ;  /* 0x0000000824087836 */ /* 0x000fe40000000000 */
[----:B------:R-:W-:Y:S01]  /*30f0*/  FMUL.FTZ R11, R122, UR5 ;  /* 0x000000057a0b7c20 */ /* 0x000fe20008410000 */
[----:B-1----:R-:W-:Y:S01]  /*3100*/  FSEL R15, R153, -INF , !P4 ;  /* 0xff800000990f7808 */ /* 0x002fe20006000000 */
[----:B------:R-:W-:Y:S01]  /*3110*/  FMUL.FTZ R10, R117, UR5 ;  /* 0x00000005750a7c20 */ /* 0x000fe20008410000 */
[----:B------:R-:W1:Y:S01]  /*3120*/  MUFU.TANH R9, R9 ;  /* 0x0000000900097308 */ /* 0x000e620000002400 */
[----:B------:R-:W-:Y:S01]  /*3130*/  ISETP.GE.AND P1, PT, R21, R202, PT ;  /* 0x000000ca1500720c */ /* 0x000fe20003f26270 */
[----:B------:R-:W-:Y:S01]  /*3140*/  FMUL.FTZ R123, R123, UR5 ;  /* 0x000000057b7b7c20 */ /* 0x000fe20008410000 */
[----:B------:R-:W-:Y:S01]  /*3150*/  ISETP.GT.AND P0, PT, R213, R21, PT ;  /* 0x00000015d500720c */ /* 0x000fe20003f04270 */
[----:B------:R-:W-:Y:S01]  /*3160*/  FMUL.FTZ R14, R119, UR5 ;  /* 0x00000005770e7c20 */ /* 0x000fe20008410000 */
[----:B------:R-:W-:Y:S01]  /*3170*/  ISETP.GE.AND P6, PT, R21, R201, PT ;  /* 0x000000c91500720c */ /* 0x000fe20003fc6270 */
[----:B------:R-:W-:Y:S01]  /*3180*/  FMUL.FTZ R66, R66, UR5 ;  /* 0x0000000542427c20 */ /* 0x000fe20008410000 */
[----:B------:R-:W-:Y:S01]  /*3190*/  FSEL R21, R152, -INF , !P5 ;  /* 0xff80000098157808 */ /* 0x000fe20006800000 */
[----:B------:R-:W2:Y:S01]  /*31a0*/  MUFU.TANH R11, R11 ;  /* 0x0000000b000b7308 */ /* 0x000ea20000002400 */
[----:B------:R-:W-:Y:S01]  /*31b0*/  FSEL R15, R15, -INF , !P3 ;  /* 0xff8000000f0f7808 */ /* 0x000fe20005800000 */
[----:B------:R-:W-:Y:S01]  /*31c0*/  FMUL.FTZ R22, R108, UR5 ;  /* 0x000000056c167c20 */ /* 0x000fe20008410000 */
[-C--:B------:R-:W-:Y:S01]  /*31d0*/  ISETP.GT.AND P5, PT, R205, R8.reuse, PT ;  /* 0x00000008cd00720c */ /* 0x080fe20003fa4270 */
[----:B------:R-:W-:Y:S01]  /*31e0*/  VIADD R25, R36, 0x18 ;  /* 0x0000001824197836 */ /* 0x000fe20000000000 */
[----:B------:R-:W-:Y:S01]  /*31f0*/  ISETP.GT.AND P3, PT, R212, R8, PT ;  /* 0x00000008d400720c */ /* 0x000fe20003f64270 */
[----:B------:R-:W-:Y:S01]  /*3200*/  FMUL.FTZ R26, R109, UR5 ;  /* 0x000000056d1a7c20 */ /* 0x000fe20008410000 */
[----:B------:R-:W-:Y:S01]  /*3210*/  ISETP.GE.AND P4, PT, R8, R204, PT ;  /* 0x000000cc0800720c */ /* 0x000fe20003f86270 */
[----:B------:R-:W3:Y:S01]  /*3220*/  MUFU.TANH R10, R10 ;  /* 0x0000000a000a7308 */ /* 0x000ee20000002400 */
[----:B------:R-:W-:Y:S01]  /*3230*/  FSEL R149, R149, -INF , !P2 ;  /* 0xff80000095957808 */ /* 0x000fe20005000000 */
[----:B------:R-:W-:Y:S01]  /*3240*/  FMUL.FTZ R115, R115, UR5 ;  /* 0x0000000573737c20 */ /* 0x000fe20008410000 */
[----:B------:R-:W-:Y:S01]  /*3250*/  FSEL R13, R13, -INF , !P5 ;  /* 0xff8000000d0d7808 */ /* 0x000fe20006800000 */
[----:B------:R-:W-:Y:S01]  /*3260*/  FMUL.FTZ R111, R111, UR5 ;  /* 0x000000056f6f7c20 */ /* 0x000fe20008410000 */
[----:B-1----:R-:W-:Y:S01]  /*3270*/  FSEL R9, R9, -INF , !P3 ;  /* 0xff80000009097808 */ /* 0x002fe20005800000 */
[----:B------:R-:W-:Y:S01]  /*3280*/  VIADD R27, R36, 0x19 ;  /* 0x00000019241b7836 */ /* 0x000fe20000000000 */
[----:B------:R-:W-:Y:S01]  /*3290*/  ISETP.GE.AND P2, PT, R8, R203, PT ;  /* 0x000000cb0800720c */ /* 0x000fe20003f46270 */
[----:B------:R-:W-:Y:S01]  /*32a0*/  MUFU.TANH R14, R14 ;  /* 0x0000000e000e7308 */ /* 0x000fe20000002400 */
[----:B------:R-:W-:Y:S01]  /*32b0*/  FSEL R23, R13, -INF , !P4 ;  /* 0xff8000000d177808 */ /* 0x000fe20006000000 */
[----:B------:R-:W-:Y:S01]  /*32c0*/  FMUL.FTZ R113, R113, UR5 ;  /* 0x0000000571717c20 */ /* 0x000fe20008410000 */
[----:B------:R-:W-:Y:S01]  /*32d0*/  FSEL R13, R9, -INF , !P2 ;  /* 0xff800000090d7808 */ /* 0x000fe20005000000 */
[----:B------:R-:W-:Y:S01]  /*32e0*/  FMUL.FTZ R104, R104, UR5 ;  /* 0x0000000568687c20 */ /* 0x000fe20008410000 */
[----:B------:R-:W-:Y:S01]  /*32f0*/  FSEL R139, R151, -INF , !P0 ;  /* 0xff800000978b7808 */ /* 0x000fe20004000000 */
[----:B------:R-:W-:Y:S01]  /*3300*/  VIADD R80, R36, 0x21 ;  /* 0x0000002124507836 */ /* 0x000fe20000000000 */
[----:B------:R-:W-:Y:S01]  /*3310*/  FSEL R151, R149, -INF , !P1 ;  /* 0xff80000095977808 */ /* 0x000fe20004800000 */
[----:B------:R-:W1:Y:S01]  /*3320*/  MUFU.TANH R9, R123 ;  /* 0x0000007b00097308 */ /* 0x000e620000002400 */
[----:B------:R-:W-:Y:S01]  /*3330*/  FSEL R139, R139, -INF , !P6 ;  /* 0xff8000008b8b7808 */ /* 0x000fe20007000000 */
[----:B------:R-:W-:Y:S01]  /*3340*/  FMUL.FTZ R83, R106, UR5 ;  /* 0x000000056a537c20 */ /* 0x000fe20008410000 */
[----:B------:R-:W-:Y:S01]  /*3350*/  ISETP.GT.AND P1, PT, R207, R8, PT ;  /* 0x00000008cf00720c */ /* 0x000fe20003f24270 */
[----:B------:R-:W-:Y:S01]  /*3360*/  FMUL.FTZ R102, R102, UR5 ;  /* 0x0000000566667c20 */ /* 0x000fe20008410000 */
[C---:B------:R-:W-:Y:S01]  /*3370*/  ISETP.GE.AND P0, PT, R8.reuse, R202, PT ;  /* 0x000000ca0800720c */ /* 0x040fe20003f06270 */
[----:B------:R-:W-:Y:S01]  /*3380*/  FMUL.FTZ R101, R101, UR5 ;  /* 0x0000000565657c20 */ /* 0x000fe20008410000 */
[----:B------:R-:W-:Y:S01]  /*3390*/  ISETP.GT.AND P6, PT, R213, R8, PT ;  /* 0x00000008d500720c */ /* 0x000fe20003fc4270 */
[----:B------:R4:W-:Y:S01]  /*33a0*/  MUFU.TANH R118, R66 ;  /* 0x0000004200767308 */ /* 0x0009e20000002400 */
[----:B------:R-:W-:Y:S01]  /*33b0*/  ISETP.GE.AND P5, PT, R8, R201, PT ;  /* 0x000000c90800720c */ /* 0x000fe20003fa6270 */
[----:B------:R-:W-:Y:S01]  /*33c0*/  VIADD R8, R36, 0x9 ;  /* 0x0000000924087836 */ /* 0x000fe20000000000 */
[----:B--2---:R-:W-:Y:S01]  /*33d0*/  FSEL R11, R11, -INF , !P6 ;  /* 0xff8000000b0b7808 */ /* 0x004fe20007000000 */
[----:B------:R-:W-:Y:S01]  /*33e0*/  FMUL.FTZ R107, R107, UR5 ;  /* 0x000000056b6b7c20 */ /* 0x000fe20008410000 */
[----:B------:R-:W-:Y:S01]  /*33f0*/  FSEL R20, R20, -INF , !P1 ;  /* 0xff80000014147808 */ /* 0x000fe20004800000 */
[----:B------:R-:W-:Y:S01]  /*3400*/  FMUL.FTZ R88, R88, UR5 ;  /* 0x0000000558587c20 */ /* 0x000fe20008410000 */
[-C--:B------:R-:W-:Y:S01]  /*3410*/  ISETP.GT.AND P4, PT, R205, R8.reuse, PT ;  /* 0x00000008cd00720c */ /* 0x080fe20003f84270 */
[----:B------:R-:W-:Y:S01]  /*3420*/  MUFU.TANH R22, R22 ;  /* 0x0000001600167308 */ /* 0x000fe20000002400 */
[----:B------:R-:W-:Y:S01]  /*3430*/  FSEL R137, R11, -INF , !P5 ;  /* 0xff8000000b897808 */ /* 0x000fe20006800000 */
[----:B------:R-:W-:Y:S01]  /*3440*/  FMUL.FTZ R11, R114, UR5 ;  /* 0x00000005720b7c20 */ /* 0x000fe20008410000 */
[----:B------:R-:W-:Y:S01]  /*3450*/  ISETP.GT.AND P5, PT, R213, R8, PT ;  /* 0x00000008d500720c */ /* 0x000fe20003fa4270 */
[----:B------:R-:W-:Y:S01]  /*3460*/  FMUL.FTZ R95, R95, UR5 ;  /* 0x000000055f5f7c20 */ /* 0x000fe20008410000 */
[----:B------:R-:W-:Y:S01]  /*3470*/  FSEL R149, R20, -INF , !P0 ;  /* 0xff80000014957808 */ /* 0x000fe20004000000 */
[----:B------:R-:W-:Y:S01]  /*3480*/  FMUL.FTZ R93, R93, UR5 ;  /* 0x000000055d5d7c20 */ /* 0x000fe20008410000 */
[----:B---3--:R-:W-:Y:S01]  /*3490*/  FSEL R10, R10, -INF , !P4 ;  /* 0xff8000000a0a7808 */ /* 0x008fe20006000000 */
[----:B------:R-:W2:Y:S01]  /*34a0*/  MUFU.TANH R11, R11 ;  /* 0x0000000b000b7308 */ /* 0x000ea20000002400 */
[----:B------:R-:W-:Y:S01]  /*34b0*/  ISETP.GE.AND P3, PT, R8, R204, PT ;  /* 0x000000cc0800720c */ /* 0x000fe20003f66270 */
[----:B----4-:R-:W-:Y:S01]  /*34c0*/  FMUL.FTZ R66, R52, UR5 ;  /* 0x0000000534427c20 */ /* 0x010fe20008410000 */
[-C--:B------:R-:W-:Y:S01]  /*34d0*/  ISETP.GT.AND P2, PT, R212, R8.reuse, PT ;  /* 0x00000008d400720c */ /* 0x080fe20003f44270 */
[----:B------:R-:W-:Y:S01]  /*34e0*/  FMUL.FTZ R72, R72, UR5 ;  /* 0x0000000548487c20 */ /* 0x000fe20008410000 */
[----:B------:R-:W-:Y:S01]  /*34f0*/  ISETP.GE.AND P1, PT, R8, R203, PT ;  /* 0x000000cb0800720c */ /* 0x000fe20003f26270 */
[----:B------:R-:W-:Y:S01]  /*3500*/  FMUL.FTZ R76, R76, UR5 ;  /* 0x000000054c4c7c20 */ /* 0x000fe20008410000 */
[----:B------:R-:W-:Y:S01]  /*3510*/  ISETP.GT.AND P6, PT, R207, R8, PT ;  /* 0x00000008cf00720c */ /* 0x000fe20003fc4270 */
[----:B------:R-:W-:Y:S01]  /*3520*/  MUFU.TANH R26, R26 ;  /* 0x0000001a001a7308 */ /* 0x000fe20000002400 */
[----:B------:R-:W-:Y:S01]  /*3530*/  ISETP.GE.AND P0, PT, R8, R202, PT ;  /* 0x000000ca0800720c */ /* 0x000fe20003f06270 */
[----:B------:R-:W-:Y:S01]  /*3540*/  FMUL.FTZ R74, R74, UR5 ;  /* 0x000000054a4a7c20 */ /* 0x000fe20008410000 */
[-C--:B------:R-:W-:Y:S01]  /*3550*/  ISETP.GE.AND P4, PT, R8, R201.reuse, PT ;  /* 0x000000c90800720c */ /* 0x080fe20003f86270 */
[----:B------:R-:W-:Y:S01]  /*3560*/  VIADD R8, R36, 0x10 ;  /* 0x0000001024087836 */ /* 0x000fe20000000000 */
[----:B-1----:R-:W-:Y:S01]  /*3570*/  FSEL R9, R9, -INF , !P5 ;  /* 0xff80000009097808 */ /* 0x002fe20006800000 */
[----:B------:R-:W-:Y:S01]  /*3580*/  FMUL.FTZ R73, R73, UR5 ;  /* 0x0000000549497c20 */ /* 0x000fe20008410000 */
[----:B------:R-:W-:Y:S01]  /*3590*/  FSEL R64, R10, -INF , !P3 ;  /* 0xff8000000a407808 */ /* 0x000fe20005800000 */
[----:B------:R-:W-:Y:S01]  /*35a0*/  VIADD R10, R36, 0x11 ;  /* 0x00000011240a7836 */ /* 0x000fe20000000000 */
[-C--:B------:R-:W-:Y:S01]  /*35b0*/  ISETP.GT.AND P3, PT, R205, R8.reuse, PT ;  /* 0x00000008cd00720c */ /* 0x080fe20003f64270 */
[----:B------:R-:W-:Y:S01]  /*35c0*/  MUFU.TANH R83, R83 ;  /* 0x0000005300537308 */ /* 0x000fe20000002400 */
[----:B------:R-:W-:Y:S01]  /*35d0*/  FSEL R12, R12, -INF , !P6 ;  /* 0xff8000000c0c7808 */ /* 0x000fe20007000000 */
[----:B------:R-:W-:Y:S01]  /*35e0*/  FMUL.FTZ R78, R78, UR5 ;  /* 0x000000054e4e7c20 */ /* 0x000fe20008410000 */
[----:B------:R-:W-:Y:S01]  /*35f0*/  FSEL R138, R9, -INF , !P4 ;  /* 0xff800000098a7808 */ /* 0x000fe20006000000 */
[----:B------:R-:W-:Y:S01]  /*3600*/  FMUL.FTZ R9, R112, UR5 ;  /* 0x0000000570097c20 */ /* 0x000fe20008410000 */
[----:B------:R-:W-:Y:S01]  /*3610*/  ISETP.GT.AND P4, PT, R213, R8, PT ;  /* 0x00000008d500720c */ /* 0x000fe20003f84270 */
[----:B------:R-:W-:Y:S01]  /*3620*/  FMUL.FTZ R77, R77, UR5 ;  /* 0x000000054d4d7c20 */ /* 0x000fe20008410000 */
[----:B------:R-:W-:Y:S01]  /*3630*/  FSEL R14, R14, -INF , !P2 ;  /* 0xff8000000e0e7808 */ /* 0x000fe20005000000 */
[----:B------:R-:W-:Y:S01]  /*3640*/  MUFU.TANH R88, R88 ;  /* 0x0000005800587308 */ /* 0x000fe20000002400 */
[----:B------:R-:W-:Y:S01]  /*3650*/  ISETP.GE.AND P2, PT, R8, R204, PT ;  /* 0x000000cc0800720c */ /* 0x000fe20003f46270 */
[----:B------:R-:W-:Y:S01]  /*3660*/  FMUL.FTZ R79, R79, UR5 ;  /* 0x000000054f4f7c20 */ /* 0x000fe20008410000 */
[----:B------:R-:W-:Y:S01]  /*3670*/  FSEL R52, R12, -INF , !P0 ;  /* 0xff8000000c347808 */ /* 0x000fe20004000000 */
[----:B------:R-:W-:Y:S01]  /*3680*/  FMUL.FTZ R67, R67, UR5 ;  /* 0x0000000543437c20 */ /* 0x000fe20008410000 */
[----:B------:R-:W-:Y:S01]  /*3690*/  FSEL R156, R156, -INF , !P3 ;  /* 0xff8000009c9c7808 */ /* 0x000fe20005800000 */
[----:B------:R-:W-:Y:S01]  /*36a0*/  FMUL.FTZ R58, R58, UR5 ;  /* 0x000000053a3a7c20 */ /* 0x000fe20008410000 */
[----:B------:R-:W-:Y:S01]  /*36b0*/  ISETP.GE.AND P3, PT, R8, R201, PT ;  /* 0x000000c90800720c */ /* 0x000fe20003f66270 */
[----:B------:R-:W1:Y:S01]  /*36c0*/  MUFU.TANH R9, R9 ;  /* 0x0000000900097308 */ /* 0x000e620000002400 */
[----:B------:R-:W-:Y:S01]  /*36d0*/  FSEL R12, R167, -INF , !P4 ;  /* 0xff800000a70c7808 */ /* 0x000fe20006000000 */
[----:B------:R-:W-:Y:S01]  /*36e0*/  FMUL.FTZ R56, R56, UR5 ;  /* 0x0000000538387c20 */ /* 0x000fe20008410000 */
[----:B------:R-:W-:Y:S01]  /*36f0*/  FSEL R233, R156, -INF , !P2 ;  /* 0xff8000009ce97808 */ /* 0x000fe20005000000 */
[----:B------:R-:W-:Y:S01]  /*3700*/  FMUL.FTZ R40, R40, UR5 ;  /* 0x0000000528287c20 */ /* 0x000fe20008410000 */
[-C--:B------:R-:W-:Y:S01]  /*3710*/  ISETP.GT.AND P2, PT, R205, R10.reuse, PT ;  /* 0x0000000acd00720c */ /* 0x080fe20003f44270 */
[----:B------:R-:W-:Y:S01]  /*3720*/  FMUL.FTZ R60, R60, UR5 ;  /* 0x000000053c3c7c20 */ /* 0x000fe20008410000 */
[----:B------:R-:W-:Y:S01]  /*3730*/  FSEL R12, R12, -INF , !P3 ;  /* 0xff8000000c0c7808 */ /* 0x000fe20005800000 */
[----:B------:R-:W-:Y:S01]  /*3740*/  MUFU.TANH R93, R93 ;  /* 0x0000005d005d7308 */ /* 0x000fe20000002400 */
[----:B------:R-:W-:Y:S01]  /*3750*/  FSEL R14, R14, -INF , !P1 ;  /* 0xff8000000e0e7808 */ /* 0x000fe20004800000 */
[----:B------:R-:W-:Y:S01]  /*3760*/  FMUL.FTZ R62, R62, UR5 ;  /* 0x000000053e3e7c20 */ /* 0x000fe20008410000 */
[----:B------:R-:W-:Y:S01]  /*3770*/  ISETP.GT.AND P3, PT, R213, R10, PT ;  /* 0x0000000ad500720c */ /* 0x000fe20003f64270 */
[----:B------:R-:W-:Y:S01]  /*3780*/  FMUL.FTZ R57, R57, UR5 ;  /* 0x0000000539397c20 */ /* 0x000fe20008410000 */
[-C--:B------:R-:W-:Y:S01]  /*3790*/  ISETP.GT.AND P1, PT, R212, R8.reuse, PT ;  /* 0x00000008d400720c */ /* 0x080fe20003f24270 */
[----:B------:R-:W-:Y:S01]  /*37a0*/  FMUL.FTZ R59, R59, UR5 ;  /* 0x000000053b3b7c20 */ /* 0x000fe20008410000 */
[----:B------:R-:W-:Y:S01]  /*37b0*/  ISETP.GT.AND P5, PT, R207, R8, PT ;  /* 0x00000008cf00720c */ /* 0x000fe20003fa4270 */
[----:B------:R-:W-:Y:S01]  /*37c0*/  MUFU.TANH R72, R72 ;  /* 0x0000004800487308 */ /* 0x000fe20000002400 */
[----:B------:R-:W-:Y:S01]  /*37d0*/  FSEL R157, R157, -INF , !P2 ;  /* 0xff8000009d9d7808 */ /* 0x000fe20005000000 */
[----:B------:R-:W-:Y:S01]  /*37e0*/  FMUL.FTZ R63, R63, UR5 ;  /* 0x000000053f3f7c20 */ /* 0x000fe20008410000 */
[----:B------:R-:W-:Y:S01]  /*37f0*/  ISETP.GE.AND P6, PT, R8, R203, PT ;  /* 0x000000cb0800720c */ /* 0x000fe20003fc6270 */
[----:B------:R-:W-:Y:S01]  /*3800*/  FMUL.FTZ R54, R54, UR5 ;  /* 0x0000000536367c20 */ /* 0x000fe20008410000 */
[----:B------:R-:W-:Y:S01]  /*3810*/  ISETP.GE.AND P0, PT, R8, R202, PT ;  /* 0x000000ca0800720c */ /* 0x000fe20003f06270 */
[----:B------:R-:W-:Y:S01]  /*3820*/  FMUL.FTZ R53, R53, UR5 ;  /* 0x0000000535357c20 */ /* 0x000fe20008410000 */
[----:B------:R-:W-:Y:S01]  /*3830*/  ISETP.GE.AND P2, PT, R10, R201, PT ;  /* 0x000000c90a00720c */ /* 0x000fe20003f46270 */
[----:B------:R-:W-:Y:S01]  /*3840*/  MUFU.TANH R76, R76 ;  /* 0x0000004c004c7308 */ /* 0x000fe20000002400 */
[----:B------:R-:W-:Y:S01]  /*3850*/  FSEL R134, R173, -INF , !P3 ;  /* 0xff800000ad867808 */ /* 0x000fe20005800000 */
[----:B------:R-:W-:Y:S01]  /*3860*/  FMUL.FTZ R48, R48, UR5 ;  /* 0x0000000530307c20 */ /* 0x000fe20008410000 */
[----:B------:R-:W-:Y:S01]  /*3870*/  FSEL R8, R160, -INF , !P1 ;  /* 0xff800000a0087808 */ /* 0x000fe20004800000 */
[----:B------:R-:W-:Y:S01]  /*3880*/  FMUL.FTZ R55, R55, UR5 ;  /* 0x0000000537377c20 */ /* 0x000fe20008410000 */
[----:B------:R-:W-:Y:S01]  /*3890*/  FSEL R20, R164, -INF , !P5 ;  /* 0xff800000a4147808 */ /* 0x000fe20006800000 */
[----:B------:R-:W-:Y:S01]  /*38a0*/  FMUL.FTZ R16, R16, UR5 ;  /* 0x0000000510107c20 */ /* 0x000fe20008410000 */
[----:B------:R-:W-:Y:S01]  /*38b0*/  FSEL R134, R134, -INF , !P2 ;  /* 0xff80000086867808 */ /* 0x000fe20005000000 */
[----:B------:R-:W-:Y:S01]  /*38c0*/  MUFU.TANH R74, R74 ;  /* 0x0000004a004a7308 */ /* 0x000fe20000002400 */
[----:B------:R-:W-:Y:S01]  /*38d0*/  FSEL R8, R8, -INF , !P6 ;  /* 0xff80000008087808 */ /* 0x000fe20007000000 */
[----:B------:R-:W-:Y:S01]  /*38e0*/  FMUL.FTZ R49, R49, UR5 ;  /* 0x0000000531317c20 */ /* 0x000fe20008410000 */
[----:B------:R-:W-:Y:S01]  /*38f0*/  FSEL R20, R20, -INF , !P0 ;  /* 0xff80000014147808 */ /* 0x000fe20004000000 */
[----:B------:R-:W-:Y:S01]  /*3900*/  FMUL.FTZ R44, R44, UR5 ;  /* 0x000000052c2c7c20 */ /* 0x000fe20008410000 */
[----:B------:R-:W-:Y:S01]  /*3910*/  ISETP.GT.AND P2, PT, R213, R25, PT ;  /* 0x00000019d500720c */ /* 0x000fe20003f44270 */
[----:B------:R-:W-:Y:S01]  /*3920*/  FMUL.FTZ R46, R46, UR5 ;  /* 0x000000052e2e7c20 */ /* 0x000fe20008410000 */
[----:B------:R-:W-:Y:S01]  /*3930*/  ISETP.GE.AND P1, PT, R10, R204, PT ;  /* 0x000000cc0a00720c */ /* 0x000fe20003f26270 */
[----:B------:R-:W-:Y:S01]  /*3940*/  MUFU.TANH R73, R73 ;  /* 0x0000004900497308 */ /* 0x000fe20000002400 */
[-C--:B------:R-:W-:Y:S01]  /*3950*/  ISETP.GT.AND P6, PT, R212, R10.reuse, PT ;  /* 0x0000000ad400720c */ /* 0x080fe20003fc4270 */
[----:B------:R-:W-:Y:S01]  /*3960*/  FMUL.FTZ R17, R17, UR5 ;  /* 0x0000000511117c20 */ /* 0x000fe20008410000 */
[----:B------:R-:W-:Y:S01]  /*3970*/  ISETP.GE.AND P5, PT, R10, R203, PT ;  /* 0x000000cb0a00720c */ /* 0x000fe20003fa6270 */
[----:B------:R-:W-:Y:S01]  /*3980*/  FMUL.FTZ R112, R19, UR5 ;  /* 0x0000000513707c20 */ /* 0x000fe20008410000 */
[----:B------:R-:W-:Y:S01]  /*3990*/  ISETP.GT.AND P4, PT, R207, R10, PT ;  /* 0x0000000acf00720c */ /* 0x000fe20003f84270 */
[----:B------:R-:W-:Y:S01]  /*39a0*/  FMUL.FTZ R42, R42, UR5 ;  /* 0x000000052a2a7c20 */ /* 0x000fe20008410000 */
[----:B------:R-:W-:Y:S01]  /*39b0*/  ISETP.GE.AND P0, PT, R10, R202, PT ;  /* 0x000000ca0a00720c */ /* 0x000fe20003f06270 */
[----:B------:R-:W-:Y:S01]  /*39c0*/  FMUL.FTZ R10, R110, UR5 ;  /* 0x000000056e0a7c20 */ /* 0x000fe20008410000 */
[----:B--2---:R-:W-:Y:S01]  /*39d0*/  FSEL R144, R11, -INF , !P2 ;  /* 0xff8000000b907808 */ /* 0x004fe20005000000 */
[----:B------:R-:W-:Y:S01]  /*39e0*/  MUFU.TANH R78, R78 ;  /* 0x0000004e004e7308 */ /* 0x000fe20000002400 */
[----:B------:R-:W-:Y:S01]  /*39f0*/  FSEL R161, R161, -INF , !P6 ;  /* 0xff800000a1a17808 */ /* 0x000fe20007000000 */
[----:B------:R-:W-:Y:S01]  /*3a00*/  FMUL.FTZ R33, R33, UR5 ;  /* 0x0000000521217c20 */ /* 0x000fe20008410000 */
[----:B------:R-:W-:Y:S01]  /*3a10*/  ISETP.GT.AND P6, PT, R205, R25, PT ;  /* 0x00000019cd00720c */ /* 0x000fe20003fc4270 */
[----:B------:R-:W-:Y:S01]  /*3a20*/  FMUL.FTZ R28, R28, UR5 ;  /* 0x000000051c1c7c20 */ /* 0x000fe20008410000 */
[----:B------:R-:W-:Y:S01]  /*3a30*/  FSEL R135, R165, -INF , !P4 ;  /* 0xff800000a5877808 */ /* 0x000fe20006000000 */
[----:B------:R-:W-:Y:S01]  /*3a40*/  FMUL.FTZ R35, R35, UR5 ;  /* 0x0000000523237c20 */ /* 0x000fe20008410000 */
[----:B------:R-:W-:Y:S01]  /*3a50*/  FSEL R236, R157, -INF , !P1 ;  /* 0xff8000009dec7808 */ /* 0x000fe20004800000 */
[----:B------:R-:W2:Y:S01]  /*3a60*/  MUFU.TANH R11, R115 ;  /* 0x00000073000b7308 */ /* 0x000ea20000002400 */
[----:B------:R-:W-:Y:S01]  /*3a70*/  FSEL R22, R22, -INF , !P6 ;  /* 0xff80000016167808 */ /* 0x000fe20007000000 */
[----:B------:R-:W-:Y:S01]  /*3a80*/  FMUL.FTZ R4, R4, UR5 ;  /* 0x0000000504047c20 */ /* 0x000fe20008410000 */
[C---:B------:R-:W-:Y:S01]  /*3a90*/  ISETP.GE.AND P1, PT, R25.reuse, R204, PT ;  /* 0x000000cc1900720c */ /* 0x040fe20003f26270 */
[----:B------:R-:W-:Y:S01]  /*3aa0*/  FMUL.FTZ R30, R30, UR5 ;  /* 0x000000051e1e7c20 */ /* 0x000fe20008410000 */
[----:B------:R-:W-:Y:S01]  /*3ab0*/  ISETP.GE.AND P6, PT, R25, R201, PT ;  /* 0x000000c91900720c */ /* 0x000fe20003fc6270 */
[----:B------:R-:W-:Y:S01]  /*3ac0*/  FMUL.FTZ R166, R166, UR5 ;  /* 0x00000005a6a67c20 */ /* 0x000fe20008410000 */
[----:B------:R-:W-:Y:S01]  /*3ad0*/  FSEL R232, R161, -INF , !P5 ;  /* 0xff800000a1e87808 */ /* 0x000fe20006800000 */
[----:B------:R-:W3:Y:S01]  /*3ae0*/  MUFU.TANH R10, R10 ;  /* 0x0000000a000a7308 */ /* 0x000ee20000002400 */
[----:B------:R-:W-:Y:S01]  /*3af0*/  FSEL R135, R135, -INF , !P0 ;  /* 0xff80000087877808 */ /* 0x000fe20004000000 */
[----:B------:R-:W-:Y:S01]  /*3b00*/  FMUL.FTZ R148, R148, UR5 ;  /* 0x0000000594947c20 */ /* 0x000fe20008410000 */
[----:B------:R-:W-:Y:S01]  /*3b10*/  ISETP.GT.AND P5, PT, R212, R25, PT ;  /* 0x00000019d400720c */ /* 0x000fe20003fa4270 */
[----:B------:R-:W-:Y:S01]  /*3b20*/  FMUL.FTZ R150, R150, UR5 ;  /* 0x0000000596967c20 */ /* 0x000fe20008410000 */
[----:B------:R-:W-:Y:S01]  /*3b30*/  ISETP.GE.AND P4, PT, R25, R203, PT ;  /* 0x000000cb1900720c */ /* 0x000fe20003f86270 */
[----:B------:R-:W-:Y:S01]  /*3b40*/  FMUL.FTZ R29, R29, UR5 ;  /* 0x000000051d1d7c20 */ /* 0x000fe20008410000 */
[----:B------:R-:W-:Y:S01]  /*3b50*/  ISETP.GT.AND P3, PT, R207, R25, PT ;  /* 0x00000019cf00720c */ /* 0x000fe20003f64270 */
[----:B------:R-:W-:Y:S01]  /*3b60*/  MUFU.TANH R67, R67 ;  /* 0x0000004300437308 */ /* 0x000fe20000002400 */
[----:B------:R-:W-:Y:S01]  /*3b70*/  ISETP.GE.AND P0, PT, R25, R202, PT ;  /* 0x000000ca1900720c */ /* 0x000fe20003f06270 */
[----:B------:R-:W-:Y:S01]  /*3b80*/  FMUL.FTZ R31, R31, UR5 ;  /* 0x000000051f1f7c20 */ /* 0x000fe20008410000 */
[----:B------:R-:W-:Y:S01]  /*3b90*/  FSEL R237, R22, -INF , !P1 ;  /* 0xff80000016ed7808 */ /* 0x000fe20004800000 */
[----:B------:R-:W-:Y:S01]  /*3ba0*/  FMUL.FTZ R7, R7, UR5 ;  /* 0x0000000507077c20 */ /* 0x000fe20008410000 */
[----:B------:R-:W-:Y:S01]  /*3bb0*/  FSEL R144, R144, -INF , !P6 ;  /* 0xff80000090907808 */ /* 0x000fe20007000000 */
[----:B------:R-:W4:Y:S01]  /*3bc0*/  LDCU UR6, c[0x0][0x45c] ;  /* 0x00008b80ff0677ac */ /* 0x000f220008000800 */
[-C--:B------:R-:W-:Y:S01]  /*3bd0*/  ISETP.GT.AND P1, PT, R205, R27.reuse, PT ;  /* 0x0000001bcd00720c */ /* 0x080fe20003f24270 */
[----:B------:R-:W5:Y:S01]  /*3be0*/  MUFU.TANH R25, R111 ;  /* 0x0000006f00197308 */ /* 0x000f620000002400 */
[----:B------:R-:W-:Y:S01]  /*3bf0*/  ISETP.GT.AND P6, PT, R213, R27, PT ;  /* 0x0000001bd500720c */ /* 0x000fe20003fc4270 */
[----:B------:R-:W-:Y:S01]  /*3c00*/  IMAD.IADD R186, R172, 0x1, R0 ;  /* 0x00000001acba7824 */ /* 0x000fe200078e0200 */
[----:B-1----:R-:W-:-:S02]  /*3c10*/  FSEL R9, R9, -INF , !P3 ;  /* 0xff80000009097808 */ /* 0x002fc40005800000 */
[----:B------:R-:W-:Y:S02]  /*3c20*/  FSEL R26, R26, -INF , !P1 ;  /* 0xff8000001a1a7808 */ /* 0x000fe40004800000 */
[----:B--2---:R-:W-:Y:S01]  /*3c30*/  FSEL R11, R11, -INF , !P6 ;  /* 0xff8000000b0b7808 */ /* 0x004fe20007000000 */
[----:B------:R-:W1:Y:S01]  /*3c40*/  MUFU.TANH R22, R113 ;  /* 0x0000007100167308 */ /* 0x000e620000002400 */
[----:B------:R-:W-:Y:S02]  /*3c50*/  ISETP.GE.AND P1, PT, R27, R201, PT ;  /* 0x000000c91b00720c */ /* 0x000fe40003f26270 */
[----:B---3--:R-:W-:Y:S02]  /*3c60*/  FSEL R10, R10, -INF , !P5 ;  /* 0xff8000000a0a7808 */ /* 0x008fe40006800000 */
[----:B------:R-:W-:Y:S01]  /*3c70*/  FSEL R147, R9, -INF , !P0 ;  /* 0xff80000009937808 */ /* 0x000fe20004000000 */
[----:B------:R-:W-:Y:S01]  /*3c80*/  VIADD R9, R36, 0x20 ;  /* 0x0000002024097836 */ /* 0x000fe20000000000 */
[----:B------:R-:W-:Y:S01]  /*3c90*/  ISETP.GE.AND P5, PT, R27, R204, PT ;  /* 0x000000cc1b00720c */ /* 0x000fe20003fa6270 */
[----:B------:R-:W-:Y:S01]  /*3ca0*/  MUFU.TANH R58, R58 ;  /* 0x0000003a003a7308 */ /* 0x000fe20000002400 */
[----:B------:R-:W-:-:S02]  /*3cb0*/  FSEL R145, R11, -INF , !P1 ;  /* 0xff8000000b917808 */ /* 0x000fc40004800000 */
[----:B------:R-:W-:Y:S02]  /*3cc0*/  FSEL R10, R10, -INF , !P4 ;  /* 0xff8000000a0a7808 */ /* 0x000fe40006000000 */
[----:B------:R-:W-:Y:S02]  /*3cd0*/  ISETP.GT.AND P4, PT, R212, R27, PT ;  /* 0x0000001bd400720c */ /* 0x000fe40003f84270 */
[----:B------:R-:W-:Y:S01]  /*3ce0*/  FSEL R235, R26, -INF , !P5 ;  /* 0xff8000001aeb7808 */ /* 0x000fe20006800000 */
[----:B------:R2:W-:Y:S01]  /*3cf0*/  MUFU.TANH R11, R104 ;  /* 0x00000068000b7308 */ /* 0x0005e20000002400 */
[----:B------:R-:W-:Y:S02]  /*3d00*/  ISETP.GT.AND P5, PT, R205, R9, PT ;  /* 0x00000009cd00720c */ /* 0x000fe40003fa4270 */
[----:B------:R-:W-:Y:S02]  /*3d10*/  ISETP.GE.AND P3, PT, R27, R203, PT ;  /* 0x000000cb1b00720c */ /* 0x000fe40003f66270 */
[----:B-----5:R-:W-:-:S02]  /*3d20*/  FSEL R25, R25, -INF , !P4 ;  /* 0xff80000019197808 */ /* 0x020fc40006000000 */
[----:B------:R-:W-:Y:S01]  /*3d30*/  ISETP.GE.AND P4, PT, R9, R204, PT ;  /* 0x000000cc0900720c */ /* 0x000fe20003f86270 */
[----:B------:R-:W-:Y:S01]  /*3d40*/  MUFU.TANH R56, R56 ;  /* 0x0000003800387308 */ /* 0x000fe20000002400 */
[----:B------:R-:W-:Y:S02]  /*3d50*/  FSEL R175, R175, -INF , !P5 ;  /* 0xff800000afaf7808 */ /* 0x000fe40006800000 */
[----:B------:R-:W-:Y:S02]  /*3d60*/  ISETP.GT.AND P2, PT, R207, R27, PT ;  /* 0x0000001bcf00720c */ /* 0x000fe40003f44270 */
[----:B------:R-:W-:Y:S02]  /*3d70*/  ISETP.GE.AND P0, PT, R27, R202, PT ;  /* 0x000000ca1b00720c */ /* 0x000fe40003f06270 */
[----:B------:R-:W-:Y:S01]  /*3d80*/  FSEL R27, R25, -INF , !P3 ;  /* 0xff800000191b7808 */ /* 0x000fe20005800000 */
[----:B------:R-:W-:Y:S01]  /*3d90*/  MUFU.TANH R60, R60 ;  /* 0x0000003c003c7308 */ /* 0x000fe20000002400 */
[-C--:B------:R-:W-:Y:S01]  /*3da0*/  ISETP.GT.AND P3, PT, R212, R9.reuse, PT ;  /* 0x00000009d400720c */ /* 0x080fe20003f64270 */
[----:B--2---:R-:W-:Y:S01]  /*3db0*/  FMUL.FTZ R104, R100, UR5 ;  /* 0x0000000564687c20 */ /* 0x004fe20008410000 */
[----:B------:R-:W-:Y:S01]  /*3dc0*/  ISETP.GT.AND P1, PT, R213, R9, PT ;  /* 0x00000009d500720c */ /* 0x000fe20003f24270 */
[----:B------:R-:W-:Y:S01]  /*3dd0*/  VIADD R100, R36, 0x28 ;  /* 0x0000002824647836 */ /* 0x000fe20000000000 */
[----:B------:R-:W-:-:S02]  /*3de0*/  FSEL R230, R175, -INF , !P4 ;  /* 0xff800000afe67808 */ /* 0x000fc40006000000 */
[----:B------:R-:W-:Y:S01]  /*3df0*/  ISETP.GT.AND P4, PT, R205, R80, PT ;  /* 0x00000050cd00720c */ /* 0x000fe20003f84270 */
[----:B------:R-:W2:Y:S01]  /*3e00*/  MUFU.TANH R104, R104 ;  /* 0x0000006800687308 */ /* 0x000ea20000002400 */
[----:B-1----:R-:W-:Y:S02]  /*3e10*/  FSEL R22, R22, -INF , !P2 ;  /* 0xff80000016167808 */ /* 0x002fe40005000000 */
[----:B------:R-:W-:Y:S02]  /*3e20*/  ISETP.GT.AND P6, PT, R207, R9, PT ;  /* 0x00000009cf00720c */ /* 0x000fe40003fc4270 */
[C---:B------:R-:W-:Y:S02]  /*3e30*/  ISETP.GE.AND P2, PT, R9.reuse, R203, PT ;  /* 0x000000cb0900720c */ /* 0x040fe40003f46270 */
[----:B------:R-:W-:Y:S01]  /*3e40*/  ISETP.GE.AND P5, PT, R9, R201, PT ;  /* 0x000000c90900720c */ /* 0x000fe20003fa6270 */
[----:B------:R-:W-:Y:S01]  /*3e50*/  MUFU.TANH R62, R62 ;  /* 0x0000003e003e7308 */ /* 0x000fe20000002400 */
[----:B------:R-:W-:-:S02]  /*3e60*/  FSEL R99, R177, -INF , !P3 ;  /* 0xff800000b1637808 */ /* 0x000fc40005800000 */
[----:B------:R-:W-:Y:S02]  /*3e70*/  FSEL R25, R142, -INF , !P1 ;  /* 0xff8000008e197808 */ /* 0x000fe40004800000 */
[----:B------:R-:W-:Y:S02]  /*3e80*/  ISETP.GE.AND P3, PT, R80, R204, PT ;  /* 0x000000cc5000720c */ /* 0x000fe40003f66270 */
[----:B------:R-:W-:Y:S01]  /*3e90*/  FSEL R174, R174, -INF , !P4 ;  /* 0xff800000aeae7808 */ /* 0x000fe20006000000 */
[----:B------:R-:W-:Y:S01]  /*3ea0*/  MUFU.TANH R57, R57 ;  /* 0x0000003900397308 */ /* 0x000fe20000002400 */
[----:B------:R-:W-:Y:S02]  /*3eb0*/  FSEL R22, R22, -INF , !P0 ;  /* 0xff80000016167808 */ /* 0x000fe40004000000 */
[----:B------:R-:W-:Y:S01]  /*3ec0*/  ISETP.GE.AND P0, PT, R9, R202, PT ;  /* 0x000000ca0900720c */ /* 0x000fe20003f06270 */
[----:B------:R-:W-:Y:S01]  /*3ed0*/  FMUL.FTZ R9, R105, UR5 ;  /* 0x0000000569097c20 */ /* 0x000fe20008410000 */
[----:B------:R-:W-:-:S02]  /*3ee0*/  FSEL R26, R140, -INF , !P6 ;  /* 0xff8000008c1a7808 */ /* 0x000fc40007000000 */
[----:B------:R-:W-:Y:S01]  /*3ef0*/  FSEL R99, R99, -INF , !P2 ;  /* 0xff80000063637808 */ /* 0x000fe20005000000 */
[----:B------:R-:W1:Y:S01]  /*3f00*/  MUFU.TANH R105, R102 ;  /* 0x0000006600697308 */ /* 0x000e620000002400 */
[----:B------:R-:W-:Y:S02]  /*3f10*/  FSEL R25, R25, -INF , !P5 ;  /* 0xff80000019197808 */ /* 0x000fe40006800000 */
[-C--:B------:R-:W-:Y:S02]  /*3f20*/  ISETP.GT.AND P2, PT, R212, R80.reuse, PT ;  /* 0x00000050d400720c */ /* 0x080fe40003f44270 */
[-C--:B------:R-:W-:Y:S02]  /*3f30*/  ISETP.GT.AND P1, PT, R207, R80.reuse, PT ;  /* 0x00000050cf00720c */ /* 0x080fe40003f24270 */
[----:B------:R-:W-:Y:S01]  /*3f40*/  ISETP.GT.AND P5, PT, R213, R80, PT ;  /* 0x00000050d500720c */ /* 0x000fe20003fa4270 */
[----:B------:R1:W3:Y:S01]  /*3f50*/  MUFU.TANH R102, R101 ;  /* 0x0000006500667308 */ /* 0x0002e20000002400 */
[----:B------:R-:W-:-:S02]  /*3f60*/  FSEL R229, R174, -INF , !P3 ;  /* 0xff800000aee57808 */ /* 0x000fc40005800000 */
[----:B------:R-:W-:Y:S02]  /*3f70*/  ISETP.GT.AND P3, PT, R205, R100, PT ;  /* 0x00000064cd00720c */ /* 0x000fe40003f64270 */
[----:B------:R-:W-:Y:S02]  /*3f80*/  FSEL R26, R26, -INF , !P0 ;  /* 0xff8000001a1a7808 */ /* 0x000fe40004000000 */
[C---:B------:R-:W-:Y:S01]  /*3f90*/  ISETP.GE.AND P6, PT, R80.reuse, R203, PT ;  /* 0x000000cb5000720c */ /* 0x040fe20003fc6270 */
[----:B------:R-:W-:Y:S01]  /*3fa0*/  MUFU.TANH R9, R9 ;  /* 0x0000000900097308 */ /* 0x000fe20000002400 */
[C---:B------:R-:W-:Y:S02]  /*3fb0*/  ISETP.GE.AND P0, PT, R80.reuse, R202, PT ;  /* 0x000000ca5000720c */ /* 0x040fe40003f06270 */
[----:B------:R-:W-:Y:S02]  /*3fc0*/  ISETP.GE.AND P4, PT, R80, R201, PT ;  /* 0x000000c95000720c */ /* 0x000fe40003f86270 */
[----:B------:R-:W-:-:S02]  /*3fd0*/  FSEL R176, R176, -INF , !P2 ;  /* 0xff800000b0b07808 */ /* 0x000fc40005000000 */
[----:B------:R-:W-:Y:S01]  /*3fe0*/  FSEL R141, R141, -INF , !P1 ;  /* 0xff8000008d8d7808 */ /* 0x000fe20004800000 */
[----:B------:R-:W-:Y:S01]  /*3ff0*/  MUFU.TANH R59, R59 ;  /* 0x0000003b003b7308 */ /* 0x000fe20000002400 */
[----:B------:R-:W-:Y:S02]  /*4000*/  FSEL R80, R133, -INF , !P5 ;  /* 0xff80000085507808 */ /* 0x000fe40006800000 */
[----:B--2---:R-:W-:Y:S02]  /*4010*/  FSEL R104, R104, -INF , !P3 ;  /* 0xff80000068687808 */ /* 0x004fe40005800000 */
[----:B------:R-:W-:Y:S02]  /*4020*/  ISETP.GE.AND P2, PT, R100, R204, PT ;  /* 0x000000cc6400720c */ /* 0x000fe40003f46270 */
[----:B------:R-:W-:Y:S01]  /*4030*/  FSEL R226, R176, -INF , !P6 ;  /* 0xff800000b0e27808 */ /* 0x000fe20007000000 */
[----:B------:R-:W-:Y:S01]  /*4040*/  MUFU.TANH R66, R66 ;  /* 0x0000004200427308 */ /* 0x000fe20000002400 */
[----:B------:R-:W-:-:S02]  /*4050*/  FSEL R234, R141, -INF , !P0 ;  /* 0xff8000008dea7808 */ /* 0x000fc40004000000 */
[----:B------:R-:W-:Y:S02]  /*4060*/  FSEL R80, R80, -INF , !P4 ;  /* 0xff80000050507808 */ /* 0x000fe40006000000 */
[-C--:B------:R-:W-:Y:S02]  /*4070*/  ISETP.GT.AND P6, PT, R212, R100.reuse, PT ;  /* 0x00000064d400720c */ /* 0x080fe40003fc4270 */
[C---:B------:R-:W-:Y:S01]  /*4080*/  ISETP.GE.AND P1, PT, R100.reuse, R203, PT ;  /* 0x000000cb6400720c */ /* 0x040fe20003f26270 */
[----:B------:R-:W-:Y:S01]  /*4090*/  MUFU.TANH R54, R54 ;  /* 0x0000003600367308 */ /* 0x000fe20000002400 */
[----:B------:R-:W-:Y:S02]  /*40a0*/  ISETP.GT.AND P5, PT, R207, R100, PT ;  /* 0x00000064cf00720c */ /* 0x000fe40003fa4270 */
[----:B------:R-:W-:Y:S02]  /*40b0*/  ISETP.GE.AND P0, PT, R100, R202, PT ;  /* 0x000000ca6400720c */ /* 0x000fe40003f06270 */
[----:B------:R-:W-:-:S02]  /*40c0*/  ISETP.GT.AND P4, PT, R213, R100, PT ;  /* 0x00000064d500720c */ /* 0x000fc40003f84270 */
[----:B------:R-:W-:Y:S01]  /*40d0*/  ISETP.GE.AND P3, PT, R100, R201, PT ;  /* 0x000000c96400720c */ /* 0x000fe20003f66270 */
[----:B------:R-:W-:Y:S01]  /*40e0*/  FMUL.FTZ R100, R103, UR5 ;  /* 0x0000000567647c20 */ /* 0x000fe20008410000 */
[----:B------:R-:W-:Y:S01]  /*40f0*/  FSEL R231, R104, -INF , !P2 ;  /* 0xff80000068e77808 */ /* 0x000fe20005000000 */
[----:B------:R-:W-:Y:S01]  /*4100*/  VIADD R103, R36, 0x29 ;  /* 0x0000002924677836 */ /* 0x000fe20000000000 */
[----:B------:R-:W2:Y:S01]  /*4110*/  MUFU.TANH R104, R107 ;  /* 0x0000006b00687308 */ /* 0x000ea20000002400 */
[----:B------:R-:W-:Y:S02]  /*4120*/  FSEL R83, R83, -INF , !P4 ;  /* 0xff80000053537808 */ /* 0x000fe40006000000 */
[----:B-1----:R-:W-:Y:S02]  /*4130*/  FSEL R101, R105, -INF , !P6 ;  /* 0xff80000069657808 */ /* 0x002fe40007000000 */
[----:B------:R-:W-:Y:S02]  /*4140*/  ISETP.GT.AND P6, PT, R205, R103, PT ;  /* 0x00000067cd00720c */ /* 0x000fe40003fc4270 */
[----:B------:R-:W-:Y:S01]  /*4150*/  FSEL R11, R11, -INF , !P5 ;  /* 0xff8000000b0b7808 */ /* 0x000fe20006800000 */
[----:B------:R-:W1:Y:S01]  /*4160*/  MUFU.TANH R100, R100 ;  /* 0x0000006400647308 */ /* 0x000e620000002400 */
[----:B------:R-:W-:-:S02]  /*4170*/  FSEL R83, R83, -INF , !P3 ;  /* 0xff80000053537808 */ /* 0x000fc40005800000 */
[-C--:B------:R-:W-:Y:S02]  /*4180*/  ISETP.GT.AND P3, PT, R213, R103.reuse, PT ;  /* 0x00000067d500720c */ /* 0x080fe40003f64270 */
[----:B------:R-:W-:Y:S02]  /*4190*/  FSEL R101, R101, -INF , !P1 ;  /* 0xff80000065657808 */ /* 0x000fe40004800000 */
[----:B------:R-:W-:Y:S01]  /*41a0*/  FSEL R11, R11, -INF , !P0 ;  /* 0xff8000000b0b7808 */ /* 0x000fe20004000000 */
[----:B------:R-:W-:Y:S01]  /*41b0*/  MUFU.TANH R53, R53 ;  /* 0x0000003500357308 */ /* 0x000fe20000002400 */
[----:B---3--:R-:W-:Y:S02]  /*41c0*/  FSEL R102, R102, -INF , !P6 ;  /* 0xff80000066667808 */ /* 0x008fe40007000000 */
[----:B------:R-:W-:Y:S02]  /*41d0*/  ISETP.GE.AND P2, PT, R103, R204, PT ;  /* 0x000000cc6700720c */ /* 0x000fe40003f46270 */
[----:B------:R-:W-:-:S02]  /*41e0*/  ISETP.GT.AND P1, PT, R212, R103, PT ;  /* 0x00000067d400720c */ /* 0x000fc40003f24270 */
[----:B------:R-:W-:Y:S01]  /*41f0*/  ISETP.GE.AND P5, PT, R103, R203, PT ;  /* 0x000000cb6700720c */ /* 0x000fe20003fa6270 */
[----:B------:R-:W-:Y:S01]  /*4200*/  MUFU.TANH R48, R48 ;  /* 0x0000003000307308 */ /* 0x000fe20000002400 */
[----:B------:R-:W-:Y:S02]  /*4210*/  ISETP.GT.AND P4, PT, R207, R103, PT ;  /* 0x00000067cf00720c */ /* 0x000fe40003f84270 */
[C---:B------:R-:W-:Y:S02]  /*4220*/  ISETP.GE.AND P0, PT, R103.reuse, R202, PT ;  /* 0x000000ca6700720c */ /* 0x040fe40003f06270 */
[----:B------:R-:W-:Y:S01]  /*4230*/  ISETP.GE.AND P6, PT, R103, R201, PT ;  /* 0x000000c96700720c */ /* 0x000fe20003fc6270 */
[----:B------:R-:W-:Y:S01]  /*4240*/  VIADD R103, R36, 0x30 ;  /* 0x0000003024677836 */ /* 0x000fe20000000000 */
[----:B--2---:R-:W-:Y:S01]  /*4250*/  FSEL R104, R104, -INF , !P3 ;  /* 0xff80000068687808 */ /* 0x004fe20005800000 */
[----:B------:R-:W-:Y:S01]  /*4260*/  MUFU.TANH R55, R55 ;  /* 0x0000003700377308 */ /* 0x000fe20000002400 */
[----:B------:R-:W-:Y:S01]  /*4270*/  FSEL R228, R102, -INF , !P2 ;  /* 0xff80000066e47808 */ /* 0x000fe20005000000 */
[----:B------:R-:W-:Y:S01]  /*4280*/  FMUL.FTZ R102, R92, UR5 ;  /* 0x000000055c667c20 */ /* 0x000fe20008410000 */
[----:B------:R-:W-:-:S02]  /*4290*/  ISETP.GT.AND P2, PT, R205, R103, PT ;  /* 0x00000067cd00720c */ /* 0x000fc40003f44270 */
[----:B------:R-:W-:Y:S02]  /*42a0*/  FSEL R92, R104, -INF , !P6 ;  /* 0xff800000685c7808 */ /* 0x000fe40007000000 */
[----:B-1----:R-:W-:Y:S01]  /*42b0*/  FSEL R100, R100, -INF , !P1 ;  /* 0xff80000064647808 */ /* 0x002fe20004800000 */
[----:B------:R-:W-:Y:S01]  /*42c0*/  MUFU.TANH R102, R102 ;  /* 0x0000006600667308 */ /* 0x000fe20000002400 */
[----:B------:R-:W-:Y:S02]  /*42d0*/  FSEL R9, R9, -INF , !P4 ;  /* 0xff80000009097808 */ /* 0x000fe40006000000 */
[-C--:B------:R-:W-:Y:S02]  /*42e0*/  ISETP.GT.AND P6, PT, R213, R103.reuse, PT ;  /* 0x00000067d500720c */ /* 0x080fe40003fc4270 */
[----:B------:R-:W-:Y:S02]  /*42f0*/  ISETP.GT.AND P3, PT, R207, R103, PT ;  /* 0x00000067cf00720c */ /* 0x000fe40003f64270 */
[----:B------:R-:W-:Y:S01]  /*4300*/  FSEL R132, R132, -INF , !P2 ;  /* 0xff80000084847808 */ /* 0x000fe20005000000 */
[----:B------:R-:W-:Y:S01]  /*4310*/  MUFU.TANH R16, R16 ;  /* 0x0000001000107308 */ /* 0x000fe20000002400 */
[----:B------:R-:W-:-:S02]  /*4320*/  FSEL R100, R100, -INF , !P5 ;  /* 0xff80000064647808 */ /* 0x000fc40006800000 */
[----:B------:R-:W-:Y:S02]  /*4330*/  FSEL R9, R9, -INF , !P0 ;  /* 0xff80000009097808 */ /* 0x000fe40004000000 */
[C---:B------:R-:W-:Y:S02]  /*4340*/  ISETP.GE.AND P2, PT, R103.reuse, R201, PT ;  /* 0x000000c96700720c */ /* 0x040fe40003f46270 */
[----:B------:R-:W-:Y:S01]  /*4350*/  FSEL R98, R98, -INF , !P6 ;  /* 0xff80000062627808 */ /* 0x000fe20007000000 */
[----:B------:R-:W-:Y:S01]  /*4360*/  MUFU.TANH R49, R49 ;  /* 0x0000003100317308 */ /* 0x000fe20000002400 */
[C---:B------:R-:W-:Y:S02]  /*4370*/  ISETP.GE.AND P1, PT, R103.reuse, R204, PT ;  /* 0x000000cc6700720c */ /* 0x040fe40003f26270 */
[----:B------:R-:W-:Y:S02]  /*4380*/  ISETP.GT.AND P5, PT, R212, R103, PT ;  /* 0x00000067d400720c */ /* 0x000fe40003fa4270 */
[----:B------:R-:W-:-:S02]  /*4390*/  ISETP.GE.AND P4, PT, R103, R203, PT ;  /* 0x000000cb6700720c */ /* 0x000fc40003f86270 */
[----:B------:R-:W-:Y:S01]  /*43a0*/  ISETP.GE.AND P0, PT, R103, R202, PT ;  /* 0x000000ca6700720c */ /* 0x000fe20003f06270 */
[----:B------:R-:W-:Y:S01]  /*43b0*/  VIADD R103, R36, 0x31 ;  /* 0x0000003124677836 */ /* 0x000fe20000000000 */
[----:B------:R-:W-:Y:S01]  /*43c0*/  FSEL R96, R96, -INF , !P3 ;  /* 0xff80000060607808 */ /* 0x000fe20005800000 */
[----:B------:R-:W-:Y:S01]  /*43d0*/  MUFU.TANH R44, R44 ;  /* 0x0000002c002c7308 */ /* 0x000fe20000002400 */
[----:B------:R-:W-:Y:S01]  /*43e0*/  FSEL R106, R98, -INF , !P2 ;  /* 0xff800000626a7808 */ /* 0x000fe20005000000 */
[----:B------:R-:W-:Y:S01]  /*43f0*/  FMUL.FTZ R98, R89, UR5 ;  /* 0x0000000559627c20 */ /* 0x000fe20008410000 */
[----:B------:R-:W-:Y:S01]  /*4400*/  FSEL R227, R96, -INF , !P0 ;  /* 0xff80000060e37808 */ /* 0x000fe20004000000 */
[----:B------:R-:W-:Y:S01]  /*4410*/  FMUL.FTZ R96, R90, UR5 ;  /* 0x000000055a607c20 */ /* 0x000fe20008410000 */
[----:B------:R-:W-:Y:S01]  /*4420*/  FSEL R131, R129, -INF , !P5 ;  /* 0xff80000081837808 */ /* 0x000fe20006800000 */
[----:B------:R-:W-:Y:S01]  /*4430*/  FMUL.FTZ R89, R91, UR5 ;  /* 0x000000055b597c20 */ /* 0x000fe20008410000 */
[----:B------:R-:W-:Y:S01]  /*4440*/  ISETP.GT.AND P5, PT, R205, R103, PT ;  /* 0x00000067cd00720c */ /* 0x000fe20003fa4270 */
[----:B------:R-:W-:Y:S01]  /*4450*/  FMUL.FTZ R91, R94, UR5 ;  /* 0x000000055e5b7c20 */ /* 0x000fe20008410000 */
[----:B------:R-:W-:Y:S01]  /*4460*/  FSEL R129, R132, -INF , !P1 ;  /* 0xff80000084817808 */ /* 0x000fe20004800000 */
[----:B------:R-:W-:Y:S01]  /*4470*/  VIADD R90, R36, 0x38 ;  /* 0x00000038245a7836 */ /* 0x000fe20000000000 */
[----:B------:R-:W-:Y:S01]  /*4480*/  ISETP.GE.AND P1, PT, R103, R204, PT ;  /* 0x000000cc6700720c */ /* 0x000fe20003f26270 */
[----:B------:R-:W1:Y:S01]  /*4490*/  MUFU.TANH R96, R96 ;  /* 0x0000006000607308 */ /* 0x000e620000002400 */
[----:B------:R-:W-:-:S02]  /*44a0*/  FSEL R131, R131, -INF , !P4 ;  /* 0xff80000083837808 */ /* 0x000fc40006000000 */
[----:B------:R-:W-:Y:S02]  /*44b0*/  FSEL R128, R128, -INF , !P5 ;  /* 0xff80000080807808 */ /* 0x000fe40006800000 */
[-C--:B------:R-:W-:Y:S02]  /*44c0*/  ISETP.GT.AND P4, PT, R212, R103.reuse, PT ;  /* 0x00000067d400720c */ /* 0x080fe40003f84270 */
[-C--:B------:R-:W-:Y:S01]  /*44d0*/  ISETP.GT.AND P6, PT, R207, R103.reuse, PT ;  /* 0x00000067cf00720c */ /* 0x080fe20003fc4270 */
[----:B------:R-:W2:Y:S01]  /*44e0*/  MUFU.TANH R91, R91 ;  /* 0x0000005b005b7308 */ /* 0x000ea20000002400 */
[----:B------:R-:W-:Y:S02]  /*44f0*/  ISETP.GT.AND P2, PT, R213, R103, PT ;  /* 0x00000067d500720c */ /* 0x000fe40003f44270 */
[----:B------:R-:W-:Y:S02]  /*4500*/  FSEL R130, R128, -INF , !P1 ;  /* 0xff80000080827808 */ /* 0x000fe40004800000 */
[----:B------:R-:W-:-:S02]  /*4510*/  ISETP.GE.AND P3, PT, R103, R203, PT ;  /* 0x000000cb6700720c */ /* 0x000fc40003f66270 */
[C---:B------:R-:W-:Y:S01]  /*4520*/  ISETP.GE.AND P0, PT, R103.reuse, R202, PT ;  /* 0x000000ca6700720c */ /* 0x040fe20003f06270 */
[----:B------:R-:W3:Y:S01]  /*4530*/  MUFU.TANH R94, R98 ;  /* 0x00000062005e7308 */ /* 0x000ee20000002400 */
[----:B------:R-:W-:Y:S02]  /*4540*/  ISETP.GE.AND P5, PT, R103, R201, PT ;  /* 0x000000c96700720c */ /* 0x000fe40003fa6270 */
[----:B------:R-:W-:Y:S02]  /*4550*/  ISETP.GT.AND P1, PT, R205, R90, PT ;  /* 0x0000005acd00720c */ /* 0x000fe40003f24270 */
[----:B------:R-:W-:Y:S02]  /*4560*/  FSEL R143, R143, -INF , !P4 ;  /* 0xff8000008f8f7808 */ /* 0x000fe40006000000 */
[----:B------:R-:W-:Y:S01]  /*4570*/  FSEL R97, R97, -INF , !P6 ;  /* 0xff80000061617808 */ /* 0x000fe20007000000 */
[----:B------:R-:W-:Y:S01]  /*4580*/  MUFU.TANH R46, R46 ;  /* 0x0000002e002e7308 */ /* 0x000fe20000002400 */
[----:B------:R-:W-:-:S02]  /*4590*/  FSEL R117, R146, -INF , !P2 ;  /* 0xff80000092757808 */ /* 0x000fc40005000000 */
[----:B------:R-:W-:Y:S02]  /*45a0*/  FSEL R224, R143, -INF , !P3 ;  /* 0xff8000008fe07808 */ /* 0x000fe40005800000 */
[----:B------:R-:W-:Y:S02]  /*45b0*/  FSEL R225, R97, -INF , !P0 ;  /* 0xff80000061e17808 */ /* 0x000fe40004000000 */
[----:B------:R-:W-:Y:S01]  /*45c0*/  FSEL R117, R117, -INF , !P5 ;  /* 0xff80000075757808 */ /* 0x000fe20006800000 */
[----:B------:R5:W-:Y:S01]  /*45d0*/  MUFU.TANH R19, R17 ;  /* 0x0000001100137308 */ /* 0x000be20000002400 */
[----:B------:R-:W-:Y:S01]  /*45e0*/  FSEL R165, R88, -INF , !P1 ;  /* 0xff80000058a57808 */ /* 0x000fe20004800000 */
[----:B------:R-:W-:Y:S01]  /*45f0*/  VIADD R88, R36, 0x39 ;  /* 0x0000003924587836 */ /* 0x000fe20000000000 */
[----:B------:R-:W-:Y:S02]  /*4600*/  ISETP.GE.AND P4, PT, R90, R204, PT ;  /* 0x000000cc5a00720c */ /* 0x000fe40003f86270 */
[----:B------:R-:W-:-:S02]  /*4610*/  ISETP.GT.AND P6, PT, R212, R90, PT ;  /* 0x0000005ad400720c */ /* 0x000fc40003fc4270 */
[C---:B------:R-:W-:Y:S01]  /*4620*/  ISETP.GE.AND P3, PT, R90.reuse, R203, PT ;  /* 0x000000cb5a00720c */ /* 0x040fe20003f66270 */
[----:B------:R-:W-:Y:S01]  /*4630*/  MUFU.TANH R112, R112 ;  /* 0x0000007000707308 */ /* 0x000fe20000002400 */
[----:B------:R-:W-:Y:S02]  /*4640*/  ISETP.GT.AND P2, PT, R207, R90, PT ;  /* 0x0000005acf00720c */ /* 0x000fe40003f44270 */
[C---:B------:R-:W-:Y:S02]  /*4650*/  ISETP.GE.AND P0, PT, R90.reuse, R202, PT ;  /* 0x000000ca5a00720c */ /* 0x040fe40003f06270 */
[----:B------:R-:W-:Y:S02]  /*4660*/  ISETP.GT.AND P5, PT, R213, R90, PT ;  /* 0x0000005ad500720c */ /* 0x000fe40003fa4270 */
[----:B------:R-:W-:Y:S01]  /*4670*/  ISETP.GE.AND P1, PT, R90, R201, PT ;  /* 0x000000c95a00720c */ /* 0x000fe20003f26270 */
[----:B------:R-:W-:Y:S01]  /*4680*/  MUFU.TANH R42, R42 ;  /* 0x0000002a002a7308 */ /* 0x000fe20000002400 */
[----:B-1----:R-:W-:Y:S01]  /*4690*/  FSEL R96, R96, -INF , !P6 ;  /* 0xff80000060607808 */ /* 0x002fe20007000000 */
[----:B-----5:R-:W-:Y:S01]  /*46a0*/  FMUL.FTZ R17, R47, UR5 ;  /* 0x000000052f117c20 */ /* 0x020fe20008410000 */
[----:B------:R-:W-:-:S02]  /*46b0*/  ISETP.GT.AND P6, PT, R205, R88, PT ;  /* 0x00000058cd00720c */ /* 0x000fc40003fc4270 */
[----:B------:R-:W-:Y:S02]  /*46c0*/  FSEL R102, R102, -INF , !P2 ;  /* 0xff80000066667808 */ /* 0x000fe40005000000 */
[----:B--2---:R-:W-:Y:S01]  /*46d0*/  FSEL R91, R91, -INF , !P5 ;  /* 0xff8000005b5b7808 */ /* 0x004fe20006800000 */
[----:B------:R-:W-:Y:S01]  /*46e0*/  MUFU.TANH R90, R89 ;  /* 0x00000059005a7308 */ /* 0x000fe20000002400 */
[----:B------:R-:W-:Y:S02]  /*46f0*/  FSEL R165, R165, -INF , !P4 ;  /* 0xff800000a5a57808 */ /* 0x000fe40006000000 */
[----:B------:R-:W-:Y:S02]  /*4700*/  FSEL R167, R96, -INF , !P3 ;  /* 0xff80000060a77808 */ /* 0x000fe40005800000 */
[----:B------:R-:W-:Y:S02]  /*4710*/  FSEL R108, R102, -INF , !P0 ;  /* 0xff800000666c7808 */ /* 0x000fe40004000000 */
[----:B------:R-:W-:Y:S01]  /*4720*/  FSEL R111, R91, -INF , !P1 ;  /* 0xff8000005b6f7808 */ /* 0x000fe20004800000 */
[----:B------:R-:W1:Y:S01]  /*4730*/  MUFU.TANH R89, R95 ;  /* 0x0000005f00597308 */ /* 0x000e620000002400 */
[----:B---3--:R-:W-:Y:S01]  /*4740*/  FSEL R94, R94, -INF , !P6 ;  /* 0xff8000005e5e7808 */ /* 0x008fe20007000000 */
[----:B------:R-:W-:Y:S01]  /*4750*/  FMUL.FTZ R91, R50, UR5 ;  /* 0x00000005325b7c20 */ /* 0x000fe20008410000 */
[----:B------:R-:W-:Y:S01]  /*4760*/  ISETP.GE.AND P4, PT, R88, R204, PT ;  /* 0x000000cc5800720c */ /* 0x000fe20003f86270 */
[----:B------:R-:W-:Y:S01]  /*4770*/  FMUL.FTZ R50, R51, UR5 ;  /* 0x0000000533327c20 */ /* 0x000fe20008410000 */
[----:B------:R-:W-:-:S02]  /*4780*/  ISETP.GT.AND P3, PT, R212, R88, PT ;  /* 0x00000058d400720c */ /* 0x000fc40003f64270 */
[C---:B------:R-:W-:Y:S01]  /*4790*/  ISETP.GE.AND P2, PT, R88.reuse, R203, PT ;  /* 0x000000cb5800720c */ /* 0x040fe20003f46270 */
[----:B------:R-:W-:Y:S01]  /*47a0*/  MUFU.TANH R51, R91 ;  /* 0x0000005b00337308 */ /* 0x000fe20000002400 */
[----:B------:R-:W-:Y:S02]  /*47b0*/  ISETP.GT.AND P5, PT, R207, R88, PT ;  /* 0x00000058cf00720c */ /* 0x000fe40003fa4270 */
[C---:B------:R-:W-:Y:S02]  /*47c0*/  ISETP.GE.AND P0, PT, R88.reuse, R202, PT ;  /* 0x000000ca5800720c */ /* 0x040fe40003f06270 */
[----:B------:R-:W-:Y:S02]  /*47d0*/  ISETP.GT.AND P1, PT, R213, R88, PT ;  /* 0x00000058d500720c */ /* 0x000fe40003f24270 */
[----:B------:R-:W-:Y:S01]  /*47e0*/  ISETP.GE.AND P6, PT, R88, R201, PT ;  /* 0x000000c95800720c */ /* 0x000fe20003fc6270 */
[----:B------:R-:W-:Y:S01]  /*47f0*/  VIADD R88, R36, 0x40 ;  /* 0x0000004024587836 */ /* 0x000fe20000000000 */
[----:B------:R-:W-:Y:S01]  /*4800*/  FSEL R164, R94, -INF , !P4 ;  /* 0xff8000005ea47808 */ /* 0x000fe20006000000 */
[----:B------:R-:W-:Y:S01]  /*4810*/  MUFU.TANH R50, R50 ;  /* 0x0000003200327308 */ /* 0x000fe20000002400 */
[----:B-1----:R-:W-:-:S02]  /*4820*/  FSEL R89, R89, -INF , !P1 ;  /* 0xff80000059597808 */ /* 0x002fc40004800000 */
[-C--:B------:R-:W-:Y:S02]  /*4830*/  ISETP.GT.AND P4, PT, R205, R88.reuse, PT ;  /* 0x00000058cd00720c */ /* 0x080fe40003f84270 */
[----:B------:R-:W-:Y:S02]  /*4840*/  FSEL R110, R89, -INF , !P6 ;  /* 0xff800000596e7808 */ /* 0x000fe40007000000 */
[----:B------:R-:W-:Y:S01]  /*4850*/  FSEL R93, R93, -INF , !P5 ;  /* 0xff8000005d5d7808 */ /* 0x000fe20006800000 */
[----:B------:R-:W-:Y:S01]  /*4860*/  MUFU.TANH R17, R17 ;  /* 0x0000001100117308 */ /* 0x000fe20000002400 */
[----:B------:R-:W-:Y:S02]  /*4870*/  ISETP.GT.AND P6, PT, R213, R88, PT ;  /* 0x00000058d500720c */ /* 0x000fe40003fc4270 */
[----:B------:R-:W-:Y:S01]  /*4880*/  FSEL R218, R84, -INF , !P4 ;  /* 0xff80000054da7808 */ /* 0x000fe20006000000 */
[----:B------:R-:W-:Y:S01]  /*4890*/  VIADD R84, R36, 0x41 ;  /* 0x0000004124547836 */ /* 0x000fe20000000000 */
[----:B------:R-:W-:-:S02]  /*48a0*/  FSEL R90, R90, -INF , !P3 ;  /* 0xff8000005a5a7808 */ /* 0x000fc40005800000 */
[----:B------:R-:W-:Y:S02]  /*48b0*/  ISETP.GT.AND P5, PT, R212, R88, PT ;  /* 0x00000058d400720c */ /* 0x000fe40003fa4270 */
[----:B------:R-:W-:Y:S02]  /*48c0*/  ISETP.GE.AND P4, PT, R88, R201, PT ;  /* 0x000000c95800720c */ /* 0x000fe40003f86270 */
[----:B------:R-:W-:Y:S02]  /*48d0*/  FSEL R82, R82, -INF , !P6 ;  /* 0xff80000052527808 */ /* 0x000fe40007000000 */
[----:B------:R-:W-:Y:S02]  /*48e0*/  ISETP.GE.AND P3, PT, R88, R204, PT ;  /* 0x000000cc5800720c */ /* 0x000fe40003f66270 */
[----:B------:R-:W-:Y:S02]  /*48f0*/  FSEL R176, R90, -INF , !P2 ;  /* 0xff8000005ab07808 */ /* 0x000fe40005000000 */
[----:B------:R-:W-:-:S02]  /*4900*/  FSEL R86, R86, -INF , !P5 ;  /* 0xff80000056567808 */ /* 0x000fc40006800000 */
[----:B------:R-:W-:Y:S02]  /*4910*/  ISETP.GE.AND P2, PT, R88, R203, PT ;  /* 0x000000cb5800720c */ /* 0x000fe40003f46270 */
[----:B------:R-:W-:Y:S02]  /*4920*/  ISETP.GT.AND P1, PT, R207, R88, PT ;  /* 0x00000058cf00720c */ /* 0x000fe40003f24270 */
[----:B------:R-:W-:Y:S02]  /*4930*/  ISETP.GT.AND P5, PT, R205, R84, PT ;  /* 0x00000054cd00720c */ /* 0x000fe40003fa4270 */
[----:B------:R-:W-:Y:S01]  /*4940*/  FSEL R180, R82, -INF , !P4 ;  /* 0xff80000052b47808 */ /* 0x000fe20006000000 */
[----:B------:R-:W-:Y:S01]  /*4950*/  FMUL.FTZ R82, R75, UR5 ;  /* 0x000000054b527c20 */ /* 0x000fe20008410000 */
[----:B------:R-:W-:Y:S01]  /*4960*/  FSEL R107, R93, -INF , !P0 ;  /* 0xff8000005d6b7808 */ /* 0x000fe20004000000 */
[----:B------:R-:W-:Y:S01]  /*4970*/  VIADD R75, R36, 0x48 ;  /* 0x00000048244b7836 */ /* 0x000fe20000000000 */
[----:B------:R-:W-:-:S02]  /*4980*/  FSEL R218, R218, -INF , !P3 ;  /* 0xff800000dada7808 */ /* 0x000fc40005800000 */
[----:B------:R-:W-:Y:S02]  /*4990*/  ISETP.GE.AND P0, PT, R88, R202, PT ;  /* 0x000000ca5800720c */ /* 0x000fe40003f06270 */
[----:B------:R-:W-:Y:S01]  /*49a0*/  ISETP.GE.AND P3, PT, R84, R204, PT ;  /* 0x000000cc5400720c */ /* 0x000fe20003f66270 */
[----:B------:R-:W-:Y:S01]  /*49b0*/  MUFU.TANH R88, R29 ;  /* 0x0000001d00587308 */ /* 0x000fe20000002400 */
        /* <DEDUP_REMOVED lines=15> */
[----:B------:R-:W-:-:S02]  /*4ab0*/  FSEL R210, R87, -INF , !P1 ;  /* 0xff80000057d27808 */ /* 0x000fc40004800000 */
[----:B------:R-:W-:Y:S02]  /*4ac0*/  FSEL R175, R81, -INF , !P0 ;  /* 0xff80000051af7808 */ /* 0x000fe40004000000 */
[-C--:B------:R-:W-:Y:S01]  /*4ad0*/  ISETP.GT.AND P4, PT, R207, R75.reuse, PT ;  /* 0x0000004bcf00720c */ /* 0x080fe20003f84270 */
[----:B------:R-:W-:Y:S01]  /*4ae0*/  MUFU.TANH R81, R31 ;  /* 0x0000001f00517308 */ /* 0x000fe20000002400 */
[----:B------:R-:W-:Y:S02]  /*4af0*/  FSEL R222, R124, -INF , !P5 ;  /* 0xff8000007cde7808 */ /* 0x000fe40006800000 */
[----:B------:R-:W-:Y:S01]  /*4b00*/  FSEL R221, R72, -INF , !P3 ;  /* 0xff80000048dd7808 */ /* 0x000fe20005800000 */
[----:B------:R-:W-:Y:S01]  /*4b10*/  VIADD R72, R36, 0x49 ;  /* 0x0000004924487836 */ /* 0x000fe20000000000 */
[----:B------:R-:W-:Y:S02]  /*4b20*/  ISETP.GE.AND P2, PT, R75, R204, PT ;  /* 0x000000cc4b00720c */ /* 0x000fe40003f46270 */
[----:B------:R-:W-:-:S02]  /*4b30*/  ISETP.GT.AND P1, PT, R212, R75, PT ;  /* 0x0000004bd400720c */ /* 0x000fc40003f24270 */
[C---:B------:R-:W-:Y:S02]  /*4b40*/  ISETP.GE.AND P6, PT, R75.reuse, R203, PT ;  /* 0x000000cb4b00720c */ /* 0x040fe40003fc6270 */
[----:B------:R-:W-:Y:S02]  /*4b50*/  ISETP.GE.AND P0, PT, R75, R202, PT ;  /* 0x000000ca4b00720c */ /* 0x000fe40003f06270 */
[----:B------:R-:W-:Y:S02]  /*4b60*/  ISETP.GT.AND P5, PT, R213, R75, PT ;  /* 0x0000004bd500720c */ /* 0x000fe40003fa4270 */
[----:B------:R-:W-:Y:S02]  /*4b70*/  ISETP.GE.AND P3, PT, R75, R201, PT ;  /* 0x000000c94b00720c */ /* 0x000fe40003f66270 */
[----:B------:R-:W1:Y:S01]  /*4b80*/  MUFU.TANH R75, R82 ;  /* 0x00000052004b7308 */ /* 0x000e620000002400 */
[----:B------:R-:W-:Y:S02]  /*4b90*/  FSEL R76, R76, -INF , !P4 ;  /* 0xff8000004c4c7808 */ /* 0x000fe40006000000 */
[----:B------:R-:W-:-:S02]  /*4ba0*/  FSEL R208, R74, -INF , !P1 ;  /* 0xff8000004ad07808 */ /* 0x000fc40004800000 */
[----:B------:R-:W-:Y:S02]  /*4bb0*/  FSEL R182, R76, -INF , !P0 ;  /* 0xff8000004cb67808 */ /* 0x000fe40004000000 */
[----:B------:R-:W-:Y:S01]  /*4bc0*/  FSEL R221, R221, -INF , !P2 ;  /* 0xff800000dddd7808 */ /* 0x000fe20005000000 */
[----:B------:R-:W2:Y:S01]  /*4bd0*/  MUFU.TANH R74, R77 ;  /* 0x0000004d004a7308 */ /* 0x000ea20000002400 */
[-C--:B------:R-:W-:Y:S02]  /*4be0*/  ISETP.GT.AND P2, PT, R205, R72.reuse, PT ;  /* 0x00000048cd00720c */ /* 0x080fe40003f44270 */
[----:B------:R-:W-:Y:S02]  /*4bf0*/  FSEL R208, R208, -INF , !P6 ;  /* 0xff800000d0d07808 */ /* 0x000fe40007000000 */
[----:B------:R-:W-:Y:S02]  /*4c00*/  ISETP.GT.AND P6, PT, R212, R72, PT ;  /* 0x00000048d400720c */ /* 0x000fe40003fc4270 */
[----:B------:R-:W-:Y:S01]  /*4c10*/  FSEL R217, R73, -INF , !P2 ;  /* 0xff80000049d97808 */ /* 0x000fe20005000000 */
[----:B------:R-:W3:Y:S01]  /*4c20*/  MUFU.TANH R76, R79 ;  /* 0x0000004f004c7308 */ /* 0x000ee20000002400 */
[----:B------:R-:W-:Y:S01]  /*4c30*/  FSEL R78, R78, -INF , !P5 ;  /* 0xff8000004e4e7808 */ /* 0x000fe20006800000 */
[----:B------:R-:W-:Y:S01]  /*4c40*/  VIADD R73, R36, 0x50 ;  /* 0x0000005024497836 */ /* 0x000fe20000000000 */
[----:B------:R-:W-:-:S02]  /*4c50*/  ISETP.GE.AND P4, PT, R72, R203, PT ;  /* 0x000000cb4800720c */ /* 0x000fc40003f86270 */
[----:B-1----:R-:W-:Y:S02]  /*4c60*/  FSEL R75, R75, -INF , !P6 ;  /* 0xff8000004b4b7808 */ /* 0x002fe40007000000 */
[----:B------:R-:W-:Y:S02]  /*4c70*/  FSEL R215, R78, -INF , !P3 ;  /* 0xff8000004ed77808 */ /* 0x000fe40005800000 */
[-C--:B------:R-:W-:Y:S02]  /*4c80*/  ISETP.GT.AND P5, PT, R207, R72.reuse, PT ;  /* 0x00000048cf00720c */ /* 0x080fe40003fa4270 */
[----:B------:R-:W-:Y:S02]  /*4c90*/  ISETP.GT.AND P3, PT, R213, R72, PT ;  /* 0x00000048d500720c */ /* 0x000fe40003f64270 */
[----:B------:R-:W-:Y:S02]  /*4ca0*/  ISETP.GT.AND P6, PT, R205, R73, PT ;  /* 0x00000049cd00720c */ /* 0x000fe40003fc4270 */
[----:B------:R-:W-:-:S02]  /*4cb0*/  FSEL R209, R75, -INF , !P4 ;  /* 0xff8000004bd17808 */ /* 0x000fc40006000000 */
[----:B------:R-:W-:Y:S02]  /*4cc0*/  ISETP.GT.AND P4, PT, R212, R73, PT ;  /* 0x00000049d400720c */ /* 0x000fe40003f84270 */
[----:B------:R-:W-:Y:S02]  /*4cd0*/  ISETP.GE.AND P2, PT, R72, R201, PT ;  /* 0x000000c94800720c */ /* 0x000fe40003f46270 */
[----:B--2---:R-:W-:Y:S02]  /*4ce0*/  FSEL R74, R74, -INF , !P5 ;  /* 0xff8000004a4a7808 */ /* 0x004fe40006800000 */
[----:B---3--:R-:W-:Y:S02]  /*4cf0*/  FSEL R76, R76, -INF , !P3 ;  /* 0xff8000004c4c7808 */ /* 0x008fe40005800000 */
[----:B------:R-:W-:Y:S01]  /*4d00*/  FSEL R126, R68, -INF , !P6 ;  /* 0xff800000447e7808 */ /* 0x000fe20007000000 */
[----:B------:R-:W-:Y:S01]  /*4d10*/  VIADD R68, R36, 0x51 ;  /* 0x0000005124447836 */ /* 0x000fe20000000000 */
[----:B------:R-:W-:-:S02]  /*4d20*/  ISETP.GE.AND P5, PT, R73, R203, PT ;  /* 0x000000cb4900720c */ /* 0x000fc40003fa6270 */
[----:B------:R-:W-:Y:S02]  /*4d30*/  FSEL R70, R70, -INF , !P4 ;  /* 0xff80000046467808 */ /* 0x000fe40006000000 */
[----:B------:R-:W-:Y:S02]  /*4d40*/  FSEL R214, R76, -INF , !P2 ;  /* 0xff8000004cd67808 */ /* 0x000fe40005000000 */
[-C--:B------:R-:W-:Y:S02]  /*4d50*/  ISETP.GT.AND P3, PT, R207, R73.reuse, PT ;  /* 0x00000049cf00720c */ /* 0x080fe40003f64270 */
[----:B------:R-:W-:Y:S02]  /*4d60*/  ISETP.GT.AND P2, PT, R213, R73, PT ;  /* 0x00000049d500720c */ /* 0x000fe40003f44270 */
[----:B------:R-:W-:Y:S02]  /*4d70*/  FSEL R116, R70, -INF , !P5 ;  /* 0xff80000046747808 */ /* 0x000fe40006800000 */
[----:B------:R-:W-:-:S02]  /*4d80*/  ISETP.GE.AND P1, PT, R72, R204, PT ;  /* 0x000000cc4800720c */ /* 0x000fc40003f26270 */
[----:B------:R-:W-:Y:S02]  /*4d90*/  ISETP.GE.AND P0, PT, R72, R202, PT ;  /* 0x000000ca4800720c */ /* 0x000fe40003f06270 */
[----:B------:R-:W-:Y:S01]  /*4da0*/  ISETP.GT.AND P5, PT, R212, R68, PT ;  /* 0x00000044d400720c */ /* 0x000fe20003fa4270 */
[----:B------:R1:W-:Y:S01]  /*4db0*/  MUFU.TANH R72, R40 ;  /* 0x0000002800487308 */ /* 0x0003e20000002400 */
[----:B------:R-:W-:Y:S02]  /*4dc0*/  ISETP.GE.AND P6, PT, R73, R201, PT ;  /* 0x000000c94900720c */ /* 0x000fe40003fc6270 */
[----:B------:R-:W-:Y:S02]  /*4dd0*/  FSEL R125, R125, -INF , !P3 ;  /* 0xff8000007d7d7808 */ /* 0x000fe40005800000 */
[----:B------:R-:W-:Y:S02]  /*4de0*/  FSEL R118, R118, -INF , !P2 ;  /* 0xff80000076767808 */ /* 0x000fe40005000000 */
[----:B------:R-:W-:-:S02]  /*4df0*/  ISETP.GE.AND P3, PT, R68, R203, PT ;  /* 0x000000cb4400720c */ /* 0x000fc40003f66270 */
[----:B------:R-:W-:Y:S02]  /*4e00*/  FSEL R71, R71, -INF , !P5 ;  /* 0xff80000047477808 */ /* 0x000fe40006800000 */
[----:B------:R-:W-:Y:S02]  /*4e10*/  FSEL R217, R217, -INF , !P1 ;  /* 0xff800000d9d97808 */ /* 0x000fe40004800000 */
[----:B------:R-:W-:Y:S02]  /*4e20*/  ISETP.GE.AND P1, PT, R73, R204, PT ;  /* 0x000000cc4900720c */ /* 0x000fe40003f26270 */
[-C--:B------:R-:W-:Y:S02]  /*4e30*/  ISETP.GT.AND P4, PT, R205, R68.reuse, PT ;  /* 0x00000044cd00720c */ /* 0x080fe40003f84270 */
[----:B------:R-:W-:Y:S01]  /*4e40*/  FSEL R173, R118, -INF , !P6 ;  /* 0xff80000076ad7808 */ /* 0x000fe20007000000 */
[----:B-1----:R-:W-:Y:S01]  /*4e50*/  FMUL.FTZ R40, R41, UR5 ;  /* 0x0000000529287c20 */ /* 0x002fe20008410000 */
[----:B------:R-:W-:Y:S01]  /*4e60*/  FMUL.FTZ R41, R61, UR5 ;  /* 0x000000053d297c20 */ /* 0x000fe20008410000 */
[----:B------:R-:W-:Y:S01]  /*4e70*/  VIADD R61, R36, 0x58 ;  /* 0x00000058243d7836 */ /* 0x000fe20000000000 */
[----:B------:R-:W-:-:S02]  /*4e80*/  ISETP.GT.AND P6, PT, R213, R68, PT ;  /* 0x00000044d500720c */ /* 0x000fc40003fc4270 */
[----:B------:R-:W-:Y:S01]  /*4e90*/  FSEL R119, R71, -INF , !P3 ;  /* 0xff80000047777808 */ /* 0x000fe20005800000 */
[----:B------:R-:W-:Y:S01]  /*4ea0*/  MUFU.TANH R40, R40 ;  /* 0x0000002800287308 */ /* 0x000fe20000002400 */
[----:B------:R-:W-:Y:S02]  /*4eb0*/  ISETP.GT.AND P2, PT, R207, R68, PT ;  /* 0x00000044cf00720c */ /* 0x000fe40003f44270 */
[----:B------:R-:W-:Y:S02]  /*4ec0*/  ISETP.GT.AND P3, PT, R212, R61, PT ;  /* 0x0000003dd400720c */ /* 0x000fe40003f64270 */
[----:B------:R-:W-:Y:S01]  /*4ed0*/  FSEL R181, R74, -INF , !P0 ;  /* 0xff8000004ab57808 */ /* 0x000fe20004000000 */
[----:B------:R-:W-:Y:S01]  /*4ee0*/  FMUL.FTZ R74, R6, UR5 ;  /* 0x00000005064a7c20 */ /* 0x000fe20008410000 */
[----:B------:R-:W-:Y:S01]  /*4ef0*/  FSEL R126, R126, -INF , !P1 ;  /* 0xff8000007e7e7808 */ /* 0x000fe20004800000 */
[----:B------:R-:W1:Y:S01]  /*4f00*/  MUFU.TANH R41, R41 ;  /* 0x0000002900297308 */ /* 0x000e620000002400 */
[----:B------:R-:W-:-:S02]  /*4f10*/  ISETP.GE.AND P0, PT, R73, R202, PT ;  /* 0x000000ca4900720c */ /* 0x000fc40003f06270 */
[C---:B------:R-:W-:Y:S02]  /*4f20*/  ISETP.GE.AND P1, PT, R68.reuse, R204, PT ;  /* 0x000000cc4400720c */ /* 0x040fe40003f26270 */
[----:B------:R-:W-:Y:S02]  /*4f30*/  FSEL R69, R69, -INF , !P4 ;  /* 0xff80000045457808 */ /* 0x000fe40006000000 */
[----:B------:R-:W-:Y:S01]  /*4f40*/  ISETP.GT.AND P5, PT, R205, R61, PT ;  /* 0x0000003dcd00720c */ /* 0x000fe20003fa4270 */
[----:B------:R-:W-:Y:S01]  /*4f50*/  MUFU.TANH R74, R74 ;  /* 0x0000004a004a7308 */ /* 0x000fe20000002400 */
[----:B------:R-:W-:Y:S02]  /*4f60*/  ISETP.GE.AND P4, PT, R68, R201, PT ;  /* 0x000000c94400720c */ /* 0x000fe40003f86270 */
[----:B------:R-:W-:Y:S02]  /*4f70*/  FSEL R67, R67, -INF , !P6 ;  /* 0xff80000043437808 */ /* 0x000fe40007000000 */
[----:B------:R-:W-:-:S02]  /*4f80*/  FSEL R65, R65, -INF , !P2 ;  /* 0xff80000041417808 */ /* 0x000fc40005000000 */
[----:B------:R-:W-:Y:S01]  /*4f90*/  FSEL R58, R58, -INF , !P3 ;  /* 0xff8000003a3a7808 */ /* 0x000fe20005800000 */
[----:B------:R-:W-:Y:S01]  /*4fa0*/  MUFU.TANH R73, R7 ;  /* 0x0000000700497308 */ /* 0x000fe20000002400 */
[----:B------:R-:W-:Y:S02]  /*4fb0*/  ISETP.GE.AND P2, PT, R61, R203, PT ;  /* 0x000000cb3d00720c */ /* 0x000fe40003f46270 */
[----:B------:R-:W-:Y:S02]  /*4fc0*/  FSEL R216, R125, -INF , !P0 ;  /* 0xff8000007dd87808 */ /* 0x000fe40004000000 */
[----:B------:R-:W-:Y:S02]  /*4fd0*/  FSEL R122, R69, -INF , !P1 ;  /* 0xff800000457a7808 */ /* 0x000fe40004800000 */
[----:B------:R-:W-:Y:S01]  /*4fe0*/  FSEL R127, R56, -INF , !P5 ;  /* 0xff800000387f7808 */ /* 0x000fe20006800000 */
[----:B------:R-:W-:Y:S01]  /*4ff0*/  VIADD R56, R36, 0x59 ;  /* 0x0000005924387836 */ /* 0x000fe20000000000 */
[----:B------:R-:W-:-:S02]  /*5000*/  ISETP.GE.AND P0, PT, R68, R202, PT ;  /* 0x000000ca4400720c */ /* 0x000fc40003f06270 */
[----:B------:R-:W-:Y:S02]  /*5010*/  ISETP.GE.AND P1, PT, R61, R204, PT ;  /* 0x000000cc3d00720c */ /* 0x000fe40003f26270 */
[----:B------:R-:W-:Y:S02]  /*5020*/  FSEL R177, R67, -INF , !P4 ;  /* 0xff80000043b17808 */ /* 0x000fe40006000000 */
[-C--:B------:R-:W-:Y:S02]  /*5030*/  ISETP.GT.AND P6, PT, R207, R61.reuse, PT ;  /* 0x0000003dcf00720c */ /* 0x080fe40003fc4270 */
[----:B------:R-:W-:Y:S02]  /*5040*/  ISETP.GT.AND P4, PT, R213, R61, PT ;  /* 0x0000003dd500720c */ /* 0x000fe40003f84270 */
[----:B------:R-:W-:Y:S02]  /*5050*/  FSEL R118, R58, -INF , !P2 ;  /* 0xff8000003a767808 */ /* 0x000fe40005000000 */
[----:B------:R-:W2:Y:S01]  /*5060*/  MUFU.TANH R58, R63 ;  /* 0x0000003f003a7308 */ /* 0x000ea20000002400 */
[----:B------:R-:W-:-:S02]  /*5070*/  FSEL R211, R65, -INF , !P0 ;  /* 0xff80000041d37808 */ /* 0x000fc40004000000 */
[----:B------:R-:W-:Y:S02]  /*5080*/  FSEL R127, R127, -INF , !P1 ;  /* 0xff8000007f7f7808 */ /* 0x000fe40004800000 */
[C---:B------:R-:W-:Y:S02]  /*5090*/  ISETP.GE.AND P0, PT, R61.reuse, R202, PT ;  /* 0x000000ca3d00720c */ /* 0x040fe40003f06270 */
[----:B------:R-:W-:Y:S02]  /*50a0*/  ISETP.GE.AND P5, PT, R61, R201, PT ;  /* 0x000000c93d00720c */ /* 0x000fe40003fa6270 */
[----:B------:R-:W-:Y:S02]  /*50b0*/  ISETP.GT.AND P1, PT, R205, R56, PT ;  /* 0x00000038cd00720c */ /* 0x000fe40003f24270 */
[----:B------:R-:W-:Y:S02]  /*50c0*/  FSEL R60, R60, -INF , !P6 ;  /* 0xff8000003c3c7808 */ /* 0x000fe40007000000 */
[----:B------:R-:W-:-:S02]  /*50d0*/  FSEL R62, R62, -INF , !P4 ;  /* 0xff8000003e3e7808 */ /* 0x000fc40006000000 */
[----:B------:R-:W-:Y:S02]  /*50e0*/  FSEL R219, R60, -INF , !P0 ;  /* 0xff8000003cdb7808 */ /* 0x000fe40004000000 */
[----:B------:R-:W-:Y:S02]  /*50f0*/  FSEL R174, R62, -INF , !P5 ;  /* 0xff8000003eae7808 */ /* 0x000fe40006800000 */
[----:B------:R-:W-:Y:S02]  /*5100*/  FSEL R57, R57, -INF , !P1 ;  /* 0xff80000039397808 */ /* 0x000fe40004800000 */
[----:B------:R-:W-:Y:S02]  /*5110*/  ISETP.GE.AND P3, PT, R56, R204, PT ;  /* 0x000000cc3800720c */ /* 0x000fe40003f66270 */
[----:B------:R-:W-:Y:S02]  /*5120*/  ISETP.GT.AND P6, PT, R212, R56, PT ;  /* 0x00000038d400720c */ /* 0x000fe40003fc4270 */
[----:B------:R-:W-:-:S02]  /*5130*/  ISETP.GE.AND P2, PT, R56, R203, PT ;  /* 0x000000cb3800720c */ /* 0x000fc40003f46270 */
[----:B------:R-:W-:Y:S02]  /*5140*/  ISETP.GT.AND P4, PT, R207, R56, PT ;  /* 0x00000038cf00720c */ /* 0x000fe40003f84270 */
[C---:B------:R-:W-:Y:S02]  /*5150*/  ISETP.GE.AND P0, PT, R56.reuse, R202, PT ;  /* 0x000000ca3800720c */ /* 0x040fe40003f06270 */
[----:B------:R-:W-:Y:S02]  /*5160*/  ISETP.GT.AND P5, PT, R213, R56, PT ;  /* 0x00000038d500720c */ /* 0x000fe40003fa4270 */
[----:B------:R-:W-:Y:S01]  /*5170*/  ISETP.GE.AND P1, PT, R56, R201, PT ;  /* 0x000000c93800720c */ /* 0x000fe20003f26270 */
[----:B------:R-:W-:Y:S01]  /*5180*/  FMUL.FTZ R56, R43, UR5 ;  /* 0x000000052b387c20 */ /* 0x000fe20008410000 */
[----:B------:R-:W-:Y:S01]  /*5190*/  VIADD R43, R36, 0x60 ;  /* 0x00000060242b7836 */ /* 0x000fe20000000000 */
[----:B------:R-:W-:Y:S02]  /*51a0*/  FSEL R59, R59, -INF , !P6 ;  /* 0xff8000003b3b7808 */ /* 0x000fe40007000000 */
[----:B-1----:R-:W-:-:S02]  /*51b0*/  FSEL R183, R41, -INF , !P4 ;  /* 0xff80000029b77808 */ /* 0x002fc40006000000 */
[----:B------:R-:W-:Y:S01]  /*51c0*/  ISETP.GT.AND P6, PT, R205, R43, PT ;  /* 0x0000002bcd00720c */ /* 0x000fe20003fc4270 */
[----:B------:R1:W-:Y:S01]  /*51d0*/  MUFU.TANH R41, R56 ;  /* 0x0000003800297308 */ /* 0x0003e20000002400 */
[----:B------:R-:W-:Y:S02]  /*51e0*/  FSEL R125, R57, -INF , !P3 ;  /* 0xff800000397d7808 */ /* 0x000fe40005800000 */
[----:B------:R-:W-:Y:S02]  /*51f0*/  ISETP.GE.AND P3, PT, R43, R204, PT ;  /* 0x000000cc2b00720c */ /* 0x000fe40003f66270 */
[----:B--2---:R-:W-:Y:S02]  /*5200*/  FSEL R58, R58, -INF , !P5 ;  /* 0xff8000003a3a7808 */ /* 0x004fe40006800000 */
[----:B------:R-:W-:Y:S02]  /*5210*/  FSEL R66, R66, -INF , !P6 ;  /* 0xff80000042427808 */ /* 0x000fe40007000000 */
[----:B------:R-:W-:-:S02]  /*5220*/  FSEL R120, R59, -INF , !P2 ;  /* 0xff8000003b787808 */ /* 0x000fc40005000000 */
[----:B------:R-:W-:Y:S02]  /*5230*/  ISETP.GT.AND P2, PT, R212, R43, PT ;  /* 0x0000002bd400720c */ /* 0x000fe40003f44270 */
[----:B------:R-:W-:Y:S02]  /*5240*/  FSEL R183, R183, -INF , !P0 ;  /* 0xff800000b7b77808 */ /* 0x000fe40004000000 */
[----:B------:R-:W-:Y:S02]  /*5250*/  FSEL R178, R58, -INF , !P1 ;  /* 0xff8000003ab27808 */ /* 0x000fe40004800000 */
[----:B------:R-:W-:Y:S01]  /*5260*/  FSEL R121, R66, -INF , !P3 ;  /* 0xff80000042797808 */ /* 0x000fe20005800000 */
[----:B-1----:R-:W-:Y:S01]  /*5270*/  VIADD R56, R36, 0x61 ;  /* 0x0000006124387836 */ /* 0x002fe20000000000 */
[----:B------:R-:W-:Y:S02]  /*5280*/  ISETP.GE.AND P4, PT, R43, R203, PT ;  /* 0x000000cb2b00720c */ /* 0x000fe40003f86270 */
[----:B------:R-:W-:-:S02]  /*5290*/  ISETP.GT.AND P5, PT, R207, R43, PT ;  /* 0x0000002bcf00720c */ /* 0x000fc40003fa4270 */
[----:B------:R-:W-:Y:S02]  /*52a0*/  ISETP.GE.AND P0, PT, R43, R202, PT ;  /* 0x000000ca2b00720c */ /* 0x000fe40003f06270 */
[----:B------:R-:W-:Y:S02]  /*52b0*/  ISETP.GT.AND P1, PT, R213, R43, PT ;  /* 0x0000002bd500720c */ /* 0x000fe40003f24270 */
[----:B------:R-:W-:Y:S01]  /*52c0*/  ISETP.GE.AND P6, PT, R43, R201, PT ;  /* 0x000000c92b00720c */ /* 0x000fe20003fc6270 */
[----:B------:R-:W-:Y:S01]  /*52d0*/  FMUL.FTZ R43, R45, UR5 ;  /* 0x000000052d2b7c20 */ /* 0x000fe20008410000 */
[----:B------:R-:W-:Y:S01]  /*52e0*/  ISETP.GT.AND P3, PT, R205, R56, PT ;  /* 0x00000038cd00720c */ /* 0x000fe20003f64270 */
[----:B------:R-:W-:Y:S01]  /*52f0*/  FMUL.FTZ R45, R18, UR5 ;  /* 0x00000005122d7c20 */ /* 0x000fe20008410000 */
[----:B------:R-:W-:Y:S01]  /*5300*/  FSEL R54, R54, -INF , !P2 ;  /* 0xff80000036367808 */ /* 0x000fe20005000000 */
[----:B------:R-:W-:Y:S01]  /*5310*/  VIADD R18, R36, 0x68 ;  /* 0x0000006824127836 */ /* 0x000fe20000000000 */
[----:B------:R-:W-:Y:S01]  /*5320*/  ISETP.GE.AND P2, PT, R56, R204, PT ;  /* 0x000000cc3800720c */ /* 0x000fe20003f46270 */
[----:B------:R-:W-:Y:S01]  /*5330*/  MUFU.TANH R43, R43 ;  /* 0x0000002b002b7308 */ /* 0x000fe20000002400 */
[----:B------:R-:W-:-:S02]  /*5340*/  FSEL R53, R53, -INF , !P3 ;  /* 0xff80000035357808 */ /* 0x000fc40005800000 */
[----:B------:R-:W-:Y:S02]  /*5350*/  FSEL R96, R54, -INF , !P4 ;  /* 0xff80000036607808 */ /* 0x000fe40006000000 */
[----:B------:R-:W-:Y:S02]  /*5360*/  FSEL R51, R51, -INF , !P1 ;  /* 0xff80000033337808 */ /* 0x000fe40004800000 */
[----:B------:R-:W-:Y:S01]  /*5370*/  ISETP.GT.AND P4, PT, R212, R56, PT ;  /* 0x00000038d400720c */ /* 0x000fe20003f84270 */
[----:B------:R-:W1:Y:S01]  /*5380*/  MUFU.TANH R45, R45 ;  /* 0x0000002d002d7308 */ /* 0x000e620000002400 */
        /* <DEDUP_REMOVED lines=10> */
[C---:B------:R-:W-:Y:S02]  /*5430*/  ISETP.GE.AND P5, PT, R56.reuse, R203, PT ;  /* 0x000000cb3800720c */ /* 0x040fe40003fa6270 */
[C---:B------:R-:W-:Y:S02]  /*5440*/  ISETP.GE.AND P0, PT, R56.reuse, R202, PT ;  /* 0x000000ca3800720c */ /* 0x040fe40003f06270 */
[----:B------:R-:W-:Y:S02]  /*5450*/  ISETP.GE.AND P3, PT, R56, R201, PT ;  /* 0x000000c93800720c */ /* 0x000fe40003f66270 */
[----:B------:R-:W-:Y:S02]  /*5460*/  FSEL R49, R49, -INF , !P1 ;  /* 0xff80000031317808 */ /* 0x000fe40004800000 */
[----:B------:R-:W-:-:S02]  /*5470*/  FSEL R50, R50, -INF , !P6 ;  /* 0xff80000032327808 */ /* 0x000fc40007000000 */
[----:B------:R-:W-:Y:S01]  /*5480*/  FSEL R124, R16, -INF , !P4 ;  /* 0xff800000107c7808 */ /* 0x000fe20006000000 */
[----:B------:R-:W-:Y:S01]  /*5490*/  FMUL.FTZ R16, R32, UR5 ;  /* 0x0000000520107c20 */ /* 0x000fe20008410000 */
[----:B------:R-:W-:Y:S01]  /*54a0*/  FSEL R97, R55, -INF , !P5 ;  /* 0xff80000037617808 */ /* 0x000fe20006800000 */
[----:B------:R-:W-:Y:S01]  /*54b0*/  FMUL.FTZ R32, R34, UR5 ;  /* 0x0000000522207c20 */ /* 0x000fe20008410000 */
[----:B------:R-:W-:Y:S02]  /*54c0*/  FSEL R114, R49, -INF , !P0 ;  /* 0xff80000031727808 */ /* 0x000fe40004000000 */
[----:B------:R-:W-:Y:S01]  /*54d0*/  FSEL R104, R50, -INF , !P3 ;  /* 0xff80000032687808 */ /* 0x000fe20005800000 */
[----:B------:R-:W2:Y:S01]  /*54e0*/  MUFU.TANH R16, R16 ;  /* 0x0000001000107308 */ /* 0x000ea20000002400 */
[----:B------:R-:W-:Y:S02]  /*54f0*/  ISETP.GT.AND P5, PT, R212, R18, PT ;  /* 0x00000012d400720c */ /* 0x000fe40003fa4270 */
[----:B------:R-:W-:-:S02]  /*5500*/  ISETP.GE.AND P1, PT, R18, R203, PT ;  /* 0x000000cb1200720c */ /* 0x000fc40003f26270 */
[----:B------:R-:W-:Y:S02]  /*5510*/  ISETP.GT.AND P6, PT, R207, R18, PT ;  /* 0x00000012cf00720c */ /* 0x000fe40003fc4270 */
[C---:B------:R-:W-:Y:S01]  /*5520*/  ISETP.GE.AND P0, PT, R18.reuse, R202, PT ;  /* 0x000000ca1200720c */ /* 0x040fe20003f06270 */
[----:B------:R-:W3:Y:S01]  /*5530*/  MUFU.TANH R32, R32 ;  /* 0x0000002000207308 */ /* 0x000ee20000002400 */
[----:B------:R-:W-:Y:S02]  /*5540*/  ISETP.GT.AND P3, PT, R213, R18, PT ;  /* 0x00000012d500720c */ /* 0x000fe40003f64270 */
[----:B------:R-:W-:Y:S01]  /*5550*/  ISETP.GE.AND P2, PT, R18, R201, PT ;  /* 0x000000c91200720c */ /* 0x000fe20003f46270 */
[----:B------:R-:W-:Y:S01]  /*5560*/  VIADD R18, R36, 0x69 ;  /* 0x0000006924127836 */ /* 0x000fe20000000000 */
[----:B-1----:R-:W-:Y:S02]  /*5570*/  FSEL R45, R45, -INF , !P5 ;  /* 0xff8000002d2d7808 */ /* 0x002fe40006800000 */
[----:B------:R-:W-:-:S02]  /*5580*/  FSEL R44, R44, -INF , !P6 ;  /* 0xff8000002c2c7808 */ /* 0x000fc40007000000 */
[-C--:B------:R-:W-:Y:S02]  /*5590*/  ISETP.GT.AND P5, PT, R205, R18.reuse, PT ;  /* 0x00000012cd00720c */ /* 0x080fe40003fa4270 */
[----:B------:R-:W-:Y:S02]  /*55a0*/  FSEL R46, R46, -INF , !P3 ;  /* 0xff8000002e2e7808 */ /* 0x000fe40005800000 */
[----:B------:R-:W-:Y:S02]  /*55b0*/  ISETP.GT.AND P3, PT, R207, R18, PT ;  /* 0x00000012cf00720c */ /* 0x000fe40003f64270 */
[----:B------:R-:W-:Y:S02]  /*55c0*/  FSEL R98, R45, -INF , !P1 ;  /* 0xff8000002d627808 */ /* 0x000fe40004800000 */
[----:B------:R-:W-:Y:S02]  /*55d0*/  FSEL R113, R44, -INF , !P0 ;  /* 0xff8000002c717808 */ /* 0x000fe40004000000 */
[----:B------:R-:W-:-:S02]  /*55e0*/  FSEL R103, R46, -INF , !P2 ;  /* 0xff8000002e677808 */ /* 0x000fc40005000000 */
[----:B------:R-:W-:Y:S02]  /*55f0*/  FSEL R19, R19, -INF , !P5 ;  /* 0xff80000013137808 */ /* 0x000fe40006800000 */
[----:B------:R-:W-:Y:S02]  /*5600*/  ISETP.GE.AND P4, PT, R18, R204, PT ;  /* 0x000000cc1200720c */ /* 0x000fe40003f86270 */
[----:B------:R-:W-:Y:S02]  /*5610*/  ISETP.GT.AND P1, PT, R212, R18, PT ;  /* 0x00000012d400720c */ /* 0x000fe40003f24270 */
[C---:B------:R-:W-:Y:S02]  /*5620*/  ISETP.GE.AND P6, PT, R18.reuse, R203, PT ;  /* 0x000000cb1200720c */ /* 0x040fe40003fc6270 */
[----:B------:R-:W-:Y:S02]  /*5630*/  ISETP.GE.AND P0, PT, R18, R202, PT ;  /* 0x000000ca1200720c */ /* 0x000fe40003f06270 */
[----:B------:R-:W-:-:S02]  /*5640*/  ISETP.GT.AND P2, PT, R213, R18, PT ;  /* 0x00000012d500720c */ /* 0x000fc40003f44270 */
[----:B------:R-:W-:Y:S01]  /*5650*/  ISETP.GE.AND P5, PT, R18, R201, PT ;  /* 0x000000c91200720c */ /* 0x000fe20003fa6270 */
[----:B------:R-:W-:Y:S01]  /*5660*/  VIADD R18, R36, 0x70 ;  /* 0x0000007024127836 */ /* 0x000fe20000000000 */
[----:B------:R-:W-:Y:S02]  /*5670*/  FSEL R43, R43, -INF , !P3 ;  /* 0xff8000002b2b7808 */ /* 0x000fe40005800000 */
[----:B------:R-:W-:Y:S02]  /*5680*/  FSEL R112, R112, -INF , !P1 ;  /* 0xff80000070707808 */ /* 0x000fe40004800000 */
[----:B------:R-:W-:Y:S02]  /*5690*/  FSEL R109, R43, -INF , !P0 ;  /* 0xff8000002b6d7808 */ /* 0x000fe40004000000 */
[----:B------:R-:W-:Y:S02]  /*56a0*/  FSEL R105, R17, -INF , !P2 ;  /* 0xff80000011697808 */ /* 0x000fe40005000000 */
[-C--:B------:R-:W-:Y:S01]  /*56b0*/  ISETP.GT.AND P0, PT, R207, R18.reuse, PT ;  /* 0x00000012cf00720c */ /* 0x080fe20003f04270 */
[----:B------:R-:W1:Y:S01]  /*56c0*/  MUFU.TANH R17, R33 ;  /* 0x0000002100117308 */ /* 0x000e620000002400 */
[----:B------:R-:W-:-:S02]  /*56d0*/  ISETP.GT.AND P1, PT, R205, R18, PT ;  /* 0x00000012cd00720c */ /* 0x000fc40003f24270 */
[----:B------:R-:W-:Y:S01]  /*56e0*/  FSEL R128, R19, -INF , !P4 ;  /* 0xff80000013807808 */ /* 0x000fe20006000000 */
[----:B------:R-:W-:Y:S01]  /*56f0*/  VIADD R19, R36, 0x71 ;  /* 0x0000007124137836 */ /* 0x000fe20000000000 */
[----:B------:R-:W-:Y:S02]  /*5700*/  ISETP.GT.AND P3, PT, R212, R18, PT ;  /* 0x00000012d400720c */ /* 0x000fe40003f64270 */
[----:B------:R-:W-:Y:S02]  /*5710*/  FSEL R105, R105, -INF , !P5 ;  /* 0xff80000069697808 */ /* 0x000fe40006800000 */
[----:B--2---:R-:W-:Y:S02]  /*5720*/  FSEL R16, R16, -INF , !P0 ;  /* 0xff80000010107808 */ /* 0x004fe40004000000 */
[C---:B------:R-:W-:Y:S02]  /*5730*/  ISETP.GE.AND P4, PT, R18.reuse, R204, PT ;  /* 0x000000cc1200720c */ /* 0x040fe40003f86270 */
[----:B------:R-:W-:-:S02]  /*5740*/  ISETP.GE.AND P5, PT, R18, R202, PT ;  /* 0x000000ca1200720c */ /* 0x000fc40003fa6270 */
[----:B------:R-:W-:Y:S02]  /*5750*/  FSEL R65, R72, -INF , !P1 ;  /* 0xff80000048417808 */ /* 0x000fe40004800000 */
[----:B------:R-:W-:Y:S02]  /*5760*/  FSEL R42, R42, -INF , !P3 ;  /* 0xff8000002a2a7808 */ /* 0x000fe40005800000 */
[C---:B------:R-:W-:Y:S02]  /*5770*/  ISETP.GE.AND P2, PT, R18.reuse, R203, PT ;  /* 0x000000cb1200720c */ /* 0x040fe40003f46270 */
[----:B------:R-:W-:Y:S02]  /*5780*/  ISETP.GT.AND P1, PT, R213, R18, PT ;  /* 0x00000012d500720c */ /* 0x000fe40003f24270 */
[----:B------:R-:W-:Y:S02]  /*5790*/  ISETP.GE.AND P3, PT, R18, R201, PT ;  /* 0x000000c91200720c */ /* 0x000fe40003f66270 */
[----:B------:R-:W-:Y:S01]  /*57a0*/  FSEL R65, R65, -INF , !P4 ;  /* 0xff80000041417808 */ /* 0x000fe20006000000 */
[----:B------:R-:W2:Y:S01]  /*57b0*/  MUFU.TANH R18, R35 ;  /* 0x0000002300127308 */ /* 0x000ea20000002400 */
[----:B------:R-:W-:-:S02]  /*57c0*/  FSEL R85, R16, -INF , !P5 ;  /* 0xff80000010557808 */ /* 0x000fc40006800000 */
[-C--:B------:R-:W-:Y:S02]  /*57d0*/  ISETP.GT.AND P4, PT, R205, R19.reuse, PT ;  /* 0x00000013cd00720c */ /* 0x080fe40003f84270 */
[----:B------:R-:W-:Y:S02]  /*57e0*/  ISETP.GE.AND P0, PT, R19, R204, PT ;  /* 0x000000cc1300720c */ /* 0x000fe40003f06270 */
[----:B------:R-:W-:Y:S01]  /*57f0*/  ISETP.GT.AND P5, PT, R212, R19, PT ;  /* 0x00000013d400720c */ /* 0x000fe20003fa4270 */
[----:B------:R-:W-:Y:S01]  /*5800*/  MUFU.TANH R16, R28 ;  /* 0x0000001c00107308 */ /* 0x000fe20000002400 */
[----:B---3--:R-:W-:Y:S02]  /*5810*/  FSEL R32, R32, -INF , !P1 ;  /* 0xff80000020207808 */ /* 0x008fe40004800000 */
[----:B------:R-:W-:Y:S02]  /*5820*/  FSEL R40, R40, -INF , !P4 ;  /* 0xff80000028287808 */ /* 0x000fe40006000000 */
[----:B------:R-:W-:-:S02]  /*5830*/  FSEL R70, R32, -INF , !P3 ;  /* 0xff80000020467808 */ /* 0x000fc40005800000 */
[----:B------:R-:W-:Y:S01]  /*5840*/  FSEL R66, R40, -INF , !P0 ;  /* 0xff80000028427808 */ /* 0x000fe20004000000 */
[----:B------:R3:W5:Y:S01]  /*5850*/  MUFU.TANH R28, R4 ;  /* 0x00000004001c7308 */ /* 0x0007620000002400 */
[----:B------:R-:W-:Y:S02]  /*5860*/  FSEL R41, R41, -INF , !P5 ;  /* 0xff80000029297808 */ /* 0x000fe40006800000 */
[----:B------:R-:W-:Y:S02]  /*5870*/  ISETP.GE.AND P1, PT, R19, R203, PT ;  /* 0x000000cb1300720c */ /* 0x000fe40003f26270 */
[-C--:B------:R-:W-:Y:S02]  /*5880*/  ISETP.GT.AND P4, PT, R207, R19.reuse, PT ;  /* 0x00000013cf00720c */ /* 0x080fe40003f84270 */
[----:B------:R-:W-:Y:S02]  /*5890*/  ISETP.GE.AND P3, PT, R19, R202, PT ;  /* 0x000000ca1300720c */ /* 0x000fe40003f66270 */
[----:B------:R-:W-:-:S02]  /*58a0*/  ISETP.GT.AND P0, PT, R213, R19, PT ;  /* 0x00000013d500720c */ /* 0x000fc40003f04270 */
[----:B------:R-:W-:Y:S02]  /*58b0*/  ISETP.GE.AND P5, PT, R19, R201, PT ;  /* 0x000000c91300720c */ /* 0x000fe40003fa6270 */
[----:B------:R-:W4:Y:S01]  /*58c0*/  MUFU.TANH R19, R30 ;  /* 0x0000001e00137308 */ /* 0x000f220000002400 */
[----:B-1----:R-:W-:Y:S02]  /*58d0*/  FSEL R17, R17, -INF , !P4 ;  /* 0xff80000011117808 */ /* 0x002fe40006000000 */
[----:B--2---:R-:W-:Y:S01]  /*58e0*/  FSEL R18, R18, -INF , !P0 ;  /* 0xff80000012127808 */ /* 0x004fe20004000000 */
[----:B---3--:R-:W-:Y:S01]  /*58f0*/  VIADD R4, R36, 0x78 ;  /* 0x0000007824047836 */ /* 0x008fe20000000000 */
[----:B------:R-:W-:-:S03]  /*5900*/  FSEL R86, R17, -INF , !P3 ;  /* 0xff80000011567808 */ /* 0x000fc60005800000 */
[----:B------:R-:W1:Y:S01]  /*5910*/  MUFU.TANH R17, R166 ;  /* 0x000000a600117308 */ /* 0x000e620000002400 */
[----:B------:R-:W-:Y:S02]  /*5920*/  FSEL R69, R18, -INF , !P5 ;  /* 0xff80000012457808 */ /* 0x000fe40006800000 */
[----:B------:R-:W-:Y:S02]  /*5930*/  ISETP.GT.AND P4, PT, R205, R4, PT ;  /* 0x00000004cd00720c */ /* 0x000fe40003f84270 */
[----:B------:R-:W-:Y:S02]  /*5940*/  ISETP.GE.AND P0, PT, R4, R204, PT ;  /* 0x000000cc0400720c */ /* 0x000fe40003f06270 */
[----:B-----5:R-:W-:Y:S01]  /*5950*/  FSEL R28, R28, -INF , !P4 ;  /* 0xff8000001c1c7808 */ /* 0x020fe20006000000 */
[----:B------:R-:W2:Y:S01]  /*5960*/  MUFU.TANH R18, R148 ;  /* 0x0000009400127308 */ /* 0x000ea20000002400 */
[----:B------:R-:W-:Y:S02]  /*5970*/  ISETP.GT.AND P5, PT, R207, R4, PT ;  /* 0x00000004cf00720c */ /* 0x000fe40003fa4270 */
[----:B------:R-:W-:-:S02]  /*5980*/  FSEL R67, R28, -INF , !P0 ;  /* 0xff8000001c437808 */ /* 0x000fc40004000000 */
[----:B------:R-:W-:Y:S02]  /*5990*/  ISETP.GT.AND P0, PT, R213, R4, PT ;  /* 0x00000004d500720c */ /* 0x000fe40003f04270 */
[----:B------:R-:W-:Y:S02]  /*59a0*/  FSEL R16, R16, -INF , !P5 ;  /* 0xff80000010107808 */ /* 0x000fe40006800000 */
[C---:B------:R-:W-:Y:S02]  /*59b0*/  ISETP.GE.AND P5, PT, R4.reuse, R201, PT ;  /* 0x000000c90400720c */ /* 0x040fe40003fa6270 */
[----:B----4-:R-:W-:Y:S02]  /*59c0*/  FSEL R19, R19, -INF , !P0 ;  /* 0xff80000013137808 */ /* 0x010fe40004000000 */
[----:B------:R-:W-:Y:S02]  /*59d0*/  ISETP.GE.AND P4, PT, R4, R202, PT ;  /* 0x000000ca0400720c */ /* 0x000fe40003f86270 */
[----:B------:R-:W-:-:S02]  /*59e0*/  FSEL R68, R19, -INF , !P5 ;  /* 0xff80000013447808 */ /* 0x000fc40006800000 */
[-C--:B------:R-:W-:Y:S02]  /*59f0*/  ISETP.GT.AND P5, PT, R212, R36.reuse, PT ;  /* 0x00000024d400720c */ /* 0x080fe40003fa4270 */
[----:B------:R-:W-:Y:S02]  /*5a00*/  ISETP.GT.AND P3, PT, R205, R36, PT ;  /* 0x00000024cd00720c */ /* 0x000fe40003f64270 */
[----:B-1----:R-:W-:Y:S02]  /*5a10*/  FSEL R19, R17, -INF , !P5 ;  /* 0xff80000011137808 */ /* 0x002fe40006800000 */
[----:B------:R-:W-:Y:S02]  /*5a20*/  FSEL R84, R16, -INF , !P4 ;  /* 0xff80000010547808 */ /* 0x000fe40006000000 */
[----:B------:R-:W-:Y:S02]  /*5a30*/  ISETP.GT.AND P0, PT, R212, R4, PT ;  /* 0x00000004d400720c */ /* 0x000fe40003f04270 */
[----:B------:R-:W-:Y:S01]  /*5a40*/  ISETP.GE.AND P5, PT, R4, R203, PT ;  /* 0x000000cb0400720c */ /* 0x000fe20003fa6270 */
[----:B------:R-:W-:Y:S01]  /*5a50*/  FMUL.FTZ R4, R5, UR5 ;  /* 0x0000000505047c20 */ /* 0x000fe20008410000 */
[----:B------:R-:W-:-:S02]  /*5a60*/  ISETP.GE.AND P4, PT, R36, R204, PT ;  /* 0x000000cc2400720c */ /* 0x000fc40003f86270 */
[----:B------:R-:W-:Y:S02]  /*5a70*/  FSEL R16, R2, -INF , !P3 ;  /* 0xff80000002107808 */ /* 0x000fe40005800000 */
[----:B------:R-:W1:Y:S01]  /*5a80*/  MUFU.TANH R2, R150 ;  /* 0x0000009600027308 */ /* 0x000e620000002400 */
[----:B------:R-:W-:Y:S02]  /*5a90*/  ISETP.GE.AND P3, PT, R36, R203, PT ;  /* 0x000000cb2400720c */ /* 0x000fe40003f66270 */
[----:B------:R-:W-:Y:S02]  /*5aa0*/  FSEL R17, R16, -INF , !P4 ;  /* 0xff80000010117808 */ /* 0x000fe40006000000 */
[----:B------:R-:W-:Y:S02]  /*5ab0*/  ISETP.GT.AND P4, PT, R207, R36, PT ;  /* 0x00000024cf00720c */ /* 0x000fe40003f84270 */
[----:B------:R-:W-:Y:S01]  /*5ac0*/  FSEL R16, R19, -INF , !P3 ;  /* 0xff80000013107808 */ /* 0x000fe20005800000 */
[----:B------:R-:W3:Y:S01]  /*5ad0*/  MUFU.TANH R4, R4 ;  /* 0x0000000400047308 */ /* 0x000ee20000002400 */
[----:B------:R-:W-:-:S02]  /*5ae0*/  ISETP.GE.AND P3, PT, R36, R202, PT ;  /* 0x000000ca2400720c */ /* 0x000fc40003f66270 */
[----:B--2---:R-:W-:Y:S02]  /*5af0*/  FSEL R18, R18, -INF , !P4 ;  /* 0xff80000012127808 */ /* 0x004fe40006000000 */
[----:B------:R-:W-:Y:S02]  /*5b00*/  ISETP.GT.AND P4, PT, R213, R36, PT ;  /* 0x00000024d500720c */ /* 0x000fe40003f84270 */
[----:B------:R-:W-:Y:S02]  /*5b10*/  FSEL R18, R18, -INF , !P3 ;  /* 0xff80000012127808 */ /* 0x000fe40005800000 */
[C---:B------:R-:W-:Y:S01]  /*5b20*/  ISETP.GE.AND P3, PT, R36.reuse, R201, PT ;  /* 0x000000c92400720c */ /* 0x040fe20003f66270 */
[----:B------:R-:W-:Y:S01]  /*5b30*/  VIADD R36, R36, 0x79 ;  /* 0x0000007924247836 */ /* 0x000fe20000000000 */
[----:B------:R-:W-:Y:S02]  /*5b40*/  FMNMX3.FTZ R5, R17, R21, R23, !PT ;  /* 0x0000001511057276 */ /* 0x000fe40007810017 */
[----:B-1----:R-:W-:-:S02]  /*5b50*/  FSEL R2, R2, -INF , !P4 ;  /* 0xff80000002027808 */ /* 0x002fc40006000000 */
[----:B------:R-:W-:Y:S02]  /*5b60*/  ISETP.GT.AND P4, PT, R205, R36, PT ;  /* 0x00000024cd00720c */ /* 0x000fe40003f84270 */
[----:B------:R-:W-:Y:S02]  /*5b70*/  FMNMX3.FTZ R5, R5, R64, R233, !PT ;  /* 0x0000004005057276 */ /* 0x000fe400078100e9 */
[----:B---3--:R-:W-:Y:S02]  /*5b80*/  FSEL R77, R4, -INF , !P4 ;  /* 0xff800000044d7808 */ /* 0x008fe40006000000 */
[----:B------:R-:W-:Y:S02]  /*5b90*/  FMNMX3.FTZ R4, R5, R236, R237, !PT ;  /* 0x000000ec05047276 */ /* 0x000fe400078100ed */
[----:B------:R-:W-:Y:S02]  /*5ba0*/  FSEL R6, R2, -INF , !P3 ;  /* 0xff80000002067808 */ /* 0x000fe40005800000 */
        /* <DEDUP_REMOVED lines=43> */
[----:B------:R-:W-:Y:S02]  /*5e60*/  FMNMX3.FTZ R19, R19, R177, R174, !PT ;  /* 0x000000b113137276 */ /* 0x000fe400078100ae */
[----:B------:R-:W-:Y:S02]  /*5e70*/  FMNMX.FTZ R4, R77, R4, !PT ;  /* 0x000000044d047209 */ /* 0x000fe40007810000 */
[----:B------:R-:W-:Y:S02]  /*5e80*/  ISETP.GT.AND P4, PT, R207, R36, PT ;  /* 0x00000024cf00720c */ /* 0x000fe40003f84270 */
[----:B------:R-:W-:Y:S01]  /*5e90*/  FMNMX3.FTZ R2, R2, R114, R113, !PT ;  /* 0x0000007202027276 */ /* 0x000fe20007810071 */
[----:B------:R-:W1:Y:S01]  /*5ea0*/  SHFL.BFLY PT, R29, R4, 0x2, 0x1f ;  /* 0x0c401f00041d7f89 */ /* 0x000e6200000e0000 */
[----:B------:R-:W-:Y:S02]  /*5eb0*/  FMNMX3.FTZ R5, R5, R176, R179, !PT ;  /* 0x000000b005057276 */ /* 0x000fe400078100b3 */
[----:B------:R-:W-:-:S02]  /*5ec0*/  FMNMX3.FTZ R19, R19, R178, R102, !PT ;  /* 0x000000b213137276 */ /* 0x000fc40007810066 */
[----:B------:R-:W-:Y:S02]  /*5ed0*/  ISETP.GE.AND P3, PT, R36, R202, PT ;  /* 0x000000ca2400720c */ /* 0x000fe40003f66270 */
[----:B------:R-:W-:Y:S02]  /*5ee0*/  FSEL R88, R88, -INF , !P4 ;  /* 0xff80000058587808 */ /* 0x000fe40006000000 */
[----:B------:R-:W-:Y:S02]  /*5ef0*/  FMNMX3.FTZ R2, R2, R109, R85, !PT ;  /* 0x0000006d02027276 */ /* 0x000fe40007810055 */
[----:B------:R-:W-:Y:S02]  /*5f00*/  FMNMX3.FTZ R5, R5, R210, R208, !PT ;  /* 0x000000d205057276 */ /* 0x000fe400078100d0 */
[----:B------:R-:W-:Y:S02]  /*5f10*/  ISETP.GT.AND P4, PT, R213, R36, PT ;  /* 0x00000024d500720c */ /* 0x000fe40003f84270 */
[----:B------:R-:W-:-:S02]  /*5f20*/  FMNMX3.FTZ R19, R19, R104, R103, !PT ;  /* 0x0000006813137276 */ /* 0x000fc40007810067 */
[----:B------:R-:W-:Y:S02]  /*5f30*/  FSEL R88, R88, -INF , !P3 ;  /* 0xff80000058587808 */ /* 0x000fe40005800000 */
[----:B------:R-:W-:Y:S02]  /*5f40*/  FMNMX3.FTZ R2, R2, R86, R84, !PT ;  /* 0x0000005602027276 */ /* 0x000fe40007810054 */
[----:B------:R-:W-:Y:S02]  /*5f50*/  FMNMX3.FTZ R5, R5, R209, R116, !PT ;  /* 0x000000d105057276 */ /* 0x000fe40007810074 */
[----:B------:R-:W-:Y:S02]  /*5f60*/  ISETP.GE.AND P3, PT, R36, R201, PT ;  /* 0x000000c92400720c */ /* 0x000fe40003f66270 */
[----:B------:R-:W-:Y:S02]  /*5f70*/  FSEL R81, R81, -INF , !P4 ;  /* 0xff80000051517808 */ /* 0x000fe40006000000 */
[----:B------:R-:W-:-:S02]  /*5f80*/  FMNMX3.FTZ R19, R19, R105, R70, !PT ;  /* 0x0000006913137276 */ /* 0x000fc40007810046 */
[----:B------:R-:W-:Y:S02]  /*5f90*/  FMNMX.FTZ R2, R88, R2, !PT ;  /* 0x0000000258027209 */ /* 0x000fe40007810000 */
[----:B------:R-:W-:Y:S02]  /*5fa0*/  FMNMX3.FTZ R5, R5, R119, R118, !PT ;  /* 0x0000007705057276 */ /* 0x000fe40007810076 */
[----:B------:R-:W-:Y:S01]  /*5fb0*/  FSEL R81, R81, -INF , !P3 ;  /* 0xff80000051517808 */ /* 0x000fe20005800000 */
[----:B------:R-:W2:Y:S01]  /*5fc0*/  SHFL.BFLY PT, R28, R2, 0x2, 0x1f ;  /* 0x0c401f00021c7f89 */ /* 0x000ea200000e0000 */
[----:B------:R-:W-:Y:S02]  /*5fd0*/  FMNMX3.FTZ R19, R19, R69, R68, !PT ;  /* 0x0000004513137276 */ /* 0x000fe40007810044 */
[----:B------:R-:W-:Y:S02]  /*5fe0*/  FMNMX3.FTZ R5, R5, R120, R96, !PT ;  /* 0x0000007805057276 */ /* 0x000fe40007810060 */
[----:B------:R-:W-:-:S02]  /*5ff0*/  FMNMX.FTZ R19, R81, R19, !PT ;  /* 0x0000001351137209 */ /* 0x000fc40007810000 */
[----:B------:R-:W-:Y:S02]  /*6000*/  ISETP.GT.AND P4, PT, R212, R36, PT ;  /* 0x00000024d400720c */ /* 0x000fe40003f84270 */
[----:B------:R-:W-:Y:S01]  /*6010*/  FSEL R74, R74, -INF , !P0 ;  /* 0xff8000004a4a7808 */ /* 0x000fe20004000000 */
[----:B------:R-:W3:Y:S01]  /*6020*/  SHFL.BFLY PT, R7, R19, 0x2, 0x1f ;  /* 0x0c401f0013077f89 */ /* 0x000ee200000e0000 */
[----:B------:R-:W-:Y:S02]  /*6030*/  FSEL R112, R112, -INF , !P6 ;  /* 0xff80000070707808 */ /* 0x000fe40007000000 */
[----:B------:R-:W-:Y:S02]  /*6040*/  FSEL R76, R42, -INF , !P2 ;  /* 0xff8000002a4c7808 */ /* 0x000fe40005000000 */
[----:B------:R-:W-:Y:S02]  /*6050*/  FMNMX3.FTZ R5, R5, R97, R98, !PT ;  /* 0x0000006105057276 */ /* 0x000fe40007810062 */
[----:B------:R-:W-:-:S02]  /*6060*/  ISETP.GE.AND P3, PT, R36, R203, PT ;  /* 0x000000cb2400720c */ /* 0x000fc40003f66270 */
[----:B------:R-:W-:Y:S02]  /*6070*/  FSEL R73, R73, -INF , !P4 ;  /* 0xff80000049497808 */ /* 0x000fe40006000000 */
[----:B------:R-:W-:Y:S02]  /*6080*/  FSEL R75, R41, -INF , !P1 ;  /* 0xff800000294b7808 */ /* 0x000fe40004800000 */
[----:B------:R-:W-:Y:S02]  /*6090*/  FSEL R74, R74, -INF , !P5 ;  /* 0xff8000004a4a7808 */ /* 0x000fe40006800000 */
[----:B------:R-:W-:Y:S02]  /*60a0*/  FMNMX3.FTZ R5, R5, R112, R76, !PT ;  /* 0x0000007005057276 */ /* 0x000fe4000781004c */
[----:B-1----:R-:W-:Y:S02]  /*60b0*/  FMNMX.FTZ R29, R4, R29, !PT ;  /* 0x0000001d041d7209 */ /* 0x002fe40007810000 */
[----:B------:R-:W-:-:S02]  /*60c0*/  FSEL R73, R73, -INF , !P3 ;  /* 0xff80000049497808 */ /* 0x000fc40005800000 */
[----:B------:R-:W-:Y:S01]  /*60d0*/  FMNMX3.FTZ R4, R5, R75, R74, !PT ;  /* 0x0000004b05047276 */ /* 0x000fe2000781004a */
[----:B------:R-:W1:Y:S01]  /*60e0*/  SHFL.BFLY PT, R36, R29, 0x1, 0x1f ;  /* 0x0c201f001d247f89 */ /* 0x000e6200000e0000 */
[----:B--2---:R-:W-:Y:S02]  /*60f0*/  FMNMX.FTZ R28, R2, R28, !PT ;  /* 0x0000001c021c7209 */ /* 0x004fe40007810000 */
[----:B------:R-:W-:Y:S02]  /*6100*/  FMNMX.FTZ R4, R73, R4, !PT ;  /* 0x0000000449047209 */ /* 0x000fe40007810000 */
[----:B---3--:R-:W-:Y:S01]  /*6110*/  FMNMX.FTZ R19, R19, R7, !PT ;  /* 0x0000000713137209 */ /* 0x008fe20007810000 */
[----:B------:R-:W2:Y:S01]  /*6120*/  SHFL.BFLY PT, R2, R28, 0x1, 0x1f ;  /* 0x0c201f001c027f89 */ /* 0x000ea200000e0000 */
[----:B------:R-:W-:-:S03]  /*6130*/  LEA R186, R186, UR4, 0x1 ;  /* 0x00000004baba7c11 */ /* 0x000fc6000f8e08ff */
[----:B------:R-:W3:Y:S02]  /*6140*/  SHFL.BFLY PT, R5, R4, 0x2, 0x1f ;  /* 0x0c401f0004057f89 */ /* 0x000ee400000e0000 */
[----:B------:R-:W-:Y:S02]  /*6150*/  IMAD.IADD R184, R3, 0x1, R186 ;  /* 0x0000000103b87824 */ /* 0x000fe400078e02ba */
[----:B------:R-:W4:Y:S01]  /*6160*/  SHFL.BFLY PT, R7, R19, 0x1, 0x1f ;  /* 0x0c201f0013077f89 */ /* 0x000f2200000e0000 */
[----:B-1----:R-:W-:-:S04]  /*6170*/  FMNMX.FTZ R36, R29, R36, !PT ;  /* 0x000000241d247209 */ /* 0x002fc80007810000 */
[C---:B------:R-:W-:Y:S01]  /*6180*/  FSETP.NEU.FTZ.AND P1, PT, R36.reuse, -INF , PT ;  /* 0xff8000002400780b */ /* 0x040fe20003f3d000 */
[----:B------:R-:W-:Y:S01]  /*6190*/  FMUL.FTZ R72, R36, UR6 ;  /* 0x0000000624487c20 */ /* 0x000fe20008410000 */
[----:B--2---:R-:W-:Y:S02]  /*61a0*/  FMNMX.FTZ R2, R28, R2, !PT ;  /* 0x000000021c027209 */ /* 0x004fe40007810000 */
[----:B---3--:R-:W-:-:S03]  /*61b0*/  FMNMX.FTZ R5, R4, R5, !PT ;  /* 0x0000000504057209 */ /* 0x008fc60007810000 */
[C---:B------:R-:W-:Y:S01]  /*61c0*/  FMUL.FTZ R87, R2.reuse, UR6 ;  /* 0x0000000602577c20 */ /* 0x040fe20008410000 */
[----:B------:R-:W-:Y:S02]  /*61d0*/  FSETP.NEU.FTZ.AND P0, PT, R2, -INF , PT ;  /* 0xff8000000200780b */ /* 0x000fe40003f1d000 */
[----:B----4-:R-:W-:Y:S01]  /*61e0*/  FMNMX.FTZ R0, R19, R7, !PT ;  /* 0x0000000713007209 */ /* 0x010fe20007810000 */
[----:B------:R-:W1:Y:S01]  /*61f0*/  SHFL.BFLY PT, R4, R5, 0x1, 0x1f ;  /* 0x0c201f0005047f89 */ /* 0x000e6200000e0000 */
[----:B------:R-:W-:Y:S02]  /*6200*/  FSEL R87, R87, RZ, P0 ;  /* 0x000000ff57577208 */ /* 0x000fe40000000000 */
[C---:B------:R-:W-:Y:S01]  /*6210*/  FSETP.NEU.FTZ.AND P0, PT, R0.reuse, -INF , PT ;  /* 0xff8000000000780b */ /* 0x040fe20003f1d000 */
[----:B------:R-:W-:Y:S01]  /*6220*/  FMUL.FTZ R82, R0, UR6 ;  /* 0x0000000600527c20 */ /* 0x000fe20008410000 */
[----:B------:R-:W-:Y:S01]  /*6230*/  FSEL R72, R72, RZ, P1 ;  /* 0x000000ff48487208 */ /* 0x000fe20000800000 */
[--C-:B------:R-:W-:Y:S01]  /*6240*/  FFMA.FTZ R7, R149, UR6, -R87.reuse ;  /* 0x0000000695077c23 */ /* 0x100fe20008010857 */
[--C-:B------:R-:W-:Y:S01]  /*6250*/  FFMA.FTZ R50, R52, UR6, -R87.reuse ;  /* 0x0000000634327c23 */ /* 0x100fe20008010857 */
[--C-:B------:R-:W-:Y:S01]  /*6260*/  FFMA.FTZ R53, R151, UR6, -R87.reuse ;  /* 0x0000000697357c23 */ /* 0x100fe20008010857 */
[----:B------:R-:W-:Y:S01]  /*6270*/  FSEL R82, R82, RZ, P0 ;  /* 0x000000ff52527208 */ /* 0x000fe20000000000 */
[----:B------:R2:W-:Y:S01]  /*6280*/  MUFU.EX2 R52, R7 ;  /* 0x0000000700347308 */ /* 0x0005e20000000800 */
[----:B------:R-:W3:Y:S01]  /*6290*/  LDSM.16.MT88.4 R148, [R186+0x4000] ;  /* 0x00400000ba94783b */ /* 0x000ee20000004200 */
[--C-:B------:R-:W-:Y:S01]  /*62a0*/  FFMA.FTZ R54, R18, UR6, -R87.reuse ;  /* 0x0000000612367c23 */ /* 0x100fe20008010857 */
[----:B------:R-:W-:Y:S01]  /*62b0*/  FFMA.FTZ R79, R21, UR6, -R72 ;  /* 0x00000006154f7c23 */ /* 0x000fe20008010848 */
[--C-:B------:R-:W-:Y:S01]  /*62c0*/  FFMA.FTZ R57, R6, UR6, -R82.reuse ;  /* 0x0000000606397c23 */ /* 0x100fe20008010852 */
[--C-:B------:R-:W-:Y:S01]  /*62d0*/  FFMA.FTZ R56, R139, UR6, -R82.reuse ;  /* 0x000000068b387c23 */ /* 0x100fe20008010852 */
[--C-:B------:R-:W-:Y:S01]  /*62e0*/  FFMA.FTZ R55, R137, UR6, -R82.reuse ;  /* 0x0000000689377c23 */ /* 0x100fe20008010852 */
[----:B------:R-:W-:Y:S01]  /*62f0*/  FFMA.FTZ R44, R138, UR6, -R82 ;  /* 0x000000068a2c7c23 */ /* 0x000fe20008010852 */
[----:B------:R-:W-:Y:S01]  /*6300*/  MUFU.EX2 R54, R54 ;  /* 0x0000003600367308 */ /* 0x000fe20000000800 */
[----:B------:R-:W-:Y:S01]  /*6310*/  FFMA.FTZ R60, R23, UR6, -R72 ;  /* 0x00000006173c7c23 */ /* 0x000fe20008010848 */
[--C-:B------:R-:W-:Y:S01]  /*6320*/  FFMA.FTZ R45, R20, UR6, -R87.reuse ;  /* 0x00000006142d7c23 */ /* 0x100fe20008010857 */
[--C-:B------:R-:W-:Y:S01]  /*6330*/  FFMA.FTZ R30, R22, UR6, -R87.reuse ;  /* 0x00000006161e7c23 */ /* 0x100fe20008010857 */
[----:B------:R-:W4:Y:S01]  /*6340*/  MUFU.EX2 R53, R53 ;  /* 0x0000003500357308 */ /* 0x000f220000000800 */
[----:B------:R-:W-:Y:S01]  /*6350*/  FFMA.FTZ R43, R12, UR6, -R82 ;  /* 0x000000060c2b7c23 */ /* 0x000fe20008010852 */
[----:B-1----:R-:W-:Y:S01]  /*6360*/  FMNMX.FTZ R3, R5, R4, !PT ;  /* 0x0000000405037209 */ /* 0x002fe20007810000 */
[--C-:B------:R-:W-:Y:S01]  /*6370*/  FFMA.FTZ R59, R64, UR6, -R72.reuse ;  /* 0x00000006403b7c23 */ /* 0x100fe20008010848 */
[----:B--2---:R-:W1:Y:S01]  /*6380*/  LDSM.16.MT88.4 R4, [R184+0x4000] ;  /* 0x00400000b804783b */ /* 0x004e620000004200 */
[----:B------:R-:W2:Y:S01]  /*6390*/  MUFU.EX2 R50, R50 ;  /* 0x0000003200327308 */ /* 0x000ea20000000800 */
[C---:B------:R-:W-:Y:S01]  /*63a0*/  FSETP.NEU.FTZ.AND P0, PT, R3.reuse, -INF , PT ;  /* 0xff8000000300780b */ /* 0x040fe20003f1d000 */
[----:B------:R-:W-:Y:S01]  /*63b0*/  FMUL.FTZ R78, R3, UR6 ;  /* 0x00000006034e7c20 */ /* 0x000fe20008410000 */
[----:B------:R-:W5:Y:S01]  /*63c0*/  LDSM.16.MT88.4 R20, [R186+0x4400] ;  /* 0x00440000ba14783b */ /* 0x000f620000004200 */
[----:B------:R-:W-:Y:S01]  /*63d0*/  MUFU.EX2 R57, R57 ;  /* 0x0000003900397308 */ /* 0x000fe20000000800 */
[----:B------:R-:W-:Y:S01]  /*63e0*/  FFMA.FTZ R71, R17, UR6, -R72 ;  /* 0x0000000611477c23 */ /* 0x000fe20008010848 */
[--C-:B------:R-:W-:Y:S01]  /*63f0*/  FFMA.FTZ R35, R135, UR6, -R87.reuse ;  /* 0x0000000687237c23 */ /* 0x100fe20008010857 */
[----:B------:R-:W-:Y:S01]  /*6400*/  FSEL R78, R78, RZ, P0 ;  /* 0x000000ff4e4e7208 */ /* 0x000fe20000000000 */
[----:B------:R-:W3:Y:S01]  /*6410*/  MUFU.EX2 R56, R56 ;  /* 0x0000003800387308 */ /* 0x000ee20000000800 */
[----:B----4-:R-:W-:Y:S01]  /*6420*/  F2FP.BF16.F32.PACK_AB R136, R53, R54 ;  /* 0x000000363588723e */ /* 0x010fe200000010ff */
[--C-:B------:R-:W-:Y:S01]  /*6430*/  FFMA.FTZ R34, R147, UR6, -R87.reuse ;  /* 0x0000000693227c23 */ /* 0x100fe20008010857 */
[----:B------:R-:W-:Y:S01]  /*6440*/  FFMA.FTZ R33, R134, UR6, -R82 ;  /* 0x0000000686217c23 */ /* 0x000fe20008010852 */
[----:B------:R-:W-:Y:S01]  /*6450*/  MUFU.EX2 R55, R55 ;  /* 0x0000003700377308 */ /* 0x000fe20000000800 */
[--C-:B------:R-:W-:Y:S01]  /*6460*/  FFMA.FTZ R63, R15, UR6, -R78.reuse ;  /* 0x000000060f3f7c23 */ /* 0x100fe2000801084e */
[--C-:B------:R-:W-:Y:S01]  /*6470*/  FFMA.FTZ R58, R13, UR6, -R78.reuse ;  /* 0x000000060d3a7c23 */ /* 0x100fe2000801084e */
[--C-:B------:R-:W-:Y:S01]  /*6480*/  FFMA.FTZ R51, R14, UR6, -R78.reuse ;  /* 0x000000060e337c23 */ /* 0x100fe2000801084e */
[----:B------:R-:W4:Y:S01]  /*6490*/  MUFU.EX2 R44, R44 ;  /* 0x0000002c002c7308 */ /* 0x000f220000000800 */
[----:B------:R-:W5:Y:S01]  /*64a0*/  LDSM.16.MT88.4 R12, [R184+0x4400] ;  /* 0x00440000b80c783b */ /* 0x000f620000004200 */
[----:B------:R-:W-:Y:S01]  /*64b0*/  FFMA.FTZ R64, R16, UR6, -R78 ;  /* 0x0000000610407c23 */ /* 0x000fe2000801084e */
[----:B--2---:R-:W-:Y:S01]  /*64c0*/  F2FP.BF16.F32.PACK_AB R138, R50, R52 ;  /* 0x00000034328a723e */ /* 0x004fe200000010ff */
[----:B------:R-:W-:Y:S01]  /*64d0*/  MUFU.EX2 R71, R71 ;  /* 0x0000004700477308 */ /* 0x000fe20000000800 */
[--C-:B------:R-:W-:Y:S01]  /*64e0*/  FFMA.FTZ R32, R144, UR6, -R82.reuse ;  /* 0x0000000690207c23 */ /* 0x100fe20008010852 */
[----:B---3--:R-:W-:Y:S01]  /*64f0*/  F2FP.BF16.F32.PACK_AB R137, R56, R57 ;  /* 0x000000393889723e */ /* 0x008fe200000010ff */
[----:B------:R-:W-:Y:S01]  /*6500*/  FFMA.FTZ R28, R145, UR6, -R82 ;  /* 0x00000006911c7c23 */ /* 0x000fe20008010852 */
[----:B------:R-:W2:Y:S01]  /*6510*/  MUFU.EX2 R79, R79 ;  /* 0x0000004f004f7308 */ /* 0x000ea20000000800 */
[--C-:B------:R-:W-:Y:S01]  /*6520*/  FFMA.FTZ R29, R26, UR6, -R87.reuse ;  /* 0x000000061a1d7c23 */ /* 0x100fe20008010857 */
[--C-:B------:R-:W-:Y:S01]  /*6530*/  FFMA.FTZ R47, R8, UR6, -R78.reuse ;  /* 0x00000006082f7c23 */ /* 0x100fe2000801084e */
[----:B------:R-:W-:Y:S01]  /*6540*/  FFMA.FTZ R40, R10, UR6, -R78 ;  /* 0x000000060a287c23 */ /* 0x000fe2000801084e */
[----:B------:R-:W-:Y:S01]  /*6550*/  MUFU.EX2 R60, R60 ;  /* 0x0000003c003c7308 */ /* 0x000fe20000000800 */
[--C-:B------:R-:W-:Y:S01]  /*6560*/  FFMA.FTZ R26, R11, UR6, -R87.reuse ;  /* 0x000000060b1a7c23 */ /* 0x100fe20008010857 */
[----:B----4-:R-:W-:Y:S01]  /*6570*/  F2FP.BF16.F32.PACK_AB R139, R44, R55 ;  /* 0x000000372c8b723e */ /* 0x010fe200000010ff */
[--C-:B------:R-:W-:Y:S01]  /*6580*/  FFMA.FTZ R62, R9, UR6, -R87.reuse ;  /* 0x00000006093e7c23 */ /* 0x100fe20008010857 */
[----:B------:R-:W3:Y:S01]  /*6590*/  MUFU.EX2 R59, R59 ;  /* 0x0000003b003b7308 */ /* 0x000ee20000000800 */
[----:B------:R-:W4:Y:S01]  /*65a0*/  LDSM.16.MT88.4 R16, [R186+0x4800] ;  /* 0x00480000ba10783b */ /* 0x000f220000004200 */
[--C-:B------:R-:W-:Y:S01]  /*65b0*/  FFMA.FTZ R49, R233, UR6, -R72.reuse ;  /* 0x00000006e9317c23 */ /* 0x100fe20008010848 */
[--C-:B------:R-:W-:Y:S01]  /*65c0*/  FFMA.FTZ R48, R236, UR6, -R72.reuse ;  /* 0x00000006ec307c23 */ /* 0x100fe20008010848 */
[----:B------:R-:W-:Y:S01]  /*65d0*/  MUFU.EX2 R64, R64 ;  /* 0x0000004000407308 */ /* 0x000fe20000000800 */
[C---:B------:R-:W-:Y:S01]  /*65e0*/  HMMA.16816.F32.BF16 R156, R136.reuse, R148, RZ ;  /* 0x00000094889c723c */ /* 0x040fe200000418ff */
[----:B------:R-:W4:Y:S01]  /*65f0*/  LDSM.16.MT88.4 R8, [R184+0x4800] ;  /* 0x00480000b808783b */ /* 0x000f220000004200 */
[----:B--2---:R-:W-:Y:S01]  /*6600*/  F2FP.BF16.F32.PACK_AB R132, R79, R71 ;  /* 0x000000474f84723e */ /* 0x004fe200000010ff */
[----:B------:R-:W2:Y:S01]  /*6610*/  MUFU.EX2 R63, R63 ;  /* 0x0000003f003f7308 */ /* 0x000ea20000000800 */
[--C-:B------:R-:W-:Y:S01]  /*6620*/  FFMA.FTZ R42, R237, UR6, -R72.reuse ;  /* 0x00000006ed2a7c23 */ /* 0x100fe20008010848 */
[----:B------:R-:W-:Y:S01]  /*6630*/  FFMA.FTZ R41, R235, UR6, -R72 ;  /* 0x00000006eb297c23 */ /* 0x000fe20008010848 */
[--C-:B------:R-:W-:Y:S01]  /*6640*/  FFMA.FTZ R46, R232, UR6, -R78.reuse ;  /* 0x00000006e82e7c23 */ /* 0x100fe2000801084e */
[----:B------:R-:W-:Y:S01]  /*6650*/  MUFU.EX2 R58, R58 ;  /* 0x0000003a003a7308 */ /* 0x000fe20000000800 */
[C---:B-1----:R-:W-:Y:S01]  /*6660*/  HMMA.16816.F32.BF16 R140, R136.reuse, R4, RZ ;  /* 0x00000004888c723c */ /* 0x042fe200000418ff */
[----:B---3--:R-:W-:Y:S01]  /*6670*/  F2FP.BF16.F32.PACK_AB R134, R59, R60 ;  /* 0x0000003c3b86723e */ /* 0x008fe200000010ff */
[----:B------:R-:W-:Y:S01]  /*6680*/  FFMA.FTZ R31, R27, UR6, -R78 ;  /* 0x000000061b1f7c23 */ /* 0x000fe2000801084e */
[----:B------:R-:W1:Y:S01]  /*6690*/  MUFU.EX2 R51, R51 ;  /* 0x0000003300337308 */ /* 0x000e620000000800 */
[----:B------:R-:W-:Y:S01]  /*66a0*/  FFMA.FTZ R61, R25, UR6, -R82 ;  /* 0x00000006193d7c23 */ /* 0x000fe20008010852 */
[--C-:B------:R-:W-:Y:S01]  /*66b0*/  FFMA.FTZ R27, R234, UR6, -R87.reuse ;  /* 0x00000006ea1b7c23 */ /* 0x100fe20008010857 */
[----:B------:R-:W-:Y:S01]  /*66c0*/  FFMA.FTZ R93, R101, UR6, -R78 ;  /* 0x00000006655d7c23 */ /* 0x000fe2000801084e */
[----:B------:R-:W-:Y:S01]  /*66d0*/  MUFU.EX2 R45, R45 ;  /* 0x0000002d002d7308 */ /* 0x000fe20000000800 */
[C---:B------:R-:W-:Y:S01]  /*66e0*/  HMMA.16816.F32.BF16 R152, R136.reuse, R150, RZ ;  /* 0x000000968898723c */ /* 0x040fe200000418ff */
[----:B--2---:R-:W-:Y:S01]  /*66f0*/  F2FP.BF16.F32.PACK_AB R133, R63, R64 ;  /* 0x000000403f85723e */ /* 0x004fe200000010ff */
[--C-:B------:R-:W-:Y:S01]  /*6700*/  FFMA.FTZ R89, R229, UR6, -R72.reuse ;  /* 0x00000006e5597c23 */ /* 0x100fe20008010848 */
[----:B------:R-:W2:Y:S01]  /*6710*/  MUFU.EX2 R35, R35 ;  /* 0x0000002300237308 */ /* 0x000ea20000000800 */
[--C-:B------:R-:W-:Y:S01]  /*6720*/  FFMA.FTZ R91, R231, UR6, -R72.reuse ;  /* 0x00000006e75b7c23 */ /* 0x100fe20008010848 */
[----:B------:R-:W-:Y:S01]  /*6730*/  FFMA.FTZ R90, R228, UR6, -R72 ;  /* 0x00000006e45a7c23 */ /* 0x000fe20008010848 */
[--C-:B------:R-:W-:Y:S01]  /*6740*/  FFMA.FTZ R95, R99, UR6, -R78.reuse ;  /* 0x00000006635f7c23 */ /* 0x100fe2000801084e */
[----:B------:R-:W-:Y:S01]  /*6750*/  MUFU.EX2 R34, R34 ;  /* 0x0000002200227308 */ /* 0x000fe20000000800 */
[----:B------:R-:W-:Y:S01]  /*6760*/  HMMA.16816.F32.BF16 R136, R136, R6, RZ ;  /* 0x000000068888723c */ /* 0x000fe200000418ff */
[----:B-1----:R-:W-:Y:S01]  /*6770*/  F2FP.BF16.F32.PACK_AB R135, R51, R58 ;  /* 0x0000003a3387723e */ /* 0x002fe200000010ff */
[--C-:B------:R-:W-:Y:S01]  /*6780*/  FFMA.FTZ R94, R226, UR6, -R78.reuse ;  /* 0x00000006e25e7c23 */ /* 0x100fe2000801084e */
[----:B------:R-:W-:Y:S01]  /*6790*/  MUFU.EX2 R30, R30 ;  /* 0x0000001e001e7308 */ /* 0x000fe20000000800 */
[----:B------:R-:W-:Y:S01]  /*67a0*/  FFMA.FTZ R101, R100, UR6, -R78 ;  /* 0x0000000664657c23 */ /* 0x000fe2000801084e */
[--C-:B------:R-:W-:Y:S01]  /*67b0*/  FFMA.FTZ R117, R117, UR6, -R82.reuse ;  /* 0x0000000675757c23 */ /* 0x100fe20008010852 */
[--C-:B------:R-:W-:Y:S01]  /*67c0*/  FFMA.FTZ R100, R227, UR6, -R87.reuse ;  /* 0x00000006e3647c23 */ /* 0x100fe20008010857 */
[----:B------:R-:W-:Y:S01]  /*67d0*/  MUFU.EX2 R43, R43 ;  /* 0x0000002b002b7308 */ /* 0x000fe20000000800 */
[C---:B------:R-:W-:Y:S01]  /*67e0*/  HMMA.16816.F32.BF16 R160, R132.reuse, R148, RZ ;  /* 0x0000009484a0723c */ /* 0x040fe200000418ff */
[--C-:B------:R-:W-:Y:S01]  /*67f0*/  FFMA.FTZ R99, R225, UR6, -R87.reuse ;  /* 0x00000006e1637c23 */ /* 0x100fe20008010857 */
[--C-:B------:R-:W-:Y:S01]  /*6800*/  FFMA.FTZ R108, R108, UR6, -R87.reuse ;  /* 0x000000066c6c7c23 */ /* 0x100fe20008010857 */
[----:B------:R-:W1:Y:S01]  /*6810*/  MUFU.EX2 R33, R33 ;  /* 0x0000002100217308 */ /* 0x000e620000000800 */
[--C-:B------:R-:W-:Y:S01]  /*6820*/  FFMA.FTZ R107, R107, UR6, -R87.reuse ;  /* 0x000000066b6b7c23 */ /* 0x100fe20008010857 */
[----:B------:R-:W-:Y:S01]  /*6830*/  FFMA.FTZ R106, R106, UR6, -R82 ;  /* 0x000000066a6a7c23 */ /* 0x000fe20008010852 */
[--C-:B------:R-:W-:Y:S01]  /*6840*/  FFMA.FTZ R165, R165, UR6, -R72.reuse ;  /* 0x00000006a5a57c23 */ /* 0x100fe20008010848 */
[----:B------:R-:W-:Y:S01]  /*6850*/  MUFU.EX2 R32, R32 ;  /* 0x0000002000207308 */ /* 0x000fe20000000800 */
[C---:B------:R-:W-:Y:S01]  /*6860*/  HMMA.16816.F32.BF16 R148, R132.reuse, R150, RZ ;  /* 0x000000968494723c */ /* 0x040fe200000418ff */
[----:B------:R-:W-:Y:S01]  /*6870*/  FFMA.FTZ R164, R164, UR6, -R72 ;  /* 0x00000006a4a47c23 */ /* 0x000fe20008010848 */
[--C-:B------:R-:W-:Y:S01]  /*6880*/  FFMA.FTZ R131, R131, UR6, -R78.reuse ;  /* 0x0000000683837c23 */ /* 0x100fe2000801084e */
[----:B------:R-:W3:Y:S01]  /*6890*/  MUFU.EX2 R28, R28 ;  /* 0x0000001c001c7308 */ /* 0x000ee20000000800 */
[--C-:B------:R-:W-:Y:S01]  /*68a0*/  FFMA.FTZ R166, R167, UR6, -R78.reuse ;  /* 0x00000006a7a67c23 */ /* 0x100fe2000801084e */
[--C-:B------:R-:W-:Y:S01]  /*68b0*/  FFMA.FTZ R176, R176, UR6, -R78.reuse ;  /* 0x00000006b0b07c23 */ /* 0x100fe2000801084e */
[----:B------:R-:W-:Y:S01]  /*68c0*/  FFMA.FTZ R224, R224, UR6, -R78 ;  /* 0x00000006e0e07c23 */ /* 0x000fe2000801084e */
[----:B------:R-:W4:Y:S01]  /*68d0*/  MUFU.EX2 R49, R49 ;  /* 0x0000003100317308 */ /* 0x000f220000000800 */
[C---:B------:R-:W-:Y:S01]  /*68e0*/  HMMA.16816.F32.BF16 R144, R132.reuse, R4, RZ ;  /* 0x000000048490723c */ /* 0x040fe200000418ff */
[----:B--2---:R-:W-:Y:S01]  /*68f0*/  F2FP.BF16.F32.PACK_AB R4, R35, R45 ;  /* 0x0000002d2304723e */ /* 0x004fe200000010ff */
[--C-:B------:R-:W-:Y:S01]  /*6900*/  FFMA.FTZ R222, R222, UR6, -R82.reuse ;  /* 0x00000006dede7c23 */ /* 0x100fe20008010852 */
[----:B------:R-:W2:Y:S01]  /*6910*/  MUFU.EX2 R48, R48 ;  /* 0x0000003000307308 */ /* 0x000ea20000000800 */
[----:B-1----:R-:W-:Y:S01]  /*6920*/  F2FP.BF16.F32.PACK_AB R5, R33, R43 ;  /* 0x0000002b2105723e */ /* 0x002fe200000010ff */
[--C-:B------:R-:W-:Y:S01]  /*6930*/  FFMA.FTZ R172, R175, UR6, -R87.reuse ;  /* 0x00000006afac7c23 */ /* 0x100fe20008010857 */
[--C-:B------:R-:W-:Y:S01]  /*6940*/  FFMA.FTZ R182, R182, UR6, -R87.reuse ;  /* 0x00000006b6b67c23 */ /* 0x100fe20008010857 */
[----:B------:R-:W-:Y:S01]  /*6950*/  MUFU.EX2 R42, R42 ;  /* 0x0000002a002a7308 */ /* 0x000fe20000000800 */
[----:B------:R-:W-:Y:S01]  /*6960*/  HMMA.16816.F32.BF16 R132, R132, R6, RZ ;  /* 0x000000068484723c */ /* 0x000fe200000418ff */
[----:B------:R-:W-:Y:S01]  /*6970*/  F2FP.BF16.F32.PACK_AB R6, R30, R34 ;  /* 0x000000221e06723e */ /* 0x000fe200000010ff */
[--C-:B------:R-:W-:Y:S01]  /*6980*/  FFMA.FTZ R181, R181, UR6, -R87.reuse ;  /* 0x00000006b5b57c23 */ /* 0x100fe20008010857 */
[----:B------:R-:W-:Y:S01]  /*6990*/  MUFU.EX2 R41, R41 ;  /* 0x0000002900297308 */ /* 0x000fe20000000800 */
[----:B---3--:R-:W-:Y:S01]  /*69a0*/  F2FP.BF16.F32.PACK_AB R7, R28, R32 ;  /* 0x000000201c07723e */ /* 0x008fe200000010ff */
[----:B------:R-:W-:Y:S01]  /*69b0*/  FFMA.FTZ R180, R180, UR6, -R82 ;  /* 0x00000006b4b47c23 */ /* 0x000fe20008010852 */
[----:B------:R-:W-:Y:S01]  /*69c0*/  FFMA.FTZ R223, R223, UR6, -R87 ;  /* 0x00000006dfdf7c23 */ /* 0x000fe20008010857 */
[----:B------:R-:W-:Y:S01]  /*69d0*/  MUFU.EX2 R47, R47 ;  /* 0x0000002f002f7308 */ /* 0x000fe20000000800 */
[--C-:B------:R-:W-:Y:S01]  /*69e0*/  FFMA.FTZ R218, R218, UR6, -R72.reuse ;  /* 0x00000006dada7c23 */ /* 0x100fe20008010848 */
[--C-:B------:R-:W-:Y:S01]  /*69f0*/  FFMA.FTZ R220, R220, UR6, -R72.reuse ;  /* 0x00000006dcdc7c23 */ /* 0x100fe20008010848 */
[----:B------:R-:W-:Y:S01]  /*6a00*/  FFMA.FTZ R221, R221, UR6, -R72 ;  /* 0x00000006dddd7c23 */ /* 0x000fe20008010848 */
[----:B------:R-:W1:Y:S01]  /*6a10*/  MUFU.EX2 R46, R46 ;  /* 0x0000002e002e7308 */ /* 0x000e620000000800 */
[C---:B-----5:R-:W-:Y:S01]  /*6a20*/  HMMA.16816.F32.BF16 R156, R4.reuse, R20, R156 ;  /* 0x00000014049c723c */ /* 0x060fe2000004189c */
[----:B------:R-:W-:Y:S01]  /*6a30*/  FADD.FTZ R79, R71, R79 ;  /* 0x0000004f474f7221 */ /* 0x000fe20000010000 */
[----:B------:R-:W-:Y:S01]  /*6a40*/  FADD.FTZ R63, R64, R63 ;  /* 0x0000003f403f7221 */ /* 0x000fe20000010000 */
[----:B------:R-:W-:Y:S01]  /*6a50*/  MUFU.EX2 R40, R40 ;  /* 0x0000002800287308 */ /* 0x000fe20000000800 */
[----:B------:R-:W-:Y:S01]  /*6a60*/  FADD.FTZ R53, R54, R53 ;  /* 0x0000003536357221 */ /* 0x000fe20000010000 */
[----:B------:R-:W-:Y:S01]  /*6a70*/  FADD.FTZ R56, R57, R56 ;  /* 0x0000003839387221 */ /* 0x000fe20000010000 */
[----:B------:R-:W-:Y:S01]  /*6a80*/  FFMA.FTZ R127, R127, UR6, -R72 ;  /* 0x000000067f7f7c23 */ /* 0x000fe20008010848 */
[----:B------:R-:W3:Y:S01]  /*6a90*/  MUFU.EX2 R31, R31 ;  /* 0x0000001f001f7308 */ /* 0x000ee20000000800 */
[C---:B------:R-:W-:Y:S01]  /*6aa0*/  HMMA.16816.F32.BF16 R140, R4.reuse, R12, R140 ;  /* 0x0000000c048c723c */ /* 0x040fe2000004188c */
[----:B------:R-:W-:Y:S01]  /*6ab0*/  FADD.FTZ R79, R60, R79 ;  /* 0x0000004f3c4f7221 */ /* 0x000fe20000010000 */
[----:B------:R-:W-:Y:S01]  /*6ac0*/  FADD.FTZ R63, R58, R63 ;  /* 0x0000003f3a3f7221 */ /* 0x000fe20000010000 */
[----:B------:R5:W-:Y:S01]  /*6ad0*/  MUFU.EX2 R25, R62 ;  /* 0x0000003e00197308 */ /* 0x000be20000000800 */
[----:B------:R-:W-:Y:S01]  /*6ae0*/  FADD.FTZ R52, R52, R53 ;  /* 0x0000003534347221 */ /* 0x000fe20000010000 */
[----:B------:R-:W-:Y:S01]  /*6af0*/  FADD.FTZ R55, R55, R56 ;  /* 0x0000003837377221 */ /* 0x000fe20000010000 */
[----:B------:R-:W-:Y:S01]  /*6b00*/  FFMA.FTZ R128, R128, UR6, -R72 ;  /* 0x0000000680807c23 */ /* 0x000fe20008010848 */
[----:B------:R-:W3:Y:S01]  /*6b10*/  MUFU.EX2 R29, R29 ;  /* 0x0000001d001d7308 */ /* 0x000ee20000000800 */
[C---:B------:R-:W-:Y:S01]  /*6b20*/  HMMA.16816.F32.BF16 R152, R4.reuse, R22, R152 ;  /* 0x000000160498723c */ /* 0x040fe20000041898 */
[----:B------:R-:W-:Y:S01]  /*6b30*/  FADD.FTZ R59, R59, R79 ;  /* 0x0000004f3b3b7221 */ /* 0x000fe20000010000 */
[----:B------:R-:W-:Y:S01]  /*6b40*/  FADD.FTZ R63, R51, R63 ;  /* 0x0000003f333f7221 */ /* 0x000fe20000010000 */
[----:B------:R-:W-:Y:S01]  /*6b50*/  MUFU.EX2 R27, R27 ;  /* 0x0000001b001b7308 */ /* 0x000fe20000000800 */
[----:B------:R-:W-:Y:S01]  /*6b60*/  FADD.FTZ R52, R50, R52 ;  /* 0x0000003432347221 */ /* 0x000fe20000010000 */
[----:B------:R-:W-:Y:S01]  /*6b70*/  FADD.FTZ R55, R44, R55 ;  /* 0x000000372c377221 */ /* 0x000fe20000010000 */
[----:B----4-:R-:W-:Y:S01]  /*6b80*/  FADD.FTZ R59, R49, R59 ;  /* 0x0000003b313b7221 */ /* 0x010fe20000010000 */
[----:B------:R-:W-:Y:S01]  /*6b90*/  MUFU.EX2 R26, R26 ;  /* 0x0000001a001a7308 */ /* 0x000fe20000000800 */
[----:B------:R-:W-:Y:S01]  /*6ba0*/  HMMA.16816.F32.BF16 R136, R4, R14, R136 ;  /* 0x0000000e0488723c */ /* 0x000fe20000041888 */
[----:B-----5:R-:W-:Y:S01]  /*6bb0*/  FFMA.FTZ R62, R80, UR6, -R82 ;  /* 0x00000006503e7c23 */ /* 0x020fe20008010852 */
[----:B--2---:R-:W-:Y:S01]  /*6bc0*/  F2FP.BF16.F32.PACK_AB R4, R48, R49 ;  /* 0x000000313004723e */ /* 0x004fe200000010ff */
[----:B------:R2:W4:Y:S01]  /*6bd0*/  MUFU.EX2 R80, R61 ;  /* 0x0000003d00507308 */ /* 0x0005220000000800 */
[----:B-1----:R-:W-:Y:S01]  /*6be0*/  F2FP.BF16.F32.PACK_AB R5, R46, R47 ;  /* 0x0000002f2e05723e */ /* 0x002fe200000010ff */
[----:B------:R-:W-:Y:S01]  /*6bf0*/  FADD.FTZ R63, R47, R63 ;  /* 0x0000003f2f3f7221 */ /* 0x000fe20000010000 */
[----:B------:R-:W-:Y:S01]  /*6c00*/  F2FP.BF16.F32.PACK_AB R6, R41, R42 ;  /* 0x0000002a2906723e */ /* 0x000fe200000010ff */
[----:B------:R-:W-:Y:S01]  /*6c10*/  MUFU.EX2 R62, R62 ;  /* 0x0000003e003e7308 */ /* 0x000fe20000000800 */
[----:B---3--:R-:W-:Y:S01]  /*6c20*/  F2FP.BF16.F32.PACK_AB R7, R31, R40 ;  /* 0x000000281f07723e */ /* 0x008fe200000010ff */
        /* <DEDUP_REMOVED lines=8> */
[--C-:B--2---:R-:W-:Y:S01]  /*6cb0*/  FFMA.FTZ R61, R83, UR6, -R82.reuse ;  /* 0x00000006533d7c23 */ /* 0x104fe20008010852 */
[----:B------:R-:W-:Y:S01]  /*6cc0*/  FFMA.FTZ R83, R92, UR6, -R82 ;  /* 0x000000065c537c23 */ /* 0x000fe20008010852 */
[----:B------:R-:W-:Y:S01]  /*6cd0*/  FFMA.FTZ R92, R230, UR6, -R72 ;  /* 0x00000006e65c7c23 */ /* 0x000fe20008010848 */
        /* <DEDUP_REMOVED lines=11> */
[----:B------:R-:W-:Y:S01]  /*6d90*/  FADD.FTZ R52, R30, R52 ;  /* 0x000000341e347221 */ /* 0x000fe20000010000 */
[----:B------:R-:W1:Y:S01]  /*6da0*/  MUFU.EX2 R92, R92 ;  /* 0x0000005c005c7308 */ /* 0x000e620000000800 */
[C---:B------:R-:W-:Y:S01]  /*6db0*/  HMMA.16816.F32.BF16 R148, R4.reuse, R22, R148 ;  /* 0x000000160494723c */ /* 0x040fe20000041894 */
[----:B------:R-:W2:Y:S01]  /*6dc0*/  LDSM.16.MT88.4 R20, [R186+0x4c00] ;  /* 0x004c0000ba14783b */ /* 0x000ea20000004200 */
[----:B------:R-:W-:Y:S01]  /*6dd0*/  FADD.FTZ R55, R28, R55 ;  /* 0x000000371c377221 */ /* 0x000fe20000010000 */
[----:B------:R-:W3:Y:S01]  /*6de0*/  MUFU.EX2 R95, R95 ;  /* 0x0000005f005f7308 */ /* 0x000ee20000000800 */
[----:B------:R-:W-:Y:S01]  /*6df0*/  FFMA.FTZ R102, R102, UR6, -R82 ;  /* 0x0000000666667c23 */ /* 0x000fe20008010852 */
[----:B------:R-:W-:Y:S01]  /*6e00*/  FADD.FTZ R52, R29, R52 ;  /* 0x000000341d347221 */ /* 0x000fe20000010000 */
[----:B----4-:R-:W-:Y:S01]  /*6e10*/  FADD.FTZ R55, R80, R55 ;  /* 0x0000003750377221 */ /* 0x010fe20000010000 */
[----:B------:R-:W4:Y:S01]  /*6e20*/  MUFU.EX2 R94, R94 ;  /* 0x0000005e005e7308 */ /* 0x000f220000000800 */
[----:B------:R-:W-:Y:S01]  /*6e30*/  HMMA.16816.F32.BF16 R132, R4, R14, R132 ;  /* 0x0000000e0484723c */ /* 0x000fe20000041884 */
[----:B------:R-:W-:Y:S01]  /*6e40*/  F2FP.BF16.F32.PACK_AB R4, R27, R29 ;  /* 0x0000001d1b04723e */ /* 0x000fe200000010ff */
[----:B------:R-:W5:Y:S01]  /*6e50*/  LDSM.16.MT88.4 R12, [R184+0x4c00] ;  /* 0x004c0000b80c783b */ /* 0x000f620000004200 */
[----:B------:R-:W4:Y:S01]  /*6e60*/  MUFU.EX2 R93, R93 ;  /* 0x0000005d005d7308 */ /* 0x000f220000000800 */
[----:B------:R-:W-:Y:S01]  /*6e70*/  F2FP.BF16.F32.PACK_AB R6, R25, R26 ;  /* 0x0000001a1906723e */ /* 0x000fe200000010ff */
[----:B-1----:R-:W-:Y:S01]  /*6e80*/  FADD.FTZ R59, R92, R59 ;  /* 0x0000003b5c3b7221 */ /* 0x002fe20000010000 */
[----:B------:R-:W-:Y:S01]  /*6e90*/  F2FP.BF16.F32.PACK_AB R5, R62, R80 ;  /* 0x000000503e05723e */ /* 0x000fe200000010ff */
[----:B------:R-:W1:Y:S01]  /*6ea0*/  MUFU.EX2 R101, R101 ;  /* 0x0000006500657308 */ /* 0x000e620000000800 */
[----:B------:R-:W-:Y:S01]  /*6eb0*/  F2FP.BF16.F32.PACK_AB R7, R83, R61 ;  /* 0x0000003d5307723e */ /* 0x000fe200000010ff */
[----:B---3--:R-:W-:Y:S01]  /*6ec0*/  FADD.FTZ R63, R95, R63 ;  /* 0x0000003f5f3f7221 */ /* 0x008fe20000010000 */
[--C-:B------:R-:W-:Y:S01]  /*6ed0*/  FFMA.FTZ R104, R104, UR6, -R82.reuse ;  /* 0x0000000668687c23 */ /* 0x100fe20008010852 */
[----:B------:R-:W3:Y:S01]  /*6ee0*/  MUFU.EX2 R100, R100 ;  /* 0x0000006400647308 */ /* 0x000ee20000000800 */
[----:B------:R-:W-:Y:S01]  /*6ef0*/  FFMA.FTZ R105, R105, UR6, -R82 ;  /* 0x0000000669697c23 */ /* 0x000fe20008010852 */
[----:B------:R-:W-:Y:S01]  /*6f00*/  FADD.FTZ R59, R89, R59 ;  /* 0x0000003b593b7221 */ /* 0x000fe20000010000 */
[----:B----4-:R-:W-:Y:S01]  /*6f10*/  FADD.FTZ R63, R94, R63 ;  /* 0x0000003f5e3f7221 */ /* 0x010fe20000010000 */
[C---:B------:R-:W-:Y:S01]  /*6f20*/  HMMA.16816.F32.BF16 R156, R4.reuse, R16, R156 ;  /* 0x00000010049c723c */ /* 0x040fe2000004189c */
[----:B------:R-:W4:Y:S01]  /*6f30*/  MUFU.EX2 R99, R99 ;  /* 0x0000006300637308 */ /* 0x000f220000000800 */
[----:B------:R-:W-:Y:S01]  /*6f40*/  FADD.FTZ R52, R27, R52 ;  /* 0x000000341b347221 */ /* 0x000fe20000010000 */
[----:B------:R-:W-:Y:S01]  /*6f50*/  FADD.FTZ R55, R62, R55 ;  /* 0x000000373e377221 */ /* 0x000fe20000010000 */
[----:B------:R-:W-:Y:S01]  /*6f60*/  FADD.FTZ R59, R91, R59 ;  /* 0x0000003b5b3b7221 */ /* 0x000fe20000010000 */
[----:B------:R-:W-:Y:S01]  /*6f70*/  MUFU.EX2 R108, R108 ;  /* 0x0000006c006c7308 */ /* 0x000fe20000000800 */
[----:B------:R-:W-:Y:S01]  /*6f80*/  FADD.FTZ R63, R93, R63 ;  /* 0x0000003f5d3f7221 */ /* 0x000fe20000010000 */
[----:B------:R-:W-:Y:S01]  /*6f90*/  FADD.FTZ R52, R26, R52 ;  /* 0x000000341a347221 */ /* 0x000fe20000010000 */
[C---:B------:R-:W-:Y:S01]  /*6fa0*/  HMMA.16816.F32.BF16 R140, R4.reuse, R8, R140 ;  /* 0x00000008048c723c */ /* 0x040fe2000004188c */
[----:B------:R-:W-:Y:S01]  /*6fb0*/  MUFU.EX2 R107, R107 ;  /* 0x0000006b006b7308 */ /* 0x000fe20000000800 */
[----:B------:R-:W-:Y:S01]  /*6fc0*/  FADD.FTZ R55, R61, R55 ;  /* 0x000000373d377221 */ /* 0x000fe20000010000 */
[----:B------:R-:W-:Y:S01]  /*6fd0*/  FADD.FTZ R59, R90, R59 ;  /* 0x0000003b5a3b7221 */ /* 0x000fe20000010000 */
[----:B-1----:R-:W-:Y:S01]  /*6fe0*/  FADD.FTZ R63, R101, R63 ;  /* 0x0000003f653f7221 */ /* 0x002fe20000010000 */
[----:B------:R-:W1:Y:S01]  /*6ff0*/  MUFU.EX2 R106, R106 ;  /* 0x0000006a006a7308 */ /* 0x000e620000000800 */
[----:B------:R-:W-:Y:S01]  /*7000*/  FADD.FTZ R52, R25, R52 ;  /* 0x0000003419347221 */ /* 0x000fe20000010000 */
[----:B------:R-:W-:Y:S01]  /*7010*/  FADD.FTZ R55, R83, R55 ;  /* 0x0000003753377221 */ /* 0x000fe20000010000 */
[C---:B------:R-:W-:Y:S01]  /*7020*/  HMMA.16816.F32.BF16 R152, R4.reuse, R18, R152 ;  /* 0x000000120498723c */ /* 0x040fe20000041898 */
[----:B------:R-:W-:Y:S01]  /*7030*/  MUFU.EX2 R165, R165 ;  /* 0x000000a500a57308 */ /* 0x000fe20000000800 */
[----:B---3--:R-:W-:Y:S01]  /*7040*/  FADD.FTZ R52, R100, R52 ;  /* 0x0000003464347221 */ /* 0x008fe20000010000 */
[----:B------:R-:W-:Y:S01]  /*7050*/  FFMA.FTZ R85, R85, UR6, -R87 ;  /* 0x0000000655557c23 */ /* 0x000fe20008010857 */
[----:B------:R-:W-:Y:S01]  /*7060*/  FFMA.FTZ R66, R66, UR6, -R72 ;  /* 0x0000000642427c23 */ /* 0x000fe20008010848 */
[----:B------:R-:W-:Y:S01]  /*7070*/  MUFU.EX2 R164, R164 ;  /* 0x000000a400a47308 */ /* 0x000fe20000000800 */
[----:B----4-:R-:W-:Y:S01]  /*7080*/  FADD.FTZ R52, R99, R52 ;  /* 0x0000003463347221 */ /* 0x010fe20000010000 */
[----:B------:R-:W-:Y:S01]  /*7090*/  FFMA.FTZ R77, R77, UR6, -R72 ;  /* 0x000000064d4d7c23 */ /* 0x000fe20008010848 */
[----:B------:R-:W-:Y:S01]  /*70a0*/  HMMA.16816.F32.BF16 R136, R4, R10, R136 ;  /* 0x0000000a0488723c */ /* 0x000fe20000041888 */
[----:B------:R-:W-:Y:S01]  /*70b0*/  F2FP.BF16.F32.PACK_AB R4, R89, R92 ;  /* 0x0000005c5904723e */ /* 0x000fe200000010ff */
[----:B------:R-:W3:Y:S01]  /*70c0*/  MUFU.EX2 R131, R131 ;  /* 0x0000008300837308 */ /* 0x000ee20000000800 */
[----:B------:R-:W-:Y:S01]  /*70d0*/  F2FP.BF16.F32.PACK_AB R5, R94, R95 ;  /* 0x0000005f5e05723e */ /* 0x000fe200000010ff */
[----:B-1----:R-:W-:Y:S01]  /*70e0*/  FADD.FTZ R55, R106, R55 ;  /* 0x000000376a377221 */ /* 0x002fe20000010000 */
[----:B------:R-:W-:Y:S01]  /*70f0*/  F2FP.BF16.F32.PACK_AB R6, R90, R91 ;  /* 0x0000005b5a06723e */ /* 0x000fe200000010ff */
[----:B------:R-:W1:Y:S01]  /*7100*/  MUFU.EX2 R167, R224 ;  /* 0x000000e000a77308 */ /* 0x000e620000000800 */
[----:B------:R-:W-:Y:S01]  /*7110*/  F2FP.BF16.F32.PACK_AB R7, R101, R93 ;  /* 0x0000005d6507723e */ /* 0x000fe200000010ff */
[----:B------:R-:W-:Y:S01]  /*7120*/  FADD.FTZ R52, R108, R52 ;  /* 0x000000346c347221 */ /* 0x000fe20000010000 */
[--C-:B------:R-:W-:Y:S01]  /*7130*/  FFMA.FTZ R76, R76, UR6, -R78.reuse ;  /* 0x000000064c4c7c23 */ /* 0x100fe2000801084e */
[----:B------:R-:W4:Y:S01]  /*7140*/  MUFU.EX2 R166, R166 ;  /* 0x000000a600a67308 */ /* 0x000f220000000800 */
[----:B------:R-:W-:Y:S01]  /*7150*/  FFMA.FTZ R74, R74, UR6, -R78 ;  /* 0x000000064a4a7c23 */ /* 0x000fe2000801084e */
[----:B------:R-:W-:Y:S01]  /*7160*/  FADD.FTZ R52, R107, R52 ;  /* 0x000000346b347221 */ /* 0x000fe20000010000 */
[----:B------:R-:W-:Y:S01]  /*7170*/  ISETP.GT.AND P0, PT, R24, R196, PT ;  /* 0x000000c41800720c */ /* 0x000fe20003f04270 */
[----:B------:R-:W-:Y:S01]  /*7180*/  HMMA.16816.F32.BF16 R160, R4, R16, R160 ;  /* 0x0000001004a0723c */ /* 0x000fe200000418a0 */
[----:B------:R-:W-:Y:S01]  /*7190*/  FFMA.FTZ R16, R111, UR6, -R82 ;  /* 0x000000066f107c23 */ /* 0x000fe20008010852 */
[----:B------:R-:W2:Y:S01]  /*71a0*/  MUFU.EX2 R176, R176 ;  /* 0x000000b000b07308 */ /* 0x000ea20000000800 */
[----:B---3--:R-:W-:-:S03]  /*71b0*/  FADD.FTZ R63, R131, R63 ;  /* 0x0000003f833f7221 */ /* 0x008fc60000010000 */
[----:B------:R3:W5:Y:S01]  /*71c0*/  MUFU.EX2 R111, R117 ;  /* 0x00000075006f7308 */ /* 0x0007620000000800 */
[----:B-1----:R-:W-:Y:S01]  /*71d0*/  FADD.FTZ R63, R167, R63 ;  /* 0x0000003fa73f7221 */ /* 0x002fe20000010000 */
[----:B------:R-:W-:Y:S01]  /*71e0*/  HMMA.16816.F32.BF16 R144, R4, R8, R144 ;  /* 0x000000080490723c */ /* 0x000fe20000041890 */
[--C-:B------:R-:W-:Y:S01]  /*71f0*/  FFMA.FTZ R8, R129, UR6, -R72.reuse ;  /* 0x0000000681087c23 */ /* 0x100fe20008010848 */
[----:B------:R-:W-:Y:S01]  /*7200*/  FFMA.FTZ R129, R130, UR6, -R72 ;  /* 0x0000000682817c23 */ /* 0x000fe20008010848 */
[----:B------:R-:W1:Y:S01]  /*7210*/  MUFU.EX2 R175, R223 ;  /* 0x000000df00af7308 */ /* 0x000e620000000800 */
[----:B----4-:R-:W-:-:S03]  /*7220*/  FADD.FTZ R63, R166, R63 ;  /* 0x0000003fa63f7221 */ /* 0x010fc60000010000 */
[----:B------:R4:W4:Y:S01]  /*7230*/  MUFU.EX2 R130, R8 ;  /* 0x0000000800827308 */ /* 0x0009220000000800 */
[C---:B------:R-:W-:Y:S01]  /*7240*/  HMMA.16816.F32.BF16 R148, R4.reuse, R18, R148 ;  /* 0x000000120494723c */ /* 0x040fe20000041894 */
[----:B--2---:R-:W-:Y:S02]  /*7250*/  FADD.FTZ R63, R176, R63 ;  /* 0x0000003fb03f7221 */ /* 0x004fe40000010000 */
[----:B------:R-:W2:Y:S01]  /*7260*/  MUFU.EX2 R129, R129 ;  /* 0x0000008100817308 */ /* 0x000ea20000000800 */
[----:B---3--:R-:W-:Y:S01]  /*7270*/  FFMA.FTZ R117, R110, UR6, -R82 ;  /* 0x000000066e757c23 */ /* 0x008fe20008010852 */
[----:B-----5:R-:W-:Y:S02]  /*7280*/  FADD.FTZ R55, R111, R55 ;  /* 0x000000376f377221 */ /* 0x020fe40000010000 */
[----:B------:R3:W5:Y:S01]  /*7290*/  MUFU.EX2 R110, R16 ;  /* 0x00000010006e7308 */ /* 0x0007620000000800 */
[----:B------:R-:W-:Y:S01]  /*72a0*/  HMMA.16816.F32.BF16 R132, R4, R10, R132 ;  /* 0x0000000a0484723c */ /* 0x000fe20000041884 */
[----:B------:R-:W-:Y:S01]  /*72b0*/  F2FP.BF16.F32.PACK_AB R4, R99, R100 ;  /* 0x000000646304723e */ /* 0x000fe200000010ff */
[----:B-1----:R-:W-:Y:S01]  /*72c0*/  FADD.FTZ R52, R175, R52 ;  /* 0x00000034af347221 */ /* 0x002fe20000010000 */
[----:B------:R-:W1:Y:S01]  /*72d0*/  MUFU.EX2 R117, R117 ;  /* 0x0000007500757308 */ /* 0x000e620000000800 */
[----:B------:R-:W-:Y:S01]  /*72e0*/  F2FP.BF16.F32.PACK_AB R6, R107, R108 ;  /* 0x0000006c6b06723e */ /* 0x000fe200000010ff */
[----:B----4-:R-:W-:Y:S01]  /*72f0*/  LDSM.16.MT88.4 R8, [R184+0x5000] ;  /* 0x00500000b808783b */ /* 0x010fe20000004200 */
[----:B------:R-:W-:Y:S01]  /*7300*/  F2FP.BF16.F32.PACK_AB R5, R111, R106 ;  /* 0x0000006a6f05723e */ /* 0x000fe200000010ff */
[----:B------:R-:W4:Y:S01]  /*7310*/  MUFU.EX2 R172, R172 ;  /* 0x000000ac00ac7308 */ /* 0x000f220000000800 */
[----:B------:R-:W-:-:S03]  /*7320*/  FADD.FTZ R59, R130, R59 ;  /* 0x0000003b823b7221 */ /* 0x000fc60000010000 */
[----:B------:R-:W4:Y:S01]  /*7330*/  MUFU.EX2 R182, R182 ;  /* 0x000000b600b67308 */ /* 0x000f220000000800 */
[----:B--2---:R-:W-:Y:S01]  /*7340*/  FADD.FTZ R59, R129, R59 ;  /* 0x0000003b813b7221 */ /* 0x004fe20000010000 */
[----:B---3--:R-:W2:Y:S01]  /*7350*/  LDSM.16.MT88.4 R16, [R186+0x5000] ;  /* 0x00500000ba10783b */ /* 0x008ea20000004200 */
[----:B-----5:R-:W-:Y:S01]  /*7360*/  FADD.FTZ R55, R110, R55 ;  /* 0x000000376e377221 */ /* 0x020fe20000010000 */
[----:B------:R-:W3:Y:S01]  /*7370*/  MUFU.EX2 R181, R181 ;  /* 0x000000b500b57308 */ /* 0x000ee20000000800 */
[----:B------:R-:W-:Y:S01]  /*7380*/  FADD.FTZ R59, R165, R59 ;  /* 0x0000003ba53b7221 */ /* 0x000fe20000010000 */
[C---:B-1----:R-:W-:Y:S01]  /*7390*/  F2FP.BF16.F32.PACK_AB R7, R117.reuse, R110 ;  /* 0x0000006e7507723e */ /* 0x042fe200000010ff */
[----:B------:R-:W-:Y:S01]  /*73a0*/  FADD.FTZ R55, R117, R55 ;  /* 0x0000003775377221 */ /* 0x000fe20000010000 */
[----:B------:R-:W1:Y:S01]  /*73b0*/  MUFU.EX2 R180, R180 ;  /* 0x000000b400b47308 */ /* 0x000e620000000800 */
[----:B------:R-:W-:Y:S01]  /*73c0*/  FADD.FTZ R59, R164, R59 ;  /* 0x0000003ba43b7221 */ /* 0x000fe20000010000 */
[----:B----4-:R-:W-:-:S02]  /*73d0*/  FADD.FTZ R52, R172, R52 ;  /* 0x00000034ac347221 */ /* 0x010fc40000010000 */
[----:B------:R-:W4:Y:S01]  /*73e0*/  MUFU.EX2 R218, R218 ;  /* 0x000000da00da7308 */ /* 0x000f220000000800 */
[C---:B------:R-:W-:Y:S01]  /*73f0*/  HMMA.16816.F32.BF16 R156, R4.reuse, R20, R156 ;  /* 0x00000014049c723c */ /* 0x040fe2000004189c */
[----:B------:R-:W-:Y:S02]  /*7400*/  FADD.FTZ R52, R182, R52 ;  /* 0x00000034b6347221 */ /* 0x000fe40000010000 */
[----:B------:R-:W5:Y:S02]  /*7410*/  MUFU.EX2 R220, R220 ;  /* 0x000000dc00dc7308 */ /* 0x000f640000000800 */
[----:B---3--:R-:W-:Y:S02]  /*7420*/  FADD.FTZ R52, R181, R52 ;  /* 0x00000034b5347221 */ /* 0x008fe40000010000 */
[----:B------:R-:W-:Y:S01]  /*7430*/  MUFU.EX2 R102, R102 ;  /* 0x0000006600667308 */ /* 0x000fe20000000800 */
[----:B------:R-:W-:Y:S01]  /*7440*/  HMMA.16816.F32.BF16 R152, R4, R22, R152 ;  /* 0x000000160498723c */ /* 0x000fe20000041898 */
[----:B-1----:R-:W-:-:S02]  /*7450*/  FADD.FTZ R55, R180, R55 ;  /* 0x00000037b4377221 */ /* 0x002fc40000010000 */
[----:B------:R-:W-:Y:S01]  /*7460*/  MUFU.EX2 R85, R85 ;  /* 0x0000005500557308 */ /* 0x000fe20000000800 */
[----:B----4-:R-:W-:-:S03]  /*7470*/  FADD.FTZ R59, R218, R59 ;  /* 0x0000003bda3b7221 */ /* 0x010fc60000010000 */
[----:B------:R-:W-:Y:S01]  /*7480*/  MUFU.EX2 R66, R66 ;  /* 0x0000004200427308 */ /* 0x000fe20000000800 */
[C---:B------:R-:W-:Y:S01]  /*7490*/  HMMA.16816.F32.BF16 R140, R4.reuse, R12, R140 ;  /* 0x0000000c048c723c */ /* 0x040fe2000004188c */
[----:B-----5:R-:W-:Y:S02]  /*74a0*/  FADD.FTZ R59, R220, R59 ;  /* 0x0000003bdc3b7221 */ /* 0x020fe40000010000 */
[----:B------:R-:W-:Y:S05]  /*74b0*/  MUFU.EX2 R71, R74 ;  /* 0x0000004a00477308 */ /* 0x000fea0000000800 */
[----:B------:R-:W-:Y:S01]  /*74c0*/  HMMA.16816.F32.BF16 R136, R4, R14, R136 ;  /* 0x0000000e0488723c */ /* 0x000fe20000041888 */
[----:B------:R-:W-:-:S02]  /*74d0*/  F2FP.BF16.F32.PACK_AB R4, R129, R130 ;  /* 0x000000828104723e */ /* 0x000fc400000010ff */
[----:B------:R-:W-:Y:S02]  /*74e0*/  F2FP.BF16.F32.PACK_AB R5, R167, R131 ;  /* 0x00000083a705723e */ /* 0x000fe400000010ff */
[----:B------:R-:W-:Y:S02]  /*74f0*/  F2FP.BF16.F32.PACK_AB R6, R164, R165 ;  /* 0x000000a5a406723e */ /* 0x000fe400000010ff */
[----:B------:R-:W-:-:S07]  /*7500*/  F2FP.BF16.F32.PACK_AB R7, R176, R166 ;  /* 0x000000a6b007723e */ /* 0x000fce00000010ff */
[C---:B------:R-:W-:Y:S01]  /*7510*/  HMMA.16816.F32.BF16 R160, R4.reuse, R20, R160 ;  /* 0x0000001404a0723c */ /* 0x040fe200000418a0 */
[----:B------:R-:W-:Y:S02]  /*7520*/  FFMA.FTZ R20, R215, UR6, -R82 ;  /* 0x00000006d7147c23 */ /* 0x000fe40008010852 */
[----:B------:R1:W3:Y:S05]  /*7530*/  MUFU.EX2 R215, R222 ;  /* 0x000000de00d77308 */ /* 0x0002ea0000000800 */
[C---:B------:R-:W-:Y:S01]  /*7540*/  HMMA.16816.F32.BF16 R144, R4.reuse, R12, R144 ;  /* 0x0000000c0490723c */ /* 0x040fe20000041890 */
[----:B------:R-:W-:Y:S01]  /*7550*/  FFMA.FTZ R12, R217, UR6, -R72 ;  /* 0x00000006d90c7c23 */ /* 0x000fe20008010848 */
[----:B------:R-:W-:Y:S01]  /*7560*/  FFMA.FTZ R13, R179, UR6, -R78 ;  /* 0x00000006b30d7c23 */ /* 0x000fe2000801084e */
[----:B------:R4:W5:Y:S04]  /*7570*/  MUFU.EX2 R217, R221 ;  /* 0x000000dd00d97308 */ /* 0x0009680000000800 */
[----:B------:R2:W2:Y:S01]  /*7580*/  MUFU.EX2 R179, R12 ;  /* 0x0000000c00b37308 */ /* 0x0004a20000000800 */
[----:B------:R-:W-:Y:S01]  /*7590*/  HMMA.16816.F32.BF16 R132, R4, R14, R132 ;  /* 0x0000000e0484723c */ /* 0x000fe20000041884 */
[----:B-1----:R-:W-:Y:S01]  /*75a0*/  FFMA.FTZ R222, R214, UR6, -R82 ;  /* 0x00000006d6de7c23 */ /* 0x002fe20008010852 */
[----:B------:R-:W-:Y:S01]  /*75b0*/  FFMA.FTZ R14, R208, UR6, -R78 ;  /* 0x00000006d00e7c23 */ /* 0x000fe2000801084e */
[----:B------:R1:W1:Y:S01]  /*75c0*/  MUFU.EX2 R214, R20 ;  /* 0x0000001400d67308 */ /* 0x0002620000000800 */
[----:B---3--:R-:W-:-:S03]  /*75d0*/  FADD.FTZ R55, R215, R55 ;  /* 0x00000037d7377221 */ /* 0x008fc60000010000 */
[----:B------:R-:W3:Y:S01]  /*75e0*/  MUFU.EX2 R222, R222 ;  /* 0x000000de00de7308 */ /* 0x000ee20000000800 */
[----:B------:R-:W-:Y:S01]  /*75f0*/  HMMA.16816.F32.BF16 R148, R4, R22, R148 ;  /* 0x000000160494723c */ /* 0x000fe20000041894 */
[----:B------:R-:W-:Y:S01]  /*7600*/  F2FP.BF16.F32.PACK_AB R4, R172, R175 ;  /* 0x000000afac04723e */ /* 0x000fe200000010ff */
[----:B----4-:R-:W-:Y:S01]  /*7610*/  FFMA.FTZ R221, R178, UR6, -R82 ;  /* 0x00000006b2dd7c23 */ /* 0x010fe20008010852 */
[----:B------:R-:W-:Y:S01]  /*7620*/  F2FP.BF16.F32.PACK_AB R6, R181, R182 ;  /* 0x000000b6b506723e */ /* 0x000fe200000010ff */
[----:B-----5:R-:W-:Y:S01]  /*7630*/  FADD.FTZ R59, R217, R59 ;  /* 0x0000003bd93b7221 */ /* 0x020fe20000010000 */
[----:B--2---:R-:W-:Y:S01]  /*7640*/  FFMA.FTZ R12, R210, UR6, -R78 ;  /* 0x00000006d20c7c23 */ /* 0x004fe2000801084e */
[----:B------:R-:W-:Y:S01]  /*7650*/  F2FP.BF16.F32.PACK_AB R5, R215, R180 ;  /* 0x000000b4d705723e */ /* 0x000fe200000010ff */
[----:B------:R2:W4:Y:S01]  /*7660*/  MUFU.EX2 R210, R13 ;  /* 0x0000000d00d27308 */ /* 0x0005220000000800 */
[----:B------:R-:W-:Y:S01]  /*7670*/  FADD.FTZ R59, R179, R59 ;  /* 0x0000003bb33b7221 */ /* 0x000fe20000010000 */
[----:B-1----:R-:W1:Y:S01]  /*7680*/  LDSM.16.MT88.4 R20, [R186+0x5400] ;  /* 0x00540000ba14783b */ /* 0x002e620000004200 */
[----:B------:R-:W-:Y:S01]  /*7690*/  FADD.FTZ R55, R214, R55 ;  /* 0x00000037d6377221 */ /* 0x000fe20000010000 */
[----:B------:R5:W5:Y:S01]  /*76a0*/  MUFU.EX2 R208, R12 ;  /* 0x0000000c00d07308 */ /* 0x000b620000000800 */
[----:B---3--:R-:W-:-:S02]  /*76b0*/  F2FP.BF16.F32.PACK_AB R7, R222, R214 ;  /* 0x000000d6de07723e */ /* 0x008fc400000010ff */
[----:B------:R-:W-:Y:S01]  /*76c0*/  FADD.FTZ R55, R222, R55 ;  /* 0x00000037de377221 */ /* 0x000fe20000010000 */
[----:B------:R-:W-:Y:S04]  /*76d0*/  MUFU.EX2 R221, R221 ;  /* 0x000000dd00dd7308 */ /* 0x000fe80000000800 */
[C---:B------:R-:W-:Y:S01]  /*76e0*/  HMMA.16816.F32.BF16 R156, R4.reuse, R16, R156 ;  /* 0x00000010049c723c */ /* 0x040fe2000004189c */
[----:B--2---:R-:W-:Y:S01]  /*76f0*/  FFMA.FTZ R13, R209, UR6, -R78 ;  /* 0x00000006d10d7c23 */ /* 0x004fe2000801084e */
[----:B----4-:R-:W-:Y:S01]  /*7700*/  FADD.FTZ R63, R210, R63 ;  /* 0x0000003fd23f7221 */ /* 0x010fe20000010000 */
[----:B------:R2:W3:Y:S01]  /*7710*/  MUFU.EX2 R209, R14 ;  /* 0x0000000e00d17308 */ /* 0x0004e20000000800 */
[----:B-----5:R-:W-:Y:S02]  /*7720*/  FFMA.FTZ R12, R216, UR6, -R87 ;  /* 0x00000006d80c7c23 */ /* 0x020fe40008010857 */
[----:B------:R-:W-:Y:S01]  /*7730*/  FADD.FTZ R63, R208, R63 ;  /* 0x0000003fd03f7221 */ /* 0x000fe20000010000 */
[----:B------:R4:W5:Y:S01]  /*7740*/  MUFU.EX2 R216, R13 ;  /* 0x0000000d00d87308 */ /* 0x0009620000000800 */
[C---:B------:R-:W-:Y:S08]  /*7750*/  HMMA.16816.F32.BF16 R152, R4.reuse, R18, R152 ;  /* 0x000000120498723c */ /* 0x040ff00000041898 */
[----:B------:R-:W-:Y:S01]  /*7760*/  HMMA.16816.F32.BF16 R140, R4, R8, R140 ;  /* 0x00000008048c723c */ /* 0x000fe2000004188c */
[----:B--2---:R-:W-:Y:S01]  /*7770*/  FFMA.FTZ R14, R183, UR6, -R87 ;  /* 0x00000006b70e7c23 */ /* 0x004fe20008010857 */
[----:B---3--:R-:W-:Y:S01]  /*7780*/  FADD.FTZ R63, R209, R63 ;  /* 0x0000003fd13f7221 */ /* 0x008fe20000010000 */
[----:B----4-:R-:W-:-:S03]  /*7790*/  FFMA.FTZ R13, R211, UR6, -R87 ;  /* 0x00000006d30d7c23 */ /* 0x010fc60008010857 */
[----:B-----5:R-:W-:Y:S01]  /*77a0*/  FADD.FTZ R63, R216, R63 ;  /* 0x0000003fd83f7221 */ /* 0x020fe20000010000 */
[----:B------:R2:W3:Y:S01]  /*77b0*/  MUFU.EX2 R211, R12 ;  /* 0x0000000c00d37308 */ /* 0x0004e20000000800 */
[----:B------:R-:W-:Y:S01]  /*77c0*/  HMMA.16816.F32.BF16 R136, R4, R10, R136 ;  /* 0x0000000a0488723c */ /* 0x000fe20000041888 */
[----:B------:R-:W-:Y:S02]  /*77d0*/  F2FP.BF16.F32.PACK_AB R4, R220, R218 ;  /* 0x000000dadc04723e */ /* 0x000fe400000010ff */
[----:B------:R-:W-:Y:S02]  /*77e0*/  F2FP.BF16.F32.PACK_AB R5, R208, R210 ;  /* 0x000000d2d005723e */ /* 0x000fe400000010ff */
[----:B------:R-:W-:Y:S02]  /*77f0*/  F2FP.BF16.F32.PACK_AB R6, R179, R217 ;  /* 0x000000d9b306723e */ /* 0x000fe400000010ff */
[----:B------:R-:W-:Y:S01]  /*7800*/  F2FP.BF16.F32.PACK_AB R7, R216, R209 ;  /* 0x000000d1d807723e */ /* 0x000fe200000010ff */
[----:B--2---:R-:W-:-:S06]  /*7810*/  FFMA.FTZ R12, R219, UR6, -R87 ;  /* 0x00000006db0c7c23 */ /* 0x004fcc0008010857 */
[C---:B------:R-:W-:Y:S01]  /*7820*/  HMMA.16816.F32.BF16 R144, R4.reuse, R8, R144 ;  /* 0x000000080490723c */ /* 0x040fe20000041890 */
[----:B------:R2:W4:Y:S01]  /*7830*/  MUFU.EX2 R219, R13 ;  /* 0x0000000d00db7308 */ /* 0x0005220000000800 */
[--C-:B------:R-:W-:Y:S01]  /*7840*/  FFMA.FTZ R8, R126, UR6, -R72.reuse ;  /* 0x000000067e087c23 */ /* 0x100fe20008010848 */
[----:B------:R-:W-:Y:S01]  /*7850*/  FFMA.FTZ R126, R122, UR6, -R72 ;  /* 0x000000067a7e7c23 */ /* 0x000fe20008010848 */
[----:B------:R-:W-:Y:S01]  /*7860*/  FFMA.FTZ R9, R116, UR6, -R78 ;  /* 0x0000000674097c23 */ /* 0x000fe2000801084e */
[----:B------:R5:W-:Y:S01]  /*7870*/  MUFU.EX2 R183, R12 ;  /* 0x0000000c00b77308 */ /* 0x000be20000000800 */
[----:B---3--:R-:W-:Y:S02]  /*7880*/  FADD.FTZ R52, R211, R52 ;  /* 0x00000034d3347221 */ /* 0x008fe40000010000 */
[----:B------:R-:W-:Y:S01]  /*7890*/  HMMA.16816.F32.BF16 R132, R4, R10, R132 ;  /* 0x0000000a0484723c */ /* 0x000fe20000041884 */
[----:B------:R3:W1:Y:S01]  /*78a0*/  MUFU.EX2 R122, R8 ;  /* 0x00000008007a7308 */ /* 0x0006620000000800 */
[----:B------:R-:W-:-:S03]  /*78b0*/  FFMA.FTZ R10, R118, UR6, -R78 ;  /* 0x00000006760a7c23 */ /* 0x000fc6000801084e */
[----:B------:R-:W-:Y:S01]  /*78c0*/  MUFU.EX2 R126, R126 ;  /* 0x0000007e007e7308 */ /* 0x000fe20000000800 */
[--C-:B--2---:R-:W-:Y:S02]  /*78d0*/  FFMA.FTZ R13, R173, UR6, -R82.reuse ;  /* 0x00000006ad0d7c23 */ /* 0x104fe40008010852 */
[C---:B------:R-:W-:Y:S01]  /*78e0*/  HMMA.16816.F32.BF16 R160, R4.reuse, R16, R160 ;  /* 0x0000001004a0723c */ /* 0x040fe200000418a0 */
[----:B------:R-:W2:Y:S01]  /*78f0*/  MUFU.EX2 R173, R14 ;  /* 0x0000000e00ad7308 */ /* 0x000ea20000000800 */
[----:B------:R-:W-:Y:S01]  /*7900*/  FFMA.FTZ R16, R114, UR6, -R87 ;  /* 0x0000000672107c23 */ /* 0x000fe20008010857 */
[----:B-----5:R-:W-:Y:S01]  /*7910*/  FFMA.FTZ R12, R177, UR6, -R82 ;  /* 0x00000006b10c7c23 */ /* 0x020fe20008010852 */
[----:B----4-:R-:W-:Y:S01]  /*7920*/  FADD.FTZ R52, R219, R52 ;  /* 0x00000034db347221 */ /* 0x010fe20000010000 */
[----:B------:R4:W5:Y:S01]  /*7930*/  MUFU.EX2 R177, R13 ;  /* 0x0000000d00b17308 */ /* 0x0009620000000800 */
[----:B---3--:R-:W-:Y:S02]  /*7940*/  FFMA.FTZ R8, R125, UR6, -R72 ;  /* 0x000000067d087c23 */ /* 0x008fe40008010848 */
[----:B------:R-:W-:Y:S01]  /*7950*/  HMMA.16816.F32.BF16 R148, R4, R18, R148 ;  /* 0x000000120494723c */ /* 0x000fe20000041894 */
[----:B------:R3:W3:Y:S01]  /*7960*/  MUFU.EX2 R125, R127 ;  /* 0x0000007f007d7308 */ /* 0x0006e20000000800 */
[----:B------:R-:W-:Y:S01]  /*7970*/  F2FP.BF16.F32.PACK_AB R4, R219, R211 ;  /* 0x000000d3db04723e */ /* 0x000fe200000010ff */
[----:B-1----:R-:W-:Y:S01]  /*7980*/  FADD.FTZ R59, R122, R59 ;  /* 0x0000003b7a3b7221 */ /* 0x002fe20000010000 */
[----:B------:R-:W-:Y:S01]  /*7990*/  FADD.FTZ R52, R183, R52 ;  /* 0x00000034b7347221 */ /* 0x000fe20000010000 */
[----:B------:R1:W1:Y:S01]  /*79a0*/  MUFU.EX2 R116, R8 ;  /* 0x0000000800747308 */ /* 0x0002620000000800 */
[C---:B--2---:R-:W-:Y:S01]  /*79b0*/  F2FP.BF16.F32.PACK_AB R6, R173.reuse, R183 ;  /* 0x000000b7ad06723e */ /* 0x044fe200000010ff */
[----:B------:R-:W-:Y:S01]  /*79c0*/  FADD.FTZ R59, R126, R59 ;  /* 0x0000003b7e3b7221 */ /* 0x000fe20000010000 */
[----:B------:R-:W-:Y:S01]  /*79d0*/  FADD.FTZ R52, R173, R52 ;  /* 0x00000034ad347221 */ /* 0x000fe20000010000 */
[----:B----4-:R-:W-:Y:S01]  /*79e0*/  FFMA.FTZ R13, R174, UR6, -R82 ;  /* 0x00000006ae0d7c23 */ /* 0x010fe20008010852 */
[----:B-----5:R-:W-:Y:S01]  /*79f0*/  FADD.FTZ R55, R177, R55 ;  /* 0x00000037b1377221 */ /* 0x020fe20000010000 */
[----:B------:R-:W2:Y:S01]  /*7a00*/  MUFU.EX2 R174, R12 ;  /* 0x0000000c00ae7308 */ /* 0x000ea20000000800 */
[----:B---3--:R-:W-:Y:S01]  /*7a10*/  FFMA.FTZ R127, R124, UR6, -R72 ;  /* 0x000000067c7f7c23 */ /* 0x008fe20008010848 */
[----:B------:R-:W-:-:S02]  /*7a20*/  FADD.FTZ R59, R125, R59 ;  /* 0x0000003b7d3b7221 */ /* 0x000fc40000010000 */
[----:B------:R3:W4:Y:S01]  /*7a30*/  MUFU.EX2 R178, R13 ;  /* 0x0000000d00b27308 */ /* 0x0007220000000800 */
[----:B-1----:R-:W-:Y:S01]  /*7a40*/  FFMA.FTZ R8, R119, UR6, -R78 ;  /* 0x0000000677087c23 */ /* 0x002fe2000801084e */
[----:B------:R-:W-:Y:S02]  /*7a50*/  FADD.FTZ R59, R116, R59 ;  /* 0x0000003b743b7221 */ /* 0x000fe40000010000 */
[----:B------:R1:W5:Y:S04]  /*7a60*/  MUFU.EX2 R119, R9 ;  /* 0x0000000900777308 */ /* 0x0003680000000800 */
[----:B------:R5:W5:Y:S01]  /*7a70*/  MUFU.EX2 R118, R8 ;  /* 0x0000000800767308 */ /* 0x000b620000000800 */
[C---:B--2---:R-:W-:Y:S01]  /*7a80*/  F2FP.BF16.F32.PACK_AB R5, R174.reuse, R177 ;  /* 0x000000b1ae05723e */ /* 0x044fe200000010ff */
[----:B------:R-:W-:-:S02]  /*7a90*/  FADD.FTZ R55, R174, R55 ;  /* 0x00000037ae377221 */ /* 0x000fc40000010000 */
[----:B------:R-:W-:Y:S01]  /*7aa0*/  MUFU.EX2 R127, R127 ;  /* 0x0000007f007f7308 */ /* 0x000fe20000000800 */
[----:B---3--:R-:W2:Y:S01]  /*7ab0*/  LDSM.16.MT88.4 R12, [R184+0x5400] ;  /* 0x00540000b80c783b */ /* 0x008ea20000004200 */
[----:B----4-:R-:W-:Y:S01]  /*7ac0*/  F2FP.BF16.F32.PACK_AB R7, R221, R178 ;  /* 0x000000b2dd07723e */ /* 0x010fe200000010ff */
[----:B------:R-:W-:Y:S01]  /*7ad0*/  FADD.FTZ R55, R178, R55 ;  /* 0x00000037b2377221 */ /* 0x000fe20000010000 */
[----:B-1----:R-:W-:Y:S01]  /*7ae0*/  FFMA.FTZ R9, R120, UR6, -R78 ;  /* 0x0000000678097c23 */ /* 0x002fe2000801084e */
[----:B-----5:R-:W-:Y:S01]  /*7af0*/  FADD.FTZ R63, R119, R63 ;  /* 0x0000003f773f7221 */ /* 0x020fe20000010000 */
[----:B------:R-:W1:Y:S01]  /*7b00*/  MUFU.EX2 R120, R10 ;  /* 0x0000000a00787308 */ /* 0x000e620000000800 */
[----:B------:R-:W-:Y:S01]  /*7b10*/  FADD.FTZ R55, R221, R55 ;  /* 0x00000037dd377221 */ /* 0x000fe20000010000 */
[----:B------:R-:W-:Y:S01]  /*7b20*/  FFMA.FTZ R8, R121, UR6, -R72 ;  /* 0x0000000679087c23 */ /* 0x000fe20008010848 */
[----:B------:R-:W-:Y:S01]  /*7b30*/  HMMA.16816.F32.BF16 R156, R4, R20, R156 ;  /* 0x00000014049c723c */ /* 0x000fe2000004189c */
[----:B------:R3:W4:Y:S01]  /*7b40*/  MUFU.EX2 R121, R9 ;  /* 0x0000000900797308 */ /* 0x0007220000000800 */
[----:B------:R-:W-:Y:S01]  /*7b50*/  FADD.FTZ R63, R118, R63 ;  /* 0x0000003f763f7221 */ /* 0x000fe20000010000 */
[----:B------:R-:W-:-:S05]  /*7b60*/  FADD.FTZ R55, R102, R55 ;  /* 0x0000003766377221 */ /* 0x000fca0000010000 */
[----:B------:R-:W-:Y:S01]  /*7b70*/  HMMA.16816.F32.BF16 R152, R4, R22, R152 ;  /* 0x000000160498723c */ /* 0x000fe20000041898 */
[----:B-1----:R-:W-:Y:S01]  /*7b80*/  FADD.FTZ R63, R120, R63 ;  /* 0x0000003f783f7221 */ /* 0x002fe20000010000 */
[----:B---3--:R-:W-:-:S03]  /*7b90*/  FFMA.FTZ R9, R123, UR6, -R72 ;  /* 0x000000067b097c23 */ /* 0x008fc60008010848 */
[----:B----4-:R-:W-:Y:S01]  /*7ba0*/  FADD.FTZ R63, R121, R63 ;  /* 0x0000003f793f7221 */ /* 0x010fe20000010000 */
[----:B------:R1:W3:Y:S04]  /*7bb0*/  MUFU.EX2 R123, R8 ;  /* 0x00000008007b7308 */ /* 0x0002e80000000800 */
[----:B------:R-:W4:Y:S01]  /*7bc0*/  MUFU.EX2 R124, R9 ;  /* 0x00000009007c7308 */ /* 0x000f220000000800 */
[----:B-1----:R-:W-:Y:S01]  /*7bd0*/  FFMA.FTZ R8, R115, UR6, -R87 ;  /* 0x0000000673087c23 */ /* 0x002fe20008010857 */
[----:B--2---:R-:W-:Y:S02]  /*7be0*/  HMMA.16816.F32.BF16 R140, R4, R12, R140 ;  /* 0x0000000c048c723c */ /* 0x004fe4000004188c */
[----:B------:R1:W2:Y:S01]  /*7bf0*/  MUFU.EX2 R115, R128 ;  /* 0x0000008000737308 */ /* 0x0002a20000000800 */
[----:B---3--:R-:W-:-:S03]  /*7c00*/  FADD.FTZ R59, R123, R59 ;  /* 0x0000003b7b3b7221 */ /* 0x008fc60000010000 */
[----:B------:R3:W5:Y:S01]  /*7c10*/  MUFU.EX2 R114, R8 ;  /* 0x0000000800727308 */ /* 0x0007620000000800 */
[----:B----4-:R-:W-:Y:S01]  /*7c20*/  FADD.FTZ R59, R124, R59 ;  /* 0x0000003b7c3b7221 */ /* 0x010fe20000010000 */
[----:B------:R-:W-:Y:S01]  /*7c30*/  HMMA.16816.F32.BF16 R136, R4, R14, R136 ;  /* 0x0000000e0488723c */ /* 0x000fe20000041888 */
[----:B------:R-:W-:Y:S02]  /*7c40*/  F2FP.BF16.F32.PACK_AB R4, R126, R122 ;  /* 0x0000007a7e04723e */ /* 0x000fe400000010ff */
[----:B------:R-:W-:Y:S01]  /*7c50*/  FADD.FTZ R59, R127, R59 ;  /* 0x0000003b7f3b7221 */ /* 0x000fe20000010000 */
[----:B------:R-:W-:Y:S02]  /*7c60*/  F2FP.BF16.F32.PACK_AB R5, R118, R119 ;  /* 0x000000777605723e */ /* 0x000fe400000010ff */
[----:B------:R-:W-:Y:S01]  /*7c70*/  F2FP.BF16.F32.PACK_AB R6, R116, R125 ;  /* 0x0000007d7406723e */ /* 0x000fe200000010ff */
[----:B-1----:R-:W-:Y:S01]  /*7c80*/  FFMA.FTZ R128, R113, UR6, -R87 ;  /* 0x0000000671807c23 */ /* 0x002fe20008010857 */
[----:B------:R-:W-:Y:S01]  /*7c90*/  F2FP.BF16.F32.PACK_AB R7, R121, R120 ;  /* 0x000000787907723e */ /* 0x000fe200000010ff */
[----:B------:R1:W4:Y:S01]  /*7ca0*/  MUFU.EX2 R113, R16 ;  /* 0x0000001000717308 */ /* 0x0003220000000800 */
[----:B--2---:R-:W-:Y:S01]  /*7cb0*/  FADD.FTZ R59, R115, R59 ;  /* 0x0000003b733b7221 */ /* 0x004fe20000010000 */
[----:B---3--:R-:W2:Y:S01]  /*7cc0*/  LDSM.16.MT88.4 R8, [R186+0x5800] ;  /* 0x00580000ba08783b */ /* 0x008ea20000004200 */
[----:B-----5:R-:W-:-:S03]  /*7cd0*/  FADD.FTZ R52, R114, R52 ;  /* 0x0000003472347221 */ /* 0x020fc60000010000 */
[C---:B------:R-:W-:Y:S01]  /*7ce0*/  HMMA.16816.F32.BF16 R160, R4.reuse, R20, R160 ;  /* 0x0000001404a0723c */ /* 0x040fe200000418a0 */
[----:B------:R-:W-:Y:S01]  /*7cf0*/  FFMA.FTZ R21, R109, UR6, -R87 ;  /* 0x000000066d157c23 */ /* 0x000fe20008010857 */
[----:B------:R-:W3:Y:S05]  /*7d00*/  MUFU.EX2 R20, R128 ;  /* 0x0000008000147308 */ /* 0x000eea0000000800 */
[----:B------:R-:W5:Y:S01]  /*7d10*/  MUFU.EX2 R21, R21 ;  /* 0x0000001500157308 */ /* 0x000f620000000800 */
[----:B-1----:R-:W1:Y:S01]  /*7d20*/  LDSM.16.MT88.4 R16, [R184+0x5800] ;  /* 0x00580000b810783b */ /* 0x002e620000004200 */
[----:B------:R-:W-:Y:S01]  /*7d30*/  HMMA.16816.F32.BF16 R148, R4, R22, R148 ;  /* 0x000000160494723c */ /* 0x000fe20000041894 */
[----:B------:R-:W-:Y:S01]  /*7d40*/  FFMA.FTZ R23, R103, UR6, -R82 ;  /* 0x0000000667177c23 */ /* 0x000fe20008010852 */
[----:B------:R-:W-:Y:S01]  /*7d50*/  FFMA.FTZ R103, R96, UR6, -R78 ;  /* 0x0000000660677c23 */ /* 0x000fe2000801084e */
[----:B------:R5:W5:Y:S01]  /*7d60*/  MUFU.EX2 R22, R104 ;  /* 0x0000006800167308 */ /* 0x000b620000000800 */
[----:B----4-:R-:W-:-:S03]  /*7d70*/  FADD.FTZ R52, R113, R52 ;  /* 0x0000003471347221 */ /* 0x010fc60000010000 */
[----:B------:R-:W4:Y:S01]  /*7d80*/  MUFU.EX2 R23, R23 ;  /* 0x0000001700177308 */ /* 0x000f220000000800 */
[C---:B------:R-:W-:Y:S01]  /*7d90*/  HMMA.16816.F32.BF16 R144, R4.reuse, R12, R144 ;  /* 0x0000000c0490723c */ /* 0x040fe20000041890 */
[----:B------:R-:W-:Y:S01]  /*7da0*/  FFMA.FTZ R12, R97, UR6, -R78 ;  /* 0x00000006610c7c23 */ /* 0x000fe2000801084e */
[----:B---3--:R-:W-:Y:S01]  /*7db0*/  FADD.FTZ R52, R20, R52 ;  /* 0x0000003414347221 */ /* 0x008fe20000010000 */
[----:B------:R-:W3:Y:S03]  /*7dc0*/  MUFU.EX2 R96, R105 ;  /* 0x0000006900607308 */ /* 0x000ee60000000800 */
[----:B-----5:R-:W-:Y:S01]  /*7dd0*/  FADD.FTZ R52, R21, R52 ;  /* 0x0000003415347221 */ /* 0x020fe20000010000 */
[----:B------:R5:W2:Y:S01]  /*7de0*/  MUFU.EX2 R97, R103 ;  /* 0x0000006700617308 */ /* 0x000aa20000000800 */
[----:B------:R-:W-:Y:S01]  /*7df0*/  HMMA.16816.F32.BF16 R132, R4, R14, R132 ;  /* 0x0000000e0484723c */ /* 0x000fe20000041884 */
[----:B------:R-:W-:Y:S01]  /*7e00*/  FFMA.FTZ R104, R112, UR6, -R78 ;  /* 0x0000000670687c23 */ /* 0x000fe2000801084e */
[----:B------:R-:W-:Y:S01]  /*7e10*/  F2FP.BF16.F32.PACK_AB R4, R113, R114 ;  /* 0x000000727104723e */ /* 0x000fe200000010ff */
[C---:B------:R-:W-:Y:S01]  /*7e20*/  FADD.FTZ R55, R22.reuse, R55 ;  /* 0x0000003716377221 */ /* 0x040fe20000010000 */
[----:B------:R-:W-:Y:S01]  /*7e30*/  F2FP.BF16.F32.PACK_AB R6, R21, R20 ;  /* 0x000000141506723e */ /* 0x000fe200000010ff */
[----:B------:R-:W-:Y:S01]  /*7e40*/  FADD.FTZ R52, R85, R52 ;  /* 0x0000003455347221 */ /* 0x000fe20000010000 */
[----:B------:R-:W-:Y:S01]  /*7e50*/  F2FP.BF16.F32.PACK_AB R5, R22, R102 ;  /* 0x000000661605723e */ /* 0x000fe200000010ff */
[----:B------:R-:W-:Y:S01]  /*7e60*/  MUFU.EX2 R104, R104 ;  /* 0x0000006800687308 */ /* 0x000fe20000000800 */
[----:B----4-:R-:W-:Y:S01]  /*7e70*/  FADD.FTZ R55, R23, R55 ;  /* 0x0000003717377221 */ /* 0x010fe20000010000 */
[----:B---3--:R-:W-:Y:S01]  /*7e80*/  F2FP.BF16.F32.PACK_AB R7, R96, R23 ;  /* 0x000000176007723e */ /* 0x008fe200000010ff */
[----:B------:R-:W-:-:S02]  /*7e90*/  FFMA.FTZ R105, R70, UR6, -R82 ;  /* 0x0000000646697c23 */ /* 0x000fc40008010852 */
[----:B------:R-:W-:Y:S01]  /*7ea0*/  FADD.FTZ R55, R96, R55 ;  /* 0x0000003760377221 */ /* 0x000fe20000010000 */
[----:B-----5:R-:W-:Y:S01]  /*7eb0*/  FFMA.FTZ R103, R98, UR6, -R78 ;  /* 0x0000000662677c23 */ /* 0x020fe2000801084e */
[----:B--2---:R-:W-:Y:S01]  /*7ec0*/  FADD.FTZ R63, R97, R63 ;  /* 0x0000003f613f7221 */ /* 0x004fe20000010000 */
[----:B------:R2:W3:Y:S01]  /*7ed0*/  MUFU.EX2 R98, R12 ;  /* 0x0000000c00627308 */ /* 0x0004e20000000800 */
[C---:B------:R-:W-:Y:S03]  /*7ee0*/  HMMA.16816.F32.BF16 R156, R4.reuse, R8, R156 ;  /* 0x00000008049c723c */ /* 0x040fe6000004189c */
[----:B------:R-:W4:Y:S05]  /*7ef0*/  MUFU.EX2 R103, R103 ;  /* 0x0000006700677308 */ /* 0x000f2a0000000800 */
[----:B------:R-:W-:Y:S01]  /*7f00*/  HMMA.16816.F32.BF16 R152, R4, R10, R152 ;  /* 0x0000000a0498723c */ /* 0x000fe20000041898 */
[----:B--2---:R-:W2:Y:S01]  /*7f10*/  LDSM.16.MT88.4 R12, [R186+0x5c00] ;  /* 0x005c0000ba0c783b */ /* 0x004ea20000004200 */
[----:B---3--:R-:W-:-:S06]  /*7f20*/  FADD.FTZ R63, R98, R63 ;  /* 0x0000003f623f7221 */ /* 0x008fcc0000010000 */
[----:B-1----:R-:W-:Y:S01]  /*7f30*/  HMMA.16816.F32.BF16 R140, R4, R16, R140 ;  /* 0x00000010048c723c */ /* 0x002fe2000004188c */
[----:B----4-:R-:W-:-:S04]  /*7f40*/  FADD.FTZ R63, R103, R63 ;  /* 0x0000003f673f7221 */ /* 0x010fc80000010000 */
        /* <DEDUP_REMOVED lines=8> */
[--C-:B------:R-:W-:Y:S01]  /*7fd0*/  FFMA.FTZ R86, R84, UR6, -R87.reuse ;  /* 0x0000000654567c23 */ /* 0x100fe20008010857 */
[----:B------:R-:W-:Y:S01]  /*7fe0*/  FFMA.FTZ R87, R88, UR6, -R87 ;  /* 0x0000000658577c23 */ /* 0x000fe20008010857 */
[----:B------:R-:W-:Y:S01]  /*7ff0*/  FFMA.FTZ R88, R69, UR6, -R82 ;  /* 0x0000000645587c23 */ /* 0x000fe20008010852 */
[----:B------:R1:W3:Y:S03]  /*8000*/  MUFU.EX2 R84, R8 ;  /* 0x0000000800547308 */ /* 0x0002e60000000800 */
[C---:B------:R-:W-:Y:S01]  /*8010*/  HMMA.16816.F32.BF16 R148, R4.reuse, R10, R148 ;  /* 0x0000000a0494723c */ /* 0x040fe20000041894 */
[----:B------:R4:W-:Y:S04]  /*8020*/  MUFU.EX2 R70, R87 ;  /* 0x0000005700467308 */ /* 0x0009e80000000800 */
[----:B------:R-:W5:Y:S03]  /*8030*/  MUFU.EX2 R86, R86 ;  /* 0x0000005600567308 */ /* 0x000f660000000800 */
[C---:B------:R-:W-:Y:S01]  /*8040*/  HMMA.16816.F32.BF16 R144, R4.reuse, R16, R144 ;  /* 0x000000100490723c */ /* 0x040fe20000041890 */
[----:B------:R-:W2:Y:S01]  /*8050*/  MUFU.EX2 R69, R105 ;  /* 0x0000006900457308 */ /* 0x000ea20000000800 */
[--C-:B------:R-:W-:Y:S01]  /*8060*/  FFMA.FTZ R17, R65, UR6, -R72.reuse ;  /* 0x0000000641117c23 */ /* 0x100fe20008010848 */
[----:B-1----:R-:W1:Y:S01]  /*8070*/  LDSM.16.MT88.4 R8, [R184+0x5c00] ;  /* 0x005c0000b808783b */ /* 0x002e620000004200 */
[----:B------:R-:W-:Y:S01]  /*8080*/  FFMA.FTZ R65, R67, UR6, -R72 ;  /* 0x0000000643417c23 */ /* 0x000fe20008010848 */
[--C-:B------:R-:W-:Y:S01]  /*8090*/  FFMA.FTZ R72, R75, UR6, -R78.reuse ;  /* 0x000000064b487c23 */ /* 0x100fe2000801084e */
[----:B------:R-:W-:Y:S01]  /*80a0*/  FFMA.FTZ R67, R73, UR6, -R78 ;  /* 0x0000000649437c23 */ /* 0x000fe2000801084e */
[--C-:B----4-:R-:W-:Y:S01]  /*80b0*/  FFMA.FTZ R87, R68, UR6, -R82.reuse ;  /* 0x0000000644577c23 */ /* 0x110fe20008010852 */
[----:B------:R-:W-:Y:S01]  /*80c0*/  FFMA.FTZ R82, R81, UR6, -R82 ;  /* 0x0000000651527c23 */ /* 0x000fe20008010852 */
[----:B------:R-:W4:Y:S01]  /*80d0*/  MUFU.EX2 R68, R88 ;  /* 0x0000005800447308 */ /* 0x000f220000000800 */
[----:B------:R-:W-:Y:S01]  /*80e0*/  HMMA.16816.F32.BF16 R132, R4, R18, R132 ;  /* 0x000000120484723c */ /* 0x000fe20000041884 */
[C---:B---3--:R-:W-:Y:S01]  /*80f0*/  F2FP.BF16.F32.PACK_AB R4, R84.reuse, R85 ;  /* 0x000000555404723e */ /* 0x048fe200000010ff */
[----:B------:R-:W-:Y:S01]  /*8100*/  FADD.FTZ R52, R84, R52 ;  /* 0x0000003454347221 */ /* 0x000fe20000010000 */
[----:B------:R-:W3:Y:S01]  /*8110*/  MUFU.EX2 R81, R87 ;  /* 0x0000005700517308 */ /* 0x000ee20000000800 */
[----:B-----5:R-:W-:Y:S01]  /*8120*/  F2FP.BF16.F32.PACK_AB R6, R70, R86 ;  /* 0x000000564606723e */ /* 0x020fe200000010ff */
[----:B--2---:R-:W-:Y:S01]  /*8130*/  FADD.FTZ R55, R69, R55 ;  /* 0x0000003745377221 */ /* 0x004fe20000010000 */
[----:B------:R-:W-:Y:S01]  /*8140*/  FADD.FTZ R52, R86, R52 ;  /* 0x0000003456347221 */ /* 0x000fe20000010000 */
[----:B------:R-:W2:Y:S03]  /*8150*/  MUFU.EX2 R16, R82 ;  /* 0x0000005200107308 */ /* 0x000ea60000000800 */
[----:B------:R-:W-:Y:S01]  /*8160*/  FADD.FTZ R218, R70, R52 ;  /* 0x0000003446da7221 */ /* 0x000fe20000010000 */
[----:B------:R-:W5:Y:S01]  /*8170*/  MUFU.EX2 R17, R17 ;  /* 0x0000001100117308 */ /* 0x000f620000000800 */
[C---:B----4-:R-:W-:Y:S01]  /*8180*/  F2FP.BF16.F32.PACK_AB R5, R68.reuse, R69 ;  /* 0x000000454405723e */ /* 0x050fe200000010ff */
[----:B------:R-:W-:-:S02]  /*8190*/  FADD.FTZ R55, R68, R55 ;  /* 0x0000003744377221 */ /* 0x000fc40000010000 */
[----:B------:R-:W4:Y:S02]  /*81a0*/  MUFU.EX2 R18, R76 ;  /* 0x0000004c00127308 */ /* 0x000f240000000800 */
[----:B---3--:R-:W-:Y:S02]  /*81b0*/  FADD.FTZ R55, R81, R55 ;  /* 0x0000003751377221 */ /* 0x008fe40000010000 */
[----:B------:R-:W3:Y:S01]  /*81c0*/  MUFU.EX2 R65, R65 ;  /* 0x0000004100417308 */ /* 0x000ee20000000800 */
[C---:B--2---:R-:W-:Y:S01]  /*81d0*/  F2FP.BF16.F32.PACK_AB R7, R16.reuse, R81 ;  /* 0x000000511007723e */ /* 0x044fe200000010ff */
[----:B------:R-:W-:Y:S02]  /*81e0*/  FADD.FTZ R216, R16, R55 ;  /* 0x0000003710d87221 */ /* 0x000fe40000010000 */
[----:B------:R-:W2:Y:S01]  /*81f0*/  MUFU.EX2 R19, R77 ;  /* 0x0000004d00137308 */ /* 0x000ea20000000800 */
[----:B-----5:R-:W-:-:S03]  /*8200*/  FADD.FTZ R59, R17, R59 ;  /* 0x0000003b113b7221 */ /* 0x020fc60000010000 */
[----:B------:R-:W5:Y:S01]  /*8210*/  MUFU.EX2 R72, R72 ;  /* 0x0000004800487308 */ /* 0x000f620000000800 */
[C---:B------:R-:W-:Y:S01]  /*8220*/  HMMA.16816.F32.BF16 R156, R4.reuse, R12, R156 ;  /* 0x0000000c049c723c */ /* 0x040fe2000004189c */
[----:B----4-:R-:W-:Y:S01]  /*8230*/  FADD.FTZ R63, R18, R63 ;  /* 0x0000003f123f7221 */ /* 0x010fe20000010000 */
[----:B------:R-:W-:Y:S01]  /*8240*/  FADD.FTZ R59, R66, R59 ;  /* 0x0000003b423b7221 */ /* 0x000fe20000010000 */
[----:B------:R-:W4:Y:S03]  /*8250*/  MUFU.EX2 R67, R67 ;  /* 0x0000004300437308 */ /* 0x000f260000000800 */
[----:B---3--:R-:W-:Y:S02]  /*8260*/  FADD.FTZ R59, R65, R59 ;  /* 0x0000003b413b7221 */ /* 0x008fe40000010000 */
[----:B------:R-:W-:Y:S02]  /*8270*/  HMMA.16816.F32.BF16 R152, R4, R14, R152 ;  /* 0x0000000e0498723c */ /* 0x000fe40000041898 */
[----:B--2---:R-:W-:Y:S01]  /*8280*/  FADD.FTZ R217, R19, R59 ;  /* 0x0000003b13d97221 */ /* 0x004fe20000010000 */
[----:B-----5:R-:W-:-:S05]  /*8290*/  FADD.FTZ R63, R72, R63 ;  /* 0x0000003f483f7221 */ /* 0x020fca0000010000 */
[----:B-1----:R-:W-:Y:S01]  /*82a0*/  HMMA.16816.F32.BF16 R140, R4, R8, R140 ;  /* 0x00000008048c723c */ /* 0x002fe2000004188c */
[----:B------:R-:W-:-:S04]  /*82b0*/  FADD.FTZ R63, R71, R63 ;  /* 0x0000003f473f7221 */ /* 0x000fc80000010000 */
[----:B----4-:R-:W-:-:S03]  /*82c0*/  FADD.FTZ R215, R67, R63 ;  /* 0x0000003f43d77221 */ /* 0x010fc60000010000 */
[----:B------:R-:W-:Y:S01]  /*82d0*/  HMMA.16816.F32.BF16 R136, R4, R10, R136 ;  /* 0x0000000a0488723c */ /* 0x000fe20000041888 */
[----:B------:R-:W-:Y:S02]  /*82e0*/  F2FP.BF16.F32.PACK_AB R4, R66, R17 ;  /* 0x000000114204723e */ /* 0x000fe400000010ff */
[----:B------:R-:W-:Y:S02]  /*82f0*/  F2FP.BF16.F32.PACK_AB R5, R72, R18 ;  /* 0x000000124805723e */ /* 0x000fe400000010ff */
        /* <DEDUP_REMOVED lines=8> */
[----:B------:R-:W-:Y:S01]  /*8380*/  VIADD R214, R37, 0xfffffffe ;  /* 0xfffffffe25d67836 */ /* 0x000fe20000000000 */
[----:B------:R-:W-:-:S04]  /*8390*/  DEPBAR.LE SB0, 0x0 ;  /* 0x000080000000791a */ /* 0x000fc80000000000 */
[----:B------:R-:W-:Y:S01]  /*83a0*/  IMAD.WIDE.U32 R20, R214, R38, RZ ;  /* 0x00000026d6147225 */ /* 0x000fe200078e00ff */
[----:B------:R-:W-:-:S03]  /*83b0*/  SHF.L.U64.HI R7, R38, 0x5, R39 ;  /* 0x0000000526077819 */ /* 0x000fc60000010227 */
[----:B------:R-:W-:Y:S01]  /*83c0*/  IMAD.SHL.U32 R8, R38, 0x20, RZ ;  /* 0x0000002026087824 */ /* 0x000fe200078e00ff */
[----:B------:R-:W-:Y:S01]  /*83d0*/  BAR.SYNC.DEFER_BLOCKING 0x0 ;  /* 0x0000000000007b1d */ /* 0x000fe20000010000 */
[----:B------:R-:W-:Y:S01]  /*83e0*/  IMAD R4, R214, R39, R21 ;  /* 0x00000027d6047224 */ /* 0x000fe200078e0215 */
[C---:B------:R-:W-:Y:S02]  /*83f0*/  LEA R18, P3, R20.reuse, R193, 0x8 ;  /* 0x000000c114127211 */ /* 0x040fe400078640ff */
[C---:B------:R-:W-:Y:S02]  /*8400*/  LEA R6, P0, R20.reuse, R8, 0x7 ;  /* 0x0000000814067211 */ /* 0x040fe400078038ff */
        /* <DEDUP_REMOVED lines=16> */
[----:B------:R1:W-:Y:S04]  /*8510*/  LDGSTS.E.BYPASS.LTC128B.128 [R200+0x4800], desc[UR14][R16.64] ;  /* 0x0480000010c87fae */ /* 0x0003e8000b981a0e */
[----:B------:R-:W-:Y:S04]  /*8520*/  LDGSTS.E.BYPASS.LTC128B.128 [R200+0x5000], desc[UR14][R14.64] ;  /* 0x050000000ec87fae */ /* 0x000fe8000b981a0e */
[----:B------:R2:W-:Y:S04]  /*8530*/  LDGSTS.E.BYPASS.LTC128B.128 [R200+0x5800], desc[UR14][R12.64] ;  /* 0x058000000cc87fae */ /* 0x0005e8000b981a0e */
[----:B------:R-:W-:Y:S04]  /*8540*/  LDSM.16.M88.4 R120, [R189] ;  /* 0x00000000bd78783b */ /* 0x000fe80000000200 */
[----:B------:R-:W3:Y:S04]  /*8550*/  LDSM.16.M88.4 R92, [R188+0x2000] ;  /* 0x00200000bc5c783b */ /* 0x000ee80000000200 */
[----:B------:R-:W4:Y:S04]  /*8560*/  LDSM.16.M88.4 R84, [R188+0x2400] ;  /* 0x00240000bc54783b */ /* 0x000f280000000200 */
[----:B------:R-:W-:Y:S04]  /*8570*/  LDSM.16.M88.4 R112, [R187] ;  /* 0x00000000bb70783b */ /* 0x000fe80000000200 */
[----:B------:R-:W-:Y:S04]  /*8580*/  LDSM.16.M88.4 R240, [R185+0x2000] ;  /* 0x00200000b9f0783b */ /* 0x000fe80000000200 */
[----:B-1----:R-:W1:Y:S04]  /*8590*/  LDSM.16.M88.4 R16, [R189+0x1000] ;  /* 0x00100000bd10783b */ /* 0x002e680000000200 */
[----:B------:R-:W5:Y:S04]  /*85a0*/  LDSM.16.M88.4 R68, [R188+0x2c00] ;  /* 0x002c0000bc44783b */ /* 0x000f680000000200 */
[----:B------:R-:W2:Y:S04]  /*85b0*/  LDSM.16.M88.4 R60, [R188+0x3000] ;  /* 0x00300000bc3c783b */ /* 0x000ea80000000200 */
[----:B------:R-:W2:Y:S04]  /*85c0*/  LDSM.16.M88.4 R76, [R188+0x2800] ;  /* 0x00280000bc4c783b */ /* 0x000ea80000000200 */
[----:B------:R-:W2:Y:S04]  /*85d0*/  LDSM.16.M88.4 R116, [R188+0x3c00] ;  /* 0x003c0000bc74783b */ /* 0x000ea80000000200 */
[----:B------:R-:W2:Y:S01]  /*85e0*/  LDSM.16.M88.4 R236, [R185+0x2400] ;  /* 0x00240000b9ec783b */ /* 0x000ea20000000200 */
[C---:B---3--:R-:W-:Y:S03]  /*85f0*/  HMMA.16816.F32.BF16 R28, R120.reuse, R92, RZ ;  /* 0x0000005c781c723c */ /* 0x048fe600000418ff */
[----:B------:R-:W3:Y:S04]  /*8600*/  LDSM.16.M88.4 R44, [R188+0x3400] ;  /* 0x00340000bc2c783b */ /* 0x000ee80000000200 */
[----:B------:R-:W-:Y:S01]  /*8610*/  LDSM.16.M88.4 R108, [R187+0x1000] ;  /* 0x00100000bb6c783b */ /* 0x000fe20000000200 */
[----:B----4-:R-:W-:Y:S03]  /*8620*/  HMMA.16816.F32.BF16 R208, R120, R84, RZ ;  /* 0x0000005478d0723c */ /* 0x010fe600000418ff */
[----:B------:R-:W4:Y:S04]  /*8630*/  LDSM.16.M88.4 R228, [R185+0x2c00] ;  /* 0x002c0000b9e4783b */ /* 0x000f280000000200 */
[----:B------:R-:W4:Y:S01]  /*8640*/  LDSM.16.M88.4 R224, [R185+0x3000] ;  /* 0x00300000b9e0783b */ /* 0x000f220000000200 */
[----:B-1----:R-:W-:Y:S03]  /*8650*/  HMMA.16816.F32.BF16 R220, R16, R92, RZ ;  /* 0x0000005c10dc723c */ /* 0x002fe600000418ff */
[----:B------:R-:W1:Y:S04]  /*8660*/  LDSM.16.M88.4 R232, [R185+0x2800] ;  /* 0x00280000b9e8783b */ /* 0x000e680000000200 */
[----:B------:R-:W1:Y:S01]  /*8670*/  LDSM.16.M88.4 R24, [R188+0x3800] ;  /* 0x00380000bc18783b */ /* 0x000e620000000200 */
[----:B------:R-:W-:Y:S03]  /*8680*/  HMMA.16816.F32.BF16 R28, R112, R240, R28 ;  /* 0x000000f0701c723c */ /* 0x000fe6000004181c */
[----:B------:R-:W1:Y:S04]  /*8690*/  LDSM.16.M88.4 R124, [R185+0x3c00] ;  /* 0x003c0000b97c783b */ /* 0x000e680000000200 */
[----:B------:R-:W1:Y:S01]  /*86a0*/  LDSM.16.M88.4 R104, [R185+0x3400] ;  /* 0x00340000b968783b */ /* 0x000e620000000200 */
[----:B------:R-:W-:Y:S03]  /*86b0*/  HMMA.16816.F32.BF16 R96, R16, R94, RZ ;  /* 0x0000005e1060723c */ /* 0x000fe600000418ff */
[----:B------:R-:W1:Y:S04]  /*86c0*/  LDSM.16.M88.4 R100, [R185+0x3800] ;  /* 0x00380000b964783b */ /* 0x000e680000000200 */
[----:B------:R-:W0:Y:S01]  /*86d0*/  LDGDEPBAR ;  /* 0x00000000000079af */ /* 0x000e220000000000 */
[-C--:B-----5:R-:W-:Y:S03]  /*86e0*/  HMMA.16816.F32.BF16 R128, R120, R68.reuse, RZ ;  /* 0x000000447880723c */ /* 0x0a0fe600000418ff */
[----:B------:R-:W-:Y:S01]  /*86f0*/  FMUL.FTZ R28, R28, UR5 ;  /* 0x000000051c1c7c20 */ /* 0x000fe20008410000 */
[----:B------:R-:W-:Y:S01]  /*8700*/  FMUL.FTZ R29, R29, UR5 ;  /* 0x000000051d1d7c20 */ /* 0x000fe20008410000 */
[----:B------:R-:W-:Y:S01]  /*8710*/  FMUL.FTZ R30, R30, UR5 ;  /* 0x000000051e1e7c20 */ /* 0x000fe20008410000 */
[----:B------:R-:W-:Y:S01]  /*8720*/  FMUL.FTZ R31, R31, UR5 ;  /* 0x000000051f1f7c20 */ /* 0x000fe20008410000 */
[----:B------:R-:W-:Y:S01]  /*8730*/  MUFU.TANH R219, R28 ;  /* 0x0000001c00db7308 */ /* 0x000fe20000002400 */
[----:B--2---:R-:W-:Y:S08]  /*8740*/  HMMA.16816.F32.BF16 R12, R16, R68, RZ ;  /* 0x00000044100c723c */ /* 0x004ff000000418ff */
[----:B------:R-:W-:Y:S01]  /*8750*/  HMMA.16816.F32.BF16 R8, R120, R60, RZ ;  /* 0x0000003c7808723c */ /* 0x000fe200000418ff */
[----:B------:R-:W-:-:S07]  /*8760*/  DEPBAR.LE SB0, 0x0 ;  /* 0x000080000000791a */ /* 0x000fce0000000000 */
[----:B------:R-:W-:Y:S08]  /*8770*/  HMMA.16816.F32.BF16 R4, R16, R60, RZ ;  /* 0x0000003c1004723c */ /* 0x000ff000000418ff */
[C---:B------:R-:W-:Y:S08]  /*8780*/  HMMA.16816.F32.BF16 R92, R120.reuse, R94, RZ ;  /* 0x0000005e785c723c */ /* 0x040ff000000418ff */
[----:B------:R-:W-:Y:S08]  /*8790*/  HMMA.16816.F32.BF16 R176, R120, R76, RZ ;  /* 0x0000004c78b0723c */ /* 0x000ff000000418ff */
[C---:B------:R-:W-:Y:S08]  /*87a0*/  HMMA.16816.F32.BF16 R20, R16.reuse, R116, RZ ;  /* 0x000000741014723c */ /* 0x040ff000000418ff */
[C---:B------:R-:W-:Y:S08]  /*87b0*/  HMMA.16816.F32.BF16 R172, R16.reuse, R76, RZ ;  /* 0x0000004c10ac723c */ /* 0x040ff000000418ff */
[-C--:B------:R-:W-:Y:S08]  /*87c0*/  HMMA.16816.F32.BF16 R80, R16, R78.reuse, RZ ;  /* 0x0000004e1050723c */ /* 0x080ff000000418ff */
[----:B------:R-:W-:Y:S08]  /*87d0*/  HMMA.16816.F32.BF16 R76, R120, R78, RZ ;  /* 0x0000004e784c723c */ /* 0x000ff000000418ff */
[C---:B------:R-:W-:Y:S08]  /*87e0*/  HMMA.16816.F32.BF16 R180, R16.reuse, R84, RZ ;  /* 0x0000005410b4723c */ /* 0x040ff000000418ff */
[-C--:B------:R-:W-:Y:S08]  /*87f0*/  HMMA.16816.F32.BF16 R88, R16, R86.reuse, RZ ;  /* 0x000000561058723c */ /* 0x080ff000000418ff */
[----:B------:R-:W-:Y:S08]  /*8800*/  HMMA.16816.F32.BF16 R84, R120, R86, RZ ;  /* 0x000000567854723c */ /* 0x000ff000000418ff */
[----:B------:R-:W-:Y:S08]  /*8810*/  HMMA.16816.F32.BF16 R72, R16, R70, RZ ;  /* 0x000000461048723c */ /* 0x000ff000000418ff */
[----:B------:R-:W-:Y:S08]  /*8820*/  HMMA.16816.F32.BF16 R164, R120, R116, RZ ;  /* 0x0000007478a4723c */ /* 0x000ff000000418ff */
[----:B------:R-:W-:Y:S08]  /*8830*/  HMMA.16816.F32.BF16 R208, R112, R236, R208 ;  /* 0x000000ec70d0723c */ /* 0x000ff000000418d0 */
[----:B------:R-:W-:Y:S08]  /*8840*/  HMMA.16816.F32.BF16 R64, R16, R62, RZ ;  /* 0x0000003e1040723c */ /* 0x000ff000000418ff */
[----:B------:R-:W-:Y:S03]  /*8850*/  HMMA.16816.F32.BF16 R68, R120, R70, RZ ;  /* 0x000000467844723c */ /* 0x000fe600000418ff */
[----:B------:R-:W-:Y:S01]  /*8860*/  FMUL.FTZ R210, R210, UR5 ;  /* 0x00000005d2d27c20 */ /* 0x000fe20008410000 */
[----:B------:R-:W-:-:S04]  /*8870*/  FMUL.FTZ R211, R211, UR5 ;  /* 0x00000005d3d37c20 */ /* 0x000fc80008410000 */
[C---:B------:R-:W-:Y:S01]  /*8880*/  HMMA.16816.F32.BF16 R60, R120.reuse, R62, RZ ;  /* 0x0000003e783c723c */ /* 0x040fe200000418ff */
[----:B------:R-:W-:Y:S07]  /*8890*/  MUFU.TANH R210, R210 ;  /* 0x000000d200d27308 */ /* 0x000fee0000002400 */
[----:B---3--:R-:W-:Y:S01]  /*88a0*/  HMMA.16816.F32.BF16 R56, R120, R44, RZ ;  /* 0x0000002c7838723c */ /* 0x008fe200000418ff */
[----:B------:R-:W-:Y:S07]  /*88b0*/  MUFU.TANH R211, R211 ;  /* 0x000000d300d37308 */ /* 0x000fee0000002400 */
[-C--:B----4-:R-:W-:Y:S08]  /*88c0*/  HMMA.16816.F32.BF16 R128, R112, R228.reuse, R128 ;  /* 0x000000e47080723c */ /* 0x090ff00000041880 */
[----:B------:R-:W-:Y:S01]  /*88d0*/  HMMA.16816.F32.BF16 R12, R108, R228, R12 ;  /* 0x000000e46c0c723c */ /* 0x000fe2000004180c */
[----:B------:R-:W2:Y:S07]  /*88e0*/  MUFU.TANH R228, R31 ;  /* 0x0000001f00e47308 */ /* 0x000eae0000002400 */
[----:B------:R-:W-:Y:S03]  /*88f0*/  HMMA.16816.F32.BF16 R8, R112, R224, R8 ;  /* 0x000000e07008723c */ /* 0x000fe60000041808 */
[----:B------:R-:W-:Y:S01]  /*8900*/  FMUL.FTZ R131, R131, UR5 ;  /* 0x0000000583837c20 */ /* 0x000fe20008410000 */
[----:B------:R-:W-:Y:S01]  /*8910*/  FMUL.FTZ R130, R130, UR5 ;  /* 0x0000000582827c20 */ /* 0x000fe20008410000 */
[----:B------:R-:W-:-:S03]  /*8920*/  FMUL.FTZ R129, R129, UR5 ;  /* 0x0000000581817c20 */ /* 0x000fc60008410000 */
[----:B------:R-:W-:Y:S01]  /*8930*/  HMMA.16816.F32.BF16 R4, R108, R224, R4 ;  /* 0x000000e06c04723c */ /* 0x000fe20000041804 */
[----:B------:R-:W-:Y:S02]  /*8940*/  MUFU.TANH R224, R29 ;  /* 0x0000001d00e07308 */ /* 0x000fe40000002400 */
[----:B------:R-:W-:Y:S01]  /*8950*/  FMUL.FTZ R12, R12, UR5 ;  /* 0x000000050c0c7c20 */ /* 0x000fe20008410000 */
[----:B------:R-:W-:-:S04]  /*8960*/  FMUL.FTZ R13, R13, UR5 ;  /* 0x000000050d0d7c20 */ /* 0x000fc80008410000 */
[C---:B------:R-:W-:Y:S01]  /*8970*/  HMMA.16816.F32.BF16 R92, R112.reuse, R242, R92 ;  /* 0x000000f2705c723c */ /* 0x040fe2000004185c */
[----:B------:R3:W-:Y:S02]  /*8980*/  MUFU.TANH R225, R30 ;  /* 0x0000001e00e17308 */ /* 0x0007e40000002400 */
[----:B------:R-:W-:Y:S01]  /*8990*/  FMUL.FTZ R10, R10, UR5 ;  /* 0x000000050a0a7c20 */ /* 0x000fe20008410000 */
[----:B------:R-:W-:Y:S01]  /*89a0*/  FMUL.FTZ R11, R11, UR5 ;  /* 0x000000050b0b7c20 */ /* 0x000fe20008410000 */
[----:B------:R-:W-:Y:S01]  /*89b0*/  FMUL.FTZ R8, R8, UR5 ;  /* 0x0000000508087c20 */ /* 0x000fe20008410000 */
[----:B------:R-:W-:Y:S02]  /*89c0*/  FMUL.FTZ R9, R9, UR5 ;  /* 0x0000000509097c20 */ /* 0x000fe40008410000 */
[----:B-1----:R-:W-:Y:S01]  /*89d0*/  HMMA.16816.F32.BF16 R176, R112, R232, R176 ;  /* 0x000000e870b0723c */ /* 0x002fe200000418b0 */
[----:B------:R-:W-:Y:S02]  /*89e0*/  MUFU.TANH R10, R10 ;  /* 0x0000000a000a7308 */ /* 0x000fe40000002400 */
[----:B------:R-:W-:Y:S01]  /*89f0*/  FMUL.FTZ R4, R4, UR5 ;  /* 0x0000000504047c20 */ /* 0x000fe20008410000 */
[----:B------:R-:W-:Y:S01]  /*8a00*/  FMUL.FTZ R5, R5, UR5 ;  /* 0x0000000505057c20 */ /* 0x000fe20008410000 */
[----:B------:R-:W-:Y:S01]  /*8a10*/  FMUL.FTZ R6, R6, UR5 ;  /* 0x0000000506067c20 */ /* 0x000fe20008410000 */
[----:B------:R-:W-:-:S02]  /*8a20*/  FMUL.FTZ R7, R7, UR5 ;  /* 0x0000000507077c20 */ /* 0x000fc40008410000 */
[----:B------:R-:W-:Y:S01]  /*8a30*/  HMMA.16816.F32.BF16 R52, R16, R44, RZ ;  /* 0x0000002c1034723c */ /* 0x000fe200000418ff */
[----:B------:R-:W-:Y:S02]  /*8a40*/  MUFU.TANH R131, R131 ;  /* 0x0000008300837308 */ /* 0x000fe40000002400 */
[----:B------:R-:W-:Y:S01]  /*8a50*/  FMUL.FTZ R94, R94, UR5 ;  /* 0x000000055e5e7c20 */ /* 0x000fe20008410000 */
[----:B------:R-:W-:-:S04]  /*8a60*/  FMUL.FTZ R95, R95, UR5 ;  /* 0x000000055f5f7c20 */ /* 0x000fc80008410000 */
[----:B------:R-:W-:Y:S01]  /*8a70*/  HMMA.16816.F32.BF16 R32, R16, R24, RZ ;  /* 0x000000181020723c */ /* 0x000fe200000418ff */
[----:B------:R-:W-:Y:S02]  /*8a80*/  MUFU.TANH R130, R130 ;  /* 0x0000008200827308 */ /* 0x000fe40000002400 */
[----:B------:R-:W-:Y:S01]  /*8a90*/  FMUL.FTZ R178, R178, UR5 ;  /* 0x00000005b2b27c20 */ /* 0x000fe20008410000 */
[----:B------:R-:W-:-:S04]  /*8aa0*/  FMUL.FTZ R179, R179, UR5 ;  /* 0x00000005b3b37c20 */ /* 0x000fc80008410000 */
[C---:B------:R-:W-:Y:S01]  /*8ab0*/  HMMA.16816.F32.BF16 R48, R16.reuse, R46, RZ ;  /* 0x0000002e1030723c */ /* 0x040fe200000418ff */
[----:B------:R-:W-:Y:S07]  /*8ac0*/  MUFU.TANH R178, R178 ;  /* 0x000000b200b27308 */ /* 0x000fee0000002400 */
[----:B---3--:R-:W-:Y:S01]  /*8ad0*/  HMMA.16816.F32.BF16 R28, R16, R26, RZ ;  /* 0x0000001a101c723c */ /* 0x008fe200000418ff */
[----:B------:R-:W-:Y:S07]  /*8ae0*/  MUFU.TANH R179, R179 ;  /* 0x000000b300b37308 */ /* 0x000fee0000002400 */
[----:B------:R-:W-:Y:S01]  /*8af0*/  HMMA.16816.F32.BF16 R40, R120, R24, RZ ;  /* 0x000000187828723c */ /* 0x000fe200000418ff */
[----:B------:R-:W-:Y:S07]  /*8b00*/  MUFU.TANH R11, R11 ;  /* 0x0000000b000b7308 */ /* 0x000fee0000002400 */
[----:B------:R-:W-:Y:S01]  /*8b10*/  HMMA.16816.F32.BF16 R20, R108, R124, R20 ;  /* 0x0000007c6c14723c */ /* 0x000fe20000041814 */
[----:B------:R-:W-:Y:S07]  /*8b20*/  MUFU.TANH R12, R12 ;  /* 0x0000000c000c7308 */ /* 0x000fee0000002400 */
[C---:B------:R-:W-:Y:S01]  /*8b30*/  HMMA.16816.F32.BF16 R44, R120.reuse, R46, RZ ;  /* 0x0000002e782c723c */ /* 0x040fe200000418ff */
[----:B------:R-:W-:Y:S07]  /*8b40*/  MUFU.TANH R13, R13 ;  /* 0x0000000d000d7308 */ /* 0x000fee0000002400 */
[----:B------:R-:W-:Y:S01]  /*8b50*/  HMMA.16816.F32.BF16 R24, R120, R26, RZ ;  /* 0x0000001a7818723c */ /* 0x000fe200000418ff */
[----:B------:R-:W-:Y:S02]  /*8b60*/  MUFU.TANH R4, R4 ;  /* 0x0000000400047308 */ /* 0x000fe40000002400 */
[----:B------:R-:W-:Y:S01]  /*8b70*/  FMUL.FTZ R20, R20, UR5 ;  /* 0x0000000514147c20 */ /* 0x000fe20008410000 */
[----:B------:R-:W-:Y:S01]  /*8b80*/  FMUL.FTZ R21, R21, UR5 ;  /* 0x0000000515157c20 */ /* 0x000fe20008410000 */
[----:B------:R-:W-:Y:S01]  /*8b90*/  FMUL.FTZ R22, R22, UR5 ;  /* 0x0000000516167c20 */ /* 0x000fe20008410000 */
[----:B------:R-:W-:-:S02]  /*8ba0*/  FMUL.FTZ R23, R23, UR5 ;  /* 0x0000000517177c20 */ /* 0x000fc40008410000 */
[C---:B------:R-:W-:Y:S01]  /*8bb0*/  HMMA.16816.F32.BF16 R76, R112.reuse, R234, R76 ;  /* 0x000000ea704c723c */ /* 0x040fe2000004184c */
[----:B------:R-:W-:Y:S07]  /*8bc0*/  MUFU.TANH R5, R5 ;  /* 0x0000000500057308 */ /* 0x000fee0000002400 */
[----:B------:R-:W-:Y:S01]  /*8bd0*/  HMMA.16816.F32.BF16 R84, R112, R238, R84 ;  /* 0x000000ee7054723c */ /* 0x000fe20000041854 */
[----:B------:R-:W-:Y:S07]  /*8be0*/  MUFU.TANH R8, R8 ;  /* 0x0000000800087308 */ /* 0x000fee0000002400 */
[----:B------:R-:W-:Y:S01]  /*8bf0*/  HMMA.16816.F32.BF16 R16, R16, R118, RZ ;  /* 0x000000761010723c */ /* 0x000fe200000418ff */
        /* <DEDUP_REMOVED lines=8> */
[----:B------:R-:W-:Y:S01]  /*8c80*/  FMUL.FTZ R86, R86, UR5 ;  /* 0x0000000556567c20 */ /* 0x000fe20008410000 */
[----:B------:R-:W-:Y:S01]  /*8c90*/  FMUL.FTZ R84, R84, UR5 ;  /* 0x0000000554547c20 */ /* 0x000fe20008410000 */
[----:B------:R-:W-:Y:S02]  /*8ca0*/  FMUL.FTZ R85, R85, UR5 ;  /* 0x0000000555557c20 */ /* 0x000fe40008410000 */
[C---:B------:R-:W-:Y:S01]  /*8cb0*/  HMMA.16816.F32.BF16 R164, R112.reuse, R124, R164 ;  /* 0x0000007c70a4723c */ /* 0x040fe200000418a4 */
[----:B------:R-:W1:Y:S07]  /*8cc0*/  MUFU.TANH R124, R94 ;  /* 0x0000005e007c7308 */ /* 0x000e6e0000002400 */
[C---:B------:R-:W-:Y:S01]  /*8cd0*/  HMMA.16816.F32.BF16 R68, R112.reuse, R230, R68 ;  /* 0x000000e67044723c */ /* 0x040fe20000041844 */
[----:B------:R-:W-:Y:S07]  /*8ce0*/  MUFU.TANH R125, R79 ;  /* 0x0000004f007d7308 */ /* 0x000fee0000002400 */
[----:B------:R-:W-:Y:S01]  /*8cf0*/  HMMA.16816.F32.BF16 R56, R112, R104, R56 ;  /* 0x000000687038723c */ /* 0x000fe20000041838 */
[----:B------:R-:W-:Y:S02]  /*8d00*/  MUFU.TANH R84, R84 ;  /* 0x0000005400547308 */ /* 0x000fe40000002400 */
[----:B------:R-:W-:-:S05]  /*8d10*/  FMUL.FTZ R164, R164, UR5 ;  /* 0x00000005a4a47c20 */ /* 0x000fca0008410000 */
[C---:B------:R-:W-:Y:S01]  /*8d20*/  HMMA.16816.F32.BF16 R60, R112.reuse, R226, R60 ;  /* 0x000000e2703c723c */ /* 0x040fe2000004183c */
[----:B------:R-:W-:Y:S02]  /*8d30*/  MUFU.TANH R85, R85 ;  /* 0x0000005500557308 */ /* 0x000fe40000002400 */
[----:B------:R-:W-:Y:S01]  /*8d40*/  FMUL.FTZ R71, R71, UR5 ;  /* 0x0000000547477c20 */ /* 0x000fe20008410000 */
[----:B------:R-:W-:Y:S01]  /*8d50*/  FMUL.FTZ R70, R70, UR5 ;  /* 0x0000000546467c20 */ /* 0x000fe20008410000 */
[----:B------:R-:W-:Y:S01]  /*8d60*/  FMUL.FTZ R68, R68, UR5 ;  /* 0x0000000544447c20 */ /* 0x000fe20008410000 */
[----:B------:R-:W-:Y:S02]  /*8d70*/  FMUL.FTZ R69, R69, UR5 ;  /* 0x0000000545457c20 */ /* 0x000fe40008410000 */
[----:B------:R-:W-:Y:S01]  /*8d80*/  HMMA.16816.F32.BF16 R44, R112, R106, R44 ;  /* 0x0000006a702c723c */ /* 0x000fe2000004182c */
[----:B------:R-:W-:Y:S02]  /*8d90*/  MUFU.TANH R250, R71 ;  /* 0x0000004700fa7308 */ /* 0x000fe40000002400 */
[----:B------:R-:W-:Y:S01]  /*8da0*/  FMUL.FTZ R58, R58, UR5 ;  /* 0x000000053a3a7c20 */ /* 0x000fe20008410000 */
[----:B------:R-:W-:-:S04]  /*8db0*/  FMUL.FTZ R59, R59, UR5 ;  /* 0x000000053b3b7c20 */ /* 0x000fc80008410000 */
[----:B------:R-:W-:Y:S01]  /*8dc0*/  HMMA.16816.F32.BF16 R24, R112, R102, R24 ;  /* 0x000000667018723c */ /* 0x000fe20000041818 */
[----:B------:R-:W-:Y:S02]  /*8dd0*/  MUFU.TANH R58, R58 ;  /* 0x0000003a003a7308 */ /* 0x000fe40000002400 */
[----:B------:R-:W-:Y:S01]  /*8de0*/  FMUL.FTZ R62, R62, UR5 ;  /* 0x000000053e3e7c20 */ /* 0x000fe20008410000 */
[----:B------:R-:W-:-:S04]  /*8df0*/  FMUL.FTZ R63, R63, UR5 ;  /* 0x000000053f3f7c20 */ /* 0x000fc80008410000 */
[----:B------:R-:W-:Y:S01]  /*8e00*/  HMMA.16816.F32.BF16 R52, R108, R104, R52 ;  /* 0x000000686c34723c */ /* 0x000fe20000041834 */
[----:B------:R3:W-:Y:S02]  /*8e10*/  MUFU.TANH R104, R20 ;  /* 0x0000001400687308 */ /* 0x0007e40000002400 */
[----:B------:R-:W-:-:S05]  /*8e20*/  FMUL.FTZ R47, R47, UR5 ;  /* 0x000000052f2f7c20 */ /* 0x000fca0008410000 */
[----:B------:R-:W-:Y:S01]  /*8e30*/  HMMA.16816.F32.BF16 R40, R112, R100, R40 ;  /* 0x000000647028723c */ /* 0x000fe20000041828 */
[----:B------:R-:W-:Y:S02]  /*8e40*/  MUFU.TANH R249, R70 ;  /* 0x0000004600f97308 */ /* 0x000fe40000002400 */
[----:B------:R-:W-:Y:S01]  /*8e50*/  FMUL.FTZ R27, R27, UR5 ;  /* 0x000000051b1b7c20 */ /* 0x000fe20008410000 */
[----:B------:R-:W-:-:S04]  /*8e60*/  FMUL.FTZ R26, R26, UR5 ;  /* 0x000000051a1a7c20 */ /* 0x000fc80008410000 */
[-C--:B------:R-:W-:Y:S01]  /*8e70*/  HMMA.16816.F32.BF16 R16, R108, R126.reuse, R16 ;  /* 0x0000007e6c10723c */ /* 0x080fe20000041810 */
[----:B------:R-:W-:Y:S01]  /*8e80*/  MUFU.TANH R59, R59 ;  /* 0x0000003b003b7308 */ /* 0x000fe20000002400 */
[----:B---3--:R-:W-:Y:S02]  /*8e90*/  IMAD R20, R37, 0x80, R168 ;  /* 0x0000008025147824 */ /* 0x008fe400078e02a8 */
[----:B------:R-:W-:Y:S01]  /*8ea0*/  FMUL.FTZ R53, R53, UR5 ;  /* 0x0000000535357c20 */ /* 0x000fe20008410000 */
[----:B------:R-:W-:Y:S01]  /*8eb0*/  FMUL.FTZ R52, R52, UR5 ;  /* 0x0000000534347c20 */ /* 0x000fe20008410000 */
[C---:B------:R-:W-:Y:S02]  /*8ec0*/  VIADD R229, R20.reuse, 0xffffff09 ;  /* 0xffffff0914e57836 */ /* 0x040fe40000000000 */
[----:B------:R-:W-:Y:S01]  /*8ed0*/  HMMA.16816.F32.BF16 R120, R112, R126, R120 ;  /* 0x0000007e7078723c */ /* 0x000fe20000041878 */
[----:B------:R3:W-:Y:S01]  /*8ee0*/  MUFU.TANH R127, R87 ;  /* 0x00000057007f7308 */ /* 0x0007e20000002400 */
[----:B------:R-:W-:-:S02]  /*8ef0*/  VIADD R113, R20, 0xffffff40 ;  /* 0xffffff4014717836 */ /* 0x000fc40000000000 */
[----:B------:R-:W-:Y:S01]  /*8f00*/  FMUL.FTZ R42, R42, UR5 ;  /* 0x000000052a2a7c20 */ /* 0x000fe20008410000 */
[C---:B------:R-:W-:Y:S02]  /*8f10*/  VIADD R118, R20.reuse, 0xffffff31 ;  /* 0xffffff3114767836 */ /* 0x040fe40000000000 */
[----:B------:R-:W-:Y:S01]  /*8f20*/  FMUL.FTZ R43, R43, UR5 ;  /* 0x000000052b2b7c20 */ /* 0x000fe20008410000 */
[----:B------:R-:W-:Y:S01]  /*8f30*/  VIADD R115, R20, 0xffffff30 ;  /* 0xffffff3014737836 */ /* 0x000fe20000000000 */
[----:B------:R-:W-:Y:S01]  /*8f40*/  ISETP.GT.AND P5, PT, R212, R229, PT ;  /* 0x000000e5d400720c */ /* 0x000fe20003fa4270 */
[C---:B------:R-:W-:Y:S01]  /*8f50*/  HMMA.16816.F32.BF16 R88, R108.reuse, R238, R88 ;  /* 0x000000ee6c58723c */ /* 0x040fe20000041858 */
[C---:B------:R-:W-:Y:S01]  /*8f60*/  VIADD R238, R20.reuse, 0xffffff01 ;  /* 0xffffff0114ee7836 */ /* 0x040fe20000000000 */
[----:B------:R4:W-:Y:S01]  /*8f70*/  MUFU.TANH R112, R86 ;  /* 0x0000005600707308 */ /* 0x0009e20000002400 */
[----:B------:R-:W-:Y:S02]  /*8f80*/  VIADD R114, R20, 0xffffff39 ;  /* 0xffffff3914727836 */ /* 0x000fe40000000000 */
[----:B------:R-:W-:Y:S01]  /*8f90*/  FMUL.FTZ R16, R16, UR5 ;  /* 0x0000000510107c20 */ /* 0x000fe20008410000 */
[----:B------:R-:W-:Y:S01]  /*8fa0*/  VIADD R117, R20, 0xffffff38 ;  /* 0xffffff3814757836 */ /* 0x000fe20000000000 */
[----:B------:R-:W-:Y:S01]  /*8fb0*/  ISETP.GT.AND P6, PT, R212, R238, PT ;  /* 0x000000eed400720c */ /* 0x000fe20003fc4270 */
[C---:B------:R-:W-:Y:S01]  /*8fc0*/  VIADD R94, R20.reuse, 0xffffff51 ;  /* 0xffffff51145e7836 */ /* 0x040fe20000000000 */
[C---:B------:R-:W-:Y:S01]  /*8fd0*/  HMMA.16816.F32.BF16 R64, R108.reuse, R226, R64 ;  /* 0x000000e26c40723c */ /* 0x040fe20000041840 */
[----:B------:R-:W-:Y:S01]  /*8fe0*/  VIADD R227, R20, 0xffffff10 ;  /* 0xffffff1014e37836 */ /* 0x000fe20000000000 */
[----:B--2---:R-:W-:Y:S01]  /*8ff0*/  FSEL R246, R228, -INF , !P6 ;  /* 0xff800000e4f67808 */ /* 0x004fe20007000000 */
[C---:B------:R-:W-:Y:S01]  /*9000*/  VIADD R226, R20.reuse, 0xffffff21 ;  /* 0xffffff2114e27836 */ /* 0x040fe20000000000 */
[----:B------:R2:W-:Y:S01]  /*9010*/  MUFU.TANH R126, R78 ;  /* 0x0000004e007e7308 */ /* 0x0005e20000002400 */
[----:B---3--:R-:W-:Y:S01]  /*9020*/  VIADD R87, R20, 0xffffff60 ;  /* 0xffffff6014577836 */ /* 0x008fe20000000000 */
[----:B------:R-:W-:Y:S01]  /*9030*/  ISETP.GT.AND P4, PT, R212, R227, PT ;  /* 0x000000e3d400720c */ /* 0x000fe20003f84270 */
[C---:B------:R-:W-:Y:S01]  /*9040*/  VIADD R79, R20.reuse, 0xffffff69 ;  /* 0xffffff69144f7836 */ /* 0x040fe20000000000 */
[----:B------:R-:W-:Y:S01]  /*9050*/  HMMA.16816.F32.BF16 R180, R108, R236, R180 ;  /* 0x000000ec6cb4723c */ /* 0x000fe200000418b4 */
[----:B------:R-:W-:-:S02]  /*9060*/  VIADD R236, R20, 0xffffff08 ;  /* 0xffffff0814ec7836 */ /* 0x000fc40000000000 */
[----:B------:R-:W-:Y:S01]  /*9070*/  FMUL.FTZ R17, R17, UR5 ;  /* 0x0000000511117c20 */ /* 0x000fe20008410000 */
[----:B------:R-:W-:Y:S01]  /*9080*/  FMUL.FTZ R88, R88, UR5 ;  /* 0x0000000558587c20 */ /* 0x000fe20008410000 */
[----:B------:R3:W5:Y:S01]  /*9090*/  MUFU.TANH R237, R95 ;  /* 0x0000005f00ed7308 */ /* 0x0007620000002400 */
[----:B------:R-:W-:Y:S01]  /*90a0*/  FMUL.FTZ R89, R89, UR5 ;  /* 0x0000000559597c20 */ /* 0x000fe20008410000 */
[----:B------:R-:W-:Y:S01]  /*90b0*/  ISETP.GT.AND P0, PT, R212, R236, PT ;  /* 0x000000ecd400720c */ /* 0x000fe20003f04270 */
[C---:B----4-:R-:W-:Y:S01]  /*90c0*/  VIADD R86, R20.reuse, 0xffffff61 ;  /* 0xffffff6114567836 */ /* 0x050fe20000000000 */
[C---:B------:R-:W-:Y:S01]  /*90d0*/  HMMA.16816.F32.BF16 R96, R108.reuse, R242, R96 ;  /* 0x000000f26c60723c */ /* 0x040fe20000041860 */
[----:B------:R-:W-:Y:S01]  /*90e0*/  VIADD R242, R20, 0xffffff00 ;  /* 0xffffff0014f27836 */ /* 0x000fe20000000000 */
[----:B-1----:R-:W-:Y:S01]  /*90f0*/  FSEL R71, R124, -INF , !P0 ;  /* 0xff8000007c477808 */ /* 0x002fe20004000000 */
[----:B------:R-:W-:Y:S01]  /*9100*/  VIADD R70, R20, 0xffffff71 ;  /* 0xffffff7114467836 */ /* 0x000fe20000000000 */
[C---:B------:R-:W-:Y:S01]  /*9110*/  ISETP.GT.AND P0, PT, R212.reuse, R226, PT ;  /* 0x000000e2d400720c */ /* 0x040fe20003f04270 */
[----:B------:R-:W1:Y:S01]  /*9120*/  MUFU.TANH R42, R42 ;  /* 0x0000002a002a7308 */ /* 0x000e620000002400 */
[----:B------:R-:W-:Y:S01]  /*9130*/  ISETP.GT.AND P1, PT, R212, R242, PT ;  /* 0x000000f2d400720c */ /* 0x000fe20003f24270 */
[C---:B--2---:R-:W-:Y:S01]  /*9140*/  VIADD R78, R20.reuse, 0xffffff70 ;  /* 0xffffff70144e7836 */ /* 0x044fe20000000000 */
[----:B------:R-:W-:Y:S01]  /*9150*/  HMMA.16816.F32.BF16 R48, R108, R106, R48 ;  /* 0x0000006a6c30723c */ /* 0x000fe20000041830 */
[C---:B------:R-:W-:Y:S01]  /*9160*/  VIADD R107, R20.reuse, 0xffffff11 ;  /* 0xffffff11146b7836 */ /* 0x040fe20000000000 */
[----:B------:R-:W-:Y:S01]  /*9170*/  FSEL R247, R225, -INF , !P1 ;  /* 0xff800000e1f77808 */ /* 0x000fe20004800000 */
[----:B------:R-:W-:-:S02]  /*9180*/  VIADD R106, R20, 0xffffff20 ;  /* 0xffffff20146a7836 */ /* 0x000fc40000000000 */
[----:B------:R-:W-:Y:S01]  /*9190*/  FMUL.FTZ R181, R181, UR5 ;  /* 0x00000005b5b57c20 */ /* 0x000fe20008410000 */
[----:B------:R-:W-:Y:S01]  /*91a0*/  MUFU.TANH R43, R43 ;  /* 0x0000002b002b7308 */ /* 0x000fe20000002400 */
[----:B------:R-:W-:Y:S01]  /*91b0*/  ISETP.GT.AND P3, PT, R212, R107, PT ;  /* 0x0000006bd400720c */ /* 0x000fe20003f64270 */
[----:B---3--:R-:W-:Y:S01]  /*91c0*/  VIADD R95, R20, 0xffffff50 ;  /* 0xffffff50145f7836 */ /* 0x008fe20000000000 */
[C---:B------:R-:W-:Y:S01]  /*91d0*/  HMMA.16816.F32.BF16 R220, R108.reuse, R240, R220 ;  /* 0x000000f06cdc723c */ /* 0x040fe200000418dc */
[----:B------:R-:W-:Y:S01]  /*91e0*/  ISETP.GT.AND P6, PT, R212, R106, PT ;  /* 0x0000006ad400720c */ /* 0x000fe20003fc4270 */
[----:B------:R-:W-:Y:S01]  /*91f0*/  FMUL.FTZ R180, R180, UR5 ;  /* 0x00000005b4b47c20 */ /* 0x000fe20008410000 */
[----:B------:R-:W-:Y:S01]  /*9200*/  FMUL.FTZ R97, R97, UR5 ;  /* 0x0000000561617c20 */ /* 0x000fe20008410000 */
[----:B------:R-:W-:Y:S01]  /*9210*/  FMUL.FTZ R96, R96, UR5 ;  /* 0x0000000560607c20 */ /* 0x000fe20008410000 */
[----:B-----5:R-:W-:Y:S01]  /*9220*/  FSEL R237, R237, -INF , !P5 ;  /* 0xff800000eded7808 */ /* 0x020fe20006800000 */
[----:B------:R-:W-:Y:S01]  /*9230*/  MUFU.TANH R26, R26 ;  /* 0x0000001a001a7308 */ /* 0x000fe20000002400 */
[----:B------:R-:W-:Y:S01]  /*9240*/  FMUL.FTZ R64, R64, UR5 ;  /* 0x0000000540407c20 */ /* 0x000fe20008410000 */
[----:B------:R-:W-:Y:S01]  /*9250*/  HMMA.16816.F32.BF16 R32, R108, R100, R32 ;  /* 0x000000646c20723c */ /* 0x000fe20000041820 */
[----:B------:R-:W-:Y:S01]  /*9260*/  FMUL.FTZ R100, R166, UR5 ;  /* 0x00000005a6647c20 */ /* 0x000fe20008410000 */
[----:B------:R-:W-:-:S02]  /*9270*/  VIADD R166, R20, 0xffffff29 ;  /* 0xffffff2914a67836 */ /* 0x000fc40000000000 */
[----:B------:R-:W-:Y:S01]  /*9280*/  FMUL.FTZ R101, R167, UR5 ;  /* 0x00000005a7657c20 */ /* 0x000fe20008410000 */
[----:B------:R-:W-:Y:S01]  /*9290*/  FMUL.FTZ R49, R49, UR5 ;  /* 0x0000000531317c20 */ /* 0x000fe20008410000 */
[----:B------:R-:W-:Y:S01]  /*92a0*/  FMUL.FTZ R48, R48, UR5 ;  /* 0x0000000530307c20 */ /* 0x000fe20008410000 */
[----:B------:R-:W-:Y:S01]  /*92b0*/  MUFU.TANH R181, R181 ;  /* 0x000000b500b57308 */ /* 0x000fe20000002400 */
[----:B------:R-:W-:Y:S01]  /*92c0*/  FMUL.FTZ R65, R65, UR5 ;  /* 0x0000000541417c20 */ /* 0x000fe20008410000 */
[C---:B------:R-:W-:Y:S01]  /*92d0*/  HMMA.16816.F32.BF16 R28, R108.reuse, R102, R28 ;  /* 0x000000666c1c723c */ /* 0x040fe2000004181c */
[----:B------:R-:W-:Y:S02]  /*92e0*/  VIADD R103, R20, 0xffffff19 ;  /* 0xffffff1914677836 */ /* 0x000fe40000000000 */
[----:B------:R-:W-:Y:S01]  /*92f0*/  FMUL.FTZ R98, R98, UR5 ;  /* 0x0000000562627c20 */ /* 0x000fe20008410000 */
[----:B------:R-:W-:Y:S02]  /*9300*/  VIADD R102, R20, 0xffffff18 ;  /* 0xffffff1814667836 */ /* 0x000fe40000000000 */
[----:B------:R-:W-:Y:S01]  /*9310*/  FMUL.FTZ R220, R220, UR5 ;  /* 0x00000005dcdc7c20 */ /* 0x000fe20008410000 */
[----:B------:R-:W-:Y:S01]  /*9320*/  FMUL.FTZ R221, R221, UR5 ;  /* 0x00000005dddd7c20 */ /* 0x000fe20008410000 */
[----:B------:R-:W-:Y:S01]  /*9330*/  ISETP.GT.AND P1, PT, R212, R103, PT ;  /* 0x00000067d400720c */ /* 0x000fe20003f24270 */
[----:B------:R-:W-:Y:S01]  /*9340*/  MUFU.TANH R101, R101 ;  /* 0x0000006500657308 */ /* 0x000fe20000002400 */
[C---:B------:R-:W-:Y:S01]  /*9350*/  HMMA.16816.F32.BF16 R172, R108.reuse, R232, R172 ;  /* 0x000000e86cac723c */ /* 0x040fe200000418ac */
[----:B------:R-:W-:Y:S01]  /*9360*/  FSEL R232, R210, -INF , !P4 ;  /* 0xff800000d2e87808 */ /* 0x000fe20006000000 */
[----:B------:R-:W-:Y:S01]  /*9370*/  FMUL.FTZ R183, R183, UR5 ;  /* 0x00000005b7b77c20 */ /* 0x000fe20008410000 */
[----:B------:R-:W-:Y:S01]  /*9380*/  ISETP.GT.AND P4, PT, R212, R166, PT ;  /* 0x000000a6d400720c */ /* 0x000fe20003f84270 */
[----:B------:R-:W-:Y:S01]  /*9390*/  FMUL.FTZ R33, R33, UR5 ;  /* 0x0000000521217c20 */ /* 0x000fe20008410000 */
[----:B------:R-:W-:Y:S01]  /*93a0*/  FSEL R210, R179, -INF , !P0 ;  /* 0xff800000b3d27808 */ /* 0x000fe20004000000 */
[----:B------:R-:W-:Y:S01]  /*93b0*/  FMUL.FTZ R32, R32, UR5 ;  /* 0x0000000520207c20 */ /* 0x000fe20008410000 */
[----:B------:R2:W-:Y:S01]  /*93c0*/  MUFU.TANH R233, R62 ;  /* 0x0000003e00e97308 */ /* 0x0005e20000002400 */
[C---:B------:R-:W-:Y:S01]  /*93d0*/  HMMA.16816.F32.BF16 R80, R108.reuse, R234, R80 ;  /* 0x000000ea6c50723c */ /* 0x040fe20000041850 */
[----:B------:R-:W-:Y:S01]  /*93e0*/  ISETP.GT.AND P2, PT, R212, R102, PT ;  /* 0x00000066d400720c */ /* 0x000fe20003f44270 */
[----:B------:R-:W-:Y:S01]  /*93f0*/  FMUL.FTZ R90, R90, UR5 ;  /* 0x000000055a5a7c20 */ /* 0x000fe20008410000 */
[----:B------:R-:W-:Y:S01]  /*9400*/  FSEL R225, R127, -INF , !P1 ;  /* 0xff8000007fe17808 */ /* 0x000fe20004800000 */
[----:B------:R-:W-:Y:S01]  /*9410*/  FMUL.FTZ R28, R28, UR5 ;  /* 0x000000051c1c7c20 */ /* 0x000fe20008410000 */
[----:B------:R-:W-:Y:S01]  /*9420*/  ISETP.GT.AND P0, PT, R212, R113, PT ;  /* 0x00000071d400720c */ /* 0x000fe20003f04270 */
[----:B------:R-:W-:Y:S01]  /*9430*/  FMUL.FTZ R29, R29, UR5 ;  /* 0x000000051d1d7c20 */ /* 0x000fe20008410000 */
[----:B------:R3:W-:Y:S01]  /*9440*/  MUFU.TANH R127, R47 ;  /* 0x0000002f007f7308 */ /* 0x0007e20000002400 */
[----:B------:R-:W-:Y:S01]  /*9450*/  HMMA.16816.F32.BF16 R72, R108, R230, R72 ;  /* 0x000000e66c48723c */ /* 0x000fe20000041848 */
[----:B------:R-:W-:Y:S01]  /*9460*/  FSEL R228, R112, -INF , !P2 ;  /* 0xff80000070e47808 */ /* 0x000fe20005000000 */
[----:B------:R-:W-:Y:S01]  /*9470*/  VIADD R110, R20, 0xffffff28 ;  /* 0xffffff28146e7836 */ /* 0x000fe20000000000 */
[----:B------:R-:W-:Y:S01]  /*9480*/  FSEL R234, R10, -INF , !P0 ;  /* 0xff8000000aea7808 */ /* 0x000fe20004000000 */
[----:B------:R-:W-:Y:S01]  /*9490*/  FMUL.FTZ R10, R123, UR5 ;  /* 0x000000057b0a7c20 */ /* 0x000fe20008410000 */
[----:B------:R-:W-:Y:S01]  /*94a0*/  ISETP.GT.AND P2, PT, R212, R118, PT ;  /* 0x00000076d400720c */ /* 0x000fe20003f44270 */
[----:B------:R-:W-:Y:S01]  /*94b0*/  VIADD R111, R20, 0xffffff41 ;  /* 0xffffff41146f7836 */ /* 0x000fe20000000000 */
[----:B------:R-:W-:Y:S01]  /*94c0*/  MUFU.TANH R235, R63 ;  /* 0x0000003f00eb7308 */ /* 0x000fe20000002400 */
[----:B------:R-:W-:Y:S01]  /*94d0*/  ISETP.GT.AND P5, PT, R212, R110, PT ;  /* 0x0000006ed400720c */ /* 0x000fe20003fa4270 */
[----:B--2---:R-:W-:Y:S01]  /*94e0*/  FMUL.FTZ R62, R46, UR5 ;  /* 0x000000052e3e7c20 */ /* 0x004fe20008410000 */
[----:B------:R-:W-:Y:S01]  /*94f0*/  FSEL R46, R211, -INF , !P3 ;  /* 0xff800000d32e7808 */ /* 0x000fe20005800000 */
[----:B------:R-:W-:Y:S01]  /*9500*/  FMUL.FTZ R80, R80, UR5 ;  /* 0x0000000550507c20 */ /* 0x000fe20008410000 */
[----:B------:R-:W-:Y:S01]  /*9510*/  FSEL R211, R178, -INF , !P6 ;  /* 0xff800000b2d37808 */ /* 0x000fe20007000000 */
[----:B------:R-:W-:Y:S01]  /*9520*/  FMUL.FTZ R173, R173, UR5 ;  /* 0x00000005adad7c20 */ /* 0x000fe20008410000 */
[----:B------:R-:W-:Y:S01]  /*9530*/  FSEL R178, R125, -INF , !P4 ;  /* 0xff8000007db27808 */ /* 0x000fe20006000000 */
[----:B------:R-:W-:Y:S01]  /*9540*/  MUFU.TANH R112, R62 ;  /* 0x0000003e00707308 */ /* 0x000fe20000002400 */
[----:B------:R-:W-:Y:S01]  /*9550*/  ISETP.GT.AND P3, PT, R212, R115, PT ;  /* 0x00000073d400720c */ /* 0x000fe20003f64270 */
[----:B------:R-:W-:Y:S01]  /*9560*/  FMUL.FTZ R172, R172, UR5 ;  /* 0x00000005acac7c20 */ /* 0x000fe20008410000 */
[----:B------:R-:W-:Y:S01]  /*9570*/  FSEL R251, R131, -INF , !P2 ;  /* 0xff80000083fb7808 */ /* 0x000fe20005000000 */
[----:B---3--:R-:W-:Y:S01]  /*9580*/  FMUL.FTZ R47, R73, UR5 ;  /* 0x00000005492f7c20 */ /* 0x008fe20008410000 */
[----:B------:R-:W-:Y:S01]  /*9590*/  ISETP.GT.AND P2, PT, R212, R95, PT ;  /* 0x0000005fd400720c */ /* 0x000fe20003f44270 */
[----:B------:R-:W-:Y:S01]  /*95a0*/  FMUL.FTZ R72, R72, UR5 ;  /* 0x0000000548487c20 */ /* 0x000fe20008410000 */
[----:B------:R-:W-:Y:S01]  /*95b0*/  FSEL R245, R130, -INF , !P3 ;  /* 0xff80000082f57808 */ /* 0x000fe20005800000 */
[----:B------:R2:W3:Y:S01]  /*95c0*/  MUFU.TANH R125, R27 ;  /* 0x0000001b007d7308 */ /* 0x0004e20000002400 */
[----:B------:R-:W-:Y:S01]  /*95d0*/  FSEL R179, R126, -INF , !P5 ;  /* 0xff8000007eb37808 */ /* 0x000fe20006800000 */
[----:B------:R-:W-:Y:S01]  /*95e0*/  FMUL.FTZ R91, R91, UR5 ;  /* 0x000000055b5b7c20 */ /* 0x000fe20008410000 */
[----:B------:R-:W-:Y:S01]  /*95f0*/  FSEL R130, R58, -INF , !P2 ;  /* 0xff8000003a827808 */ /* 0x000fe20005000000 */
[----:B------:R-:W-:Y:S01]  /*9600*/  FMUL.FTZ R58, R81, UR5 ;  /* 0x00000005513a7c20 */ /* 0x000fe20008410000 */
[C---:B------:R-:W-:Y:S01]  /*9610*/  ISETP.GT.AND P6, PT, R212.reuse, R114, PT ;  /* 0x00000072d400720c */ /* 0x040fe20003fc4270 */
[----:B------:R-:W-:Y:S01]  /*9620*/  FMUL.FTZ R175, R175, UR5 ;  /* 0x00000005afaf7c20 */ /* 0x000fe20008410000 */
[----:B------:R-:W-:Y:S01]  /*9630*/  ISETP.GT.AND P5, PT, R212, R111, PT ;  /* 0x0000006fd400720c */ /* 0x000fe20003fa4270 */
[----:B------:R4:W-:Y:S01]  /*9640*/  MUFU.TANH R109, R88 ;  /* 0x00000058006d7308 */ /* 0x0009e20000002400 */
[----:B------:R-:W-:Y:S01]  /*9650*/  FSEL R250, R250, -INF , !P6 ;  /* 0xff800000fafa7808 */ /* 0x000fe20007000000 */
[----:B------:R-:W-:Y:S01]  /*9660*/  FMUL.FTZ R74, R74, UR5 ;  /* 0x000000054a4a7c20 */ /* 0x000fe20008410000 */
[----:B------:R-:W-:Y:S01]  /*9670*/  FSEL R231, R11, -INF , !P5 ;  /* 0xff8000000be77808 */ /* 0x000fe20006800000 */
[----:B------:R-:W-:Y:S01]  /*9680*/  FMUL.FTZ R75, R75, UR5 ;  /* 0x000000054b4b7c20 */ /* 0x000fe20008410000 */
[----:B------:R-:W-:Y:S01]  /*9690*/  ISETP.GT.AND P1, PT, R212, R117, PT ;  /* 0x00000075d400720c */ /* 0x000fe20003f24270 */
[----:B------:R-:W-:Y:S01]  /*96a0*/  FMUL.FTZ R40, R40, UR5 ;  /* 0x0000000528287c20 */ /* 0x000fe20008410000 */
[----:B------:R-:W-:Y:S01]  /*96b0*/  ISETP.GT.AND P5, PT, R212, R87, PT ;  /* 0x00000057d400720c */ /* 0x000fe20003fa4270 */
[----:B------:R5:W-:Y:S01]  /*96c0*/  MUFU.TANH R108, R97 ;  /* 0x00000061006c7308 */ /* 0x000be20000002400 */
[----:B------:R-:W-:Y:S01]  /*96d0*/  FSEL R249, R249, -INF , !P1 ;  /* 0xff800000f9f97808 */ /* 0x000fe20004800000 */
[----:B--2---:R-:W-:Y:S01]  /*96e0*/  FMUL.FTZ R27, R122, UR5 ;  /* 0x000000057a1b7c20 */ /* 0x004fe20008410000 */
[----:B-1----:R-:W-:Y:S01]  /*96f0*/  FSEL R124, R42, -INF , !P5 ;  /* 0xff8000002a7c7808 */ /* 0x002fe20006800000 */
[----:B------:R-:W-:Y:S01]  /*9700*/  FMUL.FTZ R34, R34, UR5 ;  /* 0x0000000522227c20 */ /* 0x000fe20008410000 */
[----:B------:R-:W-:Y:S01]  /*9710*/  ISETP.GT.AND P1, PT, R212, R94, PT ;  /* 0x0000005ed400720c */ /* 0x000fe20003f24270 */
[----:B------:R-:W-:Y:S01]  /*9720*/  FMUL.FTZ R30, R30, UR5 ;  /* 0x000000051e1e7c20 */ /* 0x000fe20008410000 */
[----:B------:R-:W-:Y:S01]  /*9730*/  ISETP.GT.AND P2, PT, R212, R79, PT ;  /* 0x0000004fd400720c */ /* 0x000fe20003f44270 */
[----:B------:R-:W-:Y:S01]  /*9740*/  MUFU.TANH R27, R27 ;  /* 0x0000001b001b7308 */ /* 0x000fe20000002400 */
[----:B------:R-:W-:Y:S01]  /*9750*/  FSEL R131, R59, -INF , !P1 ;  /* 0xff8000003b837808 */ /* 0x000fe20004800000 */
[----:B----4-:R-:W-:Y:S01]  /*9760*/  VIADD R88, R20, 0xffffff59 ;  /* 0xffffff5914587836 */ /* 0x010fe20000000000 */
[----:B---3--:R-:W-:Y:S01]  /*9770*/  FSEL R125, R125, -INF , !P2 ;  /* 0xff8000007d7d7808 */ /* 0x008fe20005000000 */
[----:B------:R-:W-:Y:S01]  /*9780*/  FMUL.FTZ R31, R31, UR5 ;  /* 0x000000051f1f7c20 */ /* 0x000fe20008410000 */
[----:B------:R-:W-:Y:S01]  /*9790*/  ISETP.GT.AND P1, PT, R212, R78, PT ;  /* 0x0000004ed400720c */ /* 0x000fe20003f24270 */
[----:B------:R-:W-:Y:S01]  /*97a0*/  FMUL.FTZ R18, R18, UR5 ;  /* 0x0000000512127c20 */ /* 0x000fe20008410000 */
[----:B------:R-:W-:Y:S01]  /*97b0*/  ISETP.GT.AND P0, PT, R212, R88, PT ;  /* 0x00000058d400720c */ /* 0x000fe20003f04270 */
[----:B------:R-:W-:Y:S01]  /*97c0*/  MUFU.TANH R10, R10 ;  /* 0x0000000a000a7308 */ /* 0x000fe20000002400 */
[----:B------:R-:W-:Y:S01]  /*97d0*/  ISETP.GT.AND P2, PT, R207, R236, PT ;  /* 0x000000eccf00720c */ /* 0x000fe20003f44270 */
[----:B-----5:R-:W-:Y:S01]  /*97e0*/  VIADD R97, R20, 0xffffff48 ;  /* 0xffffff4814617836 */ /* 0x020fe20000000000 */
[----:B------:R-:W-:Y:S01]  /*97f0*/  FSEL R127, R127, -INF , !P0 ;  /* 0xff8000007f7f7808 */ /* 0x000fe20004000000 */
[----:B------:R-:W-:Y:S01]  /*9800*/  FMUL.FTZ R19, R19, UR5 ;  /* 0x0000000513137c20 */ /* 0x000fe20008410000 */
[----:B------:R-:W-:-:S02]  /*9810*/  FMUL.FTZ R121, R121, UR5 ;  /* 0x0000000579797c20 */ /* 0x000fc40008410000 */
[C---:B------:R-:W-:Y:S01]  /*9820*/  ISETP.GT.AND P4, PT, R212.reuse, R97, PT ;  /* 0x00000061d400720c */ /* 0x040fe20003f84270 */
[----:B------:R-:W-:Y:S03]  /*9830*/  MUFU.TANH R220, R220 ;  /* 0x000000dc00dc7308 */ /* 0x000fe60000002400 */
[----:B------:R-:W-:Y:S02]  /*9840*/  FSEL R233, R233, -INF , !P4 ;  /* 0xff800000e9e97808 */ /* 0x000fe40006000000 */
[----:B------:R-:W-:-:S03]  /*9850*/  ISETP.GT.AND P4, PT, R212, R86, PT ;  /* 0x00000056d400720c */ /* 0x000fc60003f84270 */
[----:B------:R1:W2:Y:S01]  /*9860*/  MUFU.TANH R105, R96 ;  /* 0x0000006000697308 */ /* 0x0002a20000002400 */
[----:B------:R-:W-:Y:S02]  /*9870*/  FSEL R126, R43, -INF , !P4 ;  /* 0xff8000002b7e7808 */ /* 0x000fe40006000000 */
[----:B------:R-:W-:-:S05]  /*9880*/  ISETP.GT.AND P4, PT, R207, R242, PT ;  /* 0x000000f2cf00720c */ /* 0x000fca0003f84270 */
[----:B------:R3:W-:Y:S08]  /*9890*/  MUFU.TANH R167, R21 ;  /* 0x0000001500a77308 */ /* 0x0007f00000002400 */
[----:B------:R4:W-:Y:S01]  /*98a0*/  MUFU.TANH R116, R89 ;  /* 0x0000005900747308 */ /* 0x0009e20000002400 */
[----:B-1----:R-:W-:Y:S01]  /*98b0*/  VIADD R96, R20, 0xffffff49 ;  /* 0xffffff4914607836 */ /* 0x002fe20000000000 */
[----:B--2---:R-:W-:-:S02]  /*98c0*/  FSEL R105, R105, -INF , !P2 ;  /* 0xff80000069697808 */ /* 0x004fc40005000000 */
[----:B------:R-:W-:Y:S02]  /*98d0*/  ISETP.GT.AND P2, PT, R207, R226, PT ;  /* 0x000000e2cf00720c */ /* 0x000fe40003f44270 */
[----:B------:R-:W-:Y:S02]  /*98e0*/  ISETP.GT.AND P3, PT, R212, R96, PT ;  /* 0x00000060d400720c */ /* 0x000fe40003f64270 */
[----:B------:R-:W-:Y:S01]  /*98f0*/  MUFU.TANH R180, R180 ;  /* 0x000000b400b47308 */ /* 0x000fe20000002400 */
[----:B---3--:R-:W-:Y:S01]  /*9900*/  VIADD R21, R20, 0xffffff78 ;  /* 0xffffff7814157836 */ /* 0x008fe20000000000 */
[----:B------:R-:W-:-:S04]  /*9910*/  FSEL R235, R235, -INF , !P3 ;  /* 0xff800000ebeb7808 */ /* 0x000fc80005800000 */
[----:B------:R-:W-:Y:S02]  /*9920*/  ISETP.GT.AND P0, PT, R212, R21, PT ;  /* 0x00000015d400720c */ /* 0x000fe40003f04270 */
[----:B------:R-:W1:Y:S01]  /*9930*/  MUFU.TANH R100, R100 ;  /* 0x0000006400647308 */ /* 0x000e620000002400 */
[----:B----4-:R-:W-:Y:S01]  /*9940*/  VIADD R89, R20, 0xffffff58 ;  /* 0xffffff5814597836 */ /* 0x010fe20000000000 */
[----:B------:R-:W-:Y:S02]  /*9950*/  FSEL R27, R27, -INF , !P0 ;  /* 0xff8000001b1b7808 */ /* 0x000fe40004000000 */
[----:B------:R-:W-:Y:S02]  /*9960*/  ISETP.GT.AND P0, PT, R207, R107, PT ;  /* 0x0000006bcf00720c */ /* 0x000fe40003f04270 */
[----:B------:R-:W-:Y:S02]  /*9970*/  ISETP.GT.AND P6, PT, R212, R89, PT ;  /* 0x00000059d400720c */ /* 0x000fe40003fc4270 */
[----:B------:R2:W-:Y:S01]  /*9980*/  MUFU.TANH R119, R80 ;  /* 0x0000005000777308 */ /* 0x0005e20000002400 */
[----:B------:R-:W-:-:S02]  /*9990*/  FSEL R73, R181, -INF , !P0 ;  /* 0xff800000b5497808 */ /* 0x000fc40004000000 */
[----:B------:R-:W-:Y:S02]  /*99a0*/  FSEL R112, R112, -INF , !P6 ;  /* 0xff80000070707808 */ /* 0x000fe40007000000 */
[----:B------:R-:W-:Y:S02]  /*99b0*/  ISETP.GT.AND P6, PT, R212, R70, PT ;  /* 0x00000046d400720c */ /* 0x000fe40003fc4270 */
[----:B------:R-:W-:Y:S01]  /*99c0*/  ISETP.GT.AND P0, PT, R207, R115, PT ;  /* 0x00000073cf00720c */ /* 0x000fe20003f04270 */
[----:B------:R-:W3:Y:S01]  /*99d0*/  MUFU.TANH R221, R221 ;  /* 0x000000dd00dd7308 */ /* 0x000ee20000002400 */
[----:B------:R-:W-:Y:S02]  /*99e0*/  FSEL R62, R101, -INF , !P6 ;  /* 0xff800000653e7808 */ /* 0x000fe40007000000 */
[----:B------:R-:W-:Y:S02]  /*99f0*/  ISETP.GT.AND P6, PT, R207, R227, PT ;  /* 0x000000e3cf00720c */ /* 0x000fe40003fc4270 */
[----:B-1----:R-:W-:-:S02]  /*9a00*/  FSEL R63, R100, -INF , !P1 ;  /* 0xff800000643f7808 */ /* 0x002fc40004800000 */
[----:B------:R-:W-:Y:S01]  /*9a10*/  FSEL R241, R12, -INF , !P0 ;  /* 0xff8000000cf17808 */ /* 0x000fe20004000000 */
[----:B------:R-:W1:Y:S01]  /*9a20*/  MUFU.TANH R173, R173 ;  /* 0x000000ad00ad7308 */ /* 0x000e620000002400 */
[----:B------:R-:W-:Y:S01]  /*9a30*/  ISETP.GT.AND P1, PT, R207, R229, PT ;  /* 0x000000e5cf00720c */ /* 0x000fe20003f24270 */
[----:B--2---:R-:W-:Y:S02]  /*9a40*/  VIADD R80, R20, 0xffffff68 ;  /* 0xffffff6814507836 */ /* 0x004fe40000000000 */
[----:B------:R-:W-:Y:S01]  /*9a50*/  FMUL.FTZ R12, R222, UR5 ;  /* 0x00000005de0c7c20 */ /* 0x000fe20008410000 */
[----:B------:R-:W-:Y:S01]  /*9a60*/  VIADD R20, R20, 0xffffff79 ;  /* 0xffffff7914147836 */ /* 0x000fe20000000000 */
[----:B------:R-:W-:Y:S02]  /*9a70*/  FSEL R108, R108, -INF , !P1 ;  /* 0xff8000006c6c7808 */ /* 0x000fe40004800000 */
[C---:B------:R-:W-:Y:S01]  /*9a80*/  ISETP.GT.AND P3, PT, R212.reuse, R80, PT ;  /* 0x00000050d400720c */ /* 0x040fe20003f64270 */
[----:B------:R-:W-:Y:S01]  /*9a90*/  MUFU.TANH R58, R58 ;  /* 0x0000003a003a7308 */ /* 0x000fe20000002400 */
[----:B------:R-:W-:-:S02]  /*9aa0*/  ISETP.GT.AND P5, PT, R212, R20, PT ;  /* 0x00000014d400720c */ /* 0x000fc40003fa4270 */
[----:B------:R-:W-:Y:S02]  /*9ab0*/  FSEL R123, R26, -INF , !P3 ;  /* 0xff8000001a7b7808 */ /* 0x000fe40005800000 */
[----:B------:R-:W-:Y:S02]  /*9ac0*/  FSEL R26, R10, -INF , !P5 ;  /* 0xff8000000a1a7808 */ /* 0x000fe40006800000 */
[----:B------:R-:W-:Y:S01]  /*9ad0*/  FSEL R10, R220, -INF , !P4 ;  /* 0xff800000dc0a7808 */ /* 0x000fe20006000000 */
[----:B------:R-:W2:Y:S01]  /*9ae0*/  MUFU.TANH R172, R172 ;  /* 0x000000ac00ac7308 */ /* 0x000ea20000002400 */
[C---:B------:R-:W-:Y:S02]  /*9af0*/  ISETP.GT.AND P4, PT, R207.reuse, R103, PT ;  /* 0x00000067cf00720c */ /* 0x040fe40003f84270 */
[C---:B------:R-:W-:Y:S02]  /*9b00*/  ISETP.GT.AND P3, PT, R207.reuse, R238, PT ;  /* 0x000000eecf00720c */ /* 0x040fe40003f64270 */
[----:B------:R-:W-:-:S02]  /*9b10*/  ISETP.GT.AND P5, PT, R207, R102, PT ;  /* 0x00000066cf00720c */ /* 0x000fc40003fa4270 */
[----:B------:R-:W-:Y:S01]  /*9b20*/  FSEL R42, R116, -INF , !P4 ;  /* 0xff800000742a7808 */ /* 0x000fe20006000000 */
[----:B------:R-:W-:Y:S01]  /*9b30*/  MUFU.TANH R243, R64 ;  /* 0x0000004000f37308 */ /* 0x000fe20000002400 */
[----:B---3--:R-:W-:Y:S02]  /*9b40*/  FSEL R11, R221, -INF , !P3 ;  /* 0xff800000dd0b7808 */ /* 0x008fe40005800000 */
[----:B------:R-:W-:Y:S02]  /*9b50*/  FSEL R43, R109, -INF , !P5 ;  /* 0xff8000006d2b7808 */ /* 0x000fe40006800000 */
[----:B-1----:R-:W-:Y:S02]  /*9b60*/  FSEL R59, R173, -INF , !P2 ;  /* 0xff800000ad3b7808 */ /* 0x002fe40005000000 */
[C---:B------:R-:W-:Y:S01]  /*9b70*/  ISETP.GT.AND P3, PT, R207.reuse, R106, PT ;  /* 0x0000006acf00720c */ /* 0x040fe20003f64270 */
[----:B------:R-:W-:Y:S01]  /*9b80*/  MUFU.TANH R33, R33 ;  /* 0x0000002100217308 */ /* 0x000fe20000002400 */
[----:B------:R-:W-:-:S02]  /*9b90*/  ISETP.GT.AND P1, PT, R207, R110, PT ;  /* 0x0000006ecf00720c */ /* 0x000fc40003f24270 */
[C---:B------:R-:W-:Y:S02]  /*9ba0*/  ISETP.GT.AND P5, PT, R207.reuse, R118, PT ;  /* 0x00000076cf00720c */ /* 0x040fe40003fa4270 */
[----:B------:R-:W-:Y:S02]  /*9bb0*/  ISETP.GT.AND P2, PT, R207, R113, PT ;  /* 0x00000071cf00720c */ /* 0x000fe40003f44270 */
[----:B--2---:R-:W-:Y:S01]  /*9bc0*/  FSEL R252, R172, -INF , !P3 ;  /* 0xff800000acfc7808 */ /* 0x004fe20005800000 */
[----:B------:R-:W1:Y:S01]  /*9bd0*/  MUFU.TANH R47, R47 ;  /* 0x0000002f002f7308 */ /* 0x000e620000002400 */
[----:B------:R-:W-:Y:S02]  /*9be0*/  FSEL R101, R119, -INF , !P1 ;  /* 0xff80000077657808 */ /* 0x000fe40004800000 */
[----:B------:R-:W-:Y:S01]  /*9bf0*/  FSEL R239, R13, -INF , !P5 ;  /* 0xff8000000def7808 */ /* 0x000fe20006800000 */
[----:B------:R-:W-:Y:S01]  /*9c00*/  FMUL.FTZ R13, R92, UR5 ;  /* 0x000000055c0d7c20 */ /* 0x000fe20008410000 */
[----:B------:R-:W-:Y:S01]  /*9c10*/  FSEL R248, R4, -INF , !P2 ;  /* 0xff80000004f87808 */ /* 0x000fe20005000000 */
[----:B------:R-:W-:Y:S01]  /*9c20*/  FMUL.FTZ R4, R223, UR5 ;  /* 0x00000005df047c20 */ /* 0x000fe20008410000 */
[C---:B------:R-:W-:Y:S01]  /*9c30*/  ISETP.GT.AND P3, PT, R207.reuse, R114, PT ;  /* 0x00000072cf00720c */ /* 0x040fe20003f64270 */
[----:B------:R-:W2:Y:S01]  /*9c40*/  MUFU.TANH R49, R49 ;  /* 0x0000003100317308 */ /* 0x000ea20000002400 */
[----:B------:R-:W-:-:S02]  /*9c50*/  ISETP.GT.AND P2, PT, R207, R88, PT ;  /* 0x00000058cf00720c */ /* 0x000fc40003f44270 */
[C---:B------:R-:W-:Y:S02]  /*9c60*/  ISETP.GT.AND P4, PT, R207.reuse, R117, PT ;  /* 0x00000075cf00720c */ /* 0x040fe40003f84270 */
[C---:B------:R-:W-:Y:S02]  /*9c70*/  ISETP.GT.AND P1, PT, R207.reuse, R111, PT ;  /* 0x0000006fcf00720c */ /* 0x040fe40003f24270 */
[----:B------:R-:W-:Y:S01]  /*9c80*/  ISETP.GT.AND P0, PT, R207, R96, PT ;  /* 0x00000060cf00720c */ /* 0x000fe20003f04270 */
[----:B------:R3:W4:Y:S01]  /*9c90*/  MUFU.TANH R230, R72 ;  /* 0x0000004800e67308 */ /* 0x0007220000002400 */
[----:B------:R-:W-:Y:S01]  /*9ca0*/  FSEL R244, R5, -INF , !P1 ;  /* 0xff80000005f47808 */ /* 0x000fe20004800000 */
[----:B------:R-:W-:Y:S01]  /*9cb0*/  FMUL.FTZ R5, R208, UR5 ;  /* 0x00000005d0057c20 */ /* 0x000fe20008410000 */
[----:B-1----:R-:W-:Y:S01]  /*9cc0*/  FSEL R172, R47, -INF , !P3 ;  /* 0xff8000002fac7808 */ /* 0x002fe20005800000 */
[----:B------:R-:W-:Y:S01]  /*9cd0*/  FMUL.FTZ R47, R99, UR5 ;  /* 0x00000005632f7c20 */ /* 0x000fe20008410000 */
[----:B------:R-:W-:-:S02]  /*9ce0*/  ISETP.GT.AND P3, PT, R207, R89, PT ;  /* 0x00000059cf00720c */ /* 0x000fc40003f64270 */
[C---:B------:R-:W-:Y:S01]  /*9cf0*/  ISETP.GT.AND P1, PT, R207.reuse, R87, PT ;  /* 0x00000057cf00720c */ /* 0x040fe20003f24270 */
[----:B------:R-:W1:Y:S01]  /*9d00*/  MUFU.TANH R48, R48 ;  /* 0x0000003000307308 */ /* 0x000e620000002400 */
[----:B------:R-:W-:Y:S02]  /*9d10*/  ISETP.GT.AND P5, PT, R207, R95, PT ;  /* 0x0000005fcf00720c */ /* 0x000fe40003fa4270 */
[----:B--2---:R-:W-:Y:S02]  /*9d20*/  FSEL R81, R49, -INF , !P2 ;  /* 0xff80000031517808 */ /* 0x004fe40005000000 */
[----:B------:R-:W-:-:S03]  /*9d30*/  ISETP.GT.AND P2, PT, R207, R21, PT ;  /* 0x00000015cf00720c */ /* 0x000fc60003f44270 */
[----:B------:R-:W2:Y:S01]  /*9d40*/  MUFU.TANH R116, R16 ;  /* 0x0000001000747308 */ /* 0x000ea20000002400 */
[----:B---3--:R-:W-:Y:S02]  /*9d50*/  FSEL R72, R180, -INF , !P6 ;  /* 0xff800000b4487808 */ /* 0x008fe40007000000 */
[C---:B------:R-:W-:Y:S02]  /*9d60*/  ISETP.GT.AND P6, PT, R207.reuse, R166, PT ;  /* 0x000000a6cf00720c */ /* 0x040fe40003fc4270 */
[----:B----4-:R-:W-:Y:S02]  /*9d70*/  FSEL R230, R230, -INF , !P4 ;  /* 0xff800000e6e67808 */ /* 0x010fe40006000000 */
[----:B------:R-:W-:Y:S01]  /*9d80*/  FSEL R58, R58, -INF , !P6 ;  /* 0xff8000003a3a7808 */ /* 0x000fe20007000000 */
[----:B------:R-:W3:Y:S01]  /*9d90*/  MUFU.TANH R240, R65 ;  /* 0x0000004100f07308 */ /* 0x000ee20000002400 */
[----:B------:R-:W-:Y:S02]  /*9da0*/  ISETP.GT.AND P6, PT, R207, R97, PT ;  /* 0x00000061cf00720c */ /* 0x000fe40003fc4270 */
[----:B-1----:R-:W-:-:S02]  /*9db0*/  FSEL R173, R48, -INF , !P3 ;  /* 0xff80000030ad7808 */ /* 0x002fc40005800000 */
[----:B------:R-:W-:Y:S02]  /*9dc0*/  FSEL R243, R243, -INF , !P6 ;  /* 0xff800000f3f37808 */ /* 0x000fe40007000000 */
[----:B------:R-:W-:Y:S01]  /*9dd0*/  ISETP.GT.AND P6, PT, R207, R86, PT ;  /* 0x00000056cf00720c */ /* 0x000fe20003fc4270 */
[----:B------:R-:W1:Y:S01]  /*9de0*/  MUFU.TANH R53, R53 ;  /* 0x0000003500357308 */ /* 0x000e620000002400 */
[----:B--2---:R-:W-:Y:S02]  /*9df0*/  FSEL R116, R116, -INF , !P2 ;  /* 0xff80000074747808 */ /* 0x004fe40005000000 */
[----:B------:R-:W-:Y:S01]  /*9e00*/  FSEL R181, R33, -INF , !P6 ;  /* 0xff80000021b57808 */ /* 0x000fe20007000000 */
[----:B------:R-:W-:Y:S01]  /*9e10*/  FMUL.FTZ R33, R93, UR5 ;  /* 0x000000055d217c20 */ /* 0x000fe20008410000 */
[C---:B------:R-:W-:Y:S02]  /*9e20*/  ISETP.GT.AND P4, PT, R207.reuse, R94, PT ;  /* 0x0000005ecf00720c */ /* 0x040fe40003f84270 */
[----:B------:R-:W-:Y:S01]  /*9e30*/  ISETP.GT.AND P3, PT, R207, R70, PT ;  /* 0x00000046cf00720c */ /* 0x000fe20003f64270 */
[----:B------:R-:W2:Y:S01]  /*9e40*/  MUFU.TANH R32, R32 ;  /* 0x0000002000207308 */ /* 0x000ea20000002400 */
[----:B------:R-:W-:-:S02]  /*9e50*/  ISETP.GT.AND P6, PT, R205, R242, PT ;  /* 0x000000f2cd00720c */ /* 0x000fc40003fc4270 */
[----:B------:R-:W-:Y:S02]  /*9e60*/  ISETP.GT.AND P2, PT, R213, R242, PT ;  /* 0x000000f2d500720c */ /* 0x000fe40003f44270 */
[----:B---3--:R-:W-:Y:S02]  /*9e70*/  FSEL R240, R240, -INF , !P0 ;  /* 0xff800000f0f07808 */ /* 0x008fe40004000000 */
[----:B------:R-:W-:Y:S01]  /*9e80*/  ISETP.GT.AND P0, PT, R207, R80, PT ;  /* 0x00000050cf00720c */ /* 0x000fe20003f04270 */
[----:B------:R-:W3:Y:S01]  /*9e90*/  MUFU.TANH R12, R12 ;  /* 0x0000000c000c7308 */ /* 0x000ee20000002400 */
[----:B------:R-:W-:Y:S02]  /*9ea0*/  FSEL R167, R167, -INF , !P3 ;  /* 0xff800000a7a77808 */ /* 0x000fe40005800000 */
[----:B-1----:R-:W-:Y:S01]  /*9eb0*/  FSEL R221, R53, -INF , !P4 ;  /* 0xff80000035dd7808 */ /* 0x002fe20006000000 */
[----:B------:R-:W-:Y:S01]  /*9ec0*/  FMUL.FTZ R53, R182, UR5 ;  /* 0x00000005b6357c20 */ /* 0x000fe20008410000 */
[----:B------:R-:W-:-:S02]  /*9ed0*/  FSEL R64, R219, -INF , !P6 ;  /* 0xff800000db407808 */ /* 0x000fc40007000000 */
[----:B------:R-:W-:Y:S01]  /*9ee0*/  ISETP.GT.AND P4, PT, R207, R78, PT ;  /* 0x0000004ecf00720c */ /* 0x000fe20003f84270 */
[----:B------:R-:W1:Y:S01]  /*9ef0*/  MUFU.TANH R52, R52 ;  /* 0x0000003400347308 */ /* 0x000e620000002400 */
[----:B------:R-:W-:Y:S02]  /*9f00*/  ISETP.GE.AND P3, PT, R242, R201, PT ;  /* 0x000000c9f200720c */ /* 0x000fe40003f66270 */
[----:B--2---:R-:W-:Y:S01]  /*9f10*/  FSEL R122, R32, -INF , !P1 ;  /* 0xff800000207a7808 */ /* 0x004fe20004800000 */
[----:B------:R-:W-:Y:S01]  /*9f20*/  FMUL.FTZ R32, R209, UR5 ;  /* 0x00000005d1207c20 */ /* 0x000fe20008410000 */
[----:B------:R-:W-:Y:S02]  /*9f30*/  ISETP.GT.AND P6, PT, R205, R238, PT ;  /* 0x000000eecd00720c */ /* 0x000fe40003fc4270 */
[----:B------:R-:W-:Y:S01]  /*9f40*/  ISETP.GT.AND P1, PT, R207, R20, PT ;  /* 0x00000014cf00720c */ /* 0x000fe20003f24270 */
[----:B------:R-:W2:Y:S01]  /*9f50*/  MUFU.TANH R119, R28 ;  /* 0x0000001c00777308 */ /* 0x000ea20000002400 */
[----:B------:R-:W-:-:S02]  /*9f60*/  FSEL R180, R104, -INF , !P4 ;  /* 0xff80000068b47808 */ /* 0x000fc40006000000 */
[----:B---3--:R-:W-:Y:S02]  /*9f70*/  FSEL R12, R12, -INF , !P2 ;  /* 0xff8000000c0c7808 */ /* 0x008fe40005000000 */
[----:B------:R-:W-:Y:S02]  /*9f80*/  FSEL R65, R224, -INF , !P6 ;  /* 0xff800000e0417808 */ /* 0x000fe40007000000 */
[----:B------:R-:W-:Y:S01]  /*9f90*/  FSEL R16, R12, -INF , !P3 ;  /* 0xff8000000c107808 */ /* 0x000fe20005800000 */
[----:B------:R-:W3:Y:S01]  /*9fa0*/  MUFU.TANH R212, R29 ;  /* 0x0000001d00d47308 */ /* 0x000ee20000002400 */
[----:B------:R-:W-:Y:S02]  /*9fb0*/  ISETP.GE.AND P4, PT, R242, R202, PT ;  /* 0x000000caf200720c */ /* 0x000fe40003f86270 */
[----:B-1----:R-:W-:Y:S01]  /*9fc0*/  FSEL R220, R52, -INF , !P5 ;  /* 0xff80000034dc7808 */ /* 0x002fe20006800000 */
[----:B------:R-:W-:Y:S01]  /*9fd0*/  FMUL.FTZ R52, R176, UR5 ;  /* 0x00000005b0347c20 */ /* 0x000fe20008410000 */
[----:B------:R-:W-:Y:S01]  /*9fe0*/  ISETP.GT.AND P5, PT, R207, R79, PT ;  /* 0x0000004fcf00720c */ /* 0x000fe20003fa4270 */
[----:B------:R-:W-:Y:S01]  /*9ff0*/  IMAD.MOV.U32 R207, RZ, RZ, R81 ;  /* 0x000000ffffcf7224 */ /* 0x000fe200078e0051 */
[----:B------:R-:W-:Y:S01]  /*a000*/  ISETP.GT.AND P6, PT, R205, R236, PT ;  /* 0x000000eccd00720c */ /* 0x000fe20003fc4270 */
[----:B------:R-:W1:Y:S01]  /*a010*/  MUFU.TANH R109, R17 ;  /* 0x00000011006d7308 */ /* 0x000e620000002400 */
[----:B------:R-:W-:-:S02]  /*a020*/  ISETP.GT.AND P2, PT, R213, R238, PT ;  /* 0x000000eed500720c */ /* 0x000fc40003f44270 */
[----:B--2---:R-:W-:Y:S02]  /*a030*/  FSEL R119, R119, -INF , !P0 ;  /* 0xff80000077777808 */ /* 0x004fe40004000000 */
[-C--:B------:R-:W-:Y:S02]  /*a040*/  ISETP.GE.AND P0, PT, R242, R204.reuse, PT ;  /* 0x000000ccf200720c */ /* 0x080fe40003f06270 */
[----:B------:R-:W-:Y:S01]  /*a050*/  ISETP.GE.AND P3, PT, R236, R204, PT ;  /* 0x000000ccec00720c */ /* 0x000fe20003f66270 */
[----:B------:R-:W2:Y:S01]  /*a060*/  MUFU.TANH R13, R13 ;  /* 0x0000000d000d7308 */ /* 0x000ea20000002400 */
[----:B------:R-:W-:Y:S02]  /*a070*/  FSEL R64, R64, -INF , !P0 ;  /* 0xff80000040407808 */ /* 0x000fe40004000000 */
[----:B---3--:R-:W-:Y:S02]  /*a080*/  FSEL R212, R212, -INF , !P5 ;  /* 0xff800000d4d47808 */ /* 0x008fe40006800000 */
[----:B------:R-:W-:-:S02]  /*a090*/  ISETP.GE.AND P5, PT, R242, R203, PT ;  /* 0x000000cbf200720c */ /* 0x000fc40003fa6270 */
[C---:B------:R-:W-:Y:S01]  /*a0a0*/  ISETP.GE.AND P0, PT, R238.reuse, R203, PT ;  /* 0x000000cbee00720c */ /* 0x040fe20003f06270 */
[----:B------:R-:W3:Y:S01]  /*a0b0*/  MUFU.TANH R4, R4 ;  /* 0x0000000400047308 */ /* 0x000ee20000002400 */
[----:B------:R-:W-:Y:S02]  /*a0c0*/  FSEL R28, R247, -INF , !P5 ;  /* 0xff800000f71c7808 */ /* 0x000fe40006800000 */
[----:B-1----:R-:W-:Y:S02]  /*a0d0*/  FSEL R109, R109, -INF , !P1 ;  /* 0xff8000006d6d7808 */ /* 0x002fe40004800000 */
[----:B------:R-:W-:Y:S02]  /*a0e0*/  ISETP.GE.AND P1, PT, R238, R204, PT ;  /* 0x000000ccee00720c */ /* 0x000fe40003f26270 */
[----:B------:R-:W-:Y:S01]  /*a0f0*/  FSEL R17, R10, -INF , !P4 ;  /* 0xff8000000a117808 */ /* 0x000fe20006000000 */
[----:B------:R-:W1:Y:S01]  /*a100*/  MUFU.TANH R33, R33 ;  /* 0x0000002100217308 */ /* 0x000e620000002400 */
[----:B------:R-:W-:-:S02]  /*a110*/  ISETP.GE.AND P4, PT, R238, R201, PT ;  /* 0x000000c9ee00720c */ /* 0x000fc40003f86270 */
[----:B--2---:R-:W-:Y:S02]  /*a120*/  FSEL R13, R13, -INF , !P6 ;  /* 0xff8000000d0d7808 */ /* 0x004fe40007000000 */
[----:B------:R-:W-:Y:S02]  /*a130*/  ISETP.GT.AND P6, PT, R205, R229, PT ;  /* 0x000000e5cd00720c */ /* 0x000fe40003fc4270 */
[----:B------:R-:W-:Y:S01]  /*a140*/  ISETP.GE.AND P5, PT, R238, R202, PT ;  /* 0x000000caee00720c */ /* 0x000fe20003fa6270 */
[----:B------:R-:W2:Y:S01]  /*a150*/  MUFU.TANH R5, R5 ;  /* 0x0000000500057308 */ /* 0x000ea20000002400 */
[----:B------:R-:W-:Y:S02]  /*a160*/  FSEL R65, R65, -INF , !P1 ;  /* 0xff80000041417808 */ /* 0x000fe40004800000 */
[----:B---3--:R-:W-:Y:S02]  /*a170*/  FSEL R4, R4, -INF , !P2 ;  /* 0xff80000004047808 */ /* 0x008fe40005000000 */
[----:B------:R-:W-:-:S02]  /*a180*/  FSEL R10, R246, -INF , !P0 ;  /* 0xff800000f60a7808 */ /* 0x000fc40004000000 */
[C---:B------:R-:W-:Y:S01]  /*a190*/  ISETP.GE.AND P1, PT, R236.reuse, R203, PT ;  /* 0x000000cbec00720c */ /* 0x040fe20003f26270 */
[----:B------:R-:W3:Y:S01]  /*a1a0*/  MUFU.TANH R12, R98 ;  /* 0x00000062000c7308 */ /* 0x000ee20000002400 */
[----:B------:R-:W-:Y:S02]  /*a1b0*/  ISETP.GE.AND P0, PT, R236, R202, PT ;  /* 0x000000caec00720c */ /* 0x000fe40003f06270 */
[----:B------:R-:W-:Y:S02]  /*a1c0*/  FSEL R4, R4, -INF , !P4 ;  /* 0xff80000004047808 */ /* 0x000fe40006000000 */
[----:B-1----:R-:W-:Y:S02]  /*a1d0*/  FSEL R33, R33, -INF , !P6 ;  /* 0xff80000021217808 */ /* 0x002fe40007000000 */
[----:B------:R-:W-:Y:S01]  /*a1e0*/  ISETP.GE.AND P4, PT, R229, R204, PT ;  /* 0x000000cce500720c */ /* 0x000fe20003f86270 */
[----:B------:R-:W1:Y:S01]  /*a1f0*/  MUFU.TANH R32, R32 ;  /* 0x0000002000207308 */ /* 0x000e620000002400 */
[----:B------:R-:W-:-:S02]  /*a200*/  ISETP.GT.AND P6, PT, R205, R227, PT ;  /* 0x000000e3cd00720c */ /* 0x000fc40003fc4270 */
[----:B------:R-:W-:Y:S02]  /*a210*/  FSEL R48, R11, -INF , !P5 ;  /* 0xff8000000b307808 */ /* 0x000fe40006800000 */
[----:B------:R-:W-:Y:S02]  /*a220*/  FSEL R11, R71, -INF , !P1 ;  /* 0xff800000470b7808 */ /* 0x000fe40004800000 */
[----:B------:R-:W-:Y:S01]  /*a230*/  FSEL R29, R105, -INF , !P0 ;  /* 0xff800000691d7808 */ /* 0x000fe20004000000 */
[----:B------:R-:W4:Y:S01]  /*a240*/  MUFU.TANH R47, R47 ;  /* 0x0000002f002f7308 */ /* 0x000f220000002400 */
[----:B------:R-:W-:Y:S02]  /*a250*/  ISETP.GT.AND P2, PT, R213, R236, PT ;  /* 0x000000ecd500720c */ /* 0x000fe40003f44270 */
[----:B------:R-:W-:Y:S02]  /*a260*/  FSEL R71, R33, -INF , !P4 ;  /* 0xff80000021477808 */ /* 0x000fe40006000000 */
[----:B--2---:R-:W-:-:S02]  /*a270*/  FSEL R105, R5, -INF , !P6 ;  /* 0xff80000005697808 */ /* 0x004fc40007000000 */
[----:B------:R-:W-:Y:S01]  /*a280*/  ISETP.GT.AND P6, PT, R205, R107, PT ;  /* 0x0000006bcd00720c */ /* 0x000fe20003fc4270 */
[----:B------:R-:W2:Y:S01]  /*a290*/  MUFU.TANH R53, R53 ;  /* 0x0000003500357308 */ /* 0x000ea20000002400 */
[----:B---3--:R-:W-:Y:S02]  /*a2a0*/  FSEL R12, R12, -INF , !P2 ;  /* 0xff8000000c0c7808 */ /* 0x008fe40005000000 */
[----:B------:R-:W-:Y:S02]  /*a2b0*/  ISETP.GT.AND P2, PT, R213, R229, PT ;  /* 0x000000e5d500720c */ /* 0x000fe40003f44270 */
[----:B-1----:R-:W-:Y:S02]  /*a2c0*/  FSEL R100, R32, -INF , !P6 ;  /* 0xff80000020647808 */ /* 0x002fe40007000000 */
[-C--:B------:R-:W-:Y:S01]  /*a2d0*/  ISETP.GE.AND P5, PT, R236, R201.reuse, PT ;  /* 0x000000c9ec00720c */ /* 0x080fe20003fa6270 */
[----:B------:R-:W1:Y:S01]  /*a2e0*/  MUFU.TANH R33, R183 ;  /* 0x000000b700217308 */ /* 0x000e620000002400 */
[----:B------:R-:W-:-:S02]  /*a2f0*/  ISETP.GE.AND P0, PT, R229, R201, PT ;  /* 0x000000c9e500720c */ /* 0x000fc40003f06270 */
[----:B----4-:R-:W-:Y:S02]  /*a300*/  FSEL R47, R47, -INF , !P2 ;  /* 0xff8000002f2f7808 */ /* 0x010fe40005000000 */
[----:B------:R-:W-:Y:S02]  /*a310*/  FSEL R81, R13, -INF , !P3 ;  /* 0xff8000000d517808 */ /* 0x000fe40005800000 */
[----:B------:R-:W-:Y:S01]  /*a320*/  ISETP.GT.AND P2, PT, R213, R227, PT ;  /* 0x000000e3d500720c */ /* 0x000fe20003f44270 */
[----:B------:R3:W4:Y:S01]  /*a330*/  MUFU.TANH R32, R90 ;  /* 0x0000005a00207308 */ /* 0x0007220000002400 */
[----:B------:R-:W-:Y:S02]  /*a340*/  ISETP.GE.AND P3, PT, R229, R203, PT ;  /* 0x000000cbe500720c */ /* 0x000fe40003f66270 */
[----:B------:R-:W-:Y:S02]  /*a350*/  FSEL R13, R12, -INF , !P5 ;  /* 0xff8000000c0d7808 */ /* 0x000fe40006800000 */
[----:B------:R-:W-:-:S02]  /*a360*/  ISETP.GE.AND P5, PT, R227, R204, PT ;  /* 0x000000cce300720c */ /* 0x000fc40003fa6270 */
[----:B------:R-:W-:Y:S01]  /*a370*/  FSEL R5, R47, -INF , !P0 ;  /* 0xff8000002f057808 */ /* 0x000fe20004000000 */
[----:B------:R-:W5:Y:S01]  /*a380*/  MUFU.TANH R52, R52 ;  /* 0x0000003400347308 */ /* 0x000f620000002400 */
[----:B------:R-:W-:Y:S02]  /*a390*/  ISETP.GE.AND P1, PT, R229, R202, PT ;  /* 0x000000cae500720c */ /* 0x000fe40003f26270 */
[----:B------:R-:W-:Y:S02]  /*a3a0*/  ISETP.GE.AND P4, PT, R227, R203, PT ;  /* 0x000000cbe300720c */ /* 0x000fe40003f86270 */
[----:B--2---:R-:W-:Y:S01]  /*a3b0*/  FSEL R47, R53, -INF , !P2 ;  /* 0xff800000352f7808 */ /* 0x004fe20005000000 */
[----:B------:R-:W-:Y:S01]  /*a3c0*/  FMUL.FTZ R53, R177, UR5 ;  /* 0x00000005b1357c20 */ /* 0x000fe20008410000 */
[----:B------:R-:W-:Y:S01]  /*a3d0*/  FSEL R12, R237, -INF , !P3 ;  /* 0xff800000ed0c7808 */ /* 0x000fe20005800000 */
[----:B------:R-:W-:Y:S01]  /*a3e0*/  MUFU.TANH R76, R76 ;  /* 0x0000004c004c7308 */ /* 0x000fe20000002400 */
[----:B------:R-:W-:Y:S01]  /*a3f0*/  ISETP.GT.AND P2, PT, R213, R107, PT ;  /* 0x0000006bd500720c */ /* 0x000fe20003f44270 */
[----:B---3--:R-:W-:Y:S01]  /*a400*/  FMUL.FTZ R90, R174, UR5 ;  /* 0x00000005ae5a7c20 */ /* 0x008fe20008410000 */
[----:B------:R-:W-:-:S02]  /*a410*/  ISETP.GT.AND P6, PT, R205, R102, PT ;  /* 0x00000066cd00720c */ /* 0x000fc40003fc4270 */
[-C--:B------:R-:W-:Y:S02]  /*a420*/  ISETP.GE.AND P3, PT, R227, R202.reuse, PT ;  /* 0x000000cae300720c */ /* 0x080fe40003f66270 */
[----:B------:R-:W-:Y:S01]  /*a430*/  FSEL R105, R105, -INF , !P5 ;  /* 0xff80000069697808 */ /* 0x000fe20006800000 */
[----:B------:R-:W-:Y:S01]  /*a440*/  MUFU.TANH R90, R90 ;  /* 0x0000005a005a7308 */ /* 0x000fe20000002400 */
[----:B------:R-:W-:Y:S02]  /*a450*/  FSEL R49, R108, -INF , !P1 ;  /* 0xff8000006c317808 */ /* 0x000fe40004800000 */
[C---:B------:R-:W-:Y:S02]  /*a460*/  ISETP.GE.AND P5, PT, R107.reuse, R203, PT ;  /* 0x000000cb6b00720c */ /* 0x040fe40003fa6270 */
[----:B------:R-:W-:Y:S02]  /*a470*/  FSEL R99, R232, -INF , !P4 ;  /* 0xff800000e8637808 */ /* 0x000fe40006000000 */
[----:B------:R-:W-:Y:S01]  /*a480*/  ISETP.GE.AND P4, PT, R107, R202, PT ;  /* 0x000000ca6b00720c */ /* 0x000fe20003f86270 */
[----:B------:R-:W-:Y:S01]  /*a490*/  MUFU.TANH R53, R53 ;  /* 0x0000003500357308 */ /* 0x000fe20000002400 */
[----:B-1----:R-:W-:-:S02]  /*a4a0*/  FSEL R33, R33, -INF , !P2 ;  /* 0xff80000021217808 */ /* 0x002fc40005000000 */
[----:B------:R-:W-:Y:S02]  /*a4b0*/  FSEL R108, R84, -INF , !P6 ;  /* 0xff800000546c7808 */ /* 0x000fe40007000000 */
[----:B------:R-:W-:Y:S02]  /*a4c0*/  FSEL R72, R72, -INF , !P3 ;  /* 0xff80000048487808 */ /* 0x000fe40005800000 */
[----:B------:R-:W-:Y:S01]  /*a4d0*/  ISETP.GT.AND P2, PT, R213, R102, PT ;  /* 0x00000066d500720c */ /* 0x000fe20003f44270 */
[----:B------:R1:W2:Y:S01]  /*a4e0*/  MUFU.TANH R84, R91 ;  /* 0x0000005b00547308 */ /* 0x0002a20000002400 */
[----:B------:R-:W-:Y:S02]  /*a4f0*/  ISETP.GT.AND P6, PT, R205, R103, PT ;  /* 0x00000067cd00720c */ /* 0x000fe40003fc4270 */
[C---:B------:R-:W-:Y:S02]  /*a500*/  ISETP.GE.AND P0, PT, R107.reuse, R204, PT ;  /* 0x000000cc6b00720c */ /* 0x040fe40003f06270 */
[----:B------:R-:W-:-:S02]  /*a510*/  ISETP.GE.AND P3, PT, R107, R201, PT ;  /* 0x000000c96b00720c */ /* 0x000fc40003f66270 */
[----:B------:R-:W-:Y:S01]  /*a520*/  FSEL R107, R46, -INF , !P5 ;  /* 0xff8000002e6b7808 */ /* 0x000fe20006800000 */
[----:B------:R-:W-:Y:S01]  /*a530*/  MUFU.TANH R68, R68 ;  /* 0x0000004400447308 */ /* 0x000fe20000002400 */
[C---:B------:R-:W-:Y:S02]  /*a540*/  ISETP.GE.AND P5, PT, R102.reuse, R202, PT ;  /* 0x000000ca6600720c */ /* 0x040fe40003fa6270 */
[----:B------:R-:W-:Y:S01]  /*a550*/  FSEL R73, R73, -INF , !P4 ;  /* 0xff80000049497808 */ /* 0x000fe20006000000 */
[----:B------:R-:W-:Y:S01]  /*a560*/  BAR.SYNC.DEFER_BLOCKING 0x0 ;  /* 0x0000000000007b1d */ /* 0x000fe20000010000 */
[----:B------:R-:W-:Y:S02]  /*a570*/  ISETP.GE.AND P4, PT, R102, R201, PT ;  /* 0x000000c96600720c */ /* 0x000fe40003f86270 */
[----:B----4-:R-:W-:Y:S02]  /*a580*/  FSEL R32, R32, -INF , !P2 ;  /* 0xff80000020207808 */ /* 0x010fe40005000000 */
[----:B------:R-:W-:Y:S01]  /*a590*/  FSEL R85, R85, -INF , !P6 ;  /* 0xff80000055557808 */ /* 0x000fe20007000000 */
[----:B------:R-:W-:Y:S01]  /*a5a0*/  MUFU.TANH R69, R69 ;  /* 0x0000004500457308 */ /* 0x000fe20000002400 */
[----:B------:R-:W-:-:S02]  /*a5b0*/  ISETP.GT.AND P6, PT, R205, R106, PT ;  /* 0x0000006acd00720c */ /* 0x000fc40003fc4270 */
[----:B------:R-:W-:Y:S02]  /*a5c0*/  FSEL R46, R33, -INF , !P3 ;  /* 0xff800000212e7808 */ /* 0x000fe40005800000 */
[----:B------:R-:W-:Y:S02]  /*a5d0*/  FSEL R33, R43, -INF , !P5 ;  /* 0xff8000002b217808 */ /* 0x000fe40006800000 */
[----:B------:R-:W-:Y:S02]  /*a5e0*/  FSEL R43, R32, -INF , !P4 ;  /* 0xff800000202b7808 */ /* 0x000fe40006000000 */
[-C--:B------:R-:W-:Y:S02]  /*a5f0*/  ISETP.GE.AND P4, PT, R106, R204.reuse, PT ;  /* 0x000000cc6a00720c */ /* 0x080fe40003f86270 */
[----:B-----5:R-:W-:Y:S02]  /*a600*/  FSEL R52, R52, -INF , !P6 ;  /* 0xff80000034347808 */ /* 0x020fe40007000000 */
[----:B------:R-:W-:-:S02]  /*a610*/  ISETP.GE.AND P3, PT, R103, R204, PT ;  /* 0x000000cc6700720c */ /* 0x000fc40003f66270 */
[----:B------:R-:W-:Y:S02]  /*a620*/  ISETP.GE.AND P1, PT, R227, R201, PT ;  /* 0x000000c9e300720c */ /* 0x000fe40003f26270 */
[----:B------:R-:W-:Y:S02]  /*a630*/  FSEL R100, R100, -INF , !P0 ;  /* 0xff80000064647808 */ /* 0x000fe40004000000 */
[----:B------:R-:W-:Y:S02]  /*a640*/  ISETP.GE.AND P0, PT, R102, R203, PT ;  /* 0x000000cb6600720c */ /* 0x000fe40003f06270 */
[----:B-1----:R-:W-:Y:S01]  /*a650*/  FSEL R91, R52, -INF , !P4 ;  /* 0xff800000345b7808 */ /* 0x002fe20006000000 */
[----:B------:R-:W-:Y:S01]  /*a660*/  FMUL.FTZ R52, R82, UR5 ;  /* 0x0000000552347c20 */ /* 0x000fe20008410000 */
[----:B------:R-:W-:Y:S01]  /*a670*/  FSEL R104, R85, -INF , !P3 ;  /* 0xff80000055687808 */ /* 0x000fe20005800000 */
[----:B------:R1:W-:Y:S01]  /*a680*/  MUFU.TANH R82, R77 ;  /* 0x0000004d00527308 */ /* 0x0003e20000002400 */
[----:B------:R-:W-:-:S02]  /*a690*/  FSEL R47, R47, -INF , !P1 ;  /* 0xff8000002f2f7808 */ /* 0x000fc40004800000 */
[----:B------:R-:W-:Y:S02]  /*a6a0*/  ISETP.GE.AND P1, PT, R102, R204, PT ;  /* 0x000000cc6600720c */ /* 0x000fe40003f26270 */
[----:B------:R-:W-:Y:S02]  /*a6b0*/  FSEL R102, R228, -INF , !P0 ;  /* 0xff800000e4667808 */ /* 0x000fe40004000000 */
[----:B------:R-:W-:Y:S01]  /*a6c0*/  ISETP.GE.AND P0, PT, R103, R202, PT ;  /* 0x000000ca6700720c */ /* 0x000fe20003f06270 */
[----:B------:R-:W3:Y:S01]  /*a6d0*/  MUFU.TANH R85, R175 ;  /* 0x000000af00557308 */ /* 0x000ee20000002400 */
[C---:B------:R-:W-:Y:S02]  /*a6e0*/  ISETP.GT.AND P2, PT, R213.reuse, R103, PT ;  /* 0x00000067d500720c */ /* 0x040fe40003f44270 */
[----:B------:R-:W-:Y:S02]  /*a6f0*/  FSEL R32, R42, -INF , !P0 ;  /* 0xff8000002a207808 */ /* 0x000fe40004000000 */
[----:B--2---:R-:W-:Y:S01]  /*a700*/  FSEL R42, R84, -INF , !P2 ;  /* 0xff800000542a7808 */ /* 0x004fe20005000000 */
[----:B------:R-:W-:Y:S01]  /*a710*/  FMUL.FTZ R84, R128, UR5 ;  /* 0x0000000580547c20 */ /* 0x000fe20008410000 */
[----:B------:R-:W-:Y:S01]  /*a720*/  ISETP.GT.AND P2, PT, R213, R106, PT ;  /* 0x0000006ad500720c */ /* 0x000fe20003f44270 */
[----:B------:R-:W2:Y:S01]  /*a730*/  MUFU.TANH R52, R52 ;  /* 0x0000003400347308 */ /* 0x000ea20000002400 */
[----:B------:R-:W-:Y:S01]  /*a740*/  ISETP.GE.AND P5, PT, R103, R201, PT ;  /* 0x000000c96700720c */ /* 0x000fe20003fa6270 */
[----:B-1----:R-:W-:Y:S01]  /*a750*/  FMUL.FTZ R77, R83, UR5 ;  /* 0x00000005534d7c20 */ /* 0x002fe20008410000 */
[----:B------:R-:W-:Y:S01]  /*a760*/  FMUL.FTZ R83, R14, UR5 ;  /* 0x000000050e537c20 */ /* 0x000fe20008410000 */
[----:B------:R-:W-:Y:S01]  /*a770*/  FSEL R90, R90, -INF , !P2 ;  /* 0xff8000005a5a7808 */ /* 0x000fe20005000000 */
[----:B------:R-:W-:Y:S01]  /*a780*/  FMUL.FTZ R14, R15, UR5 ;  /* 0x000000050f0e7c20 */ /* 0x000fe20008410000 */
[----:B------:R-:W-:-:S02]  /*a790*/  ISETP.GE.AND P3, PT, R106, R203, PT ;  /* 0x000000cb6a00720c */ /* 0x000fc40003f66270 */
[----:B------:R-:W1:Y:S01]  /*a7a0*/  MUFU.TANH R77, R77 ;  /* 0x0000004d004d7308 */ /* 0x000e620000002400 */
[-C--:B------:R-:W-:Y:S02]  /*a7b0*/  ISETP.GT.AND P2, PT, R213, R226.reuse, PT ;  /* 0x000000e2d500720c */ /* 0x080fe40003f44270 */
[----:B------:R-:W-:Y:S02]  /*a7c0*/  ISETP.GT.AND P6, PT, R205, R226, PT ;  /* 0x000000e2cd00720c */ /* 0x000fe40003fc4270 */
[----:B------:R-:W-:Y:S02]  /*a7d0*/  FSEL R42, R42, -INF , !P5 ;  /* 0xff8000002a2a7808 */ /* 0x000fe40006800000 */
[----:B------:R-:W-:Y:S01]  /*a7e0*/  FSEL R209, R211, -INF , !P3 ;  /* 0xff800000d3d17808 */ /* 0x000fe20005800000 */
[----:B------:R-:W4:Y:S01]  /*a7f0*/  MUFU.TANH R15, R83 ;  /* 0x00000053000f7308 */ /* 0x000f220000002400 */
[----:B---3--:R-:W-:Y:S02]  /*a800*/  FSEL R85, R85, -INF , !P2 ;  /* 0xff80000055557808 */ /* 0x008fe40005000000 */
[----:B------:R-:W-:-:S02]  /*a810*/  ISETP.GE.AND P0, PT, R106, R201, PT ;  /* 0x000000c96a00720c */ /* 0x000fc40003f06270 */
[----:B------:R-:W-:Y:S02]  /*a820*/  ISETP.GE.AND P5, PT, R226, R204, PT ;  /* 0x000000cce200720c */ /* 0x000fe40003fa6270 */
[----:B------:R-:W-:Y:S01]  /*a830*/  FSEL R211, R53, -INF , !P6 ;  /* 0xff80000035d37808 */ /* 0x000fe20007000000 */
[----:B------:R-:W3:Y:S01]  /*a840*/  MUFU.TANH R14, R14 ;  /* 0x0000000e000e7308 */ /* 0x000ee20000002400 */
[-C--:B------:R-:W-:Y:S02]  /*a850*/  ISETP.GT.AND P2, PT, R213, R110.reuse, PT ;  /* 0x0000006ed500720c */ /* 0x080fe40003f44270 */
[----:B------:R-:W-:Y:S02]  /*a860*/  ISETP.GT.AND P6, PT, R205, R110, PT ;  /* 0x0000006ecd00720c */ /* 0x000fe40003fc4270 */
[----:B------:R-:W-:Y:S02]  /*a870*/  FSEL R53, R90, -INF , !P0 ;  /* 0xff8000005a357808 */ /* 0x000fe40004000000 */
[----:B------:R-:W-:Y:S01]  /*a880*/  FSEL R211, R211, -INF , !P5 ;  /* 0xff800000d3d37808 */ /* 0x000fe20006800000 */
[----:B------:R-:W5:Y:S01]  /*a890*/  MUFU.TANH R84, R84 ;  /* 0x0000005400547308 */ /* 0x000f620000002400 */
[----:B--2---:R-:W-:-:S02]  /*a8a0*/  FSEL R52, R52, -INF , !P2 ;  /* 0xff80000034347808 */ /* 0x004fc40005000000 */
[C---:B------:R-:W-:Y:S02]  /*a8b0*/  ISETP.GE.AND P0, PT, R110.reuse, R204, PT ;  /* 0x000000cc6e00720c */ /* 0x040fe40003f06270 */
[-C--:B------:R-:W-:Y:S02]  /*a8c0*/  ISETP.GE.AND P5, PT, R110, R203.reuse, PT ;  /* 0x000000cb6e00720c */ /* 0x080fe40003fa6270 */
[----:B------:R-:W-:Y:S02]  /*a8d0*/  FSEL R76, R76, -INF , !P6 ;  /* 0xff8000004c4c7808 */ /* 0x000fe40007000000 */
[----:B------:R-:W-:Y:S02]  /*a8e0*/  ISETP.GT.AND P2, PT, R213, R166, PT ;  /* 0x000000a6d500720c */ /* 0x000fe40003f44270 */
[----:B------:R-:W-:Y:S02]  /*a8f0*/  FSEL R108, R108, -INF , !P1 ;  /* 0xff8000006c6c7808 */ /* 0x000fe40004800000 */
[----:B------:R-:W-:-:S02]  /*a900*/  ISETP.GE.AND P1, PT, R103, R203, PT ;  /* 0x000000cb6700720c */ /* 0x000fc40003f26270 */
[----:B------:R-:W-:Y:S02]  /*a910*/  FSEL R90, R76, -INF , !P0 ;  /* 0xff8000004c5a7808 */ /* 0x000fe40004000000 */
[----:B------:R-:W-:Y:S01]  /*a920*/  FSEL R222, R179, -INF , !P5 ;  /* 0xff800000b3de7808 */ /* 0x000fe20006800000 */
[----:B------:R-:W2:Y:S01]  /*a930*/  MUFU.TANH R76, R129 ;  /* 0x00000081004c7308 */ /* 0x000ea20000002400 */
[----:B-1----:R-:W-:Y:S02]  /*a940*/  FSEL R77, R77, -INF , !P2 ;  /* 0xff8000004d4d7808 */ /* 0x002fe40005000000 */
[C---:B------:R-:W-:Y:S02]  /*a950*/  ISETP.GE.AND P0, PT, R166.reuse, R203, PT ;  /* 0x000000cba600720c */ /* 0x040fe40003f06270 */
[----:B------:R-:W-:Y:S02]  /*a960*/  ISETP.GE.AND P5, PT, R166, R202, PT ;  /* 0x000000caa600720c */ /* 0x000fe40003fa6270 */
[----:B------:R-:W-:-:S02]  /*a970*/  ISETP.GT.AND P2, PT, R213, R115, PT ;  /* 0x00000073d500720c */ /* 0x000fc40003f44270 */
[----:B------:R-:W-:Y:S02]  /*a980*/  FSEL R103, R225, -INF , !P1 ;  /* 0xff800000e1677808 */ /* 0x000fe40004800000 */
[-C--:B------:R-:W-:Y:S02]  /*a990*/  ISETP.GE.AND P1, PT, R106, R202.reuse, PT ;  /* 0x000000ca6a00720c */ /* 0x080fe40003f26270 */
[----:B------:R-:W-:Y:S02]  /*a9a0*/  FSEL R224, R178, -INF , !P0 ;  /* 0xff800000b2e07808 */ /* 0x000fe40004000000 */
[----:B------:R-:W-:Y:S02]  /*a9b0*/  FSEL R58, R58, -INF , !P5 ;  /* 0xff8000003a3a7808 */ /* 0x000fe40006800000 */
[----:B----4-:R-:W-:Y:S02]  /*a9c0*/  FSEL R15, R15, -INF , !P2 ;  /* 0xff8000000f0f7808 */ /* 0x010fe40005000000 */
[----:B------:R-:W-:-:S02]  /*a9d0*/  ISETP.GE.AND P0, PT, R115, R202, PT ;  /* 0x000000ca7300720c */ /* 0x000fc40003f06270 */
[----:B------:R-:W-:Y:S02]  /*a9e0*/  ISETP.GE.AND P5, PT, R115, R201, PT ;  /* 0x000000c97300720c */ /* 0x000fe40003fa6270 */
[----:B------:R-:W-:Y:S02]  /*a9f0*/  ISETP.GT.AND P2, PT, R213, R118, PT ;  /* 0x00000076d500720c */ /* 0x000fe40003f44270 */
[----:B------:R-:W-:Y:S02]  /*aa00*/  FSEL R106, R252, -INF , !P1 ;  /* 0xff800000fc6a7808 */ /* 0x000fe40004800000 */
[C---:B------:R-:W-:Y:S02]  /*aa10*/  ISETP.GE.AND P4, PT, R226.reuse, R203, PT ;  /* 0x000000cbe200720c */ /* 0x040fe40003f86270 */
[C---:B------:R-:W-:Y:S02]  /*aa20*/  ISETP.GE.AND P3, PT, R226.reuse, R202, PT ;  /* 0x000000cae200720c */ /* 0x040fe40003f66270 */
[----:B------:R-:W-:-:S02]  /*aa30*/  ISETP.GE.AND P1, PT, R226, R201, PT ;  /* 0x000000c9e200720c */ /* 0x000fc40003f26270 */
[----:B------:R-:W-:Y:S02]  /*aa40*/  ISETP.GT.AND P6, PT, R205, R166, PT ;  /* 0x000000a6cd00720c */ /* 0x000fe40003fc4270 */
[----:B------:R-:W-:Y:S02]  /*aa50*/  FSEL R225, R241, -INF , !P0 ;  /* 0xff800000f1e17808 */ /* 0x000fe40004000000 */
[----:B------:R-:W-:Y:S02]  /*aa60*/  FSEL R226, R15, -INF , !P5 ;  /* 0xff8000000fe27808 */ /* 0x000fe40006800000 */
[----:B---3--:R-:W-:Y:S01]  /*aa70*/  FSEL R14, R14, -INF , !P2 ;  /* 0xff8000000e0e7808 */ /* 0x008fe20005000000 */
[----:B------:R-:W1:Y:S01]  /*aa80*/  MUFU.TANH R15, R74 ;  /* 0x0000004a000f7308 */ /* 0x000e620000002400 */
[----:B------:R-:W-:Y:S02]  /*aa90*/  ISETP.GE.AND P0, PT, R118, R201, PT ;  /* 0x000000c97600720c */ /* 0x000fe40003f06270 */
[----:B------:R-:W-:-:S02]  /*aaa0*/  FSEL R59, R59, -INF , !P3 ;  /* 0xff8000003b3b7808 */ /* 0x000fc40005800000 */
[----:B------:R-:W-:Y:S02]  /*aab0*/  ISETP.GE.AND P3, PT, R110, R201, PT ;  /* 0x000000c96e00720c */ /* 0x000fe40003f66270 */
[----:B------:R-:W-:Y:S02]  /*aac0*/  FSEL R82, R82, -INF , !P6 ;  /* 0xff80000052527808 */ /* 0x000fe40007000000 */
[----:B------:R-:W-:Y:S02]  /*aad0*/  ISETP.GT.AND P6, PT, R205, R115, PT ;  /* 0x00000073cd00720c */ /* 0x000fe40003fc4270 */
[----:B------:R-:W-:Y:S02]  /*aae0*/  FSEL R232, R14, -INF , !P0 ;  /* 0xff8000000ee87808 */ /* 0x000fe40004000000 */
[----:B------:R-:W3:Y:S01]  /*aaf0*/  MUFU.TANH R14, R75 ;  /* 0x0000004b000e7308 */ /* 0x000ee20000002400 */
[----:B------:R-:W-:Y:S02]  /*ab00*/  FSEL R92, R210, -INF , !P4 ;  /* 0xff800000d25c7808 */ /* 0x000fe40006000000 */
[----:B------:R-:W-:-:S02]  /*ab10*/  ISETP.GE.AND P4, PT, R110, R202, PT ;  /* 0x000000ca6e00720c */ /* 0x000fc40003f86270 */
[----:B------:R-:W-:Y:S02]  /*ab20*/  FSEL R52, R52, -INF , !P3 ;  /* 0xff80000034347808 */ /* 0x000fe40005800000 */
[----:B------:R-:W-:Y:S02]  /*ab30*/  FSEL R110, R85, -INF , !P1 ;  /* 0xff800000556e7808 */ /* 0x000fe40004800000 */
[-C--:B------:R-:W-:Y:S02]  /*ab40*/  ISETP.GE.AND P3, PT, R115, R204.reuse, PT ;  /* 0x000000cc7300720c */ /* 0x080fe40003f66270 */
[----:B-----5:R-:W-:Y:S02]  /*ab50*/  FSEL R84, R84, -INF , !P6 ;  /* 0xff80000054547808 */ /* 0x020fe40007000000 */
[----:B------:R-:W-:Y:S02]  /*ab60*/  ISETP.GE.AND P1, PT, R166, R204, PT ;  /* 0x000000cca600720c */ /* 0x000fe40003f26270 */
[----:B------:R-:W-:-:S02]  /*ab70*/  FSEL R242, R84, -INF , !P3 ;  /* 0xff80000054f27808 */ /* 0x000fc40005800000 */
[----:B------:R-:W-:Y:S02]  /*ab80*/  FSEL R210, R82, -INF , !P1 ;  /* 0xff80000052d27808 */ /* 0x000fe40004800000 */
[----:B------:R-:W-:Y:S02]  /*ab90*/  ISETP.GT.AND P6, PT, R205, R118, PT ;  /* 0x00000076cd00720c */ /* 0x000fe40003fc4270 */
[-C--:B------:R-:W-:Y:S02]  /*aba0*/  ISETP.GE.AND P3, PT, R118, R203.reuse, PT ;  /* 0x000000cb7600720c */ /* 0x080fe40003f66270 */
[----:B------:R-:W-:Y:S02]  /*abb0*/  ISETP.GE.AND P1, PT, R115, R203, PT ;  /* 0x000000cb7300720c */ /* 0x000fe40003f26270 */
[----:B------:R-:W-:Y:S02]  /*abc0*/  ISETP.GT.AND P2, PT, R213, R117, PT ;  /* 0x00000075d500720c */ /* 0x000fe40003f44270 */
[----:B--2---:R-:W-:-:S02]  /*abd0*/  FSEL R76, R76, -INF , !P6 ;  /* 0xff8000004c4c7808 */ /* 0x004fc40007000000 */
[----:B------:R-:W-:Y:S02]  /*abe0*/  FSEL R251, R251, -INF , !P3 ;  /* 0xff800000fbfb7808 */ /* 0x000fe40005800000 */
[----:B------:R-:W-:Y:S02]  /*abf0*/  FSEL R245, R245, -INF , !P1 ;  /* 0xff800000f5f57808 */ /* 0x000fe40004800000 */
[----:B------:R-:W-:Y:S02]  /*ac00*/  ISETP.GT.AND P6, PT, R205, R117, PT ;  /* 0x00000075cd00720c */ /* 0x000fe40003fc4270 */
[-C--:B------:R-:W-:Y:S02]  /*ac10*/  ISETP.GE.AND P3, PT, R117, R202.reuse, PT ;  /* 0x000000ca7500720c */ /* 0x080fe40003f66270 */
[----:B-1----:R-:W-:Y:S02]  /*ac20*/  FSEL R15, R15, -INF , !P2 ;  /* 0xff8000000f0f7808 */ /* 0x002fe40005000000 */
[----:B------:R-:W-:-:S02]  /*ac30*/  ISETP.GE.AND P1, PT, R118, R202, PT ;  /* 0x000000ca7600720c */ /* 0x000fc40003f26270 */
[-C--:B------:R-:W-:Y:S02]  /*ac40*/  ISETP.GT.AND P2, PT, R213, R114.reuse, PT ;  /* 0x00000072d500720c */ /* 0x080fe40003f44270 */
[----:B------:R-:W-:Y:S02]  /*ac50*/  FSEL R68, R68, -INF , !P6 ;  /* 0xff80000044447808 */ /* 0x000fe40007000000 */
[----:B------:R-:W-:Y:S02]  /*ac60*/  FSEL R228, R230, -INF , !P3 ;  /* 0xff800000e6e47808 */ /* 0x000fe40005800000 */
[----:B------:R-:W-:Y:S02]  /*ac70*/  FSEL R223, R239, -INF , !P1 ;  /* 0xff800000efdf7808 */ /* 0x000fe40004800000 */
[----:B------:R-:W-:Y:S02]  /*ac80*/  ISETP.GT.AND P6, PT, R205, R114, PT ;  /* 0x00000072cd00720c */ /* 0x000fe40003fc4270 */
[----:B------:R-:W-:-:S02]  /*ac90*/  ISETP.GE.AND P3, PT, R114, R201, PT ;  /* 0x000000c97200720c */ /* 0x000fc40003f66270 */
[----:B---3--:R-:W-:Y:S02]  /*aca0*/  FSEL R14, R14, -INF , !P2 ;  /* 0xff8000000e0e7808 */ /* 0x008fe40005000000 */
[-C--:B------:R-:W-:Y:S02]  /*acb0*/  ISETP.GE.AND P1, PT, R117, R201.reuse, PT ;  /* 0x000000c97500720c */ /* 0x080fe40003f26270 */
[----:B------:R-:W-:Y:S02]  /*acc0*/  FSEL R101, R101, -INF , !P4 ;  /* 0xff80000065657808 */ /* 0x000fe40006000000 */
[----:B------:R-:W-:Y:S02]  /*acd0*/  ISETP.GE.AND P4, PT, R166, R201, PT ;  /* 0x000000c9a600720c */ /* 0x000fe40003f86270 */
[----:B------:R-:W-:Y:S02]  /*ace0*/  FSEL R69, R69, -INF , !P6 ;  /* 0xff80000045457808 */ /* 0x000fe40007000000 */
[----:B------:R-:W-:Y:S01]  /*acf0*/  FSEL R229, R14, -INF , !P3 ;  /* 0xff8000000ee57808 */ /* 0x000fe20005800000 */
[----:B------:R-:W-:Y:S01]  /*ad00*/  FMUL.FTZ R14, R60, UR5 ;  /* 0x000000053c0e7c20 */ /* 0x000fe20008410000 */
[----:B------:R-:W-:-:S02]  /*ad10*/  FSEL R230, R15, -INF , !P1 ;  /* 0xff8000000fe67808 */ /* 0x000fc40004800000 */
[----:B------:R-:W-:Y:S01]  /*ad20*/  ISETP.GT.AND P6, PT, R205, R113, PT ;  /* 0x00000071cd00720c */ /* 0x000fe20003fc4270 */
[----:B------:R1:W2:Y:S01]  /*ad30*/  MUFU.TANH R15, R6 ;  /* 0x00000006000f7308 */ /* 0x0002a20000002400 */
[----:B------:R-:W-:Y:S02]  /*ad40*/  FSEL R115, R77, -INF , !P4 ;  /* 0xff8000004d737808 */ /* 0x000fe40006000000 */
[-C--:B------:R-:W-:Y:S02]  /*ad50*/  ISETP.GE.AND P4, PT, R118, R204.reuse, PT ;  /* 0x000000cc7600720c */ /* 0x080fe40003f86270 */
[----:B------:R-:W-:Y:S02]  /*ad60*/  ISETP.GE.AND P1, PT, R113, R204, PT ;  /* 0x000000cc7100720c */ /* 0x000fe40003f26270 */
[----:B------:R-:W-:Y:S01]  /*ad70*/  FSEL R8, R8, -INF , !P6 ;  /* 0xff80000008087808 */ /* 0x000fe20007000000 */
[----:B------:R-:W3:Y:S01]  /*ad80*/  MUFU.TANH R14, R14 ;  /* 0x0000000e000e7308 */ /* 0x000ee20000002400 */
[----:B------:R-:W-:-:S02]  /*ad90*/  ISETP.GT.AND P6, PT, R205, R111, PT ;  /* 0x0000006fcd00720c */ /* 0x000fc40003fc4270 */
[----:B------:R-:W-:Y:S02]  /*ada0*/  FSEL R241, R76, -INF , !P4 ;  /* 0xff8000004cf17808 */ /* 0x000fe40006000000 */
[----:B------:R-:W-:Y:S01]  /*adb0*/  FSEL R93, R8, -INF , !P1 ;  /* 0xff800000085d7808 */ /* 0x000fe20004800000 */
[----:B------:R-:W-:Y:S01]  /*adc0*/  FMUL.FTZ R8, R66, UR5 ;  /* 0x0000000542087c20 */ /* 0x000fe20008410000 */
[----:B------:R-:W-:Y:S02]  /*add0*/  ISETP.GE.AND P4, PT, R117, R203, PT ;  /* 0x000000cb7500720c */ /* 0x000fe40003f86270 */
[----:B------:R-:W-:Y:S01]  /*ade0*/  ISETP.GE.AND P3, PT, R111, R204, PT ;  /* 0x000000cc6f00720c */ /* 0x000fe20003f66270 */
[----:B-1----:R-:W-:Y:S01]  /*adf0*/  FMUL.FTZ R6, R56, UR5 ;  /* 0x0000000538067c20 */ /* 0x002fe20008410000 */
[----:B------:R-:W-:Y:S01]  /*ae00*/  FSEL R9, R9, -INF , !P6 ;  /* 0xff80000009097808 */ /* 0x000fe20007000000 */
[----:B------:R-:W1:Y:S01]  /*ae10*/  MUFU.TANH R8, R8 ;  /* 0x0000000800087308 */ /* 0x000e620000002400 */
[----:B------:R-:W-:-:S02]  /*ae20*/  FSEL R249, R249, -INF , !P4 ;  /* 0xff800000f9f97808 */ /* 0x000fc40006000000 */
[----:B------:R-:W-:Y:S01]  /*ae30*/  FSEL R252, R9, -INF , !P3 ;  /* 0xff80000009fc7808 */ /* 0x000fe20005800000 */
[----:B------:R-:W-:Y:S01]  /*ae40*/  FMUL.FTZ R9, R67, UR5 ;  /* 0x0000000543097c20 */ /* 0x000fe20008410000 */
[----:B------:R-:W-:Y:S02]  /*ae50*/  ISETP.GE.AND P4, PT, R114, R202, PT ;  /* 0x000000ca7200720c */ /* 0x000fe40003f86270 */
[----:B------:R-:W-:Y:S01]  /*ae60*/  ISETP.GT.AND P2, PT, R213, R113, PT ;  /* 0x00000071d500720c */ /* 0x000fe20003f44270 */
[----:B------:R-:W-:Y:S01]  /*ae70*/  MUFU.TANH R6, R6 ;  /* 0x0000000600067308 */ /* 0x000fe20000002400 */
[----:B------:R-:W-:Y:S02]  /*ae80*/  FSEL R227, R172, -INF , !P4 ;  /* 0xff800000ace37808 */ /* 0x000fe40006000000 */
[----:B------:R-:W-:Y:S02]  /*ae90*/  ISETP.GE.AND P4, PT, R113, R201, PT ;  /* 0x000000c97100720c */ /* 0x000fe40003f86270 */
[----:B--2---:R-:W-:Y:S01]  /*aea0*/  FSEL R237, R15, -INF , !P2 ;  /* 0xff8000000fed7808 */ /* 0x004fe20005000000 */
[----:B------:R-:W-:Y:S01]  /*aeb0*/  FMUL.FTZ R15, R61, UR5 ;  /* 0x000000053d0f7c20 */ /* 0x000fe20008410000 */
[----:B------:R-:W-:Y:S01]  /*aec0*/  ISETP.GT.AND P6, PT, R205, R97, PT ;  /* 0x00000061cd00720c */ /* 0x000fe20003fc4270 */
[----:B------:R-:W2:Y:S01]  /*aed0*/  MUFU.TANH R9, R9 ;  /* 0x0000000900097308 */ /* 0x000ea20000002400 */
[----:B------:R-:W-:-:S02]  /*aee0*/  FSEL R237, R237, -INF , !P4 ;  /* 0xff800000eded7808 */ /* 0x000fc40006000000 */
[----:B------:R-:W-:Y:S02]  /*aef0*/  ISETP.GT.AND P2, PT, R213, R111, PT ;  /* 0x0000006fd500720c */ /* 0x000fe40003f44270 */
[-C--:B------:R-:W-:Y:S02]  /*af00*/  ISETP.GE.AND P4, PT, R97, R204.reuse, PT ;  /* 0x000000cc6100720c */ /* 0x080fe40003f86270 */
[----:B---3--:R-:W-:Y:S01]  /*af10*/  FSEL R14, R14, -INF , !P6 ;  /* 0xff8000000e0e7808 */ /* 0x008fe20007000000 */
[----:B------:R-:W3:Y:S01]  /*af20*/  MUFU.TANH R15, R15 ;  /* 0x0000000f000f7308 */ /* 0x000ee20000002400 */
[----:B------:R-:W-:Y:S02]  /*af30*/  ISETP.GE.AND P5, PT, R117, R204, PT ;  /* 0x000000cc7500720c */ /* 0x000fe40003fa6270 */
[----:B------:R-:W-:Y:S02]  /*af40*/  ISETP.GE.AND P1, PT, R111, R203, PT ;  /* 0x000000cb6f00720c */ /* 0x000fe40003f26270 */
[----:B------:R-:W-:Y:S01]  /*af50*/  FSEL R239, R7, -INF , !P2 ;  /* 0xff80000007ef7808 */ /* 0x000fe20005000000 */
[----:B------:R-:W-:Y:S01]  /*af60*/  FMUL.FTZ R7, R57, UR5 ;  /* 0x0000000539077c20 */ /* 0x000fe20008410000 */
[----:B------:R-:W-:Y:S01]  /*af70*/  FSEL R74, R14, -INF , !P4 ;  /* 0xff8000000e4a7808 */ /* 0x000fe20006000000 */
[----:B------:R-:W-:Y:S01]  /*af80*/  FMUL.FTZ R14, R54, UR5 ;  /* 0x00000005360e7c20 */ /* 0x000fe20008410000 */
[----:B------:R-:W-:-:S02]  /*af90*/  ISETP.GT.AND P2, PT, R213, R97, PT ;  /* 0x00000061d500720c */ /* 0x000fc40003f44270 */
[----:B------:R-:W-:Y:S01]  /*afa0*/  FSEL R247, R68, -INF , !P5 ;  /* 0xff80000044f77808 */ /* 0x000fe20006800000 */
[----:B------:R-:W-:Y:S01]  /*afb0*/  MUFU.TANH R7, R7 ;  /* 0x0000000700077308 */ /* 0x000fe20000002400 */
[----:B------:R-:W-:Y:S02]  /*afc0*/  FSEL R231, R231, -INF , !P1 ;  /* 0xff800000e7e77808 */ /* 0x000fe40004800000 */
[----:B------:R-:W-:Y:S02]  /*afd0*/  ISETP.GE.AND P5, PT, R114, R203, PT ;  /* 0x000000cb7200720c */ /* 0x000fe40003fa6270 */
[----:B------:R-:W-:Y:S02]  /*afe0*/  ISETP.GE.AND P1, PT, R97, R202, PT ;  /* 0x000000ca6100720c */ /* 0x000fe40003f26270 */
[----:B-1----:R-:W-:Y:S01]  /*aff0*/  FSEL R236, R8, -INF , !P2 ;  /* 0xff80000008ec7808 */ /* 0x002fe20005000000 */
[----:B------:R-:W1:Y:S01]  /*b000*/  MUFU.TANH R14, R14 ;  /* 0x0000000e000e7308 */ /* 0x000e620000002400 */
[----:B------:R-:W-:Y:S01]  /*b010*/  ISETP.GT.AND P2, PT, R213, R96, PT ;  /* 0x00000060d500720c */ /* 0x000fe20003f44270 */
[----:B------:R-:W-:Y:S01]  /*b020*/  FMUL.FTZ R8, R55, UR5 ;  /* 0x0000000537087c20 */ /* 0x000fe20008410000 */
[----:B------:R-:W-:-:S02]  /*b030*/  FSEL R250, R250, -INF , !P5 ;  /* 0xff800000fafa7808 */ /* 0x000fc40006800000 */
[----:B------:R-:W-:Y:S02]  /*b040*/  FSEL R243, R243, -INF , !P1 ;  /* 0xff800000f3f37808 */ /* 0x000fe40004800000 */
[----:B------:R-:W-:Y:S01]  /*b050*/  ISETP.GE.AND P5, PT, R113, R202, PT ;  /* 0x000000ca7100720c */ /* 0x000fe20003fa6270 */
[----:B------:R-:W4:Y:S01]  /*b060*/  MUFU.TANH R8, R8 ;  /* 0x0000000800087308 */ /* 0x000f220000002400 */
[-C--:B------:R-:W-:Y:S02]  /*b070*/  ISETP.GE.AND P1, PT, R96, R201.reuse, PT ;  /* 0x000000c96000720c */ /* 0x080fe40003f26270 */
[----:B--2---:R-:W-:Y:S02]  /*b080*/  FSEL R9, R9, -INF , !P2 ;  /* 0xff80000009097808 */ /* 0x004fe40005000000 */
[----:B------:R-:W-:Y:S02]  /*b090*/  FSEL R248, R248, -INF , !P5 ;  /* 0xff800000f8f87808 */ /* 0x000fe40006800000 */
[----:B------:R-:W-:Y:S01]  /*b0a0*/  FSEL R238, R9, -INF , !P1 ;  /* 0xff80000009ee7808 */ /* 0x000fe20004800000 */
[----:B------:R-:W-:Y:S01]  /*b0b0*/  FMUL.FTZ R9, R50, UR5 ;  /* 0x0000000532097c20 */ /* 0x000fe20008410000 */
[----:B------:R-:W-:-:S02]  /*b0c0*/  ISETP.GE.AND P5, PT, R111, R201, PT ;  /* 0x000000c96f00720c */ /* 0x000fc40003fa6270 */
[----:B------:R-:W-:Y:S02]  /*b0d0*/  ISETP.GE.AND P3, PT, R97, R203, PT ;  /* 0x000000cb6100720c */ /* 0x000fe40003f66270 */
[----:B------:R-:W-:Y:S01]  /*b0e0*/  ISETP.GT.AND P6, PT, R205, R96, PT ;  /* 0x00000060cd00720c */ /* 0x000fe20003fc4270 */
[----:B------:R-:W2:Y:S01]  /*b0f0*/  MUFU.TANH R9, R9 ;  /* 0x0000000900097308 */ /* 0x000ea20000002400 */
[-C--:B------:R-:W-:Y:S02]  /*b100*/  ISETP.GE.AND P0, PT, R114, R204.reuse, PT ;  /* 0x000000cc7200720c */ /* 0x080fe40003f06270 */
[----:B------:R-:W-:Y:S02]  /*b110*/  FSEL R239, R239, -INF , !P5 ;  /* 0xff800000efef7808 */ /* 0x000fe40006800000 */
[----:B------:R-:W-:Y:S02]  /*b120*/  FSEL R233, R233, -INF , !P3 ;  /* 0xff800000e9e97808 */ /* 0x000fe40005800000 */
[----:B------:R-:W-:-:S02]  /*b130*/  ISETP.GE.AND P5, PT, R96, R204, PT ;  /* 0x000000cc6000720c */ /* 0x000fc40003fa6270 */
[----:B------:R-:W-:Y:S02]  /*b140*/  ISETP.GE.AND P3, PT, R96, R202, PT ;  /* 0x000000ca6000720c */ /* 0x000fe40003f66270 */
[----:B---3--:R-:W-:Y:S02]  /*b150*/  FSEL R15, R15, -INF , !P6 ;  /* 0xff8000000f0f7808 */ /* 0x008fe40007000000 */
[----:B------:R-:W-:Y:S02]  /*b160*/  ISETP.GT.AND P2, PT, R213, R95, PT ;  /* 0x0000005fd500720c */ /* 0x000fe40003f44270 */
[----:B------:R-:W-:Y:S02]  /*b170*/  FSEL R246, R69, -INF , !P0 ;  /* 0xff80000045f67808 */ /* 0x000fe40004000000 */
[----:B------:R-:W-:Y:S02]  /*b180*/  ISETP.GE.AND P0, PT, R113, R203, PT ;  /* 0x000000cb7100720c */ /* 0x000fe40003f06270 */
[----:B------:R-:W-:-:S02]  /*b190*/  ISETP.GT.AND P6, PT, R205, R95, PT ;  /* 0x0000005fcd00720c */ /* 0x000fc40003fc4270 */
[----:B------:R-:W-:Y:S01]  /*b1a0*/  FSEL R82, R15, -INF , !P5 ;  /* 0xff8000000f527808 */ /* 0x000fe20006800000 */
[----:B------:R-:W-:Y:S01]  /*b1b0*/  FMUL.FTZ R15, R44, UR5 ;  /* 0x000000052c0f7c20 */ /* 0x000fe20008410000 */
[----:B------:R-:W-:Y:S02]  /*b1c0*/  FSEL R240, R240, -INF , !P3 ;  /* 0xff800000f0f07808 */ /* 0x000fe40005800000 */
[----:B------:R-:W-:Y:S02]  /*b1d0*/  ISETP.GE.AND P3, PT, R95, R201, PT ;  /* 0x000000c95f00720c */ /* 0x000fe40003f66270 */
[----:B-1----:R-:W-:Y:S01]  /*b1e0*/  FSEL R14, R14, -INF , !P2 ;  /* 0xff8000000e0e7808 */ /* 0x002fe20005000000 */
[----:B------:R-:W1:Y:S01]  /*b1f0*/  MUFU.TANH R15, R15 ;  /* 0x0000000f000f7308 */ /* 0x000e620000002400 */
[----:B------:R-:W-:Y:S02]  /*b200*/  FSEL R234, R234, -INF , !P0 ;  /* 0xff800000eaea7808 */ /* 0x000fe40004000000 */
[----:B------:R-:W-:-:S02]  /*b210*/  FSEL R208, R6, -INF , !P6 ;  /* 0xff80000006d07808 */ /* 0x000fc40007000000 */
[----:B------:R-:W-:Y:S02]  /*b220*/  ISETP.GE.AND P0, PT, R111, R202, PT ;  /* 0x000000ca6f00720c */ /* 0x000fe40003f06270 */
[----:B------:R-:W-:Y:S01]  /*b230*/  FSEL R179, R14, -INF , !P3 ;  /* 0xff8000000eb37808 */ /* 0x000fe20005800000 */
[----:B------:R3:W-:Y:S01]  /*b240*/  MUFU.TANH R6, R40 ;  /* 0x0000002800067308 */ /* 0x0007e20000002400 */
[----:B------:R-:W-:Y:S01]  /*b250*/  ISETP.GE.AND P5, PT, R95, R203, PT ;  /* 0x000000cb5f00720c */ /* 0x000fe20003fa6270 */
[----:B------:R-:W-:Y:S01]  /*b260*/  FMUL.FTZ R14, R51, UR5 ;  /* 0x00000005330e7c20 */ /* 0x000fe20008410000 */
[-C--:B------:R-:W-:Y:S02]  /*b270*/  ISETP.GT.AND P2, PT, R213, R94.reuse, PT ;  /* 0x0000005ed500720c */ /* 0x080fe40003f44270 */
[----:B------:R-:W-:Y:S02]  /*b280*/  ISETP.GT.AND P6, PT, R205, R94, PT ;  /* 0x0000005ecd00720c */ /* 0x000fe40003fc4270 */
[----:B------:R-:W-:Y:S01]  /*b290*/  FSEL R244, R244, -INF , !P0 ;  /* 0xff800000f4f47808 */ /* 0x000fe20004000000 */
[----:B------:R-:W-:Y:S01]  /*b2a0*/  MUFU.TANH R14, R14 ;  /* 0x0000000e000e7308 */ /* 0x000fe20000002400 */
[----:B------:R-:W-:-:S02]  /*b2b0*/  ISETP.GE.AND P0, PT, R97, R201, PT ;  /* 0x000000c96100720c */ /* 0x000fc40003f06270 */
[----:B------:R-:W-:Y:S02]  /*b2c0*/  FSEL R130, R130, -INF , !P5 ;  /* 0xff80000082827808 */ /* 0x000fe40006800000 */
[----:B----4-:R-:W-:Y:S02]  /*b2d0*/  FSEL R8, R8, -INF , !P2 ;  /* 0xff80000008087808 */ /* 0x010fe40005000000 */
[C---:B------:R-:W-:Y:S02]  /*b2e0*/  ISETP.GE.AND P1, PT, R94.reuse, R204, PT ;  /* 0x000000cc5e00720c */ /* 0x040fe40003f26270 */
[----:B------:R-:W-:Y:S01]  /*b2f0*/  ISETP.GE.AND P5, PT, R94, R202, PT ;  /* 0x000000ca5e00720c */ /* 0x000fe20003fa6270 */
[----:B---3--:R-:W-:Y:S01]  /*b300*/  FMUL.FTZ R40, R45, UR5 ;  /* 0x000000052d287c20 */ /* 0x008fe20008410000 */
[----:B------:R-:W-:Y:S02]  /*b310*/  FSEL R7, R7, -INF , !P6 ;  /* 0xff80000007077808 */ /* 0x000fe40007000000 */
[----:B------:R-:W-:-:S02]  /*b320*/  ISETP.GT.AND P2, PT, R213, R89, PT ;  /* 0x00000059d500720c */ /* 0x000fc40003f44270 */
[----:B------:R-:W-:Y:S01]  /*b330*/  FSEL R236, R236, -INF , !P0 ;  /* 0xff800000ecec7808 */ /* 0x000fe20004000000 */
[----:B------:R-:W3:Y:S01]  /*b340*/  MUFU.TANH R40, R40 ;  /* 0x0000002800287308 */ /* 0x000ee20000002400 */
[----:B------:R-:W-:Y:S02]  /*b350*/  ISETP.GE.AND P4, PT, R96, R203, PT ;  /* 0x000000cb6000720c */ /* 0x000fe40003f86270 */
[----:B------:R-:W-:Y:S02]  /*b360*/  ISETP.GE.AND P0, PT, R95, R204, PT ;  /* 0x000000cc5f00720c */ /* 0x000fe40003f06270 */
[----:B------:R-:W-:Y:S01]  /*b370*/  FSEL R166, R7, -INF , !P1 ;  /* 0xff80000007a67808 */ /* 0x000fe20004800000 */
[----:B------:R-:W-:Y:S01]  /*b380*/  FMUL.FTZ R7, R41, UR5 ;  /* 0x0000000529077c20 */ /* 0x000fe20008410000 */
[----:B------:R-:W-:Y:S02]  /*b390*/  FSEL R221, R221, -INF , !P5 ;  /* 0xff800000dddd7808 */ /* 0x000fe40006800000 */
[----:B--2---:R-:W-:-:S02]  /*b3a0*/  FSEL R9, R9, -INF , !P2 ;  /* 0xff80000009097808 */ /* 0x004fc40005000000 */
[----:B------:R-:W-:Y:S01]  /*b3b0*/  ISETP.GE.AND P5, PT, R89, R201, PT ;  /* 0x000000c95900720c */ /* 0x000fe20003fa6270 */
[----:B------:R-:W-:Y:S01]  /*b3c0*/  MUFU.TANH R7, R7 ;  /* 0x0000000700077308 */ /* 0x000fe20000002400 */
[----:B------:R-:W-:Y:S02]  /*b3d0*/  FSEL R235, R235, -INF , !P4 ;  /* 0xff800000ebeb7808 */ /* 0x000fe40006000000 */
[----:B------:R-:W-:Y:S02]  /*b3e0*/  FSEL R208, R208, -INF , !P0 ;  /* 0xff800000d0d07808 */ /* 0x000fe40004000000 */
[----:B------:R-:W-:Y:S02]  /*b3f0*/  ISETP.GE.AND P4, PT, R95, R202, PT ;  /* 0x000000ca5f00720c */ /* 0x000fe40003f86270 */
[----:B------:R-:W-:Y:S02]  /*b400*/  ISETP.GE.AND P0, PT, R94, R203, PT ;  /* 0x000000cb5e00720c */ /* 0x000fe40003f06270 */
[----:B------:R-:W-:-:S02]  /*b410*/  FSEL R178, R9, -INF , !P5 ;  /* 0xff80000009b27808 */ /* 0x000fc40006800000 */
[----:B------:R-:W-:Y:S01]  /*b420*/  ISETP.GT.AND P6, PT, R205, R89, PT ;  /* 0x00000059cd00720c */ /* 0x000fe20003fc4270 */
[----:B------:R-:W2:Y:S01]  /*b430*/  MUFU.TANH R9, R34 ;  /* 0x0000002200097308 */ /* 0x000ea20000002400 */
[----:B------:R-:W-:Y:S02]  /*b440*/  FSEL R220, R220, -INF , !P4 ;  /* 0xff800000dcdc7808 */ /* 0x000fe40006000000 */
[----:B------:R-:W-:Y:S02]  /*b450*/  FSEL R131, R131, -INF , !P0 ;  /* 0xff80000083837808 */ /* 0x000fe40004000000 */
[----:B------:R-:W-:Y:S02]  /*b460*/  ISETP.GE.AND P4, PT, R94, R201, PT ;  /* 0x000000c95e00720c */ /* 0x000fe40003f86270 */
[----:B------:R-:W-:Y:S02]  /*b470*/  ISETP.GE.AND P0, PT, R89, R202, PT ;  /* 0x000000ca5900720c */ /* 0x000fe40003f06270 */
[----:B-1----:R-:W-:-:S02]  /*b480*/  FSEL R15, R15, -INF , !P6 ;  /* 0xff8000000f0f7808 */ /* 0x002fc40007000000 */
[-C--:B------:R-:W-:Y:S02]  /*b490*/  ISETP.GT.AND P6, PT, R205, R88.reuse, PT ;  /* 0x00000058cd00720c */ /* 0x080fe40003fc4270 */
[----:B------:R-:W-:Y:S02]  /*b4a0*/  ISETP.GT.AND P2, PT, R213, R88, PT ;  /* 0x00000058d500720c */ /* 0x000fe40003f44270 */
[----:B------:R-:W-:Y:S01]  /*b4b0*/  FSEL R176, R8, -INF , !P4 ;  /* 0xff80000008b07808 */ /* 0x000fe20006000000 */
[----:B------:R-:W-:Y:S01]  /*b4c0*/  FMUL.FTZ R8, R35, UR5 ;  /* 0x0000000523087c20 */ /* 0x000fe20008410000 */
[----:B------:R-:W-:Y:S02]  /*b4d0*/  FSEL R219, R173, -INF , !P0 ;  /* 0xff800000addb7808 */ /* 0x000fe40004000000 */
[----:B------:R-:W-:Y:S02]  /*b4e0*/  ISETP.GE.AND P0, PT, R88, R201, PT ;  /* 0x000000c95800720c */ /* 0x000fe40003f06270 */
[----:B---3--:R-:W-:Y:S01]  /*b4f0*/  FSEL R40, R40, -INF , !P6 ;  /* 0xff80000028287808 */ /* 0x008fe20007000000 */
[----:B------:R-:W1:Y:S01]  /*b500*/  MUFU.TANH R8, R8 ;  /* 0x0000000800087308 */ /* 0x000e620000002400 */
[----:B------:R-:W-:-:S02]  /*b510*/  FSEL R14, R14, -INF , !P2 ;  /* 0xff8000000e0e7808 */ /* 0x000fc40005000000 */
[-C--:B------:R-:W-:Y:S02]  /*b520*/  ISETP.GT.AND P6, PT, R205, R87.reuse, PT ;  /* 0x00000057cd00720c */ /* 0x080fe40003fc4270 */
[----:B------:R-:W-:Y:S01]  /*b530*/  FSEL R182, R14, -INF , !P0 ;  /* 0xff8000000eb67808 */ /* 0x000fe20004000000 */
[----:B------:R-:W-:Y:S01]  /*b540*/  FMUL.FTZ R14, R24, UR5 ;  /* 0x00000005180e7c20 */ /* 0x000fe20008410000 */
[----:B------:R-:W-:Y:S02]  /*b550*/  ISETP.GT.AND P2, PT, R213, R87, PT ;  /* 0x00000057d500720c */ /* 0x000fe40003f44270 */
[----:B------:R-:W-:Y:S02]  /*b560*/  FSEL R174, R6, -INF , !P6 ;  /* 0xff80000006ae7808 */ /* 0x000fe40007000000 */
[----:B------:R-:W-:Y:S01]  /*b570*/  ISETP.GT.AND P6, PT, R205, R86, PT ;  /* 0x00000056cd00720c */ /* 0x000fe20003fc4270 */
[----:B------:R-:W3:Y:S01]  /*b580*/  MUFU.TANH R14, R14 ;  /* 0x0000000e000e7308 */ /* 0x000ee20000002400 */
[----:B--2---:R-:W-:Y:S01]  /*b590*/  FSEL R114, R9, -INF , !P2 ;  /* 0xff80000009727808 */ /* 0x004fe20005000000 */
[----:B------:R-:W-:Y:S01]  /*b5a0*/  FMUL.FTZ R9, R25, UR5 ;  /* 0x0000000519097c20 */ /* 0x000fe20008410000 */
[----:B------:R-:W-:-:S02]  /*b5b0*/  FSEL R175, R7, -INF , !P6 ;  /* 0xff80000007af7808 */ /* 0x000fc40007000000 */
[-C--:B------:R-:W-:Y:S02]  /*b5c0*/  ISETP.GE.AND P3, PT, R89, R204.reuse, PT ;  /* 0x000000cc5900720c */ /* 0x080fe40003f66270 */
[----:B------:R-:W-:Y:S01]  /*b5d0*/  ISETP.GE.AND P4, PT, R88, R204, PT ;  /* 0x000000cc5800720c */ /* 0x000fe20003f86270 */
[----:B------:R-:W2:Y:S01]  /*b5e0*/  MUFU.TANH R7, R30 ;  /* 0x0000001e00077308 */ /* 0x000ea20000002400 */
[----:B------:R-:W-:Y:S02]  /*b5f0*/  FSEL R172, R15, -INF , !P3 ;  /* 0xff8000000fac7808 */ /* 0x000fe40005800000 */
[----:B------:R-:W-:Y:S02]  /*b600*/  FSEL R173, R40, -INF , !P4 ;  /* 0xff80000028ad7808 */ /* 0x000fe40006000000 */
[-C--:B------:R-:W-:Y:S02]  /*b610*/  ISETP.GE.AND P3, PT, R88, R203.reuse, PT ;  /* 0x000000cb5800720c */ /* 0x080fe40003f66270 */
[----:B------:R-:W-:Y:S01]  /*b620*/  ISETP.GE.AND P4, PT, R87, R203, PT ;  /* 0x000000cb5700720c */ /* 0x000fe20003f86270 */
[----:B------:R-:W4:Y:S01]  /*b630*/  MUFU.TANH R9, R9 ;  /* 0x0000000900097308 */ /* 0x000f220000002400 */
[----:B------:R-:W-:-:S02]  /*b640*/  ISETP.GT.AND P2, PT, R213, R86, PT ;  /* 0x00000056d500720c */ /* 0x000fc40003f44270 */
[----:B------:R-:W-:Y:S02]  /*b650*/  FSEL R127, R127, -INF , !P3 ;  /* 0xff8000007f7f7808 */ /* 0x000fe40005800000 */
[----:B------:R-:W-:Y:S02]  /*b660*/  FSEL R124, R124, -INF , !P4 ;  /* 0xff8000007c7c7808 */ /* 0x000fe40006000000 */
[----:B-1----:R-:W-:Y:S01]  /*b670*/  FSEL R113, R8, -INF , !P2 ;  /* 0xff80000008717808 */ /* 0x002fe20005000000 */
[----:B------:R-:W-:Y:S01]  /*b680*/  FMUL.FTZ R8, R165, UR5 ;  /* 0x00000005a5087c20 */ /* 0x000fe20008410000 */
[-C--:B------:R-:W-:Y:S01]  /*b690*/  ISETP.GE.AND P3, PT, R87, R202.reuse, PT ;  /* 0x000000ca5700720c */ /* 0x080fe20003f66270 */
[----:B------:R-:W-:Y:S01]  /*b6a0*/  MUFU.TANH R6, R164 ;  /* 0x000000a400067308 */ /* 0x000fe20000002400 */
[----:B------:R-:W-:Y:S02]  /*b6b0*/  ISETP.GE.AND P4, PT, R86, R202, PT ;  /* 0x000000ca5600720c */ /* 0x000fe40003f86270 */
[----:B------:R-:W-:-:S02]  /*b6c0*/  ISETP.GT.AND P6, PT, R205, R80, PT ;  /* 0x00000050cd00720c */ /* 0x000fc40003fc4270 */
[----:B------:R-:W-:Y:S02]  /*b6d0*/  ISETP.GT.AND P2, PT, R213, R80, PT ;  /* 0x00000050d500720c */ /* 0x000fe40003f44270 */
[----:B------:R-:W-:Y:S01]  /*b6e0*/  ISETP.GE.AND P1, PT, R89, R203, PT ;  /* 0x000000cb5900720c */ /* 0x000fe20003f26270 */
[----:B------:R-:W-:Y:S01]  /*b6f0*/  MUFU.TANH R8, R8 ;  /* 0x0000000800087308 */ /* 0x000fe20000002400 */
[----:B------:R-:W-:Y:S02]  /*b700*/  FSEL R122, R122, -INF , !P3 ;  /* 0xff8000007a7a7808 */ /* 0x000fe40005800000 */
[----:B------:R-:W-:Y:S02]  /*b710*/  FSEL R118, R181, -INF , !P4 ;  /* 0xff800000b5767808 */ /* 0x000fe40006000000 */
[----:B---3--:R-:W-:Y:S02]  /*b720*/  FSEL R177, R14, -INF , !P6 ;  /* 0xff8000000eb17808 */ /* 0x008fe40007000000 */
[----:B--2---:R-:W-:Y:S01]  /*b730*/  FSEL R7, R7, -INF , !P2 ;  /* 0xff80000007077808 */ /* 0x004fe20005000000 */
[----:B------:R-:W1:Y:S01]  /*b740*/  MUFU.TANH R14, R31 ;  /* 0x0000001f000e7308 */ /* 0x000e620000002400 */
[----:B------:R-:W-:-:S02]  /*b750*/  ISETP.GE.AND P3, PT, R86, R201, PT ;  /* 0x000000c95600720c */ /* 0x000fc40003f66270 */
[----:B------:R-:W-:Y:S02]  /*b760*/  ISETP.GE.AND P4, PT, R80, R201, PT ;  /* 0x000000c95000720c */ /* 0x000fe40003f86270 */
[----:B------:R-:W-:Y:S02]  /*b770*/  ISETP.GT.AND P6, PT, R205, R79, PT ;  /* 0x0000004fcd00720c */ /* 0x000fe40003fc4270 */
[----:B------:R-:W-:Y:S02]  /*b780*/  FSEL R129, R112, -INF , !P1 ;  /* 0xff80000070817808 */ /* 0x000fe40004800000 */
[----:B------:R-:W-:Y:S02]  /*b790*/  ISETP.GE.AND P1, PT, R88, R202, PT ;  /* 0x000000ca5800720c */ /* 0x000fe40003f26270 */
[----:B------:R-:W-:Y:S02]  /*b7a0*/  ISETP.GE.AND P5, PT, R87, R204, PT ;  /* 0x000000cc5700720c */ /* 0x000fe40003fa6270 */
[----:B------:R-:W-:-:S02]  /*b7b0*/  FSEL R113, R113, -INF , !P3 ;  /* 0xff80000071717808 */ /* 0x000fc40005800000 */
[----:B----4-:R-:W-:Y:S02]  /*b7c0*/  FSEL R9, R9, -INF , !P6 ;  /* 0xff80000009097808 */ /* 0x010fe40007000000 */
[----:B------:R-:W-:Y:S02]  /*b7d0*/  FSEL R98, R7, -INF , !P4 ;  /* 0xff80000007627808 */ /* 0x000fe40006000000 */
[----:B------:R-:W-:Y:S01]  /*b7e0*/  ISETP.GE.AND P3, PT, R79, R204, PT ;  /* 0x000000cc4f00720c */ /* 0x000fe20003f66270 */
[----:B------:R-:W2:Y:S01]  /*b7f0*/  MUFU.TANH R7, R22 ;  /* 0x0000001600077308 */ /* 0x000ea20000002400 */
[----:B------:R-:W-:Y:S02]  /*b800*/  FSEL R207, R207, -INF , !P1 ;  /* 0xff800000cfcf7808 */ /* 0x000fe40004800000 */
[----:B------:R-:W-:Y:S02]  /*b810*/  ISETP.GE.AND P1, PT, R87, R201, PT ;  /* 0x000000c95700720c */ /* 0x000fe40003f26270 */
[----:B------:R-:W-:-:S02]  /*b820*/  FSEL R174, R174, -INF , !P5 ;  /* 0xff800000aeae7808 */ /* 0x000fc40006800000 */
[----:B------:R-:W-:Y:S02]  /*b830*/  ISETP.GE.AND P5, PT, R86, R203, PT ;  /* 0x000000cb5600720c */ /* 0x000fe40003fa6270 */
[----:B------:R-:W-:Y:S02]  /*b840*/  FSEL R181, R9, -INF , !P3 ;  /* 0xff80000009b57808 */ /* 0x000fe40005800000 */
[----:B------:R-:W3:Y:S01]  /*b850*/  MUFU.TANH R9, R23 ;  /* 0x0000001700097308 */ /* 0x000ee20000002400 */
[----:B------:R-:W-:Y:S02]  /*b860*/  FSEL R114, R114, -INF , !P1 ;  /* 0xff80000072727808 */ /* 0x000fe40004800000 */
[----:B------:R-:W-:Y:S02]  /*b870*/  ISETP.GE.AND P1, PT, R80, R204, PT ;  /* 0x000000cc5000720c */ /* 0x000fe40003f26270 */
[----:B------:R-:W-:Y:S02]  /*b880*/  FSEL R126, R126, -INF , !P5 ;  /* 0xff8000007e7e7808 */ /* 0x000fe40006800000 */
[----:B------:R-:W-:-:S02]  /*b890*/  ISETP.GE.AND P5, PT, R80, R202, PT ;  /* 0x000000ca5000720c */ /* 0x000fc40003fa6270 */
[----:B------:R-:W-:Y:S02]  /*b8a0*/  ISETP.GT.AND P2, PT, R213, R79, PT ;  /* 0x0000004fd500720c */ /* 0x000fe40003f44270 */
[----:B------:R-:W-:Y:S02]  /*b8b0*/  ISETP.GE.AND P0, PT, R86, R204, PT ;  /* 0x000000cc5600720c */ /* 0x000fe40003f06270 */
[----:B------:R-:W-:Y:S02]  /*b8c0*/  FSEL R177, R177, -INF , !P1 ;  /* 0xff800000b1b17808 */ /* 0x000fe40004800000 */
[----:B------:R-:W-:Y:S02]  /*b8d0*/  ISETP.GE.AND P1, PT, R79, R203, PT ;  /* 0x000000cb4f00720c */ /* 0x000fe40003f26270 */
[----:B------:R-:W-:Y:S02]  /*b8e0*/  FSEL R119, R119, -INF , !P5 ;  /* 0xff80000077777808 */ /* 0x000fe40006800000 */
[----:B-1----:R-:W-:-:S02]  /*b8f0*/  FSEL R14, R14, -INF , !P2 ;  /* 0xff8000000e0e7808 */ /* 0x002fc40005000000 */
[----:B------:R-:W-:Y:S02]  /*b900*/  ISETP.GE.AND P5, PT, R79, R201, PT ;  /* 0x000000c94f00720c */ /* 0x000fe40003fa6270 */
[-C--:B------:R-:W-:Y:S02]  /*b910*/  ISETP.GT.AND P2, PT, R213, R78.reuse, PT ;  /* 0x0000004ed500720c */ /* 0x080fe40003f44270 */
[----:B------:R-:W-:Y:S02]  /*b920*/  FSEL R175, R175, -INF , !P0 ;  /* 0xff800000afaf7808 */ /* 0x000fe40004000000 */
[----:B------:R-:W-:Y:S02]  /*b930*/  ISETP.GE.AND P0, PT, R80, R203, PT ;  /* 0x000000cb5000720c */ /* 0x000fe40003f06270 */
[----:B------:R-:W-:Y:S02]  /*b940*/  ISETP.GT.AND P6, PT, R205, R78, PT ;  /* 0x0000004ecd00720c */ /* 0x000fe40003fc4270 */
[----:B------:R-:W-:-:S02]  /*b950*/  FSEL R125, R125, -INF , !P1 ;  /* 0xff8000007d7d7808 */ /* 0x000fc40004800000 */
[----:B------:R-:W-:Y:S02]  /*b960*/  ISETP.GE.AND P1, PT, R78, R202, PT ;  /* 0x000000ca4e00720c */ /* 0x000fe40003f26270 */
[----:B------:R-:W-:Y:S01]  /*b970*/  FSEL R97, R14, -INF , !P5 ;  /* 0xff8000000e617808 */ /* 0x000fe20006800000 */
[----:B------:R-:W-:Y:S01]  /*b980*/  FMUL.FTZ R14, R120, UR5 ;  /* 0x00000005780e7c20 */ /* 0x000fe20008410000 */
[----:B--2---:R-:W-:Y:S02]  /*b990*/  FSEL R7, R7, -INF , !P2 ;  /* 0xff80000007077808 */ /* 0x004fe40005000000 */
[----:B------:R-:W-:Y:S02]  /*b9a0*/  ISETP.GT.AND P2, PT, R213, R70, PT ;  /* 0x00000046d500720c */ /* 0x000fe40003f44270 */
[----:B------:R-:W-:Y:S01]  /*b9b0*/  FSEL R123, R123, -INF , !P0 ;  /* 0xff8000007b7b7808 */ /* 0x000fe20004000000 */
[----:B------:R-:W1:Y:S01]  /*b9c0*/  MUFU.TANH R14, R14 ;  /* 0x0000000e000e7308 */ /* 0x000e620000002400 */
[----:B------:R-:W-:-:S02]  /*b9d0*/  FSEL R6, R6, -INF , !P6 ;  /* 0xff80000006067808 */ /* 0x000fc40007000000 */
[----:B------:R-:W-:Y:S02]  /*b9e0*/  ISETP.GE.AND P0, PT, R79, R202, PT ;  /* 0x000000ca4f00720c */ /* 0x000fe40003f06270 */
[----:B------:R-:W-:Y:S02]  /*b9f0*/  ISETP.GT.AND P6, PT, R205, R70, PT ;  /* 0x00000046cd00720c */ /* 0x000fe40003fc4270 */
[----:B------:R-:W-:Y:S02]  /*ba00*/  FSEL R85, R180, -INF , !P1 ;  /* 0xff800000b4557808 */ /* 0x000fe40004800000 */
[----:B------:R-:W-:Y:S02]  /*ba10*/  ISETP.GE.AND P1, PT, R70, R201, PT ;  /* 0x000000c94600720c */ /* 0x000fe40003f26270 */
[----:B---3--:R-:W-:Y:S02]  /*ba20*/  FSEL R9, R9, -INF , !P2 ;  /* 0xff80000009097808 */ /* 0x008fe40005000000 */
[----:B------:R-:W-:-:S02]  /*ba30*/  FSEL R117, R212, -INF , !P0 ;  /* 0xff800000d4757808 */ /* 0x000fc40004000000 */
[----:B------:R-:W-:Y:S02]  /*ba40*/  FSEL R8, R8, -INF , !P6 ;  /* 0xff80000008087808 */ /* 0x000fe40007000000 */
[CC--:B------:R-:W-:Y:S02]  /*ba50*/  ISETP.GE.AND P4, PT, R78.reuse, R204.reuse, PT ;  /* 0x000000cc4e00720c */ /* 0x0c0fe40003f86270 */
[----:B------:R-:W-:Y:S02]  /*ba60*/  ISETP.GE.AND P0, PT, R78, R201, PT ;  /* 0x000000c94e00720c */ /* 0x000fe40003f06270 */
[----:B------:R-:W-:Y:S02]  /*ba70*/  ISETP.GE.AND P5, PT, R70, R204, PT ;  /* 0x000000cc4600720c */ /* 0x000fe40003fa6270 */
[----:B------:R-:W-:Y:S02]  /*ba80*/  FSEL R83, R9, -INF , !P1 ;  /* 0xff80000009537808 */ /* 0x000fe40004800000 */
[----:B------:R-:W-:-:S02]  /*ba90*/  ISETP.GT.AND P1, PT, R214, R196, PT ;  /* 0x000000c4d600720c */ /* 0x000fc40003f24270 */
[----:B------:R-:W-:Y:S02]  /*baa0*/  FSEL R183, R6, -INF , !P4 ;  /* 0xff80000006b77808 */ /* 0x000fe40006000000 */
[----:B------:R-:W-:Y:S01]  /*bab0*/  FSEL R84, R7, -INF , !P0 ;  /* 0xff80000007547808 */ /* 0x000fe20004000000 */
[----:B------:R2:W3:Y:S01]  /*bac0*/  MUFU.TANH R6, R18 ;  /* 0x0000001200067308 */ /* 0x0004e20000002400 */
[----:B------:R-:W-:Y:S02]  /*bad0*/  FSEL R180, R8, -INF , !P5 ;  /* 0xff80000008b47808 */ /* 0x000fe40006800000 */
[-C--:B------:R-:W-:Y:S02]  /*bae0*/  ISETP.GE.AND P3, PT, R78, R203.reuse, PT ;  /* 0x000000cb4e00720c */ /* 0x080fe40003f66270 */
[C---:B------:R-:W-:Y:S02]  /*baf0*/  ISETP.GE.AND P4, PT, R70.reuse, R203, PT ;  /* 0x000000cb4600720c */ /* 0x040fe40003f86270 */
[----:B------:R-:W-:Y:S01]  /*bb00*/  FSEL R128, R63, -INF , !P3 ;  /* 0xff8000003f807808 */ /* 0x000fe20005800000 */
[----:B------:R2:W4:Y:S01]  /*bb10*/  MUFU.TANH R7, R19 ;  /* 0x0000001300077308 */ /* 0x0005220000002400 */
[----:B------:R-:W-:-:S02]  /*bb20*/  ISETP.GE.AND P3, PT, R70, R202, PT ;  /* 0x000000ca4600720c */ /* 0x000fc40003f66270 */
[----:B------:R-:W-:Y:S02]  /*bb30*/  ISETP.GE.AND P6, PT, R21, R204, PT ;  /* 0x000000cc1500720c */ /* 0x000fe40003fc6270 */
[----:B------:R-:W-:Y:S02]  /*bb40*/  ISETP.GT.AND P0, PT, R205, R21, PT ;  /* 0x00000015cd00720c */ /* 0x000fe40003f04270 */
[----:B------:R-:W-:Y:S01]  /*bb50*/  P2R R15, PR, RZ, 0x40 ;  /* 0x00000040ff0f7803 */ /* 0x000fe20000000000 */
[----:B------:R2:W2:Y:S01]  /*bb60*/  MUFU.TANH R8, R121 ;  /* 0x0000007900087308 */ /* 0x0004a20000002400 */
[----:B------:R-:W-:Y:S02]  /*bb70*/  FSEL R120, R62, -INF , !P4 ;  /* 0xff8000003e787808 */ /* 0x000fe40006000000 */
[----:B------:R-:W-:Y:S02]  /*bb80*/  FSEL R86, R167, -INF , !P3 ;  /* 0xff800000a7567808 */ /* 0x000fe40005800000 */
[----:B------:R-:W-:-:S02]  /*bb90*/  ISETP.GE.AND P6, PT, R21, R203, PT ;  /* 0x000000cb1500720c */ /* 0x000fc40003fc6270 */
[C---:B------:R-:W-:Y:S02]  /*bba0*/  ISETP.GE.AND P5, PT, R21.reuse, R202, PT ;  /* 0x000000ca1500720c */ /* 0x040fe40003fa6270 */
[----:B------:R-:W-:Y:S02]  /*bbb0*/  ISETP.GE.AND P4, PT, R21, R201, PT ;  /* 0x000000c91500720c */ /* 0x000fe40003f86270 */
[C---:B------:R-:W-:Y:S02]  /*bbc0*/  ISETP.GT.AND P3, PT, R213.reuse, R21, PT ;  /* 0x00000015d500720c */ /* 0x040fe40003f64270 */
[----:B-1----:R-:W-:Y:S02]  /*bbd0*/  FSEL R14, R14, -INF , !P0 ;  /* 0xff8000000e0e7808 */ /* 0x002fe40004000000 */
[----:B------:R-:W-:Y:S01]  /*bbe0*/  ISETP.GT.AND P2, PT, R213, R20, PT ;  /* 0x00000014d500720c */ /* 0x000fe20003f44270 */
[----:B---34-:R-:W-:-:S12]  /*bbf0*/  @!P1 BRA `(.L_x_977) ;  /* 0x0000000000649947 */ /* 0x018fd80003800000 */
[----:B------:R-:W-:-:S04]  /*bc00*/  VIADD R9, R37, 0xfffffffd ;  /* 0xfffffffd25097836 */ /* 0x000fc80000000000 */
[----:B------:R-:W-:-:S04]  /*bc10*/  IMAD.WIDE.U32 R24, R9, R170, RZ ;  /* 0x000000aa09187225 */ /* 0x000fc800078e00ff */
[----:B------:R-:W-:Y:S01]  /*bc20*/  IMAD R9, R9, R171, R25 ;  /* 0x000000ab09097224 */ /* 0x000fe200078e0219 */
[----:B------:R-:W-:-:S04]  /*bc30*/  LEA R22, P0, R24, R195, 0x8 ;  /* 0x000000c318167211 */ /* 0x000fc800078040ff */
[C---:B------:R-:W-:Y:S02]  /*bc40*/  LEA.HI.X R23, R24.reuse, R194, R9, 0x8, P0 ;  /* 0x000000c218177211 */ /* 0x040fe400000f4409 */
[----:B--2---:R-:W-:-:S03]  /*bc50*/  LEA R18, P0, R24, R206, 0x7 ;  /* 0x000000ce18127211 */ /* 0x004fc600078038ff */
[----:B------:R-:W-:Y:S01]  /*bc60*/  @!PT LDS RZ, [RZ] ;  /* 0x00000000fffff984 */ /* 0x000fe20000000800 */
[----:B------:R-:W-:Y:S01]  /*bc70*/  @!PT LDS RZ, [RZ] ;  /* 0x00000000fffff984 */ /* 0x000fe20000000800 */
[----:B------:R-:W-:Y:S01]  /*bc80*/  @!PT LDS RZ, [RZ] ;  /* 0x00000000fffff984 */ /* 0x000fe20000000800 */
[----:B------:R1:W-:Y:S01]  /*bc90*/  LDGSTS.E.BYPASS.LTC128B.128 [R200+0x2000], desc[UR14][R22.64] ;  /* 0x0200000016c87fae */ /* 0x0003e2000b981a0e */
[----:B------:R-:W-:Y:S02]  /*bca0*/  LEA.HI.X R9, R24, R169, R9, 0x7, P0 ;  /* 0x000000a918097211 */ /* 0x000fe400000f3c09 */
        /* <DEDUP_REMOVED lines=14> */
.L_x_977:
[----:B------:R-:W-:Y:S02]  /*bd90*/  ISETP.NE.AND P0, PT, R15, RZ, PT ;  /* 0x000000ff0f00720c */ /* 0x000fe40003f05270 */
[----:B------:R-:W-:Y:S02]  /*bda0*/  FMNMX3.FTZ R9, R36, R64, R65, !PT ;  /* 0x0000004024097276 */ /* 0x000fe40007810041 */
[----:B------:R-:W-:Y:S02]  /*bdb0*/  FSEL R206, R14, -INF , !P0 ;  /* 0xff8000000ece7808 */ /* 0x000fe40004000000 */
[----:B------:R-:W-:Y:S02]  /*bdc0*/  FMNMX3.FTZ R14, R0, R16, R4, !PT ;  /* 0x00000010000e7276 */ /* 0x000fe40007810004 */
[----:B------:R-:W-:Y:S02]  /*bdd0*/  FMNMX3.FTZ R9, R9, R81, R71, !PT ;  /* 0x0000005109097276 */ /* 0x000fe40007810047 */
[----:B------:R-:W-:-:S02]  /*bde0*/  FMNMX3.FTZ R15, R2, R17, R48, !PT ;  /* 0x00000011020f7276 */ /* 0x000fc40007810030 */
[----:B------:R-:W-:Y:S02]  /*bdf0*/  FMNMX3.FTZ R14, R14, R13, R5, !PT ;  /* 0x0000000d0e0e7276 */ /* 0x000fe40007810005 */
[----:B------:R-:W-:Y:S02]  /*be00*/  FMNMX3.FTZ R9, R9, R105, R100, !PT ;  /* 0x0000006909097276 */ /* 0x000fe40007810064 */
[----:B------:R-:W-:Y:S02]  /*be10*/  FMNMX3.FTZ R15, R15, R29, R49, !PT ;  /* 0x0000001d0f0f7276 */ /* 0x000fe40007810031 */
[----:B------:R-:W-:Y:S02]  /*be20*/  FMNMX3.FTZ R14, R14, R47, R46, !PT ;  /* 0x0000002f0e0e7276 */ /* 0x000fe4000781002e */
[----:B------:R-:W-:Y:S02]  /*be30*/  MOV R169, R91 ;  /* 0x0000005b00a97202 */ /* 0x000fe40000000f00 */
[----:B-12---:R-:W-:-:S02]  /*be40*/  FMNMX3.FTZ R18, R3, R28, R10, !PT ;  /* 0x0000001c03127276 */ /* 0x006fc4000781000a */
[----:B------:R-:W-:Y:S02]  /*be50*/  FMNMX3.FTZ R9, R9, R108, R104, !PT ;  /* 0x0000006c09097276 */ /* 0x000fe40007810068 */
[----:B------:R-:W-:Y:S02]  /*be60*/  FMNMX3.FTZ R15, R15, R72, R73, !PT ;  /* 0x000000480f0f7276 */ /* 0x000fe40007810049 */
[----:B------:R-:W-:Y:S02]  /*be70*/  FMNMX3.FTZ R14, R14, R43, R42, !PT ;  /* 0x0000002b0e0e7276 */ /* 0x000fe4000781002a */
[----:B------:R-:W-:Y:S02]  /*be80*/  MOV R24, R90 ;  /* 0x0000005a00187202 */ /* 0x000fe40000000f00 */
        /* <DEDUP_REMOVED lines=13> */
[----:B------:R-:W-:-:S02]  /*bf60*/  MOV R213, R93 ;  /* 0x0000005d00d57202 */ /* 0x000fc40000000f00 */
        /* <DEDUP_REMOVED lines=20> */
[----:B------:R-:W-:Y:S02]  /*c0b0*/  ISETP.GT.AND P0, PT, R205, R20, PT ;  /* 0x00000014cd00720c */ /* 0x000fe40003f04270 */
[----:B------:R-:W-:Y:S02]  /*c0c0*/  FMNMX3.FTZ R18, R18, R233, R235, !PT ;  /* 0x000000e912127276 */ /* 0x000fe400078100eb */
[----:B------:R-:W-:Y:S02]  /*c0d0*/  FMNMX3.FTZ R9, R9, R174, R175, !PT ;  /* 0x000000ae09097276 */ /* 0x000fe400078100af */
[----:B------:R-:W-:-:S02]  /*c0e0*/  FMNMX3.FTZ R15, R15, R219, R207, !PT ;  /* 0x000000db0f0f7276 */ /* 0x000fc400078100cf */
[----:B------:R-:W-:Y:S02]  /*c0f0*/  FMNMX3.FTZ R14, R14, R114, R113, !PT ;  /* 0x000000720e0e7276 */ /* 0x000fe40007810071 */
[----:B------:R-:W-:Y:S02]  /*c100*/  FSEL R165, R27, -INF , !P6 ;  /* 0xff8000001ba57808 */ /* 0x000fe40007000000 */
[----:B------:R-:W-:Y:S02]  /*c110*/  ISETP.GE.AND P6, PT, R20, R204, PT ;  /* 0x000000cc1400720c */ /* 0x000fe40003fc6270 */
[----:B------:R-:W-:Y:S02]  /*c120*/  FSEL R8, R8, -INF , !P0 ;  /* 0xff80000008087808 */ /* 0x000fe40004000000 */
[----:B------:R-:W-:Y:S02]  /*c130*/  FMNMX3.FTZ R18, R18, R130, R131, !PT ;  /* 0x0000008212127276 */ /* 0x000fe40007810083 */
[----:B------:R-:W-:-:S02]  /*c140*/  FMNMX3.FTZ R9, R9, R177, R181, !PT ;  /* 0x000000b109097276 */ /* 0x000fc400078100b5 */
[----:B------:R-:W-:Y:S02]  /*c150*/  FSEL R6, R6, -INF , !P3 ;  /* 0xff80000006067808 */ /* 0x000fe40005800000 */
[----:B------:R-:W-:Y:S02]  /*c160*/  ISETP.GE.AND P0, PT, R20, R201, PT ;  /* 0x000000c91400720c */ /* 0x000fe40003f06270 */
[----:B------:R-:W-:Y:S02]  /*c170*/  FSEL R7, R7, -INF , !P2 ;  /* 0xff80000007077808 */ /* 0x000fe40005000000 */
[----:B------:R-:W-:Y:S02]  /*c180*/  FMNMX3.FTZ R15, R15, R122, R118, !PT ;  /* 0x0000007a0f0f7276 */ /* 0x000fe40007810076 */
[----:B------:R-:W-:Y:S02]  /*c190*/  FMNMX3.FTZ R14, R14, R98, R97, !PT ;  /* 0x000000620e0e7276 */ /* 0x000fe40007810061 */
[----:B------:R-:W-:-:S02]  /*c1a0*/  FSEL R171, R8, -INF , !P6 ;  /* 0xff80000008ab7808 */ /* 0x000fc40007000000 */
[----:B------:R-:W-:Y:S02]  /*c1b0*/  FMNMX3.FTZ R18, R18, R129, R127, !PT ;  /* 0x0000008112127276 */ /* 0x000fe4000781007f */
[----:B------:R-:W-:Y:S02]  /*c1c0*/  FMNMX3.FTZ R9, R9, R183, R180, !PT ;  /* 0x000000b709097276 */ /* 0x000fe400078100b4 */
[----:B------:R-:W-:Y:S02]  /*c1d0*/  ISETP.GE.AND P3, PT, R20, R202, PT ;  /* 0x000000ca1400720c */ /* 0x000fe40003f66270 */
[----:B------:R-:W-:Y:S02]  /*c1e0*/  FSEL R88, R6, -INF , !P4 ;  /* 0xff80000006587808 */ /* 0x000fe40006000000 */
[----:B------:R-:W-:Y:S02]  /*c1f0*/  FMNMX3.FTZ R15, R15, R119, R117, !PT ;  /* 0x000000770f0f7276 */ /* 0x000fe40007810075 */
[----:B------:R-:W-:-:S02]  /*c200*/  FSEL R87, R7, -INF , !P0 ;  /* 0xff80000007577808 */ /* 0x000fc40004000000 */
[----:B------:R-:W-:Y:S02]  /*c210*/  FMNMX3.FTZ R14, R14, R84, R83, !PT ;  /* 0x000000540e0e7276 */ /* 0x000fe40007810053 */
[----:B------:R-:W-:Y:S02]  /*c220*/  FMNMX3.FTZ R18, R18, R124, R126, !PT ;  /* 0x0000007c12127276 */ /* 0x000fe4000781007e */
[----:B------:R-:W-:Y:S02]  /*c230*/  FMNMX3.FTZ R9, R9, R206, R171, !PT ;  /* 0x000000ce09097276 */ /* 0x000fe400078100ab */
[----:B------:R-:W-:Y:S02]  /*c240*/  FSEL R95, R116, -INF , !P5 ;  /* 0xff800000745f7808 */ /* 0x000fe40006800000 */
[----:B------:R-:W-:Y:S01]  /*c250*/  FSEL R94, R109, -INF , !P3 ;  /* 0xff8000006d5e7808 */ /* 0x000fe20005800000 */
[----:B------:R-:W1:Y:S01]  /*c260*/  SHFL.BFLY PT, R19, R9, 0x2, 0x1f ;  /* 0x0c401f0009137f89 */ /* 0x000e6200000e0000 */
[----:B------:R-:W-:-:S02]  /*c270*/  FMNMX3.FTZ R15, R15, R85, R86, !PT ;  /* 0x000000550f0f7276 */ /* 0x000fc40007810056 */
[----:B------:R-:W-:Y:S02]  /*c280*/  FMNMX3.FTZ R14, R14, R88, R87, !PT ;  /* 0x000000580e0e7276 */ /* 0x000fe40007810057 */
[----:B------:R-:W-:Y:S02]  /*c290*/  ISETP.GE.AND P5, PT, R20, R203, PT ;  /* 0x000000cb1400720c */ /* 0x000fe40003fa6270 */
[----:B------:R-:W-:Y:S01]  /*c2a0*/  FMNMX3.FTZ R18, R18, R123, R125, !PT ;  /* 0x0000007b12127276 */ /* 0x000fe2000781007d */
[----:B------:R-:W2:Y:S01]  /*c2b0*/  SHFL.BFLY PT, R6, R14, 0x2, 0x1f ;  /* 0x0c401f000e067f89 */ /* 0x000ea200000e0000 */
[----:B------:R-:W-:Y:S02]  /*c2c0*/  FMNMX3.FTZ R15, R15, R95, R94, !PT ;  /* 0x0000005f0f0f7276 */ /* 0x000fe4000781005e */
[----:B------:R-:W-:Y:S02]  /*c2d0*/  FSEL R164, R26, -INF , !P5 ;  /* 0xff8000001aa47808 */ /* 0x000fe40006800000 */
[----:B------:R-:W-:Y:S01]  /*c2e0*/  FMNMX3.FTZ R18, R18, R128, R120, !PT ;  /* 0x0000008012127276 */ /* 0x000fe20007810078 */
[----:B------:R-:W3:Y:S03]  /*c2f0*/  SHFL.BFLY PT, R7, R15, 0x2, 0x1f ;  /* 0x0c401f000f077f89 */ /* 0x000ee600000e0000 */
[----:B------:R-:W-:-:S05]  /*c300*/  FMNMX3.FTZ R18, R18, R165, R164, !PT ;  /* 0x000000a512127276 */ /* 0x000fca00078100a4 */
[----:B------:R-:W4:Y:S01]  /*c310*/  SHFL.BFLY PT, R8, R18, 0x2, 0x1f ;  /* 0x0c401f0012087f89 */ /* 0x000f2200000e0000 */
[----:B-1----:R-:W-:-:S05]  /*c320*/  FMNMX.FTZ R9, R9, R19, !PT ;  /* 0x0000001309097209 */ /* 0x002fca0007810000 */
[----:B------:R-:W1:Y:S01]  /*c330*/  SHFL.BFLY PT, R63, R9, 0x1, 0x1f ;  /* 0x0c201f00093f7f89 */ /* 0x000e6200000e0000 */
[----:B--2---:R-:W-:-:S05]  /*c340*/  FMNMX.FTZ R6, R14, R6, !PT ;  /* 0x000000060e067209 */ /* 0x004fca0007810000 */
[----:B------:R-:W2:Y:S01]  /*c350*/  SHFL.BFLY PT, R60, R6, 0x1, 0x1f ;  /* 0x0c201f00063c7f89 */ /* 0x000ea200000e0000 */
[----:B---3--:R-:W-:-:S05]  /*c360*/  FMNMX.FTZ R7, R15, R7, !PT ;  /* 0x000000070f077209 */ /* 0x008fca0007810000 */
[----:B------:R-:W3:Y:S01]  /*c370*/  SHFL.BFLY PT, R61, R7, 0x1, 0x1f ;  /* 0x0c201f00073d7f89 */ /* 0x000ee200000e0000 */
[----:B----4-:R-:W-:-:S05]  /*c380*/  FMNMX.FTZ R8, R18, R8, !PT ;  /* 0x0000000812087209 */ /* 0x010fca0007810000 */
[----:B------:R-:W4:Y:S01]  /*c390*/  SHFL.BFLY PT, R62, R8, 0x1, 0x1f ;  /* 0x0c201f00083e7f89 */ /* 0x000f2200000e0000 */
[----:B-1----:R-:W-:-:S04]  /*c3a0*/  FMNMX.FTZ R63, R9, R63, !PT ;  /* 0x0000003f093f7209 */ /* 0x002fc80007810000 */
[C---:B------:R-:W-:Y:S01]  /*c3b0*/  FSETP.NEU.FTZ.AND P4, PT, R63.reuse, -INF , PT ;  /* 0xff8000003f00780b */ /* 0x040fe20003f9d000 */
[----:B------:R-:W-:Y:S01]  /*c3c0*/  FMUL.FTZ R212, R63, UR6 ;  /* 0x000000063fd47c20 */ /* 0x000fe20008410000 */
[----:B--2---:R-:W-:-:S04]  /*c3d0*/  FMNMX.FTZ R60, R6, R60, !PT ;  /* 0x0000003c063c7209 */ /* 0x004fc80007810000 */
[----:B------:R-:W-:Y:S02]  /*c3e0*/  FSEL R212, R212, RZ, P4 ;  /* 0x000000ffd4d47208 */ /* 0x000fe40002000000 */
[C---:B------:R-:W-:Y:S01]  /*c3f0*/  FSETP.NEU.FTZ.AND P0, PT, R60.reuse, -INF , PT ;  /* 0xff8000003c00780b */ /* 0x040fe20003f1d000 */
[----:B------:R-:W-:Y:S01]  /*c400*/  FMUL.FTZ R89, R60, UR6 ;  /* 0x000000063c597c20 */ /* 0x000fe20008410000 */
[----:B---3--:R-:W-:Y:S01]  /*c410*/  FMNMX.FTZ R61, R7, R61, !PT ;  /* 0x0000003d073d7209 */ /* 0x008fe20007810000 */
[--C-:B------:R-:W-:Y:S01]  /*c420*/  FFMA.FTZ R78, R65, UR6, -R212.reuse ;  /* 0x00000006414e7c23 */ /* 0x100fe200080108d4 */
[--C-:B------:R-:W-:Y:S01]  /*c430*/  FFMA.FTZ R81, R81, UR6, -R212.reuse ;  /* 0x0000000651517c23 */ /* 0x100fe200080108d4 */
[--C-:B------:R-:W-:Y:S01]  /*c440*/  FFMA.FTZ R70, R71, UR6, -R212.reuse ;  /* 0x0000000647467c23 */ /* 0x100fe200080108d4 */
[C---:B------:R-:W-:Y:S01]  /*c450*/  FSETP.NEU.FTZ.AND P2, PT, R61.reuse, -INF , PT ;  /* 0xff8000003d00780b */ /* 0x040fe20003f5d000 */
[----:B------:R-:W-:Y:S01]  /*c460*/  FMUL.FTZ R96, R61, UR6 ;  /* 0x000000063d607c20 */ /* 0x000fe20008410000 */
[----:B------:R-:W-:Y:S01]  /*c470*/  FSEL R89, R89, RZ, P0 ;  /* 0x000000ff59597208 */ /* 0x000fe20000000000 */
[----:B------:R-:W-:Y:S01]  /*c480*/  FFMA.FTZ R92, R64, UR6, -R212 ;  /* 0x00000006405c7c23 */ /* 0x000fe200080108d4 */
[----:B----4-:R-:W-:Y:S01]  /*c490*/  FMNMX.FTZ R62, R8, R62, !PT ;  /* 0x0000003e083e7209 */ /* 0x010fe20007810000 */
[----:B------:R1:W-:Y:S01]  /*c4a0*/  MUFU.EX2 R71, R81 ;  /* 0x0000005100477308 */ /* 0x0003e20000000800 */
[----:B------:R-:W-:Y:S01]  /*c4b0*/  FSEL R6, R61, RZ, P2 ;  /* 0x000000ff3d067208 */ /* 0x000fe20001000000 */
[--C-:B------:R-:W-:Y:S01]  /*c4c0*/  FFMA.FTZ R65, R4, UR6, -R89.reuse ;  /* 0x0000000604417c23 */ /* 0x100fe20008010859 */
[----:B------:R-:W-:Y:S01]  /*c4d0*/  FSEL R4, R60, RZ, P0 ;  /* 0x000000ff3c047208 */ /* 0x000fe20000000000 */
[C---:B------:R-:W-:Y:S01]  /*c4e0*/  FMUL.FTZ R167, R62.reuse, UR6 ;  /* 0x000000063ea77c20 */ /* 0x040fe20008410000 */
[----:B------:R-:W-:Y:S01]  /*c4f0*/  FSETP.NEU.FTZ.AND P3, PT, R62, -INF , PT ;  /* 0xff8000003e00780b */ /* 0x000fe20003f7d000 */
[----:B------:R-:W-:Y:S01]  /*c500*/  FADD.FTZ R6, R2, -R6 ;  /* 0x8000000602067221 */ /* 0x000fe20000010000 */
[----:B------:R-:W-:Y:S01]  /*c510*/  FSEL R96, R96, RZ, P2 ;  /* 0x000000ff60607208 */ /* 0x000fe20001000000 */
[----:B------:R-:W-:Y:S01]  /*c520*/  FADD.FTZ R4, R0, -R4 ;  /* 0x8000000400047221 */ /* 0x000fe20000010000 */
[----:B------:R-:W-:Y:S01]  /*c530*/  FSEL R167, R167, RZ, P3 ;  /* 0x000000ffa7a77208 */ /* 0x000fe20001800000 */
[----:B------:R-:W-:Y:S01]  /*c540*/  FMUL.FTZ R6, R6, UR6 ;  /* 0x0000000606067c20 */ /* 0x000fe20008410000 */
[----:B------:R-:W-:Y:S01]  /*c550*/  FFMA.FTZ R64, R5, UR6, -R89 ;  /* 0x0000000605407c23 */ /* 0x000fe20008010859 */
[----:B------:R-:W-:Y:S01]  /*c560*/  FFMA.FTZ R68, R29, UR6, -R96 ;  /* 0x000000061d447c23 */ /* 0x000fe20008010860 */
[----:B------:R-:W-:Y:S01]  /*c570*/  FSEL R8, R63, RZ, P4 ;  /* 0x000000ff3f087208 */ /* 0x000fe20002000000 */
[----:B------:R-:W-:Y:S01]  /*c580*/  FFMA.FTZ R91, R28, UR6, -R167 ;  /* 0x000000061c5b7c23 */ /* 0x000fe200080108a7 */
[----:B-1----:R-:W-:Y:S01]  /*c590*/  FMUL.FTZ R81, R4, UR6 ;  /* 0x0000000604517c20 */ /* 0x002fe20008410000 */
[----:B------:R1:W2:Y:S01]  /*c5a0*/  MUFU.EX2 R93, R6 ;  /* 0x00000006005d7308 */ /* 0x0002a20000000800 */
[----:B------:R-:W3:Y:S01]  /*c5b0*/  LDSM.16.MT88.4 R28, [R186+0x4000] ;  /* 0x00400000ba1c783b */ /* 0x000ee20000004200 */
[----:B------:R-:W-:Y:S01]  /*c5c0*/  FSEL R109, R62, RZ, P3 ;  /* 0x000000ff3e6d7208 */ /* 0x000fe20001800000 */
[----:B------:R-:W-:Y:S01]  /*c5d0*/  FADD.FTZ R36, R36, -R8 ;  /* 0x8000000824247221 */ /* 0x000fe20000010000 */
[--C-:B------:R-:W-:Y:S01]  /*c5e0*/  FFMA.FTZ R90, R17, UR6, -R96.reuse ;  /* 0x00000006115a7c23 */ /* 0x100fe20008010860 */
[--C-:B------:R-:W-:Y:S01]  /*c5f0*/  FFMA.FTZ R69, R48, UR6, -R96.reuse ;  /* 0x0000000630457c23 */ /* 0x100fe20008010860 */
[--C-:B------:R-:W-:Y:S01]  /*c600*/  FFMA.FTZ R67, R49, UR6, -R96.reuse ;  /* 0x0000000631437c23 */ /* 0x100fe20008010860 */
[----:B------:R-:W-:Y:S01]  /*c610*/  FADD.FTZ R109, R3, -R109 ;  /* 0x8000006d036d7221 */ /* 0x000fe20000010000 */
[----:B------:R-:W-:Y:S01]  /*c620*/  FFMA.FTZ R77, R16, UR6, -R89 ;  /* 0x00000006104d7c23 */ /* 0x000fe20008010859 */
[--C-:B------:R-:W-:Y:S01]  /*c630*/  FFMA.FTZ R80, R10, UR6, -R167.reuse ;  /* 0x000000060a507c23 */ /* 0x100fe200080108a7 */
[----:B------:R-:W-:Y:S01]  /*c640*/  FFMA.FTZ R0, R11, UR6, -R167 ;  /* 0x000000060b007c23 */ /* 0x000fe200080108a7 */
[----:B------:R-:W-:Y:S01]  /*c650*/  FMUL.FTZ R36, R36, UR6 ;  /* 0x0000000624247c20 */ /* 0x000fe20008410000 */
[----:B------:R-:W-:Y:S01]  /*c660*/  FMUL.FTZ R109, R109, UR6 ;  /* 0x000000066d6d7c20 */ /* 0x000fe20008410000 */
[----:B------:R-:W-:Y:S01]  /*c670*/  FFMA.FTZ R13, R13, UR6, -R89 ;  /* 0x000000060d0d7c23 */ /* 0x000fe20008010859 */
[----:B-1----:R-:W1:Y:S01]  /*c680*/  LDSM.16.MT88.4 R4, [R184+0x4000] ;  /* 0x00400000b804783b */ /* 0x002e620000004200 */
[----:B------:R-:W-:Y:S01]  /*c690*/  FFMA.FTZ R12, R12, UR6, -R167 ;  /* 0x000000060c0c7c23 */ /* 0x000fe200080108a7 */
[-C--:B--2---:R-:W-:Y:S01]  /*c6a0*/  FMUL.FTZ R9, R157, R93.reuse ;  /* 0x0000005d9d097220 */ /* 0x084fe20000410000 */
[----:B------:R-:W2:Y:S01]  /*c6b0*/  MUFU.EX2 R81, R81 ;  /* 0x0000005100517308 */ /* 0x000ea20000000800 */
[----:B------:R-:W-:Y:S01]  /*c6c0*/  MOV R157, R74 ;  /* 0x0000004a009d7202 */ /* 0x000fe20000000f00 */
[--C-:B------:R-:W-:Y:S01]  /*c6d0*/  FFMA.FTZ R66, R72, UR6, -R96.reuse ;  /* 0x0000000648427c23 */ /* 0x100fe20008010860 */
[--C-:B------:R-:W-:Y:S01]  /*c6e0*/  FFMA.FTZ R74, R73, UR6, -R96.reuse ;  /* 0x00000006494a7c23 */ /* 0x100fe20008010860 */
[----:B------:R-:W-:Y:S01]  /*c6f0*/  MUFU.EX2 R92, R92 ;  /* 0x0000005c005c7308 */ /* 0x000fe20000000800 */
[--C-:B------:R-:W-:Y:S01]  /*c700*/  FFMA.FTZ R73, R33, UR6, -R96.reuse ;  /* 0x0000000621497c23 */ /* 0x100fe20008010860 */
[----:B------:R-:W-:Y:S01]  /*c710*/  FFMA.FTZ R72, R32, UR6, -R96 ;  /* 0x0000000620487c23 */ /* 0x000fe20008010860 */
[--C-:B------:R-:W-:Y:S01]  /*c720*/  FFMA.FTZ R75, R43, UR6, -R89.reuse ;  /* 0x000000062b4b7c23 */ /* 0x100fe20008010859 */
[----:B------:R-:W4:Y:S01]  /*c730*/  MUFU.EX2 R78, R78 ;  /* 0x0000004e004e7308 */ /* 0x000f220000000800 */
[----:B------:R-:W5:Y:S01]  /*c740*/  LDSM.16.MT88.4 R32, [R186+0x4400] ;  /* 0x00440000ba20783b */ /* 0x000f620000004200 */
[--C-:B------:R-:W-:Y:S01]  /*c750*/  FFMA.FTZ R79, R42, UR6, -R89.reuse ;  /* 0x000000062a4f7c23 */ /* 0x100fe20008010859 */
[--C-:B------:R-:W-:Y:S01]  /*c760*/  FFMA.FTZ R108, R108, UR6, -R212.reuse ;  /* 0x000000066c6c7c23 */ /* 0x100fe200080108d4 */
[----:B------:R-:W3:Y:S01]  /*c770*/  MUFU.EX2 R70, R70 ;  /* 0x0000004600467308 */ /* 0x000ee20000000800 */
[----:B------:R-:W5:Y:S01]  /*c780*/  LDSM.16.MT88.4 R40, [R184+0x4400] ;  /* 0x00440000b828783b */ /* 0x000f620000004200 */
[--C-:B------:R-:W-:Y:S01]  /*c790*/  FFMA.FTZ R54, R104, UR6, -R212.reuse ;  /* 0x0000000668367c23 */ /* 0x100fe200080108d4 */
[----:B------:R-:W-:Y:S01]  /*c7a0*/  FMUL.FTZ R8, R156, R93 ;  /* 0x0000005d9c087220 */ /* 0x000fe20000410000 */
[----:B------:R-:W-:Y:S01]  /*c7b0*/  MUFU.EX2 R91, R91 ;  /* 0x0000005b005b7308 */ /* 0x000fe20000000800 */
[-C--:B--2---:R-:W-:Y:S01]  /*c7c0*/  FMUL.FTZ R10, R158, R81.reuse ;  /* 0x000000519e0a7220 */ /* 0x084fe20000410000 */
[----:B------:R-:W-:Y:S01]  /*c7d0*/  FMUL.FTZ R11, R159, R81 ;  /* 0x000000519f0b7220 */ /* 0x000fe20000410000 */
[----:B------:R-:W-:Y:S01]  /*c7e0*/  MOV R156, R82 ;  /* 0x00000052009c7202 */ /* 0x000fe20000000f00 */
[----:B------:R-:W-:Y:S01]  /*c7f0*/  MUFU.EX2 R90, R90 ;  /* 0x0000005a005a7308 */ /* 0x000fe20000000800 */
[----:B------:R-:W-:Y:S01]  /*c800*/  MOV R158, R25 ;  /* 0x00000019009e7202 */ /* 0x000fe20000000f00 */
[-C--:B------:R-:W-:Y:S01]  /*c810*/  FMUL.FTZ R14, R154, R81.reuse ;  /* 0x000000519a0e7220 */ /* 0x080fe20000410000 */
[----:B------:R-:W-:Y:S01]  /*c820*/  MOV R159, R24 ;  /* 0x00000018009f7202 */ /* 0x000fe20000000f00 */
[----:B------:R-:W2:Y:S01]  /*c830*/  MUFU.EX2 R69, R69 ;  /* 0x0000004500457308 */ /* 0x000ea20000000800 */
[----:B------:R-:W-:Y:S01]  /*c840*/  FMUL.FTZ R15, R155, R81 ;  /* 0x000000519b0f7220 */ /* 0x000fe20000410000 */
[-C--:B------:R-:W-:Y:S01]  /*c850*/  FMUL.FTZ R16, R140, R93.reuse ;  /* 0x0000005d8c107220 */ /* 0x080fe20000410000 */
[----:B------:R-:W-:Y:S01]  /*c860*/  FMUL.FTZ R17, R141, R93 ;  /* 0x0000005d8d117220 */ /* 0x000fe20000410000 */
[----:B------:R-:W-:Y:S01]  /*c870*/  MUFU.EX2 R68, R68 ;  /* 0x0000004400447308 */ /* 0x000fe20000000800 */
[-C--:B------:R-:W-:Y:S01]  /*c880*/  FMUL.FTZ R18, R142, R81.reuse ;  /* 0x000000518e127220 */ /* 0x080fe20000410000 */
[----:B------:R-:W-:Y:S01]  /*c890*/  FMUL.FTZ R19, R143, R81 ;  /* 0x000000518f137220 */ /* 0x000fe20000410000 */
[----:B----4-:R-:W-:Y:S01]  /*c8a0*/  F2FP.BF16.F32.PACK_AB R48, R78, R92 ;  /* 0x0000005c4e30723e */ /* 0x010fe200000010ff */
[----:B------:R-:W4:Y:S01]  /*c8b0*/  MUFU.EX2 R67, R67 ;  /* 0x0000004300437308 */ /* 0x000f220000000800 */
[----:B---3--:R-:W-:Y:S01]  /*c8c0*/  F2FP.BF16.F32.PACK_AB R50, R70, R71 ;  /* 0x000000474632723e */ /* 0x008fe200000010ff */
[--C-:B------:R-:W-:Y:S01]  /*c8d0*/  FFMA.FTZ R76, R47, UR6, -R89.reuse ;  /* 0x000000062f4c7c23 */ /* 0x100fe20008010859 */
[----:B------:R-:W-:Y:S01]  /*c8e0*/  FFMA.FTZ R82, R46, UR6, -R89 ;  /* 0x000000062e527c23 */ /* 0x000fe20008010859 */
[----:B------:R-:W-:Y:S01]  /*c8f0*/  MUFU.EX2 R77, R77 ;  /* 0x0000004d004d7308 */ /* 0x000fe20000000800 */
[--C-:B------:R-:W-:Y:S01]  /*c900*/  FFMA.FTZ R105, R105, UR6, -R212.reuse ;  /* 0x0000000669697c23 */ /* 0x100fe200080108d4 */
[----:B--2---:R-:W-:Y:S01]  /*c910*/  F2FP.BF16.F32.PACK_AB R20, R69, R90 ;  /* 0x0000005a4514723e */ /* 0x004fe200000010ff */
[----:B------:R-:W-:Y:S01]  /*c920*/  FFMA.FTZ R100, R100, UR6, -R212 ;  /* 0x0000000664647c23 */ /* 0x000fe200080108d4 */
[----:B------:R-:W2:Y:S01]  /*c930*/  MUFU.EX2 R65, R65 ;  /* 0x0000004100417308 */ /* 0x000ea20000000800 */
[--C-:B------:R-:W-:Y:S01]  /*c940*/  FFMA.FTZ R107, R107, UR6, -R167.reuse ;  /* 0x000000066b6b7c23 */ /* 0x100fe200080108a7 */
[----:B------:R-:W-:Y:S01]  /*c950*/  FFMA.FTZ R102, R102, UR6, -R167 ;  /* 0x0000000666667c23 */ /* 0x000fe200080108a7 */
[-C--:B------:R-:W-:Y:S01]  /*c960*/  FMUL.FTZ R136, R136, R93.reuse ;  /* 0x0000005d88887220 */ /* 0x080fe20000410000 */
[----:B------:R3:W-:Y:S01]  /*c970*/  MUFU.EX2 R2, R13 ;  /* 0x0000000d00027308 */ /* 0x0007e20000000800 */
[----:B------:R-:W-:Y:S01]  /*c980*/  FMUL.FTZ R137, R137, R93 ;  /* 0x0000005d89897220 */ /* 0x000fe20000410000 */
[----:B----4-:R-:W-:Y:S01]  /*c990*/  F2FP.BF16.F32.PACK_AB R22, R67, R68 ;  /* 0x000000444316723e */ /* 0x010fe200000010ff */
[-C--:B------:R-:W-:Y:S01]  /*c9a0*/  FMUL.FTZ R138, R138, R81.reuse ;  /* 0x000000518a8a7220 */ /* 0x080fe20000410000 */
[----:B------:R-:W4:Y:S01]  /*c9b0*/  MUFU.EX2 R64, R64 ;  /* 0x0000004000407308 */ /* 0x000f220000000800 */
[----:B------:R-:W-:Y:S01]  /*c9c0*/  FMUL.FTZ R139, R139, R81 ;  /* 0x000000518b8b7220 */ /* 0x000fe20000410000 */
[--C-:B------:R-:W-:Y:S01]  /*c9d0*/  FFMA.FTZ R59, R59, UR6, -R96.reuse ;  /* 0x000000063b3b7c23 */ /* 0x100fe20008010860 */
[--C-:B------:R-:W-:Y:S01]  /*c9e0*/  FFMA.FTZ R112, R101, UR6, -R96.reuse ;  /* 0x0000000665707c23 */ /* 0x100fe20008010860 */
[----:B------:R-:W1:Y:S01]  /*c9f0*/  MUFU.EX2 R80, R80 ;  /* 0x0000005000507308 */ /* 0x000e620000000800 */
[----:B------:R-:W-:Y:S01]  /*ca00*/  FFMA.FTZ R111, R58, UR6, -R96 ;  /* 0x000000063a6f7c23 */ /* 0x000fe20008010860 */
[----:B--2---:R-:W-:Y:S01]  /*ca10*/  F2FP.BF16.F32.PACK_AB R21, R65, R77 ;  /* 0x0000004d4115723e */ /* 0x004fe200000010ff */
[--C-:B------:R-:W-:Y:S01]  /*ca20*/  FFMA.FTZ R53, R53, UR6, -R89.reuse ;  /* 0x0000000635357c23 */ /* 0x100fe20008010859 */
[----:B------:R-:W-:Y:S01]  /*ca30*/  MUFU.EX2 R0, R0 ;  /* 0x0000000000007308 */ /* 0x000fe20000000800 */
[--C-:B------:R-:W-:Y:S01]  /*ca40*/  FFMA.FTZ R116, R110, UR6, -R89.reuse ;  /* 0x000000066e747c23 */ /* 0x100fe20008010859 */
[----:B---3--:R-:W-:Y:S01]  /*ca50*/  FMUL.FTZ R13, R153, R93 ;  /* 0x0000005d990d7220 */ /* 0x008fe20000410000 */
[----:B------:R-:W-:Y:S01]  /*ca60*/  FFMA.FTZ R121, R115, UR6, -R89 ;  /* 0x0000000673797c23 */ /* 0x000fe20008010859 */
[----:B------:R2:W3:Y:S01]  /*ca70*/  MUFU.EX2 R3, R12 ;  /* 0x0000000c00037308 */ /* 0x0004e20000000800 */
[--C-:B------:R-:W-:Y:S01]  /*ca80*/  FFMA.FTZ R170, R169, UR6, -R212.reuse ;  /* 0x00000006a9aa7c23 */ /* 0x100fe200080108d4 */
[----:B----4-:R-:W-:Y:S01]  /*ca90*/  F2FP.BF16.F32.PACK_AB R23, R64, R2 ;  /* 0x000000024017723e */ /* 0x010fe200000010ff */
[--C-:B------:R-:W-:Y:S01]  /*caa0*/  FFMA.FTZ R169, R211, UR6, -R212.reuse ;  /* 0x00000006d3a97c23 */ /* 0x100fe200080108d4 */
[----:B------:R-:W4:Y:S01]  /*cab0*/  MUFU.EX2 R36, R36 ;  /* 0x0000002400247308 */ /* 0x000f220000000800 */
[--C-:B------:R-:W-:Y:S01]  /*cac0*/  FFMA.FTZ R211, R159, UR6, -R212.reuse ;  /* 0x000000069fd37c23 */ /* 0x100fe200080108d4 */
[----:B-1----:R-:W-:Y:S01]  /*cad0*/  F2FP.BF16.F32.PACK_AB R49, R80, R91 ;  /* 0x0000005b5031723e */ /* 0x002fe200000010ff */
[----:B------:R-:W-:Y:S01]  /*cae0*/  FFMA.FTZ R210, R210, UR6, -R212 ;  /* 0x00000006d2d27c23 */ /* 0x000fe200080108d4 */
[----:B------:R-:W1:Y:S01]  /*caf0*/  MUFU.EX2 R109, R109 ;  /* 0x0000006d006d7308 */ /* 0x000e620000000800 */
[C---:B------:R-:W-:Y:S01]  /*cb00*/  HMMA.16816.F32.BF16 R8, R20.reuse, R28, R8 ;  /* 0x0000001c1408723c */ /* 0x040fe20000041808 */
[----:B------:R-:W-:Y:S01]  /*cb10*/  FFMA.FTZ R209, R209, UR6, -R167 ;  /* 0x00000006d1d17c23 */ /* 0x000fe200080108a7 */
[----:B------:R-:W-:Y:S01]  /*cb20*/  FFMA.FTZ R232, R232, UR6, -R89 ;  /* 0x00000006e8e87c23 */ /* 0x000fe20008010859 */
[----:B------:R5:W-:Y:S01]  /*cb30*/  MUFU.EX2 R104, R108 ;  /* 0x0000006c00687308 */ /* 0x000be20000000800 */
[--C-:B------:R-:W-:Y:S01]  /*cb40*/  FFMA.FTZ R223, R223, UR6, -R96.reuse ;  /* 0x00000006dfdf7c23 */ /* 0x100fe20008010860 */
[----:B--2---:R-:W-:Y:S01]  /*cb50*/  FMUL.FTZ R12, R152, R93 ;  /* 0x0000005d980c7220 */ /* 0x004fe20000410000 */
[----:B---3--:R-:W-:Y:S01]  /*cb60*/  F2FP.BF16.F32.PACK_AB R51, R3, R0 ;  /* 0x000000000333723e */ /* 0x008fe200000010ff */
[----:B------:R-:W-:Y:S01]  /*cb70*/  MUFU.EX2 R66, R66 ;  /* 0x0000004200427308 */ /* 0x000fe20000000800 */
[C---:B------:R-:W-:Y:S01]  /*cb80*/  HMMA.16816.F32.BF16 R16, R20.reuse, R4, R16 ;  /* 0x000000041410723c */ /* 0x040fe20000041810 */
[-C--:B----4-:R-:W-:Y:S01]  /*cb90*/  FMUL.FTZ R24, R160, R36.reuse ;  /* 0x00000024a0187220 */ /* 0x090fe20000410000 */
[-C--:B------:R-:W-:Y:S01]  /*cba0*/  FMUL.FTZ R25, R161, R36.reuse ;  /* 0x00000024a1197220 */ /* 0x080fe20000410000 */
[----:B------:R-:W-:Y:S01]  /*cbb0*/  MUFU.EX2 R74, R74 ;  /* 0x0000004a004a7308 */ /* 0x000fe20000000800 */
[-C--:B------:R-:W-:Y:S01]  /*cbc0*/  FMUL.FTZ R44, R144, R36.reuse ;  /* 0x00000024902c7220 */ /* 0x080fe20000410000 */
[-C--:B-1----:R-:W-:Y:S01]  /*cbd0*/  FMUL.FTZ R26, R162, R109.reuse ;  /* 0x0000006da21a7220 */ /* 0x082fe20000410000 */
[-C--:B------:R-:W-:Y:S01]  /*cbe0*/  FMUL.FTZ R27, R163, R109.reuse ;  /* 0x0000006da31b7220 */ /* 0x080fe20000410000 */
[----:B------:R-:W-:Y:S01]  /*cbf0*/  MUFU.EX2 R73, R73 ;  /* 0x0000004900497308 */ /* 0x000fe20000000800 */
[----:B------:R-:W-:Y:S01]  /*cc00*/  HMMA.16816.F32.BF16 R12, R20, R30, R12 ;  /* 0x0000001e140c723c */ /* 0x000fe2000004180c */
[--C-:B-----5:R-:W-:Y:S01]  /*cc10*/  FFMA.FTZ R108, R99, UR6, -R167.reuse ;  /* 0x00000006636c7c23 */ /* 0x120fe200080108a7 */
[-C--:B------:R-:W-:Y:S01]  /*cc20*/  FMUL.FTZ R45, R145, R36.reuse ;  /* 0x00000024912d7220 */ /* 0x080fe20000410000 */
[----:B------:R1:W2:Y:S01]  /*cc30*/  MUFU.EX2 R99, R54 ;  /* 0x0000003600637308 */ /* 0x0002a20000000800 */
[-C--:B------:R-:W-:Y:S01]  /*cc40*/  FMUL.FTZ R46, R146, R109.reuse ;  /* 0x0000006d922e7220 */ /* 0x080fe20000410000 */
[-C--:B------:R-:W-:Y:S01]  /*cc50*/  FMUL.FTZ R47, R147, R109.reuse ;  /* 0x0000006d932f7220 */ /* 0x080fe20000410000 */
[-C--:B------:R-:W-:Y:S01]  /*cc60*/  FMUL.FTZ R148, R148, R36.reuse ;  /* 0x0000002494947220 */ /* 0x080fe20000410000 */
[----:B------:R-:W-:Y:S01]  /*cc70*/  MUFU.EX2 R72, R72 ;  /* 0x0000004800487308 */ /* 0x000fe20000000800 */
[----:B------:R-:W-:Y:S01]  /*cc80*/  HMMA.16816.F32.BF16 R24, R48, R28, R24 ;  /* 0x0000001c3018723c */ /* 0x000fe20000041818 */
[-C--:B------:R-:W-:Y:S01]  /*cc90*/  FMUL.FTZ R149, R149, R36.reuse ;  /* 0x0000002495957220 */ /* 0x080fe20000410000 */
[-C--:B------:R-:W-:Y:S01]  /*cca0*/  FMUL.FTZ R150, R150, R109.reuse ;  /* 0x0000006d96967220 */ /* 0x080fe20000410000 */
[----:B------:R-:W-:Y:S01]  /*ccb0*/  MUFU.EX2 R76, R76 ;  /* 0x0000004c004c7308 */ /* 0x000fe20000000800 */
[-C--:B------:R-:W-:Y:S01]  /*ccc0*/  FMUL.FTZ R151, R151, R109.reuse ;  /* 0x0000006d97977220 */ /* 0x080fe20000410000 */
[-C--:B------:R-:W-:Y:S01]  /*ccd0*/  FMUL.FTZ R132, R132, R36.reuse ;  /* 0x0000002484847220 */ /* 0x080fe20000410000 */
[----:B------:R-:W-:Y:S01]  /*cce0*/  FMUL.FTZ R133, R133, R36 ;  /* 0x0000002485857220 */ /* 0x000fe20000410000 */
[----:B------:R-:W3:Y:S01]  /*ccf0*/  MUFU.EX2 R82, R82 ;  /* 0x0000005200527308 */ /* 0x000ee20000000800 */
[----:B------:R-:W-:Y:S01]  /*cd00*/  HMMA.16816.F32.BF16 R20, R20, R6, R136 ;  /* 0x000000061414723c */ /* 0x000fe20000041888 */
[----:B-1----:R-:W-:Y:S01]  /*cd10*/  FFMA.FTZ R54, R103, UR6, -R167 ;  /* 0x0000000667367c23 */ /* 0x002fe200080108a7 */
[-C--:B------:R-:W-:Y:S01]  /*cd20*/  FMUL.FTZ R134, R134, R109.reuse ;  /* 0x0000006d86867220 */ /* 0x080fe20000410000 */
[----:B------:R1:W-:Y:S01]  /*cd30*/  MUFU.EX2 R103, R102 ;  /* 0x0000006600677308 */ /* 0x0003e20000000800 */
[----:B------:R-:W-:Y:S01]  /*cd40*/  FMUL.FTZ R135, R135, R109 ;  /* 0x0000006d87877220 */ /* 0x000fe20000410000 */
[----:B--2---:R-:W-:Y:S01]  /*cd50*/  F2FP.BF16.F32.PACK_AB R58, R99, R104 ;  /* 0x00000068633a723e */ /* 0x004fe200000010ff */
[--C-:B------:R-:W-:Y:S01]  /*cd60*/  FFMA.FTZ R228, R228, UR6, -R96.reuse ;  /* 0x00000006e4e47c23 */ /* 0x100fe20008010860 */
[----:B------:R-:W-:Y:S01]  /*cd70*/  MUFU.EX2 R75, R75 ;  /* 0x0000004b004b7308 */ /* 0x000fe20000000800 */
[C---:B------:R-:W-:Y:S01]  /*cd80*/  HMMA.16816.F32.BF16 R44, R48.reuse, R4, R44 ;  /* 0x00000004302c723c */ /* 0x040fe2000004182c */
[----:B------:R-:W-:Y:S01]  /*cd90*/  FFMA.FTZ R227, R227, UR6, -R96 ;  /* 0x00000006e3e37c23 */ /* 0x000fe20008010860 */
[----:B------:R-:W-:Y:S01]  /*cda0*/  FFMA.FTZ R226, R226, UR6, -R89 ;  /* 0x00000006e2e27c23 */ /* 0x000fe20008010859 */
[----:B------:R-:W2:Y:S01]  /*cdb0*/  MUFU.EX2 R79, R79 ;  /* 0x0000004f004f7308 */ /* 0x000ea20000000800 */
[--C-:B------:R-:W-:Y:S01]  /*cdc0*/  FFMA.FTZ R242, R242, UR6, -R212.reuse ;  /* 0x00000006f2f27c23 */ /* 0x100fe200080108d4 */
[--C-:B------:R-:W-:Y:S01]  /*cdd0*/  FFMA.FTZ R241, R241, UR6, -R212.reuse ;  /* 0x00000006f1f17c23 */ /* 0x100fe200080108d4 */
[----:B------:R-:W-:Y:S01]  /*cde0*/  FFMA.FTZ R247, R247, UR6, -R212 ;  /* 0x00000006f7f77c23 */ /* 0x000fe200080108d4 */
[----:B------:R-:W-:Y:S01]  /*cdf0*/  MUFU.EX2 R105, R105 ;  /* 0x0000006900697308 */ /* 0x000fe20000000800 */
[C---:B------:R-:W-:Y:S01]  /*ce00*/  HMMA.16816.F32.BF16 R28, R48.reuse, R30, R148 ;  /* 0x0000001e301c723c */ /* 0x040fe20000041894 */
[----:B-1----:R-:W-:Y:S01]  /*ce10*/  FFMA.FTZ R102, R106, UR6, -R96 ;  /* 0x000000066a667c23 */ /* 0x002fe20008010860 */
[----:B------:R-:W-:Y:S01]  /*ce20*/  FFMA.FTZ R246, R246, UR6, -R212 ;  /* 0x00000006f6f67c23 */ /* 0x000fe200080108d4 */
[----:B------:R-:W1:Y:S01]  /*ce30*/  MUFU.EX2 R100, R100 ;  /* 0x0000006400647308 */ /* 0x000e620000000800 */
[--C-:B------:R-:W-:Y:S01]  /*ce40*/  FFMA.FTZ R245, R245, UR6, -R167.reuse ;  /* 0x00000006f5f57c23 */ /* 0x100fe200080108a7 */
[--C-:B------:R-:W-:Y:S01]  /*ce50*/  FFMA.FTZ R251, R251, UR6, -R167.reuse ;  /* 0x00000006fbfb7c23 */ /* 0x100fe200080108a7 */
[--C-:B------:R-:W-:Y:S01]  /*ce60*/  FFMA.FTZ R220, R220, UR6, -R96.reuse ;  /* 0x00000006dcdc7c23 */ /* 0x100fe20008010860 */
[----:B------:R-:W-:Y:S01]  /*ce70*/  MUFU.EX2 R108, R108 ;  /* 0x0000006c006c7308 */ /* 0x000fe20000000800 */
[----:B------:R-:W-:Y:S01]  /*ce80*/  HMMA.16816.F32.BF16 R4, R48, R6, R132 ;  /* 0x000000063004723c */ /* 0x000fe20000041884 */
[----:B------:R-:W-:Y:S01]  /*ce90*/  F2FP.BF16.F32.PACK_AB R48, R74, R66 ;  /* 0x000000424a30723e */ /* 0x000fe200000010ff */
[--C-:B------:R-:W-:Y:S01]  /*cea0*/  FFMA.FTZ R132, R243, UR6, -R96.reuse ;  /* 0x00000006f3847c23 */ /* 0x100fe20008010860 */
[----:B------:R-:W4:Y:S01]  /*ceb0*/  MUFU.EX2 R107, R107 ;  /* 0x0000006b006b7308 */ /* 0x000f220000000800 */
[----:B---3--:R-:W-:Y:S01]  /*cec0*/  F2FP.BF16.F32.PACK_AB R49, R82, R76 ;  /* 0x0000004c5231723e */ /* 0x008fe200000010ff */
[----:B------:R-:W-:Y:S01]  /*ced0*/  FFMA.FTZ R221, R221, UR6, -R96 ;  /* 0x00000006dddd7c23 */ /* 0x000fe20008010860 */
[----:B------:R-:W-:Y:S01]  /*cee0*/  F2FP.BF16.F32.PACK_AB R50, R72, R73 ;  /* 0x000000494832723e */ /* 0x000fe200000010ff */
[----:B------:R-:W3:Y:S01]  /*cef0*/  MUFU.EX2 R106, R54 ;  /* 0x00000036006a7308 */ /* 0x000ee20000000800 */
[----:B--2---:R-:W-:Y:S01]  /*cf00*/  F2FP.BF16.F32.PACK_AB R51, R79, R75 ;  /* 0x0000004b4f33723e */ /* 0x004fe200000010ff */
[--C-:B------:R-:W-:Y:S01]  /*cf10*/  FFMA.FTZ R208, R208, UR6, -R212.reuse ;  /* 0x00000006d0d07c23 */ /* 0x100fe200080108d4 */
[----:B-1----:R-:W-:Y:S01]  /*cf20*/  F2FP.BF16.F32.PACK_AB R56, R100, R105 ;  /* 0x000000696438723e */ /* 0x002fe200000010ff */
[----:B------:R3:W-:Y:S01]  /*cf30*/  MUFU.EX2 R101, R59 ;  /* 0x0000003b00657308 */ /* 0x0007e20000000800 */
[--C-:B------:R-:W-:Y:S01]  /*cf40*/  FFMA.FTZ R130, R130, UR6, -R167.reuse ;  /* 0x0000000682827c23 */ /* 0x100fe200080108a7 */
[--C-:B------:R-:W-:Y:S01]  /*cf50*/  FFMA.FTZ R124, R124, UR6, -R167.reuse ;  /* 0x000000067c7c7c23 */ /* 0x100fe200080108a7 */
[--C-:B------:R-:W-:Y:S01]  /*cf60*/  FFMA.FTZ R126, R126, UR6, -R167.reuse ;  /* 0x000000067e7e7c23 */ /* 0x100fe200080108a7 */
[C---:B------:R-:W-:Y:S01]  /*cf70*/  HMMA.16816.F32.BF16 R8, R48.reuse, R32, R8 ;  /* 0x000000203008723c */ /* 0x040fe20000041808 */
[----:B------:R1:W-:Y:S01]  /*cf80*/  MUFU.EX2 R110, R53 ;  /* 0x00000035006e7308 */ /* 0x0003e20000000800 */
[----:B----4-:R-:W-:Y:S01]  /*cf90*/  F2FP.BF16.F32.PACK_AB R57, R107, R108 ;  /* 0x0000006c6b39723e */ /* 0x010fe200000010ff */
[--C-:B------:R-:W-:Y:S01]  /*cfa0*/  FFMA.FTZ R125, R125, UR6, -R167.reuse ;  /* 0x000000067d7d7c23 */ /* 0x100fe200080108a7 */
[--C-:B------:R-:W-:Y:S01]  /*cfb0*/  FFMA.FTZ R128, R128, UR6, -R167.reuse ;  /* 0x0000000680807c23 */ /* 0x100fe200080108a7 */
[----:B------:R-:W-:Y:S01]  /*cfc0*/  MUFU.EX2 R102, R102 ;  /* 0x0000006600667308 */ /* 0x000fe20000000800 */
[--C-:B------:R-:W-:Y:S01]  /*cfd0*/  FFMA.FTZ R165, R165, UR6, -R167.reuse ;  /* 0x00000006a5a57c23 */ /* 0x100fe200080108a7 */
[----:B------:R-:W-:Y:S01]  /*cfe0*/  FFMA.FTZ R164, R164, UR6, -R167 ;  /* 0x00000006a4a47c23 */ /* 0x000fe200080108a7 */
[C---:B------:R-:W-:Y:S01]  /*cff0*/  HMMA.16816.F32.BF16 R12, R48.reuse, R34, R12 ;  /* 0x00000022300c723c */ /* 0x040fe2000004180c */
[----:B------:R-:W-:Y:S01]  /*d000*/  MUFU.EX2 R112, R112 ;  /* 0x0000007000707308 */ /* 0x000fe20000000800 */
[----:B---3--:R-:W-:Y:S01]  /*d010*/  F2FP.BF16.F32.PACK_AB R59, R106, R103 ;  /* 0x000000676a3b723e */ /* 0x008fe200000010ff */
[--C-:B------:R-:W-:Y:S01]  /*d020*/  FFMA.FTZ R174, R174, UR6, -R212.reuse ;  /* 0x00000006aeae7c23 */ /* 0x100fe200080108d4 */
[--C-:B------:R-:W-:Y:S01]  /*d030*/  FFMA.FTZ R175, R175, UR6, -R212.reuse ;  /* 0x00000006afaf7c23 */ /* 0x100fe200080108d4 */
[----:B------:R-:W-:Y:S01]  /*d040*/  MUFU.EX2 R111, R111 ;  /* 0x0000006f006f7308 */ /* 0x000fe20000000800 */
[--C-:B------:R-:W-:Y:S01]  /*d050*/  FFMA.FTZ R177, R177, UR6, -R212.reuse ;  /* 0x00000006b1b17c23 */ /* 0x100fe200080108d4 */
[----:B------:R-:W-:Y:S01]  /*d060*/  FFMA.FTZ R181, R181, UR6, -R212 ;  /* 0x00000006b5b57c23 */ /* 0x000fe200080108d4 */
[----:B------:R-:W-:Y:S01]  /*d070*/  HMMA.16816.F32.BF16 R16, R48, R40, R16 ;  /* 0x000000283010723c */ /* 0x000fe20000041810 */
[----:B------:R-:W2:Y:S01]  /*d080*/  MUFU.EX2 R116, R116 ;  /* 0x0000007400747308 */ /* 0x000ea20000000800 */
[----:B------:R-:W-:Y:S01]  /*d090*/  LDSM.16.MT88.4 R148, [R186+0x5c00] ;  /* 0x005c0000ba94783b */ /* 0x000fe20000004200 */
[--C-:B------:R-:W-:Y:S01]  /*d0a0*/  FFMA.FTZ R86, R86, UR6, -R96.reuse ;  /* 0x0000000656567c23 */ /* 0x100fe20008010860 */
[--C-:B------:R-:W-:Y:S01]  /*d0b0*/  FFMA.FTZ R84, R84, UR6, -R89.reuse ;  /* 0x0000000654547c23 */ /* 0x100fe20008010859 */
[----:B------:R-:W-:Y:S01]  /*d0c0*/  MUFU.EX2 R121, R121 ;  /* 0x0000007900797308 */ /* 0x000fe20000000800 */
[----:B------:R-:W-:Y:S01]  /*d0d0*/  FFMA.FTZ R94, R94, UR6, -R96 ;  /* 0x000000065e5e7c23 */ /* 0x000fe20008010860 */
[--C-:B------:R-:W-:Y:S01]  /*d0e0*/  FFMA.FTZ R88, R88, UR6, -R89.reuse ;  /* 0x0000000658587c23 */ /* 0x100fe20008010859 */
[----:B------:R-:W-:Y:S01]  /*d0f0*/  HMMA.16816.F32.BF16 R24, R56, R32, R24 ;  /* 0x000000203818723c */ /* 0x000fe20000041818 */
[--C-:B------:R-:W-:Y:S01]  /*d100*/  FFMA.FTZ R32, R52, UR6, -R89.reuse ;  /* 0x0000000634207c23 */ /* 0x100fe20008010859 */
[----:B------:R-:W-:Y:S01]  /*d110*/  MUFU.EX2 R170, R170 ;  /* 0x000000aa00aa7308 */ /* 0x000fe20000000800 */
[----:B-1----:R-:W1:Y:S01]  /*d120*/  LDSM.16.MT88.4 R52, [R184+0x4800] ;  /* 0x00480000b834783b */ /* 0x002e620000004200 */
[----:B------:R-:W-:Y:S01]  /*d130*/  FFMA.FTZ R87, R87, UR6, -R89 ;  /* 0x0000000657577c23 */ /* 0x000fe20008010859 */
[----:B------:R-:W-:Y:S01]  /*d140*/  FFMA.FTZ R90, R218, R93, R90 ;  /* 0x0000005dda5a7223 */ /* 0x000fe2000001005a */
[----:B------:R3:W4:Y:S01]  /*d150*/  MUFU.EX2 R115, R32 ;  /* 0x0000002000737308 */ /* 0x0007220000000800 */
[----:B--2---:R-:W-:Y:S01]  /*d160*/  F2FP.BF16.F32.PACK_AB R33, R116, R110 ;  /* 0x0000006e7421723e */ /* 0x004fe200000010ff */
[----:B------:R-:W-:Y:S01]  /*d170*/  HMMA.16816.F32.BF16 R20, R48, R42, R20 ;  /* 0x0000002a3014723c */ /* 0x000fe20000041814 */
[----:B------:R-:W2:Y:S01]  /*d180*/  LDSM.16.MT88.4 R48, [R186+0x4800] ;  /* 0x00480000ba30783b */ /* 0x000ea20000004200 */
[----:B------:R-:W5:Y:S01]  /*d190*/  MUFU.EX2 R169, R169 ;  /* 0x000000a900a97308 */ /* 0x000f620000000800 */
[----:B------:R-:W-:Y:S01]  /*d1a0*/  FFMA.FTZ R36, R217, R36, R92 ;  /* 0x00000024d9247223 */ /* 0x000fe2000001005c */
[----:B------:R-:W-:Y:S01]  /*d1b0*/  FFMA.FTZ R91, R215, R109, R91 ;  /* 0x0000006dd75b7223 */ /* 0x000fe2000001005b */
[----:B------:R-:W-:Y:S01]  /*d1c0*/  FFMA.FTZ R77, R216, R81, R77 ;  /* 0x00000051d84d7223 */ /* 0x000fe2000001004d */
[----:B------:R-:W-:Y:S01]  /*d1d0*/  MUFU.EX2 R211, R211 ;  /* 0x000000d300d37308 */ /* 0x000fe20000000800 */
[----:B------:R-:W-:Y:S01]  /*d1e0*/  FADD.FTZ R36, R78, R36 ;  /* 0x000000244e247221 */ /* 0x000fe20000010000 */
[C---:B------:R-:W-:Y:S01]  /*d1f0*/  HMMA.16816.F32.BF16 R44, R56.reuse, R40, R44 ;  /* 0x00000028382c723c */ /* 0x040fe2000004182c */
[--C-:B------:R-:W-:Y:S01]  /*d200*/  FFMA.FTZ R40, R158, UR6, -R167.reuse ;  /* 0x000000069e287c23 */ /* 0x100fe200080108a7 */
[----:B------:R-:W-:Y:S01]  /*d210*/  MOV R158, R213 ;  /* 0x000000d5009e7202 */ /* 0x000fe20000000f00 */
[----:B------:R-:W-:Y:S01]  /*d220*/  FFMA.FTZ R213, R222, UR6, -R167 ;  /* 0x00000006ded57c23 */ /* 0x000fe200080108a7 */
[----:B---3--:R-:W-:Y:S01]  /*d230*/  F2FP.BF16.F32.PACK_AB R32, R101, R102 ;  /* 0x000000666520723e */ /* 0x008fe200000010ff */
[----:B------:R3:W-:Y:S01]  /*d240*/  MUFU.EX2 R222, R40 ;  /* 0x0000002800de7308 */ /* 0x0007e20000000800 */
[----:B------:R-:W-:Y:S01]  /*d250*/  FADD.FTZ R91, R80, R91 ;  /* 0x0000005b505b7221 */ /* 0x000fe20000010000 */
[----:B------:R-:W-:Y:S01]  /*d260*/  FADD.FTZ R90, R69, R90 ;  /* 0x0000005a455a7221 */ /* 0x000fe20000010000 */
[C---:B------:R-:W-:Y:S01]  /*d270*/  HMMA.16816.F32.BF16 R28, R56.reuse, R34, R28 ;  /* 0x00000022381c723c */ /* 0x040fe2000004181c */
[----:B------:R-:W-:Y:S01]  /*d280*/  F2FP.BF16.F32.PACK_AB R34, R111, R112 ;  /* 0x000000706f22723e */ /* 0x000fe200000010ff */
[----:B------:R-:W1:Y:S01]  /*d290*/  MUFU.EX2 R210, R210 ;  /* 0x000000d200d27308 */ /* 0x000e620000000800 */
[----:B----4-:R-:W-:Y:S01]  /*d2a0*/  F2FP.BF16.F32.PACK_AB R35, R121, R115 ;  /* 0x000000737923723e */ /* 0x010fe200000010ff */
[----:B------:R-:W-:Y:S01]  /*d2b0*/  FADD.FTZ R36, R71, R36 ;  /* 0x0000002447247221 */ /* 0x000fe20000010000 */
[----:B------:R-:W-:Y:S01]  /*d2c0*/  FADD.FTZ R68, R68, R90 ;  /* 0x0000005a44447221 */ /* 0x000fe20000010000 */
[----:B------:R-:W4:Y:S01]  /*d2d0*/  MUFU.EX2 R209, R209 ;  /* 0x000000d100d17308 */ /* 0x000f220000000800 */
[----:B------:R-:W-:Y:S01]  /*d2e0*/  FFMA.FTZ R183, R183, UR6, -R212 ;  /* 0x00000006b7b77c23 */ /* 0x000fe200080108d4 */
[----:B------:R-:W-:Y:S01]  /*d2f0*/  HMMA.16816.F32.BF16 R4, R56, R42, R4 ;  /* 0x0000002a3804723c */ /* 0x000fe20000041804 */
[----:B-----5:R-:W-:Y:S01]  /*d300*/  F2FP.BF16.F32.PACK_AB R56, R169, R170 ;  /* 0x000000aaa938723e */ /* 0x020fe200000010ff */
[----:B------:R-:W-:Y:S01]  /*d310*/  MUFU.EX2 R213, R213 ;  /* 0x000000d500d57308 */ /* 0x000fe20000000800 */
[----:B---3--:R-:W-:Y:S01]  /*d320*/  FFMA.FTZ R40, R224, UR6, -R167 ;  /* 0x00000006e0287c23 */ /* 0x008fe200080108a7 */
[----:B------:R-:W-:Y:S01]  /*d330*/  FFMA.FTZ R224, R225, UR6, -R96 ;  /* 0x00000006e1e07c23 */ /* 0x000fe20008010860 */
[----:B------:R-:W-:Y:S01]  /*d340*/  FADD.FTZ R70, R70, R36 ;  /* 0x0000002446467221 */ /* 0x000fe20000010000 */
[----:B------:R-:W-:Y:S01]  /*d350*/  MUFU.EX2 R223, R223 ;  /* 0x000000df00df7308 */ /* 0x000fe20000000800 */
[----:B------:R-:W-:Y:S01]  /*d360*/  FADD.FTZ R68, R67, R68 ;  /* 0x0000004443447221 */ /* 0x000fe20000010000 */
[----:B-1----:R-:W-:Y:S01]  /*d370*/  F2FP.BF16.F32.PACK_AB R58, R210, R211 ;  /* 0x000000d3d23a723e */ /* 0x002fe200000010ff */
[----:B------:R-:W-:Y:S01]  /*d380*/  FADD.FTZ R70, R105, R70 ;  /* 0x0000004669467221 */ /* 0x000fe20000010000 */
[----:B------:R1:W3:Y:S01]  /*d390*/  MUFU.EX2 R225, R40 ;  /* 0x0000002800e17308 */ /* 0x0002e20000000800 */
[C---:B------:R-:W-:Y:S01]  /*d3a0*/  HMMA.16816.F32.BF16 R16, R32.reuse, R52, R16 ;  /* 0x000000342010723c */ /* 0x040fe20000041810 */
[----:B----4-:R-:W-:Y:S01]  /*d3b0*/  F2FP.BF16.F32.PACK_AB R57, R222, R209 ;  /* 0x000000d1de39723e */ /* 0x010fe200000010ff */
[----:B------:R-:W-:Y:S01]  /*d3c0*/  FADD.FTZ R68, R66, R68 ;  /* 0x0000004442447221 */ /* 0x000fe20000010000 */
[----:B------:R-:W4:Y:S01]  /*d3d0*/  MUFU.EX2 R224, R224 ;  /* 0x000000e000e07308 */ /* 0x000f220000000800 */
[----:B------:R-:W-:Y:S01]  /*d3e0*/  FADD.FTZ R70, R100, R70 ;  /* 0x0000004664467221 */ /* 0x000fe20000010000 */
[----:B------:R-:W-:Y:S01]  /*d3f0*/  FFMA.FTZ R180, R180, UR6, -R212 ;  /* 0x00000006b4b47c23 */ /* 0x000fe200080108d4 */
[----:B------:R-:W-:Y:S01]  /*d400*/  FADD.FTZ R68, R74, R68 ;  /* 0x000000444a447221 */ /* 0x000fe20000010000 */
[----:B------:R-:W-:Y:S01]  /*d410*/  MUFU.EX2 R228, R228 ;  /* 0x000000e400e47308 */ /* 0x000fe20000000800 */
[C---:B--2---:R-:W-:Y:S01]  /*d420*/  HMMA.16816.F32.BF16 R8, R32.reuse, R48, R8 ;  /* 0x000000302008723c */ /* 0x044fe20000041808 */
[----:B------:R-:W-:Y:S01]  /*d430*/  FADD.FTZ R70, R104, R70 ;  /* 0x0000004668467221 */ /* 0x000fe20000010000 */
[----:B------:R-:W-:Y:S01]  /*d440*/  FADD.FTZ R68, R73, R68 ;  /* 0x0000004449447221 */ /* 0x000fe20000010000 */
[----:B------:R-:W-:Y:S01]  /*d450*/  MUFU.EX2 R227, R227 ;  /* 0x000000e300e37308 */ /* 0x000fe20000000800 */
[----:B------:R-:W-:Y:S01]  /*d460*/  FFMA.FTZ R206, R206, UR6, -R212 ;  /* 0x00000006cece7c23 */ /* 0x000fe200080108d4 */
[--C-:B-1----:R-:W-:Y:S01]  /*d470*/  FFMA.FTZ R40, R230, UR6, -R89.reuse ;  /* 0x00000006e6287c23 */ /* 0x102fe20008010859 */
[----:B---3--:R-:W-:Y:S01]  /*d480*/  F2FP.BF16.F32.PACK_AB R59, R225, R213 ;  /* 0x000000d5e13b723e */ /* 0x008fe200000010ff */
[----:B------:R1:W-:Y:S01]  /*d490*/  MUFU.EX2 R230, R232 ;  /* 0x000000e800e67308 */ /* 0x0003e20000000800 */
[C---:B------:R-:W-:Y:S01]  /*d4a0*/  HMMA.16816.F32.BF16 R12, R32.reuse, R50, R12 ;  /* 0x00000032200c723c */ /* 0x040fe2000004180c */
[----:B------:R-:W-:Y:S01]  /*d4b0*/  FADD.FTZ R70, R99, R70 ;  /* 0x0000004663467221 */ /* 0x000fe20000010000 */
[----:B------:R-:W-:Y:S01]  /*d4c0*/  FADD.FTZ R68, R72, R68 ;  /* 0x0000004448447221 */ /* 0x000fe20000010000 */
[----:B------:R-:W2:Y:S01]  /*d4d0*/  MUFU.EX2 R226, R226 ;  /* 0x000000e200e27308 */ /* 0x000ea20000000800 */
[----:B------:R-:W-:Y:S01]  /*d4e0*/  FFMA.FTZ R171, R171, UR6, -R212 ;  /* 0x00000006abab7c23 */ /* 0x000fe200080108d4 */
[----:B------:R-:W-:Y:S01]  /*d4f0*/  FADD.FTZ R70, R170, R70 ;  /* 0x00000046aa467221 */ /* 0x000fe20000010000 */
[----:B------:R-:W-:Y:S01]  /*d500*/  FADD.FTZ R68, R102, R68 ;  /* 0x0000004466447221 */ /* 0x000fe20000010000 */
[----:B------:R-:W3:Y:S01]  /*d510*/  MUFU.EX2 R242, R242 ;  /* 0x000000f200f27308 */ /* 0x000ee20000000800 */
[----:B------:R-:W-:Y:S01]  /*d520*/  HMMA.16816.F32.BF16 R20, R32, R54, R20 ;  /* 0x000000362014723c */ /* 0x000fe20000041814 */
[----:B------:R-:W5:Y:S01]  /*d530*/  LDSM.16.MT88.4 R32, [R186+0x4c00] ;  /* 0x004c0000ba20783b */ /* 0x000f620000004200 */
[----:B------:R-:W-:Y:S01]  /*d540*/  FADD.FTZ R70, R169, R70 ;  /* 0x00000046a9467221 */ /* 0x000fe20000010000 */
[----:B------:R-:W-:Y:S01]  /*d550*/  MUFU.EX2 R241, R241 ;  /* 0x000000f100f17308 */ /* 0x000fe20000000800 */
[----:B------:R-:W-:Y:S01]  /*d560*/  FADD.FTZ R68, R101, R68 ;  /* 0x0000004465447221 */ /* 0x000fe20000010000 */
[----:B-1----:R-:W-:Y:S01]  /*d570*/  FFMA.FTZ R232, R229, UR6, -R89 ;  /* 0x00000006e5e87c23 */ /* 0x002fe20008010859 */
[----:B------:R-:W-:Y:S01]  /*d580*/  FADD.FTZ R70, R211, R70 ;  /* 0x00000046d3467221 */ /* 0x000fe20000010000 */
[----:B------:R1:W-:Y:S01]  /*d590*/  MUFU.EX2 R229, R40 ;  /* 0x0000002800e57308 */ /* 0x0003e20000000800 */
[C---:B------:R-:W-:Y:S01]  /*d5a0*/  HMMA.16816.F32.BF16 R44, R56.reuse, R52, R44 ;  /* 0x00000034382c723c */ /* 0x040fe2000004182c */
[--C-:B------:R-:W-:Y:S01]  /*d5b0*/  FFMA.FTZ R52, R249, UR6, -R167.reuse ;  /* 0x00000006f9347c23 */ /* 0x100fe200080108a7 */
[----:B------:R-:W-:Y:S01]  /*d5c0*/  FFMA.FTZ R249, R250, UR6, -R167 ;  /* 0x00000006faf97c23 */ /* 0x000fe200080108a7 */
[----:B------:R-:W3:Y:S01]  /*d5d0*/  MUFU.EX2 R232, R232 ;  /* 0x000000e800e87308 */ /* 0x000ee20000000800 */
[----:B------:R-:W-:Y:S01]  /*d5e0*/  FFMA.FTZ R53, R157, UR6, -R212 ;  /* 0x000000069d357c23 */ /* 0x000fe200080108d4 */
[----:B------:R-:W-:Y:S01]  /*d5f0*/  FADD.FTZ R68, R112, R68 ;  /* 0x0000004470447221 */ /* 0x000fe20000010000 */
[----:B------:R-:W-:Y:S01]  /*d600*/  FADD.FTZ R70, R210, R70 ;  /* 0x00000046d2467221 */ /* 0x000fe20000010000 */
[----:B------:R-:W-:Y:S01]  /*d610*/  MUFU.EX2 R247, R247 ;  /* 0x000000f700f77308 */ /* 0x000fe20000000800 */
[C---:B------:R-:W-:Y:S01]  /*d620*/  HMMA.16816.F32.BF16 R24, R56.reuse, R48, R24 ;  /* 0x000000303818723c */ /* 0x040fe20000041818 */
[----:B----4-:R-:W-:Y:S01]  /*d630*/  F2FP.BF16.F32.PACK_AB R48, R223, R224 ;  /* 0x000000e0df30723e */ /* 0x010fe200000010ff */
[----:B------:R-:W-:Y:S01]  /*d640*/  FADD.FTZ R68, R111, R68 ;  /* 0x000000446f447221 */ /* 0x000fe20000010000 */
[----:B------:R-:W4:Y:S01]  /*d650*/  MUFU.EX2 R246, R246 ;  /* 0x000000f600f67308 */ /* 0x000f220000000800 */
[----:B--2---:R-:W-:Y:S01]  /*d660*/  F2FP.BF16.F32.PACK_AB R49, R230, R226 ;  /* 0x000000e2e631723e */ /* 0x004fe200000010ff */
[----:B-1----:R-:W1:Y:S01]  /*d670*/  LDSM.16.MT88.4 R40, [R184+0x4c00] ;  /* 0x004c0000b828783b */ /* 0x002e620000004200 */
[----:B---3--:R-:W-:Y:S01]  /*d680*/  FADD.FTZ R70, R242, R70 ;  /* 0x00000046f2467221 */ /* 0x008fe20000010000 */
[----:B------:R-:W-:Y:S01]  /*d690*/  MUFU.EX2 R245, R245 ;  /* 0x000000f500f57308 */ /* 0x000fe20000000800 */
[C---:B------:R-:W-:Y:S01]  /*d6a0*/  HMMA.16816.F32.BF16 R28, R56.reuse, R50, R28 ;  /* 0x00000032381c723c */ /* 0x040fe2000004181c */
[----:B------:R-:W-:Y:S01]  /*d6b0*/  F2FP.BF16.F32.PACK_AB R50, R227, R228 ;  /* 0x000000e4e332723e */ /* 0x000fe200000010ff */
[----:B------:R-:W-:Y:S01]  /*d6c0*/  FADD.FTZ R68, R224, R68 ;  /* 0x00000044e0447221 */ /* 0x000fe20000010000 */
[----:B------:R-:W2:Y:S01]  /*d6d0*/  MUFU.EX2 R251, R251 ;  /* 0x000000fb00fb7308 */ /* 0x000ea20000000800 */
[----:B------:R-:W-:Y:S01]  /*d6e0*/  F2FP.BF16.F32.PACK_AB R51, R232, R229 ;  /* 0x000000e5e833723e */ /* 0x000fe200000010ff */
[----:B------:R-:W-:Y:S01]  /*d6f0*/  FADD.FTZ R70, R241, R70 ;  /* 0x00000046f1467221 */ /* 0x000fe20000010000 */
[----:B------:R-:W-:Y:S01]  /*d700*/  FADD.FTZ R68, R223, R68 ;  /* 0x00000044df447221 */ /* 0x000fe20000010000 */
[----:B------:R3:W-:Y:S01]  /*d710*/  MUFU.EX2 R250, R52 ;  /* 0x0000003400fa7308 */ /* 0x0007e20000000800 */
[----:B------:R-:W-:Y:S01]  /*d720*/  HMMA.16816.F32.BF16 R4, R56, R54, R4 ;  /* 0x000000363804723c */ /* 0x000fe20000041804 */
[----:B------:R-:W-:Y:S01]  /*d730*/  FFMA.FTZ R54, R252, UR6, -R212 ;  /* 0x00000006fc367c23 */ /* 0x000fe200080108d4 */
[----:B------:R-:W-:Y:S01]  /*d740*/  F2FP.BF16.F32.PACK_AB R56, R241, R242 ;  /* 0x000000f2f138723e */ /* 0x000fe200000010ff */
[----:B------:R-:W3:Y:S01]  /*d750*/  MUFU.EX2 R249, R249 ;  /* 0x000000f900f97308 */ /* 0x000ee20000000800 */
[----:B----4-:R-:W-:Y:S01]  /*d760*/  F2FP.BF16.F32.PACK_AB R58, R246, R247 ;  /* 0x000000f7f63a723e */ /* 0x010fe200000010ff */
[----:B------:R-:W-:Y:S01]  /*d770*/  FADD.FTZ R70, R247, R70 ;  /* 0x00000046f7467221 */ /* 0x000fe20000010000 */
[----:B------:R-:W-:Y:S01]  /*d780*/  FADD.FTZ R68, R228, R68 ;  /* 0x00000044e4447221 */ /* 0x000fe20000010000 */
[----:B------:R-:W-:Y:S01]  /*d790*/  MUFU.EX2 R133, R54 ;  /* 0x0000003600857308 */ /* 0x000fe20000000800 */
[----:B------:R-:W-:Y:S01]  /*d7a0*/  MOV R36, R63 ;  /* 0x0000003f00247202 */ /* 0x000fe20000000f00 */
[C---:B-----5:R-:W-:Y:S01]  /*d7b0*/  HMMA.16816.F32.BF16 R8, R48.reuse, R32, R8 ;  /* 0x000000203008723c */ /* 0x060fe20000041808 */
[----:B--2---:R-:W-:Y:S01]  /*d7c0*/  F2FP.BF16.F32.PACK_AB R57, R251, R245 ;  /* 0x000000f5fb39723e */ /* 0x004fe200000010ff */
[----:B------:R-:W-:Y:S01]  /*d7d0*/  MUFU.EX2 R134, R53 ;  /* 0x0000003500867308 */ /* 0x000fe20000000800 */
[----:B------:R-:W-:Y:S01]  /*d7e0*/  FADD.FTZ R70, R246, R70 ;  /* 0x00000046f6467221 */ /* 0x000fe20000010000 */
[----:B---3--:R-:W-:Y:S01]  /*d7f0*/  FFMA.FTZ R52, R158, UR6, -R212 ;  /* 0x000000069e347c23 */ /* 0x008fe200080108d4 */
[----:B------:R-:W-:Y:S01]  /*d800*/  FADD.FTZ R68, R227, R68 ;  /* 0x00000044e3447221 */ /* 0x000fe20000010000 */
[----:B------:R-:W-:Y:S01]  /*d810*/  MUFU.EX2 R220, R220 ;  /* 0x000000dc00dc7308 */ /* 0x000fe20000000800 */
[----:B------:R-:W-:Y:S01]  /*d820*/  @P1 MOV R36, R63 ;  /* 0x0000003f00241202 */ /* 0x000fe20000000f00 */
[----:B------:R-:W-:Y:S01]  /*d830*/  HMMA.16816.F32.BF16 R12, R48, R34, R12 ;  /* 0x00000022300c723c */ /* 0x000fe2000004180c */
[----:B------:R-:W-:Y:S01]  /*d840*/  F2FP.BF16.F32.PACK_AB R59, R249, R250 ;  /* 0x000000faf93b723e */ /* 0x000fe200000010ff */
[----:B------:R2:W3:Y:S04]  /*d850*/  MUFU.EX2 R252, R52 ;  /* 0x0000003400fc7308 */ /* 0x0004e80000000800 */
[----:B------:R-:W-:Y:S02]  /*d860*/  MUFU.EX2 R208, R208 ;  /* 0x000000d000d07308 */ /* 0x000fe40000000800 */
[----:B------:R-:W-:Y:S01]  /*d870*/  HMMA.16816.F32.BF16 R24, R56, R32, R24 ;  /* 0x000000203818723c */ /* 0x000fe20000041818 */
[----:B------:R-:W-:Y:S01]  /*d880*/  FFMA.FTZ R32, R240, UR6, -R96 ;  /* 0x00000006f0207c23 */ /* 0x000fe20008010860 */
[----:B------:R-:W-:Y:S01]  /*d890*/  FFMA.FTZ R33, R237, UR6, -R89 ;  /* 0x00000006ed217c23 */ /* 0x000fe20008010859 */
[----:B------:R4:W-:Y:S04]  /*d8a0*/  MUFU.EX2 R240, R132 ;  /* 0x0000008400f07308 */ /* 0x0009e80000000800 */
[----:B------:R5:W-:Y:S01]  /*d8b0*/  MUFU.EX2 R237, R32 ;  /* 0x0000002000ed7308 */ /* 0x000be20000000800 */
[C---:B-1----:R-:W-:Y:S01]  /*d8c0*/  HMMA.16816.F32.BF16 R16, R48.reuse, R40, R16 ;  /* 0x000000283010723c */ /* 0x042fe20000041810 */
[----:B--2---:R-:W-:Y:S01]  /*d8d0*/  FFMA.FTZ R52, R156, UR6, -R212 ;  /* 0x000000069c347c23 */ /* 0x004fe200080108d4 */
[----:B---3--:R-:W-:Y:S01]  /*d8e0*/  FADD.FTZ R70, R252, R70 ;  /* 0x00000046fc467221 */ /* 0x008fe20000010000 */
[----:B------:R-:W-:Y:S04]  /*d8f0*/  MUFU.EX2 R130, R130 ;  /* 0x0000008200827308 */ /* 0x000fe80000000800 */
[----:B------:R-:W-:Y:S01]  /*d900*/  MUFU.EX2 R86, R86 ;  /* 0x0000005600567308 */ /* 0x000fe20000000800 */
[----:B------:R-:W-:Y:S01]  /*d910*/  HMMA.16816.F32.BF16 R20, R48, R42, R20 ;  /* 0x0000002a3014723c */ /* 0x000fe20000041814 */
[--C-:B------:R-:W-:Y:S01]  /*d920*/  FFMA.FTZ R49, R248, UR6, -R96.reuse ;  /* 0x00000006f8317c23 */ /* 0x100fe20008010860 */
[----:B------:R-:W-:Y:S01]  /*d930*/  FFMA.FTZ R48, R244, UR6, -R96 ;  /* 0x00000006f4307c23 */ /* 0x000fe20008010860 */
[----:B------:R1:W-:Y:S01]  /*d940*/  MUFU.EX2 R248, R52 ;  /* 0x0000003400f87308 */ /* 0x0003e20000000800 */
[----:B----4-:R-:W-:Y:S01]  /*d950*/  FFMA.FTZ R132, R123, UR6, -R167 ;  /* 0x000000067b847c23 */ /* 0x010fe200080108a7 */
[----:B-----5:R-:W-:Y:S01]  /*d960*/  FFMA.FTZ R32, R239, UR6, -R89 ;  /* 0x00000006ef207c23 */ /* 0x020fe20008010859 */
[----:B------:R-:W-:Y:S01]  /*d970*/  FFMA.FTZ R123, R120, UR6, -R167 ;  /* 0x00000006787b7c23 */ /* 0x000fe200080108a7 */
[----:B------:R-:W2:Y:S01]  /*d980*/  MUFU.EX2 R244, R49 ;  /* 0x0000003100f47308 */ /* 0x000ea20000000800 */
[C---:B------:R-:W-:Y:S01]  /*d990*/  HMMA.16816.F32.BF16 R28, R56.reuse, R34, R28 ;  /* 0x00000022381c723c */ /* 0x040fe2000004181c */
[--C-:B------:R-:W-:Y:S01]  /*d9a0*/  FFMA.FTZ R34, R236, UR6, -R89.reuse ;  /* 0x00000006ec227c23 */ /* 0x100fe20008010859 */
[----:B------:R-:W-:Y:S01]  /*d9b0*/  FFMA.FTZ R120, R113, UR6, -R89 ;  /* 0x0000000671787c23 */ /* 0x000fe20008010859 */
[----:B------:R3:W4:Y:S04]  /*d9c0*/  MUFU.EX2 R243, R48 ;  /* 0x0000003000f37308 */ /* 0x0007280000000800 */
[----:B------:R5:W-:Y:S01]  /*d9d0*/  MUFU.EX2 R239, R33 ;  /* 0x0000002100ef7308 */ /* 0x000be20000000800 */
[----:B------:R-:W-:Y:S01]  /*d9e0*/  HMMA.16816.F32.BF16 R44, R56, R40, R44 ;  /* 0x00000028382c723c */ /* 0x000fe2000004182c */
[----:B-1----:R-:W1:Y:S01]  /*d9f0*/  LDSM.16.MT88.4 R52, [R186+0x5000] ;  /* 0x00500000ba34783b */ /* 0x002e620000004200 */
[----:B------:R-:W-:Y:S01]  /*da00*/  F2FP.BF16.F32.PACK_AB R40, R133, R252 ;  /* 0x000000fc8528723e */ /* 0x000fe200000010ff */
[----:B------:R4:W-:Y:S01]  /*da10*/  MUFU.EX2 R236, R32 ;  /* 0x0000002000ec7308 */ /* 0x0009e20000000800 */
[----:B--2---:R-:W-:-:S03]  /*da20*/  FADD.FTZ R68, R244, R68 ;  /* 0x00000044f4447221 */ /* 0x004fc60000010000 */
[----:B------:R-:W-:Y:S01]  /*da30*/  MUFU.EX2 R218, R94 ;  /* 0x0000005e00da7308 */ /* 0x000fe20000000800 */
[----:B------:R-:W-:Y:S01]  /*da40*/  HMMA.16816.F32.BF16 R4, R56, R42, R4 ;  /* 0x0000002a3804723c */ /* 0x000fe20000041804 */
[----:B---3--:R-:W2:Y:S01]  /*da50*/  LDSM.16.MT88.4 R48, [R184+0x5000] ;  /* 0x00500000b830783b */ /* 0x008ea20000004200 */
[----:B------:R-:W-:Y:S01]  /*da60*/  F2FP.BF16.F32.PACK_AB R42, R248, R134 ;  /* 0x00000086f82a723e */ /* 0x000fe200000010ff */
[----:B------:R-:W-:Y:S01]  /*da70*/  FFMA.FTZ R57, R127, UR6, -R167 ;  /* 0x000000067f397c23 */ /* 0x000fe200080108a7 */
[----:B------:R-:W-:Y:S01]  /*da80*/  FFMA.FTZ R56, R122, UR6, -R96 ;  /* 0x000000067a387c23 */ /* 0x000fe20008010860 */
[----:B-----5:R-:W-:Y:S01]  /*da90*/  FFMA.FTZ R33, R238, UR6, -R89 ;  /* 0x00000006ee217c23 */ /* 0x020fe20008010859 */
[----:B------:R-:W-:Y:S01]  /*daa0*/  MUFU.EX2 R84, R84 ;  /* 0x0000005400547308 */ /* 0x000fe20000000800 */
[----:B----4-:R-:W-:Y:S01]  /*dab0*/  FADD.FTZ R68, R243, R68 ;  /* 0x00000044f3447221 */ /* 0x010fe20000010000 */
[----:B------:R-:W-:Y:S02]  /*dac0*/  FFMA.FTZ R32, R234, UR6, -R167 ;  /* 0x00000006ea207c23 */ /* 0x000fe400080108a7 */
[----:B------:R3:W-:Y:S01]  /*dad0*/  MUFU.EX2 R238, R34 ;  /* 0x0000002200ee7308 */ /* 0x0007e20000000800 */
[----:B------:R-:W-:-:S03]  /*dae0*/  FADD.FTZ R68, R240, R68 ;  /* 0x00000044f0447221 */ /* 0x000fc60000010000 */
[----:B------:R4:W5:Y:S01]  /*daf0*/  MUFU.EX2 R234, R33 ;  /* 0x0000002100ea7308 */ /* 0x0009620000000800 */
[----:B------:R-:W-:-:S03]  /*db00*/  FADD.FTZ R68, R237, R68 ;  /* 0x00000044ed447221 */ /* 0x000fc60000010000 */
[----:B------:R1:W-:Y:S01]  /*db10*/  MUFU.EX2 R122, R57 ;  /* 0x00000039007a7308 */ /* 0x0003e20000000800 */
[----:B------:R-:W-:-:S03]  /*db20*/  FADD.FTZ R68, R220, R68 ;  /* 0x00000044dc447221 */ /* 0x000fc60000010000 */
[----:B------:R-:W-:Y:S01]  /*db30*/  MUFU.EX2 R183, R183 ;  /* 0x000000b700b77308 */ /* 0x000fe20000000800 */
[----:B---3--:R-:W-:-:S03]  /*db40*/  FFMA.FTZ R34, R231, UR6, -R167 ;  /* 0x00000006e7227c23 */ /* 0x008fc600080108a7 */
[----:B------:R3:W-:Y:S01]  /*db50*/  MUFU.EX2 R231, R32 ;  /* 0x0000002000e77308 */ /* 0x0007e20000000800 */
[----:B----4-:R-:W-:Y:S01]  /*db60*/  FFMA.FTZ R33, R233, UR6, -R167 ;  /* 0x00000006e9217c23 */ /* 0x010fe200080108a7 */
[----:B-----5:R-:W-:Y:S02]  /*db70*/  F2FP.BF16.F32.PACK_AB R35, R234, R238 ;  /* 0x000000eeea23723e */ /* 0x020fe400000010ff */
[----:B------:R4:W5:Y:S01]  /*db80*/  MUFU.EX2 R233, R34 ;  /* 0x0000002200e97308 */ /* 0x0009620000000800 */
[----:B-1----:R-:W-:-:S03]  /*db90*/  FFMA.FTZ R57, R118, UR6, -R96 ;  /* 0x0000000676397c23 */ /* 0x002fc60008010860 */
[----:B------:R1:W-:Y:S04]  /*dba0*/  MUFU.EX2 R118, R56 ;  /* 0x0000003800767308 */ /* 0x0003e80000000800 */
[----:B------:R-:W-:Y:S01]  /*dbb0*/  MUFU.EX2 R128, R128 ;  /* 0x0000008000807308 */ /* 0x000fe20000000800 */
[----:B---3--:R-:W-:-:S03]  /*dbc0*/  FFMA.FTZ R32, R235, UR6, -R167 ;  /* 0x00000006eb207c23 */ /* 0x008fc600080108a7 */
[----:B------:R3:W-:Y:S01]  /*dbd0*/  MUFU.EX2 R235, R33 ;  /* 0x0000002100eb7308 */ /* 0x0007e20000000800 */
[----:B----4-:R-:W-:-:S03]  /*dbe0*/  F2FP.BF16.F32.PACK_AB R34, R237, R240 ;  /* 0x000000f0ed22723e */ /* 0x010fc600000010ff */
[----:B------:R4:W2:Y:S01]  /*dbf0*/  MUFU.EX2 R135, R32 ;  /* 0x0000002000877308 */ /* 0x0008a20000000800 */
[----:B-----5:R-:W-:Y:S01]  /*dc00*/  F2FP.BF16.F32.PACK_AB R41, R233, R231 ;  /* 0x000000e7e929723e */ /* 0x020fe200000010ff */
[----:B-1----:R-:W-:Y:S02]  /*dc10*/  FFMA.FTZ R56, R119, UR6, -R96 ;  /* 0x0000000677387c23 */ /* 0x002fe40008010860 */
[----:B------:R1:W-:Y:S04]  /*dc20*/  MUFU.EX2 R119, R57 ;  /* 0x0000003900777308 */ /* 0x0003e80000000800 */
[----:B------:R-:W-:Y:S01]  /*dc30*/  MUFU.EX2 R180, R180 ;  /* 0x000000b400b47308 */ /* 0x000fe20000000800 */
[----:B---3--:R-:W-:-:S03]  /*dc40*/  F2FP.BF16.F32.PACK_AB R33, R236, R239 ;  /* 0x000000efec21723e */ /* 0x008fc600000010ff */
[----:B------:R-:W-:Y:S01]  /*dc50*/  MUFU.EX2 R206, R206 ;  /* 0x000000ce00ce7308 */ /* 0x000fe20000000800 */
[----:B----4-:R-:W-:Y:S02]  /*dc60*/  F2FP.BF16.F32.PACK_AB R32, R243, R244 ;  /* 0x000000f4f320723e */ /* 0x010fe400000010ff */
[----:B--2---:R-:W-:Y:S01]  /*dc70*/  F2FP.BF16.F32.PACK_AB R43, R135, R235 ;  /* 0x000000eb872b723e */ /* 0x004fe200000010ff */
[----:B------:R-:W-:Y:S01]  /*dc80*/  MUFU.EX2 R171, R171 ;  /* 0x000000ab00ab7308 */ /* 0x000fe20000000800 */
[----:B-1----:R-:W-:-:S03]  /*dc90*/  FFMA.FTZ R57, R117, UR6, -R96 ;  /* 0x0000000675397c23 */ /* 0x002fc60008010860 */
[C---:B------:R-:W-:Y:S01]  /*dca0*/  HMMA.16816.F32.BF16 R8, R32.reuse, R52, R8 ;  /* 0x000000342008723c */ /* 0x040fe20000041808 */
[----:B------:R1:W-:Y:S04]  /*dcb0*/  MUFU.EX2 R117, R56 ;  /* 0x0000003800757308 */ /* 0x0003e80000000800 */
[----:B------:R-:W-:Y:S03]  /*dcc0*/  MUFU.EX2 R123, R123 ;  /* 0x0000007b007b7308 */ /* 0x000fe60000000800 */
[----:B------:R-:W-:Y:S01]  /*dcd0*/  HMMA.16816.F32.BF16 R12, R32, R54, R12 ;  /* 0x00000036200c723c */ /* 0x000fe2000004180c */
[----:B------:R-:W-:Y:S04]  /*dce0*/  MUFU.EX2 R165, R165 ;  /* 0x000000a500a57308 */ /* 0x000fe80000000800 */
[----:B------:R-:W-:Y:S01]  /*dcf0*/  MUFU.EX2 R164, R164 ;  /* 0x000000a400a47308 */ /* 0x000fe20000000800 */
[----:B-1----:R-:W-:-:S02]  /*dd00*/  FFMA.FTZ R56, R114, UR6, -R89 ;  /* 0x0000000672387c23 */ /* 0x002fc40008010859 */
[C---:B------:R-:W-:Y:S01]  /*dd10*/  HMMA.16816.F32.BF16 R16, R32.reuse, R48, R16 ;  /* 0x000000302010723c */ /* 0x040fe20000041810 */
[----:B------:R-:W-:Y:S04]  /*dd20*/  MUFU.EX2 R114, R57 ;  /* 0x0000003900727308 */ /* 0x000fe80000000800 */
[----:B------:R-:W-:Y:S03]  /*dd30*/  MUFU.EX2 R113, R56 ;  /* 0x0000003800717308 */ /* 0x000fe60000000800 */
[----:B------:R-:W-:Y:S01]  /*dd40*/  HMMA.16816.F32.BF16 R20, R32, R50, R20 ;  /* 0x000000322014723c */ /* 0x000fe20000041814 */
[----:B------:R-:W1:Y:S07]  /*dd50*/  LDSM.16.MT88.4 R32, [R186+0x5400] ;  /* 0x00540000ba20783b */ /* 0x000e6e0000004200 */
[C---:B------:R-:W-:Y:S01]  /*dd60*/  HMMA.16816.F32.BF16 R24, R40.reuse, R52, R24 ;  /* 0x000000342818723c */ /* 0x040fe20000041818 */
[--C-:B------:R-:W-:Y:S01]  /*dd70*/  FFMA.FTZ R52, R219, UR6, -R96.reuse ;  /* 0x00000006db347c23 */ /* 0x100fe20008010860 */
[----:B------:R-:W-:Y:S01]  /*dd80*/  FFMA.FTZ R53, R207, UR6, -R96 ;  /* 0x00000006cf357c23 */ /* 0x000fe20008010860 */
[----:B------:R2:W3:Y:S04]  /*dd90*/  MUFU.EX2 R219, R221 ;  /* 0x000000dd00db7308 */ /* 0x0004e80000000800 */
[----:B------:R4:W5:Y:S01]  /*dda0*/  MUFU.EX2 R207, R52 ;  /* 0x0000003400cf7308 */ /* 0x0009620000000800 */
[C---:B------:R-:W-:Y:S08]  /*ddb0*/  HMMA.16816.F32.BF16 R28, R40.reuse, R54, R28 ;  /* 0x00000036281c723c */ /* 0x040ff0000004181c */
[----:B------:R-:W-:Y:S01]  /*ddc0*/  HMMA.16816.F32.BF16 R44, R40, R48, R44 ;  /* 0x00000030282c723c */ /* 0x000fe2000004182c */
[--C-:B------:R-:W-:Y:S01]  /*ddd0*/  FFMA.FTZ R48, R176, UR6, -R89.reuse ;  /* 0x00000006b0307c23 */ /* 0x100fe20008010859 */
[--C-:B------:R-:W-:Y:S01]  /*dde0*/  FFMA.FTZ R49, R178, UR6, -R89.reuse ;  /* 0x00000006b2317c23 */ /* 0x100fe20008010859 */
[----:B--2---:R-:W-:Y:S01]  /*ddf0*/  MOV R221, R135 ;  /* 0x0000008700dd7202 */ /* 0x004fe20000000f00 */
[----:B---3--:R-:W-:Y:S01]  /*de00*/  FADD.FTZ R68, R219, R68 ;  /* 0x00000044db447221 */ /* 0x008fe20000010000 */
[----:B------:R2:W-:Y:S01]  /*de10*/  MUFU.EX2 R178, R48 ;  /* 0x0000003000b27308 */ /* 0x0005e20000000800 */
[----:B----4-:R-:W-:-:S02]  /*de20*/  FFMA.FTZ R52, R179, UR6, -R89 ;  /* 0x00000006b3347c23 */ /* 0x010fc40008010859 */
[----:B------:R-:W-:Y:S01]  /*de30*/  HMMA.16816.F32.BF16 R4, R40, R50, R4 ;  /* 0x000000322804723c */ /* 0x000fe20000041804 */
[----:B------:R-:W3:Y:S01]  /*de40*/  LDSM.16.MT88.4 R40, [R184+0x5400] ;  /* 0x00540000b828783b */ /* 0x000ee20000004200 */
[----:B------:R-:W-:Y:S01]  /*de50*/  FFMA.FTZ R50, R166, UR6, -R212 ;  /* 0x00000006a6327c23 */ /* 0x000fe200080108d4 */
[----:B------:R-:W4:Y:S01]  /*de60*/  MUFU.EX2 R179, R53 ;  /* 0x0000003500b37308 */ /* 0x000f220000000800 */
[----:B-----5:R-:W-:-:S03]  /*de70*/  FADD.FTZ R68, R207, R68 ;  /* 0x00000044cf447221 */ /* 0x020fc60000010000 */
[----:B------:R5:W1:Y:S01]  /*de80*/  MUFU.EX2 R176, R52 ;  /* 0x0000003400b07308 */ /* 0x000a620000000800 */
[----:B--2---:R-:W-:-:S03]  /*de90*/  FFMA.FTZ R48, R182, UR6, -R89 ;  /* 0x00000006b6307c23 */ /* 0x004fc60008010859 */
[----:B------:R2:W-:Y:S04]  /*dea0*/  MUFU.EX2 R182, R49 ;  /* 0x0000003100b67308 */ /* 0x0005e80000000800 */
[----:B------:R2:W2:Y:S01]  /*deb0*/  MUFU.EX2 R166, R48 ;  /* 0x0000003000a67308 */ /* 0x0004a20000000800 */
[C---:B----4-:R-:W-:Y:S01]  /*dec0*/  F2FP.BF16.F32.PACK_AB R54, R179.reuse, R207 ;  /* 0x000000cfb336723e */ /* 0x050fe200000010ff */
[----:B------:R-:W-:Y:S01]  /*ded0*/  FADD.FTZ R68, R179, R68 ;  /* 0x00000044b3447221 */ /* 0x000fe20000010000 */
[----:B-----5:R-:W-:Y:S02]  /*dee0*/  F2FP.BF16.F32.PACK_AB R52, R219, R220 ;  /* 0x000000dcdb34723e */ /* 0x020fe400000010ff */
[----:B-1----:R-:W-:Y:S01]  /*def0*/  F2FP.BF16.F32.PACK_AB R53, R178, R176 ;  /* 0x000000b0b235723e */ /* 0x002fe200000010ff */
[----:B------:R-:W-:Y:S01]  /*df00*/  FADD.FTZ R68, R118, R68 ;  /* 0x0000004476447221 */ /* 0x000fe20000010000 */
[----:B--2---:R-:W-:-:S03]  /*df10*/  FFMA.FTZ R49, R172, UR6, -R212 ;  /* 0x00000006ac317c23 */ /* 0x004fc600080108d4 */
[----:B------:R-:W-:Y:S01]  /*df20*/  FADD.FTZ R68, R119, R68 ;  /* 0x0000004477447221 */ /* 0x000fe20000010000 */
[----:B------:R-:W1:Y:S01]  /*df30*/  MUFU.EX2 R172, R50 ;  /* 0x0000003200ac7308 */ /* 0x000e620000000800 */
[----:B------:R-:W-:Y:S01]  /*df40*/  FFMA.FTZ R48, R173, UR6, -R212 ;  /* 0x00000006ad307c23 */ /* 0x000fe200080108d4 */
[----:B------:R-:W-:Y:S02]  /*df50*/  F2FP.BF16.F32.PACK_AB R55, R166, R182 ;  /* 0x000000b6a637723e */ /* 0x000fe400000010ff */
[----:B------:R2:W-:Y:S01]  /*df60*/  MUFU.EX2 R173, R49 ;  /* 0x0000003100ad7308 */ /* 0x0005e20000000800 */
[----:B------:R-:W-:Y:S01]  /*df70*/  MOV R212, R134 ;  /* 0x0000008600d47202 */ /* 0x000fe20000000f00 */
[----:B------:R-:W-:-:S03]  /*df80*/  FADD.FTZ R68, R117, R68 ;  /* 0x0000004475447221 */ /* 0x000fc60000010000 */
[----:B------:R-:W-:Y:S01]  /*df90*/  HMMA.16816.F32.BF16 R8, R52, R32, R8 ;  /* 0x000000203408723c */ /* 0x000fe20000041808 */
[----:B------:R-:W-:Y:S01]  /*dfa0*/  FADD.FTZ R68, R114, R68 ;  /* 0x0000004472447221 */ /* 0x000fe20000010000 */
[----:B-1----:R-:W-:Y:S01]  /*dfb0*/  F2FP.BF16.F32.PACK_AB R56, R172, R208 ;  /* 0x000000d0ac38723e */ /* 0x002fe200000010ff */
[----:B--2---:R-:W-:-:S05]  /*dfc0*/  FFMA.FTZ R49, R131, UR6, -R167 ;  /* 0x0000000683317c23 */ /* 0x004fca00080108a7 */
[C---:B------:R-:W-:Y:S01]  /*dfd0*/  HMMA.16816.F32.BF16 R12, R52.reuse, R34, R12 ;  /* 0x00000022340c723c */ /* 0x040fe2000004180c */
[----:B------:R1:W2:Y:S07]  /*dfe0*/  MUFU.EX2 R131, R48 ;  /* 0x0000003000837308 */ /* 0x0002ae0000000800 */
[----:B---3--:R-:W-:Y:S01]  /*dff0*/  HMMA.16816.F32.BF16 R16, R52, R40, R16 ;  /* 0x000000283410723c */ /* 0x008fe20000041810 */
[----:B-1----:R-:W-:-:S07]  /*e000*/  FFMA.FTZ R48, R129, UR6, -R167 ;  /* 0x0000000681307c23 */ /* 0x002fce00080108a7 */
[----:B------:R-:W-:Y:S01]  /*e010*/  HMMA.16816.F32.BF16 R20, R52, R42, R20 ;  /* 0x0000002a3414723c */ /* 0x000fe20000041814 */
[----:B------:R-:W1:Y:S01]  /*e020*/  MUFU.EX2 R129, R49 ;  /* 0x0000003100817308 */ /* 0x000e620000000800 */
[----:B------:R-:W-:Y:S01]  /*e030*/  LDSM.16.MT88.4 R52, [R184+0x5800] ;  /* 0x00580000b834783b */ /* 0x000fe20000004200 */
[----:B------:R-:W-:Y:S01]  /*e040*/  MOV R167, R133 ;  /* 0x0000008500a77202 */ /* 0x000fe20000000f00 */
[----:B------:R-:W-:Y:S01]  /*e050*/  FFMA.FTZ R133, R98, UR6, -R89 ;  /* 0x0000000662857c23 */ /* 0x000fe20008010859 */
[----:B------:R3:W4:Y:S01]  /*e060*/  MUFU.EX2 R127, R48 ;  /* 0x00000030007f7308 */ /* 0x0007220000000800 */
[----:B--2---:R-:W-:Y:S02]  /*e070*/  F2FP.BF16.F32.PACK_AB R58, R131, R173 ;  /* 0x000000ad833a723e */ /* 0x004fe400000010ff */
[----:B------:R-:W-:Y:S01]  /*e080*/  FADD.FTZ R70, R167, R70 ;  /* 0x00000046a7467221 */ /* 0x000fe20000010000 */
[----:B------:R2:W5:Y:S03]  /*e090*/  MUFU.EX2 R98, R120 ;  /* 0x0000007800627308 */ /* 0x0005660000000800 */
[----:B------:R-:W-:Y:S01]  /*e0a0*/  FADD.FTZ R70, R212, R70 ;  /* 0x00000046d4467221 */ /* 0x000fe20000010000 */
[----:B-1----:R-:W-:-:S03]  /*e0b0*/  F2FP.BF16.F32.PACK_AB R57, R129, R130 ;  /* 0x000000828139723e */ /* 0x002fc600000010ff */
[----:B------:R-:W-:Y:S01]  /*e0c0*/  FADD.FTZ R70, R248, R70 ;  /* 0x00000046f8467221 */ /* 0x000fe20000010000 */
[----:B---3--:R-:W1:Y:S01]  /*e0d0*/  LDSM.16.MT88.4 R48, [R186+0x5800] ;  /* 0x00580000ba30783b */ /* 0x008e620000004200 */
[----:B----4-:R-:W-:Y:S02]  /*e0e0*/  F2FP.BF16.F32.PACK_AB R59, R122, R127 ;  /* 0x0000007f7a3b723e */ /* 0x010fe400000010ff */
[----:B------:R-:W-:Y:S01]  /*e0f0*/  FADD.FTZ R70, R208, R70 ;  /* 0x00000046d0467221 */ /* 0x000fe20000010000 */
[----:B--2---:R-:W-:Y:S02]  /*e100*/  FFMA.FTZ R120, R97, UR6, -R89 ;  /* 0x0000000661787c23 */ /* 0x004fe40008010859 */
[----:B------:R-:W-:Y:S01]  /*e110*/  MUFU.EX2 R97, R133 ;  /* 0x0000008500617308 */ /* 0x000fe20000000800 */
[----:B------:R-:W-:Y:S01]  /*e120*/  FADD.FTZ R70, R172, R70 ;  /* 0x00000046ac467221 */ /* 0x000fe20000010000 */
[----:B------:R-:W-:Y:S01]  /*e130*/  HMMA.16816.F32.BF16 R24, R56, R32, R24 ;  /* 0x000000203818723c */ /* 0x000fe20000041818 */
[----:B------:R-:W-:Y:S01]  /*e140*/  F2FP.BF16.F32.PACK_AB R32, R119, R118 ;  /* 0x000000767720723e */ /* 0x000fe200000010ff */
[----:B------:R-:W2:Y:S01]  /*e150*/  MUFU.EX2 R120, R120 ;  /* 0x0000007800787308 */ /* 0x000ea20000000800 */
[----:B-----5:R-:W-:Y:S01]  /*e160*/  F2FP.BF16.F32.PACK_AB R33, R98, R113 ;  /* 0x000000716221723e */ /* 0x020fe200000010ff */
[----:B------:R-:W-:-:S04]  /*e170*/  FADD.FTZ R70, R173, R70 ;  /* 0x00000046ad467221 */ /* 0x000fc80000010000 */
[----:B------:R-:W-:Y:S01]  /*e180*/  HMMA.16816.F32.BF16 R28, R56, R34, R28 ;  /* 0x00000022381c723c */ /* 0x000fe2000004181c */
[----:B------:R-:W-:Y:S01]  /*e190*/  F2FP.BF16.F32.PACK_AB R34, R114, R117 ;  /* 0x000000757222723e */ /* 0x000fe200000010ff */
[----:B------:R-:W-:-:S06]  /*e1a0*/  FADD.FTZ R70, R131, R70 ;  /* 0x0000004683467221 */ /* 0x000fcc0000010000 */
[----:B------:R-:W-:Y:S01]  /*e1b0*/  HMMA.16816.F32.BF16 R44, R56, R40, R44 ;  /* 0x00000028382c723c */ /* 0x000fe2000004182c */
[----:B------:R-:W3:Y:S01]  /*e1c0*/  MUFU.EX2 R41, R174 ;  /* 0x000000ae00297308 */ /* 0x000ee20000000800 */
[----:B--2---:R-:W-:-:S03]  /*e1d0*/  F2FP.BF16.F32.PACK_AB R35, R120, R97 ;  /* 0x000000617823723e */ /* 0x004fc600000010ff */
[----:B------:R-:W2:Y:S03]  /*e1e0*/  MUFU.EX2 R40, R175 ;  /* 0x000000af00287308 */ /* 0x000ea60000000800 */
[----:B------:R-:W-:Y:S01]  /*e1f0*/  HMMA.16816.F32.BF16 R4, R56, R42, R4 ;  /* 0x0000002a3804723c */ /* 0x000fe20000041804 */
[----:B------:R-:W4:Y:S04]  /*e200*/  MUFU.EX2 R57, R177 ;  /* 0x000000b100397308 */ /* 0x000f280000000800 */
[----:B------:R-:W5:Y:S01]  /*e210*/  MUFU.EX2 R56, R181 ;  /* 0x000000b500387308 */ /* 0x000f620000000800 */
[----:B---3--:R-:W-:Y:S02]  /*e220*/  FADD.FTZ R70, R41, R70 ;  /* 0x0000004629467221 */ /* 0x008fe40000010000 */
[----:B-1----:R-:W-:Y:S01]  /*e230*/  HMMA.16816.F32.BF16 R8, R32, R48, R8 ;  /* 0x000000302008723c */ /* 0x002fe20000041808 */
[----:B------:R1:W-:Y:S01]  /*e240*/  MUFU.EX2 R43, R124 ;  /* 0x0000007c002b7308 */ /* 0x0003e20000000800 */
[----:B--2---:R-:W-:-:S03]  /*e250*/  FADD.FTZ R70, R40, R70 ;  /* 0x0000004628467221 */ /* 0x004fc60000010000 */
[----:B------:R-:W2:Y:S01]  /*e260*/  MUFU.EX2 R42, R126 ;  /* 0x0000007e002a7308 */ /* 0x000ea20000000800 */
[----:B----4-:R-:W-:Y:S02]  /*e270*/  FADD.FTZ R70, R57, R70 ;  /* 0x0000004639467221 */ /* 0x010fe40000010000 */
[----:B------:R-:W-:Y:S01]  /*e280*/  HMMA.16816.F32.BF16 R12, R32, R50, R12 ;  /* 0x00000032200c723c */ /* 0x000fe2000004180c */
[----:B------:R3:W-:Y:S01]  /*e290*/  MUFU.EX2 R58, R132 ;  /* 0x00000084003a7308 */ /* 0x0007e20000000800 */
[----:B-----5:R-:W-:-:S03]  /*e2a0*/  FADD.FTZ R70, R56, R70 ;  /* 0x0000004638467221 */ /* 0x020fc60000010000 */
[----:B------:R-:W4:Y:S01]  /*e2b0*/  MUFU.EX2 R59, R125 ;  /* 0x0000007d003b7308 */ /* 0x000f220000000800 */
[--C-:B-1----:R-:W-:Y:S02]  /*e2c0*/  FFMA.FTZ R124, R85, UR6, -R96.reuse ;  /* 0x00000006557c7c23 */ /* 0x102fe40008010860 */
[C---:B------:R-:W-:Y:S01]  /*e2d0*/  HMMA.16816.F32.BF16 R16, R32.reuse, R52, R16 ;  /* 0x000000342010723c */ /* 0x040fe20000041810 */
[----:B------:R-:W-:Y:S01]  /*e2e0*/  FFMA.FTZ R85, R95, UR6, -R96 ;  /* 0x000000065f557c23 */ /* 0x000fe20008010860 */
[----:B------:R-:W-:Y:S01]  /*e2f0*/  FFMA.FTZ R95, R83, UR6, -R89 ;  /* 0x00000006535f7c23 */ /* 0x000fe20008010859 */
[----:B------:R-:W-:Y:S01]  /*e300*/  FADD.FTZ R70, R183, R70 ;  /* 0x00000046b7467221 */ /* 0x000fe20000010000 */
[----:B------:R-:W1:Y:S01]  /*e310*/  MUFU.EX2 R83, R124 ;  /* 0x0000007c00537308 */ /* 0x000e620000000800 */
[----:B---3--:R-:W3:Y:S03]  /*e320*/  LDSM.16.MT88.4 R132, [R184+0x5c00] ;  /* 0x005c0000b884783b */ /* 0x008ee60000004200 */
[----:B------:R-:W-:Y:S01]  /*e330*/  HMMA.16816.F32.BF16 R20, R32, R54, R20 ;  /* 0x000000362014723c */ /* 0x000fe20000041814 */
[----:B------:R-:W-:Y:S01]  /*e340*/  F2FP.BF16.F32.PACK_AB R32, R40, R41 ;  /* 0x000000292820723e */ /* 0x000fe200000010ff */
[----:B------:R-:W5:Y:S01]  /*e350*/  MUFU.EX2 R85, R85 ;  /* 0x0000005500557308 */ /* 0x000f620000000800 */
[----:B--2---:R-:W-:Y:S01]  /*e360*/  F2FP.BF16.F32.PACK_AB R33, R42, R43 ;  /* 0x0000002b2a21723e */ /* 0x004fe200000010ff */
[----:B------:R-:W-:Y:S01]  /*e370*/  FADD.FTZ R70, R180, R70 ;  /* 0x00000046b4467221 */ /* 0x000fe20000010000 */
[----:B------:R-:W-:-:S02]  /*e380*/  F2FP.BF16.F32.PACK_AB R34, R56, R57 ;  /* 0x000000393822723e */ /* 0x000fc400000010ff */
[----:B----4-:R-:W-:Y:S01]  /*e390*/  F2FP.BF16.F32.PACK_AB R35, R59, R58 ;  /* 0x0000003a3b23723e */ /* 0x010fe200000010ff */
[----:B------:R-:W-:Y:S01]  /*e3a0*/  FADD.FTZ R70, R206, R70 ;  /* 0x00000046ce467221 */ /* 0x000fe20000010000 */
[----:B-1----:R-:W-:Y:S01]  /*e3b0*/  F2FP.BF16.F32.PACK_AB R136, R86, R83 ;  /* 0x000000535688723e */ /* 0x002fe200000010ff */
[----:B------:R-:W-:Y:S02]  /*e3c0*/  FADD.FTZ R68, R83, R68 ;  /* 0x0000004453447221 */ /* 0x000fe40000010000 */
[----:B------:R-:W-:Y:S02]  /*e3d0*/  FADD.FTZ R217, R171, R70 ;  /* 0x00000046abd97221 */ /* 0x000fe40000010000 */
[----:B------:R-:W-:Y:S01]  /*e3e0*/  HMMA.16816.F32.BF16 R24, R32, R48, R24 ;  /* 0x000000302018723c */ /* 0x000fe20000041818 */
[----:B------:R-:W1:Y:S01]  /*e3f0*/  MUFU.EX2 R49, R95 ;  /* 0x0000005f00317308 */ /* 0x000e620000000800 */
[----:B-----5:R-:W-:Y:S01]  /*e400*/  F2FP.BF16.F32.PACK_AB R138, R218, R85 ;  /* 0x00000055da8a723e */ /* 0x020fe200000010ff */
[----:B------:R-:W-:-:S02]  /*e410*/  FADD.FTZ R68, R86, R68 ;  /* 0x0000004456447221 */ /* 0x000fc40000010000 */
[----:B------:R-:W-:Y:S02]  /*e420*/  MUFU.EX2 R48, R88 ;  /* 0x0000005800307308 */ /* 0x000fe40000000800 */
[----:B------:R-:W-:Y:S01]  /*e430*/  FADD.FTZ R68, R85, R68 ;  /* 0x0000004455447221 */ /* 0x000fe20000010000 */
[----:B------:R-:W-:Y:S01]  /*e440*/  HMMA.16816.F32.BF16 R28, R32, R50, R28 ;  /* 0x00000032201c723c */ /* 0x000fe2000004181c */
[----:B------:R-:W2:Y:S02]  /*e450*/  MUFU.EX2 R50, R87 ;  /* 0x0000005700327308 */ /* 0x000ea40000000800 */
[----:B------:R-:W-:Y:S01]  /*e460*/  FADD.FTZ R218, R218, R68 ;  /* 0x00000044dada7221 */ /* 0x000fe20000010000 */
[----:B-1----:R-:W-:-:S04]  /*e470*/  F2FP.BF16.F32.PACK_AB R137, R49, R84 ;  /* 0x000000543189723e */ /* 0x002fc800000010ff */
[----:B------:R-:W-:Y:S01]  /*e480*/  HMMA.16816.F32.BF16 R44, R32, R52, R44 ;  /* 0x00000034202c723c */ /* 0x000fe2000004182c */
[----:B--2---:R-:W-:-:S07]  /*e490*/  F2FP.BF16.F32.PACK_AB R139, R50, R48 ;  /* 0x00000030328b723e */ /* 0x004fce00000010ff */
[----:B------:R-:W-:Y:S08]  /*e4a0*/  HMMA.16816.F32.BF16 R4, R32, R54, R4 ;  /* 0x000000362004723c */ /* 0x000ff00000041804 */
[----:B------:R-:W-:Y:S01]  /*e4b0*/  HMMA.16816.F32.BF16 R152, R136, R150, R12 ;  /* 0x000000968898723c */ /* 0x000fe2000004180c */
[----:B------:R-:W-:Y:S01]  /*e4c0*/  FADD.FTZ R12, R65, R77 ;  /* 0x0000004d410c7221 */ /* 0x000fe20000010000 */
[----:B------:R-:W-:Y:S01]  /*e4d0*/  FADD.FTZ R13, R0, R91 ;  /* 0x0000005b000d7221 */ /* 0x000fe20000010000 */
[----:B------:R-:W-:-:S02]  /*e4e0*/  MOV R0, R60 ;  /* 0x0000003c00007202 */ /* 0x000fc40000000f00 */
[----:B------:R-:W-:Y:S01]  /*e4f0*/  FADD.FTZ R12, R2, R12 ;  /* 0x0000000c020c7221 */ /* 0x000fe20000010000 */
[----:B------:R-:W-:Y:S01]  /*e500*/  FADD.FTZ R13, R3, R13 ;  /* 0x0000000d030d7221 */ /* 0x000fe20000010000 */
[----:B------:R-:W-:Y:S01]  /*e510*/  MOV R2, R61 ;  /* 0x0000003d00027202 */ /* 0x000fe20000000f00 */
[C---:B------:R-:W-:Y:S01]  /*e520*/  HMMA.16816.F32.BF16 R156, R136.reuse, R148, R8 ;  /* 0x00000094889c723c */ /* 0x040fe20000041808 */
[----:B------:R-:W-:Y:S01]  /*e530*/  FADD.FTZ R12, R64, R12 ;  /* 0x0000000c400c7221 */ /* 0x000fe20000010000 */
[----:B------:R-:W-:Y:S01]  /*e540*/  FADD.FTZ R13, R108, R13 ;  /* 0x0000000d6c0d7221 */ /* 0x000fe20000010000 */
[----:B------:R-:W-:Y:S02]  /*e550*/  F2FP.BF16.F32.PACK_AB R8, R180, R183 ;  /* 0x000000b7b408723e */ /* 0x000fe400000010ff */
[----:B------:R-:W-:Y:S01]  /*e560*/  FADD.FTZ R12, R76, R12 ;  /* 0x0000000c4c0c7221 */ /* 0x000fe20000010000 */
[----:B------:R-:W-:Y:S01]  /*e570*/  FADD.FTZ R13, R107, R13 ;  /* 0x0000000d6b0d7221 */ /* 0x000fe20000010000 */
[----:B------:R-:W-:Y:S01]  /*e580*/  F2FP.BF16.F32.PACK_AB R9, R123, R128 ;  /* 0x000000807b09723e */ /* 0x000fe200000010ff */
[----:B---3--:R-:W-:Y:S01]  /*e590*/  HMMA.16816.F32.BF16 R140, R136, R132, R16 ;  /* 0x00000084888c723c */ /* 0x008fe20000041810 */
[----:B------:R-:W-:Y:S01]  /*e5a0*/  FADD.FTZ R12, R82, R12 ;  /* 0x0000000c520c7221 */ /* 0x000fe20000010000 */
[----:B------:R-:W-:Y:S01]  /*e5b0*/  FADD.FTZ R13, R103, R13 ;  /* 0x0000000d670d7221 */ /* 0x000fe20000010000 */
[----:B------:R-:W-:-:S02]  /*e5c0*/  F2FP.BF16.F32.PACK_AB R10, R171, R206 ;  /* 0x000000ceab0a723e */ /* 0x000fc400000010ff */
[----:B------:R-:W-:Y:S01]  /*e5d0*/  FADD.FTZ R12, R75, R12 ;  /* 0x0000000c4b0c7221 */ /* 0x000fe20000010000 */
[----:B------:R-:W-:Y:S01]  /*e5e0*/  FADD.FTZ R13, R106, R13 ;  /* 0x0000000d6a0d7221 */ /* 0x000fe20000010000 */
[----:B------:R-:W-:Y:S01]  /*e5f0*/  F2FP.BF16.F32.PACK_AB R11, R164, R165 ;  /* 0x000000a5a40b723e */ /* 0x000fe200000010ff */
[----:B------:R-:W-:Y:S01]  /*e600*/  HMMA.16816.F32.BF16 R136, R136, R134, R20 ;  /* 0x000000868888723c */ /* 0x000fe20000041814 */
[----:B------:R-:W-:Y:S01]  /*e610*/  FADD.FTZ R12, R79, R12 ;  /* 0x0000000c4f0c7221 */ /* 0x000fe20000010000 */
[----:B------:R-:W-:Y:S01]  /*e620*/  FADD.FTZ R13, R209, R13 ;  /* 0x0000000dd10d7221 */ /* 0x000fe20000010000 */
[----:B------:R-:W-:Y:S02]  /*e630*/  MOV R3, R62 ;  /* 0x0000003e00037202 */ /* 0x000fe40000000f00 */
[----:B------:R-:W-:Y:S01]  /*e640*/  FADD.FTZ R12, R110, R12 ;  /* 0x0000000c6e0c7221 */ /* 0x000fe20000010000 */
[----:B------:R-:W-:Y:S01]  /*e650*/  FADD.FTZ R13, R222, R13 ;  /* 0x0000000dde0d7221 */ /* 0x000fe20000010000 */
[----:B------:R-:W-:Y:S01]  /*e660*/  @P1 MOV R0, R60 ;  /* 0x0000003c00001202 */ /* 0x000fe20000000f00 */
[----:B------:R-:W-:Y:S01]  /*e670*/  HMMA.16816.F32.BF16 R160, R8, R148, R24 ;  /* 0x0000009408a0723c */ /* 0x000fe20000041818 */
[----:B------:R-:W-:Y:S01]  /*e680*/  FADD.FTZ R12, R116, R12 ;  /* 0x0000000c740c7221 */ /* 0x000fe20000010000 */
[----:B------:R-:W-:Y:S01]  /*e690*/  FADD.FTZ R13, R213, R13 ;  /* 0x0000000dd50d7221 */ /* 0x000fe20000010000 */
[----:B------:R-:W-:-:S02]  /*e6a0*/  MOV R24, R214 ;  /* 0x000000d600187202 */ /* 0x000fc40000000f00 */
[----:B------:R-:W-:Y:S01]  /*e6b0*/  FADD.FTZ R12, R115, R12 ;  /* 0x0000000c730c7221 */ /* 0x000fe20000010000 */
[----:B------:R-:W-:Y:S01]  /*e6c0*/  FADD.FTZ R13, R225, R13 ;  /* 0x0000000de10d7221 */ /* 0x000fe20000010000 */
[----:B------:R-:W-:Y:S01]  /*e6d0*/  @P1 MOV R2, R61 ;  /* 0x0000003d00021202 */ /* 0x000fe20000000f00 */
[C---:B------:R-:W-:Y:S01]  /*e6e0*/  HMMA.16816.F32.BF16 R144, R8.reuse, R132, R44 ;  /* 0x000000840890723c */ /* 0x040fe2000004182c */
[----:B------:R-:W-:Y:S01]  /*e6f0*/  FADD.FTZ R12, R121, R12 ;  /* 0x0000000c790c7221 */ /* 0x000fe20000010000 */
[----:B------:R-:W-:Y:S01]  /*e700*/  FADD.FTZ R13, R245, R13 ;  /* 0x0000000df50d7221 */ /* 0x000fe20000010000 */
[----:B------:R-:W-:Y:S02]  /*e710*/  @P1 MOV R3, R62 ;  /* 0x0000003e00031202 */ /* 0x000fe40000000f00 */
[----:B------:R-:W-:Y:S01]  /*e720*/  FADD.FTZ R12, R226, R12 ;  /* 0x0000000ce20c7221 */ /* 0x000fe20000010000 */
[----:B------:R-:W-:Y:S01]  /*e730*/  FADD.FTZ R13, R251, R13 ;  /* 0x0000000dfb0d7221 */ /* 0x000fe20000010000 */
[----:B------:R-:W-:Y:S01]  /*e740*/  @P1 IADD3 R214, PT, PT, R37, -0x3, RZ ;  /* 0xfffffffd25d61810 */ /* 0x000fe20007ffe0ff */
[----:B------:R-:W-:Y:S01]  /*e750*/  HMMA.16816.F32.BF16 R148, R8, R150, R28 ;  /* 0x000000960894723c */ /* 0x000fe2000004181c */
[----:B------:R-:W-:Y:S01]  /*e760*/  FADD.FTZ R12, R230, R12 ;  /* 0x0000000ce60c7221 */ /* 0x000fe20000010000 */
[----:B------:R-:W-:-:S03]  /*e770*/  FADD.FTZ R13, R250, R13 ;  /* 0x0000000dfa0d7221 */ /* 0x000fc60000010000 */
[----:B------:R-:W-:Y:S01]  /*e780*/  FADD.FTZ R12, R229, R12 ;  /* 0x0000000ce50c7221 */ /* 0x000fe20000010000 */
[----:B------:R-:W-:Y:S02]  /*e790*/  FADD.FTZ R13, R249, R13 ;  /* 0x0000000df90d7221 */ /* 0x000fe40000010000 */
[----:B------:R-:W-:Y:S01]  /*e7a0*/  HMMA.16816.F32.BF16 R132, R8, R134, R4 ;  /* 0x000000860884723c */ /* 0x000fe20000041804 */
        /* <DEDUP_REMOVED lines=33> */
[----:B------:R-:W-:Y:S06]  /*e9c0*/  @P1 BRA `(.L_x_978) ;  /* 0x0000000000041947 */ /* 0x000fec0003800000 */
.L_x_976:
[----:B------:R-:W-:-:S07]  /*e9d0*/  IADD3 R214, PT, PT, R24, -0x1, RZ ;  /* 0xffffffff18d67810 */ /* 0x000fce0007ffe0ff */
.L_x_978:
[----:B------:R-:W-:-:S13]  /*e9e0*/  ISETP.GE.AND P0, PT, R214, R196, PT ;  /* 0x000000c4d600720c */ /* 0x000fda0003f06270 */
[----:B------:R-:W-:Y:S05]  /*e9f0*/  @!P0 BRA `(.L_x_979) ;  /* 0x0000006400948947 */ /* 0x000fea0003800000 */
[----:B------:R-:W1:Y:S01]  /*ea00*/  S2R R199, SR_TID.X ;  /* 0x0000000000c77919 */ /* 0x000e620000002100 */
[C-C-:B------:R-:W-:Y:S01]  /*ea10*/  SHF.L.U64.HI R211, R38.reuse, 0x5, R39.reuse ;  /* 0x0000000526d37819 */ /* 0x140fe20000010227 */
[C---:B------:R-:W-:Y:S01]  /*ea20*/  IMAD.SHL.U32 R210, R38.reuse, 0x20, RZ ;  /* 0x0000002026d27824 */ /* 0x040fe200078e00ff */
[C---:B------:R-:W-:Y:S01]  /*ea30*/  SHF.L.U64.HI R212, R38.reuse, 0x6, R39 ;  /* 0x0000000626d47819 */ /* 0x040fe20000010227 */
[----:B------:R-:W-:Y:S01]  /*ea40*/  IMAD.SHL.U32 R213, R38, 0x40, RZ ;  /* 0x0000004026d57824 */ /* 0x000fe200078e00ff */
[----:B------:R-:W-:Y:S01]  /*ea50*/  MOV R164, R0 ;  /* 0x0000000000a47202 */ /* 0x000fe20000000f00 */
[----:B------:R-:W-:Y:S01]  /*ea60*/  IMAD.MOV.U32 R165, RZ, RZ, R2 ;  /* 0x000000ffffa57224 */ /* 0x000fe200078e0002 */
[----:B------:R-:W-:Y:S01]  /*ea70*/  MOV R167, R3 ;  /* 0x0000000300a77202 */ /* 0x000fe20000000f00 */
[----:B------:R-:W-:Y:S01]  /*ea80*/  IMAD.MOV.U32 R166, RZ, RZ, R36 ;  /* 0x000000ffffa67224 */ /* 0x000fe200078e0024 */
[C---:B------:R-:W-:Y:S01]  /*ea90*/  IADD3 R208, PT, PT, R205.reuse, 0x8, RZ ;  /* 0x00000008cdd07810 */ /* 0x040fe20007ffe0ff */
[C---:B------:R-:W-:Y:S01]  /*eaa0*/  VIADD R207, R205.reuse, 0x40 ;  /* 0x00000040cdcf7836 */ /* 0x040fe20000000000 */
[----:B------:R-:W-:Y:S01]  /*eab0*/  IADD3 R206, PT, PT, R205, 0x48, RZ ;  /* 0x00000048cdce7810 */ /* 0x000fe20007ffe0ff */
[----:B------:R-:W2:Y:S01]  /*eac0*/  LDCU UR5, c[0x0][0x50c] ;  /* 0x0000a180ff0577ac */ /* 0x000ea20008000800 */
[----:B------:R-:W3:Y:S01]  /*ead0*/  LDCU UR4, c[0x0][0x45c] ;  /* 0x00008b80ff0477ac */ /* 0x000ee20008000800 */
[----:B------:R-:W4:Y:S01]  /*eae0*/  LDCU.64 UR6, c[0x0][0x3c0] ;  /* 0x00007800ff0677ac */ /* 0x000f220008000a00 */
[----:B-1----:R-:W-:Y:S01]  /*eaf0*/  IMAD.SHL.U32 R209, R199, 0x2, RZ ;  /* 0x00000002c7d17824 */ /* 0x002fe200078e00ff */
[----:B--234-:R-:W-:Y:S06]  /*eb00*/  BRA `(.L_x_980) ;  /* 0x0000000000747947 */ /* 0x01cfec0003800000 */
.L_x_982:
[----:B------:R-:W1:Y:S01]  /*eb10*/  LDC.64 R2, c[0x0][0x3b8] ;  /* 0x0000ee00ff027b82 */ /* 0x000e620000000a00 */
[----:B------:R-:W-:Y:S01]  /*eb20*/  VIADD R9, R214, 0xffffffff ;  /* 0xffffffffd6097836 */ /* 0x000fe20000000000 */
[C---:B-1----:R-:W-:Y:S03]  /*eb30*/  SHF.L.U64.HI R8, R2.reuse, 0x5, R3 ;  /* 0x0000000502087819 */ /* 0x042fe60000010203 */
[C---:B------:R-:W-:Y:S04]  /*eb40*/  IMAD.WIDE.U32 R48, R9.reuse, R2, RZ ;  /* 0x0000000209307225 */ /* 0x040fe800078e00ff */
[----:B------:R-:W-:Y:S02]  /*eb50*/  IMAD.SHL.U32 R7, R2, 0x20, RZ ;  /* 0x0000002002077824 */ /* 0x000fe400078e00ff */
[----:B------:R-:W-:Y:S03]  /*eb60*/  IMAD R9, R9, R3, R49 ;  /* 0x0000000309097224 */ /* 0x000fe600078e0231 */
[C---:B------:R-:W-:Y:S04]  /*eb70*/  LEA R11, P0, R48.reuse, R7, 0x7 ;  /* 0x00000007300b7211 */ /* 0x040fe800078038ff */
[C-C-:B------:R-:W-:Y:S02]  /*eb80*/  LEA.HI.X R10, R48.reuse, R8, R9.reuse, 0x7, P0 ;  /* 0x00000008300a7211 */ /* 0x140fe400000f3c09 */
[C---:B------:R-:W-:Y:S04]  /*eb90*/  LEA R46, P0, R48.reuse, R195, 0x8 ;  /* 0x000000c3302e7211 */ /* 0x040fe800078040ff */
[----:B------:R-:W-:Y:S02]  /*eba0*/  LEA.HI.X R47, R48, R194, R9, 0x8, P0 ;  /* 0x000000c2302f7211 */ /* 0x000fe400000f4409 */
[CC--:B------:R-:W-:Y:S03]  /*ebb0*/  LEA R9, P0, R2.reuse, R11.reuse, 0x6 ;  /* 0x0000000b02097211 */ /* 0x0c0fe600078030ff */
        /* <DEDUP_REMOVED lines=18> */
.L_x_980:
[----:B------:R-:W-:Y:S04]  /*ece0*/  DEPBAR.LE SB0, 0x0 ;  /* 0x000080000000791a */ /* 0x000fe80000000000 */
[----:B------:R-:W-:Y:S01]  /*ecf0*/  BAR.SYNC.DEFER_BLOCKING 0x0 ;  /* 0x0000000000007b1d */ /* 0x000fe20000010000 */
[C---:B------:R-:W-:Y:S04]  /*ed00*/  IMAD.WIDE.U32 R16, R214.reuse, UR6, RZ ;  /* 0x00000006d6107c25 */ /* 0x040fe8000f8e00ff */
[----:B------:R-:W-:Y:S01]  /*ed10*/  IMAD R0, R214, UR7, R17 ;  /* 0x00000007d6007c24 */ /* 0x000fe2000f8e0211 */
[C---:B------:R-:W-:Y:S02]  /*ed20*/  LEA R14, P3, R16.reuse, R193, 0x8 ;  /* 0x000000c1100e7211 */ /* 0x040fe400078640ff */
[C---:B------:R-:W-:Y:S02]  /*ed30*/  LEA R3, P0, R16.reuse, R210, 0x7 ;  /* 0x000000d210037211 */ /* 0x040fe400078038ff */
[C-C-:B------:R-:W-:Y:S02]  /*ed40*/  LEA.HI.X R15, R16.reuse, R192, R0.reuse, 0x8, P3 ;  /* 0x000000c0100f7211 */ /* 0x140fe400018f4400 */
[----:B------:R-:W-:Y:S02]  /*ed50*/  LEA.HI.X R2, R16, R211, R0, 0x7, P0 ;  /* 0x000000d310027211 */ /* 0x000fe400000f3c00 */
[C---:B------:R-:W-:Y:S02]  /*ed60*/  LEA R12, P2, R3.reuse, R193, 0x1 ;  /* 0x000000c1030c7211 */ /* 0x040fe400078408ff */
[C---:B------:R-:W-:Y:S02]  /*ed70*/  IADD3 R5, P1, PT, R3.reuse, R210, RZ ;  /* 0x000000d203057210 */ /* 0x040fe40007f3e0ff */
[CC--:B------:R-:W-:Y:S02]  /*ed80*/  LEA.HI.X R13, R3.reuse, R192.reuse, R2, 0x1, P2 ;  /* 0x000000c0030d7211 */ /* 0x0c0fe400010f0c02 */
[----:B------:R-:W-:Y:S01]  /*ed90*/  IADD3 R7, P0, PT, R3, R213, RZ ;  /* 0x000000d503077210 */ /* 0x000fe20007f1e0ff */
[C---:B------:R-:W-:Y:S01]  /*eda0*/  IMAD.X R4, R2.reuse, 0x1, R211, P1 ;  /* 0x0000000102047824 */ /* 0x040fe200008e06d3 */
[CC--:B------:R-:W-:Y:S01]  /*edb0*/  LEA R10, P1, R5.reuse, R193.reuse, 0x1 ;  /* 0x000000c1050a7211 */ /* 0x0c0fe200078208ff */
[----:B------:R-:W-:Y:S01]  /*edc0*/  @!PT LDS RZ, [RZ] ;  /* 0x00000000fffff984 */ /* 0x000fe20000000800 */
[----:B------:R-:W-:Y:S01]  /*edd0*/  @!PT LDS RZ, [RZ] ;  /* 0x00000000fffff984 */ /* 0x000fe20000000800 */
[----:B------:R-:W-:Y:S01]  /*ede0*/  @!PT LDS RZ, [RZ] ;  /* 0x00000000fffff984 */ /* 0x000fe20000000800 */
[----:B------:R-:W-:Y:S02]  /*edf0*/  LDGSTS.E.BYPASS.LTC128B.128 [R200+0x4000], desc[UR14][R14.64] ;  /* 0x040000000ec87fae */ /* 0x000fe4000b981a0e */
[----:B------:R-:W-:Y:S01]  /*ee00*/  IMAD.X R6, R2, 0x1, R212, P0 ;  /* 0x0000000102067824 */ /* 0x000fe200000e06d4 */
[-C--:B------:R-:W-:Y:S02]  /*ee10*/  LEA.HI.X R11, R5, R192.reuse, R4, 0x1, P1 ;  /* 0x000000c0050b7211 */ /* 0x080fe400008f0c04 */
[C---:B------:R-:W-:Y:S04]  /*ee20*/  LEA R8, P0, R7.reuse, R193, 0x1 ;  /* 0x000000c107087211 */ /* 0x040fe800078008ff */
[----:B------:R-:W-:Y:S01]  /*ee30*/  LEA.HI.X R9, R7, R192, R6, 0x1, P0 ;  /* 0x000000c007097211 */ /* 0x000fe200000f0c06 */
[----:B------:R-:W-:Y:S08]  /*ee40*/  LDGSTS.E.BYPASS.LTC128B.128 [R200+0x4800], desc[UR14][R12.64] ;  /* 0x048000000cc87fae */ /* 0x000ff0000b981a0e */
[----:B------:R-:W-:Y:S08]  /*ee50*/  LDGSTS.E.BYPASS.LTC128B.128 [R200+0x5000], desc[UR14][R10.64] ;  /* 0x050000000ac87fae */ /* 0x000ff0000b981a0e */
[----:B------:R1:W-:Y:S08]  /*ee60*/  LDGSTS.E.BYPASS.LTC128B.128 [R200+0x5800], desc[UR14][R8.64] ;  /* 0x0580000008c87fae */ /* 0x0003f0000b981a0e */
[----:B------:R-:W-:Y:S08]  /*ee70*/  LDSM.16.M88.4 R128, [R189] ;  /* 0x00000000bd80783b */ /* 0x000ff00000000200 */
[----:B------:R-:W0:Y:S08]  /*ee80*/  LDGDEPBAR ;  /* 0x00000000000079af */ /* 0x000e300000000000 */
[----:B------:R-:W2:Y:S08]  /*ee90*/  LDSM.16.M88.4 R16, [R188+0x2000] ;  /* 0x00200000bc10783b */ /* 0x000eb00000000200 */
[----:B------:R-:W1:Y:S08]  /*eea0*/  LDSM.16.M88.4 R124, [R189+0x1000] ;  /* 0x00100000bd7c783b */ /* 0x000e700000000200 */
[----:B------:R-:W3:Y:S08]  /*eeb0*/  LDSM.16.M88.4 R32, [R188+0x2400] ;  /* 0x00240000bc20783b */ /* 0x000ef00000000200 */
[----:B------:R-:W4:Y:S08]  /*eec0*/  LDSM.16.M88.4 R48, [R188+0x2800] ;  /* 0x00280000bc30783b */ /* 0x000f300000000200 */
[----:B------:R-:W5:Y:S08]  /*eed0*/  LDSM.16.M88.4 R64, [R188+0x2c00] ;  /* 0x002c0000bc40783b */ /* 0x000f700000000200 */
[----:B------:R-:W5:Y:S08]  /*eee0*/  LDSM.16.M88.4 R80, [R188+0x3000] ;  /* 0x00300000bc50783b */ /* 0x000f700000000200 */
[----:B------:R-:W5:Y:S08]  /*eef0*/  LDSM.16.M88.4 R96, [R188+0x3400] ;  /* 0x00340000bc60783b */ /* 0x000f700000000200 */
[----:B------:R-:W5:Y:S08]  /*ef00*/  LDSM.16.M88.4 R112, [R188+0x3800] ;  /* 0x00380000bc70783b */ /* 0x000f700000000200 */
[----:B------:R-:W5:Y:S08]  /*ef10*/  LDSM.16.M88.4 R168, [R188+0x3c00] ;  /* 0x003c0000bca8783b */ /* 0x000f700000000200 */
[----:B------:R-:W-:Y:S08]  /*ef20*/  LDSM.16.M88.4 R172, [R187] ;  /* 0x00000000bbac783b */ /* 0x000ff00000000200 */
[----:B------:R-:W5:Y:S08]  /*ef30*/  LDSM.16.M88.4 R176, [R185+0x2000] ;  /* 0x00200000b9b0783b */ /* 0x000f700000000200 */
[----:B------:R-:W5:Y:S01]  /*ef40*/  LDSM.16.M88.4 R180, [R187+0x1000] ;  /* 0x00100000bbb4783b */ /* 0x000f620000000200 */
[-C--:B--2---:R-:W-:Y:S08]  /*ef50*/  HMMA.16816.F32.BF16 R4, R128, R16.reuse, RZ ;  /* 0x000000108004723c */ /* 0x084ff000000418ff */
[C---:B-1----:R-:W-:Y:S08]  /*ef60*/  HMMA.16816.F32.BF16 R8, R124.reuse, R16, RZ ;  /* 0x000000107c08723c */ /* 0x042ff000000418ff */
[-C--:B------:R-:W-:Y:S08]  /*ef70*/  HMMA.16816.F32.BF16 R12, R124, R18.reuse, RZ ;  /* 0x000000127c0c723c */ /* 0x080ff000000418ff */
[C---:B------:R-:W-:Y:S08]  /*ef80*/  HMMA.16816.F32.BF16 R16, R128.reuse, R18, RZ ;  /* 0x000000128010723c */ /* 0x040ff000000418ff */
[-C--:B---3--:R-:W-:Y:S08]  /*ef90*/  HMMA.16816.F32.BF16 R20, R128, R32.reuse, RZ ;  /* 0x000000208014723c */ /* 0x088ff000000418ff */
[C---:B------:R-:W-:Y:S08]  /*efa0*/  HMMA.16816.F32.BF16 R24, R124.reuse, R32, RZ ;  /* 0x000000207c18723c */ /* 0x040ff000000418ff */
        /* <DEDUP_REMOVED lines=24> */
[----:B------:R-:W-:Y:S05]  /*f130*/  LOP3.LUT R168, R209, 0x6, RZ, 0xc0, !PT ;  /* 0x00000006d1a87812 */ /* 0x000fea00078ec0ff */
[----:B------:R-:W-:Y:S01]  /*f140*/  IMAD R0, R214, 0x80, R168 ;  /* 0x00000080d6007824 */ /* 0x000fe200078e02a8 */
[-C--:B------:R-:W-:Y:S04]  /*f150*/  HMMA.16816.F32.BF16 R124, R124, R170.reuse, RZ ;  /* 0x000000aa7c7c723c */ /* 0x080fe800000418ff */
[-C--:B------:R-:W-:Y:S02]  /*f160*/  ISETP.GT.AND P1, PT, R205, R0.reuse, PT ;  /* 0x00000000cd00720c */ /* 0x080fe40003f24270 */
[----:B------:R-:W-:Y:S02]  /*f170*/  ISETP.GT.AND P0, PT, R208, R0, PT ;  /* 0x00000000d000720c */ /* 0x000fe40003f04270 */
        /* <DEDUP_REMOVED lines=8> */
[----:B------:R-:W1:Y:S01]  /*f200*/  MUFU.TANH R169, R6 ;  /* 0x0000000600a97308 */ /* 0x000e620000002400 */
[C---:B------:R-:W-:Y:S04]  /*f210*/  HMMA.16816.F32.BF16 R16, R172.reuse, R178, R16 ;  /* 0x000000b2ac10723c */ /* 0x040fe80000041810 */
[----:B------:R-:W-:Y:S01]  /*f220*/  FMUL.FTZ R8, R8, UR5 ;  /* 0x0000000508087c20 */ /* 0x000fe20008410000 */
[----:B------:R-:W-:Y:S01]  /*f230*/  FMUL.FTZ R9, R9, UR5 ;  /* 0x0000000509097c20 */ /* 0x000fe20008410000 */
[----:B------:R-:W-:Y:S03]  /*f240*/  FMUL.FTZ R10, R10, UR5 ;  /* 0x000000050a0a7c20 */ /* 0x000fe60008410000 */
[----:B------:R2:W-:Y:S01]  /*f250*/  MUFU.TANH R170, R7 ;  /* 0x0000000700aa7308 */ /* 0x0005e20000002400 */
        /* <DEDUP_REMOVED lines=10> */
[----:B------:R-:W-:Y:S01]  /*f300*/  MUFU.TANH R176, R9 ;  /* 0x0000000900b07308 */ /* 0x000fe20000002400 */
[----:B--2---:R-:W2:Y:S09]  /*f310*/  LDSM.16.M88.4 R4, [R185+0x2400] ;  /* 0x00240000b904783b */ /* 0x004eb20000000200 */
[----:B------:R-:W-:Y:S10]  /*f320*/  MUFU.TANH R219, R10 ;  /* 0x0000000a00db7308 */ /* 0x000ff40000002400 */
[----:B------:R3:W-:Y:S10]  /*f330*/  MUFU.TANH R220, R11 ;  /* 0x0000000b00dc7308 */ /* 0x0007f40000002400 */
[----:B------:R1:W-:Y:S10]  /*f340*/  MUFU.TANH R223, R18 ;  /* 0x0000001200df7308 */ /* 0x0003f40000002400 */
[----:B------:R-:W4:Y:S01]  /*f350*/  MUFU.TANH R3, R3 ;  /* 0x0000000300037308 */ /* 0x000f220000002400 */
[----:B---3--:R-:W3:Y:S09]  /*f360*/  LDSM.16.M88.4 R8, [R185+0x2800] ;  /* 0x00280000b908783b */ /* 0x008ef20000000200 */
[----:B------:R5:W-:Y:S01]  /*f370*/  MUFU.TANH R222, R17 ;  /* 0x0000001100de7308 */ /* 0x000be20000002400 */
[----:B-1----:R-:W-:Y:S01]  /*f380*/  FSEL R18, R169, -INF , !P0 ;  /* 0xff800000a9127808 */ /* 0x002fe20004000000 */
[-C--:B--2---:R-:W-:Y:S08]  /*f390*/  HMMA.16816.F32.BF16 R20, R172, R4.reuse, R20 ;  /* 0x00000004ac14723c */ /* 0x084ff00000041814 */
[----:B------:R-:W-:Y:S01]  /*f3a0*/  MUFU.TANH R221, R16 ;  /* 0x0000001000dd7308 */ /* 0x000fe20000002400 */
[C---:B------:R-:W-:Y:S04]  /*f3b0*/  HMMA.16816.F32.BF16 R24, R180.reuse, R4, R24 ;  /* 0x00000004b418723c */ /* 0x040fe80000041818 */
[----:B------:R-:W-:Y:S05]  /*f3c0*/  VIADD R4, R0, 0x1 ;  /* 0x0000000100047836 */ /* 0x000fea0000000000 */
[----:B------:R1:W-:Y:S01]  /*f3d0*/  MUFU.TANH R178, R19 ;  /* 0x0000001300b27308 */ /* 0x0003e20000002400 */
[-C--:B------:R-:W-:Y:S03]  /*f3e0*/  HMMA.16816.F32.BF16 R28, R180, R6.reuse, R28 ;  /* 0x00000006b41c723c */ /* 0x080fe6000004181c */
[-C--:B------:R-:W-:Y:S01]  /*f3f0*/  ISETP.GT.AND P5, PT, R205, R4.reuse, PT ;  /* 0x00000004cd00720c */ /* 0x080fe20003fa4270 */
[----:B------:R-:W-:Y:S01]  /*f400*/  FMUL.FTZ R23, R23, UR5 ;  /* 0x0000000517177c20 */ /* 0x000fe20008410000 */
[-C--:B------:R-:W-:Y:S04]  /*f410*/  ISETP.GT.AND P2, PT, R208, R4.reuse, PT ;  /* 0x00000004d000720c */ /* 0x080fe80003f44270 */
[----:B------:R2:W2:Y:S01]  /*f420*/  MUFU.TANH R177, R12 ;  /* 0x0000000c00b17308 */ /* 0x0004a20000002400 */
[----:B----4-:R-:W-:Y:S01]  /*f430*/  FSEL R3, R3, -INF , !P5 ;  /* 0xff80000003037808 */ /* 0x010fe20006800000 */
[C---:B------:R-:W-:Y:S04]  /*f440*/  HMMA.16816.F32.BF16 R32, R172.reuse, R6, R32 ;  /* 0x00000006ac20723c */ /* 0x040fe80000041820 */
[CC--:B------:R-:W-:Y:S01]  /*f450*/  ISETP.GT.AND P4, PT, R207.reuse, R4.reuse, PT ;  /* 0x00000004cf00720c */ /* 0x0c0fe20003f84270 */
[----:B------:R-:W-:Y:S01]  /*f460*/  FMUL.FTZ R26, R26, UR5 ;  /* 0x000000051a1a7c20 */ /* 0x000fe20008410000 */
[----:B------:R-:W-:Y:S02]  /*f470*/  ISETP.GT.AND P3, PT, R206, R4, PT ;  /* 0x00000004ce00720c */ /* 0x000fe40003f64270 */
[----:B------:R-:W-:Y:S01]  /*f480*/  MUFU.TANH R23, R23 ;  /* 0x0000001700177308 */ /* 0x000fe20000002400 */
[C---:B------:R-:W-:Y:S01]  /*f490*/  ISETP.GE.AND P6, PT, R4.reuse, R204, PT ;  /* 0x000000cc0400720c */ /* 0x040fe20003fc6270 */
[-C--:B---3--:R-:W-:Y:S03]  /*f4a0*/  HMMA.16816.F32.BF16 R36, R172, R8.reuse, R36 ;  /* 0x00000008ac24723c */ /* 0x088fe60000041824 */
[----:B------:R-:W-:Y:S01]  /*f4b0*/  ISETP.GE.AND P5, PT, R4, R202, PT ;  /* 0x000000ca0400720c */ /* 0x000fe20003fa6270 */
[----:B------:R-:W-:Y:S01]  /*f4c0*/  FMUL.FTZ R30, R30, UR5 ;  /* 0x000000051e1e7c20 */ /* 0x000fe20008410000 */
[----:B------:R-:W-:Y:S03]  /*f4d0*/  ISETP.GE.AND P0, PT, R4, R201, PT ;  /* 0x000000c90400720c */ /* 0x000fe60003f06270 */
[----:B------:R-:W-:Y:S01]  /*f4e0*/  MUFU.TANH R26, R26 ;  /* 0x0000001a001a7308 */ /* 0x000fe20000002400 */
[----:B-----5:R-:W-:Y:S01]  /*f4f0*/  FSEL R17, R170, -INF , !P2 ;  /* 0xff800000aa117808 */ /* 0x020fe20005000000 */
[C---:B------:R-:W-:Y:S04]  /*f500*/  HMMA.16816.F32.BF16 R40, R180.reuse, R8, R40 ;  /* 0x00000008b428723c */ /* 0x040fe80000041828 */
[----:B------:R-:W-:Y:S01]  /*f510*/  ISETP.GT.AND P2, PT, R207, R0, PT ;  /* 0x00000000cf00720c */ /* 0x000fe20003f44270 */
[----:B------:R-:W-:Y:S01]  /*f520*/  VIADD R8, R0, 0x9 ;  /* 0x0000000900087836 */ /* 0x000fe20000000000 */
[----:B-1----:R-:W-:Y:S02]  /*f530*/  FSEL R19, R3, -INF , !P6 ;  /* 0xff80000003137808 */ /* 0x002fe40007000000 */
[----:B------:R1:W-:Y:S01]  /*f540*/  MUFU.TANH R225, R30 ;  /* 0x0000001e00e17308 */ /* 0x0003e20000002400 */
[-C--:B------:R-:W-:Y:S03]  /*f550*/  HMMA.16816.F32.BF16 R44, R180, R10.reuse, R44 ;  /* 0x0000000ab42c723c */ /* 0x080fe6000004182c */
[----:B------:R-:W-:Y:S01]  /*f560*/  FMUL.FTZ R32, R32, UR5 ;  /* 0x0000000520207c20 */ /* 0x000fe20008410000 */
[----:B------:R-:W-:Y:S02]  /*f570*/  VIADD R9, R0, 0x8 ;  /* 0x0000000800097836 */ /* 0x000fe40000000000 */
[----:B--2---:R-:W-:Y:S01]  /*f580*/  FMUL.FTZ R12, R20, UR5 ;  /* 0x00000005140c7c20 */ /* 0x004fe20008410000 */
[----:B------:R-:W-:Y:S02]  /*f590*/  FMUL.FTZ R34, R34, UR5 ;  /* 0x0000000522227c20 */ /* 0x000fe40008410000 */
[----:B------:R-:W-:Y:S01]  /*f5a0*/  MUFU.TANH R231, R32 ;  /* 0x0000002000e77308 */ /* 0x000fe20000002400 */
[C---:B------:R-:W-:Y:S04]  /*f5b0*/  HMMA.16816.F32.BF16 R48, R172.reuse, R10, R48 ;  /* 0x0000000aac30723c */ /* 0x040fe80000041830 */
[----:B------:R-:W-:Y:S01]  /*f5c0*/  ISETP.GT.AND P6, PT, R207, R9, PT ;  /* 0x00000009cf00720c */ /* 0x000fe20003fc4270 */
[----:B------:R-:W-:Y:S01]  /*f5d0*/  FMUL.FTZ R33, R33, UR5 ;  /* 0x0000000521217c20 */ /* 0x000fe20008410000 */
[----:B------:R-:W-:Y:S03]  /*f5e0*/  FMUL.FTZ R38, R38, UR5 ;  /* 0x0000000526267c20 */ /* 0x000fe60008410000 */
[----:B------:R2:W-:Y:S01]  /*f5f0*/  MUFU.TANH R226, R34 ;  /* 0x0000002200e27308 */ /* 0x0005e20000002400 */
[----:B------:R-:W-:Y:S01]  /*f600*/  FMUL.FTZ R39, R39, UR5 ;  /* 0x0000000527277c20 */ /* 0x000fe20008410000 */
[----:B------:R-:W-:Y:S01]  /*f610*/  FMUL.FTZ R35, R35, UR5 ;  /* 0x0000000523237c20 */ /* 0x000fe20008410000 */
[----:B------:R-:W-:Y:S01]  /*f620*/  FMUL.FTZ R16, R21, UR5 ;  /* 0x0000000515107c20 */ /* 0x000fe20008410000 */
[----:B------:R-:W-:Y:S01]  /*f630*/  FSEL R21, R220, -INF , !P3 ;  /* 0xff800000dc157808 */ /* 0x000fe20005800000 */
[----:B------:R-:W-:Y:S01]  /*f640*/  FMUL.FTZ R10, R45, UR5 ;  /* 0x000000052d0a7c20 */ /* 0x000fe20008410000 */
[----:B------:R-:W-:Y:S01]  /*f650*/  ISETP.GE.AND P3, PT, R0, R202, PT ;  /* 0x000000ca0000720c */ /* 0x000fe20003f66270 */
[----:B------:R-:W-:Y:S01]  /*f660*/  FMUL.FTZ R27, R27, UR5 ;  /* 0x000000051b1b7c20 */ /* 0x000fe20008410000 */
[----:B------:R-:W-:Y:S02]  /*f670*/  FSEL R21, R21, -INF , !P0 ;  /* 0xff80000015157808 */ /* 0x000fe40004000000 */
[----:B------:R-:W-:Y:S01]  /*f680*/  MUFU.TANH R3, R10 ;  /* 0x0000000a00037308 */ /* 0x000fe20000002400 */
[-C--:B------:R-:W-:Y:S01]  /*f690*/  ISETP.GT.AND P0, PT, R205, R8.reuse, PT ;  /* 0x00000008cd00720c */ /* 0x080fe20003f04270 */
[----:B------:R-:W-:Y:S01]  /*f6a0*/  FMUL.FTZ R31, R31, UR5 ;  /* 0x000000051f1f7c20 */ /* 0x000fe20008410000 */
[----:B------:R-:W-:Y:S01]  /*f6b0*/  FMUL.FTZ R28, R28, UR5 ;  /* 0x000000051c1c7c20 */ /* 0x000fe20008410000 */
[----:B-1----:R-:W-:Y:S01]  /*f6c0*/  FMUL.FTZ R30, R37, UR5 ;  /* 0x00000005251e7c20 */ /* 0x002fe20008410000 */
[----:B------:R-:W-:Y:S01]  /*f6d0*/  FSEL R37, R177, -INF , !P6 ;  /* 0xff800000b1257808 */ /* 0x000fe20007000000 */
[----:B------:R-:W-:Y:S01]  /*f6e0*/  FMUL.FTZ R25, R25, UR5 ;  /* 0x0000000519197c20 */ /* 0x000fe20008410000 */
[----:B------:R-:W-:Y:S03]  /*f6f0*/  ISETP.GT.AND P6, PT, R206, R8, PT ;  /* 0x00000008ce00720c */ /* 0x000fe60003fc4270 */
[----:B------:R-:W-:Y:S01]  /*f700*/  MUFU.TANH R227, R31 ;  /* 0x0000001f00e37308 */ /* 0x000fe20000002400 */
[----:B--2---:R-:W-:Y:S01]  /*f710*/  FSEL R34, R171, -INF , !P2 ;  /* 0xff800000ab227808 */ /* 0x004fe20005000000 */
[----:B------:R-:W-:Y:S01]  /*f720*/  FMUL.FTZ R50, R50, UR5 ;  /* 0x0000000532327c20 */ /* 0x000fe20008410000 */
[----:B------:R-:W-:Y:S01]  /*f730*/  ISETP.GT.AND P2, PT, R206, R0, PT ;  /* 0x00000000ce00720c */ /* 0x000fe20003f44270 */
[----:B------:R-:W-:Y:S01]  /*f740*/  FMUL.FTZ R169, R51, UR5 ;  /* 0x0000000533a97c20 */ /* 0x000fe20008410000 */
[----:B------:R-:W-:Y:S01]  /*f750*/  FSEL R34, R34, -INF , !P3 ;  /* 0xff80000022227808 */ /* 0x000fe20005800000 */
[----:B------:R-:W-:Y:S01]  /*f760*/  FMUL.FTZ R22, R22, UR5 ;  /* 0x0000000516167c20 */ /* 0x000fe20008410000 */
[----:B------:R-:W-:Y:S03]  /*f770*/  ISETP.GE.AND P3, PT, R9, R201, PT ;  /* 0x000000c90900720c */ /* 0x000fe60003f66270 */
[----:B------:R-:W-:Y:S01]  /*f780*/  MUFU.TANH R25, R25 ;  /* 0x0000001900197308 */ /* 0x000fe20000002400 */
[----:B------:R-:W-:Y:S01]  /*f790*/  FSEL R222, R222, -INF , !P0 ;  /* 0xff800000dede7808 */ /* 0x000fe20004000000 */
[----:B------:R-:W-:Y:S01]  /*f7a0*/  FMUL.FTZ R24, R24, UR5 ;  /* 0x0000000518187c20 */ /* 0x000fe20008410000 */
[----:B------:R-:W-:Y:S07]  /*f7b0*/  ISETP.GE.AND P0, PT, R8, R202, PT ;  /* 0x000000ca0800720c */ /* 0x000fee0003f06270 */
[----:B------:R-:W-:Y:S10]  /*f7c0*/  MUFU.TANH R51, R50 ;  /* 0x0000003200337308 */ /* 0x000ff40000002400 */
[----:B------:R-:W-:Y:S10]  /*f7d0*/  MUFU.TANH R169, R169 ;  /* 0x000000a900a97308 */ /* 0x000ff40000002400 */
[----:B------:R-:W1:Y:S10]  /*f7e0*/  MUFU.TANH R2, R2 ;  /* 0x0000000200027308 */ /* 0x000e740000002400 */
[----:B------:R2:W-:Y:S10]  /*f7f0*/  MUFU.TANH R179, R22 ;  /* 0x0000001600b37308 */ /* 0x0005f40000002400 */
[----:B------:R3:W-:Y:S01]  /*f800*/  MUFU.TANH R233, R33 ;  /* 0x0000002100e97308 */ /* 0x0007e20000002400 */
[----:B-1----:R-:W-:Y:S01]  /*f810*/  FSEL R20, R2, -INF , !P1 ;  /* 0xff80000002147808 */ /* 0x002fe20004800000 */
[----:B------:R-:W-:Y:S01]  /*f820*/  FMUL.FTZ R2, R41, UR5 ;  /* 0x0000000529027c20 */ /* 0x000fe20008410000 */
[-C--:B------:R-:W-:Y:S01]  /*f830*/  ISETP.GE.AND P1, PT, R4, R203.reuse, PT ;  /* 0x000000cb0400720c */ /* 0x080fe20003f26270 */
[----:B------:R-:W-:Y:S01]  /*f840*/  FMUL.FTZ R4, R43, UR5 ;  /* 0x000000052b047c20 */ /* 0x000fe20008410000 */
[----:B------:R-:W-:Y:S01]  /*f850*/  FMUL.FTZ R43, R47, UR5 ;  /* 0x000000052f2b7c20 */ /* 0x000fe20008410000 */
[----:B------:R-:W-:Y:S01]  /*f860*/  FMUL.FTZ R41, R42, UR5 ;  /* 0x000000052a297c20 */ /* 0x000fe20008410000 */
[----:B------:R-:W-:Y:S03]  /*f870*/  FSEL R17, R17, -INF , !P1 ;  /* 0xff80000011117808 */ /* 0x000fe60004800000 */
[----:B------:R1:W-:Y:S01]  /*f880*/  MUFU.TANH R45, R4 ;  /* 0x00000004002d7308 */ /* 0x0003e20000002400 */
[----:B--2---:R-:W-:Y:S01]  /*f890*/  FSEL R22, R219, -INF , !P2 ;  /* 0xff800000db167808 */ /* 0x004fe20005000000 */
[----:B------:R-:W-:Y:S01]  /*f8a0*/  FMUL.FTZ R42, R48, UR5 ;  /* 0x00000005302a7c20 */ /* 0x000fe20008410000 */
[----:B------:R-:W-:Y:S02]  /*f8b0*/  ISETP.GE.AND P2, PT, R0, R203, PT ;  /* 0x000000cb0000720c */ /* 0x000fe40003f46270 */
[----:B------:R-:W-:Y:S02]  /*f8c0*/  ISETP.GT.AND P1, PT, R206, R9, PT ;  /* 0x00000009ce00720c */ /* 0x000fe40003f24270 */
[----:B------:R-:W-:Y:S03]  /*f8d0*/  FSEL R18, R18, -INF , !P2 ;  /* 0xff80000012127808 */ /* 0x000fe60005000000 */
[----:B------:R-:W-:Y:S01]  /*f8e0*/  MUFU.TANH R41, R41 ;  /* 0x0000002900297308 */ /* 0x000fe20000002400 */
[----:B---3--:R-:W-:Y:S02]  /*f8f0*/  FSEL R33, R176, -INF , !P4 ;  /* 0xff800000b0217808 */ /* 0x008fe40006000000 */
[----:B------:R-:W-:Y:S02]  /*f900*/  ISETP.GE.AND P4, PT, R0, R204, PT ;  /* 0x000000cc0000720c */ /* 0x000fe40003f86270 */
[----:B------:R-:W-:Y:S02]  /*f910*/  ISETP.GT.AND P2, PT, R207, R8, PT ;  /* 0x00000008cf00720c */ /* 0x000fe40003f44270 */
[----:B------:R-:W-:Y:S03]  /*f920*/  FSEL R20, R20, -INF , !P4 ;  /* 0xff80000014147808 */ /* 0x000fe60006000000 */
[----:B------:R-:W-:Y:S01]  /*f930*/  MUFU.TANH R43, R43 ;  /* 0x0000002b002b7308 */ /* 0x000fe20000002400 */
[----:B------:R-:W-:Y:S01]  /*f940*/  ISETP.GE.AND P4, PT, R0, R201, PT ;  /* 0x000000c90000720c */ /* 0x000fe20003f86270 */
[----:B-1----:R-:W1:Y:S01]  /*f950*/  LDSM.16.M88.4 R4, [R185+0x2c00] ;  /* 0x002c0000b904783b */ /* 0x002e620000000200 */
[----:B------:R-:W-:Y:S02]  /*f960*/  FSEL R33, R33, -INF , !P5 ;  /* 0xff80000021217808 */ /* 0x000fe40006800000 */
[----:B------:R-:W-:Y:S02]  /*f970*/  FSEL R22, R22, -INF , !P4 ;  /* 0xff80000016167808 */ /* 0x000fe40006000000 */
[C---:B------:R-:W-:Y:S03]  /*f980*/  ISETP.GE.AND P5, PT, R9.reuse, R204, PT ;  /* 0x000000cc0900720c */ /* 0x040fe60003fa6270 */
[----:B------:R-:W-:Y:S01]  /*f990*/  MUFU.TANH R42, R42 ;  /* 0x0000002a002a7308 */ /* 0x000fe20000002400 */
[----:B------:R-:W-:Y:S09]  /*f9a0*/  ISETP.GE.AND P4, PT, R9, R203, PT ;  /* 0x000000cb0900720c */ /* 0x000ff20003f86270 */
[----:B------:R-:W-:Y:S10]  /*f9b0*/  MUFU.TANH R229, R38 ;  /* 0x0000002600e57308 */ /* 0x000ff40000002400 */
[----:B------:R-:W-:Y:S10]  /*f9c0*/  MUFU.TANH R232, R39 ;  /* 0x0000002700e87308 */ /* 0x000ff40000002400 */
[----:B------:R-:W-:Y:S10]  /*f9d0*/  MUFU.TANH R228, R35 ;  /* 0x0000002300e47308 */ /* 0x000ff40000002400 */
[----:B------:R2:W-:Y:S01]  /*f9e0*/  MUFU.TANH R224, R27 ;  /* 0x0000001b00e07308 */ /* 0x0005e20000002400 */
[-C--:B-1----:R-:W-:Y:S09]  /*f9f0*/  HMMA.16816.F32.BF16 R52, R172, R4.reuse, R52 ;  /* 0x00000004ac34723c */ /* 0x082ff20000041834 */
[----:B------:R-:W-:Y:S01]  /*fa00*/  MUFU.TANH R12, R12 ;  /* 0x0000000c000c7308 */ /* 0x000fe20000002400 */
[C---:B------:R-:W-:Y:S04]  /*fa10*/  HMMA.16816.F32.BF16 R56, R180.reuse, R4, R56 ;  /* 0x00000004b438723c */ /* 0x040fe80000041838 */
[----:B------:R-:W-:Y:S05]  /*fa20*/  VIADD R5, R0, 0x10 ;  /* 0x0000001000057836 */ /* 0x000fea0000000000 */
[----:B------:R-:W-:Y:S01]  /*fa30*/  MUFU.TANH R16, R16 ;  /* 0x0000001000107308 */ /* 0x000fe20000002400 */
[----:B--2---:R-:W-:Y:S01]  /*fa40*/  FMUL.FTZ R27, R29, UR5 ;  /* 0x000000051d1b7c20 */ /* 0x004fe20008410000 */
[-C--:B------:R-:W-:Y:S03]  /*fa50*/  HMMA.16816.F32.BF16 R60, R180, R6.reuse, R60 ;  /* 0x00000006b43c723c */ /* 0x080fe6000004183c */
[----:B------:R-:W-:Y:S01]  /*fa60*/  FMUL.FTZ R4, R52, UR5 ;  /* 0x0000000534047c20 */ /* 0x000fe20008410000 */
[----:B------:R-:W-:Y:S04]  /*fa70*/  FMUL.FTZ R53, R53, UR5 ;  /* 0x0000000535357c20 */ /* 0x000fe80008410000 */
[----:B------:R-:W-:Y:S01]  /*fa80*/  MUFU.TANH R27, R27 ;  /* 0x0000001b001b7308 */ /* 0x000fe20000002400 */
[C---:B------:R-:W-:Y:S02]  /*fa90*/  VIADD R52, R0.reuse, 0x19 ;  /* 0x0000001900347836 */ /* 0x040fe40000000000 */
[----:B------:R-:W-:Y:S01]  /*faa0*/  FMUL.FTZ R50, R55, UR5 ;  /* 0x0000000537327c20 */ /* 0x000fe20008410000 */
[C---:B------:R-:W-:Y:S04]  /*fab0*/  HMMA.16816.F32.BF16 R64, R172.reuse, R6, R64 ;  /* 0x00000006ac40723c */ /* 0x040fe80000041840 */
[C---:B------:R-:W-:Y:S02]  /*fac0*/  VIADD R7, R0.reuse, 0x20 ;  /* 0x0000002000077836 */ /* 0x040fe40000000000 */
[----:B------:R-:W-:Y:S01]  /*fad0*/  MUFU.TANH R4, R4 ;  /* 0x0000000400047308 */ /* 0x000fe20000002400 */
[----:B------:R-:W-:Y:S02]  /*fae0*/  VIADD R6, R0, 0x21 ;  /* 0x0000002100067836 */ /* 0x000fe40000000000 */
[----:B------:R-:W-:Y:S01]  /*faf0*/  FMUL.FTZ R55, R58, UR5 ;  /* 0x000000053a377c20 */ /* 0x000fe20008410000 */
[----:B------:R-:W-:Y:S01]  /*fb00*/  FMUL.FTZ R48, R57, UR5 ;  /* 0x0000000539307c20 */ /* 0x000fe20008410000 */
[----:B------:R-:W-:Y:S01]  /*fb10*/  FMUL.FTZ R29, R36, UR5 ;  /* 0x00000005241d7c20 */ /* 0x000fe20008410000 */
[----:B------:R-:W-:Y:S01]  /*fb20*/  FMUL.FTZ R36, R40, UR5 ;  /* 0x0000000528247c20 */ /* 0x000fe20008410000 */
[----:B------:R-:W-:Y:S01]  /*fb30*/  FMUL.FTZ R40, R44, UR5 ;  /* 0x000000052c287c20 */ /* 0x000fe20008410000 */
[----:B------:R-:W-:Y:S02]  /*fb40*/  FMUL.FTZ R44, R46, UR5 ;  /* 0x000000052e2c7c20 */ /* 0x000fe40008410000 */
[----:B------:R-:W-:Y:S01]  /*fb50*/  MUFU.TANH R24, R24 ;  /* 0x0000001800187308 */ /* 0x000fe20000002400 */
[----:B------:R-:W-:Y:S01]  /*fb60*/  FMUL.FTZ R46, R49, UR5 ;  /* 0x00000005312e7c20 */ /* 0x000fe20008410000 */
[----:B------:R-:W-:Y:S01]  /*fb70*/  FMUL.FTZ R47, R56, UR5 ;  /* 0x00000005382f7c20 */ /* 0x000fe20008410000 */
[----:B------:R-:W-:Y:S01]  /*fb80*/  FMUL.FTZ R49, R54, UR5 ;  /* 0x0000000536317c20 */ /* 0x000fe20008410000 */
[----:B------:R-:W-:Y:S01]  /*fb90*/  FMUL.FTZ R54, R59, UR5 ;  /* 0x000000053b367c20 */ /* 0x000fe20008410000 */
[----:B------:R-:W-:Y:S01]  /*fba0*/  FMUL.FTZ R61, R61, UR5 ;  /* 0x000000053d3d7c20 */ /* 0x000fe20008410000 */
[----:B------:R-:W-:Y:S01]  /*fbb0*/  FMUL.FTZ R66, R66, UR5 ;  /* 0x0000000542427c20 */ /* 0x000fe20008410000 */
[----:B------:R-:W-:Y:S03]  /*fbc0*/  FMUL.FTZ R67, R67, UR5 ;  /* 0x0000000543437c20 */ /* 0x000fe60008410000 */
[----:B------:R-:W-:Y:S10]  /*fbd0*/  MUFU.TANH R40, R40 ;  /* 0x0000002800287308 */ /* 0x000ff40000002400 */
        /* <DEDUP_REMOVED lines=8> */
[----:B------:R-:W1:Y:S10]  /*fc60*/  MUFU.TANH R13, R13 ;  /* 0x0000000d000d7308 */ /* 0x000e740000002400 */
[----:B------:R-:W2:Y:S10]  /*fc70*/  MUFU.TANH R14, R14 ;  /* 0x0000000e000e7308 */ /* 0x000eb40000002400 */
[----:B------:R-:W3:Y:S01]  /*fc80*/  MUFU.TANH R15, R15 ;  /* 0x0000000f000f7308 */ /* 0x000ee20000002400 */
[----:B-1----:R-:W-:Y:S02]  /*fc90*/  FSEL R13, R13, -INF , !P2 ;  /* 0xff8000000d0d7808 */ /* 0x002fe40005000000 */
[-C--:B------:R-:W-:Y:S02]  /*fca0*/  ISETP.GT.AND P2, PT, R205, R9.reuse, PT ;  /* 0x00000009cd00720c */ /* 0x080fe40003f44270 */
[----:B------:R-:W-:Y:S02]  /*fcb0*/  FSEL R39, R13, -INF , !P0 ;  /* 0xff8000000d277808 */ /* 0x000fe40004000000 */
[----:B------:R-:W-:Y:S03]  /*fcc0*/  FSEL R35, R221, -INF , !P2 ;  /* 0xff800000dd237808 */ /* 0x000fe60005000000 */
[----:B------:R-:W-:Y:S01]  /*fcd0*/  MUFU.TANH R49, R49 ;  /* 0x0000003100317308 */ /* 0x000fe20000002400 */
[----:B--2---:R-:W-:Y:S02]  /*fce0*/  FSEL R14, R14, -INF , !P1 ;  /* 0xff8000000e0e7808 */ /* 0x004fe40004800000 */
[----:B------:R-:W-:Y:S02]  /*fcf0*/  ISETP.GT.AND P1, PT, R208, R9, PT ;  /* 0x00000009d000720c */ /* 0x000fe40003f24270 */
[----:B------:R-:W-:Y:S02]  /*fd00*/  FSEL R38, R14, -INF , !P3 ;  /* 0xff8000000e267808 */ /* 0x000fe40005800000 */
[----:B------:R-:W-:Y:S03]  /*fd10*/  FSEL R32, R223, -INF , !P1 ;  /* 0xff800000df207808 */ /* 0x000fe60004800000 */
[----:B------:R-:W-:Y:S01]  /*fd20*/  MUFU.TANH R55, R55 ;  /* 0x0000003700377308 */ /* 0x000fe20000002400 */
[----:B---3--:R-:W-:Y:S02]  /*fd30*/  FSEL R15, R15, -INF , !P6 ;  /* 0xff8000000f0f7808 */ /* 0x008fe40007000000 */
[----:B------:R-:W-:Y:S01]  /*fd40*/  ISETP.GE.AND P6, PT, R9, R202, PT ;  /* 0x000000ca0900720c */ /* 0x000fe20003fc6270 */
[----:B------:R-:W-:Y:S01]  /*fd50*/  VIADD R9, R0, 0x11 ;  /* 0x0000001100097836 */ /* 0x000fe20000000000 */
[----:B------:R-:W-:Y:S02]  /*fd60*/  ISETP.GE.AND P1, PT, R8, R201, PT ;  /* 0x000000c90800720c */ /* 0x000fe40003f26270 */
[C---:B------:R-:W-:Y:S03]  /*fd70*/  ISETP.GT.AND P0, PT, R205.reuse, R5, PT ;  /* 0x00000005cd00720c */ /* 0x040fe60003f04270 */
[----:B------:R-:W-:Y:S01]  /*fd80*/  MUFU.TANH R47, R47 ;  /* 0x0000002f002f7308 */ /* 0x000fe20000002400 */
[----:B------:R-:W-:Y:S02]  /*fd90*/  ISETP.GT.AND P3, PT, R205, R9, PT ;  /* 0x00000009cd00720c */ /* 0x000fe40003f64270 */
[C---:B------:R-:W-:Y:S02]  /*fda0*/  ISETP.GT.AND P2, PT, R208.reuse, R8, PT ;  /* 0x00000008d000720c */ /* 0x040fe40003f44270 */
[----:B------:R-:W-:Y:S02]  /*fdb0*/  FSEL R15, R15, -INF , !P1 ;  /* 0xff8000000f0f7808 */ /* 0x000fe40004800000 */
[----:B------:R-:W-:Y:S03]  /*fdc0*/  FSEL R37, R37, -INF , !P6 ;  /* 0xff80000025257808 */ /* 0x000fe60007000000 */
[----:B------:R-:W-:Y:S01]  /*fdd0*/  MUFU.TANH R48, R48 ;  /* 0x0000003000307308 */ /* 0x000fe20000002400 */
[----:B------:R-:W-:Y:S02]  /*fde0*/  ISETP.GT.AND P1, PT, R208, R5, PT ;  /* 0x00000005d000720c */ /* 0x000fe40003f24270 */
[----:B------:R-:W-:Y:S02]  /*fdf0*/  FSEL R12, R12, -INF , !P0 ;  /* 0xff8000000c0c7808 */ /* 0x000fe40004000000 */
[----:B------:R-:W-:Y:S02]  /*fe00*/  FSEL R16, R16, -INF , !P3 ;  /* 0xff80000010107808 */ /* 0x000fe40005800000 */
[----:B------:R-:W-:Y:S03]  /*fe10*/  FSEL R31, R178, -INF , !P2 ;  /* 0xff800000b21f7808 */ /* 0x000fe60005000000 */
[----:B------:R-:W-:Y:S01]  /*fe20*/  MUFU.TANH R54, R54 ;  /* 0x0000003600367308 */ /* 0x000fe20000002400 */
[----:B------:R-:W-:Y:S02]  /*fe30*/  ISETP.GE.AND P6, PT, R8, R203, PT ;  /* 0x000000cb0800720c */ /* 0x000fe40003fc6270 */
[----:B------:R-:W-:Y:S02]  /*fe40*/  ISETP.GT.AND P0, PT, R208, R9, PT ;  /* 0x00000009d000720c */ /* 0x000fe40003f04270 */
[-C--:B------:R-:W-:Y:S02]  /*fe50*/  ISETP.GT.AND P3, PT, R207, R5.reuse, PT ;  /* 0x00000005cf00720c */ /* 0x080fe40003f64270 */
[----:B------:R-:W-:Y:S02]  /*fe60*/  FSEL R179, R179, -INF , !P1 ;  /* 0xff800000b3b37808 */ /* 0x000fe40004800000 */
[----:B------:R-:W-:Y:S02]  /*fe70*/  ISETP.GT.AND P1, PT, R206, R5, PT ;  /* 0x00000005ce00720c */ /* 0x000fe40003f24270 */
[----:B------:R-:W-:Y:S02]  /*fe80*/  FSEL R28, R23, -INF , !P0 ;  /* 0xff800000171c7808 */ /* 0x000fe40004000000 */
[----:B------:R-:W-:Y:S02]  /*fe90*/  FSEL R31, R31, -INF , !P6 ;  /* 0xff8000001f1f7808 */ /* 0x000fe40007000000 */
[----:B------:R-:W-:Y:S02]  /*fea0*/  FSEL R14, R24, -INF , !P3 ;  /* 0xff800000180e7808 */ /* 0x000fe40005800000 */
[-C--:B------:R-:W-:Y:S02]  /*feb0*/  ISETP.GE.AND P0, PT, R5, R204.reuse, PT ;  /* 0x000000cc0500720c */ /* 0x080fe40003f06270 */
[-C--:B------:R-:W-:Y:S02]  /*fec0*/  ISETP.GT.AND P6, PT, R207, R9.reuse, PT ;  /* 0x00000009cf00720c */ /* 0x080fe40003fc4270 */
[----:B------:R-:W-:Y:S02]  /*fed0*/  ISETP.GT.AND P3, PT, R206, R9, PT ;  /* 0x00000009ce00720c */ /* 0x000fe40003f64270 */
[-C--:B------:R-:W-:Y:S02]  /*fee0*/  ISETP.GE.AND P2, PT, R8, R204.reuse, PT ;  /* 0x000000cc0800720c */ /* 0x080fe40003f46270 */
[----:B------:R-:W-:Y:S02]  /*fef0*/  FSEL R8, R26, -INF , !P1 ;  /* 0xff8000001a087808 */ /* 0x000fe40004800000 */
[----:B------:R-:W-:Y:S02]  /*ff00*/  FSEL R13, R25, -INF , !P6 ;  /* 0xff800000190d7808 */ /* 0x000fe40007000000 */
[----:B------:R-:W-:Y:S02]  /*ff10*/  FSEL R224, R224, -INF , !P3 ;  /* 0xff800000e0e07808 */ /* 0x000fe40005800000 */
[----:B------:R-:W-:Y:S02]  /*ff20*/  FSEL R26, R12, -INF , !P0 ;  /* 0xff8000000c1a7808 */ /* 0x000fe40004000000 */
[C---:B------:R-:W-:Y:S02]  /*ff30*/  ISETP.GE.AND P6, PT, R9.reuse, R204, PT ;  /* 0x000000cc0900720c */ /* 0x040fe40003fc6270 */
[C---:B------:R-:W-:Y:S02]  /*ff40*/  ISETP.GE.AND P1, PT, R9.reuse, R203, PT ;  /* 0x000000cb0900720c */ /* 0x040fe40003f26270 */
[CC--:B------:R-:W-:Y:S02]  /*ff50*/  ISETP.GE.AND P3, PT, R9.reuse, R202.reuse, PT ;  /* 0x000000ca0900720c */ /* 0x0c0fe40003f66270 */
[----:B------:R-:W-:Y:S01]  /*ff60*/  ISETP.GE.AND P0, PT, R9, R201, PT ;  /* 0x000000c90900720c */ /* 0x000fe20003f06270 */
[----:B------:R-:W-:Y:S01]  /*ff70*/  VIADD R9, R0, 0x18 ;  /* 0x0000001800097836 */ /* 0x000fe20000000000 */
[----:B------:R-:W-:Y:S02]  /*ff80*/  FSEL R35, R35, -INF , !P5 ;  /* 0xff80000023237808 */ /* 0x000fe40006800000 */
[C---:B------:R-:W-:Y:S02]  /*ff90*/  ISETP.GE.AND P5, PT, R5.reuse, R203, PT ;  /* 0x000000cb0500720c */ /* 0x040fe40003fa6270 */
[----:B------:R-:W-:Y:S02]  /*ffa0*/  FSEL R23, R222, -INF , !P2 ;  /* 0xff800000de177808 */ /* 0x000fe40005000000 */
[----:B------:R-:W-:Y:S02]  /*ffb0*/  FSEL R25, R16, -INF , !P6 ;  /* 0xff80000010197808 */ /* 0x000fe40007000000 */
[----:B------:R-:W-:Y:S02]  /*ffc0*/  FSEL R28, R28, -INF , !P1 ;  /* 0xff8000001c1c7808 */ /* 0x000fe40004800000 */
[----:B------:R-:W-:Y:S02]  /*ffd0*/  FSEL R56, R224, -INF , !P0 ;  /* 0xff800000e0387808 */ /* 0x000fe40004000000 */
[----:B------:R-:W-:Y:S02]  /*ffe0*/  ISETP.GE.AND P2, PT, R5, R202, PT ;  /* 0x000000ca0500720c */ /* 0x000fe40003f46270 */
[-C--:B------:R-:W-:Y:S02]  /*fff0*/  ISETP.GT.AND P6, PT, R207, R9.reuse, PT ;  /* 0x00000009cf00720c */ /* 0x080fe40003fc4270 */
[----:B------:R-:W-:Y:S02]  /*10000*/  FSEL R24, R179, -INF , !P5 ;  /* 0xff800000b3187808 */ /* 0x000fe40006800000 */
[-C--:B------:R-:W-:Y:S02]  /*10010*/  ISETP.GT.AND P1, PT, R206, R9.reuse, PT ;  /* 0x00000009ce00720c */ /* 0x080fe40003f24270 */
[-C--:B------:R-:W-:Y:S02]  /*10020*/  ISETP.GT.AND P0, PT, R205, R52.reuse, PT ;  /* 0x00000034cd00720c */ /* 0x080fe40003f04270 */
[-C--:B------:R-:W-:Y:S02]  /*10030*/  ISETP.GT.AND P5, PT, R207, R52.reuse, PT ;  /* 0x00000034cf00720c */ /* 0x080fe40003fa4270 */
[----:B------:R-:W-:Y:S02]  /*10040*/  FSEL R12, R230, -INF , !P6 ;  /* 0xff800000e60c7808 */ /* 0x000fe40007000000 */
[----:B------:R-:W-:Y:S02]  /*10050*/  FSEL R58, R225, -INF , !P1 ;  /* 0xff800000e13a7808 */ /* 0x000fe40004800000 */
[----:B------:R-:W-:Y:S02]  /*10060*/  FSEL R14, R14, -INF , !P2 ;  /* 0xff8000000e0e7808 */ /* 0x000fe40005000000 */
[----:B------:R-:W-:Y:S02]  /*10070*/  FSEL R233, R233, -INF , !P0 ;  /* 0xff800000e9e97808 */ /* 0x000fe40004000000 */
[----:B------:R-:W-:Y:S02]  /*10080*/  ISETP.GT.AND P6, PT, R206, R52, PT ;  /* 0x00000034ce00720c */ /* 0x000fe40003fc4270 */
[----:B------:R-:W-:Y:S02]  /*10090*/  FSEL R16, R27, -INF , !P5 ;  /* 0xff8000001b107808 */ /* 0x000fe40006800000 */
[----:B------:R-:W-:Y:S02]  /*100a0*/  ISETP.GT.AND P1, PT, R208, R9, PT ;  /* 0x00000009d000720c */ /* 0x000fe40003f24270 */
[----:B------:R-:W-:Y:S02]  /*100b0*/  ISETP.GE.AND P2, PT, R9, R201, PT ;  /* 0x000000c90900720c */ /* 0x000fe40003f46270 */
[-C--:B------:R-:W-:Y:S02]  /*100c0*/  ISETP.GE.AND P0, PT, R52, R202.reuse, PT ;  /* 0x000000ca3400720c */ /* 0x080fe40003f06270 */
[----:B------:R-:W-:Y:S02]  /*100d0*/  FSEL R32, R32, -INF , !P4 ;  /* 0xff80000020207808 */ /* 0x000fe40006000000 */
[----:B------:R-:W-:Y:S02]  /*100e0*/  ISETP.GT.AND P5, PT, R205, R9, PT ;  /* 0x00000009cd00720c */ /* 0x000fe40003fa4270 */
[-C--:B------:R-:W-:Y:S02]  /*100f0*/  ISETP.GE.AND P4, PT, R5, R201.reuse, PT ;  /* 0x000000c90500720c */ /* 0x080fe40003f86270 */
[----:B------:R-:W-:Y:S01]  /*10100*/  FSEL R57, R227, -INF , !P6 ;  /* 0xff800000e3397808 */ /* 0x000fe20007000000 */
[----:B------:R1:W2:Y:S01]  /*10110*/  MUFU.TANH R5, R53 ;  /* 0x0000003500057308 */ /* 0x0002a20000002400 */
[----:B------:R-:W-:Y:S02]  /*10120*/  FSEL R59, R226, -INF , !P1 ;  /* 0xff800000e23b7808 */ /* 0x000fe40004800000 */
[----:B------:R-:W-:Y:S02]  /*10130*/  FSEL R16, R16, -INF , !P0 ;  /* 0xff80000010107808 */ /* 0x000fe40004000000 */
[----:B------:R-:W-:Y:S02]  /*10140*/  FSEL R58, R58, -INF , !P2 ;  /* 0xff8000003a3a7808 */ /* 0x000fe40005000000 */
[----:B------:R-:W-:Y:S02]  /*10150*/  ISETP.GE.AND P6, PT, R9, R202, PT ;  /* 0x000000ca0900720c */ /* 0x000fe40003fc6270 */
[----:B------:R-:W-:Y:S02]  /*10160*/  FSEL R231, R231, -INF , !P5 ;  /* 0xff800000e7e77808 */ /* 0x000fe40006800000 */
[----:B------:R-:W-:Y:S02]  /*10170*/  ISETP.GE.AND P1, PT, R52, R201, PT ;  /* 0x000000c93400720c */ /* 0x000fe40003f26270 */
[C---:B------:R-:W-:Y:S02]  /*10180*/  ISETP.GT.AND P0, PT, R205.reuse, R7, PT ;  /* 0x00000007cd00720c */ /* 0x040fe40003f04270 */
[----:B------:R-:W-:Y:S02]  /*10190*/  ISETP.GT.AND P2, PT, R205, R6, PT ;  /* 0x00000006cd00720c */ /* 0x000fe40003f44270 */
[----:B------:R-:W-:Y:S01]  /*101a0*/  FSEL R13, R13, -INF , !P3 ;  /* 0xff8000000d0d7808 */ /* 0x000fe20005800000 */
[----:B-1----:R-:W-:Y:S01]  /*101b0*/  FMUL.FTZ R53, R60, UR5 ;  /* 0x000000053c357c20 */ /* 0x002fe20008410000 */
[----:B------:R-:W-:Y:S01]  /*101c0*/  FSEL R27, R8, -INF , !P4 ;  /* 0xff800000081b7808 */ /* 0x000fe20006000000 */
[----:B------:R-:W-:Y:S01]  /*101d0*/  FMUL.FTZ R60, R62, UR5 ;  /* 0x000000053e3c7c20 */ /* 0x000fe20008410000 */
[----:B------:R-:W-:Y:S01]  /*101e0*/  ISETP.GT.AND P5, PT, R208, R52, PT ;  /* 0x00000034d000720c */ /* 0x000fe20003fa4270 */
[----:B------:R-:W-:Y:S01]  /*101f0*/  FMUL.FTZ R62, R63, UR5 ;  /* 0x000000053f3e7c20 */ /* 0x000fe20008410000 */
[C---:B------:R-:W-:Y:S01]  /*10200*/  ISETP.GE.AND P3, PT, R9.reuse, R204, PT ;  /* 0x000000cc0900720c */ /* 0x040fe20003f66270 */
[----:B------:R-:W-:Y:S01]  /*10210*/  MUFU.TANH R53, R53 ;  /* 0x0000003500357308 */ /* 0x000fe20000002400 */
[-C--:B------:R-:W-:Y:S01]  /*10220*/  ISETP.GE.AND P4, PT, R9, R203.reuse, PT ;  /* 0x000000cb0900720c */ /* 0x080fe20003f86270 */
[----:B------:R-:W-:Y:S01]  /*10230*/  FMUL.FTZ R63, R65, UR5 ;  /* 0x00000005413f7c20 */ /* 0x000fe20008410000 */
[----:B------:R-:W-:Y:S01]  /*10240*/  FSEL R12, R12, -INF , !P6 ;  /* 0xff8000000c0c7808 */ /* 0x000fe20007000000 */
[----:B------:R-:W1:Y:S01]  /*10250*/  LDSM.16.M88.4 R8, [R185+0x3000] ;  /* 0x00300000b908783b */ /* 0x000e620000000200 */
[----:B------:R-:W-:Y:S02]  /*10260*/  FSEL R57, R57, -INF , !P1 ;  /* 0xff80000039397808 */ /* 0x000fe40004800000 */
[----:B------:R-:W-:Y:S03]  /*10270*/  FSEL R235, R29, -INF , !P0 ;  /* 0xff8000001deb7808 */ /* 0x000fe60004000000 */
[----:B------:R-:W3:Y:S01]  /*10280*/  MUFU.TANH R60, R60 ;  /* 0x0000003c003c7308 */ /* 0x000ee20000002400 */
[----:B------:R-:W-:Y:S02]  /*10290*/  FSEL R239, R30, -INF , !P2 ;  /* 0xff8000001eef7808 */ /* 0x000fe40005000000 */
[----:B------:R-:W-:Y:S02]  /*102a0*/  FSEL R228, R228, -INF , !P5 ;  /* 0xff800000e4e47808 */ /* 0x000fe40006800000 */
[----:B------:R-:W-:Y:S02]  /*102b0*/  ISETP.GE.AND P6, PT, R52, R203, PT ;  /* 0x000000cb3400720c */ /* 0x000fe40003fc6270 */
[CC--:B------:R-:W-:Y:S03]  /*102c0*/  ISETP.GT.AND P1, PT, R208.reuse, R7.reuse, PT ;  /* 0x00000007d000720c */ /* 0x0c0fe60003f24270 */
[----:B------:R-:W4:Y:S01]  /*102d0*/  MUFU.TANH R63, R63 ;  /* 0x0000003f003f7308 */ /* 0x000f220000002400 */
[----:B------:R-:W-:Y:S02]  /*102e0*/  ISETP.GT.AND P0, PT, R208, R6, PT ;  /* 0x00000006d000720c */ /* 0x000fe40003f04270 */
[-C--:B------:R-:W-:Y:S02]  /*102f0*/  ISETP.GT.AND P2, PT, R207, R7.reuse, PT ;  /* 0x00000007cf00720c */ /* 0x080fe40003f44270 */
[-C--:B------:R-:W-:Y:S02]  /*10300*/  ISETP.GE.AND P5, PT, R52, R204.reuse, PT ;  /* 0x000000cc3400720c */ /* 0x080fe40003fa6270 */
[----:B------:R-:W-:Y:S03]  /*10310*/  FSEL R229, R229, -INF , !P1 ;  /* 0xff800000e5e57808 */ /* 0x000fe60004800000 */
[----:B------:R5:W-:Y:S01]  /*10320*/  MUFU.TANH R52, R61 ;  /* 0x0000003d00347308 */ /* 0x000be20000002400 */
[----:B------:R-:W-:Y:S02]  /*10330*/  FSEL R232, R232, -INF , !P0 ;  /* 0xff800000e8e87808 */ /* 0x000fe40004000000 */
[----:B------:R-:W-:Y:S02]  /*10340*/  FSEL R249, R228, -INF , !P6 ;  /* 0xff800000e4f97808 */ /* 0x000fe40007000000 */
[----:B------:R-:W-:Y:S02]  /*10350*/  FSEL R246, R36, -INF , !P2 ;  /* 0xff80000024f67808 */ /* 0x000fe40005000000 */
[C---:B------:R-:W-:Y:S03]  /*10360*/  ISETP.GT.AND P1, PT, R206.reuse, R7, PT ;  /* 0x00000007ce00720c */ /* 0x040fe60003f24270 */
[----:B------:R-:W-:Y:S01]  /*10370*/  MUFU.TANH R62, R62 ;  /* 0x0000003e003e7308 */ /* 0x000fe20000002400 */
[----:B------:R-:W-:Y:S02]  /*10380*/  ISETP.GE.AND P0, PT, R7, R204, PT ;  /* 0x000000cc0700720c */ /* 0x000fe40003f06270 */
[-C--:B------:R-:W-:Y:S02]  /*10390*/  ISETP.GT.AND P6, PT, R207, R6.reuse, PT ;  /* 0x00000006cf00720c */ /* 0x080fe40003fc4270 */
[----:B------:R-:W-:Y:S02]  /*103a0*/  ISETP.GT.AND P2, PT, R206, R6, PT ;  /* 0x00000006ce00720c */ /* 0x000fe40003f44270 */
[----:B------:R-:W-:Y:S03]  /*103b0*/  FSEL R30, R231, -INF , !P3 ;  /* 0xff800000e71e7808 */ /* 0x000fe60005800000 */
[----:B------:R-:W-:Y:S01]  /*103c0*/  MUFU.TANH R36, R67 ;  /* 0x0000004300247308 */ /* 0x000fe20000002400 */
[----:B------:R-:W-:Y:S01]  /*103d0*/  FSEL R29, R233, -INF , !P5 ;  /* 0xff800000e91d7808 */ /* 0x000fe20006800000 */
[----:B-----5:R-:W-:Y:S01]  /*103e0*/  FMUL.FTZ R61, R64, UR5 ;  /* 0x00000005403d7c20 */ /* 0x020fe20008410000 */
[----:B------:R-:W-:Y:S01]  /*103f0*/  FSEL R59, R59, -INF , !P4 ;  /* 0xff8000003b3b7808 */ /* 0x000fe20006000000 */
[-C--:B-1----:R-:W-:Y:S03]  /*10400*/  HMMA.16816.F32.BF16 R68, R172, R8.reuse, R68 ;  /* 0x00000008ac44723c */ /* 0x082fe60000041844 */
[----:B------:R-:W-:Y:S01]  /*10410*/  FSEL R245, R2, -INF , !P6 ;  /* 0xff80000002f57808 */ /* 0x000fe20007000000 */
[C---:B------:R-:W-:Y:S01]  /*10420*/  VIADD R64, R0.reuse, 0x30 ;  /* 0x0000003000407836 */ /* 0x040fe20000000000 */
[----:B------:R-:W-:Y:S01]  /*10430*/  FSEL R240, R41, -INF , !P1 ;  /* 0xff80000029f07808 */ /* 0x000fe20004800000 */
[----:B------:R-:W1:Y:S01]  /*10440*/  MUFU.TANH R2, R66 ;  /* 0x0000004200027308 */ /* 0x000e620000002400 */
[----:B------:R-:W-:Y:S01]  /*10450*/  FSEL R45, R45, -INF , !P2 ;  /* 0xff8000002d2d7808 */ /* 0x000fe20005000000 */
[C---:B------:R-:W-:Y:S04]  /*10460*/  HMMA.16816.F32.BF16 R72, R180.reuse, R8, R72 ;  /* 0x00000008b448723c */ /* 0x040fe80000041848 */
[----:B------:R-:W-:Y:S02]  /*10470*/  FSEL R235, R235, -INF , !P0 ;  /* 0xff800000ebeb7808 */ /* 0x000fe40004000000 */
[C---:B------:R-:W-:Y:S02]  /*10480*/  ISETP.GE.AND P3, PT, R7.reuse, R203, PT ;  /* 0x000000cb0700720c */ /* 0x040fe40003f66270 */
[----:B------:R-:W5:Y:S01]  /*10490*/  MUFU.TANH R61, R61 ;  /* 0x0000003d003d7308 */ /* 0x000f620000002400 */
[C---:B------:R-:W-:Y:S01]  /*104a0*/  ISETP.GE.AND P5, PT, R7.reuse, R202, PT ;  /* 0x000000ca0700720c */ /* 0x040fe20003fa6270 */
[-C--:B------:R-:W-:Y:S03]  /*104b0*/  HMMA.16816.F32.BF16 R76, R180, R10.reuse, R76 ;  /* 0x0000000ab44c723c */ /* 0x080fe6000004184c */
[----:B------:R-:W-:Y:S01]  /*104c0*/  ISETP.GE.AND P4, PT, R7, R201, PT ;  /* 0x000000c90700720c */ /* 0x000fe20003f86270 */
[----:B------:R-:W-:Y:S01]  /*104d0*/  VIADD R7, R0, 0x28 ;  /* 0x0000002800077836 */ /* 0x000fe20000000000 */
[----:B------:R-:W-:Y:S01]  /*104e0*/  ISETP.GE.AND P6, PT, R6, R204, PT ;  /* 0x000000cc0600720c */ /* 0x000fe20003fc6270 */
[----:B------:R-:W-:Y:S01]  /*104f0*/  FMUL.FTZ R41, R70, UR5 ;  /* 0x0000000546297c20 */ /* 0x000fe20008410000 */
[C---:B------:R-:W-:Y:S01]  /*10500*/  ISETP.GE.AND P1, PT, R6.reuse, R203, PT ;  /* 0x000000cb0600720c */ /* 0x040fe20003f26270 */
[----:B------:R-:W-:Y:S01]  /*10510*/  FMUL.FTZ R71, R71, UR5 ;  /* 0x0000000547477c20 */ /* 0x000fe20008410000 */
[C---:B------:R-:W-:Y:S01]  /*10520*/  ISETP.GE.AND P2, PT, R6.reuse, R202, PT ;  /* 0x000000ca0600720c */ /* 0x040fe20003f46270 */
[C---:B------:R-:W-:Y:S02]  /*10530*/  HMMA.16816.F32.BF16 R80, R172.reuse, R10, R80 ;  /* 0x0000000aac50723c */ /* 0x040fe40000041850 */
[----:B------:R-:W-:Y:S02]  /*10540*/  MUFU.TANH R41, R41 ;  /* 0x0000002900297308 */ /* 0x000fe40000002400 */
[----:B------:R-:W-:Y:S01]  /*10550*/  ISETP.GE.AND P0, PT, R6, R201, PT ;  /* 0x000000c90600720c */ /* 0x000fe20003f06270 */
[----:B------:R-:W-:Y:S01]  /*10560*/  VIADD R6, R0, 0x29 ;  /* 0x0000002900067836 */ /* 0x000fe20000000000 */
[----:B------:R-:W-:Y:S01]  /*10570*/  FSEL R239, R239, -INF , !P6 ;  /* 0xff800000efef7808 */ /* 0x000fe20007000000 */
[----:B------:R-:W-:Y:S01]  /*10580*/  FMUL.FTZ R8, R68, UR5 ;  /* 0x0000000544087c20 */ /* 0x000fe20008410000 */
[----:B------:R-:W-:Y:S01]  /*10590*/  FSEL R236, R229, -INF , !P3 ;  /* 0xff800000e5ec7808 */ /* 0x000fe20005800000 */
[----:B------:R-:W-:Y:S01]  /*105a0*/  FMUL.FTZ R11, R77, UR5 ;  /* 0x000000054d0b7c20 */ /* 0x000fe20008410000 */
[CC--:B------:R-:W-:Y:S01]  /*105b0*/  ISETP.GT.AND P6, PT, R207.reuse, R7.reuse, PT ;  /* 0x00000007cf00720c */ /* 0x0c0fe20003fc4270 */
[----:B------:R-:W-:Y:S01]  /*105c0*/  FMUL.FTZ R10, R76, UR5 ;  /* 0x000000054c0a7c20 */ /* 0x000fe20008410000 */
[-C--:B------:R-:W-:Y:S01]  /*105d0*/  ISETP.GT.AND P3, PT, R207, R6.reuse, PT ;  /* 0x00000006cf00720c */ /* 0x080fe20003f64270 */
[----:B------:R-:W5:Y:S01]  /*105e0*/  MUFU.TANH R8, R8 ;  /* 0x0000000800087308 */ /* 0x000f620000002400 */
[----:B------:R-:W-:Y:S01]  /*105f0*/  FSEL R231, R45, -INF , !P0 ;  /* 0xff8000002de77808 */ /* 0x000fe20004000000 */
[----:B------:R-:W-:Y:S01]  /*10600*/  VIADD R45, R0, 0x31 ;  /* 0x00000031002d7836 */ /* 0x000fe20000000000 */
[----:B------:R-:W-:Y:S01]  /*10610*/  FSEL R234, R232, -INF , !P1 ;  /* 0xff800000e8ea7808 */ /* 0x000fe20004800000 */
[----:B------:R-:W-:Y:S01]  /*10620*/  FMUL.FTZ R9, R69, UR5 ;  /* 0x0000000545097c20 */ /* 0x000fe20008410000 */
[-C--:B------:R-:W-:Y:S01]  /*10630*/  ISETP.GT.AND P0, PT, R205, R6.reuse, PT ;  /* 0x00000006cd00720c */ /* 0x080fe20003f04270 */
[----:B------:R-:W-:Y:S01]  /*10640*/  FMUL.FTZ R82, R82, UR5 ;  /* 0x0000000552527c20 */ /* 0x000fe20008410000 */
[-C--:B------:R-:W-:Y:S03]  /*10650*/  ISETP.GT.AND P1, PT, R206, R7.reuse, PT ;  /* 0x00000007ce00720c */ /* 0x080fe60003f24270 */
[----:B------:R-:W-:Y:S01]  /*10660*/  MUFU.TANH R11, R11 ;  /* 0x0000000b000b7308 */ /* 0x000fe20000002400 */
[----:B------:R-:W-:Y:S01]  /*10670*/  FSEL R247, R40, -INF , !P6 ;  /* 0xff80000028f77808 */ /* 0x000fe20007000000 */
[----:B------:R-:W-:Y:S01]  /*10680*/  FMUL.FTZ R83, R83, UR5 ;  /* 0x0000000553537c20 */ /* 0x000fe20008410000 */
[----:B------:R-:W-:Y:S01]  /*10690*/  FSEL R248, R3, -INF , !P3 ;  /* 0xff80000003f87808 */ /* 0x000fe20005800000 */
[----:B------:R-:W-:Y:S01]  /*106a0*/  FMUL.FTZ R3, R72, UR5 ;  /* 0x0000000548037c20 */ /* 0x000fe20008410000 */
[----:B------:R-:W-:Y:S02]  /*106b0*/  ISETP.GT.AND P6, PT, R206, R6, PT ;  /* 0x00000006ce00720c */ /* 0x000fe40003fc4270 */
[----:B------:R-:W-:Y:S03]  /*106c0*/  ISETP.GT.AND P3, PT, R205, R7, PT ;  /* 0x00000007cd00720c */ /* 0x000fe60003f64270 */
[----:B------:R-:W-:Y:S01]  /*106d0*/  MUFU.TANH R40, R71 ;  /* 0x0000004700287308 */ /* 0x000fe20000002400 */
[----:B------:R-:W-:Y:S02]  /*106e0*/  FSEL R246, R246, -INF , !P5 ;  /* 0xff800000f6f67808 */ /* 0x000fe40006800000 */
[----:B------:R-:W-:Y:S01]  /*106f0*/  FSEL R243, R46, -INF , !P0 ;  /* 0xff8000002ef37808 */ /* 0x000fe20004000000 */
[----:B------:R-:W-:Y:S01]  /*10700*/  FMUL.FTZ R46, R74, UR5 ;  /* 0x000000054a2e7c20 */ /* 0x000fe20008410000 */
[----:B------:R-:W-:Y:S02]  /*10710*/  FSEL R44, R44, -INF , !P1 ;  /* 0xff8000002c2c7808 */ /* 0x000fe40004800000 */
[----:B------:R-:W-:Y:S03]  /*10720*/  ISETP.GE.AND P5, PT, R7, R201, PT ;  /* 0x000000c90700720c */ /* 0x000fe60003fa6270 */
[----:B------:R-:W-:Y:S01]  /*10730*/  MUFU.TANH R10, R10 ;  /* 0x0000000a000a7308 */ /* 0x000fe20000002400 */
[-C--:B------:R-:W-:Y:S02]  /*10740*/  ISETP.GE.AND P0, PT, R6, R202.reuse, PT ;  /* 0x000000ca0600720c */ /* 0x080fe40003f06270 */
[----:B------:R-:W-:Y:S02]  /*10750*/  FSEL R43, R43, -INF , !P6 ;  /* 0xff8000002b2b7808 */ /* 0x000fe40007000000 */
[----:B------:R-:W-:Y:S01]  /*10760*/  FSEL R244, R42, -INF , !P3 ;  /* 0xff8000002af47808 */ /* 0x000fe20005800000 */
[----:B------:R-:W-:Y:S01]  /*10770*/  FMUL.FTZ R42, R73, UR5 ;  /* 0x00000005492a7c20 */ /* 0x000fe20008410000 */
[C---:B------:R-:W-:Y:S03]  /*10780*/  ISETP.GT.AND P1, PT, R208.reuse, R7, PT ;  /* 0x00000007d000720c */ /* 0x040fe60003f24270 */
[----:B------:R-:W5:Y:S01]  /*10790*/  MUFU.TANH R9, R9 ;  /* 0x0000000900097308 */ /* 0x000f620000002400 */
[----:B------:R-:W-:Y:S02]  /*107a0*/  ISETP.GE.AND P6, PT, R7, R202, PT ;  /* 0x000000ca0700720c */ /* 0x000fe40003fc6270 */
[----:B------:R-:W-:Y:S02]  /*107b0*/  ISETP.GT.AND P3, PT, R208, R6, PT ;  /* 0x00000006d000720c */ /* 0x000fe40003f64270 */
[----:B------:R-:W-:Y:S02]  /*107c0*/  FSEL R248, R248, -INF , !P0 ;  /* 0xff800000f8f87808 */ /* 0x000fe40004000000 */
[----:B------:R-:W-:Y:S03]  /*107d0*/  FSEL R238, R44, -INF , !P5 ;  /* 0xff8000002cee7808 */ /* 0x000fe60006800000 */
[----:B------:R-:W5:Y:S01]  /*107e0*/  MUFU.TANH R3, R3 ;  /* 0x0000000300037308 */ /* 0x000f620000002400 */
[----:B------:R-:W-:Y:S01]  /*107f0*/  ISETP.GT.AND P0, PT, R205, R64, PT ;  /* 0x00000040cd00720c */ /* 0x000fe20003f04270 */
[----:B------:R-:W-:Y:S01]  /*10800*/  FMUL.FTZ R44, R79, UR5 ;  /* 0x000000054f2c7c20 */ /* 0x000fe20008410000 */
[----:B------:R-:W-:Y:S02]  /*10810*/  ISETP.GT.AND P5, PT, R205, R45, PT ;  /* 0x0000002dcd00720c */ /* 0x000fe40003fa4270 */
[----:B------:R-:W-:Y:S02]  /*10820*/  FSEL R245, R245, -INF , !P2 ;  /* 0xff800000f5f57808 */ /* 0x000fe40005000000 */
[----:B------:R-:W-:Y:S03]  /*10830*/  FSEL R240, R240, -INF , !P4 ;  /* 0xff800000f0f07808 */ /* 0x000fe60006000000 */
[----:B------:R-:W5:Y:S01]  /*10840*/  MUFU.TANH R42, R42 ;  /* 0x0000002a002a7308 */ /* 0x000f620000002400 */
[----:B------:R-:W-:Y:S01]  /*10850*/  FSEL R242, R51, -INF , !P1 ;  /* 0xff80000033f27808 */ /* 0x000fe20004800000 */
[----:B------:R-:W-:Y:S01]  /*10860*/  FMUL.FTZ R51, R75, UR5 ;  /* 0x000000054b337c20 */ /* 0x000fe20008410000 */
[----:B------:R-:W-:Y:S02]  /*10870*/  FSEL R169, R169, -INF , !P3 ;  /* 0xff800000a9a97808 */ /* 0x000fe40005800000 */
[----:B------:R-:W-:Y:S02]  /*10880*/  FSEL R247, R247, -INF , !P6 ;  /* 0xff800000f7f77808 */ /* 0x000fe40007000000 */
[CC--:B------:R-:W-:Y:S03]  /*10890*/  ISETP.GE.AND P2, PT, R7.reuse, R204.reuse, PT ;  /* 0x000000cc0700720c */ /* 0x0c0fe60003f46270 */
[----:B------:R-:W5:Y:S01]  /*108a0*/  MUFU.TANH R46, R46 ;  /* 0x0000002e002e7308 */ /* 0x000f620000002400 */
[----:B------:R-:W-:Y:S02]  /*108b0*/  ISETP.GE.AND P4, PT, R7, R203, PT ;  /* 0x000000cb0700720c */ /* 0x000fe40003f86270 */
[C---:B------:R-:W-:Y:S02]  /*108c0*/  ISETP.GE.AND P1, PT, R6.reuse, R201, PT ;  /* 0x000000c90600720c */ /* 0x040fe40003f26270 */
[C---:B------:R-:W-:Y:S02]  /*108d0*/  ISETP.GE.AND P3, PT, R6.reuse, R204, PT ;  /* 0x000000cc0600720c */ /* 0x040fe40003f66270 */
[----:B------:R-:W-:Y:S03]  /*108e0*/  ISETP.GE.AND P6, PT, R6, R203, PT ;  /* 0x000000cb0600720c */ /* 0x000fe60003fc6270 */
[----:B------:R-:W5:Y:S01]  /*108f0*/  MUFU.TANH R51, R51 ;  /* 0x0000003300337308 */ /* 0x000f620000002400 */
[----:B------:R-:W-:Y:S02]  /*10900*/  FSEL R223, R4, -INF , !P0 ;  /* 0xff80000004df7808 */ /* 0x000fe40004000000 */
[----:B--2---:R-:W-:Y:S02]  /*10910*/  FSEL R222, R5, -INF , !P5 ;  /* 0xff80000005de7808 */ /* 0x004fe40006800000 */
[----:B------:R-:W-:Y:S01]  /*10920*/  FSEL R237, R43, -INF , !P1 ;  /* 0xff8000002bed7808 */ /* 0x000fe20004800000 */
[----:B------:R-:W2:Y:S01]  /*10930*/  LDSM.16.M88.4 R4, [R185+0x3400] ;  /* 0x00340000b904783b */ /* 0x000ea20000000200 */
[-C--:B------:R-:W-:Y:S01]  /*10940*/  ISETP.GT.AND P1, PT, R208, R64.reuse, PT ;  /* 0x00000040d000720c */ /* 0x080fe20003f24270 */
[----:B------:R-:W-:Y:S01]  /*10950*/  FMUL.FTZ R43, R78, UR5 ;  /* 0x000000054e2b7c20 */ /* 0x000fe20008410000 */
[----:B------:R-:W-:Y:S01]  /*10960*/  ISETP.GT.AND P0, PT, R208, R45, PT ;  /* 0x0000002dd000720c */ /* 0x000fe20003f04270 */
[----:B------:R-:W-:Y:S01]  /*10970*/  MUFU.TANH R44, R44 ;  /* 0x0000002c002c7308 */ /* 0x000fe20000002400 */
[----:B------:R-:W-:Y:S02]  /*10980*/  FSEL R49, R49, -INF , !P1 ;  /* 0xff80000031317808 */ /* 0x000fe40004800000 */
[-C--:B------:R-:W-:Y:S02]  /*10990*/  ISETP.GT.AND P1, PT, R206, R64.reuse, PT ;  /* 0x00000040ce00720c */ /* 0x080fe40003f24270 */
[----:B------:R-:W-:Y:S02]  /*109a0*/  ISETP.GT.AND P5, PT, R207, R64, PT ;  /* 0x00000040cf00720c */ /* 0x000fe40003fa4270 */
[----:B------:R-:W-:Y:S01]  /*109b0*/  FSEL R177, R50, -INF , !P0 ;  /* 0xff80000032b17808 */ /* 0x000fe20004000000 */
[----:B------:R-:W-:Y:S01]  /*109c0*/  VIADD R50, R0, 0x39 ;  /* 0x0000003900327836 */ /* 0x000fe20000000000 */
[----:B------:R-:W-:Y:S01]  /*109d0*/  FSEL R244, R244, -INF , !P2 ;  /* 0xff800000f4f47808 */ /* 0x000fe20005000000 */
[----:B------:R-:W5:Y:S01]  /*109e0*/  MUFU.TANH R43, R43 ;  /* 0x0000002b002b7308 */ /* 0x000f620000002400 */
[----:B------:R-:W-:Y:S02]  /*109f0*/  FSEL R243, R243, -INF , !P3 ;  /* 0xff800000f3f37808 */ /* 0x000fe40005800000 */
[----:B------:R-:W-:Y:S02]  /*10a00*/  FSEL R242, R242, -INF , !P4 ;  /* 0xff800000f2f27808 */ /* 0x000fe40006000000 */
[----:B------:R-:W-:Y:S02]  /*10a10*/  FSEL R241, R169, -INF , !P6 ;  /* 0xff800000a9f17808 */ /* 0x000fe40007000000 */
[C---:B------:R-:W-:Y:S02]  /*10a20*/  ISETP.GE.AND P0, PT, R64.reuse, R204, PT ;  /* 0x000000cc4000720c */ /* 0x040fe40003f06270 */
[C---:B------:R-:W-:Y:S02]  /*10a30*/  ISETP.GE.AND P2, PT, R64.reuse, R203, PT ;  /* 0x000000cb4000720c */ /* 0x040fe40003f46270 */
[C---:B------:R-:W-:Y:S02]  /*10a40*/  ISETP.GE.AND P3, PT, R64.reuse, R202, PT ;  /* 0x000000ca4000720c */ /* 0x040fe40003f66270 */
[----:B------:R-:W-:Y:S01]  /*10a50*/  ISETP.GE.AND P4, PT, R64, R201, PT ;  /* 0x000000c94000720c */ /* 0x000fe20003f86270 */
[----:B------:R-:W-:Y:S01]  /*10a60*/  VIADD R64, R0, 0x38 ;  /* 0x0000003800407836 */ /* 0x000fe20000000000 */
[----:B------:R-:W-:Y:S02]  /*10a70*/  ISETP.GT.AND P6, PT, R207, R45, PT ;  /* 0x0000002dcf00720c */ /* 0x000fe40003fc4270 */
[----:B------:R-:W-:Y:S02]  /*10a80*/  FSEL R55, R55, -INF , !P1 ;  /* 0xff80000037377808 */ /* 0x000fe40004800000 */
[----:B------:R-:W-:Y:S01]  /*10a90*/  FSEL R230, R47, -INF , !P5 ;  /* 0xff8000002fe67808 */ /* 0x000fe20006800000 */
[----:B------:R-:W-:Y:S01]  /*10aa0*/  FMUL.FTZ R47, R81, UR5 ;  /* 0x00000005512f7c20 */ /* 0x000fe20008410000 */
[C---:B------:R-:W-:Y:S02]  /*10ab0*/  ISETP.GE.AND P1, PT, R45.reuse, R203, PT ;  /* 0x000000cb2d00720c */ /* 0x040fe40003f26270 */
[----:B------:R-:W-:Y:S02]  /*10ac0*/  ISETP.GT.AND P5, PT, R206, R45, PT ;  /* 0x0000002dce00720c */ /* 0x000fe40003fa4270 */
[----:B------:R-:W-:Y:S01]  /*10ad0*/  FSEL R48, R48, -INF , !P6 ;  /* 0xff80000030307808 */ /* 0x000fe20007000000 */
[-C--:B--2---:R-:W-:Y:S01]  /*10ae0*/  HMMA.16816.F32.BF16 R84, R172, R4.reuse, R84 ;  /* 0x00000004ac54723c */ /* 0x084fe20000041854 */
[----:B------:R-:W2:Y:S02]  /*10af0*/  MUFU.TANH R47, R47 ;  /* 0x0000002f002f7308 */ /* 0x000ea40000002400 */
[----:B------:R-:W-:Y:S02]  /*10b00*/  ISETP.GE.AND P6, PT, R45, R204, PT ;  /* 0x000000cc2d00720c */ /* 0x000fe40003fc6270 */
[----:B------:R-:W-:Y:S02]  /*10b10*/  FSEL R223, R223, -INF , !P0 ;  /* 0xff800000dfdf7808 */ /* 0x000fe40004000000 */
[----:B------:R-:W-:Y:S01]  /*10b20*/  FSEL R219, R49, -INF , !P2 ;  /* 0xff80000031db7808 */ /* 0x000fe20005000000 */
[C---:B------:R-:W-:Y:S03]  /*10b30*/  HMMA.16816.F32.BF16 R88, R180.reuse, R4, R88 ;  /* 0x00000004b458723c */ /* 0x040fe60000041858 */
[----:B------:R2:W2:Y:S01]  /*10b40*/  MUFU.TANH R49, R82 ;  /* 0x0000005200317308 */ /* 0x0004a20000002400 */
[----:B------:R-:W-:Y:S01]  /*10b50*/  FSEL R177, R177, -INF , !P1 ;  /* 0xff800000b1b17808 */ /* 0x000fe20004800000 */
[----:B------:R-:W-:Y:S01]  /*10b60*/  VIADD R5, R0, 0x40 ;  /* 0x0000004000057836 */ /* 0x000fe20000000000 */
[----:B------:R-:W-:Y:S01]  /*10b70*/  FSEL R54, R54, -INF , !P5 ;  /* 0xff80000036367808 */ /* 0x000fe20006800000 */
[----:B------:R-:W-:Y:S01]  /*10b80*/  VIADD R4, R0, 0x41 ;  /* 0x0000004100047836 */ /* 0x000fe20000000000 */
[-C--:B------:R-:W-:Y:S01]  /*10b90*/  ISETP.GE.AND P0, PT, R45, R201.reuse, PT ;  /* 0x000000c92d00720c */ /* 0x080fe20003f06270 */
[-C--:B------:R-:W-:Y:S03]  /*10ba0*/  HMMA.16816.F32.BF16 R92, R180, R6.reuse, R92 ;  /* 0x00000006b45c723c */ /* 0x080fe6000004185c */
[-C--:B------:R-:W-:Y:S01]  /*10bb0*/  ISETP.GT.AND P1, PT, R206, R64.reuse, PT ;  /* 0x00000040ce00720c */ /* 0x080fe20003f24270 */
[----:B------:R-:W-:Y:S01]  /*10bc0*/  FMUL.FTZ R84, R84, UR5 ;  /* 0x0000000554547c20 */ /* 0x000fe20008410000 */
[----:B------:R-:W-:Y:S01]  /*10bd0*/  FSEL R222, R222, -INF , !P6 ;  /* 0xff800000dede7808 */ /* 0x000fe20007000000 */
[----:B------:R-:W-:Y:S01]  /*10be0*/  FMUL.FTZ R87, R87, UR5 ;  /* 0x0000000557577c20 */ /* 0x000fe20008410000 */
[-C--:B------:R-:W-:Y:S01]  /*10bf0*/  ISETP.GT.AND P6, PT, R207, R64.reuse, PT ;  /* 0x00000040cf00720c */ /* 0x080fe20003fc4270 */
[C---:B------:R-:W-:Y:S04]  /*10c00*/  HMMA.16816.F32.BF16 R96, R172.reuse, R6, R96 ;  /* 0x00000006ac60723c */ /* 0x040fe80000041860 */
[----:B---3--:R-:W-:Y:S01]  /*10c10*/  FSEL R60, R60, -INF , !P1 ;  /* 0xff8000003c3c7808 */ /* 0x008fe20004800000 */
[----:B------:R-:W-:Y:S01]  /*10c20*/  FMUL.FTZ R91, R91, UR5 ;  /* 0x000000055b5b7c20 */ /* 0x000fe20008410000 */
[----:B------:R-:W-:Y:S01]  /*10c30*/  FSEL R170, R54, -INF , !P0 ;  /* 0xff80000036aa7808 */ /* 0x000fe20004000000 */
[----:B------:R-:W-:Y:S01]  /*10c40*/  VIADD R54, R0, 0x49 ;  /* 0x0000004900367836 */ /* 0x000fe20000000000 */
[----:B------:R-:W-:Y:S01]  /*10c50*/  ISETP.GT.AND P1, PT, R208, R64, PT ;  /* 0x00000040d000720c */ /* 0x000fe20003f24270 */
[----:B------:R-:W-:Y:S01]  /*10c60*/  FMUL.FTZ R90, R90, UR5 ;  /* 0x000000055a5a7c20 */ /* 0x000fe20008410000 */
[-C--:B------:R-:W-:Y:S01]  /*10c70*/  ISETP.GT.AND P0, PT, R205, R50.reuse, PT ;  /* 0x00000032cd00720c */ /* 0x080fe20003f04270 */
[----:B------:R-:W-:Y:S01]  /*10c80*/  FMUL.FTZ R94, R94, UR5 ;  /* 0x000000055e5e7c20 */ /* 0x000fe20008410000 */
[-C--:B------:R-:W-:Y:S01]  /*10c90*/  ISETP.GT.AND P2, PT, R207, R50.reuse, PT ;  /* 0x00000032cf00720c */ /* 0x080fe20003f44270 */
[----:B------:R-:W-:Y:S01]  /*10ca0*/  FMUL.FTZ R95, R95, UR5 ;  /* 0x000000055f5f7c20 */ /* 0x000fe20008410000 */
[----:B------:R-:W-:Y:S02]  /*10cb0*/  FSEL R53, R53, -INF , !P6 ;  /* 0xff80000035357808 */ /* 0x000fe40007000000 */
[----:B------:R-:W-:Y:S02]  /*10cc0*/  ISETP.GT.AND P6, PT, R206, R50, PT ;  /* 0x00000032ce00720c */ /* 0x000fe40003fc4270 */
[----:B------:R-:W-:Y:S01]  /*10cd0*/  FSEL R230, R230, -INF , !P3 ;  /* 0xff800000e6e67808 */ /* 0x000fe20005800000 */
[----:B------:R-:W-:Y:S01]  /*10ce0*/  FMUL.FTZ R99, R99, UR5 ;  /* 0x0000000563637c20 */ /* 0x000fe20008410000 */
[----:B----4-:R-:W-:Y:S02]  /*10cf0*/  FSEL R63, R63, -INF , !P0 ;  /* 0xff8000003f3f7808 */ /* 0x010fe40004000000 */
[----:B-1----:R-:W-:Y:S02]  /*10d00*/  FSEL R224, R2, -INF , !P1 ;  /* 0xff80000002e07808 */ /* 0x002fe40004800000 */
[----:B------:R-:W-:Y:S01]  /*10d10*/  FSEL R52, R52, -INF , !P2 ;  /* 0xff80000034347808 */ /* 0x000fe20005000000 */
[----:B------:R1:W-:Y:S01]  /*10d20*/  MUFU.TANH R2, R84 ;  /* 0x0000005400027308 */ /* 0x0003e20000002400 */
[-C--:B------:R-:W-:Y:S02]  /*10d30*/  ISETP.GE.AND P3, PT, R64, R201.reuse, PT ;  /* 0x000000c94000720c */ /* 0x080fe40003f66270 */
[----:B------:R-:W-:Y:S02]  /*10d40*/  ISETP.GE.AND P0, PT, R50, R202, PT ;  /* 0x000000ca3200720c */ /* 0x000fe40003f06270 */
[----:B------:R-:W-:Y:S02]  /*10d50*/  ISETP.GT.AND P2, PT, R205, R64, PT ;  /* 0x00000040cd00720c */ /* 0x000fe40003f44270 */
[----:B------:R-:W-:Y:S02]  /*10d60*/  FSEL R62, R62, -INF , !P6 ;  /* 0xff8000003e3e7808 */ /* 0x000fe40007000000 */
[-C--:B------:R-:W-:Y:S02]  /*10d70*/  ISETP.GE.AND P6, PT, R64, R202.reuse, PT ;  /* 0x000000ca4000720c */ /* 0x080fe40003fc6270 */
[----:B------:R-:W-:Y:S02]  /*10d80*/  FSEL R233, R52, -INF , !P0 ;  /* 0xff80000034e97808 */ /* 0x000fe40004000000 */
[----:B------:R-:W-:Y:S01]  /*10d90*/  FSEL R221, R60, -INF , !P3 ;  /* 0xff8000003cdd7808 */ /* 0x000fe20005800000 */
[----:B------:R-:W-:Y:S01]  /*10da0*/  MUFU.TANH R52, R87 ;  /* 0x0000005700347308 */ /* 0x000fe20000002400 */
[----:B------:R-:W-:Y:S01]  /*10db0*/  ISETP.GE.AND P5, PT, R45, R202, PT ;  /* 0x000000ca2d00720c */ /* 0x000fe20003fa6270 */
[----:B------:R-:W-:Y:S01]  /*10dc0*/  FMUL.FTZ R45, R80, UR5 ;  /* 0x00000005502d7c20 */ /* 0x000fe20008410000 */
[----:B-----5:R-:W-:Y:S02]  /*10dd0*/  FSEL R61, R61, -INF , !P2 ;  /* 0xff8000003d3d7808 */ /* 0x020fe40005000000 */
[----:B------:R-:W-:Y:S02]  /*10de0*/  ISETP.GE.AND P1, PT, R50, R201, PT ;  /* 0x000000c93200720c */ /* 0x000fe40003f26270 */
[C---:B------:R-:W-:Y:S03]  /*10df0*/  ISETP.GT.AND P0, PT, R205.reuse, R5, PT ;  /* 0x00000005cd00720c */ /* 0x040fe60003f04270 */
[----:B------:R-:W3:Y:S01]  /*10e00*/  MUFU.TANH R45, R45 ;  /* 0x0000002d002d7308 */ /* 0x000ee20000002400 */
[----:B------:R-:W-:Y:S02]  /*10e10*/  ISETP.GT.AND P3, PT, R205, R4, PT ;  /* 0x00000004cd00720c */ /* 0x000fe40003f64270 */
[----:B------:R-:W-:Y:S02]  /*10e20*/  ISETP.GT.AND P2, PT, R208, R50, PT ;  /* 0x00000032d000720c */ /* 0x000fe40003f44270 */
[----:B------:R-:W-:Y:S02]  /*10e30*/  FSEL R232, R53, -INF , !P6 ;  /* 0xff80000035e87808 */ /* 0x000fe40007000000 */
[----:B------:R-:W-:Y:S02]  /*10e40*/  FSEL R229, R48, -INF , !P5 ;  /* 0xff80000030e57808 */ /* 0x000fe40006800000 */
[----:B------:R-:W-:Y:S01]  /*10e50*/  FSEL R220, R62, -INF , !P1 ;  /* 0xff8000003edc7808 */ /* 0x000fe20004800000 */
[----:B------:R-:W-:Y:S01]  /*10e60*/  MUFU.TANH R48, R83 ;  /* 0x0000005300307308 */ /* 0x000fe20000002400 */
[----:B--2---:R-:W-:Y:S01]  /*10e70*/  FSEL R82, R8, -INF , !P0 ;  /* 0xff80000008527808 */ /* 0x004fe20004000000 */
[----:B------:R-:W-:Y:S01]  /*10e80*/  FMUL.FTZ R8, R88, UR5 ;  /* 0x0000000558087c20 */ /* 0x000fe20008410000 */
[----:B------:R-:W-:Y:S01]  /*10e90*/  FSEL R53, R9, -INF , !P3 ;  /* 0xff80000009357808 */ /* 0x000fe20005800000 */
[----:B------:R-:W-:Y:S01]  /*10ea0*/  FMUL.FTZ R9, R89, UR5 ;  /* 0x0000000559097c20 */ /* 0x000fe20008410000 */
[----:B------:R-:W-:Y:S02]  /*10eb0*/  ISETP.GE.AND P5, PT, R64, R204, PT ;  /* 0x000000cc4000720c */ /* 0x000fe40003fa6270 */
[----:B------:R-:W-:Y:S03]  /*10ec0*/  FSEL R228, R36, -INF , !P2 ;  /* 0xff80000024e47808 */ /* 0x000fe60005000000 */
[----:B------:R-:W-:Y:S01]  /*10ed0*/  MUFU.TANH R8, R8 ;  /* 0x0000000800087308 */ /* 0x000fe20000002400 */
[----:B------:R-:W-:Y:S01]  /*10ee0*/  ISETP.GE.AND P6, PT, R50, R203, PT ;  /* 0x000000cb3200720c */ /* 0x000fe20003fc6270 */
[----:B------:R-:W-:Y:S01]  /*10ef0*/  FMUL.FTZ R36, R85, UR5 ;  /* 0x0000000555247c20 */ /* 0x000fe20008410000 */
[CC--:B------:R-:W-:Y:S02]  /*10f00*/  ISETP.GT.AND P1, PT, R208.reuse, R5.reuse, PT ;  /* 0x00000005d000720c */ /* 0x0c0fe40003f24270 */
[----:B------:R-:W-:Y:S02]  /*10f10*/  ISETP.GT.AND P0, PT, R208, R4, PT ;  /* 0x00000004d000720c */ /* 0x000fe40003f04270 */
[----:B------:R-:W-:Y:S03]  /*10f20*/  ISETP.GT.AND P3, PT, R207, R5, PT ;  /* 0x00000005cf00720c */ /* 0x000fe60003f64270 */
[----:B------:R-:W-:Y:S01]  /*10f30*/  MUFU.TANH R9, R9 ;  /* 0x0000000900097308 */ /* 0x000fe20000002400 */
[----:B------:R-:W-:Y:S01]  /*10f40*/  FSEL R227, R55, -INF , !P4 ;  /* 0xff80000037e37808 */ /* 0x000fe20006000000 */
[----:B------:R-:W-:Y:S01]  /*10f50*/  VIADD R55, R0, 0x48 ;  /* 0x0000004800377836 */ /* 0x000fe20000000000 */
[----:B------:R-:W-:Y:S02]  /*10f60*/  FSEL R41, R41, -INF , !P1 ;  /* 0xff80000029297808 */ /* 0x000fe40004800000 */
[----:B------:R-:W-:Y:S01]  /*10f70*/  FSEL R80, R40, -INF , !P0 ;  /* 0xff80000028507808 */ /* 0x000fe20004000000 */
[----:B------:R-:W-:Y:S01]  /*10f80*/  FMUL.FTZ R40, R92, UR5 ;  /* 0x000000055c287c20 */ /* 0x000fe20008410000 */
[----:B------:R-:W-:Y:S03]  /*10f90*/  FSEL R226, R61, -INF , !P5 ;  /* 0xff8000003de27808 */ /* 0x000fe60006800000 */
[----:B------:R-:W2:Y:S01]  /*10fa0*/  MUFU.TANH R36, R36 ;  /* 0x0000002400247308 */ /* 0x000ea20000002400 */
[----:B------:R-:W-:Y:S02]  /*10fb0*/  FSEL R228, R228, -INF , !P6 ;  /* 0xff800000e4e47808 */ /* 0x000fe40007000000 */
[----:B------:R-:W-:Y:S02]  /*10fc0*/  FSEL R176, R3, -INF , !P3 ;  /* 0xff80000003b07808 */ /* 0x000fe40005800000 */
[----:B------:R-:W-:Y:S02]  /*10fd0*/  ISETP.GE.AND P4, PT, R64, R203, PT ;  /* 0x000000cb4000720c */ /* 0x000fe40003f86270 */
[-C--:B------:R-:W-:Y:S03]  /*10fe0*/  ISETP.GE.AND P2, PT, R50, R204.reuse, PT ;  /* 0x000000cc3200720c */ /* 0x080fe60003f46270 */
[----:B------:R-:W-:Y:S01]  /*10ff0*/  MUFU.TANH R40, R40 ;  /* 0x0000002800287308 */ /* 0x000fe20000002400 */
[----:B------:R-:W-:Y:S01]  /*11000*/  ISETP.GT.AND P1, PT, R206, R5, PT ;  /* 0x00000005ce00720c */ /* 0x000fe20003f24270 */
[----:B------:R-:W-:Y:S01]  /*11010*/  FMUL.FTZ R50, R86, UR5 ;  /* 0x0000000556327c20 */ /* 0x000fe20008410000 */
[C---:B------:R-:W-:Y:S02]  /*11020*/  ISETP.GE.AND P0, PT, R5.reuse, R204, PT ;  /* 0x000000cc0500720c */ /* 0x040fe40003f06270 */
[----:B------:R-:W-:Y:S02]  /*11030*/  ISETP.GE.AND P5, PT, R5, R203, PT ;  /* 0x000000cb0500720c */ /* 0x000fe40003fa6270 */
[-C--:B------:R-:W-:Y:S03]  /*11040*/  ISETP.GT.AND P6, PT, R207, R4.reuse, PT ;  /* 0x00000004cf00720c */ /* 0x080fe60003fc4270 */
[----:B------:R-:W-:Y:S01]  /*11050*/  MUFU.TANH R3, R90 ;  /* 0x0000005a00037308 */ /* 0x000fe20000002400 */
[----:B------:R-:W-:Y:S02]  /*11060*/  ISETP.GT.AND P3, PT, R206, R4, PT ;  /* 0x00000004ce00720c */ /* 0x000fe40003f64270 */
[----:B------:R-:W-:Y:S02]  /*11070*/  FSEL R225, R63, -INF , !P2 ;  /* 0xff8000003fe17808 */ /* 0x000fe40005000000 */
[----:B------:R-:W-:Y:S02]  /*11080*/  FSEL R224, R224, -INF , !P4 ;  /* 0xff800000e0e07808 */ /* 0x000fe40006000000 */
[----:B------:R-:W-:Y:S03]  /*11090*/  FSEL R171, R42, -INF , !P6 ;  /* 0xff8000002aab7808 */ /* 0x000fe60007000000 */
[----:B------:R-:W4:Y:S01]  /*110a0*/  MUFU.TANH R50, R50 ;  /* 0x0000003200327308 */ /* 0x000f220000002400 */
[----:B------:R-:W-:Y:S01]  /*110b0*/  FSEL R169, R46, -INF , !P1 ;  /* 0xff8000002ea97808 */ /* 0x000fe20004800000 */
[----:B------:R-:W-:Y:S01]  /*110c0*/  FMUL.FTZ R46, R93, UR5 ;  /* 0x000000055d2e7c20 */ /* 0x000fe20008410000 */
[----:B------:R-:W-:Y:S02]  /*110d0*/  FSEL R51, R51, -INF , !P3 ;  /* 0xff80000033337808 */ /* 0x000fe40005800000 */
[----:B------:R-:W-:Y:S02]  /*110e0*/  FSEL R82, R82, -INF , !P0 ;  /* 0xff80000052527808 */ /* 0x000fe40004000000 */
[----:B-1----:R-:W-:Y:S03]  /*110f0*/  FSEL R84, R41, -INF , !P5 ;  /* 0xff80000029547808 */ /* 0x002fe60006800000 */
[----:B------:R-:W1:Y:S01]  /*11100*/  MUFU.TANH R42, R91 ;  /* 0x0000005b002a7308 */ /* 0x000e620000002400 */
[C---:B------:R-:W-:Y:S01]  /*11110*/  ISETP.GE.AND P2, PT, R5.reuse, R202, PT ;  /* 0x000000ca0500720c */ /* 0x040fe20003f46270 */
[----:B------:R-:W-:Y:S01]  /*11120*/  FMUL.FTZ R41, R96, UR5 ;  /* 0x0000000560297c20 */ /* 0x000fe20008410000 */
[----:B------:R-:W-:Y:S02]  /*11130*/  ISETP.GE.AND P4, PT, R5, R201, PT ;  /* 0x000000c90500720c */ /* 0x000fe40003f86270 */
[C---:B------:R-:W-:Y:S02]  /*11140*/  ISETP.GE.AND P6, PT, R4.reuse, R204, PT ;  /* 0x000000cc0400720c */ /* 0x040fe40003fc6270 */
[C---:B------:R-:W-:Y:S03]  /*11150*/  ISETP.GE.AND P1, PT, R4.reuse, R203, PT ;  /* 0x000000cb0400720c */ /* 0x040fe60003f26270 */
[----:B------:R-:W-:Y:S01]  /*11160*/  MUFU.TANH R46, R46 ;  /* 0x0000002e002e7308 */ /* 0x000fe20000002400 */
[C---:B------:R-:W-:Y:S02]  /*11170*/  ISETP.GE.AND P3, PT, R4.reuse, R202, PT ;  /* 0x000000ca0400720c */ /* 0x040fe40003f66270 */
[----:B------:R-:W-:Y:S02]  /*11180*/  ISETP.GE.AND P0, PT, R4, R201, PT ;  /* 0x000000c90400720c */ /* 0x000fe40003f06270 */
[-C--:B------:R-:W-:Y:S01]  /*11190*/  ISETP.GT.AND P5, PT, R207, R54.reuse, PT ;  /* 0x00000036cf00720c */ /* 0x080fe20003fa4270 */
[----:B------:R-:W5:Y:S01]  /*111a0*/  LDSM.16.M88.4 R4, [R185+0x3800] ;  /* 0x00380000b904783b */ /* 0x000f620000000200 */
[----:B------:R-:W-:Y:S01]  /*111b0*/  FSEL R88, R53, -INF , !P6 ;  /* 0xff80000035587808 */ /* 0x000fe20007000000 */
[----:B------:R-:W-:Y:S01]  /*111c0*/  VIADD R53, R0, 0x50 ;  /* 0x0000005000357836 */ /* 0x000fe20000000000 */
[----:B------:R-:W-:Y:S01]  /*111d0*/  FSEL R179, R11, -INF , !P5 ;  /* 0xff8000000bb37808 */ /* 0x000fe20006800000 */
[----:B------:R-:W-:Y:S01]  /*111e0*/  MUFU.TANH R41, R41 ;  /* 0x0000002900297308 */ /* 0x000fe20000002400 */
[----:B------:R-:W-:Y:S02]  /*111f0*/  FSEL R80, R80, -INF , !P1 ;  /* 0xff80000050507808 */ /* 0x000fe40004800000 */
[----:B------:R-:W-:Y:S01]  /*11200*/  FSEL R73, R51, -INF , !P0 ;  /* 0xff80000033497808 */ /* 0x000fe20004000000 */
[----:B------:R-:W-:Y:S01]  /*11210*/  VIADD R51, R0, 0x51 ;  /* 0x0000005100337836 */ /* 0x000fe20000000000 */
[-C--:B------:R-:W-:Y:S02]  /*11220*/  ISETP.GT.AND P6, PT, R207, R55.reuse, PT ;  /* 0x00000037cf00720c */ /* 0x080fe40003fc4270 */
[-C--:B------:R-:W-:Y:S03]  /*11230*/  ISETP.GT.AND P1, PT, R206, R55.reuse, PT ;  /* 0x00000037ce00720c */ /* 0x080fe60003f24270 */
[----:B------:R3:W1:Y:S01]  /*11240*/  MUFU.TANH R11, R94 ;  /* 0x0000005e000b7308 */ /* 0x0006620000002400 */
[-C--:B------:R-:W-:Y:S02]  /*11250*/  ISETP.GT.AND P0, PT, R205, R54.reuse, PT ;  /* 0x00000036cd00720c */ /* 0x080fe40003f04270 */
[----:B------:R-:W-:Y:S02]  /*11260*/  FSEL R178, R10, -INF , !P6 ;  /* 0xff8000000ab27808 */ /* 0x000fe40007000000 */
[----:B------:R-:W-:Y:S02]  /*11270*/  FSEL R43, R43, -INF , !P1 ;  /* 0xff8000002b2b7808 */ /* 0x000fe40004800000 */
[----:B------:R-:W-:Y:S03]  /*11280*/  FSEL R176, R176, -INF , !P2 ;  /* 0xff800000b0b07808 */ /* 0x000fe60005000000 */
[----:B------:R-:W1:Y:S01]  /*11290*/  MUFU.TANH R10, R95 ;  /* 0x0000005f000a7308 */ /* 0x000e620000002400 */
[----:B------:R-:W-:Y:S02]  /*112a0*/  FSEL R47, R47, -INF , !P0 ;  /* 0xff8000002f2f7808 */ /* 0x000fe40004000000 */
[----:B------:R-:W-:Y:S02]  /*112b0*/  ISETP.GT.AND P6, PT, R206, R54, PT ;  /* 0x00000036ce00720c */ /* 0x000fe40003fc4270 */
[----:B------:R-:W-:Y:S02]  /*112c0*/  ISETP.GT.AND P1, PT, R208, R55, PT ;  /* 0x00000037d000720c */ /* 0x000fe40003f24270 */
[----:B------:R-:W-:Y:S02]  /*112d0*/  ISETP.GE.AND P2, PT, R55, R201, PT ;  /* 0x000000c93700720c */ /* 0x000fe40003f46270 */
[-C--:B------:R-:W-:Y:S02]  /*112e0*/  ISETP.GE.AND P0, PT, R54, R202.reuse, PT ;  /* 0x000000ca3600720c */ /* 0x080fe40003f06270 */
[----:B------:R-:W-:Y:S02]  /*112f0*/  ISETP.GT.AND P5, PT, R205, R55, PT ;  /* 0x00000037cd00720c */ /* 0x000fe40003fa4270 */
[----:B------:R-:W-:Y:S01]  /*11300*/  FSEL R78, R44, -INF , !P6 ;  /* 0xff8000002c4e7808 */ /* 0x000fe20007000000 */
[----:B------:R-:W-:Y:S01]  /*11310*/  FMUL.FTZ R44, R97, UR5 ;  /* 0x00000005612c7c20 */ /* 0x000fe20008410000 */
[----:B------:R-:W-:Y:S02]  /*11320*/  FSEL R49, R49, -INF , !P1 ;  /* 0xff80000031317808 */ /* 0x000fe40004800000 */
[----:B------:R-:W-:Y:S02]  /*11330*/  FSEL R179, R179, -INF , !P0 ;  /* 0xff800000b3b37808 */ /* 0x000fe40004000000 */
[----:B------:R-:W-:Y:S01]  /*11340*/  FSEL R79, R43, -INF , !P2 ;  /* 0xff8000002b4f7808 */ /* 0x000fe20005000000 */
[-C--:B-----5:R-:W-:Y:S01]  /*11350*/  HMMA.16816.F32.BF16 R100, R172, R4.reuse, R100 ;  /* 0x00000004ac64723c */ /* 0x0a0fe20000041864 */
[----:B------:R-:W5:Y:S02]  /*11360*/  MUFU.TANH R44, R44 ;  /* 0x0000002c002c7308 */ /* 0x000f640000002400 */
[----:B------:R-:W-:Y:S02]  /*11370*/  ISETP.GE.AND P6, PT, R55, R202, PT ;  /* 0x000000ca3700720c */ /* 0x000fe40003fc6270 */
[----:B---3--:R-:W-:Y:S01]  /*11380*/  FSEL R94, R45, -INF , !P5 ;  /* 0xff8000002d5e7808 */ /* 0x008fe20006800000 */
[----:B------:R-:W-:Y:S01]  /*11390*/  FMUL.FTZ R45, R98, UR5 ;  /* 0x00000005622d7c20 */ /* 0x000fe20008410000 */
[----:B------:R-:W-:Y:S01]  /*113a0*/  ISETP.GE.AND P1, PT, R54, R201, PT ;  /* 0x000000c93600720c */ /* 0x000fe20003f26270 */
[C---:B------:R-:W-:Y:S04]  /*113b0*/  HMMA.16816.F32.BF16 R104, R180.reuse, R4, R104 ;  /* 0x00000004b468723c */ /* 0x040fe80000041868 */
[C---:B------:R-:W-:Y:S01]  /*113c0*/  ISETP.GT.AND P0, PT, R205.reuse, R53, PT ;  /* 0x00000035cd00720c */ /* 0x040fe20003f04270 */
[----:B------:R-:W3:Y:S01]  /*113d0*/  MUFU.TANH R45, R45 ;  /* 0x0000002d002d7308 */ /* 0x000ee20000002400 */
[----:B------:R-:W-:Y:S02]  /*113e0*/  ISETP.GT.AND P2, PT, R205, R51, PT ;  /* 0x00000033cd00720c */ /* 0x000fe40003f44270 */
[----:B------:R-:W-:Y:S01]  /*113f0*/  ISETP.GT.AND P5, PT, R208, R54, PT ;  /* 0x00000036d000720c */ /* 0x000fe20003fa4270 */
[-C--:B------:R-:W-:Y:S03]  /*11400*/  HMMA.16816.F32.BF16 R108, R180, R6.reuse, R108 ;  /* 0x00000006b46c723c */ /* 0x080fe6000004186c */
[----:B------:R-:W-:Y:S01]  /*11410*/  FSEL R178, R178, -INF , !P6 ;  /* 0xff800000b2b27808 */ /* 0x000fe20007000000 */
[----:B------:R-:W-:Y:S01]  /*11420*/  FMUL.FTZ R101, R101, UR5 ;  /* 0x0000000565657c20 */ /* 0x000fe20008410000 */
[----:B------:R-:W-:Y:S01]  /*11430*/  FSEL R78, R78, -INF , !P1 ;  /* 0xff8000004e4e7808 */ /* 0x000fe20004800000 */
[----:B------:R-:W-:Y:S01]  /*11440*/  FMUL.FTZ R103, R103, UR5 ;  /* 0x0000000567677c20 */ /* 0x000fe20008410000 */
[----:B------:R-:W-:Y:S01]  /*11450*/  FSEL R61, R2, -INF , !P0 ;  /* 0xff800000023d7808 */ /* 0x000fe20004000000 */
[----:B------:R-:W-:Y:S01]  /*11460*/  FMUL.FTZ R2, R100, UR5 ;  /* 0x0000000564027c20 */ /* 0x000fe20008410000 */
[----:B--2---:R-:W-:Y:S01]  /*11470*/  FSEL R62, R36, -INF , !P2 ;  /* 0xff800000243e7808 */ /* 0x004fe20005000000 */
[C---:B------:R-:W-:Y:S01]  /*11480*/  HMMA.16816.F32.BF16 R112, R172.reuse, R6, R112 ;  /* 0x00000006ac70723c */ /* 0x040fe20000041870 */
[----:B------:R-:W2:Y:S03]  /*11490*/  MUFU.TANH R36, R99 ;  /* 0x0000006300247308 */ /* 0x000ea60000002400 */
[----:B------:R-:W-:Y:S01]  /*114a0*/  FSEL R48, R48, -INF , !P5 ;  /* 0xff80000030307808 */ /* 0x000fe20006800000 */
[----:B------:R-:W-:Y:S01]  /*114b0*/  FMUL.FTZ R5, R105, UR5 ;  /* 0x0000000569057c20 */ /* 0x000fe20008410000 */
[----:B------:R-:W-:Y:S01]  /*114c0*/  ISETP.GE.AND P6, PT, R54, R203, PT ;  /* 0x000000cb3600720c */ /* 0x000fe20003fc6270 */
[----:B------:R-:W-:Y:S01]  /*114d0*/  FMUL.FTZ R107, R107, UR5 ;  /* 0x000000056b6b7c20 */ /* 0x000fe20008410000 */
[C---:B------:R-:W-:Y:S03]  /*114e0*/  ISETP.GT.AND P1, PT, R208.reuse, R53, PT ;  /* 0x00000035d000720c */ /* 0x040fe60003f24270 */
[----:B------:R-:W2:Y:S01]  /*114f0*/  MUFU.TANH R2, R2 ;  /* 0x0000000200027308 */ /* 0x000ea20000002400 */
[----:B------:R-:W-:Y:S01]  /*11500*/  ISETP.GT.AND P0, PT, R208, R51, PT ;  /* 0x00000033d000720c */ /* 0x000fe20003f04270 */
[----:B------:R-:W-:Y:S01]  /*11510*/  FMUL.FTZ R111, R111, UR5 ;  /* 0x000000056f6f7c20 */ /* 0x000fe20008410000 */
[-C--:B------:R-:W-:Y:S01]  /*11520*/  ISETP.GT.AND P2, PT, R207, R53.reuse, PT ;  /* 0x00000035cf00720c */ /* 0x080fe20003f44270 */
[----:B------:R-:W-:Y:S01]  /*11530*/  FMUL.FTZ R109, R109, UR5 ;  /* 0x000000056d6d7c20 */ /* 0x000fe20008410000 */
[----:B----4-:R-:W-:Y:S01]  /*11540*/  FSEL R50, R50, -INF , !P1 ;  /* 0xff80000032327808 */ /* 0x010fe20004800000 */
[----:B------:R-:W-:Y:S01]  /*11550*/  FMUL.FTZ R7, R110, UR5 ;  /* 0x000000056e077c20 */ /* 0x000fe20008410000 */
[----:B------:R-:W-:Y:S03]  /*11560*/  FSEL R43, R52, -INF , !P0 ;  /* 0xff800000342b7808 */ /* 0x000fe60004000000 */
[----:B------:R-:W4:Y:S01]  /*11570*/  MUFU.TANH R4, R101 ;  /* 0x0000006500047308 */ /* 0x000f220000002400 */
[----:B------:R-:W-:Y:S01]  /*11580*/  FSEL R98, R48, -INF , !P6 ;  /* 0xff80000030627808 */ /* 0x000fe20007000000 */
[----:B------:R-:W-:Y:S01]  /*11590*/  FMUL.FTZ R48, R106, UR5 ;  /* 0x000000056a307c20 */ /* 0x000fe20008410000 */
[----:B------:R-:W-:Y:S01]  /*115a0*/  FSEL R8, R8, -INF , !P2 ;  /* 0xff80000008087808 */ /* 0x000fe20005000000 */
[----:B------:R-:W-:Y:S01]  /*115b0*/  FMUL.FTZ R113, R113, UR5 ;  /* 0x0000000571717c20 */ /* 0x000fe20008410000 */
[----:B------:R-:W-:Y:S01]  /*115c0*/  ISETP.GT.AND P1, PT, R206, R53, PT ;  /* 0x00000035ce00720c */ /* 0x000fe20003f24270 */
[----:B------:R-:W-:Y:S01]  /*115d0*/  FMUL.FTZ R114, R114, UR5 ;  /* 0x0000000572727c20 */ /* 0x000fe20008410000 */
[-C--:B------:R-:W-:Y:S03]  /*115e0*/  ISETP.GE.AND P0, PT, R53, R204.reuse, PT ;  /* 0x000000cc3500720c */ /* 0x080fe60003f06270 */
[----:B------:R-:W-:Y:S01]  /*115f0*/  MUFU.TANH R5, R5 ;  /* 0x0000000500057308 */ /* 0x000fe20000002400 */
[-C--:B------:R-:W-:Y:S02]  /*11600*/  ISETP.GT.AND P6, PT, R207, R51.reuse, PT ;  /* 0x00000033cf00720c */ /* 0x080fe40003fc4270 */
[----:B------:R-:W-:Y:S02]  /*11610*/  ISETP.GT.AND P2, PT, R206, R51, PT ;  /* 0x00000033ce00720c */ /* 0x000fe40003f44270 */
[----:B------:R-:W-:Y:S02]  /*11620*/  FSEL R9, R9, -INF , !P6 ;  /* 0xff80000009097808 */ /* 0x000fe40007000000 */
[----:B------:R-:W-:Y:S01]  /*11630*/  FSEL R67, R3, -INF , !P1 ;  /* 0xff80000003437808 */ /* 0x000fe20004800000 */
[----:B------:R-:W-:Y:S01]  /*11640*/  FMUL.FTZ R3, R104, UR5 ;  /* 0x0000000568037c20 */ /* 0x000fe20008410000 */
[----:B-1----:R-:W-:Y:S01]  /*11650*/  FSEL R66, R42, -INF , !P2 ;  /* 0xff8000002a427808 */ /* 0x002fe20005000000 */
[----:B------:R-:W-:Y:S01]  /*11660*/  MUFU.TANH R48, R48 ;  /* 0x0000003000307308 */ /* 0x000fe20000002400 */
[----:B------:R-:W-:Y:S02]  /*11670*/  FSEL R61, R61, -INF , !P0 ;  /* 0xff8000003d3d7808 */ /* 0x000fe40004000000 */
[----:B------:R-:W-:Y:S02]  /*11680*/  FSEL R169, R169, -INF , !P4 ;  /* 0xff800000a9a97808 */ /* 0x000fe40006000000 */
[C---:B------:R-:W-:Y:S02]  /*11690*/  ISETP.GE.AND P6, PT, R51.reuse, R204, PT ;  /* 0x000000cc3300720c */ /* 0x040fe40003fc6270 */
[C---:B------:R-:W-:Y:S03]  /*116a0*/  ISETP.GE.AND P1, PT, R51.reuse, R203, PT ;  /* 0x000000cb3300720c */ /* 0x040fe60003f26270 */
[----:B------:R-:W-:Y:S01]  /*116b0*/  MUFU.TANH R3, R3 ;  /* 0x0000000300037308 */ /* 0x000fe20000002400 */
[C---:B------:R-:W-:Y:S02]  /*116c0*/  ISETP.GE.AND P2, PT, R51.reuse, R202, PT ;  /* 0x000000ca3300720c */ /* 0x040fe40003f46270 */
[----:B------:R-:W-:Y:S01]  /*116d0*/  ISETP.GE.AND P0, PT, R51, R201, PT ;  /* 0x000000c93300720c */ /* 0x000fe20003f06270 */
[----:B------:R-:W-:Y:S01]  /*116e0*/  VIADD R51, R0, 0x58 ;  /* 0x0000005800337836 */ /* 0x000fe20000000000 */
[----:B------:R-:W-:Y:S02]  /*116f0*/  ISETP.GE.AND P4, PT, R55, R203, PT ;  /* 0x000000cb3700720c */ /* 0x000fe40003f86270 */
[----:B------:R-:W-:Y:S03]  /*11700*/  FSEL R62, R62, -INF , !P6 ;  /* 0xff8000003e3e7808 */ /* 0x000fe60007000000 */
[----:B------:R-:W-:Y:S01]  /*11710*/  MUFU.TANH R42, R103 ;  /* 0x00000067002a7308 */ /* 0x000fe20000002400 */
[----:B------:R-:W-:Y:S01]  /*11720*/  FSEL R87, R49, -INF , !P4 ;  /* 0xff80000031577808 */ /* 0x000fe20006000000 */
[----:B------:R-:W-:Y:S01]  /*11730*/  VIADD R49, R0, 0x59 ;  /* 0x0000005900317836 */ /* 0x000fe20000000000 */
[----:B------:R-:W-:Y:S02]  /*11740*/  ISETP.GE.AND P5, PT, R54, R204, PT ;  /* 0x000000cc3600720c */ /* 0x000fe40003fa6270 */
[-C--:B------:R-:W-:Y:S02]  /*11750*/  ISETP.GT.AND P6, PT, R207, R51.reuse, PT ;  /* 0x00000033cf00720c */ /* 0x080fe40003fc4270 */
[----:B------:R-:W-:Y:S01]  /*11760*/  FSEL R93, R47, -INF , !P5 ;  /* 0xff8000002f5d7808 */ /* 0x000fe20006800000 */
[----:B------:R-:W-:Y:S01]  /*11770*/  FMUL.FTZ R47, R102, UR5 ;  /* 0x00000005662f7c20 */ /* 0x000fe20008410000 */
[----:B------:R-:W-:Y:S01]  /*11780*/  FSEL R43, R43, -INF , !P1 ;  /* 0xff8000002b2b7808 */ /* 0x000fe20004800000 */
[----:B------:R-:W-:Y:S01]  /*11790*/  MUFU.TANH R6, R109 ;  /* 0x0000006d00067308 */ /* 0x000fe20000002400 */
[----:B------:R-:W-:Y:S01]  /*117a0*/  FSEL R74, R40, -INF , !P6 ;  /* 0xff800000284a7808 */ /* 0x000fe20007000000 */
[----:B------:R-:W-:Y:S01]  /*117b0*/  FMUL.FTZ R40, R108, UR5 ;  /* 0x000000056c287c20 */ /* 0x000fe20008410000 */
[----:B------:R-:W-:Y:S02]  /*117c0*/  ISETP.GE.AND P5, PT, R53, R202, PT ;  /* 0x000000ca3500720c */ /* 0x000fe40003fa6270 */
[C---:B------:R-:W-:Y:S02]  /*117d0*/  ISETP.GT.AND P1, PT, R206.reuse, R51, PT ;  /* 0x00000033ce00720c */ /* 0x040fe40003f24270 */
[----:B------:R-:W-:Y:S03]  /*117e0*/  ISETP.GT.AND P6, PT, R206, R49, PT ;  /* 0x00000031ce00720c */ /* 0x000fe60003fc4270 */
[----:B------:R-:W1:Y:S01]  /*117f0*/  MUFU.TANH R47, R47 ;  /* 0x0000002f002f7308 */ /* 0x000e620000002400 */
[----:B------:R-:W-:Y:S02]  /*11800*/  FSEL R72, R11, -INF , !P1 ;  /* 0xff8000000b487808 */ /* 0x000fe40004800000 */
[----:B------:R-:W-:Y:S02]  /*11810*/  FSEL R71, R10, -INF , !P6 ;  /* 0xff8000000a477808 */ /* 0x000fe40007000000 */
[----:B------:R-:W-:Y:S02]  /*11820*/  FSEL R75, R8, -INF , !P5 ;  /* 0xff800000084b7808 */ /* 0x000fe40006800000 */
[----:B------:R-:W-:Y:S03]  /*11830*/  FSEL R70, R9, -INF , !P2 ;  /* 0xff80000009467808 */ /* 0x000fe60005000000 */
[----:B------:R-:W1:Y:S01]  /*11840*/  MUFU.TANH R40, R40 ;  /* 0x0000002800287308 */ /* 0x000e620000002400 */
[----:B------:R-:W-:Y:S01]  /*11850*/  FSEL R171, R171, -INF , !P3 ;  /* 0xff800000abab7808 */ /* 0x000fe20005800000 */
[----:B------:R-:W4:Y:S01]  /*11860*/  LDSM.16.M88.4 R8, [R185+0x3c00] ;  /* 0x003c0000b908783b */ /* 0x000f220000000200 */
[----:B------:R-:W-:Y:S01]  /*11870*/  ISETP.GE.AND P3, PT, R55, R204, PT ;  /* 0x000000cc3700720c */ /* 0x000fe20003f66270 */
[----:B------:R-:W-:Y:S04]  /*11880*/  DEPBAR.LE SB0, 0x0 ;  /* 0x000080000000791a */ /* 0x000fe80000000000 */
[----:B------:R-:W-:Y:S02]  /*11890*/  FSEL R94, R94, -INF , !P3 ;  /* 0xff8000005e5e7808 */ /* 0x000fe40005800000 */
[----:B------:R-:W-:Y:S01]  /*118a0*/  MUFU.TANH R7, R7 ;  /* 0x0000000700077308 */ /* 0x000fe20000002400 */
[----:B------:R-:W-:Y:S01]  /*118b0*/  ISETP.GE.AND P3, PT, R53, R203, PT ;  /* 0x000000cb3500720c */ /* 0x000fe20003f66270 */
[----:B------:R-:W-:Y:S01]  /*118c0*/  BAR.SYNC.DEFER_BLOCKING 0x0 ;  /* 0x0000000000007b1d */ /* 0x000fe20000010000 */
[----:B------:R-:W-:Y:S02]  /*118d0*/  FSEL R66, R66, -INF , !P0 ;  /* 0xff80000042427808 */ /* 0x000fe40004000000 */
[----:B------:R-:W-:Y:S01]  /*118e0*/  FSEL R60, R50, -INF , !P3 ;  /* 0xff800000323c7808 */ /* 0x000fe20005800000 */
[----:B------:R-:W-:Y:S01]  /*118f0*/  VIADD R50, R0, 0x60 ;  /* 0x0000006000327836 */ /* 0x000fe20000000000 */
[-C--:B------:R-:W-:Y:S02]  /*11900*/  ISETP.GT.AND P3, PT, R207, R49.reuse, PT ;  /* 0x00000031cf00720c */ /* 0x080fe40003f64270 */
[C---:B------:R-:W-:Y:S02]  /*11910*/  ISETP.GT.AND P0, PT, R205.reuse, R49, PT ;  /* 0x00000031cd00720c */ /* 0x040fe40003f04270 */
[----:B------:R-:W-:Y:S02]  /*11920*/  FSEL R83, R46, -INF , !P3 ;  /* 0xff8000002e537808 */ /* 0x000fe40005800000 */
[-C--:B------:R-:W-:Y:S02]  /*11930*/  ISETP.GT.AND P3, PT, R205, R51.reuse, PT ;  /* 0x00000033cd00720c */ /* 0x080fe40003f64270 */
[----:B-----5:R-:W-:Y:S02]  /*11940*/  FSEL R44, R44, -INF , !P0 ;  /* 0xff8000002c2c7808 */ /* 0x020fe40004000000 */
[-C--:B------:R-:W-:Y:S02]  /*11950*/  ISETP.GE.AND P0, PT, R49, R202.reuse, PT ;  /* 0x000000ca3100720c */ /* 0x080fe40003f06270 */
[----:B------:R-:W-:Y:S02]  /*11960*/  FSEL R41, R41, -INF , !P3 ;  /* 0xff80000029297808 */ /* 0x000fe40005800000 */
[C---:B------:R-:W-:Y:S02]  /*11970*/  ISETP.GT.AND P1, PT, R208.reuse, R51, PT ;  /* 0x00000033d000720c */ /* 0x040fe40003f24270 */
[----:B------:R-:W-:Y:S02]  /*11980*/  ISETP.GE.AND P6, PT, R51, R202, PT ;  /* 0x000000ca3300720c */ /* 0x000fe40003fc6270 */
[----:B------:R-:W-:Y:S02]  /*11990*/  ISETP.GT.AND P3, PT, R208, R49, PT ;  /* 0x00000031d000720c */ /* 0x000fe40003f64270 */
[----:B------:R-:W-:Y:S02]  /*119a0*/  FSEL R83, R83, -INF , !P0 ;  /* 0xff80000053537808 */ /* 0x000fe40004000000 */
[----:B------:R-:W-:Y:S02]  /*119b0*/  ISETP.GT.AND P0, PT, R205, R50, PT ;  /* 0x00000032cd00720c */ /* 0x000fe40003f04270 */
[----:B---3--:R-:W-:Y:S02]  /*119c0*/  FSEL R45, R45, -INF , !P1 ;  /* 0xff8000002d2d7808 */ /* 0x008fe40004800000 */
[----:B--2---:R-:W-:Y:S01]  /*119d0*/  FSEL R36, R36, -INF , !P3 ;  /* 0xff80000024247808 */ /* 0x004fe20005800000 */
[-C--:B----4-:R-:W-:Y:S05]  /*119e0*/  HMMA.16816.F32.BF16 R116, R172, R8.reuse, R116 ;  /* 0x00000008ac74723c */ /* 0x090fea0000041874 */
[----:B------:R-:W-:Y:S02]  /*119f0*/  FSEL R74, R74, -INF , !P6 ;  /* 0xff8000004a4a7808 */ /* 0x000fe40007000000 */
[C---:B------:R-:W-:Y:S01]  /*11a00*/  ISETP.GE.AND P1, PT, R49.reuse, R201, PT ;  /* 0x000000c93100720c */ /* 0x040fe20003f26270 */
[C---:B------:R-:W-:Y:S04]  /*11a10*/  HMMA.16816.F32.BF16 R120, R180.reuse, R8, R120 ;  /* 0x00000008b478723c */ /* 0x040fe80000041878 */
[CC--:B------:R-:W-:Y:S02]  /*11a20*/  ISETP.GE.AND P3, PT, R49.reuse, R204.reuse, PT ;  /* 0x000000cc3100720c */ /* 0x0c0fe40003f66270 */
[----:B------:R-:W-:Y:S01]  /*11a30*/  ISETP.GE.AND P6, PT, R49, R203, PT ;  /* 0x000000cb3100720c */ /* 0x000fe20003fc6270 */
[----:B------:R-:W-:Y:S01]  /*11a40*/  VIADD R49, R0, 0x61 ;  /* 0x0000006100317836 */ /* 0x000fe20000000000 */
[----:B------:R-:W-:Y:S01]  /*11a50*/  FSEL R69, R2, -INF , !P0 ;  /* 0xff80000002457808 */ /* 0x000fe20004000000 */
[-C--:B------:R-:W-:Y:S03]  /*11a60*/  HMMA.16816.F32.BF16 R124, R180, R10.reuse, R124 ;  /* 0x0000000ab47c723c */ /* 0x080fe6000004187c */
[----:B------:R-:W-:Y:S01]  /*11a70*/  ISETP.GE.AND P5, PT, R51, R201, PT ;  /* 0x000000c93300720c */ /* 0x000fe20003fa6270 */
[----:B------:R-:W-:Y:S01]  /*11a80*/  FMUL.FTZ R8, R116, UR5 ;  /* 0x0000000574087c20 */ /* 0x000fe20008410000 */
[----:B------:R-:W-:Y:S01]  /*11a90*/  FSEL R68, R36, -INF , !P6 ;  /* 0xff80000024447808 */ /* 0x000fe20007000000 */
[----:B------:R-:W-:Y:S01]  /*11aa0*/  FMUL.FTZ R119, R119, UR5 ;  /* 0x0000000577777c20 */ /* 0x000fe20008410000 */
[----:B------:R-:W-:Y:S01]  /*11ab0*/  FSEL R72, R72, -INF , !P5 ;  /* 0xff80000048487808 */ /* 0x000fe20006800000 */
[----:B------:R-:W-:Y:S01]  /*11ac0*/  FMUL.FTZ R118, R118, UR5 ;  /* 0x0000000576767c20 */ /* 0x000fe20008410000 */
[----:B------:R-:W-:Y:S01]  /*11ad0*/  ISETP.GT.AND P5, PT, R205, R49, PT ;  /* 0x00000031cd00720c */ /* 0x000fe20003fa4270 */
[----:B------:R-:W-:Y:S01]  /*11ae0*/  FMUL.FTZ R9, R117, UR5 ;  /* 0x0000000575097c20 */ /* 0x000fe20008410000 */
[----:B------:R-:W-:Y:S01]  /*11af0*/  ISETP.GE.AND P4, PT, R53, R201, PT ;  /* 0x000000c93500720c */ /* 0x000fe20003f86270 */
[----:B------:R-:W-:Y:S01]  /*11b00*/  FMUL.FTZ R120, R120, UR5 ;  /* 0x0000000578787c20 */ /* 0x000fe20008410000 */
[----:B------:R-:W-:Y:S01]  /*11b10*/  FSEL R81, R4, -INF , !P5 ;  /* 0xff80000004517808 */ /* 0x000fe20006800000 */
[----:B------:R-:W-:Y:S01]  /*11b20*/  FMUL.FTZ R4, R112, UR5 ;  /* 0x0000000570047c20 */ /* 0x000fe20008410000 */
[----:B------:R-:W-:Y:S01]  /*11b30*/  ISETP.GE.AND P2, PT, R51, R204, PT ;  /* 0x000000cc3300720c */ /* 0x000fe20003f46270 */
[----:B------:R-:W-:Y:S01]  /*11b40*/  FMUL.FTZ R123, R123, UR5 ;  /* 0x000000057b7b7c20 */ /* 0x000fe20008410000 */
[----:B------:R-:W-:Y:S01]  /*11b50*/  FSEL R67, R67, -INF , !P4 ;  /* 0xff80000043437808 */ /* 0x000fe20006000000 */
[----:B------:R-:W-:Y:S04]  /*11b60*/  HMMA.16816.F32.BF16 R128, R172, R10, R128 ;  /* 0x0000000aac80723c */ /* 0x000fe80000041880 */
[----:B------:R-:W-:Y:S01]  /*11b70*/  FSEL R71, R71, -INF , !P1 ;  /* 0xff80000047477808 */ /* 0x000fe20004800000 */
[----:B------:R-:W-:Y:S01]  /*11b80*/  FMUL.FTZ R10, R126, UR5 ;  /* 0x000000057e0a7c20 */ /* 0x000fe20008410000 */
[----:B------:R-:W-:Y:S01]  /*11b90*/  FSEL R65, R41, -INF , !P2 ;  /* 0xff80000029417808 */ /* 0x000fe20005000000 */
[----:B------:R-:W-:Y:S01]  /*11ba0*/  FMUL.FTZ R41, R115, UR5 ;  /* 0x0000000573297c20 */ /* 0x000fe20008410000 */
[----:B------:R-:W-:Y:S02]  /*11bb0*/  ISETP.GE.AND P4, PT, R51, R203, PT ;  /* 0x000000cb3300720c */ /* 0x000fe40003f86270 */
[-C--:B------:R-:W-:Y:S02]  /*11bc0*/  ISETP.GT.AND P1, PT, R208, R50.reuse, PT ;  /* 0x00000032d000720c */ /* 0x080fe40003f24270 */
[CC--:B------:R-:W-:Y:S02]  /*11bd0*/  ISETP.GT.AND P5, PT, R207.reuse, R50.reuse, PT ;  /* 0x00000032cf00720c */ /* 0x0c0fe40003fa4270 */
[-C--:B------:R-:W-:Y:S02]  /*11be0*/  ISETP.GT.AND P6, PT, R207, R49.reuse, PT ;  /* 0x00000031cf00720c */ /* 0x080fe40003fc4270 */
[----:B-1----:R-:W-:Y:S02]  /*11bf0*/  FSEL R47, R47, -INF , !P1 ;  /* 0xff8000002f2f7808 */ /* 0x002fe40004800000 */
[----:B------:R-:W-:Y:S01]  /*11c00*/  FSEL R64, R44, -INF , !P3 ;  /* 0xff8000002c407808 */ /* 0x000fe20005800000 */
[C---:B------:R-:W-:Y:S01]  /*11c10*/  VIADD R44, R0.reuse, 0x69 ;  /* 0x00000069002c7836 */ /* 0x040fe20000000000 */
[----:B------:R-:W-:Y:S01]  /*11c20*/  FSEL R63, R45, -INF , !P4 ;  /* 0xff8000002d3f7808 */ /* 0x000fe20006000000 */
[----:B------:R-:W-:Y:S01]  /*11c30*/  VIADD R45, R0, 0x68 ;  /* 0x00000068002d7836 */ /* 0x000fe20000000000 */
[----:B------:R-:W-:Y:S01]  /*11c40*/  FSEL R5, R5, -INF , !P6 ;  /* 0xff80000005057808 */ /* 0x000fe20007000000 */
[----:B------:R1:W-:Y:S01]  /*11c50*/  MUFU.TANH R2, R111 ;  /* 0x0000006f00027308 */ /* 0x0003e20000002400 */
[----:B------:R-:W-:Y:S01]  /*11c60*/  ISETP.GT.AND P0, PT, R208, R49, PT ;  /* 0x00000031d000720c */ /* 0x000fe20003f04270 */
[----:B------:R-:W-:Y:S01]  /*11c70*/  FMUL.FTZ R126, R128, UR5 ;  /* 0x00000005807e7c20 */ /* 0x000fe20008410000 */
[----:B------:R-:W-:Y:S02]  /*11c80*/  ISETP.GT.AND P1, PT, R206, R50, PT ;  /* 0x00000032ce00720c */ /* 0x000fe40003f24270 */
[-C--:B------:R-:W-:Y:S02]  /*11c90*/  ISETP.GE.AND P2, PT, R50, R203.reuse, PT ;  /* 0x000000cb3200720c */ /* 0x080fe40003f46270 */
[-C--:B------:R-:W-:Y:S03]  /*11ca0*/  ISETP.GE.AND P6, PT, R49, R204.reuse, PT ;  /* 0x000000cc3100720c */ /* 0x080fe60003fc6270 */
[----:B------:R2:W-:Y:S01]  /*11cb0*/  MUFU.TANH R36, R113 ;  /* 0x0000007100247308 */ /* 0x0005e20000002400 */
[----:B------:R-:W-:Y:S02]  /*11cc0*/  FSEL R42, R42, -INF , !P0 ;  /* 0xff8000002a2a7808 */ /* 0x000fe40004000000 */
[----:B------:R-:W-:Y:S02]  /*11cd0*/  FSEL R48, R48, -INF , !P1 ;  /* 0xff80000030307808 */ /* 0x000fe40004800000 */
[----:B------:R-:W-:Y:S02]  /*11ce0*/  FSEL R81, R81, -INF , !P6 ;  /* 0xff80000051517808 */ /* 0x000fe40007000000 */
[----:B------:R-:W-:Y:S03]  /*11cf0*/  FSEL R77, R47, -INF , !P2 ;  /* 0xff8000002f4d7808 */ /* 0x000fe60005000000 */
[----:B------:R-:W3:Y:S01]  /*11d00*/  MUFU.TANH R46, R107 ;  /* 0x0000006b002e7308 */ /* 0x000ee20000002400 */
[----:B------:R-:W-:Y:S02]  /*11d10*/  ISETP.GE.AND P0, PT, R50, R204, PT ;  /* 0x000000cc3200720c */ /* 0x000fe40003f06270 */
[----:B-1----:R-:W-:Y:S02]  /*11d20*/  FSEL R111, R3, -INF , !P5 ;  /* 0xff800000036f7808 */ /* 0x002fe40006800000 */
[----:B------:R-:W-:Y:S02]  /*11d30*/  ISETP.GE.AND P1, PT, R49, R203, PT ;  /* 0x000000cb3100720c */ /* 0x000fe40003f26270 */
[C---:B------:R-:W-:Y:S03]  /*11d40*/  ISETP.GT.AND P6, PT, R207.reuse, R45, PT ;  /* 0x0000002dcf00720c */ /* 0x040fe60003fc4270 */
[----:B------:R-:W1:Y:S01]  /*11d50*/  MUFU.TANH R4, R4 ;  /* 0x0000000400047308 */ /* 0x000e620000002400 */
[-C--:B------:R-:W-:Y:S02]  /*11d60*/  ISETP.GT.AND P2, PT, R207, R44.reuse, PT ;  /* 0x0000002ccf00720c */ /* 0x080fe40003f44270 */
[----:B------:R-:W-:Y:S02]  /*11d70*/  ISETP.GT.AND P5, PT, R206, R49, PT ;  /* 0x00000031ce00720c */ /* 0x000fe40003fa4270 */
[----:B------:R-:W-:Y:S02]  /*11d80*/  FSEL R69, R69, -INF , !P0 ;  /* 0xff80000045457808 */ /* 0x000fe40004000000 */
[----:B------:R-:W-:Y:S03]  /*11d90*/  FSEL R76, R42, -INF , !P1 ;  /* 0xff8000002a4c7808 */ /* 0x000fe60004800000 */
[----:B------:R-:W4:Y:S01]  /*11da0*/  MUFU.TANH R3, R114 ;  /* 0x0000007200037308 */ /* 0x000f220000002400 */
[----:B--2---:R-:W-:Y:S01]  /*11db0*/  FSEL R113, R40, -INF , !P6 ;  /* 0xff80000028717808 */ /* 0x004fe20007000000 */
[----:B------:R-:W-:Y:S01]  /*11dc0*/  VIADD R42, R0, 0x71 ;  /* 0x00000071002a7836 */ /* 0x000fe20000000000 */
[----:B------:R-:W-:Y:S02]  /*11dd0*/  FSEL R6, R6, -INF , !P2 ;  /* 0xff80000006067808 */ /* 0x000fe40005000000 */
[----:B---3--:R-:W-:Y:S02]  /*11de0*/  FSEL R46, R46, -INF , !P5 ;  /* 0xff8000002e2e7808 */ /* 0x008fe40006800000 */
[----:B------:R-:W-:Y:S03]  /*11df0*/  ISETP.GE.AND P0, PT, R49, R201, PT ;  /* 0x000000c93100720c */ /* 0x000fe60003f06270 */
[----:B------:R-:W2:Y:S01]  /*11e00*/  MUFU.TANH R41, R41 ;  /* 0x0000002900297308 */ /* 0x000ea20000002400 */
[CC--:B------:R-:W-:Y:S02]  /*11e10*/  ISETP.GT.AND P1, PT, R206.reuse, R45.reuse, PT ;  /* 0x0000002dce00720c */ /* 0x0c0fe40003f24270 */
[----:B------:R-:W-:Y:S02]  /*11e20*/  ISETP.GT.AND P6, PT, R206, R44, PT ;  /* 0x0000002cce00720c */ /* 0x000fe40003fc4270 */
[-C--:B------:R-:W-:Y:S02]  /*11e30*/  ISETP.GT.AND P2, PT, R205, R45.reuse, PT ;  /* 0x0000002dcd00720c */ /* 0x080fe40003f44270 */
[-C--:B------:R-:W-:Y:S03]  /*11e40*/  ISETP.GE.AND P5, PT, R49, R202.reuse, PT ;  /* 0x000000ca3100720c */ /* 0x080fe60003fa6270 */
[----:B------:R-:W3:Y:S01]  /*11e50*/  MUFU.TANH R8, R8 ;  /* 0x0000000800087308 */ /* 0x000ee20000002400 */
[----:B------:R-:W-:Y:S02]  /*11e60*/  FSEL R7, R7, -INF , !P1 ;  /* 0xff80000007077808 */ /* 0x000fe40004800000 */
[----:B------:R-:W-:Y:S02]  /*11e70*/  FSEL R2, R2, -INF , !P6 ;  /* 0xff80000002027808 */ /* 0x000fe40007000000 */
[----:B------:R-:W-:Y:S01]  /*11e80*/  FSEL R103, R46, -INF , !P0 ;  /* 0xff8000002e677808 */ /* 0x000fe20004000000 */
[----:B------:R-:W-:Y:S01]  /*11e90*/  FMUL.FTZ R46, R122, UR5 ;  /* 0x000000057a2e7c20 */ /* 0x000fe20008410000 */
[----:B-1----:R-:W-:Y:S03]  /*11ea0*/  FSEL R4, R4, -INF , !P2 ;  /* 0xff80000004047808 */ /* 0x002fe60005000000 */
[----:B------:R-:W-:Y:S01]  /*11eb0*/  MUFU.TANH R40, R118 ;  /* 0x0000007600287308 */ /* 0x000fe20000002400 */
[C---:B------:R-:W-:Y:S02]  /*11ec0*/  ISETP.GT.AND P1, PT, R208.reuse, R45, PT ;  /* 0x0000002dd000720c */ /* 0x040fe40003f24270 */
[----:B------:R-:W-:Y:S02]  /*11ed0*/  ISETP.GE.AND P6, PT, R45, R202, PT ;  /* 0x000000ca2d00720c */ /* 0x000fe40003fc6270 */
[-C--:B------:R-:W-:Y:S02]  /*11ee0*/  ISETP.GT.AND P0, PT, R205, R44.reuse, PT ;  /* 0x0000002ccd00720c */ /* 0x080fe40003f04270 */
[----:B------:R-:W-:Y:S03]  /*11ef0*/  ISETP.GT.AND P2, PT, R208, R44, PT ;  /* 0x0000002cd000720c */ /* 0x000fe60003f44270 */
[----:B------:R-:W-:Y:S01]  /*11f00*/  MUFU.TANH R9, R9 ;  /* 0x0000000900097308 */ /* 0x000fe20000002400 */
[CC--:B------:R-:W-:Y:S02]  /*11f10*/  ISETP.GE.AND P3, PT, R50.reuse, R202.reuse, PT ;  /* 0x000000ca3200720c */ /* 0x0c0fe40003f66270 */
[-C--:B------:R-:W-:Y:S02]  /*11f20*/  ISETP.GE.AND P4, PT, R50, R201.reuse, PT ;  /* 0x000000c93200720c */ /* 0x080fe40003f86270 */
[----:B------:R-:W-:Y:S02]  /*11f30*/  FSEL R110, R5, -INF , !P5 ;  /* 0xff800000056e7808 */ /* 0x000fe40006800000 */
[----:B------:R-:W-:Y:S03]  /*11f40*/  FSEL R36, R36, -INF , !P0 ;  /* 0xff80000024247808 */ /* 0x000fe60004000000 */
[----:B------:R-:W1:Y:S01]  /*11f50*/  MUFU.TANH R5, R119 ;  /* 0x0000007700057308 */ /* 0x000e620000002400 */
[----:B----4-:R-:W-:Y:S02]  /*11f60*/  FSEL R97, R3, -INF , !P1 ;  /* 0xff80000003617808 */ /* 0x010fe40004800000 */
[----:B--2---:R-:W-:Y:S02]  /*11f70*/  FSEL R41, R41, -INF , !P2 ;  /* 0xff80000029297808 */ /* 0x004fe40005000000 */
[----:B------:R-:W-:Y:S02]  /*11f80*/  FSEL R113, R113, -INF , !P6 ;  /* 0xff80000071717808 */ /* 0x000fe40007000000 */
[C---:B------:R-:W-:Y:S03]  /*11f90*/  ISETP.GE.AND P0, PT, R44.reuse, R202, PT ;  /* 0x000000ca2c00720c */ /* 0x040fe60003f06270 */
[----:B------:R-:W-:Y:S01]  /*11fa0*/  MUFU.TANH R3, R120 ;  /* 0x0000007800037308 */ /* 0x000fe20000002400 */
[C---:B------:R-:W-:Y:S02]  /*11fb0*/  ISETP.GE.AND P1, PT, R44.reuse, R201, PT ;  /* 0x000000c92c00720c */ /* 0x040fe40003f26270 */
[CC--:B------:R-:W-:Y:S02]  /*11fc0*/  ISETP.GE.AND P2, PT, R44.reuse, R204.reuse, PT ;  /* 0x000000cc2c00720c */ /* 0x0c0fe40003f46270 */
[----:B------:R-:W-:Y:S01]  /*11fd0*/  ISETP.GE.AND P6, PT, R44, R203, PT ;  /* 0x000000cb2c00720c */ /* 0x000fe20003fc6270 */
[----:B------:R-:W-:Y:S01]  /*11fe0*/  FMUL.FTZ R44, R121, UR5 ;  /* 0x00000005792c7c20 */ /* 0x000fe20008410000 */
[----:B------:R-:W-:Y:S03]  /*11ff0*/  FSEL R111, R111, -INF , !P3 ;  /* 0xff8000006f6f7808 */ /* 0x000fe60005800000 */
[----:B------:R-:W-:Y:S01]  /*12000*/  MUFU.TANH R10, R10 ;  /* 0x0000000a000a7308 */ /* 0x000fe20000002400 */
[----:B------:R-:W-:Y:S02]  /*12010*/  FSEL R104, R48, -INF , !P4 ;  /* 0xff80000030687808 */ /* 0x000fe40006000000 */
[C---:B------:R-:W-:Y:S02]  /*12020*/  ISETP.GE.AND P3, PT, R45.reuse, R201, PT ;  /* 0x000000c92d00720c */ /* 0x040fe40003f66270 */
[C---:B------:R-:W-:Y:S02]  /*12030*/  ISETP.GE.AND P5, PT, R45.reuse, R204, PT ;  /* 0x000000cc2d00720c */ /* 0x040fe40003fa6270 */
[----:B------:R-:W-:Y:S01]  /*12040*/  ISETP.GE.AND P4, PT, R45, R203, PT ;  /* 0x000000cb2d00720c */ /* 0x000fe20003f86270 */
[----:B------:R-:W-:Y:S01]  /*12050*/  VIADD R45, R0, 0x70 ;  /* 0x00000070002d7836 */ /* 0x000fe20000000000 */
[----:B------:R-:W-:Y:S01]  /*12060*/  FSEL R122, R6, -INF , !P0 ;  /* 0xff800000067a7808 */ /* 0x000fe20004000000 */
[----:B------:R-:W2:Y:S01]  /*12070*/  MUFU.TANH R44, R44 ;  /* 0x0000002c002c7308 */ /* 0x000ea20000002400 */
[----:B------:R-:W-:Y:S01]  /*12080*/  FSEL R117, R7, -INF , !P3 ;  /* 0xff80000007757808 */ /* 0x000fe20005800000 */
[----:B------:R-:W-:Y:S01]  /*12090*/  FMUL.FTZ R7, R125, UR5 ;  /* 0x000000057d077c20 */ /* 0x000fe20008410000 */
[-C--:B------:R-:W-:Y:S01]  /*120a0*/  ISETP.GT.AND P0, PT, R205, R45.reuse, PT ;  /* 0x0000002dcd00720c */ /* 0x080fe20003f04270 */
[----:B------:R-:W-:Y:S01]  /*120b0*/  FMUL.FTZ R125, R129, UR5 ;  /* 0x00000005817d7c20 */ /* 0x000fe20008410000 */
[----:B------:R-:W-:Y:S01]  /*120c0*/  FSEL R105, R4, -INF , !P5 ;  /* 0xff80000004697808 */ /* 0x000fe20006800000 */
[----:B------:R-:W-:Y:S01]  /*120d0*/  FMUL.FTZ R4, R124, UR5 ;  /* 0x000000057c047c20 */ /* 0x000fe20008410000 */
[----:B---3--:R-:W-:Y:S03]  /*120e0*/  FSEL R8, R8, -INF , !P0 ;  /* 0xff80000008087808 */ /* 0x008fe60004000000 */
[----:B------:R-:W3:Y:S01]  /*120f0*/  MUFU.TANH R7, R7 ;  /* 0x0000000700077308 */ /* 0x000ee20000002400 */
[----:B------:R-:W-:Y:S02]  /*12100*/  ISETP.GT.AND P0, PT, R208, R42, PT ;  /* 0x0000002ad000720c */ /* 0x000fe40003f04270 */
[----:B------:R-:W-:Y:S02]  /*12110*/  FSEL R116, R2, -INF , !P1 ;  /* 0xff80000002747808 */ /* 0x000fe40004800000 */
[----:B-1----:R-:W-:Y:S02]  /*12120*/  FSEL R5, R5, -INF , !P0 ;  /* 0xff80000005057808 */ /* 0x002fe40004000000 */
[----:B------:R-:W-:Y:S03]  /*12130*/  ISETP.GE.AND P0, PT, R45, R204, PT ;  /* 0x000000cc2d00720c */ /* 0x000fe60003f06270 */
[----:B------:R-:W1:Y:S01]  /*12140*/  MUFU.TANH R4, R4 ;  /* 0x0000000400047308 */ /* 0x000e620000002400 */
[----:B------:R-:W-:Y:S01]  /*12150*/  FSEL R112, R41, -INF , !P6 ;  /* 0xff80000029707808 */ /* 0x000fe20007000000 */
[----:B------:R-:W-:Y:S01]  /*12160*/  FMUL.FTZ R41, R127, UR5 ;  /* 0x000000057f297c20 */ /* 0x000fe20008410000 */
[----:B------:R-:W-:Y:S02]  /*12170*/  ISETP.GT.AND P1, PT, R208, R45, PT ;  /* 0x0000002dd000720c */ /* 0x000fe40003f24270 */
[-C--:B------:R-:W-:Y:S02]  /*12180*/  ISETP.GT.AND P6, PT, R207, R42.reuse, PT ;  /* 0x0000002acf00720c */ /* 0x080fe40003fc4270 */
[----:B------:R-:W-:Y:S03]  /*12190*/  ISETP.GT.AND P3, PT, R205, R42, PT ;  /* 0x0000002acd00720c */ /* 0x000fe60003f64270 */
[----:B------:R-:W4:Y:S01]  /*121a0*/  MUFU.TANH R6, R123 ;  /* 0x0000007b00067308 */ /* 0x000f220000002400 */
[----:B------:R-:W-:Y:S01]  /*121b0*/  FSEL R118, R8, -INF , !P0 ;  /* 0xff80000008767808 */ /* 0x000fe20004000000 */
[----:B------:R-:W-:Y:S01]  /*121c0*/  VIADD R8, R0, 0x78 ;  /* 0x0000007800087836 */ /* 0x000fe20000000000 */
[----:B------:R-:W-:Y:S01]  /*121d0*/  FSEL R40, R40, -INF , !P1 ;  /* 0xff80000028287808 */ /* 0x000fe20004800000 */
[----:B------:R-:W-:Y:S01]  /*121e0*/  VIADD R0, R0, 0x79 ;  /* 0x0000007900007836 */ /* 0x000fe20000000000 */
[----:B------:R-:W-:Y:S02]  /*121f0*/  ISETP.GE.AND P5, PT, R45, R203, PT ;  /* 0x000000cb2d00720c */ /* 0x000fe40003fa6270 */
[----:B--2---:R-:W-:Y:S03]  /*12200*/  FSEL R44, R44, -INF , !P6 ;  /* 0xff8000002c2c7808 */ /* 0x004fe60007000000 */
[----:B------:R-:W2:Y:S01]  /*12210*/  MUFU.TANH R2, R46 ;  /* 0x0000002e00027308 */ /* 0x000ea20000002400 */
[----:B------:R-:W-:Y:S02]  /*12220*/  FSEL R9, R9, -INF , !P3 ;  /* 0xff80000009097808 */ /* 0x000fe40005800000 */
[----:B------:R-:W-:Y:S02]  /*12230*/  ISETP.GE.AND P6, PT, R42, R204, PT ;  /* 0x000000cc2a00720c */ /* 0x000fe40003fc6270 */
[----:B------:R-:W-:Y:S02]  /*12240*/  FSEL R114, R40, -INF , !P5 ;  /* 0xff80000028727808 */ /* 0x000fe40006800000 */
[----:B------:R-:W-:Y:S03]  /*12250*/  FSEL R119, R9, -INF , !P6 ;  /* 0xff80000009777808 */ /* 0x000fe60007000000 */
[----:B------:R-:W5:Y:S01]  /*12260*/  MUFU.TANH R41, R41 ;  /* 0x0000002900297308 */ /* 0x000f620000002400 */
[C---:B------:R-:W-:Y:S02]  /*12270*/  ISETP.GT.AND P5, PT, R207.reuse, R0, PT ;  /* 0x00000000cf00720c */ /* 0x040fe40003fa4270 */
[C---:B------:R-:W-:Y:S02]  /*12280*/  ISETP.GT.AND P6, PT, R207.reuse, R8, PT ;  /* 0x00000008cf00720c */ /* 0x040fe40003fc4270 */
[----:B------:R-:W-:Y:S02]  /*12290*/  ISETP.GT.AND P3, PT, R207, R45, PT ;  /* 0x0000002dcf00720c */ /* 0x000fe40003f64270 */
[----:B---3--:R-:W-:Y:S03]  /*122a0*/  FSEL R7, R7, -INF , !P5 ;  /* 0xff80000007077808 */ /* 0x008fe60006800000 */
[----:B------:R-:W3:Y:S01]  /*122b0*/  MUFU.TANH R126, R126 ;  /* 0x0000007e007e7308 */ /* 0x000ee20000002400 */
[----:B-1----:R-:W-:Y:S02]  /*122c0*/  FSEL R4, R4, -INF , !P6 ;  /* 0xff80000004047808 */ /* 0x002fe40007000000 */
[----:B------:R-:W-:Y:S02]  /*122d0*/  ISETP.GE.AND P5, PT, R8, R202, PT ;  /* 0x000000ca0800720c */ /* 0x000fe40003fa6270 */
[----:B------:R-:W-:Y:S02]  /*122e0*/  FSEL R3, R3, -INF , !P3 ;  /* 0xff80000003037808 */ /* 0x000fe40005800000 */
[----:B------:R-:W-:Y:S03]  /*122f0*/  ISETP.GT.AND P3, PT, R206, R42, PT ;  /* 0x0000002ace00720c */ /* 0x000fe60003f64270 */
[----:B------:R-:W1:Y:S01]  /*12300*/  MUFU.TANH R125, R125 ;  /* 0x0000007d007d7308 */ /* 0x000e620000002400 */
[----:B------:R-:W-:Y:S02]  /*12310*/  FSEL R182, R4, -INF , !P5 ;  /* 0xff80000004b67808 */ /* 0x000fe40006800000 */
[----:B------:R-:W-:Y:S02]  /*12320*/  FMNMX3.FTZ R4, R165, R34, R33, !PT ;  /* 0x00000022a5047276 */ /* 0x000fe40007810021 */
[----:B----4-:R-:W-:Y:S02]  /*12330*/  FSEL R6, R6, -INF , !P3 ;  /* 0xff80000006067808 */ /* 0x010fe40005800000 */
[----:B------:R-:W-:Y:S02]  /*12340*/  ISETP.GE.AND P3, PT, R42, R202, PT ;  /* 0x000000ca2a00720c */ /* 0x000fe40003f66270 */
[----:B------:R-:W-:Y:S02]  /*12350*/  FMNMX3.FTZ R4, R4, R37, R39, !PT ;  /* 0x0000002504047276 */ /* 0x000fe40007810027 */
[----:B------:R-:W-:Y:S02]  /*12360*/  FSEL R175, R44, -INF , !P3 ;  /* 0xff8000002caf7808 */ /* 0x000fe40005800000 */
        /* <DEDUP_REMOVED lines=15> */
[----:B------:R-:W-:Y:S02]  /*12460*/  ISETP.GT.AND P1, PT, R206, R45, PT ;  /* 0x0000002dce00720c */ /* 0x000fe40003f24270 */
[----:B------:R-:W-:Y:S02]  /*12470*/  FMNMX3.FTZ R40, R40, R59, R249, !PT ;  /* 0x0000003b28287276 */ /* 0x000fe400078100f9 */
[----:B------:R-:W-:Y:S02]  /*12480*/  FMNMX3.FTZ R36, R36, R58, R57, !PT ;  /* 0x0000003a24247276 */ /* 0x000fe40007810039 */
[----:B------:R-:W-:Y:S02]  /*12490*/  FMNMX3.FTZ R44, R44, R235, R239, !PT ;  /* 0x000000eb2c2c7276 */ /* 0x000fe400078100ef */
[----:B------:R-:W-:Y:S02]  /*124a0*/  FMNMX3.FTZ R4, R4, R230, R229, !PT ;  /* 0x000000e604047276 */ /* 0x000fe400078100e5 */
[----:B--2---:R-:W-:Y:S02]  /*124b0*/  FSEL R2, R2, -INF , !P1 ;  /* 0xff80000002027808 */ /* 0x004fe40004800000 */
[----:B------:R-:W-:Y:S02]  /*124c0*/  FMNMX3.FTZ R40, R40, R236, R234, !PT ;  /* 0x000000ec28287276 */ /* 0x000fe400078100ea */
[----:B------:R-:W-:Y:S02]  /*124d0*/  FMNMX3.FTZ R36, R36, R240, R231, !PT ;  /* 0x000000f024247276 */ /* 0x000fe400078100e7 */
[----:B------:R-:W-:Y:S02]  /*124e0*/  FMNMX3.FTZ R44, R44, R244, R243, !PT ;  /* 0x000000f42c2c7276 */ /* 0x000fe400078100f3 */
[----:B------:R-:W-:Y:S02]  /*124f0*/  FMNMX3.FTZ R4, R4, R232, R233, !PT ;  /* 0x000000e804047276 */ /* 0x000fe400078100e9 */
[C---:B------:R-:W-:Y:S02]  /*12500*/  ISETP.GE.AND P1, PT, R42.reuse, R203, PT ;  /* 0x000000cb2a00720c */ /* 0x040fe40003f26270 */
[----:B------:R-:W-:Y:S02]  /*12510*/  ISETP.GE.AND P0, PT, R42, R201, PT ;  /* 0x000000c92a00720c */ /* 0x000fe40003f06270 */
[----:B------:R-:W-:Y:S02]  /*12520*/  FMNMX3.FTZ R40, R40, R242, R241, !PT ;  /* 0x000000f228287276 */ /* 0x000fe400078100f1 */
[----:B------:R-:W-:Y:S02]  /*12530*/  FMNMX3.FTZ R36, R36, R238, R237, !PT ;  /* 0x000000ee24247276 */ /* 0x000fe400078100ed */
[----:B------:R-:W-:Y:S02]  /*12540*/  FMNMX3.FTZ R44, R44, R223, R222, !PT ;  /* 0x000000df2c2c7276 */ /* 0x000fe400078100de */
[----:B------:R-:W-:Y:S02]  /*12550*/  FMNMX3.FTZ R4, R4, R176, R171, !PT ;  /* 0x000000b004047276 */ /* 0x000fe400078100ab */
[----:B------:R-:W-:Y:S01]  /*12560*/  FSEL R115, R5, -INF , !P1 ;  /* 0xff80000005737808 */ /* 0x000fe20004800000 */
[----:B------:R-:W-:Y:S01]  /*12570*/  FMUL.FTZ R5, R131, UR5 ;  /* 0x0000000583057c20 */ /* 0x000fe20008410000 */
[----:B------:R-:W-:Y:S01]  /*12580*/  FSEL R172, R6, -INF , !P0 ;  /* 0xff80000006ac7808 */ /* 0x000fe20004000000 */
[----:B------:R-:W-:Y:S01]  /*12590*/  FMUL.FTZ R6, R130, UR5 ;  /* 0x0000000582067c20 */ /* 0x000fe20008410000 */
[----:B------:R-:W-:Y:S02]  /*125a0*/  FMNMX3.FTZ R40, R40, R219, R177, !PT ;  /* 0x000000db28287276 */ /* 0x000fe400078100b1 */
[----:B------:R-:W-:Y:S01]  /*125b0*/  FMNMX3.FTZ R36, R36, R227, R170, !PT ;  /* 0x000000e324247276 */ /* 0x000fe200078100aa */
[----:B------:R-:W2:Y:S01]  /*125c0*/  MUFU.TANH R5, R5 ;  /* 0x0000000500057308 */ /* 0x000ea20000002400 */
[----:B------:R-:W-:Y:S02]  /*125d0*/  FMNMX3.FTZ R44, R44, R226, R225, !PT ;  /* 0x000000e22c2c7276 */ /* 0x000fe400078100e1 */
[----:B------:R-:W-:Y:S02]  /*125e0*/  FMNMX3.FTZ R4, R4, R178, R179, !PT ;  /* 0x000000b204047276 */ /* 0x000fe400078100b3 */
[----:B------:R-:W-:Y:S02]  /*125f0*/  ISETP.GE.AND P0, PT, R0, R202, PT ;  /* 0x000000ca0000720c */ /* 0x000fe40003f06270 */
[----:B------:R-:W-:Y:S03]  /*12600*/  FMNMX3.FTZ R40, R40, R224, R228, !PT ;  /* 0x000000e028287276 */ /* 0x000fe600078100e4 */
[----:B------:R-:W4:Y:S01]  /*12610*/  MUFU.TANH R6, R6 ;  /* 0x0000000600067308 */ /* 0x000f220000002400 */
        /* <DEDUP_REMOVED lines=8> */
[----:B------:R-:W-:Y:S02]  /*126a0*/  ISETP.GT.AND P0, PT, R214, R196, PT ;  /* 0x000000c4d600720c */ /* 0x000fe40003f04270 */
[----:B------:R-:W-:Y:S02]  /*126b0*/  ISETP.GE.AND P2, PT, R45, R202, PT ;  /* 0x000000ca2d00720c */ /* 0x000fe40003f46270 */
[----:B------:R-:W-:Y:S02]  /*126c0*/  FMNMX3.FTZ R40, R40, R87, R98, !PT ;  /* 0x0000005728287276 */ /* 0x000fe40007810062 */
[----:B------:R-:W-:Y:S02]  /*126d0*/  FMNMX3.FTZ R36, R36, R79, R78, !PT ;  /* 0x0000004f24247276 */ /* 0x000fe4000781004e */
[----:B------:R-:W-:Y:S02]  /*126e0*/  FMNMX3.FTZ R44, R44, R61, R62, !PT ;  /* 0x0000003d2c2c7276 */ /* 0x000fe4000781003e */
[----:B------:R-:W-:Y:S02]  /*126f0*/  FMNMX3.FTZ R4, R4, R111, R110, !PT ;  /* 0x0000006f04047276 */ /* 0x000fe4000781006e */
[----:B------:R-:W-:Y:S02]  /*12700*/  ISETP.GT.AND P1, PT, R206, R8, PT ;  /* 0x00000008ce00720c */ /* 0x000fe40003f24270 */
[----:B------:R-:W-:Y:S02]  /*12710*/  FSEL R180, R3, -INF , !P2 ;  /* 0xff80000003b47808 */ /* 0x000fe40005000000 */
[----:B------:R-:W-:Y:S02]  /*12720*/  FMNMX3.FTZ R40, R40, R60, R43, !PT ;  /* 0x0000003c28287276 */ /* 0x000fe4000781002b */
[----:B------:R-:W-:Y:S02]  /*12730*/  FMNMX3.FTZ R36, R36, R67, R66, !PT ;  /* 0x0000004324247276 */ /* 0x000fe40007810042 */
[----:B------:R-:W-:Y:S02]  /*12740*/  FMNMX3.FTZ R44, R44, R65, R64, !PT ;  /* 0x000000412c2c7276 */ /* 0x000fe40007810040 */
[----:B------:R-:W-:Y:S02]  /*12750*/  FMNMX3.FTZ R4, R4, R113, R122, !PT ;  /* 0x0000007104047276 */ /* 0x000fe4000781007a */
[----:B------:R-:W-:Y:S02]  /*12760*/  FSEL R97, R97, -INF , !P4 ;  /* 0xff80000061617808 */ /* 0x000fe40006000000 */
[----:B------:R-:W-:Y:S02]  /*12770*/  FSEL R10, R10, -INF , !P1 ;  /* 0xff8000000a0a7808 */ /* 0x000fe40004800000 */
[-C--:B------:R-:W-:Y:S02]  /*12780*/  ISETP.GE.AND P4, PT, R45, R201.reuse, PT ;  /* 0x000000c92d00720c */ /* 0x080fe40003f86270 */
[----:B------:R-:W-:Y:S02]  /*12790*/  ISETP.GT.AND P6, PT, R206, R0, PT ;  /* 0x00000000ce00720c */ /* 0x000fe40003fc4270 */
[C---:B------:R-:W-:Y:S02]  /*127a0*/  ISETP.GT.AND P1, PT, R205.reuse, R8, PT ;  /* 0x00000008cd00720c */ /* 0x040fe40003f24270 */
[----:B------:R-:W-:Y:S02]  /*127b0*/  ISETP.GE.AND P2, PT, R8, R201, PT ;  /* 0x000000c90800720c */ /* 0x000fe40003f46270 */
[----:B------:R-:W-:Y:S02]  /*127c0*/  ISETP.GT.AND P5, PT, R205, R0, PT ;  /* 0x00000000cd00720c */ /* 0x000fe40003fa4270 */
[----:B------:R-:W-:Y:S02]  /*127d0*/  FMNMX3.FTZ R40, R40, R63, R68, !PT ;  /* 0x0000003f28287276 */ /* 0x000fe40007810044 */
[----:B------:R-:W-:Y:S02]  /*127e0*/  FMNMX3.FTZ R36, R36, R72, R71, !PT ;  /* 0x0000004824247276 */ /* 0x000fe40007810047 */
[----:B------:R-:W-:Y:S02]  /*127f0*/  FMNMX3.FTZ R44, R44, R69, R81, !PT ;  /* 0x000000452c2c7276 */ /* 0x000fe40007810051 */
[----:B------:R-:W-:Y:S02]  /*12800*/  FMNMX3.FTZ R4, R4, R180, R175, !PT ;  /* 0x000000b404047276 */ /* 0x000fe400078100af */
[----:B-----5:R-:W-:Y:S02]  /*12810*/  FSEL R41, R41, -INF , !P6 ;  /* 0xff80000029297808 */ /* 0x020fe40007000000 */
[----:B------:R-:W-:Y:S02]  /*12820*/  FSEL R173, R2, -INF , !P4 ;  /* 0xff80000002ad7808 */ /* 0x000fe40006000000 */
[----:B---3--:R-:W-:Y:S02]  /*12830*/  FSEL R126, R126, -INF , !P1 ;  /* 0xff8000007e7e7808 */ /* 0x008fe40004800000 */
[----:B-1----:R-:W-:Y:S02]  /*12840*/  FSEL R125, R125, -INF , !P5 ;  /* 0xff8000007d7d7808 */ /* 0x002fe40006800000 */
[----:B------:R-:W-:Y:S02]  /*12850*/  FSEL R42, R10, -INF , !P2 ;  /* 0xff8000000a2a7808 */ /* 0x000fe40005000000 */
[----:B------:R-:W-:Y:S02]  /*12860*/  ISETP.GT.AND P3, PT, R208, R8, PT ;  /* 0x00000008d000720c */ /* 0x000fe40003f64270 */
[CC--:B------:R-:W-:Y:S02]  /*12870*/  ISETP.GE.AND P6, PT, R8.reuse, R204.reuse, PT ;  /* 0x000000cc0800720c */ /* 0x0c0fe40003fc6270 */
[----:B------:R-:W-:Y:S02]  /*12880*/  ISETP.GE.AND P4, PT, R8, R203, PT ;  /* 0x000000cb0800720c */ /* 0x000fe40003f86270 */
[C---:B------:R-:W-:Y:S02]  /*12890*/  ISETP.GE.AND P1, PT, R0.reuse, R201, PT ;  /* 0x000000c90000720c */ /* 0x040fe40003f26270 */
[----:B------:R-:W-:Y:S02]  /*128a0*/  ISETP.GE.AND P5, PT, R0, R204, PT ;  /* 0x000000cc0000720c */ /* 0x000fe40003fa6270 */
[----:B------:R-:W-:Y:S02]  /*128b0*/  ISETP.GT.AND P2, PT, R208, R0, PT ;  /* 0x00000000d000720c */ /* 0x000fe40003f44270 */
[----:B------:R-:W-:Y:S02]  /*128c0*/  FMNMX3.FTZ R40, R40, R77, R76, !PT ;  /* 0x0000004d28287276 */ /* 0x000fe4000781004c */
[----:B------:R-:W-:Y:S02]  /*128d0*/  FMNMX3.FTZ R36, R36, R104, R103, !PT ;  /* 0x0000006824247276 */ /* 0x000fe40007810067 */
[----:B------:R-:W-:Y:S02]  /*128e0*/  FMNMX3.FTZ R44, R44, R105, R106, !PT ;  /* 0x000000692c2c7276 */ /* 0x000fe4000781006a */
[----:B------:R-:W-:Y:S01]  /*128f0*/  FMNMX3.FTZ R4, R4, R182, R181, !PT ;  /* 0x000000b604047276 */ /* 0x000fe200078100b5 */
[----:B--2-4-:R-:W-:Y:S06]  /*12900*/  @P0 BRA `(.L_x_982) ;  /* 0xffffffc000800947 */ /* 0x014fec000383ffff */
.L_x_981:
[----:B------:R-:W-:Y:S01]  /*12910*/  ISETP.GE.AND P0, PT, R0, R203, PT ;  /* 0x000000cb0000720c */ /* 0x000fe20003f06270 */
[----:B------:R-:W-:Y:S01]  /*12920*/  SHFL.BFLY PT, R2, R4, 0x2, 0x1f ;  /* 0x0c401f0004027f89 */ /* 0x000fe200000e0000 */
[----:B------:R-:W-:Y:S02]  /*12930*/  FMNMX3.FTZ R0, R36, R117, R116, !PT ;  /* 0x0000007524007276 */ /* 0x000fe40007810074 */
[----:B-1----:R-:W-:Y:S05]  /*12940*/  FMNMX3.FTZ R8, R44, R118, R119, !PT ;  /* 0x000000762c087276 */ /* 0x002fea0007810077 */
[----:B------:R-:W-:Y:S01]  /*12950*/  LDSM.16.MT88.4 R48, [R184+0x4000] ;  /* 0x00400000b830783b */ /* 0x000fe20000004200 */
[----:B------:R-:W-:Y:S02]  /*12960*/  FSEL R41, R41, -INF , !P1 ;  /* 0xff80000029297808 */ /* 0x000fe40004800000 */
[----:B------:R-:W-:Y:S02]  /*12970*/  FMNMX3.FTZ R0, R0, R173, R172, !PT ;  /* 0x000000ad00007276 */ /* 0x000fe400078100ac */
[----:B------:R-:W-:Y:S02]  /*12980*/  FSEL R125, R125, -INF , !P5 ;  /* 0xff8000007d7d7808 */ /* 0x000fe40006800000 */
[----:B------:R-:W-:Y:S01]  /*12990*/  FSEL R126, R126, -INF , !P6 ;  /* 0xff8000007e7e7808 */ /* 0x000fe20007000000 */
[----:B------:R-:W-:Y:S01]  /*129a0*/  LDSM.16.MT88.4 R52, [R186+0x4400] ;  /* 0x00440000ba34783b */ /* 0x000fe20000004200 */
[----:B------:R-:W-:Y:S02]  /*129b0*/  FSEL R6, R6, -INF , !P3 ;  /* 0xff80000006067808 */ /* 0x000fe40005800000 */
[----:B------:R-:W-:Y:S02]  /*129c0*/  FMNMX3.FTZ R0, R0, R42, R41, !PT ;  /* 0x0000002a00007276 */ /* 0x000fe40007810029 */
[----:B------:R-:W-:Y:S02]  /*129d0*/  FMNMX3.FTZ R8, R8, R126, R125, !PT ;  /* 0x0000007e08087276 */ /* 0x000fe4000781007d */
[----:B------:R-:W-:Y:S01]  /*129e0*/  FSEL R121, R6, -INF , !P4 ;  /* 0xff80000006797808 */ /* 0x000fe20006000000 */
[----:B------:R-:W-:Y:S01]  /*129f0*/  SHFL.BFLY PT, R3, R0, 0x2, 0x1f ;  /* 0x0c401f0000037f89 */ /* 0x000fe200000e0000 */
[----:B------:R-:W-:Y:S02]  /*12a00*/  FMNMX3.FTZ R40, R40, R97, R112, !PT ;  /* 0x0000006128287276 */ /* 0x000fe40007810070 */
[----:B------:R-:W-:Y:S05]  /*12a10*/  FSEL R5, R5, -INF , !P2 ;  /* 0xff80000005057808 */ /* 0x000fea0005000000 */
[----:B------:R-:W-:Y:S01]  /*12a20*/  SHFL.BFLY PT, R6, R8, 0x2, 0x1f ;  /* 0x0c401f0008067f89 */ /* 0x000fe200000e0000 */
[----:B------:R-:W-:Y:S02]  /*12a30*/  FMNMX3.FTZ R40, R40, R114, R115, !PT ;  /* 0x0000007228287276 */ /* 0x000fe40007810073 */
[----:B------:R-:W-:Y:S04]  /*12a40*/  FSEL R120, R5, -INF , !P0 ;  /* 0xff80000005787808 */ /* 0x000fe80004000000 */
[----:B------:R-:W-:Y:S05]  /*12a50*/  FMNMX3.FTZ R5, R40, R121, R120, !PT ;  /* 0x0000007928057276 */ /* 0x000fea0007810078 */
[----:B------:R-:W1:Y:S02]  /*12a60*/  SHFL.BFLY PT, R7, R5, 0x2, 0x1f ;  /* 0x0c401f0005077f89 */ /* 0x000e6400000e0000 */
[----:B-1----:R-:W-:Y:S02]  /*12a70*/  FMNMX.FTZ R5, R5, R7, !PT ;  /* 0x0000000705057209 */ /* 0x002fe40007810000 */
[----:B------:R-:W-:Y:S02]  /*12a80*/  FMNMX.FTZ R4, R4, R2, !PT ;  /* 0x0000000204047209 */ /* 0x000fe40007810000 */
[----:B------:R-:W-:Y:S02]  /*12a90*/  FMNMX.FTZ R6, R8, R6, !PT ;  /* 0x0000000608067209 */ /* 0x000fe40007810000 */
[----:B------:R-:W-:Y:S01]  /*12aa0*/  FMNMX.FTZ R3, R0, R3, !PT ;  /* 0x0000000300037209 */ /* 0x000fe20007810000 */
[----:B------:R-:W1:Y:S08]  /*12ab0*/  SHFL.BFLY PT, R2, R4, 0x1, 0x1f ;  /* 0x0c201f0004027f89 */ /* 0x000e7000000e0000 */
[----:B------:R-:W2:Y:S08]  /*12ac0*/  SHFL.BFLY PT, R0, R3, 0x1, 0x1f ;  /* 0x0c201f0003007f89 */ /* 0x000eb000000e0000 */
[----:B------:R-:W3:Y:S01]  /*12ad0*/  SHFL.BFLY PT, R36, R6, 0x1, 0x1f ;  /* 0x0c201f0006247f89 */ /* 0x000ee200000e0000 */
[----:B-1----:R-:W-:Y:S07]  /*12ae0*/  FMNMX.FTZ R2, R4, R2, !PT ;  /* 0x0000000204027209 */ /* 0x002fee0007810000 */
[----:B------:R-:W1:Y:S01]  /*12af0*/  SHFL.BFLY PT, R4, R5, 0x1, 0x1f ;  /* 0x0c201f0005047f89 */ /* 0x000e6200000e0000 */
[----:B--2---:R-:W-:Y:S01]  /*12b00*/  FMNMX.FTZ R0, R3, R0, !PT ;  /* 0x0000000003007209 */ /* 0x004fe20007810000 */
[C---:B------:R-:W-:Y:S01]  /*12b10*/  FMUL.FTZ R183, R2.reuse, UR4 ;  /* 0x0000000402b77c20 */ /* 0x040fe20008410000 */
[----:B------:R-:W-:Y:S02]  /*12b20*/  FSETP.NEU.FTZ.AND P1, PT, R2, -INF , PT ;  /* 0xff8000000200780b */ /* 0x000fe40003f3d000 */
[----:B---3--:R-:W-:Y:S01]  /*12b30*/  FMNMX.FTZ R36, R6, R36, !PT ;  /* 0x0000002406247209 */ /* 0x008fe20007810000 */
[C---:B------:R-:W-:Y:S01]  /*12b40*/  FMUL.FTZ R174, R0.reuse, UR4 ;  /* 0x0000000400ae7c20 */ /* 0x040fe20008410000 */
[----:B------:R-:W-:Y:S02]  /*12b50*/  FSETP.NEU.FTZ.AND P0, PT, R0, -INF , PT ;  /* 0xff8000000000780b */ /* 0x000fe40003f1d000 */
[C---:B------:R-:W-:Y:S01]  /*12b60*/  FSETP.NEU.FTZ.AND P3, PT, R36.reuse, -INF , PT ;  /* 0xff8000002400780b */ /* 0x040fe20003f7d000 */
[----:B------:R-:W-:Y:S01]  /*12b70*/  FMUL.FTZ R131, R36, UR4 ;  /* 0x0000000424837c20 */ /* 0x000fe20008410000 */
[----:B------:R-:W-:Y:S02]  /*12b80*/  FSEL R174, R174, RZ, P0 ;  /* 0x000000ffaeae7208 */ /* 0x000fe40000000000 */
[----:B------:R-:W-:Y:S02]  /*12b90*/  FSEL R7, R36, RZ, P3 ;  /* 0x000000ff24077208 */ /* 0x000fe40001800000 */
[----:B------:R-:W-:Y:S01]  /*12ba0*/  FSEL R131, R131, RZ, P3 ;  /* 0x000000ff83837208 */ /* 0x000fe20001800000 */
[--C-:B------:R-:W-:Y:S01]  /*12bb0*/  FFMA.FTZ R108, R22, UR4, -R174.reuse ;  /* 0x00000004166c7c23 */ /* 0x100fe200080108ae */
[----:B------:R-:W-:Y:S01]  /*12bc0*/  FFMA.FTZ R99, R21, UR4, -R174 ;  /* 0x0000000415637c23 */ /* 0x000fe200080108ae */
[----:B------:R-:W-:Y:S01]  /*12bd0*/  FADD.FTZ R7, -R7, R166 ;  /* 0x000000a607077221 */ /* 0x000fe20000010100 */
[----:B------:R-:W-:Y:S01]  /*12be0*/  FSEL R183, R183, RZ, P1 ;  /* 0x000000ffb7b77208 */ /* 0x000fe20000800000 */
[--C-:B------:R-:W-:Y:S01]  /*12bf0*/  FFMA.FTZ R109, R20, UR4, -R131.reuse ;  /* 0x00000004146d7c23 */ /* 0x100fe20008010883 */
[----:B------:R-:W-:Y:S01]  /*12c00*/  FFMA.FTZ R86, R23, UR4, -R131 ;  /* 0x0000000417567c23 */ /* 0x000fe20008010883 */
[----:B------:R-:W-:Y:S01]  /*12c10*/  MUFU.EX2 R108, R108 ;  /* 0x0000006c006c7308 */ /* 0x000fe20000000800 */
[----:B-1----:R-:W-:Y:S01]  /*12c20*/  FMNMX.FTZ R3, R5, R4, !PT ;  /* 0x0000000405037209 */ /* 0x002fe20007810000 */
[----:B------:R-:W1:Y:S01]  /*12c30*/  LDSM.16.MT88.4 R20, [R186+0x4000] ;  /* 0x00400000ba14783b */ /* 0x000e620000004200 */
[----:B------:R-:W-:Y:S07]  /*12c40*/  FSEL R5, R2, RZ, P1 ;  /* 0x000000ff02057208 */ /* 0x000fee0000800000 */
[----:B------:R-:W-:Y:S01]  /*12c50*/  MUFU.EX2 R109, R109 ;  /* 0x0000006d006d7308 */ /* 0x000fe20000000800 */
[C---:B------:R-:W-:Y:S01]  /*12c60*/  FSETP.NEU.FTZ.AND P2, PT, R3.reuse, -INF , PT ;  /* 0xff8000000300780b */ /* 0x040fe20003f5d000 */
[C---:B------:R-:W-:Y:S01]  /*12c70*/  FMUL.FTZ R129, R3.reuse, UR4 ;  /* 0x0000000403817c20 */ /* 0x040fe20008410000 */
[----:B------:R-:W-:Y:S07]  /*12c80*/  FSEL R4, R0, RZ, P0 ;  /* 0x000000ff00047208 */ /* 0x000fee0000000000 */
[----:B------:R-:W-:Y:S01]  /*12c90*/  MUFU.EX2 R86, R86 ;  /* 0x0000005600567308 */ /* 0x000fe20000000800 */
[----:B------:R-:W-:Y:S01]  /*12ca0*/  FSEL R6, R3, RZ, P2 ;  /* 0x000000ff03067208 */ /* 0x000fe20001000000 */
[----:B------:R-:W-:Y:S01]  /*12cb0*/  FADD.FTZ R5, -R5, R165 ;  /* 0x000000a505057221 */ /* 0x000fe20000010100 */
[----:B------:R-:W-:Y:S07]  /*12cc0*/  FSEL R129, R129, RZ, P2 ;  /* 0x000000ff81817208 */ /* 0x000fee0001000000 */
[----:B------:R-:W2:Y:S01]  /*12cd0*/  MUFU.EX2 R99, R99 ;  /* 0x0000006300637308 */ /* 0x000ea20000000800 */
[----:B------:R-:W-:Y:S01]  /*12ce0*/  FADD.FTZ R4, -R4, R164 ;  /* 0x000000a404047221 */ /* 0x000fe20000010100 */
[----:B------:R-:W-:Y:S01]  /*12cf0*/  FADD.FTZ R6, -R6, R167 ;  /* 0x000000a706067221 */ /* 0x000fe20000010100 */
[----:B------:R-:W-:Y:S01]  /*12d00*/  FFMA.FTZ R102, R19, UR4, -R131 ;  /* 0x0000000413667c23 */ /* 0x000fe20008010883 */
[--C-:B------:R-:W-:Y:S01]  /*12d10*/  FFMA.FTZ R101, R18, UR4, -R129.reuse ;  /* 0x0000000412657c23 */ /* 0x100fe20008010881 */
[----:B------:R-:W-:Y:S01]  /*12d20*/  FFMA.FTZ R91, R17, UR4, -R129 ;  /* 0x00000004115b7c23 */ /* 0x000fe20008010881 */
[----:B------:R-:W-:Y:S01]  /*12d30*/  FFMA.FTZ R92, R35, UR4, -R131 ;  /* 0x00000004235c7c23 */ /* 0x000fe20008010883 */
[--C-:B------:R-:W-:Y:S01]  /*12d40*/  FFMA.FTZ R96, R32, UR4, -R129.reuse ;  /* 0x0000000420607c23 */ /* 0x100fe20008010881 */
[----:B------:R-:W-:Y:S02]  /*12d50*/  FFMA.FTZ R95, R31, UR4, -R129 ;  /* 0x000000041f5f7c23 */ /* 0x000fe40008010881 */
[----:B------:R-:W3:Y:S01]  /*12d60*/  MUFU.EX2 R102, R102 ;  /* 0x0000006600667308 */ /* 0x000ee20000000800 */
[----:B------:R-:W-:Y:S01]  /*12d70*/  FMUL.FTZ R7, R7, UR4 ;  /* 0x0000000407077c20 */ /* 0x000fe20008410000 */
[----:B------:R-:W-:Y:S01]  /*12d80*/  FMUL.FTZ R6, R6, UR4 ;  /* 0x0000000406067c20 */ /* 0x000fe20008410000 */
[----:B------:R-:W-:Y:S01]  /*12d90*/  FMUL.FTZ R5, R5, UR4 ;  /* 0x0000000405057c20 */ /* 0x000fe20008410000 */
[----:B------:R-:W-:Y:S01]  /*12da0*/  FMUL.FTZ R4, R4, UR4 ;  /* 0x0000000404047c20 */ /* 0x000fe20008410000 */
[--C-:B------:R-:W-:Y:S01]  /*12db0*/  FFMA.FTZ R90, R37, UR4, -R183.reuse ;  /* 0x00000004255a7c23 */ /* 0x100fe200080108b7 */
[--C-:B------:R-:W-:Y:S01]  /*12dc0*/  FFMA.FTZ R85, R39, UR4, -R183.reuse ;  /* 0x0000000427557c23 */ /* 0x100fe200080108b7 */
[--C-:B------:R-:W-:Y:S03]  /*12dd0*/  FFMA.FTZ R89, R38, UR4, -R174.reuse ;  /* 0x0000000426597c23 */ /* 0x100fe600080108ae */
[----:B------:R-:W4:Y:S01]  /*12de0*/  MUFU.EX2 R39, R7 ;  /* 0x0000000700277308 */ /* 0x000f220000000800 */
[--C-:B------:R-:W-:Y:S01]  /*12df0*/  FFMA.FTZ R128, R34, UR4, -R183.reuse ;  /* 0x0000000422807c23 */ /* 0x100fe200080108b7 */
[--C-:B------:R-:W-:Y:S01]  /*12e00*/  FFMA.FTZ R100, R33, UR4, -R183.reuse ;  /* 0x0000000421647c23 */ /* 0x100fe200080108b7 */
[--C-:B------:R-:W-:Y:S07]  /*12e10*/  FFMA.FTZ R107, R15, UR4, -R174.reuse ;  /* 0x000000040f6b7c23 */ /* 0x100fee00080108ae */
[----:B------:R-:W5:Y:S01]  /*12e20*/  MUFU.EX2 R37, R6 ;  /* 0x0000000600257308 */ /* 0x000f620000000800 */
[----:B--2---:R-:W-:Y:S01]  /*12e30*/  F2FP.BF16.F32.PACK_AB R33, R99, R108 ;  /* 0x0000006c6321723e */ /* 0x004fe200000010ff */
[--C-:B------:R-:W-:Y:S01]  /*12e40*/  FFMA.FTZ R127, R14, UR4, -R183.reuse ;  /* 0x000000040e7f7c23 */ /* 0x100fe200080108b7 */
[----:B---3--:R-:W-:Y:S07]  /*12e50*/  F2FP.BF16.F32.PACK_AB R44, R102, R109 ;  /* 0x0000006d662c723e */ /* 0x008fee00000010ff */
[----:B------:R2:W3:Y:S01]  /*12e60*/  MUFU.EX2 R40, R5 ;  /* 0x0000000500287308 */ /* 0x0004e20000000800 */
[--C-:B------:R-:W-:Y:S01]  /*12e70*/  FFMA.FTZ R124, R13, UR4, -R183.reuse ;  /* 0x000000040d7c7c23 */ /* 0x100fe200080108b7 */
[----:B------:R-:W-:Y:S01]  /*12e80*/  FFMA.FTZ R123, R12, UR4, -R183 ;  /* 0x000000040c7b7c23 */ /* 0x000fe200080108b7 */
[----:B------:R-:W-:Y:S07]  /*12e90*/  FFMA.FTZ R25, R25, UR4, -R131 ;  /* 0x0000000419197c23 */ /* 0x000fee0008010883 */
[----:B------:R-:W-:Y:S01]  /*12ea0*/  MUFU.EX2 R101, R101 ;  /* 0x0000006500657308 */ /* 0x000fe20000000800 */
[----:B------:R-:W-:Y:S01]  /*12eb0*/  FFMA.FTZ R130, R16, UR4, -R183 ;  /* 0x0000000410827c23 */ /* 0x000fe200080108b7 */
[C---:B----4-:R-:W-:Y:S01]  /*12ec0*/  FMUL.FTZ R16, R39.reuse, R148 ;  /* 0x0000009427107220 */ /* 0x050fe20000410000 */
[----:B------:R-:W-:Y:S07]  /*12ed0*/  FMUL.FTZ R17, R39, R149 ;  /* 0x0000009527117220 */ /* 0x000fee0000410000 */
[----:B------:R-:W4:Y:S01]  /*12ee0*/  MUFU.EX2 R91, R91 ;  /* 0x0000005b005b7308 */ /* 0x000f220000000800 */
[----:B------:R-:W-:Y:S01]  /*12ef0*/  FFMA.FTZ R31, R24, UR4, -R129 ;  /* 0x00000004181f7c23 */ /* 0x000fe20008010881 */
[C---:B-----5:R-:W-:Y:S01]  /*12f00*/  FMUL.FTZ R6, R37.reuse, R162 ;  /* 0x000000a225067220 */ /* 0x060fe20000410000 */
[C---:B------:R-:W-:Y:S07]  /*12f10*/  FMUL.FTZ R7, R37.reuse, R163 ;  /* 0x000000a325077220 */ /* 0x040fee0000410000 */
[----:B------:R-:W5:Y:S01]  /*12f20*/  MUFU.EX2 R92, R92 ;  /* 0x0000005c005c7308 */ /* 0x000f620000000800 */
[----:B------:R-:W-:Y:S01]  /*12f30*/  FMUL.FTZ R18, R37, R150 ;  /* 0x0000009625127220 */ /* 0x000fe20000410000 */
[----:B--2---:R-:W-:Y:S01]  /*12f40*/  FMUL.FTZ R5, R39, R161 ;  /* 0x000000a127057220 */ /* 0x004fe20000410000 */
[C---:B---3--:R-:W-:Y:S07]  /*12f50*/  FMUL.FTZ R8, R40.reuse, R156 ;  /* 0x0000009c28087220 */ /* 0x048fee0000410000 */
[----:B------:R-:W-:Y:S01]  /*12f60*/  MUFU.EX2 R96, R96 ;  /* 0x0000006000607308 */ /* 0x000fe20000000800 */
[C---:B------:R-:W-:Y:S01]  /*12f70*/  FMUL.FTZ R9, R40.reuse, R157 ;  /* 0x0000009d28097220 */ /* 0x040fe20000410000 */
[C---:B------:R-:W-:Y:S01]  /*12f80*/  FMUL.FTZ R12, R40.reuse, R152 ;  /* 0x00000098280c7220 */ /* 0x040fe20000410000 */
[----:B------:R-:W-:Y:S07]  /*12f90*/  FMUL.FTZ R13, R40, R153 ;  /* 0x00000099280d7220 */ /* 0x000fee0000410000 */
[----:B------:R-:W2:Y:S01]  /*12fa0*/  MUFU.EX2 R95, R95 ;  /* 0x0000005f005f7308 */ /* 0x000ea20000000800 */
[----:B------:R-:W-:Y:S01]  /*12fb0*/  FMUL.FTZ R19, R37, R151 ;  /* 0x0000009725137220 */ /* 0x000fe20000410000 */
[----:B----4-:R-:W-:Y:S01]  /*12fc0*/  F2FP.BF16.F32.PACK_AB R45, R91, R101 ;  /* 0x000000655b2d723e */ /* 0x010fe200000010ff */
[----:B------:R-:W-:Y:S07]  /*12fd0*/  FFMA.FTZ R149, R26, UR4, -R131 ;  /* 0x000000041a957c23 */ /* 0x000fee0008010883 */
[----:B------:R3:W4:Y:S01]  /*12fe0*/  MUFU.EX2 R38, R4 ;  /* 0x0000000400267308 */ /* 0x0007220000000800 */
[--C-:B------:R-:W-:Y:S01]  /*12ff0*/  FFMA.FTZ R148, R27, UR4, -R174.reuse ;  /* 0x000000041b947c23 */ /* 0x100fe200080108ae */
[----:B-----5:R-:W-:Y:S01]  /*13000*/  F2FP.BF16.F32.PACK_AB R46, R86, R92 ;  /* 0x0000005c562e723e */ /* 0x020fe200000010ff */
[----:B------:R-:W-:Y:S07]  /*13010*/  FMUL.FTZ R24, R40, R140 ;  /* 0x0000008c28187220 */ /* 0x000fee0000410000 */
[----:B------:R-:W-:Y:S01]  /*13020*/  MUFU.EX2 R85, R85 ;  /* 0x0000005500557308 */ /* 0x000fe20000000800 */
[--C-:B------:R-:W-:Y:S01]  /*13030*/  FFMA.FTZ R140, R28, UR4, -R129.reuse ;  /* 0x000000041c8c7c23 */ /* 0x100fe20008010881 */
[----:B------:R-:W-:Y:S01]  /*13040*/  FMUL.FTZ R28, R40, R136 ;  /* 0x00000088281c7220 */ /* 0x000fe20000410000 */
[--C-:B------:R-:W-:Y:S07]  /*13050*/  FFMA.FTZ R136, R59, UR4, -R129.reuse ;  /* 0x000000043b887c23 */ /* 0x100fee0008010881 */
[----:B------:R-:W-:Y:S01]  /*13060*/  MUFU.EX2 R89, R89 ;  /* 0x0000005900597308 */ /* 0x000fe20000000800 */
[--C-:B------:R-:W-:Y:S01]  /*13070*/  FFMA.FTZ R56, R56, UR4, -R174.reuse ;  /* 0x0000000438387c23 */ /* 0x100fe200080108ae */
[----:B--2---:R-:W-:Y:S01]  /*13080*/  F2FP.BF16.F32.PACK_AB R47, R95, R96 ;  /* 0x000000605f2f723e */ /* 0x004fe200000010ff */
[--C-:B------:R-:W-:Y:S07]  /*13090*/  FFMA.FTZ R58, R58, UR4, -R174.reuse ;  /* 0x000000043a3a7c23 */ /* 0x100fee00080108ae */
[----:B------:R-:W2:Y:S01]  /*130a0*/  MUFU.EX2 R107, R107 ;  /* 0x0000006b006b7308 */ /* 0x000ea20000000800 */
[--C-:B------:R-:W-:Y:S01]  /*130b0*/  FFMA.FTZ R150, R234, UR4, -R129.reuse ;  /* 0x00000004ea967c23 */ /* 0x100fe20008010881 */
[----:B---3--:R-:W-:Y:S01]  /*130c0*/  FMUL.FTZ R4, R39, R160 ;  /* 0x000000a027047220 */ /* 0x008fe20000410000 */
[--C-:B------:R-:W-:Y:S07]  /*130d0*/  FFMA.FTZ R151, R241, UR4, -R129.reuse ;  /* 0x00000004f1977c23 */ /* 0x100fee0008010881 */
[----:B------:R-:W-:Y:S01]  /*130e0*/  MUFU.EX2 R128, R128 ;  /* 0x0000008000807308 */ /* 0x000fe20000000800 */
[C---:B----4-:R-:W-:Y:S01]  /*130f0*/  FMUL.FTZ R10, R38.reuse, R158 ;  /* 0x0000009e260a7220 */ /* 0x050fe20000410000 */
[C---:B------:R-:W-:Y:S01]  /*13100*/  FMUL.FTZ R11, R38.reuse, R159 ;  /* 0x0000009f260b7220 */ /* 0x040fe20000410000 */
[C---:B------:R-:W-:Y:S07]  /*13110*/  FMUL.FTZ R14, R38.reuse, R154 ;  /* 0x0000009a260e7220 */ /* 0x040fee0000410000 */
[----:B------:R-:W3:Y:S01]  /*13120*/  MUFU.EX2 R100, R100 ;  /* 0x0000006400647308 */ /* 0x000ee20000000800 */
[-C--:B-1----:R-:W-:Y:S09]  /*13130*/  HMMA.16816.F32.BF16 R4, R44, R20.reuse, R4 ;  /* 0x000000142c04723c */ /* 0x082ff20000041804 */
[----:B------:R-:W1:Y:S01]  /*13140*/  MUFU.EX2 R90, R90 ;  /* 0x0000005a005a7308 */ /* 0x000e620000000800 */
[----:B--2---:R-:W-:Y:S01]  /*13150*/  F2FP.BF16.F32.PACK_AB R35, R107, R89 ;  /* 0x000000596b23723e */ /* 0x004fe200000010ff */
[C---:B------:R-:W-:Y:S01]  /*13160*/  FMUL.FTZ R15, R38.reuse, R155 ;  /* 0x0000009b260f7220 */ /* 0x040fe20000410000 */
[C---:B------:R-:W-:Y:S01]  /*13170*/  FMUL.FTZ R26, R38.reuse, R142 ;  /* 0x0000008e261a7220 */ /* 0x040fe20000410000 */
[----:B------:R-:W-:Y:S06]  /*13180*/  FMUL.FTZ R27, R38, R143 ;  /* 0x0000008f261b7220 */ /* 0x000fec0000410000 */
[----:B------:R2:W-:Y:S01]  /*13190*/  MUFU.EX2 R142, R31 ;  /* 0x0000001f008e7308 */ /* 0x0005e20000000800 */
[--C-:B------:R-:W-:Y:S01]  /*131a0*/  FFMA.FTZ R157, R236, UR4, -R129.reuse ;  /* 0x00000004ec9d7c23 */ /* 0x100fe20008010881 */
[----:B------:R-:W-:Y:S01]  /*131b0*/  FFMA.FTZ R153, R242, UR4, -R129 ;  /* 0x00000004f2997c23 */ /* 0x000fe20008010881 */
[----:B------:R-:W-:Y:S01]  /*131c0*/  FFMA.FTZ R179, R179, UR4, -R183 ;  /* 0x00000004b3b37c23 */ /* 0x000fe200080108b7 */
[----:B---3--:R-:W-:Y:S06]  /*131d0*/  F2FP.BF16.F32.PACK_AB R32, R100, R128 ;  /* 0x000000806420723e */ /* 0x008fec00000010ff */
[----:B------:R-:W-:Y:S01]  /*131e0*/  MUFU.EX2 R149, R149 ;  /* 0x0000009500957308 */ /* 0x000fe20000000800 */
[--C-:B------:R-:W-:Y:S01]  /*131f0*/  FFMA.FTZ R79, R79, UR4, -R174.reuse ;  /* 0x000000044f4f7c23 */ /* 0x100fe200080108ae */
[----:B------:R-:W-:Y:S01]  /*13200*/  FFMA.FTZ R78, R78, UR4, -R174 ;  /* 0x000000044e4e7c23 */ /* 0x000fe200080108ae */
[----:B-1----:R-:W-:Y:S07]  /*13210*/  F2FP.BF16.F32.PACK_AB R34, R85, R90 ;  /* 0x0000005a5522723e */ /* 0x002fee00000010ff */
[----:B------:R-:W-:Y:S01]  /*13220*/  MUFU.EX2 R148, R148 ;  /* 0x0000009400947308 */ /* 0x000fe20000000800 */
[----:B------:R-:W-:Y:S01]  /*13230*/  FFMA.FTZ R128, R40, R218, R128 ;  /* 0x000000da28807223 */ /* 0x000fe20000010080 */
[--C-:B------:R-:W-:Y:S01]  /*13240*/  FFMA.FTZ R105, R105, UR4, -R131.reuse ;  /* 0x0000000469697c23 */ /* 0x100fe20008010883 */
[----:B------:R-:W-:Y:S07]  /*13250*/  FFMA.FTZ R106, R106, UR4, -R131 ;  /* 0x000000046a6a7c23 */ /* 0x000fee0008010883 */
[----:B------:R-:W-:Y:S01]  /*13260*/  MUFU.EX2 R150, R150 ;  /* 0x0000009600967308 */ /* 0x000fe20000000800 */
[----:B--2---:R-:W-:Y:S01]  /*13270*/  FMUL.FTZ R31, R38, R139 ;  /* 0x0000008b261f7220 */ /* 0x004fe20000410000 */
[C---:B------:R-:W-:Y:S08]  /*13280*/  HMMA.16816.F32.BF16 R8, R32.reuse, R20, R8 ;  /* 0x000000142008723c */ /* 0x040ff00000041808 */
[----:B------:R-:W-:Y:S01]  /*13290*/  MUFU.EX2 R151, R151 ;  /* 0x0000009700977308 */ /* 0x000fe20000000800 */
[C---:B------:R-:W-:Y:S01]  /*132a0*/  FMUL.FTZ R20, R39.reuse, R144 ;  /* 0x0000009027147220 */ /* 0x040fe20000410000 */
[----:B------:R-:W-:Y:S08]  /*132b0*/  FMUL.FTZ R21, R39, R145 ;  /* 0x0000009127157220 */ /* 0x000ff00000410000 */
[----:B------:R1:W2:Y:S01]  /*132c0*/  MUFU.EX2 R144, R25 ;  /* 0x0000001900907308 */ /* 0x0002a20000000800 */
[--C-:B------:R-:W-:Y:S01]  /*132d0*/  FFMA.FTZ R97, R97, UR4, -R129.reuse ;  /* 0x0000000461617c23 */ /* 0x100fe20008010881 */
[-C--:B------:R-:W-:Y:S08]  /*132e0*/  HMMA.16816.F32.BF16 R12, R32, R22.reuse, R12 ;  /* 0x00000016200c723c */ /* 0x080ff0000004180c */
[----:B------:R-:W-:Y:S01]  /*132f0*/  MUFU.EX2 R157, R157 ;  /* 0x0000009d009d7308 */ /* 0x000fe20000000800 */
[----:B------:R-:W-:Y:S01]  /*13300*/  FFMA.FTZ R112, R112, UR4, -R129 ;  /* 0x0000000470707c23 */ /* 0x000fe20008010881 */
[--C-:B------:R-:W-:Y:S01]  /*13310*/  FFMA.FTZ R155, R235, UR4, -R131.reuse ;  /* 0x00000004eb9b7c23 */ /* 0x100fe20008010883 */
[--C-:B------:R-:W-:Y:S07]  /*13320*/  FFMA.FTZ R145, R239, UR4, -R131.reuse ;  /* 0x00000004ef917c23 */ /* 0x100fee0008010883 */
[----:B------:R-:W-:Y:S01]  /*13330*/  MUFU.EX2 R153, R153 ;  /* 0x0000009900997308 */ /* 0x000fe20000000800 */
[--C-:B------:R-:W-:Y:S01]  /*13340*/  FFMA.FTZ R152, R243, UR4, -R131.reuse ;  /* 0x00000004f3987c23 */ /* 0x100fe20008010883 */
[C---:B------:R-:W-:Y:S08]  /*13350*/  HMMA.16816.F32.BF16 R16, R44.reuse, R22, R16 ;  /* 0x000000162c10723c */ /* 0x040ff00000041810 */
[----:B------:R-:W3:Y:S01]  /*13360*/  MUFU.EX2 R140, R140 ;  /* 0x0000008c008c7308 */ /* 0x000ee20000000800 */
[C---:B------:R-:W-:Y:S01]  /*13370*/  FMUL.FTZ R22, R37.reuse, R146 ;  /* 0x0000009225167220 */ /* 0x040fe20000410000 */
[----:B------:R-:W-:Y:S08]  /*13380*/  FMUL.FTZ R23, R37, R147 ;  /* 0x0000009325177220 */ /* 0x000ff00000410000 */
[----:B------:R-:W-:Y:S01]  /*13390*/  MUFU.EX2 R79, R79 ;  /* 0x0000004f004f7308 */ /* 0x000fe20000000800 */
[----:B-1----:R-:W-:Y:S01]  /*133a0*/  FMUL.FTZ R25, R40, R141 ;  /* 0x0000008d28197220 */ /* 0x002fe20000410000 */
[----:B------:R-:W-:Y:S01]  /*133b0*/  FFMA.FTZ R141, R30, UR4, -R131 ;  /* 0x000000041e8d7c23 */ /* 0x000fe20008010883 */
[----:B------:R-:W-:Y:S07]  /*133c0*/  FMUL.FTZ R30, R38, R138 ;  /* 0x0000008a261e7220 */ /* 0x000fee0000410000 */
[----:B------:R-:W-:Y:S01]  /*133d0*/  MUFU.EX2 R78, R78 ;  /* 0x0000004e004e7308 */ /* 0x000fe20000000800 */
[----:B------:R-:W-:Y:S01]  /*133e0*/  FFMA.FTZ R138, R249, UR4, -R129 ;  /* 0x00000004f98a7c23 */ /* 0x000fe20008010881 */
[-C--:B------:R-:W-:Y:S08]  /*133f0*/  HMMA.16816.F32.BF16 R20, R44, R48.reuse, R20 ;  /* 0x000000302c14723c */ /* 0x080ff00000041814 */
        /* <DEDUP_REMOVED lines=8> */
[----:B------:R-:W-:Y:S01]  /*13480*/  FFMA.FTZ R48, R29, UR4, -R131 ;  /* 0x000000041d307c23 */ /* 0x000fe20008010883 */
[----:B------:R-:W-:Y:S08]  /*13490*/  FMUL.FTZ R29, R40, R137 ;  /* 0x00000089281d7220 */ /* 0x000ff00000410000 */
[----:B------:R-:W-:Y:S01]  /*134a0*/  MUFU.EX2 R136, R136 ;  /* 0x0000008800887308 */ /* 0x000fe20000000800 */
[--C-:B------:R-:W-:Y:S01]  /*134b0*/  FFMA.FTZ R154, R240, UR4, -R174.reuse ;  /* 0x00000004f09a7c23 */ /* 0x100fe200080108ae */
[--C-:B------:R-:W-:Y:S01]  /*134c0*/  FFMA.FTZ R159, R231, UR4, -R174.reuse ;  /* 0x00000004e79f7c23 */ /* 0x100fe200080108ae */
[--C-:B------:R-:W-:Y:S07]  /*134d0*/  FFMA.FTZ R158, R238, UR4, -R174.reuse ;  /* 0x00000004ee9e7c23 */ /* 0x100fee00080108ae */
[----:B------:R-:W1:Y:S01]  /*134e0*/  MUFU.EX2 R137, R48 ;  /* 0x0000003000897308 */ /* 0x000e620000000800 */
[--C-:B------:R-:W-:Y:S01]  /*134f0*/  FFMA.FTZ R156, R237, UR4, -R174.reuse ;  /* 0x00000004ed9c7c23 */ /* 0x100fe200080108ae */
[-C--:B------:R-:W-:Y:S08]  /*13500*/  HMMA.16816.F32.BF16 R28, R32, R50.reuse, R28 ;  /* 0x00000032201c723c */ /* 0x080ff0000004181c */
[----:B------:R-:W4:Y:S01]  /*13510*/  MUFU.EX2 R138, R138 ;  /* 0x0000008a008a7308 */ /* 0x000f220000000800 */
[C---:B------:R-:W-:Y:S01]  /*13520*/  FMUL.FTZ R34, R37.reuse, R134 ;  /* 0x0000008625227220 */ /* 0x040fe20000410000 */
[----:B------:R-:W-:Y:S01]  /*13530*/  FMUL.FTZ R35, R37, R135 ;  /* 0x0000008725237220 */ /* 0x000fe20000410000 */
[----:B------:R-:W-:Y:S07]  /*13540*/  FMUL.FTZ R32, R39, R132 ;  /* 0x0000008427207220 */ /* 0x000fee0000410000 */
[----:B------:R-:W5:Y:S01]  /*13550*/  MUFU.EX2 R134, R56 ;  /* 0x0000003800867308 */ /* 0x000f620000000800 */
[--C-:B------:R-:W-:Y:S01]  /*13560*/  FFMA.FTZ R132, R57, UR4, -R174.reuse ;  /* 0x0000000439847c23 */ /* 0x100fe200080108ae */
[----:B------:R-:W-:Y:S01]  /*13570*/  FMUL.FTZ R33, R39, R133 ;  /* 0x0000008527217220 */ /* 0x000fe20000410000 */
[----:B------:R-:W-:Y:S07]  /*13580*/  FFMA.FTZ R133, R248, UR4, -R183 ;  /* 0x00000004f8857c23 */ /* 0x000fee00080108b7 */
[----:B------:R4:W-:Y:S01]  /*13590*/  MUFU.EX2 R135, R58 ;  /* 0x0000003a00877308 */ /* 0x0009e20000000800 */
[--C-:B------:R-:W-:Y:S01]  /*135a0*/  FFMA.FTZ R223, R223, UR4, -R131.reuse ;  /* 0x00000004dfdf7c23 */ /* 0x100fe20008010883 */
[----:B------:R-:W-:Y:S01]  /*135b0*/  FFMA.FTZ R165, R222, UR4, -R131 ;  /* 0x00000004dea57c23 */ /* 0x000fe20008010883 */
[----:B------:R-:W-:Y:S07]  /*135c0*/  FFMA.FTZ R167, R177, UR4, -R129 ;  /* 0x00000004b1a77c23 */ /* 0x000fee0008010881 */
[----:B------:R-:W-:Y:S01]  /*135d0*/  MUFU.EX2 R127, R127 ;  /* 0x0000007f007f7308 */ /* 0x000fe20000000800 */
[----:B------:R-:W-:Y:S09]  /*135e0*/  HMMA.16816.F32.BF16 R32, R44, R50, R32 ;  /* 0x000000322c20723c */ /* 0x000ff20000041820 */
[----:B------:R-:W5:Y:S01]  /*135f0*/  MUFU.EX2 R124, R124 ;  /* 0x0000007c007c7308 */ /* 0x000f620000000800 */
[----:B--2---:R-:W-:Y:S01]  /*13600*/  F2FP.BF16.F32.PACK_AB R44, R144, R149 ;  /* 0x00000095902c723e */ /* 0x004fe200000010ff */
[--C-:B------:R-:W-:Y:S01]  /*13610*/  FFMA.FTZ R166, R226, UR4, -R131.reuse ;  /* 0x00000004e2a67c23 */ /* 0x100fe20008010883 */
[----:B---3--:R-:W-:Y:S07]  /*13620*/  F2FP.BF16.F32.PACK_AB R45, R140, R142 ;  /* 0x0000008e8c2d723e */ /* 0x008fee00000010ff */
[----:B------:R-:W-:Y:S01]  /*13630*/  MUFU.EX2 R123, R123 ;  /* 0x0000007b007b7308 */ /* 0x000fe20000000800 */
[----:B-1----:R-:W-:Y:S01]  /*13640*/  F2FP.BF16.F32.PACK_AB R46, R137, R141 ;  /* 0x0000008d892e723e */ /* 0x002fe200000010ff */
[----:B----4-:R-:W1:Y:S01]  /*13650*/  LDSM.16.MT88.4 R56, [R184+0x4400] ;  /* 0x00440000b838783b */ /* 0x010e620000004200 */
[----:B------:R-:W-:Y:S07]  /*13660*/  F2FP.BF16.F32.PACK_AB R47, R138, R136 ;  /* 0x000000888a2f723e */ /* 0x000fee00000010ff */
[----:B------:R-:W2:Y:S01]  /*13670*/  MUFU.EX2 R130, R130 ;  /* 0x0000008200827308 */ /* 0x000ea20000000800 */
[----:B-----5:R-:W-:Y:S01]  /*13680*/  F2FP.BF16.F32.PACK_AB R49, R134, R148 ;  /* 0x000000948631723e */ /* 0x020fe200000010ff */
[----:B------:R-:W-:Y:S01]  /*13690*/  FFMA.FTZ R177, R225, UR4, -R131 ;  /* 0x00000004e1b17c23 */ /* 0x000fe20008010883 */
[--C-:B------:R-:W-:Y:S07]  /*136a0*/  FFMA.FTZ R225, R176, UR4, -R183.reuse ;  /* 0x00000004b0e17c23 */ /* 0x100fee00080108b7 */
[----:B------:R-:W3:Y:S01]  /*136b0*/  MUFU.EX2 R132, R132 ;  /* 0x0000008400847308 */ /* 0x000ee20000000800 */
[--C-:B------:R-:W-:Y:S01]  /*136c0*/  FFMA.FTZ R176, R171, UR4, -R183.reuse ;  /* 0x00000004abb07c23 */ /* 0x100fe200080108b7 */
[-C--:B------:R-:W-:Y:S08]  /*136d0*/  HMMA.16816.F32.BF16 R4, R44, R52.reuse, R4 ;  /* 0x000000342c04723c */ /* 0x080ff00000041804 */
[----:B------:R-:W-:Y:S01]  /*136e0*/  MUFU.EX2 R155, R155 ;  /* 0x0000009b009b7308 */ /* 0x000fe20000000800 */
[----:B------:R-:W-:Y:S01]  /*136f0*/  F2FP.BF16.F32.PACK_AB R48, R124, R127 ;  /* 0x0000007f7c30723e */ /* 0x000fe200000010ff */
[----:B------:R-:W-:Y:S01]  /*13700*/  FFMA.FTZ R171, R178, UR4, -R183 ;  /* 0x00000004b2ab7c23 */ /* 0x000fe200080108b7 */
[--C-:B------:R-:W-:Y:S07]  /*13710*/  FFMA.FTZ R178, R169, UR4, -R174.reuse ;  /* 0x00000004a9b27c23 */ /* 0x100fee00080108ae */
[----:B------:R-:W-:Y:S01]  /*13720*/  MUFU.EX2 R145, R145 ;  /* 0x0000009100917308 */ /* 0x000fe20000000800 */
[----:B------:R-:W-:Y:S01]  /*13730*/  FFMA.FTZ R228, R228, UR4, -R129 ;  /* 0x00000004e4e47c23 */ /* 0x000fe20008010881 */
[----:B--2---:R-:W-:Y:S01]  /*13740*/  F2FP.BF16.F32.PACK_AB R50, R130, R123 ;  /* 0x0000007b8232723e */ /* 0x004fe200000010ff */
[--C-:B------:R-:W-:Y:S07]  /*13750*/  FFMA.FTZ R163, R230, UR4, -R183.reuse ;  /* 0x00000004e6a37c23 */ /* 0x100fee00080108b7 */
[----:B------:R-:W-:Y:S01]  /*13760*/  MUFU.EX2 R146, R146 ;  /* 0x0000009200927308 */ /* 0x000fe20000000800 */
[--C-:B------:R-:W-:Y:S01]  /*13770*/  FFMA.FTZ R162, R229, UR4, -R183.reuse ;  /* 0x00000004e5a27c23 */ /* 0x100fe200080108b7 */
[----:B---3--:R-:W-:Y:S01]  /*13780*/  F2FP.BF16.F32.PACK_AB R51, R132, R135 ;  /* 0x000000878433723e */ /* 0x008fe200000010ff */
[--C-:B------:R-:W-:Y:S07]  /*13790*/  FFMA.FTZ R160, R232, UR4, -R183.reuse ;  /* 0x00000004e8a07c23 */ /* 0x100fee00080108b7 */
[----:B------:R2:W-:Y:S01]  /*137a0*/  MUFU.EX2 R169, R179 ;  /* 0x000000b300a97308 */ /* 0x0005e20000000800 */
[----:B------:R-:W-:Y:S01]  /*137b0*/  FFMA.FTZ R161, R233, UR4, -R183 ;  /* 0x00000004e9a17c23 */ /* 0x000fe200080108b7 */
[--C-:B------:R-:W-:Y:S01]  /*137c0*/  FFMA.FTZ R164, R227, UR4, -R174.reuse ;  /* 0x00000004e3a47c23 */ /* 0x100fe200080108ae */
[--C-:B------:R-:W-:Y:S07]  /*137d0*/  FFMA.FTZ R221, R221, UR4, -R174.reuse ;  /* 0x00000004dddd7c23 */ /* 0x100fee00080108ae */
        /* <DEDUP_REMOVED lines=8> */
[----:B------:R-:W-:Y:S01]  /*13860*/  MUFU.EX2 R178, R178 ;  /* 0x000000b200b27308 */ /* 0x000fe20000000800 */
[--C-:B--2---:R-:W-:Y:S01]  /*13870*/  FFMA.FTZ R179, R88, UR4, -R131.reuse ;  /* 0x0000000458b37c23 */ /* 0x104fe20008010883 */
[----:B------:R-:W-:Y:S01]  /*13880*/  FFMA.FTZ R84, R93, UR4, -R131 ;  /* 0x000000045d547c23 */ /* 0x000fe20008010883 */
[--C-:B------:R-:W-:Y:S07]  /*13890*/  FFMA.FTZ R93, R73, UR4, -R174.reuse ;  /* 0x00000004495d7c23 */ /* 0x100fee00080108ae */
[----:B------:R-:W-:Y:S01]  /*138a0*/  MUFU.EX2 R152, R152 ;  /* 0x0000009800987308 */ /* 0x000fe20000000800 */
[C---:B------:R-:W-:Y:S01]  /*138b0*/  HMMA.16816.F32.BF16 R16, R44.reuse, R54, R16 ;  /* 0x000000362c10723c */ /* 0x040fe20000041810 */
[----:B------:R-:W2:Y:S08]  /*138c0*/  LDSM.16.MT88.4 R52, [R186+0x4800] ;  /* 0x00480000ba34783b */ /* 0x000eb00000004200 */
[----:B------:R-:W-:Y:S01]  /*138d0*/  MUFU.EX2 R147, R147 ;  /* 0x0000009300937308 */ /* 0x000fe20000000800 */
[--C-:B------:R-:W-:Y:S01]  /*138e0*/  FFMA.FTZ R87, R87, UR4, -R129.reuse ;  /* 0x0000000457577c23 */ /* 0x100fe20008010881 */
[----:B------:R-:W-:Y:S01]  /*138f0*/  FFMA.FTZ R98, R98, UR4, -R129 ;  /* 0x0000000462627c23 */ /* 0x000fe20008010881 */
[--C-:B------:R-:W-:Y:S07]  /*13900*/  FFMA.FTZ R72, R72, UR4, -R174.reuse ;  /* 0x0000000448487c23 */ /* 0x100fee00080108ae */
[----:B------:R-:W-:Y:S01]  /*13910*/  MUFU.EX2 R93, R93 ;  /* 0x0000005d005d7308 */ /* 0x000fe20000000800 */
[-C--:B-1----:R-:W-:Y:S09]  /*13920*/  HMMA.16816.F32.BF16 R20, R44, R56.reuse, R20 ;  /* 0x000000382c14723c */ /* 0x082ff20000041814 */
[----:B------:R-:W1:Y:S01]  /*13930*/  MUFU.EX2 R143, R143 ;  /* 0x0000008f008f7308 */ /* 0x000e620000000800 */
[----:B------:R-:W-:Y:S01]  /*13940*/  FFMA.FTZ R65, R65, UR4, -R131 ;  /* 0x0000000441417c23 */ /* 0x000fe20008010883 */
[--C-:B------:R-:W-:Y:S01]  /*13950*/  FFMA.FTZ R67, R67, UR4, -R174.reuse ;  /* 0x0000000443437c23 */ /* 0x100fe200080108ae */
[----:B------:R-:W-:Y:S07]  /*13960*/  FFMA.FTZ R60, R60, UR4, -R129 ;  /* 0x000000043c3c7c23 */ /* 0x000fee0008010881 */
[----:B------:R-:W-:Y:S01]  /*13970*/  MUFU.EX2 R139, R139 ;  /* 0x0000008b008b7308 */ /* 0x000fe20000000800 */
[C---:B------:R-:W-:Y:S09]  /*13980*/  HMMA.16816.F32.BF16 R24, R48.reuse, R56, R24 ;  /* 0x000000383018723c */ /* 0x040ff20000041818 */
[----:B------:R-:W3:Y:S01]  /*13990*/  MUFU.EX2 R133, R133 ;  /* 0x0000008500857308 */ /* 0x000ee20000000800 */
[--C-:B------:R-:W-:Y:S01]  /*139a0*/  FFMA.FTZ R74, R74, UR4, -R183.reuse ;  /* 0x000000044a4a7c23 */ /* 0x100fe200080108b7 */
[----:B------:R-:W-:Y:S01]  /*139b0*/  FFMA.FTZ R83, R83, UR4, -R183 ;  /* 0x0000000453537c23 */ /* 0x000fe200080108b7 */
[--C-:B------:R-:W-:Y:S07]  /*139c0*/  FFMA.FTZ R104, R104, UR4, -R174.reuse ;  /* 0x0000000468687c23 */ /* 0x100fee00080108ae */
[----:B------:R-:W-:Y:S01]  /*139d0*/  MUFU.EX2 R154, R154 ;  /* 0x0000009a009a7308 */ /* 0x000fe20000000800 */
[-C--:B------:R-:W-:Y:S09]  /*139e0*/  HMMA.16816.F32.BF16 R28, R48, R58.reuse, R28 ;  /* 0x0000003a301c723c */ /* 0x080ff2000004181c */
[----:B------:R-:W4:Y:S01]  /*139f0*/  MUFU.EX2 R159, R159 ;  /* 0x0000009f009f7308 */ /* 0x000f220000000800 */
[----:B-1----:R-:W-:Y:S01]  /*13a00*/  F2FP.BF16.F32.PACK_AB R48, R143, R147 ;  /* 0x000000938f30723e */ /* 0x002fe200000010ff */
[--C-:B------:R-:W-:Y:S01]  /*13a10*/  FFMA.FTZ R103, R103, UR4, -R174.reuse ;  /* 0x0000000467677c23 */ /* 0x100fe200080108ae */
[--C-:B------:R-:W-:Y:S07]  /*13a20*/  FFMA.FTZ R117, R117, UR4, -R174.reuse ;  /* 0x0000000475757c23 */ /* 0x100fee00080108ae */
[----:B------:R-:W-:Y:S01]  /*13a30*/  MUFU.EX2 R158, R158 ;  /* 0x0000009e009e7308 */ /* 0x000fe20000000800 */
[----:B------:R-:W-:Y:S01]  /*13a40*/  HMMA.16816.F32.BF16 R32, R44, R58, R32 ;  /* 0x0000003a2c20723c */ /* 0x000fe20000041820 */
[----:B------:R-:W1:Y:S08]  /*13a50*/  LDSM.16.MT88.4 R56, [R184+0x4800] ;  /* 0x00480000b838783b */ /* 0x000e700000004200 */
[----:B------:R-:W5:Y:S01]  /*13a60*/  MUFU.EX2 R156, R156 ;  /* 0x0000009c009c7308 */ /* 0x000f620000000800 */
[----:B------:R-:W-:Y:S01]  /*13a70*/  F2FP.BF16.F32.PACK_AB R45, R150, R157 ;  /* 0x0000009d962d723e */ /* 0x000fe200000010ff */
[--C-:B------:R-:W-:Y:S01]  /*13a80*/  FFMA.FTZ R116, R116, UR4, -R174.reuse ;  /* 0x0000000474747c23 */ /* 0x100fe200080108ae */
[----:B------:R-:W-:Y:S07]  /*13a90*/  F2FP.BF16.F32.PACK_AB R47, R151, R153 ;  /* 0x00000099972f723e */ /* 0x000fee00000010ff */
[----:B------:R5:W-:Y:S01]  /*13aa0*/  MUFU.EX2 R222, R223 ;  /* 0x000000df00de7308 */ /* 0x000be20000000800 */
[----:B------:R-:W-:Y:S01]  /*13ab0*/  F2FP.BF16.F32.PACK_AB R44, R145, R155 ;  /* 0x0000009b912c723e */ /* 0x000fe200000010ff */
[--C-:B------:R-:W-:Y:S01]  /*13ac0*/  FFMA.FTZ R173, R173, UR4, -R174.reuse ;  /* 0x00000004adad7c23 */ /* 0x100fe200080108ae */
[----:B------:R-:W-:Y:S07]  /*13ad0*/  F2FP.BF16.F32.PACK_AB R46, R152, R146 ;  /* 0x00000092982e723e */ /* 0x000fee00000010ff */
[----:B------:R-:W-:Y:S01]  /*13ae0*/  MUFU.EX2 R165, R165 ;  /* 0x000000a500a57308 */ /* 0x000fe20000000800 */
[----:B---3--:R-:W-:Y:S01]  /*13af0*/  F2FP.BF16.F32.PACK_AB R50, R133, R139 ;  /* 0x0000008b8532723e */ /* 0x008fe200000010ff */
[--C-:B------:R-:W-:Y:S01]  /*13b00*/  FFMA.FTZ R172, R172, UR4, -R174.reuse ;  /* 0x00000004acac7c23 */ /* 0x100fe200080108ae */
[----:B----4-:R-:W-:Y:S07]  /*13b10*/  F2FP.BF16.F32.PACK_AB R49, R159, R154 ;  /* 0x0000009a9f31723e */ /* 0x010fee00000010ff */
[----:B------:R-:W-:Y:S01]  /*13b20*/  MUFU.EX2 R167, R167 ;  /* 0x000000a700a77308 */ /* 0x000fe20000000800 */
[----:B------:R-:W-:Y:S01]  /*13b30*/  FFMA.FTZ R109, R39, R217, R109 ;  /* 0x000000d9276d7223 */ /* 0x000fe2000001006d */
[-C--:B--2---:R-:W-:Y:S08]  /*13b40*/  HMMA.16816.F32.BF16 R4, R44, R52.reuse, R4 ;  /* 0x000000342c04723c */ /* 0x084ff00000041804 */
[----:B------:R-:W-:Y:S01]  /*13b50*/  MUFU.EX2 R166, R166 ;  /* 0x000000a600a67308 */ /* 0x000fe20000000800 */
[----:B-----5:R-:W-:Y:S01]  /*13b60*/  F2FP.BF16.F32.PACK_AB R51, R156, R158 ;  /* 0x0000009e9c33723e */ /* 0x020fe200000010ff */
[--C-:B------:R-:W-:Y:S01]  /*13b70*/  FFMA.FTZ R223, R219, UR4, -R129.reuse ;  /* 0x00000004dbdf7c23 */ /* 0x100fe20008010881 */
[----:B------:R-:W-:Y:S07]  /*13b80*/  FFMA.FTZ R219, R224, UR4, -R129 ;  /* 0x00000004e0db7c23 */ /* 0x000fee0008010881 */
[----:B------:R-:W-:Y:S01]  /*13b90*/  MUFU.EX2 R177, R177 ;  /* 0x000000b100b17308 */ /* 0x000fe20000000800 */
[----:B------:R-:W-:Y:S01]  /*13ba0*/  FFMA.FTZ R224, R170, UR4, -R174 ;  /* 0x00000004aae07c23 */ /* 0x000fe200080108ae */
[----:B------:R-:W-:Y:S01]  /*13bb0*/  FADD.FTZ R109, R102, R109 ;  /* 0x0000006d666d7221 */ /* 0x000fe20000010000 */
[----:B------:R-:W-:Y:S01]  /*13bc0*/  FFMA.FTZ R108, R38, R216, R108 ;  /* 0x000000d8266c7223 */ /* 0x000fe2000001006c */
[C---:B------:R-:W-:Y:S06]  /*13bd0*/  HMMA.16816.F32.BF16 R8, R48.reuse, R52, R8 ;  /* 0x000000343008723c */ /* 0x040fec0000041808 */
[----:B------:R-:W-:Y:S01]  /*13be0*/  MUFU.EX2 R223, R223 ;  /* 0x000000df00df7308 */ /* 0x000fe20000000800 */
[----:B------:R-:W-:Y:S09]  /*13bf0*/  FADD.FTZ R109, R92, R109 ;  /* 0x0000006d5c6d7221 */ /* 0x000ff20000010000 */
[----:B------:R-:W-:Y:S01]  /*13c00*/  MUFU.EX2 R219, R219 ;  /* 0x000000db00db7308 */ /* 0x000fe20000000800 */
[----:B------:R-:W-:Y:S01]  /*13c10*/  FADD.FTZ R108, R99, R108 ;  /* 0x0000006c636c7221 */ /* 0x000fe20000010000 */
[----:B------:R-:W-:Y:S01]  /*13c20*/  FADD.FTZ R128, R100, R128 ;  /* 0x0000008064807221 */ /* 0x000fe20000010000 */
[-C--:B------:R-:W-:Y:S07]  /*13c30*/  HMMA.16816.F32.BF16 R12, R48, R54.reuse, R12 ;  /* 0x00000036300c723c */ /* 0x080fee000004180c */
[----:B------:R-:W-:Y:S01]  /*13c40*/  MUFU.EX2 R170, R228 ;  /* 0x000000e400aa7308 */ /* 0x000fe20000000800 */
[----:B------:R-:W-:Y:S01]  /*13c50*/  FADD.FTZ R109, R86, R109 ;  /* 0x0000006d566d7221 */ /* 0x000fe20000010000 */
[----:B------:R-:W-:Y:S08]  /*13c60*/  FADD.FTZ R108, R89, R108 ;  /* 0x0000006c596c7221 */ /* 0x000ff00000010000 */
[----:B------:R-:W-:Y:S01]  /*13c70*/  MUFU.EX2 R86, R112 ;  /* 0x0000007000567308 */ /* 0x000fe20000000800 */
[----:B------:R-:W-:Y:S01]  /*13c80*/  FADD.FTZ R128, R90, R128 ;  /* 0x000000805a807221 */ /* 0x000fe20000010000 */
[----:B------:R-:W-:Y:S01]  /*13c90*/  FADD.FTZ R109, R149, R109 ;  /* 0x0000006d956d7221 */ /* 0x000fe20000010000 */
[C---:B------:R-:W-:Y:S01]  /*13ca0*/  HMMA.16816.F32.BF16 R16, R44.reuse, R54, R16 ;  /* 0x000000362c10723c */ /* 0x040fe20000041810 */
[----:B------:R-:W2:Y:S06]  /*13cb0*/  LDSM.16.MT88.4 R52, [R186+0x4c00] ;  /* 0x004c0000ba34783b */ /* 0x000eac0000004200 */
[----:B------:R-:W-:Y:S01]  /*13cc0*/  MUFU.EX2 R89, R97 ;  /* 0x0000006100597308 */ /* 0x000fe20000000800 */
[----:B------:R-:W-:Y:S01]  /*13cd0*/  FADD.FTZ R108, R107, R108 ;  /* 0x0000006c6b6c7221 */ /* 0x000fe20000010000 */
[----:B------:R-:W-:Y:S08]  /*13ce0*/  FADD.FTZ R128, R85, R128 ;  /* 0x0000008055807221 */ /* 0x000ff00000010000 */
[----:B------:R-:W-:Y:S01]  /*13cf0*/  MUFU.EX2 R163, R163 ;  /* 0x000000a300a37308 */ /* 0x000fe20000000800 */
[--C-:B------:R-:W-:Y:S01]  /*13d00*/  FFMA.FTZ R111, R111, UR4, -R183.reuse ;  /* 0x000000046f6f7c23 */ /* 0x100fe200080108b7 */
[-C--:B-1----:R-:W-:Y:S08]  /*13d10*/  HMMA.16816.F32.BF16 R20, R44, R56.reuse, R20 ;  /* 0x000000382c14723c */ /* 0x082ff00000041814 */
[----:B------:R-:W1:Y:S01]  /*13d20*/  MUFU.EX2 R162, R162 ;  /* 0x000000a200a27308 */ /* 0x000e620000000800 */
[----:B------:R-:W-:Y:S01]  /*13d30*/  FADD.FTZ R108, R148, R108 ;  /* 0x0000006c946c7221 */ /* 0x000fe20000010000 */
[--C-:B------:R-:W-:Y:S01]  /*13d40*/  FFMA.FTZ R110, R110, UR4, -R183.reuse ;  /* 0x000000046e6e7c23 */ /* 0x100fe200080108b7 */
[--C-:B------:R-:W-:Y:S07]  /*13d50*/  FFMA.FTZ R113, R113, UR4, -R183.reuse ;  /* 0x0000000471717c23 */ /* 0x100fee00080108b7 */
[----:B------:R-:W-:Y:S01]  /*13d60*/  MUFU.EX2 R160, R160 ;  /* 0x000000a000a07308 */ /* 0x000fe20000000800 */
[--C-:B------:R-:W-:Y:S01]  /*13d70*/  FFMA.FTZ R122, R122, UR4, -R183.reuse ;  /* 0x000000047a7a7c23 */ /* 0x100fe200080108b7 */
[C---:B------:R-:W-:Y:S08]  /*13d80*/  HMMA.16816.F32.BF16 R24, R48.reuse, R56, R24 ;  /* 0x000000383018723c */ /* 0x040ff00000041818 */
[----:B------:R-:W3:Y:S01]  /*13d90*/  MUFU.EX2 R161, R161 ;  /* 0x000000a100a17308 */ /* 0x000ee20000000800 */
[--C-:B------:R-:W-:Y:S01]  /*13da0*/  FFMA.FTZ R180, R180, UR4, -R183.reuse ;  /* 0x00000004b4b47c23 */ /* 0x100fe200080108b7 */
[--C-:B------:R-:W-:Y:S08]  /*13db0*/  FFMA.FTZ R175, R175, UR4, -R183.reuse ;  /* 0x00000004afaf7c23 */ /* 0x100ff000080108b7 */
[----:B------:R-:W-:Y:S01]  /*13dc0*/  MUFU.EX2 R164, R164 ;  /* 0x000000a400a47308 */ /* 0x000fe20000000800 */
[----:B------:R-:W-:Y:S01]  /*13dd0*/  FFMA.FTZ R182, R182, UR4, -R183 ;  /* 0x00000004b6b67c23 */ /* 0x000fe200080108b7 */
[-C--:B------:R-:W-:Y:S08]  /*13de0*/  HMMA.16816.F32.BF16 R28, R48, R58.reuse, R28 ;  /* 0x0000003a301c723c */ /* 0x080ff0000004181c */
[----:B------:R-:W4:Y:S01]  /*13df0*/  MUFU.EX2 R224, R224 ;  /* 0x000000e000e07308 */ /* 0x000f220000000800 */
[----:B-1----:R-:W-:Y:S01]  /*13e00*/  F2FP.BF16.F32.PACK_AB R48, R162, R163 ;  /* 0x000000a3a230723e */ /* 0x002fe200000010ff */
[--C-:B------:R-:W-:Y:S01]  /*13e10*/  FFMA.FTZ R118, R118, UR4, -R131.reuse ;  /* 0x0000000476767c23 */ /* 0x100fe20008010883 */
[--C-:B------:R-:W-:Y:S07]  /*13e20*/  FFMA.FTZ R119, R119, UR4, -R131.reuse ;  /* 0x0000000477777c23 */ /* 0x100fee0008010883 */
[----:B------:R-:W-:Y:S01]  /*13e30*/  MUFU.EX2 R221, R221 ;  /* 0x000000dd00dd7308 */ /* 0x000fe20000000800 */
[----:B------:R-:W-:Y:S01]  /*13e40*/  FFMA.FTZ R126, R126, UR4, -R131 ;  /* 0x000000047e7e7c23 */ /* 0x000fe20008010883 */
[----:B------:R-:W-:Y:S01]  /*13e50*/  HMMA.16816.F32.BF16 R32, R44, R58, R32 ;  /* 0x0000003a2c20723c */ /* 0x000fe20000041820 */
[----:B------:R-:W1:Y:S07]  /*13e60*/  LDSM.16.MT88.4 R56, [R184+0x4c00] ;  /* 0x004c0000b838783b */ /* 0x000e6e0000004200 */
[----:B------:R-:W5:Y:S01]  /*13e70*/  MUFU.EX2 R220, R220 ;  /* 0x000000dc00dc7308 */ /* 0x000f620000000800 */
[----:B------:R-:W-:Y:S01]  /*13e80*/  F2FP.BF16.F32.PACK_AB R44, R165, R222 ;  /* 0x000000dea52c723e */ /* 0x000fe200000010ff */
[----:B------:R-:W-:Y:S01]  /*13e90*/  FFMA.FTZ R101, R37, R215, R101 ;  /* 0x000000d725657223 */ /* 0x000fe20000010065 */
[----:B------:R-:W-:Y:S07]  /*13ea0*/  F2FP.BF16.F32.PACK_AB R45, R167, R223 ;  /* 0x000000dfa72d723e */ /* 0x000fee00000010ff */
[----:B------:R1:W-:Y:S01]  /*13eb0*/  MUFU.EX2 R88, R82 ;  /* 0x0000005200587308 */ /* 0x0003e20000000800 */
[----:B------:R-:W-:Y:S01]  /*13ec0*/  F2FP.BF16.F32.PACK_AB R46, R177, R166 ;  /* 0x000000a6b12e723e */ /* 0x000fe200000010ff */
[----:B------:R-:W-:Y:S01]  /*13ed0*/  FADD.FTZ R101, R91, R101 ;  /* 0x000000655b657221 */ /* 0x000fe20000010000 */
[----:B------:R-:W-:Y:S07]  /*13ee0*/  F2FP.BF16.F32.PACK_AB R47, R170, R219 ;  /* 0x000000dbaa2f723e */ /* 0x000fee00000010ff */
[----:B------:R-:W1:Y:S01]  /*13ef0*/  MUFU.EX2 R179, R179 ;  /* 0x000000b300b37308 */ /* 0x000e620000000800 */
[----:B---3--:R-:W-:Y:S01]  /*13f00*/  F2FP.BF16.F32.PACK_AB R50, R161, R160 ;  /* 0x000000a0a132723e */ /* 0x008fe200000010ff */
[----:B------:R-:W-:Y:S01]  /*13f10*/  FADD.FTZ R101, R96, R101 ;  /* 0x0000006560657221 */ /* 0x000fe20000010000 */
[----:B----4-:R-:W-:Y:S07]  /*13f20*/  F2FP.BF16.F32.PACK_AB R49, R224, R164 ;  /* 0x000000a4e031723e */ /* 0x010fee00000010ff */
[----:B------:R-:W-:Y:S01]  /*13f30*/  MUFU.EX2 R226, R226 ;  /* 0x000000e200e27308 */ /* 0x000fe20000000800 */
[----:B-----5:R-:W-:Y:S01]  /*13f40*/  F2FP.BF16.F32.PACK_AB R51, R220, R221 ;  /* 0x000000dddc33723e */ /* 0x020fe200000010ff */
[-C--:B--2---:R-:W-:Y:S08]  /*13f50*/  HMMA.16816.F32.BF16 R4, R44, R52.reuse, R4 ;  /* 0x000000342c04723c */ /* 0x084ff00000041804 */
[----:B------:R-:W-:Y:S01]  /*13f60*/  MUFU.EX2 R84, R84 ;  /* 0x0000005400547308 */ /* 0x000fe20000000800 */
[----:B------:R-:W-:Y:S01]  /*13f70*/  FADD.FTZ R101, R95, R101 ;  /* 0x000000655f657221 */ /* 0x000fe20000010000 */
[----:B-1----:R-:W-:Y:S01]  /*13f80*/  FFMA.FTZ R82, R80, UR4, -R129 ;  /* 0x0000000450527c23 */ /* 0x002fe20008010881 */
[----:B------:R-:W-:Y:S07]  /*13f90*/  FFMA.FTZ R80, R94, UR4, -R131 ;  /* 0x000000045e507c23 */ /* 0x000fee0008010883 */
[----:B------:R-:W-:Y:S01]  /*13fa0*/  MUFU.EX2 R87, R87 ;  /* 0x0000005700577308 */ /* 0x000fe20000000800 */
[--C-:B------:R-:W-:Y:S01]  /*13fb0*/  FFMA.FTZ R94, R75, UR4, -R183.reuse ;  /* 0x000000044b5e7c23 */ /* 0x100fe200080108b7 */
[C---:B------:R-:W-:Y:S08]  /*13fc0*/  HMMA.16816.F32.BF16 R8, R48.reuse, R52, R8 ;  /* 0x000000343008723c */ /* 0x040ff00000041808 */
[----:B------:R-:W1:Y:S01]  /*13fd0*/  MUFU.EX2 R82, R82 ;  /* 0x0000005200527308 */ /* 0x000e620000000800 */
[--C-:B------:R-:W-:Y:S01]  /*13fe0*/  FFMA.FTZ R75, R70, UR4, -R183.reuse ;  /* 0x00000004464b7c23 */ /* 0x100fe200080108b7 */
[----:B------:R-:W-:Y:S08]  /*13ff0*/  FFMA.FTZ R183, R181, UR4, -R183 ;  /* 0x00000004b5b77c23 */ /* 0x000ff000080108b7 */
[----:B------:R-:W2:Y:S01]  /*14000*/  MUFU.EX2 R80, R80 ;  /* 0x0000005000507308 */ /* 0x000ea20000000800 */
[----:B------:R-:W-:Y:S01]  /*14010*/  FFMA.FTZ R181, R77, UR4, -R129 ;  /* 0x000000044db57c23 */ /* 0x000fe20008010881 */
[-C--:B------:R-:W-:Y:S08]  /*14020*/  HMMA.16816.F32.BF16 R12, R48, R54.reuse, R12 ;  /* 0x00000036300c723c */ /* 0x080ff0000004180c */
[----:B------:R3:W4:Y:S01]  /*14030*/  MUFU.EX2 R73, R98 ;  /* 0x0000006200497308 */ /* 0x0007220000000800 */
[----:B------:R-:W-:Y:S01]  /*14040*/  FADD.FTZ R101, R142, R101 ;  /* 0x000000658e657221 */ /* 0x000fe20000010000 */
[----:B------:R-:W-:Y:S01]  /*14050*/  FADD.FTZ R127, R127, R128 ;  /* 0x000000807f7f7221 */ /* 0x000fe20000010000 */
[----:B------:R-:W-:Y:S07]  /*14060*/  ISETP.GT.AND P0, PT, R214, R196, PT ;  /* 0x000000c4d600720c */ /* 0x000fee0003f04270 */
[----:B------:R-:W-:Y:S01]  /*14070*/  MUFU.EX2 R85, R181 ;  /* 0x000000b500557308 */ /* 0x000fe20000000800 */
[----:B------:R-:W-:Y:S01]  /*14080*/  FADD.FTZ R101, R140, R101 ;  /* 0x000000658c657221 */ /* 0x000fe20000010000 */
[C---:B------:R-:W-:Y:S01]  /*14090*/  HMMA.16816.F32.BF16 R16, R44.reuse, R54, R16 ;  /* 0x000000362c10723c */ /* 0x040fe20000041810 */
[----:B------:R-:W5:Y:S07]  /*140a0*/  LDSM.16.MT88.4 R52, [R186+0x5000] ;  /* 0x00500000ba34783b */ /* 0x000f6e0000004200 */
[----:B------:R1:W-:Y:S01]  /*140b0*/  MUFU.EX2 R70, R94 ;  /* 0x0000005e00467308 */ /* 0x0003e20000000800 */
[----:B------:R-:W-:Y:S01]  /*140c0*/  FADD.FTZ R101, R136, R101 ;  /* 0x0000006588657221 */ /* 0x000fe20000010000 */
[----:B------:R-:W-:Y:S08]  /*140d0*/  FADD.FTZ R127, R124, R127 ;  /* 0x0000007f7c7f7221 */ /* 0x000ff00000010000 */
[----:B------:R-:W-:Y:S01]  /*140e0*/  MUFU.EX2 R60, R60 ;  /* 0x0000003c003c7308 */ /* 0x000fe20000000800 */
[----:B------:R-:W-:Y:S01]  /*140f0*/  FADD.FTZ R109, R144, R109 ;  /* 0x0000006d906d7221 */ /* 0x000fe20000010000 */
[-C--:B------:R-:W-:Y:S08]  /*14100*/  HMMA.16816.F32.BF16 R20, R44, R56.reuse, R20 ;  /* 0x000000382c14723c */ /* 0x080ff00000041814 */
[----:B------:R-:W-:Y:S01]  /*14110*/  MUFU.EX2 R75, R75 ;  /* 0x0000004b004b7308 */ /* 0x000fe20000000800 */
[----:B---3--:R-:W-:Y:S01]  /*14120*/  FFMA.FTZ R98, R71, UR4, -R174 ;  /* 0x0000000447627c23 */ /* 0x008fe200080108ae */
[----:B------:R-:W-:Y:S01]  /*14130*/  FADD.FTZ R101, R138, R101 ;  /* 0x000000658a657221 */ /* 0x000fe20000010000 */
[----:B------:R-:W-:Y:S07]  /*14140*/  FADD.FTZ R127, R123, R127 ;  /* 0x0000007f7b7f7221 */ /* 0x000fee0000010000 */
[----:B------:R-:W-:Y:S01]  /*14150*/  MUFU.EX2 R74, R74 ;  /* 0x0000004a004a7308 */ /* 0x000fe20000000800 */
[----:B------:R-:W-:Y:S01]  /*14160*/  FADD.FTZ R108, R134, R108 ;  /* 0x0000006c866c7221 */ /* 0x000fe20000010000 */
[C---:B------:R-:W-:Y:S08]  /*14170*/  HMMA.16816.F32.BF16 R24, R48.reuse, R56, R24 ;  /* 0x000000383018723c */ /* 0x040ff00000041818 */
[----:B------:R-:W-:Y:S01]  /*14180*/  MUFU.EX2 R67, R67 ;  /* 0x0000004300437308 */ /* 0x000fe20000000800 */
[----:B------:R-:W-:Y:S01]  /*14190*/  FADD.FTZ R157, R157, R101 ;  /* 0x000000659d9d7221 */ /* 0x000fe20000010000 */
[----:B-1----:R-:W-:Y:S08]  /*141a0*/  FFMA.FTZ R94, R69, UR4, -R131 ;  /* 0x00000004455e7c23 */ /* 0x002ff00008010883 */
[----:B------:R-:W-:Y:S01]  /*141b0*/  MUFU.EX2 R39, R110 ;  /* 0x0000006e00277308 */ /* 0x000fe20000000800 */
[----:B------:R-:W-:Y:S01]  /*141c0*/  FADD.FTZ R127, R130, R127 ;  /* 0x0000007f827f7221 */ /* 0x000fe20000010000 */
        /* <DEDUP_REMOVED lines=8> */
[----:B------:R-:W1:Y:S07]  /*14250*/  LDSM.16.MT88.4 R56, [R184+0x5000] ;  /* 0x00500000b838783b */ /* 0x000e6e0000004200 */
[----:B------:R-:W-:Y:S01]  /*14260*/  MUFU.EX2 R37, R122 ;  /* 0x0000007a00257308 */ /* 0x000fe20000000800 */
[----:B------:R-:W-:Y:S01]  /*14270*/  F2FP.BF16.F32.PACK_AB R44, R179, R88 ;  /* 0x00000058b32c723e */ /* 0x000fe200000010ff */
[----:B------:R-:W-:Y:S01]  /*14280*/  FADD.FTZ R157, R153, R157 ;  /* 0x0000009d999d7221 */ /* 0x000fe20000010000 */
[----:B------:R-:W-:Y:S07]  /*14290*/  F2FP.BF16.F32.PACK_AB R45, R82, R226 ;  /* 0x000000e2522d723e */ /* 0x000fee00000010ff */
[----:B------:R-:W-:Y:S01]  /*142a0*/  MUFU.EX2 R117, R117 ;  /* 0x0000007500757308 */ /* 0x000fe20000000800 */
[----:B--2---:R-:W-:Y:S01]  /*142b0*/  F2FP.BF16.F32.PACK_AB R46, R84, R80 ;  /* 0x00000050542e723e */ /* 0x004fe200000010ff */
[----:B------:R-:W-:Y:S01]  /*142c0*/  FADD.FTZ R157, R151, R157 ;  /* 0x0000009d979d7221 */ /* 0x000fe20000010000 */
[----:B----4-:R-:W-:Y:S01]  /*142d0*/  F2FP.BF16.F32.PACK_AB R47, R73, R87 ;  /* 0x00000057492f723e */ /* 0x010fe200000010ff */
[----:B------:R-:W-:Y:S01]  /*142e0*/  LDSM.16.MT88.4 R148, [R186+0x5c00] ;  /* 0x005c0000ba94783b */ /* 0x000fe20000004200 */
[----:B------:R-:W-:Y:S05]  /*142f0*/  F2FP.BF16.F32.PACK_AB R51, R78, R79 ;  /* 0x0000004f4e33723e */ /* 0x000fea00000010ff */
[----:B------:R-:W-:Y:S01]  /*14300*/  MUFU.EX2 R116, R116 ;  /* 0x0000007400747308 */ /* 0x000fe20000000800 */
[----:B------:R-:W-:Y:S01]  /*14310*/  FADD.FTZ R109, R141, R109 ;  /* 0x0000006d8d6d7221 */ /* 0x000fe20000010000 */
[----:B------:R-:W-:Y:S01]  /*14320*/  IADD3 R214, PT, PT, R214, -0x1, RZ ;  /* 0xffffffffd6d67810 */ /* 0x000fe20007ffe0ff */
[----:B------:R-:W-:Y:S01]  /*14330*/  FADD.FTZ R127, R147, R127 ;  /* 0x0000007f937f7221 */ /* 0x000fe20000010000 */
[-C--:B-----5:R-:W-:Y:S06]  /*14340*/  HMMA.16816.F32.BF16 R4, R44, R52.reuse, R4 ;  /* 0x000000342c04723c */ /* 0x0a0fec0000041804 */
[----:B------:R-:W-:Y:S01]  /*14350*/  MUFU.EX2 R118, R118 ;  /* 0x0000007600767308 */ /* 0x000fe20000000800 */
[--C-:B------:R-:W-:Y:S01]  /*14360*/  FFMA.FTZ R114, R114, UR4, -R129.reuse ;  /* 0x0000000472727c23 */ /* 0x100fe20008010881 */
[--C-:B------:R-:W-:Y:S01]  /*14370*/  FFMA.FTZ R115, R115, UR4, -R129.reuse ;  /* 0x0000000473737c23 */ /* 0x100fe20008010881 */
[----:B------:R-:W-:Y:S01]  /*14380*/  FFMA.FTZ R121, R121, UR4, -R129 ;  /* 0x0000000479797c23 */ /* 0x000fe20008010881 */
[----:B------:R-:W-:Y:S01]  /*14390*/  FADD.FTZ R108, R135, R108 ;  /* 0x0000006c876c7221 */ /* 0x000fe20000010000 */
[----:B------:R-:W-:Y:S01]  /*143a0*/  FADD.FTZ R109, R137, R109 ;  /* 0x0000006d896d7221 */ /* 0x000fe20000010000 */
[C---:B------:R-:W-:Y:S04]  /*143b0*/  HMMA.16816.F32.BF16 R8, R48.reuse, R52, R8 ;  /* 0x000000343008723c */ /* 0x040fe80000041808 */
[----:B------:R-:W2:Y:S01]  /*143c0*/  MUFU.EX2 R119, R119 ;  /* 0x0000007700777308 */ /* 0x000ea20000000800 */
[----:B------:R-:W-:Y:S01]  /*143d0*/  FFMA.FTZ R52, R66, UR4, -R174 ;  /* 0x0000000442347c23 */ /* 0x000fe200080108ae */
[----:B------:R-:W-:Y:S08]  /*143e0*/  FADD.FTZ R127, R143, R127 ;  /* 0x0000007f8f7f7221 */ /* 0x000ff00000010000 */
[----:B------:R3:W4:Y:S01]  /*143f0*/  MUFU.EX2 R66, R83 ;  /* 0x0000005300427308 */ /* 0x0007220000000800 */
[----:B------:R-:W-:Y:S01]  /*14400*/  FADD.FTZ R108, R132, R108 ;  /* 0x0000006c846c7221 */ /* 0x000fe20000010000 */
[-C--:B------:R-:W-:Y:S08]  /*14410*/  HMMA.16816.F32.BF16 R12, R48, R54.reuse, R12 ;  /* 0x00000036300c723c */ /* 0x080ff0000004180c */
[----:B------:R5:W4:Y:S01]  /*14420*/  MUFU.EX2 R71, R52 ;  /* 0x0000003400477308 */ /* 0x000b220000000800 */
[----:B------:R-:W-:Y:S01]  /*14430*/  FADD.FTZ R155, R155, R109 ;  /* 0x0000006d9b9b7221 */ /* 0x000fe20000010000 */
[----:B------:R-:W-:Y:S01]  /*14440*/  FADD.FTZ R127, R139, R127 ;  /* 0x0000007f8b7f7221 */ /* 0x000fe20000010000 */
[----:B------:R-:W-:Y:S07]  /*14450*/  FADD.FTZ R108, R154, R108 ;  /* 0x0000006c9a6c7221 */ /* 0x000fee0000010000 */
[----:B------:R-:W-:Y:S01]  /*14460*/  MUFU.EX2 R114, R114 ;  /* 0x0000007200727308 */ /* 0x000fe20000000800 */
[----:B------:R-:W-:Y:S01]  /*14470*/  FADD.FTZ R155, R145, R155 ;  /* 0x0000009b919b7221 */ /* 0x000fe20000010000 */
[C---:B------:R-:W-:Y:S08]  /*14480*/  HMMA.16816.F32.BF16 R16, R44.reuse, R54, R16 ;  /* 0x000000362c10723c */ /* 0x040ff00000041810 */
[----:B------:R-:W-:Y:S01]  /*14490*/  MUFU.EX2 R115, R115 ;  /* 0x0000007300737308 */ /* 0x000fe20000000800 */
[----:B---3--:R-:W-:Y:S01]  /*144a0*/  FFMA.FTZ R83, R81, UR4, -R131 ;  /* 0x0000000451537c23 */ /* 0x008fe20008010883 */
[----:B------:R-:W-:Y:S08]  /*144b0*/  FADD.FTZ R127, R133, R127 ;  /* 0x0000007f857f7221 */ /* 0x000ff00000010000 */
[----:B------:R-:W-:Y:S01]  /*144c0*/  MUFU.EX2 R81, R94 ;  /* 0x0000005e00517308 */ /* 0x000fe20000000800 */
[----:B------:R-:W-:Y:S01]  /*144d0*/  FADD.FTZ R108, R159, R108 ;  /* 0x0000006c9f6c7221 */ /* 0x000fe20000010000 */
[-C--:B-1----:R-:W-:Y:S08]  /*144e0*/  HMMA.16816.F32.BF16 R20, R44, R56.reuse, R20 ;  /* 0x000000382c14723c */ /* 0x082ff00000041814 */
[----:B------:R-:W-:Y:S01]  /*144f0*/  MUFU.EX2 R77, R83 ;  /* 0x00000053004d7308 */ /* 0x000fe20000000800 */
[----:B-----5:R-:W-:Y:S01]  /*14500*/  FFMA.FTZ R52, R61, UR4, -R131 ;  /* 0x000000043d347c23 */ /* 0x020fe20008010883 */
[----:B------:R-:W-:Y:S01]  /*14510*/  FADD.FTZ R155, R146, R155 ;  /* 0x0000009b929b7221 */ /* 0x000fe20000010000 */
[----:B------:R-:W-:Y:S07]  /*14520*/  FADD.FTZ R127, R163, R127 ;  /* 0x0000007fa37f7221 */ /* 0x000fee0000010000 */
[----:B------:R1:W3:Y:S01]  /*14530*/  MUFU.EX2 R61, R72 ;  /* 0x00000048003d7308 */ /* 0x0002e20000000800 */
[----:B------:R-:W-:Y:S01]  /*14540*/  FADD.FTZ R108, R158, R108 ;  /* 0x0000006c9e6c7221 */ /* 0x000fe20000010000 */
[C---:B------:R-:W-:Y:S08]  /*14550*/  HMMA.16816.F32.BF16 R24, R48.reuse, R56, R24 ;  /* 0x000000383018723c */ /* 0x040ff00000041818 */
[----:B------:R-:W-:Y:S01]  /*14560*/  MUFU.EX2 R126, R126 ;  /* 0x0000007e007e7308 */ /* 0x000fe20000000800 */
[----:B------:R-:W-:Y:S01]  /*14570*/  FFMA.FTZ R57, R43, UR4, -R129 ;  /* 0x000000042b397c23 */ /* 0x000fe20008010881 */
[----:B------:R-:W-:Y:S08]  /*14580*/  FADD.FTZ R155, R152, R155 ;  /* 0x0000009b989b7221 */ /* 0x000ff00000010000 */
[----:B------:R-:W-:Y:S01]  /*14590*/  MUFU.EX2 R121, R121 ;  /* 0x0000007900797308 */ /* 0x000fe20000000800 */
[----:B------:R-:W-:Y:S01]  /*145a0*/  FADD.FTZ R127, R162, R127 ;  /* 0x0000007fa27f7221 */ /* 0x000fe20000010000 */
[-C--:B------:R-:W-:Y:S01]  /*145b0*/  HMMA.16816.F32.BF16 R28, R48, R58.reuse, R28 ;  /* 0x0000003a301c723c */ /* 0x080fe2000004181c */
[----:B------:R-:W-:Y:S07]  /*145c0*/  LDSM.16.MT88.4 R48, [R184+0x5400] ;  /* 0x00540000b830783b */ /* 0x000fee0000004200 */
[----:B------:R-:W-:Y:S01]  /*145d0*/  MUFU.EX2 R57, R57 ;  /* 0x0000003900397308 */ /* 0x000fe20000000800 */
[----:B--2---:R-:W-:Y:S01]  /*145e0*/  F2FP.BF16.F32.PACK_AB R132, R119, R118 ;  /* 0x000000767784723e */ /* 0x004fe200000010ff */
[--C-:B-1----:R-:W-:Y:S01]  /*145f0*/  FFMA.FTZ R72, R42, UR4, -R174.reuse ;  /* 0x000000042a487c23 */ /* 0x102fe200080108ae */
[----:B------:R-:W-:Y:S01]  /*14600*/  FFMA.FTZ R42, R62, UR4, -R131 ;  /* 0x000000043e2a7c23 */ /* 0x000fe20008010883 */
[----:B------:R-:W-:Y:S06]  /*14610*/  FFMA.FTZ R174, R41, UR4, -R174 ;  /* 0x0000000429ae7c23 */ /* 0x000fec00080108ae */
[----:B------:R1:W-:Y:S01]  /*14620*/  MUFU.EX2 R62, R52 ;  /* 0x00000034003e7308 */ /* 0x0003e20000000800 */
[----:B------:R-:W-:Y:S09]  /*14630*/  HMMA.16816.F32.BF16 R32, R44, R58, R32 ;  /* 0x0000003a2c20723c */ /* 0x000ff20000041820 */
[----:B------:R2:W5:Y:S01]  /*14640*/  MUFU.EX2 R56, R42 ;  /* 0x0000002a00387308 */ /* 0x0005620000000800 */
[----:B------:R-:W-:Y:S01]  /*14650*/  FFMA.FTZ R41, R63, UR4, -R129 ;  /* 0x000000043f297c23 */ /* 0x000fe20008010881 */
[----:B------:R-:W-:Y:S01]  /*14660*/  F2FP.BF16.F32.PACK_AB R44, R75, R70 ;  /* 0x000000464b2c723e */ /* 0x000fe200000010ff */
[----:B------:R-:W-:Y:S01]  /*14670*/  FADD.FTZ R108, R156, R108 ;  /* 0x0000006c9c6c7221 */ /* 0x000fe20000010000 */
[----:B----4-:R-:W-:Y:S06]  /*14680*/  F2FP.BF16.F32.PACK_AB R46, R66, R74 ;  /* 0x0000004a422e723e */ /* 0x010fec00000010ff */
[----:B------:R-:W-:Y:S01]  /*14690*/  MUFU.EX2 R58, R111 ;  /* 0x0000006f003a7308 */ /* 0x000fe20000000800 */
[----:B------:R-:W-:Y:S01]  /*146a0*/  F2FP.BF16.F32.PACK_AB R45, R71, R67 ;  /* 0x00000043472d723e */ /* 0x000fe200000010ff */
[----:B------:R-:W-:Y:S01]  /*146b0*/  FADD.FTZ R155, R222, R155 ;  /* 0x0000009bde9b7221 */ /* 0x000fe20000010000 */
[----:B---3--:R-:W-:Y:S07]  /*146c0*/  F2FP.BF16.F32.PACK_AB R47, R69, R61 ;  /* 0x0000003d452f723e */ /* 0x008fee00000010ff */
[----:B------:R-:W-:Y:S01]  /*146d0*/  MUFU.EX2 R59, R103 ;  /* 0x00000067003b7308 */ /* 0x000fe20000000800 */
[----:B-1----:R-:W1:Y:S01]  /*146e0*/  LDSM.16.MT88.4 R52, [R186+0x5400] ;  /* 0x00540000ba34783b */ /* 0x002e620000004200 */
[----:B------:R-:W-:Y:S01]  /*146f0*/  F2FP.BF16.F32.PACK_AB R133, R115, R114 ;  /* 0x000000727385723e */ /* 0x000fe200000010ff */
[----:B------:R-:W-:Y:S07]  /*14700*/  FADD.FTZ R127, R160, R127 ;  /* 0x0000007fa07f7221 */ /* 0x000fee0000010000 */
[----:B------:R-:W-:Y:S01]  /*14710*/  MUFU.EX2 R180, R180 ;  /* 0x000000b400b47308 */ /* 0x000fe20000000800 */
[--C-:B--2---:R-:W-:Y:S01]  /*14720*/  FFMA.FTZ R42, R64, UR4, -R131.reuse ;  /* 0x00000004402a7c23 */ /* 0x104fe20008010883 */
[----:B-----5:R-:W-:Y:S01]  /*14730*/  F2FP.BF16.F32.PACK_AB R40, R56, R62 ;  /* 0x0000003e3828723e */ /* 0x020fe200000010ff */
[----:B------:R-:W-:Y:S07]  /*14740*/  FFMA.FTZ R131, R125, UR4, -R131 ;  /* 0x000000047d837c23 */ /* 0x000fee0008010883 */
[----:B------:R2:W-:Y:S01]  /*14750*/  MUFU.EX2 R64, R65 ;  /* 0x0000004100407308 */ /* 0x0005e20000000800 */
[----:B------:R-:W-:Y:S01]  /*14760*/  FFMA.FTZ R125, R76, UR4, -R129 ;  /* 0x000000044c7d7c23 */ /* 0x000fe20008010881 */
[----:B------:R-:W-:Y:S01]  /*14770*/  FADD.FTZ R108, R164, R108 ;  /* 0x0000006ca46c7221 */ /* 0x000fe20000010000 */
[----:B------:R-:W-:Y:S07]  /*14780*/  MOV R164, R0 ;  /* 0x0000000000a47202 */ /* 0x000fee0000000f00 */
[----:B------:R-:W3:Y:S01]  /*14790*/  MUFU.EX2 R63, R42 ;  /* 0x0000002a003f7308 */ /* 0x000ee20000000800 */
[----:B------:R-:W-:Y:S01]  /*147a0*/  FADD.FTZ R223, R223, R157 ;  /* 0x0000009ddfdf7221 */ /* 0x000fe20000010000 */
        /* <DEDUP_REMOVED lines=8> */
[--C-:B--2---:R-:W-:Y:S01]  /*14830*/  FFMA.FTZ R65, R68, UR4, -R129.reuse ;  /* 0x0000000444417c23 */ /* 0x104fe20008010881 */
[----:B------:R-:W-:Y:S07]  /*14840*/  FFMA.FTZ R129, R120, UR4, -R129 ;  /* 0x0000000478817c23 */ /* 0x000fee0008010881 */
[----:B------:R2:W-:Y:S01]  /*14850*/  MUFU.EX2 R68, R41 ;  /* 0x0000002900447308 */ /* 0x0005e20000000800 */
[----:B------:R-:W-:Y:S01]  /*14860*/  FADD.FTZ R223, R219, R223 ;  /* 0x000000dfdbdf7221 */ /* 0x000fe20000010000 */
[----:B---3--:R-:W-:Y:S01]  /*14870*/  F2FP.BF16.F32.PACK_AB R42, R63, R64 ;  /* 0x000000403f2a723e */ /* 0x008fe200000010ff */
[----:B------:R-:W-:Y:S07]  /*14880*/  FADD.FTZ R155, R177, R155 ;  /* 0x0000009bb19b7221 */ /* 0x000fee0000010000 */
[----:B------:R-:W3:Y:S01]  /*14890*/  MUFU.EX2 R65, R65 ;  /* 0x0000004100417308 */ /* 0x000ee20000000800 */
[----:B------:R-:W-:Y:S01]  /*148a0*/  MOV R165, R2 ;  /* 0x0000000200a57202 */ /* 0x000fe20000000f00 */
[----:B------:R-:W-:Y:S01]  /*148b0*/  FADD.FTZ R108, R220, R108 ;  /* 0x0000006cdc6c7221 */ /* 0x000fe20000010000 */
[----:B------:R-:W-:Y:S07]  /*148c0*/  FADD.FTZ R223, R170, R223 ;  /* 0x000000dfaadf7221 */ /* 0x000fee0000010000 */
[----:B------:R-:W4:Y:S01]  /*148d0*/  MUFU.EX2 R131, R131 ;  /* 0x0000008300837308 */ /* 0x000f220000000800 */
[----:B------:R-:W-:Y:S01]  /*148e0*/  FADD.FTZ R155, R88, R155 ;  /* 0x0000009b589b7221 */ /* 0x000fe20000010000 */
[----:B------:R-:W-:Y:S01]  /*148f0*/  FADD.FTZ R127, R225, R127 ;  /* 0x0000007fe17f7221 */ /* 0x000fe20000010000 */
[----:B------:R-:W-:Y:S07]  /*14900*/  FADD.FTZ R108, R178, R108 ;  /* 0x0000006cb26c7221 */ /* 0x000fee0000010000 */
[----:B------:R-:W5:Y:S01]  /*14910*/  MUFU.EX2 R129, R129 ;  /* 0x0000008100817308 */ /* 0x000f620000000800 */
[----:B------:R-:W-:Y:S01]  /*14920*/  FADD.FTZ R223, R226, R223 ;  /* 0x000000dfe2df7221 */ /* 0x000fe20000010000 */
[----:B--2---:R-:W-:Y:S01]  /*14930*/  F2FP.BF16.F32.PACK_AB R41, R57, R60 ;  /* 0x0000003c3929723e */ /* 0x004fe200000010ff */
[----:B------:R-:W-:Y:S01]  /*14940*/  FADD.FTZ R179, R179, R155 ;  /* 0x0000009bb3b37221 */ /* 0x000fe20000010000 */
[----:B------:R-:W-:Y:S06]  /*14950*/  MOV R167, R3 ;  /* 0x0000000300a77202 */ /* 0x000fec0000000f00 */
[----:B------:R-:W2:Y:S01]  /*14960*/  MUFU.EX2 R175, R175 ;  /* 0x000000af00af7308 */ /* 0x000ea20000000800 */
[----:B---3--:R-:W-:Y:S01]  /*14970*/  F2FP.BF16.F32.PACK_AB R43, R65, R68 ;  /* 0x00000044412b723e */ /* 0x008fe200000010ff */
[----:B------:R-:W-:Y:S01]  /*14980*/  FADD.FTZ R127, R176, R127 ;  /* 0x0000007fb07f7221 */ /* 0x000fe20000010000 */
[----:B------:R-:W-:Y:S07]  /*14990*/  MOV R166, R36 ;  /* 0x0000002400a67202 */ /* 0x000fee0000000f00 */
[----:B------:R-:W-:Y:S01]  /*149a0*/  MUFU.EX2 R182, R182 ;  /* 0x000000b600b67308 */ /* 0x000fe20000000800 */
[----:B----4-:R-:W-:Y:S01]  /*149b0*/  F2FP.BF16.F32.PACK_AB R134, R131, R126 ;  /* 0x0000007e8386723e */ /* 0x010fe200000010ff */
[----:B------:R-:W-:Y:S01]  /*149c0*/  FADD.FTZ R108, R93, R108 ;  /* 0x0000006c5d6c7221 */ /* 0x000fe20000010000 */
[----:B------:R-:W-:Y:S01]  /*149d0*/  FADD.FTZ R223, R82, R223 ;  /* 0x000000df52df7221 */ /* 0x000fe20000010000 */
[-C--:B-1----:R-:W-:Y:S06]  /*149e0*/  HMMA.16816.F32.BF16 R4, R40, R52.reuse, R4 ;  /* 0x000000342804723c */ /* 0x082fec0000041804 */
[----:B------:R-:W1:Y:S10]  /*149f0*/  MUFU.EX2 R183, R183 ;  /* 0x000000b700b77308 */ /* 0x000e740000000800 */
[----:B------:R-:W-:Y:S01]  /*14a00*/  MUFU.EX2 R173, R173 ;  /* 0x000000ad00ad7308 */ /* 0x000fe20000000800 */
[----:B-----5:R-:W-:Y:S01]  /*14a10*/  F2FP.BF16.F32.PACK_AB R135, R129, R121 ;  /* 0x000000798187723e */ /* 0x020fe200000010ff */
[----:B------:R-:W-:Y:S01]  /*14a20*/  FADD.FTZ R127, R171, R127 ;  /* 0x0000007fab7f7221 */ /* 0x000fe20000010000 */
[C---:B------:R-:W-:Y:S07]  /*14a30*/  HMMA.16816.F32.BF16 R8, R44.reuse, R52, R8 ;  /* 0x000000342c08723c */ /* 0x040fee0000041808 */
[----:B------:R-:W3:Y:S01]  /*14a40*/  MUFU.EX2 R172, R172 ;  /* 0x000000ac00ac7308 */ /* 0x000ee20000000800 */
[----:B--2---:R-:W-:Y:S09]  /*14a50*/  F2FP.BF16.F32.PACK_AB R136, R175, R180 ;  /* 0x000000b4af88723e */ /* 0x004ff200000010ff */
[----:B------:R-:W-:Y:S01]  /*14a60*/  MUFU.EX2 R72, R72 ;  /* 0x0000004800487308 */ /* 0x000fe20000000800 */
[----:B------:R-:W-:Y:S01]  /*14a70*/  FADD.FTZ R108, R79, R108 ;  /* 0x0000006c4f6c7221 */ /* 0x000fe20000010000 */
[----:B-1----:R-:W-:Y:S01]  /*14a80*/  F2FP.BF16.F32.PACK_AB R138, R183, R182 ;  /* 0x000000b6b78a723e */ /* 0x002fe200000010ff */
[-C--:B------:R-:W-:Y:S07]  /*14a90*/  HMMA.16816.F32.BF16 R12, R44, R54.reuse, R12 ;  /* 0x000000362c0c723c */ /* 0x080fee000004180c */
[----:B------:R-:W1:Y:S01]  /*14aa0*/  MUFU.EX2 R174, R174 ;  /* 0x000000ae00ae7308 */ /* 0x000e620000000800 */
[----:B------:R-:W-:Y:S01]  /*14ab0*/  FADD.FTZ R179, R80, R179 ;  /* 0x000000b350b37221 */ /* 0x000fe20000010000 */
[----:B------:R-:W-:Y:S01]  /*14ac0*/  FADD.FTZ R223, R87, R223 ;  /* 0x000000df57df7221 */ /* 0x000fe20000010000 */
[----:B------:R-:W-:Y:S01]  /*14ad0*/  FADD.FTZ R127, R169, R127 ;  /* 0x0000007fa97f7221 */ /* 0x000fe20000010000 */
[----:B------:R-:W-:Y:S01]  /*14ae0*/  FADD.FTZ R108, R78, R108 ;  /* 0x0000006c4e6c7221 */ /* 0x000fe20000010000 */
[----:B---3--:R-:W-:Y:S01]  /*14af0*/  F2FP.BF16.F32.PACK_AB R137, R172, R173 ;  /* 0x000000adac89723e */ /* 0x008fe200000010ff */
[C---:B------:R-:W-:Y:S01]  /*14b00*/  HMMA.16816.F32.BF16 R16, R40.reuse, R54, R16 ;  /* 0x000000362810723c */ /* 0x040fe20000041810 */
[----:B------:R-:W2:Y:S03]  /*14b10*/  LDSM.16.MT88.4 R52, [R186+0x5800] ;  /* 0x00580000ba34783b */ /* 0x000ea60000004200 */
[----:B------:R-:W-:Y:S01]  /*14b20*/  FADD.FTZ R179, R84, R179 ;  /* 0x000000b354b37221 */ /* 0x000fe20000010000 */
[----:B------:R-:W-:Y:S01]  /*14b30*/  FADD.FTZ R223, R73, R223 ;  /* 0x000000df49df7221 */ /* 0x000fe20000010000 */
[----:B------:R-:W-:Y:S01]  /*14b40*/  FADD.FTZ R127, R70, R127 ;  /* 0x0000007f467f7221 */ /* 0x000fe20000010000 */
[----:B-1----:R-:W-:Y:S01]  /*14b50*/  F2FP.BF16.F32.PACK_AB R139, R174, R72 ;  /* 0x00000048ae8b723e */ /* 0x002fe200000010ff */
        /* <DEDUP_REMOVED lines=14> */
[----:B------:R-:W-:Y:S01]  /*14c40*/  F2FP.BF16.F32.PACK_AB R46, R37, R38 ;  /* 0x00000026252e723e */ /* 0x000fe200000010ff */
[----:B------:R-:W-:Y:S01]  /*14c50*/  FADD.FTZ R223, R68, R223 ;  /* 0x000000df44df7221 */ /* 0x000fe20000010000 */
[----:B------:R-:W-:Y:S01]  /*14c60*/  F2FP.BF16.F32.PACK_AB R45, R59, R76 ;  /* 0x0000004c3b2d723e */ /* 0x000fe200000010ff */
        /* <DEDUP_REMOVED lines=49> */
[----:B------:R-:W-:Y:S05]  /*14f80*/  FADD.FTZ R215, R129, R223 ;  /* 0x000000df81d77221 */ /* 0x000fea0000010000 */
        /* <DEDUP_REMOVED lines=12> */
.L_x_979:
[----:B------:R-:W1:Y:S01]  /*15050*/  SHFL.BFLY PT, R6, R217, 0x2, 0x1f ;  /* 0x0c401f00d9067f89 */ /* 0x000e6200000e0000 */
[----:B------:R-:W-:Y:S01]  /*15060*/  SHF.L.U32 R10, R199, 0x4, RZ ;  /* 0x00000004c70a7819 */ /* 0x000fe200000006ff */
[----:B------:R-:W2:Y:S01]  /*15070*/  S2UR UR4, SR_CgaCtaId ;  /* 0x00000000000479c3 */ /* 0x000ea20000008800 */
[----:B------:R-:W-:Y:S01]  /*15080*/  SHF.L.U32 R11, R191, 0x5, RZ ;  /* 0x00000005bf0b7819 */ /* 0x000fe200000006ff */
[----:B------:R-:W3:Y:S01]  /*15090*/  SHFL.BFLY PT, R5, R215, 0x2, 0x1f ;  /* 0x0c401f00d7057f89 */ /* 0x000ee200000e0000 */
[----:B------:R-:W-:Y:S01]  /*150a0*/  LOP3.LUT R168, R168, 0x3e00, R10, 0xf8, !PT ;  /* 0x00003e00a8a87812 */ /* 0x000fe200078ef80a */
[----:B------:R-:W-:Y:S01]  /*150b0*/  UISETP.NE.AND UP0, UPT, UR10, -0x1, UPT ;  /* 0xffffffff0a00788c */ /* 0x000fe2000bf05270 */
[C---:B------:R-:W-:Y:S01]  /*150c0*/  SHF.L.U32 R10, R199.reuse, 0x3, RZ ;  /* 0x00000003c70a7819 */ /* 0x040fe200000006ff */
[----:B------:R-:W4:Y:S01]  /*150d0*/  SHFL.BFLY PT, R7, R218, 0x2, 0x1f ;  /* 0x0c401f00da077f89 */ /* 0x000f2200000e0000 */
[----:B------:R-:W-:Y:S01]  /*150e0*/  LOP3.LUT R11, R168, 0x20, R11, 0xf8, !PT ;  /* 0x00000020a80b7812 */ /* 0x000fe200078ef80b */
[----:B------:R-:W5:Y:S01]  /*150f0*/  LDC.U8 R13, c[0x0][0x549] ;  /* 0x00015240ff0d7b82 */ /* 0x000f620000000000 */
[----:B------:R-:W-:Y:S01]  /*15100*/  LOP3.LUT R10, R10, 0xc0, RZ, 0xc0, !PT ;  /* 0x000000c00a0a7812 */ /* 0x000fe200078ec0ff */
[----:B------:R-:W4:Y:S01]  /*15110*/  SHFL.BFLY PT, R4, R216, 0x2, 0x1f ;  /* 0x0c401f00d8047f89 */ /* 0x000f2200000e0000 */
[----:B------:R-:W-:Y:S01]  /*15120*/  UMOV UR5, 0x400 ;  /* 0x0000040000057882 */ /* 0x000fe20000000000 */
[----:B------:R-:W-:Y:S01]  /*15130*/  SHF.L.U32 R14, R199, 0x2, RZ ;  /* 0x00000002c70e7819 */ /* 0x000fe200000006ff */
[----:B------:R-:W-:Y:S01]  /*15140*/  UISETP.NE.AND UP1, UPT, UR10, -0x1, UPT ;  /* 0xffffffff0a00788c */ /* 0x000fe2000bf25270 */
[----:B------:R-:W-:-:S02]  /*15150*/  LOP3.LUT R10, R10, 0x18, R199, 0xf8, !PT ;  /* 0x000000180a0a7812 */ /* 0x000fc400078ef8c7 */
[----:B------:R-:W-:Y:S01]  /*15160*/  PLOP3.LUT P3, PT, PT, PT, UP0, 0x80, 0x8 ;  /* 0x000000000008781c */ /* 0x000fe20003f6f008 */
[----:B------:R-:W5:Y:S01]  /*15170*/  LDC.U8 R17, c[0x0][0x548] ;  /* 0x00015200ff117b82 */ /* 0x000f620000000000 */
[----:B------:R-:W-:Y:S02]  /*15180*/  LOP3.LUT R10, R11, R10, RZ, 0xfc, !PT ;  /* 0x0000000a0b0a7212 */ /* 0x000fe400078efcff */
[----:B------:R-:W-:Y:S01]  /*15190*/  LOP3.LUT R15, R14, 0x20, RZ, 0xc0, !PT ;  /* 0x000000200e0f7812 */ /* 0x000fe200078ec0ff */
[----:B-1----:R-:W-:Y:S01]  /*151a0*/  FADD.FTZ R217, R6, R217 ;  /* 0x000000d906d97221 */ /* 0x002fe20000010000 */
[----:B------:R-:W-:Y:S01]  /*151b0*/  LOP3.LUT R14, R14, 0x40, RZ, 0xc0, !PT ;  /* 0x000000400e0e7812 */ /* 0x000fe200078ec0ff */
[----:B--2---:R-:W-:Y:S02]  /*151c0*/  ULEA UR4, UR4, UR5, 0x18 ;  /* 0x0000000504047291 */ /* 0x004fe4000f8ec0ff */
[----:B------:R-:W1:Y:S01]  /*151d0*/  S2UR UR5, SR_CTAID.Z ;  /* 0x00000000000579c3 */ /* 0x000e620000002700 */
[----:B---3--:R-:W-:Y:S01]  /*151e0*/  FADD.FTZ R215, R5, R215 ;  /* 0x000000d705d77221 */ /* 0x008fe20000010000 */
[----:B------:R-:W2:Y:S01]  /*151f0*/  SHFL.BFLY PT, R6, R217, 0x1, 0x1f ;  /* 0x0c201f00d9067f89 */ /* 0x000ea200000e0000 */
[----:B----4-:R-:W-:-:S03]  /*15200*/  FADD.FTZ R218, R7, R218 ;  /* 0x000000da07da7221 */ /* 0x010fc60000010000 */
[----:B------:R-:W3:Y:S01]  /*15210*/  SHFL.BFLY PT, R5, R215, 0x1, 0x1f ;  /* 0x0c201f00d7057f89 */ /* 0x000ee200000e0000 */
[----:B------:R-:W-:Y:S01]  /*15220*/  LEA R10, R10, UR4, 0x1 ;  /* 0x000000040a0a7c11 */ /* 0x000fe2000f8e08ff */
[----:B------:R-:W-:Y:S02]  /*15230*/  FADD.FTZ R216, R4, R216 ;  /* 0x000000d804d87221 */ /* 0x000fe40000010000 */
[----:B------:R-:W4:Y:S01]  /*15240*/  SHFL.BFLY PT, R7, R218, 0x1, 0x1f ;  /* 0x0c201f00da077f89 */ /* 0x000f2200000e0000 */
[C---:B------:R-:W-:Y:S01]  /*15250*/  IADD3 R16, PT, PT, R10.reuse, -R15, RZ ;  /* 0x8000000f0a107210 */ /* 0x040fe20007ffe0ff */
[----:B------:R-:W1:Y:S01]  /*15260*/  LDCU UR4, c[0x0][0x434] ;  /* 0x00008680ff0477ac */ /* 0x000e620008000800 */
[----:B-----5:R-:W-:Y:S01]  /*15270*/  ISETP.NE.AND P1, PT, R13, RZ, PT ;  /* 0x000000ff0d00720c */ /* 0x020fe20003f25270 */
[----:B------:R-:W5:Y:S01]  /*15280*/  SHFL.BFLY PT, R4, R216, 0x1, 0x1f ;  /* 0x0c201f00d8047f89 */ /* 0x000f6200000e0000 */
[----:B------:R-:W-:Y:S02]  /*15290*/  IADD3 R13, PT, PT, R10, -R14, RZ ;  /* 0x8000000e0a0d7210 */ /* 0x000fe40007ffe0ff */
[----:B------:R-:W1:Y:S01]  /*152a0*/  LDC R14, c[0x0][0x434] ;  /* 0x00010d00ff0e7b82 */ /* 0x000e620000000800 */
[----:B------:R-:W-:-:S02]  /*152b0*/  ISETP.NE.AND P2, PT, R17, RZ, !P1 ;  /* 0x000000ff1100720c */ /* 0x000fc40004f45270 */
[----:B------:R-:W-:Y:S01]  /*152c0*/  IADD3 R15, PT, PT, -R15, R13, RZ ;  /* 0x0000000d0f0f7210 */ /* 0x000fe20007ffe1ff */
[----:B--2---:R-:W-:-:S05]  /*152d0*/  FADD.FTZ R6, R217, R6 ;  /* 0x00000006d9067221 */ /* 0x004fca0000010000 */
[----:B------:R-:W2:Y:S01]  /*152e0*/  @P1 LDC R20, c[0x0][0x430] ;  /* 0x00010c00ff141b82 */ /* 0x000ea20000000800 */
[----:B---3--:R-:W-:Y:S01]  /*152f0*/  FADD.FTZ R5, R215, R5 ;  /* 0x00000005d7057221 */ /* 0x008fe20000010000 */
[----:B------:R-:W3:Y:S01]  /*15300*/  MUFU.RCP R8, R6 ;  /* 0x0000000600087308 */ /* 0x000ee20000001000 */
[----:B------:R-:W-:Y:S02]  /*15310*/  FSETP.NE.FTZ.AND P4, PT, R6, RZ, PT ;  /* 0x000000ff0600720b */ /* 0x000fe40003f95000 */
[----:B------:R-:W-:Y:S01]  /*15320*/  VOTEU.ANY UP0, P2 ;  /* 0x0000000000ff7886 */ /* 0x000fe20001000100 */
[----:B----4-:R-:W-:Y:S01]  /*15330*/  FADD.FTZ R7, R218, R7 ;  /* 0x00000007da077221 */ /* 0x010fe20000010000 */
[----:B------:R-:W-:Y:S01]  /*15340*/  FSETP.NE.FTZ.AND P0, PT, R5, RZ, PT ;  /* 0x000000ff0500720b */ /* 0x000fe20003f15000 */
[----:B-----5:R-:W-:Y:S02]  /*15350*/  FADD.FTZ R4, R216, R4 ;  /* 0x00000004d8047221 */ /* 0x020fe40000010000 */
[----:B------:R-:W4:Y:S01]  /*15360*/  MUFU.RCP R9, R5 ;  /* 0x0000000500097308 */ /* 0x000f220000001000 */
[----:B------:R-:W-:-:S02]  /*15370*/  FSETP.NE.FTZ.AND P6, PT, R7, RZ, PT ;  /* 0x000000ff0700720b */ /* 0x000fc40003fd5000 */
[----:B------:R-:W-:-:S05]  /*15380*/  FSETP.NE.FTZ.AND P5, PT, R4, RZ, PT ;  /* 0x000000ff0400720b */ /* 0x000fca0003fb5000 */
[----:B------:R-:W5:Y:S01]  /*15390*/  MUFU.RCP R12, R7 ;  /* 0x00000007000c7308 */ /* 0x000f620000001000 */
[----:B---3--:R-:W-:-:S05]  /*153a0*/  FSEL R8, R8, 1, P4 ;  /* 0x3f80000008087808 */ /* 0x008fca0002000000 */
[C---:B------:R-:W-:Y:S02]  /*153b0*/  FMUL.FTZ R160, R8.reuse, R160 ;  /* 0x000000a008a07220 */ /* 0x040fe40000410000 */
[----:B------:R-:W3:Y:S01]  /*153c0*/  MUFU.RCP R11, R4 ;  /* 0x00000004000b7308 */ /* 0x000ee20000001000 */
[C---:B------:R-:W-:Y:S01]  /*153d0*/  FMUL.FTZ R161, R8.reuse, R161 ;  /* 0x000000a108a17220 */ /* 0x040fe20000410000 */
[----:B----4-:R-:W-:Y:S01]  /*153e0*/  FSEL R9, R9, 1, P0 ;  /* 0x3f80000009097808 */ /* 0x010fe20000000000 */
[C---:B------:R-:W-:Y:S01]  /*153f0*/  FMUL.FTZ R148, R8.reuse, R148 ;  /* 0x0000009408947220 */ /* 0x040fe20000410000 */
[C---:B------:R-:W-:Y:S01]  /*15400*/  FMUL.FTZ R149, R8.reuse, R149 ;  /* 0x0000009508957220 */ /* 0x040fe20000410000 */
[C---:B------:R-:W-:Y:S01]  /*15410*/  FMUL.FTZ R144, R8.reuse, R144 ;  /* 0x0000009008907220 */ /* 0x040fe20000410000 */
[----:B------:R-:W-:Y:S01]  /*15420*/  FMUL.FTZ R145, R8, R145 ;  /* 0x0000009108917220 */ /* 0x000fe20000410000 */
[C---:B------:R-:W-:Y:S01]  /*15430*/  FMUL.FTZ R162, R9.reuse, R162 ;  /* 0x000000a209a27220 */ /* 0x040fe20000410000 */
[C---:B------:R-:W-:Y:S01]  /*15440*/  FMUL.FTZ R163, R9.reuse, R163 ;  /* 0x000000a309a37220 */ /* 0x040fe20000410000 */
[C---:B------:R-:W-:Y:S01]  /*15450*/  FMUL.FTZ R150, R9.reuse, R150 ;  /* 0x0000009609967220 */ /* 0x040fe20000410000 */
[----:B-----5:R-:W-:Y:S01]  /*15460*/  FSEL R12, R12, 1, P6 ;  /* 0x3f8000000c0c7808 */ /* 0x020fe20003000000 */
[C---:B------:R-:W-:Y:S01]  /*15470*/  FMUL.FTZ R151, R9.reuse, R151 ;  /* 0x0000009709977220 */ /* 0x040fe20000410000 */
[----:B------:R-:W-:Y:S01]  /*15480*/  FMUL.FTZ R132, R8, R132 ;  /* 0x0000008408847220 */ /* 0x000fe20000410000 */
[C---:B------:R-:W-:Y:S01]  /*15490*/  FMUL.FTZ R146, R9.reuse, R146 ;  /* 0x0000009209927220 */ /* 0x040fe20000410000 */
[C---:B------:R-:W-:Y:S01]  /*154a0*/  FMUL.FTZ R147, R9.reuse, R147 ;  /* 0x0000009309937220 */ /* 0x040fe20000410000 */
[C---:B------:R-:W-:Y:S01]  /*154b0*/  FMUL.FTZ R156, R12.reuse, R156 ;  /* 0x0000009c0c9c7220 */ /* 0x040fe20000410000 */
[----:B------:R-:W-:Y:S01]  /*154c0*/  FMUL.FTZ R157, R12, R157 ;  /* 0x0000009d0c9d7220 */ /* 0x000fe20000410000 */
[----:B------:R-:W-:Y:S01]  /*154d0*/  FMUL.FTZ R134, R9, R134 ;  /* 0x0000008609867220 */ /* 0x000fe20000410000 */
[----:B---3--:R-:W-:Y:S01]  /*154e0*/  FSEL R11, R11, 1, P5 ;  /* 0x3f8000000b0b7808 */ /* 0x008fe20002800000 */
[----:B------:R-:W-:Y:S01]  /*154f0*/  FMUL.FTZ R8, R8, R133 ;  /* 0x0000008508087220 */ /* 0x000fe20000410000 */
        /* <DEDUP_REMOVED lines=11> */
[----:B------:R-:W-:Y:S01]  /*155b0*/  FMUL.FTZ R11, R11, R139 ;  /* 0x0000008b0b0b7220 */ /* 0x000fe20000410000 */
[----:B------:R-:W-:Y:S01]  /*155c0*/  F2FP.BF16.F32.PACK_AB R150, R151, R150 ;  /* 0x000000969796723e */ /* 0x000fe200000010ff */
[----:B------:R-:W-:Y:S01]  /*155d0*/  STS [R10], R160 ;  /* 0x000000a00a007388 */ /* 0x000fe20000000800 */
[----:B------:R-:W-:Y:S01]  /*155e0*/  F2FP.BF16.F32.PACK_AB R156, R157, R156 ;  /* 0x0000009c9d9c723e */ /* 0x000fe200000010ff */
[C---:B------:R-:W-:Y:S01]  /*155f0*/  FMUL.FTZ R152, R12.reuse, R152 ;  /* 0x000000980c987220 */ /* 0x040fe20000410000 */
[----:B------:R-:W-:Y:S01]  /*15600*/  F2FP.BF16.F32.PACK_AB R158, R159, R158 ;  /* 0x0000009e9f9e723e */ /* 0x000fe200000010ff */
[----:B------:R-:W-:Y:S01]  /*15610*/  STS [R10+0x200], R162 ;  /* 0x000200a20a007388 */ /* 0x000fe20000000800 */
[----:B------:R-:W-:Y:S01]  /*15620*/  FMUL.FTZ R153, R12, R153 ;  /* 0x000000990c997220 */ /* 0x000fe20000410000 */
[----:B------:R-:W-:Y:S01]  /*15630*/  F2FP.BF16.F32.PACK_AB R132, R8, R132 ;  /* 0x000000840884723e */ /* 0x000fe200000010ff */
[C---:B------:R-:W-:Y:S01]  /*15640*/  FMUL.FTZ R140, R12.reuse, R140 ;  /* 0x0000008c0c8c7220 */ /* 0x040fe20000410000 */
[----:B------:R-:W-:Y:S01]  /*15650*/  F2FP.BF16.F32.PACK_AB R134, R9, R134 ;  /* 0x000000860986723e */ /* 0x000fe200000010ff */
[----:B------:R-:W-:Y:S01]  /*15660*/  STS [R16+0x10], R148 ;  /* 0x0000109410007388 */ /* 0x000fe20000000800 */
[----:B------:R-:W-:Y:S01]  /*15670*/  F2FP.BF16.F32.PACK_AB R138, R11, R138 ;  /* 0x0000008a0b8a723e */ /* 0x000fe200000010ff */
[----:B------:R-:W3:Y:S01]  /*15680*/  @!P3 LDC.64 R8, c[0x0][0x400] ;  /* 0x00010000ff08bb82 */ /* 0x000ee20000000a00 */
[C---:B------:R-:W-:Y:S01]  /*15690*/  FMUL.FTZ R141, R12.reuse, R141 ;  /* 0x0000008d0c8d7220 */ /* 0x040fe20000410000 */
[----:B------:R-:W-:Y:S01]  /*156a0*/  STS [R16+0x210], R150 ;  /* 0x0002109610007388 */ /* 0x000fe20000000800 */
[C---:B------:R-:W-:Y:S01]  /*156b0*/  FMUL.FTZ R136, R12.reuse, R136 ;  /* 0x000000880c887220 */ /* 0x040fe20000410000 */
[----:B------:R-:W-:Y:S01]  /*156c0*/  F2FP.BF16.F32.PACK_AB R152, R153, R152 ;  /* 0x000000989998723e */ /* 0x000fe200000010ff */
[----:B------:R-:W-:Y:S01]  /*156d0*/  FMUL.FTZ R12, R12, R137 ;  /* 0x000000890c0c7220 */ /* 0x000fe20000410000 */
[----:B------:R-:W-:Y:S01]  /*156e0*/  STS [R10+0x1000], R156 ;  /* 0x0010009c0a007388 */ /* 0x000fe20000000800 */
[----:B------:R-:W-:Y:S01]  /*156f0*/  F2FP.BF16.F32.PACK_AB R154, R155, R154 ;  /* 0x0000009a9b9a723e */ /* 0x000fe200000010ff */
[----:B------:R-:W4:Y:S01]  /*15700*/  @P4 MUFU.LG2 R6, R6 ;  /* 0x0000000600064308 */ /* 0x000f220000000c00 */
[----:B------:R-:W-:Y:S01]  /*15710*/  F2FP.BF16.F32.PACK_AB R144, R145, R144 ;  /* 0x000000909190723e */ /* 0x000fe200000010ff */
[----:B------:R5:W-:Y:S01]  /*15720*/  STS [R10+0x1200], R158 ;  /* 0x0012009e0a007388 */ /* 0x000be20000000800 */
[----:B------:R-:W-:-:S02]  /*15730*/  F2FP.BF16.F32.PACK_AB R146, R147, R146 ;  /* 0x000000929392723e */ /* 0x000fc400000010ff */
[----:B------:R-:W-:Y:S01]  /*15740*/  F2FP.BF16.F32.PACK_AB R140, R141, R140 ;  /* 0x0000008c8d8c723e */ /* 0x000fe200000010ff */
[----:B------:R-:W-:Y:S01]  /*15750*/  STS [R16+0x1010], R152 ;  /* 0x0010109810007388 */ /* 0x000fe20000000800 */
[----:B------:R-:W-:Y:S01]  /*15760*/  F2FP.BF16.F32.PACK_AB R142, R143, R142 ;  /* 0x0000008e8f8e723e */ /* 0x000fe200000010ff */
[----:B------:R-:W1:Y:S01]  /*15770*/  @P6 MUFU.LG2 R7, R7 ;  /* 0x0000000700076308 */ /* 0x000e620000000c00 */
[----:B------:R-:W-:Y:S01]  /*15780*/  F2FP.BF16.F32.PACK_AB R12, R12, R136 ;  /* 0x000000880c0c723e */ /* 0x000fe200000010ff */
[----:B------:R2:W-:Y:S04]  /*15790*/  STS [R16+0x1210], R154 ;  /* 0x0012109a10007388 */ /* 0x0005e80000000800 */
[----:B------:R-:W-:Y:S01]  /*157a0*/  STS [R13+0x20], R144 ;  /* 0x000020900d007388 */ /* 0x000fe20000000800 */
[----:B---3--:R-:W-:Y:S01]  /*157b0*/  @!P3 IMAD.WIDE.U32 R18, R8, UR11, RZ ;  /* 0x0000000b0812bc25 */ /* 0x008fe2000f8e00ff */
[----:B------:R-:W-:-:S02]  /*157c0*/  IADD3 R8, PT, PT, R191, 0x20, RZ ;  /* 0x00000020bf087810 */ /* 0x000fc40007ffe0ff */
[----:B------:R-:W-:Y:S02]  /*157d0*/  STS [R13+0x220], R146 ;  /* 0x000220920d007388 */ /* 0x000fe40000000800 */
[----:B------:R-:W-:Y:S02]  /*157e0*/  ISETP.GE.AND P2, PT, R8, UR18, PT ;  /* 0x0000001208007c0c */ /* 0x000fe4000bf46270 */
[----:B------:R-:W-:Y:S04]  /*157f0*/  STS [R15+0x30], R132 ;  /* 0x000030840f007388 */ /* 0x000fe80000000800 */
[----:B------:R-:W-:Y:S01]  /*15800*/  STS [R15+0x230], R134 ;  /* 0x000230860f007388 */ /* 0x000fe20000000800 */
[----:B-----5:R-:W3:Y:S03]  /*15810*/  @P3 LDC.64 R10, c[0x0][0x408] ;  /* 0x00010200ff0a3b82 */ /* 0x020ee60000000a00 */
[----:B------:R-:W-:Y:S04]  /*15820*/  STS [R13+0x1020], R140 ;  /* 0x0010208c0d007388 */ /* 0x000fe80000000800 */
[----:B------:R5:W-:Y:S01]  /*15830*/  STS [R13+0x1220], R142 ;  /* 0x0012208e0d007388 */ /* 0x000be20000000800 */
[----:B--2---:R-:W2:Y:S03]  /*15840*/  @P1 LDC R16, c[0x0][0x430] ;  /* 0x00010c00ff101b82 */ /* 0x004ea60000000800 */
[----:B------:R4:W-:Y:S04]  /*15850*/  STS [R15+0x1030], R12 ;  /* 0x0010300c0f007388 */ /* 0x0009e80000000800 */
[----:B------:R2:W-:Y:S01]  /*15860*/  STS [R15+0x1230], R138 ;  /* 0x0012308a0f007388 */ /* 0x0005e20000000800 */
[----:B---3--:R-:W-:-:S04]  /*15870*/  @P3 IMAD.WIDE.U32 R22, R10, UR10, RZ ;  /* 0x0000000a0a163c25 */ /* 0x008fc8000f8e00ff */
[----:B-----5:R-:W-:Y:S02]  /*15880*/  @!P3 IMAD R13, R9, UR11, R19 ;  /* 0x0000000b090dbc24 */ /* 0x020fe4000f8e0213 */
[----:B------:R-:W-:Y:S01]  /*15890*/  @P3 IMAD R13, R11, UR10, R23 ;  /* 0x0000000a0b0d3c24 */ /* 0x000fe2000f8e0217 */
[----:B-1----:R-:W-:Y:S01]  /*158a0*/  @!UP1 UIMAD UR10, UR11, UR4, URZ ;  /* 0x000000040b0a92a4 */ /* 0x002fe2000f8e02ff */
[----:B----4-:R-:W1:Y:S01]  /*158b0*/  @P4 LDC R12, c[0x0][0x458] ;  /* 0x00011600ff0c4b82 */ /* 0x010e620000000800 */
[----:B--2---:R-:W-:Y:S01]  /*158c0*/  @P1 IMAD R14, R16, UR4, RZ ;  /* 0x00000004100e1c24 */ /* 0x004fe2000f8e02ff */
[----:B------:R-:W-:Y:S01]  /*158d0*/  @P1 MOV R16, 0x1 ;  /* 0x0000000100101802 */ /* 0x000fe20000000f00 */
[----:B------:R-:W-:Y:S01]  /*158e0*/  USHF.R.S32.HI UR6, URZ, 0x1f, UR10 ;  /* 0x0000001fff067899 */ /* 0x000fe2000801140a */
[----:B------:R2:W3:Y:S04]  /*158f0*/  @P0 MUFU.LG2 R15, R5 ;  /* 0x00000005000f0308 */ /* 0x0004e80000000c00 */
[----:B--2---:R-:W2:Y:S01]  /*15900*/  @P0 LDC R5, c[0x0][0x458] ;  /* 0x00011600ff050b82 */ /* 0x004ea20000000800 */
[----:B---3--:R-:W-:Y:S06]  /*15910*/  @P1 BRA `(.L_x_983) ;  /* 0x0000000000201947 */ /* 0x008fec0003800000 */
[----:B------:R-:W-:Y:S01]  /*15920*/  ISETP.NE.AND P1, PT, R17, RZ, PT ;  /* 0x000000ff1100720c */ /* 0x000fe20003f25270 */
[----:B------:R-:W3:-:S12]  /*15930*/  LDC R8, c[0x0][0x3e0] ;  /* 0x0000f800ff087b82 */ /* 0x000ed80000000800 */
[----:B------:R-:W3:Y:S01]  /*15940*/  @P1 LDC R16, c[0x0][0x454] ;  /* 0x00011500ff101b82 */ /* 0x000ee20000000800 */
[----:B------:R-:W-:Y:S02]  /*15950*/  @P1 MOV R20, 0x1 ;  /* 0x0000000100141802 */ /* 0x000fe40000000f00 */
[----:B------:R-:W-:-:S05]  /*15960*/  @!P1 MOV R20, 0x1 ;  /* 0x0000000100149802 */ /* 0x000fca0000000f00 */
[----:B------:R-:W4:Y:S01]  /*15970*/  @P1 LDC R14, c[0x0][0x454] ;  /* 0x00011500ff0e1b82 */ /* 0x000f220000000800 */
[----:B---3--:R-:W-:Y:S02]  /*15980*/  @P1 IMAD R16, R16, R8, RZ ;  /* 0x0000000810101224 */ /* 0x008fe400078e02ff */
[----:B------:R-:W-:-:S07]  /*15990*/  @!P1 IMAD R16, R8, UR4, RZ ;  /* 0x0000000408109c24 */ /* 0x000fce000f8e02ff */
.L_x_983:
[----:B------:R-:W-:Y:S01]  /*159a0*/  BAR.SYNC.DEFER_BLOCKING 0x0 ;  /* 0x0000000000007b1d */ /* 0x000fe20000010000 */
[----:B------:R-:W-:Y:S01]  /*159b0*/  @P0 FMUL.FTZ R15, R15, 0.69314718246459960938 ;  /* 0x3f3172180f0f0820 */ /* 0x000fe20000410000 */
[----:B------:R-:W-:Y:S01]  /*159c0*/  MOV R24, 0x7f800000 ;  /* 0x7f80000000187802 */ /* 0x000fe20000000f00 */
[----:B------:R-:W-:Y:S01]  /*159d0*/  @P4 FMUL.FTZ R6, R6, 0.69314718246459960938 ;  /* 0x3f31721806064820 */ /* 0x000fe20000410000 */
[----:B------:R-:W-:Y:S01]  /*159e0*/  MOV R21, 0x7f800000 ;  /* 0x7f80000000157802 */ /* 0x000fe20000000f00 */
[----:B--2---:R-:W-:-:S03]  /*159f0*/  @P0 FFMA.FTZ R24, R3, R5, R15 ;  /* 0x0000000503180223 */ /* 0x004fc6000001000f */
[----:B------:R-:W2:Y:S01]  /*15a00*/  @P6 LDC R19, c[0x0][0x458] ;  /* 0x00011600ff136b82 */ /* 0x000ea20000000800 */
[----:B------:R3:W5:Y:S01]  /*15a10*/  @P5 MUFU.LG2 R23, R4 ;  /* 0x0000000400175308 */ /* 0x0007620000000c00 */
[----:B-1----:R-:W-:Y:S01]  /*15a20*/  @P4 FFMA.FTZ R21, R36, R12, R6 ;  /* 0x0000000c24154223 */ /* 0x002fe20000010006 */
[----:B------:R-:W-:Y:S01]  /*15a30*/  PLOP3.LUT P4, PT, PT, PT, UP0, 0x80, 0x8 ;  /* 0x000000000008781c */ /* 0x000fe20003f8f008 */
[----:B------:R-:W-:Y:S01]  /*15a40*/  @P6 FMUL.FTZ R7, R7, 0.69314718246459960938 ;  /* 0x3f31721807076820 */ /* 0x000fe20000410000 */
[----:B------:R-:W-:Y:S01]  /*15a50*/  IMAD.MOV.U32 R6, RZ, RZ, 0x7f800000 ;  /* 0x7f800000ff067424 */ /* 0x000fe200078e00ff */
[----:B------:R-:W-:Y:S01]  /*15a60*/  MOV R3, 0x7f800000 ;  /* 0x7f80000000037802 */ /* 0x000fe20000000f00 */
[----:B------:R-:W-:Y:S01]  /*15a70*/  @P3 IMAD.MOV.U32 R18, RZ, RZ, R22 ;  /* 0x000000ffff123224 */ /* 0x000fe200078e0016 */
[----:B------:R-:W1:Y:S01]  /*15a80*/  @P5 LDC R17, c[0x0][0x458] ;  /* 0x00011600ff115b82 */ /* 0x000e620000000800 */
[----:B----4-:R-:W-:Y:S01]  /*15a90*/  IMAD R14, R14, UR5, RZ ;  /* 0x000000050e0e7c24 */ /* 0x010fe2000f8e02ff */
[----:B------:R-:W-:Y:S01]  /*15aa0*/  USEL UR10, UR10, URZ, UP0 ;  /* 0x000000ff0a0a7287 */ /* 0x000fe20008000000 */
[----:B------:R-:W-:Y:S01]  /*15ab0*/  BSSY.RECONVERGENT B0, `(.L_x_984) ;  /* 0x0000043000007945 */ /* 0x000fe20003800200 */
[----:B------:R-:W-:-:S04]  /*15ac0*/  ISETP.GE.AND P3, PT, R191, UR18, PT ;  /* 0x00000012bf007c0c */ /* 0x000fc8000bf66270 */
[----:B------:R-:W-:Y:S01]  /*15ad0*/  @!P4 IMAD R14, R16, UR11, R14 ;  /* 0x0000000b100ecc24 */ /* 0x000fe2000f8e020e */
[----:B------:R4:W4:Y:S01]  /*15ae0*/  LDS.128 R8, [R200+0x1800] ;  /* 0x00180000c8087984 */ /* 0x0009220000000c00 */
[----:B---3--:R-:W-:Y:S02]  /*15af0*/  VIADD R4, R191, 0x40 ;  /* 0x00000040bf047836 */ /* 0x008fe40000000000 */
[----:B-----5:R-:W-:Y:S01]  /*15b00*/  @P5 FMUL.FTZ R23, R23, 0.69314718246459960938 ;  /* 0x3f31721817175820 */ /* 0x020fe20000410000 */
[----:B------:R-:W-:Y:S02]  /*15b10*/  SHF.R.S32.HI R12, RZ, 0x1f, R14 ;  /* 0x0000001fff0c7819 */ /* 0x000fe4000001140e */
[----:B------:R-:W-:Y:S01]  /*15b20*/  ISETP.GE.AND P1, PT, R4, UR18, PT ;  /* 0x0000001204007c0c */ /* 0x000fe2000bf26270 */
[----:B--2---:R-:W-:Y:S01]  /*15b30*/  @P6 FFMA.FTZ R6, R2, R19, R7 ;  /* 0x0000001302066223 */ /* 0x004fe20000010007 */
[----:B------:R-:W-:Y:S01]  /*15b40*/  IADD3 R4, PT, PT, R191, 0x60, RZ ;  /* 0x00000060bf047810 */ /* 0x000fe20007ffe0ff */
[----:B------:R-:W-:Y:S01]  /*15b50*/  IMAD R7, R20, UR12, RZ ;  /* 0x0000000c14077c24 */ /* 0x000fe2000f8e02ff */
[----:B------:R-:W-:-:S02]  /*15b60*/  LOP3.LUT P6, RZ, R199, 0x3, RZ, 0xc0, !PT ;  /* 0x00000003c7ff7812 */ /* 0x000fc400078cc0ff */
[----:B------:R-:W-:Y:S02]  /*15b70*/  ISETP.GE.AND P0, PT, R4, UR18, PT ;  /* 0x0000001204007c0c */ /* 0x000fe4000bf06270 */
[----:B------:R-:W2:Y:S01]  /*15b80*/  LDC.64 R4, c[0x0][0x410] ;  /* 0x00010400ff047b82 */ /* 0x000ea20000000a00 */
[----:B-1----:R-:W-:Y:S01]  /*15b90*/  @P5 FFMA.FTZ R3, R0, R17, R23 ;  /* 0x0000001100035223 */ /* 0x002fe20000010017 */
[----:B------:R-:W-:Y:S02]  /*15ba0*/  IADD3 R18, P5, PT, R190, R18, RZ ;  /* 0x00000012be127210 */ /* 0x000fe40007fbe0ff */
[----:B------:R-:W-:Y:S02]  /*15bb0*/  MOV R0, UR6 ;  /* 0x0000000600007c02 */ /* 0x000fe40008000f00 */
[----:B------:R-:W-:Y:S01]  /*15bc0*/  SHF.R.S32.HI R2, RZ, 0x1f, R7 ;  /* 0x0000001fff027819 */ /* 0x000fe20000011407 */
[----:B------:R-:W-:Y:S01]  /*15bd0*/  IMAD.X R19, RZ, RZ, R13, P5 ;  /* 0x000000ffff137224 */ /* 0x000fe200028e060d */
[----:B------:R-:W-:-:S02]  /*15be0*/  SEL R0, R0, RZ, P4 ;  /* 0x000000ff00007207 */ /* 0x000fc40002000000 */
[----:B------:R-:W-:Y:S01]  /*15bf0*/  IADD3 R7, P5, P4, R7, UR10, R14 ;  /* 0x0000000a07077c10 */ /* 0x000fe2000fcbe00e */
[----:B--2---:R-:W-:-:S03]  /*15c00*/  IMAD.WIDE.U32 R14, R4, UR5, R18 ;  /* 0x00000005040e7c25 */ /* 0x004fc6000f8e0012 */
[----:B------:R-:W-:Y:S01]  /*15c10*/  IADD3.X R4, PT, PT, R2, R0, R12, P5, P4 ;  /* 0x0000000002047210 */ /* 0x000fe20002fe840c */
[----:B----4-:R-:W-:Y:S08]  /*15c20*/  @P6 BRA `(.L_x_985) ;  /* 0x0000000000ac6947 */ /* 0x010ff00003800000 */
[----:B------:R-:W-:Y:S02]  /*15c30*/  SHF.R.U32.HI R199, RZ, 0x1, R199 ;  /* 0x00000001ffc77819 */ /* 0x000fe400000116c7 */
[----:B------:R-:W-:Y:S02]  /*15c40*/  P2R R0, PR, RZ, 0x1 ;  /* 0x00000001ff007803 */ /* 0x000fe40000000000 */
[----:B------:R-:W-:Y:S02]  /*15c50*/  LOP3.LUT R12, R199, 0x30, RZ, 0xc0, !PT ;  /* 0x00000030c70c7812 */ /* 0x000fe400078ec0ff */
[----:B------:R-:W-:Y:S02]  /*15c60*/  P2R R18, PR, RZ, 0x2 ;  /* 0x00000002ff127803 */ /* 0x000fe40000000000 */
[----:B------:R-:W-:-:S04]  /*15c70*/  LOP3.LUT R12, R12, 0x7, R191, 0xf8, !PT ;  /* 0x000000070c0c7812 */ /* 0x000fc800078ef8bf */
[C---:B------:R-:W-:Y:S01]  /*15c80*/  ISETP.GE.AND P0, PT, R12.reuse, UR18, PT ;  /* 0x000000120c007c0c */ /* 0x040fe2000bf06270 */
[C---:B------:R-:W-:Y:S01]  /*15c90*/  VIADD R2, R12.reuse, 0x8 ;  /* 0x000000080c027836 */ /* 0x040fe20000000000 */
[----:B------:R-:W-:-:S04]  /*15ca0*/  LOP3.LUT R16, R12, 0x40, RZ, 0xfc, !PT ;  /* 0x000000400c107812 */ /* 0x000fc800078efcff */
[----:B------:R-:W-:Y:S02]  /*15cb0*/  ISETP.GE.AND P1, PT, R2, UR18, PT ;  /* 0x0000001202007c0c */ /* 0x000fe4000bf26270 */
[----:B------:R-:W-:-:S05]  /*15cc0*/  ISETP.GE.AND P6, PT, R16, UR18, PT ;  /* 0x0000001210007c0c */ /* 0x000fca000bfc6270 */
[C---:B------:R-:W-:Y:S02]  /*15cd0*/  @!P0 IMAD R23, R12.reuse, R20, RZ ;  /* 0x000000140c178224 */ /* 0x040fe400078e02ff */
[----:B------:R-:W-:-:S03]  /*15ce0*/  VIADD R12, R12, 0x48 ;  /* 0x000000480c0c7836 */ /* 0x000fc60000000000 */
[CC--:B------:R-:W-:Y:S01]  /*15cf0*/  @!P0 IADD3 R25, P4, PT, R23.reuse, R7.reuse, RZ ;  /* 0x0000000717198210 */ /* 0x0c0fe20007f9e0ff */
[-C--:B------:R-:W-:Y:S01]  /*15d00*/  @!P1 IMAD R19, R2, R20.reuse, RZ ;  /* 0x0000001402139224 */ /* 0x080fe200078e02ff */
[----:B------:R-:W-:Y:S01]  /*15d10*/  ISETP.GE.AND P5, PT, R12, UR18, PT ;  /* 0x000000120c007c0c */ /* 0x000fe2000bfa6270 */
[----:B------:R-:W-:Y:S01]  /*15d20*/  @!P6 IMAD R16, R16, R20, RZ ;  /* 0x000000141010e224 */ /* 0x000fe200078e02ff */
[----:B------:R-:W-:Y:S02]  /*15d30*/  @!P0 LEA.HI.X.SX32 R23, R23, R4, 0x1, P4 ;  /* 0x0000000417178211 */ /* 0x000fe400020f0eff */
[----:B------:R-:W-:-:S04]  /*15d40*/  @!P1 IADD3 R22, P4, PT, R19, R7, RZ ;  /* 0x0000000713169210 */ /* 0x000fc80007f9e0ff */
[----:B------:R-:W-:Y:S02]  /*15d50*/  @!P1 LEA.HI.X.SX32 R19, R19, R4, 0x1, P4 ;  /* 0x0000000413139211 */ /* 0x000fe400020f0eff */
[----:B------:R-:W-:-:S03]  /*15d60*/  @!P6 IADD3 R17, P4, PT, R16, R7, RZ ;  /* 0x000000071011e210 */ /* 0x000fc60007f9e0ff */
[----:B------:R-:W-:Y:S01]  /*15d70*/  @!P5 IMAD R20, R12, R20, RZ ;  /* 0x000000140c14d224 */ /* 0x000fe200078e02ff */
[----:B------:R-:W-:Y:S01]  /*15d80*/  @!P6 LEA.HI.X.SX32 R16, R16, R4, 0x1, P4 ;  /* 0x000000041010e211 */ /* 0x000fe200020f0eff */
[----:B------:R-:W1:Y:S03]  /*15d90*/  @!P0 LDC.64 R12, c[0x0][0x420] ;  /* 0x00010800ff0c8b82 */ /* 0x000e660000000a00 */
        /* <DEDUP_REMOVED lines=20> */
.L_x_985:
[----:B------:R-:W-:Y:S05]  /*15ee0*/  BSYNC.RECONVERGENT B0 ;  /* 0x0000000000007941 */ /* 0x000fea0003800200 */
.L_x_984:
[----:B--2---:R-:W-:Y:S01]  /*15ef0*/  IMAD R13, R5, UR5, R15 ;  /* 0x00000005050d7c24 */ /* 0x004fe2000f8e020f */
[----:B------:R-:W-:Y:S01]  /*15f00*/  BSSY.RECONVERGENT B0, `(.L_x_986) ;  /* 0x000000d000007945 */ /* 0x000fe20003800200 */
[----:B------:R1:W2:Y:S03]  /*15f10*/  LDS.128 R4, [R200] ;  /* 0x00000000c8047984 */ /* 0x0002a60000000c00 */
[----:B------:R-:W-:Y:S05]  /*15f20*/  @P3 BRA `(.L_x_987) ;  /* 0x0000000000283947 */ /* 0x000fea0003800000 */
[----:B------:R-:W3:Y:S01]  /*15f30*/  LDCU.64 UR6, c[0x0][0x408] ;  /* 0x00008100ff0677ac */ /* 0x000ee20008000a00 */
[----:B------:R-:W-:Y:S01]  /*15f40*/  MOV R12, R14 ;  /* 0x0000000e000c7202 */ /* 0x000fe20000000f00 */
[----:B------:R-:W4:Y:S01]  /*15f50*/  LDCU.64 UR4, c[0x0][0x3f0] ;  /* 0x00007e00ff0477ac */ /* 0x000f220008000a00 */
[----:B---3--:R-:W-:-:S03]  /*15f60*/  IMAD R0, R197, UR6, RZ ;  /* 0x00000006c5007c24 */ /* 0x008fc6000f8e02ff */
[----:B------:R-:W-:-:S04]  /*15f70*/  IMAD.WIDE.U32 R2, R198, UR6, R12 ;  /* 0x00000006c6027c25 */ /* 0x000fc8000f8e000c */
[----:B------:R-:W-:Y:S01]  /*15f80*/  IMAD R0, R198, UR7, R0 ;  /* 0x00000007c6007c24 */ /* 0x000fe2000f8e0200 */
[----:B----4-:R-:W-:-:S04]  /*15f90*/  LEA R16, P3, R2, UR4, 0x1 ;  /* 0x0000000402107c11 */ /* 0x010fc8000f8608ff */
[----:B------:R-:W-:-:S04]  /*15fa0*/  IADD3 R0, PT, PT, R3, R0, RZ ;  /* 0x0000000003007210 */ /* 0x000fc80007ffe0ff */
[----:B------:R-:W-:-:S05]  /*15fb0*/  LEA.HI.X R17, R2, UR5, R0, 0x1, P3 ;  /* 0x0000000502117c11 */ /* 0x000fca00098f0c00 */
[----:B--2---:R3:W-:Y:S02]  /*15fc0*/  STG.E.128 desc[UR14][R16.64], R4 ;  /* 0x0000000410007986 */ /* 0x0047e4000c101d0e */
.L_x_987:
[----:B------:R-:W-:Y:S05]  /*15fd0*/  BSYNC.RECONVERGENT B0 ;  /* 0x0000000000007941 */ /* 0x000fea0003800200 */
.L_x_986:
        /* <DEDUP_REMOVED lines=16> */
.L_x_989:
[----:B------:R-:W-:Y:S05]  /*160e0*/  BSYNC.RECONVERGENT B0 ;  /* 0x0000000000007941 */ /* 0x000fea0003800200 */
.L_x_988:
[----:B-12---:R-:W1:Y:S01]  /*160f0*/  LDS.128 R200, [R200+0x1000] ;  /* 0x00100000c8c87984 */ /* 0x006e620000000c00 */
[----:B------:R-:W-:Y:S04]  /*16100*/  BSSY.RECONVERGENT B0, `(.L_x_990) ;  /* 0x000000f000007945 */ /* 0x000fe80003800200 */
[----:B------:R-:W-:Y:S05]  /*16110*/  @P1 BRA `(.L_x_991) ;  /* 0x0000000000341947 */ /* 0x000fea0003800000 */
[----:B------:R-:W2:Y:S01]  /*16120*/  LDCU.64 UR6, c[0x0][0x408] ;  /* 0x00008100ff0677ac */ /* 0x000ea20008000a00 */
[----:B----4-:R-:W-:Y:S01]  /*16130*/  IADD3 R2, P1, PT, R198, 0x40, RZ ;  /* 0x00000040c6027810 */ /* 0x010fe20007f3e0ff */
[----:B---3--:R-:W-:Y:S01]  /*16140*/  IMAD.MOV.U32 R4, RZ, RZ, R14 ;  /* 0x000000ffff047224 */ /* 0x008fe200078e000e */
        /* <DEDUP_REMOVED lines=9> */
[----:B-1----:R2:W-:Y:S02]  /*161e0*/  STG.E.128 desc[UR14][R2.64], R200 ;  /* 0x000000c802007986 */ /* 0x0025e4000c101d0e */
.L_x_991:
[----:B------:R-:W-:Y:S05]  /*161f0*/  BSYNC.RECONVERGENT B0 ;  /* 0x0000000000007941 */ /* 0x000fea0003800200 */
.L_x_990:
[----:B------:R-:W-:Y:S05]  /*16200*/  @P0 EXIT ;  /* 0x000000000000094d */ /* 0x000fea0003800000 */
[----:B------:R-:W5:Y:S01]  /*16210*/  LDCU.64 UR6, c[0x0][0x408] ;  /* 0x00008100ff0677ac */ /* 0x000f620008000a00 */
[----:B------:R-:W-:Y:S01]  /*16220*/  IADD3 R198, P0, PT, R198, 0x60, RZ ;  /* 0x00000060c6c67810 */ /* 0x000fe20007f1e0ff */
[----:B--2-4-:R-:W-:Y:S01]  /*16230*/  IMAD.MOV.U32 R2, RZ, RZ, R14 ;  /* 0x000000ffff027224 */ /* 0x014fe200078e000e */
        /* <DEDUP_REMOVED lines=11> */
.L_x_992:
        /* <DEDUP_REMOVED lines=9> */
.L_x_1367:


//--------------------- .text._ZN5flash16flash_fwd_kernelI23Flash_fwd_kernel_traitsILi32ELi128ELi128ELi4ELb0ELb0EN7cutlass10bfloat16_tE19Flash_kernel_traitsILi32ELi128ELi128ELi4ES3_EELb1ELb0ELb1ELb1ELb0ELb0ELb0ELb0EEEvNS_16Flash_fwd_paramsE --------------------------
	.section	.text._ZN5flash16flash_fwd_kernelI23Flash_fwd_kernel_traitsILi32ELi128ELi128ELi4ELb0ELb0EN7cutlass10bfloat16_tE19Flash_kernel_traitsILi32ELi128ELi128ELi4ES3_EELb1ELb0ELb1ELb1ELb0ELb0ELb0ELb0EEEvNS_16Flash_fwd_paramsE,"ax",@progbits
	.align	128
        .global         _ZN5flash16flash_fwd_kernelI23Flash_fwd_kernel_traitsILi32ELi128ELi128ELi4ELb0ELb0EN7cutlass10bfloat16_tE19Flash_kernel_traitsILi32ELi128ELi128ELi4ES3_EELb1ELb0ELb1ELb1ELb0ELb0ELb0ELb0EEEvNS_16Flash_fwd_paramsE
        .type           _ZN5flash16flash_fwd_kernelI23Flash_fwd_kernel_traitsILi32ELi128ELi128ELi4ELb0ELb0EN7cutlass10bfloat16_tE19Flash_kernel_traitsILi32ELi128ELi128ELi4ES3_EELb1ELb0ELb1ELb1ELb0ELb0ELb0ELb0EEEvNS_16Flash_fwd_paramsE,@function
        .size           _ZN5flash16flash_fwd_kernelI23Flash_fwd_kernel_traitsILi32ELi128ELi128ELi4ELb0ELb0EN7cutlass10bfloat16_tE19Flash_kernel_traitsILi32ELi128ELi128ELi4ES3_EELb1ELb0ELb1ELb1ELb0ELb0ELb0ELb0EEEvNS_16Flash_fwd_paramsE,(.L_x_1368 - _ZN5flash16flash_fwd_kernelI23Flash_fwd_kernel_traitsILi32ELi128ELi128ELi4ELb0ELb0EN7cutlass10bfloat16_tE19Flash_kernel_traitsILi32ELi128ELi128ELi4ES3_EELb1ELb0ELb1ELb1ELb0ELb0ELb0ELb0EEEvNS_16Flash_fwd_paramsE)
        .other          _ZN5flash16flash_fwd_kernelI23Flash_fwd_kernel_traitsILi32ELi128ELi128ELi4ELb0ELb0EN7cutlass10bfloat16_tE19Flash_kernel_traitsILi32ELi128ELi128ELi4ES3_EELb1ELb0ELb1ELb1ELb0ELb0ELb0ELb0EEEvNS_16Flash_fwd_paramsE,@"STO_CUDA_ENTRY STV_DEFAULT"
_ZN5flash16flash_fwd_kernelI23Flash_fwd_kernel_traitsILi32ELi128ELi128ELi4ELb0ELb0EN7cutlass10bfloat16_tE19Flash_kernel_traitsILi32ELi128ELi128ELi4ES3_EELb1ELb0ELb1ELb1ELb0ELb0ELb0ELb0EEEvNS_16Flash_fwd_paramsE:
.text._ZN5flash16flash_fwd_kernelI23Flash_fwd_kernel_traitsILi32ELi128ELi128ELi4ELb0ELb0EN7cutlass10bfloat16_tE19Flash_kernel_traitsILi32ELi128ELi128ELi4ES3_EELb1ELb0ELb1ELb1ELb0ELb0ELb0ELb0EEEvNS_16Flash_fwd_paramsE:
[----:B------:R-:W1:Y:S01]  /*0000*/  LDC R1, c[0x0][0x37c] ;  /* 0x0000df00ff017b82 */ /* 0x000e620000000800 */
[----:B------:R-:W2:Y:S07]  /*0010*/  LDCU.U8 UR4, c[0x0][0x524] ;  /* 0x0000a480ff0477ac */ /* 0x000eae0008000000 */
[----:B------:R-:W3:Y:S01]  /*0020*/  LDC R8, c[0x0][0x518] ;  /* 0x00014600ff087b82 */ /* 0x000ee20000000800 */
[----:B-1----:R-:W-:Y:S01]  /*0030*/  VIADD R1, R1, 0xffffff90 ;  /* 0xffffff9001017836 */ /* 0x002fe20000000000 */
[----:B------:R-:W1:Y:S01]  /*0040*/  LDCU.64 UR32, c[0x0][0x510] ;  /* 0x0000a200ff2077ac */ /* 0x000e620008000a00 */
[----:B------:R-:W4:Y:S05]  /*0050*/  LDCU.64 UR26, c[0x0][0x358] ;  /* 0x00006b00ff1a77ac */ /* 0x000f2a0008000a00 */
[----:B------:R-:W4:Y:S01]  /*0060*/  LDC R3, c[0x0][0x51c] ;  /* 0x00014700ff037b82 */ /* 0x000f220000000800 */
[----:B------:R-:W4:Y:S01]  /*0070*/  S2R R228, SR_TID.X ;  /* 0x0000000000e47919 */ /* 0x000f220000002100 */
[----:B------:R-:W4:Y:S01]  /*0080*/  LDCU.64 UR10, c[0x0][0x460] ;  /* 0x00008c00ff0a77ac */ /* 0x000f220008000a00 */
[----:B------:R-:W4:Y:S01]  /*0090*/  LDCU.64 UR8, c[0x0][0x470] ;  /* 0x00008e00ff0877ac */ /* 0x000f220008000a00 */
[----:B--2---:R-:W-:-:S04]  /*00a0*/  ISETP.NE.AND P1, PT, RZ, UR4, PT ;  /* 0x00000004ff007c0c */ /* 0x004fc8000bf25270 */
[----:B------:R-:W-:Y:S01]  /*00b0*/  S2UR UR25, SR_CTAID.X ;  /* 0x00000000001979c3 */ /* 0x000fe20000002500 */
[----:B------:R-:W2:Y:S01]  /*00c0*/  LDCU.64 UR14, c[0x0][0x460] ;  /* 0x00008c00ff0e77ac */ /* 0x000ea20008000a00 */
[----:B-1----:R-:W-:Y:S02]  /*00d0*/  IMAD.U32 R10, RZ, RZ, UR32 ;  /* 0x00000020ff0a7e24 */ /* 0x002fe4000f8e00ff */
[----:B------:R-:W-:-:S04]  /*00e0*/  IMAD.U32 R11, RZ, RZ, UR33 ;  /* 0x00000021ff0b7e24 */ /* 0x000fc8000f8e00ff */
[----:B------:R-:W2:Y:S08]  /*00f0*/  S2UR UR23, SR_CTAID.Y ;  /* 0x00000000001779c3 */ /* 0x000eb00000002600 */
[----:B------:R-:W1:Y:S01]  /*0100*/  S2UR UR24, SR_CTAID.Z ;  /* 0x00000000001879c3 */ /* 0x000e620000002700 */
[----:B---3--:R-:W-:Y:S01]  /*0110*/  @P1 IMAD.MOV.U32 R2, RZ, RZ, R8 ;  /* 0x000000ffff021224 */ /* 0x008fe200078e0008 */
[----:B----4-:R-:W3:Y:S01]  /*0120*/  @P1 LDG.E.64 R10, desc[UR26][R10.64] ;  /* 0x0000001a0a0a1981 */ /* 0x010ee2000c1e1b00 */
[----:B------:R-:W4:Y:S03]  /*0130*/  LDCU.U8 UR12, c[0x0][0x532] ;  /* 0x0000a640ff0c77ac */ /* 0x000f260008000000 */
[----:B------:R-:W3:Y:S01]  /*0140*/  @P1 LDG.E.64 R6, desc[UR26][R2.64] ;  /* 0x0000001a02061981 */ /* 0x000ee2000c1e1b00 */
[----:B------:R-:W4:Y:S01]  /*0150*/  LDCU.64 UR6, c[0x0][0x468] ;  /* 0x00008d00ff0677ac */ /* 0x000f220008000a00 */
[----:B------:R-:W3:Y:S01]  /*0160*/  @P1 LDC R0, c[0x0][0x520] ;  /* 0x00014800ff001b82 */ /* 0x000ee20000000800 */
[----:B------:R-:W-:Y:S01]  /*0170*/  ISETP.NE.U32.AND P4, PT, RZ, UR10, PT ;  /* 0x0000000aff007c0c */ /* 0x000fe2000bf85070 */
[----:B------:R-:W-:-:S02]  /*0180*/  UISETP.NE.U32.AND UP4, UPT, UR10, URZ, UPT ;  /* 0x000000ff0a00728c */ /* 0x000fc4000bf85070 */
[----:B------:R-:W-:Y:S01]  /*0190*/  UISETP.NE.U32.AND UP3, UPT, UR8, URZ, UPT ;  /* 0x000000ff0800728c */ /* 0x000fe2000bf65070 */
[----:B------:R-:W-:Y:S01]  /*01a0*/  ISETP.NE.AND.EX P4, PT, RZ, UR11, PT, P4 ;  /* 0x0000000bff007c0c */ /* 0x000fe2000bf85340 */
[----:B------:R-:W-:Y:S02]  /*01b0*/  UISETP.NE.AND.EX UP4, UPT, UR11, URZ, UPT, UP4 ;  /* 0x000000ff0b00728c */ /* 0x000fe4000bf85340 */
[----:B------:R-:W-:Y:S02]  /*01c0*/  UISETP.NE.AND.EX UP3, UPT, UR9, URZ, UPT, UP3 ;  /* 0x000000ff0900728c */ /* 0x000fe4000bf65330 */
[----:B--2---:R-:W-:Y:S02]  /*01d0*/  UIMAD.WIDE.U32 UR14, UR23, 0x4, UR14 ;  /* 0x00000004170e78a5 */ /* 0x004fe4000f8e000e */
[----:B------:R-:W-:Y:S01]  /*01e0*/  PLOP3.LUT P2, PT, PT, PT, UP4, 0x80, 0x8 ;  /* 0x000000000008781c */ /* 0x000fe20003f4f048 */
[----:B------:R-:W-:Y:S02]  /*01f0*/  USHF.L.U32 UR11, UR23, 0x2, URZ ;  /* 0x00000002170b7899 */ /* 0x000fe400080006ff */
[----:B-1----:R-:W-:Y:S01]  /*0200*/  ULOP3.LUT UR4, UR24, UR25, UR23, 0xfe, !UPT ;  /* 0x0000001918047292 */ /* 0x002fe2000f8efe17 */
[----:B------:R-:W-:Y:S01]  /*0210*/  IMAD.U32 R12, RZ, RZ, UR14 ;  /* 0x0000000eff0c7e24 */ /* 0x000fe2000f8e00ff */
[----:B----4-:R-:W-:Y:S01]  /*0220*/  UISETP.NE.AND UP5, UPT, UR12, URZ, UPT ;  /* 0x000000ff0c00728c */ /* 0x010fe2000bfa5270 */
[----:B------:R-:W-:Y:S01]  /*0230*/  IMAD.U32 R13, RZ, RZ, UR15 ;  /* 0x0000000fff0d7e24 */ /* 0x000fe2000f8e00ff */
[----:B------:R-:W-:-:S02]  /*0240*/  UISETP.EQ.U32.AND UP2, UPT, UR6, URZ, UPT ;  /* 0x000000ff0600728c */ /* 0x000fc4000bf42070 */
[----:B------:R-:W-:Y:S01]  /*0250*/  LOP3.LUT P3, RZ, R228, UR4, RZ, 0xfc, !PT ;  /* 0x00000004e4ff7c12 */ /* 0x000fe2000f86fcff */
[----:B------:R-:W-:-:S04]  /*0260*/  USHF.R.U32.HI UR10, URZ, 0x1e, UR23 ;  /* 0x0000001eff0a7899 */ /* 0x000fc80008011617 */
[----:B------:R-:W1:Y:S08]  /*0270*/  LDCU.64 UR4, c[0x0][0x478] ;  /* 0x00008f00ff0477ac */ /* 0x000e700008000a00 */
[----:B------:R-:W2:Y:S01]  /*0280*/  @!P3 LDC.64 R4, c[0x0][0x528] ;  /* 0x00014a00ff04bb82 */ /* 0x000ea20000000a00 */
[----:B------:R-:W-:Y:S02]  /*0290*/  @UP3 UIADD3 UR12, UP1, UPT, UR11, UR8, URZ ;  /* 0x000000080b0c3290 */ /* 0x000fe4000ff3e0ff */
[----:B------:R-:W-:-:S02]  /*02a0*/  UISETP.EQ.OR.EX UP2, UPT, UR7, URZ, !UP5, UP2 ;  /* 0x000000ff0700728c */ /* 0x000fc4000ef42720 */
[----:B------:R-:W-:Y:S02]  /*02b0*/  @UP3 UIADD3.X UR13, UPT, UPT, UR10, UR9, URZ, UP1, !UPT ;  /* 0x000000090a0d3290 */ /* 0x000fe40008ffe4ff */
[----:B------:R-:W-:Y:S02]  /*02c0*/  UIADD3 UR9, UP1, UPT, UR11, UR6, URZ ;  /* 0x000000060b097290 */ /* 0x000fe4000ff3e0ff */
[----:B-1----:R-:W-:Y:S02]  /*02d0*/  UISETP.NE.U32.AND UP0, UPT, UR4, URZ, UPT ;  /* 0x000000ff0400728c */ /* 0x002fe4000bf05070 */
[----:B------:R-:W-:Y:S02]  /*02e0*/  UIADD3.X UR8, UPT, UPT, UR10, UR7, URZ, UP1, !UPT ;  /* 0x000000070a087290 */ /* 0x000fe40008ffe4ff */
[----:B------:R-:W-:Y:S01]  /*02f0*/  UISETP.NE.AND.EX UP0, UPT, UR5, URZ, UPT, UP0 ;  /* 0x000000ff0500728c */ /* 0x000fe2000bf05300 */
[----:B------:R-:W-:Y:S02]  /*0300*/  IMAD.U32 R14, RZ, RZ, UR12 ;  /* 0x0000000cff0e7e24 */ /* 0x000fe4000f8e00ff */
[----:B------:R-:W-:-:S08]  /*0310*/  IMAD.U32 R15, RZ, RZ, UR13 ;  /* 0x0000000dff0f7e24 */ /* 0x000fd0000f8e00ff */
[----:B------:R-:W-:-:S04]  /*0320*/  @UP0 UIADD3 UR4, UP1, UPT, UR11, UR4, URZ ;  /* 0x000000040b040290 */ /* 0x000fc8000ff3e0ff */
[----:B------:R-:W-:Y:S01]  /*0330*/  @UP0 UIADD3.X UR5, UPT, UPT, UR10, UR5, URZ, UP1, !UPT ;  /* 0x000000050a050290 */ /* 0x000fe20008ffe4ff */
[----:B---3--:R-:W-:Y:S02]  /*0340*/  @P1 R2UR UR32, R10 ;  /* 0x000000000a2012ca */ /* 0x008fe400000e0000 */
[----:B------:R-:W-:Y:S02]  /*0350*/  @P1 R2UR UR33, R11 ;  /* 0x000000000b2112ca */ /* 0x000fe400000e0000 */
[----:B------:R-:W-:-:S05]  /*0360*/  @P1 IADD3 R8, P0, PT, R6, R0, RZ ;  /* 0x0000000006081210 */ /* 0x000fca0007f1e0ff */
[----:B------:R-:W-:-:S04]  /*0370*/  @P1 IMAD.X R3, RZ, RZ, R7, P0 ;  /* 0x000000ffff031224 */ /* 0x000fc800000e0607 */
[----:B------:R-:W-:Y:S02]  /*0380*/  IMAD.U32 R10, RZ, RZ, UR32 ;  /* 0x00000020ff0a7e24 */ /* 0x000fe4000f8e00ff */
[----:B------:R-:W-:Y:S02]  /*0390*/  IMAD.U32 R11, RZ, RZ, UR33 ;  /* 0x00000021ff0b7e24 */ /* 0x000fe4000f8e00ff */
[----:B------:R-:W-:-:S03]  /*03a0*/  @!P3 IMAD.MOV.U32 R9, RZ, RZ, R3 ;  /* 0x000000ffff09b224 */ /* 0x000fc600078e0003 */
[----:B--2---:R1:W-:Y:S04]  /*03b0*/  @!P3 STG.E.64 desc[UR26][R4.64], R10 ;  /* 0x0000000a0400b986 */ /* 0x0043e8000c101b1a */
[----:B------:R2:W-:Y:S01]  /*03c0*/  @!P3 STG.E.64 desc[UR26][R4.64+0x8], R8 ;  /* 0x000008080400b986 */ /* 0x0005e2000c101b1a */
[----:B------:R-:W-:-:S03]  /*03d0*/  PLOP3.LUT P3, PT, PT, PT, UP2, 0x80, 0x8 ;  /* 0x000000000008781c */ /* 0x000fc60003f6f028 */
[----:B------:R-:W3:Y:S04]  /*03e0*/  @P4 LDG.E R6, desc[UR26][R12.64] ;  /* 0x0000001a0c064981 */ /* 0x000ee8000c1e1900 */
[----:B------:R4:W3:Y:S01]  /*03f0*/  @P2 LDG.E R2, desc[UR26][R12.64+0x4] ;  /* 0x0000041a0c022981 */ /* 0x0008e2000c1e1900 */
[----:B------:R-:W-:Y:S02]  /*0400*/  PLOP3.LUT P1, PT, PT, PT, UP3, 0x80, 0x8 ;  /* 0x000000000008781c */ /* 0x000fe40003f2f038 */
[----:B------:R-:W-:Y:S01]  /*0410*/  PLOP3.LUT P0, PT, PT, PT, UP0, 0x80, 0x8 ;  /* 0x000000000008781c */ /* 0x000fe20003f0f008 */
[----:B-1----:R-:W-:Y:S02]  /*0420*/  IMAD.U32 R10, RZ, RZ, UR9 ;  /* 0x00000009ff0a7e24 */ /* 0x002fe4000f8e00ff */
[----:B------:R-:W-:-:S08]  /*0430*/  IMAD.U32 R11, RZ, RZ, UR8 ;  /* 0x00000008ff0b7e24 */ /* 0x000fd0000f8e00ff */
[----:B--2---:R-:W2:Y:S04]  /*0440*/  @P1 LDG.E R4, desc[UR26][R14.64] ;  /* 0x0000001a0e041981 */ /* 0x004ea8000c1e1900 */
[----:B------:R-:W2:Y:S01]  /*0450*/  @!P3 LDG.E R5, desc[UR26][R10.64] ;  /* 0x0000001a0a05b981 */ /* 0x000ea2000c1e1900 */
[----:B----4-:R-:W-:Y:S02]  /*0460*/  IMAD.U32 R12, RZ, RZ, UR4 ;  /* 0x00000004ff0c7e24 */ /* 0x010fe4000f8e00ff */
[----:B------:R-:W-:Y:S01]  /*0470*/  IMAD.U32 R13, RZ, RZ, UR5 ;  /* 0x00000005ff0d7e24 */ /* 0x000fe2000f8e00ff */
[----:B------:R-:W1:Y:S04]  /*0480*/  @!UP4 LDCU UR20, c[0x0][0x434] ;  /* 0x00008680ff14c7ac */ /* 0x000e680008000800 */
[----:B------:R4:W5:Y:S01]  /*0490*/  @P0 LDG.E R0, desc[UR26][R12.64] ;  /* 0x0000001a0c000981 */ /* 0x000962000c1e1900 */
[----:B------:R-:W-:Y:S01]  /*04a0*/  UMOV UR19, 0xffffffff ;  /* 0xffffffff00137882 */ /* 0x000fe20000000000 */
[----:B------:R-:W2:Y:S01]  /*04b0*/  @!UP0 LDCU.64 UR4, c[0x0][0x488] ;  /* 0x00009100ff0487ac */ /* 0x000ea20008000a00 */
[----:B------:R-:W-:Y:S01]  /*04c0*/  UISETP.NE.U32.AND UP1, UPT, UR6, URZ, UPT ;  /* 0x000000ff0600728c */ /* 0x000fe2000bf25070 */
[----:B------:R-:W-:Y:S01]  /*04d0*/  UMOV UR11, 0xffffffff ;  /* 0xffffffff000b7882 */ /* 0x000fe20000000000 */
[----:B------:R-:W-:-:S02]  /*04e0*/  USHF.L.U32 UR29, UR25, 0x7, URZ ;  /* 0x00000007191d7899 */ /* 0x000fc400080006ff */
[----:B------:R-:W-:Y:S01]  /*04f0*/  UISETP.NE.AND.EX UP1, UPT, UR7, URZ, UPT, UP1 ;  /* 0x000000ff0700728c */ /* 0x000fe2000bf25310 */
[----:B------:R-:W1:Y:S01]  /*0500*/  @!UP0 LDCU UR6, c[0x0][0x43c] ;  /* 0x00008780ff0687ac */ /* 0x000e620008000800 */
[----:B---3--:R-:W-:Y:S02]  /*0510*/  @P4 R2UR UR19, R6 ;  /* 0x00000000061342ca */ /* 0x008fe400000e0000 */
[----:B------:R-:W-:-:S13]  /*0520*/  @P2 R2UR UR8, R2 ;  /* 0x00000000020822ca */ /* 0x000fda00000e0000 */
[----:B-1----:R-:W-:-:S03]  /*0530*/  @UP4 UIADD3 UR20, UPT, UPT, UR8, -UR19, URZ ;  /* 0x8000001308144290 */ /* 0x002fc6000fffe0ff */
[----:B------:R-:W-:Y:S01]  /*0540*/  UMOV UR8, URZ ;  /* 0x000000ff00087c82 */ /* 0x000fe20008000000 */
[----:B------:R-:W-:Y:S01]  /*0550*/  UISETP.GT.AND UP2, UPT, UR20, UR29, UPT ;  /* 0x0000001d1400728c */ /* 0x000fe2000bf44270 */
[----:B--2---:R-:W-:-:S05]  /*0560*/  @P1 R2UR UR8, R4 ;  /* 0x00000000040812ca */ /* 0x004fca00000e0000 */
[----:B------:R-:W-:Y:S01]  /*0570*/  PLOP3.LUT P1, PT, PT, PT, UP2, 0x80, 0x8 ;  /* 0x000000000008781c */ /* 0x000fe20003f2f028 */
[----:B------:R-:W-:Y:S01]  /*0580*/  @!UP0 UISETP.NE.U32.AND UP2, UPT, UR4, URZ, UPT ;  /* 0x000000ff0400828c */ /* 0x000fe2000bf45070 */
[----:B------:R-:W-:Y:S01]  /*0590*/  @!P3 R2UR UR11, R5 ;  /* 0x00000000050bb2ca */ /* 0x000fe200000e0000 */
[----:B------:R-:W1:Y:S01]  /*05a0*/  @!UP1 LDCU UR4, c[0x0][0x438] ;  /* 0x00008700ff0497ac */ /* 0x000e620008000800 */
[----:B----4-:R-:W-:-:S13]  /*05b0*/  BRA.U !UP1, `(.L_x_993) ;  /* 0x0000000109187547 */ /* 0x010fda000b800000 */
[----:B------:R-:W-:-:S13]  /*05c0*/  PLOP3.LUT P2, PT, PT, PT, UP5, 0x80, 0x8 ;  /* 0x000000000008781c */ /* 0x000fda0003f4f058 */
[----:B------:R-:W1:Y:S04]  /*05d0*/  @P2 LDG.E R2, desc[UR26][R10.64+0x4] ;  /* 0x0000041a0a022981 */ /* 0x000e68000c1e1900 */
[----:B------:R-:W2:Y:S01]  /*05e0*/  @!P2 LDG.E R4, desc[UR26][R10.64] ;  /* 0x0000001a0a04a981 */ /* 0x000ea2000c1e1900 */
[----:B-1----:R-:W-:-:S13]  /*05f0*/  @P2 R2UR UR4, R2 ;  /* 0x00000000020422ca */ /* 0x002fda00000e0000 */
[----:B------:R-:W-:-:S07]  /*0600*/  @UP5 UIADD3 UR4, UPT, UPT, UR4, -UR11, URZ ;  /* 0x8000000b04045290 */ /* 0x000fce000fffe0ff */
[----:B--2---:R-:W-:Y:S02]  /*0610*/  @!P2 R2UR UR4, R4 ;  /* 0x000000000404a2ca */ /* 0x004fe400000e0000 */
.L_x_993:
[----:B-----5:R-:W-:Y:S01]  /*0620*/  @P0 R2UR UR30, R0 ;  /* 0x00000000001e02ca */ /* 0x020fe200000e0000 */
[----:B------:R-:W-:Y:S01]  /*0630*/  @!UP0 UISETP.NE.AND.EX UP2, UPT, UR5, URZ, UPT, UP2 ;  /* 0x000000ff0500828c */ /* 0x000fe2000bf45320 */
[----:B-1----:R-:W-:-:S13]  /*0640*/  @!P1 EXIT ;  /* 0x000000000000994d */ /* 0x002fda0003800000 */
[----:B------:R-:W1:Y:S01]  /*0650*/  LDCU UR28, c[0x0][0x504] ;  /* 0x0000a080ff1c77ac */ /* 0x000e620008000800 */
[----:B------:R-:W2:Y:S01]  /*0660*/  LDCU UR22, c[0x0][0x508] ;  /* 0x0000a100ff1677ac */ /* 0x000ea20008000800 */
[----:B------:R-:W-:Y:S02]  /*0670*/  @!UP0 USEL UR6, UR6, URZ, UP2 ;  /* 0x000000ff06068287 */ /* 0x000fe40009000000 */
[----:B------:R-:W-:Y:S02]  /*0680*/  @UP0 UIADD3 UR30, UPT, UPT, UR30, -UR8, URZ ;  /* 0x800000081e1e0290 */ /* 0x000fe4000fffe0ff */
[----:B------:R-:W-:-:S04]  /*0690*/  @!UP0 UIADD3 UR30, UPT, UPT, UR6, UR4, -UR8 ;  /* 0x00000004061e8290 */ /* 0x000fc8000fffe808 */
[----:B------:R-:W-:Y:S02]  /*06a0*/  UIADD3 UR7, UPT, UPT, UR30, 0x7f, URZ ;  /* 0x0000007f1e077890 */ /* 0x000fe4000fffe0ff */
[----:B-1----:R-:W-:Y:S02]  /*06b0*/  UIADD3 UR28, UPT, UPT, UR20, UR28, URZ ;  /* 0x0000001c141c7290 */ /* 0x002fe4000fffe0ff */
[----:B------:R-:W-:Y:S02]  /*06c0*/  UIADD3 UR5, UPT, UPT, UR7, UR29, -UR20 ;  /* 0x0000001d07057290 */ /* 0x000fe4000fffe814 */
[----:B------:R-:W-:Y:S02]  /*06d0*/  UIADD3 UR10, UPT, UPT, -UR28, UR29, UR30 ;  /* 0x0000001d1c0a7290 */ /* 0x000fe4000fffe11e */
[----:B--2---:R-:W-:Y:S02]  /*06e0*/  UIADD3 UR5, UPT, UPT, UR5, 0x80, UR22 ;  /* 0x0000008005057890 */ /* 0x004fe4000fffe016 */
        /* <DEDUP_REMOVED lines=22> */
[----:B------:R-:W2:Y:S01]  /*0850*/  LDCU.U8 UR8, c[0x0][0x548] ;  /* 0x0000a900ff0877ac */ /* 0x000ea20008000000 */
[----:B-1----:R-:W-:-:S02]  /*0860*/  @UP0 UIMAD.WIDE.U32 UR14, UR19, UR6, URZ ;  /* 0x00000006130e02a5 */ /* 0x002fc4000f8e00ff */
[----:B------:R-:W-:Y:S02]  /*0870*/  @!UP0 UIMAD UR9, UR23, UR9, UR13 ;  /* 0x00000009170982a4 */ /* 0x000fe4000f8e020d */
[----:B------:R-:W-:Y:S01]  /*0880*/  @UP0 UIMAD UR9, UR19, UR7, UR15 ;  /* 0x00000007130902a4 */ /* 0x000fe2000f8e020f */
[----:B------:R-:W1:Y:S01]  /*0890*/  @UP1 LDCU UR6, c[0x0][0x430] ;  /* 0x00008600ff0617ac */ /* 0x000e620008000800 */
[----:B---3--:R-:W-:Y:S01]  /*08a0*/  @UP1 UIMAD UR10, UR4, UR5, URZ ;  /* 0x00000005040a12a4 */ /* 0x008fe2000f8e02ff */
[----:B------:R-:W-:Y:S01]  /*08b0*/  @UP1 UMOV UR13, 0x1 ;  /* 0x00000001000d1882 */ /* 0x000fe20000000000 */
[----:B------:R-:W-:Y:S01]  /*08c0*/  @UP0 UMOV UR12, UR14 ;  /* 0x0000000e000c0c82 */ /* 0x000fe20008000000 */
[----:B--2---:R-:W-:Y:S09]  /*08d0*/  BRA.U UP1, `(.L_x_995) ;  /* 0x0000000101287547 */ /* 0x004ff2000b800000 */
[----:B------:R-:W-:Y:S01]  /*08e0*/  UISETP.NE.AND UP0, UPT, UR8, URZ, UPT ;  /* 0x000000ff0800728c */ /* 0x000fe2000bf05270 */
[----:B------:R-:W2:Y:S10]  /*08f0*/  LDCU UR5, c[0x0][0x3e0] ;  /* 0x00007c00ff0577ac */ /* 0x000eb40008000800 */
[----:B------:R-:W2:Y:S01]  /*0900*/  @UP0 LDCU UR13, c[0x0][0x454] ;  /* 0x00008a80ff0d07ac */ /* 0x000ea20008000800 */
[----:B------:R-:W3:Y:S01]  /*0910*/  @!UP0 LDCU UR4, c[0x0][0x434] ;  /* 0x00008680ff0487ac */ /* 0x000ee20008000800 */
[----:B------:R-:W4:Y:S01]  /*0920*/  @UP0 LDCU UR10, c[0x0][0x454] ;  /* 0x00008a80ff0a07ac */ /* 0x000f220008000800 */
[----:B-1----:R-:W-:Y:S01]  /*0930*/  @UP0 UMOV UR6, 0x1 ;  /* 0x0000000100060882 */ /* 0x002fe20000000000 */
[----:B----4-:R-:W4:Y:S01]  /*0940*/  @!UP0 LDCU UR10, c[0x0][0x434] ;  /* 0x00008680ff0a87ac */ /* 0x010f220008000800 */
[----:B------:R-:W-:Y:S01]  /*0950*/  @!UP0 UMOV UR6, 0x1 ;  /* 0x0000000100068882 */ /* 0x000fe20000000000 */
[----:B--2---:R-:W-:-:S02]  /*0960*/  @UP0 UIMAD UR13, UR13, UR5, URZ ;  /* 0x000000050d0d02a4 */ /* 0x004fc4000f8e02ff */
[----:B---3--:R-:W-:-:S12]  /*0970*/  @!UP0 UIMAD UR13, UR4, UR5, URZ ;  /* 0x00000005040d82a4 */ /* 0x008fd8000f8e02ff */
.L_x_995:
[----:B------:R-:W2:Y:S01]  /*0980*/  LDCU UR7, c[0x0][0x434] ;  /* 0x00008680ff0777ac */ /* 0x000ea20008000800 */
[----:B------:R-:W-:Y:S01]  /*0990*/  IMAD.SHL.U32 R0, R228, 0x8, RZ ;  /* 0x00000008e4007824 */ /* 0x000fe200078e00ff */
[----:B------:R-:W-:Y:S01]  /*09a0*/  SHF.R.U32.HI R228, RZ, 0x2, R228 ;  /* 0x00000002ffe47819 */ /* 0x000fe200000116e4 */
[----:B------:R-:W-:Y:S01]  /*09b0*/  IMAD.U32 R11, RZ, RZ, UR25 ;  /* 0x00000019ff0b7e24 */ /* 0x000fe2000f8e00ff */
[----:B------:R-:W3:Y:S01]  /*09c0*/  LDCU UR11, c[0x0][0x440] ;  /* 0x00008800ff0b77ac */ /* 0x000ee20008000800 */
[----:B------:R-:W-:Y:S01]  /*09d0*/  IMAD.MOV.U32 R229, RZ, RZ, RZ ;  /* 0x000000ffffe57224 */ /* 0x000fe200078e00ff */
[----:B------:R-:W-:Y:S01]  /*09e0*/  LOP3.LUT R0, R0, 0x18, RZ, 0xc0, !PT ;  /* 0x0000001800007812 */ /* 0x000fe200078ec0ff */
[C---:B------:R-:W-:Y:S01]  /*09f0*/  VIADD R4, R228.reuse, 0x40 ;  /* 0x00000040e4047836 */ /* 0x040fe20000000000 */
[----:B------:R-:W5:Y:S01]  /*0a00*/  LDCU.64 UR4, c[0x0][0x410] ;  /* 0x00008200ff0477ac */ /* 0x000f620008000a00 */
[C---:B------:R-:W-:Y:S01]  /*0a10*/  IADD3 R5, PT, PT, R228.reuse, 0x20, RZ ;  /* 0x00000020e4057810 */ /* 0x040fe20007ffe0ff */
[----:B------:R-:W-:Y:S01]  /*0a20*/  VIADD R2, R228, 0x60 ;  /* 0x00000060e4027836 */ /* 0x000fe20000000000 */
[C---:B------:R-:W-:Y:S01]  /*0a30*/  IADD3 R12, P0, PT, R0.reuse, UR12, RZ ;  /* 0x0000000c000c7c10 */ /* 0x040fe2000ff1e0ff */
[----:B------:R-:W-:Y:S01]  /*0a40*/  UISETP.NE.AND UP1, UPT, UR8, URZ, !UP1 ;  /* 0x000000ff0800728c */ /* 0x000fe2000cf25270 */
[----:B------:R-:W-:Y:S01]  /*0a50*/  ISETP.NE.AND P1, PT, R0, RZ, PT ;  /* 0x000000ff0000720c */ /* 0x000fe20003f25270 */
[----:B------:R-:W-:Y:S01]  /*0a60*/  UIADD3 UR20, UPT, UPT, -UR29, UR20, URZ ;  /* 0x000000141d147290 */ /* 0x000fe2000fffe1ff */
[----:B------:R-:W-:Y:S01]  /*0a70*/  IADD3.X R13, PT, PT, RZ, UR9, RZ, P0, !PT ;  /* 0x00000009ff0d7c10 */ /* 0x000fe200087fe4ff */
[----:B------:R-:W-:Y:S01]  /*0a80*/  UISETP.NE.AND UP0, UPT, UR19, -0x1, UPT ;  /* 0xffffffff1300788c */ /* 0x000fe2000bf05270 */
[----:B------:R-:W-:Y:S01]  /*0a90*/  BSSY.RECONVERGENT B0, `(.L_x_996) ;  /* 0x0000024000007945 */ /* 0x000fe20003800200 */
[----:B--2---:R-:W-:Y:S01]  /*0aa0*/  UIMAD UR7, UR23, UR7, URZ ;  /* 0x00000007170772a4 */ /* 0x004fe2000f8e02ff */
[----:B------:R-:W-:Y:S01]  /*0ab0*/  IMAD.WIDE.U32 R10, R11, 0x80, R228 ;  /* 0x000000800b0a7825 */ /* 0x000fe200078e00e4 */
[----:B----4-:R-:W-:Y:S01]  /*0ac0*/  UIMAD UR10, UR24, UR10, URZ ;  /* 0x0000000a180a72a4 */ /* 0x010fe2000f8e02ff */
[----:B------:R-:W-:Y:S01]  /*0ad0*/  ISETP.GE.OR P4, PT, R228, UR20, P1 ;  /* 0x00000014e4007c0c */ /* 0x000fe20008f86670 */
[----:B------:R-:W-:Y:S01]  /*0ae0*/  USEL UR7, UR7, UR19, !UP0 ;  /* 0x0000001307077287 */ /* 0x000fe2000c000000 */
[----:B---3--:R-:W-:Y:S01]  /*0af0*/  ISETP.GE.AND P5, PT, R0, UR11, PT ;  /* 0x0000000b00007c0c */ /* 0x008fe2000bfa6270 */
[----:B-1----:R-:W-:Y:S01]  /*0b00*/  UIMAD UR29, UR29, UR6, URZ ;  /* 0x000000061d1d72a4 */ /* 0x002fe2000f8e02ff */
[C---:B------:R-:W-:Y:S01]  /*0b10*/  ISETP.GE.OR P3, PT, R5.reuse, UR20, P1 ;  /* 0x0000001405007c0c */ /* 0x040fe20008f66670 */
[----:B-----5:R-:W-:Y:S01]  /*0b20*/  IMAD.U32 R9, RZ, RZ, UR5 ;  /* 0x00000005ff097e24 */ /* 0x020fe2000f8e00ff */
[----:B------:R-:W-:Y:S01]  /*0b30*/  ISETP.GE.OR P6, PT, R228, UR20, P5 ;  /* 0x00000014e4007c0c */ /* 0x000fe2000afc6670 */
[----:B------:R-:W-:Y:S01]  /*0b40*/  USHF.R.S32.HI UR5, URZ, 0x1f, UR7 ;  /* 0x0000001fff057899 */ /* 0x000fe20008011407 */
[----:B------:R-:W-:Y:S01]  /*0b50*/  IMAD.U32 R6, RZ, RZ, UR4 ;  /* 0x00000004ff067e24 */ /* 0x000fe2000f8e00ff */
[----:B------:R-:W-:Y:S01]  /*0b60*/  @!UP1 UIMAD UR10, UR23, UR13, UR10 ;  /* 0x0000000d170a92a4 */ /* 0x000fe2000f8e020a */
[----:B------:R-:W-:Y:S01]  /*0b70*/  ISETP.GE.OR P2, PT, R4, UR20, P1 ;  /* 0x0000001404007c0c */ /* 0x000fe20008f46670 */
[----:B------:R-:W-:Y:S01]  /*0b80*/  USEL UR7, UR7, URZ, UP1 ;  /* 0x000000ff07077287 */ /* 0x000fe20008800000 */
[----:B------:R-:W-:Y:S01]  /*0b90*/  IMAD.WIDE.U32 R6, R6, UR24, R12 ;  /* 0x0000001806067c25 */ /* 0x000fe2000f8e000c */
[----:B------:R-:W-:Y:S01]  /*0ba0*/  USEL UR5, UR5, URZ, UP1 ;  /* 0x000000ff05057287 */ /* 0x000fe20008800000 */
[----:B------:R-:W-:Y:S01]  /*0bb0*/  ISETP.GE.OR P1, PT, R2, UR20, P1 ;  /* 0x0000001402007c0c */ /* 0x000fe20008f26670 */
[----:B------:R-:W-:Y:S01]  /*0bc0*/  USHF.R.S32.HI UR4, URZ, 0x1f, UR29 ;  /* 0x0000001fff047899 */ /* 0x000fe2000801141d */
[----:B------:R-:W-:Y:S01]  /*0bd0*/  ISETP.GE.OR P0, PT, R5, UR20, P5 ;  /* 0x0000001405007c0c */ /* 0x000fe2000af06670 */
[----:B------:R-:W-:Y:S01]  /*0be0*/  USHF.R.S32.HI UR8, URZ, 0x1f, UR10 ;  /* 0x0000001fff087899 */ /* 0x000fe2000801140a */
[----:B------:R-:W-:Y:S01]  /*0bf0*/  IMAD R9, R9, UR24, R7 ;  /* 0x0000001809097c24 */ /* 0x000fe2000f8e0207 */
        /* <DEDUP_REMOVED lines=13> */
.L_x_997:
[----:B------:R-:W-:Y:S05]  /*0cd0*/  BSYNC.RECONVERGENT B0 ;  /* 0x0000000000007941 */ /* 0x000fea0003800200 */
.L_x_996:
[----:B------:R-:W-:Y:S01]  /*0ce0*/  BSSY.RECONVERGENT B0, `(.L_x_998) ;  /* 0x0000011000007945 */ /* 0x000fe20003800200 */
[----:B------:R-:W-:Y:S02]  /*0cf0*/  ISETP.GE.OR P6, PT, R4, UR20, P5 ;  /* 0x0000001404007c0c */ /* 0x000fe4000afc6670 */
[----:B------:R-:W-:Y:S01]  /*0d00*/  ISETP.GE.OR P5, PT, R2, UR20, P5 ;  /* 0x0000001402007c0c */ /* 0x000fe2000afa6670 */
        /* <DEDUP_REMOVED lines=14> */
.L_x_999:
[----:B------:R-:W-:Y:S05]  /*0df0*/  BSYNC.RECONVERGENT B0 ;  /* 0x0000000000007941 */ /* 0x000fea0003800200 */
.L_x_998:
        /* <DEDUP_REMOVED lines=15> */
.L_x_1001:
[----:B------:R-:W-:Y:S05]  /*0ef0*/  BSYNC.RECONVERGENT B0 ;  /* 0x0000000000007941 */ /* 0x000fea0003800200 */
.L_x_1000:
        /* <DEDUP_REMOVED lines=14> */
.L_x_1003:
[----:B------:R-:W-:Y:S05]  /*0fe0*/  BSYNC.RECONVERGENT B0 ;  /* 0x0000000000007941 */ /* 0x000fea0003800200 */
.L_x_1002:
[----:B------:R-:W-:Y:S04]  /*0ff0*/  BSSY.RECONVERGENT B0, `(.L_x_1004) ;  /* 0x000000a000007945 */ /* 0x000fe80003800200 */
[----:B------:R-:W-:Y:S05]  /*1000*/  @P4 BRA `(.L_x_1005) ;  /* 0x0000000000204947 */ /* 0x000fea0003800000 */
[----:B------:R-:W5:Y:S01]  /*1010*/  LDCU.64 UR4, c[0x0][0x420] ;  /* 0x00008400ff0477ac */ /* 0x000f620008000a00 */
[----:B------:R-:W-:-:S05]  /*1020*/  IMAD R0, R228, UR6, RZ ;  /* 0x00000006e4007c24 */ /* 0x000fca000f8e02ff */
[----:B------:R-:W-:-:S04]  /*1030*/  IADD3 R3, P0, PT, R0, UR7, RZ ;  /* 0x0000000700037c10 */ /* 0x000fc8000ff1e0ff */
[----:B------:R-:W-:Y:S02]  /*1040*/  LEA.HI.X.SX32 R0, R0, UR10, 0x1, P0 ;  /* 0x0000000a00007c11 */ /* 0x000fe400080f0eff */
[----:B-----5:R-:W-:-:S04]  /*1050*/  LEA R6, P0, R3, UR4, 0x2 ;  /* 0x0000000403067c11 */ /* 0x020fc8000f8010ff */
[----:B------:R-:W-:Y:S01]  /*1060*/  LEA.HI.X R7, R3, UR5, R0, 0x2, P0 ;  /* 0x0000000503077c11 */ /* 0x000fe200080f1400 */
[----:B------:R-:W-:-:S05]  /*1070*/  IMAD.MOV.U32 R3, RZ, RZ, 0x7f800000 ;  /* 0x7f800000ff037424 */ /* 0x000fca00078e00ff */
[----:B------:R1:W-:Y:S03]  /*1080*/  STG.E desc[UR26][R6.64], R3 ;  /* 0x0000000306007986 */ /* 0x0003e6000c10191a */
.L_x_1005:
[----:B------:R-:W-:Y:S05]  /*1090*/  BSYNC.RECONVERGENT B0 ;  /* 0x0000000000007941 */ /* 0x000fea0003800200 */
.L_x_1004:
[----:B------:R-:W-:Y:S04]  /*10a0*/  BSSY.RECONVERGENT B0, `(.L_x_1006) ;  /* 0x000000a000007945 */ /* 0x000fe80003800200 */
[----:B------:R-:W-:Y:S05]  /*10b0*/  @P3 BRA `(.L_x_1007) ;  /* 0x0000000000203947 */ /* 0x000fea0003800000 */
[----:B------:R-:W5:Y:S01]  /*10c0*/  LDCU.64 UR4, c[0x0][0x420] ;  /* 0x00008400ff0477ac */ /* 0x000f620008000a00 */
[----:B------:R-:W-:-:S05]  /*10d0*/  IMAD R0, R5, UR6, RZ ;  /* 0x0000000605007c24 */ /* 0x000fca000f8e02ff */
[----:B-1----:R-:W-:-:S04]  /*10e0*/  IADD3 R3, P0, PT, R0, UR7, RZ ;  /* 0x0000000700037c10 */ /* 0x002fc8000ff1e0ff */
[----:B------:R-:W-:Y:S02]  /*10f0*/  LEA.HI.X.SX32 R0, R0, UR10, 0x1, P0 ;  /* 0x0000000a00007c11 */ /* 0x000fe400080f0eff */
[----:B-----5:R-:W-:-:S04]  /*1100*/  LEA R6, P0, R3, UR4, 0x2 ;  /* 0x0000000403067c11 */ /* 0x020fc8000f8010ff */
[----:B------:R-:W-:Y:S01]  /*1110*/  LEA.HI.X R7, R3, UR5, R0, 0x2, P0 ;  /* 0x0000000503077c11 */ /* 0x000fe200080f1400 */
[----:B------:R-:W-:-:S05]  /*1120*/  IMAD.MOV.U32 R3, RZ, RZ, 0x7f800000 ;  /* 0x7f800000ff037424 */ /* 0x000fca00078e00ff */
[----:B------:R1:W-:Y:S03]  /*1130*/  STG.E desc[UR26][R6.64], R3 ;  /* 0x0000000306007986 */ /* 0x0003e6000c10191a */
.L_x_1007:
[----:B------:R-:W-:Y:S05]  /*1140*/  BSYNC.RECONVERGENT B0 ;  /* 0x0000000000007941 */ /* 0x000fea0003800200 */
.L_x_1006:
        /* <DEDUP_REMOVED lines=10> */
.L_x_1009:
[----:B------:R-:W-:Y:S05]  /*11f0*/  BSYNC.RECONVERGENT B0 ;  /* 0x0000000000007941 */ /* 0x000fea0003800200 */
.L_x_1008:
[----:B------:R-:W-:Y:S05]  /*1200*/  @P1 EXIT ;  /* 0x000000000000194d */ /* 0x000fea0003800000 */
[----:B------:R-:W5:Y:S01]  /*1210*/  LDCU.64 UR4, c[0x0][0x420] ;  /* 0x00008400ff0477ac */ /* 0x000f620008000a00 */
[----:B------:R-:W-:Y:S02]  /*1220*/  IMAD R0, R2, UR6, RZ ;  /* 0x0000000602007c24 */ /* 0x000fe4000f8e02ff */
[----:B-1----:R-:W-:-:S03]  /*1230*/  IMAD.MOV.U32 R5, RZ, RZ, 0x7f800000 ;  /* 0x7f800000ff057424 */ /* 0x002fc600078e00ff */
[----:B------:R-:W-:-:S04]  /*1240*/  IADD3 R3, P0, PT, R0, UR7, RZ ;  /* 0x0000000700037c10 */ /* 0x000fc8000ff1e0ff */
[----:B------:R-:W-:Y:S02]  /*1250*/  LEA.HI.X.SX32 R0, R0, UR10, 0x1, P0 ;  /* 0x0000000a00007c11 */ /* 0x000fe400080f0eff */
[----:B-----5:R-:W-:-:S04]  /*1260*/  LEA R2, P0, R3, UR4, 0x2 ;  /* 0x0000000403027c11 */ /* 0x020fc8000f8010ff */
[----:B------:R-:W-:-:S05]  /*1270*/  LEA.HI.X R3, R3, UR5, R0, 0x2, P0 ;  /* 0x0000000503037c11 */ /* 0x000fca00080f1400 */
[----:B------:R-:W-:Y:S01]  /*1280*/  STG.E desc[UR26][R2.64], R5 ;  /* 0x0000000502007986 */ /* 0x000fe2000c10191a */
[----:B------:R-:W-:Y:S05]  /*1290*/  EXIT ;  /* 0x000000000000794d */ /* 0x000fea0003800000 */
.L_x_994:
        /* <DEDUP_REMOVED lines=19> */
[----:B------:R-:W-:-:S03]  /*13d0*/  UIMAD UR9, UR23, UR5, UR7 ;  /* 0x00000005170972a4 */ /* 0x000fc6000f8e0207 */
[----:B------:R-:W-:Y:S01]  /*13e0*/  UMOV UR10, UR6 ;  /* 0x00000006000a7c82 */ /* 0x000fe20008000000 */
[----:B------:R-:W-:Y:S05]  /*13f0*/  BRA `(.L_x_1011) ;  /* 0x0000000000187947 */ /* 0x000fea0003800000 */
.L_x_1010:
[----:B------:R-:W1:Y:S01]  /*1400*/  LDCU.64 UR14, c[0x0][0x3b8] ;  /* 0x00007700ff0e77ac */ /* 0x000e620008000a00 */
[----:B------:R-:W-:-:S04]  /*1410*/  UIADD3 UR9, UPT, UPT, UR8, UR11, URZ ;  /* 0x0000000b08097290 */ /* 0x000fc8000fffe0ff */
[----:B-1----:R-:W-:Y:S02]  /*1420*/  UIMAD.WIDE.U32 UR4, UR9, UR14, URZ ;  /* 0x0000000e090472a5 */ /* 0x002fe4000f8e00ff */
[----:B------:R-:W-:-:S04]  /*1430*/  UIMAD UR9, UR9, UR15, URZ ;  /* 0x0000000f090972a4 */ /* 0x000fc8000f8e02ff */
[----:B------:R-:W-:Y:S01]  /*1440*/  UIADD3 UR9, UPT, UPT, UR5, UR9, URZ ;  /* 0x0000000905097290 */ /* 0x000fe2000fffe0ff */
[----:B------:R-:W-:Y:S02]  /*1450*/  UMOV UR10, UR4 ;  /* 0x00000004000a7c82 */ /* 0x000fe40008000000 */
.L_x_1011:
[----:B------:R-:W1:Y:S01]  /*1460*/  LDC R0, c[0x0][0x3e8] ;  /* 0x0000fa00ff007b82 */ /* 0x000e620000000800 */
[----:B------:R-:W2:Y:S01]  /*1470*/  S2R R2, SR_CTAID.Z ;  /* 0x0000000000027919 */ /* 0x000ea20000002700 */
[----:B------:R-:W-:Y:S02]  /*1480*/  MOV R6, RZ ;  /* 0x000000ff00067202 */ /* 0x000fe40000000f00 */
[----:B-1----:R-:W-:-:S04]  /*1490*/  IABS R5, R0 ;  /* 0x0000000000057213 */ /* 0x002fc80000000000 */
[----:B------:R-:W1:Y:S01]  /*14a0*/  I2F.RP R10, R5 ;  /* 0x00000005000a7306 */ /* 0x000e620000209400 */
[----:B--2---:R-:W-:-:S07]  /*14b0*/  IABS R2, R2 ;  /* 0x0000000200027213 */ /* 0x004fce0000000000 */
[----:B-1----:R-:W1:Y:S02]  /*14c0*/  MUFU.RCP R9, R10 ;  /* 0x0000000a00097308 */ /* 0x002e640000001000 */
[----:B-1----:R-:W-:-:S06]  /*14d0*/  VIADD R9, R9, 0xffffffe ;  /* 0x0ffffffe09097836 */ /* 0x002fcc0000000000 */
[----:B------:R-:W1:Y:S02]  /*14e0*/  F2I.FTZ.U32.TRUNC.NTZ R7, R9 ;  /* 0x0000000900077305 */ /* 0x000e64000021f000 */
[----:B-1----:R-:W-:-:S04]  /*14f0*/  IMAD.MOV R4, RZ, RZ, -R7 ;  /* 0x000000ffff047224 */ /* 0x002fc800078e0a07 */
        /* <DEDUP_REMOVED lines=11> */
[----:B------:R-:W-:-:S04]  /*15b0*/  LOP3.LUT R2, R0, UR24, RZ, 0x3c, !PT ;  /* 0x0000001800027c12 */ /* 0x000fc8000f8e3cff */
[----:B------:R-:W-:-:S07]  /*15c0*/  ISETP.GE.AND P0, PT, R2, RZ, PT ;  /* 0x000000ff0200720c */ /* 0x000fce0003f06270 */
[----:B------:R-:W-:-:S05]  /*15d0*/  @P2 IADD3 R6, PT, PT, R6, 0x1, RZ ;  /* 0x0000000106062810 */ /* 0x000fca0007ffe0ff */
[----:B------:R-:W-:-:S05]  /*15e0*/  IMAD.MOV.U32 R4, RZ, RZ, R6 ;  /* 0x000000ffff047224 */ /* 0x000fca00078e0006 */
        /* <DEDUP_REMOVED lines=13> */
[----:B------:R-:W-:Y:S11]  /*16c0*/  BRA `(.L_x_1013) ;  /* 0x0000000000147947 */ /* 0x000ff60003800000 */
.L_x_1012:
[----:B------:R-:W1:Y:S01]  /*16d0*/  LDCU.64 UR12, c[0x0][0x3c0] ;  /* 0x00007800ff0c77ac */ /* 0x000e620008000a00 */
[----:B------:R-:W-:-:S04]  /*16e0*/  UIADD3 UR8, UPT, UPT, UR8, UR11, URZ ;  /* 0x0000000b08087290 */ /* 0x000fc8000fffe0ff */
[----:B-1----:R-:W-:Y:S02]  /*16f0*/  UIMAD.WIDE.U32 UR16, UR8, UR12, URZ ;  /* 0x0000000c081072a5 */ /* 0x002fe4000f8e00ff */
[----:B------:R-:W-:-:S04]  /*1700*/  UIMAD UR8, UR8, UR13, URZ ;  /* 0x0000000d080872a4 */ /* 0x000fc8000f8e02ff */
[----:B------:R-:W-:-:S12]  /*1710*/  UIADD3 UR8, UPT, UPT, UR17, UR8, URZ ;  /* 0x0000000811087290 */ /* 0x000fd8000fffe0ff */
.L_x_1013:
[----:B------:R-:W1:Y:S01]  /*1720*/  LDCU.128 UR4, c[0x0][0x3d0] ;  /* 0x00007a00ff0477ac */ /* 0x000e620008000c00 */
[----:B------:R-:W-:Y:S01]  /*1730*/  IMAD.SHL.U32 R229, R228, 0x8, RZ ;  /* 0x00000008e4e57824 */ /* 0x000fe200078e00ff */
[----:B------:R-:W-:Y:S01]  /*1740*/  SHF.R.S32.HI R7, RZ, 0x1f, R4 ;  /* 0x0000001fff077819 */ /* 0x000fe20000011404 */
[----:B------:R-:W2:Y:S01]  /*1750*/  S2UR UR35, SR_CgaCtaId ;  /* 0x00000000002379c3 */ /* 0x000ea20000008800 */
[----:B------:R-:W-:Y:S01]  /*1760*/  SHF.R.U32.HI R180, RZ, 0x2, R228 ;  /* 0x00000002ffb47819 */ /* 0x000fe200000116e4 */
[----:B------:R-:W-:Y:S01]  /*1770*/  IMAD.U32 R11, RZ, RZ, UR25 ;  /* 0x00000019ff0b7e24 */ /* 0x000fe2000f8e00ff */
[C---:B------:R-:W-:Y:S01]  /*1780*/  LOP3.LUT R221, R229.reuse, 0x18, RZ, 0xc0, !PT ;  /* 0x00000018e5dd7812 */ /* 0x040fe200078ec0ff */
[----:B------:R-:W-:Y:S01]  /*1790*/  BSSY.RECONVERGENT B0, `(.L_x_1014) ;  /* 0x000003b000007945 */ /* 0x000fe20003800200 */
[----:B------:R-:W-:Y:S02]  /*17a0*/  LOP3.LUT R5, R229, 0xd8, RZ, 0xc0, !PT ;  /* 0x000000d8e5057812 */ /* 0x000fe400078ec0ff */
[C---:B------:R-:W-:Y:S01]  /*17b0*/  IADD3 R16, P1, PT, R221.reuse, UR10, RZ ;  /* 0x0000000add107c10 */ /* 0x040fe2000ff3e0ff */
[----:B------:R-:W3:Y:S01]  /*17c0*/  LDCU.64 UR10, c[0x0][0x388] ;  /* 0x00007100ff0a77ac */ /* 0x000ee20008000a00 */
[----:B------:R-:W-:-:S02]  /*17d0*/  IADD3 R12, P0, PT, R221, UR16, RZ ;  /* 0x00000010dd0c7c10 */ /* 0x000fc4000ff1e0ff */
[----:B------:R-:W-:Y:S01]  /*17e0*/  LOP3.LUT R0, R5, 0x18, R228, 0x78, !PT ;  /* 0x0000001805007812 */ /* 0x000fe200078e78e4 */
[----:B------:R-:W-:Y:S01]  /*17f0*/  IMAD.X R17, RZ, RZ, UR9, P1 ;  /* 0x00000009ff117e24 */ /* 0x000fe200088e06ff */
[----:B------:R-:W-:Y:S01]  /*1800*/  IADD3.X R13, PT, PT, RZ, UR8, RZ, P0, !PT ;  /* 0x00000008ff0d7c10 */ /* 0x000fe200087fe4ff */
[----:B------:R-:W4:Y:S01]  /*1810*/  LDCU.64 UR16, c[0x0][0x3c8] ;  /* 0x00007900ff1077ac */ /* 0x000f220008000a00 */
[----:B-1----:R-:W-:Y:S01]  /*1820*/  IMAD R9, R7, UR4, RZ ;  /* 0x0000000407097c24 */ /* 0x002fe2000f8e02ff */
[----:B------:R-:W-:Y:S01]  /*1830*/  IADD3 R18, P0, PT, R221, UR34, RZ ;  /* 0x00000022dd127c10 */ /* 0x000fe2000ff1e0ff */
[----:B------:R-:W-:Y:S01]  /*1840*/  IMAD.WIDE.U32 R16, R180, UR14, R16 ;  /* 0x0000000eb4107c25 */ /* 0x000fe2000f8e0010 */
[----:B------:R-:W1:Y:S01]  /*1850*/  LDCU.64 UR8, c[0x0][0x390] ;  /* 0x00007200ff0877ac */ /* 0x000e620008000a00 */
[----:B------:R-:W-:Y:S02]  /*1860*/  MOV R181, RZ ;  /* 0x000000ff00b57202 */ /* 0x000fe40000000f00 */
[----:B------:R-:W-:Y:S01]  /*1870*/  IMAD R9, R4, UR5, R9 ;  /* 0x0000000504097c24 */ /* 0x000fe2000f8e0209 */
[----:B------:R-:W-:Y:S01]  /*1880*/  UIADD3 UR5, UPT, UPT, -UR29, UR20, URZ ;  /* 0x000000141d057290 */ /* 0x000fe2000fffe1ff */
[----:B------:R-:W-:Y:S01]  /*1890*/  IMAD.WIDE.U32 R12, R180, UR12, R12 ;  /* 0x0000000cb40c7c25 */ /* 0x000fe2000f8e000c */
[----:B------:R-:W-:-:S03]  /*18a0*/  LOP3.LUT R229, R0, 0x1f20, R229, 0xf8, !PT ;  /* 0x00001f2000e57812 */ /* 0x000fc600078ef8e5 */
[C---:B------:R-:W-:Y:S01]  /*18b0*/  IMAD R17, R180.reuse, UR15, R17 ;  /* 0x0000000fb4117c24 */ /* 0x040fe2000f8e0211 */
[C---:B------:R-:W-:Y:S01]  /*18c0*/  ISETP.GE.AND P2, PT, R180.reuse, UR5, PT ;  /* 0x00000005b4007c0c */ /* 0x040fe2000bf46270 */
[----:B------:R-:W-:Y:S02]  /*18d0*/  IMAD R7, R7, UR6, RZ ;  /* 0x0000000607077c24 */ /* 0x000fe4000f8e02ff */
[----:B------:R-:W-:Y:S01]  /*18e0*/  IMAD R13, R180, UR13, R13 ;  /* 0x0000000db40d7c24 */ /* 0x000fe2000f8e020d */
[----:B----4-:R-:W-:Y:S01]  /*18f0*/  MOV R15, UR17 ;  /* 0x00000011000f7c02 */ /* 0x010fe20008000f00 */
[C---:B------:R-:W-:Y:S02]  /*1900*/  IMAD R7, R4.reuse, UR7, R7 ;  /* 0x0000000704077c24 */ /* 0x040fe4000f8e0207 */
[C---:B------:R-:W-:Y:S01]  /*1910*/  IMAD.WIDE.U32 R16, R4.reuse, UR4, R16 ;  /* 0x0000000404107c25 */ /* 0x040fe2000f8e0010 */
[----:B------:R-:W-:Y:S02]  /*1920*/  UMOV UR4, 0x400 ;  /* 0x0000040000047882 */ /* 0x000fe40000000000 */
[----:B--2---:R-:W-:Y:S01]  /*1930*/  ULEA UR4, UR35, UR4, 0x18 ;  /* 0x0000000423047291 */ /* 0x004fe2000f8ec0ff */
[----:B------:R-:W-:Y:S01]  /*1940*/  IMAD.WIDE.U32 R4, R4, UR6, R12 ;  /* 0x0000000604047c25 */ /* 0x000fe2000f8e000c */
[----:B------:R-:W-:-:S02]  /*1950*/  IADD3 R226, PT, PT, R17, R9, RZ ;  /* 0x0000000911e27210 */ /* 0x000fc40007ffe0ff */
[----:B---3--:R-:W-:Y:S01]  /*1960*/  LEA R227, P1, R16, UR10, 0x1 ;  /* 0x0000000a10e37c11 */ /* 0x008fe2000f8208ff */
[----:B------:R-:W-:Y:S01]  /*1970*/  IMAD.U32 R12, RZ, RZ, UR16 ;  /* 0x00000010ff0c7e24 */ /* 0x000fe2000f8e00ff */
[----:B------:R-:W-:Y:S01]  /*1980*/  LEA R229, R229, UR4, 0x1 ;  /* 0x00000004e5e57c11 */ /* 0x000fe2000f8e08ff */
[----:B------:R-:W-:Y:S01]  /*1990*/  IMAD.X R19, RZ, RZ, UR31, P0 ;  /* 0x0000001fff137e24 */ /* 0x000fe200080e06ff */
[----:B-1----:R-:W-:Y:S01]  /*19a0*/  LEA R225, P0, R4, UR8, 0x1 ;  /* 0x0000000804e17c11 */ /* 0x002fe2000f8008ff */
[----:B------:R-:W-:Y:S01]  /*19b0*/  IMAD.IADD R224, R5, 0x1, R7 ;  /* 0x0000000105e07824 */ /* 0x000fe200078e0207 */
[----:B------:R-:W-:Y:S01]  /*19c0*/  LEA.HI.X R226, R16, UR11, R226, 0x1, P1 ;  /* 0x0000000b10e27c11 */ /* 0x000fe200088f0ce2 */
[----:B------:R-:W-:-:S03]  /*19d0*/  IMAD.WIDE.U32 R12, R12, UR24, R18 ;  /* 0x000000180c0c7c25 */ /* 0x000fc6000f8e0012 */
[----:B------:R-:W-:Y:S01]  /*19e0*/  LEA.HI.X R224, R4, UR9, R224, 0x1, P0 ;  /* 0x0000000904e07c11 */ /* 0x000fe200080f0ce0 */
[----:B------:R-:W-:-:S04]  /*19f0*/  IMAD.WIDE.U32 R10, R11, 0x80, R180 ;  /* 0x000000800b0a7825 */ /* 0x000fc800078e00b4 */
[----:B------:R-:W-:Y:S01]  /*1a00*/  IMAD R15, R15, UR24, R13 ;  /* 0x000000180f0f7c24 */ /* 0x000fe2000f8e020d */
        /* <DEDUP_REMOVED lines=18> */
.L_x_1016:
[----:B------:R1:W-:Y:S02]  /*1b30*/  STS.128 [R229], RZ ;  /* 0x000000ffe5007388 */ /* 0x0003e40000000c00 */
.L_x_1015:
[----:B------:R-:W-:Y:S05]  /*1b40*/  BSYNC.RECONVERGENT B0 ;  /* 0x0000000000007941 */ /* 0x000fea0003800200 */
.L_x_1014:
[C---:B--2---:R-:W-:Y:S01]  /*1b50*/  VIADD R5, R180.reuse, 0x20 ;  /* 0x00000020b4057836 */ /* 0x044fe20000000000 */
        /* <DEDUP_REMOVED lines=33> */
.L_x_1018:
[----:B------:R-:W-:Y:S05]  /*1d70*/  BSYNC.RECONVERGENT B0 ;  /* 0x0000000000007941 */ /* 0x000fea0003800200 */
.L_x_1017:
        /* <DEDUP_REMOVED lines=22> */
.L_x_1020:
[----:B------:R-:W-:Y:S05]  /*1ee0*/  BSYNC.RECONVERGENT B0 ;  /* 0x0000000000007941 */ /* 0x000fea0003800200 */
.L_x_1019:
[----:B------:R-:W-:Y:S04]  /*1ef0*/  BSSY.RECONVERGENT B0, `(.L_x_1021) ;  /* 0x0000016000007945 */ /* 0x000fe80003800200 */
[----:B------:R-:W-:Y:S05]  /*1f00*/  @P1 BRA `(.L_x_1022) ;  /* 0x0000000000501947 */ /* 0x000fea0003800000 */
[----:B------:R-:W5:Y:S02]  /*1f10*/  LDCU UR6, c[0x0][0x440] ;  /* 0x00008800ff0677ac */ /* 0x000f640008000800 */
[----:B-----5:R-:W-:-:S13]  /*1f20*/  ISETP.GE.AND P0, PT, R221, UR6, PT ;  /* 0x00000006dd007c0c */ /* 0x020fda000bf06270 */
[----:B------:R1:W-:Y:S01]  /*1f30*/  @P0 STS.128 [R229+0x1800], RZ ;  /* 0x001800ffe5000388 */ /* 0x0003e20000000c00 */
[----:B------:R-:W-:Y:S05]  /*1f40*/  @P0 BRA `(.L_x_1022) ;  /* 0x0000000000400947 */ /* 0x000fea0003800000 */
[----:B------:R-:W3:Y:S01]  /*1f50*/  LDCU.64 UR8, c[0x0][0x3b0] ;  /* 0x00007600ff0877ac */ /* 0x000ee20008000a00 */
[----:B------:R-:W-:Y:S01]  /*1f60*/  IADD3 R0, P0, PT, R10, 0x60, RZ ;  /* 0x000000600a007810 */ /* 0x000fe20007f1e0ff */
[----:B------:R-:W5:Y:S04]  /*1f70*/  LDCU.64 UR6, c[0x0][0x380] ;  /* 0x00007000ff0677ac */ /* 0x000f680008000a00 */
[----:B------:R-:W-:Y:S01]  /*1f80*/  IMAD.X R10, RZ, RZ, R11, P0 ;  /* 0x000000ffff0a7224 */ /* 0x000fe200000e060b */
[----:B------:R-:W-:-:S03]  /*1f90*/  MOV R11, R15 ;  /* 0x0000000f000b7202 */ /* 0x000fc60000000f00 */
[----:B---3--:R-:W-:Y:S02]  /*1fa0*/  IMAD R7, R10, UR8, RZ ;  /* 0x000000080a077c24 */ /* 0x008fe4000f8e02ff */
[----:B------:R-:W-:Y:S02]  /*1fb0*/  IMAD.MOV.U32 R10, RZ, RZ, R12 ;  /* 0x000000ffff0a7224 */ /* 0x000fe400078e000c */
[C---:B------:R-:W-:Y:S02]  /*1fc0*/  IMAD R7, R0.reuse, UR9, R7 ;  /* 0x0000000900077c24 */ /* 0x040fe4000f8e0207 */
[----:B------:R-:W-:-:S03]  /*1fd0*/  IMAD.WIDE.U32 R10, R0, UR8, R10 ;  /* 0x00000008000a7c25 */ /* 0x000fc6000f8e000a */
[----:B-----5:R-:W-:Y:S02]  /*1fe0*/  LEA R6, P0, R10, UR6, 0x1 ;  /* 0x000000060a067c11 */ /* 0x020fe4000f8008ff */
[----:B------:R-:W-:-:S04]  /*1ff0*/  IADD3 R7, PT, PT, R11, R7, RZ ;  /* 0x000000070b077210 */ /* 0x000fc80007ffe0ff */
[----:B------:R-:W-:-:S05]  /*2000*/  LEA.HI.X R7, R10, UR7, R7, 0x1, P0 ;  /* 0x000000070a077c11 */ /* 0x000fca00080f0c07 */
[----:B------:R-:W-:Y:S01]  /*2010*/  @!PT LDS RZ, [RZ] ;  /* 0x00000000fffff984 */ /* 0x000fe20000000800 */
[----:B------:R-:W-:Y:S01]  /*2020*/  @!PT LDS RZ, [RZ] ;  /* 0x00000000fffff984 */ /* 0x000fe20000000800 */
[----:B------:R-:W-:Y:S01]  /*2030*/  @!PT LDS RZ, [RZ] ;  /* 0x00000000fffff984 */ /* 0x000fe20000000800 */
[----:B------:R3:W-:Y:S02]  /*2040*/  LDGSTS.E.BYPASS.LTC128B.128 [R229+0x1800], desc[UR26][R6.64] ;  /* 0x0180000006e57fae */ /* 0x0007e4000b981a1a */
.L_x_1022:
[----:B------:R-:W-:Y:S05]  /*2050*/  BSYNC.RECONVERGENT B0 ;  /* 0x0000000000007941 */ /* 0x000fea0003800200 */
.L_x_1021:
        /* <DEDUP_REMOVED lines=18> */
.L_x_1025:
[----:B------:R1:W-:Y:S02]  /*2180*/  STS.128 [R229+0x2000], RZ ;  /* 0x002000ffe5007388 */ /* 0x0003e40000000c00 */
.L_x_1024:
[----:B------:R-:W-:Y:S05]  /*2190*/  BSYNC.RECONVERGENT B0 ;  /* 0x0000000000007941 */ /* 0x000fea0003800200 */
.L_x_1023:
        /* <DEDUP_REMOVED lines=21> */
.L_x_1027:
[----:B------:R-:W-:Y:S05]  /*22f0*/  BSYNC.RECONVERGENT B0 ;  /* 0x0000000000007941 */ /* 0x000fea0003800200 */
.L_x_1026:
        /* <DEDUP_REMOVED lines=16> */
.L_x_1029:
[----:B------:R-:W-:Y:S05]  /*2400*/  BSYNC.RECONVERGENT B0 ;  /* 0x0000000000007941 */ /* 0x000fea0003800200 */
.L_x_1028:
        /* <DEDUP_REMOVED lines=20> */
.L_x_1031:
[----:B------:R-:W-:Y:S05]  /*2550*/  BSYNC.RECONVERGENT B0 ;  /* 0x0000000000007941 */ /* 0x000fea0003800200 */
.L_x_1030:
        /* <DEDUP_REMOVED lines=15> */
[----:B---3--:R-:W-:-:S03]  /*2650*/  IMAD.U32 R6, RZ, RZ, UR8 ;  /* 0x00000008ff067e24 */ /* 0x008fc6000f8e00ff */
[----:B------:R-:W3:Y:S01]  /*2660*/  LDCU UR7, c[0x0][0x3e0] ;  /* 0x00007c00ff0777ac */ /* 0x000ee20008000800 */
[----:B------:R-:W-:-:S06]  /*2670*/  IMAD.U32 R7, RZ, RZ, UR9 ;  /* 0x00000009ff077e24 */ /* 0x000fcc000f8e00ff */
[----:B------:R-:W2:Y:S01]  /*2680*/  @P0 LDG.E R7, desc[UR26][R6.64] ;  /* 0x0000001a06070981 */ /* 0x000ea2000c1e1900 */
[----:B-----5:R-:W2:Y:S01]  /*2690*/  @P0 MUFU.RCP R0, UR6 ;  /* 0x0000000600000d08 */ /* 0x020ea20008001000 */
[----:B------:R-:W-:Y:S02]  /*26a0*/  USHF.L.U64.HI UR6, UR12, 0x7, UR13 ;  /* 0x000000070c067899 */ /* 0x000fe4000801020d */
[----:B------:R-:W-:Y:S02]  /*26b0*/  USHF.L.U32 UR34, UR12, 0x7, URZ ;  /* 0x000000070c227899 */ /* 0x000fe400080006ff */
[----:B------:R-:W-:Y:S02]  /*26c0*/  UIMAD UR6, UR6, UR16, URZ ;  /* 0x00000010060672a4 */ /* 0x000fe4000f8e02ff */
[----:B------:R-:W-:Y:S02]  /*26d0*/  UIMAD.WIDE.U32 UR34, UR34, UR16, URZ ;  /* 0x00000010222272a5 */ /* 0x000fe4000f8e00ff */
[----:B---3--:R-:W-:-:S02]  /*26e0*/  UIMAD UR7, UR23, UR7, UR24 ;  /* 0x00000007170772a4 */ /* 0x008fc4000f8e0218 */
[----:B------:R-:W-:Y:S02]  /*26f0*/  UIADD3 UR17, UPT, UPT, UR35, UR6, URZ ;  /* 0x0000000623117290 */ /* 0x000fe4000fffe0ff */
[----:B------:R-:W-:Y:S01]  /*2700*/  USHF.L.U32 UR8, UR7, 0x5, URZ ;  /* 0x0000000507087899 */ /* 0x000fe200080006ff */
[----:B------:R-:W-:-:S03]  /*2710*/  UMOV UR6, URZ ;  /* 0x000000ff00067c82 */ /* 0x000fc60008000000 */
[----:B------:R-:W-:Y:S01]  /*2720*/  USHF.R.S32.HI UR9, URZ, 0x1f, UR8 ;  /* 0x0000001fff097899 */ /* 0x000fe20008011408 */
[----:B------:R-:W-:Y:S01]  /*2730*/  BAR.SYNC.DEFER_BLOCKING 0x0 ;  /* 0x0000000000007b1d */ /* 0x000fe20000010000 */
[----:B--2---:R-:W-:Y:S01]  /*2740*/  @P0 FMUL.FTZ R0, R7, R0 ;  /* 0x0000000007000220 */ /* 0x004fe20000410000 */
[----:B------:R-:W-:-:S04]  /*2750*/  LOP3.LUT R7, R228, 0x1f, RZ, 0xc0, !PT ;  /* 0x0000001fe4077812 */ /* 0x000fc800078ec0ff */
[----:B------:R-:W-:Y:S02]  /*2760*/  @P0 R2UR UR7, R0 ;  /* 0x00000000000702ca */ /* 0x000fe400000e0000 */
[----:B------:R-:W-:-:S04]  /*2770*/  IADD3 R0, P1, P0, R8, UR8, R7 ;  /* 0x0000000808007c10 */ /* 0x000fc8000f83e007 */
[----:B------:R-:W-:-:S07]  /*2780*/  IADD3.X R3, PT, PT, R3, UR9, RZ, P1, P0 ;  /* 0x0000000903037c10 */ /* 0x000fce0008fe04ff */
        /* <DEDUP_REMOVED lines=15> */
.L_x_1034:
[----:B------:R3:W-:Y:S01]  /*2880*/  STS.128 [R229+0x4000], RZ ;  /* 0x004000ffe5007388 */ /* 0x0007e20000000c00 */
[----:B------:R-:W-:Y:S05]  /*2890*/  BRA `(.L_x_1035) ;  /* 0x0000000000047947 */ /* 0x000fea0003800000 */
.L_x_1033:
[----:B------:R2:W-:Y:S02]  /*28a0*/  STS.128 [R229+0x4000], RZ ;  /* 0x004000ffe5007388 */ /* 0x0005e40000000c00 */
.L_x_1035:
[----:B------:R-:W-:Y:S05]  /*28b0*/  BSYNC.RECONVERGENT B0 ;  /* 0x0000000000007941 */ /* 0x000fea0003800200 */
.L_x_1032:
[----:B------:R-:W-:Y:S01]  /*28c0*/  ISETP.GE.AND P0, PT, R5, UR10, PT ;  /* 0x0000000a05007c0c */ /* 0x000fe2000bf06270 */
[----:B------:R-:W-:Y:S01]  /*28d0*/  IMAD.SHL.U32 R219, R228, 0x20, RZ ;  /* 0x00000020e4db7824 */ /* 0x000fe200078e00ff */
[----:B------:R-:W-:Y:S01]  /*28e0*/  ISETP.GE.AND P2, PT, R4, UR10, PT ;  /* 0x0000000a04007c0c */ /* 0x000fe2000bf46270 */
[----:B------:R-:W-:Y:S01]  /*28f0*/  IMAD.SHL.U32 R4, R228, 0x10, RZ ;  /* 0x00000010e4047824 */ /* 0x000fe200078e00ff */
[----:B------:R-:W-:Y:S01]  /*2900*/  ISETP.GE.AND P1, PT, R2, UR10, PT ;  /* 0x0000000a02007c0c */ /* 0x000fe2000bf26270 */
[----:B------:R-:W-:Y:S01]  /*2910*/  IMAD.SHL.U32 R7, R228, 0x4, RZ ;  /* 0x00000004e4077824 */ /* 0x000fe200078e00ff */
[C---:B------:R-:W-:Y:S01]  /*2920*/  LOP3.LUT R6, R219.reuse, 0xc0, RZ, 0xc0, !PT ;  /* 0x000000c0db067812 */ /* 0x040fe200078ec0ff */
[----:B------:R-:W-:Y:S01]  /*2930*/  BSSY.RECONVERGENT B0, `(.L_x_1036) ;  /* 0x000001d000007945 */ /* 0x000fe20003800200 */
[----:B------:R-:W-:Y:S02]  /*2940*/  LOP3.LUT R2, R4, 0x100, RZ, 0xc0, !PT ;  /* 0x0000010004027812 */ /* 0x000fe400078ec0ff */
[----:B------:R-:W-:-:S02]  /*2950*/  LOP3.LUT R179, R219, 0x120, RZ, 0xc0, !PT ;  /* 0x00000120dbb37812 */ /* 0x000fc400078ec0ff */
[----:B------:R-:W-:Y:S01]  /*2960*/  LOP3.LUT R7, R6, 0x18, R7, 0xf8, !PT ;  /* 0x0000001806077812 */ /* 0x000fe200078ef807 */
[----:B------:R1:W-:Y:S01]  /*2970*/  @P0 STS.128 [R229+0x4800], RZ ;  /* 0x004800ffe5000388 */ /* 0x0003e20000000c00 */
[----:B------:R-:W-:Y:S02]  /*2980*/  SHF.R.U32.HI R176, RZ, 0x1, R228 ;  /* 0x00000001ffb07819 */ /* 0x000fe400000116e4 */
[----:B------:R-:W-:Y:S02]  /*2990*/  LOP3.LUT R219, R2, 0x20, R219, 0xf8, !PT ;  /* 0x0000002002db7812 */ /* 0x000fe400078ef8db */
[----:B------:R-:W-:Y:S02]  /*29a0*/  LOP3.LUT R5, R179, 0x3e00, R4, 0xf8, !PT ;  /* 0x00003e00b3057812 */ /* 0x000fe400078ef804 */
[C---:B------:R-:W-:Y:S02]  /*29b0*/  LOP3.LUT R4, R7.reuse, 0x8, R228, 0x78, !PT ;  /* 0x0000000807047812 */ /* 0x040fe400078e78e4 */
[----:B------:R-:W-:-:S02]  /*29c0*/  LOP3.LUT R2, R7, 0x8, R176, 0x78, !PT ;  /* 0x0000000807027812 */ /* 0x000fc400078e78b0 */
[----:B------:R-:W-:Y:S02]  /*29d0*/  LOP3.LUT R219, R219, R4, RZ, 0xfc, !PT ;  /* 0x00000004dbdb7212 */ /* 0x000fe400078efcff */
[----:B------:R-:W-:Y:S01]  /*29e0*/  LOP3.LUT R220, R5, R2, RZ, 0xfc, !PT ;  /* 0x0000000205dc7212 */ /* 0x000fe200078efcff */
[----:B------:R-:W-:Y:S06]  /*29f0*/  @P0 BRA `(.L_x_1037) ;  /* 0x0000000000400947 */ /* 0x000fec0003800000 */
        /* <DEDUP_REMOVED lines=16> */
.L_x_1037:
[----:B------:R-:W-:Y:S05]  /*2b00*/  BSYNC.RECONVERGENT B0 ;  /* 0x0000000000007941 */ /* 0x000fea0003800200 */
.L_x_1036:
        /* <DEDUP_REMOVED lines=13> */
[----:B-1----:R-:W-:-:S04]  /*2be0*/  LEA R6, P0, R4, R225, 0x1 ;  /* 0x000000e104067211 */ /* 0x002fc800078008ff */
[----:B------:R-:W-:-:S05]  /*2bf0*/  LEA.HI.X R7, R4, R224, R5, 0x1, P0 ;  /* 0x000000e004077211 */ /* 0x000fca00000f0c05 */
[----:B------:R-:W-:Y:S01]  /*2c00*/  @!PT LDS RZ, [RZ] ;  /* 0x00000000fffff984 */ /* 0x000fe20000000800 */
[----:B------:R-:W-:Y:S01]  /*2c10*/  @!PT LDS RZ, [RZ] ;  /* 0x00000000fffff984 */ /* 0x000fe20000000800 */
[----:B------:R-:W-:Y:S01]  /*2c20*/  @!PT LDS RZ, [RZ] ;  /* 0x00000000fffff984 */ /* 0x000fe20000000800 */
[----:B------:R1:W-:Y:S04]  /*2c30*/  LDGSTS.E.BYPASS.LTC128B.128 [R229+0x5000], desc[UR26][R6.64] ;  /* 0x0500000006e57fae */ /* 0x0003e8000b981a1a */
.L_x_1039:
[----:B------:R-:W-:Y:S05]  /*2c40*/  BSYNC.RECONVERGENT B0 ;  /* 0x0000000000007941 */ /* 0x000fea0003800200 */
.L_x_1038:
        /* <DEDUP_REMOVED lines=12> */
[----:B------:R-:W-:Y:S01]  /*2d10*/  IMAD.U32 R4, RZ, RZ, UR8 ;  /* 0x00000008ff047e24 */ /* 0x000fe2000f8e00ff */
[----:B------:R-:W-:-:S03]  /*2d20*/  MOV R5, UR9 ;  /* 0x0000000900057c02 */ /* 0x000fc60008000f00 */
[----:B------:R-:W-:Y:S01]  /*2d30*/  IMAD.U32 R5, RZ, RZ, UR7 ;  /* 0x00000007ff057e24 */ /* 0x000fe2000f8e00ff */
[----:B-1----:R-:W-:-:S04]  /*2d40*/  LEA R6, P0, R4, R225, 0x1 ;  /* 0x000000e104067211 */ /* 0x002fc800078008ff */
[----:B------:R-:W-:-:S05]  /*2d50*/  LEA.HI.X R7, R4, R224, R5, 0x1, P0 ;  /* 0x000000e004077211 */ /* 0x000fca00000f0c05 */
[----:B------:R-:W-:Y:S01]  /*2d60*/  @!PT LDS RZ, [RZ] ;  /* 0x00000000fffff984 */ /* 0x000fe20000000800 */
[----:B------:R-:W-:Y:S01]  /*2d70*/  @!PT LDS RZ, [RZ] ;  /* 0x00000000fffff984 */ /* 0x000fe20000000800 */
[----:B------:R-:W-:Y:S01]  /*2d80*/  @!PT LDS RZ, [RZ] ;  /* 0x00000000fffff984 */ /* 0x000fe20000000800 */
[----:B------:R1:W-:Y:S04]  /*2d90*/  LDGSTS.E.BYPASS.LTC128B.128 [R229+0x5800], desc[UR26][R6.64] ;  /* 0x0580000006e57fae */ /* 0x0003e8000b981a1a */
.L_x_1041:
[----:B------:R-:W-:Y:S05]  /*2da0*/  BSYNC.RECONVERGENT B0 ;  /* 0x0000000000007941 */ /* 0x000fea0003800200 */
.L_x_1040:
[----:B------:R-:W-:Y:S01]  /*2db0*/  LDSM.16.M88.4 R116, [R220] ;  /* 0x00000000dc74783b */ /* 0x000fe20000000200 */
[----:B------:R-:W-:Y:S01]  /*2dc0*/  IMAD.MOV.U32 R177, RZ, RZ, 0x20 ;  /* 0x00000020ffb17424 */ /* 0x000fe200078e00ff */
[C---:B------:R-:W-:Y:S01]  /*2dd0*/  LOP3.LUT P1, RZ, R228.reuse, 0x4, RZ, 0xc0, !PT ;  /* 0x00000004e4ff7812 */ /* 0x040fe2000782c0ff */
[----:B------:R-:W-:Y:S01]  /*2de0*/  IMAD.SHL.U32 R252, R228, 0x2, RZ ;  /* 0x00000002e4fc7824 */ /* 0x000fe200078e00ff */
[----:B------:R-:W-:Y:S01]  /*2df0*/  LDSM.16.M88.4 R64, [R220+0x1000] ;  /* 0x00100000dc40783b */ /* 0x000fe20000000200 */
[----:B------:R-:W-:Y:S01]  /*2e00*/  UIADD3 UR22, UPT, UPT, UR30, UR22, -UR20 ;  /* 0x000000161e167290 */ /* 0x000fe2000fffe814 */
[----:B------:R-:W-:Y:S01]  /*2e10*/  SEL R177, R177, 0xffffffe0, !P1 ;  /* 0xffffffe0b1b17807 */ /* 0x000fe20004800000 */
[----:B------:R-:W-:Y:S01]  /*2e20*/  IMAD.MOV.U32 R233, RZ, RZ, 0x1 ;  /* 0x00000001ffe97424 */ /* 0x000fe200078e00ff */
[----:B------:R-:W5:Y:S01]  /*2e30*/  LDSM.16.M88.4 R40, [R219+0x2800] ;  /* 0x00280000db28783b */ /* 0x000f620000000200 */
[----:B------:R-:W-:Y:S01]  /*2e40*/  LOP3.LUT R252, R252, 0x6, RZ, 0xc0, !PT ;  /* 0x00000006fcfc7812 */ /* 0x000fe200078ec0ff */
[----:B------:R-:W-:Y:S01]  /*2e50*/  IMAD.MOV.U32 R232, RZ, RZ, 0x9 ;  /* 0x00000009ffe87424 */ /* 0x000fe200078e00ff */
[----:B------:R-:W-:Y:S01]  /*2e60*/  UISETP.GT.U32.AND UP0, UPT, UR16, UR18, UPT ;  /* 0x000000121000728c */ /* 0x000fe2000bf04070 */
[----:B------:R-:W3:Y:S01]  /*2e70*/  LDSM.16.M88.4 R32, [R219+0x2c00] ;  /* 0x002c0000db20783b */ /* 0x000ee20000000200 */
[----:B------:R-:W-:-:S02]  /*2e80*/  IMAD.IADD R200, R220, 0x1, R177 ;  /* 0x00000001dcc87824 */ /* 0x000fc400078e02b1 */
[----:B------:R-:W-:Y:S01]  /*2e90*/  IMAD.IADD R201, R219, 0x1, R177 ;  /* 0x00000001dbc97824 */ /* 0x000fe200078e02b1 */
[----:B------:R-:W4:Y:S01]  /*2ea0*/  LDSM.16.M88.4 R172, [R219+0x3c00] ;  /* 0x003c0000dbac783b */ /* 0x000f220000000200 */
[----:B------:R-:W-:Y:S02]  /*2eb0*/  IMAD.MOV.U32 R231, RZ, RZ, 0x41 ;  /* 0x00000041ffe77424 */ /* 0x000fe400078e00ff */
[----:B------:R-:W-:Y:S01]  /*2ec0*/  IMAD.MOV.U32 R230, RZ, RZ, 0x49 ;  /* 0x00000049ffe67424 */ /* 0x000fe200078e00ff */
[----:B--2---:R-:W2:Y:S04]  /*2ed0*/  LDSM.16.M88.4 R8, [R219+0x3800] ;  /* 0x00380000db08783b */ /* 0x004ea80000000200 */
[----:B------:R-:W2:Y:S04]  /*2ee0*/  LDSM.16.M88.4 R48, [R219+0x2400] ;  /* 0x00240000db30783b */ /* 0x000ea80000000200 */
[----:B------:R-:W2:Y:S04]  /*2ef0*/  LDSM.16.M88.4 R56, [R219+0x2000] ;  /* 0x00200000db38783b */ /* 0x000ea80000000200 */
[----:B------:R-:W2:Y:S04]  /*2f00*/  LDSM.16.M88.4 R24, [R219+0x3000] ;  /* 0x00300000db18783b */ /* 0x000ea80000000200 */
[----:B------:R-:W2:Y:S04]  /*2f10*/  LDSM.16.M88.4 R16, [R219+0x3400] ;  /* 0x00340000db10783b */ /* 0x000ea80000000200 */
[----:B------:R-:W-:Y:S04]  /*2f20*/  LDSM.16.M88.4 R168, [R200] ;  /* 0x00000000c8a8783b */ /* 0x000fe80000000200 */
[----:B------:R-:W2:Y:S04]  /*2f30*/  LDSM.16.M88.4 R112, [R201+0x2800] ;  /* 0x00280000c970783b */ /* 0x000ea80000000200 */
[----:B------:R-:W2:Y:S01]  /*2f40*/  LDSM.16.M88.4 R108, [R201+0x2c00] ;  /* 0x002c0000c96c783b */ /* 0x000ea20000000200 */
[C---:B-----5:R-:W-:Y:S03]  /*2f50*/  HMMA.16816.F32.BF16 R140, R64.reuse, R40, RZ ;  /* 0x00000028408c723c */ /* 0x060fe600000418ff */
[----:B------:R-:W5:Y:S04]  /*2f60*/  LDSM.16.M88.4 R92, [R201+0x3c00] ;  /* 0x003c0000c95c783b */ /* 0x000f680000000200 */
[----:B------:R-:W5:Y:S01]  /*2f70*/  LDSM.16.M88.4 R84, [R200+0x1000] ;  /* 0x00100000c854783b */ /* 0x000f620000000200 */
[C---:B---3--:R-:W-:Y:S03]  /*2f80*/  HMMA.16816.F32.BF16 R136, R64.reuse, R32, RZ ;  /* 0x000000204088723c */ /* 0x048fe600000418ff */
[----:B------:R-:W3:Y:S04]  /*2f90*/  LDSM.16.M88.4 R96, [R201+0x3800] ;  /* 0x00380000c960783b */ /* 0x000ee80000000200 */
[----:B------:R-:W3:Y:S01]  /*2fa0*/  LDSM.16.M88.4 R160, [R201+0x2400] ;  /* 0x00240000c9a0783b */ /* 0x000ee20000000200 */
[----:B----4-:R-:W-:Y:S03]  /*2fb0*/  HMMA.16816.F32.BF16 R120, R64, R172, RZ ;  /* 0x000000ac4078723c */ /* 0x010fe600000418ff */
[----:B------:R-:W4:Y:S04]  /*2fc0*/  LDSM.16.M88.4 R164, [R201+0x2000] ;  /* 0x00200000c9a4783b */ /* 0x000f280000000200 */
[----:B------:R-:W4:Y:S01]  /*2fd0*/  LDSM.16.M88.4 R104, [R201+0x3000] ;  /* 0x00300000c968783b */ /* 0x000f220000000200 */
[C---:B------:R-:W-:Y:S03]  /*2fe0*/  HMMA.16816.F32.BF16 R44, R116.reuse, R40, RZ ;  /* 0x00000028742c723c */ /* 0x040fe600000418ff */
[----:B------:R-:W4:Y:S04]  /*2ff0*/  LDSM.16.M88.4 R100, [R201+0x3400] ;  /* 0x00340000c964783b */ /* 0x000f280000000200 */
[----:B------:R-:W0:Y:S01]  /*3000*/  LDGDEPBAR ;  /* 0x00000000000079af */ /* 0x000e220000000000 */
[C---:B------:R-:W-:Y:S08]  /*3010*/  HMMA.16816.F32.BF16 R36, R116.reuse, R32, RZ ;  /* 0x000000207424723c */ /* 0x040ff000000418ff */
[----:B-1----:R-:W-:Y:S08]  /*3020*/  HMMA.16816.F32.BF16 R4, R116, R172, RZ ;  /* 0x000000ac7404723c */ /* 0x002ff000000418ff */
[----:B--2---:R-:W-:Y:S01]  /*3030*/  HMMA.16816.F32.BF16 R124, R64, R8, RZ ;  /* 0x00000008407c723c */ /* 0x004fe200000418ff */
[----:B------:R-:W-:-:S07]  /*3040*/  DEPBAR.LE SB0, 0x0 ;  /* 0x000080000000791a */ /* 0x000fce0000000000 */
[----:B------:R-:W-:Y:S08]  /*3050*/  HMMA.16816.F32.BF16 R12, R116, R8, RZ ;  /* 0x00000008740c723c */ /* 0x000ff000000418ff */
[-C--:B------:R-:W-:Y:S08]  /*3060*/  HMMA.16816.F32.BF16 R148, R64, R48.reuse, RZ ;  /* 0x000000304094723c */ /* 0x080ff000000418ff */
        /* <DEDUP_REMOVED lines=24> */
[----:B-----5:R-:W-:Y:S08]  /*31f0*/  HMMA.16816.F32.BF16 R4, R168, R92, R4 ;  /* 0x0000005ca804723c */ /* 0x020ff00000041804 */
[----:B------:R-:W-:Y:S01]  /*3200*/  HMMA.16816.F32.BF16 R140, R84, R112, R140 ;  /* 0x00000070548c723c */ /* 0x000fe2000004188c */
[----:B------:R-:W-:-:S05]  /*3210*/  LOP3.LUT R113, R252, UR11, RZ, 0xfc, !PT ;  /* 0x0000000bfc717c12 */ /* 0x000fca000f8efcff */
[C---:B------:R-:W-:Y:S02]  /*3220*/  VIADD R184, R113.reuse, 0x1 ;  /* 0x0000000171b87836 */ /* 0x040fe40000000000 */
[----:B------:R-:W-:Y:S01]  /*3230*/  HMMA.16816.F32.BF16 R136, R84, R108, R136 ;  /* 0x0000006c5488723c */ /* 0x000fe20000041888 */
[----:B------:R-:W-:Y:S01]  /*3240*/  LOP3.LUT R108, R180, 0x7, RZ, 0xc0, !PT ;  /* 0x00000007b46c7812 */ /* 0x000fe200078ec0ff */
[C---:B------:R-:W-:Y:S02]  /*3250*/  VIADD R180, R113.reuse, 0x8 ;  /* 0x0000000871b47836 */ /* 0x040fe40000000000 */
[----:B------:R-:W-:-:S04]  /*3260*/  VIADD R172, R113, 0x10 ;  /* 0x0000001071ac7836 */ /* 0x000fc80000000000 */
[----:B------:R-:W-:Y:S01]  /*3270*/  HMMA.16816.F32.BF16 R120, R84, R92, R120 ;  /* 0x0000005c5478723c */ /* 0x000fe20000041878 */
[----:B------:R-:W-:Y:S01]  /*3280*/  LOP3.LUT R93, R176, 0x1f0, RZ, 0xc0, !PT ;  /* 0x000001f0b05d7812 */ /* 0x000fe200078ec0ff */
[----:B------:R-:W-:-:S03]  /*3290*/  VIADD R176, R113, 0x9 ;  /* 0x0000000971b07836 */ /* 0x000fc60000000000 */
[----:B------:R-:W-:-:S03]  /*32a0*/  IADD3 R108, PT, PT, R108, UR29, R93 ;  /* 0x0000001d6c6c7c10 */ /* 0x000fc6000fffe05d */
[-C--:B---3--:R-:W-:Y:S02]  /*32b0*/  HMMA.16816.F32.BF16 R12, R168, R96.reuse, R12 ;  /* 0x00000060a80c723c */ /* 0x088fe4000004180c */
[C---:B------:R-:W-:Y:S02]  /*32c0*/  VIADD R234, R108.reuse, UR30 ;  /* 0x0000001e6cea7c36 */ /* 0x040fe40008000000 */
[----:B------:R-:W-:Y:S02]  /*32d0*/  VIADD R108, R108, UR22 ;  /* 0x000000166c6c7c36 */ /* 0x000fe40008000000 */
[----:B------:R-:W-:Y:S02]  /*32e0*/  VIADD R112, R234, 0x8 ;  /* 0x00000008ea707836 */ /* 0x000fe40000000000 */
[----:B------:R-:W-:Y:S01]  /*32f0*/  HMMA.16816.F32.BF16 R124, R84, R96, R124 ;  /* 0x00000060547c723c */ /* 0x000fe2000004187c */
[----:B------:R-:W-:Y:S01]  /*3300*/  VIADD R96, R113, 0x78 ;  /* 0x0000007871607836 */ /* 0x000fe20000000000 */
[----:B------:R-:W-:Y:S01]  /*3310*/  VIADDMNMX R233, R108, R233, UR30, PT ;  /* 0x0000001e6ce97e46 */ /* 0x000fe2000b8001e9 */
[----:B------:R-:W-:Y:S01]  /*3320*/  VIADD R109, R112, -UR28 ;  /* 0x8000001c706d7c36 */ /* 0x000fe20008000000 */
[----:B------:R-:W-:-:S02]  /*3330*/  VIADDMNMX R232, R108, R232, UR30, PT ;  /* 0x0000001e6ce87e46 */ /* 0x000fc4000b8001e8 */
[----:B------:R-:W-:Y:S02]  /*3340*/  VIADDMNMX R231, R108, R231, UR30, PT ;  /* 0x0000001e6ce77e46 */ /* 0x000fe4000b8001e7 */
[-C--:B------:R-:W-:Y:S01]  /*3350*/  HMMA.16816.F32.BF16 R52, R168, R160.reuse, R52 ;  /* 0x000000a0a834723c */ /* 0x080fe20000041834 */
[C---:B------:R-:W-:Y:S02]  /*3360*/  ISETP.GT.AND P5, PT, R109.reuse, R113, PT ;  /* 0x000000716d00720c */ /* 0x040fe40003fa4270 */
[C---:B------:R-:W-:Y:S02]  /*3370*/  ISETP.GT.AND P3, PT, R109.reuse, R184, PT ;  /* 0x000000b86d00720c */ /* 0x040fe40003f64270 */
[C---:B------:R-:W-:Y:S02]  /*3380*/  ISETP.GT.AND P4, PT, R109.reuse, R180, PT ;  /* 0x000000b46d00720c */ /* 0x040fe40003f84270 */
[C---:B------:R-:W-:Y:S01]  /*3390*/  ISETP.GT.AND P6, PT, R109.reuse, R176, PT ;  /* 0x000000b06d00720c */ /* 0x040fe20003fc4270 */
[----:B------:R-:W-:Y:S01]  /*33a0*/  HMMA.16816.F32.BF16 R148, R84, R160, R148 ;  /* 0x000000a05494723c */ /* 0x000fe20000041894 */
[----:B------:R-:W-:Y:S01]  /*33b0*/  VIADD R161, R96, UR20 ;  /* 0x0000001460a17c36 */ /* 0x000fe20008000000 */
[----:B------:R-:W-:Y:S01]  /*33c0*/  ISETP.GT.AND P0, PT, R109, R172, PT ;  /* 0x000000ac6d00720c */ /* 0x000fe20003f04270 */
[----:B------:R-:W-:Y:S01]  /*33d0*/  VIADD R160, R113, 0x19 ;  /* 0x0000001971a07836 */ /* 0x000fe20000000000 */
[----:B------:R-:W-:Y:S01]  /*33e0*/  VIADDMNMX R230, R108, R230, UR30, PT ;  /* 0x0000001e6ce67e46 */ /* 0x000fe2000b8001e6 */
[----:B------:R-:W-:-:S02]  /*33f0*/  VIADD R187, R161, 0xffffff89 ;  /* 0xffffff89a1bb7836 */ /* 0x000fc40000000000 */
[C---:B------:R-:W-:Y:S01]  /*3400*/  VIADD R195, R161.reuse, 0xffffffa0 ;  /* 0xffffffa0a1c37836 */ /* 0x040fe20000000000 */
[C---:B----4-:R-:W-:Y:S01]  /*3410*/  HMMA.16816.F32.BF16 R60, R168.reuse, R164, R60 ;  /* 0x000000a4a83c723c */ /* 0x050fe2000004183c */
[C---:B------:R-:W-:Y:S02]  /*3420*/  IMAD.IADD R182, R112.reuse, 0x1, -R187 ;  /* 0x0000000170b67824 */ /* 0x040fe400078e0abb */
[C---:B------:R-:W-:Y:S02]  /*3430*/  VIADD R193, R161.reuse, 0xffffffa1 ;  /* 0xffffffa1a1c17836 */ /* 0x040fe40000000000 */
[----:B------:R-:W-:Y:S01]  /*3440*/  IMAD.IADD R213, R112, 0x1, -R195 ;  /* 0x0000000170d57824 */ /* 0x000fe200078e0ac3 */
[----:B------:R-:W-:Y:S01]  /*3450*/  IABS R182, R182 ;  /* 0x000000b600b67213 */ /* 0x000fe20000000000 */
[C---:B------:R-:W-:Y:S01]  /*3460*/  VIADD R191, R161.reuse, 0xffffffa8 ;  /* 0xffffffa8a1bf7836 */ /* 0x040fe20000000000 */
[----:B------:R-:W-:Y:S01]  /*3470*/  HMMA.16816.F32.BF16 R28, R168, R104, R28 ;  /* 0x00000068a81c723c */ /* 0x000fe2000004181c */
[C---:B------:R-:W-:Y:S01]  /*3480*/  VIADD R205, R161.reuse, 0xffffffb1 ;  /* 0xffffffb1a1cd7836 */ /* 0x040fe20000000000 */
[----:B------:R-:W-:Y:S01]  /*3490*/  I2FP.F32.S32 R182, R182 ;  /* 0x000000b600b67245 */ /* 0x000fe20000201400 */
[C---:B------:R-:W-:Y:S01]  /*34a0*/  VIADD R197, R161.reuse, 0xffffffc0 ;  /* 0xffffffc0a1c57836 */ /* 0x040fe20000000000 */
[----:B------:R-:W-:Y:S01]  /*34b0*/  IABS R213, R213 ;  /* 0x000000d500d57213 */ /* 0x000fe20000000000 */
[----:B------:R-:W-:-:S02]  /*34c0*/  VIADD R189, R161, 0xffffffa9 ;  /* 0xffffffa9a1bd7836 */ /* 0x000fc40000000000 */
[C---:B------:R-:W-:Y:S01]  /*34d0*/  VIADD R203, R161.reuse, 0xffffffb8 ;  /* 0xffffffb8a1cb7836 */ /* 0x040fe20000000000 */
[C---:B------:R-:W-:Y:S01]  /*34e0*/  HMMA.16816.F32.BF16 R20, R168.reuse, R100, R20 ;  /* 0x00000064a814723c */ /* 0x040fe20000041814 */
[----:B------:R-:W-:Y:S01]  /*34f0*/  I2FP.F32.S32 R213, R213 ;  /* 0x000000d500d57245 */ /* 0x000fe20000201400 */
[C---:B------:R-:W-:Y:S02]  /*3500*/  VIADD R199, R161.reuse, 0xffffffb9 ;  /* 0xffffffb9a1c77836 */ /* 0x040fe40000000000 */
[----:B------:R-:W-:Y:S01]  /*3510*/  FFMA.FTZ R182, R182, -UR6, R63 ;  /* 0x80000006b6b67c23 */ /* 0x000fe2000801003f */
[C---:B------:R-:W-:Y:S02]  /*3520*/  VIADD R63, R161.reuse, 0xffffffb0 ;  /* 0xffffffb0a13f7836 */ /* 0x040fe40000000000 */
[----:B------:R-:W-:Y:S01]  /*3530*/  IMAD.IADD R173, R112, 0x1, -R203 ;  /* 0x0000000170ad7824 */ /* 0x000fe200078e0acb */
[C---:B------:R-:W-:Y:S01]  /*3540*/  HMMA.16816.F32.BF16 R56, R168.reuse, R166, R56 ;  /* 0x000000a6a838723c */ /* 0x040fe20000041838 */
[C---:B------:R-:W-:Y:S01]  /*3550*/  VIADD R211, R161.reuse, 0xffffffd0 ;  /* 0xffffffd0a1d37836 */ /* 0x040fe20000000000 */
[----:B------:R-:W-:Y:S01]  /*3560*/  FSEL R182, R182, -INF , !P3 ;  /* 0xff800000b6b67808 */ /* 0x000fe20005800000 */
[C---:B------:R-:W-:Y:S01]  /*3570*/  VIADD R209, R161.reuse, 0xffffffd1 ;  /* 0xffffffd1a1d17836 */ /* 0x040fe20000000000 */
[----:B------:R-:W-:Y:S01]  /*3580*/  IABS R173, R173 ;  /* 0x000000ad00ad7213 */ /* 0x000fe20000000000 */
[----:B------:R-:W-:Y:S01]  /*3590*/  VIADD R223, R161, 0xffffffe9 ;  /* 0xffffffe9a1df7836 */ /* 0x000fe20000000000 */
[----:B------:R-:W-:Y:S01]  /*35a0*/  ISETP.GT.AND P3, PT, R109, R160, PT ;  /* 0x000000a06d00720c */ /* 0x000fe20003f64270 */
[----:B------:R-:W-:Y:S01]  /*35b0*/  VIADD R215, R161, 0xffffffc9 ;  /* 0xffffffc9a1d77836 */ /* 0x000fe20000000000 */
[----:B------:R-:W-:Y:S01]  /*35c0*/  HMMA.16816.F32.BF16 R48, R168, R162, R48 ;  /* 0x000000a2a830723c */ /* 0x000fe20000041830 */
[----:B------:R-:W-:Y:S01]  /*35d0*/  I2FP.F32.S32 R173, R173 ;  /* 0x000000ad00ad7245 */ /* 0x000fe20000201400 */
[----:B------:R-:W-:-:S02]  /*35e0*/  IMAD.IADD R192, R112, 0x1, -R223 ;  /* 0x0000000170c07824 */ /* 0x000fc400078e0adf */
[C---:B------:R-:W-:Y:S02]  /*35f0*/  VIADD R217, R161.reuse, 0xffffffc8 ;  /* 0xffffffc8a1d97836 */ /* 0x040fe40000000000 */
[----:B------:R-:W-:Y:S02]  /*3600*/  VIADD R207, R161, 0xffffffd8 ;  /* 0xffffffd8a1cf7836 */ /* 0x000fe40000000000 */
[----:B------:R-:W-:Y:S01]  /*3610*/  FFMA.FTZ R173, R173, -UR6, R38 ;  /* 0x80000006adad7c23 */ /* 0x000fe20008010026 */
[C---:B------:R-:W-:Y:S01]  /*3620*/  HMMA.16816.F32.BF16 R40, R168.reuse, R114, R40 ;  /* 0x00000072a828723c */ /* 0x040fe20000041828 */
[----:B------:R-:W-:Y:S01]  /*3630*/  IMAD.IADD R38, R112, 0x1, -R215 ;  /* 0x0000000170267824 */ /* 0x000fe200078e0ad7 */
[----:B------:R-:W-:Y:S01]  /*3640*/  IABS R192, R192 ;  /* 0x000000c000c07213 */ /* 0x000fe20000000000 */
[C---:B------:R-:W-:Y:S02]  /*3650*/  VIADD R241, R161.reuse, 0xffffffd9 ;  /* 0xffffffd9a1f17836 */ /* 0x040fe40000000000 */
[C---:B------:R-:W-:Y:S01]  /*3660*/  VIADD R235, R161.reuse, 0xffffffe8 ;  /* 0xffffffe8a1eb7836 */ /* 0x040fe20000000000 */
[----:B------:R-:W-:Y:S01]  /*3670*/  IABS R38, R38 ;  /* 0x0000002600267213 */ /* 0x000fe20000000000 */
[C---:B------:R-:W-:Y:S01]  /*3680*/  VIADD R239, R161.reuse, 0xffffffe0 ;  /* 0xffffffe0a1ef7836 */ /* 0x040fe20000000000 */
[----:B------:R-:W-:Y:S01]  /*3690*/  HMMA.16816.F32.BF16 R32, R168, R110, R32 ;  /* 0x0000006ea820723c */ /* 0x000fe20000041820 */
[----:B------:R-:W-:Y:S01]  /*36a0*/  I2FP.F32.S32 R192, R192 ;  /* 0x000000c000c07245 */ /* 0x000fe20000201400 */
[----:B------:R-:W-:-:S02]  /*36b0*/  VIADD R237, R161, 0xffffffe1 ;  /* 0xffffffe1a1ed7836 */ /* 0x000fc40000000000 */
[----:B------:R-:W-:Y:S01]  /*36c0*/  FFMA.FTZ R213, R213, -UR6, R50 ;  /* 0x80000006d5d57c23 */ /* 0x000fe20008010032 */
[----:B------:R-:W-:Y:S01]  /*36d0*/  IMAD.IADD R50, R112, 0x1, -R205 ;  /* 0x0000000170327824 */ /* 0x000fe200078e0acd */
[----:B------:R-:W-:Y:S01]  /*36e0*/  I2FP.F32.S32 R38, R38 ;  /* 0x0000002600267245 */ /* 0x000fe20000201400 */
[----:B------:R-:W-:Y:S01]  /*36f0*/  FFMA.FTZ R192, R192, -UR6, R15 ;  /* 0x80000006c0c07c23 */ /* 0x000fe2000801000f */
[----:B------:R-:W-:Y:S01]  /*3700*/  VIADD R15, R113, 0x18 ;  /* 0x00000018710f7836 */ /* 0x000fe20000000000 */
[----:B------:R-:W-:Y:S01]  /*3710*/  HMMA.16816.F32.BF16 R24, R168, R106, R24 ;  /* 0x0000006aa818723c */ /* 0x000fe20000041818 */
[----:B------:R-:W-:-:S04]  /*3720*/  IABS R50, R50 ;  /* 0x0000003200327213 */ /* 0x000fc80000000000 */
[----:B------:R-:W-:-:S03]  /*3730*/  I2FP.F32.S32 R50, R50 ;  /* 0x0000003200327245 */ /* 0x000fc60000201400 */
[C---:B------:R-:W-:Y:S08]  /*3740*/  HMMA.16816.F32.BF16 R16, R168.reuse, R102, R16 ;  /* 0x00000066a810723c */ /* 0x040ff00000041810 */
[C---:B------:R-:W-:Y:S08]  /*3750*/  HMMA.16816.F32.BF16 R8, R168.reuse, R98, R8 ;  /* 0x00000062a808723c */ /* 0x040ff00000041808 */
[----:B------:R-:W-:Y:S01]  /*3760*/  HMMA.16816.F32.BF16 R116, R168, R94, R116 ;  /* 0x0000005ea874723c */ /* 0x000fe20000041874 */
[----:B------:R-:W-:-:S02]  /*3770*/  VIADD R171, R161, 0xffffff90 ;  /* 0xffffff90a1ab7836 */ /* 0x000fc40000000000 */
[----:B------:R-:W-:Y:S02]  /*3780*/  VIADD R169, R161, 0xffffff91 ;  /* 0xffffff91a1a97836 */ /* 0x000fe40000000000 */
[C---:B------:R-:W-:Y:S02]  /*3790*/  IMAD.IADD R97, R112.reuse, 0x1, -R171 ;  /* 0x0000000170617824 */ /* 0x040fe400078e0aab */
[C---:B------:R-:W-:Y:S01]  /*37a0*/  VIADD R168, R113.reuse, 0x11 ;  /* 0x0000001171a87836 */ /* 0x040fe20000000000 */
[----:B------:R-:W-:Y:S01]  /*37b0*/  HMMA.16816.F32.BF16 R88, R84, R114, R88 ;  /* 0x000000725458723c */ /* 0x000fe20000041858 */
[C---:B------:R-:W-:Y:S01]  /*37c0*/  VIADD R115, R113.reuse, UR20 ;  /* 0x0000001471737c36 */ /* 0x040fe20008000000 */
[----:B------:R-:W-:Y:S01]  /*37d0*/  IABS R97, R97 ;  /* 0x0000006100617213 */ /* 0x000fe20000000000 */
[----:B------:R-:W-:Y:S01]  /*37e0*/  VIADD R114, R113, 0x20 ;  /* 0x0000002071727836 */ /* 0x000fe20000000000 */
[----:B------:R-:W-:Y:S01]  /*37f0*/  ISETP.GT.AND P2, PT, R109, R168, PT ;  /* 0x000000a86d00720c */ /* 0x000fe20003f44270 */
[----:B------:R-:W-:Y:S01]  /*3800*/  IMAD.IADD R92, R112, 0x1, -R115 ;  /* 0x00000001705c7824 */ /* 0x000fe200078e0a73 */
[----:B------:R-:W-:-:S02]  /*3810*/  I2FP.F32.S32 R97, R97 ;  /* 0x0000006100617245 */ /* 0x000fc40000201400 */
[----:B------:R-:W-:Y:S01]  /*3820*/  HMMA.16816.F32.BF16 R144, R84, R162, R144 ;  /* 0x000000a25490723c */ /* 0x000fe20000041890 */
[----:B------:R-:W-:Y:S01]  /*3830*/  VIADD R163, R161, 0xffffff99 ;  /* 0xffffff99a1a37836 */ /* 0x000fe20000000000 */
[----:B------:R-:W-:Y:S01]  /*3840*/  IABS R92, R92 ;  /* 0x0000005c005c7213 */ /* 0x000fe20000000000 */
[----:B------:R-:W-:Y:S01]  /*3850*/  FFMA.FTZ R178, R97, -UR6, R58 ;  /* 0x8000000661b27c23 */ /* 0x000fe2000801003a */
[C---:B------:R-:W-:Y:S02]  /*3860*/  IMAD.IADD R58, R112.reuse, 0x1, -R193 ;  /* 0x00000001703a7824 */ /* 0x040fe400078e0ac1 */
[C---:B------:R-:W-:Y:S01]  /*3870*/  IMAD.IADD R162, R112.reuse, 0x1, -R163 ;  /* 0x0000000170a27824 */ /* 0x040fe200078e0aa3 */
[----:B------:R-:W-:Y:S01]  /*3880*/  I2FP.F32.S32 R93, R92 ;  /* 0x0000005c005d7245 */ /* 0x000fe20000201400 */
[----:B------:R-:W-:Y:S01]  /*3890*/  HMMA.16816.F32.BF16 R64, R64, R174, RZ ;  /* 0x000000ae4040723c */ /* 0x000fe200000418ff */
[C---:B------:R-:W-:Y:S01]  /*38a0*/  IMAD.IADD R174, R112.reuse, 0x1, -R169 ;  /* 0x0000000170ae7824 */ /* 0x040fe200078e0aa9 */
[----:B------:R-:W-:Y:S01]  /*38b0*/  IABS R58, R58 ;  /* 0x0000003a003a7213 */ /* 0x000fe20000000000 */
[----:B------:R-:W-:Y:S01]  /*38c0*/  IMAD.IADD R175, R112, 0x1, -R63 ;  /* 0x0000000170af7824 */ /* 0x000fe200078e0a3f */
[----:B------:R-:W-:Y:S01]  /*38d0*/  IABS R162, R162 ;  /* 0x000000a200a27213 */ /* 0x000fe20000000000 */
[----:B------:R-:W-:Y:S01]  /*38e0*/  FFMA.FTZ R196, R93, -UR6, R62 ;  /* 0x800000065dc47c23 */ /* 0x000fe2000801003e */
[----:B------:R-:W-:Y:S01]  /*38f0*/  IABS R174, R174 ;  /* 0x000000ae00ae7213 */ /* 0x000fe20000000000 */
[----:B------:R-:W-:Y:S01]  /*3900*/  VIADD R62, R113, 0x58 ;  /* 0x00000058713e7836 */ /* 0x000fe20000000000 */
[----:B------:R-:W-:Y:S01]  /*3910*/  HMMA.16816.F32.BF16 R156, R84, R164, R156 ;  /* 0x000000a4549c723c */ /* 0x000fe2000004189c */
[----:B------:R-:W-:Y:S01]  /*3920*/  I2FP.F32.S32 R162, R162 ;  /* 0x000000a200a27245 */ /* 0x000fe20000201400 */
[----:B------:R-:W-:Y:S01]  /*3930*/  VIADD R165, R161, 0xffffff98 ;  /* 0xffffff98a1a57836 */ /* 0x000fe20000000000 */
[----:B------:R-:W-:Y:S01]  /*3940*/  I2FP.F32.S32 R174, R174 ;  /* 0x000000ae00ae7245 */ /* 0x000fe20000201400 */
[----:B------:R-:W-:Y:S01]  /*3950*/  VIADD R164, R234, 0x40 ;  /* 0x00000040eaa47836 */ /* 0x000fe20000000000 */
[----:B------:R-:W-:Y:S01]  /*3960*/  IABS R175, R175 ;  /* 0x000000af00af7213 */ /* 0x000fe20000000000 */
[----:B------:R-:W-:-:S02]  /*3970*/  IMAD.IADD R93, R112, 0x1, -R165 ;  /* 0x00000001705d7824 */ /* 0x000fc400078e0aa5 */
[----:B------:R-:W-:Y:S01]  /*3980*/  FFMA.FTZ R162, R162, -UR6, R55 ;  /* 0x80000006a2a27c23 */ /* 0x000fe20008010037 */
[----:B------:R-:W-:Y:S01]  /*3990*/  IMAD.IADD R55, R112, 0x1, -R191 ;  /* 0x0000000170377824 */ /* 0x000fe200078e0abf */
[----:B------:R-:W-:Y:S01]  /*39a0*/  I2FP.F32.S32 R58, R58 ;  /* 0x0000003a003a7245 */ /* 0x000fe20000201400 */
[----:B------:R-:W-:Y:S01]  /*39b0*/  FFMA.FTZ R174, R174, -UR6, R59 ;  /* 0x80000006aeae7c23 */ /* 0x000fe2000801003b */
[----:B------:R-:W-:Y:S01]  /*39c0*/  IABS R93, R93 ;  /* 0x0000005d005d7213 */ /* 0x000fe20000000000 */
[----:B------:R-:W-:Y:S01]  /*39d0*/  IMAD.IADD R59, R112, 0x1, -R197 ;  /* 0x00000001703b7824 */ /* 0x000fe200078e0ac5 */
[----:B------:R-:W-:Y:S01]  /*39e0*/  IABS R55, R55 ;  /* 0x0000003700377213 */ /* 0x000fe20000000000 */
[----:B------:R-:W-:Y:S01]  /*39f0*/  FFMA.FTZ R185, R58, -UR6, R51 ;  /* 0x800000063ab97c23 */ /* 0x000fe20008010033 */
[----:B------:R-:W-:Y:S01]  /*3a00*/  I2FP.F32.S32 R93, R93 ;  /* 0x0000005d005d7245 */ /* 0x000fe20000201400 */
[----:B------:R-:W-:Y:S01]  /*3a10*/  VIADD R51, R161, 0xffffffc1 ;  /* 0xffffffc1a1337836 */ /* 0x000fe20000000000 */
[----:B------:R-:W-:Y:S01]  /*3a20*/  I2FP.F32.S32 R55, R55 ;  /* 0x0000003700377245 */ /* 0x000fe20000201400 */
[----:B------:R-:W-:Y:S01]  /*3a30*/  HMMA.16816.F32.BF16 R72, R84, R102, R72 ;  /* 0x000000665448723c */ /* 0x000fe20000041848 */
[----:B------:R-:W-:Y:S01]  /*3a40*/  I2FP.F32.S32 R175, R175 ;  /* 0x000000af00af7245 */ /* 0x000fe20000201400 */
[----:B------:R-:W-:Y:S01]  /*3a50*/  FFMA.FTZ R170, R93, -UR6, R54 ;  /* 0x800000065daa7c23 */ /* 0x000fe20008010036 */
[----:B------:R-:W-:-:S02]  /*3a60*/  IMAD.IADD R54, R112, 0x1, -R189 ;  /* 0x0000000170367824 */ /* 0x000fc400078e0abd */
[----:B------:R-:W-:Y:S01]  /*3a70*/  FFMA.FTZ R55, R55, -UR6, R46 ;  /* 0x8000000637377c23 */ /* 0x000fe2000801002e */
[----:B------:R-:W-:Y:S01]  /*3a80*/  IABS R59, R59 ;  /* 0x0000003b003b7213 */ /* 0x000fe20000000000 */
[----:B------:R-:W-:Y:S01]  /*3a90*/  FFMA.FTZ R175, R175, -UR6, R42 ;  /* 0x80000006afaf7c23 */ /* 0x000fe2000801002a */
[C---:B------:R-:W-:Y:S01]  /*3aa0*/  IMAD.IADD R46, R112.reuse, 0x1, -R199 ;  /* 0x00000001702e7824 */ /* 0x040fe200078e0ac7 */
[----:B------:R-:W-:Y:S01]  /*3ab0*/  IABS R54, R54 ;  /* 0x0000003600367213 */ /* 0x000fe20000000000 */
[C---:B------:R-:W-:Y:S01]  /*3ac0*/  IMAD.IADD R42, R112.reuse, 0x1, -R51 ;  /* 0x00000001702a7824 */ /* 0x040fe200078e0a33 */
[----:B------:R-:W-:Y:S01]  /*3ad0*/  I2FP.F32.S32 R59, R59 ;  /* 0x0000003b003b7245 */ /* 0x000fe20000201400 */
[----:B------:R-:W-:Y:S01]  /*3ae0*/  IMAD.IADD R103, R112, 0x1, -R211 ;  /* 0x0000000170677824 */ /* 0x000fe200078e0ad3 */
[----:B------:R-:W-:Y:S01]  /*3af0*/  IABS R46, R46 ;  /* 0x0000002e002e7213 */ /* 0x000fe20000000000 */
[C---:B------:R-:W-:Y:S01]  /*3b00*/  HMMA.16816.F32.BF16 R152, R84.reuse, R166, R152 ;  /* 0x000000a65498723c */ /* 0x040fe20000041898 */
[----:B------:R-:W-:Y:S01]  /*3b10*/  IABS R42, R42 ;  /* 0x0000002a002a7213 */ /* 0x000fe20000000000 */
[----:B------:R-:W-:Y:S01]  /*3b20*/  FFMA.FTZ R167, R50, -UR6, R43 ;  /* 0x8000000632a77c23 */ /* 0x000fe2000801002b */
[----:B------:R-:W-:Y:S01]  /*3b30*/  I2FP.F32.S32 R54, R54 ;  /* 0x0000003600367245 */ /* 0x000fe20000201400 */
[----:B------:R-:W-:Y:S01]  /*3b40*/  FFMA.FTZ R50, R59, -UR6, R34 ;  /* 0x800000063b327c23 */ /* 0x000fe20008010022 */
[----:B------:R-:W-:Y:S01]  /*3b50*/  I2FP.F32.S32 R46, R46 ;  /* 0x0000002e002e7245 */ /* 0x000fe20000201400 */
[----:B------:R-:W-:Y:S01]  /*3b60*/  IMAD.IADD R34, R112, 0x1, -R209 ;  /* 0x0000000170227824 */ /* 0x000fe200078e0ad1 */
[----:B------:R-:W-:Y:S01]  /*3b70*/  I2FP.F32.S32 R42, R42 ;  /* 0x0000002a002a7245 */ /* 0x000fe20000201400 */
[----:B------:R-:W-:Y:S01]  /*3b80*/  HMMA.16816.F32.BF16 R80, R84, R110, R80 ;  /* 0x0000006e5450723c */ /* 0x000fe20000041850 */
[----:B------:R-:W-:Y:S01]  /*3b90*/  IABS R103, R103 ;  /* 0x0000006700677213 */ /* 0x000fe20000000000 */
[----:B------:R-:W-:Y:S01]  /*3ba0*/  FFMA.FTZ R181, R54, -UR6, R47 ;  /* 0x8000000636b57c23 */ /* 0x000fe2000801002f */
[----:B------:R-:W-:Y:S01]  /*3bb0*/  FFMA.FTZ R47, R46, -UR6, R39 ;  /* 0x800000062e2f7c23 */ /* 0x000fe20008010027 */
[----:B------:R-:W-:Y:S01]  /*3bc0*/  FFMA.FTZ R111, R42, -UR6, R35 ;  /* 0x800000062a6f7c23 */ /* 0x000fe20008010023 */
[----:B------:R-:W-:Y:S01]  /*3bd0*/  I2FP.F32.S32 R103, R103 ;  /* 0x0000006700677245 */ /* 0x000fe20000201400 */
[C---:B------:R-:W-:Y:S01]  /*3be0*/  IMAD.IADD R39, R112.reuse, 0x1, -R217 ;  /* 0x0000000170277824 */ /* 0x040fe200078e0ad9 */
[----:B------:R-:W-:Y:S01]  /*3bf0*/  IABS R34, R34 ;  /* 0x0000002200227213 */ /* 0x000fe20000000000 */
[----:B------:R-:W-:-:S02]  /*3c00*/  IMAD.IADD R35, R112, 0x1, -R207 ;  /* 0x0000000170237824 */ /* 0x000fc400078e0acf */
[----:B------:R-:W-:Y:S01]  /*3c10*/  FFMA.FTZ R93, R38, -UR6, R31 ;  /* 0x80000006265d7c23 */ /* 0x000fe2000801001f */
[----:B------:R-:W-:Y:S01]  /*3c20*/  FFMA.FTZ R103, R103, -UR6, R26 ;  /* 0x8000000667677c23 */ /* 0x000fe2000801001a */
[----:B------:R-:W-:Y:S01]  /*3c30*/  I2FP.F32.S32 R34, R34 ;  /* 0x0000002200227245 */ /* 0x000fe20000201400 */
[----:B------:R-:W-:Y:S01]  /*3c40*/  IMAD.IADD R26, R112, 0x1, -R241 ;  /* 0x00000001701a7824 */ /* 0x000fe200078e0af1 */
[----:B------:R-:W-:Y:S01]  /*3c50*/  IABS R39, R39 ;  /* 0x0000002700277213 */ /* 0x000fe20000000000 */
[----:B------:R-:W-:Y:S01]  /*3c60*/  HMMA.16816.F32.BF16 R76, R84, R106, R76 ;  /* 0x0000006a544c723c */ /* 0x000fe2000004184c */
[----:B------:R-:W-:Y:S01]  /*3c70*/  IABS R35, R35 ;  /* 0x0000002300237213 */ /* 0x000fe20000000000 */
[----:B------:R-:W-:Y:S01]  /*3c80*/  FFMA.FTZ R59, R34, -UR6, R27 ;  /* 0x80000006223b7c23 */ /* 0x000fe2000801001b */
[----:B------:R-:W-:Y:S01]  /*3c90*/  I2FP.F32.S32 R39, R39 ;  /* 0x0000002700277245 */ /* 0x000fe20000201400 */
[C---:B------:R-:W-:Y:S01]  /*3ca0*/  IMAD.IADD R27, R112.reuse, 0x1, -R235 ;  /* 0x00000001701b7824 */ /* 0x040fe200078e0aeb */
[----:B------:R-:W-:Y:S01]  /*3cb0*/  I2FP.F32.S32 R35, R35 ;  /* 0x0000002300237245 */ /* 0x000fe20000201400 */
[C---:B------:R-:W-:Y:S01]  /*3cc0*/  IMAD.IADD R31, R112.reuse, 0x1, -R239 ;  /* 0x00000001701f7824 */ /* 0x040fe200078e0aef */
[----:B------:R-:W-:Y:S01]  /*3cd0*/  IABS R26, R26 ;  /* 0x0000001a001a7213 */ /* 0x000fe20000000000 */
[----:B------:R-:W-:Y:S01]  /*3ce0*/  FFMA.FTZ R92, R39, -UR6, R30 ;  /* 0x80000006275c7c23 */ /* 0x000fe2000801001e */
[----:B------:R-:W-:Y:S01]  /*3cf0*/  IABS R27, R27 ;  /* 0x0000001b001b7213 */ /* 0x000fe20000000000 */
[----:B------:R-:W-:Y:S01]  /*3d00*/  FFMA.FTZ R166, R35, -UR6, R22 ;  /* 0x8000000623a67c23 */ /* 0x000fe20008010016 */
[----:B------:R-:W-:Y:S01]  /*3d10*/  I2FP.F32.S32 R26, R26 ;  /* 0x0000001a001a7245 */ /* 0x000fe20000201400 */
[----:B------:R-:W-:Y:S01]  /*3d20*/  IMAD.IADD R22, R112, 0x1, -R237 ;  /* 0x0000000170167824 */ /* 0x000fe200078e0aed */
[----:B------:R-:W-:Y:S01]  /*3d30*/  FSEL R196, R196, -INF , !P5 ;  /* 0xff800000c4c47808 */ /* 0x000fe20006800000 */
[----:B------:R-:W-:Y:S01]  /*3d40*/  VIADD R110, R113, 0x21 ;  /* 0x00000021716e7836 */ /* 0x000fe20000000000 */
[----:B------:R-:W-:Y:S01]  /*3d50*/  ISETP.GT.AND P5, PT, R109, R15, PT ;  /* 0x0000000f6d00720c */ /* 0x000fe20003fa4270 */
[C---:B------:R-:W-:Y:S01]  /*3d60*/  VIADD R107, R113.reuse, 0x28 ;  /* 0x00000028716b7836 */ /* 0x040fe20000000000 */
[----:B------:R-:W-:Y:S01]  /*3d70*/  I2FP.F32.S32 R27, R27 ;  /* 0x0000001b001b7245 */ /* 0x000fe20000201400 */
[----:B------:R-:W-:-:S02]  /*3d80*/  VIADD R30, R113, 0x29 ;  /* 0x00000029711e7836 */ /* 0x000fc40000000000 */
[----:B------:R-:W-:Y:S01]  /*3d90*/  FFMA.FTZ R97, R26, -UR6, R23 ;  /* 0x800000061a617c23 */ /* 0x000fe20008010017 */
[C---:B------:R-:W-:Y:S01]  /*3da0*/  VIADD R46, R113.reuse, 0x30 ;  /* 0x00000030712e7836 */ /* 0x040fe20000000000 */
[C---:B------:R-:W-:Y:S01]  /*3db0*/  HMMA.16816.F32.BF16 R132, R84.reuse, R104, R132 ;  /* 0x000000685484723c */ /* 0x040fe20000041884 */
[C---:B------:R-:W-:Y:S01]  /*3dc0*/  VIADD R35, R113.reuse, 0x31 ;  /* 0x0000003171237836 */ /* 0x040fe20000000000 */
[----:B------:R-:W-:Y:S01]  /*3dd0*/  IABS R31, R31 ;  /* 0x0000001f001f7213 */ /* 0x000fe20000000000 */
[C---:B------:R-:W-:Y:S01]  /*3de0*/  VIADD R106, R113.reuse, 0x38 ;  /* 0x00000038716a7836 */ /* 0x040fe20000000000 */
[----:B------:R-:W-:Y:S01]  /*3df0*/  FSEL R178, R178, -INF , !P4 ;  /* 0xff800000b2b27808 */ /* 0x000fe20006000000 */
[C---:B------:R-:W-:Y:S01]  /*3e00*/  VIADD R39, R113.reuse, 0x39 ;  /* 0x0000003971277836 */ /* 0x040fe20000000000 */
[----:B------:R-:W-:Y:S01]  /*3e10*/  FSEL R174, R174, -INF , !P6 ;  /* 0xff800000aeae7808 */ /* 0x000fe20007000000 */
[C---:B------:R-:W-:Y:S01]  /*3e20*/  VIADD R105, R113.reuse, 0x40 ;  /* 0x0000004071697836 */ /* 0x040fe20000000000 */
[----:B------:R-:W-:Y:S01]  /*3e30*/  FSEL R170, R170, -INF , !P0 ;  /* 0xff800000aaaa7808 */ /* 0x000fe20004000000 */
[C---:B------:R-:W-:Y:S01]  /*3e40*/  VIADD R43, R113.reuse, 0x41 ;  /* 0x00000041712b7836 */ /* 0x040fe20000000000 */
[----:B------:R-:W-:Y:S01]  /*3e50*/  FSEL R162, R162, -INF , !P2 ;  /* 0xff800000a2a27808 */ /* 0x000fe20005000000 */
[----:B------:R-:W-:Y:S01]  /*3e60*/  VIADD R104, R113, 0x48 ;  /* 0x0000004871687836 */ /* 0x000fe20000000000 */
[----:B------:R-:W-:Y:S01]  /*3e70*/  FSEL R213, R213, -INF , !P5 ;  /* 0xff800000d5d57808 */ /* 0x000fe20006800000 */
[----:B------:R-:W-:Y:S01]  /*3e80*/  VIADD R102, R113, 0x49 ;  /* 0x0000004971667836 */ /* 0x000fe20000000000 */
[----:B------:R-:W-:Y:S01]  /*3e90*/  FSEL R23, R185, -INF , !P3 ;  /* 0xff800000b9177808 */ /* 0x000fe20005800000 */
[----:B------:R-:W-:Y:S01]  /*3ea0*/  FFMA.FTZ R194, R27, -UR6, R14 ;  /* 0x800000061bc27c23 */ /* 0x000fe2000801000e */
[----:B------:R-:W-:Y:S01]  /*3eb0*/  IABS R22, R22 ;  /* 0x0000001600167213 */ /* 0x000fe20000000000 */
[C---:B------:R-:W-:Y:S01]  /*3ec0*/  HMMA.16816.F32.BF16 R128, R84.reuse, R100, R128 ;  /* 0x000000645480723c */ /* 0x040fe20000041880 */
[----:B------:R-:W-:Y:S01]  /*3ed0*/  ISETP.GT.AND P4, PT, R109, R114, PT ;  /* 0x000000726d00720c */ /* 0x000fe20003f84270 */
[----:B------:R-:W-:Y:S01]  /*3ee0*/  VIADD R101, R113, 0x50 ;  /* 0x0000005071657836 */ /* 0x000fe20000000000 */
        /* <DEDUP_REMOVED lines=9> */
[C---:B------:R-:W-:Y:S01]  /*3f80*/  VIADD R26, R113.reuse, 0x68 ;  /* 0x00000068711a7836 */ /* 0x040fe20000000000 */
[----:B------:R-:W-:Y:S01]  /*3f90*/  I2FP.F32.S32 R31, R31 ;  /* 0x0000001f001f7245 */ /* 0x000fe20000201400 */
[----:B------:R-:W-:Y:S01]  /*3fa0*/  IMAD.IADD R188, R164, 0x1, -R115 ;  /* 0x00000001a4bc7824 */ /* 0x000fe200078e0a73 */
[----:B------:R-:W-:Y:S01]  /*3fb0*/  I2FP.F32.S32 R22, R22 ;  /* 0x0000001600167245 */ /* 0x000fe20000201400 */
[----:B------:R-:W-:Y:S01]  /*3fc0*/  VIADD R14, R113, 0x79 ;  /* 0x00000079710e7836 */ /* 0x000fe20000000000 */
[----:B------:R-:W-:Y:S01]  /*3fd0*/  FSEL R55, R55, -INF , !P4 ;  /* 0xff80000037377808 */ /* 0x000fe20006000000 */
[----:B------:R-:W-:Y:S01]  /*3fe0*/  FFMA.FTZ R186, R31, -UR6, R18 ;  /* 0x800000061fba7c23 */ /* 0x000fe20008010012 */
[----:B------:R-:W-:Y:S01]  /*3ff0*/  FSEL R38, R181, -INF , !P6 ;  /* 0xff800000b5267808 */ /* 0x000fe20007000000 */
[----:B------:R-:W-:Y:S01]  /*4000*/  FFMA.FTZ R183, R22, -UR6, R19 ;  /* 0x8000000616b77c23 */ /* 0x000fe20008010013 */
[----:B------:R-:W-:Y:S01]  /*4010*/  FSEL R34, R175, -INF , !P0 ;  /* 0xff800000af227808 */ /* 0x000fe20004000000 */
[----:B------:R-:W-:Y:S01]  /*4020*/  VIADD R22, R113, 0x69 ;  /* 0x0000006971167836 */ /* 0x000fe20000000000 */
[----:B------:R-:W-:Y:S01]  /*4030*/  FSEL R167, R167, -INF , !P2 ;  /* 0xff800000a7a77808 */ /* 0x000fe20005000000 */
[----:B------:R-:W-:Y:S01]  /*4040*/  VIADD R19, R113, 0x70 ;  /* 0x0000007071137836 */ /* 0x000fe20000000000 */
[----:B------:R-:W-:Y:S01]  /*4050*/  FSEL R27, R173, -INF , !P5 ;  /* 0xff800000ad1b7808 */ /* 0x000fe20006800000 */
[----:B------:R-:W-:Y:S01]  /*4060*/  VIADD R18, R113, 0x71 ;  /* 0x0000007171127836 */ /* 0x000fe20000000000 */
[----:B------:R-:W-:Y:S01]  /*4070*/  FSEL R47, R47, -INF , !P3 ;  /* 0xff8000002f2f7808 */ /* 0x000fe20005800000 */
[C---:B------:R-:W-:Y:S01]  /*4080*/  HMMA.16816.F32.BF16 R68, R84.reuse, R98, R68 ;  /* 0x000000625444723c */ /* 0x040fe20000041844 */
[C---:B------:R-:W-:Y:S01]  /*4090*/  ISETP.GT.AND P4, PT, R109.reuse, R106, PT ;  /* 0x0000006a6d00720c */ /* 0x040fe20003f84270 */
[C---:B------:R-:W-:Y:S01]  /*40a0*/  IMAD.IADD R99, R164.reuse, 0x1, -R165 ;  /* 0x00000001a4637824 */ /* 0x040fe200078e0aa5 */
[C---:B------:R-:W-:Y:S01]  /*40b0*/  ISETP.GT.AND P6, PT, R109.reuse, R39, PT ;  /* 0x000000276d00720c */ /* 0x040fe20003fc4270 */
[C---:B------:R-:W-:Y:S01]  /*40c0*/  IMAD.IADD R98, R164.reuse, 0x1, -R193 ;  /* 0x00000001a4627824 */ /* 0x040fe200078e0ac1 */
[C---:B------:R-:W-:Y:S01]  /*40d0*/  ISETP.GT.AND P0, PT, R109.reuse, R105, PT ;  /* 0x000000696d00720c */ /* 0x040fe20003f04270 */
[C---:B------:R-:W-:Y:S01]  /*40e0*/  IMAD.IADD R198, R164.reuse, 0x1, -R187 ;  /* 0x00000001a4c67824 */ /* 0x040fe200078e0abb */
[C---:B------:R-:W-:Y:S01]  /*40f0*/  ISETP.GT.AND P2, PT, R109.reuse, R43, PT ;  /* 0x0000002b6d00720c */ /* 0x040fe20003f44270 */
[C---:B------:R-:W-:Y:S01]  /*4100*/  IMAD.IADD R218, R164.reuse, 0x1, -R205 ;  /* 0x00000001a4da7824 */ /* 0x040fe200078e0acd */
[C---:B------:R-:W-:Y:S01]  /*4110*/  ISETP.GT.AND P5, PT, R109.reuse, R104, PT ;  /* 0x000000686d00720c */ /* 0x040fe20003fa4270 */
[----:B------:R-:W-:Y:S01]  /*4120*/  IMAD.IADD R210, R164, 0x1, -R51 ;  /* 0x00000001a4d27824 */ /* 0x000fe200078e0a33 */
[----:B------:R-:W-:Y:S01]  /*4130*/  ISETP.GT.AND P3, PT, R109, R102, PT ;  /* 0x000000666d00720c */ /* 0x000fe20003f64270 */
[----:B------:R-:W-:Y:S01]  /*4140*/  IMAD.IADD R185, R112, 0x1, -R161 ;  /* 0x0000000170b97824 */ /* 0x000fe200078e0aa1 */
[----:B------:R-:W-:Y:S01]  /*4150*/  FSEL R50, R50, -INF , !P4 ;  /* 0xff80000032327808 */ /* 0x000fe20006000000 */
[C---:B------:R-:W-:Y:S01]  /*4160*/  IMAD.IADD R175, R164.reuse, 0x1, -R203 ;  /* 0x00000001a4af7824 */ /* 0x040fe200078e0acb */
[----:B------:R-:W-:Y:S01]  /*4170*/  FSEL R31, R111, -INF , !P6 ;  /* 0xff8000006f1f7808 */ /* 0x000fe20007000000 */
[----:B------:R-:W-:Y:S01]  /*4180*/  IMAD.IADD R111, R164, 0x1, -R171 ;  /* 0x00000001a46f7824 */ /* 0x000fe200078e0aab */
[----:B------:R-:W-:Y:S01]  /*4190*/  FSEL R92, R92, -INF , !P0 ;  /* 0xff8000005c5c7808 */ /* 0x000fe20004000000 */
[C---:B------:R-:W-:Y:S01]  /*41a0*/  IMAD.IADD R208, R164.reuse, 0x1, -R215 ;  /* 0x00000001a4d07824 */ /* 0x040fe200078e0ad7 */
[----:B------:R-:W-:Y:S01]  /*41b0*/  FSEL R93, R93, -INF , !P2 ;  /* 0xff8000005d5d7808 */ /* 0x000fe20005000000 */
[----:B------:R-:W-:Y:S01]  /*41c0*/  IMAD.IADD R204, R164, 0x1, -R209 ;  /* 0x00000001a4cc7824 */ /* 0x000fe200078e0ad1 */
[----:B------:R-:W-:Y:S01]  /*41d0*/  FSEL R103, R103, -INF , !P5 ;  /* 0xff80000067677808 */ /* 0x000fe20006800000 */
[----:B------:R-:W-:Y:S01]  /*41e0*/  HMMA.16816.F32.BF16 R64, R84, R94, R64 ;  /* 0x0000005e5440723c */ /* 0x000fe20000041840 */
[----:B------:R-:W-:Y:S01]  /*41f0*/  FSEL R59, R59, -INF , !P3 ;  /* 0xff8000003b3b7808 */ /* 0x000fe20005800000 */
[C---:B------:R-:W-:Y:S01]  /*4200*/  IMAD.IADD R86, R234.reuse, 0x1, -R169 ;  /* 0x00000001ea567824 */ /* 0x040fe200078e0aa9 */
[C---:B------:R-:W-:Y:S01]  /*4210*/  ISETP.GT.AND P4, PT, R109.reuse, R101, PT ;  /* 0x000000656d00720c */ /* 0x040fe20003f84270 */
[C---:B------:R-:W-:Y:S01]  /*4220*/  IMAD.IADD R95, R234.reuse, 0x1, -R171 ;  /* 0x00000001ea5f7824 */ /* 0x040fe200078e0aab */
[C---:B------:R-:W-:Y:S01]  /*4230*/  ISETP.GT.AND P6, PT, R109.reuse, R100, PT ;  /* 0x000000646d00720c */ /* 0x040fe20003fc4270 */
[----:B------:R-:W-:Y:S01]  /*4240*/  IMAD.IADD R87, R234, 0x1, -R195 ;  /* 0x00000001ea577824 */ /* 0x000fe200078e0ac3 */
[C---:B------:R-:W-:Y:S01]  /*4250*/  ISETP.GT.AND P0, PT, R109.reuse, R62, PT ;  /* 0x0000003e6d00720c */ /* 0x040fe20003f04270 */
[----:B------:R-:W-:Y:S01]  /*4260*/  IMAD.IADD R214, R164, 0x1, -R199 ;  /* 0x00000001a4d67824 */ /* 0x000fe200078e0ac7 */
[----:B------:R-:W-:-:S02]  /*4270*/  ISETP.GT.AND P2, PT, R109, R58, PT ;  /* 0x0000003a6d00720c */ /* 0x000fc40003f44270 */
[C---:B------:R-:W-:Y:S02]  /*4280*/  ISETP.GT.AND P5, PT, R109.reuse, R54, PT ;  /* 0x000000366d00720c */ /* 0x040fe40003fa4270 */
[----:B------:R-:W-:Y:S02]  /*4290*/  ISETP.GT.AND P3, PT, R109, R42, PT ;  /* 0x0000002a6d00720c */ /* 0x000fe40003f64270 */
[----:B------:R-:W-:Y:S02]  /*42a0*/  FSEL R166, R166, -INF , !P4 ;  /* 0xff800000a6a67808 */ /* 0x000fe40006000000 */
[----:B------:R-:W-:Y:S02]  /*42b0*/  FSEL R97, R97, -INF , !P6 ;  /* 0xff80000061617808 */ /* 0x000fe40007000000 */
[----:B------:R-:W-:Y:S02]  /*42c0*/  FSEL R186, R186, -INF , !P0 ;  /* 0xff800000baba7808 */ /* 0x000fe40004000000 */
[----:B------:R-:W-:-:S02]  /*42d0*/  FSEL R183, R183, -INF , !P2 ;  /* 0xff800000b7b77808 */ /* 0x000fc40005000000 */
[----:B------:R-:W-:Y:S02]  /*42e0*/  FSEL R194, R194, -INF , !P5 ;  /* 0xff800000c2c27808 */ /* 0x000fe40006800000 */
[----:B------:R-:W-:Y:S02]  /*42f0*/  FSEL R192, R192, -INF , !P3 ;  /* 0xff800000c0c07808 */ /* 0x000fe40005800000 */
[----:B------:R-:W-:Y:S02]  /*4300*/  IABS R188, R188 ;  /* 0x000000bc00bc7213 */ /* 0x000fe40000000000 */
[C---:B------:R-:W-:Y:S02]  /*4310*/  ISETP.GT.AND P4, PT, R109.reuse, R26, PT ;  /* 0x0000001a6d00720c */ /* 0x040fe40003f84270 */
[C---:B------:R-:W-:Y:S02]  /*4320*/  ISETP.GT.AND P6, PT, R109.reuse, R22, PT ;  /* 0x000000166d00720c */ /* 0x040fe40003fc4270 */
[----:B------:R-:W-:-:S02]  /*4330*/  ISETP.GT.AND P0, PT, R109, R19, PT ;  /* 0x000000136d00720c */ /* 0x000fc40003f04270 */
[C---:B------:R-:W-:Y:S02]  /*4340*/  ISETP.GT.AND P2, PT, R109.reuse, R18, PT ;  /* 0x000000126d00720c */ /* 0x040fe40003f44270 */
[C---:B------:R-:W-:Y:S02]  /*4350*/  ISETP.GT.AND P5, PT, R109.reuse, R96, PT ;  /* 0x000000606d00720c */ /* 0x040fe40003fa4270 */
[----:B------:R-:W-:Y:S01]  /*4360*/  ISETP.GT.AND P3, PT, R109, R14, PT ;  /* 0x0000000e6d00720c */ /* 0x000fe20003f64270 */
[C---:B------:R-:W-:Y:S01]  /*4370*/  IMAD.IADD R109, R164.reuse, 0x1, -R195 ;  /* 0x00000001a46d7824 */ /* 0x040fe200078e0ac3 */
[----:B------:R-:W-:Y:S02]  /*4380*/  IABS R99, R99 ;  /* 0x0000006300637213 */ /* 0x000fe40000000000 */
[----:B------:R-:W-:Y:S02]  /*4390*/  IABS R98, R98 ;  /* 0x0000006200627213 */ /* 0x000fe40000000000 */
[----:B------:R-:W-:Y:S01]  /*43a0*/  I2FP.F32.S32 R173, R188 ;  /* 0x000000bc00ad7245 */ /* 0x000fe20000201400 */
[----:B------:R-:W-:Y:S01]  /*43b0*/  IMAD.IADD R188, R164, 0x1, -R163 ;  /* 0x00000001a4bc7824 */ /* 0x000fe200078e0aa3 */
[----:B------:R-:W-:-:S02]  /*43c0*/  I2FP.F32.S32 R99, R99 ;  /* 0x0000006300637245 */ /* 0x000fc40000201400 */
[----:B------:R-:W-:Y:S01]  /*43d0*/  IABS R109, R109 ;  /* 0x0000006d006d7213 */ /* 0x000fe20000000000 */
[----:B------:R-:W-:Y:S01]  /*43e0*/  FFMA.FTZ R202, R173, -UR6, R156 ;  /* 0x80000006adca7c23 */ /* 0x000fe2000801009c */
[----:B------:R-:W-:Y:S01]  /*43f0*/  I2FP.F32.S32 R98, R98 ;  /* 0x0000006200627245 */ /* 0x000fe20000201400 */
[----:B------:R-:W-:Y:S01]  /*4400*/  FFMA.FTZ R148, R99, -UR6, R148 ;  /* 0x8000000663947c23 */ /* 0x000fe20008010094 */
[----:B------:R-:W-:Y:S01]  /*4410*/  I2FP.F32.S32 R109, R109 ;  /* 0x0000006d006d7245 */ /* 0x000fe20000201400 */
[----:B------:R-:W-:Y:S01]  /*4420*/  IMAD.IADD R173, R164, 0x1, -R191 ;  /* 0x00000001a4ad7824 */ /* 0x000fe200078e0abf */
[----:B------:R-:W-:Y:S01]  /*4430*/  IABS R111, R111 ;  /* 0x0000006f006f7213 */ /* 0x000fe20000000000 */
[----:B------:R-:W-:Y:S01]  /*4440*/  FFMA.FTZ R99, R98, -UR6, R145 ;  /* 0x8000000662637c23 */ /* 0x000fe20008010091 */
[----:B------:R-:W-:Y:S02]  /*4450*/  VIADD R145, R161, 0xfffffff8 ;  /* 0xfffffff8a1917836 */ /* 0x000fe40000000000 */
[----:B------:R-:W-:Y:S01]  /*4460*/  FFMA.FTZ R109, R109, -UR6, R144 ;  /* 0x800000066d6d7c23 */ /* 0x000fe20008010090 */
[----:B------:R-:W-:Y:S01]  /*4470*/  IABS R173, R173 ;  /* 0x000000ad00ad7213 */ /* 0x000fe20000000000 */
[----:B------:R-:W-:Y:S01]  /*4480*/  IMAD.IADD R98, R164, 0x1, -R189 ;  /* 0x00000001a4627824 */ /* 0x000fe200078e0abd */
[----:B------:R-:W-:Y:S01]  /*4490*/  I2FP.F32.S32 R111, R111 ;  /* 0x0000006f006f7245 */ /* 0x000fe20000201400 */
[----:B------:R-:W-:Y:S01]  /*44a0*/  IMAD.IADD R144, R112, 0x1, -R145 ;  /* 0x0000000170907824 */ /* 0x000fe200078e0a91 */
[----:B------:R-:W-:-:S02]  /*44b0*/  I2FP.F32.S32 R173, R173 ;  /* 0x000000ad00ad7245 */ /* 0x000fc40000201400 */
[----:B------:R-:W-:Y:S01]  /*44c0*/  IABS R198, R198 ;  /* 0x000000c600c67213 */ /* 0x000fe20000000000 */
[----:B------:R-:W-:Y:S01]  /*44d0*/  FFMA.FTZ R156, R111, -UR6, R152 ;  /* 0x800000066f9c7c23 */ /* 0x000fe20008010098 */
[----:B------:R-:W-:Y:S01]  /*44e0*/  IABS R144, R144 ;  /* 0x0000009000907213 */ /* 0x000fe20000000000 */
[----:B------:R-:W-:Y:S02]  /*44f0*/  IMAD.IADD R152, R164, 0x1, -R169 ;  /* 0x00000001a4987824 */ /* 0x000fe400078e0aa9 */
[----:B------:R-:W-:Y:S01]  /*4500*/  FFMA.FTZ R140, R173, -UR6, R140 ;  /* 0x80000006ad8c7c23 */ /* 0x000fe2000801008c */
[----:B------:R-:W-:Y:S02]  /*4510*/  I2FP.F32.S32 R198, R198 ;  /* 0x000000c600c67245 */ /* 0x000fe40000201400 */
[----:B------:R-:W-:Y:S02]  /*4520*/  I2FP.F32.S32 R173, R144 ;  /* 0x0000009000ad7245 */ /* 0x000fe40000201400 */
[----:B------:R-:W-:Y:S01]  /*4530*/  IABS R152, R152 ;  /* 0x0000009800987213 */ /* 0x000fe20000000000 */
[----:B------:R-:W-:Y:S01]  /*4540*/  FFMA.FTZ R198, R198, -UR6, R157 ;  /* 0x80000006c6c67c23 */ /* 0x000fe2000801009d */
[----:B------:R-:W-:Y:S01]  /*4550*/  IABS R218, R218 ;  /* 0x000000da00da7213 */ /* 0x000fe20000000000 */
[----:B------:R-:W-:Y:S01]  /*4560*/  FFMA.FTZ R6, R173, -UR6, R6 ;  /* 0x80000006ad067c23 */ /* 0x000fe20008010006 */
[----:B------:R-:W-:Y:S01]  /*4570*/  I2FP.F32.S32 R152, R152 ;  /* 0x0000009800987245 */ /* 0x000fe20000201400 */
[----:B------:R-:W-:Y:S01]  /*4580*/  IMAD.IADD R173, R164, 0x1, -R63 ;  /* 0x00000001a4ad7824 */ /* 0x000fe200078e0a3f */
[----:B------:R-:W-:-:S02]  /*4590*/  IABS R188, R188 ;  /* 0x000000bc00bc7213 */ /* 0x000fc40000000000 */
[----:B------:R-:W-:Y:S01]  /*45a0*/  I2FP.F32.S32 R218, R218 ;  /* 0x000000da00da7245 */ /* 0x000fe20000201400 */
[----:B------:R-:W-:Y:S01]  /*45b0*/  FFMA.FTZ R152, R152, -UR6, R153 ;  /* 0x8000000698987c23 */ /* 0x000fe20008010099 */
[----:B------:R-:W-:Y:S01]  /*45c0*/  IABS R173, R173 ;  /* 0x000000ad00ad7213 */ /* 0x000fe20000000000 */
[----:B------:R-:W-:Y:S01]  /*45d0*/  VIADD R153, R161, 0xfffffff0 ;  /* 0xfffffff0a1997836 */ /* 0x000fe20000000000 */
[----:B------:R-:W-:Y:S01]  /*45e0*/  IABS R98, R98 ;  /* 0x0000006200627213 */ /* 0x000fe20000000000 */
[----:B------:R-:W-:Y:S01]  /*45f0*/  FFMA.FTZ R218, R218, -UR6, R89 ;  /* 0x80000006dada7c23 */ /* 0x000fe20008010059 */
[----:B------:R-:W-:Y:S01]  /*4600*/  I2FP.F32.S32 R173, R173 ;  /* 0x000000ad00ad7245 */ /* 0x000fe20000201400 */
[----:B------:R-:W-:Y:S01]  /*4610*/  IMAD.IADD R157, R112, 0x1, -R153 ;  /* 0x00000001709d7824 */ /* 0x000fe200078e0a99 */
[----:B------:R-:W-:Y:S01]  /*4620*/  I2FP.F32.S32 R188, R188 ;  /* 0x000000bc00bc7245 */ /* 0x000fe20000201400 */
[C---:B------:R-:W-:Y:S01]  /*4630*/  IMAD.IADD R89, R164.reuse, 0x1, -R217 ;  /* 0x00000001a4597824 */ /* 0x040fe200078e0ad9 */
[----:B------:R-:W-:Y:S01]  /*4640*/  IABS R210, R210 ;  /* 0x000000d200d27213 */ /* 0x000fe20000000000 */
[----:B------:R-:W-:Y:S01]  /*4650*/  FFMA.FTZ R222, R173, -UR6, R88 ;  /* 0x80000006adde7c23 */ /* 0x000fe20008010058 */
[----:B------:R-:W-:Y:S01]  /*4660*/  IABS R157, R157 ;  /* 0x0000009d009d7213 */ /* 0x000fe20000000000 */
[----:B------:R-:W-:Y:S01]  /*4670*/  IMAD.IADD R173, R164, 0x1, -R197 ;  /* 0x00000001a4ad7824 */ /* 0x000fe200078e0ac5 */
[----:B------:R-:W-:Y:S01]  /*4680*/  I2FP.F32.S32 R98, R98 ;  /* 0x0000006200627245 */ /* 0x000fe20000201400 */
[----:B------:R-:W-:Y:S01]  /*4690*/  FFMA.FTZ R111, R188, -UR6, R149 ;  /* 0x80000006bc6f7c23 */ /* 0x000fe20008010095 */
[----:B------:R-:W-:Y:S01]  /*46a0*/  I2FP.F32.S32 R157, R157 ;  /* 0x0000009d009d7245 */ /* 0x000fe20000201400 */
[----:B------:R-:W-:Y:S01]  /*46b0*/  VIADD R149, R161, 0xfffffff1 ;  /* 0xfffffff1a1957836 */ /* 0x000fe20000000000 */
[----:B------:R-:W-:Y:S01]  /*46c0*/  IABS R173, R173 ;  /* 0x000000ad00ad7213 */ /* 0x000fe20000000000 */
[----:B------:R-:W-:Y:S01]  /*46d0*/  FFMA.FTZ R98, R98, -UR6, R141 ;  /* 0x8000000662627c23 */ /* 0x000fe2000801008d */
[----:B------:R-:W-:Y:S01]  /*46e0*/  I2FP.F32.S32 R210, R210 ;  /* 0x000000d200d27245 */ /* 0x000fe20000201400 */
[----:B------:R-:W-:Y:S01]  /*46f0*/  FFMA.FTZ R10, R157, -UR6, R10 ;  /* 0x800000069d0a7c23 */ /* 0x000fe2000801000a */
[----:B------:R-:W-:Y:S01]  /*4700*/  I2FP.F32.S32 R173, R173 ;  /* 0x000000ad00ad7245 */ /* 0x000fe20000201400 */
[C---:B------:R-:W-:Y:S01]  /*4710*/  VIADD R157, R161.reuse, 0xfffffff9 ;  /* 0xfffffff9a19d7836 */ /* 0x040fe20000000000 */
[----:B------:R-:W-:Y:S01]  /*4720*/  IABS R185, R185 ;  /* 0x000000b900b97213 */ /* 0x000fe20000000000 */
[----:B------:R-:W-:Y:S01]  /*4730*/  VIADD R141, R161, 0x1 ;  /* 0x00000001a18d7836 */ /* 0x000fe20000000000 */
[----:B------:R-:W-:Y:S01]  /*4740*/  IABS R89, R89 ;  /* 0x0000005900597213 */ /* 0x000fe20000000000 */
[----:B------:R-:W-:Y:S01]  /*4750*/  FFMA.FTZ R210, R210, -UR6, R81 ;  /* 0x80000006d2d27c23 */ /* 0x000fe20008010051 */
[C---:B------:R-:W-:Y:S01]  /*4760*/  IMAD.IADD R188, R112.reuse, 0x1, -R149 ;  /* 0x0000000170bc7824 */ /* 0x040fe200078e0a95 */
[----:B------:R-:W-:Y:S01]  /*4770*/  I2FP.F32.S32 R185, R185 ;  /* 0x000000b900b97245 */ /* 0x000fe20000201400 */
[----:B------:R-:W-:-:S02]  /*4780*/  IMAD.IADD R144, R112, 0x1, -R157 ;  /* 0x0000000170907824 */ /* 0x000fc400078e0a9d */
[----:B------:R-:W-:Y:S01]  /*4790*/  FFMA.FTZ R212, R173, -UR6, R80 ;  /* 0x80000006add47c23 */ /* 0x000fe20008010050 */
[----:B------:R-:W-:Y:S01]  /*47a0*/  IMAD.IADD R81, R164, 0x1, -R207 ;  /* 0x00000001a4517824 */ /* 0x000fe200078e0acf */
[----:B------:R-:W-:Y:S01]  /*47b0*/  I2FP.F32.S32 R89, R89 ;  /* 0x0000005900597245 */ /* 0x000fe20000201400 */
[----:B------:R-:W-:Y:S02]  /*47c0*/  IMAD.IADD R112, R112, 0x1, -R141 ;  /* 0x0000000170707824 */ /* 0x000fe400078e0a8d */
[----:B------:R-:W-:Y:S01]  /*47d0*/  FFMA.FTZ R185, R185, -UR6, R118 ;  /* 0x80000006b9b97c23 */ /* 0x000fe20008010076 */
[C---:B------:R-:W-:Y:S01]  /*47e0*/  IMAD.IADD R80, R164.reuse, 0x1, -R241 ;  /* 0x00000001a4507824 */ /* 0x040fe200078e0af1 */
[----:B------:R-:W-:Y:S01]  /*47f0*/  IABS R81, R81 ;  /* 0x0000005100517213 */ /* 0x000fe20000000000 */
[----:B------:R-:W-:Y:S01]  /*4800*/  FFMA.FTZ R118, R89, -UR6, R132 ;  /* 0x8000000659767c23 */ /* 0x000fe20008010084 */
[----:B------:R-:W-:Y:S01]  /*4810*/  IABS R112, R112 ;  /* 0x0000007000707213 */ /* 0x000fe20000000000 */
[----:B------:R-:W-:Y:S01]  /*4820*/  IMAD.IADD R89, R164, 0x1, -R211 ;  /* 0x00000001a4597824 */ /* 0x000fe200078e0ad3 */
[----:B------:R-:W-:-:S02]  /*4830*/  IABS R80, R80 ;  /* 0x0000005000507213 */ /* 0x000fc40000000000 */
[----:B------:R-:W-:Y:S02]  /*4840*/  I2FP.F32.S32 R81, R81 ;  /* 0x0000005100517245 */ /* 0x000fe40000201400 */
[----:B------:R-:W-:Y:S02]  /*4850*/  IABS R188, R188 ;  /* 0x000000bc00bc7213 */ /* 0x000fe40000000000 */
[----:B------:R-:W-:Y:S01]  /*4860*/  I2FP.F32.S32 R112, R112 ;  /* 0x0000007000707245 */ /* 0x000fe20000201400 */
[----:B------:R-:W-:Y:S01]  /*4870*/  FFMA.FTZ R88, R81, -UR6, R128 ;  /* 0x8000000651587c23 */ /* 0x000fe20008010080 */
[----:B------:R-:W-:Y:S01]  /*4880*/  IABS R175, R175 ;  /* 0x000000af00af7213 */ /* 0x000fe20000000000 */
[----:B------:R-:W-:Y:S01]  /*4890*/  IMAD.IADD R128, R164, 0x1, -R237 ;  /* 0x00000001a4807824 */ /* 0x000fe200078e0aed */
[----:B------:R-:W-:Y:S01]  /*48a0*/  I2FP.F32.S32 R80, R80 ;  /* 0x0000005000507245 */ /* 0x000fe20000201400 */
[----:B------:R-:W-:Y:S01]  /*48b0*/  FFMA.FTZ R119, R112, -UR6, R119 ;  /* 0x8000000670777c23 */ /* 0x000fe20008010077 */
[----:B------:R-:W-:-:S02]  /*48c0*/  IABS R89, R89 ;  /* 0x0000005900597213 */ /* 0x000fc40000000000 */
[----:B------:R-:W-:Y:S01]  /*48d0*/  I2FP.F32.S32 R188, R188 ;  /* 0x000000bc00bc7245 */ /* 0x000fe20000201400 */
[----:B------:R-:W-:Y:S01]  /*48e0*/  FFMA.FTZ R81, R80, -UR6, R129 ;  /* 0x8000000650517c23 */ /* 0x000fe20008010081 */
[----:B------:R-:W-:Y:S01]  /*48f0*/  I2FP.F32.S32 R175, R175 ;  /* 0x000000af00af7245 */ /* 0x000fe20000201400 */
[----:B------:R-:W-:Y:S01]  /*4900*/  VIADD R129, R164, -UR28 ;  /* 0x8000001ca4817c36 */ /* 0x000fe20008000000 */
[----:B------:R-:W-:Y:S01]  /*4910*/  I2FP.F32.S32 R89, R89 ;  /* 0x0000005900597245 */ /* 0x000fe20000201400 */
[----:B------:R-:W-:Y:S01]  /*4920*/  FFMA.FTZ R11, R188, -UR6, R11 ;  /* 0x80000006bc0b7c23 */ /* 0x000fe2000801000b */
[----:B------:R-:W-:Y:S01]  /*4930*/  IABS R208, R208 ;  /* 0x000000d000d07213 */ /* 0x000fe20000000000 */
[----:B------:R-:W-:Y:S01]  /*4940*/  FFMA.FTZ R216, R175, -UR6, R136 ;  /* 0x80000006afd87c23 */ /* 0x000fe20008010088 */
[----:B------:R-:W-:Y:S01]  /*4950*/  FSEL R175, R119, -INF , !P3 ;  /* 0xff80000077af7808 */ /* 0x000fe20005800000 */
[----:B------:R-:W-:Y:S01]  /*4960*/  FFMA.FTZ R206, R89, -UR6, R76 ;  /* 0x8000000659ce7c23 */ /* 0x000fe2000801004c */
[----:B------:R-:W-:Y:S01]  /*4970*/  ISETP.GT.AND P3, PT, R129, R168, PT ;  /* 0x000000a88100720c */ /* 0x000fe20003f64270 */
[----:B------:R-:W-:Y:S01]  /*4980*/  IMAD.IADD R89, R164, 0x1, -R239 ;  /* 0x00000001a4597824 */ /* 0x000fe200078e0aef */
[----:B------:R-:W-:Y:S01]  /*4990*/  FSEL R173, R11, -INF , !P6 ;  /* 0xff8000000bad7808 */ /* 0x000fe20007000000 */
[----:B------:R-:W-:Y:S01]  /*49a0*/  IMAD.IADD R80, R234, 0x1, -R115 ;  /* 0x00000001ea507824 */ /* 0x000fe200078e0a73 */
[----:B------:R-:W-:Y:S01]  /*49b0*/  I2FP.F32.S32 R208, R208 ;  /* 0x000000d000d07245 */ /* 0x000fe20000201400 */
[----:B------:R-:W-:Y:S01]  /*49c0*/  IMAD.IADD R76, R164, 0x1, -R223 ;  /* 0x00000001a44c7824 */ /* 0x000fe200078e0adf */
[----:B------:R-:W-:-:S02]  /*49d0*/  FSEL R11, R111, -INF , !P3 ;  /* 0xff8000006f0b7808 */ /* 0x000fc40005800000 */
[----:B------:R-:W-:Y:S01]  /*49e0*/  IABS R128, R128 ;  /* 0x0000008000807213 */ /* 0x000fe20000000000 */
[----:B------:R-:W-:Y:S01]  /*49f0*/  FFMA.FTZ R208, R208, -UR6, R133 ;  /* 0x80000006d0d07c23 */ /* 0x000fe20008010085 */
[C---:B------:R-:W-:Y:S02]  /*4a00*/  ISETP.GT.AND P3, PT, R129.reuse, R30, PT ;  /* 0x0000001e8100720c */ /* 0x040fe40003f64270 */
[----:B------:R-:W-:Y:S02]  /*4a10*/  IABS R89, R89 ;  /* 0x0000005900597213 */ /* 0x000fe40000000000 */
[----:B------:R-:W-:Y:S02]  /*4a20*/  FSEL R181, R10, -INF , !P4 ;  /* 0xff8000000ab57808 */ /* 0x000fe40006000000 */
[----:B------:R-:W-:Y:S02]  /*4a30*/  I2FP.F32.S32 R128, R128 ;  /* 0x0000008000807245 */ /* 0x000fe40000201400 */
[----:B------:R-:W-:-:S02]  /*4a40*/  ISETP.GT.AND P4, PT, R129, R113, PT ;  /* 0x000000718100720c */ /* 0x000fc40003f84270 */
[----:B------:R-:W-:Y:S01]  /*4a50*/  FSEL R136, R218, -INF , !P3 ;  /* 0xff800000da887808 */ /* 0x000fe20005800000 */
[----:B------:R-:W-:Y:S01]  /*4a60*/  FFMA.FTZ R133, R128, -UR6, R73 ;  /* 0x8000000680857c23 */ /* 0x000fe20008010049 */
[----:B------:R-:W-:Y:S02]  /*4a70*/  I2FP.F32.S32 R89, R89 ;  /* 0x0000005900597245 */ /* 0x000fe40000201400 */
[----:B------:R-:W-:Y:S02]  /*4a80*/  ISETP.GT.AND P3, PT, R129, R43, PT ;  /* 0x0000002b8100720c */ /* 0x000fe40003f64270 */
[----:B------:R-:W-:Y:S01]  /*4a90*/  IABS R144, R144 ;  /* 0x0000009000907213 */ /* 0x000fe20000000000 */
[----:B------:R-:W-:Y:S01]  /*4aa0*/  FFMA.FTZ R112, R89, -UR6, R72 ;  /* 0x8000000659707c23 */ /* 0x000fe20008010048 */
[----:B------:R-:W-:Y:S02]  /*4ab0*/  FSEL R119, R202, -INF , !P4 ;  /* 0xff800000ca777808 */ /* 0x000fe40006000000 */
[----:B------:R-:W-:-:S02]  /*4ac0*/  ISETP.GT.AND P4, PT, R129, R15, PT ;  /* 0x0000000f8100720c */ /* 0x000fc40003f84270 */
[----:B------:R-:W-:Y:S02]  /*4ad0*/  FSEL R111, R208, -INF , !P3 ;  /* 0xff800000d06f7808 */ /* 0x000fe40005800000 */
[----:B------:R-:W-:Y:S02]  /*4ae0*/  ISETP.GT.AND P3, PT, R129, R58, PT ;  /* 0x0000003a8100720c */ /* 0x000fe40003f64270 */
[----:B------:R-:W-:Y:S02]  /*4af0*/  I2FP.F32.S32 R144, R144 ;  /* 0x0000009000907245 */ /* 0x000fe40000201400 */
[----:B------:R-:W-:Y:S02]  /*4b00*/  IABS R72, R80 ;  /* 0x0000005000487213 */ /* 0x000fe40000000000 */
[----:B------:R-:W-:Y:S01]  /*4b10*/  FSEL R185, R185, -INF , !P5 ;  /* 0xff800000b9b97808 */ /* 0x000fe20006800000 */
[----:B------:R-:W-:Y:S01]  /*4b20*/  FFMA.FTZ R7, R144, -UR6, R7 ;  /* 0x8000000690077c23 */ /* 0x000fe20008010007 */
[----:B------:R-:W-:-:S02]  /*4b30*/  ISETP.GT.AND P5, PT, R129, R172, PT ;  /* 0x000000ac8100720c */ /* 0x000fc40003fa4270 */
[----:B------:R-:W-:Y:S02]  /*4b40*/  FSEL R10, R109, -INF , !P4 ;  /* 0xff8000006d0a7808 */ /* 0x000fe40006000000 */
[----:B------:R-:W-:Y:S02]  /*4b50*/  FSEL R109, R133, -INF , !P3 ;  /* 0xff800000856d7808 */ /* 0x000fe40005800000 */
[----:B------:R-:W-:Y:S02]  /*4b60*/  I2FP.F32.S32 R133, R72 ;  /* 0x0000004800857245 */ /* 0x000fe40000201400 */
[----:B------:R-:W-:Y:S02]  /*4b70*/  IABS R204, R204 ;  /* 0x000000cc00cc7213 */ /* 0x000fe40000000000 */
[----:B------:R-:W-:Y:S01]  /*4b80*/  FSEL R144, R148, -INF , !P5 ;  /* 0xff80000094907808 */ /* 0x000fe20006800000 */
[C---:B------:R-:W-:Y:S01]  /*4b90*/  IMAD.IADD R148, R234.reuse, 0x1, -R187 ;  /* 0x00000001ea947824 */ /* 0x040fe200078e0abb */
[----:B------:R-:W-:Y:S01]  /*4ba0*/  I2FP.F32.S32 R204, R204 ;  /* 0x000000cc00cc7245 */ /* 0x000fe20000201400 */
[----:B------:R-:W-:Y:S01]  /*4bb0*/  FFMA.FTZ R85, R133, -UR6, R60 ;  /* 0x8000000685557c23 */ /* 0x000fe2000801003c */
[----:B------:R-:W-:Y:S01]  /*4bc0*/  IMAD.IADD R60, R234, 0x1, -R163 ;  /* 0x00000001ea3c7824 */ /* 0x000fe200078e0aa3 */
[----:B------:R-:W-:-:S02]  /*4bd0*/  IABS R86, R86 ;  /* 0x0000005600567213 */ /* 0x000fc40000000000 */
[----:B------:R-:W-:Y:S01]  /*4be0*/  IABS R148, R148 ;  /* 0x0000009400947213 */ /* 0x000fe20000000000 */
[----:B------:R-:W-:Y:S01]  /*4bf0*/  FFMA.FTZ R204, R204, -UR6, R77 ;  /* 0x80000006cccc7c23 */ /* 0x000fe2000801004d */
[----:B------:R-:W-:Y:S01]  /*4c00*/  IABS R95, R95 ;  /* 0x0000005f005f7213 */ /* 0x000fe20000000000 */
[----:B------:R-:W-:Y:S01]  /*4c10*/  IMAD.IADD R77, R164, 0x1, -R235 ;  /* 0x00000001a44d7824 */ /* 0x000fe200078e0aeb */
[----:B------:R-:W-:Y:S02]  /*4c20*/  IABS R87, R87 ;  /* 0x0000005700577213 */ /* 0x000fe40000000000 */
[----:B------:R-:W-:Y:S02]  /*4c30*/  IABS R60, R60 ;  /* 0x0000003c003c7213 */ /* 0x000fe40000000000 */
[----:B------:R-:W-:Y:S02]  /*4c40*/  IABS R214, R214 ;  /* 0x000000d600d67213 */ /* 0x000fe40000000000 */
[----:B------:R-:W-:-:S02]  /*4c50*/  I2FP.F32.S32 R148, R148 ;  /* 0x0000009400947245 */ /* 0x000fc40000201400 */
[----:B------:R-:W-:Y:S02]  /*4c60*/  I2FP.F32.S32 R86, R86 ;  /* 0x0000005600567245 */ /* 0x000fe40000201400 */
[----:B------:R-:W-:Y:S01]  /*4c70*/  ISETP.GT.AND P6, PT, R129, R184, PT ;  /* 0x000000b88100720c */ /* 0x000fe20003fc4270 */
[----:B------:R-:W-:Y:S01]  /*4c80*/  FFMA.FTZ R84, R148, -UR6, R61 ;  /* 0x8000000694547c23 */ /* 0x000fe2000801003d */
[----:B------:R-:W-:Y:S01]  /*4c90*/  I2FP.F32.S32 R95, R95 ;  /* 0x0000005f005f7245 */ /* 0x000fe20000201400 */
[----:B------:R-:W-:Y:S01]  /*4ca0*/  FFMA.FTZ R133, R86, -UR6, R57 ;  /* 0x8000000656857c23 */ /* 0x000fe20008010039 */
[----:B------:R-:W-:Y:S01]  /*4cb0*/  I2FP.F32.S32 R87, R87 ;  /* 0x0000005700577245 */ /* 0x000fe20000201400 */
[C---:B------:R-:W-:Y:S01]  /*4cc0*/  IMAD.IADD R61, R234.reuse, 0x1, -R165 ;  /* 0x00000001ea3d7824 */ /* 0x040fe200078e0aa5 */
[----:B------:R-:W-:Y:S01]  /*4cd0*/  I2FP.F32.S32 R60, R60 ;  /* 0x0000003c003c7245 */ /* 0x000fe20000201400 */
[----:B------:R-:W-:Y:S01]  /*4ce0*/  FFMA.FTZ R95, R95, -UR6, R56 ;  /* 0x800000065f5f7c23 */ /* 0x000fe20008010038 */
[----:B------:R-:W-:Y:S01]  /*4cf0*/  I2FP.F32.S32 R214, R214 ;  /* 0x000000d600d67245 */ /* 0x000fe20000201400 */
[----:B------:R-:W-:Y:S01]  /*4d00*/  FFMA.FTZ R57, R87, -UR6, R48 ;  /* 0x8000000657397c23 */ /* 0x000fe20008010030 */
[----:B------:R-:W-:Y:S01]  /*4d10*/  IABS R77, R77 ;  /* 0x0000004d004d7213 */ /* 0x000fe20000000000 */
[----:B------:R-:W-:Y:S01]  /*4d20*/  IMAD.IADD R56, R234, 0x1, -R193 ;  /* 0x00000001ea387824 */ /* 0x000fe200078e0ac1 */
[----:B------:R-:W-:Y:S01]  /*4d30*/  FSEL R188, R6, -INF , !P0 ;  /* 0xff80000006bc7808 */ /* 0x000fe20004000000 */
[----:B------:R-:W-:Y:S01]  /*4d40*/  IMAD.IADD R87, R234, 0x1, -R191 ;  /* 0x00000001ea577824 */ /* 0x000fe200078e0abf */
[----:B------:R-:W-:Y:S01]  /*4d50*/  FSEL R190, R7, -INF , !P2 ;  /* 0xff80000007be7808 */ /* 0x000fe20005000000 */
[----:B------:R-:W-:Y:S01]  /*4d60*/  FFMA.FTZ R60, R60, -UR6, R53 ;  /* 0x800000063c3c7c23 */ /* 0x000fe20008010035 */
[C---:B------:R-:W-:Y:S01]  /*4d70*/  ISETP.GT.AND P0, PT, R129.reuse, R180, PT ;  /* 0x000000b48100720c */ /* 0x040fe20003f04270 */
[----:B------:R-:W-:Y:S01]  /*4d80*/  IMAD.IADD R48, R234, 0x1, -R189 ;  /* 0x00000001ea307824 */ /* 0x000fe200078e0abd */
[----:B------:R-:W-:Y:S01]  /*4d90*/  FSEL R7, R198, -INF , !P6 ;  /* 0xff800000c6077808 */ /* 0x000fe20007000000 */
[----:B------:R-:W-:Y:S01]  /*4da0*/  FFMA.FTZ R214, R214, -UR6, R137 ;  /* 0x80000006d6d67c23 */ /* 0x000fe20008010089 */
[C---:B------:R-:W-:Y:S01]  /*4db0*/  ISETP.GT.AND P2, PT, R129.reuse, R176, PT ;  /* 0x000000b08100720c */ /* 0x040fe20003f44270 */
[----:B------:R-:W-:Y:S01]  /*4dc0*/  IMAD.IADD R53, R164, 0x1, -R153 ;  /* 0x00000001a4357824 */ /* 0x000fe200078e0a99 */
[----:B------:R-:W-:Y:S01]  /*4dd0*/  ISETP.GT.AND P6, PT, R129, R160, PT ;  /* 0x000000a08100720c */ /* 0x000fe20003fc4270 */
[----:B------:R-:W-:Y:S01]  /*4de0*/  IMAD.IADD R86, R234, 0x1, -R51 ;  /* 0x00000001ea567824 */ /* 0x000fe200078e0a33 */
[----:B------:R-:W-:-:S02]  /*4df0*/  I2FP.F32.S32 R77, R77 ;  /* 0x0000004d004d7245 */ /* 0x000fc40000201400 */
[----:B------:R-:W-:Y:S02]  /*4e00*/  FSEL R6, R156, -INF , !P0 ;  /* 0xff8000009c067808 */ /* 0x000fe40004000000 */
[----:B------:R-:W-:Y:S01]  /*4e10*/  IABS R76, R76 ;  /* 0x0000004c004c7213 */ /* 0x000fe20000000000 */
[----:B------:R-:W-:Y:S01]  /*4e20*/  FFMA.FTZ R80, R77, -UR6, R124 ;  /* 0x800000064d507c23 */ /* 0x000fe2000801007c */
[----:B------:R-:W-:Y:S02]  /*4e30*/  ISETP.GT.AND P0, PT, R129, R114, PT ;  /* 0x000000728100720c */ /* 0x000fe40003f04270 */
[----:B------:R-:W-:Y:S02]  /*4e40*/  FSEL R137, R152, -INF , !P2 ;  /* 0xff80000098897808 */ /* 0x000fe40005000000 */
[----:B------:R-:W-:Y:S02]  /*4e50*/  FSEL R89, R99, -INF , !P6 ;  /* 0xff80000063597808 */ /* 0x000fe40007000000 */
[----:B------:R-:W-:-:S02]  /*4e60*/  ISETP.GT.AND P2, PT, R129, R110, PT ;  /* 0x0000006e8100720c */ /* 0x000fc40003f44270 */
[C---:B------:R-:W-:Y:S02]  /*4e70*/  ISETP.GT.AND P5, PT, R129.reuse, R107, PT ;  /* 0x0000006b8100720c */ /* 0x040fe40003fa4270 */
[C---:B------:R-:W-:Y:S02]  /*4e80*/  ISETP.GT.AND P4, PT, R129.reuse, R46, PT ;  /* 0x0000002e8100720c */ /* 0x040fe40003f84270 */
[----:B------:R-:W-:Y:S02]  /*4e90*/  ISETP.GT.AND P6, PT, R129, R35, PT ;  /* 0x000000238100720c */ /* 0x000fe40003fc4270 */
[----:B------:R-:W-:Y:S02]  /*4ea0*/  IABS R61, R61 ;  /* 0x0000003d003d7213 */ /* 0x000fe40000000000 */
[----:B------:R-:W-:Y:S02]  /*4eb0*/  IABS R56, R56 ;  /* 0x0000003800387213 */ /* 0x000fe40000000000 */
[----:B------:R-:W-:-:S02]  /*4ec0*/  IABS R87, R87 ;  /* 0x0000005700577213 */ /* 0x000fc40000000000 */
[----:B------:R-:W-:Y:S02]  /*4ed0*/  IABS R48, R48 ;  /* 0x0000003000307213 */ /* 0x000fe40000000000 */
[----:B------:R-:W-:Y:S02]  /*4ee0*/  I2FP.F32.S32 R76, R76 ;  /* 0x0000004c004c7245 */ /* 0x000fe40000201400 */
[----:B------:R-:W-:Y:S02]  /*4ef0*/  FSEL R77, R140, -INF , !P0 ;  /* 0xff8000008c4d7808 */ /* 0x000fe40004000000 */
[----:B------:R-:W-:Y:S01]  /*4f00*/  IABS R53, R53 ;  /* 0x0000003500357213 */ /* 0x000fe20000000000 */
[----:B------:R-:W-:Y:S01]  /*4f10*/  FFMA.FTZ R124, R76, -UR6, R125 ;  /* 0x800000064c7c7c23 */ /* 0x000fe2000801007d */
[----:B------:R-:W-:Y:S02]  /*4f20*/  FSEL R73, R98, -INF , !P2 ;  /* 0xff80000062497808 */ /* 0x000fe40005000000 */
[----:B------:R-:W-:-:S02]  /*4f30*/  FSEL R140, R222, -INF , !P5 ;  /* 0xff800000de8c7808 */ /* 0x000fc40006800000 */
[----:B------:R-:W-:Y:S02]  /*4f40*/  FSEL R132, R216, -INF , !P4 ;  /* 0xff800000d8847808 */ /* 0x000fe40006000000 */
[----:B------:R-:W-:Y:S02]  /*4f50*/  FSEL R128, R214, -INF , !P6 ;  /* 0xff800000d6807808 */ /* 0x000fe40007000000 */
[----:B------:R-:W-:Y:S02]  /*4f60*/  I2FP.F32.S32 R61, R61 ;  /* 0x0000003d003d7245 */ /* 0x000fe40000201400 */
[C---:B------:R-:W-:Y:S02]  /*4f70*/  ISETP.GT.AND P0, PT, R129.reuse, R106, PT ;  /* 0x0000006a8100720c */ /* 0x040fe40003f04270 */
[----:B------:R-:W-:Y:S01]  /*4f80*/  ISETP.GT.AND P2, PT, R129, R39, PT ;  /* 0x000000278100720c */ /* 0x000fe20003f44270 */
[----:B------:R-:W-:Y:S01]  /*4f90*/  FFMA.FTZ R61, R61, -UR6, R52 ;  /* 0x800000063d3d7c23 */ /* 0x000fe20008010034 */
[----:B------:R-:W-:-:S02]  /*4fa0*/  ISETP.GT.AND P5, PT, R129, R105, PT ;  /* 0x000000698100720c */ /* 0x000fc40003fa4270 */
[C---:B------:R-:W-:Y:S02]  /*4fb0*/  ISETP.GT.AND P4, PT, R129.reuse, R104, PT ;  /* 0x000000688100720c */ /* 0x040fe40003f84270 */
[----:B------:R-:W-:Y:S02]  /*4fc0*/  ISETP.GT.AND P6, PT, R129, R102, PT ;  /* 0x000000668100720c */ /* 0x000fe40003fc4270 */
[----:B------:R-:W-:Y:S02]  /*4fd0*/  I2FP.F32.S32 R56, R56 ;  /* 0x0000003800387245 */ /* 0x000fe40000201400 */
[----:B------:R-:W-:Y:S02]  /*4fe0*/  I2FP.F32.S32 R87, R87 ;  /* 0x0000005700577245 */ /* 0x000fe40000201400 */
[----:B------:R-:W-:Y:S01]  /*4ff0*/  I2FP.F32.S32 R48, R48 ;  /* 0x0000003000307245 */ /* 0x000fe20000201400 */
[----:B------:R-:W-:Y:S01]  /*5000*/  FFMA.FTZ R56, R56, -UR6, R49 ;  /* 0x8000000638387c23 */ /* 0x000fe20008010031 */
[----:B------:R-:W-:Y:S01]  /*5010*/  I2FP.F32.S32 R53, R53 ;  /* 0x0000003500357245 */ /* 0x000fe20000201400 */
[----:B------:R-:W-:Y:S01]  /*5020*/  FFMA.FTZ R52, R87, -UR6, R44 ;  /* 0x8000000657347c23 */ /* 0x000fe2000801002c */
[----:B------:R-:W-:Y:S01]  /*5030*/  FSEL R125, R212, -INF , !P0 ;  /* 0xff800000d47d7808 */ /* 0x000fe20004000000 */
[----:B------:R-:W-:Y:S01]  /*5040*/  IMAD.IADD R44, R164, 0x1, -R161 ;  /* 0x00000001a42c7824 */ /* 0x000fe200078e0aa1 */
[----:B------:R-:W-:Y:S01]  /*5050*/  FSEL R76, R210, -INF , !P2 ;  /* 0xff800000d24c7808 */ /* 0x000fe20005000000 */
[----:B------:R-:W-:Y:S01]  /*5060*/  FFMA.FTZ R49, R48, -UR6, R45 ;  /* 0x8000000630317c23 */ /* 0x000fe2000801002d */
[----:B------:R-:W-:Y:S01]  /*5070*/  FSEL R118, R118, -INF , !P5 ;  /* 0xff80000076767808 */ /* 0x000fe20006800000 */
[----:B------:R-:W-:Y:S01]  /*5080*/  FFMA.FTZ R48, R53, -UR6, R68 ;  /* 0x8000000635307c23 */ /* 0x000fe20008010044 */
[----:B------:R-:W-:Y:S01]  /*5090*/  FSEL R98, R206, -INF , !P4 ;  /* 0xff800000ce627808 */ /* 0x000fe20006000000 */
[----:B------:R-:W-:Y:S01]  /*50a0*/  IMAD.IADD R68, R164, 0x1, -R157 ;  /* 0x00000001a4447824 */ /* 0x000fe200078e0a9d */
[----:B------:R-:W-:Y:S01]  /*50b0*/  FSEL R99, R204, -INF , !P6 ;  /* 0xff800000cc637808 */ /* 0x000fe20007000000 */
[----:B------:R-:W-:Y:S01]  /*50c0*/  IMAD.IADD R53, R234, 0x1, -R63 ;  /* 0x00000001ea357824 */ /* 0x000fe200078e0a3f */
[C---:B------:R-:W-:Y:S01]  /*50d0*/  ISETP.GT.AND P0, PT, R129.reuse, R101, PT ;  /* 0x000000658100720c */ /* 0x040fe20003f04270 */
[----:B------:R-:W-:Y:S01]  /*50e0*/  IMAD.IADD R45, R164, 0x1, -R145 ;  /* 0x00000001a42d7824 */ /* 0x000fe200078e0a91 */
[----:B------:R-:W-:-:S02]  /*50f0*/  ISETP.GT.AND P2, PT, R129, R100, PT ;  /* 0x000000648100720c */ /* 0x000fc40003f44270 */
[C---:B------:R-:W-:Y:S02]  /*5100*/  ISETP.GT.AND P5, PT, R129.reuse, R62, PT ;  /* 0x0000003e8100720c */ /* 0x040fe40003fa4270 */
[C---:B------:R-:W-:Y:S02]  /*5110*/  ISETP.GT.AND P4, PT, R129.reuse, R54, PT ;  /* 0x000000368100720c */ /* 0x040fe40003f84270 */
[----:B------:R-:W-:Y:S02]  /*5120*/  ISETP.GT.AND P6, PT, R129, R42, PT ;  /* 0x0000002a8100720c */ /* 0x000fe40003fc4270 */
[----:B------:R-:W-:Y:S02]  /*5130*/  FSEL R88, R88, -INF , !P0 ;  /* 0xff80000058587808 */ /* 0x000fe40004000000 */
[----:B------:R-:W-:Y:S02]  /*5140*/  FSEL R81, R81, -INF , !P2 ;  /* 0xff80000051517808 */ /* 0x000fe40005000000 */
[----:B------:R-:W-:-:S02]  /*5150*/  FSEL R112, R112, -INF , !P5 ;  /* 0xff80000070707808 */ /* 0x000fc40006800000 */
[----:B------:R-:W-:Y:S02]  /*5160*/  FSEL R80, R80, -INF , !P4 ;  /* 0xff80000050507808 */ /* 0x000fe40006000000 */
[----:B------:R-:W-:Y:S01]  /*5170*/  FSEL R72, R124, -INF , !P6 ;  /* 0xff8000007c487808 */ /* 0x000fe20007000000 */
[----:B------:R-:W-:Y:S01]  /*5180*/  IMAD.IADD R124, R164, 0x1, -R149 ;  /* 0x00000001a47c7824 */ /* 0x000fe200078e0a95 */
[C---:B------:R-:W-:Y:S02]  /*5190*/  ISETP.GT.AND P0, PT, R129.reuse, R26, PT ;  /* 0x0000001a8100720c */ /* 0x040fe40003f04270 */
[C---:B------:R-:W-:Y:S02]  /*51a0*/  ISETP.GT.AND P2, PT, R129.reuse, R22, PT ;  /* 0x000000168100720c */ /* 0x040fe40003f44270 */
[C---:B------:R-:W-:Y:S02]  /*51b0*/  ISETP.GT.AND P5, PT, R129.reuse, R19, PT ;  /* 0x000000138100720c */ /* 0x040fe40003fa4270 */
[C---:B------:R-:W-:Y:S01]  /*51c0*/  ISETP.GT.AND P3, PT, R129.reuse, R18, PT ;  /* 0x000000128100720c */ /* 0x040fe20003f64270 */
[----:B------:R-:W-:Y:S01]  /*51d0*/  BAR.SYNC.DEFER_BLOCKING 0x0 ;  /* 0x0000000000007b1d */ /* 0x000fe20000010000 */
[----:B------:R-:W-:-:S02]  /*51e0*/  ISETP.GT.AND P4, PT, R129, R96, PT ;  /* 0x000000608100720c */ /* 0x000fc40003f84270 */
[----:B------:R-:W-:Y:S02]  /*51f0*/  ISETP.GT.AND P6, PT, R129, R14, PT ;  /* 0x0000000e8100720c */ /* 0x000fe40003fc4270 */
[----:B------:R-:W-:Y:S01]  /*5200*/  IABS R129, R44 ;  /* 0x0000002c00817213 */ /* 0x000fe20000000000 */
[----:B------:R-:W-:Y:S01]  /*5210*/  IMAD.IADD R44, R164, 0x1, -R141 ;  /* 0x00000001a42c7824 */ /* 0x000fe200078e0a8d */
[----:B------:R-:W-:Y:S02]  /*5220*/  IABS R164, R68 ;  /* 0x0000004400a47213 */ /* 0x000fe40000000000 */
[----:B------:R-:W-:Y:S02]  /*5230*/  IABS R53, R53 ;  /* 0x0000003500357213 */ /* 0x000fe40000000000 */
[----:B------:R-:W-:Y:S02]  /*5240*/  IABS R45, R45 ;  /* 0x0000002d002d7213 */ /* 0x000fe40000000000 */
[----:B------:R-:W-:-:S02]  /*5250*/  I2FP.F32.S32 R164, R164 ;  /* 0x000000a400a47245 */ /* 0x000fc40000201400 */
[----:B------:R-:W-:Y:S02]  /*5260*/  I2FP.F32.S32 R53, R53 ;  /* 0x0000003500357245 */ /* 0x000fe40000201400 */
[----:B------:R-:W-:Y:S01]  /*5270*/  I2FP.F32.S32 R45, R45 ;  /* 0x0000002d002d7245 */ /* 0x000fe20000201400 */
[----:B------:R-:W-:Y:S01]  /*5280*/  FFMA.FTZ R164, R164, -UR6, R121 ;  /* 0x80000006a4a47c23 */ /* 0x000fe20008010079 */
[----:B------:R-:W-:Y:S01]  /*5290*/  IABS R44, R44 ;  /* 0x0000002c002c7213 */ /* 0x000fe20000000000 */
[----:B------:R-:W-:Y:S01]  /*52a0*/  FFMA.FTZ R121, R53, -UR6, R40 ;  /* 0x8000000635797c23 */ /* 0x000fe20008010028 */
[C---:B------:R-:W-:Y:S02]  /*52b0*/  IMAD.IADD R40, R234.reuse, 0x1, -R199 ;  /* 0x00000001ea287824 */ /* 0x040fe400078e0ac7 */
[----:B------:R-:W-:Y:S01]  /*52c0*/  FFMA.FTZ R45, R45, -UR6, R120 ;  /* 0x800000062d2d7c23 */ /* 0x000fe20008010078 */
[C---:B------:R-:W-:Y:S01]  /*52d0*/  IMAD.IADD R120, R234.reuse, 0x1, -R205 ;  /* 0x00000001ea787824 */ /* 0x040fe200078e0acd */
[----:B------:R-:W-:Y:S01]  /*52e0*/  I2FP.F32.S32 R44, R44 ;  /* 0x0000002c002c7245 */ /* 0x000fe20000201400 */
[----:B------:R-:W-:Y:S01]  /*52f0*/  IMAD.IADD R53, R234, 0x1, -R197 ;  /* 0x00000001ea357824 */ /* 0x000fe200078e0ac5 */
[----:B------:R-:W-:-:S02]  /*5300*/  IABS R40, R40 ;  /* 0x0000002800287213 */ /* 0x000fc40000000000 */
[----:B------:R-:W-:Y:S01]  /*5310*/  IABS R120, R120 ;  /* 0x0000007800787213 */ /* 0x000fe20000000000 */
[----:B------:R-:W-:Y:S01]  /*5320*/  FFMA.FTZ R44, R44, -UR6, R65 ;  /* 0x800000062c2c7c23 */ /* 0x000fe20008010041 */
[----:B------:R-:W-:Y:S01]  /*5330*/  I2FP.F32.S32 R40, R40 ;  /* 0x0000002800287245 */ /* 0x000fe20000201400 */
[----:B------:R-:W-:Y:S01]  /*5340*/  IMAD.IADD R65, R234, 0x1, -R203 ;  /* 0x00000001ea417824 */ /* 0x000fe200078e0acb */
[----:B------:R-:W-:Y:S02]  /*5350*/  I2FP.F32.S32 R120, R120 ;  /* 0x0000007800787245 */ /* 0x000fe40000201400 */
[----:B------:R-:W-:Y:S01]  /*5360*/  IABS R53, R53 ;  /* 0x0000003500357213 */ /* 0x000fe20000000000 */
[----:B------:R-:W-:Y:S01]  /*5370*/  FFMA.FTZ R87, R40, -UR6, R37 ;  /* 0x8000000628577c23 */ /* 0x000fe20008010025 */
[----:B------:R-:W-:Y:S02]  /*5380*/  IMAD.IADD R37, R234, 0x1, -R211 ;  /* 0x00000001ea257824 */ /* 0x000fe400078e0ad3 */
[----:B------:R-:W-:Y:S01]  /*5390*/  FFMA.FTZ R120, R120, -UR6, R41 ;  /* 0x8000000678787c23 */ /* 0x000fe20008010029 */
[----:B------:R-:W-:Y:S01]  /*53a0*/  IMAD.IADD R41, R234, 0x1, -R217 ;  /* 0x00000001ea297824 */ /* 0x000fe200078e0ad9 */
[----:B------:R-:W-:-:S02]  /*53b0*/  IABS R86, R86 ;  /* 0x0000005600567213 */ /* 0x000fc40000000000 */
        /* <DEDUP_REMOVED lines=12> */
[----:B------:R-:W-:Y:S01]  /*5480*/  I2FP.F32.S32 R65, R65 ;  /* 0x0000004100417245 */ /* 0x000fe20000201400 */
[C---:B------:R-:W-:Y:S01]  /*5490*/  IMAD.IADD R32, R234.reuse, 0x1, -R209 ;  /* 0x00000001ea207824 */ /* 0x040fe200078e0ad1 */
[----:B------:R-:W-:Y:S01]  /*54a0*/  IABS R124, R124 ;  /* 0x0000007c007c7213 */ /* 0x000fe20000000000 */
        /* <DEDUP_REMOVED lines=8> */
[----:B------:R-:W-:Y:S02]  /*5530*/  IABS R24, R24 ;  /* 0x0000001800187213 */ /* 0x000fe40000000000 */
[----:B------:R-:W-:-:S02]  /*5540*/  IABS R28, R28 ;  /* 0x0000001c001c7213 */ /* 0x000fc40000000000 */
        /* <DEDUP_REMOVED lines=11> */
[----:B------:R-:W-:Y:S01]  /*5600*/  IMAD.IADD R25, R234, 0x1, -R235 ;  /* 0x00000001ea197824 */ /* 0x000fe200078e0aeb */
[----:B------:R-:W-:Y:S01]  /*5610*/  FSEL R48, R48, -INF , !P0 ;  /* 0xff80000030307808 */ /* 0x000fe20004000000 */
[----:B------:R-:W-:-:S02]  /*5620*/  IMAD.IADD R20, R234, 0x1, -R223 ;  /* 0x00000001ea147824 */ /* 0x000fc400078e0adf */
[----:B------:R-:W-:Y:S01]  /*5630*/  FFMA.FTZ R21, R28, -UR6, R17 ;  /* 0x800000061c157c23 */ /* 0x000fe20008010011 */
[----:B------:R-:W-:Y:S02]  /*5640*/  VIADD R17, R234, -UR28 ;  /* 0x8000001cea117c36 */ /* 0x000fe40008000000 */
[----:B------:R-:W-:Y:S01]  /*5650*/  FFMA.FTZ R65, R36, -UR6, R29 ;  /* 0x8000000624417c23 */ /* 0x000fe2000801001d */
[----:B------:R-:W-:Y:S01]  /*5660*/  IMAD.IADD R29, R234, 0x1, -R239 ;  /* 0x00000001ea1d7824 */ /* 0x000fe200078e0aef */
[----:B------:R-:W-:Y:S02]  /*5670*/  IABS R25, R25 ;  /* 0x0000001900197213 */ /* 0x000fe40000000000 */
[----:B------:R-:W-:Y:S02]  /*5680*/  IABS R20, R20 ;  /* 0x0000001400147213 */ /* 0x000fe40000000000 */
[----:B------:R-:W-:Y:S02]  /*5690*/  FSEL R124, R124, -INF , !P2 ;  /* 0xff8000007c7c7808 */ /* 0x000fe40005000000 */
[----:B------:R-:W-:-:S02]  /*56a0*/  ISETP.GT.AND P0, PT, R17, R113, PT ;  /* 0x000000711100720c */ /* 0x000fc40003f04270 */
[----:B------:R-:W-:Y:S02]  /*56b0*/  ISETP.GT.AND P2, PT, R17, R184, PT ;  /* 0x000000b81100720c */ /* 0x000fe40003f44270 */
[----:B------:R-:W-:Y:S02]  /*56c0*/  I2FP.F32.S32 R25, R25 ;  /* 0x0000001900197245 */ /* 0x000fe40000201400 */
[----:B------:R-:W-:Y:S02]  /*56d0*/  I2FP.F32.S32 R20, R20 ;  /* 0x0000001400147245 */ /* 0x000fe40000201400 */
[----:B------:R-:W-:Y:S01]  /*56e0*/  IABS R29, R29 ;  /* 0x0000001d001d7213 */ /* 0x000fe20000000000 */
        /* <DEDUP_REMOVED lines=12> */
[C---:B------:R-:W-:Y:S02]  /*57b0*/  ISETP.GT.AND P0, PT, R17.reuse, R15, PT ;  /* 0x0000000f1100720c */ /* 0x040fe40003f04270 */
[----:B------:R-:W-:Y:S02]  /*57c0*/  ISETP.GT.AND P2, PT, R17, R160, PT ;  /* 0x000000a01100720c */ /* 0x000fe40003f44270 */
[----:B------:R-:W-:Y:S02]  /*57d0*/  I2FP.F32.S32 R29, R29 ;  /* 0x0000001d001d7245 */ /* 0x000fe40000201400 */
[----:B------:R-:W-:-:S02]  /*57e0*/  FSEL R95, R95, -INF , !P5 ;  /* 0xff8000005f5f7808 */ /* 0x000fc40006800000 */
[----:B------:R-:W-:Y:S01]  /*57f0*/  FSEL R133, R133, -INF , !P3 ;  /* 0xff80000085857808 */ /* 0x000fe20005800000 */
[----:B------:R-:W-:Y:S01]  /*5800*/  FFMA.FTZ R206, R29, -UR6, R16 ;  /* 0x800000061dce7c23 */ /* 0x000fe20008010010 */
[----:B------:R-:W-:Y:S01]  /*5810*/  FSEL R13, R61, -INF , !P4 ;  /* 0xff8000003d0d7808 */ /* 0x000fe20006000000 */
[----:B------:R-:W-:Y:S01]  /*5820*/  VIADD R16, R234, 0x48 ;  /* 0x00000048ea107836 */ /* 0x000fe20000000000 */
[----:B------:R-:W-:Y:S02]  /*5830*/  FSEL R12, R60, -INF , !P6 ;  /* 0xff8000003c0c7808 */ /* 0x000fe40007000000 */
[----:B------:R-:W-:Y:S01]  /*5840*/  FSEL R45, R57, -INF , !P0 ;  /* 0xff800000392d7808 */ /* 0x000fe20004000000 */
[----:B------:R-:W-:Y:S01]  /*5850*/  IMAD.IADD R171, R16, 0x1, -R171 ;  /* 0x0000000110ab7824 */ /* 0x000fe200078e0aab */
[----:B------:R-:W-:Y:S01]  /*5860*/  FSEL R44, R56, -INF , !P2 ;  /* 0xff800000382c7808 */ /* 0x000fe20005000000 */
        /* <DEDUP_REMOVED lines=11> */
[----:B------:R-:W-:Y:S01]  /*5920*/  ISETP.GT.AND P2, PT, R17, R35, PT ;  /* 0x000000231100720c */ /* 0x000fe20003f44270 */
[----:B------:R-:W-:Y:S01]  /*5930*/  IMAD.IADD R211, R16, 0x1, -R211 ;  /* 0x0000000110d37824 */ /* 0x000fe200078e0ad3 */
[----:B------:R-:W-:Y:S01]  /*5940*/  FSEL R40, R52, -INF , !P5 ;  /* 0xff80000034287808 */ /* 0x000fe20006800000 */
[C---:B------:R-:W-:Y:S01]  /*5950*/  IMAD.IADD R209, R16.reuse, 0x1, -R209 ;  /* 0x0000000110d17824 */ /* 0x040fe200078e0ad1 */
[----:B------:R-:W-:Y:S01]  /*5960*/  FSEL R25, R49, -INF , !P3 ;  /* 0xff80000031197808 */ /* 0x000fe20005800000 */
[C---:B------:R-:W-:Y:S01]  /*5970*/  IMAD.IADD R241, R16.reuse, 0x1, -R241 ;  /* 0x0000000110f17824 */ /* 0x040fe200078e0af1 */
[----:B------:R-:W-:Y:S01]  /*5980*/  FSEL R41, R121, -INF , !P4 ;  /* 0xff80000079297808 */ /* 0x000fe20006000000 */
[----:B------:R-:W-:Y:S01]  /*5990*/  IMAD.IADD R239, R16, 0x1, -R239 ;  /* 0x0000000110ef7824 */ /* 0x000fe200078e0aef */
[----:B------:R-:W-:Y:S01]  /*59a0*/  FSEL R32, R120, -INF , !P6 ;  /* 0xff80000078207808 */ /* 0x000fe20007000000 */
[----:B------:R-:W-:Y:S01]  /*59b0*/  IMAD.IADD R120, R16, 0x1, -R51 ;  /* 0x0000000110787824 */ /* 0x000fe200078e0a33 */
[----:B------:R-:W-:Y:S01]  /*59c0*/  FSEL R33, R94, -INF , !P0 ;  /* 0xff8000005e217808 */ /* 0x000fe20004000000 */
[C---:B------:R-:W-:Y:S01]  /*59d0*/  IMAD.IADD R94, R16.reuse, 0x1, -R217 ;  /* 0x00000001105e7824 */ /* 0x040fe200078e0ad9 */
[----:B------:R-:W-:Y:S01]  /*59e0*/  FSEL R29, R87, -INF , !P2 ;  /* 0xff800000571d7808 */ /* 0x000fe20005000000 */
[C---:B------:R-:W-:Y:S01]  /*59f0*/  IMAD.IADD R87, R16.reuse, 0x1, -R207 ;  /* 0x0000000110577824 */ /* 0x040fe200078e0acf */
[C---:B------:R-:W-:Y:S01]  /*5a00*/  ISETP.GT.AND P5, PT, R17.reuse, R106, PT ;  /* 0x0000006a1100720c */ /* 0x040fe20003fa4270 */
[C---:B------:R-:W-:Y:S01]  /*5a10*/  IMAD.IADD R237, R16.reuse, 0x1, -R237 ;  /* 0x0000000110ed7824 */ /* 0x040fe200078e0aed */
[C---:B------:R-:W-:Y:S01]  /*5a20*/  ISETP.GT.AND P3, PT, R17.reuse, R39, PT ;  /* 0x000000271100720c */ /* 0x040fe20003f64270 */
[----:B------:R-:W-:Y:S01]  /*5a30*/  IMAD.IADD R235, R16, 0x1, -R235 ;  /* 0x0000000110eb7824 */ /* 0x000fe200078e0aeb */
[----:B------:R-:W-:-:S02]  /*5a40*/  ISETP.GT.AND P4, PT, R17, R105, PT ;  /* 0x000000691100720c */ /* 0x000fc40003f84270 */
[C---:B------:R-:W-:Y:S02]  /*5a50*/  ISETP.GT.AND P6, PT, R17.reuse, R43, PT ;  /* 0x0000002b1100720c */ /* 0x040fe40003fc4270 */
[C---:B------:R-:W-:Y:S02]  /*5a60*/  ISETP.GT.AND P0, PT, R17.reuse, R104, PT ;  /* 0x000000681100720c */ /* 0x040fe40003f04270 */
[----:B------:R-:W-:Y:S02]  /*5a70*/  ISETP.GT.AND P2, PT, R17, R102, PT ;  /* 0x000000661100720c */ /* 0x000fe40003f44270 */
[----:B------:R-:W-:Y:S02]  /*5a80*/  FSEL R64, R64, -INF , !P5 ;  /* 0xff80000040407808 */ /* 0x000fe40006800000 */
[----:B------:R-:W-:Y:S01]  /*5a90*/  FSEL R49, R86, -INF , !P3 ;  /* 0xff80000056317808 */ /* 0x000fe20005800000 */
[----:B------:R-:W-:Y:S01]  /*5aa0*/  IMAD.IADD R86, R16, 0x1, -R157 ;  /* 0x0000000110567824 */ /* 0x000fe200078e0a9d */
[----:B------:R-:W-:Y:S01]  /*5ab0*/  FSEL R60, R68, -INF , !P4 ;  /* 0xff800000443c7808 */ /* 0x000fe20006000000 */
[C---:B------:R-:W-:Y:S01]  /*5ac0*/  IMAD.IADD R68, R16.reuse, 0x1, -R189 ;  /* 0x0000000110447824 */ /* 0x040fe200078e0abd */
[----:B------:R-:W-:Y:S01]  /*5ad0*/  FSEL R57, R65, -INF , !P6 ;  /* 0xff80000041397808 */ /* 0x000fe20007000000 */
[----:B------:R-:W-:Y:S01]  /*5ae0*/  IMAD.IADD R65, R16, 0x1, -R191 ;  /* 0x0000000110417824 */ /* 0x000fe200078e0abf */
[----:B------:R-:W-:-:S02]  /*5af0*/  FSEL R198, R198, -INF , !P0 ;  /* 0xff800000c6c67808 */ /* 0x000fc40004000000 */
[----:B------:R-:W-:Y:S02]  /*5b00*/  FSEL R69, R69, -INF , !P2 ;  /* 0xff80000045457808 */ /* 0x000fe40005000000 */
[C---:B------:R-:W-:Y:S02]  /*5b10*/  ISETP.GT.AND P5, PT, R17.reuse, R101, PT ;  /* 0x000000651100720c */ /* 0x040fe40003fa4270 */
[C---:B------:R-:W-:Y:S02]  /*5b20*/  ISETP.GT.AND P3, PT, R17.reuse, R100, PT ;  /* 0x000000641100720c */ /* 0x040fe40003f64270 */
[C---:B------:R-:W-:Y:S02]  /*5b30*/  ISETP.GT.AND P4, PT, R17.reuse, R62, PT ;  /* 0x0000003e1100720c */ /* 0x040fe40003f84270 */
[C---:B------:R-:W-:Y:S02]  /*5b40*/  ISETP.GT.AND P6, PT, R17.reuse, R58, PT ;  /* 0x0000003a1100720c */ /* 0x040fe40003fc4270 */
[----:B------:R-:W-:-:S02]  /*5b50*/  ISETP.GT.AND P0, PT, R17, R54, PT ;  /* 0x000000361100720c */ /* 0x000fc40003f04270 */
[----:B------:R-:W-:Y:S02]  /*5b60*/  ISETP.GT.AND P2, PT, R17, R42, PT ;  /* 0x0000002a1100720c */ /* 0x000fe40003f44270 */
[----:B------:R-:W-:Y:S02]  /*5b70*/  FSEL R202, R202, -INF , !P5 ;  /* 0xff800000caca7808 */ /* 0x000fe40006800000 */
[----:B------:R-:W-:Y:S01]  /*5b80*/  FSEL R61, R24, -INF , !P3 ;  /* 0xff800000183d7808 */ /* 0x000fe20005800000 */
[----:B------:R-:W-:Y:S01]  /*5b90*/  IMAD.IADD R24, R16, 0x1, -R187 ;  /* 0x0000000110187824 */ /* 0x000fe200078e0abb */
[----:B------:R-:W-:Y:S02]  /*5ba0*/  FSEL R206, R206, -INF , !P4 ;  /* 0xff800000cece7808 */ /* 0x000fe40006000000 */
[----:B------:R-:W-:Y:S02]  /*5bb0*/  FSEL R56, R21, -INF , !P6 ;  /* 0xff80000015387808 */ /* 0x000fe40007000000 */
[----:B------:R-:W-:-:S02]  /*5bc0*/  FSEL R236, R236, -INF , !P0 ;  /* 0xff800000ecec7808 */ /* 0x000fc40004000000 */
[----:B------:R-:W-:Y:S01]  /*5bd0*/  FSEL R52, R20, -INF , !P2 ;  /* 0xff80000014347808 */ /* 0x000fe20005000000 */
[----:B------:R-:W-:Y:S01]  /*5be0*/  IMAD.IADD R20, R16, 0x1, -R169 ;  /* 0x0000000110147824 */ /* 0x000fe200078e0aa9 */
[C---:B------:R-:W-:Y:S02]  /*5bf0*/  ISETP.GT.AND P5, PT, R17.reuse, R26, PT ;  /* 0x0000001a1100720c */ /* 0x040fe40003fa4270 */
[C---:B------:R-:W-:Y:S02]  /*5c00*/  ISETP.GT.AND P3, PT, R17.reuse, R22, PT ;  /* 0x000000161100720c */ /* 0x040fe40003f64270 */
[C---:B------:R-:W-:Y:S02]  /*5c10*/  ISETP.GT.AND P4, PT, R17.reuse, R19, PT ;  /* 0x000000131100720c */ /* 0x040fe40003f84270 */
[C---:B------:R-:W-:Y:S02]  /*5c20*/  ISETP.GT.AND P6, PT, R17.reuse, R18, PT ;  /* 0x000000121100720c */ /* 0x040fe40003fc4270 */
[----:B------:R-:W-:-:S02]  /*5c30*/  ISETP.GT.AND P0, PT, R17, R96, PT ;  /* 0x000000601100720c */ /* 0x000fc40003f04270 */
[----:B------:R-:W-:Y:S01]  /*5c40*/  ISETP.GT.AND P2, PT, R17, R14, PT ;  /* 0x0000000e1100720c */ /* 0x000fe20003f44270 */
[C---:B------:R-:W-:Y:S01]  /*5c50*/  IMAD.IADD R17, R16.reuse, 0x1, -R115 ;  /* 0x0000000110117824 */ /* 0x040fe200078e0a73 */
[----:B------:R-:W-:Y:S01]  /*5c60*/  IABS R20, R20 ;  /* 0x0000001400147213 */ /* 0x000fe20000000000 */
[----:B------:R-:W-:Y:S01]  /*5c70*/  IMAD.IADD R115, R16, 0x1, -R145 ;  /* 0x0000000110737824 */ /* 0x000fe200078e0a91 */
[----:B------:R-:W-:Y:S02]  /*5c80*/  IABS R24, R24 ;  /* 0x0000001800187213 */ /* 0x000fe40000000000 */
[----:B------:R-:W-:Y:S02]  /*5c90*/  IABS R17, R17 ;  /* 0x0000001100117213 */ /* 0x000fe40000000000 */
[----:B------:R-:W-:Y:S02]  /*5ca0*/  I2FP.F32.S32 R20, R20 ;  /* 0x0000001400147245 */ /* 0x000fe40000201400 */
[----:B------:R-:W-:Y:S01]  /*5cb0*/  I2FP.F32.S32 R24, R24 ;  /* 0x0000001800187245 */ /* 0x000fe20000201400 */
[----:B------:R-:W-:Y:S01]  /*5cc0*/  IMAD.MOV.U32 R21, RZ, RZ, R17 ;  /* 0x000000ffff157224 */ /* 0x000fe200078e0011 */
[----:B------:R-:W-:Y:S01]  /*5cd0*/  IABS R17, R171 ;  /* 0x000000ab00117213 */ /* 0x000fe20000000000 */
[----:B------:R-:W-:Y:S01]  /*5ce0*/  FFMA.FTZ R155, R20, -UR6, R155 ;  /* 0x80000006149b7c23 */ /* 0x000fe2000801009b */
[----:B------:R-:W-:-:S02]  /*5cf0*/  IMAD.IADD R20, R16, 0x1, -R193 ;  /* 0x0000000110147824 */ /* 0x000fc400078e0ac1 */
[----:B------:R-:W-:Y:S01]  /*5d00*/  FFMA.FTZ R159, R24, -UR6, R159 ;  /* 0x80000006189f7c23 */ /* 0x000fe2000801009f */
[----:B------:R-:W-:Y:S01]  /*5d10*/  I2FP.F32.S32 R21, R21 ;  /* 0x0000001500157245 */ /* 0x000fe20000201400 */
[C---:B------:R-:W-:Y:S01]  /*5d20*/  IMAD.IADD R24, R16.reuse, 0x1, -R163 ;  /* 0x0000000110187824 */ /* 0x040fe200078e0aa3 */
[----:B------:R-:W-:Y:S02]  /*5d30*/  I2FP.F32.S32 R17, R17 ;  /* 0x0000001100117245 */ /* 0x000fe40000201400 */
[----:B------:R-:W-:Y:S01]  /*5d40*/  IABS R20, R20 ;  /* 0x0000001400147213 */ /* 0x000fe20000000000 */
[----:B------:R-:W-:Y:S01]  /*5d50*/  FFMA.FTZ R158, R21, -UR6, R158 ;  /* 0x80000006159e7c23 */ /* 0x000fe2000801009e */
[C---:B------:R-:W-:Y:S01]  /*5d60*/  IMAD.IADD R21, R16.reuse, 0x1, -R165 ;  /* 0x0000000110157824 */ /* 0x040fe200078e0aa5 */
[----:B------:R-:W-:Y:S01]  /*5d70*/  IABS R24, R24 ;  /* 0x0000001800187213 */ /* 0x000fe20000000000 */
[----:B------:R-:W-:Y:S01]  /*5d80*/  FFMA.FTZ R154, R17, -UR6, R154 ;  /* 0x80000006119a7c23 */ /* 0x000fe2000801009a */
[----:B------:R-:W-:Y:S01]  /*5d90*/  I2FP.F32.S32 R20, R20 ;  /* 0x0000001400147245 */ /* 0x000fe20000201400 */
[----:B------:R-:W-:Y:S01]  /*5da0*/  IMAD.IADD R17, R16, 0x1, -R195 ;  /* 0x0000000110117824 */ /* 0x000fe200078e0ac3 */
[----:B------:R-:W-:Y:S01]  /*5db0*/  IABS R21, R21 ;  /* 0x0000001500157213 */ /* 0x000fe20000000000 */
[----:B------:R-:W-:Y:S01]  /*5dc0*/  IMAD.IADD R195, R234, 0x1, -R153 ;  /* 0x00000001eac37824 */ /* 0x000fe200078e0a99 */
[----:B------:R-:W-:Y:S01]  /*5dd0*/  I2FP.F32.S32 R24, R24 ;  /* 0x0000001800187245 */ /* 0x000fe20000201400 */
[----:B------:R-:W-:Y:S01]  /*5de0*/  FFMA.FTZ R147, R20, -UR6, R147 ;  /* 0x8000000614937c23 */ /* 0x000fe20008010093 */
[----:B------:R-:W-:Y:S01]  /*5df0*/  I2FP.F32.S32 R21, R21 ;  /* 0x0000001500157245 */ /* 0x000fe20000201400 */
[----:B------:R-:W-:Y:S01]  /*5e00*/  IMAD.IADD R20, R234, 0x1, -R157 ;  /* 0x00000001ea147824 */ /* 0x000fe200078e0a9d */
[----:B------:R-:W-:Y:S01]  /*5e10*/  IABS R17, R17 ;  /* 0x0000001100117213 */ /* 0x000fe20000000000 */
[----:B------:R-:W-:Y:S01]  /*5e20*/  FFMA.FTZ R151, R24, -UR6, R151 ;  /* 0x8000000618977c23 */ /* 0x000fe20008010097 */
[----:B------:R-:W-:-:S02]  /*5e30*/  IMAD.IADD R24, R234, 0x1, -R149 ;  /* 0x00000001ea187824 */ /* 0x000fc400078e0a95 */
[----:B------:R-:W-:Y:S01]  /*5e40*/  FFMA.FTZ R150, R21, -UR6, R150 ;  /* 0x8000000615967c23 */ /* 0x000fe20008010096 */
[----:B------:R-:W-:Y:S01]  /*5e50*/  IABS R20, R20 ;  /* 0x0000001400147213 */ /* 0x000fe20000000000 */
[----:B------:R-:W-:Y:S01]  /*5e60*/  IMAD.IADD R21, R234, 0x1, -R145 ;  /* 0x00000001ea157824 */ /* 0x000fe200078e0a91 */
[----:B------:R-:W-:Y:S01]  /*5e70*/  I2FP.F32.S32 R17, R17 ;  /* 0x0000001100117245 */ /* 0x000fe20000201400 */
[----:B------:R-:W-:Y:S01]  /*5e80*/  IMAD.IADD R153, R16, 0x1, -R153 ;  /* 0x0000000110997824 */ /* 0x000fe200078e0a99 */
[----:B------:R-:W-:Y:S02]  /*5e90*/  I2FP.F32.S32 R20, R20 ;  /* 0x0000001400147245 */ /* 0x000fe40000201400 */
[----:B------:R-:W-:Y:S01]  /*5ea0*/  IABS R24, R24 ;  /* 0x0000001800187213 */ /* 0x000fe20000000000 */
[----:B------:R-:W-:Y:S01]  /*5eb0*/  FFMA.FTZ R146, R17, -UR6, R146 ;  /* 0x8000000611927c23 */ /* 0x000fe20008010092 */
[----:B------:R-:W-:Y:S01]  /*5ec0*/  IABS R21, R21 ;  /* 0x0000001500157213 */ /* 0x000fe20000000000 */
[----:B------:R-:W-:Y:S01]  /*5ed0*/  FFMA.FTZ R5, R20, -UR6, R5 ;  /* 0x8000000614057c23 */ /* 0x000fe20008010005 */
[----:B------:R-:W-:Y:S01]  /*5ee0*/  I2FP.F32.S32 R24, R24 ;  /* 0x0000001800187245 */ /* 0x000fe20000201400 */
[C---:B------:R-:W-:Y:S01]  /*5ef0*/  IMAD.IADD R17, R234.reuse, 0x1, -R161 ;  /* 0x00000001ea117824 */ /* 0x040fe200078e0aa1 */
[----:B------:R-:W-:Y:S01]  /*5f00*/  IABS R68, R68 ;  /* 0x0000004400447213 */ /* 0x000fe20000000000 */
[----:B------:R-:W-:Y:S01]  /*5f10*/  IMAD.IADD R20, R234, 0x1, -R141 ;  /* 0x00000001ea147824 */ /* 0x000fe200078e0a8d */
[----:B------:R-:W-:Y:S01]  /*5f20*/  I2FP.F32.S32 R21, R21 ;  /* 0x0000001500157245 */ /* 0x000fe20000201400 */
[----:B------:R-:W-:Y:S01]  /*5f30*/  FFMA.FTZ R9, R24, -UR6, R9 ;  /* 0x8000000618097c23 */ /* 0x000fe20008010009 */
[----:B------:R-:W-:Y:S01]  /*5f40*/  IABS R195, R195 ;  /* 0x000000c300c37213 */ /* 0x000fe20000000000 */
[----:B------:R-:W-:Y:S01]  /*5f50*/  IMAD.IADD R161, R16, 0x1, -R161 ;  /* 0x0000000110a17824 */ /* 0x000fe200078e0aa1 */
[----:B------:R-:W-:Y:S01]  /*5f60*/  I2FP.F32.S32 R68, R68 ;  /* 0x0000004400447245 */ /* 0x000fe20000201400 */
[----:B------:R-:W-:Y:S01]  /*5f70*/  FFMA.FTZ R4, R21, -UR6, R4 ;  /* 0x8000000615047c23 */ /* 0x000fe20008010004 */
[----:B------:R-:W-:-:S02]  /*5f80*/  I2FP.F32.S32 R195, R195 ;  /* 0x000000c300c37245 */ /* 0x000fc40000201400 */
[----:B------:R-:W-:Y:S01]  /*5f90*/  IABS R17, R17 ;  /* 0x0000001100117213 */ /* 0x000fe20000000000 */
[----:B------:R-:W-:Y:S01]  /*5fa0*/  FFMA.FTZ R143, R68, -UR6, R143 ;  /* 0x80000006448f7c23 */ /* 0x000fe2000801008f */
[----:B------:R-:W-:Y:S01]  /*5fb0*/  IABS R20, R20 ;  /* 0x0000001400147213 */ /* 0x000fe20000000000 */
[----:B------:R-:W-:Y:S01]  /*5fc0*/  FFMA.FTZ R195, R195, -UR6, R8 ;  /* 0x80000006c3c37c23 */ /* 0x000fe20008010008 */
[----:B------:R-:W-:Y:S01]  /*5fd0*/  I2FP.F32.S32 R17, R17 ;  /* 0x0000001100117245 */ /* 0x000fe20000201400 */
[C---:B------:R-:W-:Y:S01]  /*5fe0*/  IMAD.IADD R68, R16.reuse, 0x1, -R141 ;  /* 0x0000000110447824 */ /* 0x040fe200078e0a8d */
[----:B------:R-:W-:Y:S01]  /*5ff0*/  I2FP.F32.S32 R20, R20 ;  /* 0x0000001400147245 */ /* 0x000fe20000201400 */
[----:B------:R-:W-:Y:S01]  /*6000*/  VIADD R141, R16, -UR28 ;  /* 0x8000001c108d7c36 */ /* 0x000fe20008000000 */
[----:B------:R-:W-:Y:S01]  /*6010*/  FSEL R189, R9, -INF , !P3 ;  /* 0xff80000009bd7808 */ /* 0x000fe20005800000 */
[----:B------:R-:W-:Y:S01]  /*6020*/  FFMA.FTZ R17, R17, -UR6, R116 ;  /* 0x8000000611117c23 */ /* 0x000fe20008010074 */
[C---:B------:R-:W-:Y:S01]  /*6030*/  ISETP.GE.AND P3, PT, R113.reuse, R233, PT ;  /* 0x000000e97100720c */ /* 0x040fe20003f66270 */
[----:B------:R-:W-:Y:S01]  /*6040*/  FFMA.FTZ R20, R20, -UR6, R117 ;  /* 0x8000000614147c23 */ /* 0x000fe20008010075 */
[----:B------:R-:W-:Y:S01]  /*6050*/  FSEL R212, R4, -INF , !P4 ;  /* 0xff80000004d47808 */ /* 0x000fe20006000000 */
[----:B------:R-:W-:Y:S01]  /*6060*/  IMAD.IADD R8, R16, 0x1, -R63 ;  /* 0x0000000110087824 */ /* 0x000fe200078e0a3f */
[----:B------:R-:W-:-:S02]  /*6070*/  ISETP.GE.AND P4, PT, R113, R232, PT ;  /* 0x000000e87100720c */ /* 0x000fc40003f86270 */
[----:B------:R-:W-:Y:S02]  /*6080*/  FSEL R193, R5, -INF , !P6 ;  /* 0xff80000005c17808 */ /* 0x000fe40007000000 */
[----:B------:R-:W-:Y:S02]  /*6090*/  ISETP.GE.AND P6, PT, R113, R231, PT ;  /* 0x000000e77100720c */ /* 0x000fe40003fc6270 */
[----:B------:R-:W-:Y:S02]  /*60a0*/  FSEL R37, R37, -INF , !P3 ;  /* 0xff80000025257808 */ /* 0x000fe40005800000 */
[----:B------:R-:W-:Y:S02]  /*60b0*/  FSEL R195, R195, -INF , !P5 ;  /* 0xff800000c3c37808 */ /* 0x000fe40006800000 */
[----:B------:R-:W-:Y:S02]  /*60c0*/  ISETP.GE.AND P3, PT, R184, R233, PT ;  /* 0x000000e9b800720c */ /* 0x000fe40003f66270 */
[----:B------:R-:W-:-:S02]  /*60d0*/  FSEL R51, R196, -INF , !P4 ;  /* 0xff800000c4337808 */ /* 0x000fc40006000000 */
[----:B------:R-:W-:Y:S02]  /*60e0*/  ISETP.GT.AND P5, PT, R141, R113, PT ;  /* 0x000000718d00720c */ /* 0x000fe40003fa4270 */
[C---:B------:R-:W-:Y:S02]  /*60f0*/  ISETP.GE.AND P4, PT, R184.reuse, R232, PT ;  /* 0x000000e8b800720c */ /* 0x040fe40003f86270 */
[----:B------:R-:W-:Y:S02]  /*6100*/  FSEL R24, R119, -INF , !P6 ;  /* 0xff80000077187808 */ /* 0x000fe40007000000 */
[----:B------:R-:W-:Y:S02]  /*6110*/  ISETP.GE.AND P6, PT, R184, R231, PT ;  /* 0x000000e7b800720c */ /* 0x000fe40003fc6270 */
[----:B------:R-:W-:Y:S02]  /*6120*/  FSEL R222, R17, -INF , !P0 ;  /* 0xff80000011de7808 */ /* 0x000fe40004000000 */
[----:B------:R-:W-:-:S02]  /*6130*/  FSEL R191, R20, -INF , !P2 ;  /* 0xff80000014bf7808 */ /* 0x000fc40005000000 */
[----:B------:R-:W-:Y:S02]  /*6140*/  FSEL R53, R53, -INF , !P3 ;  /* 0xff80000035357808 */ /* 0x000fe40005800000 */
[----:B------:R-:W-:Y:S02]  /*6150*/  ISETP.GE.AND P0, PT, R113, R230, PT ;  /* 0x000000e67100720c */ /* 0x000fe40003f06270 */
[----:B------:R-:W-:Y:S02]  /*6160*/  ISETP.GT.AND P2, PT, R141, R184, PT ;  /* 0x000000b88d00720c */ /* 0x000fe40003f44270 */
[----:B------:R-:W-:Y:S02]  /*6170*/  FSEL R117, R158, -INF , !P5 ;  /* 0xff8000009e757808 */ /* 0x000fe40006800000 */
[----:B------:R-:W-:Y:S02]  /*6180*/  ISETP.GE.AND P3, PT, R180, R233, PT ;  /* 0x000000e9b400720c */ /* 0x000fe40003f66270 */
[----:B------:R-:W-:-:S02]  /*6190*/  FSEL R21, R182, -INF , !P4 ;  /* 0xff800000b6157808 */ /* 0x000fc40006000000 */
[C---:B------:R-:W-:Y:S02]  /*61a0*/  ISETP.GE.AND P4, PT, R180.reuse, R232, PT ;  /* 0x000000e8b400720c */ /* 0x040fe40003f86270 */
[----:B------:R-:W-:Y:S02]  /*61b0*/  FSEL R20, R7, -INF , !P6 ;  /* 0xff80000007147808 */ /* 0x000fe40007000000 */
[----:B------:R-:W-:Y:S02]  /*61c0*/  ISETP.GE.AND P6, PT, R180, R231, PT ;  /* 0x000000e7b400720c */ /* 0x000fe40003fc6270 */
[----:B------:R-:W-:Y:S02]  /*61d0*/  ISETP.GE.AND P5, PT, R184, R230, PT ;  /* 0x000000e6b800720c */ /* 0x000fe40003fa6270 */
[----:B------:R-:W-:Y:S02]  /*61e0*/  FSEL R117, R117, -INF , !P0 ;  /* 0xff80000075757808 */ /* 0x000fe40004000000 */
[----:B------:R-:W-:-:S02]  /*61f0*/  FSEL R159, R159, -INF , !P2 ;  /* 0xff8000009f9f7808 */ /* 0x000fc40005000000 */
[----:B------:R-:W-:Y:S02]  /*6200*/  FSEL R95, R95, -INF , !P3 ;  /* 0xff8000005f5f7808 */ /* 0x000fe40005800000 */
[----:B------:R-:W-:Y:S02]  /*6210*/  IABS R65, R65 ;  /* 0x0000004100417213 */ /* 0x000fe40000000000 */
[----:B------:R-:W-:Y:S02]  /*6220*/  ISETP.GT.AND P0, PT, R141, R180, PT ;  /* 0x000000b48d00720c */ /* 0x000fe40003f04270 */
[----:B------:R-:W-:Y:S02]  /*6230*/  ISETP.GE.AND P3, PT, R176, R233, PT ;  /* 0x000000e9b000720c */ /* 0x000fe40003f66270 */
[----:B------:R-:W-:Y:S02]  /*6240*/  FSEL R121, R178, -INF , !P4 ;  /* 0xff800000b2797808 */ /* 0x000fe40006000000 */
[----:B------:R-:W-:-:S02]  /*6250*/  ISETP.GE.AND P4, PT, R176, R232, PT ;  /* 0x000000e8b000720c */ /* 0x000fc40003f86270 */
[----:B------:R-:W-:Y:S02]  /*6260*/  FSEL R6, R6, -INF , !P6 ;  /* 0xff80000006067808 */ /* 0x000fe40007000000 */
[----:B------:R-:W-:Y:S02]  /*6270*/  ISETP.GE.AND P6, PT, R176, R231, PT ;  /* 0x000000e7b000720c */ /* 0x000fe40003fc6270 */
[----:B------:R-:W-:Y:S02]  /*6280*/  FSEL R7, R159, -INF , !P5 ;  /* 0xff8000009f077808 */ /* 0x000fe40006800000 */
[----:B------:R-:W-:Y:S02]  /*6290*/  I2FP.F32.S32 R65, R65 ;  /* 0x0000004100417245 */ /* 0x000fe40000201400 */
[----:B------:R-:W-:Y:S02]  /*62a0*/  ISETP.GE.AND P2, PT, R180, R230, PT ;  /* 0x000000e6b400720c */ /* 0x000fe40003f46270 */
[----:B------:R-:W-:Y:S01]  /*62b0*/  ISETP.GT.AND P5, PT, R141, R176, PT ;  /* 0x000000b08d00720c */ /* 0x000fe20003fa4270 */
[----:B------:R-:W-:Y:S01]  /*62c0*/  FFMA.FTZ R65, R65, -UR6, R142 ;  /* 0x8000000641417c23 */ /* 0x000fe2000801008e */
[----:B------:R-:W-:Y:S01]  /*62d0*/  FSEL R5, R154, -INF , !P0 ;  /* 0xff8000009a057808 */ /* 0x000fe20004000000 */
[----:B------:R-:W-:Y:S01]  /*62e0*/  IMAD.IADD R142, R16, 0x1, -R149 ;  /* 0x00000001108e7824 */ /* 0x000fe200078e0a95 */
[----:B------:R-:W-:-:S02]  /*62f0*/  FSEL R133, R133, -INF , !P3 ;  /* 0xff80000085857808 */ /* 0x000fc40005800000 */
[----:B------:R-:W-:Y:S02]  /*6300*/  ISETP.GE.AND P3, PT, R172, R233, PT ;  /* 0x000000e9ac00720c */ /* 0x000fe40003f66270 */
[----:B------:R-:W-:Y:S02]  /*6310*/  FSEL R119, R174, -INF , !P4 ;  /* 0xff800000ae777808 */ /* 0x000fe40006000000 */
[C---:B------:R-:W-:Y:S02]  /*6320*/  ISETP.GE.AND P4, PT, R172.reuse, R232, PT ;  /* 0x000000e8ac00720c */ /* 0x040fe40003f86270 */
[----:B------:R-:W-:Y:S02]  /*6330*/  FSEL R4, R137, -INF , !P6 ;  /* 0xff80000089047808 */ /* 0x000fe40007000000 */
[----:B------:R-:W-:Y:S02]  /*6340*/  ISETP.GE.AND P6, PT, R172, R231, PT ;  /* 0x000000e7ac00720c */ /* 0x000fe40003fc6270 */
[----:B------:R-:W-:-:S02]  /*6350*/  ISETP.GE.AND P0, PT, R176, R230, PT ;  /* 0x000000e6b000720c */ /* 0x000fc40003f06270 */
[----:B------:R-:W-:Y:S02]  /*6360*/  FSEL R5, R5, -INF , !P2 ;  /* 0xff80000005057808 */ /* 0x000fe40005000000 */
[----:B------:R-:W-:Y:S02]  /*6370*/  FSEL R155, R155, -INF , !P5 ;  /* 0xff8000009b9b7808 */ /* 0x000fe40006800000 */
[----:B------:R-:W-:Y:S02]  /*6380*/  ISETP.GT.AND P2, PT, R141, R172, PT ;  /* 0x000000ac8d00720c */ /* 0x000fe40003f44270 */
[----:B------:R-:W-:Y:S02]  /*6390*/  FSEL R223, R13, -INF , !P3 ;  /* 0xff8000000ddf7808 */ /* 0x000fe40005800000 */
[----:B------:R-:W-:Y:S02]  /*63a0*/  ISETP.GE.AND P3, PT, R168, R233, PT ;  /* 0x000000e9a800720c */ /* 0x000fe40003f66270 */
[----:B------:R-:W-:-:S02]  /*63b0*/  FSEL R63, R170, -INF , !P4 ;  /* 0xff800000aa3f7808 */ /* 0x000fc40006000000 */
[----:B------:R-:W-:Y:S02]  /*63c0*/  ISETP.GE.AND P4, PT, R168, R232, PT ;  /* 0x000000e8a800720c */ /* 0x000fe40003f86270 */
[----:B------:R-:W-:Y:S02]  /*63d0*/  FSEL R16, R144, -INF , !P6 ;  /* 0xff80000090107808 */ /* 0x000fe40007000000 */
[----:B------:R-:W-:Y:S02]  /*63e0*/  FSEL R137, R155, -INF , !P0 ;  /* 0xff8000009b897808 */ /* 0x000fe40004000000 */
[----:B------:R-:W-:Y:S02]  /*63f0*/  ISETP.GE.AND P6, PT, R168, R231, PT ;  /* 0x000000e7a800720c */ /* 0x000fe40003fc6270 */
[----:B------:R-:W-:Y:S02]  /*6400*/  ISETP.GE.AND P5, PT, R172, R230, PT ;  /* 0x000000e6ac00720c */ /* 0x000fe40003fa6270 */
[----:B------:R-:W-:-:S02]  /*6410*/  ISETP.GT.AND P0, PT, R141, R168, PT ;  /* 0x000000a88d00720c */ /* 0x000fc40003f04270 */
[----:B------:R-:W-:Y:S02]  /*6420*/  FSEL R17, R150, -INF , !P2 ;  /* 0xff80000096117808 */ /* 0x000fe40005000000 */
[----:B------:R-:W-:Y:S02]  /*6430*/  FSEL R217, R12, -INF , !P3 ;  /* 0xff8000000cd97808 */ /* 0x000fe40005800000 */
[C---:B------:R-:W-:Y:S02]  /*6440*/  ISETP.GE.AND P3, PT, R15.reuse, R233, PT ;  /* 0x000000e90f00720c */ /* 0x040fe40003f66270 */
[----:B------:R-:W-:Y:S02]  /*6450*/  FSEL R85, R162, -INF , !P4 ;  /* 0xff800000a2557808 */ /* 0x000fe40006000000 */
[----:B------:R-:W-:Y:S02]  /*6460*/  ISETP.GE.AND P4, PT, R15, R232, PT ;  /* 0x000000e80f00720c */ /* 0x000fe40003f86270 */
[----:B------:R-:W-:-:S02]  /*6470*/  FSEL R12, R11, -INF , !P6 ;  /* 0xff8000000b0c7808 */ /* 0x000fc40007000000 */
[----:B------:R-:W-:Y:S02]  /*6480*/  FSEL R17, R17, -INF , !P5 ;  /* 0xff80000011117808 */ /* 0x000fe40006800000 */
[----:B------:R-:W-:Y:S02]  /*6490*/  FSEL R13, R151, -INF , !P0 ;  /* 0xff800000970d7808 */ /* 0x000fe40004000000 */
[----:B------:R-:W-:Y:S02]  /*64a0*/  ISETP.GE.AND P6, PT, R15, R231, PT ;  /* 0x000000e70f00720c */ /* 0x000fe40003fc6270 */
[----:B------:R-:W-:Y:S02]  /*64b0*/  ISETP.GT.AND P5, PT, R141, R15, PT ;  /* 0x0000000f8d00720c */ /* 0x000fe40003fa4270 */
[----:B------:R-:W-:Y:S02]  /*64c0*/  ISETP.GE.AND P0, PT, R15, R230, PT ;  /* 0x000000e60f00720c */ /* 0x000fe40003f06270 */
[----:B------:R-:W-:-:S02]  /*64d0*/  FSEL R15, R45, -INF , !P3 ;  /* 0xff8000002d0f7808 */ /* 0x000fc40005800000 */
[----:B------:R-:W-:Y:S02]  /*64e0*/  ISETP.GE.AND P3, PT, R160, R233, PT ;  /* 0x000000e9a000720c */ /* 0x000fe40003f66270 */
[----:B------:R-:W-:Y:S02]  /*64f0*/  FSEL R213, R213, -INF , !P4 ;  /* 0xff800000d5d57808 */ /* 0x000fe40006000000 */
[----:B------:R-:W-:Y:S02]  /*6500*/  ISETP.GE.AND P2, PT, R168, R230, PT ;  /* 0x000000e6a800720c */ /* 0x000fe40003f46270 */
[----:B------:R-:W-:Y:S02]  /*6510*/  ISETP.GE.AND P4, PT, R160, R232, PT ;  /* 0x000000e8a000720c */ /* 0x000fe40003f86270 */
[----:B------:R-:W-:Y:S02]  /*6520*/  FSEL R10, R10, -INF , !P6 ;  /* 0xff8000000a0a7808 */ /* 0x000fe40007000000 */
[----:B------:R-:W-:-:S02]  /*6530*/  ISETP.GE.AND P6, PT, R160, R231, PT ;  /* 0x000000e7a000720c */ /* 0x000fc40003fc6270 */
[----:B------:R-:W-:Y:S02]  /*6540*/  IABS R9, R8 ;  /* 0x0000000800097213 */ /* 0x000fe40000000000 */
[----:B------:R-:W-:Y:S02]  /*6550*/  FSEL R215, R44, -INF , !P3 ;  /* 0xff8000002cd77808 */ /* 0x000fe40005800000 */
[----:B------:R-:W-:Y:S01]  /*6560*/  FSEL R13, R13, -INF , !P2 ;  /* 0xff8000000d0d7808 */ /* 0x000fe20005000000 */
[----:B------:R-:W-:Y:S01]  /*6570*/  IMAD.MOV.U32 R45, RZ, RZ, R9 ;  /* 0x000000ffff2d7224 */ /* 0x000fe200078e0009 */
        /* <DEDUP_REMOVED lines=9> */
[----:B------:R-:W-:Y:S02]  /*6610*/  ISETP.GE.AND P5, PT, R160, R230, PT ;  /* 0x000000e6a000720c */ /* 0x000fe40003fa6270 */
[----:B------:R-:W-:Y:S02]  /*6620*/  ISETP.GT.AND P0, PT, R141, R114, PT ;  /* 0x000000728d00720c */ /* 0x000fe40003f04270 */
[----:B------:R-:W-:Y:S02]  /*6630*/  FSEL R147, R147, -INF , !P2 ;  /* 0xff80000093937808 */ /* 0x000fe40005000000 */
[C---:B------:R-:W-:Y:S02]  /*6640*/  ISETP.GE.AND P3, PT, R110.reuse, R233, PT ;  /* 0x000000e96e00720c */ /* 0x040fe40003f66270 */
[----:B------:R-:W-:Y:S02]  /*6650*/  FSEL R55, R55, -INF , !P4 ;  /* 0xff80000037377808 */ /* 0x000fe40006000000 */
[----:B------:R-:W-:-:S02]  /*6660*/  ISETP.GE.AND P4, PT, R110, R232, PT ;  /* 0x000000e86e00720c */ /* 0x000fc40003f86270 */
[----:B------:R-:W-:Y:S02]  /*6670*/  FSEL R40, R77, -INF , !P6 ;  /* 0xff8000004d287808 */ /* 0x000fe40007000000 */
[----:B------:R-:W-:Y:S02]  /*6680*/  I2FP.F32.S32 R45, R45 ;  /* 0x0000002d002d7245 */ /* 0x000fe40000201400 */
[----:B------:R-:W-:Y:S02]  /*6690*/  ISETP.GE.AND P6, PT, R110, R231, PT ;  /* 0x000000e76e00720c */ /* 0x000fe40003fc6270 */
[----:B------:R-:W-:Y:S01]  /*66a0*/  IABS R205, R205 ;  /* 0x000000cd00cd7213 */ /* 0x000fe20000000000 */
[----:B------:R-:W-:Y:S01]  /*66b0*/  FFMA.FTZ R90, R45, -UR6, R90 ;  /* 0x800000062d5a7c23 */ /* 0x000fe2000801005a */
[----:B------:R-:W-:Y:S02]  /*66c0*/  ISETP.GE.AND P2, PT, R114, R230, PT ;  /* 0x000000e67200720c */ /* 0x000fe40003f46270 */
[----:B------:R-:W-:-:S02]  /*66d0*/  FSEL R9, R147, -INF , !P5 ;  /* 0xff80000093097808 */ /* 0x000fc40006800000 */
[----:B------:R-:W-:Y:S02]  /*66e0*/  FSEL R65, R65, -INF , !P0 ;  /* 0xff80000041417808 */ /* 0x000fe40004000000 */
[----:B------:R-:W-:Y:S02]  /*66f0*/  IABS R203, R203 ;  /* 0x000000cb00cb7213 */ /* 0x000fe40000000000 */
[----:B------:R-:W-:Y:S02]  /*6700*/  FSEL R77, R25, -INF , !P3 ;  /* 0xff800000194d7808 */ /* 0x000fe40005800000 */
[----:B------:R-:W-:Y:S02]  /*6710*/  ISETP.GT.AND P5, PT, R141, R110, PT ;  /* 0x0000006e8d00720c */ /* 0x000fe40003fa4270 */
[----:B------:R-:W-:Y:S02]  /*6720*/  ISETP.GE.AND P3, PT, R107, R233, PT ;  /* 0x000000e96b00720c */ /* 0x000fe40003f66270 */
[----:B------:R-:W-:-:S02]  /*6730*/  FSEL R25, R38, -INF , !P4 ;  /* 0xff80000026197808 */ /* 0x000fc40006000000 */
[----:B------:R-:W-:Y:S02]  /*6740*/  ISETP.GE.AND P4, PT, R107, R232, PT ;  /* 0x000000e86b00720c */ /* 0x000fe40003f86270 */
[----:B------:R-:W-:Y:S02]  /*6750*/  FSEL R38, R73, -INF , !P6 ;  /* 0xff80000049267808 */ /* 0x000fe40007000000 */
[----:B------:R-:W-:Y:S02]  /*6760*/  I2FP.F32.S32 R44, R205 ;  /* 0x000000cd002c7245 */ /* 0x000fe40000201400 */
[----:B------:R-:W-:Y:S02]  /*6770*/  ISETP.GE.AND P6, PT, R107, R231, PT ;  /* 0x000000e76b00720c */ /* 0x000fe40003fc6270 */
[----:B------:R-:W-:Y:S01]  /*6780*/  FSEL R207, R65, -INF , !P2 ;  /* 0xff80000041cf7808 */ /* 0x000fe20005000000 */
[----:B------:R-:W-:Y:S01]  /*6790*/  FFMA.FTZ R91, R44, -UR6, R91 ;  /* 0x800000062c5b7c23 */ /* 0x000fe2000801005b */
[----:B------:R-:W-:-:S02]  /*67a0*/  I2FP.F32.S32 R45, R203 ;  /* 0x000000cb002d7245 */ /* 0x000fc40000201400 */
[----:B------:R-:W-:Y:S02]  /*67b0*/  ISETP.GE.AND P0, PT, R110, R230, PT ;  /* 0x000000e66e00720c */ /* 0x000fe40003f06270 */
[----:B------:R-:W-:Y:S01]  /*67c0*/  ISETP.GT.AND P2, PT, R141, R107, PT ;  /* 0x0000006b8d00720c */ /* 0x000fe20003f44270 */
[----:B------:R-:W-:Y:S01]  /*67d0*/  FFMA.FTZ R138, R45, -UR6, R138 ;  /* 0x800000062d8a7c23 */ /* 0x000fe2000801008a */
[----:B------:R-:W-:Y:S02]  /*67e0*/  FSEL R89, R143, -INF , !P5 ;  /* 0xff8000008f597808 */ /* 0x000fe40006800000 */
[----:B------:R-:W-:Y:S02]  /*67f0*/  IABS R199, R199 ;  /* 0x000000c700c77213 */ /* 0x000fe40000000000 */
[----:B------:R-:W-:Y:S02]  /*6800*/  FSEL R203, R41, -INF , !P3 ;  /* 0xff80000029cb7808 */ /* 0x000fe40005800000 */
[----:B------:R-:W-:-:S02]  /*6810*/  ISETP.GE.AND P3, PT, R30, R233, PT ;  /* 0x000000e91e00720c */ /* 0x000fc40003f66270 */
[----:B------:R-:W-:Y:S02]  /*6820*/  FSEL R73, R34, -INF , !P4 ;  /* 0xff80000022497808 */ /* 0x000fe40006000000 */
[----:B------:R-:W-:Y:S02]  /*6830*/  ISETP.GE.AND P4, PT, R30, R232, PT ;  /* 0x000000e81e00720c */ /* 0x000fe40003f86270 */
[----:B------:R-:W-:Y:S02]  /*6840*/  FSEL R34, R140, -INF , !P6 ;  /* 0xff8000008c227808 */ /* 0x000fe40007000000 */
[----:B------:R-:W-:Y:S02]  /*6850*/  ISETP.GE.AND P6, PT, R30, R231, PT ;  /* 0x000000e71e00720c */ /* 0x000fe40003fc6270 */
[----:B------:R-:W-:Y:S02]  /*6860*/  ISETP.GE.AND P5, PT, R107, R230, PT ;  /* 0x000000e66b00720c */ /* 0x000fe40003fa6270 */
[----:B------:R-:W-:-:S02]  /*6870*/  FSEL R89, R89, -INF , !P0 ;  /* 0xff80000059597808 */ /* 0x000fc40004000000 */
[----:B------:R-:W-:Y:S02]  /*6880*/  FSEL R90, R90, -INF , !P2 ;  /* 0xff8000005a5a7808 */ /* 0x000fe40005000000 */
[----:B------:R-:W-:Y:S02]  /*6890*/  I2FP.F32.S32 R44, R199 ;  /* 0x000000c7002c7245 */ /* 0x000fe40000201400 */
[----:B------:R-:W-:Y:S02]  /*68a0*/  ISETP.GT.AND P0, PT, R141, R30, PT ;  /* 0x0000001e8d00720c */ /* 0x000fe40003f04270 */
[----:B------:R-:W-:Y:S01]  /*68b0*/  FSEL R199, R32, -INF , !P3 ;  /* 0xff80000020c77808 */ /* 0x000fe20005800000 */
[----:B------:R-:W-:Y:S01]  /*68c0*/  FFMA.FTZ R139, R44, -UR6, R139 ;  /* 0x800000062c8b7c23 */ /* 0x000fe2000801008b */
[----:B------:R-:W-:Y:S02]  /*68d0*/  ISETP.GE.AND P2, PT, R30, R230, PT ;  /* 0x000000e61e00720c */ /* 0x000fe40003f46270 */
[----:B------:R-:W-:-:S02]  /*68e0*/  ISETP.GE.AND P3, PT, R46, R233, PT ;  /* 0x000000e92e00720c */ /* 0x000fc40003f66270 */
[----:B------:R-:W-:Y:S02]  /*68f0*/  FSEL R167, R167, -INF , !P4 ;  /* 0xff800000a7a77808 */ /* 0x000fe40006000000 */
[----:B------:R-:W-:Y:S02]  /*6900*/  IABS R197, R197 ;  /* 0x000000c500c57213 */ /* 0x000fe40000000000 */
        /* <DEDUP_REMOVED lines=8> */
[----:B------:R-:W-:Y:S02]  /*6990*/  IABS R120, R120 ;  /* 0x0000007800787213 */ /* 0x000fe40000000000 */
[----:B------:R-:W-:-:S02]  /*69a0*/  I2FP.F32.S32 R41, R197 ;  /* 0x000000c500297245 */ /* 0x000fc40000201400 */
[----:B------:R-:W-:Y:S02]  /*69b0*/  ISETP.GE.AND P3, PT, R35, R233, PT ;  /* 0x000000e92300720c */ /* 0x000fe40003f66270 */
[----:B------:R-:W-:Y:S01]  /*69c0*/  FSEL R27, R27, -INF , !P4 ;  /* 0xff8000001b1b7808 */ /* 0x000fe20006000000 */
[----:B------:R-:W-:Y:S01]  /*69d0*/  FFMA.FTZ R82, R41, -UR6, R82 ;  /* 0x8000000629527c23 */ /* 0x000fe20008010052 */
[----:B------:R-:W-:Y:S02]  /*69e0*/  ISETP.GE.AND P4, PT, R35, R232, PT ;  /* 0x000000e82300720c */ /* 0x000fe40003f86270 */
[----:B------:R-:W-:Y:S02]  /*69f0*/  FSEL R46, R132, -INF , !P6 ;  /* 0xff800000842e7808 */ /* 0x000fe40007000000 */
[----:B------:R-:W-:Y:S02]  /*6a00*/  FSEL R65, R65, -INF , !P2 ;  /* 0xff80000041417808 */ /* 0x000fe40005000000 */
[----:B------:R-:W-:-:S02]  /*6a10*/  ISETP.GE.AND P6, PT, R35, R231, PT ;  /* 0x000000e72300720c */ /* 0x000fc40003fc6270 */
[----:B------:R-:W-:Y:S02]  /*6a20*/  FSEL R138, R138, -INF , !P5 ;  /* 0xff8000008a8a7808 */ /* 0x000fe40006800000 */
[----:B------:R-:W-:Y:S02]  /*6a30*/  ISETP.GT.AND P2, PT, R141, R35, PT ;  /* 0x000000238d00720c */ /* 0x000fe40003f44270 */
[----:B------:R-:W-:Y:S02]  /*6a40*/  ISETP.GE.AND P5, PT, R35, R230, PT ;  /* 0x000000e62300720c */ /* 0x000fe40003fa6270 */
[----:B------:R-:W-:Y:S02]  /*6a50*/  I2FP.F32.S32 R32, R120 ;  /* 0x0000007800207245 */ /* 0x000fe40000201400 */
[----:B------:R-:W-:Y:S02]  /*6a60*/  FSEL R35, R29, -INF , !P3 ;  /* 0xff8000001d237808 */ /* 0x000fe40005800000 */
[----:B------:R-:W-:Y:S01]  /*6a70*/  IABS R94, R94 ;  /* 0x0000005e005e7213 */ /* 0x000fe20000000000 */
[----:B------:R-:W-:Y:S01]  /*6a80*/  FFMA.FTZ R83, R32, -UR6, R83 ;  /* 0x8000000620537c23 */ /* 0x000fe20008010053 */
[----:B------:R-:W-:-:S02]  /*6a90*/  ISETP.GE.AND P3, PT, R106, R233, PT ;  /* 0x000000e96a00720c */ /* 0x000fc40003f66270 */
[----:B------:R-:W-:Y:S02]  /*6aa0*/  FSEL R29, R47, -INF , !P4 ;  /* 0xff8000002f1d7808 */ /* 0x000fe40006000000 */
[----:B------:R-:W-:Y:S02]  /*6ab0*/  FSEL R41, R138, -INF , !P0 ;  /* 0xff8000008a297808 */ /* 0x000fe40004000000 */
[----:B------:R-:W-:Y:S02]  /*6ac0*/  ISETP.GE.AND P4, PT, R106, R232, PT ;  /* 0x000000e86a00720c */ /* 0x000fe40003f86270 */
[----:B------:R-:W-:Y:S02]  /*6ad0*/  FSEL R47, R128, -INF , !P6 ;  /* 0xff800000802f7808 */ /* 0x000fe40007000000 */
[----:B------:R-:W-:Y:S02]  /*6ae0*/  ISETP.GT.AND P0, PT, R141, R106, PT ;  /* 0x0000006a8d00720c */ /* 0x000fe40003f04270 */
[----:B------:R-:W-:-:S02]  /*6af0*/  ISETP.GE.AND P6, PT, R106, R231, PT ;  /* 0x000000e76a00720c */ /* 0x000fc40003fc6270 */
        /* <DEDUP_REMOVED lines=8> */
[----:B------:R-:W-:Y:S02]  /*6b80*/  FSEL R50, R125, -INF , !P6 ;  /* 0xff8000007d327808 */ /* 0x000fe40007000000 */
[----:B------:R-:W-:Y:S02]  /*6b90*/  FSEL R82, R82, -INF , !P0 ;  /* 0xff80000052527808 */ /* 0x000fe40004000000 */
[----:B------:R-:W-:Y:S02]  /*6ba0*/  FSEL R44, R44, -INF , !P5 ;  /* 0xff8000002c2c7808 */ /* 0x000fe40006800000 */
[----:B------:R-:W-:Y:S02]  /*6bb0*/  IABS R84, R84 ;  /* 0x0000005400547213 */ /* 0x000fe40000000000 */
[----:B------:R-:W-:-:S02]  /*6bc0*/  ISETP.GE.AND P6, PT, R39, R231, PT ;  /* 0x000000e72700720c */ /* 0x000fc40003fc6270 */
[----:B------:R-:W-:Y:S02]  /*6bd0*/  ISETP.GT.AND P5, PT, R141, R39, PT ;  /* 0x000000278d00720c */ /* 0x000fe40003fa4270 */
[----:B------:R-:W-:Y:S02]  /*6be0*/  ISETP.GE.AND P0, PT, R39, R230, PT ;  /* 0x000000e62700720c */ /* 0x000fe40003f06270 */
[----:B------:R-:W-:Y:S02]  /*6bf0*/  FSEL R39, R49, -INF , !P3 ;  /* 0xff80000031277808 */ /* 0x000fe40005800000 */
[----:B------:R-:W-:Y:S02]  /*6c00*/  FSEL R45, R82, -INF , !P2 ;  /* 0xff800000522d7808 */ /* 0x000fe40005000000 */
[----:B------:R-:W-:Y:S02]  /*6c10*/  ISETP.GE.AND P3, PT, R105, R233, PT ;  /* 0x000000e96900720c */ /* 0x000fe40003f66270 */
[----:B------:R-:W-:-:S02]  /*6c20*/  FSEL R31, R31, -INF , !P4 ;  /* 0xff8000001f1f7808 */ /* 0x000fc40006000000 */
[----:B------:R-:W-:Y:S02]  /*6c30*/  IABS R211, R211 ;  /* 0x000000d300d37213 */ /* 0x000fe40000000000 */
[----:B------:R-:W-:Y:S02]  /*6c40*/  I2FP.F32.S32 R82, R84 ;  /* 0x0000005400527245 */ /* 0x000fe40000201400 */
[C---:B------:R-:W-:Y:S02]  /*6c50*/  ISETP.GE.AND P4, PT, R105.reuse, R232, PT ;  /* 0x000000e86900720c */ /* 0x040fe40003f86270 */
[----:B------:R-:W-:Y:S01]  /*6c60*/  FSEL R49, R76, -INF , !P6 ;  /* 0xff8000004c317808 */ /* 0x000fe20007000000 */
[----:B------:R-:W-:Y:S01]  /*6c70*/  FFMA.FTZ R135, R82, -UR6, R135 ;  /* 0x8000000652877c23 */ /* 0x000fe20008010087 */
[----:B------:R-:W-:Y:S02]  /*6c80*/  ISETP.GE.AND P6, PT, R105, R231, PT ;  /* 0x000000e76900720c */ /* 0x000fe40003fc6270 */
[----:B------:R-:W-:-:S02]  /*6c90*/  FSEL R83, R83, -INF , !P5 ;  /* 0xff80000053537808 */ /* 0x000fc40006800000 */
[----:B------:R-:W-:Y:S02]  /*6ca0*/  ISETP.GT.AND P2, PT, R141, R105, PT ;  /* 0x000000698d00720c */ /* 0x000fe40003f44270 */
[----:B------:R-:W-:Y:S02]  /*6cb0*/  FSEL R76, R60, -INF , !P3 ;  /* 0xff8000003c4c7808 */ /* 0x000fe40005800000 */
[----:B------:R-:W-:Y:S02]  /*6cc0*/  I2FP.F32.S32 R91, R211 ;  /* 0x000000d3005b7245 */ /* 0x000fe40000201400 */
[----:B------:R-:W-:Y:S02]  /*6cd0*/  ISETP.GE.AND P3, PT, R43, R233, PT ;  /* 0x000000e92b00720c */ /* 0x000fe40003f66270 */
[----:B------:R-:W-:Y:S01]  /*6ce0*/  FSEL R60, R92, -INF , !P4 ;  /* 0xff8000005c3c7808 */ /* 0x000fe20006000000 */
[----:B------:R-:W-:Y:S01]  /*6cf0*/  FFMA.FTZ R78, R91, -UR6, R78 ;  /* 0x800000065b4e7c23 */ /* 0x000fe2000801004e */
[----:B------:R-:W-:-:S02]  /*6d00*/  FSEL R83, R83, -INF , !P0 ;  /* 0xff80000053537808 */ /* 0x000fc40004000000 */
[----:B------:R-:W-:Y:S02]  /*6d10*/  IABS R209, R209 ;  /* 0x000000d100d17213 */ /* 0x000fe40000000000 */
[----:B------:R-:W-:Y:S02]  /*6d20*/  ISETP.GE.AND P4, PT, R43, R232, PT ;  /* 0x000000e82b00720c */ /* 0x000fe40003f86270 */
[----:B------:R-:W-:Y:S02]  /*6d30*/  FSEL R92, R118, -INF , !P6 ;  /* 0xff800000765c7808 */ /* 0x000fe40007000000 */
[----:B------:R-:W-:Y:S02]  /*6d40*/  IABS R87, R87 ;  /* 0x0000005700577213 */ /* 0x000fe40000000000 */
[----:B------:R-:W-:Y:S02]  /*6d50*/  ISETP.GT.AND P0, PT, R141, R43, PT ;  /* 0x0000002b8d00720c */ /* 0x000fe40003f04270 */
[----:B------:R-:W-:Y:S01]  /*6d60*/  ISETP.GE.AND P6, PT, R43, R231, PT ;  /* 0x000000e72b00720c */ /* 0x000fe20003fc6270 */
[----:B------:R-:W-:Y:S01]  /*6d70*/  IMAD.MOV.U32 R91, RZ, RZ, R87 ;  /* 0x000000ffff5b7224 */ /* 0x000fe200078e0057 */
[----:B------:R-:W-:-:S02]  /*6d80*/  FSEL R84, R134, -INF , !P2 ;  /* 0xff80000086547808 */ /* 0x000fc40005000000 */
[-C--:B------:R-:W-:Y:S02]  /*6d90*/  ISETP.GE.AND P5, PT, R105, R230.reuse, PT ;  /* 0x000000e66900720c */ /* 0x080fe40003fa6270 */
[----:B------:R-:W-:Y:S02]  /*6da0*/  ISETP.GE.AND P2, PT, R43, R230, PT ;  /* 0x000000e62b00720c */ /* 0x000fe40003f46270 */
[----:B------:R-:W-:Y:S02]  /*6db0*/  FSEL R43, R57, -INF , !P3 ;  /* 0xff800000392b7808 */ /* 0x000fe40005800000 */
[----:B------:R-:W-:Y:S02]  /*6dc0*/  I2FP.F32.S32 R82, R209 ;  /* 0x000000d100527245 */ /* 0x000fe40000201400 */
[----:B------:R-:W-:Y:S02]  /*6dd0*/  FSEL R57, R93, -INF , !P4 ;  /* 0xff8000005d397808 */ /* 0x000fe40006000000 */
[----:B------:R-:W-:Y:S01]  /*6de0*/  ISETP.GE.AND P3, PT, R104, R233, PT ;  /* 0x000000e96800720c */ /* 0x000fe20003f66270 */
[----:B------:R-:W-:Y:S01]  /*6df0*/  FFMA.FTZ R79, R82, -UR6, R79 ;  /* 0x80000006524f7c23 */ /* 0x000fe2000801004f */
[----:B------:R-:W-:-:S02]  /*6e00*/  FSEL R93, R111, -INF , !P6 ;  /* 0xff8000006f5d7808 */ /* 0x000fc40007000000 */
[----:B------:R-:W-:Y:S02]  /*6e10*/  FSEL R135, R135, -INF , !P0 ;  /* 0xff80000087877808 */ /* 0x000fe40004000000 */
[----:B------:R-:W-:Y:S02]  /*6e20*/  FSEL R84, R84, -INF , !P5 ;  /* 0xff80000054547808 */ /* 0x000fe40006800000 */
[C---:B------:R-:W-:Y:S02]  /*6e30*/  ISETP.GE.AND P4, PT, R104.reuse, R232, PT ;  /* 0x000000e86800720c */ /* 0x040fe40003f86270 */
[----:B------:R-:W-:Y:S02]  /*6e40*/  ISETP.GE.AND P6, PT, R104, R231, PT ;  /* 0x000000e76800720c */ /* 0x000fe40003fc6270 */
[----:B------:R-:W-:Y:S02]  /*6e50*/  ISETP.GT.AND P5, PT, R141, R104, PT ;  /* 0x000000688d00720c */ /* 0x000fe40003fa4270 */
[----:B------:R-:W-:-:S02]  /*6e60*/  FSEL R87, R135, -INF , !P2 ;  /* 0xff80000087577808 */ /* 0x000fc40005000000 */
[----:B------:R-:W-:Y:S02]  /*6e70*/  FSEL R198, R198, -INF , !P3 ;  /* 0xff800000c6c67808 */ /* 0x000fe40005800000 */
[----:B------:R-:W-:Y:S02]  /*6e80*/  ISETP.GT.AND P2, PT, R141, R102, PT ;  /* 0x000000668d00720c */ /* 0x000fe40003f44270 */
[----:B------:R-:W-:Y:S02]  /*6e90*/  I2FP.F32.S32 R91, R91 ;  /* 0x0000005b005b7245 */ /* 0x000fe40000201400 */
[----:B------:R-:W-:Y:S02]  /*6ea0*/  ISETP.GE.AND P3, PT, R102, R233, PT ;  /* 0x000000e96600720c */ /* 0x000fe40003f66270 */
[----:B------:R-:W-:Y:S01]  /*6eb0*/  FSEL R128, R103, -INF , !P4 ;  /* 0xff80000067807808 */ /* 0x000fe20006000000 */
[----:B------:R-:W-:Y:S01]  /*6ec0*/  FFMA.FTZ R130, R91, -UR6, R130 ;  /* 0x800000065b827c23 */ /* 0x000fe20008010082 */
[----:B------:R-:W-:-:S02]  /*6ed0*/  FSEL R98, R98, -INF , !P6 ;  /* 0xff80000062627808 */ /* 0x000fc40007000000 */
[----:B------:R-:W-:Y:S02]  /*6ee0*/  ISETP.GE.AND P0, PT, R104, R230, PT ;  /* 0x000000e66800720c */ /* 0x000fe40003f06270 */
[C---:B------:R-:W-:Y:S02]  /*6ef0*/  ISETP.GE.AND P4, PT, R102.reuse, R232, PT ;  /* 0x000000e86600720c */ /* 0x040fe40003f86270 */
[----:B------:R-:W-:Y:S02]  /*6f00*/  ISETP.GE.AND P6, PT, R102, R231, PT ;  /* 0x000000e76600720c */ /* 0x000fe40003fc6270 */
[----:B------:R-:W-:Y:S02]  /*6f10*/  FSEL R78, R78, -INF , !P5 ;  /* 0xff8000004e4e7808 */ /* 0x000fe40006800000 */
[----:B------:R-:W-:Y:S02]  /*6f20*/  IABS R241, R241 ;  /* 0x000000f100f17213 */ /* 0x000fe40000000000 */
[----:B------:R-:W-:-:S02]  /*6f30*/  ISETP.GE.AND P5, PT, R102, R230, PT ;  /* 0x000000e66600720c */ /* 0x000fc40003fa6270 */
[----:B------:R-:W-:Y:S02]  /*6f40*/  FSEL R69, R69, -INF , !P3 ;  /* 0xff80000045457808 */ /* 0x000fe40005800000 */
[----:B------:R-:W-:Y:S02]  /*6f50*/  FSEL R79, R79, -INF , !P2 ;  /* 0xff8000004f4f7808 */ /* 0x000fe40005000000 */
[----:B------:R-:W-:Y:S02]  /*6f60*/  FSEL R90, R78, -INF , !P0 ;  /* 0xff8000004e5a7808 */ /* 0x000fe40004000000 */
[----:B------:R-:W-:Y:S02]  /*6f70*/  IABS R239, R239 ;  /* 0x000000ef00ef7213 */ /* 0x000fe40000000000 */
[----:B------:R-:W-:Y:S02]  /*6f80*/  ISETP.GE.AND P3, PT, R101, R233, PT ;  /* 0x000000e96500720c */ /* 0x000fe40003f66270 */
[----:B------:R-:W-:-:S02]  /*6f90*/  FSEL R59, R59, -INF , !P4 ;  /* 0xff8000003b3b7808 */ /* 0x000fc40006000000 */
[----:B------:R-:W-:Y:S02]  /*6fa0*/  FSEL R99, R99, -INF , !P6 ;  /* 0xff80000063637808 */ /* 0x000fe40007000000 */
[----:B------:R-:W-:Y:S02]  /*6fb0*/  ISETP.GT.AND P0, PT, R141, R101, PT ;  /* 0x000000658d00720c */ /* 0x000fe40003f04270 */
[C---:B------:R-:W-:Y:S02]  /*6fc0*/  ISETP.GE.AND P4, PT, R101.reuse, R232, PT ;  /* 0x000000e86500720c */ /* 0x040fe40003f86270 */
[----:B------:R-:W-:Y:S02]  /*6fd0*/  ISETP.GE.AND P6, PT, R101, R231, PT ;  /* 0x000000e76500720c */ /* 0x000fe40003fc6270 */
[----:B------:R-:W-:Y:S02]  /*6fe0*/  I2FP.F32.S32 R78, R241 ;  /* 0x000000f1004e7245 */ /* 0x000fe40000201400 */
[----:B------:R-:W-:-:S02]  /*6ff0*/  FSEL R91, R79, -INF , !P5 ;  /* 0xff8000004f5b7808 */ /* 0x000fc40006800000 */
[----:B------:R-:W-:Y:S01]  /*7000*/  I2FP.F32.S32 R79, R239 ;  /* 0x000000ef004f7245 */ /* 0x000fe20000201400 */
[----:B------:R-:W-:Y:S01]  /*7010*/  FFMA.FTZ R131, R78, -UR6, R131 ;  /* 0x800000064e837c23 */ /* 0x000fe20008010083 */
[----:B------:R-:W-:Y:S02]  /*7020*/  FSEL R202, R202, -INF , !P3 ;  /* 0xff800000caca7808 */ /* 0x000fe40005800000 */
[----:B------:R-:W-:Y:S01]  /*7030*/  ISETP.GE.AND P2, PT, R101, R230, PT ;  /* 0x000000e66500720c */ /* 0x000fe20003f46270 */
[----:B------:R-:W-:Y:S01]  /*7040*/  FFMA.FTZ R74, R79, -UR6, R74 ;  /* 0x800000064f4a7c23 */ /* 0x000fe2000801004a */
[----:B------:R-:W-:Y:S02]  /*7050*/  ISETP.GE.AND P3, PT, R100, R233, PT ;  /* 0x000000e96400720c */ /* 0x000fe40003f66270 */
[----:B------:R-:W-:Y:S02]  /*7060*/  FSEL R166, R166, -INF , !P4 ;  /* 0xff800000a6a67808 */ /* 0x000fe40006000000 */
[----:B------:R-:W-:-:S02]  /*7070*/  FSEL R106, R88, -INF , !P6 ;  /* 0xff800000586a7808 */ /* 0x000fc40007000000 */
[----:B------:R-:W-:Y:S02]  /*7080*/  FSEL R94, R130, -INF , !P0 ;  /* 0xff800000825e7808 */ /* 0x000fe40004000000 */
[C---:B------:R-:W-:Y:S02]  /*7090*/  ISETP.GE.AND P4, PT, R100.reuse, R232, PT ;  /* 0x000000e86400720c */ /* 0x040fe40003f86270 */
[----:B------:R-:W-:Y:S02]  /*70a0*/  ISETP.GE.AND P6, PT, R100, R231, PT ;  /* 0x000000e76400720c */ /* 0x000fe40003fc6270 */
[----:B------:R-:W-:Y:S02]  /*70b0*/  IABS R237, R237 ;  /* 0x000000ed00ed7213 */ /* 0x000fe40000000000 */
[----:B------:R-:W-:Y:S02]  /*70c0*/  ISETP.GT.AND P5, PT, R141, R100, PT ;  /* 0x000000648d00720c */ /* 0x000fe40003fa4270 */
[----:B------:R-:W-:-:S02]  /*70d0*/  FSEL R94, R94, -INF , !P2 ;  /* 0xff8000005e5e7808 */ /* 0x000fc40005000000 */
[----:B------:R-:W-:Y:S02]  /*70e0*/  IABS R235, R235 ;  /* 0x000000eb00eb7213 */ /* 0x000fe40000000000 */
[----:B------:R-:W-:Y:S02]  /*70f0*/  FSEL R187, R61, -INF , !P3 ;  /* 0xff8000003dbb7808 */ /* 0x000fe40005800000 */
[----:B------:R-:W-:Y:S02]  /*7100*/  ISETP.GT.AND P2, PT, R141, R62, PT ;  /* 0x0000003e8d00720c */ /* 0x000fe40003f44270 */
[----:B------:R-:W-:Y:S02]  /*7110*/  FSEL R61, R97, -INF , !P4 ;  /* 0xff800000613d7808 */ /* 0x000fe40006000000 */
[----:B------:R-:W-:Y:S02]  /*7120*/  FSEL R105, R81, -INF , !P6 ;  /* 0xff80000051697808 */ /* 0x000fe40007000000 */
[----:B------:R-:W-:-:S02]  /*7130*/  I2FP.F32.S32 R78, R237 ;  /* 0x000000ed004e7245 */ /* 0x000fc40000201400 */
[C---:B------:R-:W-:Y:S02]  /*7140*/  ISETP.GE.AND P3, PT, R62.reuse, R233, PT ;  /* 0x000000e93e00720c */ /* 0x040fe40003f66270 */
[----:B------:R-:W-:Y:S01]  /*7150*/  ISETP.GE.AND P4, PT, R62, R232, PT ;  /* 0x000000e83e00720c */ /* 0x000fe20003f86270 */
[----:B------:R-:W-:Y:S01]  /*7160*/  FFMA.FTZ R75, R78, -UR6, R75 ;  /* 0x800000064e4b7c23 */ /* 0x000fe2000801004b */
[----:B------:R-:W-:Y:S02]  /*7170*/  ISETP.GE.AND P6, PT, R62, R231, PT ;  /* 0x000000e73e00720c */ /* 0x000fe40003fc6270 */
[----:B------:R-:W-:Y:S02]  /*7180*/  ISETP.GE.AND P0, PT, R100, R230, PT ;  /* 0x000000e66400720c */ /* 0x000fe40003f06270 */
[----:B------:R-:W-:Y:S02]  /*7190*/  FSEL R97, R131, -INF , !P5 ;  /* 0xff80000083617808 */ /* 0x000fe40006800000 */
[----:B------:R-:W-:-:S02]  /*71a0*/  I2FP.F32.S32 R79, R235 ;  /* 0x000000eb004f7245 */ /* 0x000fc40000201400 */
[----:B------:R-:W-:Y:S02]  /*71b0*/  ISETP.GE.AND P5, PT, R62, R230, PT ;  /* 0x000000e63e00720c */ /* 0x000fe40003fa6270 */
[----:B------:R-:W-:Y:S01]  /*71c0*/  FSEL R74, R74, -INF , !P2 ;  /* 0xff8000004a4a7808 */ /* 0x000fe20005000000 */
[----:B------:R-:W-:Y:S01]  /*71d0*/  FFMA.FTZ R126, R79, -UR6, R126 ;  /* 0x800000064f7e7c23 */ /* 0x000fe2000801007e */
[----:B------:R-:W-:Y:S02]  /*71e0*/  FSEL R206, R206, -INF , !P3 ;  /* 0xff800000cece7808 */ /* 0x000fe40005800000 */
[----:B------:R-:W-:Y:S02]  /*71f0*/  FSEL R186, R186, -INF , !P4 ;  /* 0xff800000baba7808 */ /* 0x000fe40006000000 */
[----:B------:R-:W-:Y:S02]  /*7200*/  FSEL R112, R112, -INF , !P6 ;  /* 0xff80000070707808 */ /* 0x000fe40007000000 */
[----:B------:R-:W-:-:S02]  /*7210*/  FSEL R97, R97, -INF , !P0 ;  /* 0xff80000061617808 */ /* 0x000fc40004000000 */
[C---:B------:R-:W-:Y:S02]  /*7220*/  ISETP.GE.AND P3, PT, R58.reuse, R233, PT ;  /* 0x000000e93a00720c */ /* 0x040fe40003f66270 */
[C---:B------:R-:W-:Y:S02]  /*7230*/  ISETP.GE.AND P4, PT, R58.reuse, R232, PT ;  /* 0x000000e83a00720c */ /* 0x040fe40003f86270 */
[----:B------:R-:W-:Y:S02]  /*7240*/  ISETP.GE.AND P6, PT, R58, R231, PT ;  /* 0x000000e73a00720c */ /* 0x000fe40003fc6270 */
[----:B------:R-:W-:Y:S02]  /*7250*/  ISETP.GT.AND P0, PT, R141, R58, PT ;  /* 0x0000003a8d00720c */ /* 0x000fe40003f04270 */
[----:B------:R-:W-:Y:S02]  /*7260*/  FSEL R100, R74, -INF , !P5 ;  /* 0xff8000004a647808 */ /* 0x000fe40006800000 */
[----:B------:R-:W-:-:S02]  /*7270*/  IABS R153, R153 ;  /* 0x0000009900997213 */ /* 0x000fc40000000000 */
[----:B------:R-:W-:Y:S02]  /*7280*/  ISETP.GT.AND P5, PT, R141, R54, PT ;  /* 0x000000368d00720c */ /* 0x000fe40003fa4270 */
[----:B------:R-:W-:Y:S02]  /*7290*/  FSEL R197, R56, -INF , !P3 ;  /* 0xff80000038c57808 */ /* 0x000fe40005800000 */
[----:B------:R-:W-:Y:S02]  /*72a0*/  FSEL R183, R183, -INF , !P4 ;  /* 0xff800000b7b77808 */ /* 0x000fe40006000000 */
[----:B------:R-:W-:Y:S02]  /*72b0*/  FSEL R109, R109, -INF , !P6 ;  /* 0xff8000006d6d7808 */ /* 0x000fe40007000000 */
[----:B------:R-:W-:Y:S02]  /*72c0*/  ISETP.GE.AND P2, PT, R58, R230, PT ;  /* 0x000000e63a00720c */ /* 0x000fe40003f46270 */
[----:B------:R-:W-:-:S02]  /*72d0*/  ISETP.GE.AND P3, PT, R54, R233, PT ;  /* 0x000000e93600720c */ /* 0x000fc40003f66270 */
[C---:B------:R-:W-:Y:S02]  /*72e0*/  ISETP.GE.AND P4, PT, R54.reuse, R232, PT ;  /* 0x000000e83600720c */ /* 0x040fe40003f86270 */
[C---:B------:R-:W-:Y:S02]  /*72f0*/  ISETP.GE.AND P6, PT, R54.reuse, R231, PT ;  /* 0x000000e73600720c */ /* 0x040fe40003fc6270 */
[----:B------:R-:W-:Y:S02]  /*7300*/  FSEL R75, R75, -INF , !P0 ;  /* 0xff8000004b4b7808 */ /* 0x000fe40004000000 */
[----:B------:R-:W-:Y:S02]  /*7310*/  I2FP.F32.S32 R153, R153 ;  /* 0x0000009900997245 */ /* 0x000fe40000201400 */
[----:B------:R-:W-:Y:S02]  /*7320*/  ISETP.GE.AND P0, PT, R54, R230, PT ;  /* 0x000000e63600720c */ /* 0x000fe40003f06270 */
[----:B------:R-:W-:-:S02]  /*7330*/  FSEL R110, R126, -INF , !P5 ;  /* 0xff8000007e6e7808 */ /* 0x000fc40006800000 */
[----:B------:R-:W-:Y:S02]  /*7340*/  IABS R108, R108 ;  /* 0x0000006c006c7213 */ /* 0x000fe40000000000 */
[----:B------:R-:W-:Y:S02]  /*7350*/  FSEL R101, R75, -INF , !P2 ;  /* 0xff8000004b657808 */ /* 0x000fe40005000000 */
[----:B------:R-:W-:Y:S02]  /*7360*/  FSEL R236, R236, -INF , !P3 ;  /* 0xff800000ecec7808 */ /* 0x000fe40005800000 */
[----:B------:R-:W-:Y:S02]  /*7370*/  FSEL R194, R194, -INF , !P4 ;  /* 0xff800000c2c27808 */ /* 0x000fe40006000000 */
[----:B------:R-:W-:Y:S02]  /*7380*/  FSEL R116, R80, -INF , !P6 ;  /* 0xff80000050747808 */ /* 0x000fe40007000000 */
[----:B------:R-:W-:-:S02]  /*7390*/  ISETP.GT.AND P2, PT, R141, R42, PT ;  /* 0x0000002a8d00720c */ /* 0x000fc40003f44270 */
[C---:B------:R-:W-:Y:S02]  /*73a0*/  ISETP.GE.AND P3, PT, R42.reuse, R233, PT ;  /* 0x000000e92a00720c */ /* 0x040fe40003f66270 */
[C---:B------:R-:W-:Y:S02]  /*73b0*/  ISETP.GE.AND P4, PT, R42.reuse, R232, PT ;  /* 0x000000e82a00720c */ /* 0x040fe40003f86270 */
[C---:B------:R-:W-:Y:S02]  /*73c0*/  ISETP.GE.AND P5, PT, R42.reuse, R231, PT ;  /* 0x000000e72a00720c */ /* 0x040fe40003fa6270 */
[----:B------:R-:W-:Y:S01]  /*73d0*/  ISETP.GE.AND P6, PT, R42, R230, PT ;  /* 0x000000e62a00720c */ /* 0x000fe20003fc6270 */
[----:B------:R-:W-:Y:S01]  /*73e0*/  FFMA.FTZ R42, R153, -UR6, R70 ;  /* 0x80000006992a7c23 */ /* 0x000fe20008010046 */
[----:B------:R-:W-:Y:S02]  /*73f0*/  FSEL R110, R110, -INF , !P0 ;  /* 0xff8000006e6e7808 */ /* 0x000fe40004000000 */
[----:B------:R-:W-:-:S02]  /*7400*/  I2FP.F32.S32 R58, R108 ;  /* 0x0000006c003a7245 */ /* 0x000fc40000201400 */
[----:B------:R-:W-:Y:S02]  /*7410*/  ISETP.GT.AND P0, PT, R141, R26, PT ;  /* 0x0000001a8d00720c */ /* 0x000fe40003f04270 */
[----:B------:R-:W-:Y:S01]  /*7420*/  FSEL R120, R72, -INF , !P5 ;  /* 0xff80000048787808 */ /* 0x000fe20006800000 */
[----:B------:R-:W-:Y:S01]  /*7430*/  FFMA.FTZ R127, R58, -UR6, R127 ;  /* 0x800000063a7f7c23 */ /* 0x000fe2000801007f */
[----:B------:R-:W-:Y:S02]  /*7440*/  ISETP.GE.AND P5, PT, R26, R230, PT ;  /* 0x000000e61a00720c */ /* 0x000fe40003fa6270 */
[----:B------:R-:W-:Y:S02]  /*7450*/  FSEL R42, R42, -INF , !P0 ;  /* 0xff8000002a2a7808 */ /* 0x000fe40004000000 */
[----:B------:R-:W-:Y:S02]  /*7460*/  IABS R142, R142 ;  /* 0x0000008e008e7213 */ /* 0x000fe40000000000 */
[----:B------:R-:W-:-:S02]  /*7470*/  FSEL R103, R42, -INF , !P5 ;  /* 0xff8000002a677808 */ /* 0x000fc40006800000 */
[----:B------:R-:W-:Y:S02]  /*7480*/  ISETP.GE.AND P5, PT, R22, R232, PT ;  /* 0x000000e81600720c */ /* 0x000fe40003fa6270 */
[----:B------:R-:W-:Y:S02]  /*7490*/  I2FP.F32.S32 R42, R142 ;  /* 0x0000008e002a7245 */ /* 0x000fe40000201400 */
[----:B------:R-:W-:Y:S02]  /*74a0*/  FSEL R108, R127, -INF , !P2 ;  /* 0xff8000007f6c7808 */ /* 0x000fe40005000000 */
[----:B------:R-:W-:Y:S01]  /*74b0*/  FSEL R70, R52, -INF , !P3 ;  /* 0xff80000034467808 */ /* 0x000fe20005800000 */
[----:B------:R-:W-:Y:S01]  /*74c0*/  FFMA.FTZ R42, R42, -UR6, R71 ;  /* 0x800000062a2a7c23 */ /* 0x000fe20008010047 */
[----:B------:R-:W-:Y:S02]  /*74d0*/  FSEL R192, R192, -INF , !P4 ;  /* 0xff800000c0c07808 */ /* 0x000fe40006000000 */
[----:B------:R-:W-:-:S02]  /*74e0*/  FSEL R173, R173, -INF , !P5 ;  /* 0xff800000adad7808 */ /* 0x000fc40006800000 */
[C---:B------:R-:W-:Y:S02]  /*74f0*/  ISETP.GE.AND P3, PT, R26.reuse, R233, PT ;  /* 0x000000e91a00720c */ /* 0x040fe40003f66270 */
[C---:B------:R-:W-:Y:S02]  /*7500*/  ISETP.GE.AND P4, PT, R26.reuse, R232, PT ;  /* 0x000000e81a00720c */ /* 0x040fe40003f86270 */
[-C--:B------:R-:W-:Y:S02]  /*7510*/  ISETP.GE.AND P2, PT, R26, R231.reuse, PT ;  /* 0x000000e71a00720c */ /* 0x080fe40003f46270 */
[----:B------:R-:W-:Y:S02]  /*7520*/  FSEL R108, R108, -INF , !P6 ;  /* 0xff8000006c6c7808 */ /* 0x000fe40007000000 */
[----:B------:R-:W-:Y:S02]  /*7530*/  ISETP.GE.AND P5, PT, R22, R231, PT ;  /* 0x000000e71600720c */ /* 0x000fe40003fa6270 */
[----:B------:R-:W-:-:S02]  /*7540*/  ISETP.GT.AND P6, PT, R141, R22, PT ;  /* 0x000000168d00720c */ /* 0x000fc40003fc4270 */
[----:B------:R-:W-:Y:S02]  /*7550*/  IABS R26, R115 ;  /* 0x00000073001a7213 */ /* 0x000fe40000000000 */
[----:B------:R-:W-:Y:S02]  /*7560*/  FSEL R124, R124, -INF , !P5 ;  /* 0xff8000007c7c7808 */ /* 0x000fe40006800000 */
[----:B------:R-:W-:Y:S02]  /*7570*/  I2FP.F32.S32 R75, R26 ;  /* 0x0000001a004b7245 */ /* 0x000fe40000201400 */
[----:B------:R-:W-:Y:S02]  /*7580*/  ISETP.GE.AND P5, PT, R22, R230, PT ;  /* 0x000000e61600720c */ /* 0x000fe40003fa6270 */
[----:B------:R-:W-:Y:S01]  /*7590*/  FSEL R42, R42, -INF , !P6 ;  /* 0xff8000002a2a7808 */ /* 0x000fe20007000000 */
[----:B------:R-:W-:Y:S01]  /*75a0*/  FFMA.FTZ R75, R75, -UR6, R122 ;  /* 0x800000064b4b7c23 */ /* 0x000fe2000801007a */
[----:B------:R-:W-:-:S02]  /*75b0*/  FSEL R195, R195, -INF , !P3 ;  /* 0xff800000c3c37808 */ /* 0x000fc40005800000 */
[----:B------:R-:W-:Y:S02]  /*75c0*/  FSEL R107, R42, -INF , !P5 ;  /* 0xff8000002a6b7808 */ /* 0x000fe40006800000 */
[----:B------:R-:W-:Y:S02]  /*75d0*/  IABS R86, R86 ;  /* 0x0000005600567213 */ /* 0x000fe40000000000 */
[C---:B------:R-:W-:Y:S02]  /*75e0*/  ISETP.GE.AND P6, PT, R19.reuse, R233, PT ;  /* 0x000000e91300720c */ /* 0x040fe40003fc6270 */
[----:B------:R-:W-:Y:S02]  /*75f0*/  ISETP.GE.AND P5, PT, R19, R232, PT ;  /* 0x000000e81300720c */ /* 0x000fe40003fa6270 */
[----:B------:R-:W-:Y:S02]  /*7600*/  ISETP.GT.AND P3, PT, R141, R19, PT ;  /* 0x000000138d00720c */ /* 0x000fe40003f64270 */
[----:B------:R-:W-:-:S02]  /*7610*/  ISETP.GE.AND P0, PT, R22, R233, PT ;  /* 0x000000e91600720c */ /* 0x000fc40003f06270 */
[----:B------:R-:W-:Y:S02]  /*7620*/  I2FP.F32.S32 R22, R86 ;  /* 0x0000005600167245 */ /* 0x000fe40000201400 */
[----:B------:R-:W-:Y:S02]  /*7630*/  FSEL R212, R212, -INF , !P6 ;  /* 0xff800000d4d47808 */ /* 0x000fe40007000000 */
[----:B------:R-:W-:Y:S01]  /*7640*/  FSEL R188, R188, -INF , !P5 ;  /* 0xff800000bcbc7808 */ /* 0x000fe20006800000 */
[----:B------:R-:W-:Y:S01]  /*7650*/  FFMA.FTZ R123, R22, -UR6, R123 ;  /* 0x80000006167b7c23 */ /* 0x000fe2000801007b */
[----:B------:R-:W-:Y:S02]  /*7660*/  IABS R161, R161 ;  /* 0x000000a100a17213 */ /* 0x000fe40000000000 */
[C---:B------:R-:W-:Y:S02]  /*7670*/  ISETP.GE.AND P6, PT, R19.reuse, R231, PT ;  /* 0x000000e71300720c */ /* 0x040fe40003fc6270 */
[----:B------:R-:W-:-:S02]  /*7680*/  ISETP.GE.AND P5, PT, R19, R230, PT ;  /* 0x000000e61300720c */ /* 0x000fc40003fa6270 */
[----:B------:R-:W-:Y:S02]  /*7690*/  FSEL R75, R75, -INF , !P3 ;  /* 0xff8000004b4b7808 */ /* 0x000fe40005800000 */
[----:B------:R-:W-:Y:S02]  /*76a0*/  IABS R68, R68 ;  /* 0x0000004400447213 */ /* 0x000fe40000000000 */
[----:B------:R-:W-:Y:S02]  /*76b0*/  FSEL R181, R181, -INF , !P4 ;  /* 0xff800000b5b57808 */ /* 0x000fe40006000000 */
[----:B------:R-:W-:Y:S02]  /*76c0*/  I2FP.F32.S32 R161, R161 ;  /* 0x000000a100a17245 */ /* 0x000fe40000201400 */
[----:B------:R-:W-:Y:S02]  /*76d0*/  FSEL R131, R36, -INF , !P6 ;  /* 0xff80000024837808 */ /* 0x000fe40007000000 */
[----:B------:R-:W-:Y:S01]  /*76e0*/  FSEL R114, R75, -INF , !P5 ;  /* 0xff8000004b727808 */ /* 0x000fe20006800000 */
[----:B------:R-:W-:Y:S01]  /*76f0*/  FFMA.FTZ R66, R161, -UR6, R66 ;  /* 0x80000006a1427c23 */ /* 0x000fe20008010042 */
[----:B------:R-:W-:-:S02]  /*7700*/  ISETP.GT.AND P4, PT, R141, R18, PT ;  /* 0x000000128d00720c */ /* 0x000fc40003f84270 */
[C---:B------:R-:W-:Y:S02]  /*7710*/  ISETP.GE.AND P3, PT, R18.reuse, R233, PT ;  /* 0x000000e91200720c */ /* 0x040fe40003f66270 */
[C---:B------:R-:W-:Y:S02]  /*7720*/  ISETP.GE.AND P6, PT, R18.reuse, R232, PT ;  /* 0x000000e81200720c */ /* 0x040fe40003fc6270 */
[----:B------:R-:W-:Y:S02]  /*7730*/  ISETP.GE.AND P5, PT, R18, R231, PT ;  /* 0x000000e71200720c */ /* 0x000fe40003fa6270 */
[----:B------:R-:W-:Y:S02]  /*7740*/  I2FP.F32.S32 R68, R68 ;  /* 0x0000004400447245 */ /* 0x000fe40000201400 */
[----:B------:R-:W-:Y:S02]  /*7750*/  FSEL R115, R48, -INF , !P2 ;  /* 0xff80000030737808 */ /* 0x000fe40005000000 */
[----:B------:R-:W-:Y:S01]  /*7760*/  FSEL R193, R193, -INF , !P3 ;  /* 0xff800000c1c17808 */ /* 0x000fe20005800000 */
[----:B------:R-:W-:Y:S01]  /*7770*/  FFMA.FTZ R67, R68, -UR6, R67 ;  /* 0x8000000644437c23 */ /* 0x000fe20008010043 */
[----:B------:R-:W-:-:S02]  /*7780*/  FSEL R190, R190, -INF , !P6 ;  /* 0xff800000bebe7808 */ /* 0x000fc40007000000 */
[----:B------:R-:W-:Y:S02]  /*7790*/  FSEL R118, R123, -INF , !P4 ;  /* 0xff8000007b767808 */ /* 0x000fe40006000000 */
[----:B------:R-:W-:Y:S02]  /*77a0*/  FSEL R164, R164, -INF , !P5 ;  /* 0xff800000a4a47808 */ /* 0x000fe40006800000 */
[----:B------:R-:W-:Y:S02]  /*77b0*/  ISETP.GT.AND P2, PT, R141, R96, PT ;  /* 0x000000608d00720c */ /* 0x000fe40003f44270 */
[----:B------:R-:W-:Y:S02]  /*77c0*/  FSEL R189, R189, -INF , !P0 ;  /* 0xff800000bdbd7808 */ /* 0x000fe40004000000 */
[----:B------:R-:W-:Y:S02]  /*77d0*/  ISETP.GE.AND P3, PT, R18, R230, PT ;  /* 0x000000e61200720c */ /* 0x000fe40003f66270 */
[----:B------:R-:W-:-:S02]  /*77e0*/  ISETP.GE.AND P6, PT, R96, R233, PT ;  /* 0x000000e96000720c */ /* 0x000fc40003fc6270 */
[C---:B------:R-:W-:Y:S02]  /*77f0*/  ISETP.GE.AND P5, PT, R96.reuse, R232, PT ;  /* 0x000000e86000720c */ /* 0x040fe40003fa6270 */
[----:B------:R-:W-:Y:S02]  /*7800*/  ISETP.GE.AND P4, PT, R96, R231, PT ;  /* 0x000000e76000720c */ /* 0x000fe40003f86270 */
[----:B------:R-:W-:Y:S02]  /*7810*/  ISETP.GT.AND P0, PT, R141, R14, PT ;  /* 0x0000000e8d00720c */ /* 0x000fe40003f04270 */
[----:B------:R-:W-:Y:S02]  /*7820*/  FSEL R118, R118, -INF , !P3 ;  /* 0xff80000076767808 */ /* 0x000fe40005800000 */
[----:B------:R-:W-:Y:S02]  /*7830*/  FSEL R222, R222, -INF , !P6 ;  /* 0xff800000dede7808 */ /* 0x000fe40007000000 */
[----:B------:R-:W-:-:S02]  /*7840*/  FSEL R185, R185, -INF , !P5 ;  /* 0xff800000b9b97808 */ /* 0x000fc40006800000 */
[----:B------:R-:W-:Y:S02]  /*7850*/  FSEL R129, R129, -INF , !P4 ;  /* 0xff80000081817808 */ /* 0x000fe40006000000 */
[----:B------:R-:W-:Y:S02]  /*7860*/  FSEL R66, R66, -INF , !P2 ;  /* 0xff80000042427808 */ /* 0x000fe40005000000 */
[----:B------:R-:W-:Y:S02]  /*7870*/  ISETP.GE.AND P3, PT, R96, R230, PT ;  /* 0x000000e66000720c */ /* 0x000fe40003f66270 */
[C---:B------:R-:W-:Y:S02]  /*7880*/  ISETP.GE.AND P6, PT, R14.reuse, R233, PT ;  /* 0x000000e90e00720c */ /* 0x040fe40003fc6270 */
[C---:B------:R-:W-:Y:S02]  /*7890*/  ISETP.GE.AND P5, PT, R14.reuse, R232, PT ;  /* 0x000000e80e00720c */ /* 0x040fe40003fa6270 */
[----:B------:R-:W-:-:S02]  /*78a0*/  ISETP.GE.AND P4, PT, R14, R231, PT ;  /* 0x000000e70e00720c */ /* 0x000fc40003f86270 */
[----:B------:R-:W-:Y:S02]  /*78b0*/  ISETP.GE.AND P2, PT, R14, R230, PT ;  /* 0x000000e60e00720c */ /* 0x000fe40003f46270 */
        /* <DEDUP_REMOVED lines=11> */
[----:B------:R-:W-:Y:S01]  /*7970*/  UIADD3 UR9, UPT, UPT, UR21, -0x2, URZ ;  /* 0xfffffffe15097890 */ /* 0x000fe2000fffe0ff */
[----:B------:R-:W-:Y:S02]  /*7980*/  IMAD.U32 R28, RZ, RZ, UR14 ;  /* 0x0000000eff1c7e24 */ /* 0x000fe4000f8e00ff */
[----:B------:R-:W-:Y:S01]  /*7990*/  IMAD.U32 R67, RZ, RZ, UR15 ;  /* 0x0000000fff437e24 */ /* 0x000fe2000f8e00ff */
[----:B------:R-:W-:Y:S01]  /*79a0*/  UIMAD.WIDE.U32 UR10, UR9, UR14, URZ ;  /* 0x0000000e090a72a5 */ /* 0x000fe2000f8e00ff */
[----:B------:R-:W-:Y:S02]  /*79b0*/  IMAD.U32 R26, RZ, RZ, UR14 ;  /* 0x0000000eff1a7e24 */ /* 0x000fe4000f8e00ff */
[----:B------:R-:W-:Y:S01]  /*79c0*/  IMAD.U32 R71, RZ, RZ, UR15 ;  /* 0x0000000fff477e24 */ /* 0x000fe2000f8e00ff */
[----:B------:R-:W-:-:S02]  /*79d0*/  UIMAD UR9, UR9, UR15, UR11 ;  /* 0x0000000f090972a4 */ /* 0x000fc4000f8e020b */
[----:B------:R-:W-:Y:S02]  /*79e0*/  USHF.L.U32 UR8, UR10, 0x7, URZ ;  /* 0x000000070a087899 */ /* 0x000fe400080006ff */
[----:B------:R-:W-:Y:S01]  /*79f0*/  USHF.L.U64.HI UR9, UR10, 0x7, UR9 ;  /* 0x000000070a097899 */ /* 0x000fe20008010209 */
[C---:B-1----:R-:W-:Y:S02]  /*7a00*/  ISETP.GE.AND P0, PT, R221.reuse, UR7, PT ;  /* 0x00000007dd007c0c */ /* 0x042fe4000bf06270 */
[----:B------:R-:W-:Y:S01]  /*7a10*/  ISETP.GE.AND P2, PT, R221, UR7, PT ;  /* 0x00000007dd007c0c */ /* 0x000fe2000bf46270 */
[----:B------:R-:W-:Y:S02]  /*7a20*/  IMAD.U32 R14, RZ, RZ, UR8 ;  /* 0x00000008ff0e7e24 */ /* 0x000fe4000f8e00ff */
[----:B------:R-:W-:-:S08]  /*7a30*/  IMAD.U32 R19, RZ, RZ, UR9 ;  /* 0x00000009ff137e24 */ /* 0x000fd0000f8e00ff */
[----:B------:R-:W-:Y:S02]  /*7a40*/  @!P0 LEA R18, P4, R18, UR8, 0x5 ;  /* 0x0000000812128c11 */ /* 0x000fe4000f8828ff */
[----:B------:R-:W-:Y:S02]  /*7a50*/  @!P0 LEA R22, P3, R22, UR8, 0x6 ;  /* 0x0000000816168c11 */ /* 0x000fe4000f8630ff */
[-C--:B------:R-:W-:Y:S02]  /*7a60*/  @!P2 LEA R78, P5, R14, R227.reuse, 0x1 ;  /* 0x000000e30e4ea211 */ /* 0x080fe400078a08ff */
[----:B------:R-:W-:Y:S02]  /*7a70*/  @!P0 LEA.HI.X R67, R28, UR9, R67, 0x5, P4 ;  /* 0x000000091c438c11 */ /* 0x000fe4000a0f2c43 */
[----:B------:R-:W-:Y:S02]  /*7a80*/  @!P0 LEA R74, P4, R18, R227, 0x1 ;  /* 0x000000e3124a8211 */ /* 0x000fe400078808ff */
[----:B------:R-:W-:-:S02]  /*7a90*/  @!P0 LEA.HI.X R71, R26, UR9, R71, 0x6, P3 ;  /* 0x000000091a478c11 */ /* 0x000fc400098f3447 */
        /* <DEDUP_REMOVED lines=33> */
.L_x_1044:
[----:B------:R-:W-:Y:S05]  /*7cb0*/  BSYNC.RECONVERGENT B0 ;  /* 0x0000000000007941 */ /* 0x000fea0003800200 */
.L_x_1043:
[----:B------:R-:W0:Y:S02]  /*7cc0*/  LDGDEPBAR ;  /* 0x00000000000079af */ /* 0x000e240000000000 */
.L_x_1042:
[----:B------:R-:W-:Y:S01]  /*7cd0*/  SHF.R.U32.HI R19, RZ, 0x5, R228 ;  /* 0x00000005ff137819 */ /* 0x000fe200000116e4 */
[----:B------:R-:W-:Y:S01]  /*7ce0*/  IMAD.U32 R210, RZ, RZ, UR25 ;  /* 0x00000019ffd27e24 */ /* 0x000fe2000f8e00ff */
[----:B------:R-:W-:Y:S01]  /*7cf0*/  USHF.L.U32 UR31, UR16, 0x2, URZ ;  /* 0x00000002101f7899 */ /* 0x000fe200080006ff */
[----:B------:R-:W-:Y:S01]  /*7d00*/  STL.64 [R1+0x38], R230 ;  /* 0x000038e601007387 */ /* 0x000fe20000100a00 */
[----:B------:R-:W-:Y:S01]  /*7d10*/  IMAD.IADD R218, R179, 0x1, R2 ;  /* 0x00000001b3da7824 */ /* 0x000fe200078e0202 */
[----:B------:R-:W-:Y:S01]  /*7d20*/  UIADD3 UR17, UPT, UPT, UR32, -0x61c88647, URZ ;  /* 0x9e3779b920117890 */ /* 0x000fe2000fffe0ff */
[----:B------:R-:W-:Y:S01]  /*7d30*/  IMAD R210, R210, 0x8, R19 ;  /* 0x00000008d2d27824 */ /* 0x000fe200078e0213 */
[----:B------:R3:W-:Y:S01]  /*7d40*/  STL.64 [R1+0x30], R226 ;  /* 0x000030e201007387 */ /* 0x0007e20000100a00 */
[----:B------:R-:W-:Y:S01]  /*7d50*/  IMAD.U32 R2, RZ, RZ, UR31 ;  /* 0x0000001fff027e24 */ /* 0x000fe2000f8e00ff */
[----:B------:R-:W-:Y:S01]  /*7d60*/  UIADD3 UR7, UPT, UPT, UR31, 0x1, URZ ;  /* 0x000000011f077890 */ /* 0x000fe2000fffe0ff */
[C---:B------:R-:W-:Y:S01]  /*7d70*/  VIADD R208, R210.reuse, 0x4 ;  /* 0x00000004d2d07836 */ /* 0x040fe20000000000 */
[----:B------:R-:W-:Y:S01]  /*7d80*/  UIADD3 UR8, UPT, UPT, UR33, -0x4498517b, URZ ;  /* 0xbb67ae8521087890 */ /* 0x000fe2000fffe0ff */
[----:B------:R-:W-:Y:S01]  /*7d90*/  IMAD.WIDE.U32 R210, R210, -0x326172a9, RZ ;  /* 0xcd9e8d57d2d27825 */ /* 0x000fe200078e00ff */
[----:B------:R-:W-:Y:S01]  /*7da0*/  UIADD3 UR30, UPT, UPT, UR33, 0x76cf5d0a, URZ ;  /* 0x76cf5d0a211e7890 */ /* 0x000fe2000fffe0ff */
[----:B------:R-:W-:Y:S01]  /*7db0*/  FMNMX3.FTZ R58, R37, R53, R95, !PT ;  /* 0x00000035253a7276 */ /* 0x000fe2000781005f */
[----:B------:R-:W-:Y:S01]  /*7dc0*/  UIADD3 UR11, UPT, UPT, UR32, 0x3c6ef372, URZ ;  /* 0x3c6ef372200b7890 */ /* 0x000fe2000fffe0ff */
[----:B------:R-:W-:Y:S01]  /*7dd0*/  IMAD.WIDE.U32 R208, R208, -0x326172a9, RZ ;  /* 0xcd9e8d57d0d07825 */ /* 0x000fe200078e00ff */
[----:B------:R-:W-:Y:S01]  /*7de0*/  LOP3.LUT R250, R3, UR32, R211, 0x96, !PT ;  /* 0x0000002003fa7c12 */ /* 0x000fe2000f8e96d3 */
[----:B------:R-:W-:Y:S01]  /*7df0*/  UIADD3 UR10, UPT, UPT, UR32, -0x255992d5, URZ ;  /* 0xdaa66d2b200a7890 */ /* 0x000fe2000fffe0ff */
[----:B------:R-:W-:Y:S01]  /*7e00*/  FMNMX3.FTZ R36, R117, R7, R5, !PT ;  /* 0x0000000775247276 */ /* 0x000fe20007810005 */
[----:B------:R-:W-:Y:S01]  /*7e10*/  IMAD.U32 R18, RZ, RZ, UR7 ;  /* 0x00000007ff127e24 */ /* 0x000fe2000f8e00ff */
[----:B------:R-:W-:Y:S01]  /*7e20*/  LOP3.LUT R246, R3, UR32, R209, 0x96, !PT ;  /* 0x0000002003f67c12 */ /* 0x000fe2000f8e96d1 */
[----:B------:R-:W-:Y:S01]  /*7e30*/  IMAD.WIDE.U32 R250, R250, -0x2daee0ad, RZ ;  /* 0xd2511f53fafa7825 */ /* 0x000fe200078e00ff */
[----:B------:R-:W-:Y:S01]  /*7e40*/  UIADD3 UR29, UPT, UPT, UR33, 0x32370b8f, URZ ;  /* 0x32370b8f211d7890 */ /* 0x000fe2000fffe0ff */
[----:B------:R-:W-:Y:S01]  /*7e50*/  FMNMX3.FTZ R58, R58, R133, R223, !PT ;  /* 0x000000853a3a7276 */ /* 0x000fe200078100df */
[----:B------:R-:W-:Y:S01]  /*7e60*/  UIADD3 UR25, UPT, UPT, UR33, -0x126145ec, URZ ;  /* 0xed9eba1421197890 */ /* 0x000fe2000fffe0ff */
[----:B------:R-:W-:Y:S01]  /*7e70*/  IMAD.WIDE.U32 R246, R246, -0x2daee0ad, RZ ;  /* 0xd2511f53f6f67825 */ /* 0x000fe200078e00ff */
[----:B------:R-:W-:Y:S01]  /*7e80*/  UIADD3 UR9, UPT, UPT, UR32, 0x78dde6e4, URZ ;  /* 0x78dde6e420097890 */ /* 0x000fe2000fffe0ff */
[----:B------:R-:W-:Y:S01]  /*7e90*/  FMNMX3.FTZ R36, R36, R137, R17, !PT ;  /* 0x0000008924247276 */ /* 0x000fe20007810011 */
[----:B------:R-:W-:Y:S01]  /*7ea0*/  UIADD3 UR23, UPT, UPT, UR33, 0x646e171e, URZ ;  /* 0x646e171e21177890 */ /* 0x000fe2000fffe0ff */
[----:B------:R-:W-:Y:S01]  /*7eb0*/  FMNMX3.FTZ R58, R58, R217, R15, !PT ;  /* 0x000000d93a3a7276 */ /* 0x000fe2000781000f */
[----:B------:R-:W-:Y:S01]  /*7ec0*/  UIADD3 UR24, UPT, UPT, UR33, -0x56f99767, URZ ;  /* 0xa906689921187890 */ /* 0x000fe2000fffe0ff */
[----:B------:R-:W-:Y:S01]  /*7ed0*/  FMNMX3.FTZ R36, R36, R13, R11, !PT ;  /* 0x0000000d24247276 */ /* 0x000fe2000781000b */
[----:B------:R-:W-:Y:S01]  /*7ee0*/  UIADD3 UR7, UPT, UPT, UR32, -0x4ab325aa, URZ ;  /* 0xb54cda5620077890 */ /* 0x000fe2000fffe0ff */
[----:B---3--:R-:W-:Y:S01]  /*7ef0*/  IMAD.WIDE.U32 R226, R0, -0x2daee0ad, RZ ;  /* 0xd2511f5300e27825 */ /* 0x008fe200078e00ff */
[----:B------:R-:W-:Y:S01]  /*7f00*/  FMNMX3.FTZ R58, R58, R215, R169, !PT ;  /* 0x000000d73a3a7276 */ /* 0x000fe200078100a9 */
[----:B------:R-:W3:Y:S01]  /*7f10*/  LDCU UR22, c[0x0][0x45c] ;  /* 0x00008b80ff1677ac */ /* 0x000ee20008000800 */
[----:B------:R-:W-:Y:S01]  /*7f20*/  FMNMX3.FTZ R36, R36, R9, R207, !PT ;  /* 0x0000000924247276 */ /* 0x000fe200078100cf */
[----:B------:R-:W-:Y:S01]  /*7f30*/  STL.64 [R1+0x28], R224 ;  /* 0x000028e001007387 */ /* 0x000fe20000100a00 */
[----:B------:R-:W-:-:S02]  /*7f40*/  LOP3.LUT R2, R2, UR33, R227, 0x96, !PT ;  /* 0x0000002102027c12 */ /* 0x000fc4000f8e96e3 */
[----:B------:R-:W-:Y:S01]  /*7f50*/  LOP3.LUT R248, R226, UR8, R251, 0x96, !PT ;  /* 0x00000008e2f87c12 */ /* 0x000fe2000f8e96fb */
[----:B------:R-:W-:Y:S01]  /*7f60*/  STL.64 [R1+0x20], R220 ;  /* 0x000020dc01007387 */ /* 0x000fe20000100a00 */
[----:B------:R-:W-:Y:S01]  /*7f70*/  LOP3.LUT R18, R18, UR33, R227, 0x96, !PT ;  /* 0x0000002112127c12 */ /* 0x000fe2000f8e96e3 */
[----:B------:R-:W-:Y:S01]  /*7f80*/  IMAD.WIDE.U32 R2, R2, -0x326172a9, RZ ;  /* 0xcd9e8d5702027825 */ /* 0x000fe200078e00ff */
[----:B------:R-:W-:Y:S01]  /*7f90*/  LOP3.LUT R244, R226, UR8, R247, 0x96, !PT ;  /* 0x00000008e2f47c12 */ /* 0x000fe2000f8e96f7 */
[----:B------:R-:W-:Y:S01]  /*7fa0*/  UIADD3 UR8, UPT, UPT, UR32, 0x1715609d, URZ ;  /* 0x1715609d20087890 */ /* 0x000fe2000fffe0ff */
[----:B------:R-:W-:Y:S01]  /*7fb0*/  FMNMX3.FTZ R58, R58, R77, R203, !PT ;  /* 0x0000004d3a3a7276 */ /* 0x000fe200078100cb */
[----:B------:R-:W-:Y:S01]  /*7fc0*/  IMAD.WIDE.U32 R248, R248, -0x326172a9, RZ ;  /* 0xcd9e8d57f8f87825 */ /* 0x000fe200078e00ff */
[--C-:B------:R-:W-:Y:S01]  /*7fd0*/  LOP3.LUT R0, R210, UR17, R3.reuse, 0x96, !PT ;  /* 0x00000011d2007c12 */ /* 0x100fe2000f8e9603 */
[----:B------:R-:W-:Y:S01]  /*7fe0*/  STL.64 [R1+0x18], R200 ;  /* 0x000018c801007387 */ /* 0x000fe20000100a00 */
[----:B------:R-:W-:Y:S01]  /*7ff0*/  LOP3.LUT R126, R208, UR17, R3, 0x96, !PT ;  /* 0x00000011d07e7c12 */ /* 0x000fe2000f8e9603 */
[----:B------:R-:W-:Y:S01]  /*8000*/  IMAD.WIDE.U32 R18, R18, -0x326172a9, RZ ;  /* 0xcd9e8d5712127825 */ /* 0x000fe200078e00ff */
[----:B------:R-:W-:Y:S01]  /*8010*/  LOP3.LUT R134, R2, UR11, R249, 0x96, !PT ;  /* 0x0000000b02867c12 */ /* 0x000fe2000f8e96f9 */
[----:B------:R-:W-:Y:S01]  /*8020*/  STL.64 [R1], R226 ;  /* 0x000000e201007387 */ /* 0x000fe20000100a00 */
[----:B------:R-:W-:Y:S01]  /*8030*/  FMNMX3.FTZ R36, R36, R89, R205, !PT ;  /* 0x0000005924247276 */ /* 0x000fe200078100cd */
[----:B-12---:R-:W-:Y:S01]  /*8040*/  IMAD.WIDE.U32 R66, R0, -0x2daee0ad, RZ ;  /* 0xd2511f5300427825 */ /* 0x006fe200078e00ff */
[----:B------:R-:W-:-:S02]  /*8050*/  LOP3.LUT R74, R208, UR17, R19, 0x96, !PT ;  /* 0x00000011d04a7c12 */ /* 0x000fc4000f8e9613 */
[----:B------:R-:W-:Y:S01]  /*8060*/  LOP3.LUT R14, R210, UR17, R19, 0x96, !PT ;  /* 0x00000011d20e7c12 */ /* 0x000fe2000f8e9613 */
[----:B------:R-:W-:Y:S01]  /*8070*/  IMAD.WIDE.U32 R126, R126, -0x2daee0ad, RZ ;  /* 0xd2511f537e7e7825 */ /* 0x000fe200078e00ff */
[----:B------:R-:W-:Y:S02]  /*8080*/  LOP3.LUT R142, R250, UR30, R67, 0x96, !PT ;  /* 0x0000001efa8e7c12 */ /* 0x000fe4000f8e9643 */
[----:B------:R-:W-:Y:S01]  /*8090*/  LOP3.LUT R80, R18, UR11, R249, 0x96, !PT ;  /* 0x0000000b12507c12 */ /* 0x000fe2000f8e96f9 */
[----:B------:R-:W-:Y:S01]  /*80a0*/  IMAD.WIDE.U32 R244, R244, -0x326172a9, RZ ;  /* 0xcd9e8d57f4f47825 */ /* 0x000fe200078e00ff */
[----:B------:R-:W-:Y:S02]  /*80b0*/  LOP3.LUT R78, R246, UR30, R127, 0x96, !PT ;  /* 0x0000001ef64e7c12 */ /* 0x000fe4000f8e967f */
[----:B------:R-:W-:Y:S01]  /*80c0*/  FMNMX3.FTZ R58, R58, R199, R33, !PT ;  /* 0x000000c73a3a7276 */ /* 0x000fe20007810021 */
[----:B------:R-:W-:Y:S01]  /*80d0*/  IMAD.WIDE.U32 R142, R142, -0x326172a9, RZ ;  /* 0xcd9e8d578e8e7825 */ /* 0x000fe200078e00ff */
[----:B------:R-:W-:-:S02]  /*80e0*/  LOP3.LUT R3, R2, UR11, R245, 0x96, !PT ;  /* 0x0000000b02037c12 */ /* 0x000fc4000f8e96f5 */
[----:B------:R-:W-:Y:S01]  /*80f0*/  LOP3.LUT R0, R18, UR11, R245, 0x96, !PT ;  /* 0x0000000b12007c12 */ /* 0x000fe2000f8e96f5 */
[----:B------:R-:W-:Y:S01]  /*8100*/  IMAD.WIDE.U32 R134, R134, -0x2daee0ad, RZ ;  /* 0xd2511f5386867825 */ /* 0x000fe200078e00ff */
[----:B------:R-:W-:Y:S02]  /*8110*/  LOP3.LUT R138, R248, UR10, R143, 0x96, !PT ;  /* 0x0000000af88a7c12 */ /* 0x000fe4000f8e968f */
[----:B------:R-:W-:Y:S01]  /*8120*/  FMNMX3.FTZ R36, R36, R65, R41, !PT ;  /* 0x0000004124247276 */ /* 0x000fe20007810029 */
[----:B------:R-:W-:Y:S01]  /*8130*/  IMAD.WIDE.U32 R74, R74, -0x2daee0ad, RZ ;  /* 0xd2511f534a4a7825 */ /* 0x000fe200078e00ff */
[----:B------:R-:W-:Y:S02]  /*8140*/  LOP3.LUT R2, R66, UR29, R135, 0x96, !PT ;  /* 0x0000001d42027c12 */ /* 0x000fe4000f8e9687 */
[----:B------:R-:W-:Y:S01]  /*8150*/  FMNMX3.FTZ R58, R58, R35, R64, !PT ;  /* 0x000000233a3a7276 */ /* 0x000fe20007810040 */
[----:B------:R-:W-:Y:S01]  /*8160*/  IMAD.WIDE.U32 R78, R78, -0x326172a9, RZ ;  /* 0xcd9e8d574e4e7825 */ /* 0x000fe200078e00ff */
[----:B------:R-:W-:-:S02]  /*8170*/  LOP3.LUT R66, R246, UR30, R75, 0x96, !PT ;  /* 0x0000001ef6427c12 */ /* 0x000fc4000f8e964b */
[----:B------:R-:W-:Y:S01]  /*8180*/  FMNMX3.FTZ R36, R36, R44, R45, !PT ;  /* 0x0000002c24247276 */ /* 0x000fe2000781002d */
        /* <DEDUP_REMOVED lines=34> */
[----:B------:R-:W-:-:S02]  /*83b0*/  FMNMX3.FTZ R36, R36, R108, R103, !PT ;  /* 0x0000006c24247276 */ /* 0x000fc40007810067 */
[----:B------:R-:W-:Y:S01]  /*83c0*/  FMNMX3.FTZ R58, R58, R189, R212, !PT ;  /* 0x000000bd3a3a7276 */ /* 0x000fe200078100d4 */
[----:B------:R-:W-:Y:S01]  /*83d0*/  IMAD.WIDE.U32 R2, R0, -0x2daee0ad, RZ ;  /* 0xd2511f5300027825 */ /* 0x000fe200078e00ff */
[----:B------:R-:W-:Y:S02]  /*83e0*/  LOP3.LUT R0, R78, UR9, R143, 0x96, !PT ;  /* 0x000000094e007c12 */ /* 0x000fe4000f8e968f */
[----:B------:R-:W-:Y:S01]  /*83f0*/  LOP3.LUT R138, R138, UR24, R145, 0x96, !PT ;  /* 0x000000188a8a7c12 */ /* 0x000fe2000f8e9691 */
[----:B------:R-:W-:Y:S01]  /*8400*/  IMAD.MOV.U32 R78, RZ, RZ, R2 ;  /* 0x000000ffff4e7224 */ /* 0x000fe200078e0002 */
[----:B------:R-:W-:Y:S01]  /*8410*/  LOP3.LUT R54, R144, UR23, R3, 0x96, !PT ;  /* 0x0000001790367c12 */ /* 0x000fe2000f8e9603 */
[----:B------:R-:W-:Y:S01]  /*8420*/  IMAD.WIDE.U32 R144, R0, -0x2daee0ad, RZ ;  /* 0xd2511f5300907825 */ /* 0x000fe200078e00ff */
[----:B------:R-:W-:Y:S02]  /*8430*/  FMNMX3.FTZ R3, R24, R20, R6, !PT ;  /* 0x0000001418037276 */ /* 0x000fe40007810006 */
[----:B------:R-:W-:Y:S01]  /*8440*/  FMNMX3.FTZ R0, R51, R21, R121, !PT ;  /* 0x0000001533007276 */ /* 0x000fe20007810079 */
[----:B------:R-:W-:Y:S01]  /*8450*/  IMAD.WIDE.U32 R126, R126, -0x326172a9, RZ ;  /* 0xcd9e8d577e7e7825 */ /* 0x000fe200078e00ff */
[----:B------:R-:W-:-:S02]  /*8460*/  FMNMX3.FTZ R3, R3, R4, R16, !PT ;  /* 0x0000000403037276 */ /* 0x000fc40007810010 */
[----:B------:R-:W-:Y:S01]  /*8470*/  PRMT R42, R2, 0x7771, RZ ;  /* 0x00007771022a7816 */ /* 0x000fe200000000ff */
[----:B------:R-:W-:Y:S01]  /*8480*/  IMAD.WIDE.U32 R74, R74, -0x326172a9, RZ ;  /* 0xcd9e8d574a4a7825 */ /* 0x000fe200078e00ff */
[----:B------:R-:W-:Y:S02]  /*8490*/  FMNMX3.FTZ R3, R3, R12, R10, !PT ;  /* 0x0000000c03037276 */ /* 0x000fe4000781000a */
[----:B------:R-:W-:Y:S01]  /*84a0*/  PRMT R71, R2, 0x7773, RZ ;  /* 0x0000777302477816 */ /* 0x000fe200000000ff */
[----:B------:R-:W-:Y:S01]  /*84b0*/  IMAD.WIDE.U32 R138, R138, -0x326172a9, RZ ;  /* 0xcd9e8d578a8a7825 */ /* 0x000fe200078e00ff */
[----:B------:R-:W-:Y:S02]  /*84c0*/  FMNMX3.FTZ R3, R3, R8, R40, !PT ;  /* 0x0000000803037276 */ /* 0x000fe40007810028 */
[----:B------:R-:W-:Y:S02]  /*84d0*/  PRMT R28, R2, 0x7772, RZ ;  /* 0x00007772021c7816 */ /* 0x000fe400000000ff */
        /* <DEDUP_REMOVED lines=25> */
[----:B------:R-:W1:Y:S01]  /*8670*/  SHFL.BFLY PT, R135, R2, 0x2, 0x1f ;  /* 0x0c401f0002877f89 */ /* 0x000e6200000e0000 */
[----:B------:R-:W-:-:S02]  /*8680*/  FMNMX3.FTZ R0, R0, R192, R181, !PT ;  /* 0x000000c000007276 */ /* 0x000fc400078100b5 */
[----:B------:R-:W-:Y:S02]  /*8690*/  FMNMX3.FTZ R36, R36, R118, R113, !PT ;  /* 0x0000007624247276 */ /* 0x000fe40007810071 */
[----:B------:R-:W-:Y:S02]  /*86a0*/  FMNMX.FTZ R58, R191, R58, !PT ;  /* 0x0000003abf3a7209 */ /* 0x000fe40007810000 */
[----:B------:R-:W-:Y:S02]  /*86b0*/  FMNMX3.FTZ R0, R0, R173, R188, !PT ;  /* 0x000000ad00007276 */ /* 0x000fe400078100bc */
[----:B------:R-:W-:Y:S01]  /*86c0*/  FMNMX.FTZ R36, R111, R36, !PT ;  /* 0x000000246f247209 */ /* 0x000fe20007810000 */
[----:B------:R-:W2:Y:S01]  /*86d0*/  SHFL.BFLY PT, R125, R58, 0x2, 0x1f ;  /* 0x0c401f003a7d7f89 */ /* 0x000ea200000e0000 */
[----:B------:R-:W-:Y:S02]  /*86e0*/  FMNMX3.FTZ R0, R0, R190, R185, !PT ;  /* 0x000000be00007276 */ /* 0x000fe400078100b9 */
[----:B------:R-:W-:Y:S01]  /*86f0*/  LOP3.LUT R142, R142, UR8, R127, 0x96, !PT ;  /* 0x000000088e8e7c12 */ /* 0x000fe2000f8e967f */
[----:B------:R-:W4:Y:S01]  /*8700*/  SHFL.BFLY PT, R81, R36, 0x2, 0x1f ;  /* 0x0c401f0024517f89 */ /* 0x000f2200000e0000 */
[----:B------:R-:W-:Y:S01]  /*8710*/  FMNMX.FTZ R3, R175, R0, !PT ;  /* 0x00000000af037209 */ /* 0x000fe20007810000 */
[----:B------:R-:W-:Y:S01]  /*8720*/  IMAD.MOV.U32 R0, RZ, RZ, R138 ;  /* 0x000000ffff007224 */ /* 0x000fe200078e008a */
[----:B------:R-:W-:Y:S01]  /*8730*/  LOP3.LUT R72, R18, UR24, R145, 0x96, !PT ;  /* 0x0000001812487c12 */ /* 0x000fe2000f8e9691 */
[----:B------:R-:W-:Y:S01]  /*8740*/  IMAD.WIDE.U32 R142, R142, -0x2daee0ad, RZ ;  /* 0xd2511f538e8e7825 */ /* 0x000fe200078e00ff */
[----:B------:R-:W-:Y:S01]  /*8750*/  PRMT R28, R28, 0x5410, R71 ;  /* 0x000054101c1c7816 */ /* 0x000fe20000000047 */
[----:B------:R-:W3:Y:S01]  /*8760*/  SHFL.BFLY PT, R82, R3, 0x2, 0x1f ;  /* 0x0c401f0003527f89 */ /* 0x000ee200000e0000 */
[----:B------:R-:W-:Y:S01]  /*8770*/  LOP3.LUT R66, R66, UR9, R75, 0x96, !PT ;  /* 0x0000000942427c12 */ /* 0x000fe2000f8e964b */
[----:B------:R-:W-:Y:S01]  /*8780*/  IMAD.MOV.U32 R18, RZ, RZ, R142 ;  /* 0x000000ffff127224 */ /* 0x000fe200078e008e */
[----:B------:R-:W-:Y:S01]  /*8790*/  LOP3.LUT R71, R78, 0xff, RZ, 0xc0, !PT ;  /* 0x000000ff4e477812 */ /* 0x000fe200078ec0ff */
[----:B------:R-:W-:Y:S01]  /*87a0*/  IMAD.WIDE.U32 R78, R72, -0x326172a9, RZ ;  /* 0xcd9e8d57484e7825 */ /* 0x000fe200078e00ff */
[----:B-1----:R-:W-:-:S02]  /*87b0*/  FMNMX.FTZ R135, R2, R135, !PT ;  /* 0x0000008702877209 */ /* 0x002fc40007810000 */
[C---:B------:R-:W-:Y:S01]  /*87c0*/  PRMT R75, R142.reuse, 0x7773, RZ ;  /* 0x000077738e4b7816 */ /* 0x040fe200000000ff */
[----:B------:R-:W-:Y:S01]  /*87d0*/  IMAD.MOV.U32 R72, RZ, RZ, R78 ;  /* 0x000000ffff487224 */ /* 0x000fe200078e004e */
[----:B------:R-:W-:Y:S01]  /*87e0*/  PRMT R56, R142, 0x7772, RZ ;  /* 0x000077728e387816 */ /* 0x000fe200000000ff */
[----:B------:R-:W1:Y:S01]  /*87f0*/  SHFL.BFLY PT, R2, R135, 0x1, 0x1f ;  /* 0x0c201f0087027f89 */ /* 0x000e6200000e0000 */
[----:B------:R-:W-:Y:S01]  /*8800*/  PRMT R68, R138, 0x7773, RZ ;  /* 0x000077738a447816 */ /* 0x000fe200000000ff */
[----:B------:R-:W-:Y:S01]  /*8810*/  IMAD.WIDE.U32 R66, R66, -0x2daee0ad, RZ ;  /* 0xd2511f5342427825 */ /* 0x000fe200078e00ff */
[----:B------:R-:W-:Y:S02]  /*8820*/  PRMT R56, R56, 0x5410, R75 ;  /* 0x0000541038387816 */ /* 0x000fe4000000004b */
[----:B--2---:R-:W-:Y:S02]  /*8830*/  FMNMX.FTZ R125, R58, R125, !PT ;  /* 0x0000007d3a7d7209 */ /* 0x004fe40007810000 */
[----:B------:R-:W-:-:S02]  /*8840*/  LOP3.LUT R75, R126, UR7, R79, 0x96, !PT ;  /* 0x000000077e4b7c12 */ /* 0x000fc4000f8e964f */
[----:B----4-:R-:W-:Y:S02]  /*8850*/  FMNMX.FTZ R81, R36, R81, !PT ;  /* 0x0000005124517209 */ /* 0x010fe40007810000 */
[----:B------:R-:W2:Y:S01]  /*8860*/  SHFL.BFLY PT, R36, R125, 0x1, 0x1f ;  /* 0x0c201f007d247f89 */ /* 0x000ea200000e0000 */
[----:B------:R-:W-:Y:S02]  /*8870*/  LOP3.LUT R79, R0, 0xff, RZ, 0xc0, !PT ;  /* 0x000000ff004f7812 */ /* 0x000fe400078ec0ff */
[----:B---3--:R-:W-:Y:S01]  /*8880*/  FMNMX.FTZ R82, R3, R82, !PT ;  /* 0x0000005203527209 */ /* 0x008fe20007810000 */
[----:B------:R-:W3:Y:S01]  /*8890*/  SHFL.BFLY PT, R0, R81, 0x1, 0x1f ;  /* 0x0c201f0051007f89 */ /* 0x000ee200000e0000 */
[----:B------:R-:W-:Y:S02]  /*88a0*/  PRMT R19, R138, 0x7772, RZ ;  /* 0x000077728a137816 */ /* 0x000fe400000000ff */
[----:B------:R-:W-:Y:S01]  /*88b0*/  PRMT R42, R71, 0x5410, R42 ;  /* 0x00005410472a7816 */ /* 0x000fe2000000002a */
[----:B------:R-:W4:Y:S01]  /*88c0*/  SHFL.BFLY PT, R3, R82, 0x1, 0x1f ;  /* 0x0c201f0052037f89 */ /* 0x000f2200000e0000 */
[----:B------:R-:W-:-:S02]  /*88d0*/  PRMT R19, R19, 0x5410, R68 ;  /* 0x0000541013137816 */ /* 0x000fc40000000044 */
[C---:B------:R-:W-:Y:S02]  /*88e0*/  PRMT R68, R78.reuse, 0x7771, RZ ;  /* 0x000077714e447816 */ /* 0x040fe400000000ff */
[----:B-1----:R-:W-:Y:S02]  /*88f0*/  FMNMX.FTZ R2, R135, R2, !PT ;  /* 0x0000000287027209 */ /* 0x002fe40007810000 */
[C---:B------:R-:W-:Y:S02]  /*8900*/  PRMT R86, R78.reuse, 0x7773, RZ ;  /* 0x000077734e567816 */ /* 0x040fe400000000ff */
[----:B------:R-:W-:Y:S01]  /*8910*/  PRMT R71, R78, 0x7772, RZ ;  /* 0x000077724e477816 */ /* 0x000fe200000000ff */
[C---:B------:R-:W-:Y:S01]  /*8920*/  FMUL.FTZ R179, R2.reuse, UR22 ;  /* 0x0000001602b37c20 */ /* 0x040fe20008410000 */
[----:B------:R-:W1:Y:S01]  /*8930*/  LDC R78, c[0x0][0x4f8] ;  /* 0x00013e00ff4e7b82 */ /* 0x000e620000000800 */
[----:B------:R-:W-:Y:S02]  /*8940*/  FSETP.NEU.FTZ.AND P0, PT, R2, -INF , PT ;  /* 0xff8000000200780b */ /* 0x000fe40003f1d000 */
[----:B------:R-:W-:-:S02]  /*8950*/  PRMT R22, R138, 0x7771, RZ ;  /* 0x000077718a167816 */ /* 0x000fc400000000ff */
[----:B--2---:R-:W-:Y:S02]  /*8960*/  FMNMX.FTZ R36, R125, R36, !PT ;  /* 0x000000247d247209 */ /* 0x004fe40007810000 */
[----:B------:R-:W-:Y:S02]  /*8970*/  FSEL R179, R179, RZ, P0 ;  /* 0x000000ffb3b37208 */ /* 0x000fe40000000000 */
[----:B---3--:R-:W-:Y:S01]  /*8980*/  FMNMX.FTZ R0, R81, R0, !PT ;  /* 0x0000000051007209 */ /* 0x008fe20007810000 */
[C---:B------:R-:W-:Y:S01]  /*8990*/  FMUL.FTZ R238, R36.reuse, UR22 ;  /* 0x0000001624ee7c20 */ /* 0x040fe20008410000 */
[----:B------:R-:W-:Y:S01]  /*89a0*/  FSETP.NEU.FTZ.AND P0, PT, R36, -INF , PT ;  /* 0xff8000002400780b */ /* 0x000fe20003f1d000 */
[--C-:B------:R-:W-:Y:S01]  /*89b0*/  FFMA.FTZ R130, R24, UR22, -R179.reuse ;  /* 0x0000001618827c23 */ /* 0x100fe200080108b3 */
[----:B----4-:R-:W-:Y:S01]  /*89c0*/  FMNMX.FTZ R3, R82, R3, !PT ;  /* 0x0000000352037209 */ /* 0x010fe20007810000 */
[----:B------:R-:W-:Y:S01]  /*89d0*/  FMUL.FTZ R168, R0, UR22 ;  /* 0x0000001600a87c20 */ /* 0x000fe20008410000 */
[----:B------:R-:W-:Y:S01]  /*89e0*/  FSEL R238, R238, RZ, P0 ;  /* 0x000000ffeeee7208 */ /* 0x000fe20000000000 */
[----:B------:R-:W-:Y:S01]  /*89f0*/  FFMA.FTZ R125, R20, UR22, -R179 ;  /* 0x00000016147d7c23 */ /* 0x000fe200080108b3 */
[----:B------:R-:W-:Y:S01]  /*8a00*/  FSETP.NEU.FTZ.AND P0, PT, R0, -INF , PT ;  /* 0xff8000000000780b */ /* 0x000fe20003f1d000 */
[----:B------:R-:W-:Y:S01]  /*8a10*/  FMUL.FTZ R204, R3, UR22 ;  /* 0x0000001603cc7c20 */ /* 0x000fe20008410000 */
[----:B------:R-:W-:Y:S01]  /*8a20*/  LOP3.LUT R48, R140, UR24, R67, 0x96, !PT ;  /* 0x000000188c307c12 */ /* 0x000fe2000f8e9643 */
[----:B------:R-:W-:Y:S01]  /*8a30*/  MUFU.EX2 R130, R130 ;  /* 0x0000008200827308 */ /* 0x000fe20000000800 */
[----:B------:R-:W-:Y:S01]  /*8a40*/  LOP3.LUT R67, R134, UR7, R139, 0x96, !PT ;  /* 0x0000000786437c12 */ /* 0x000fe2000f8e968b */
[----:B------:R-:W-:Y:S01]  /*8a50*/  FFMA.FTZ R182, R95, UR22, -R238 ;  /* 0x000000165fb67c23 */ /* 0x000fe200080108ee */
[----:B------:R-:W-:Y:S01]  /*8a60*/  PRMT R22, R79, 0x5410, R22 ;  /* 0x000054104f167816 */ /* 0x000fe20000000016 */
[----:B------:R-:W2:Y:S01]  /*8a70*/  MUFU.EX2 R125, R125 ;  /* 0x0000007d007d7308 */ /* 0x000ea20000000800 */
[----:B------:R-:W-:Y:S01]  /*8a80*/  FSEL R168, R168, RZ, P0 ;  /* 0x000000ffa8a87208 */ /* 0x000fe20000000000 */
[----:B------:R-:W-:Y:S01]  /*8a90*/  FFMA.FTZ R133, R133, UR22, -R238 ;  /* 0x0000001685857c23 */ /* 0x000fe200080108ee */
[----:B------:R-:W-:Y:S01]  /*8aa0*/  PRMT R14, R142, 0x7771, RZ ;  /* 0x000077718e0e7816 */ /* 0x000fe200000000ff */
[--C-:B------:R-:W-:Y:S01]  /*8ab0*/  FFMA.FTZ R126, R6, UR22, -R179.reuse ;  /* 0x00000016067e7c23 */ /* 0x100fe200080108b3 */
[----:B------:R-:W-:Y:S01]  /*8ac0*/  LOP3.LUT R127, R18, 0xff, RZ, 0xc0, !PT ;  /* 0x000000ff127f7812 */ /* 0x000fe200078ec0ff */
[--C-:B------:R-:W-:Y:S01]  /*8ad0*/  FFMA.FTZ R165, R117, UR22, -R168.reuse ;  /* 0x0000001675a57c23 */ /* 0x100fe200080108a8 */
[----:B------:R-:W-:Y:S01]  /*8ae0*/  LOP3.LUT R79, R72, 0xff, RZ, 0xc0, !PT ;  /* 0x000000ff484f7812 */ /* 0x000fe200078ec0ff */
[----:B------:R-:W-:Y:S01]  /*8af0*/  FFMA.FTZ R117, R4, UR22, -R179 ;  /* 0x0000001604757c23 */ /* 0x000fe200080108b3 */
[----:B------:R-:W-:Y:S01]  /*8b00*/  FSETP.NEU.FTZ.AND P0, PT, R3, -INF , PT ;  /* 0xff8000000300780b */ /* 0x000fe20003f1d000 */
[----:B------:R-:W-:Y:S01]  /*8b10*/  FFMA.FTZ R172, R5, UR22, -R168 ;  /* 0x0000001605ac7c23 */ /* 0x000fe200080108a8 */
[----:B------:R-:W-:Y:S01]  /*8b20*/  LOP3.LUT R18, R67, 0xffff, RZ, 0xc0, !PT ;  /* 0x0000ffff43127812 */ /* 0x000fe200078ec0ff */
[----:B------:R-:W-:Y:S01]  /*8b30*/  MUFU.EX2 R182, R182 ;  /* 0x000000b600b67308 */ /* 0x000fe20000000800 */
[----:B------:R-:W-:Y:S01]  /*8b40*/  PRMT R24, R75, 0x7632, R24 ;  /* 0x000076324b187816 */ /* 0x000fe20000000018 */
[----:B------:R-:W-:Y:S01]  /*8b50*/  FFMA.FTZ R174, R7, UR22, -R168 ;  /* 0x0000001607ae7c23 */ /* 0x000fe200080108a8 */
[----:B------:R-:W-:Y:S01]  /*8b60*/  LOP3.LUT R72, R75, 0xffff, RZ, 0xc0, !PT ;  /* 0x0000ffff4b487812 */ /* 0x000fe200078ec0ff */
[----:B------:R-:W-:Y:S01]  /*8b70*/  MUFU.EX2 R126, R126 ;  /* 0x0000007e007e7308 */ /* 0x000fe20000000800 */
[----:B------:R-:W-:Y:S01]  /*8b80*/  PRMT R14, R127, 0x5410, R14 ;  /* 0x000054107f0e7816 */ /* 0x000fe2000000000e */
[----:B------:R-:W-:Y:S01]  /*8b90*/  FFMA.FTZ R184, R53, UR22, -R238 ;  /* 0x0000001635b87c23 */ /* 0x000fe200080108ee */
[----:B------:R-:W-:Y:S01]  /*8ba0*/  PRMT R68, R79, 0x5410, R68 ;  /* 0x000054104f447816 */ /* 0x000fe20000000044 */
[----:B------:R-:W-:Y:S01]  /*8bb0*/  MUFU.EX2 R117, R117 ;  /* 0x0000007500757308 */ /* 0x000fe20000000800 */
[----:B------:R-:W-:Y:S01]  /*8bc0*/  FSEL R204, R204, RZ, P0 ;  /* 0x000000ffcccc7208 */ /* 0x000fe20000000000 */
[----:B------:R-:W-:Y:S01]  /*8bd0*/  FFMA.FTZ R53, R9, UR22, -R168 ;  /* 0x0000001609357c23 */ /* 0x000fe200080108a8 */
[----:B------:R-:W-:Y:S01]  /*8be0*/  LOP3.LUT R127, R67, 0xff, RZ, 0xc0, !PT ;  /* 0x000000ff437f7812 */ /* 0x000fe200078ec0ff */
[----:B------:R-:W-:Y:S01]  /*8bf0*/  MUFU.EX2 R172, R172 ;  /* 0x000000ac00ac7308 */ /* 0x000fe20000000800 */
[----:B------:R-:W-:Y:S01]  /*8c00*/  SHF.R.U32.HI R18, RZ, 0x8, R18 ;  /* 0x00000008ff127819 */ /* 0x000fe20000011612 */
[--C-:B------:R-:W-:Y:S01]  /*8c10*/  FFMA.FTZ R178, R121, UR22, -R204.reuse ;  /* 0x0000001679b27c23 */ /* 0x100fe200080108cc */
[----:B------:R-:W-:Y:S01]  /*8c20*/  LOP3.LUT R79, R75, 0xff, RZ, 0xc0, !PT ;  /* 0x000000ff4b4f7812 */ /* 0x000fe200078ec0ff */
[----:B------:R-:W3:Y:S01]  /*8c30*/  MUFU.EX2 R121, R133 ;  /* 0x0000008500797308 */ /* 0x000ee20000000800 */
[----:B------:R-:W-:Y:S01]  /*8c40*/  SHF.R.U32.HI R20, RZ, 0x18, R75 ;  /* 0x00000018ff147819 */ /* 0x000fe2000001164b */
[--C-:B------:R-:W-:Y:S01]  /*8c50*/  FFMA.FTZ R171, R21, UR22, -R204.reuse ;  /* 0x0000001615ab7c23 */ /* 0x100fe200080108cc */
[----:B-1----:R-:W-:Y:S01]  /*8c60*/  LOP3.LUT R78, R78, 0xff, RZ, 0xc0, !PT ;  /* 0x000000ff4e4e7812 */ /* 0x002fe200078ec0ff */
[--C-:B------:R-:W-:Y:S01]  /*8c70*/  FFMA.FTZ R180, R51, UR22, -R204.reuse ;  /* 0x0000001633b47c23 */ /* 0x100fe200080108cc */
[----:B------:R-:W-:Y:S01]  /*8c80*/  LOP3.LUT R75, R24, 0xff, RZ, 0xc0, !PT ;  /* 0x000000ff184b7812 */ /* 0x000fe200078ec0ff */
[----:B------:R-:W-:Y:S01]  /*8c90*/  FFMA.FTZ R119, R119, UR22, -R204 ;  /* 0x0000001677777c23 */ /* 0x000fe200080108cc */
[----:B------:R-:W-:Y:S01]  /*8ca0*/  SHF.R.U32.HI R72, RZ, 0x8, R72 ;  /* 0x00000008ff487819 */ /* 0x000fe20000011648 */
[----:B------:R-:W-:Y:S01]  /*8cb0*/  MUFU.EX2 R165, R165 ;  /* 0x000000a500a57308 */ /* 0x000fe20000000800 */
[----:B------:R-:W-:Y:S01]  /*8cc0*/  PRMT R18, R127, 0x5410, R18 ;  /* 0x000054107f127816 */ /* 0x000fe20000000012 */
[----:B------:R-:W-:Y:S01]  /*8cd0*/  FFMA.FTZ R127, R37, UR22, -R238 ;  /* 0x00000016257f7c23 */ /* 0x000fe200080108ee */
[----:B------:R-:W-:Y:S01]  /*8ce0*/  PRMT R20, R75, 0x5410, R20 ;  /* 0x000054104b147816 */ /* 0x000fe20000000014 */
[----:B------:R-:W-:Y:S01]  /*8cf0*/  IMAD R37, R78, 0x10000, R78 ;  /* 0x000100004e257824 */ /* 0x000fe200078e024e */
[----:B------:R-:W-:Y:S01]  /*8d00*/  PRMT R72, R79, 0x5410, R72 ;  /* 0x000054104f487816 */ /* 0x000fe20000000048 */
[--C-:B------:R-:W-:Y:S01]  /*8d10*/  FFMA.FTZ R75, R137, UR22, -R168.reuse ;  /* 0x00000016894b7c23 */ /* 0x100fe200080108a8 */
[----:B------:R-:W-:Y:S01]  /*8d20*/  LEA R218, R218, UR4, 0x1 ;  /* 0x00000004dada7c11 */ /* 0x000fe2000f8e08ff */
[----:B------:R-:W-:Y:S01]  /*8d30*/  MUFU.EX2 R174, R174 ;  /* 0x000000ae00ae7308 */ /* 0x000fe20000000800 */
[----:B------:R-:W-:Y:S01]  /*8d40*/  LOP3.LUT R62, R144, UR23, R143, 0x96, !PT ;  /* 0x00000017903e7c12 */ /* 0x000fe2000f8e968f */
[----:B------:R-:W-:Y:S01]  /*8d50*/  FFMA.FTZ R81, R17, UR22, -R168 ;  /* 0x0000001611517c23 */ /* 0x000fe200080108a8 */
[--C-:B------:R-:W-:Y:S01]  /*8d60*/  HSET2.LE.AND R72, R72, R37.reuse, PT ;  /* 0x0000002548487233 */ /* 0x100fe20003803000 */
[----:B------:R-:W1:Y:S01]  /*8d70*/  MUFU.EX2 R95, R75 ;  /* 0x0000004b005f7308 */ /* 0x000e620000000800 */
[----:B--2---:R-:W-:Y:S01]  /*8d80*/  F2FP.BF16.F32.PACK_AB R7, R125, R130 ;  /* 0x000000827d07723e */ /* 0x004fe200000010ff */
[----:B------:R-:W-:Y:S01]  /*8d90*/  IMAD.IADD R24, R177, 0x1, R218 ;  /* 0x00000001b1187824 */ /* 0x000fe200078e02da */
[----:B------:R-:W-:Y:S01]  /*8da0*/  LOP3.LUT R58, R62, 0xffff, RZ, 0xc0, !PT ;  /* 0x0000ffff3e3a7812 */ /* 0x000fe200078ec0ff */
[----:B------:R-:W-:Y:S01]  /*8db0*/  LDSM.16.MT88.4 R148, [R218+0x4000] ;  /* 0x00400000da94783b */ /* 0x000fe20000004200 */
[----:B------:R-:W-:Y:S01]  /*8dc0*/  PRMT R71, R71, 0x5410, R86 ;  /* 0x0000541047477816 */ /* 0x000fe20000000056 */
[--C-:B------:R-:W-:Y:S01]  /*8dd0*/  FFMA.FTZ R86, R16, UR22, -R179.reuse ;  /* 0x0000001610567c23 */ /* 0x100fe200080108b3 */
[----:B------:R-:W-:Y:S01]  /*8de0*/  LOP3.LUT R136, R7, R72, RZ, 0xc0, !PT ;  /* 0x0000004807887212 */ /* 0x000fe200078ec0ff */
[----:B------:R-:W-:Y:S01]  /*8df0*/  MUFU.EX2 R180, R180 ;  /* 0x000000b400b47308 */ /* 0x000fe20000000800 */
[----:B------:R-:W2:Y:S01]  /*8e00*/  LDSM.16.MT88.4 R4, [R24+0x4000] ;  /* 0x004000001804783b */ /* 0x000ea20000004200 */
[--C-:B------:R-:W-:Y:S01]  /*8e10*/  HSET2.LE.AND R137, R20, R37.reuse, PT ;  /* 0x0000002514897233 */ /* 0x100fe20003803000 */
[----:B------:R-:W-:Y:S01]  /*8e20*/  FFMA.FTZ R78, R15, UR22, -R238 ;  /* 0x000000160f4e7c23 */ /* 0x000fe200080108ee */
[----:B------:R-:W-:Y:S01]  /*8e30*/  LOP3.LUT R139, R62, 0xff, RZ, 0xc0, !PT ;  /* 0x000000ff3e8b7812 */ /* 0x000fe200078ec0ff */
[----:B------:R-:W4:Y:S01]  /*8e40*/  MUFU.EX2 R171, R171 ;  /* 0x000000ab00ab7308 */ /* 0x000f220000000800 */
[----:B------:R-:W-:Y:S01]  /*8e50*/  SHF.R.U32.HI R58, RZ, 0x8, R58 ;  /* 0x00000008ff3a7819 */ /* 0x000fe2000001163a */
[----:B------:R-:W-:Y:S01]  /*8e60*/  FFMA.FTZ R215, R215, UR22, -R238 ;  /* 0x00000016d7d77c23 */ /* 0x000fe200080108ee */
[----:B------:R-:W-:Y:S01]  /*8e70*/  LOP3.LUT R20, R71, 0xff00ff, RZ, 0xc0, !PT ;  /* 0x00ff00ff47147812 */ /* 0x000fe200078ec0ff */
[----:B------:R-:W-:Y:S01]  /*8e80*/  MUFU.EX2 R178, R178 ;  /* 0x000000b200b27308 */ /* 0x000fe20000000800 */
[--C-:B------:R-:W-:Y:S01]  /*8e90*/  HSET2.LE.AND R134, R22, R37.reuse, PT ;  /* 0x0000002516867233 */ /* 0x100fe20003803000 */
[----:B------:R-:W-:Y:S01]  /*8ea0*/  FFMA.FTZ R176, R63, UR22, -R204 ;  /* 0x000000163fb07c23 */ /* 0x000fe200080108cc */
[----:B---3--:R-:W-:Y:S01]  /*8eb0*/  F2FP.BF16.F32.PACK_AB R21, R121, R182 ;  /* 0x000000b67915723e */ /* 0x008fe200000010ff */
[----:B------:R-:W3:Y:S01]  /*8ec0*/  MUFU.EX2 R119, R119 ;  /* 0x0000007700777308 */ /* 0x000ee20000000800 */
[----:B------:R-:W-:Y:S01]  /*8ed0*/  PRMT R58, R139, 0x5410, R58 ;  /* 0x000054108b3a7816 */ /* 0x000fe2000000003a */
[--C-:B------:R-:W-:Y:S01]  /*8ee0*/  FFMA.FTZ R122, R223, UR22, -R238.reuse ;  /* 0x00000016df7a7c23 */ /* 0x100fe200080108ee */
[--C-:B------:R-:W-:Y:S01]  /*8ef0*/  HSET2.LE.AND R68, R68, R37.reuse, PT ;  /* 0x0000002544447233 */ /* 0x100fe20003803000 */
[----:B------:R-:W-:Y:S01]  /*8f00*/  MUFU.EX2 R127, R127 ;  /* 0x0000007f007f7308 */ /* 0x000fe20000000800 */
[--C-:B------:R-:W-:Y:S01]  /*8f10*/  HSET2.LE.AND R139, R20, R37.reuse, PT ;  /* 0x00000025148b7233 */ /* 0x100fe20003803000 */
[----:B------:R-:W-:Y:S01]  /*8f20*/  FFMA.FTZ R79, R217, UR22, -R238 ;  /* 0x00000016d94f7c23 */ /* 0x000fe200080108ee */
[----:B------:R-:W-:Y:S01]  /*8f30*/  F2FP.BF16.F32.PACK_AB R71, R117, R126 ;  /* 0x0000007e7547723e */ /* 0x000fe200000010ff */
[----:B------:R-:W2:Y:S01]  /*8f40*/  MUFU.EX2 R184, R184 ;  /* 0x000000b800b87308 */ /* 0x000ea20000000800 */
[----:B------:R-:W-:Y:S01]  /*8f50*/  LOP3.LUT R134, R21, R134, RZ, 0xc0, !PT ;  /* 0x0000008615867212 */ /* 0x000fe200078ec0ff */
[----:B------:R-:W-:Y:S01]  /*8f60*/  FFMA.FTZ R21, R12, UR22, -R179 ;  /* 0x000000160c157c23 */ /* 0x000fe200080108b3 */
[----:B-1----:R-:W-:Y:S01]  /*8f70*/  F2FP.BF16.F32.PACK_AB R20, R95, R172 ;  /* 0x000000ac5f14723e */ /* 0x002fe200000010ff */
[----:B------:R-:W-:Y:S01]  /*8f80*/  MUFU.EX2 R86, R86 ;  /* 0x0000005600567308 */ /* 0x000fe20000000800 */
[----:B------:R-:W-:Y:S01]  /*8f90*/  PRMT R51, R67, 0x7632, R51 ;  /* 0x0000763243337816 */ /* 0x000fe20000000033 */
[--C-:B------:R-:W-:Y:S01]  /*8fa0*/  FFMA.FTZ R85, R85, UR22, -R204.reuse ;  /* 0x0000001655557c23 */ /* 0x100fe200080108cc */
[----:B------:R-:W-:Y:S01]  /*8fb0*/  LOP3.LUT R138, R71, R68, RZ, 0xc0, !PT ;  /* 0x00000044478a7212 */ /* 0x000fe200078ec0ff */
[----:B------:R-:W1:Y:S01]  /*8fc0*/  MUFU.EX2 R21, R21 ;  /* 0x0000001500157308 */ /* 0x000e620000000800 */
[----:B------:R-:W-:Y:S01]  /*8fd0*/  LOP3.LUT R139, R20, R139, RZ, 0xc0, !PT ;  /* 0x0000008b148b7212 */ /* 0x000fe200078ec0ff */
[----:B------:R-:W-:Y:S01]  /*8fe0*/  FFMA.FTZ R213, R213, UR22, -R204 ;  /* 0x00000016d5d57c23 */ /* 0x000fe200080108cc */
[----:B------:R-:W-:Y:S01]  /*8ff0*/  LOP3.LUT R68, R19, 0xff00ff, RZ, 0xc0, !PT ;  /* 0x00ff00ff13447812 */ /* 0x000fe200078ec0ff */
[----:B------:R-:W-:Y:S01]  /*9000*/  MUFU.EX2 R53, R53 ;  /* 0x0000003500357308 */ /* 0x000fe20000000800 */
[----:B------:R-:W-:Y:S01]  /*9010*/  SHF.R.U32.HI R20, RZ, 0x18, R67 ;  /* 0x00000018ff147819 */ /* 0x000fe20000011643 */
[----:B------:R-:W-:Y:S01]  /*9020*/  UIADD3 UR4, UPT, UPT, UR31, 0x2, URZ ;  /* 0x000000021f047890 */ /* 0x000fe2000fffe0ff */
[----:B------:R-:W-:Y:S01]  /*9030*/  LOP3.LUT R19, R51, 0xff, RZ, 0xc0, !PT ;  /* 0x000000ff33137812 */ /* 0x000fe200078ec0ff */
[--C-:B------:R-:W-:Y:S01]  /*9040*/  FFMA.FTZ R51, R8, UR22, -R179.reuse ;  /* 0x0000001608337c23 */ /* 0x100fe200080108b3 */
[----:B------:R-:W-:Y:S01]  /*9050*/  F2FP.BF16.F32.PACK_AB R72, R174, R165 ;  /* 0x000000a5ae48723e */ /* 0x000fe200000010ff */
[----:B------:R-:W-:Y:S01]  /*9060*/  MUFU.EX2 R78, R78 ;  /* 0x0000004e004e7308 */ /* 0x000fe20000000800 */
[----:B------:R-:W-:Y:S01]  /*9070*/  PRMT R20, R19, 0x5410, R20 ;  /* 0x0000541013147816 */ /* 0x000fe20000000014 */
[----:B------:R-:W-:Y:S01]  /*9080*/  IMAD.WIDE.U32 R216, R26, -0x326172a9, RZ ;  /* 0xcd9e8d571ad87825 */ /* 0x000fe200078e00ff */
[--C-:B------:R-:W-:Y:S01]  /*9090*/  HSET2.LE.AND R135, R68, R37.reuse, PT ;  /* 0x0000002544877233 */ /* 0x100fe20003803000 */
[----:B------:R-:W-:Y:S01]  /*90a0*/  MUFU.EX2 R51, R51 ;  /* 0x0000003300337308 */ /* 0x000fe20000000800 */
[----:B----4-:R-:W-:Y:S01]  /*90b0*/  F2FP.BF16.F32.PACK_AB R12, R171, R180 ;  /* 0x000000b4ab0c723e */ /* 0x010fe200000010ff */
[--C-:B------:R-:W-:Y:S01]  /*90c0*/  FFMA.FTZ R207, R207, UR22, -R168.reuse ;  /* 0x00000016cfcf7c23 */ /* 0x100fe200080108a8 */
[--C-:B------:R-:W-:Y:S01]  /*90d0*/  HSET2.LE.AND R133, R20, R37.reuse, PT ;  /* 0x0000002514857233 */ /* 0x100fe20003803000 */
[--C-:B------:R-:W-:Y:S01]  /*90e0*/  FFMA.FTZ R20, R13, UR22, -R168.reuse ;  /* 0x000000160d147c23 */ /* 0x100fe200080108a8 */
[----:B---3--:R-:W-:Y:S01]  /*90f0*/  F2FP.BF16.F32.PACK_AB R22, R119, R178 ;  /* 0x000000b27716723e */ /* 0x008fe200000010ff */
[----:B------:R3:W-:Y:S01]  /*9100*/  MUFU.EX2 R63, R215 ;  /* 0x000000d7003f7308 */ /* 0x0007e20000000800 */
[----:B------:R-:W-:Y:S01]  /*9110*/  LOP3.LUT R137, R72, R137, RZ, 0xc0, !PT ;  /* 0x0000008948897212 */ /* 0x000fe200078ec0ff */
[----:B------:R-:W-:Y:S01]  /*9120*/  FFMA.FTZ R72, R11, UR22, -R168 ;  /* 0x000000160b487c23 */ /* 0x000fe200080108a8 */
[----:B------:R-:W-:Y:S01]  /*9130*/  LOP3.LUT R133, R12, R133, RZ, 0xc0, !PT ;  /* 0x000000850c857212 */ /* 0x000fe200078ec0ff */
[----:B------:R-:W-:Y:S01]  /*9140*/  MUFU.EX2 R81, R81 ;  /* 0x0000005100517308 */ /* 0x000fe20000000800 */
[----:B------:R-:W-:Y:S01]  /*9150*/  LOP3.LUT R135, R22, R135, RZ, 0xc0, !PT ;  /* 0x0000008716877212 */ /* 0x000fe200078ec0ff */
[----:B------:R-:W-:Y:S01]  /*9160*/  FFMA.FTZ R22, R10, UR22, -R179 ;  /* 0x000000160a167c23 */ /* 0x000fe200080108b3 */
[--C-:B------:R-:W-:Y:S01]  /*9170*/  HSET2.LE.AND R18, R18, R37.reuse, PT ;  /* 0x0000002512127233 */ /* 0x100fe20003803000 */
[----:B------:R-:W4:Y:S01]  /*9180*/  MUFU.EX2 R72, R72 ;  /* 0x0000004800487308 */ /* 0x000f220000000800 */
[----:B--2---:R-:W-:Y:S01]  /*9190*/  F2FP.BF16.F32.PACK_AB R19, R184, R127 ;  /* 0x0000007fb813723e */ /* 0x004fe200000010ff */
[C---:B------:R-:W-:Y:S01]  /*91a0*/  HMMA.16816.F32.BF16 R140, R136.reuse, R4, RZ ;  /* 0x00000004888c723c */ /* 0x040fe200000418ff */
[--C-:B------:R-:W-:Y:S01]  /*91b0*/  HSET2.LE.AND R12, R58, R37.reuse, PT ;  /* 0x000000253a0c7233 */ /* 0x100fe20003803000 */
[----:B------:R-:W2:Y:S01]  /*91c0*/  MUFU.EX2 R22, R22 ;  /* 0x0000001600167308 */ /* 0x000ea20000000800 */
[----:B-1----:R-:W-:Y:S01]  /*91d0*/  F2FP.BF16.F32.PACK_AB R9, R21, R86 ;  /* 0x000000561509723e */ /* 0x002fe200000010ff */
[----:B---3--:R-:W-:Y:S01]  /*91e0*/  IMAD.WIDE.U32 R214, R214, -0x326172a9, RZ ;  /* 0xcd9e8d57d6d67825 */ /* 0x008fe200078e00ff */
[----:B------:R-:W-:Y:S01]  /*91f0*/  LOP3.LUT R132, R19, R18, RZ, 0xc0, !PT ;  /* 0x0000001213847212 */ /* 0x000fe200078ec0ff */
[----:B------:R-:W1:Y:S01]  /*9200*/  MUFU.EX2 R20, R20 ;  /* 0x0000001400147308 */ /* 0x000e620000000800 */
[----:B------:R-:W-:Y:S01]  /*9210*/  LOP3.LUT R12, R9, R12, RZ, 0xc0, !PT ;  /* 0x0000000c090c7212 */ /* 0x000fe200078ec0ff */
[----:B------:R-:W3:Y:S01]  /*9220*/  LDSM.16.MT88.4 R16, [R24+0x4400] ;  /* 0x004400001810783b */ /* 0x000ee20000004200 */
[----:B------:R-:W-:Y:S01]  /*9230*/  PRMT R13, R62, 0x7632, R13 ;  /* 0x000076323e0d7816 */ /* 0x000fe2000000000d */
[----:B------:R-:W-:Y:S01]  /*9240*/  HMMA.16816.F32.BF16 R156, R136, R148, RZ ;  /* 0x00000094889c723c */ /* 0x000fe200000418ff */
[----:B------:R-:W-:Y:S01]  /*9250*/  SHF.R.U32.HI R62, RZ, 0x18, R62 ;  /* 0x00000018ff3e7819 */ /* 0x000fe2000001163e */
[----:B------:R-:W3:Y:S01]  /*9260*/  LDSM.16.MT88.4 R8, [R218+0x4400] ;  /* 0x00440000da08783b */ /* 0x000ee20000004200 */
[----:B------:R-:W-:Y:S01]  /*9270*/  LOP3.LUT R13, R13, 0xff, RZ, 0xc0, !PT ;  /* 0x000000ff0d0d7812 */ /* 0x000fe200078ec0ff */
[----:B------:R-:W-:Y:S01]  /*9280*/  MUFU.EX2 R122, R122 ;  /* 0x0000007a007a7308 */ /* 0x000fe20000000800 */
[--C-:B------:R-:W-:Y:S01]  /*9290*/  HSET2.LE.AND R14, R14, R37.reuse, PT ;  /* 0x000000250e0e7233 */ /* 0x100fe20003803000 */
[----:B------:R-:W-:Y:S01]  /*92a0*/  FFMA.FTZ R82, R40, UR22, -R179 ;  /* 0x0000001628527c23 */ /* 0x000fe200080108b3 */
[----:B------:R-:W-:Y:S01]  /*92b0*/  PRMT R62, R13, 0x5410, R62 ;  /* 0x000054100d3e7816 */ /* 0x000fe2000000003e */
[----:B------:R-:W-:Y:S01]  /*92c0*/  HMMA.16816.F32.BF16 R144, R132, R4, RZ ;  /* 0x000000048490723c */ /* 0x000fe200000418ff */
[----:B------:R-:W-:Y:S01]  /*92d0*/  LOP3.LUT R4, R56, 0xff00ff, RZ, 0xc0, !PT ;  /* 0x00ff00ff38047812 */ /* 0x000fe200078ec0ff */
[----:B------:R-:W1:Y:S01]  /*92e0*/  MUFU.EX2 R79, R79 ;  /* 0x0000004f004f7308 */ /* 0x000e620000000800 */
[----:B----4-:R-:W-:Y:S01]  /*92f0*/  F2FP.BF16.F32.PACK_AB R67, R53, R72 ;  /* 0x000000483543723e */ /* 0x010fe200000010ff */
[----:B------:R-:W-:Y:S01]  /*9300*/  FFMA.FTZ R205, R205, UR22, -R168 ;  /* 0x00000016cdcd7c23 */ /* 0x000fe200080108a8 */
[--C-:B------:R-:W-:Y:S01]  /*9310*/  HSET2.LE.AND R13, R62, R37.reuse, PT ;  /* 0x000000253e0d7233 */ /* 0x100fe20003803000 */
[----:B------:R-:W-:Y:S01]  /*9320*/  FFMA.FTZ R62, R23, UR22, -R204 ;  /* 0x00000016173e7c23 */ /* 0x000fe200080108cc */
[----:B------:R-:W-:Y:S01]  /*9330*/  HSET2.LE.AND R4, R4, R37, PT ;  /* 0x0000002504047233 */ /* 0x000fe20003803000 */
[----:B------:R-:W-:Y:S01]  /*9340*/  HMMA.16816.F32.BF16 R152, R136, R150, RZ ;  /* 0x000000968898723c */ /* 0x000fe200000418ff */
[----:B--2---:R-:W-:Y:S01]  /*9350*/  F2FP.BF16.F32.PACK_AB R5, R51, R22 ;  /* 0x000000163305723e */ /* 0x004fe200000010ff */
[----:B------:R-:W-:Y:S01]  /*9360*/  MUFU.EX2 R23, R213 ;  /* 0x000000d500177308 */ /* 0x000fe20000000800 */
[----:B------:R-:W-:Y:S01]  /*9370*/  LOP3.LUT R28, R28, 0xff00ff, RZ, 0xc0, !PT ;  /* 0x00ff00ff1c1c7812 */ /* 0x000fe200078ec0ff */
[----:B------:R-:W-:Y:S01]  /*9380*/  FFMA.FTZ R88, R203, UR22, -R238 ;  /* 0x00000016cb587c23 */ /* 0x000fe200080108ee */
[----:B------:R-:W-:Y:S01]  /*9390*/  LOP3.LUT R15, R67, R4, RZ, 0xc0, !PT ;  /* 0x00000004430f7212 */ /* 0x000fe200078ec0ff */
[----:B------:R-:W-:Y:S01]  /*93a0*/  MUFU.EX2 R62, R62 ;  /* 0x0000003e003e7308 */ /* 0x000fe20000000800 */
[----:B------:R-:W-:Y:S01]  /*93b0*/  LOP3.LUT R14, R5, R14, RZ, 0xc0, !PT ;  /* 0x0000000e050e7212 */ /* 0x000fe200078ec0ff */
[C---:B------:R-:W-:Y:S01]  /*93c0*/  HMMA.16816.F32.BF16 R160, R132.reuse, R148, RZ ;  /* 0x0000009484a0723c */ /* 0x040fe200000418ff */
[----:B------:R-:W-:Y:S01]  /*93d0*/  LOP3.LUT R4, R54, 0xff, RZ, 0xc0, !PT ;  /* 0x000000ff36047812 */ /* 0x000fe200078ec0ff */
[----:B------:R-:W-:Y:S01]  /*93e0*/  MUFU.EX2 R176, R176 ;  /* 0x000000b000b07308 */ /* 0x000fe20000000800 */
[----:B------:R-:W-:Y:S01]  /*93f0*/  SHF.R.U32.HI R5, RZ, 0x18, R54 ;  /* 0x00000018ff057819 */ /* 0x000fe20000011636 */
[----:B------:R-:W-:Y:S01]  /*9400*/  FFMA.FTZ R199, R199, UR22, -R238 ;  /* 0x00000016c7c77c23 */ /* 0x000fe200080108ee */
[----:B-1----:R-:W-:Y:S01]  /*9410*/  F2FP.BF16.F32.PACK_AB R58, R20, R81 ;  /* 0x00000051143a723e */ /* 0x002fe200000010ff */
[----:B------:R-:W1:Y:S01]  /*9420*/  MUFU.EX2 R85, R85 ;  /* 0x0000005500557308 */ /* 0x000e620000000800 */
[----:B------:R-:W-:Y:S01]  /*9430*/  F2FP.BF16.F32.PACK_AB R71, R79, R122 ;  /* 0x0000007a4f47723e */ /* 0x000fe200000010ff */
[----:B------:R-:W-:Y:S01]  /*9440*/  HMMA.16816.F32.BF16 R148, R132, R150, RZ ;  /* 0x000000968494723c */ /* 0x000fe200000418ff */
[----:B------:R-:W-:Y:S01]  /*9450*/  LOP3.LUT R13, R58, R13, RZ, 0xc0, !PT ;  /* 0x0000000d3a0d7212 */ /* 0x000fe200078ec0ff */
[----:B------:R-:W-:Y:S01]  /*9460*/  MUFU.EX2 R82, R82 ;  /* 0x0000005200527308 */ /* 0x000fe20000000800 */
[----:B------:R-:W-:Y:S01]  /*9470*/  LOP3.LUT R240, R248, UR10, R217, 0x96, !PT ;  /* 0x0000000af8f07c12 */ /* 0x000fe2000f8e96d9 */
[----:B------:R-:W-:Y:S01]  /*9480*/  FFMA.FTZ R96, R73, UR22, -R204 ;  /* 0x0000001649607c23 */ /* 0x000fe200080108cc */
[----:B------:R-:W-:Y:S01]  /*9490*/  LOP3.LUT R216, R216, UR9, R215, 0x96, !PT ;  /* 0x00000009d8d87c12 */ /* 0x000fe2000f8e96d7 */
[----:B------:R-:W-:Y:S01]  /*94a0*/  MUFU.EX2 R88, R88 ;  /* 0x0000005800587308 */ /* 0x000fe20000000800 */
[----:B------:R-:W-:Y:S01]  /*94b0*/  FFMA.FTZ R196, R169, UR22, -R238 ;  /* 0x00000016a9c47c23 */ /* 0x000fe200080108ee */
[-C--:B------:R-:W-:Y:S01]  /*94c0*/  HMMA.16816.F32.BF16 R136, R136, R6.reuse, RZ ;  /* 0x000000068888723c */ /* 0x080fe200000418ff */
[----:B------:R-:W-:Y:S01]  /*94d0*/  IMAD.WIDE.U32 R240, R240, -0x2daee0ad, RZ ;  /* 0xd2511f53f0f07825 */ /* 0x000fe200078e00ff */
[----:B------:R-:W-:Y:S03]  /*94e0*/  MUFU.EX2 R73, R199 ;  /* 0x000000c700497308 */ /* 0x000fe60000000800 */
[----:B------:R-:W-:Y:S01]  /*94f0*/  FFMA.FTZ R169, R25, UR22, -R204 ;  /* 0x0000001619a97c23 */ /* 0x000fe200080108cc */
[----:B-1----:R-:W-:Y:S01]  /*9500*/  F2FP.BF16.F32.PACK_AB R67, R85, R176 ;  /* 0x000000b05543723e */ /* 0x002fe200000010ff */
[----:B------:R-:W-:Y:S01]  /*9510*/  IMAD.WIDE.U32 R216, R216, -0x2daee0ad, RZ ;  /* 0xd2511f53d8d87825 */ /* 0x000fe200078e00ff */
[----:B------:R-:W-:Y:S01]  /*9520*/  LOP3.LUT R80, R80, UR25, R241, 0x96, !PT ;  /* 0x0000001950507c12 */ /* 0x000fe2000f8e96f1 */
[----:B------:R-:W-:Y:S01]  /*9530*/  MUFU.EX2 R96, R96 ;  /* 0x0000006000607308 */ /* 0x000fe20000000800 */
[----:B------:R-:W-:Y:S01]  /*9540*/  HMMA.16816.F32.BF16 R132, R132, R6, RZ ;  /* 0x000000068484723c */ /* 0x000fe200000418ff */
[C---:B------:R-:W-:Y:S01]  /*9550*/  LOP3.LUT R7, R54.reuse, 0xffff, RZ, 0xc0, !PT ;  /* 0x0000ffff36077812 */ /* 0x040fe200078ec0ff */
[----:B------:R-:W-:Y:S01]  /*9560*/  UIADD3 UR31, UPT, UPT, UR31, 0x3, URZ ;  /* 0x000000031f1f7890 */ /* 0x000fe2000fffe0ff */
[----:B------:R-:W-:Y:S01]  /*9570*/  PRMT R6, R54, 0x7632, R6 ;  /* 0x0000763236067816 */ /* 0x000fe20000000006 */
[----:B------:R-:W-:Y:S01]  /*9580*/  MUFU.EX2 R196, R196 ;  /* 0x000000c400c47308 */ /* 0x000fe20000000800 */
[----:B------:R-:W-:-:S02]  /*9590*/  SHF.R.U32.HI R7, RZ, 0x8, R7 ;  /* 0x00000008ff077819 */ /* 0x000fc40000011607 */
[----:B------:R-:W-:Y:S01]  /*95a0*/  LOP3.LUT R6, R6, 0xff, RZ, 0xc0, !PT ;  /* 0x000000ff06067812 */ /* 0x000fe200078ec0ff */
[C---:B---3--:R-:W-:Y:S01]  /*95b0*/  HMMA.16816.F32.BF16 R140, R12.reuse, R16, R140 ;  /* 0x000000100c8c723c */ /* 0x048fe2000004188c */
[----:B------:R-:W-:Y:S01]  /*95c0*/  PRMT R54, R4, 0x5410, R7 ;  /* 0x0000541004367816 */ /* 0x000fe20000000007 */
[----:B------:R-:W-:Y:S01]  /*95d0*/  MUFU.EX2 R169, R169 ;  /* 0x000000a900a97308 */ /* 0x000fe20000000800 */
[----:B------:R-:W-:Y:S01]  /*95e0*/  PRMT R4, R6, 0x5410, R5 ;  /* 0x0000541006047816 */ /* 0x000fe20000000005 */
[----:B------:R-:W-:Y:S01]  /*95f0*/  IMAD.U32 R5, RZ, RZ, UR4 ;  /* 0x00000004ff057e24 */ /* 0x000fe2000f8e00ff */
[----:B------:R-:W-:Y:S02]  /*9600*/  HSET2.LE.AND R6, R42, R37, PT ;  /* 0x000000252a067233 */ /* 0x000fe40003803000 */
[----:B------:R-:W-:Y:S01]  /*9610*/  F2FP.BF16.F32.PACK_AB R7, R63, R78 ;  /* 0x0000004e3f07723e */ /* 0x000fe200000010ff */
[----:B------:R-:W-:Y:S01]  /*9620*/  HMMA.16816.F32.BF16 R156, R12, R8, R156 ;  /* 0x000000080c9c723c */ /* 0x000fe2000004189c */
[----:B------:R-:W-:-:S02]  /*9630*/  LOP3.LUT R5, R5, UR33, R227, 0x96, !PT ;  /* 0x0000002105057c12 */ /* 0x000fc4000f8e96e3 */
[----:B------:R-:W-:Y:S02]  /*9640*/  LOP3.LUT R6, R7, R6, RZ, 0xc0, !PT ;  /* 0x0000000607067212 */ /* 0x000fe400078ec0ff */
[--C-:B------:R-:W-:Y:S01]  /*9650*/  HSET2.LE.AND R7, R28, R37.reuse, PT ;  /* 0x000000251c077233 */ /* 0x100fe20003803000 */
[----:B------:R-:W-:Y:S01]  /*9660*/  IMAD.WIDE.U32 R242, R5, -0x326172a9, RZ ;  /* 0xcd9e8d5705f27825 */ /* 0x000fe200078e00ff */
[--C-:B------:R-:W-:Y:S01]  /*9670*/  HSET2.LE.AND R26, R4, R37.reuse, PT ;  /* 0x00000025041a7233 */ /* 0x100fe20003803000 */
[C---:B------:R-:W-:Y:S01]  /*9680*/  HMMA.16816.F32.BF16 R152, R12.reuse, R10, R152 ;  /* 0x0000000a0c98723c */ /* 0x040fe20000041898 */
[----:B------:R-:W-:Y:S02]  /*9690*/  HSET2.LE.AND R54, R54, R37, PT ;  /* 0x0000002536367233 */ /* 0x000fe40003803000 */
[----:B------:R-:W-:Y:S02]  /*96a0*/  F2FP.BF16.F32.PACK_AB R4, R62, R23 ;  /* 0x000000173e04723e */ /* 0x000fe400000010ff */
[----:B------:R-:W-:Y:S01]  /*96b0*/  LOP3.LUT R5, R67, R26, RZ, 0xc0, !PT ;  /* 0x0000001a43057212 */ /* 0x000fe200078ec0ff */
[----:B------:R-:W-:Y:S01]  /*96c0*/  FFMA.FTZ R67, R34, UR22, -R179 ;  /* 0x0000001622437c23 */ /* 0x000fe200080108b3 */
[----:B------:R-:W-:Y:S01]  /*96d0*/  LOP3.LUT R7, R4, R7, RZ, 0xc0, !PT ;  /* 0x0000000704077212 */ /* 0x000fe200078ec0ff */
[----:B------:R-:W-:Y:S01]  /*96e0*/  HMMA.16816.F32.BF16 R136, R12, R18, R136 ;  /* 0x000000120c88723c */ /* 0x000fe20000041888 */
[----:B------:R-:W-:Y:S01]  /*96f0*/  LOP3.LUT R4, R71, R54, RZ, 0xc0, !PT ;  /* 0x0000003647047212 */ /* 0x000fe200078ec0ff */
[----:B------:R-:W-:Y:S01]  /*9700*/  IMAD.WIDE.U32 R12, R52, -0x326172a9, RZ ;  /* 0xcd9e8d57340c7825 */ /* 0x000fe200078e00ff */
[----:B------:R-:W-:-:S03]  /*9710*/  LOP3.LUT R54, R210, UR17, R243, 0x96, !PT ;  /* 0x00000011d2367c12 */ /* 0x000fc6000f8e96f3 */
[----:B------:R-:W-:Y:S01]  /*9720*/  FFMA.FTZ R71, R38, UR22, -R179 ;  /* 0x0000001626477c23 */ /* 0x000fe200080108b3 */
[----:B------:R-:W-:Y:S01]  /*9730*/  LOP3.LUT R28, R208, UR17, R243, 0x96, !PT ;  /* 0x00000011d01c7c12 */ /* 0x000fe2000f8e96f3 */
[----:B------:R-:W-:Y:S01]  /*9740*/  FFMA.FTZ R52, R65, UR22, -R168 ;  /* 0x0000001641347c23 */ /* 0x000fe200080108a8 */
[C---:B------:R-:W-:Y:S01]  /*9750*/  LOP3.LUT R42, R242.reuse, UR11, R249, 0x96, !PT ;  /* 0x0000000bf22a7c12 */ /* 0x040fe2000f8e96f9 */
[----:B------:R-:W-:Y:S01]  /*9760*/  HMMA.16816.F32.BF16 R144, R4, R16, R144 ;  /* 0x000000100490723c */ /* 0x000fe20000041890 */
[----:B------:R-:W-:Y:S01]  /*9770*/  LOP3.LUT R26, R242, UR11, R245, 0x96, !PT ;  /* 0x0000000bf21a7c12 */ /* 0x000fe2000f8e96f5 */
[----:B------:R-:W-:Y:S01]  /*9780*/  IMAD.WIDE.U32 R242, R48, -0x326172a9, RZ ;  /* 0xcd9e8d5730f27825 */ /* 0x000fe200078e00ff */
[----:B------:R-:W-:-:S03]  /*9790*/  LOP3.LUT R16, R74, UR8, R13, 0x96, !PT ;  /* 0x000000084a107c12 */ /* 0x000fc6000f8e960d */
[----:B------:R-:W-:Y:S01]  /*97a0*/  FFMA.FTZ R74, R89, UR22, -R168 ;  /* 0x00000016594a7c23 */ /* 0x000fe200080108a8 */
[----:B------:R-:W-:Y:S01]  /*97b0*/  MUFU.EX2 R71, R71 ;  /* 0x0000004700477308 */ /* 0x000fe20000000800 */
[----:B------:R-:W-:Y:S01]  /*97c0*/  IMAD.MOV.U32 R48, RZ, RZ, R242 ;  /* 0x000000ffff307224 */ /* 0x000fe200078e00f2 */
[----:B------:R-:W-:Y:S01]  /*97d0*/  LOP3.LUT R12, R12, UR7, R243, 0x96, !PT ;  /* 0x000000070c0c7c12 */ /* 0x000fe2000f8e96f3 */
[C---:B------:R-:W-:Y:S01]  /*97e0*/  HMMA.16816.F32.BF16 R160, R4.reuse, R8, R160 ;  /* 0x0000000804a0723c */ /* 0x040fe200000418a0 */
[C---:B------:R-:W-:Y:S01]  /*97f0*/  PRMT R14, R242.reuse, 0x7773, RZ ;  /* 0x00007773f20e7816 */ /* 0x040fe200000000ff */
[----:B------:R-:W-:Y:S01]  /*9800*/  MUFU.EX2 R89, R207 ;  /* 0x000000cf00597308 */ /* 0x000fe20000000800 */
[----:B------:R-:W-:Y:S02]  /*9810*/  PRMT R17, R242, 0x7772, RZ ;  /* 0x00007772f2117816 */ /* 0x000fe400000000ff */
[----:B------:R-:W-:Y:S01]  /*9820*/  LOP3.LUT R9, R12, 0xffff, RZ, 0xc0, !PT ;  /* 0x0000ffff0c097812 */ /* 0x000fe200078ec0ff */
[----:B------:R-:W1:Y:S01]  /*9830*/  MUFU.EX2 R74, R74 ;  /* 0x0000004a004a7308 */ /* 0x000e620000000800 */
[----:B------:R-:W-:Y:S01]  /*9840*/  LOP3.LUT R48, R48, 0xff, RZ, 0xc0, !PT ;  /* 0x000000ff30307812 */ /* 0x000fe200078ec0ff */
[C---:B------:R-:W-:Y:S01]  /*9850*/  HMMA.16816.F32.BF16 R148, R4.reuse, R10, R148 ;  /* 0x0000000a0494723c */ /* 0x040fe20000041894 */
[----:B------:R-:W-:Y:S01]  /*9860*/  PRMT R17, R17, 0x5410, R14 ;  /* 0x0000541011117816 */ /* 0x000fe2000000000e */
[----:B------:R-:W-:Y:S01]  /*9870*/  FFMA.FTZ R14, R30, UR22, -R179 ;  /* 0x000000161e0e7c23 */ /* 0x000fe200080108b3 */
[----:B------:R-:W-:Y:S01]  /*9880*/  PRMT R13, R242, 0x7771, RZ ;  /* 0x00007771f20d7816 */ /* 0x000fe200000000ff */
[----:B------:R-:W-:Y:S01]  /*9890*/  MUFU.EX2 R65, R205 ;  /* 0x000000cd00417308 */ /* 0x000fe20000000800 */
[----:B------:R-:W-:Y:S01]  /*98a0*/  LOP3.LUT R8, R12, 0xff, RZ, 0xc0, !PT ;  /* 0x000000ff0c087812 */ /* 0x000fe200078ec0ff */
[----:B------:R-:W-:Y:S01]  /*98b0*/  IMAD.WIDE.U32 R242, R54, -0x2daee0ad, RZ ;  /* 0xd2511f5336f27825 */ /* 0x000fe200078e00ff */
[----:B------:R-:W-:Y:S01]  /*98c0*/  SHF.R.U32.HI R9, RZ, 0x8, R9 ;  /* 0x00000008ff097819 */ /* 0x000fe20000011609 */
[----:B------:R-:W2:Y:S01]  /*98d0*/  MUFU.EX2 R52, R52 ;  /* 0x0000003400347308 */ /* 0x000ea20000000800 */
[----:B------:R-:W-:Y:S01]  /*98e0*/  PRMT R30, R48, 0x5410, R13 ;  /* 0x00005410301e7816 */ /* 0x000fe2000000000d */
[----:B------:R-:W-:Y:S01]  /*98f0*/  HMMA.16816.F32.BF16 R132, R4, R18, R132 ;  /* 0x000000120484723c */ /* 0x000fe20000041884 */
[----:B------:R-:W-:Y:S01]  /*9900*/  PRMT R34, R8, 0x5410, R9 ;  /* 0x0000541008227816 */ /* 0x000fe20000000009 */
[----:B------:R3:W-:Y:S01]  /*9910*/  MUFU.EX2 R48, R14 ;  /* 0x0000000e00307308 */ /* 0x0007e20000000800 */
[----:B------:R-:W-:Y:S01]  /*9920*/  PRMT R75, R12, 0x7632, R75 ;  /* 0x000076320c4b7816 */ /* 0x000fe2000000004b */
[----:B------:R-:W4:Y:S01]  /*9930*/  LDSM.16.MT88.4 R8, [R24+0x4800] ;  /* 0x004800001808783b */ /* 0x000f220000004200 */
[----:B------:R-:W-:Y:S01]  /*9940*/  SHF.R.U32.HI R38, RZ, 0x18, R12 ;  /* 0x00000018ff267819 */ /* 0x000fe2000001160c */
[----:B------:R-:W2:Y:S01]  /*9950*/  MUFU.EX2 R67, R67 ;  /* 0x0000004300437308 */ /* 0x000ea20000000800 */
[----:B------:R-:W-:Y:S01]  /*9960*/  LOP3.LUT R75, R75, 0xff, RZ, 0xc0, !PT ;  /* 0x000000ff4b4b7812 */ /* 0x000fe200078ec0ff */
[----:B------:R-:W-:Y:S01]  /*9970*/  IMAD.WIDE.U32 R18, R80, -0x326172a9, RZ ;  /* 0xcd9e8d5750127825 */ /* 0x000fe200078e00ff */
[----:B------:R-:W-:-:S02]  /*9980*/  LOP3.LUT R240, R240, UR24, R217, 0x96, !PT ;  /* 0x00000018f0f07c12 */ /* 0x000fc4000f8e96d9 */
[----:B------:R-:W-:Y:S02]  /*9990*/  PRMT R38, R75, 0x5410, R38 ;  /* 0x000054104b267816 */ /* 0x000fe40000000026 */
[----:B------:R-:W-:Y:S01]  /*99a0*/  LOP3.LUT R40, R17, 0xff00ff, RZ, 0xc0, !PT ;  /* 0x00ff00ff11287812 */ /* 0x000fe200078ec0ff */
[----:B------:R-:W-:Y:S01]  /*99b0*/  IMAD.WIDE.U32 R240, R240, -0x326172a9, RZ ;  /* 0xcd9e8d57f0f07825 */ /* 0x000fe200078e00ff */
[--C-:B------:R-:W-:Y:S01]  /*99c0*/  HSET2.LE.AND R4, R34, R37.reuse, PT ;  /* 0x0000002522047233 */ /* 0x100fe20003803000 */
[----:B---3--:R-:W3:Y:S01]  /*99d0*/  LDSM.16.MT88.4 R12, [R218+0x4800] ;  /* 0x00480000da0c783b */ /* 0x008ee20000004200 */
[--C-:B------:R-:W-:Y:S02]  /*99e0*/  HSET2.LE.AND R5, R38, R37.reuse, PT ;  /* 0x0000002526057233 */ /* 0x100fe40003803000 */
[----:B-1----:R-:W-:Y:S02]  /*99f0*/  F2FP.BF16.F32.PACK_AB R34, R74, R89 ;  /* 0x000000594a22723e */ /* 0x002fe400000010ff */
[----:B------:R-:W-:-:S02]  /*9a00*/  HSET2.LE.AND R6, R30, R37, PT ;  /* 0x000000251e067233 */ /* 0x000fc40003803000 */
[----:B------:R-:W-:Y:S02]  /*9a10*/  HSET2.LE.AND R7, R40, R37, PT ;  /* 0x0000002528077233 */ /* 0x000fe40003803000 */
[----:B------:R-:W-:Y:S01]  /*9a20*/  LOP3.LUT R5, R34, R5, RZ, 0xc0, !PT ;  /* 0x0000000522057212 */ /* 0x000fe200078ec0ff */
[----:B------:R-:W-:Y:S01]  /*9a30*/  IMAD.MOV.U32 R34, RZ, RZ, R240 ;  /* 0x000000ffff227224 */ /* 0x000fe200078e00f0 */
[----:B------:R-:W-:Y:S02]  /*9a40*/  F2FP.BF16.F32.PACK_AB R75, R71, R82 ;  /* 0x00000052474b723e */ /* 0x000fe400000010ff */
[----:B--2---:R-:W-:Y:S02]  /*9a50*/  F2FP.BF16.F32.PACK_AB R30, R52, R65 ;  /* 0x00000041341e723e */ /* 0x004fe400000010ff */
[----:B------:R-:W-:Y:S02]  /*9a60*/  F2FP.BF16.F32.PACK_AB R17, R48, R67 ;  /* 0x000000433011723e */ /* 0x000fe400000010ff */
[----:B------:R-:W-:-:S02]  /*9a70*/  LOP3.LUT R4, R75, R4, RZ, 0xc0, !PT ;  /* 0x000000044b047212 */ /* 0x000fc400078ec0ff */
[----:B------:R-:W-:Y:S02]  /*9a80*/  LOP3.LUT R7, R30, R7, RZ, 0xc0, !PT ;  /* 0x000000071e077212 */ /* 0x000fe400078ec0ff */
[----:B------:R-:W-:Y:S02]  /*9a90*/  PRMT R30, R240, 0x7771, RZ ;  /* 0x00007771f01e7816 */ /* 0x000fe400000000ff */
[----:B------:R-:W-:Y:S02]  /*9aa0*/  LOP3.LUT R75, R34, 0xff, RZ, 0xc0, !PT ;  /* 0x000000ff224b7812 */ /* 0x000fe400078ec0ff */
[----:B------:R-:W-:Y:S02]  /*9ab0*/  LOP3.LUT R6, R17, R6, RZ, 0xc0, !PT ;  /* 0x0000000611067212 */ /* 0x000fe400078ec0ff */
[----:B------:R-:W-:Y:S02]  /*9ac0*/  LOP3.LUT R17, R18, UR7, R241, 0x96, !PT ;  /* 0x0000000712117c12 */ /* 0x000fe4000f8e96f1 */
[----:B------:R-:W-:-:S02]  /*9ad0*/  PRMT R177, R240, 0x7773, RZ ;  /* 0x00007773f0b17816 */ /* 0x000fc400000000ff */
[----:B------:R-:W-:Y:S01]  /*9ae0*/  PRMT R18, R240, 0x7772, RZ ;  /* 0x00007772f0127816 */ /* 0x000fe200000000ff */
[----:B------:R-:W-:Y:S01]  /*9af0*/  IMAD.WIDE.U32 R240, R42, -0x2daee0ad, RZ ;  /* 0xd2511f532af07825 */ /* 0x000fe200078e00ff */
[----:B------:R-:W-:-:S03]  /*9b00*/  PRMT R30, R75, 0x5410, R30 ;  /* 0x000054104b1e7816 */ /* 0x000fc6000000001e */
[----:B------:R-:W-:Y:S01]  /*9b10*/  FFMA.FTZ R75, R167, UR22, -R204 ;  /* 0x00000016a74b7c23 */ /* 0x000fe200080108cc */
[----:B------:R-:W-:Y:S01]  /*9b20*/  PRMT R18, R18, 0x5410, R177 ;  /* 0x0000541012127816 */ /* 0x000fe200000000b1 */
[----:B------:R-:W-:Y:S01]  /*9b30*/  FFMA.FTZ R177, R77, UR22, -R238 ;  /* 0x000000164db17c23 */ /* 0x000fe200080108ee */
[----:B------:R-:W-:Y:S01]  /*9b40*/  LOP3.LUT R34, R250, UR30, R243, 0x96, !PT ;  /* 0x0000001efa227c12 */ /* 0x000fe2000f8e96f3 */
[C---:B----4-:R-:W-:Y:S01]  /*9b50*/  HMMA.16816.F32.BF16 R140, R4.reuse, R8, R140 ;  /* 0x00000008048c723c */ /* 0x050fe2000004188c */
[----:B------:R-:W-:Y:S01]  /*9b60*/  LOP3.LUT R38, R242, UR29, R241, 0x96, !PT ;  /* 0x0000001df2267c12 */ /* 0x000fe2000f8e96f1 */
[----:B------:R-:W-:Y:S01]  /*9b70*/  MUFU.EX2 R75, R75 ;  /* 0x0000004b004b7308 */ /* 0x000fe20000000800 */
[----:B------:R-:W-:Y:S01]  /*9b80*/  FFMA.FTZ R242, R55, UR22, -R204 ;  /* 0x0000001637f27c23 */ /* 0x000fe200080108cc */
[----:B------:R-:W-:Y:S01]  /*9b90*/  IMAD.WIDE.U32 R54, R34, -0x326172a9, RZ ;  /* 0xcd9e8d5722367825 */ /* 0x000fe200078e00ff */
[C---:B------:R-:W-:Y:S01]  /*9ba0*/  LOP3.LUT R40, R17.reuse, 0xffff, RZ, 0xc0, !PT ;  /* 0x0000ffff11287812 */ /* 0x040fe200078ec0ff */
[----:B------:R-:W1:Y:S01]  /*9bb0*/  MUFU.EX2 R177, R177 ;  /* 0x000000b100b17308 */ /* 0x000e620000000800 */
[----:B------:R-:W-:Y:S01]  /*9bc0*/  LOP3.LUT R167, R17, 0xff, RZ, 0xc0, !PT ;  /* 0x000000ff11a77812 */ /* 0x000fe200078ec0ff */
[----:B---3--:R-:W-:Y:S01]  /*9bd0*/  HMMA.16816.F32.BF16 R156, R4, R12, R156 ;  /* 0x0000000c049c723c */ /* 0x008fe2000004189c */
[----:B------:R-:W-:Y:S01]  /*9be0*/  LOP3.LUT R25, R248, UR10, R55, 0x96, !PT ;  /* 0x0000000af8197c12 */ /* 0x000fe2000f8e9637 */
[----:B------:R-:W2:Y:S01]  /*9bf0*/  MUFU.EX2 R242, R242 ;  /* 0x000000f200f27308 */ /* 0x000ea20000000800 */
[----:B------:R-:W-:Y:S01]  /*9c00*/  SHF.R.U32.HI R40, RZ, 0x8, R40 ;  /* 0x00000008ff287819 */ /* 0x000fe20000011628 */
[----:B------:R-:W-:Y:S01]  /*9c10*/  IMAD.WIDE.U32 R220, R38, -0x326172a9, RZ ;  /* 0xcd9e8d5726dc7825 */ /* 0x000fe200078e00ff */
[----:B------:R-:W-:-:S02]  /*9c20*/  LOP3.LUT R214, R214, UR8, R19, 0x96, !PT ;  /* 0x00000008d6d67c12 */ /* 0x000fc4000f8e9613 */
[----:B------:R-:W-:Y:S01]  /*9c30*/  PRMT R40, R167, 0x5410, R40 ;  /* 0x00005410a7287816 */ /* 0x000fe20000000028 */
[C---:B------:R-:W-:Y:S01]  /*9c40*/  HMMA.16816.F32.BF16 R152, R4.reuse, R14, R152 ;  /* 0x0000000e0498723c */ /* 0x040fe20000041898 */
[----:B------:R-:W-:Y:S01]  /*9c50*/  IMAD.WIDE.U32 R230, R25, -0x2daee0ad, RZ ;  /* 0xd2511f5319e67825 */ /* 0x000fe200078e00ff */
[----:B------:R-:W-:Y:S02]  /*9c60*/  LOP3.LUT R54, R54, UR9, R221, 0x96, !PT ;  /* 0x0000000936367c12 */ /* 0x000fe4000f8e96dd */
[----:B-1----:R-:W-:Y:S02]  /*9c70*/  F2FP.BF16.F32.PACK_AB R55, R177, R196 ;  /* 0x000000c4b137723e */ /* 0x002fe400000010ff */
[----:B------:R-:W-:Y:S02]  /*9c80*/  LOP3.LUT R240, R240, UR25, R231, 0x96, !PT ;  /* 0x00000019f0f07c12 */ /* 0x000fe4000f8e96e7 */
[----:B------:R-:W-:Y:S01]  /*9c90*/  HMMA.16816.F32.BF16 R136, R4, R10, R136 ;  /* 0x0000000a0488723c */ /* 0x000fe20000041888 */
[----:B------:R-:W-:-:S02]  /*9ca0*/  PRMT R5, R17, 0x7632, R5 ;  /* 0x0000763211057816 */ /* 0x000fc40000000005 */
[----:B------:R-:W-:Y:S01]  /*9cb0*/  LOP3.LUT R4, R18, 0xff00ff, RZ, 0xc0, !PT ;  /* 0x00ff00ff12047812 */ /* 0x000fe200078ec0ff */
[----:B------:R-:W-:Y:S01]  /*9cc0*/  IMAD.WIDE.U32 R240, R240, -0x326172a9, RZ ;  /* 0xcd9e8d57f0f07825 */ /* 0x000fe200078e00ff */
[----:B------:R-:W-:Y:S02]  /*9cd0*/  SHF.R.U32.HI R18, RZ, 0x18, R17 ;  /* 0x00000018ff127819 */ /* 0x000fe40000011611 */
[----:B------:R-:W-:Y:S02]  /*9ce0*/  LOP3.LUT R5, R5, 0xff, RZ, 0xc0, !PT ;  /* 0x000000ff05057812 */ /* 0x000fe400078ec0ff */
[--C-:B------:R-:W-:Y:S02]  /*9cf0*/  HSET2.LE.AND R6, R30, R37.reuse, PT ;  /* 0x000000251e067233 */ /* 0x100fe40003803000 */
[----:B------:R-:W-:Y:S02]  /*9d00*/  F2FP.BF16.F32.PACK_AB R17, R73, R88 ;  /* 0x000000584911723e */ /* 0x000fe400000010ff */
[----:B------:R-:W-:-:S02]  /*9d10*/  HSET2.LE.AND R7, R4, R37, PT ;  /* 0x0000002504077233 */ /* 0x000fc40003803000 */
[----:B------:R-:W-:Y:S02]  /*9d20*/  F2FP.BF16.F32.PACK_AB R4, R75, R96 ;  /* 0x000000604b04723e */ /* 0x000fe400000010ff */
[----:B------:R-:W-:Y:S02]  /*9d30*/  PRMT R18, R5, 0x5410, R18 ;  /* 0x0000541005127816 */ /* 0x000fe40000000012 */
[----:B------:R-:W-:Y:S01]  /*9d40*/  LOP3.LUT R6, R17, R6, RZ, 0xc0, !PT ;  /* 0x0000000611067212 */ /* 0x000fe200078ec0ff */
[----:B------:R-:W-:Y:S01]  /*9d50*/  IMAD.U32 R17, RZ, RZ, UR31 ;  /* 0x0000001fff117e24 */ /* 0x000fe2000f8e00ff */
[----:B------:R-:W-:Y:S02]  /*9d60*/  LOP3.LUT R7, R4, R7, RZ, 0xc0, !PT ;  /* 0x0000000704077212 */ /* 0x000fe400078ec0ff */
[--C-:B------:R-:W-:Y:S02]  /*9d70*/  HSET2.LE.AND R4, R40, R37.reuse, PT ;  /* 0x0000002528047233 */ /* 0x100fe40003803000 */
[----:B------:R-:W-:-:S02]  /*9d80*/  HSET2.LE.AND R5, R18, R37, PT ;  /* 0x0000002512057233 */ /* 0x000fc40003803000 */
[----:B--2---:R-:W-:Y:S02]  /*9d90*/  F2FP.BF16.F32.PACK_AB R18, R169, R242 ;  /* 0x000000f2a912723e */ /* 0x004fe400000010ff */
[----:B------:R-:W-:Y:S02]  /*9da0*/  LOP3.LUT R17, R17, UR33, R227, 0x96, !PT ;  /* 0x0000002111117c12 */ /* 0x000fe4000f8e96e3 */
[----:B------:R-:W-:Y:S01]  /*9db0*/  LOP3.LUT R4, R55, R4, RZ, 0xc0, !PT ;  /* 0x0000000437047212 */ /* 0x000fe200078ec0ff */
[----:B------:R-:W-:Y:S01]  /*9dc0*/  IMAD.WIDE.U32 R54, R54, -0x2daee0ad, RZ ;  /* 0xd2511f5336367825 */ /* 0x000fe200078e00ff */
[----:B------:R-:W-:Y:S02]  /*9dd0*/  LOP3.LUT R5, R18, R5, RZ, 0xc0, !PT ;  /* 0x0000000512057212 */ /* 0x000fe400078ec0ff */
[----:B------:R-:W-:Y:S01]  /*9de0*/  LOP3.LUT R34, R220, UR8, R241, 0x96, !PT ;  /* 0x00000008dc227c12 */ /* 0x000fe2000f8e96f1 */
[----:B------:R-:W-:-:S04]  /*9df0*/  IMAD.WIDE.U32 R200, R17, -0x326172a9, RZ ;  /* 0xcd9e8d5711c87825 */ /* 0x000fc800078e00ff */
[----:B------:R-:W-:Y:S01]  /*9e00*/  IMAD.WIDE.U32 R220, R214, -0x2daee0ad, RZ ;  /* 0xd2511f53d6dc7825 */ /* 0x000fe200078e00ff */
[C---:B------:R-:W-:Y:S01]  /*9e10*/  HMMA.16816.F32.BF16 R160, R4.reuse, R12, R160 ;  /* 0x0000000c04a0723c */ /* 0x040fe200000418a0 */
[--C-:B------:R-:W-:Y:S02]  /*9e20*/  LOP3.LUT R19, R210, UR17, R201.reuse, 0x96, !PT ;  /* 0x00000011d2137c12 */ /* 0x100fe4000f8e96c9 */
[----:B------:R-:W-:Y:S01]  /*9e30*/  IMAD.WIDE.U32 R214, R28, -0x2daee0ad, RZ ;  /* 0xd2511f531cd67825 */ /* 0x000fe200078e00ff */
[----:B------:R-:W-:Y:S02]  /*9e40*/  LOP3.LUT R17, R208, UR17, R201, 0x96, !PT ;  /* 0x00000011d0117c12 */ /* 0x000fe4000f8e96c9 */
[C---:B------:R-:W-:Y:S01]  /*9e50*/  LOP3.LUT R18, R200.reuse, UR11, R249, 0x96, !PT ;  /* 0x0000000bc8127c12 */ /* 0x040fe2000f8e96f9 */
[----:B------:R-:W-:Y:S01]  /*9e60*/  IMAD.MOV.U32 R30, RZ, RZ, R220 ;  /* 0x000000ffff1e7224 */ /* 0x000fe200078e00dc */
[----:B------:R-:W-:Y:S01]  /*9e70*/  LOP3.LUT R12, R200, UR11, R245, 0x96, !PT ;  /* 0x0000000bc80c7c12 */ /* 0x000fe2000f8e96f5 */
[----:B------:R-:W-:Y:S01]  /*9e80*/  IMAD.WIDE.U32 R200, R16, -0x2daee0ad, RZ ;  /* 0xd2511f5310c87825 */ /* 0x000fe200078e00ff */
[----:B------:R-:W-:Y:S01]  /*9e90*/  LOP3.LUT R13, R230, UR24, R55, 0x96, !PT ;  /* 0x00000018e60d7c12 */ /* 0x000fe2000f8e9637 */
[----:B------:R-:W-:Y:S01]  /*9ea0*/  HMMA.16816.F32.BF16 R148, R4, R14, R148 ;  /* 0x0000000e0494723c */ /* 0x000fe20000041894 */
[----:B------:R-:W-:Y:S01]  /*9eb0*/  LOP3.LUT R216, R216, UR23, R221, 0x96, !PT ;  /* 0x00000017d8d87c12 */ /* 0x000fe2000f8e96dd */
[----:B------:R-:W-:Y:S01]  /*9ec0*/  IMAD.MOV.U32 R14, RZ, RZ, R200 ;  /* 0x000000ffff0e7224 */ /* 0x000fe200078e00c8 */
[----:B------:R-:W-:Y:S01]  /*9ed0*/  LOP3.LUT R66, R66, UR23, R201, 0x96, !PT ;  /* 0x0000001742427c12 */ /* 0x000fe2000f8e96c9 */
[----:B------:R-:W-:Y:S01]  /*9ee0*/  IMAD.WIDE.U32 R226, R17, -0x2daee0ad, RZ ;  /* 0xd2511f5311e27825 */ /* 0x000fe200078e00ff */
[----:B------:R-:W-:-:S02]  /*9ef0*/  PRMT R16, R200, 0x7771, RZ ;  /* 0x00007771c8107816 */ /* 0x000fc400000000ff */
[C---:B------:R-:W-:Y:S01]  /*9f00*/  PRMT R38, R200.reuse, 0x7773, RZ ;  /* 0x00007773c8267816 */ /* 0x040fe200000000ff */
[C---:B------:R-:W-:Y:S01]  /*9f10*/  HMMA.16816.F32.BF16 R144, R4.reuse, R8, R144 ;  /* 0x000000080490723c */ /* 0x040fe20000041890 */
[----:B------:R-:W-:Y:S01]  /*9f20*/  PRMT R25, R200, 0x7772, RZ ;  /* 0x00007772c8197816 */ /* 0x000fe200000000ff */
[----:B------:R-:W-:Y:S01]  /*9f30*/  IMAD.WIDE.U32 R200, R13, -0x326172a9, RZ ;  /* 0xcd9e8d570dc87825 */ /* 0x000fe200078e00ff */
[C---:B------:R-:W-:Y:S02]  /*9f40*/  PRMT R8, R220.reuse, 0x7771, RZ ;  /* 0x00007771dc087816 */ /* 0x040fe400000000ff */
[C---:B------:R-:W-:Y:S01]  /*9f50*/  PRMT R56, R220.reuse, 0x7773, RZ ;  /* 0x00007773dc387816 */ /* 0x040fe200000000ff */
[----:B------:R-:W-:Y:S01]  /*9f60*/  IMAD.MOV.U32 R68, RZ, RZ, R200 ;  /* 0x000000ffff447224 */ /* 0x000fe200078e00c8 */
[----:B------:R-:W-:Y:S01]  /*9f70*/  PRMT R9, R220, 0x7772, RZ ;  /* 0x00007772dc097816 */ /* 0x000fe200000000ff */
[----:B------:R-:W-:Y:S01]  /*9f80*/  HMMA.16816.F32.BF16 R132, R4, R10, R132 ;  /* 0x0000000a0484723c */ /* 0x000fe20000041884 */
[----:B------:R-:W-:Y:S01]  /*9f90*/  LOP3.LUT R4, R246, UR30, R215, 0x96, !PT ;  /* 0x0000001ef6047c12 */ /* 0x000fe2000f8e96d7 */
[----:B------:R-:W-:Y:S01]  /*9fa0*/  IMAD.WIDE.U32 R10, R34, -0x2daee0ad, RZ ;  /* 0xd2511f53220a7825 */ /* 0x000fe200078e00ff */
[----:B------:R-:W-:-:S02]  /*9fb0*/  LOP3.LUT R13, R240, UR7, R201, 0x96, !PT ;  /* 0x00000007f00d7c12 */ /* 0x000fc4000f8e96c9 */
[----:B------:R-:W-:Y:S01]  /*9fc0*/  PRMT R207, R200, 0x7771, RZ ;  /* 0x00007771c8cf7816 */ /* 0x000fe200000000ff */
[----:B------:R-:W-:Y:S01]  /*9fd0*/  IMAD.WIDE.U32 R220, R4, -0x326172a9, RZ ;  /* 0xcd9e8d5704dc7825 */ /* 0x000fe200078e00ff */
[----:B------:R-:W-:Y:S02]  /*9fe0*/  LOP3.LUT R28, R54, UR23, R11, 0x96, !PT ;  /* 0x00000017361c7c12 */ /* 0x000fe4000f8e960b */
[C---:B------:R-:W-:Y:S01]  /*9ff0*/  PRMT R170, R10.reuse, 0x7771, RZ ;  /* 0x000077710aaa7816 */ /* 0x040fe200000000ff */
[----:B------:R-:W-:Y:S01]  /*a000*/  IMAD.MOV.U32 R6, RZ, RZ, R10 ;  /* 0x000000ffff067224 */ /* 0x000fe200078e000a */
[----:B------:R-:W-:Y:S01]  /*a010*/  PRMT R102, R10, 0x7773, RZ ;  /* 0x000077730a667816 */ /* 0x000fe200000000ff */
[----:B------:R-:W-:Y:S01]  /*a020*/  IMAD.WIDE.U32 R240, R18, -0x2daee0ad, RZ ;  /* 0xd2511f5312f07825 */ /* 0x000fe200078e00ff */
[----:B------:R-:W-:Y:S02]  /*a030*/  PRMT R167, R10, 0x7772, RZ ;  /* 0x000077720aa77816 */ /* 0x000fe400000000ff */
[----:B------:R-:W-:Y:S01]  /*a040*/  LOP3.LUT R54, R244, UR10, R221, 0x96, !PT ;  /* 0x0000000af4367c12 */ /* 0x000fe2000f8e96dd */
[----:B------:R-:W-:Y:S01]  /*a050*/  IMAD.WIDE.U32 R10, R19, -0x2daee0ad, RZ ;  /* 0xd2511f53130a7825 */ /* 0x000fe200078e00ff */
[----:B------:R-:W-:-:S02]  /*a060*/  PRMT R215, R200, 0x7773, RZ ;  /* 0x00007773c8d77816 */ /* 0x000fc400000000ff */
[----:B------:R-:W-:Y:S01]  /*a070*/  PRMT R213, R200, 0x7772, RZ ;  /* 0x00007772c8d57816 */ /* 0x000fe200000000ff */
[----:B------:R-:W-:Y:S01]  /*a080*/  IMAD.WIDE.U32 R54, R54, -0x2daee0ad, RZ ;  /* 0xd2511f5336367825 */ /* 0x000fe200078e00ff */
[----:B------:R-:W-:Y:S02]  /*a090*/  LOP3.LUT R4, R250, UR30, R11, 0x96, !PT ;  /* 0x0000001efa047c12 */ /* 0x000fe4000f8e960b */
[----:B------:R-:W-:Y:S01]  /*a0a0*/  LOP3.LUT R18, R10, UR29, R241, 0x96, !PT ;  /* 0x0000001d0a127c12 */ /* 0x000fe2000f8e96f1 */
[----:B------:R-:W-:-:S04]  /*a0b0*/  IMAD.WIDE.U32 R10, R26, -0x2daee0ad, RZ ;  /* 0xd2511f531a0a7825 */ /* 0x000fc800078e00ff */
[----:B------:R-:W-:Y:S01]  /*a0c0*/  IMAD.WIDE.U32 R18, R18, -0x326172a9, RZ ;  /* 0xcd9e8d5712127825 */ /* 0x000fe200078e00ff */
[----:B------:R-:W-:Y:S02]  /*a0d0*/  LOP3.LUT R214, R214, UR29, R11, 0x96, !PT ;  /* 0x0000001dd6d67c12 */ /* 0x000fe4000f8e960b */
[----:B------:R-:W-:Y:S01]  /*a0e0*/  LOP3.LUT R5, R10, UR25, R55, 0x96, !PT ;  /* 0x000000190a057c12 */ /* 0x000fe2000f8e9637 */
        /* <DEDUP_REMOVED lines=23> */
[----:B------:R-:W-:-:S02]  /*a260*/  LOP3.LUT R4, R18, UR8, R55, 0x96, !PT ;  /* 0x0000000812047c12 */ /* 0x000fc4000f8e9637 */
[----:B------:R-:W-:Y:S02]  /*a270*/  LOP3.LUT R7, R226, UR29, R221, 0x96, !PT ;  /* 0x0000001de2077c12 */ /* 0x000fe4000f8e96dd */
[----:B------:R-:W-:Y:S01]  /*a280*/  LOP3.LUT R18, R54, UR7, R201, 0x96, !PT ;  /* 0x0000000736127c12 */ /* 0x000fe2000f8e96c9 */
[----:B------:R-:W-:Y:S01]  /*a290*/  IMAD.MOV.U32 R54, RZ, RZ, R200 ;  /* 0x000000ffff367224 */ /* 0x000fe200078e00c8 */
[C---:B------:R-:W-:Y:S01]  /*a2a0*/  PRMT R58, R200.reuse, 0x7771, RZ ;  /* 0x00007771c83a7816 */ /* 0x040fe200000000ff */
[----:B------:R-:W-:Y:S01]  /*a2b0*/  IMAD.WIDE.U32 R230, R7, -0x326172a9, RZ ;  /* 0xcd9e8d5707e67825 */ /* 0x000fe200078e00ff */
[C---:B------:R-:W-:Y:S02]  /*a2c0*/  PRMT R80, R200.reuse, 0x7773, RZ ;  /* 0x00007773c8507816 */ /* 0x040fe400000000ff */
[----:B------:R-:W-:Y:S01]  /*a2d0*/  PRMT R55, R200, 0x7772, RZ ;  /* 0x00007772c8377816 */ /* 0x000fe200000000ff */
[----:B------:R-:W-:-:S05]  /*a2e0*/  IMAD.WIDE.U32 R200, R5, -0x326172a9, RZ ;  /* 0xcd9e8d5705c87825 */ /* 0x000fca00078e00ff */
[----:B------:R-:W-:Y:S02]  /*a2f0*/  LOP3.LUT R5, R244, UR10, R201, 0x96, !PT ;  /* 0x0000000af4057c12 */ /* 0x000fe4000f8e96c9 */
[----:B------:R-:W-:-:S03]  /*a300*/  LOP3.LUT R7, R200, UR9, R231, 0x96, !PT ;  /* 0x00000009c8077c12 */ /* 0x000fc6000f8e96e7 */
[----:B------:R-:W-:-:S05]  /*a310*/  IMAD.WIDE.U32 R226, R5, -0x2daee0ad, RZ ;  /* 0xd2511f5305e27825 */ /* 0x000fca00078e00ff */
[----:B------:R-:W-:Y:S01]  /*a320*/  LOP3.LUT R5, R220, UR25, R227, 0x96, !PT ;  /* 0x00000019dc057c12 */ /* 0x000fe2000f8e96e3 */
[----:B------:R-:W-:-:S04]  /*a330*/  IMAD.WIDE.U32 R220, R4, -0x2daee0ad, RZ ;  /* 0xd2511f5304dc7825 */ /* 0x000fc800078e00ff */
[----:B------:R-:W-:Y:S01]  /*a340*/  IMAD.WIDE.U32 R200, R5, -0x326172a9, RZ ;  /* 0xcd9e8d5705c87825 */ /* 0x000fe200078e00ff */
[----:B------:R-:W-:-:S04]  /*a350*/  LOP3.LUT R17, R10, UR23, R221, 0x96, !PT ;  /* 0x000000170a117c12 */ /* 0x000fc8000f8e96dd */
[----:B------:R-:W-:Y:S01]  /*a360*/  LOP3.LUT R4, R230, UR8, R201, 0x96, !PT ;  /* 0x00000008e6047c12 */ /* 0x000fe2000f8e96c9 */
[----:B------:R-:W-:Y:S01]  /*a370*/  IMAD.MOV.U32 R40, RZ, RZ, R220 ;  /* 0x000000ffff287224 */ /* 0x000fe200078e00dc */
[----:B------:R-:W-:Y:S02]  /*a380*/  PRMT R5, R220, 0x7771, RZ ;  /* 0x00007771dc057816 */ /* 0x000fe400000000ff */
[----:B------:R-:W-:Y:S01]  /*a390*/  PRMT R213, R213, 0x5410, R215 ;  /* 0x00005410d5d57816 */ /* 0x000fe200000000d7 */
[----:B------:R-:W-:Y:S01]  /*a3a0*/  IMAD.WIDE.U32 R10, R4, -0x2daee0ad, RZ ;  /* 0xd2511f53040a7825 */ /* 0x000fe200078e00ff */
[C---:B------:R-:W-:Y:S02]  /*a3b0*/  PRMT R214, R220.reuse, 0x7773, RZ ;  /* 0x00007773dcd67816 */ /* 0x040fe400000000ff */
[----:B------:R-:W-:Y:S02]  /*a3c0*/  PRMT R167, R167, 0x5410, R102 ;  /* 0x00005410a7a77816 */ /* 0x000fe40000000066 */
[----:B------:R-:W-:Y:S01]  /*a3d0*/  PRMT R205, R220, 0x7772, RZ ;  /* 0x00007772dccd7816 */ /* 0x000fe200000000ff */
[----:B------:R-:W-:Y:S01]  /*a3e0*/  IMAD.WIDE.U32 R220, R7, -0x2daee0ad, RZ ;  /* 0xd2511f5307dc7825 */ /* 0x000fe200078e00ff */
[----:B------:R-:W-:-:S02]  /*a3f0*/  PRMT R34, R10, 0x7771, RZ ;  /* 0x000077710a227816 */ /* 0x000fc400000000ff */
[----:B------:R-:W-:Y:S01]  /*a400*/  LOP3.LUT R68, R68, 0xff, RZ, 0xc0, !PT ;  /* 0x000000ff44447812 */ /* 0x000fe200078ec0ff */
[----:B------:R-:W-:Y:S01]  /*a410*/  IMAD.MOV.U32 R4, RZ, RZ, R10 ;  /* 0x000000ffff047224 */ /* 0x000fe200078e000a */
[C---:B------:R-:W-:Y:S01]  /*a420*/  PRMT R203, R10.reuse, 0x7773, RZ ;  /* 0x000077730acb7816 */ /* 0x040fe200000000ff */
[--C-:B------:R-:W-:Y:S01]  /*a430*/  FFMA.FTZ R217, R43, UR22, -R238.reuse ;  /* 0x000000162bd97c23 */ /* 0x100fe200080108ee */
[----:B------:R-:W-:Y:S01]  /*a440*/  PRMT R10, R10, 0x7772, RZ ;  /* 0x000077720a0a7816 */ /* 0x000fe200000000ff */
[--C-:B------:R-:W-:Y:S01]  /*a450*/  FFMA.FTZ R243, R35, UR22, -R238.reuse ;  /* 0x0000001623f37c23 */ /* 0x100fe200080108ee */
[----:B------:R-:W-:Y:S01]  /*a460*/  LOP3.LUT R15, R220, UR23, R11, 0x96, !PT ;  /* 0x00000017dc0f7c12 */ /* 0x000fe2000f8e960b */
[----:B------:R-:W-:Y:S01]  /*a470*/  FFMA.FTZ R239, R198, UR22, -R238 ;  /* 0x00000016c6ef7c23 */ /* 0x000fe200080108ee */
[----:B------:R-:W-:Y:S01]  /*a480*/  PRMT R11, R25, 0x5410, R38 ;  /* 0x00005410190b7816 */ /* 0x000fe20000000026 */
[----:B------:R-:W-:Y:S01]  /*a490*/  FFMA.FTZ R241, R76, UR22, -R238 ;  /* 0x000000164cf17c23 */ /* 0x000fe200080108ee */
[----:B------:R-:W-:Y:S01]  /*a4a0*/  PRMT R25, R205, 0x5410, R214 ;  /* 0x00005410cd197816 */ /* 0x000fe200000000d6 */
[--C-:B------:R-:W-:Y:S01]  /*a4b0*/  FFMA.FTZ R202, R202, UR22, -R238.reuse ;  /* 0x00000016caca7c23 */ /* 0x100fe200080108ee */
[----:B------:R-:W-:Y:S01]  /*a4c0*/  PRMT R38, R10, 0x5410, R203 ;  /* 0x000054100a267816 */ /* 0x000fe200000000cb */
[--C-:B------:R-:W-:Y:S01]  /*a4d0*/  FFMA.FTZ R187, R187, UR22, -R238.reuse ;  /* 0x00000016bbbb7c23 */ /* 0x100fe200080108ee */
[----:B------:R-:W-:Y:S01]  /*a4e0*/  LOP3.LUT R205, R14, 0xff, RZ, 0xc0, !PT ;  /* 0x000000ff0ecd7812 */ /* 0x000fe200078ec0ff */
[--C-:B------:R-:W-:Y:S01]  /*a4f0*/  FFMA.FTZ R206, R206, UR22, -R238.reuse ;  /* 0x00000016cece7c23 */ /* 0x100fe200080108ee */
[----:B------:R-:W-:Y:S01]  /*a500*/  LOP3.LUT R203, R6, 0xff, RZ, 0xc0, !PT ;  /* 0x000000ff06cb7812 */ /* 0x000fe200078ec0ff */
[----:B------:R-:W-:Y:S01]  /*a510*/  FFMA.FTZ R197, R197, UR22, -R238 ;  /* 0x00000016c5c57c23 */ /* 0x000fe200080108ee */
[----:B------:R-:W-:Y:S01]  /*a520*/  PRMT R10, R205, 0x5410, R16 ;  /* 0x00005410cd0a7816 */ /* 0x000fe20000000010 */
[----:B------:R-:W-:Y:S01]  /*a530*/  FFMA.FTZ R70, R70, UR22, -R238 ;  /* 0x0000001646467c23 */ /* 0x000fe200080108ee */
[----:B------:R-:W-:Y:S01]  /*a540*/  PRMT R170, R203, 0x5410, R170 ;  /* 0x00005410cbaa7816 */ /* 0x000fe200000000aa */
[----:B------:R-:W-:Y:S01]  /*a550*/  FFMA.FTZ R83, R83, UR22, -R168 ;  /* 0x0000001653537c23 */ /* 0x000fe200080108a8 */
        /* <DEDUP_REMOVED lines=8> */
[----:B------:R-:W-:Y:S01]  /*a5e0*/  PRMT R240, R203, 0x5410, R240 ;  /* 0x00005410cbf07816 */ /* 0x000fe200000000f0 */
[----:B------:R-:W-:Y:S01]  /*a5f0*/  FFMA.FTZ R124, R124, UR22, -R179 ;  /* 0x000000167c7c7c23 */ /* 0x000fe200080108b3 */
[----:B------:R-:W-:Y:S01]  /*a600*/  LOP3.LUT R203, R4, 0xff, RZ, 0xc0, !PT ;  /* 0x000000ff04cb7812 */ /* 0x000fe200078ec0ff */
[----:B------:R-:W-:Y:S01]  /*a610*/  FADD.FTZ R125, R130, R125 ;  /* 0x0000007d827d7221 */ /* 0x000fe20000010000 */
[----:B------:R-:W-:Y:S01]  /*a620*/  PRMT R30, R30, 0x5410, R5 ;  /* 0x000054101e1e7816 */ /* 0x000fe20000000005 */
[----:B------:R-:W-:Y:S01]  /*a630*/  FFMA.FTZ R166, R166, UR22, -R204 ;  /* 0x00000016a6a67c23 */ /* 0x000fe200080108cc */
[----:B------:R-:W-:Y:S01]  /*a640*/  PRMT R6, R205, 0x5410, R8 ;  /* 0x00005410cd067816 */ /* 0x000fe20000000008 */
[----:B------:R-:W-:Y:S01]  /*a650*/  FFMA.FTZ R186, R186, UR22, -R204 ;  /* 0x00000016baba7c23 */ /* 0x000fe200080108cc */
[----:B------:R-:W-:Y:S01]  /*a660*/  SHF.R.U32.HI R16, RZ, 0x8, R16 ;  /* 0x00000008ff107819 */ /* 0x000fe20000011610 */
[----:B------:R-:W-:Y:S01]  /*a670*/  FFMA.FTZ R183, R183, UR22, -R204 ;  /* 0x00000016b7b77c23 */ /* 0x000fe200080108cc */
[C---:B------:R-:W-:Y:S01]  /*a680*/  LOP3.LUT R5, R66.reuse, 0xff, RZ, 0xc0, !PT ;  /* 0x000000ff42057812 */ /* 0x040fe200078ec0ff */
[----:B------:R-:W-:Y:S01]  /*a690*/  FADD.FTZ R127, R127, R184 ;  /* 0x000000b87f7f7221 */ /* 0x000fe20000010000 */
[----:B------:R-:W-:Y:S01]  /*a6a0*/  PRMT R4, R66, 0x7632, R4 ;  /* 0x0000763242047816 */ /* 0x000fe20000000004 */
[----:B------:R-:W-:Y:S01]  /*a6b0*/  FADD.FTZ R165, R165, R174 ;  /* 0x000000aea5a57221 */ /* 0x000fe20000010000 */
[----:B------:R-:W-:Y:S01]  /*a6c0*/  LOP3.LUT R205, R54, 0xff, RZ, 0xc0, !PT ;  /* 0x000000ff36cd7812 */ /* 0x000fe200078ec0ff */
[----:B------:R-:W-:Y:S01]  /*a6d0*/  FADD.FTZ R171, R180, R171 ;  /* 0x000000abb4ab7221 */ /* 0x000fe20000010000 */
[----:B------:R-:W-:Y:S01]  /*a6e0*/  LOP3.LUT R8, R216, 0xffff, RZ, 0xc0, !PT ;  /* 0x0000ffffd8087812 */ /* 0x000fe200078ec0ff */
[----:B------:R-:W-:Y:S01]  /*a6f0*/  FFMA.FTZ R110, R110, UR22, -R168 ;  /* 0x000000166e6e7c23 */ /* 0x000fe200080108a8 */
[----:B------:R-:W-:Y:S01]  /*a700*/  PRMT R40, R216, 0x7632, R40 ;  /* 0x00007632d8287816 */ /* 0x000fe20000000028 */
[----:B------:R-:W-:Y:S01]  /*a710*/  FFMA.FTZ R108, R108, UR22, -R168 ;  /* 0x000000166c6c7c23 */ /* 0x000fe200080108a8 */
[----:B------:R-:W-:Y:S01]  /*a720*/  PRMT R34, R203, 0x5410, R34 ;  /* 0x00005410cb227816 */ /* 0x000fe20000000022 */
[----:B------:R-:W-:Y:S01]  /*a730*/  FFMA.FTZ R103, R103, UR22, -R168 ;  /* 0x0000001667677c23 */ /* 0x000fe200080108a8 */
[----:B------:R-:W-:Y:S01]  /*a740*/  PRMT R16, R5, 0x5410, R16 ;  /* 0x0000541005107816 */ /* 0x000fe20000000010 */
[--C-:B------:R-:W-:Y:S01]  /*a750*/  FFMA.FTZ R107, R107, UR22, -R168.reuse ;  /* 0x000000166b6b7c23 */ /* 0x100fe200080108a8 */
[----:B------:R-:W-:Y:S01]  /*a760*/  LOP3.LUT R203, R4, 0xff, RZ, 0xc0, !PT ;  /* 0x000000ff04cb7812 */ /* 0x000fe200078ec0ff */
[----:B------:R-:W-:Y:S01]  /*a770*/  FFMA.FTZ R114, R114, UR22, -R168 ;  /* 0x0000001672727c23 */ /* 0x000fe200080108a8 */
[----:B------:R-:W-:Y:S01]  /*a780*/  PRMT R58, R205, 0x5410, R58 ;  /* 0x00005410cd3a7816 */ /* 0x000fe2000000003a */
[----:B------:R1:W5:Y:S01]  /*a790*/  LDL.LU.64 R230, [R1+0x38] ;  /* 0x0000380001e67983 */ /* 0x0003620000300a00 */
[----:B------:R-:W-:-:S02]  /*a7a0*/  LOP3.LUT R5, R216, 0xff, RZ, 0xc0, !PT ;  /* 0x000000ffd8057812 */ /* 0x000fc400078ec0ff */
[----:B------:R-:W-:Y:S02]  /*a7b0*/  SHF.R.U32.HI R4, RZ, 0x8, R8 ;  /* 0x00000008ff047819 */ /* 0x000fe40000011608 */
[----:B------:R-:W-:Y:S02]  /*a7c0*/  SHF.R.U32.HI R216, RZ, 0x18, R216 ;  /* 0x00000018ffd87819 */ /* 0x000fe400000116d8 */
[----:B------:R-:W-:Y:S02]  /*a7d0*/  LOP3.LUT R205, R40, 0xff, RZ, 0xc0, !PT ;  /* 0x000000ff28cd7812 */ /* 0x000fe400078ec0ff */
[----:B------:R-:W-:Y:S02]  /*a7e0*/  PRMT R5, R5, 0x5410, R4 ;  /* 0x0000541005057816 */ /* 0x000fe40000000004 */
[----:B------:R-:W-:Y:S02]  /*a7f0*/  PRMT R4, R205, 0x5410, R216 ;  /* 0x00005410cd047816 */ /* 0x000fe400000000d8 */
[----:B------:R-:W-:-:S02]  /*a800*/  LOP3.LUT R205, R13, 0xffff, RZ, 0xc0, !PT ;  /* 0x0000ffff0dcd7812 */ /* 0x000fc400078ec0ff */
[----:B------:R-:W-:Y:S01]  /*a810*/  LOP3.LUT R77, R226, UR24, R221, 0x96, !PT ;  /* 0x00000018e24d7c12 */ /* 0x000fe2000f8e96dd */
[----:B------:R-:W-:Y:S01]  /*a820*/  IMAD.WIDE.U32 R220, R26, -0x326172a9, RZ ;  /* 0xcd9e8d571adc7825 */ /* 0x000fe200078e00ff */
[----:B------:R-:W-:Y:S02]  /*a830*/  SHF.R.U32.HI R66, RZ, 0x18, R66 ;  /* 0x00000018ff427819 */ /* 0x000fe40000011642 */
[----:B------:R-:W-:Y:S02]  /*a840*/  PRMT R7, R9, 0x5410, R56 ;  /* 0x0000541009077816 */ /* 0x000fe40000000038 */
[----:B------:R-:W-:Y:S02]  /*a850*/  SHF.R.U32.HI R205, RZ, 0x8, R205 ;  /* 0x00000008ffcd7819 */ /* 0x000fe400000116cd */
[----:B------:R-:W-:Y:S01]  /*a860*/  LOP3.LUT R40, R13, 0xff, RZ, 0xc0, !PT ;  /* 0x000000ff0d287812 */ /* 0x000fe200078ec0ff */
[----:B------:R-:W-:Y:S01]  /*a870*/  IMAD.WIDE.U32 R214, R77, -0x326172a9, RZ ;  /* 0xcd9e8d574dd67825 */ /* 0x000fe200078e00ff */
[----:B------:R-:W-:-:S02]  /*a880*/  PRMT R8, R203, 0x5410, R66 ;  /* 0x00005410cb087816 */ /* 0x000fc40000000042 */
[----:B------:R-:W-:Y:S02]  /*a890*/  PRMT R199, R199, 0x5410, R104 ;  /* 0x00005410c7c77816 */ /* 0x000fe40000000068 */
[----:B------:R-:W-:Y:S02]  /*a8a0*/  PRMT R55, R55, 0x5410, R80 ;  /* 0x0000541037377816 */ /* 0x000fe40000000050 */
[----:B------:R-:W-:Y:S02]  /*a8b0*/  SHF.R.U32.HI R54, RZ, 0x18, R18 ;  /* 0x00000018ff367819 */ /* 0x000fe40000011612 */
[----:B------:R-:W-:Y:S02]  /*a8c0*/  LOP3.LUT R42, R15, 0xff, RZ, 0xc0, !PT ;  /* 0x000000ff0f2a7812 */ /* 0x000fe400078ec0ff */
[----:B------:R-:W-:Y:S01]  /*a8d0*/  PRMT R207, R68, 0x5410, R207 ;  /* 0x0000541044cf7816 */ /* 0x000fe200000000cf */
[--C-:B------:R-:W-:Y:S01]  /*a8e0*/  FFMA.FTZ R43, R212, UR22, -R238.reuse ;  /* 0x00000016d42b7c23 */ /* 0x100fe200080108ee */
[----:B------:R-:W-:Y:S01]  /*a8f0*/  PRMT R205, R40, 0x5410, R205 ;  /* 0x0000541028cd7816 */ /* 0x000fe200000000cd */
[--C-:B------:R-:W-:Y:S01]  /*a900*/  FFMA.FTZ R198, R69, UR22, -R238.reuse ;  /* 0x0000001645c67c23 */ /* 0x100fe200080108ee */
[----:B------:R-:W-:Y:S01]  /*a910*/  PRMT R102, R220, 0x7773, RZ ;  /* 0x00007773dc667816 */ /* 0x000fe200000000ff */
[--C-:B------:R-:W-:Y:S01]  /*a920*/  FFMA.FTZ R35, R222, UR22, -R238.reuse ;  /* 0x00000016de237c23 */ /* 0x100fe200080108ee */
[----:B------:R-:W-:Y:S01]  /*a930*/  PRMT R237, R220, 0x7772, RZ ;  /* 0x00007772dced7816 */ /* 0x000fe200000000ff */
[----:B------:R-:W-:Y:S01]  /*a940*/  FFMA.FTZ R76, R236, UR22, -R238 ;  /* 0x00000016ec4c7c23 */ /* 0x000fe200080108ee */
[----:B------:R-:W-:Y:S01]  /*a950*/  PRMT R40, R13, 0x7632, R40 ;  /* 0x000076320d287816 */ /* 0x000fe20000000028 */
[----:B------:R-:W-:Y:S01]  /*a960*/  FADD.FTZ R126, R126, R125 ;  /* 0x0000007d7e7e7221 */ /* 0x000fe20000010000 */
[----:B------:R-:W-:-:S02]  /*a970*/  SHF.R.U32.HI R203, RZ, 0x18, R13 ;  /* 0x00000018ffcb7819 */ /* 0x000fc4000001160d */
[--C-:B------:R-:W-:Y:S01]  /*a980*/  HSET2.LE.AND R10, R10, R37.reuse, PT ;  /* 0x000000250a0a7233 */ /* 0x100fe20003803000 */
[----:B------:R-:W-:Y:S01]  /*a990*/  FADD.FTZ R182, R182, R127 ;  /* 0x0000007fb6b67221 */ /* 0x000fe20000010000 */
[----:B------:R-:W-:Y:S01]  /*a9a0*/  PRMT R13, R28, 0x7632, R13 ;  /* 0x000076321c0d7816 */ /* 0x000fe2000000000d */
[----:B------:R-:W-:Y:S01]  /*a9b0*/  FADD.FTZ R172, R172, R165 ;  /* 0x000000a5acac7221 */ /* 0x000fe20000010000 */
[----:B------:R-:W-:Y:S01]  /*a9c0*/  LOP3.LUT R9, R200, UR7, R215, 0x96, !PT ;  /* 0x00000007c8097c12 */ /* 0x000fe2000f8e96d7 */
[----:B------:R-:W-:Y:S01]  /*a9d0*/  FADD.FTZ R178, R178, R171 ;  /* 0x000000abb2b27221 */ /* 0x000fe20000010000 */
[----:B------:R-:W-:Y:S02]  /*a9e0*/  PRMT R237, R237, 0x5410, R102 ;  /* 0x00005410eded7816 */ /* 0x000fe40000000066 */
[----:B------:R-:W-:Y:S01]  /*a9f0*/  HSET2.LE.AND R6, R6, R37, PT ;  /* 0x0000002506067233 */ /* 0x000fe20003803000 */
[----:B------:R-:W-:Y:S01]  /*aa00*/  MUFU.EX2 R239, R239 ;  /* 0x000000ef00ef7308 */ /* 0x000fe20000000800 */
[C---:B------:R-:W-:Y:S01]  /*aa10*/  LOP3.LUT R215, R28.reuse, 0xffff, RZ, 0xc0, !PT ;  /* 0x0000ffff1cd77812 */ /* 0x040fe200078ec0ff */
[----:B------:R1:W5:Y:S01]  /*aa20*/  LDL.LU.64 R226, [R1+0x30] ;  /* 0x0000300001e27983 */ /* 0x0003620000300a00 */
[----:B------:R-:W-:-:S02]  /*aa30*/  LOP3.LUT R104, R28, 0xff, RZ, 0xc0, !PT ;  /* 0x000000ff1c687812 */ /* 0x000fc400078ec0ff */
[----:B------:R-:W-:Y:S02]  /*aa40*/  SHF.R.U32.HI R102, RZ, 0x18, R28 ;  /* 0x00000018ff667819 */ /* 0x000fe4000001161c */
[----:B------:R-:W-:Y:S02]  /*aa50*/  LOP3.LUT R13, R13, 0xff, RZ, 0xc0, !PT ;  /* 0x000000ff0d0d7812 */ /* 0x000fe400078ec0ff */
[----:B------:R-:W-:Y:S02]  /*aa60*/  LOP3.LUT R28, R40, 0xff, RZ, 0xc0, !PT ;  /* 0x000000ff281c7812 */ /* 0x000fe400078ec0ff */
[----:B------:R-:W-:Y:S02]  /*aa70*/  PRMT R102, R13, 0x5410, R102 ;  /* 0x000054100d667816 */ /* 0x000fe40000000066 */
[----:B------:R-:W-:Y:S02]  /*aa80*/  PRMT R203, R28, 0x5410, R203 ;  /* 0x000054101ccb7816 */ /* 0x000fe400000000cb */
[----:B------:R-:W-:Y:S01]  /*aa90*/  LOP3.LUT R13, R19, 0xffff, RZ, 0xc0, !PT ;  /* 0x0000ffff130d7812 */ /* 0x000fe200078ec0ff */
[----:B------:R-:W-:Y:S01]  /*aaa0*/  IMAD.MOV.U32 R14, RZ, RZ, R214 ;  /* 0x000000ffff0e7224 */ /* 0x000fe200078e00d6 */
[----:B------:R-:W-:-:S02]  /*aab0*/  PRMT R56, R214, 0x7773, RZ ;  /* 0x00007773d6387816 */ /* 0x000fc400000000ff */
[C---:B------:R-:W-:Y:S02]  /*aac0*/  PRMT R77, R214.reuse, 0x7772, RZ ;  /* 0x00007772d64d7816 */ /* 0x040fe400000000ff */
[C---:B------:R-:W-:Y:S02]  /*aad0*/  PRMT R28, R19.reuse, 0x7632, R28 ;  /* 0x00007632131c7816 */ /* 0x040fe4000000001c */
[----:B------:R-:W-:Y:S02]  /*aae0*/  PRMT R80, R214, 0x7771, RZ ;  /* 0x00007771d6507816 */ /* 0x000fe400000000ff */
[----:B------:R-:W-:Y:S02]  /*aaf0*/  LOP3.LUT R216, R19, 0xff, RZ, 0xc0, !PT ;  /* 0x000000ff13d87812 */ /* 0x000fe400078ec0ff */
[----:B------:R-:W-:Y:S02]  /*ab00*/  SHF.R.U32.HI R214, RZ, 0x18, R19 ;  /* 0x00000018ffd67819 */ /* 0x000fe40000011613 */
[----:B------:R-:W-:-:S02]  /*ab10*/  SHF.R.U32.HI R19, RZ, 0x8, R13 ;  /* 0x00000008ff137819 */ /* 0x000fc4000001160d */
[----:B------:R-:W-:Y:S02]  /*ab20*/  PRMT R77, R77, 0x5410, R56 ;  /* 0x000054104d4d7816 */ /* 0x000fe40000000038 */
[----:B------:R-:W-:Y:S02]  /*ab30*/  LOP3.LUT R13, R28, 0xff, RZ, 0xc0, !PT ;  /* 0x000000ff1c0d7812 */ /* 0x000fe400078ec0ff */
[C---:B------:R-:W-:Y:S01]  /*ab40*/  LOP3.LUT R56, R18.reuse, 0xffff, RZ, 0xc0, !PT ;  /* 0x0000ffff12387812 */ /* 0x040fe200078ec0ff */
[----:B------:R-:W-:Y:S01]  /*ab50*/  IMAD.MOV.U32 R26, RZ, RZ, R220 ;  /* 0x000000ffff1a7224 */ /* 0x000fe200078e00dc */
[----:B------:R-:W-:Y:S02]  /*ab60*/  PRMT R214, R13, 0x5410, R214 ;  /* 0x000054100dd67816 */ /* 0x000fe400000000d6 */
[----:B------:R-:W-:Y:S02]  /*ab70*/  SHF.R.U32.HI R56, RZ, 0x8, R56 ;  /* 0x00000008ff387819 */ /* 0x000fe40000011638 */
[----:B------:R-:W-:-:S02]  /*ab80*/  LOP3.LUT R13, R18, 0xff, RZ, 0xc0, !PT ;  /* 0x000000ff120d7812 */ /* 0x000fc400078ec0ff */
[----:B------:R-:W-:Y:S02]  /*ab90*/  PRMT R223, R220, 0x7771, RZ ;  /* 0x00007771dcdf7816 */ /* 0x000fe400000000ff */
[----:B------:R-:W-:Y:S02]  /*aba0*/  LOP3.LUT R26, R26, 0xff, RZ, 0xc0, !PT ;  /* 0x000000ff1a1a7812 */ /* 0x000fe400078ec0ff */
[--C-:B------:R-:W-:Y:S02]  /*abb0*/  PRMT R216, R216, 0x5410, R19.reuse ;  /* 0x00005410d8d87816 */ /* 0x100fe40000000013 */
[----:B------:R-:W-:Y:S02]  /*abc0*/  PRMT R56, R13, 0x5410, R56 ;  /* 0x000054100d387816 */ /* 0x000fe40000000038 */
[----:B------:R-:W-:Y:S02]  /*abd0*/  PRMT R19, R18, 0x7632, R19 ;  /* 0x0000763212137816 */ /* 0x000fe40000000013 */
[----:B------:R-:W-:-:S02]  /*abe0*/  LOP3.LUT R18, R17, 0xffff, RZ, 0xc0, !PT ;  /* 0x0000ffff11127812 */ /* 0x000fc400078ec0ff */
[C---:B------:R-:W-:Y:S02]  /*abf0*/  PRMT R13, R17.reuse, 0x7632, R13 ;  /* 0x00007632110d7816 */ /* 0x040fe4000000000d */
[----:B------:R-:W-:Y:S02]  /*ac00*/  PRMT R223, R26, 0x5410, R223 ;  /* 0x000054101adf7816 */ /* 0x000fe400000000df */
[----:B------:R-:W-:Y:S02]  /*ac10*/  LOP3.LUT R12, R224, UR7, R221, 0x96, !PT ;  /* 0x00000007e00c7c12 */ /* 0x000fe4000f8e96dd */
[----:B------:R-:W-:Y:S02]  /*ac20*/  LOP3.LUT R28, R17, 0xff, RZ, 0xc0, !PT ;  /* 0x000000ff111c7812 */ /* 0x000fe400078ec0ff */
[----:B------:R-:W-:Y:S02]  /*ac30*/  LOP3.LUT R68, R9, 0xff, RZ, 0xc0, !PT ;  /* 0x000000ff09447812 */ /* 0x000fe400078ec0ff */
[----:B------:R-:W-:Y:S01]  /*ac40*/  SHF.R.U32.HI R66, RZ, 0x18, R9 ;  /* 0x00000018ff427819 */ /* 0x000fe20000011609 */
[----:B------:R-:W-:Y:S01]  /*ac50*/  FFMA.FTZ R212, R29, UR22, -R204 ;  /* 0x000000161dd47c23 */ /* 0x000fe200080108cc */
[----:B------:R-:W-:Y:S01]  /*ac60*/  SHF.R.U32.HI R26, RZ, 0x18, R17 ;  /* 0x00000018ff1a7819 */ /* 0x000fe20000011611 */
[----:B------:R-:W-:Y:S01]  /*ac70*/  FFMA.FTZ R69, R195, UR22, -R238 ;  /* 0x00000016c3457c23 */ /* 0x000fe200080108ee */
[----:B------:R-:W-:Y:S01]  /*ac80*/  SHF.R.U32.HI R17, RZ, 0x8, R18 ;  /* 0x00000008ff117819 */ /* 0x000fe20000011612 */
[--C-:B------:R-:W-:Y:S01]  /*ac90*/  FFMA.FTZ R222, R27, UR22, -R204.reuse ;  /* 0x000000161bde7c23 */ /* 0x100fe200080108cc */
[----:B------:R-:W-:Y:S01]  /*aca0*/  LOP3.LUT R13, R13, 0xff, RZ, 0xc0, !PT ;  /* 0x000000ff0d0d7812 */ /* 0x000fe200078ec0ff */
[----:B------:R-:W-:Y:S01]  /*acb0*/  FFMA.FTZ R236, R31, UR22, -R204 ;  /* 0x000000161fec7c23 */ /* 0x000fe200080108cc */
[----:B------:R-:W-:Y:S01]  /*acc0*/  LOP3.LUT R235, R12, 0xffff, RZ, 0xc0, !PT ;  /* 0x0000ffff0ceb7812 */ /* 0x000fe200078ec0ff */
[----:B------:R-:W-:Y:S01]  /*acd0*/  FADD.FTZ R117, R117, R126 ;  /* 0x0000007e75757221 */ /* 0x000fe20000010000 */
[----:B------:R-:W-:Y:S01]  /*ace0*/  PRMT R28, R28, 0x5410, R17 ;  /* 0x000054101c1c7816 */ /* 0x000fe20000000011 */
[----:B------:R-:W-:Y:S01]  /*acf0*/  FADD.FTZ R121, R121, R182 ;  /* 0x000000b679797221 */ /* 0x000fe20000010000 */
[----:B------:R-:W-:-:S02]  /*ad00*/  PRMT R26, R13, 0x5410, R26 ;  /* 0x000054100d1a7816 */ /* 0x000fc4000000001a */
[----:B------:R-:W-:Y:S01]  /*ad10*/  LOP3.LUT R130, R7, 0xff00ff, RZ, 0xc0, !PT ;  /* 0x00ff00ff07827812 */ /* 0x000fe200078ec0ff */
[----:B------:R-:W-:Y:S01]  /*ad20*/  FADD.FTZ R172, R95, R172 ;  /* 0x000000ac5fac7221 */ /* 0x000fe20000010000 */
[----:B------:R-:W-:Y:S01]  /*ad30*/  LOP3.LUT R13, R15, 0xffff, RZ, 0xc0, !PT ;  /* 0x0000ffff0f0d7812 */ /* 0x000fe200078ec0ff */
[----:B------:R-:W-:Y:S01]  /*ad40*/  FADD.FTZ R119, R119, R178 ;  /* 0x000000b277777221 */ /* 0x000fe20000010000 */
[----:B------:R-:W-:Y:S01]  /*ad50*/  PRMT R17, R15, 0x7632, R17 ;  /* 0x000076320f117816 */ /* 0x000fe20000000011 */
[----:B------:R-:W-:Y:S01]  /*ad60*/  MUFU.EX2 R198, R198 ;  /* 0x000000c600c67308 */ /* 0x000fe20000000800 */
[----:B------:R-:W-:Y:S01]  /*ad70*/  SHF.R.U32.HI R40, RZ, 0x18, R15 ;  /* 0x00000018ff287819 */ /* 0x000fe2000001160f */
[----:B------:R1:W5:Y:S01]  /*ad80*/  LDL.LU.64 R224, [R1+0x28] ;  /* 0x0000280001e07983 */ /* 0x0003620000300a00 */
[----:B------:R-:W-:Y:S02]  /*ad90*/  LOP3.LUT R15, R14, 0xff, RZ, 0xc0, !PT ;  /* 0x000000ff0e0f7812 */ /* 0x000fe400078ec0ff */
[----:B------:R-:W-:-:S02]  /*ada0*/  SHF.R.U32.HI R215, RZ, 0x8, R215 ;  /* 0x00000008ffd77819 */ /* 0x000fc400000116d7 */
[----:B------:R-:W-:Y:S02]  /*adb0*/  SHF.R.U32.HI R235, RZ, 0x8, R235 ;  /* 0x00000008ffeb7819 */ /* 0x000fe400000116eb */
[----:B------:R-:W-:Y:S02]  /*adc0*/  SHF.R.U32.HI R13, RZ, 0x8, R13 ;  /* 0x00000008ff0d7819 */ /* 0x000fe4000001160d */
[----:B------:R-:W-:Y:S01]  /*add0*/  LOP3.LUT R19, R19, 0xff, RZ, 0xc0, !PT ;  /* 0x000000ff13137812 */ /* 0x000fe200078ec0ff */
[--C-:B------:R-:W-:Y:S01]  /*ade0*/  FFMA.FTZ R29, R190, UR22, -R204.reuse ;  /* 0x00000016be1d7c23 */ /* 0x100fe200080108cc */
[----:B------:R-:W-:Y:S01]  /*adf0*/  LOP3.LUT R14, R12, 0xff, RZ, 0xc0, !PT ;  /* 0x000000ff0c0e7812 */ /* 0x000fe200078ec0ff */
[----:B------:R-:W-:Y:S01]  /*ae00*/  FFMA.FTZ R18, R47, UR22, -R179 ;  /* 0x000000162f127c23 */ /* 0x000fe200080108b3 */
[----:B------:R-:W-:Y:S01]  /*ae10*/  PRMT R104, R104, 0x5410, R215 ;  /* 0x0000541068687816 */ /* 0x000fe200000000d7 */
[--C-:B------:R-:W-:Y:S01]  /*ae20*/  FFMA.FTZ R27, R175, UR22, -R204.reuse ;  /* 0x00000016af1b7c23 */ /* 0x100fe200080108cc */
[----:B------:R-:W-:Y:S01]  /*ae30*/  PRMT R235, R14, 0x5410, R235 ;  /* 0x000054100eeb7816 */ /* 0x000fe200000000eb */
[----:B------:R-:W-:Y:S01]  /*ae40*/  FFMA.FTZ R195, R128, UR22, -R204 ;  /* 0x0000001680c37c23 */ /* 0x000fe200080108cc */
[----:B------:R-:W-:Y:S01]  /*ae50*/  PRMT R14, R12, 0x7632, R14 ;  /* 0x000076320c0e7816 */ /* 0x000fe2000000000e */
[----:B------:R-:W-:Y:S01]  /*ae60*/  FFMA.FTZ R31, R185, UR22, -R204 ;  /* 0x00000016b91f7c23 */ /* 0x000fe200080108cc */
[----:B------:R-:W-:-:S02]  /*ae70*/  SHF.R.U32.HI R215, RZ, 0x18, R12 ;  /* 0x00000018ffd77819 */ /* 0x000fc4000001160c */
[----:B------:R-:W-:Y:S01]  /*ae80*/  HSET2.LE.AND R7, R130, R37, PT ;  /* 0x0000002582077233 */ /* 0x000fe20003803000 */
[----:B------:R-:W-:Y:S01]  /*ae90*/  FADD.FTZ R95, R81, R172 ;  /* 0x000000ac515f7221 */ /* 0x000fe20000010000 */
[C---:B------:R-:W-:Y:S01]  /*aea0*/  PRMT R12, R9.reuse, 0x7632, R12 ;  /* 0x00007632090c7816 */ /* 0x040fe2000000000c */
[----:B------:R-:W-:Y:S01]  /*aeb0*/  FADD.FTZ R176, R176, R119 ;  /* 0x00000077b0b07221 */ /* 0x000fe20000010000 */
[----:B------:R-:W-:Y:S01]  /*aec0*/  PRMT R42, R42, 0x5410, R13 ;  /* 0x000054102a2a7816 */ /* 0x000fe2000000000d */
[----:B------:R-:W-:Y:S01]  /*aed0*/  MUFU.EX2 R241, R241 ;  /* 0x000000f100f17308 */ /* 0x000fe20000000800 */
[----:B------:R-:W-:Y:S01]  /*aee0*/  LOP3.LUT R13, R9, 0xffff, RZ, 0xc0, !PT ;  /* 0x0000ffff090d7812 */ /* 0x000fe200078ec0ff */
[----:B------:R1:W5:Y:S01]  /*aef0*/  LDL.LU.64 R220, [R1+0x20] ;  /* 0x0000200001dc7983 */ /* 0x0003620000300a00 */
[----:B------:R-:W-:Y:S01]  /*af00*/  LOP3.LUT R9, R12, 0xff, RZ, 0xc0, !PT ;  /* 0x000000ff0c097812 */ /* 0x000fe200078ec0ff */
[--C-:B------:R-:W-:Y:S01]  /*af10*/  FFMA.FTZ R12, R64, UR22, -R238.reuse ;  /* 0x00000016400c7c23 */ /* 0x100fe200080108ee */
[----:B------:R-:W-:Y:S01]  /*af20*/  FFMA.FTZ R64, R189, UR22, -R238 ;  /* 0x00000016bd407c23 */ /* 0x000fe200080108ee */
[--C-:B------:R-:W-:Y:S01]  /*af30*/  FFMA.FTZ R189, R60, UR22, -R204.reuse ;  /* 0x000000163cbd7c23 */ /* 0x100fe200080108cc */
[----:B------:R-:W-:Y:S01]  /*af40*/  FFMA.FTZ R60, R181, UR22, -R204 ;  /* 0x00000016b53c7c23 */ /* 0x000fe200080108cc */
[----:B------:R-:W-:Y:S01]  /*af50*/  PRMT R80, R15, 0x5410, R80 ;  /* 0x000054100f507816 */ /* 0x000fe20000000050 */
[--C-:B------:R-:W-:Y:S01]  /*af60*/  FFMA.FTZ R190, R93, UR22, -R179.reuse ;  /* 0x000000165dbe7c23 */ /* 0x100fe200080108b3 */
[--C-:B------:R-:W-:Y:S01]  /*af70*/  FFMA.FTZ R181, R106, UR22, -R179.reuse ;  /* 0x000000166ab57c23 */ /* 0x100fe200080108b3 */
[----:B------:R-:W-:Y:S01]  /*af80*/  PRMT R54, R19, 0x5410, R54 ;  /* 0x0000541013367816 */ /* 0x000fe20000000036 */
[----:B------:R-:W-:Y:S01]  /*af90*/  FFMA.FTZ R15, R33, UR22, -R238 ;  /* 0x00000016210f7c23 */ /* 0x000fe200080108ee */
[--C-:B------:R-:W-:Y:S01]  /*afa0*/  FFMA.FTZ R106, R41, UR22, -R168.reuse ;  /* 0x00000016296a7c23 */ /* 0x100fe200080108a8 */
[----:B------:R-:W-:Y:S01]  /*afb0*/  FFMA.FTZ R93, R44, UR22, -R168 ;  /* 0x000000162c5d7c23 */ /* 0x000fe200080108a8 */
[----:B------:R-:W-:Y:S01]  /*afc0*/  FFMA.FTZ R33, R191, UR22, -R238 ;  /* 0x00000016bf217c23 */ /* 0x000fe200080108ee */
[--C-:B------:R-:W-:Y:S01]  /*afd0*/  FFMA.FTZ R19, R46, UR22, -R179.reuse ;  /* 0x000000162e137c23 */ /* 0x100fe200080108b3 */
[--C-:B------:R-:W-:Y:S01]  /*afe0*/  FFMA.FTZ R191, R57, UR22, -R204.reuse ;  /* 0x0000001639bf7c23 */ /* 0x100fe200080108cc */
[----:B------:R-:W-:Y:S01]  /*aff0*/  FFMA.FTZ R57, R173, UR22, -R204 ;  /* 0x00000016ad397c23 */ /* 0x000fe200080108cc */
[--C-:B------:R-:W-:Y:S01]  /*b000*/  FFMA.FTZ R46, R123, UR22, -R179.reuse ;  /* 0x000000167b2e7c23 */ /* 0x100fe200080108b3 */
[----:B------:R-:W-:Y:S01]  /*b010*/  FFMA.FTZ R173, R109, UR22, -R179 ;  /* 0x000000166dad7c23 */ /* 0x000fe200080108b3 */
[----:B------:R-:W-:Y:S01]  /*b020*/  FFMA.FTZ R123, R94, UR22, -R168 ;  /* 0x000000165e7b7c23 */ /* 0x000fe200080108a8 */
[----:B------:R-:W-:Y:S01]  /*b030*/  MUFU.EX2 R109, R19 ;  /* 0x00000013006d7308 */ /* 0x000fe20000000800 */
[----:B------:R-:W-:-:S02]  /*b040*/  LOP3.LUT R14, R14, 0xff, RZ, 0xc0, !PT ;  /* 0x000000ff0e0e7812 */ /* 0x000fc400078ec0ff */
[----:B------:R-:W-:Y:S01]  /*b050*/  LOP3.LUT R17, R17, 0xff, RZ, 0xc0, !PT ;  /* 0x000000ff11117812 */ /* 0x000fe200078ec0ff */
[----:B------:R2:W3:Y:S01]  /*b060*/  MUFU.EX2 R94, R18 ;  /* 0x00000012005e7308 */ /* 0x0004e20000000800 */
[----:B------:R-:W-:Y:S01]  /*b070*/  FFMA.FTZ R175, R112, UR22, -R179 ;  /* 0x0000001670af7c23 */ /* 0x000fe200080108b3 */
[----:B------:R-:W-:Y:S01]  /*b080*/  SHF.R.U32.HI R13, RZ, 0x8, R13 ;  /* 0x00000008ff0d7819 */ /* 0x000fe2000001160d */
[----:B------:R-:W-:Y:S01]  /*b090*/  FFMA.FTZ R128, R61, UR22, -R204 ;  /* 0x000000163d807c23 */ /* 0x000fe200080108cc */
[----:B------:R-:W-:Y:S01]  /*b0a0*/  MUFU.EX2 R106, R106 ;  /* 0x0000006a006a7308 */ /* 0x000fe20000000800 */
[--C-:B------:R-:W-:Y:S01]  /*b0b0*/  FFMA.FTZ R185, R99, UR22, -R179.reuse ;  /* 0x0000001663b97c23 */ /* 0x100fe200080108b3 */
[----:B------:R-:W-:Y:S01]  /*b0c0*/  FFMA.FTZ R47, R129, UR22, -R179 ;  /* 0x00000016812f7c23 */ /* 0x000fe200080108b3 */
[--C-:B------:R-:W-:Y:S01]  /*b0d0*/  HSET2.LE.AND R81, R5, R37.reuse, PT ;  /* 0x0000002505517233 */ /* 0x100fe20003803000 */
[----:B------:R-:W4:Y:S01]  /*b0e0*/  MUFU.EX2 R93, R93 ;  /* 0x0000005d005d7308 */ /* 0x000f220000000800 */
[----:B------:R-:W-:Y:S01]  /*b0f0*/  PRMT R215, R14, 0x5410, R215 ;  /* 0x000054100ed77816 */ /* 0x000fe200000000d7 */
        /* <DEDUP_REMOVED lines=15> */
[----:B------:R-:W-:Y:S01]  /*b1f0*/  FFMA.FTZ R98, R45, UR22, -R168 ;  /* 0x000000162d627c23 */ /* 0x000fe200080108a8 */
[----:B------:R-:W-:Y:S01]  /*b200*/  MUFU.EX2 R97, R17 ;  /* 0x0000001100617308 */ /* 0x000fe20000000800 */
[--C-:B--2---:R-:W-:Y:S01]  /*b210*/  HSET2.LE.AND R18, R16, R37.reuse, PT ;  /* 0x0000002510127233 */ /* 0x104fe20003803000 */
[----:B------:R-:W-:Y:S01]  /*b220*/  FADD.FTZ R95, R20, R95 ;  /* 0x0000005f145f7221 */ /* 0x000fe20000010000 */
[----:B---3--:R-:W-:Y:S01]  /*b230*/  F2FP.BF16.F32.PACK_AB R87, R94, R109 ;  /* 0x0000006d5e57723e */ /* 0x008fe200000010ff */
[----:B------:R2:W3:Y:S01]  /*b240*/  MUFU.EX2 R90, R9 ;  /* 0x00000009005a7308 */ /* 0x0004e20000000800 */
[----:B------:R-:W-:Y:S01]  /*b250*/  HSET2.LE.AND R16, R8, R37, PT ;  /* 0x0000002508107233 */ /* 0x000fe20003803000 */
[----:B------:R-:W-:Y:S01]  /*b260*/  FADD.FTZ R176, R85, R176 ;  /* 0x000000b055b07221 */ /* 0x000fe20000010000 */
[----:B----4-:R-:W-:Y:S01]  /*b270*/  F2FP.BF16.F32.PACK_AB R19, R93, R106 ;  /* 0x0000006a5d13723e */ /* 0x010fe200000010ff */
[----:B------:R-:W-:Y:S01]  /*b280*/  FFMA.FTZ R61, R194, UR22, -R204 ;  /* 0x00000016c23d7c23 */ /* 0x000fe200080108cc */
[--C-:B------:R-:W-:Y:S01]  /*b290*/  FFMA.FTZ R194, R92, UR22, -R179.reuse ;  /* 0x000000165cc27c23 */ /* 0x100fe200080108b3 */
[----:B------:R-:W-:Y:S01]  /*b2a0*/  FFMA.FTZ R50, R131, UR22, -R179 ;  /* 0x0000001683327c23 */ /* 0x000fe200080108b3 */
[----:B------:R-:W-:Y:S01]  /*b2b0*/  FFMA.FTZ R179, R91, UR22, -R168 ;  /* 0x000000165bb37c23 */ /* 0x000fe200080108a8 */
[----:B------:R-:W-:Y:S01]  /*b2c0*/  LOP3.LUT R8, R87, R18, RZ, 0xc0, !PT ;  /* 0x0000001257087212 */ /* 0x000fe200078ec0ff */
[----:B------:R-:W-:Y:S01]  /*b2d0*/  IMAD.MOV.U32 R92, RZ, RZ, R14 ;  /* 0x000000ffff5c7224 */ /* 0x000fe200078e000e */
[----:B------:R-:W-:Y:S01]  /*b2e0*/  PRMT R68, R68, 0x5410, R13 ;  /* 0x0000541044447816 */ /* 0x000fe2000000000d */
[----:B------:R-:W-:Y:S01]  /*b2f0*/  IMAD.MOV.U32 R99, RZ, RZ, R12 ;  /* 0x000000ffff637224 */ /* 0x000fe200078e000c */
[----:B------:R-:W-:Y:S01]  /*b300*/  MUFU.EX2 R98, R98 ;  /* 0x0000006200627308 */ /* 0x000fe20000000800 */
[----:B------:R-:W-:Y:S01]  /*b310*/  IMAD.MOV.U32 R91, RZ, RZ, R15 ;  /* 0x000000ffff5b7224 */ /* 0x000fe200078e000f */
[----:B--2---:R-:W-:Y:S01]  /*b320*/  LOP3.LUT R9, R19, R16, RZ, 0xc0, !PT ;  /* 0x0000001013097212 */ /* 0x004fe200078ec0ff */
[----:B------:R-:W2:Y:S01]  /*b330*/  LDSM.16.MT88.4 R12, [R218+0x4c00] ;  /* 0x004c0000da0c783b */ /* 0x000ea20000004200 */
[----:B------:R-:W4:Y:S03]  /*b340*/  MUFU.EX2 R87, R83 ;  /* 0x0000005300577308 */ /* 0x000f260000000800 */
[----:B------:R-:W1:Y:S01]  /*b350*/  LDSM.16.MT88.4 R16, [R24+0x4c00] ;  /* 0x004c00001810783b */ /* 0x000e620000004200 */
[----:B------:R-:W-:Y:S01]  /*b360*/  FFMA.FTZ R204, R84, UR22, -R168 ;  /* 0x0000001654cc7c23 */ /* 0x000fe200080108a8 */
[----:B------:R-:W-:-:S02]  /*b370*/  LOP3.LUT R84, R11, 0xff00ff, RZ, 0xc0, !PT ;  /* 0x00ff00ff0b547812 */ /* 0x000fc400078ec0ff */
[----:B---3--:R-:W-:Y:S01]  /*b380*/  F2FP.BF16.F32.PACK_AB R11, R90, R97 ;  /* 0x000000615a0b723e */ /* 0x008fe200000010ff */
[--C-:B------:R-:W-:Y:S01]  /*b390*/  FFMA.FTZ R131, R100, UR22, -R168.reuse ;  /* 0x0000001664837c23 */ /* 0x100fe200080108a8 */
[----:B------:R-:W-:Y:S01]  /*b3a0*/  MUFU.EX2 R126, R91 ;  /* 0x0000005b007e7308 */ /* 0x000fe20000000800 */
[----:B------:R-:W-:Y:S01]  /*b3b0*/  LOP3.LUT R172, R237, 0xff00ff, RZ, 0xc0, !PT ;  /* 0x00ff00ffedac7812 */ /* 0x000fe200078ec0ff */
[----:B------:R3:W5:Y:S01]  /*b3c0*/  LDL.LU.64 R200, [R1+0x18] ;  /* 0x0000180001c87983 */ /* 0x0007620000300a00 */
[----:B------:R-:W-:Y:S01]  /*b3d0*/  LOP3.LUT R10, R11, R10, RZ, 0xc0, !PT ;  /* 0x0000000a0b0a7212 */ /* 0x000fe200078ec0ff */
[----:B------:R-:W-:Y:S01]  /*b3e0*/  MUFU.EX2 R100, R99 ;  /* 0x0000006300647308 */ /* 0x000fe20000000800 */
[--C-:B------:R-:W-:Y:S01]  /*b3f0*/  HSET2.LE.AND R11, R84, R37.reuse, PT ;  /* 0x00000025540b7233 */ /* 0x100fe20003803000 */
[--C-:B------:R-:W-:Y:S01]  /*b400*/  FFMA.FTZ R129, R101, UR22, -R168.reuse ;  /* 0x0000001665817c23 */ /* 0x100fe200080108a8 */
[----:B----4-:R-:W-:Y:S01]  /*b410*/  F2FP.BF16.F32.PACK_AB R84, R87, R98 ;  /* 0x000000625754723e */ /* 0x010fe200000010ff */
[----:B------:R-:W4:Y:S01]  /*b420*/  MUFU.EX2 R91, R92 ;  /* 0x0000005c005b7308 */ /* 0x000f220000000800 */
[--C-:B------:R-:W-:Y:S01]  /*b430*/  FFMA.FTZ R41, R111, UR22, -R168.reuse ;  /* 0x000000166f297c23 */ /* 0x100fe200080108a8 */
[--C-:B------:R-:W-:Y:S01]  /*b440*/  FFMA.FTZ R45, R118, UR22, -R168.reuse ;  /* 0x00000016762d7c23 */ /* 0x100fe200080108a8 */
[----:B------:R-:W-:Y:S01]  /*b450*/  LOP3.LUT R11, R84, R11, RZ, 0xc0, !PT ;  /* 0x0000000b540b7212 */ /* 0x000fe200078ec0ff */
[----:B------:R-:W-:Y:S01]  /*b460*/  MUFU.EX2 R99, R238 ;  /* 0x000000ee00637308 */ /* 0x000fe20000000800 */
[----:B------:R-:W-:Y:S01]  /*b470*/  FADD.FTZ R84, R122, R121 ;  /* 0x000000797a547221 */ /* 0x000fe20000010000 */
[----:B------:R-:W-:Y:S01]  /*b480*/  FADD.FTZ R118, R86, R117 ;  /* 0x0000007556767221 */ /* 0x000fe20000010000 */
[----:B------:R-:W-:Y:S01]  /*b490*/  FFMA.FTZ R44, R113, UR22, -R168 ;  /* 0x00000016712c7c23 */ /* 0x000fe200080108a8 */
[----:B------:R-:W3:Y:S01]  /*b4a0*/  MUFU.EX2 R92, R236 ;  /* 0x000000ec005c7308 */ /* 0x000ee20000000800 */
[----:B------:R-:W-:Y:S01]  /*b4b0*/  FADD.FTZ R79, R79, R84 ;  /* 0x000000544f4f7221 */ /* 0x000fe20000010000 */
[--C-:B------:R-:W-:Y:S01]  /*b4c0*/  HSET2.LE.AND R5, R4, R37.reuse, PT ;  /* 0x0000002504057233 */ /* 0x100fe20003803000 */
[----:B------:R-:W-:Y:S01]  /*b4d0*/  FADD.FTZ R21, R21, R118 ;  /* 0x0000007615157221 */ /* 0x000fe20000010000 */
[----:B------:R-:W1:Y:S01]  /*b4e0*/  MUFU.EX2 R101, R243 ;  /* 0x000000f300657308 */ /* 0x000e620000000800 */
[----:B------:R-:W-:Y:S01]  /*b4f0*/  FADD.FTZ R118, R78, R79 ;  /* 0x0000004f4e767221 */ /* 0x000fe20000010000 */
[----:B----4-:R-:W-:Y:S01]  /*b500*/  F2FP.BF16.F32.PACK_AB R83, R91, R100 ;  /* 0x000000645b53723e */ /* 0x010fe200000010ff */
[----:B------:R-:W-:Y:S01]  /*b510*/  FADD.FTZ R113, R23, R176 ;  /* 0x000000b017717221 */ /* 0x000fe20000010000 */
[----:B------:R-:W-:Y:S01]  /*b520*/  MUFU.EX2 R122, R222 ;  /* 0x000000de007a7308 */ /* 0x000fe20000000800 */
[----:B------:R-:W-:Y:S01]  /*b530*/  FADD.FTZ R63, R63, R118 ;  /* 0x000000763f3f7221 */ /* 0x000fe20000010000 */
[----:B------:R-:W-:Y:S01]  /*b540*/  LOP3.LUT R6, R83, R6, RZ, 0xc0, !PT ;  /* 0x0000000653067212 */ /* 0x000fe200078ec0ff */
[----:B------:R-:W-:Y:S01]  /*b550*/  FADD.FTZ R113, R62, R113 ;  /* 0x000000713e717221 */ /* 0x000fe20000010000 */
[----:B------:R-:W4:Y:S01]  /*b560*/  MUFU.EX2 R111, R212 ;  /* 0x000000d4006f7308 */ /* 0x000f220000000800 */
[----:B------:R-:W-:Y:S01]  /*b570*/  FADD.FTZ R196, R196, R63 ;  /* 0x0000003fc4c47221 */ /* 0x000fe20000010000 */
[----:B---3--:R-:W-:Y:S01]  /*b580*/  F2FP.BF16.F32.PACK_AB R86, R92, R99 ;  /* 0x000000635c56723e */ /* 0x008fe200000010ff */
[C---:B--2---:R-:W-:Y:S01]  /*b590*/  HMMA.16816.F32.BF16 R156, R8.reuse, R12, R156 ;  /* 0x0000000c089c723c */ /* 0x044fe2000004189c */
[----:B------:R-:W-:Y:S01]  /*b5a0*/  MUFU.EX2 R83, R190 ;  /* 0x000000be00537308 */ /* 0x000fe20000000800 */
[----:B------:R-:W-:Y:S01]  /*b5b0*/  FADD.FTZ R242, R242, R113 ;  /* 0x00000071f2f27221 */ /* 0x000fe20000010000 */
[----:B------:R-:W-:Y:S01]  /*b5c0*/  LOP3.LUT R7, R86, R7, RZ, 0xc0, !PT ;  /* 0x0000000756077212 */ /* 0x000fe200078ec0ff */
[----:B------:R-:W-:Y:S01]  /*b5d0*/  FADD.FTZ R177, R177, R196 ;  /* 0x000000c4b1b17221 */ /* 0x000fe20000010000 */
[----:B-1----:R-:W-:Y:S01]  /*b5e0*/  F2FP.BF16.F32.PACK_AB R168, R101, R126 ;  /* 0x0000007e65a8723e */ /* 0x002fe200000010ff */
[----:B------:R-:W1:Y:S01]  /*b5f0*/  MUFU.EX2 R86, R194 ;  /* 0x000000c200567308 */ /* 0x000e620000000800 */
[----:B------:R-:W-:Y:S01]  /*b600*/  FADD.FTZ R169, R169, R242 ;  /* 0x000000f2a9a97221 */ /* 0x000fe20000010000 */
[C---:B------:R-:W-:Y:S01]  /*b610*/  HMMA.16816.F32.BF16 R152, R8.reuse, R14, R152 ;  /* 0x0000000e0898723c */ /* 0x040fe20000041898 */
[----:B------:R-:W-:Y:S01]  /*b620*/  LOP3.LUT R4, R168, R81, RZ, 0xc0, !PT ;  /* 0x00000051a8047212 */ /* 0x000fe200078ec0ff */
[----:B------:R-:W-:Y:S01]  /*b630*/  FADD.FTZ R168, R72, R95 ;  /* 0x0000005f48a87221 */ /* 0x000fe20000010000 */
[----:B----4-:R-:W-:Y:S01]  /*b640*/  F2FP.BF16.F32.PACK_AB R130, R111, R122 ;  /* 0x0000007a6f82723e */ /* 0x010fe200000010ff */
[----:B------:R-:W-:Y:S01]  /*b650*/  MUFU.EX2 R79, R192 ;  /* 0x000000c0004f7308 */ /* 0x000fe20000000800 */
[----:B------:R-:W-:Y:S01]  /*b660*/  FADD.FTZ R88, R88, R177 ;  /* 0x000000b158587221 */ /* 0x000fe20000010000 */
[----:B------:R-:W-:Y:S01]  /*b670*/  FADD.FTZ R168, R53, R168 ;  /* 0x000000a835a87221 */ /* 0x000fe20000010000 */
[----:B------:R-:W-:Y:S01]  /*b680*/  LOP3.LUT R5, R130, R5, RZ, 0xc0, !PT ;  /* 0x0000000582057212 */ /* 0x000fe200078ec0ff */
[----:B------:R-:W2:Y:S01]  /*b690*/  MUFU.EX2 R72, R179 ;  /* 0x000000b300487308 */ /* 0x000ea20000000800 */
[C---:B------:R-:W-:Y:S01]  /*b6a0*/  HMMA.16816.F32.BF16 R140, R8.reuse, R16, R140 ;  /* 0x00000010088c723c */ /* 0x040fe2000004188c */
[----:B------:R-:W-:Y:S01]  /*b6b0*/  FADD.FTZ R130, R22, R21 ;  /* 0x0000001516827221 */ /* 0x000fe20000010000 */
[----:B------:R-:W-:Y:S01]  /*b6c0*/  FADD.FTZ R89, R89, R168 ;  /* 0x000000a859597221 */ /* 0x000fe20000010000 */
[----:B------:R-:W-:Y:S01]  /*b6d0*/  LDSM.16.MT88.4 R20, [R24+0x5000] ;  /* 0x005000001814783b */ /* 0x000fe20000004200 */
[----:B------:R-:W-:Y:S01]  /*b6e0*/  MUFU.EX2 R81, R188 ;  /* 0x000000bc00517308 */ /* 0x000fe20000000800 */
[----:B------:R-:W-:Y:S01]  /*b6f0*/  FADD.FTZ R51, R51, R130 ;  /* 0x0000008233337221 */ /* 0x000fe20000010000 */
[----:B------:R-:W-:Y:S01]  /*b700*/  LOP3.LUT R168, R199, 0xff00ff, RZ, 0xc0, !PT ;  /* 0x00ff00ffc7a87812 */ /* 0x000fe200078ec0ff */
[----:B------:R-:W-:Y:S01]  /*b710*/  FADD.FTZ R96, R96, R169 ;  /* 0x000000a960607221 */ /* 0x000fe20000010000 */
[----:B------:R-:W-:Y:S01]  /*b720*/  HMMA.16816.F32.BF16 R136, R8, R18, R136 ;  /* 0x000000120888723c */ /* 0x000fe20000041888 */
[----:B------:R-:W3:Y:S01]  /*b730*/  LDSM.16.MT88.4 R8, [R218+0x5000] ;  /* 0x00500000da08783b */ /* 0x000ee20000004200 */
[----:B------:R-:W4:Y:S01]  /*b740*/  MUFU.EX2 R84, R185 ;  /* 0x000000b900547308 */ /* 0x000f220000000800 */
[----:B------:R-:W-:Y:S01]  /*b750*/  FADD.FTZ R82, R82, R51 ;  /* 0x0000003352527221 */ /* 0x000fe20000010000 */
[----:B------:R-:W-:Y:S01]  /*b760*/  FADD.FTZ R73, R73, R88 ;  /* 0x0000005849497221 */ /* 0x000fe20000010000 */
[----:B------:R-:W-:Y:S01]  /*b770*/  FADD.FTZ R75, R75, R96 ;  /* 0x000000604b4b7221 */ /* 0x000fe20000010000 */
[----:B------:R2:W-:Y:S01]  /*b780*/  MUFU.EX2 R78, R164 ;  /* 0x000000a4004e7308 */ /* 0x0005e20000000800 */
[--C-:B------:R-:W-:Y:S01]  /*b790*/  HSET2.LE.AND R68, R68, R37.reuse, PT ;  /* 0x0000002544447233 */ /* 0x100fe20003803000 */
[C---:B------:R-:W-:Y:S01]  /*b7a0*/  HMMA.16816.F32.BF16 R160, R4.reuse, R12, R160 ;  /* 0x0000000c04a0723c */ /* 0x040fe200000418a0 */
[--C-:B------:R-:W-:Y:S01]  /*b7b0*/  HSET2.LE.AND R12, R235, R37.reuse, PT ;  /* 0x00000025eb0c7233 */ /* 0x100fe20003803000 */
[----:B------:R-:W4:Y:S01]  /*b7c0*/  MUFU.EX2 R85, R204 ;  /* 0x000000cc00557308 */ /* 0x000f220000000800 */
[----:B------:R-:W-:Y:S01]  /*b7d0*/  FADD.FTZ R126, R126, R73 ;  /* 0x000000497e7e7221 */ /* 0x000fe20000010000 */
[----:B------:R-:W-:Y:S01]  /*b7e0*/  FADD.FTZ R122, R122, R75 ;  /* 0x0000004b7a7a7221 */ /* 0x000fe20000010000 */
[--C-:B------:R-:W-:Y:S01]  /*b7f0*/  HSET2.LE.AND R28, R28, R37.reuse, PT ;  /* 0x000000251c1c7233 */ /* 0x100fe20003803000 */
[----:B------:R-:W-:Y:S01]  /*b800*/  MUFU.EX2 R95, R195 ;  /* 0x000000c3005f7308 */ /* 0x000fe20000000800 */
[----:B------:R-:W-:Y:S01]  /*b810*/  FADD.FTZ R101, R101, R126 ;  /* 0x0000007e65657221 */ /* 0x000fe20000010000 */
[C---:B------:R-:W-:Y:S01]  /*b820*/  HMMA.16816.F32.BF16 R148, R4.reuse, R14, R148 ;  /* 0x0000000e0494723c */ /* 0x040fe20000041894 */
[----:B-1----:R-:W-:Y:S01]  /*b830*/  F2FP.BF16.F32.PACK_AB R15, R83, R86 ;  /* 0x00000056530f723e */ /* 0x002fe200000010ff */
[----:B------:R-:W1:Y:S01]  /*b840*/  MUFU.EX2 R118, R193 ;  /* 0x000000c100767308 */ /* 0x000e620000000800 */
[--C-:B------:R-:W-:Y:S01]  /*b850*/  HSET2.LE.AND R14, R223, R37.reuse, PT ;  /* 0x00000025df0e7233 */ /* 0x100fe20003803000 */
[----:B------:R-:W-:Y:S01]  /*b860*/  FADD.FTZ R122, R111, R122 ;  /* 0x0000007a6f7a7221 */ /* 0x000fe20000010000 */
[----:B------:R-:W-:Y:S01]  /*b870*/  LOP3.LUT R12, R15, R12, RZ, 0xc0, !PT ;  /* 0x0000000c0f0c7212 */ /* 0x000fe200078ec0ff */
[----:B------:R-:W-:Y:S01]  /*b880*/  MUFU.EX2 R191, R191 ;  /* 0x000000bf00bf7308 */ /* 0x000fe20000000800 */
[--C-:B------:R-:W-:Y:S01]  /*b890*/  HSET2.LE.AND R15, R172, R37.reuse, PT ;  /* 0x00000025ac0f7233 */ /* 0x100fe20003803000 */
[C---:B------:R-:W-:Y:S01]  /*b8a0*/  HMMA.16816.F32.BF16 R144, R4.reuse, R16, R144 ;  /* 0x000000100490723c */ /* 0x040fe20000041890 */
[----:B--2---:R-:W-:Y:S01]  /*b8b0*/  F2FP.BF16.F32.PACK_AB R164, R72, R79 ;  /* 0x0000004f48a4723e */ /* 0x004fe200000010ff */
[----:B------:R-:W-:Y:S01]  /*b8c0*/  MUFU.EX2 R130, R217 ;  /* 0x000000d900827308 */ /* 0x000fe20000000800 */
[----:B----4-:R-:W-:Y:S01]  /*b8d0*/  F2FP.BF16.F32.PACK_AB R13, R84, R81 ;  /* 0x00000051540d723e */ /* 0x010fe200000010ff */
[----:B------:R-:W-:Y:S01]  /*b8e0*/  FADD.FTZ R100, R100, R101 ;  /* 0x0000006564647221 */ /* 0x000fe20000010000 */
[----:B------:R-:W-:Y:S01]  /*b8f0*/  LOP3.LUT R15, R164, R15, RZ, 0xc0, !PT ;  /* 0x0000000fa40f7212 */ /* 0x000fe200078ec0ff */
[----:B------:R-:W-:Y:S01]  /*b900*/  MUFU.EX2 R51, R175 ;  /* 0x000000af00337308 */ /* 0x000fe20000000800 */
[----:B------:R-:W-:Y:S01]  /*b910*/  LOP3.LUT R14, R13, R14, RZ, 0xc0, !PT ;  /* 0x0000000e0d0e7212 */ /* 0x000fe200078ec0ff */
[----:B------:R-:W-:Y:S01]  /*b920*/  HMMA.16816.F32.BF16 R132, R4, R18, R132 ;  /* 0x000000120484723c */ /* 0x000fe20000041884 */
[--C-:B------:R-:W-:Y:S01]  /*b930*/  HSET2.LE.AND R6, R207, R37.reuse, PT ;  /* 0x00000025cf067233 */ /* 0x100fe20003803000 */
[----:B------:R-:W2:Y:S01]  /*b940*/  MUFU.EX2 R164, R189 ;  /* 0x000000bd00a47308 */ /* 0x000ea20000000800 */
[--C-:B------:R-:W-:Y:S01]  /*b950*/  HSET2.LE.AND R13, R215, R37.reuse, PT ;  /* 0x00000025d70d7233 */ /* 0x100fe20003803000 */
[----:B------:R-:W-:Y:S01]  /*b960*/  FADD.FTZ R99, R99, R122 ;  /* 0x0000007a63637221 */ /* 0x000fe20000010000 */
[----:B------:R-:W-:Y:S01]  /*b970*/  LOP3.LUT R4, R213, 0xff00ff, RZ, 0xc0, !PT ;  /* 0x00ff00ffd5047812 */ /* 0x000fe200078ec0ff */
[----:B------:R-:W4:Y:S01]  /*b980*/  MUFU.EX2 R62, R173 ;  /* 0x000000ad003e7308 */ /* 0x000f220000000800 */
[----:B------:R-:W-:Y:S01]  /*b990*/  F2FP.BF16.F32.PACK_AB R5, R198, R239 ;  /* 0x000000efc605723e */ /* 0x000fe200000010ff */
[----:B------:R-:W-:Y:S01]  /*b9a0*/  FADD.FTZ R100, R91, R100 ;  /* 0x000000645b647221 */ /* 0x000fe20000010000 */
[----:B------:R-:W-:Y:S01]  /*b9b0*/  F2FP.BF16.F32.PACK_AB R16, R78, R85 ;  /* 0x000000554e10723e */ /* 0x000fe200000010ff */
[----:B------:R-:W-:Y:S01]  /*b9c0*/  MUFU.EX2 R181, R181 ;  /* 0x000000b500b57308 */ /* 0x000fe20000000800 */
[----:B------:R-:W-:Y:S01]  /*b9d0*/  LOP3.LUT R6, R5, R6, RZ, 0xc0, !PT ;  /* 0x0000000605067212 */ /* 0x000fe200078ec0ff */
[----:B------:R-:W-:Y:S01]  /*b9e0*/  FADD.FTZ R99, R92, R99 ;  /* 0x000000635c637221 */ /* 0x000fe20000010000 */
[----:B------:R-:W-:Y:S01]  /*b9f0*/  LOP3.LUT R13, R16, R13, RZ, 0xc0, !PT ;  /* 0x0000000d100d7212 */ /* 0x000fe200078ec0ff */
[----:B------:R-:W-:Y:S01]  /*ba00*/  MUFU.EX2 R53, R131 ;  /* 0x0000008300357308 */ /* 0x000fe20000000800 */
[--C-:B------:R-:W-:Y:S01]  /*ba10*/  HSET2.LE.AND R7, R4, R37.reuse, PT ;  /* 0x0000002504077233 */ /* 0x100fe20003803000 */
[----:B------:R-:W-:Y:S01]  /*ba20*/  UISETP.GT.U32.AND UP0, UPT, UR16, UR18, UPT ;  /* 0x000000121000728c */ /* 0x000fe2000bf04070 */
[--C-:B------:R-:W-:Y:S01]  /*ba30*/  HSET2.LE.AND R5, R203, R37.reuse, PT ;  /* 0x00000025cb057233 */ /* 0x100fe20003803000 */
[----:B------:R-:W-:Y:S01]  /*ba40*/  MUFU.EX2 R123, R123 ;  /* 0x0000007b007b7308 */ /* 0x000fe20000000800 */
[----:B-1----:R-:W-:Y:S01]  /*ba50*/  F2FP.BF16.F32.PACK_AB R4, R118, R95 ;  /* 0x0000005f7604723e */ /* 0x002fe200000010ff */
[C---:B---3--:R-:W-:Y:S01]  /*ba60*/  HMMA.16816.F32.BF16 R156, R12.reuse, R8, R156 ;  /* 0x000000080c9c723c */ /* 0x048fe2000004189c */
[----:B--2---:R-:W-:Y:S01]  /*ba70*/  F2FP.BF16.F32.PACK_AB R16, R191, R164 ;  /* 0x000000a4bf10723e */ /* 0x004fe200000010ff */
[----:B------:R-:W-:Y:S01]  /*ba80*/  MUFU.EX2 R112, R112 ;  /* 0x0000007000707308 */ /* 0x000fe20000000800 */
[----:B------:R-:W-:Y:S01]  /*ba90*/  LOP3.LUT R7, R4, R7, RZ, 0xc0, !PT ;  /* 0x0000000704077212 */ /* 0x000fe200078ec0ff */
[----:B------:R-:W-:Y:S01]  /*baa0*/  FADD.FTZ R164, R164, R99 ;  /* 0x00000063a4a47221 */ /* 0x000fe20000010000 */
[----:B------:R-:W-:Y:S01]  /*bab0*/  LOP3.LUT R5, R16, R5, RZ, 0xc0, !PT ;  /* 0x0000000510057212 */ /* 0x000fe200078ec0ff */
[----:B------:R-:W-:Y:S01]  /*bac0*/  FADD.FTZ R16, R71, R82 ;  /* 0x0000005247107221 */ /* 0x000fe20000010000 */
[----:B------:R-:W-:Y:S01]  /*bad0*/  HSET2.LE.AND R4, R205, R37, PT ;  /* 0x00000025cd047233 */ /* 0x000fe20003803000 */
[C---:B------:R-:W-:Y:S01]  /*bae0*/  HMMA.16816.F32.BF16 R152, R12.reuse, R10, R152 ;  /* 0x0000000a0c98723c */ /* 0x040fe20000041898 */
[----:B------:R-:W-:Y:S01]  /*baf0*/  F2FP.BF16.F32.PACK_AB R17, R130, R241 ;  /* 0x000000f18211723e */ /* 0x000fe200000010ff */
[----:B------:R-:W-:Y:S01]  /*bb00*/  FADD.FTZ R67, R67, R16 ;  /* 0x0000001043437221 */ /* 0x000fe20000010000 */
[----:B------:R-:W1:Y:S01]  /*bb10*/  MUFU.EX2 R82, R129 ;  /* 0x0000008100527308 */ /* 0x000e620000000800 */
[----:B------:R-:W-:Y:S01]  /*bb20*/  FADD.FTZ R241, R241, R100 ;  /* 0x00000064f1f17221 */ /* 0x000fe20000010000 */
[----:B------:R-:W-:Y:S01]  /*bb30*/  LOP3.LUT R4, R17, R4, RZ, 0xc0, !PT ;  /* 0x0000000411047212 */ /* 0x000fe200078ec0ff */
[----:B------:R-:W-:Y:S01]  /*bb40*/  FADD.FTZ R48, R48, R67 ;  /* 0x0000004330307221 */ /* 0x000fe20000010000 */
[----:B------:R-:W-:Y:S01]  /*bb50*/  LDSM.16.MT88.4 R16, [R24+0x5400] ;  /* 0x005400001810783b */ /* 0x000fe20000004200 */
[C---:B------:R-:W-:Y:S01]  /*bb60*/  HMMA.16816.F32.BF16 R140, R12.reuse, R20, R140 ;  /* 0x000000140c8c723c */ /* 0x040fe2000004188c */
[----:B------:R-:W-:Y:S01]  /*bb70*/  MUFU.EX2 R206, R206 ;  /* 0x000000ce00ce7308 */ /* 0x000fe20000000800 */
[----:B------:R-:W-:Y:S01]  /*bb80*/  FADD.FTZ R109, R109, R48 ;  /* 0x000000306d6d7221 */ /* 0x000fe20000010000 */
[----:B------:R-:W-:Y:S01]  /*bb90*/  FADD.FTZ R130, R130, R241 ;  /* 0x000000f182827221 */ /* 0x000fe20000010000 */
[----:B------:R-:W-:Y:S01]  /*bba0*/  FADD.FTZ R164, R191, R164 ;  /* 0x000000a4bfa47221 */ /* 0x000fe20000010000 */
[----:B------:R-:W-:Y:S01]  /*bbb0*/  MUFU.EX2 R197, R197 ;  /* 0x000000c500c57308 */ /* 0x000fe20000000800 */
[----:B------:R-:W-:Y:S01]  /*bbc0*/  FADD.FTZ R94, R94, R109 ;  /* 0x0000006d5e5e7221 */ /* 0x000fe20000010000 */
[----:B------:R-:W-:Y:S01]  /*bbd0*/  LOP3.LUT R38, R38, 0xff00ff, RZ, 0xc0, !PT ;  /* 0x00ff00ff26267812 */ /* 0x000fe200078ec0ff */
[----:B------:R-:W-:Y:S01]  /*bbe0*/  HMMA.16816.F32.BF16 R136, R12, R22, R136 ;  /* 0x000000160c88723c */ /* 0x000fe20000041888 */
[----:B------:R-:W2:Y:S01]  /*bbf0*/  LDSM.16.MT88.4 R12, [R218+0x5400] ;  /* 0x00540000da0c783b */ /* 0x000ea20000004200 */
        /* <DEDUP_REMOVED lines=8> */
[----:B----4-:R-:W-:Y:S01]  /*bc80*/  F2FP.BF16.F32.PACK_AB R9, R62, R51 ;  /* 0x000000333e09723e */ /* 0x010fe200000010ff */
[----:B------:R-:W-:Y:S01]  /*bc90*/  FADD.FTZ R86, R86, R97 ;  /* 0x0000006156567221 */ /* 0x000fe20000010000 */
[----:B------:R-:W-:Y:S01]  /*bca0*/  FADD.FTZ R65, R65, R8 ;  /* 0x0000000841417221 */ /* 0x000fe20000010000 */
[----:B------:R-:W3:Y:S01]  /*bcb0*/  MUFU.EX2 R74, R105 ;  /* 0x00000069004a7308 */ /* 0x000ee20000000800 */
[--C-:B------:R-:W-:Y:S01]  /*bcc0*/  HSET2.LE.AND R8, R216, R37.reuse, PT ;  /* 0x00000025d8087233 */ /* 0x100fe20003803000 */
[C---:B------:R-:W-:Y:S01]  /*bcd0*/  HMMA.16816.F32.BF16 R148, R4.reuse, R10, R148 ;  /* 0x0000000a0494723c */ /* 0x040fe20000041894 */
[--C-:B------:R-:W-:Y:S01]  /*bce0*/  HSET2.LE.AND R10, R240, R37.reuse, PT ;  /* 0x00000025f00a7233 */ /* 0x100fe20003803000 */
[----:B------:R-:W4:Y:S01]  /*bcf0*/  MUFU.EX2 R187, R187 ;  /* 0x000000bb00bb7308 */ /* 0x000f220000000800 */
[--C-:B------:R-:W-:Y:S01]  /*bd00*/  HSET2.LE.AND R11, R168, R37.reuse, PT ;  /* 0x00000025a80b7233 */ /* 0x100fe20003803000 */
[----:B------:R-:W-:Y:S01]  /*bd10*/  FADD.FTZ R86, R83, R86 ;  /* 0x0000005653567221 */ /* 0x000fe20000010000 */
[----:B-1----:R-:W-:Y:S01]  /*bd20*/  F2FP.BF16.F32.PACK_AB R168, R82, R53 ;  /* 0x0000003552a8723e */ /* 0x002fe200000010ff */
[----:B------:R-:W-:Y:S01]  /*bd30*/  MUFU.EX2 R128, R128 ;  /* 0x0000008000807308 */ /* 0x000fe20000000800 */
[----:B------:R-:W-:Y:S01]  /*bd40*/  LOP3.LUT R10, R9, R10, RZ, 0xc0, !PT ;  /* 0x0000000a090a7212 */ /* 0x000fe200078ec0ff */
[C---:B------:R-:W-:Y:S01]  /*bd50*/  HMMA.16816.F32.BF16 R144, R4.reuse, R20, R144 ;  /* 0x000000140490723c */ /* 0x040fe20000041890 */
[--C-:B------:R-:W-:Y:S01]  /*bd60*/  HSET2.LE.AND R9, R214, R37.reuse, PT ;  /* 0x00000025d6097233 */ /* 0x100fe20003803000 */
[----:B------:R-:W-:Y:S01]  /*bd70*/  MUFU.EX2 R115, R115 ;  /* 0x0000007300737308 */ /* 0x000fe20000000800 */
[----:B------:R-:W-:Y:S01]  /*bd80*/  F2FP.BF16.F32.PACK_AB R20, R112, R123 ;  /* 0x0000007b7014723e */ /* 0x000fe200000010ff */
[----:B------:R-:W-:Y:S01]  /*bd90*/  FADD.FTZ R81, R81, R86 ;  /* 0x0000005651517221 */ /* 0x000fe20000010000 */
[----:B---3--:R-:W-:Y:S01]  /*bda0*/  F2FP.BF16.F32.PACK_AB R21, R74, R181 ;  /* 0x000000b54a15723e */ /* 0x008fe200000010ff */
[----:B------:R-:W-:Y:S01]  /*bdb0*/  MUFU.EX2 R124, R124 ;  /* 0x0000007c007c7308 */ /* 0x000fe20000000800 */
[----:B------:R-:W-:Y:S01]  /*bdc0*/  LOP3.LUT R11, R168, R11, RZ, 0xc0, !PT ;  /* 0x0000000ba80b7212 */ /* 0x000fe200078ec0ff */
[----:B------:R-:W-:Y:S01]  /*bdd0*/  HMMA.16816.F32.BF16 R132, R4, R22, R132 ;  /* 0x000000160484723c */ /* 0x000fe20000041884 */
[----:B------:R-:W-:Y:S01]  /*bde0*/  FADD.FTZ R5, R52, R65 ;  /* 0x0000004134057221 */ /* 0x000fe20000010000 */
[----:B------:R-:W-:Y:S01]  /*bdf0*/  LOP3.LUT R4, R167, 0xff00ff, RZ, 0xc0, !PT ;  /* 0x00ff00ffa7047812 */ /* 0x000fe200078ec0ff */
[----:B------:R-:W1:Y:S01]  /*be00*/  MUFU.EX2 R65, R166 ;  /* 0x000000a600417308 */ /* 0x000e620000000800 */
[----:B------:R-:W-:Y:S01]  /*be10*/  LOP3.LUT R8, R21, R8, RZ, 0xc0, !PT ;  /* 0x0000000815087212 */ /* 0x000fe200078ec0ff */
[----:B------:R-:W-:Y:S01]  /*be20*/  FADD.FTZ R106, R106, R5 ;  /* 0x000000056a6a7221 */ /* 0x000fe20000010000 */
[--C-:B------:R-:W-:Y:S01]  /*be30*/  HSET2.LE.AND R6, R170, R37.reuse, PT ;  /* 0x00000025aa067233 */ /* 0x100fe20003803000 */
[----:B------:R-:W-:Y:S01]  /*be40*/  MUFU.EX2 R48, R103 ;  /* 0x0000006700307308 */ /* 0x000fe20000000800 */
[--C-:B------:R-:W-:Y:S01]  /*be50*/  HSET2.LE.AND R4, R4, R37.reuse, PT ;  /* 0x0000002504047233 */ /* 0x100fe20003803000 */
[----:B------:R-:W-:Y:S01]  /*be60*/  FADD.FTZ R93, R93, R106 ;  /* 0x0000006a5d5d7221 */ /* 0x000fe20000010000 */
[----:B------:R-:W-:Y:S01]  /*be70*/  F2FP.BF16.F32.PACK_AB R21, R197, R206 ;  /* 0x000000cec515723e */ /* 0x000fe200000010ff */
[----:B------:R-:W3:Y:S01]  /*be80*/  MUFU.EX2 R107, R107 ;  /* 0x0000006b006b7308 */ /* 0x000ee20000000800 */
[----:B------:R-:W-:Y:S01]  /*be90*/  F2FP.BF16.F32.PACK_AB R7, R183, R186 ;  /* 0x000000bab707723e */ /* 0x000fe200000010ff */
[----:B------:R-:W-:Y:S01]  /*bea0*/  FADD.FTZ R98, R98, R93 ;  /* 0x0000005d62627221 */ /* 0x000fe20000010000 */
[----:B------:R-:W-:Y:S01]  /*beb0*/  LOP3.LUT R9, R20, R9, RZ, 0xc0, !PT ;  /* 0x0000000914097212 */ /* 0x000fe200078ec0ff */
[----:B------:R-:W-:Y:S01]  /*bec0*/  MUFU.EX2 R69, R69 ;  /* 0x0000004500457308 */ /* 0x000fe20000000800 */
[----:B------:R-:W-:Y:S01]  /*bed0*/  LOP3.LUT R6, R21, R6, RZ, 0xc0, !PT ;  /* 0x0000000615067212 */ /* 0x000fe200078ec0ff */
[----:B------:R-:W-:Y:S01]  /*bee0*/  FADD.FTZ R98, R87, R98 ;  /* 0x0000006257627221 */ /* 0x000fe20000010000 */
[----:B------:R-:W-:Y:S01]  /*bef0*/  LOP3.LUT R7, R7, R4, RZ, 0xc0, !PT ;  /* 0x0000000407077212 */ /* 0x000fe200078ec0ff */
[----:B------:R-:W-:Y:S01]  /*bf00*/  MUFU.EX2 R64, R64 ;  /* 0x0000004000407308 */ /* 0x000fe20000000800 */
[--C-:B------:R-:W-:Y:S01]  /*bf10*/  HSET2.LE.AND R4, R104, R37.reuse, PT ;  /* 0x0000002568047233 */ /* 0x100fe20003803000 */
[C---:B--2---:R-:W-:Y:S01]  /*bf20*/  HMMA.16816.F32.BF16 R156, R8.reuse, R12, R156 ;  /* 0x0000000c089c723c */ /* 0x044fe2000004189c */
[----:B----4-:R-:W-:Y:S01]  /*bf30*/  F2FP.BF16.F32.PACK_AB R21, R187, R202 ;  /* 0x000000cabb15723e */ /* 0x010fe200000010ff */
[----:B------:R-:W-:Y:S01]  /*bf40*/  MUFU.EX2 R116, R116 ;  /* 0x0000007400747308 */ /* 0x000fe20000000800 */
[--C-:B------:R-:W-:Y:S01]  /*bf50*/  HSET2.LE.AND R5, R102, R37.reuse, PT ;  /* 0x0000002566057233 */ /* 0x100fe20003803000 */
[----:B------:R-:W-:Y:S01]  /*bf60*/  FADD.FTZ R85, R85, R98 ;  /* 0x0000006255557221 */ /* 0x000fe20000010000 */
[----:B-1----:R-:W-:Y:S01]  /*bf70*/  F2FP.BF16.F32.PACK_AB R20, R128, R65 ;  /* 0x000000418014723e */ /* 0x002fe200000010ff */
[----:B------:R-:W1:Y:S01]  /*bf80*/  MUFU.EX2 R63, R120 ;  /* 0x00000078003f7308 */ /* 0x000e620000000800 */
[----:B------:R-:W-:Y:S01]  /*bf90*/  LOP3.LUT R4, R21, R4, RZ, 0xc0, !PT ;  /* 0x0000000415047212 */ /* 0x000fe200078ec0ff */
[C---:B------:R-:W-:Y:S01]  /*bfa0*/  HMMA.16816.F32.BF16 R152, R8.reuse, R14, R152 ;  /* 0x0000000e0898723c */ /* 0x040fe20000041898 */
[----:B------:R-:W-:Y:S01]  /*bfb0*/  LOP3.LUT R5, R20, R5, RZ, 0xc0, !PT ;  /* 0x0000000514057212 */ /* 0x000fe200078ec0ff */
[----:B------:R-:W-:Y:S01]  /*bfc0*/  MUFU.EX2 R110, R110 ;  /* 0x0000006e006e7308 */ /* 0x000fe20000000800 */
[----:B------:R-:W-:Y:S01]  /*bfd0*/  LDSM.16.MT88.4 R20, [R24+0x5800] ;  /* 0x005800001814783b */ /* 0x000fe20000004200 */
[----:B------:R-:W-:Y:S01]  /*bfe0*/  FADD.FTZ R78, R78, R85 ;  /* 0x000000554e4e7221 */ /* 0x000fe20000010000 */
[----:B------:R-:W-:Y:S01]  /*bff0*/  FADD.FTZ R118, R118, R95 ;  /* 0x0000005f76767221 */ /* 0x000fe20000010000 */
[----:B------:R-:W2:Y:S01]  /*c000*/  MUFU.EX2 R67, R108 ;  /* 0x0000006c00437308 */ /* 0x000ea20000000800 */
[----:B------:R-:W-:Y:S01]  /*c010*/  FADD.FTZ R84, R84, R81 ;  /* 0x0000005154547221 */ /* 0x000fe20000010000 */
[C---:B------:R-:W-:Y:S01]  /*c020*/  HMMA.16816.F32.BF16 R140, R8.reuse, R16, R140 ;  /* 0x00000010088c723c */ /* 0x040fe2000004188c */
[----:B------:R-:W-:Y:S01]  /*c030*/  FADD.FTZ R79, R79, R78 ;  /* 0x0000004e4f4f7221 */ /* 0x000fe20000010000 */
[----:B------:R-:W-:Y:S01]  /*c040*/  MUFU.EX2 R76, R76 ;  /* 0x0000004c004c7308 */ /* 0x000fe20000000800 */
[----:B------:R-:W-:Y:S01]  /*c050*/  FADD.FTZ R65, R65, R118 ;  /* 0x0000007641417221 */ /* 0x000fe20000010000 */
[----:B------:R-:W-:Y:S01]  /*c060*/  FADD.FTZ R181, R181, R84 ;  /* 0x00000054b5b57221 */ /* 0x000fe20000010000 */
[----:B------:R-:W-:Y:S01]  /*c070*/  FADD.FTZ R72, R72, R79 ;  /* 0x0000004f48487221 */ /* 0x000fe20000010000 */
[----:B------:R-:W-:Y:S01]  /*c080*/  MUFU.EX2 R71, R70 ;  /* 0x0000004600477308 */ /* 0x000fe20000000800 */
[----:B------:R-:W-:Y:S01]  /*c090*/  FADD.FTZ R65, R128, R65 ;  /* 0x0000004180417221 */ /* 0x000fe20000010000 */
[----:B------:R-:W-:Y:S01]  /*c0a0*/  HMMA.16816.F32.BF16 R136, R8, R18, R136 ;  /* 0x000000120888723c */ /* 0x000fe20000041888 */
[----:B------:R-:W4:Y:S01]  /*c0b0*/  LDSM.16.MT88.4 R8, [R218+0x5800] ;  /* 0x00580000da08783b */ /* 0x000f220000004200 */
[----:B------:R-:W-:Y:S01]  /*c0c0*/  MUFU.EX2 R61, R61 ;  /* 0x0000003d003d7308 */ /* 0x000fe20000000800 */
[----:B------:R-:W-:Y:S01]  /*c0d0*/  FADD.FTZ R123, R123, R72 ;  /* 0x000000487b7b7221 */ /* 0x000fe20000010000 */
[----:B------:R-:W-:Y:S01]  /*c0e0*/  FADD.FTZ R74, R74, R181 ;  /* 0x000000b54a4a7221 */ /* 0x000fe20000010000 */
[----:B------:R-:W-:Y:S01]  /*c0f0*/  FADD.FTZ R186, R186, R65 ;  /* 0x00000041baba7221 */ /* 0x000fe20000010000 */
[----:B------:R-:W-:Y:S01]  /*c100*/  MUFU.EX2 R60, R60 ;  /* 0x0000003c003c7308 */ /* 0x000fe20000000800 */
[----:B------:R-:W-:Y:S01]  /*c110*/  FADD.FTZ R112, R112, R123 ;  /* 0x0000007b70707221 */ /* 0x000fe20000010000 */
[C---:B------:R-:W-:Y:S01]  /*c120*/  HMMA.16816.F32.BF16 R160, R4.reuse, R12, R160 ;  /* 0x0000000c04a0723c */ /* 0x040fe200000418a0 */
[----:B------:R-:W-:Y:S01]  /*c130*/  LOP3.LUT R12, R77, 0xff00ff, RZ, 0xc0, !PT ;  /* 0x00ff00ff4d0c7812 */ /* 0x000fe200078ec0ff */
[----:B------:R-:W4:Y:S01]  /*c140*/  MUFU.EX2 R57, R57 ;  /* 0x0000003900397308 */ /* 0x000f220000000800 */
[----:B------:R-:W-:Y:S01]  /*c150*/  F2FP.BF16.F32.PACK_AB R13, R124, R115 ;  /* 0x000000737c0d723e */ /* 0x000fe200000010ff */
[----:B------:R-:W-:Y:S01]  /*c160*/  FADD.FTZ R51, R51, R74 ;  /* 0x0000004a33337221 */ /* 0x000fe20000010000 */
[----:B------:R-:W-:Y:S01]  /*c170*/  FADD.FTZ R53, R53, R112 ;  /* 0x0000007035357221 */ /* 0x000fe20000010000 */
[----:B------:R-:W4:Y:S01]  /*c180*/  MUFU.EX2 R52, R59 ;  /* 0x0000003b00347308 */ /* 0x000f220000000800 */
[--C-:B------:R-:W-:Y:S01]  /*c190*/  HSET2.LE.AND R12, R12, R37.reuse, PT ;  /* 0x000000250c0c7233 */ /* 0x100fe20003803000 */
[C---:B------:R-:W-:Y:S01]  /*c1a0*/  HMMA.16816.F32.BF16 R148, R4.reuse, R14, R148 ;  /* 0x0000000e0494723c */ /* 0x040fe20000041894 */
[--C-:B------:R-:W-:Y:S01]  /*c1b0*/  HSET2.LE.AND R14, R80, R37.reuse, PT ;  /* 0x00000025500e7233 */ /* 0x100fe20003803000 */
[----:B------:R-:W-:Y:S01]  /*c1c0*/  MUFU.EX2 R114, R114 ;  /* 0x0000007200727308 */ /* 0x000fe20000000800 */
[----:B---3--:R-:W-:Y:S01]  /*c1d0*/  F2FP.BF16.F32.PACK_AB R15, R107, R48 ;  /* 0x000000306b0f723e */ /* 0x008fe200000010ff */
[----:B------:R-:W-:Y:S01]  /*c1e0*/  FADD.FTZ R186, R183, R186 ;  /* 0x000000bab7ba7221 */ /* 0x000fe20000010000 */
[----:B------:R-:W-:Y:S01]  /*c1f0*/  FADD.FTZ R51, R62, R51 ;  /* 0x000000333e337221 */ /* 0x000fe20000010000 */
[----:B------:R-:W-:Y:S01]  /*c200*/  LOP3.LUT R14, R13, R14, RZ, 0xc0, !PT ;  /* 0x0000000e0d0e7212 */ /* 0x000fe200078ec0ff */
[----:B------:R-:W3:Y:S01]  /*c210*/  MUFU.EX2 R45, R45 ;  /* 0x0000002d002d7308 */ /* 0x000ee20000000800 */
[C---:B------:R-:W-:Y:S01]  /*c220*/  HMMA.16816.F32.BF16 R144, R4.reuse, R16, R144 ;  /* 0x000000100490723c */ /* 0x040fe20000041890 */
[--C-:B------:R-:W-:Y:S01]  /*c230*/  HSET2.LE.AND R13, R66, R37.reuse, PT ;  /* 0x00000025420d7233 */ /* 0x100fe20003803000 */
[----:B------:R-:W-:Y:S01]  /*c240*/  FADD.FTZ R53, R82, R53 ;  /* 0x0000003552357221 */ /* 0x000fe20000010000 */
[----:B-1----:R-:W-:Y:S01]  /*c250*/  F2FP.BF16.F32.PACK_AB R17, R63, R116 ;  /* 0x000000743f11723e */ /* 0x002fe200000010ff */
[----:B------:R-:W-:Y:S01]  /*c260*/  MUFU.EX2 R47, R47 ;  /* 0x0000002f002f7308 */ /* 0x000fe20000000800 */
[----:B--2---:R-:W-:Y:S01]  /*c270*/  F2FP.BF16.F32.PACK_AB R16, R67, R110 ;  /* 0x0000006e4310723e */ /* 0x004fe200000010ff */
[----:B------:R-:W-:Y:S01]  /*c280*/  FADD.FTZ R116, R116, R51 ;  /* 0x0000003374747221 */ /* 0x000fe20000010000 */
[----:B------:R-:W-:Y:S01]  /*c290*/  LOP3.LUT R15, R15, R12, RZ, 0xc0, !PT ;  /* 0x0000000c0f0f7212 */ /* 0x000fe200078ec0ff */
[----:B------:R-:W-:Y:S01]  /*c2a0*/  HMMA.16816.F32.BF16 R132, R4, R18, R132 ;  /* 0x000000120484723c */ /* 0x000fe20000041884 */
[----:B------:R-:W-:Y:S01]  /*c2b0*/  LOP3.LUT R4, R55, 0xff00ff, RZ, 0xc0, !PT ;  /* 0x00ff00ff37047812 */ /* 0x000fe200078ec0ff */
[----:B------:R-:W-:Y:S01]  /*c2c0*/  FADD.FTZ R55, R239, R130 ;  /* 0x00000082ef377221 */ /* 0x000fe20000010000 */
[--C-:B------:R-:W-:Y:S01]  /*c2d0*/  HSET2.LE.AND R6, R58, R37.reuse, PT ;  /* 0x000000253a067233 */ /* 0x100fe20003803000 */
[----:B------:R-:W-:Y:S01]  /*c2e0*/  MUFU.EX2 R46, R46 ;  /* 0x0000002e002e7308 */ /* 0x000fe20000000800 */
[----:B------:R-:W-:Y:S01]  /*c2f0*/  F2FP.BF16.F32.PACK_AB R5, R64, R69 ;  /* 0x000000454005723e */ /* 0x000fe200000010ff */
[----:B------:R-:W-:Y:S01]  /*c300*/  FADD.FTZ R55, R198, R55 ;  /* 0x00000037c6377221 */ /* 0x000fe20000010000 */
[--C-:B------:R-:W-:Y:S01]  /*c310*/  HSET2.LE.AND R7, R4, R37.reuse, PT ;  /* 0x0000002504077233 */ /* 0x100fe20003803000 */
[----:B------:R-:W-:Y:S01]  /*c320*/  MUFU.EX2 R35, R35 ;  /* 0x0000002300237308 */ /* 0x000fe20000000800 */
[----:B------:R-:W-:Y:S01]  /*c330*/  LOP3.LUT R6, R5, R6, RZ, 0xc0, !PT ;  /* 0x0000000605067212 */ /* 0x000fe200078ec0ff */
[----:B------:R-:W-:Y:S01]  /*c340*/  FADD.FTZ R202, R202, R55 ;  /* 0x00000037caca7221 */ /* 0x000fe20000010000 */
[----:B------:R-:W-:Y:S01]  /*c350*/  LOP3.LUT R12, R17, R68, RZ, 0xc0, !PT ;  /* 0x00000044110c7212 */ /* 0x000fe200078ec0ff */
[----:B------:R-:W-:Y:S01]  /*c360*/  MUFU.EX2 R43, R43 ;  /* 0x0000002b002b7308 */ /* 0x000fe20000000800 */
[----:B------:R-:W-:Y:S01]  /*c370*/  LOP3.LUT R13, R16, R13, RZ, 0xc0, !PT ;  /* 0x0000000d100d7212 */ /* 0x000fe200078ec0ff */
[----:B------:R-:W-:Y:S01]  /*c380*/  FADD.FTZ R187, R187, R202 ;  /* 0x000000cabbbb7221 */ /* 0x000fe20000010000 */
[--C-:B------:R-:W-:Y:S01]  /*c390*/  HSET2.LE.AND R4, R56, R37.reuse, PT ;  /* 0x0000002538047233 */ /* 0x100fe20003803000 */
[----:B------:R-:W-:Y:S01]  /*c3a0*/  MUFU.EX2 R31, R31 ;  /* 0x0000001f001f7308 */ /* 0x000fe20000000800 */
[--C-:B------:R-:W-:Y:S01]  /*c3b0*/  HSET2.LE.AND R5, R54, R37.reuse, PT ;  /* 0x0000002536057233 */ /* 0x100fe20003803000 */
[----:B------:R-:W-:Y:S01]  /*c3c0*/  FADD.FTZ R206, R206, R187 ;  /* 0x000000bbcece7221 */ /* 0x000fe20000010000 */
[----:B----4-:R-:W-:Y:S01]  /*c3d0*/  F2FP.BF16.F32.PACK_AB R16, R57, R60 ;  /* 0x0000003c3910723e */ /* 0x010fe200000010ff */
[C---:B------:R-:W-:Y:S01]  /*c3e0*/  HMMA.16816.F32.BF16 R156, R12.reuse, R8, R156 ;  /* 0x000000080c9c723c */ /* 0x040fe2000004189c */
[----:B------:R-:W-:Y:S01]  /*c3f0*/  F2FP.BF16.F32.PACK_AB R17, R71, R76 ;  /* 0x0000004c4711723e */ /* 0x000fe200000010ff */
[----:B------:R-:W-:Y:S01]  /*c400*/  FADD.FTZ R197, R197, R206 ;  /* 0x000000cec5c57221 */ /* 0x000fe20000010000 */
[----:B------:R-:W-:Y:S01]  /*c410*/  F2FP.BF16.F32.PACK_AB R18, R52, R61 ;  /* 0x0000003d3412723e */ /* 0x000fe200000010ff */
[----:B------:R-:W-:Y:S01]  /*c420*/  MUFU.EX2 R32, R32 ;  /* 0x0000002000207308 */ /* 0x000fe20000000800 */
[----:B------:R-:W-:Y:S01]  /*c430*/  LOP3.LUT R7, R16, R7, RZ, 0xc0, !PT ;  /* 0x0000000710077212 */ /* 0x000fe200078ec0ff */
[----:B------:R-:W-:Y:S01]  /*c440*/  FADD.FTZ R76, R76, R197 ;  /* 0x000000c54c4c7221 */ /* 0x000fe20000010000 */
[----:B------:R-:W-:Y:S01]  /*c450*/  LOP3.LUT R4, R17, R4, RZ, 0xc0, !PT ;  /* 0x0000000411047212 */ /* 0x000fe200078ec0ff */
[C---:B------:R-:W-:Y:S01]  /*c460*/  HMMA.16816.F32.BF16 R152, R12.reuse, R10, R152 ;  /* 0x0000000a0c98723c */ /* 0x040fe20000041898 */
[----:B------:R-:W-:Y:S01]  /*c470*/  LOP3.LUT R5, R18, R5, RZ, 0xc0, !PT ;  /* 0x0000000512057212 */ /* 0x000fe200078ec0ff */
[----:B------:R-:W-:Y:S01]  /*c480*/  MUFU.EX2 R29, R29 ;  /* 0x0000001d001d7308 */ /* 0x000fe20000000800 */
[--C-:B------:R-:W-:Y:S01]  /*c490*/  HSET2.LE.AND R17, R40, R37.reuse, PT ;  /* 0x0000002528117233 */ /* 0x100fe20003803000 */
[----:B------:R-:W-:Y:S01]  /*c4a0*/  FADD.FTZ R61, R61, R186 ;  /* 0x000000ba3d3d7221 */ /* 0x000fe20000010000 */
[----:B---3--:R-:W-:Y:S01]  /*c4b0*/  F2FP.BF16.F32.PACK_AB R18, R45, R114 ;  /* 0x000000722d12723e */ /* 0x008fe200000010ff */
[----:B------:R-:W-:Y:S01]  /*c4c0*/  FADD.FTZ R76, R71, R76 ;  /* 0x0000004c474c7221 */ /* 0x000fe20000010000 */
[----:B------:R-:W-:Y:S01]  /*c4d0*/  MUFU.EX2 R50, R50 ;  /* 0x0000003200327308 */ /* 0x000fe20000000800 */
[C---:B------:R-:W-:Y:S01]  /*c4e0*/  HMMA.16816.F32.BF16 R140, R12.reuse, R20, R140 ;  /* 0x000000140c8c723c */ /* 0x040fe2000004188c */
[----:B------:R-:W-:Y:S01]  /*c4f0*/  FADD.FTZ R110, R110, R53 ;  /* 0x000000356e6e7221 */ /* 0x000fe20000010000 */
[----:B------:R-:W-:Y:S01]  /*c500*/  LOP3.LUT R17, R18, R17, RZ, 0xc0, !PT ;  /* 0x0000001112117212 */ /* 0x000fe200078ec0ff */
[----:B------:R-:W1:Y:S01]  /*c510*/  MUFU.EX2 R49, R49 ;  /* 0x0000003100317308 */ /* 0x000e620000000800 */
[----:B------:R-:W-:Y:S01]  /*c520*/  FADD.FTZ R61, R52, R61 ;  /* 0x0000003d343d7221 */ /* 0x000fe20000010000 */
[----:B------:R-:W-:Y:S01]  /*c530*/  FADD.FTZ R69, R69, R76 ;  /* 0x0000004c45457221 */ /* 0x000fe20000010000 */
[--C-:B------:R-:W-:Y:S01]  /*c540*/  HSET2.LE.AND R18, R34, R37.reuse, PT ;  /* 0x0000002522127233 */ /* 0x100fe20003803000 */
[----:B------:R-:W-:Y:S01]  /*c550*/  FADD.FTZ R116, R63, R116 ;  /* 0x000000743f747221 */ /* 0x000fe20000010000 */
[----:B------:R-:W-:Y:S01]  /*c560*/  HMMA.16816.F32.BF16 R136, R12, R22, R136 ;  /* 0x000000160c88723c */ /* 0x000fe20000041888 */
[----:B------:R-:W2:Y:S01]  /*c570*/  LDSM.16.MT88.4 R12, [R218+0x5c00] ;  /* 0x005c0000da0c783b */ /* 0x000ea20000004200 */
[----:B------:R-:W-:Y:S01]  /*c580*/  FADD.FTZ R67, R67, R110 ;  /* 0x0000006e43437221 */ /* 0x000fe20000010000 */
[----:B------:R-:W-:Y:S01]  /*c590*/  FADD.FTZ R60, R60, R61 ;  /* 0x0000003d3c3c7221 */ /* 0x000fe20000010000 */
[----:B------:R-:W-:Y:S01]  /*c5a0*/  FADD.FTZ R64, R64, R69 ;  /* 0x0000004540407221 */ /* 0x000fe20000010000 */
[----:B------:R-:W-:Y:S01]  /*c5b0*/  FADD.FTZ R115, R115, R116 ;  /* 0x0000007473737221 */ /* 0x000fe20000010000 */
[----:B------:R-:W-:Y:S01]  /*c5c0*/  FADD.FTZ R48, R48, R67 ;  /* 0x0000004330307221 */ /* 0x000fe20000010000 */
[----:B------:R-:W-:Y:S01]  /*c5d0*/  MUFU.EX2 R44, R44 ;  /* 0x0000002c002c7308 */ /* 0x000fe20000000800 */
[C---:B------:R-:W-:Y:S01]  /*c5e0*/  HMMA.16816.F32.BF16 R160, R4.reuse, R8, R160 ;  /* 0x0000000804a0723c */ /* 0x040fe200000418a0 */
[----:B------:R-:W-:Y:S01]  /*c5f0*/  FADD.FTZ R57, R57, R60 ;  /* 0x0000003c39397221 */ /* 0x000fe20000010000 */
[----:B------:R-:W-:Y:S01]  /*c600*/  FADD.FTZ R115, R124, R115 ;  /* 0x000000737c737221 */ /* 0x000fe20000010000 */
[----:B------:R-:W3:Y:S01]  /*c610*/  MUFU.EX2 R41, R41 ;  /* 0x0000002900297308 */ /* 0x000ee20000000800 */
[----:B------:R-:W-:Y:S01]  /*c620*/  FADD.FTZ R107, R107, R48 ;  /* 0x000000306b6b7221 */ /* 0x000fe20000010000 */
[C---:B-1----:R-:W-:Y:S01]  /*c630*/  F2FP.BF16.F32.PACK_AB R19, R49.reuse, R50 ;  /* 0x000000323113723e */ /* 0x042fe200000010ff */
[----:B------:R-:W-:Y:S01]  /*c640*/  FADD.FTZ R50, R50, R115 ;  /* 0x0000007332327221 */ /* 0x000fe20000010000 */
[----:B------:R-:W-:Y:S01]  /*c650*/  HSET2.LE.AND R16, R42, R37, PT ;  /* 0x000000252a107233 */ /* 0x000fe20003803000 */
[----:B------:R-:W-:Y:S01]  /*c660*/  HMMA.16816.F32.BF16 R148, R4, R10, R148 ;  /* 0x0000000a0494723c */ /* 0x000fe20000041894 */
[----:B------:R1:W4:Y:S01]  /*c670*/  LDSM.16.MT88.4 R8, [R24+0x5c00] ;  /* 0x005c00001808783b */ /* 0x0003220000004200 */
[----:B------:R-:W-:Y:S01]  /*c680*/  FADD.FTZ R114, R114, R107 ;  /* 0x0000006b72727221 */ /* 0x000fe20000010000 */
[----:B------:R-:W-:Y:S01]  /*c690*/  FADD.FTZ R50, R49, R50 ;  /* 0x0000003231327221 */ /* 0x000fe20000010000 */
[----:B------:R-:W-:-:S02]  /*c6a0*/  LOP3.LUT R16, R19, R16, RZ, 0xc0, !PT ;  /* 0x0000001013107212 */ /* 0x000fc400078ec0ff */
[----:B------:R-:W-:Y:S01]  /*c6b0*/  FADD.FTZ R45, R45, R114 ;  /* 0x000000722d2d7221 */ /* 0x000fe20000010000 */
[----:B------:R-:W-:Y:S01]  /*c6c0*/  HSET2.LE.AND R19, R38, R37, PT ;  /* 0x0000002526137233 */ /* 0x000fe20003803000 */
[C---:B------:R-:W-:Y:S01]  /*c6d0*/  HMMA.16816.F32.BF16 R144, R4.reuse, R20, R144 ;  /* 0x000000140490723c */ /* 0x040fe20000041890 */
[----:B------:R-:W1:Y:S01]  /*c6e0*/  MUFU.EX2 R20, R33 ;  /* 0x0000002100147308 */ /* 0x000e620000000800 */
[----:B------:R-:W-:Y:S01]  /*c6f0*/  F2FP.BF16.F32.PACK_AB R21, R46, R47 ;  /* 0x0000002f2e15723e */ /* 0x000fe200000010ff */
[----:B------:R-:W-:Y:S01]  /*c700*/  FADD.FTZ R47, R47, R50 ;  /* 0x000000322f2f7221 */ /* 0x000fe20000010000 */
[----:B---3--:R-:W-:Y:S01]  /*c710*/  F2FP.BF16.F32.PACK_AB R34, R41, R44 ;  /* 0x0000002c2922723e */ /* 0x008fe200000010ff */
[----:B------:R-:W-:Y:S01]  /*c720*/  FADD.FTZ R44, R44, R45 ;  /* 0x0000002d2c2c7221 */ /* 0x000fe20000010000 */
[----:B------:R-:W-:Y:S01]  /*c730*/  LOP3.LUT R18, R21, R18, RZ, 0xc0, !PT ;  /* 0x0000001215127212 */ /* 0x000fe200078ec0ff */
[----:B------:R-:W-:Y:S01]  /*c740*/  VIADD R38, R218, 0x4000 ;  /* 0x00004000da267836 */ /* 0x000fe20000000000 */
[----:B------:R-:W-:Y:S01]  /*c750*/  HMMA.16816.F32.BF16 R132, R4, R22, R132 ;  /* 0x000000160484723c */ /* 0x000fe20000041884 */
[----:B------:R-:W3:Y:S01]  /*c760*/  MUFU.EX2 R22, R27 ;  /* 0x0000001b00167308 */ /* 0x000ee20000000800 */
[----:B------:R-:W-:-:S02]  /*c770*/  LOP3.LUT R4, R25, 0xff00ff, RZ, 0xc0, !PT ;  /* 0x00ff00ff19047812 */ /* 0x000fc400078ec0ff */
[--C-:B------:R-:W-:Y:S02]  /*c780*/  HSET2.LE.AND R6, R30, R37.reuse, PT ;  /* 0x000000251e067233 */ /* 0x100fe40003803000 */
[----:B------:R-:W-:Y:S01]  /*c790*/  LOP3.LUT R19, R34, R19, RZ, 0xc0, !PT ;  /* 0x0000001322137212 */ /* 0x000fe200078ec0ff */
[----:B-1----:R-:W1:Y:S01]  /*c7a0*/  MUFU.EX2 R24, R39 ;  /* 0x0000002700187308 */ /* 0x002e620000000800 */
[----:B------:R-:W-:Y:S02]  /*c7b0*/  F2FP.BF16.F32.PACK_AB R5, R20, R35 ;  /* 0x000000231405723e */ /* 0x000fe400000010ff */
[----:B------:R-:W-:Y:S02]  /*c7c0*/  HSET2.LE.AND R4, R4, R37, PT ;  /* 0x0000002504047233 */ /* 0x000fe40003803000 */
[----:B------:R-:W-:Y:S01]  /*c7d0*/  LOP3.LUT R6, R5, R6, RZ, 0xc0, !PT ;  /* 0x0000000605067212 */ /* 0x000fe200078ec0ff */
[----:B--2---:R-:W-:Y:S01]  /*c7e0*/  HMMA.16816.F32.BF16 R156, R16, R12, R156 ;  /* 0x0000000c109c723c */ /* 0x004fe2000004189c */
[----:B---3--:R-:W-:-:S02]  /*c7f0*/  F2FP.BF16.F32.PACK_AB R7, R22, R31 ;  /* 0x0000001f1607723e */ /* 0x008fc400000010ff */
[----:B------:R-:W-:Y:S02]  /*c800*/  HSET2.LE.AND R5, R26, R37, PT ;  /* 0x000000251a057233 */ /* 0x000fe40003803000 */
[----:B------:R-:W-:Y:S01]  /*c810*/  F2FP.BF16.F32.PACK_AB R26, R29, R32 ;  /* 0x000000201d1a723e */ /* 0x000fe200000010ff */
[----:B------:R-:W-:Y:S01]  /*c820*/  FADD.FTZ R32, R32, R57 ;  /* 0x0000003920207221 */ /* 0x000fe20000010000 */
[----:B------:R-:W-:Y:S01]  /*c830*/  LOP3.LUT R7, R7, R4, RZ, 0xc0, !PT ;  /* 0x0000000407077212 */ /* 0x000fe200078ec0ff */
[----:B------:R-:W-:Y:S01]  /*c840*/  HMMA.16816.F32.BF16 R152, R16, R14, R152 ;  /* 0x0000000e1098723c */ /* 0x000fe20000041898 */
[----:B-1----:R-:W-:Y:S01]  /*c850*/  F2FP.BF16.F32.PACK_AB R21, R24, R43 ;  /* 0x0000002b1815723e */ /* 0x002fe200000010ff */
[----:B------:R-:W-:Y:S01]  /*c860*/  FADD.FTZ R43, R43, R64 ;  /* 0x000000402b2b7221 */ /* 0x000fe20000010000 */
[----:B------:R-:W-:Y:S01]  /*c870*/  LOP3.LUT R5, R26, R5, RZ, 0xc0, !PT ;  /* 0x000000051a057212 */ /* 0x000fe200078ec0ff */
[----:B------:R-:W-:Y:S01]  /*c880*/  FADD.FTZ R32, R29, R32 ;  /* 0x000000201d207221 */ /* 0x000fe20000010000 */
[----:B------:R-:W-:Y:S01]  /*c890*/  LOP3.LUT R4, R21, R28, RZ, 0xc0, !PT ;  /* 0x0000001c15047212 */ /* 0x000fe200078ec0ff */
[----:B------:R-:W-:-:S02]  /*c8a0*/  FADD.FTZ R24, R24, R43 ;  /* 0x0000002b18187221 */ /* 0x000fc40000010000 */
[----:B------:R-:W-:Y:S01]  /*c8b0*/  FADD.FTZ R31, R31, R32 ;  /* 0x000000201f1f7221 */ /* 0x000fe20000010000 */
[----:B----4-:R-:W-:Y:S01]  /*c8c0*/  HMMA.16816.F32.BF16 R140, R16, R8, R140 ;  /* 0x00000008108c723c */ /* 0x010fe2000004188c */
[----:B------:R-:W-:-:S07]  /*c8d0*/  FADD.FTZ R35, R35, R24 ;  /* 0x0000001823237221 */ /* 0x000fce0000010000 */
[C---:B------:R-:W-:Y:S08]  /*c8e0*/  HMMA.16816.F32.BF16 R160, R4.reuse, R12, R160 ;  /* 0x0000000c04a0723c */ /* 0x040ff000000418a0 */
[C---:B------:R-:W-:Y:S08]  /*c8f0*/  HMMA.16816.F32.BF16 R148, R4.reuse, R14, R148 ;  /* 0x0000000e0494723c */ /* 0x040ff00000041894 */
[C---:B------:R-:W-:Y:S08]  /*c900*/  HMMA.16816.F32.BF16 R144, R4.reuse, R8, R144 ;  /* 0x000000080490723c */ /* 0x040ff00000041890 */
[----:B------:R-:W-:Y:S01]  /*c910*/  HMMA.16816.F32.BF16 R132, R4, R10, R132 ;  /* 0x0000000a0484723c */ /* 0x000fe20000041884 */
[----:B------:R-:W-:Y:S01]  /*c920*/  FADD.FTZ R4, R20, R35 ;  /* 0x0000002314047221 */ /* 0x000fe20000010000 */
[----:B------:R-:W-:Y:S01]  /*c930*/  FADD.FTZ R6, R22, R31 ;  /* 0x0000001f16067221 */ /* 0x000fe20000010000 */
[----:B------:R-:W-:-:S03]  /*c940*/  FADD.FTZ R5, R46, R47 ;  /* 0x0000002f2e057221 */ /* 0x000fc60000010000 */
[----:B------:R1:W-:Y:S02]  /*c950*/  STL [R1+0x10], R4 ;  /* 0x0000100401007387 */ /* 0x0003e40000100800 */
[----:B------:R-:W-:Y:S02]  /*c960*/  HMMA.16816.F32.BF16 R136, R16, R10, R136 ;  /* 0x0000000a1088723c */ /* 0x000fe40000041888 */
[----:B------:R2:W-:Y:S04]  /*c970*/  STL [R1+0xc], R6 ;  /* 0x00000c0601007387 */ /* 0x0005e80000100800 */
[----:B------:R2:W-:Y:S01]  /*c980*/  STL [R1+0x14], R5 ;  /* 0x0000140501007387 */ /* 0x0005e20000100800 */
[----:B-1----:R-:W-:-:S05]  /*c990*/  FADD.FTZ R4, R41, R44 ;  /* 0x0000002c29047221 */ /* 0x002fca0000010000 */
[----:B------:R2:W-:Y:S01]  /*c9a0*/  STL [R1+0x8], R4 ;  /* 0x0000080401007387 */ /* 0x0005e20000100800 */
[----:B------:R-:W-:Y:S07]  /*c9b0*/  BRA.U !UP0, `(.L_x_1045) ;  /* 0x000000a508a87547 */ /* 0x000fee000b800000 */
[----:B------:R-:W1:Y:S01]  /*c9c0*/  LDCU UR11, c[0x0][0x440] ;  /* 0x00008800ff0b77ac */ /* 0x000e620008000800 */
[----:B------:R-:W-:-:S04]  /*c9d0*/  DEPBAR.LE SB0, 0x0 ;  /* 0x000080000000791a */ /* 0x000fc80000000000 */
[----:B------:R-:W-:Y:S01]  /*c9e0*/  UIADD3 UR4, UPT, UPT, UR21, -0x2, URZ ;  /* 0xfffffffe15047890 */ /* 0x000fe2000fffe0ff */
[----:B------:R-:W-:Y:S02]  /*c9f0*/  IMAD.U32 R10, RZ, RZ, UR12 ;  /* 0x0000000cff0a7e24 */ /* 0x000fe4000f8e00ff */
[----:B------:R-:W-:Y:S01]  /*ca00*/  IMAD.U32 R11, RZ, RZ, UR12 ;  /* 0x0000000cff0b7e24 */ /* 0x000fe2000f8e00ff */
[----:B------:R-:W-:Y:S01]  /*ca10*/  UIMAD.WIDE.U32 UR16, UR4, UR12, URZ ;  /* 0x0000000c041072a5 */ /* 0x000fe2000f8e00ff */
[----:B------:R-:W-:Y:S02]  /*ca20*/  IMAD.U32 R7, RZ, RZ, UR12 ;  /* 0x0000000cff077e24 */ /* 0x000fe4000f8e00ff */
[----:B--2---:R-:W-:Y:S02]  /*ca30*/  IMAD.U32 R6, RZ, RZ, UR13 ;  /* 0x0000000dff067e24 */ /* 0x004fe4000f8e00ff */
[----:B------:R-:W-:Y:S02]  /*ca40*/  IMAD.U32 R5, RZ, RZ, UR12 ;  /* 0x0000000cff057e24 */ /* 0x000fe4000f8e00ff */
[----:B------:R-:W-:Y:S01]  /*ca50*/  IMAD.U32 R4, RZ, RZ, UR13 ;  /* 0x0000000dff047e24 */ /* 0x000fe2000f8e00ff */
[----:B------:R-:W-:Y:S01]  /*ca60*/  BAR.SYNC.DEFER_BLOCKING 0x0 ;  /* 0x0000000000007b1d */ /* 0x000fe20000010000 */
[----:B-1---5:R-:W-:Y:S01]  /*ca70*/  ISETP.GE.AND P0, PT, R221, UR11, PT ;  /* 0x0000000bdd007c0c */ /* 0x022fe2000bf06270 */
[----:B------:R-:W-:Y:S01]  /*ca80*/  UIMAD UR11, UR4, UR13, UR17 ;  /* 0x0000000d040b72a4 */ /* 0x000fe2000f8e0211 */
[----:B------:R-:W-:Y:S01]  /*ca90*/  IMAD.U32 R39, RZ, RZ, UR21 ;  /* 0x00000015ff277e24 */ /* 0x000fe2000f8e00ff */
[----:B------:R-:W-:-:S02]  /*caa0*/  USHF.L.U32 UR4, UR16, 0x7, URZ ;  /* 0x0000000710047899 */ /* 0x000fc400080006ff */
[----:B------:R-:W-:Y:S02]  /*cab0*/  USHF.L.U64.HI UR11, UR16, 0x7, UR11 ;  /* 0x00000007100b7899 */ /* 0x000fe4000801020b */
[----:B------:R-:W-:Y:S02]  /*cac0*/  UIADD3 UR16, UPT, UPT, UR21, -0x2, URZ ;  /* 0xfffffffe15107890 */ /* 0x000fe4000fffe0ff */
[----:B------:R-:W-:Y:S02]  /*cad0*/  IMAD.U32 R8, RZ, RZ, UR4 ;  /* 0x00000004ff087e24 */ /* 0x000fe4000f8e00ff */
[----:B------:R-:W-:Y:S01]  /*cae0*/  IMAD.U32 R9, RZ, RZ, UR11 ;  /* 0x0000000bff097e24 */ /* 0x000fe2000f8e00ff */
[----:B------:R-:W-:Y:S01]  /*caf0*/  UISETP.GT.U32.AND UP0, UPT, UR16, UR18, UPT ;  /* 0x000000121000728c */ /* 0x000fe2000bf04070 */
[----:B------:R-:W-:Y:S01]  /*cb00*/  @!P0 LEA R10, P3, R10, UR4, 0x5 ;  /* 0x000000040a0a8c11 */ /* 0x000fe2000f8628ff */
[----:B------:R-:W-:Y:S01]  /*cb10*/  IMAD.U32 R16, RZ, RZ, UR4 ;  /* 0x00000004ff107e24 */ /* 0x000fe2000f8e00ff */
[----:B------:R-:W-:Y:S01]  /*cb20*/  @!P0 LEA R11, P2, R11, UR4, 0x6 ;  /* 0x000000040b0b8c11 */ /* 0x000fe2000f8430ff */
[----:B------:R-:W-:Y:S01]  /*cb30*/  IMAD.U32 R17, RZ, RZ, UR11 ;  /* 0x0000000bff117e24 */ /* 0x000fe2000f8e00ff */
[----:B------:R-:W-:Y:S01]  /*cb40*/  @!P0 LEA.HI.X R7, R7, UR11, R6, 0x5, P3 ;  /* 0x0000000b07078c11 */ /* 0x000fe200098f2c06 */
[----:B------:R-:W-:Y:S01]  /*cb50*/  IMAD.U32 R6, RZ, RZ, UR12 ;  /* 0x0000000cff067e24 */ /* 0x000fe2000f8e00ff */
[----:B------:R-:W-:-:S02]  /*cb60*/  @!P0 LEA R12, P4, R8, R225, 0x1 ;  /* 0x000000e1080c8211 */ /* 0x000fc400078808ff */
[----:B------:R-:W-:Y:S01]  /*cb70*/  @!P0 LEA.HI.X R4, R5, UR11, R4, 0x6, P2 ;  /* 0x0000000b05048c11 */ /* 0x000fe200090f3404 */
[----:B------:R-:W-:Y:S01]  /*cb80*/  IMAD.U32 R5, RZ, RZ, UR13 ;  /* 0x0000000dff057e24 */ /* 0x000fe2000f8e00ff */
[-C--:B------:R-:W-:Y:S01]  /*cb90*/  @!P0 LEA R14, P3, R10, R225.reuse, 0x1 ;  /* 0x000000e10a0e8211 */ /* 0x080fe200078608ff */
[----:B------:R-:W-:Y:S01]  /*cba0*/  @P0 STS.128 [R229+0x4000], RZ ;  /* 0x004000ffe5000388 */ /* 0x000fe20000000c00 */
[-C--:B------:R-:W-:Y:S01]  /*cbb0*/  @!P0 LEA.HI.X R13, R8, R224.reuse, R9, 0x1, P4 ;  /* 0x000000e0080d8211 */ /* 0x080fe200020f0c09 */
[----:B------:R-:W-:Y:S01]  /*cbc0*/  @!P0 IMAD R5, R5, 0x60, RZ ;  /* 0x0000006005058824 */ /* 0x000fe200078e02ff */
[-C--:B------:R-:W-:Y:S01]  /*cbd0*/  @!P0 LEA.HI.X R15, R10, R224.reuse, R7, 0x1, P3 ;  /* 0x000000e00a0f8211 */ /* 0x080fe200018f0c07 */
[----:B------:R-:W-:Y:S01]  /*cbe0*/  @!P0 IMAD.WIDE.U32 R6, R6, 0x60, R16 ;  /* 0x0000006006068825 */ /* 0x000fe200078e0010 */
[-C--:B------:R-:W-:Y:S01]  /*cbf0*/  @!P0 LEA R8, P2, R11, R225.reuse, 0x1 ;  /* 0x000000e10b088211 */ /* 0x080fe200078408ff */
[----:B------:R-:W-:Y:S01]  /*cc00*/  @!PT LDS RZ, [RZ] ;  /* 0x00000000fffff984 */ /* 0x000fe20000000800 */
[----:B------:R-:W-:Y:S01]  /*cc10*/  @!PT LDS RZ, [RZ] ;  /* 0x00000000fffff984 */ /* 0x000fe20000000800 */
[----:B------:R-:W-:Y:S01]  /*cc20*/  @!PT LDS RZ, [RZ] ;  /* 0x00000000fffff984 */ /* 0x000fe20000000800 */
[----:B------:R-:W-:Y:S02]  /*cc30*/  @!P0 LDGSTS.E.BYPASS.LTC128B.128 [R229+0x4000], desc[UR26][R12.64] ;  /* 0x040000000ce58fae */ /* 0x000fe4000b981a1a */
[----:B------:R-:W-:Y:S01]  /*cc40*/  @!P0 IMAD.IADD R5, R5, 0x1, R7 ;  /* 0x0000000105058824 */ /* 0x000fe200078e0207 */
[----:B------:R-:W-:Y:S01]  /*cc50*/  @!P0 LEA.HI.X R9, R11, R224, R4, 0x1, P2 ;  /* 0x000000e00b098211 */ /* 0x000fe200010f0c04 */
[----:B------:R-:W-:Y:S01]  /*cc60*/  @P0 STS.128 [R229+0x4800], RZ ;  /* 0x004800ffe5000388 */ /* 0x000fe20000000c00 */
[----:B------:R-:W-:-:S03]  /*cc70*/  @!P0 LEA R10, P2, R6, R225, 0x1 ;  /* 0x000000e1060a8211 */ /* 0x000fc600078408ff */
[----:B------:R-:W-:Y:S01]  /*cc80*/  @!PT LDS RZ, [RZ] ;  /* 0x00000000fffff984 */ /* 0x000fe20000000800 */
[----:B------:R-:W-:Y:S01]  /*cc90*/  @!PT LDS RZ, [RZ] ;  /* 0x00000000fffff984 */ /* 0x000fe20000000800 */
[----:B------:R-:W-:Y:S01]  /*cca0*/  @!PT LDS RZ, [RZ] ;  /* 0x00000000fffff984 */ /* 0x000fe20000000800 */
[----:B------:R-:W-:Y:S01]  /*ccb0*/  @!P0 LDGSTS.E.BYPASS.LTC128B.128 [R229+0x4800], desc[UR26][R14.64] ;  /* 0x048000000ee58fae */ /* 0x000fe2000b981a1a */
[----:B------:R-:W-:-:S03]  /*ccc0*/  @!P0 LEA.HI.X R11, R6, R224, R5, 0x1, P2 ;  /* 0x000000e0060b8211 */ /* 0x000fc600010f0c05 */
        /* <DEDUP_REMOVED lines=14> */
[----:B------:R-:W1:Y:S04]  /*cdb0*/  LDSM.16.M88.4 R104, [R219+0x2c00] ;  /* 0x002c0000db68783b */ /* 0x000e680000000200 */
[----:B------:R-:W1:Y:S04]  /*cdc0*/  LDSM.16.M88.4 R96, [R219+0x3000] ;  /* 0x00300000db60783b */ /* 0x000e680000000200 */
[----:B------:R-:W1:Y:S04]  /*cdd0*/  LDSM.16.M88.4 R88, [R219+0x3400] ;  /* 0x00340000db58783b */ /* 0x000e680000000200 */
[----:B------:R-:W1:Y:S04]  /*cde0*/  LDSM.16.M88.4 R80, [R219+0x3800] ;  /* 0x00380000db50783b */ /* 0x000e680000000200 */
[----:B------:R-:W1:Y:S04]  /*cdf0*/  LDSM.16.M88.4 R204, [R219+0x3c00] ;  /* 0x003c0000dbcc783b */ /* 0x000e680000000200 */
[----:B------:R-:W-:Y:S04]  /*ce00*/  LDSM.16.M88.4 R196, [R201+0x2000] ;  /* 0x00200000c9c4783b */ /* 0x000fe80000000200 */
[----:B------:R-:W1:Y:S04]  /*ce10*/  LDSM.16.M88.4 R76, [R200+0x1000] ;  /* 0x00100000c84c783b */ /* 0x000e680000000200 */
        /* <DEDUP_REMOVED lines=11> */
[----:B------:R-:W1:Y:S04]  /*ced0*/  LDSM.16.M88.4 R72, [R220] ;  /* 0x00000000dc48783b */ /* 0x000e680000000200 */
[----:B------:R-:W1:Y:S01]  /*cee0*/  LDSM.16.M88.4 R200, [R200] ;  /* 0x00000000c8c8783b */ /* 0x000e620000000200 */
        /* <DEDUP_REMOVED lines=16> */
[C---:B--2---:R-:W-:Y:S08]  /*cff0*/  HMMA.16816.F32.BF16 R52, R76.reuse, R188, R52 ;  /* 0x000000bc4c34723c */ /* 0x044ff00000041834 */
[C---:B------:R-:W-:Y:S08]  /*d000*/  HMMA.16816.F32.BF16 R44, R76.reuse, R184, R44 ;  /* 0x000000b84c2c723c */ /* 0x040ff0000004182c */
[C---:B---3--:R-:W-:Y:S08]  /*d010*/  HMMA.16816.F32.BF16 R32, R76.reuse, R180, R32 ;  /* 0x000000b44c20723c */ /* 0x048ff00000041820 */
[C---:B------:R-:W-:Y:S08]  /*d020*/  HMMA.16816.F32.BF16 R24, R76.reuse, R176, R24 ;  /* 0x000000b04c18723c */ /* 0x040ff00000041818 */
[C---:B----4-:R-:W-:Y:S08]  /*d030*/  HMMA.16816.F32.BF16 R16, R76.reuse, R172, R16 ;  /* 0x000000ac4c10723c */ /* 0x050ff00000041810 */
        /* <DEDUP_REMOVED lines=9> */
[C---:B-1----:R-:W-:Y:S08]  /*d0d0*/  HMMA.16816.F32.BF16 R76, R72.reuse, R204, RZ ;  /* 0x000000cc484c723c */ /* 0x042ff000000418ff */
[C---:B------:R-:W-:Y:S08]  /*d0e0*/  HMMA.16816.F32.BF16 R164, R72.reuse, R128, RZ ;  /* 0x0000008048a4723c */ /* 0x040ff000000418ff */
[C---:B------:R-:W-:Y:S08]  /*d0f0*/  HMMA.16816.F32.BF16 R92, R72.reuse, R88, RZ ;  /* 0x00000058485c723c */ /* 0x040ff000000418ff */
[----:B------:R-:W-:Y:S08]  /*d100*/  HMMA.16816.F32.BF16 R84, R72, R80, RZ ;  /* 0x000000504854723c */ /* 0x000ff000000418ff */
[----:B------:R-:W-:Y:S01]  /*d110*/  HMMA.16816.F32.BF16 R76, R200, R168, R76 ;  /* 0x000000a8c84c723c */ /* 0x000fe2000004184c */
[----:B------:R-:W-:-:S04]  /*d120*/  IMAD R168, R39, 0x80, R252 ;  /* 0x0000008027a87824 */ /* 0x000fc800078e02fc */
[C---:B------:R-:W-:Y:S02]  /*d130*/  VIADD R169, R168.reuse, UR20 ;  /* 0x00000014a8a97c36 */ /* 0x040fe40008000000 */
[C---:B------:R-:W-:Y:S01]  /*d140*/  VIADD R239, R168.reuse, 0xffffff11 ;  /* 0xffffff11a8ef7836 */ /* 0x040fe20000000000 */
[C---:B------:R-:W-:Y:S01]  /*d150*/  HMMA.16816.F32.BF16 R100, R72.reuse, R96, RZ ;  /* 0x000000604864723c */ /* 0x040fe200000418ff */
[C---:B------:R-:W-:Y:S02]  /*d160*/  VIADD R237, R168.reuse, 0xffffff18 ;  /* 0xffffff18a8ed7836 */ /* 0x040fe40000000000 */
[C---:B------:R-:W-:Y:S02]  /*d170*/  VIADD R243, R168.reuse, 0xffffff08 ;  /* 0xffffff08a8f37836 */ /* 0x040fe40000000000 */
[C---:B------:R-:W-:Y:S02]  /*d180*/  VIADD R217, R168.reuse, 0xffffff09 ;  /* 0xffffff09a8d97836 */ /* 0x040fe40000000000 */
[C---:B------:R-:W-:Y:S01]  /*d190*/  VIADD R213, R168.reuse, 0xffffff10 ;  /* 0xffffff10a8d57836 */ /* 0x040fe20000000000 */
[----:B------:R-:W-:Y:S08]  /*d1a0*/  HMMA.16816.F32.BF16 R96, R72, R98, RZ ;  /* 0x000000624860723c */ /* 0x000ff000000418ff */
[----:B------:R-:W-:Y:S01]  /*d1b0*/  HMMA.16816.F32.BF16 R164, R200, R196, R164 ;  /* 0x000000c4c8a4723c */ /* 0x000fe200000418a4 */
[----:B------:R-:W-:-:S07]  /*d1c0*/  VIADD R197, R168, 0xffffff31 ;  /* 0xffffff31a8c57836 */ /* 0x000fce0000000000 */
[----:B------:R-:W-:Y:S01]  /*d1d0*/  HMMA.16816.F32.BF16 R92, R200, R176, R92 ;  /* 0x000000b0c85c723c */ /* 0x000fe2000004185c */
[----:B------:R-:W-:-:S04]  /*d1e0*/  VIADD R177, R169, 0xffffff00 ;  /* 0xffffff00a9b17836 */ /* 0x000fc80000000000 */
[----:B------:R-:W-:-:S03]  /*d1f0*/  IMAD.IADD R39, R234, 0x1, -R177 ;  /* 0x00000001ea277824 */ /* 0x000fc600078e0ab1 */
[----:B------:R-:W-:Y:S02]  /*d200*/  HMMA.16816.F32.BF16 R128, R72, R130, RZ ;  /* 0x000000824880723c */ /* 0x000fe400000418ff */
[----:B------:R-:W-:-:S04]  /*d210*/  IABS R39, R39 ;  /* 0x0000002700277213 */ /* 0x000fc80000000000 */
[----:B------:R-:W-:Y:S02]  /*d220*/  I2FP.F32.S32 R39, R39 ;  /* 0x0000002700277245 */ /* 0x000fe40000201400 */
[----:B------:R-:W-:Y:S08]  /*d230*/  HMMA.16816.F32.BF16 R88, R72, R90, RZ ;  /* 0x0000005a4858723c */ /* 0x000ff000000418ff */
[----:B------:R-:W-:Y:S01]  /*d240*/  HMMA.16816.F32.BF16 R84, R200, R172, R84 ;  /* 0x000000acc854723c */ /* 0x000fe20000041854 */
[----:B------:R-:W-:-:S02]  /*d250*/  VIADD R172, R234, -UR28 ;  /* 0x8000001ceaac7c36 */ /* 0x000fc40008000000 */
[----:B------:R-:W-:-:S05]  /*d260*/  VIADD R173, R168, 0xffffff00 ;  /* 0xffffff00a8ad7836 */ /* 0x000fca0000000000 */
[C---:B------:R-:W-:Y:S01]  /*d270*/  HMMA.16816.F32.BF16 R100, R200.reuse, R180, R100 ;  /* 0x000000b4c864723c */ /* 0x040fe20000041864 */
[----:B------:R-:W-:Y:S01]  /*d280*/  VIADD R181, R169, 0xffffff01 ;  /* 0xffffff01a9b57836 */ /* 0x000fe20000000000 */
[----:B------:R-:W-:Y:S01]  /*d290*/  ISETP.GT.AND P6, PT, R172, R173, PT ;  /* 0x000000adac00720c */ /* 0x000fe20003fc4270 */
[----:B------:R-:W-:Y:S01]  /*d2a0*/  VIADD R180, R168, 0xffffff01 ;  /* 0xffffff01a8b47836 */ /* 0x000fe20000000000 */
[----:B------:R-:W-:Y:S01]  /*d2b0*/  ISETP.GE.AND P3, PT, R173, R233, PT ;  /* 0x000000e9ad00720c */ /* 0x000fe20003f66270 */
[----:B------:R-:W-:Y:S01]  /*d2c0*/  FFMA.FTZ R173, R39, -UR6, R164 ;  /* 0x8000000627ad7c23 */ /* 0x000fe200080100a4 */
[----:B------:R-:W-:Y:S02]  /*d2d0*/  IMAD.IADD R176, R234, 0x1, -R181 ;  /* 0x00000001eab07824 */ /* 0x000fe400078e0ab5 */
[----:B------:R-:W-:Y:S01]  /*d2e0*/  HMMA.16816.F32.BF16 R96, R200, R182, R96 ;  /* 0x000000b6c860723c */ /* 0x000fe20000041860 */
[----:B------:R-:W-:Y:S01]  /*d2f0*/  VIADD R183, R169, 0xffffff08 ;  /* 0xffffff08a9b77836 */ /* 0x000fe20000000000 */
[----:B------:R-:W-:-:S02]  /*d300*/  FSEL R173, R173, -INF , !P6 ;  /* 0xff800000adad7808 */ /* 0x000fc40007000000 */
[----:B------:R-:W-:Y:S01]  /*d310*/  IABS R164, R176 ;  /* 0x000000b000a47213 */ /* 0x000fe20000000000 */
[----:B------:R-:W-:Y:S01]  /*d320*/  IMAD.IADD R39, R234, 0x1, -R183 ;  /* 0x00000001ea277824 */ /* 0x000fe200078e0ab7 */
[----:B------:R-:W-:Y:S01]  /*d330*/  ISETP.GT.AND P5, PT, R172, R180, PT ;  /* 0x000000b4ac00720c */ /* 0x000fe20003fa4270 */
[C---:B------:R-:W-:Y:S01]  /*d340*/  VIADD R176, R168.reuse, 0xffffff08 ;  /* 0xffffff08a8b07836 */ /* 0x040fe20000000000 */
[----:B------:R-:W-:Y:S01]  /*d350*/  HMMA.16816.F32.BF16 R128, R200, R198, R128 ;  /* 0x000000c6c880723c */ /* 0x000fe20000041880 */
[----:B------:R-:W-:Y:S01]  /*d360*/  I2FP.F32.S32 R164, R164 ;  /* 0x000000a400a47245 */ /* 0x000fe20000201400 */
[----:B------:R-:W-:Y:S01]  /*d370*/  VIADD R199, R168, 0xffffff30 ;  /* 0xffffff30a8c77836 */ /* 0x000fe20000000000 */
[----:B------:R-:W-:Y:S02]  /*d380*/  IABS R39, R39 ;  /* 0x0000002700277213 */ /* 0x000fe40000000000 */
[----:B------:R-:W-:Y:S01]  /*d390*/  ISETP.GT.AND P2, PT, R172, R176, PT ;  /* 0x000000b0ac00720c */ /* 0x000fe20003f44270 */
[----:B------:R-:W-:Y:S01]  /*d3a0*/  FFMA.FTZ R204, R164, -UR6, R165 ;  /* 0x80000006a4cc7c23 */ /* 0x000fe200080100a5 */
[----:B------:R-:W-:Y:S01]  /*d3b0*/  ISETP.GE.AND P6, PT, R176, R233, PT ;  /* 0x000000e9b000720c */ /* 0x000fe20003fc6270 */
[----:B------:R-:W-:Y:S01]  /*d3c0*/  HMMA.16816.F32.BF16 R80, R72, R82, RZ ;  /* 0x000000524850723c */ /* 0x000fe200000418ff */
[----:B------:R-:W-:Y:S01]  /*d3d0*/  VIADD R176, R234, 0x8 ;  /* 0x00000008eab07836 */ /* 0x000fe20000000000 */
[----:B------:R-:W-:-:S02]  /*d3e0*/  FSEL R164, R173, -INF , !P3 ;  /* 0xff800000ada47808 */ /* 0x000fc40005800000 */
[----:B------:R-:W-:Y:S01]  /*d3f0*/  FSEL R204, R204, -INF , !P5 ;  /* 0xff800000cccc7808 */ /* 0x000fe20006800000 */
[----:B------:R-:W-:Y:S01]  /*d400*/  IMAD.IADD R165, R176, 0x1, -R177 ;  /* 0x00000001b0a57824 */ /* 0x000fe200078e0ab1 */
[----:B------:R-:W-:Y:S01]  /*d410*/  BAR.SYNC.DEFER_BLOCKING 0x0 ;  /* 0x0000000000007b1d */ /* 0x000fe20000010000 */
[----:B------:R-:W-:Y:S01]  /*d420*/  ISETP.GE.AND P4, PT, R180, R233, PT ;  /* 0x000000e9b400720c */ /* 0x000fe20003f86270 */
[----:B------:R-:W-:Y:S01]  /*d430*/  HMMA.16816.F32.BF16 R124, R72, R120, RZ ;  /* 0x00000078487c723c */ /* 0x000fe200000418ff */
[----:B------:R-:W-:Y:S01]  /*d440*/  IMAD.IADD R180, R176, 0x1, -R181 ;  /* 0x00000001b0b47824 */ /* 0x000fe200078e0ab5 */
[----:B------:R-:W-:Y:S02]  /*d450*/  IABS R165, R165 ;  /* 0x000000a500a57213 */ /* 0x000fe40000000000 */
[----:B------:R-:W-:Y:S02]  /*d460*/  FSEL R204, R204, -INF , !P4 ;  /* 0xff800000cccc7808 */ /* 0x000fe40006000000 */
[----:B------:R-:W-:-:S02]  /*d470*/  I2FP.F32.S32 R165, R165 ;  /* 0x000000a500a57245 */ /* 0x000fc40000201400 */
[----:B------:R-:W-:Y:S01]  /*d480*/  HMMA.16816.F32.BF16 R116, R72, R112, RZ ;  /* 0x000000704874723c */ /* 0x000fe200000418ff */
[----:B------:R-:W-:Y:S02]  /*d490*/  IABS R180, R180 ;  /* 0x000000b400b47213 */ /* 0x000fe40000000000 */
[----:B------:R-:W-:Y:S02]  /*d4a0*/  FFMA.FTZ R166, R165, -UR6, R166 ;  /* 0x80000006a5a67c23 */ /* 0x000fe400080100a6 */
[----:B------:R-:W-:-:S03]  /*d4b0*/  I2FP.F32.S32 R180, R180 ;  /* 0x000000b400b47245 */ /* 0x000fc60000201400 */
[----:B------:R-:W-:Y:S02]  /*d4c0*/  HMMA.16816.F32.BF16 R108, R72, R104, RZ ;  /* 0x00000068486c723c */ /* 0x000fe400000418ff */
[----:B------:R-:W-:-:S06]  /*d4d0*/  FFMA.FTZ R167, R180, -UR6, R167 ;  /* 0x80000006b4a77c23 */ /* 0x000fcc00080100a7 */
[C---:B------:R-:W-:Y:S08]  /*d4e0*/  HMMA.16816.F32.BF16 R120, R72.reuse, R122, RZ ;  /* 0x0000007a4878723c */ /* 0x040ff000000418ff */
[C---:B------:R-:W-:Y:S08]  /*d4f0*/  HMMA.16816.F32.BF16 R112, R72.reuse, R114, RZ ;  /* 0x000000724870723c */ /* 0x040ff000000418ff */
[C---:B------:R-:W-:Y:S08]  /*d500*/  HMMA.16816.F32.BF16 R104, R72.reuse, R106, RZ ;  /* 0x0000006a4868723c */ /* 0x040ff000000418ff */
[----:B------:R-:W-:Y:S01]  /*d510*/  HMMA.16816.F32.BF16 R72, R72, R206, RZ ;  /* 0x000000ce4848723c */ /* 0x000fe200000418ff */
[----:B------:R-:W-:-:S07]  /*d520*/  VIADD R207, R168, 0xffffff01 ;  /* 0xffffff01a8cf7836 */ /* 0x000fce0000000000 */
[----:B------:R-:W-:Y:S01]  /*d530*/  HMMA.16816.F32.BF16 R88, R200, R178, R88 ;  /* 0x000000b2c858723c */ /* 0x000fe20000041858 */
[----:B------:R-:W-:Y:S02]  /*d540*/  IMAD.MOV.U32 R179, RZ, RZ, R39 ;  /* 0x000000ffffb37224 */ /* 0x000fe400078e0027 */
[----:B------:R-:W-:-:S03]  /*d550*/  VIADD R39, R168, 0xffffff09 ;  /* 0xffffff09a8277836 */ /* 0x000fc60000000000 */
[----:B------:R-:W-:Y:S02]  /*d560*/  I2FP.F32.S32 R179, R179 ;  /* 0x000000b300b37245 */ /* 0x000fe40000201400 */
[----:B------:R-:W-:Y:S01]  /*d570*/  ISETP.GT.AND P3, PT, R172, R39, PT ;  /* 0x00000027ac00720c */ /* 0x000fe20003f64270 */
[C---:B------:R-:W-:Y:S01]  /*d580*/  HMMA.16816.F32.BF16 R80, R200.reuse, R174, R80 ;  /* 0x000000aec850723c */ /* 0x040fe20000041850 */
[----:B------:R-:W-:Y:S01]  /*d590*/  ISETP.GE.AND P5, PT, R39, R233, PT ;  /* 0x000000e92700720c */ /* 0x000fe20003fa6270 */
[----:B------:R-:W-:Y:S01]  /*d5a0*/  FFMA.FTZ R128, R179, -UR6, R128 ;  /* 0x80000006b3807c23 */ /* 0x000fe20008010080 */
[----:B------:R-:W-:Y:S02]  /*d5b0*/  VIADD R39, R168, 0xffffff10 ;  /* 0xffffff10a8277836 */ /* 0x000fe40000000000 */
[----:B------:R-:W-:Y:S02]  /*d5c0*/  VIADD R174, R234, 0x40 ;  /* 0x00000040eaae7836 */ /* 0x000fe40000000000 */
[----:B------:R-:W-:Y:S01]  /*d5d0*/  FSEL R173, R128, -INF , !P2 ;  /* 0xff80000080ad7808 */ /* 0x000fe20005000000 */
[----:B------:R-:W-:Y:S01]  /*d5e0*/  HMMA.16816.F32.BF16 R72, R200, R170, R72 ;  /* 0x000000aac848723c */ /* 0x000fe20000041848 */
[----:B------:R-:W-:Y:S01]  /*d5f0*/  ISETP.GT.AND P4, PT, R172, R39, PT ;  /* 0x00000027ac00720c */ /* 0x000fe20003f84270 */
[----:B------:R-:W-:Y:S01]  /*d600*/  IMAD.IADD R171, R174, 0x1, -R177 ;  /* 0x00000001aeab7824 */ /* 0x000fe200078e0ab1 */
[----:B------:R-:W-:Y:S01]  /*d610*/  ISETP.GE.AND P2, PT, R39, R233, PT ;  /* 0x000000e92700720c */ /* 0x000fe20003f46270 */
[----:B------:R-:W-:-:S02]  /*d620*/  VIADD R39, R234, 0x48 ;  /* 0x00000048ea277836 */ /* 0x000fc40000000000 */
[C---:B------:R-:W-:Y:S01]  /*d630*/  IMAD.IADD R178, R174.reuse, 0x1, -R181 ;  /* 0x00000001aeb27824 */ /* 0x040fe200078e0ab5 */
[----:B------:R-:W-:Y:S01]  /*d640*/  IABS R171, R171 ;  /* 0x000000ab00ab7213 */ /* 0x000fe20000000000 */
[C---:B------:R-:W-:Y:S01]  /*d650*/  IMAD.IADD R165, R39.reuse, 0x1, -R177 ;  /* 0x0000000127a57824 */ /* 0x040fe200078e0ab1 */
[C---:B------:R-:W-:Y:S01]  /*d660*/  HMMA.16816.F32.BF16 R124, R200.reuse, R192, R124 ;  /* 0x000000c0c87c723c */ /* 0x040fe2000004187c */
[----:B------:R-:W-:Y:S01]  /*d670*/  IMAD.IADD R170, R39, 0x1, -R181 ;  /* 0x0000000127aa7824 */ /* 0x000fe200078e0ab5 */
[----:B------:R-:W-:Y:S01]  /*d680*/  IABS R178, R178 ;  /* 0x000000b200b27213 */ /* 0x000fe20000000000 */
[--C-:B------:R-:W-:Y:S01]  /*d690*/  IMAD.IADD R175, R174, 0x1, -R183.reuse ;  /* 0x00000001aeaf7824 */ /* 0x100fe200078e0ab7 */
[----:B------:R-:W-:Y:S01]  /*d6a0*/  IABS R165, R165 ;  /* 0x000000a500a57213 */ /* 0x000fe20000000000 */
[----:B------:R-:W-:Y:S01]  /*d6b0*/  IMAD.IADD R177, R176, 0x1, -R183 ;  /* 0x00000001b0b17824 */ /* 0x000fe200078e0ab7 */
[----:B------:R-:W-:Y:S01]  /*d6c0*/  IABS R170, R170 ;  /* 0x000000aa00aa7213 */ /* 0x000fe20000000000 */
[----:B------:R-:W-:Y:S01]  /*d6d0*/  VIADD R179, R169, 0xffffff18 ;  /* 0xffffff18a9b37836 */ /* 0x000fe20000000000 */
[----:B------:R-:W-:Y:S01]  /*d6e0*/  I2FP.F32.S32 R171, R171 ;  /* 0x000000ab00ab7245 */ /* 0x000fe20000201400 */
[----:B------:R-:W-:Y:S01]  /*d6f0*/  HMMA.16816.F32.BF16 R120, R200, R194, R120 ;  /* 0x000000c2c878723c */ /* 0x000fe20000041878 */
[----:B------:R-:W-:Y:S01]  /*d700*/  I2FP.F32.S32 R165, R165 ;  /* 0x000000a500a57245 */ /* 0x000fe20000201400 */
[----:B------:R-:W-:Y:S01]  /*d710*/  VIADD R195, R168, 0xffffff38 ;  /* 0xffffff38a8c37836 */ /* 0x000fe20000000000 */
[----:B------:R-:W-:Y:S01]  /*d720*/  I2FP.F32.S32 R178, R178 ;  /* 0x000000b200b27245 */ /* 0x000fe20000201400 */
[----:B------:R-:W-:Y:S01]  /*d730*/  FFMA.FTZ R128, R171, -UR6, R68 ;  /* 0x80000006ab807c23 */ /* 0x000fe20008010044 */
[----:B------:R-:W-:Y:S01]  /*d740*/  I2FP.F32.S32 R170, R170 ;  /* 0x000000aa00aa7245 */ /* 0x000fe20000201400 */
[----:B------:R-:W-:-:S02]  /*d750*/  VIADD R171, R169, 0xffffff09 ;  /* 0xffffff09a9ab7836 */ /* 0x000fc40000000000 */
[----:B------:R-:W-:Y:S01]  /*d760*/  FFMA.FTZ R70, R165, -UR6, R70 ;  /* 0x80000006a5467c23 */ /* 0x000fe20008010046 */
[----:B------:R-:W-:Y:S01]  /*d770*/  FFMA.FTZ R165, R178, -UR6, R69 ;  /* 0x80000006b2a57c23 */ /* 0x000fe20008010045 */
[----:B------:R-:W-:Y:S02]  /*d780*/  IMAD.IADD R69, R39, 0x1, -R183 ;  /* 0x0000000127457824 */ /* 0x000fe400078e0ab7 */
[----:B------:R-:W-:Y:S01]  /*d790*/  FFMA.FTZ R71, R170, -UR6, R71 ;  /* 0x80000006aa477c23 */ /* 0x000fe20008010047 */
[--C-:B------:R-:W-:Y:S01]  /*d7a0*/  IMAD.IADD R170, R234, 0x1, -R171.reuse ;  /* 0x00000001eaaa7824 */ /* 0x100fe200078e0aab */
[----:B------:R-:W-:Y:S01]  /*d7b0*/  IABS R175, R175 ;  /* 0x000000af00af7213 */ /* 0x000fe20000000000 */
[----:B------:R-:W-:Y:S01]  /*d7c0*/  IMAD.IADD R178, R176, 0x1, -R171 ;  /* 0x00000001b0b27824 */ /* 0x000fe200078e0aab */
[----:B------:R-:W-:Y:S01]  /*d7d0*/  IABS R69, R69 ;  /* 0x0000004500457213 */ /* 0x000fe20000000000 */
[----:B------:R-:W-:Y:S01]  /*d7e0*/  HMMA.16816.F32.BF16 R116, R200, R188, R116 ;  /* 0x000000bcc874723c */ /* 0x000fe20000041874 */
[----:B------:R-:W-:Y:S01]  /*d7f0*/  IABS R170, R170 ;  /* 0x000000aa00aa7213 */ /* 0x000fe20000000000 */
[----:B------:R-:W-:Y:S01]  /*d800*/  VIADD R183, R168, UR20 ;  /* 0x00000014a8b77c36 */ /* 0x000fe20008000000 */
[----:B------:R-:W-:-:S02]  /*d810*/  IABS R178, R178 ;  /* 0x000000b200b27213 */ /* 0x000fc40000000000 */
[----:B------:R-:W-:Y:S02]  /*d820*/  I2FP.F32.S32 R69, R69 ;  /* 0x0000004500457245 */ /* 0x000fe40000201400 */
[----:B------:R-:W-:Y:S01]  /*d830*/  I2FP.F32.S32 R170, R170 ;  /* 0x000000aa00aa7245 */ /* 0x000fe20000201400 */
[----:B------:R-:W-:Y:S01]  /*d840*/  HMMA.16816.F32.BF16 R112, R200, R190, R112 ;  /* 0x000000bec870723c */ /* 0x000fe20000041870 */
[----:B------:R-:W-:Y:S01]  /*d850*/  I2FP.F32.S32 R178, R178 ;  /* 0x000000b200b27245 */ /* 0x000fe20000201400 */
[----:B------:R-:W-:Y:S01]  /*d860*/  FFMA.FTZ R68, R69, -UR6, R66 ;  /* 0x8000000645447c23 */ /* 0x000fe20008010042 */
[----:B------:R-:W-:Y:S02]  /*d870*/  IMAD.IADD R66, R174, 0x1, -R171 ;  /* 0x00000001ae427824 */ /* 0x000fe400078e0aab */
[----:B------:R-:W-:Y:S01]  /*d880*/  FFMA.FTZ R170, R170, -UR6, R129 ;  /* 0x80000006aaaa7c23 */ /* 0x000fe20008010081 */
[----:B------:R-:W-:Y:S01]  /*d890*/  I2FP.F32.S32 R175, R175 ;  /* 0x000000af00af7245 */ /* 0x000fe20000201400 */
[----:B------:R-:W-:Y:S01]  /*d8a0*/  FFMA.FTZ R129, R178, -UR6, R131 ;  /* 0x80000006b2817c23 */ /* 0x000fe20008010083 */
[----:B------:R-:W-:Y:S01]  /*d8b0*/  IMAD.IADD R178, R39, 0x1, -R171 ;  /* 0x0000000127b27824 */ /* 0x000fe200078e0aab */
[----:B------:R-:W-:Y:S01]  /*d8c0*/  IABS R66, R66 ;  /* 0x0000004200427213 */ /* 0x000fe20000000000 */
[----:B------:R-:W-:-:S02]  /*d8d0*/  VIADD R69, R169, 0xffffff10 ;  /* 0xffffff10a9457836 */ /* 0x000fc40000000000 */
[----:B------:R-:W-:Y:S01]  /*d8e0*/  FFMA.FTZ R64, R175, -UR6, R64 ;  /* 0x80000006af407c23 */ /* 0x000fe20008010040 */
[----:B------:R-:W-:Y:S01]  /*d8f0*/  IABS R177, R177 ;  /* 0x000000b100b17213 */ /* 0x000fe20000000000 */
[----:B------:R-:W-:Y:S01]  /*d900*/  HMMA.16816.F32.BF16 R108, R200, R184, R108 ;  /* 0x000000b8c86c723c */ /* 0x000fe2000004186c */
[----:B------:R-:W-:Y:S01]  /*d910*/  IABS R178, R178 ;  /* 0x000000b200b27213 */ /* 0x000fe20000000000 */
[--C-:B------:R-:W-:Y:S01]  /*d920*/  IMAD.IADD R131, R234, 0x1, -R69.reuse ;  /* 0x00000001ea837824 */ /* 0x100fe200078e0a45 */
[----:B------:R-:W-:Y:S01]  /*d930*/  I2FP.F32.S32 R66, R66 ;  /* 0x0000004200427245 */ /* 0x000fe20000201400 */
[--C-:B------:R-:W-:Y:S01]  /*d940*/  IMAD.IADD R175, R176, 0x1, -R69.reuse ;  /* 0x00000001b0af7824 */ /* 0x100fe200078e0a45 */
[----:B------:R-:W-:Y:S01]  /*d950*/  I2FP.F32.S32 R178, R178 ;  /* 0x000000b200b27245 */ /* 0x000fe20000201400 */
[----:B------:R-:W-:Y:S01]  /*d960*/  IMAD.IADD R171, R174, 0x1, -R69 ;  /* 0x00000001aeab7824 */ /* 0x000fe200078e0a45 */
[----:B------:R-:W-:Y:S01]  /*d970*/  IABS R131, R131 ;  /* 0x0000008300837213 */ /* 0x000fe20000000000 */
[----:B------:R-:W-:Y:S01]  /*d980*/  FFMA.FTZ R66, R66, -UR6, R65 ;  /* 0x8000000642427c23 */ /* 0x000fe20008010041 */
[----:B------:R-:W-:-:S02]  /*d990*/  IMAD.IADD R69, R39, 0x1, -R69 ;  /* 0x0000000127457824 */ /* 0x000fc400078e0a45 */
[----:B------:R-:W-:Y:S01]  /*d9a0*/  FFMA.FTZ R65, R178, -UR6, R67 ;  /* 0x80000006b2417c23 */ /* 0x000fe20008010043 */
[----:B------:R-:W-:Y:S01]  /*d9b0*/  VIADD R67, R169, 0xffffff11 ;  /* 0xffffff11a9437836 */ /* 0x000fe20000000000 */
[----:B------:R-:W-:Y:S01]  /*d9c0*/  IABS R171, R171 ;  /* 0x000000ab00ab7213 */ /* 0x000fe20000000000 */
[----:B------:R-:W-:Y:S01]  /*d9d0*/  HMMA.16816.F32.BF16 R104, R200, R186, R104 ;  /* 0x000000bac868723c */ /* 0x000fe20000041868 */
[----:B------:R-:W-:Y:S01]  /*d9e0*/  IABS R69, R69 ;  /* 0x0000004500457213 */ /* 0x000fe20000000000 */
[--C-:B------:R-:W-:Y:S01]  /*d9f0*/  IMAD.IADD R182, R234, 0x1, -R67.reuse ;  /* 0x00000001eab67824 */ /* 0x100fe200078e0a43 */
        /* <DEDUP_REMOVED lines=8> */
[----:B------:R-:W-:Y:S01]  /*da80*/  I2FP.F32.S32 R69, R69 ;  /* 0x0000004500457245 */ /* 0x000fe20000201400 */
[----:B------:R-:W-:Y:S01]  /*da90*/  FFMA.FTZ R60, R171, -UR6, R60 ;  /* 0x80000006ab3c7c23 */ /* 0x000fe2000801003c */
[----:B------:R-:W-:Y:S01]  /*daa0*/  IABS R178, R178 ;  /* 0x000000b200b27213 */ /* 0x000fe20000000000 */
[--C-:B------:R-:W-:Y:S01]  /*dab0*/  IMAD.IADD R171, R176, 0x1, -R179.reuse ;  /* 0x00000001b0ab7824 */ /* 0x100fe200078e0ab3 */
[----:B------:R-:W-:Y:S01]  /*dac0*/  IABS R67, R67 ;  /* 0x0000004300437213 */ /* 0x000fe20000000000 */
[----:B------:R-:W-:Y:S01]  /*dad0*/  FFMA.FTZ R124, R69, -UR6, R62 ;  /* 0x80000006457c7c23 */ /* 0x000fe2000801003e */
        /* <DEDUP_REMOVED lines=12> */
[--C-:B------:R-:W-:Y:S01]  /*dba0*/  IMAD.IADD R177, R234, 0x1, -R179.reuse ;  /* 0x00000001eab17824 */ /* 0x100fe200078e0ab3 */
[----:B------:R-:W-:Y:S01]  /*dbb0*/  IABS R171, R171 ;  /* 0x000000ab00ab7213 */ /* 0x000fe20000000000 */
[----:B------:R-:W-:Y:S01]  /*dbc0*/  IMAD.IADD R61, R39, 0x1, -R179 ;  /* 0x00000001273d7824 */ /* 0x000fe200078e0ab3 */
[----:B------:R-:W-:Y:S01]  /*dbd0*/  IABS R67, R67 ;  /* 0x0000004300437213 */ /* 0x000fe20000000000 */
[----:B------:R-:W-:Y:S01]  /*dbe0*/  FFMA.FTZ R69, R62, -UR6, R63 ;  /* 0x800000063e457c23 */ /* 0x000fe2000801003f */
[----:B------:R-:W-:Y:S01]  /*dbf0*/  IABS R177, R177 ;  /* 0x000000b100b17213 */ /* 0x000fe20000000000 */
[----:B------:R-:W-:Y:S01]  /*dc00*/  VIADD R63, R169, 0xffffff19 ;  /* 0xffffff19a93f7836 */ /* 0x000fe20000000000 */
[----:B------:R-:W-:Y:S01]  /*dc10*/  I2FP.F32.S32 R171, R171 ;  /* 0x000000ab00ab7245 */ /* 0x000fe20000201400 */
[----:B------:R-:W-:Y:S01]  /*dc20*/  VIADD R187, R168, 0xffffff39 ;  /* 0xffffff39a8bb7836 */ /* 0x000fe20000000000 */
[----:B------:R-:W-:Y:S01]  /*dc30*/  IABS R61, R61 ;  /* 0x0000003d003d7213 */ /* 0x000fe20000000000 */
[--C-:B------:R-:W-:Y:S01]  /*dc40*/  IMAD.IADD R196, R234, 0x1, -R63.reuse ;  /* 0x00000001eac47824 */ /* 0x100fe200078e0a3f */
[----:B------:R-:W-:Y:S01]  /*dc50*/  I2FP.F32.S32 R67, R67 ;  /* 0x0000004300437245 */ /* 0x000fe20000201400 */
[----:B------:R-:W-:Y:S01]  /*dc60*/  FFMA.FTZ R171, R171, -UR6, R122 ;  /* 0x80000006abab7c23 */ /* 0x000fe2000801007a */
[----:B------:R-:W-:Y:S01]  /*dc70*/  I2FP.F32.S32 R177, R177 ;  /* 0x000000b100b17245 */ /* 0x000fe20000201400 */
[--C-:B------:R-:W-:Y:S01]  /*dc80*/  IMAD.IADD R62, R39, 0x1, -R63.reuse ;  /* 0x00000001273e7824 */ /* 0x100fe200078e0a3f */
[----:B------:R-:W-:Y:S01]  /*dc90*/  I2FP.F32.S32 R61, R61 ;  /* 0x0000003d003d7245 */ /* 0x000fe20000201400 */
[----:B------:R-:W-:Y:S01]  /*dca0*/  FFMA.FTZ R122, R67, -UR6, R56 ;  /* 0x80000006437a7c23 */ /* 0x000fe20008010038 */
[----:B------:R-:W-:-:S02]  /*dcb0*/  IMAD.IADD R56, R174, 0x1, -R63 ;  /* 0x00000001ae387824 */ /* 0x000fc400078e0a3f */
[----:B------:R-:W-:Y:S01]  /*dcc0*/  FFMA.FTZ R178, R177, -UR6, R120 ;  /* 0x80000006b1b27c23 */ /* 0x000fe20008010078 */
[----:B------:R-:W-:Y:S01]  /*dcd0*/  IABS R196, R196 ;  /* 0x000000c400c47213 */ /* 0x000fe20000000000 */
[----:B------:R-:W-:Y:S01]  /*dce0*/  FFMA.FTZ R120, R61, -UR6, R58 ;  /* 0x800000063d787c23 */ /* 0x000fe2000801003a */
[----:B------:R-:W-:Y:S01]  /*dcf0*/  IMAD.IADD R58, R176, 0x1, -R63 ;  /* 0x00000001b03a7824 */ /* 0x000fe200078e0a3f */
[----:B------:R-:W-:Y:S01]  /*dd00*/  IABS R56, R56 ;  /* 0x0000003800387213 */ /* 0x000fe20000000000 */
[----:B------:R-:W-:Y:S01]  /*dd10*/  VIADD R61, R169, 0xffffff20 ;  /* 0xffffff20a93d7836 */ /* 0x000fe20000000000 */
[----:B------:R-:W-:Y:S01]  /*dd20*/  I2FP.F32.S32 R196, R196 ;  /* 0x000000c400c47245 */ /* 0x000fe20000201400 */
[----:B------:R-:W-:Y:S01]  /*dd30*/  VIADD R67, R183, 0xffffff59 ;  /* 0xffffff59b7437836 */ /* 0x000fe20000000000 */
        /* <DEDUP_REMOVED lines=10> */
[----:B------:R-:W-:Y:S01]  /*dde0*/  IMAD.IADD R58, R174, 0x1, -R61 ;  /* 0x00000001ae3a7824 */ /* 0x000fe200078e0a3d */
[----:B------:R-:W-:Y:S01]  /*ddf0*/  IABS R179, R179 ;  /* 0x000000b300b37213 */ /* 0x000fe20000000000 */
[----:B------:R-:W-:Y:S01]  /*de00*/  VIADD R63, R183, 0xffffff61 ;  /* 0xffffff61b73f7836 */ /* 0x000fe20000000000 */
[----:B------:R-:W-:Y:S01]  /*de10*/  IABS R57, R57 ;  /* 0x0000003900397213 */ /* 0x000fe20000000000 */
[----:B------:R-:W-:Y:S01]  /*de20*/  VIADD R185, R168, 0xffffff40 ;  /* 0xffffff40a8b97836 */ /* 0x000fe20000000000 */
[----:B------:R-:W-:Y:S01]  /*de30*/  IABS R61, R58 ;  /* 0x0000003a003d7213 */ /* 0x000fe20000000000 */
[----:B------:R-:W-:Y:S01]  /*de40*/  IMAD.IADD R212, R176, 0x1, -R63 ;  /* 0x00000001b0d47824 */ /* 0x000fe200078e0a3f */
[----:B------:R-:W-:Y:S02]  /*de50*/  I2FP.F32.S32 R57, R57 ;  /* 0x0000003900397245 */ /* 0x000fe40000201400 */
[----:B------:R-:W-:-:S02]  /*de60*/  I2FP.F32.S32 R62, R62 ;  /* 0x0000003e003e7245 */ /* 0x000fc40000201400 */
[----:B------:R-:W-:Y:S01]  /*de70*/  I2FP.F32.S32 R179, R179 ;  /* 0x000000b300b37245 */ /* 0x000fe20000201400 */
[----:B------:R-:W-:Y:S01]  /*de80*/  FFMA.FTZ R54, R57, -UR6, R54 ;  /* 0x8000000639367c23 */ /* 0x000fe20008010036 */
[----:B------:R-:W-:Y:S01]  /*de90*/  I2FP.F32.S32 R61, R61 ;  /* 0x0000003d003d7245 */ /* 0x000fe20000201400 */
[----:B------:R-:W-:Y:S02]  /*dea0*/  VIADD R57, R183, 0xffffff28 ;  /* 0xffffff28b7397836 */ /* 0x000fe40000000000 */
[----:B------:R-:W-:Y:S01]  /*deb0*/  FFMA.FTZ R62, R62, -UR6, R59 ;  /* 0x800000063e3e7c23 */ /* 0x000fe2000801003b */
[----:B------:R-:W-:Y:S01]  /*dec0*/  FFMA.FTZ R179, R179, -UR6, R116 ;  /* 0x80000006b3b37c23 */ /* 0x000fe20008010074 */
[----:B------:R-:W-:Y:S02]  /*ded0*/  VIADD R59, R169, 0xffffff21 ;  /* 0xffffff21a93b7836 */ /* 0x000fe40000000000 */
[----:B------:R-:W-:Y:S01]  /*dee0*/  FFMA.FTZ R116, R61, -UR6, R52 ;  /* 0x800000063d747c23 */ /* 0x000fe20008010034 */
[C---:B------:R-:W-:Y:S01]  /*def0*/  IMAD.IADD R61, R234.reuse, 0x1, -R57 ;  /* 0x00000001ea3d7824 */ /* 0x040fe200078e0a39 */
[----:B------:R-:W-:Y:S01]  /*df00*/  IABS R177, R177 ;  /* 0x000000b100b17213 */ /* 0x000fe20000000000 */
[--C-:B------:R-:W-:Y:S01]  /*df10*/  IMAD.IADD R56, R234, 0x1, -R59.reuse ;  /* 0x00000001ea387824 */ /* 0x100fe200078e0a3b */
[----:B------:R-:W-:Y:S01]  /*df20*/  IABS R180, R180 ;  /* 0x000000b400b47213 */ /* 0x000fe20000000000 */
[----:B------:R-:W-:Y:S01]  /*df30*/  IMAD.IADD R52, R39, 0x1, -R59 ;  /* 0x0000000127347824 */ /* 0x000fe200078e0a3b */
[----:B------:R-:W-:-:S02]  /*df40*/  IABS R61, R61 ;  /* 0x0000003d003d7213 */ /* 0x000fc40000000000 */
[----:B------:R-:W-:Y:S02]  /*df50*/  I2FP.F32.S32 R177, R177 ;  /* 0x000000b100b17245 */ /* 0x000fe40000201400 */
[----:B------:R-:W-:Y:S02]  /*df60*/  I2FP.F32.S32 R180, R180 ;  /* 0x000000b400b47245 */ /* 0x000fe40000201400 */
[----:B------:R-:W-:Y:S01]  /*df70*/  IABS R56, R56 ;  /* 0x0000003800387213 */ /* 0x000fe20000000000 */
        /* <DEDUP_REMOVED lines=9> */
[C---:B------:R-:W-:Y:S01]  /*e010*/  VIADD R61, R183.reuse, 0xffffff29 ;  /* 0xffffff29b73d7836 */ /* 0x040fe20000000000 */
[----:B------:R-:W-:Y:S01]  /*e020*/  IABS R118, R118 ;  /* 0x0000007600767213 */ /* 0x000fe20000000000 */
[C---:B------:R-:W-:Y:S01]  /*e030*/  IMAD.IADD R56, R174.reuse, 0x1, -R57 ;  /* 0x00000001ae387824 */ /* 0x040fe200078e0a39 */
[----:B------:R-:W-:Y:S01]  /*e040*/  IABS R59, R59 ;  /* 0x0000003b003b7213 */ /* 0x000fe20000000000 */
[--C-:B------:R-:W-:Y:S01]  /*e050*/  IMAD.IADD R112, R174, 0x1, -R61.reuse ;  /* 0x00000001ae707824 */ /* 0x100fe200078e0a3d */
[----:B------:R-:W-:Y:S01]  /*e060*/  IABS R52, R52 ;  /* 0x0000003400347213 */ /* 0x000fe20000000000 */
[--C-:B------:R-:W-:Y:S01]  /*e070*/  IMAD.IADD R184, R234, 0x1, -R61.reuse ;  /* 0x00000001eab87824 */ /* 0x100fe200078e0a3d */
[----:B------:R-:W-:Y:S01]  /*e080*/  I2FP.F32.S32 R118, R118 ;  /* 0x0000007600767245 */ /* 0x000fe20000201400 */
[----:B------:R-:W-:Y:S01]  /*e090*/  IMAD.IADD R190, R176, 0x1, -R61 ;  /* 0x00000001b0be7824 */ /* 0x000fe200078e0a3d */
[----:B------:R-:W-:Y:S01]  /*e0a0*/  IABS R56, R56 ;  /* 0x0000003800387213 */ /* 0x000fe20000000000 */
[----:B------:R-:W-:Y:S01]  /*e0b0*/  VIADD R117, R183, 0xffffff48 ;  /* 0xffffff48b7757836 */ /* 0x000fe20000000000 */
[----:B------:R-:W-:Y:S01]  /*e0c0*/  I2FP.F32.S32 R59, R59 ;  /* 0x0000003b003b7245 */ /* 0x000fe20000201400 */
[----:B------:R-:W-:Y:S01]  /*e0d0*/  FFMA.FTZ R118, R118, -UR6, R53 ;  /* 0x8000000676767c23 */ /* 0x000fe20008010035 */
[----:B------:R-:W-:Y:S01]  /*e0e0*/  IABS R112, R112 ;  /* 0x0000007000707213 */ /* 0x000fe20000000000 */
[----:B------:R-:W-:Y:S01]  /*e0f0*/  IMAD.IADD R191, R176, 0x1, -R117 ;  /* 0x00000001b0bf7824 */ /* 0x000fe200078e0a75 */
[----:B------:R-:W-:Y:S01]  /*e100*/  I2FP.F32.S32 R52, R52 ;  /* 0x0000003400347245 */ /* 0x000fe20000201400 */
[----:B------:R-:W-:Y:S01]  /*e110*/  FFMA.FTZ R114, R59, -UR6, R114 ;  /* 0x800000063b727c23 */ /* 0x000fe20008010072 */
        /* <DEDUP_REMOVED lines=8> */
[--C-:B------:R-:W-:Y:S01]  /*e1a0*/  IMAD.IADD R235, R234, 0x1, -R59.reuse ;  /* 0x00000001eaeb7824 */ /* 0x100fe200078e0a3b */
[----:B------:R-:W-:Y:S01]  /*e1b0*/  IABS R52, R52 ;  /* 0x0000003400347213 */ /* 0x000fe20000000000 */
[--C-:B------:R-:W-:Y:S01]  /*e1c0*/  IMAD.IADD R57, R176, 0x1, -R59.reuse ;  /* 0x00000001b0397824 */ /* 0x100fe200078e0a3b */
[----:B------:R-:W-:Y:S01]  /*e1d0*/  IABS R53, R53 ;  /* 0x0000003500357213 */ /* 0x000fe20000000000 */
[--C-:B------:R-:W-:Y:S01]  /*e1e0*/  IMAD.IADD R49, R174, 0x1, -R59.reuse ;  /* 0x00000001ae317824 */ /* 0x100fe200078e0a3b */
[----:B------:R-:W-:Y:S01]  /*e1f0*/  I2FP.F32.S32 R52, R52 ;  /* 0x0000003400347245 */ /* 0x000fe20000201400 */
[----:B------:R-:W-:Y:S01]  /*e200*/  IMAD.IADD R59, R39, 0x1, -R59 ;  /* 0x00000001273b7824 */ /* 0x000fe200078e0a3b */
[----:B------:R-:W-:-:S02]  /*e210*/  I2FP.F32.S32 R53, R53 ;  /* 0x0000003500357245 */ /* 0x000fc40000201400 */
[----:B------:R-:W-:Y:S01]  /*e220*/  IABS R49, R49 ;  /* 0x0000003100317213 */ /* 0x000fe20000000000 */
[----:B------:R-:W-:Y:S01]  /*e230*/  FFMA.FTZ R52, R52, -UR6, R51 ;  /* 0x8000000634347c23 */ /* 0x000fe20008010033 */
[----:B------:R-:W-:Y:S01]  /*e240*/  IABS R59, R59 ;  /* 0x0000003b003b7213 */ /* 0x000fe20000000000 */
[----:B------:R-:W-:Y:S02]  /*e250*/  VIADD R51, R183, 0xffffff31 ;  /* 0xffffff31b7337836 */ /* 0x000fe40000000000 */
[----:B------:R-:W-:Y:S01]  /*e260*/  FFMA.FTZ R53, R53, -UR6, R50 ;  /* 0x8000000635357c23 */ /* 0x000fe20008010032 */
[----:B------:R-:W-:Y:S02]  /*e270*/  IABS R57, R57 ;  /* 0x0000003900397213 */ /* 0x000fe40000000000 */
[----:B------:R-:W-:Y:S01]  /*e280*/  I2FP.F32.S32 R59, R59 ;  /* 0x0000003b003b7245 */ /* 0x000fe20000201400 */
[--C-:B------:R-:W-:Y:S01]  /*e290*/  IMAD.IADD R50, R39, 0x1, -R51.reuse ;  /* 0x0000000127327824 */ /* 0x100fe200078e0a33 */
[----:B------:R-:W-:Y:S01]  /*e2a0*/  I2FP.F32.S32 R49, R49 ;  /* 0x0000003100317245 */ /* 0x000fe20000201400 */
[--C-:B------:R-:W-:Y:S01]  /*e2b0*/  IMAD.IADD R56, R176, 0x1, -R51.reuse ;  /* 0x00000001b0387824 */ /* 0x100fe200078e0a33 */
[----:B------:R-:W-:Y:S01]  /*e2c0*/  I2FP.F32.S32 R57, R57 ;  /* 0x0000003900397245 */ /* 0x000fe20000201400 */
[----:B------:R-:W-:Y:S01]  /*e2d0*/  FFMA.FTZ R59, R59, -UR6, R46 ;  /* 0x800000063b3b7c23 */ /* 0x000fe2000801002e */
[--C-:B------:R-:W-:Y:S01]  /*e2e0*/  IMAD.IADD R46, R174, 0x1, -R51.reuse ;  /* 0x00000001ae2e7824 */ /* 0x100fe200078e0a33 */
[----:B------:R-:W-:Y:S01]  /*e2f0*/  IABS R50, R50 ;  /* 0x0000003200327213 */ /* 0x000fe20000000000 */
        /* <DEDUP_REMOVED lines=8> */
[----:B------:R-:W-:Y:S01]  /*e380*/  IMAD.IADD R51, R176, 0x1, -R49 ;  /* 0x00000001b0337824 */ /* 0x000fe200078e0a31 */
[----:B------:R-:W-:Y:S01]  /*e390*/  I2FP.F32.S32 R56, R56 ;  /* 0x0000003800387245 */ /* 0x000fe20000201400 */
[----:B------:R-:W-:Y:S01]  /*e3a0*/  FFMA.FTZ R57, R50, -UR6, R47 ;  /* 0x8000000632397c23 */ /* 0x000fe2000801002f */
[----:B------:R-:W-:-:S02]  /*e3b0*/  IMAD.IADD R47, R39, 0x1, -R49 ;  /* 0x00000001272f7824 */ /* 0x000fc400078e0a31 */
[----:B------:R-:W-:Y:S01]  /*e3c0*/  FFMA.FTZ R46, R46, -UR6, R45 ;  /* 0x800000062e2e7c23 */ /* 0x000fe2000801002d */
[----:B------:R-:W-:Y:S02]  /*e3d0*/  VIADD R45, R183, 0xffffff39 ;  /* 0xffffff39b72d7836 */ /* 0x000fe40000000000 */
[----:B------:R-:W-:Y:S01]  /*e3e0*/  FFMA.FTZ R111, R56, -UR6, R111 ;  /* 0x80000006386f7c23 */ /* 0x000fe2000801006f */
[----:B------:R-:W-:Y:S01]  /*e3f0*/  IABS R51, R51 ;  /* 0x0000003300337213 */ /* 0x000fe20000000000 */
[----:B------:R-:W-:Y:S01]  /*e400*/  IMAD.IADD R61, R234, 0x1, -R49 ;  /* 0x00000001ea3d7824 */ /* 0x000fe200078e0a31 */
[----:B------:R-:W-:Y:S01]  /*e410*/  IABS R47, R47 ;  /* 0x0000002f002f7213 */ /* 0x000fe20000000000 */
[--C-:B------:R-:W-:Y:S01]  /*e420*/  IMAD.IADD R56, R176, 0x1, -R45.reuse ;  /* 0x00000001b0387824 */ /* 0x100fe200078e0a2d */
[----:B------:R-:W-:Y:S01]  /*e430*/  IABS R235, R235 ;  /* 0x000000eb00eb7213 */ /* 0x000fe20000000000 */
[----:B------:R-:W-:Y:S01]  /*e440*/  IMAD.IADD R50, R174, 0x1, -R45 ;  /* 0x00000001ae327824 */ /* 0x000fe200078e0a2d */
[----:B------:R-:W-:-:S02]  /*e450*/  I2FP.F32.S32 R47, R47 ;  /* 0x0000002f002f7245 */ /* 0x000fc40000201400 */
[----:B------:R-:W-:Y:S02]  /*e460*/  IABS R56, R56 ;  /* 0x0000003800387213 */ /* 0x000fe40000000000 */
[----:B------:R-:W-:Y:S01]  /*e470*/  IABS R184, R184 ;  /* 0x000000b800b87213 */ /* 0x000fe20000000000 */
[----:B------:R-:W-:Y:S01]  /*e480*/  FFMA.FTZ R58, R47, -UR6, R42 ;  /* 0x800000062f3a7c23 */ /* 0x000fe2000801002a */
[----:B------:R-:W-:Y:S01]  /*e490*/  I2FP.F32.S32 R51, R51 ;  /* 0x0000003300337245 */ /* 0x000fe20000201400 */
[----:B------:R-:W-:Y:S01]  /*e4a0*/  VIADD R47, R183, 0xffffff40 ;  /* 0xffffff40b72f7836 */ /* 0x000fe20000000000 */
[----:B------:R-:W-:Y:S02]  /*e4b0*/  I2FP.F32.S32 R56, R56 ;  /* 0x0000003800387245 */ /* 0x000fe40000201400 */
[----:B------:R-:W-:Y:S01]  /*e4c0*/  I2FP.F32.S32 R235, R235 ;  /* 0x000000eb00eb7245 */ /* 0x000fe20000201400 */
[----:B------:R-:W-:Y:S01]  /*e4d0*/  FFMA.FTZ R106, R51, -UR6, R106 ;  /* 0x80000006336a7c23 */ /* 0x000fe2000801006a */
[----:B------:R-:W-:Y:S01]  /*e4e0*/  I2FP.F32.S32 R184, R184 ;  /* 0x000000b800b87245 */ /* 0x000fe20000201400 */
[----:B------:R-:W-:Y:S01]  /*e4f0*/  FFMA.FTZ R215, R56, -UR6, R107 ;  /* 0x8000000638d77c23 */ /* 0x000fe2000801006b */
[----:B------:R-:W-:-:S02]  /*e500*/  IMAD.IADD R51, R174, 0x1, -R49 ;  /* 0x00000001ae337824 */ /* 0x000fc400078e0a31 */
[----:B------:R-:W-:Y:S01]  /*e510*/  FFMA.FTZ R235, R235, -UR6, R108 ;  /* 0x80000006ebeb7c23 */ /* 0x000fe2000801006c */
[--C-:B------:R-:W-:Y:S01]  /*e520*/  IMAD.IADD R56, R39, 0x1, -R45.reuse ;  /* 0x0000000127387824 */ /* 0x100fe200078e0a2d */
[----:B------:R-:W-:Y:S01]  /*e530*/  IABS R50, R50 ;  /* 0x0000003200327213 */ /* 0x000fe20000000000 */
[----:B------:R-:W-:Y:S01]  /*e540*/  IMAD.IADD R108, R234, 0x1, -R45 ;  /* 0x00000001ea6c7824 */ /* 0x000fe200078e0a2d */
[----:B------:R-:W-:Y:S01]  /*e550*/  IABS R180, R180 ;  /* 0x000000b400b47213 */ /* 0x000fe20000000000 */
[----:B------:R-:W-:Y:S02]  /*e560*/  IMAD.IADD R45, R174, 0x1, -R47 ;  /* 0x00000001ae2d7824 */ /* 0x000fe400078e0a2f */
[----:B------:R-:W-:Y:S01]  /*e570*/  FFMA.FTZ R184, R184, -UR6, R113 ;  /* 0x80000006b8b87c23 */ /* 0x000fe20008010071 */
[----:B------:R-:W-:Y:S01]  /*e580*/  VIADD R113, R183, 0xffffff49 ;  /* 0xffffff49b7717836 */ /* 0x000fe20000000000 */
[----:B------:R-:W-:Y:S01]  /*e590*/  IABS R49, R51 ;  /* 0x0000003300317213 */ /* 0x000fe20000000000 */
[----:B------:R-:W-:Y:S01]  /*e5a0*/  IMAD.IADD R42, R39, 0x1, -R47 ;  /* 0x00000001272a7824 */ /* 0x000fe200078e0a2f */
[----:B------:R-:W-:Y:S01]  /*e5b0*/  I2FP.F32.S32 R50, R50 ;  /* 0x0000003200327245 */ /* 0x000fe20000201400 */
[----:B------:R-:W-:Y:S01]  /*e5c0*/  IMAD.IADD R194, R176, 0x1, -R113 ;  /* 0x00000001b0c27824 */ /* 0x000fe200078e0a71 */
[----:B------:R-:W-:Y:S01]  /*e5d0*/  IABS R56, R56 ;  /* 0x0000003800387213 */ /* 0x000fe20000000000 */
[C---:B------:R-:W-:Y:S01]  /*e5e0*/  VIADD R51, R183.reuse, 0xffffff68 ;  /* 0xffffff68b7337836 */ /* 0x040fe20000000000 */
        /* <DEDUP_REMOVED lines=12> */
[----:B------:R-:W-:Y:S01]  /*e6b0*/  IABS R190, R190 ;  /* 0x000000be00be7213 */ /* 0x000fe20000000000 */
[----:B------:R-:W-:Y:S01]  /*e6c0*/  IMAD.IADD R49, R234, 0x1, -R47 ;  /* 0x00000001ea317824 */ /* 0x000fe200078e0a2f */
[----:B------:R-:W-:Y:S01]  /*e6d0*/  IABS R194, R194 ;  /* 0x000000c200c27213 */ /* 0x000fe20000000000 */
[C---:B------:R-:W-:Y:S01]  /*e6e0*/  IMAD.IADD R236, R174.reuse, 0x1, -R113 ;  /* 0x00000001aeec7824 */ /* 0x040fe200078e0a71 */
[----:B------:R-:W-:Y:S01]  /*e6f0*/  I2FP.F32.S32 R43, R42 ;  /* 0x0000002a002b7245 */ /* 0x000fe20000201400 */
[----:B------:R-:W-:Y:S01]  /*e700*/  FFMA.FTZ R42, R45, -UR6, R32 ;  /* 0x800000062d2a7c23 */ /* 0x000fe20008010020 */
[----:B------:R-:W-:Y:S01]  /*e710*/  I2FP.F32.S32 R190, R190 ;  /* 0x000000be00be7245 */ /* 0x000fe20000201400 */
[--C-:B------:R-:W-:Y:S01]  /*e720*/  IMAD.IADD R32, R174, 0x1, -R119.reuse ;  /* 0x00000001ae207824 */ /* 0x100fe200078e0a77 */
[----:B------:R-:W-:Y:S01]  /*e730*/  IABS R47, R50 ;  /* 0x00000032002f7213 */ /* 0x000fe20000000000 */
[----:B------:R-:W-:Y:S01]  /*e740*/  IMAD.IADD R50, R234, 0x1, -R119 ;  /* 0x00000001ea327824 */ /* 0x000fe200078e0a77 */
[----:B------:R-:W-:Y:S01]  /*e750*/  I2FP.F32.S32 R194, R194 ;  /* 0x000000c200c27245 */ /* 0x000fe20000201400 */
[----:B------:R-:W-:Y:S01]  /*e760*/  FFMA.FTZ R190, R190, -UR6, R115 ;  /* 0x80000006bebe7c23 */ /* 0x000fe20008010073 */
[----:B------:R-:W-:Y:S01]  /*e770*/  I2FP.F32.S32 R47, R47 ;  /* 0x0000002f002f7245 */ /* 0x000fe20000201400 */
[C---:B------:R-:W-:Y:S01]  /*e780*/  VIADD R115, R183.reuse, 0xffffff50 ;  /* 0xffffff50b7737836 */ /* 0x040fe20000000000 */
[----:B------:R-:W-:Y:S01]  /*e790*/  IABS R32, R32 ;  /* 0x0000002000207213 */ /* 0x000fe20000000000 */
[----:B------:R-:W-:Y:S01]  /*e7a0*/  FFMA.FTZ R194, R194, -UR6, R99 ;  /* 0x80000006c2c27c23 */ /* 0x000fe20008010063 */
[----:B------:R-:W-:-:S02]  /*e7b0*/  VIADD R99, R183, 0xffffff58 ;  /* 0xffffff58b7637836 */ /* 0x000fc40000000000 */
[----:B------:R-:W-:Y:S01]  /*e7c0*/  FFMA.FTZ R102, R47, -UR6, R102 ;  /* 0x800000062f667c23 */ /* 0x000fe20008010066 */
[----:B------:R-:W-:Y:S01]  /*e7d0*/  I2FP.F32.S32 R32, R32 ;  /* 0x0000002000207245 */ /* 0x000fe20000201400 */
[C---:B------:R-:W-:Y:S01]  /*e7e0*/  IMAD.IADD R47, R176.reuse, 0x1, -R115 ;  /* 0x00000001b02f7824 */ /* 0x040fe200078e0a73 */
[----:B------:R-:W-:Y:S01]  /*e7f0*/  IABS R49, R49 ;  /* 0x0000003100317213 */ /* 0x000fe20000000000 */
[----:B------:R-:W-:Y:S01]  /*e800*/  IMAD.IADD R45, R176, 0x1, -R99 ;  /* 0x00000001b02d7824 */ /* 0x000fe200078e0a63 */
[----:B------:R-:W-:Y:S01]  /*e810*/  IABS R212, R212 ;  /* 0x000000d400d47213 */ /* 0x000fe20000000000 */
[----:B------:R-:W-:Y:S01]  /*e820*/  FFMA.FTZ R33, R32, -UR6, R33 ;  /* 0x8000000620217c23 */ /* 0x000fe20008010021 */
[----:B------:R-:W-:Y:S01]  /*e830*/  IABS R47, R47 ;  /* 0x0000002f002f7213 */ /* 0x000fe20000000000 */
[----:B------:R-:W-:Y:S01]  /*e840*/  IMAD.IADD R32, R176, 0x1, -R67 ;  /* 0x00000001b0207824 */ /* 0x000fe200078e0a43 */
[----:B------:R-:W-:Y:S01]  /*e850*/  IABS R45, R45 ;  /* 0x0000002d002d7213 */ /* 0x000fe20000000000 */
[----:B------:R-:W-:Y:S01]  /*e860*/  VIADD R107, R168, 0xffffff28 ;  /* 0xffffff28a86b7836 */ /* 0x000fe20000000000 */
[----:B------:R-:W-:-:S02]  /*e870*/  I2FP.F32.S32 R47, R47 ;  /* 0x0000002f002f7245 */ /* 0x000fc40000201400 */
[----:B------:R-:W-:Y:S02]  /*e880*/  I2FP.F32.S32 R45, R45 ;  /* 0x0000002d002d7245 */ /* 0x000fe40000201400 */
[----:B------:R-:W-:Y:S01]  /*e890*/  I2FP.F32.S32 R49, R49 ;  /* 0x0000003100317245 */ /* 0x000fe20000201400 */
[----:B------:R-:W-:Y:S01]  /*e8a0*/  FFMA.FTZ R198, R47, -UR6, R94 ;  /* 0x800000062fc67c23 */ /* 0x000fe2000801005e */
[----:B------:R-:W-:Y:S01]  /*e8b0*/  IABS R32, R32 ;  /* 0x0000002000207213 */ /* 0x000fe20000000000 */
[----:B------:R-:W-:Y:S01]  /*e8c0*/  FFMA.FTZ R94, R45, -UR6, R90 ;  /* 0x800000062d5e7c23 */ /* 0x000fe2000801005a */
[----:B------:R-:W-:Y:S02]  /*e8d0*/  IMAD.IADD R45, R176, 0x1, -R51 ;  /* 0x00000001b02d7824 */ /* 0x000fe400078e0a33 */
[----:B------:R-:W-:Y:S01]  /*e8e0*/  FFMA.FTZ R188, R49, -UR6, R100 ;  /* 0x8000000631bc7c23 */ /* 0x000fe20008010064 */
[----:B------:R-:W-:Y:S01]  /*e8f0*/  I2FP.F32.S32 R32, R32 ;  /* 0x0000002000207245 */ /* 0x000fe20000201400 */
[----:B------:R-:W-:Y:S01]  /*e900*/  VIADD R49, R183, 0xffffff70 ;  /* 0xffffff70b7317836 */ /* 0x000fe20000000000 */
[----:B------:R-:W-:Y:S01]  /*e910*/  IABS R50, R50 ;  /* 0x0000003200327213 */ /* 0x000fe20000000000 */
[----:B------:R-:W-:Y:S01]  /*e920*/  FFMA.FTZ R100, R43, -UR6, R34 ;  /* 0x800000062b647c23 */ /* 0x000fe20008010022 */
[----:B------:R-:W-:Y:S01]  /*e930*/  IABS R45, R45 ;  /* 0x0000002d002d7213 */ /* 0x000fe20000000000 */
[----:B------:R-:W-:Y:S01]  /*e940*/  FFMA.FTZ R91, R32, -UR6, R91 ;  /* 0x80000006205b7c23 */ /* 0x000fe2000801005b */
[C---:B------:R-:W-:Y:S01]  /*e950*/  IMAD.IADD R32, R176.reuse, 0x1, -R49 ;  /* 0x00000001b0207824 */ /* 0x040fe200078e0a31 */
[----:B------:R-:W-:Y:S01]  /*e960*/  I2FP.F32.S32 R212, R212 ;  /* 0x000000d400d47245 */ /* 0x000fe20000201400 */
[----:B------:R-:W-:Y:S01]  /*e970*/  IMAD.IADD R34, R176, 0x1, -R119 ;  /* 0x00000001b0227824 */ /* 0x000fe200078e0a77 */
[----:B------:R-:W-:Y:S01]  /*e980*/  I2FP.F32.S32 R50, R50 ;  /* 0x0000003200327245 */ /* 0x000fe20000201400 */
[C---:B------:R-:W-:Y:S01]  /*e990*/  VIADD R47, R183.reuse, 0xffffff71 ;  /* 0xffffff71b72f7836 */ /* 0x040fe20000000000 */
[----:B------:R-:W-:Y:S01]  /*e9a0*/  I2FP.F32.S32 R45, R45 ;  /* 0x0000002d002d7245 */ /* 0x000fe20000201400 */
[----:B------:R-:W-:Y:S01]  /*e9b0*/  FFMA.FTZ R212, R212, -UR6, R87 ;  /* 0x80000006d4d47c23 */ /* 0x000fe20008010057 */
[----:B------:R-:W-:Y:S01]  /*e9c0*/  IABS R32, R32 ;  /* 0x0000002000207213 */ /* 0x000fe20000000000 */
[----:B------:R-:W-:Y:S01]  /*e9d0*/  FFMA.FTZ R189, R50, -UR6, R101 ;  /* 0x8000000632bd7c23 */ /* 0x000fe20008010065 */
[----:B------:R-:W-:-:S02]  /*e9e0*/  VIADD R50, R183, 0xffffff69 ;  /* 0xffffff69b7327836 */ /* 0x000fc40000000000 */
[----:B------:R-:W-:Y:S01]  /*e9f0*/  FFMA.FTZ R202, R45, -UR6, R82 ;  /* 0x800000062dca7c23 */ /* 0x000fe20008010052 */
[----:B------:R-:W-:Y:S01]  /*ea00*/  I2FP.F32.S32 R87, R32 ;  /* 0x0000002000577245 */ /* 0x000fe20000201400 */
[----:B------:R-:W-:Y:S01]  /*ea10*/  VIADD R45, R183, 0xffffff79 ;  /* 0xffffff79b72d7836 */ /* 0x000fe20000000000 */
[----:B------:R-:W-:Y:S01]  /*ea20*/  IABS R61, R61 ;  /* 0x0000003d003d7213 */ /* 0x000fe20000000000 */
[C---:B------:R-:W-:Y:S01]  /*ea30*/  IMAD.IADD R200, R176.reuse, 0x1, -R50 ;  /* 0x00000001b0c87824 */ /* 0x040fe200078e0a32 */
[----:B------:R-:W-:Y:S01]  /*ea40*/  IABS R236, R236 ;  /* 0x000000ec00ec7213 */ /* 0x000fe20000000000 */
[----:B------:R-:W-:Y:S01]  /*ea50*/  FFMA.FTZ R78, R87, -UR6, R78 ;  /* 0x80000006574e7c23 */ /* 0x000fe2000801004e */
[----:B------:R-:W-:Y:S01]  /*ea60*/  IMAD.IADD R216, R176, 0x1, -R45 ;  /* 0x00000001b0d87824 */ /* 0x000fe200078e0a2d */
[----:B------:R-:W-:Y:S01]  /*ea70*/  I2FP.F32.S32 R61, R61 ;  /* 0x0000003d003d7245 */ /* 0x000fe20000201400 */
[C---:B------:R-:W-:Y:S01]  /*ea80*/  IMAD.IADD R87, R174.reuse, 0x1, -R117 ;  /* 0x00000001ae577824 */ /* 0x040fe200078e0a75 */
[----:B------:R-:W-:Y:S01]  /*ea90*/  IABS R200, R200 ;  /* 0x000000c800c87213 */ /* 0x000fe20000000000 */
[----:B------:R-:W-:Y:S01]  /*eaa0*/  VIADD R101, R183, 0xffffff51 ;  /* 0xffffff51b7657836 */ /* 0x000fe20000000000 */
[----:B------:R-:W-:Y:S01]  /*eab0*/  IABS R216, R216 ;  /* 0x000000d800d87213 */ /* 0x000fe20000000000 */
[----:B------:R-:W-:Y:S01]  /*eac0*/  FFMA.FTZ R104, R61, -UR6, R104 ;  /* 0x800000063d687c23 */ /* 0x000fe20008010068 */
[----:B------:R-:W-:Y:S01]  /*ead0*/  IABS R87, R87 ;  /* 0x0000005700577213 */ /* 0x000fe20000000000 */
[----:B------:R-:W-:Y:S01]  /*eae0*/  VIADD R61, R183, 0xffffff60 ;  /* 0xffffff60b73d7836 */ /* 0x000fe20000000000 */
[----:B------:R-:W-:Y:S01]  /*eaf0*/  I2FP.F32.S32 R236, R236 ;  /* 0x000000ec00ec7245 */ /* 0x000fe20000201400 */
[----:B------:R-:W-:Y:S01]  /*eb00*/  IMAD.IADD R238, R174, 0x1, -R101 ;  /* 0x00000001aeee7824 */ /* 0x000fe200078e0a65 */
        /* <DEDUP_REMOVED lines=13> */
[----:B------:R-:W-:Y:S01]  /*ebe0*/  IABS R29, R29 ;  /* 0x0000001d001d7213 */ /* 0x000fe20000000000 */
[----:B------:R-:W-:Y:S01]  /*ebf0*/  IMAD.IADD R32, R176, 0x1, -R47 ;  /* 0x00000001b0207824 */ /* 0x000fe200078e0a2f */
[----:B------:R-:W-:Y:S01]  /*ec00*/  I2FP.F32.S32 R34, R34 ;  /* 0x0000002200227245 */ /* 0x000fe20000201400 */
[----:B------:R-:W-:Y:S01]  /*ec10*/  IMAD.IADD R186, R234, 0x1, -R45 ;  /* 0x00000001eaba7824 */ /* 0x000fe200078e0a2d */
[----:B------:R-:W-:Y:S01]  /*ec20*/  IABS R83, R83 ;  /* 0x0000005300537213 */ /* 0x000fe20000000000 */
[----:B------:R-:W-:Y:S01]  /*ec30*/  VIADD R183, R168, 0xffffff41 ;  /* 0xffffff41a8b77836 */ /* 0x000fe20000000000 */
[----:B------:R-:W-:Y:S01]  /*ec40*/  IABS R75, R75 ;  /* 0x0000004b004b7213 */ /* 0x000fe20000000000 */
[----:B------:R-:W-:Y:S01]  /*ec50*/  FFMA.FTZ R103, R34, -UR6, R103 ;  /* 0x8000000622677c23 */ /* 0x000fe20008010067 */
[----:B------:R-:W-:Y:S01]  /*ec60*/  IABS R28, R28 ;  /* 0x0000001c001c7213 */ /* 0x000fe20000000000 */
[----:B------:R-:W-:Y:S01]  /*ec70*/  IMAD.IADD R34, R176, 0x1, -R101 ;  /* 0x00000001b0227824 */ /* 0x000fe200078e0a65 */
[----:B------:R-:W-:Y:S01]  /*ec80*/  I2FP.F32.S32 R29, R29 ;  /* 0x0000001d001d7245 */ /* 0x000fe20000201400 */
[----:B------:R-:W-:Y:S01]  /*ec90*/  VIADD R87, R168, 0xffffff50 ;  /* 0xffffff50a8577836 */ /* 0x000fe20000000000 */
[----:B------:R-:W-:-:S02]  /*eca0*/  I2FP.F32.S32 R83, R83 ;  /* 0x0000005300537245 */ /* 0x000fc40000201400 */
[----:B------:R-:W-:Y:S01]  /*ecb0*/  I2FP.F32.S32 R75, R75 ;  /* 0x0000004b004b7245 */ /* 0x000fe20000201400 */
[----:B------:R-:W-:Y:S01]  /*ecc0*/  FFMA.FTZ R29, R29, -UR6, R20 ;  /* 0x800000061d1d7c23 */ /* 0x000fe20008010014 */
[----:B------:R-:W-:Y:S01]  /*ecd0*/  I2FP.F32.S32 R28, R28 ;  /* 0x0000001c001c7245 */ /* 0x000fe20000201400 */
[----:B------:R-:W-:Y:S01]  /*ece0*/  FFMA.FTZ R240, R83, -UR6, R24 ;  /* 0x8000000653f07c23 */ /* 0x000fe20008010018 */
[----:B------:R-:W-:Y:S01]  /*ecf0*/  IABS R206, R206 ;  /* 0x000000ce00ce7213 */ /* 0x000fe20000000000 */
[----:B------:R-:W-:Y:S01]  /*ed00*/  FFMA.FTZ R20, R75, -UR6, R16 ;  /* 0x800000064b147c23 */ /* 0x000fe20008010010 */
[----:B------:R-:W-:Y:S02]  /*ed10*/  IMAD.IADD R24, R174, 0x1, -R67 ;  /* 0x00000001ae187824 */ /* 0x000fe400078e0a43 */
[----:B------:R-:W-:Y:S01]  /*ed20*/  FFMA.FTZ R16, R28, -UR6, R17 ;  /* 0x800000061c107c23 */ /* 0x000fe20008010011 */
[----:B------:R-:W-:Y:S01]  /*ed30*/  IABS R34, R34 ;  /* 0x0000002200227213 */ /* 0x000fe20000000000 */
[----:B------:R-:W-:Y:S01]  /*ed40*/  IMAD.IADD R28, R174, 0x1, -R47 ;  /* 0x00000001ae1c7824 */ /* 0x000fe200078e0a2f */
[----:B------:R-:W-:Y:S01]  /*ed50*/  I2FP.F32.S32 R206, R206 ;  /* 0x000000ce00ce7245 */ /* 0x000fe20000201400 */
[----:B------:R-:W-:Y:S01]  /*ed60*/  IMAD.IADD R75, R234, 0x1, -R51 ;  /* 0x00000001ea4b7824 */ /* 0x000fe200078e0a33 */
[----:B------:R-:W-:Y:S01]  /*ed70*/  I2FP.F32.S32 R34, R34 ;  /* 0x0000002200227245 */ /* 0x000fe20000201400 */
[----:B------:R-:W-:Y:S01]  /*ed80*/  VIADD R83, R168, 0xffffff58 ;  /* 0xffffff58a8537836 */ /* 0x000fe20000000000 */
[----:B------:R-:W-:Y:S01]  /*ed90*/  IABS R24, R24 ;  /* 0x0000001800187213 */ /* 0x000fe20000000000 */
[----:B------:R-:W-:Y:S01]  /*eda0*/  FFMA.FTZ R206, R206, -UR6, R109 ;  /* 0x80000006cece7c23 */ /* 0x000fe2000801006d */
        /* <DEDUP_REMOVED lines=12> */
[C---:B------:R-:W-:Y:S01]  /*ee70*/  IMAD.IADD R28, R234.reuse, 0x1, -R101 ;  /* 0x00000001ea1c7824 */ /* 0x040fe200078e0a65 */
[----:B------:R-:W-:Y:S01]  /*ee80*/  IABS R238, R238 ;  /* 0x000000ee00ee7213 */ /* 0x000fe20000000000 */
[----:B------:R-:W-:Y:S01]  /*ee90*/  FFMA.FTZ R86, R43, -UR6, R86 ;  /* 0x800000062b567c23 */ /* 0x000fe20008010056 */
[--C-:B------:R-:W-:Y:S01]  /*eea0*/  IMAD.IADD R9, R234, 0x1, -R117.reuse ;  /* 0x00000001ea097824 */ /* 0x100fe200078e0a75 */
[----:B------:R-:W-:Y:S01]  /*eeb0*/  IABS R21, R21 ;  /* 0x0000001500157213 */ /* 0x000fe20000000000 */
[----:B------:R-:W-:Y:S01]  /*eec0*/  IMAD.IADD R43, R176, 0x1, -R34 ;  /* 0x00000001b02b7824 */ /* 0x000fe200078e0a22 */
[----:B------:R-:W-:Y:S01]  /*eed0*/  IABS R176, R32 ;  /* 0x0000002000b07213 */ /* 0x000fe20000000000 */
[----:B------:R-:W-:Y:S01]  /*eee0*/  IMAD.IADD R32, R174, 0x1, -R50 ;  /* 0x00000001ae207824 */ /* 0x000fe200078e0a32 */
[----:B------:R-:W-:Y:S01]  /*eef0*/  IABS R17, R17 ;  /* 0x0000001100117213 */ /* 0x000fe20000000000 */
[----:B------:R-:W-:Y:S01]  /*ef00*/  VIADD R95, R168, 0xffffff48 ;  /* 0xffffff48a85f7836 */ /* 0x000fe20000000000 */
[----:B------:R-:W-:Y:S01]  /*ef10*/  I2FP.F32.S32 R238, R238 ;  /* 0x000000ee00ee7245 */ /* 0x000fe20000201400 */
[C---:B------:R-:W-:Y:S01]  /*ef20*/  IMAD.IADD R117, R39.reuse, 0x1, -R117 ;  /* 0x0000000127757824 */ /* 0x040fe200078e0a75 */
[----:B------:R-:W-:Y:S01]  /*ef30*/  IABS R28, R28 ;  /* 0x0000001c001c7213 */ /* 0x000fe20000000000 */
[C---:B------:R-:W-:Y:S01]  /*ef40*/  IMAD.IADD R101, R39.reuse, 0x1, -R101 ;  /* 0x0000000127657824 */ /* 0x040fe200078e0a65 */
[----:B------:R-:W-:Y:S01]  /*ef50*/  IABS R9, R9 ;  /* 0x0000000900097213 */ /* 0x000fe20000000000 */
[----:B------:R-:W-:Y:S01]  /*ef60*/  FFMA.FTZ R238, R238, -UR6, R25 ;  /* 0x80000006eeee7c23 */ /* 0x000fe20008010019 */
[----:B------:R-:W-:Y:S01]  /*ef70*/  I2FP.F32.S32 R21, R21 ;  /* 0x0000001500157245 */ /* 0x000fe20000201400 */
[C---:B------:R-:W-:Y:S01]  /*ef80*/  IMAD.IADD R25, R174.reuse, 0x1, -R51 ;  /* 0x00000001ae197824 */ /* 0x040fe200078e0a33 */
[----:B------:R-:W-:Y:S01]  /*ef90*/  I2FP.F32.S32 R17, R17 ;  /* 0x0000001100117245 */ /* 0x000fe20000201400 */
[----:B------:R-:W-:Y:S01]  /*efa0*/  IMAD.IADD R99, R39, 0x1, -R99 ;  /* 0x0000000127637824 */ /* 0x000fe200078e0a63 */
[----:B------:R-:W-:Y:S01]  /*efb0*/  I2FP.F32.S32 R28, R28 ;  /* 0x0000001c001c7245 */ /* 0x000fe20000201400 */
[----:B------:R-:W-:Y:S01]  /*efc0*/  FFMA.FTZ R21, R21, -UR6, R8 ;  /* 0x8000000615157c23 */ /* 0x000fe20008010008 */
[----:B------:R-:W-:Y:S01]  /*efd0*/  IABS R32, R32 ;  /* 0x0000002000207213 */ /* 0x000fe20000000000 */
[----:B------:R-:W-:Y:S01]  /*efe0*/  FFMA.FTZ R4, R17, -UR6, R4 ;  /* 0x8000000611047c23 */ /* 0x000fe20008010004 */
[----:B------:R-:W-:Y:S01]  /*eff0*/  I2FP.F32.S32 R9, R9 ;  /* 0x0000000900097245 */ /* 0x000fe20000201400 */
[----:B------:R-:W-:Y:S01]  /*f000*/  IMAD.IADD R8, R174, 0x1, -R45 ;  /* 0x00000001ae087824 */ /* 0x000fe200078e0a2d */
[----:B------:R-:W-:Y:S01]  /*f010*/  I2FP.F32.S32 R32, R32 ;  /* 0x0000002000207245 */ /* 0x000fe20000201400 */
[----:B------:R-:W-:Y:S01]  /*f020*/  FFMA.FTZ R17, R28, -UR6, R93 ;  /* 0x800000061c117c23 */ /* 0x000fe2000801005d */
[C---:B------:R-:W-:Y:S01]  /*f030*/  IMAD.IADD R28, R234.reuse, 0x1, -R63 ;  /* 0x00000001ea1c7824 */ /* 0x040fe200078e0a3f */
[----:B------:R-:W-:Y:S01]  /*f040*/  IABS R25, R25 ;  /* 0x0000001900197213 */ /* 0x000fe20000000000 */
[----:B------:R-:W-:Y:S01]  /*f050*/  FFMA.FTZ R96, R9, -UR6, R96 ;  /* 0x8000000609607c23 */ /* 0x000fe20008010060 */
[----:B------:R-:W-:-:S02]  /*f060*/  IMAD.IADD R174, R234, 0x1, -R67 ;  /* 0x00000001eaae7824 */ /* 0x000fc400078e0a43 */
[----:B------:R-:W-:Y:S01]  /*f070*/  FFMA.FTZ R13, R32, -UR6, R13 ;  /* 0x80000006200d7c23 */ /* 0x000fe2000801000d */
[C---:B------:R-:W-:Y:S01]  /*f080*/  IMAD.IADD R9, R234.reuse, 0x1, -R61 ;  /* 0x00000001ea097824 */ /* 0x040fe200078e0a3d */
[----:B------:R-:W-:Y:S01]  /*f090*/  IABS R8, R8 ;  /* 0x0000000800087213 */ /* 0x000fe20000000000 */
[--C-:B------:R-:W-:Y:S01]  /*f0a0*/  IMAD.IADD R32, R234, 0x1, -R113.reuse ;  /* 0x00000001ea207824 */ /* 0x100fe200078e0a71 */
[----:B------:R-:W-:Y:S01]  /*f0b0*/  IABS R108, R108 ;  /* 0x0000006c006c7213 */ /* 0x000fe20000000000 */
[----:B------:R-:W-:Y:S01]  /*f0c0*/  VIADD R93, R168, 0xffffff49 ;  /* 0xffffff49a85d7836 */ /* 0x000fe20000000000 */
[----:B------:R-:W-:Y:S01]  /*f0d0*/  I2FP.F32.S32 R25, R25 ;  /* 0x0000001900197245 */ /* 0x000fe20000201400 */
[C---:B------:R-:W-:Y:S01]  /*f0e0*/  IMAD.IADD R113, R39.reuse, 0x1, -R113 ;  /* 0x0000000127717824 */ /* 0x040fe200078e0a71 */
[----:B------:R-:W-:Y:S01]  /*f0f0*/  IABS R28, R28 ;  /* 0x0000001c001c7213 */ /* 0x000fe20000000000 */
[----:B------:R-:W-:Y:S01]  /*f100*/  IMAD.IADD R67, R39, 0x1, -R67 ;  /* 0x0000000127437824 */ /* 0x000fe200078e0a43 */
[----:B------:R-:W-:Y:S01]  /*f110*/  IABS R169, R169 ;  /* 0x000000a900a97213 */ /* 0x000fe20000000000 */
[----:B------:R-:W-:Y:S01]  /*f120*/  FFMA.FTZ R12, R25, -UR6, R12 ;  /* 0x80000006190c7c23 */ /* 0x000fe2000801000c */
[----:B------:R-:W-:Y:S01]  /*f130*/  IABS R174, R174 ;  /* 0x000000ae00ae7213 */ /* 0x000fe20000000000 */
[--C-:B------:R-:W-:Y:S01]  /*f140*/  IMAD.IADD R25, R234, 0x1, -R115.reuse ;  /* 0x00000001ea197824 */ /* 0x100fe200078e0a73 */
[----:B------:R-:W-:Y:S01]  /*f150*/  IABS R9, R9 ;  /* 0x0000000900097213 */ /* 0x000fe20000000000 */
[C---:B------:R-:W-:Y:S01]  /*f160*/  IMAD.IADD R115, R39.reuse, 0x1, -R115 ;  /* 0x0000000127737824 */ /* 0x040fe200078e0a73 */
[----:B------:R-:W-:Y:S01]  /*f170*/  IABS R75, R75 ;  /* 0x0000004b004b7213 */ /* 0x000fe20000000000 */
[C---:B------:R-:W-:Y:S01]  /*f180*/  IMAD.IADD R61, R39.reuse, 0x1, -R61 ;  /* 0x00000001273d7824 */ /* 0x040fe200078e0a3d */
        /* <DEDUP_REMOVED lines=23> */
[C---:B------:R-:W-:Y:S01]  /*f300*/  IMAD.IADD R84, R234.reuse, 0x1, -R50 ;  /* 0x00000001ea547824 */ /* 0x040fe200078e0a32 */
[----:B------:R-:W-:Y:S01]  /*f310*/  IABS R25, R25 ;  /* 0x0000001900197213 */ /* 0x000fe20000000000 */
[----:B------:R-:W-:Y:S01]  /*f320*/  IMAD.IADD R79, R234, 0x1, -R49 ;  /* 0x00000001ea4f7824 */ /* 0x000fe200078e0a31 */
[----:B------:R-:W-:Y:S01]  /*f330*/  ISETP.GT.AND P3, PT, R172, R239, PT ;  /* 0x000000efac00720c */ /* 0x000fe20003f64270 */
[----:B------:R-:W-:Y:S01]  /*f340*/  IMAD.IADD R75, R234, 0x1, -R34 ;  /* 0x00000001ea4b7824 */ /* 0x000fe200078e0a22 */
[----:B------:R-:W-:Y:S01]  /*f350*/  FSEL R131, R131, -INF , !P4 ;  /* 0xff80000083837808 */ /* 0x000fe20006000000 */
[----:B------:R-:W-:-:S02]  /*f360*/  VIADD R89, R168, 0xffffff20 ;  /* 0xffffff20a8597836 */ /* 0x000fc40000000000 */
[----:B------:R-:W-:Y:S01]  /*f370*/  FFMA.FTZ R97, R32, -UR6, R97 ;  /* 0x8000000620617c23 */ /* 0x000fe20008010061 */
[----:B------:R-:W-:Y:S01]  /*f380*/  FSEL R28, R28, -INF , !P5 ;  /* 0xff8000001c1c7808 */ /* 0x000fe20006800000 */
[----:B------:R-:W-:Y:S01]  /*f390*/  IMAD.IADD R80, R234, 0x1, -R47 ;  /* 0x00000001ea507824 */ /* 0x000fe200078e0a2f */
[----:B------:R-:W-:Y:S01]  /*f3a0*/  I2FP.F32.S32 R191, R191 ;  /* 0x000000bf00bf7245 */ /* 0x000fe20000201400 */
[----:B------:R-:W-:Y:S01]  /*f3b0*/  VIADD R85, R168, 0xffffff51 ;  /* 0xffffff51a8557836 */ /* 0x000fe20000000000 */
[----:B------:R-:W-:Y:S01]  /*f3c0*/  I2FP.F32.S32 R25, R25 ;  /* 0x0000001900197245 */ /* 0x000fe20000201400 */
[----:B------:R-:W-:Y:S01]  /*f3d0*/  IMAD.IADD R50, R39, 0x1, -R50 ;  /* 0x0000000127327824 */ /* 0x000fe200078e0a32 */
[----:B------:R-:W-:Y:S01]  /*f3e0*/  FSEL R32, R173, -INF , !P6 ;  /* 0xff800000ad207808 */ /* 0x000fe20007000000 */
[----:B------:R-:W-:Y:S01]  /*f3f0*/  FFMA.FTZ R191, R191, -UR6, R98 ;  /* 0x80000006bfbf7c23 */ /* 0x000fe20008010062 */
[C---:B------:R-:W-:Y:S01]  /*f400*/  ISETP.GT.AND P5, PT, R172.reuse, R105, PT ;  /* 0x00000069ac00720c */ /* 0x040fe20003fa4270 */
[----:B------:R-:W-:Y:S01]  /*f410*/  FFMA.FTZ R25, R25, -UR6, R92 ;  /* 0x8000000619197c23 */ /* 0x000fe2000801005c */
[----:B------:R-:W-:Y:S01]  /*f420*/  IABS R43, R43 ;  /* 0x0000002b002b7213 */ /* 0x000fe20000000000 */
[C---:B------:R-:W-:Y:S01]  /*f430*/  IMAD.IADD R49, R39.reuse, 0x1, -R49 ;  /* 0x0000000127317824 */ /* 0x040fe200078e0a31 */
[----:B------:R-:W-:Y:S01]  /*f440*/  ISETP.GT.AND P6, PT, R172, R237, PT ;  /* 0x000000edac00720c */ /* 0x000fe20003fc4270 */
[----:B------:R-:W-:Y:S01]  /*f450*/  IMAD.IADD R47, R39, 0x1, -R47 ;  /* 0x00000001272f7824 */ /* 0x000fe200078e0a2f */
[----:B------:R-:W-:Y:S01]  /*f460*/  FSEL R131, R131, -INF , !P2 ;  /* 0xff80000083837808 */ /* 0x000fe20005000000 */
[----:B------:R-:W-:Y:S01]  /*f470*/  IMAD.IADD R34, R39, 0x1, -R34 ;  /* 0x0000000127227824 */ /* 0x000fe200078e0a22 */
[----:B------:R-:W-:-:S02]  /*f480*/  FSEL R242, R175, -INF , !P3 ;  /* 0xff800000aff27808 */ /* 0x000fc40005800000 */
[----:B------:R-:W-:Y:S02]  /*f490*/  IABS R84, R84 ;  /* 0x0000005400547213 */ /* 0x000fe40000000000 */
[----:B------:R-:W-:Y:S02]  /*f4a0*/  IABS R79, R79 ;  /* 0x0000004f004f7213 */ /* 0x000fe40000000000 */
[----:B------:R-:W-:Y:S02]  /*f4b0*/  IABS R75, R75 ;  /* 0x0000004b004b7213 */ /* 0x000fe40000000000 */
[C---:B------:R-:W-:Y:S02]  /*f4c0*/  ISETP.GT.AND P4, PT, R172.reuse, R89, PT ;  /* 0x00000059ac00720c */ /* 0x040fe40003f84270 */
[C---:B------:R-:W-:Y:S02]  /*f4d0*/  ISETP.GT.AND P2, PT, R172.reuse, R203, PT ;  /* 0x000000cbac00720c */ /* 0x040fe40003f44270 */
[----:B------:R-:W-:-:S02]  /*f4e0*/  ISETP.GT.AND P3, PT, R172, R107, PT ;  /* 0x0000006bac00720c */ /* 0x000fc40003f64270 */
[----:B------:R-:W-:Y:S02]  /*f4f0*/  FSEL R196, R196, -INF , !P5 ;  /* 0xff800000c4c47808 */ /* 0x000fe40006800000 */
[----:B------:R-:W-:Y:S02]  /*f500*/  I2FP.F32.S32 R43, R43 ;  /* 0x0000002b002b7245 */ /* 0x000fe40000201400 */
[----:B------:R-:W-:Y:S02]  /*f510*/  IABS R186, R186 ;  /* 0x000000ba00ba7213 */ /* 0x000fe40000000000 */
[----:B------:R-:W-:Y:S01]  /*f520*/  FSEL R222, R178, -INF , !P6 ;  /* 0xff800000b2de7808 */ /* 0x000fe20007000000 */
[----:B------:R-:W-:Y:S01]  /*f530*/  FFMA.FTZ R43, R43, -UR6, R74 ;  /* 0x800000062b2b7c23 */ /* 0x000fe2000801004a */
[----:B------:R-:W-:Y:S02]  /*f540*/  ISETP.GT.AND P5, PT, R172, R199, PT ;  /* 0x000000c7ac00720c */ /* 0x000fe40003fa4270 */
[----:B------:R-:W-:-:S02]  /*f550*/  I2FP.F32.S32 R84, R84 ;  /* 0x0000005400547245 */ /* 0x000fc40000201400 */
[----:B------:R-:W-:Y:S02]  /*f560*/  I2FP.F32.S32 R79, R79 ;  /* 0x0000004f004f7245 */ /* 0x000fe40000201400 */
[----:B------:R-:W-:Y:S01]  /*f570*/  I2FP.F32.S32 R75, R75 ;  /* 0x0000004b004b7245 */ /* 0x000fe20000201400 */
[----:B------:R-:W-:Y:S01]  /*f580*/  FFMA.FTZ R84, R84, -UR6, R81 ;  /* 0x8000000654547c23 */ /* 0x000fe20008010051 */
[----:B------:R-:W-:Y:S01]  /*f590*/  ISETP.GT.AND P6, PT, R172, R201, PT ;  /* 0x000000c9ac00720c */ /* 0x000fe20003fc4270 */
[----:B------:R-:W-:Y:S01]  /*f5a0*/  FFMA.FTZ R82, R79, -UR6, R76 ;  /* 0x800000064f527c23 */ /* 0x000fe2000801004c */
[----:B------:R-:W-:Y:S01]  /*f5b0*/  FSEL R98, R179, -INF , !P4 ;  /* 0xff800000b3627808 */ /* 0x000fe20006000000 */
[----:B------:R-:W-:Y:S01]  /*f5c0*/  FFMA.FTZ R74, R75, -UR6, R72 ;  /* 0x800000064b4a7c23 */ /* 0x000fe20008010048 */
[----:B------:R-:W-:Y:S01]  /*f5d0*/  FSEL R92, R181, -INF , !P2 ;  /* 0xff800000b55c7808 */ /* 0x000fe20005000000 */
[----:B------:R-:W-:Y:S01]  /*f5e0*/  VIADD R81, R168, 0xffffff59 ;  /* 0xffffff59a8517836 */ /* 0x000fe20000000000 */
[----:B------:R-:W-:Y:S01]  /*f5f0*/  FSEL R108, R182, -INF , !P3 ;  /* 0xff800000b66c7808 */ /* 0x000fe20005800000 */
[C---:B------:R-:W-:Y:S01]  /*f600*/  VIADD R75, R168.reuse, 0xffffff60 ;  /* 0xffffff60a84b7836 */ /* 0x040fe20000000000 */
[----:B------:R-:W-:Y:S01]  /*f610*/  IABS R80, R80 ;  /* 0x0000005000507213 */ /* 0x000fe20000000000 */
[----:B------:R-:W-:Y:S01]  /*f620*/  VIADD R79, R168, 0xffffff61 ;  /* 0xffffff61a84f7836 */ /* 0x000fe20000000000 */
[----:B------:R-:W-:Y:S01]  /*f630*/  ISETP.GT.AND P4, PT, R172, R197, PT ;  /* 0x000000c5ac00720c */ /* 0x000fe20003f84270 */
[----:B------:R-:W-:Y:S01]  /*f640*/  VIADD R72, R234, 0x8 ;  /* 0x00000008ea487836 */ /* 0x000fe20000000000 */
[----:B------:R-:W-:Y:S01]  /*f650*/  ISETP.GT.AND P2, PT, R172, R195, PT ;  /* 0x000000c3ac00720c */ /* 0x000fe20003f44270 */
[----:B------:R-:W-:Y:S01]  /*f660*/  VIADD R179, R168, 0xffffff00 ;  /* 0xffffff00a8b37836 */ /* 0x000fe20000000000 */
[----:B------:R-:W-:Y:S01]  /*f670*/  ISETP.GT.AND P3, PT, R172, R187, PT ;  /* 0x000000bbac00720c */ /* 0x000fe20003f64270 */
[----:B------:R-:W-:Y:S01]  /*f680*/  VIADD R72, R72, -UR28 ;  /* 0x8000001c48487c36 */ /* 0x000fe20008000000 */
[----:B------:R-:W-:-:S02]  /*f690*/  I2FP.F32.S32 R186, R186 ;  /* 0x000000ba00ba7245 */ /* 0x000fc40000201400 */
[----:B------:R-:W-:Y:S02]  /*f6a0*/  FSEL R235, R235, -INF , !P5 ;  /* 0xff800000ebeb7808 */ /* 0x000fe40006800000 */
[----:B------:R-:W-:Y:S01]  /*f6b0*/  FSEL R90, R184, -INF , !P6 ;  /* 0xff800000b85a7808 */ /* 0x000fe20007000000 */
[----:B------:R-:W-:Y:S01]  /*f6c0*/  FFMA.FTZ R186, R186, -UR6, R73 ;  /* 0x80000006baba7c23 */ /* 0x000fe20008010049 */
[----:B------:R-:W-:Y:S01]  /*f6d0*/  ISETP.GT.AND P5, PT, R172, R183, PT ;  /* 0x000000b7ac00720c */ /* 0x000fe20003fa4270 */
[----:B------:R-:W-:Y:S01]  /*f6e0*/  VIADD R73, R168, 0xffffff69 ;  /* 0xffffff69a8497836 */ /* 0x000fe20000000000 */
[----:B------:R-:W-:Y:S02]  /*f6f0*/  I2FP.F32.S32 R80, R80 ;  /* 0x0000005000507245 */ /* 0x000fe40000201400 */
[----:B------:R-:W-:Y:S02]  /*f700*/  ISETP.GT.AND P6, PT, R172, R185, PT ;  /* 0x000000b9ac00720c */ /* 0x000fe40003fc4270 */
[----:B------:R-:W-:Y:S01]  /*f710*/  FSEL R206, R206, -INF , !P4 ;  /* 0xff800000cece7808 */ /* 0x000fe20006000000 */
[----:B------:R-:W-:Y:S01]  /*f720*/  FFMA.FTZ R80, R80, -UR6, R77 ;  /* 0x8000000650507c23 */ /* 0x000fe2000801004d */
[----:B------:R-:W-:Y:S01]  /*f730*/  FSEL R205, R104, -INF , !P2 ;  /* 0xff80000068cd7808 */ /* 0x000fe20005000000 */
[----:B------:R-:W-:Y:S01]  /*f740*/  VIADD R77, R168, 0xffffff68 ;  /* 0xffffff68a84d7836 */ /* 0x000fe20000000000 */
[----:B------:R-:W-:-:S02]  /*f750*/  FSEL R223, R223, -INF , !P3 ;  /* 0xff800000dfdf7808 */ /* 0x000fc40005800000 */
[C---:B------:R-:W-:Y:S02]  /*f760*/  ISETP.GT.AND P4, PT, R172.reuse, R95, PT ;  /* 0x0000005fac00720c */ /* 0x040fe40003f84270 */
[C---:B------:R-:W-:Y:S02]  /*f770*/  ISETP.GT.AND P2, PT, R172.reuse, R93, PT ;  /* 0x0000005dac00720c */ /* 0x040fe40003f44270 */
[----:B------:R-:W-:Y:S02]  /*f780*/  ISETP.GT.AND P3, PT, R172, R87, PT ;  /* 0x00000057ac00720c */ /* 0x000fe40003f64270 */
[----:B------:R-:W-:Y:S02]  /*f790*/  FSEL R189, R189, -INF , !P5 ;  /* 0xff800000bdbd7808 */ /* 0x000fe40006800000 */
[----:B------:R-:W-:Y:S02]  /*f7a0*/  FSEL R188, R188, -INF , !P6 ;  /* 0xff800000bcbc7808 */ /* 0x000fe40007000000 */
[----:B------:R-:W-:-:S02]  /*f7b0*/  ISETP.GT.AND P5, PT, R172, R83, PT ;  /* 0x00000053ac00720c */ /* 0x000fc40003fa4270 */
[----:B------:R-:W-:Y:S02]  /*f7c0*/  ISETP.GT.AND P6, PT, R172, R85, PT ;  /* 0x00000055ac00720c */ /* 0x000fe40003fc4270 */
[----:B------:R-:W-:Y:S02]  /*f7d0*/  FSEL R192, R96, -INF , !P4 ;  /* 0xff80000060c07808 */ /* 0x000fe40006000000 */
[----:B------:R-:W-:Y:S02]  /*f7e0*/  FSEL R193, R97, -INF , !P2 ;  /* 0xff80000061c17808 */ /* 0x000fe40005000000 */
[----:B------:R-:W-:Y:S01]  /*f7f0*/  FSEL R76, R25, -INF , !P3 ;  /* 0xff800000194c7808 */ /* 0x000fe20005800000 */
[----:B------:R-:W-:Y:S01]  /*f800*/  VIADD R25, R168, 0xffffff70 ;  /* 0xffffff70a8197836 */ /* 0x000fe20000000000 */
[C---:B------:R-:W-:Y:S02]  /*f810*/  ISETP.GT.AND P4, PT, R172.reuse, R81, PT ;  /* 0x00000051ac00720c */ /* 0x040fe40003f84270 */
[----:B------:R-:W-:-:S02]  /*f820*/  ISETP.GT.AND P2, PT, R172, R75, PT ;  /* 0x0000004bac00720c */ /* 0x000fc40003f44270 */
[----:B------:R-:W-:Y:S02]  /*f830*/  ISETP.GT.AND P3, PT, R172, R79, PT ;  /* 0x0000004fac00720c */ /* 0x000fe40003f64270 */
[----:B------:R-:W-:Y:S02]  /*f840*/  FSEL R169, R169, -INF , !P5 ;  /* 0xff800000a9a97808 */ /* 0x000fe40006800000 */
[----:B------:R-:W-:Y:S01]  /*f850*/  FSEL R170, R17, -INF , !P6 ;  /* 0xff80000011aa7808 */ /* 0x000fe20007000000 */
[----:B------:R-:W-:Y:S01]  /*f860*/  VIADD R17, R168, 0xffffff71 ;  /* 0xffffff71a8117836 */ /* 0x000fe20000000000 */
[----:B------:R-:W-:Y:S02]  /*f870*/  ISETP.GT.AND P5, PT, R172, R73, PT ;  /* 0x00000049ac00720c */ /* 0x000fe40003fa4270 */
[----:B------:R-:W-:Y:S02]  /*f880*/  FSEL R174, R174, -INF , !P4 ;  /* 0xff800000aeae7808 */ /* 0x000fe40006000000 */
[----:B------:R-:W-:Y:S01]  /*f890*/  FSEL R173, R9, -INF , !P2 ;  /* 0xff80000009ad7808 */ /* 0x000fe20005000000 */
[C---:B------:R-:W-:Y:S01]  /*f8a0*/  VIADD R9, R168.reuse, 0xffffff78 ;  /* 0xffffff78a8097836 */ /* 0x040fe20000000000 */
[----:B------:R-:W-:Y:S01]  /*f8b0*/  FSEL R178, R5, -INF , !P3 ;  /* 0xff80000005b27808 */ /* 0x000fe20005800000 */
[----:B------:R-:W-:Y:S01]  /*f8c0*/  VIADD R5, R168, 0xffffff79 ;  /* 0xffffff79a8057836 */ /* 0x000fe20000000000 */
[----:B------:R-:W-:-:S02]  /*f8d0*/  ISETP.GT.AND P6, PT, R172, R77, PT ;  /* 0x0000004dac00720c */ /* 0x000fc40003fc4270 */
[----:B------:R-:W-:Y:S02]  /*f8e0*/  ISETP.GT.AND P4, PT, R172, R25, PT ;  /* 0x00000019ac00720c */ /* 0x000fe40003f84270 */
[----:B------:R-:W-:Y:S02]  /*f8f0*/  FSEL R182, R84, -INF , !P5 ;  /* 0xff80000054b67808 */ /* 0x000fe40006800000 */
[----:B------:R-:W-:Y:S02]  /*f900*/  ISETP.GT.AND P5, PT, R72, R179, PT ;  /* 0x000000b34800720c */ /* 0x000fe40003fa4270 */
[----:B------:R-:W-:Y:S02]  /*f910*/  ISETP.GT.AND P2, PT, R172, R17, PT ;  /* 0x00000011ac00720c */ /* 0x000fe40003f44270 */
        /* <DEDUP_REMOVED lines=14> */
[----:B------:R-:W-:Y:S02]  /*fa00*/  ISETP.GT.AND P4, PT, R72, R237, PT ;  /* 0x000000ed4800720c */ /* 0x000fe40003f84270 */
[----:B------:R-:W-:Y:S02]  /*fa10*/  FSEL R74, R130, -INF , !P2 ;  /* 0xff800000824a7808 */ /* 0x000fe40005000000 */
[----:B------:R-:W-:Y:S02]  /*fa20*/  FSEL R96, R129, -INF , !P3 ;  /* 0xff80000081607808 */ /* 0x000fe40005800000 */
[----:B------:R-:W-:Y:S02]  /*fa30*/  FSEL R84, R126, -INF , !P6 ;  /* 0xff8000007e547808 */ /* 0x000fe40007000000 */
[----:B------:R-:W-:Y:S02]  /*fa40*/  FSEL R166, R127, -INF , !P5 ;  /* 0xff8000007fa67808 */ /* 0x000fe40006800000 */
[----:B------:R-:W-:Y:S01]  /*fa50*/  FSEL R243, R171, -INF , !P4 ;  /* 0xff800000abf37808 */ /* 0x000fe20006000000 */
[----:B------:R-:W-:Y:S01]  /*fa60*/  IMAD.U32 R171, RZ, RZ, UR21 ;  /* 0x00000015ffab7e24 */ /* 0x000fe2000f8e00ff */
[----:B------:R-:W-:-:S02]  /*fa70*/  ISETP.GT.AND P2, PT, R72, R105, PT ;  /* 0x000000694800720c */ /* 0x000fc40003f44270 */
[C---:B------:R-:W-:Y:S01]  /*fa80*/  ISETP.GT.AND P3, PT, R72.reuse, R89, PT ;  /* 0x000000594800720c */ /* 0x040fe20003f64270 */
[----:B------:R-:W-:Y:S01]  /*fa90*/  IMAD R171, R171, 0x80, R252 ;  /* 0x00000080abab7824 */ /* 0x000fe200078e02fc */
[C---:B------:R-:W-:Y:S02]  /*faa0*/  ISETP.GT.AND P6, PT, R72.reuse, R203, PT ;  /* 0x000000cb4800720c */ /* 0x040fe40003fc4270 */
[C---:B------:R-:W-:Y:S01]  /*fab0*/  ISETP.GT.AND P5, PT, R72.reuse, R107, PT ;  /* 0x0000006b4800720c */ /* 0x040fe20003fa4270 */
[----:B------:R-:W-:Y:S01]  /*fac0*/  VIADD R171, R171, 0xffffff00 ;  /* 0xffffff00abab7836 */ /* 0x000fe20000000000 */
[----:B------:R-:W-:Y:S02]  /*fad0*/  ISETP.GT.AND P4, PT, R72, R201, PT ;  /* 0x000000c94800720c */ /* 0x000fe40003f84270 */
[----:B------:R-:W-:Y:S02]  /*fae0*/  FSEL R130, R123, -INF , !P2 ;  /* 0xff8000007b827808 */ /* 0x000fe40005000000 */
[----:B------:R-:W-:Y:S01]  /*faf0*/  FSEL R127, R177, -INF , !P3 ;  /* 0xff800000b17f7808 */ /* 0x000fe20005800000 */
[----:B------:R-:W-:Y:S01]  /*fb00*/  IMAD.MOV.U32 R177, RZ, RZ, R80 ;  /* 0x000000ffffb17224 */ /* 0x000fe200078e0050 */
[----:B------:R-:W-:Y:S01]  /*fb10*/  FSEL R129, R180, -INF , !P6 ;  /* 0xff800000b4817808 */ /* 0x000fe20007000000 */
[----:B------:R-:W-:Y:S01]  /*fb20*/  IMAD.MOV.U32 R180, RZ, RZ, R74 ;  /* 0x000000ffffb47224 */ /* 0x000fe200078e004a */
[----:B------:R-:W-:-:S02]  /*fb30*/  FSEL R114, R114, -INF , !P5 ;  /* 0xff80000072727808 */ /* 0x000fc40006800000 */
[----:B------:R-:W-:Y:S02]  /*fb40*/  FSEL R104, R190, -INF , !P4 ;  /* 0xff800000be687808 */ /* 0x000fe40006000000 */
[C---:B------:R-:W-:Y:S02]  /*fb50*/  ISETP.GT.AND P2, PT, R72.reuse, R199, PT ;  /* 0x000000c74800720c */ /* 0x040fe40003f44270 */
[C---:B------:R-:W-:Y:S02]  /*fb60*/  ISETP.GT.AND P3, PT, R72.reuse, R197, PT ;  /* 0x000000c54800720c */ /* 0x040fe40003f64270 */
[C---:B------:R-:W-:Y:S02]  /*fb70*/  ISETP.GT.AND P6, PT, R72.reuse, R195, PT ;  /* 0x000000c34800720c */ /* 0x040fe40003fc4270 */
[C---:B------:R-:W-:Y:S02]  /*fb80*/  ISETP.GT.AND P5, PT, R72.reuse, R187, PT ;  /* 0x000000bb4800720c */ /* 0x040fe40003fa4270 */
[----:B------:R-:W-:-:S02]  /*fb90*/  ISETP.GT.AND P4, PT, R72, R185, PT ;  /* 0x000000b94800720c */ /* 0x000fc40003f84270 */
[----:B------:R-:W-:Y:S01]  /*fba0*/  FSEL R213, R110, -INF , !P2 ;  /* 0xff8000006ed57808 */ /* 0x000fe20005000000 */
[----:B------:R-:W-:Y:S01]  /*fbb0*/  IMAD.U32 R110, RZ, RZ, UR21 ;  /* 0x00000015ff6e7e24 */ /* 0x000fe2000f8e00ff */
[----:B------:R-:W-:Y:S01]  /*fbc0*/  FSEL R207, R111, -INF , !P3 ;  /* 0xff8000006fcf7808 */ /* 0x000fe20005800000 */
[----:B------:R-:W-:Y:S01]  /*fbd0*/  IMAD.U32 R111, RZ, RZ, UR21 ;  /* 0x00000015ff6f7e24 */ /* 0x000fe2000f8e00ff */
[----:B------:R-:W-:Y:S01]  /*fbe0*/  FSEL R217, R106, -INF , !P6 ;  /* 0xff8000006ad97808 */ /* 0x000fe20007000000 */
[--C-:B------:R-:W-:Y:S01]  /*fbf0*/  IMAD R110, R110, 0x80, R252.reuse ;  /* 0x000000806e6e7824 */ /* 0x100fe200078e02fc */
[----:B------:R-:W-:Y:S01]  /*fc00*/  FSEL R215, R215, -INF , !P5 ;  /* 0xff800000d7d77808 */ /* 0x000fe20006800000 */
[----:B------:R-:W-:Y:S01]  /*fc10*/  IMAD R111, R111, 0x80, R252 ;  /* 0x000000806f6f7824 */ /* 0x000fe200078e02fc */
[----:B------:R-:W-:Y:S01]  /*fc20*/  FSEL R88, R102, -INF , !P4 ;  /* 0xff80000066587808 */ /* 0x000fe20006000000 */
[----:B------:R-:W-:Y:S01]  /*fc30*/  VIADD R110, R110, 0xffffff08 ;  /* 0xffffff086e6e7836 */ /* 0x000fe20000000000 */
[C---:B------:R-:W-:Y:S01]  /*fc40*/  ISETP.GT.AND P2, PT, R72.reuse, R183, PT ;  /* 0x000000b74800720c */ /* 0x040fe20003f44270 */
[----:B------:R-:W-:Y:S01]  /*fc50*/  VIADD R111, R111, 0xffffff01 ;  /* 0xffffff016f6f7836 */ /* 0x000fe20000000000 */
[----:B------:R-:W-:-:S02]  /*fc60*/  ISETP.GT.AND P3, PT, R72, R95, PT ;  /* 0x0000005f4800720c */ /* 0x000fc40003f64270 */
[C---:B------:R-:W-:Y:S02]  /*fc70*/  ISETP.GT.AND P6, PT, R72.reuse, R93, PT ;  /* 0x0000005d4800720c */ /* 0x040fe40003fc4270 */
[C---:B------:R-:W-:Y:S02]  /*fc80*/  ISETP.GT.AND P5, PT, R72.reuse, R87, PT ;  /* 0x000000574800720c */ /* 0x040fe40003fa4270 */
[----:B------:R-:W-:Y:S02]  /*fc90*/  ISETP.GT.AND P4, PT, R72, R85, PT ;  /* 0x000000554800720c */ /* 0x000fe40003f84270 */
[----:B------:R-:W-:Y:S02]  /*fca0*/  FSEL R190, R103, -INF , !P2 ;  /* 0xff80000067be7808 */ /* 0x000fe40005000000 */
[----:B------:R-:W-:Y:S02]  /*fcb0*/  FSEL R191, R191, -INF , !P3 ;  /* 0xff800000bfbf7808 */ /* 0x000fe40005800000 */
[----:B------:R-:W-:-:S02]  /*fcc0*/  FSEL R194, R194, -INF , !P6 ;  /* 0xff800000c2c27808 */ /* 0x000fc40007000000 */
[----:B------:R-:W-:Y:S01]  /*fcd0*/  FSEL R82, R198, -INF , !P5 ;  /* 0xff800000c6527808 */ /* 0x000fe20006800000 */
[----:B------:R-:W-:Y:S01]  /*fce0*/  IMAD.MOV.U32 R198, RZ, RZ, R177 ;  /* 0x000000ffffc67224 */ /* 0x000fe200078e00b1 */
[----:B------:R-:W-:Y:S01]  /*fcf0*/  FSEL R80, R109, -INF , !P4 ;  /* 0xff8000006d507808 */ /* 0x000fe20006000000 */
[----:B------:R-:W-:Y:S01]  /*fd00*/  IMAD.U32 R177, RZ, RZ, UR21 ;  /* 0x00000015ffb17e24 */ /* 0x000fe2000f8e00ff */
[C---:B------:R-:W-:Y:S02]  /*fd10*/  ISETP.GT.AND P2, PT, R72.reuse, R83, PT ;  /* 0x000000534800720c */ /* 0x040fe40003f44270 */
[C---:B------:R-:W-:Y:S01]  /*fd20*/  ISETP.GT.AND P3, PT, R72.reuse, R81, PT ;  /* 0x000000514800720c */ /* 0x040fe20003f64270 */
[----:B------:R-:W-:Y:S01]  /*fd30*/  IMAD R177, R177, 0x80, R252 ;  /* 0x00000080b1b17824 */ /* 0x000fe200078e02fc */
[C---:B------:R-:W-:Y:S02]  /*fd40*/  ISETP.GT.AND P6, PT, R72.reuse, R75, PT ;  /* 0x0000004b4800720c */ /* 0x040fe40003fc4270 */
[C---:B------:R-:W-:Y:S01]  /*fd50*/  ISETP.GT.AND P5, PT, R72.reuse, R79, PT ;  /* 0x0000004f4800720c */ /* 0x040fe20003fa4270 */
[----:B------:R-:W-:Y:S01]  /*fd60*/  VIADD R177, R177, 0xffffff09 ;  /* 0xffffff09b1b17836 */ /* 0x000fe20000000000 */
[----:B------:R-:W-:-:S02]  /*fd70*/  ISETP.GT.AND P4, PT, R72, R77, PT ;  /* 0x0000004d4800720c */ /* 0x000fc40003f84270 */
[----:B------:R-:W-:Y:S01]  /*fd80*/  FSEL R74, R94, -INF , !P2 ;  /* 0xff8000005e4a7808 */ /* 0x000fe20005000000 */
[----:B------:R-:W-:Y:S01]  /*fd90*/  IMAD.MOV.U32 R94, RZ, RZ, R180 ;  /* 0x000000ffff5e7224 */ /* 0x000fe200078e00b4 */
        /* <DEDUP_REMOVED lines=8> */
[----:B------:R-:W-:Y:S01]  /*fe20*/  ISETP.GT.AND P4, PT, R72, R5, PT ;  /* 0x000000054800720c */ /* 0x000fe20003f84270 */
[----:B------:R-:W-:Y:S01]  /*fe30*/  VIADD R72, R234, 0x40 ;  /* 0x00000040ea487836 */ /* 0x000fe20000000000 */
[----:B------:R-:W-:Y:S02]  /*fe40*/  FSEL R176, R176, -INF , !P6 ;  /* 0xff800000b0b07808 */ /* 0x000fe40007000000 */
[----:B------:R-:W-:Y:S01]  /*fe50*/  FSEL R172, R200, -INF , !P2 ;  /* 0xff800000c8ac7808 */ /* 0x000fe20005000000 */
[----:B------:R-:W-:Y:S01]  /*fe60*/  VIADD R72, R72, -UR28 ;  /* 0x8000001c48487c36 */ /* 0x000fe20008000000 */
[----:B------:R-:W-:-:S02]  /*fe70*/  FSEL R180, R43, -INF , !P5 ;  /* 0xff8000002bb47808 */ /* 0x000fc40006800000 */
[----:B------:R-:W-:Y:S02]  /*fe80*/  IABS R117, R117 ;  /* 0x0000007500757213 */ /* 0x000fe40000000000 */
[C---:B------:R-:W-:Y:S01]  /*fe90*/  ISETP.GT.AND P6, PT, R72.reuse, R110, PT ;  /* 0x0000006e4800720c */ /* 0x040fe20003fc4270 */
[----:B------:R-:W-:Y:S01]  /*fea0*/  IMAD.U32 R110, RZ, RZ, UR21 ;  /* 0x00000015ff6e7e24 */ /* 0x000fe2000f8e00ff */
        /* <DEDUP_REMOVED lines=8> */
[----:B------:R-:W-:Y:S02]  /*ff30*/  FSEL R43, R165, -INF , !P3 ;  /* 0xff800000a52b7808 */ /* 0x000fe40005800000 */
[C---:B------:R-:W-:Y:S02]  /*ff40*/  ISETP.GT.AND P4, PT, R72.reuse, R110, PT ;  /* 0x0000006e4800720c */ /* 0x040fe40003f84270 */
[C---:B------:R-:W-:Y:S02]  /*ff50*/  ISETP.GT.AND P2, PT, R72.reuse, R239, PT ;  /* 0x000000ef4800720c */ /* 0x040fe40003f44270 */
[----:B------:R-:W-:Y:S02]  /*ff60*/  ISETP.GT.AND P3, PT, R72, R237, PT ;  /* 0x000000ed4800720c */ /* 0x000fe40003f64270 */
[----:B------:R-:W-:Y:S01]  /*ff70*/  FSEL R109, R64, -INF , !P6 ;  /* 0xff800000406d7808 */ /* 0x000fe20007000000 */
[----:B------:R-:W-:Y:S01]  /*ff80*/  VIADD R64, R39, -UR28 ;  /* 0x8000001c27407c36 */ /* 0x000fe20008000000 */
[----:B------:R-:W-:-:S02]  /*ff90*/  ISETP.GT.AND P6, PT, R72, R105, PT ;  /* 0x000000694800720c */ /* 0x000fc40003fc4270 */
[----:B------:R-:W-:Y:S01]  /*ffa0*/  FSEL R103, R66, -INF , !P5 ;  /* 0xff80000042677808 */ /* 0x000fe20006800000 */
[----:B------:R-:W-:Y:S01]  /*ffb0*/  IMAD.MOV.U32 R66, RZ, RZ, R78 ;  /* 0x000000ffff427224 */ /* 0x000fe200078e004e */
[----:B------:R-:W-:Y:S02]  /*ffc0*/  ISETP.GT.AND P5, PT, R72, R89, PT ;  /* 0x000000594800720c */ /* 0x000fe40003fa4270 */
[----:B------:R-:W-:Y:S01]  /*ffd0*/  FSEL R91, R60, -INF , !P4 ;  /* 0xff8000003c5b7808 */ /* 0x000fe20006000000 */
[----:B------:R-:W-:Y:S01]  /*ffe0*/  IMAD.MOV.U32 R60, RZ, RZ, R198 ;  /* 0x000000ffff3c7224 */ /* 0x000fe200078e00c6 */
[----:B------:R-:W-:Y:S02]  /*fff0*/  FSEL R86, R125, -INF , !P2 ;  /* 0xff8000007d567808 */ /* 0x000fe40005000000 */
[----:B------:R-:W-:Y:S02]  /*10000*/  FSEL R111, R122, -INF , !P3 ;  /* 0xff8000007a6f7808 */ /* 0x000fe40005800000 */
[----:B------:R-:W-:-:S02]  /*10010*/  ISETP.GT.AND P4, PT, R72, R203, PT ;  /* 0x000000cb4800720c */ /* 0x000fc40003f84270 */
[C---:B------:R-:W-:Y:S02]  /*10020*/  ISETP.GT.AND P2, PT, R72.reuse, R107, PT ;  /* 0x0000006b4800720c */ /* 0x040fe40003f44270 */
[C---:B------:R-:W-:Y:S02]  /*10030*/  ISETP.GT.AND P3, PT, R72.reuse, R201, PT ;  /* 0x000000c94800720c */ /* 0x040fe40003f64270 */
[----:B------:R-:W-:Y:S01]  /*10040*/  FSEL R110, R121, -INF , !P6 ;  /* 0xff800000796e7808 */ /* 0x000fe20007000000 */
[----:B------:R-:W-:Y:S01]  /*10050*/  IMAD.MOV.U32 R121, RZ, RZ, R96 ;  /* 0x000000ffff797224 */ /* 0x000fe200078e0060 */
[----:B------:R-:W-:Y:S02]  /*10060*/  ISETP.GT.AND P6, PT, R72, R199, PT ;  /* 0x000000c74800720c */ /* 0x000fe40003fc4270 */
[----:B------:R-:W-:Y:S02]  /*10070*/  FSEL R216, R116, -INF , !P5 ;  /* 0xff80000074d87808 */ /* 0x000fe40006800000 */
[----:B------:R-:W-:-:S02]  /*10080*/  ISETP.GT.AND P5, PT, R72, R197, PT ;  /* 0x000000c54800720c */ /* 0x000fc40003fa4270 */
[----:B------:R-:W-:Y:S02]  /*10090*/  FSEL R106, R118, -INF , !P4 ;  /* 0xff800000766a7808 */ /* 0x000fe40006000000 */
[----:B------:R-:W-:Y:S01]  /*100a0*/  FSEL R102, R48, -INF , !P2 ;  /* 0xff80000030667808 */ /* 0x000fe20005000000 */
[----:B------:R-:W-:Y:S01]  /*100b0*/  IMAD.MOV.U32 R48, RZ, RZ, R84 ;  /* 0x000000ffff307224 */ /* 0x000fe200078e0054 */
[----:B------:R-:W-:Y:S01]  /*100c0*/  FSEL R212, R112, -INF , !P3 ;  /* 0xff80000070d47808 */ /* 0x000fe20005800000 */
[----:B------:R-:W-:Y:S01]  /*100d0*/  IMAD.MOV.U32 R112, RZ, RZ, R86 ;  /* 0x000000ffff707224 */ /* 0x000fe200078e0056 */
[C---:B------:R-:W-:Y:S02]  /*100e0*/  ISETP.GT.AND P4, PT, R72.reuse, R195, PT ;  /* 0x000000c34800720c */ /* 0x040fe40003f84270 */
[C---:B------:R-:W-:Y:S02]  /*100f0*/  ISETP.GT.AND P2, PT, R72.reuse, R187, PT ;  /* 0x000000bb4800720c */ /* 0x040fe40003f44270 */
[----:B------:R-:W-:-:S02]  /*10100*/  ISETP.GT.AND P3, PT, R72, R185, PT ;  /* 0x000000b94800720c */ /* 0x000fc40003f64270 */
[----:B------:R-:W-:Y:S01]  /*10110*/  FSEL R202, R44, -INF , !P6 ;  /* 0xff8000002cca7808 */ /* 0x000fe20007000000 */
[----:B------:R-:W-:Y:S01]  /*10120*/  IMAD.MOV.U32 R44, RZ, RZ, R94 ;  /* 0x000000ffff2c7224 */ /* 0x000fe200078e005e */
[----:B------:R-:W-:Y:S02]  /*10130*/  ISETP.GT.AND P6, PT, R72, R183, PT ;  /* 0x000000b74800720c */ /* 0x000fe40003fc4270 */
[----:B------:R-:W-:Y:S01]  /*10140*/  FSEL R165, R46, -INF , !P5 ;  /* 0xff8000002ea57808 */ /* 0x000fe20006800000 */
[----:B------:R-:W-:Y:S01]  /*10150*/  IMAD.U32 R46, RZ, RZ, UR21 ;  /* 0x00000015ff2e7e24 */ /* 0x000fe2000f8e00ff */
[----:B------:R-:W-:Y:S01]  /*10160*/  FSEL R198, R40, -INF , !P4 ;  /* 0xff80000028c67808 */ /* 0x000fe20006000000 */
[----:B------:R-:W-:Y:S01]  /*10170*/  IMAD.U32 R40, RZ, RZ, UR21 ;  /* 0x00000015ff287e24 */ /* 0x000fe2000f8e00ff */
[----:B------:R-:W-:Y:S01]  /*10180*/  FSEL R200, R41, -INF , !P2 ;  /* 0xff80000029c87808 */ /* 0x000fe20005000000 */
[--C-:B------:R-:W-:Y:S01]  /*10190*/  IMAD R46, R46, 0x80, R252.reuse ;  /* 0x000000802e2e7824 */ /* 0x100fe200078e02fc */
[----:B------:R-:W-:Y:S01]  /*101a0*/  FSEL R125, R42, -INF , !P3 ;  /* 0xff8000002a7d7808 */ /* 0x000fe20005800000 */
[----:B------:R-:W-:Y:S01]  /*101b0*/  IMAD.MOV.U32 R41, RZ, RZ, R97 ;  /* 0x000000ffff297224 */ /* 0x000fe200078e0061 */
[----:B------:R-:W-:Y:S01]  /*101c0*/  ISETP.GT.AND P5, PT, R72, R95, PT ;  /* 0x0000005f4800720c */ /* 0x000fe20003fa4270 */
[----:B------:R-:W-:Y:S01]  /*101d0*/  VIADD R46, R46, 0xffffff00 ;  /* 0xffffff002e2e7836 */ /* 0x000fe20000000000 */
[----:B------:R-:W-:Y:S01]  /*101e0*/  ISETP.GT.AND P4, PT, R72, R93, PT ;  /* 0x0000005d4800720c */ /* 0x000fe20003f84270 */
[----:B------:R-:W-:Y:S01]  /*101f0*/  IMAD R40, R40, 0x80, R252 ;  /* 0x0000008028287824 */ /* 0x000fe200078e02fc */
[----:B------:R-:W-:-:S02]  /*10200*/  ISETP.GT.AND P2, PT, R72, R87, PT ;  /* 0x000000574800720c */ /* 0x000fc40003f44270 */
[----:B------:R-:W-:Y:S01]  /*10210*/  ISETP.GT.AND P3, PT, R72, R85, PT ;  /* 0x000000554800720c */ /* 0x000fe20003f64270 */
[----:B------:R-:W-:Y:S01]  /*10220*/  VIADD R40, R40, 0xffffff01 ;  /* 0xffffff0128287836 */ /* 0x000fe20000000000 */
        /* <DEDUP_REMOVED lines=21> */
[----:B------:R-:W-:Y:S02]  /*10380*/  ISETP.GE.AND P6, PT, R46, R232, PT ;  /* 0x000000e82e00720c */ /* 0x000fe40003fc6270 */
[----:B------:R-:W-:-:S02]  /*10390*/  FSEL R122, R4, -INF , !P2 ;  /* 0xff800000047a7808 */ /* 0x000fc40005000000 */
[----:B------:R-:W-:Y:S01]  /*103a0*/  FSEL R33, R41, -INF , !P6 ;  /* 0xff80000029217808 */ /* 0x000fe20007000000 */
[----:B------:R-:W-:Y:S01]  /*103b0*/  IMAD.U32 R41, RZ, RZ, UR21 ;  /* 0x00000015ff297e24 */ /* 0x000fe2000f8e00ff */
[----:B------:R-:W-:Y:S02]  /*103c0*/  ISETP.GT.AND P2, PT, R64, R46, PT ;  /* 0x0000002e4000720c */ /* 0x000fe40003f44270 */
[----:B------:R-:W-:Y:S01]  /*103d0*/  FSEL R21, R21, -INF , !P5 ;  /* 0xff80000015157808 */ /* 0x000fe20006800000 */
[----:B------:R-:W-:Y:S01]  /*103e0*/  IMAD R41, R41, 0x80, R252 ;  /* 0x0000008029297824 */ /* 0x000fe200078e02fc */
[C---:B------:R-:W-:Y:S02]  /*103f0*/  ISETP.GE.AND P5, PT, R46.reuse, R231, PT ;  /* 0x000000e72e00720c */ /* 0x040fe40003fa6270 */
[----:B------:R-:W-:Y:S01]  /*10400*/  FSEL R13, R241, -INF , !P4 ;  /* 0xff800000f10d7808 */ /* 0x000fe20006000000 */
[----:B------:R-:W-:Y:S01]  /*10410*/  VIADD R41, R41, 0xffffff08 ;  /* 0xffffff0829297836 */ /* 0x000fe20000000000 */
[----:B------:R-:W-:Y:S01]  /*10420*/  ISETP.GE.AND P4, PT, R46, R230, PT ;  /* 0x000000e62e00720c */ /* 0x000fe20003f86270 */
[----:B------:R-:W-:Y:S01]  /*10430*/  IMAD.MOV.U32 R46, RZ, RZ, R121 ;  /* 0x000000ffff2e7224 */ /* 0x000fe200078e0079 */
[----:B------:R-:W-:-:S02]  /*10440*/  FSEL R16, R70, -INF , !P2 ;  /* 0xff80000046107808 */ /* 0x000fc40005000000 */
[----:B------:R-:W-:Y:S02]  /*10450*/  FSEL R121, R8, -INF , !P3 ;  /* 0xff80000008797808 */ /* 0x000fe40005800000 */
[----:B------:R-:W-:Y:S02]  /*10460*/  ISETP.GE.AND P3, PT, R40, R232, PT ;  /* 0x000000e82800720c */ /* 0x000fe40003f66270 */
[----:B------:R-:W-:Y:S02]  /*10470*/  FSEL R66, R66, -INF , !P5 ;  /* 0xff80000042427808 */ /* 0x000fe40006800000 */
[C---:B------:R-:W-:Y:S02]  /*10480*/  ISETP.GE.AND P6, PT, R40.reuse, R231, PT ;  /* 0x000000e72800720c */ /* 0x040fe40003fc6270 */
[----:B------:R-:W-:Y:S02]  /*10490*/  ISETP.GE.AND P5, PT, R40, R230, PT ;  /* 0x000000e62800720c */ /* 0x000fe40003fa6270 */
[----:B------:R-:W-:Y:S01]  /*104a0*/  ISETP.GT.AND P2, PT, R64, R40, PT ;  /* 0x000000284000720c */ /* 0x000fe20003f44270 */
[----:B------:R-:W-:Y:S01]  /*104b0*/  IMAD.U32 R40, RZ, RZ, UR21 ;  /* 0x00000015ff287e24 */ /* 0x000fe2000f8e00ff */
[----:B------:R-:W-:-:S02]  /*104c0*/  FSEL R16, R16, -INF , !P4 ;  /* 0xff80000010107808 */ /* 0x000fc40006000000 */
[----:B------:R-:W-:Y:S01]  /*104d0*/  ISETP.GE.AND P4, PT, R41, R232, PT ;  /* 0x000000e82900720c */ /* 0x000fe20003f86270 */
[--C-:B------:R-:W-:Y:S01]  /*104e0*/  IMAD R40, R40, 0x80, R252.reuse ;  /* 0x0000008028287824 */ /* 0x100fe200078e02fc */
[----:B------:R-:W-:Y:S02]  /*104f0*/  FSEL R29, R60, -INF , !P3 ;  /* 0xff8000003c1d7808 */ /* 0x000fe40005800000 */
[----:B------:R-:W-:Y:S01]  /*10500*/  FSEL R60, R43, -INF , !P6 ;  /* 0xff8000002b3c7808 */ /* 0x000fe20007000000 */
[----:B------:R-:W-:Y:S01]  /*10510*/  VIADD R40, R40, 0xffffff09 ;  /* 0xffffff0928287836 */ /* 0x000fe20000000000 */
[----:B------:R-:W-:Y:S01]  /*10520*/  FSEL R43, R44, -INF , !P4 ;  /* 0xff8000002c2b7808 */ /* 0x000fe20006000000 */
[----:B------:R-:W-:Y:S01]  /*10530*/  IMAD.U32 R44, RZ, RZ, UR21 ;  /* 0x00000015ff2c7e24 */ /* 0x000fe2000f8e00ff */
[----:B------:R-:W-:Y:S02]  /*10540*/  ISETP.GE.AND P3, PT, R41, R231, PT ;  /* 0x000000e72900720c */ /* 0x000fe40003f66270 */
[----:B------:R-:W-:Y:S01]  /*10550*/  FSEL R4, R71, -INF , !P2 ;  /* 0xff80000047047808 */ /* 0x000fe20005000000 */
[----:B------:R-:W-:Y:S01]  /*10560*/  IMAD R44, R44, 0x80, R252 ;  /* 0x000000802c2c7824 */ /* 0x000fe200078e02fc */
[----:B------:R-:W-:-:S02]  /*10570*/  ISETP.GT.AND P2, PT, R64, R41, PT ;  /* 0x000000294000720c */ /* 0x000fc40003f44270 */
[----:B------:R-:W-:Y:S01]  /*10580*/  ISETP.GE.AND P4, PT, R40, R231, PT ;  /* 0x000000e72800720c */ /* 0x000fe20003f86270 */
[----:B------:R-:W-:Y:S01]  /*10590*/  VIADD R44, R44, 0xffffff10 ;  /* 0xffffff102c2c7836 */ /* 0x000fe20000000000 */
[----:B------:R-:W-:Y:S02]  /*105a0*/  FSEL R4, R4, -INF , !P5 ;  /* 0xff80000004047808 */ /* 0x000fe40006800000 */
[----:B------:R-:W-:Y:S02]  /*105b0*/  FSEL R24, R109, -INF , !P3 ;  /* 0xff8000006d187808 */ /* 0x000fe40005800000 */
[----:B------:R-:W-:Y:S02]  /*105c0*/  ISETP.GE.AND P6, PT, R41, R230, PT ;  /* 0x000000e62900720c */ /* 0x000fe40003fc6270 */
[----:B------:R-:W-:Y:S02]  /*105d0*/  ISETP.GE.AND P5, PT, R40, R232, PT ;  /* 0x000000e82800720c */ /* 0x000fe40003fa6270 */
[----:B------:R-:W-:-:S02]  /*105e0*/  FSEL R12, R68, -INF , !P2 ;  /* 0xff800000440c7808 */ /* 0x000fc40005000000 */
[C---:B------:R-:W-:Y:S02]  /*105f0*/  ISETP.GT.AND P3, PT, R64.reuse, R40, PT ;  /* 0x000000284000720c */ /* 0x040fe40003f64270 */
[----:B------:R-:W-:Y:S02]  /*10600*/  FSEL R20, R103, -INF , !P4 ;  /* 0xff80000067147808 */ /* 0x000fe40006000000 */
[----:B------:R-:W-:Y:S02]  /*10610*/  ISETP.GT.AND P4, PT, R64, R44, PT ;  /* 0x0000002c4000720c */ /* 0x000fe40003f84270 */
[----:B------:R-:W-:Y:S02]  /*10620*/  FSEL R12, R12, -INF , !P6 ;  /* 0xff8000000c0c7808 */ /* 0x000fe40007000000 */
[----:B------:R-:W-:Y:S02]  /*10630*/  FSEL R41, R46, -INF , !P5 ;  /* 0xff8000002e297808 */ /* 0x000fe40006800000 */
[----:B------:R-:W-:-:S02]  /*10640*/  FSEL R8, R65, -INF , !P3 ;  /* 0xff80000041087808 */ /* 0x000fc40005800000 */
[C---:B------:R-:W-:Y:S02]  /*10650*/  ISETP.GE.AND P6, PT, R44.reuse, R232, PT ;  /* 0x000000e82c00720c */ /* 0x040fe40003fc6270 */
[C---:B------:R-:W-:Y:S02]  /*10660*/  ISETP.GE.AND P5, PT, R44.reuse, R231, PT ;  /* 0x000000e72c00720c */ /* 0x040fe40003fa6270 */
[-C--:B------:R-:W-:Y:S02]  /*10670*/  ISETP.GE.AND P3, PT, R44, R230.reuse, PT ;  /* 0x000000e62c00720c */ /* 0x080fe40003f66270 */
[----:B------:R-:W-:Y:S02]  /*10680*/  FSEL R44, R124, -INF , !P4 ;  /* 0xff8000007c2c7808 */ /* 0x000fe40006000000 */
[----:B------:R-:W-:Y:S02]  /*10690*/  ISETP.GE.AND P4, PT, R239, R230, PT ;  /* 0x000000e6ef00720c */ /* 0x000fe40003f86270 */
[----:B------:R-:W-:-:S02]  /*106a0*/  FSEL R44, R44, -INF , !P3 ;  /* 0xff8000002c2c7808 */ /* 0x000fc40005800000 */
[----:B------:R-:W-:Y:S02]  /*106b0*/  ISETP.GT.AND P3, PT, R64, R239, PT ;  /* 0x000000ef4000720c */ /* 0x000fe40003f64270 */
[-C--:B------:R-:W-:Y:S02]  /*106c0*/  ISETP.GE.AND P2, PT, R40, R230.reuse, PT ;  /* 0x000000e62800720c */ /* 0x080fe40003f46270 */
[----:B------:R-:W-:Y:S02]  /*106d0*/  FSEL R69, R69, -INF , !P3 ;  /* 0xff80000045457808 */ /* 0x000fe40005800000 */
[----:B------:R-:W-:Y:S02]  /*106e0*/  ISETP.GE.AND P3, PT, R237, R230, PT ;  /* 0x000000e6ed00720c */ /* 0x000fe40003f66270 */
[----:B------:R-:W-:Y:S02]  /*106f0*/  FSEL R71, R69, -INF , !P4 ;  /* 0xff80000045477808 */ /* 0x000fe40006000000 */
[----:B------:R-:W-:-:S02]  /*10700*/  ISETP.GT.AND P4, PT, R64, R237, PT ;  /* 0x000000ed4000720c */ /* 0x000fc40003f84270 */
[----:B------:R-:W-:Y:S02]  /*10710*/  FSEL R8, R8, -INF , !P2 ;  /* 0xff80000008087808 */ /* 0x000fe40005000000 */
        /* <DEDUP_REMOVED lines=9> */
[----:B------:R-:W-:Y:S02]  /*107b0*/  ISETP.GE.AND P4, PT, R105, R230, PT ;  /* 0x000000e66900720c */ /* 0x000fe40003f86270 */
[----:B------:R-:W-:-:S02]  /*107c0*/  FSEL R62, R62, -INF , !P3 ;  /* 0xff8000003e3e7808 */ /* 0x000fc40005800000 */
[C---:B------:R-:W-:Y:S02]  /*107d0*/  ISETP.GE.AND P2, PT, R237.reuse, R233, PT ;  /* 0x000000e9ed00720c */ /* 0x040fe40003f46270 */
[----:B------:R-:W-:Y:S02]  /*107e0*/  FSEL R42, R112, -INF , !P5 ;  /* 0xff800000702a7808 */ /* 0x000fe40006800000 */
[C---:B------:R-:W-:Y:S02]  /*107f0*/  ISETP.GE.AND P5, PT, R237.reuse, R231, PT ;  /* 0x000000e7ed00720c */ /* 0x040fe40003fa6270 */
[----:B------:R-:W-:Y:S02]  /*10800*/  FSEL R91, R166, -INF , !P6 ;  /* 0xff800000a65b7808 */ /* 0x000fe40007000000 */
[----:B------:R-:W-:Y:S02]  /*10810*/  FSEL R62, R62, -INF , !P4 ;  /* 0xff8000003e3e7808 */ /* 0x000fe40006000000 */
[----:B------:R-:W-:-:S02]  /*10820*/  ISETP.GE.AND P6, PT, R237, R232, PT ;  /* 0x000000e8ed00720c */ /* 0x000fc40003fc6270 */
[----:B------:R-:W-:Y:S02]  /*10830*/  FSEL R166, R222, -INF , !P2 ;  /* 0xff800000dea67808 */ /* 0x000fe40005000000 */
[----:B------:R-:W-:Y:S02]  /*10840*/  ISETP.GT.AND P4, PT, R64, R89, PT ;  /* 0x000000594000720c */ /* 0x000fe40003f84270 */
[----:B------:R-:W-:Y:S02]  /*10850*/  ISETP.GE.AND P2, PT, R105, R233, PT ;  /* 0x000000e96900720c */ /* 0x000fe40003f46270 */
[----:B------:R-:W-:Y:S02]  /*10860*/  FSEL R40, R111, -INF , !P5 ;  /* 0xff8000006f287808 */ /* 0x000fe40006800000 */
[----:B------:R-:W-:Y:S02]  /*10870*/  ISETP.GE.AND P5, PT, R105, R231, PT ;  /* 0x000000e76900720c */ /* 0x000fe40003fa6270 */
[----:B------:R-:W-:-:S02]  /*10880*/  FSEL R69, R243, -INF , !P6 ;  /* 0xff800000f3457808 */ /* 0x000fc40007000000 */
[----:B------:R-:W-:Y:S02]  /*10890*/  ISETP.GE.AND P3, PT, R89, R230, PT ;  /* 0x000000e65900720c */ /* 0x000fe40003f66270 */
[----:B------:R-:W-:Y:S02]  /*108a0*/  FSEL R54, R54, -INF , !P4 ;  /* 0xff80000036367808 */ /* 0x000fe40006000000 */
[----:B------:R-:W-:Y:S02]  /*108b0*/  ISETP.GE.AND P6, PT, R105, R232, PT ;  /* 0x000000e86900720c */ /* 0x000fe40003fc6270 */
[----:B------:R-:W-:Y:S02]  /*108c0*/  FSEL R68, R196, -INF , !P2 ;  /* 0xff800000c4447808 */ /* 0x000fe40005000000 */
[----:B------:R-:W-:Y:S02]  /*108d0*/  ISETP.GE.AND P2, PT, R89, R233, PT ;  /* 0x000000e95900720c */ /* 0x000fe40003f46270 */
[----:B------:R-:W-:-:S02]  /*108e0*/  FSEL R46, R110, -INF , !P5 ;  /* 0xff8000006e2e7808 */ /* 0x000fc40006800000 */
[C---:B------:R-:W-:Y:S02]  /*108f0*/  ISETP.GE.AND P5, PT, R89.reuse, R231, PT ;  /* 0x000000e75900720c */ /* 0x040fe40003fa6270 */
[----:B------:R-:W-:Y:S02]  /*10900*/  FSEL R112, R54, -INF , !P3 ;  /* 0xff80000036707808 */ /* 0x000fe40005800000 */
[----:B------:R-:W-:Y:S02]  /*10910*/  FSEL R105, R130, -INF , !P6 ;  /* 0xff80000082697808 */ /* 0x000fe40007000000 */
[----:B------:R-:W-:Y:S02]  /*10920*/  ISETP.GT.AND P3, PT, R64, R203, PT ;  /* 0x000000cb4000720c */ /* 0x000fe40003f64270 */
[----:B------:R-:W-:Y:S02]  /*10930*/  ISETP.GE.AND P6, PT, R89, R232, PT ;  /* 0x000000e85900720c */ /* 0x000fe40003fc6270 */
[----:B------:R-:W-:-:S02]  /*10940*/  FSEL R110, R98, -INF , !P2 ;  /* 0xff800000626e7808 */ /* 0x000fc40005000000 */
[C---:B------:R-:W-:Y:S02]  /*10950*/  ISETP.GE.AND P2, PT, R203.reuse, R233, PT ;  /* 0x000000e9cb00720c */ /* 0x040fe40003f46270 */
[----:B------:R-:W-:Y:S02]  /*10960*/  FSEL R89, R216, -INF , !P5 ;  /* 0xff800000d8597808 */ /* 0x000fe40006800000 */
[C---:B------:R-:W-:Y:S02]  /*10970*/  ISETP.GE.AND P5, PT, R203.reuse, R231, PT ;  /* 0x000000e7cb00720c */ /* 0x040fe40003fa6270 */
[----:B------:R-:W-:Y:S02]  /*10980*/  ISETP.GE.AND P4, PT, R203, R230, PT ;  /* 0x000000e6cb00720c */ /* 0x000fe40003f86270 */
[----:B------:R-:W-:Y:S02]  /*10990*/  FSEL R55, R55, -INF , !P3 ;  /* 0xff80000037377808 */ /* 0x000fe40005800000 */
[----:B------:R-:W-:-:S02]  /*109a0*/  FSEL R130, R92, -INF , !P2 ;  /* 0xff8000005c827808 */ /* 0x000fc40005000000 */
[----:B------:R-:W-:Y:S02]  /*109b0*/  FSEL R92, R106, -INF , !P5 ;  /* 0xff8000006a5c7808 */ /* 0x000fe40006800000 */
[----:B------:R-:W-:Y:S02]  /*109c0*/  FSEL R106, R55, -INF , !P4 ;  /* 0xff800000376a7808 */ /* 0x000fe40006000000 */
[----:B------:R-:W-:Y:S02]  /*109d0*/  ISETP.GT.AND P4, PT, R64, R107, PT ;  /* 0x0000006b4000720c */ /* 0x000fe40003f84270 */
[----:B------:R-:W-:Y:S02]  /*109e0*/  ISETP.GE.AND P5, PT, R107, R231, PT ;  /* 0x000000e76b00720c */ /* 0x000fe40003fa6270 */
[----:B------:R-:W-:Y:S02]  /*109f0*/  FSEL R111, R127, -INF , !P6 ;  /* 0xff8000007f6f7808 */ /* 0x000fe40007000000 */
[----:B------:R-:W-:-:S02]  /*10a00*/  ISETP.GE.AND P3, PT, R107, R230, PT ;  /* 0x000000e66b00720c */ /* 0x000fc40003f66270 */
[----:B------:R-:W-:Y:S02]  /*10a10*/  FSEL R54, R53, -INF , !P4 ;  /* 0xff80000035367808 */ /* 0x000fe40006000000 */
[----:B------:R-:W-:Y:S02]  /*10a20*/  ISETP.GE.AND P6, PT, R203, R232, PT ;  /* 0x000000e8cb00720c */ /* 0x000fe40003fc6270 */
[----:B------:R-:W-:Y:S02]  /*10a30*/  FSEL R53, R102, -INF , !P5 ;  /* 0xff80000066357808 */ /* 0x000fe40006800000 */
[----:B------:R-:W-:Y:S02]  /*10a40*/  FSEL R102, R54, -INF , !P3 ;  /* 0xff80000036667808 */ /* 0x000fe40005800000 */
[----:B------:R-:W-:Y:S02]  /*10a50*/  FSEL R129, R129, -INF , !P6 ;  /* 0xff80000081817808 */ /* 0x000fe40007000000 */
[----:B------:R-:W-:-:S02]  /*10a60*/  ISETP.GT.AND P3, PT, R64, R201, PT ;  /* 0x000000c94000720c */ /* 0x000fc40003f64270 */
[C---:B------:R-:W-:Y:S02]  /*10a70*/  ISETP.GE.AND P6, PT, R107.reuse, R232, PT ;  /* 0x000000e86b00720c */ /* 0x040fe40003fc6270 */
[----:B------:R-:W-:Y:S02]  /*10a80*/  ISETP.GE.AND P2, PT, R107, R233, PT ;  /* 0x000000e96b00720c */ /* 0x000fe40003f46270 */
[C---:B------:R-:W-:Y:S02]  /*10a90*/  ISETP.GE.AND P4, PT, R201.reuse, R230, PT ;  /* 0x000000e6c900720c */ /* 0x040fe40003f86270 */
        /* <DEDUP_REMOVED lines=11> */
[----:B------:R-:W-:Y:S02]  /*10b50*/  FSEL R59, R202, -INF , !P5 ;  /* 0xff800000ca3b7808 */ /* 0x000fe40006800000 */
[----:B------:R-:W-:Y:S01]  /*10b60*/  FSEL R202, R70, -INF , !P3 ;  /* 0xff80000046ca7808 */ /* 0x000fe20005800000 */
[C---:B------:R-:W-:Y:S01]  /*10b70*/  IMAD.IADD R70, R39.reuse, 0x1, -R119 ;  /* 0x0000000127467824 */ /* 0x040fe200078e0a77 */
[----:B------:R-:W-:Y:S01]  /*10b80*/  ISETP.GT.AND P3, PT, R64, R197, PT ;  /* 0x000000c54000720c */ /* 0x000fe20003f64270 */
[----:B------:R-:W-:Y:S01]  /*10b90*/  IMAD.IADD R39, R39, 0x1, -R45 ;  /* 0x0000000127277824 */ /* 0x000fe200078e0a2d */
[----:B------:R-:W-:-:S02]  /*10ba0*/  ISETP.GE.AND P4, PT, R197, R230, PT ;  /* 0x000000e6c500720c */ /* 0x000fc40003f86270 */
[----:B------:R-:W-:Y:S02]  /*10bb0*/  FSEL R196, R57, -INF , !P3 ;  /* 0xff80000039c47808 */ /* 0x000fe40005800000 */
[----:B------:R-:W-:Y:S02]  /*10bc0*/  ISETP.GE.AND P3, PT, R195, R230, PT ;  /* 0x000000e6c300720c */ /* 0x000fe40003f66270 */
[----:B------:R-:W-:Y:S02]  /*10bd0*/  FSEL R196, R196, -INF , !P4 ;  /* 0xff800000c4c47808 */ /* 0x000fe40006000000 */
[----:B------:R-:W-:Y:S02]  /*10be0*/  ISETP.GT.AND P4, PT, R64, R195, PT ;  /* 0x000000c34000720c */ /* 0x000fe40003f84270 */
[----:B------:R-:W-:Y:S02]  /*10bf0*/  IABS R70, R70 ;  /* 0x0000004600467213 */ /* 0x000fe40000000000 */
[----:B------:R-:W-:-:S02]  /*10c00*/  FSEL R58, R58, -INF , !P4 ;  /* 0xff8000003a3a7808 */ /* 0x000fc40006000000 */
[----:B------:R-:W-:Y:S02]  /*10c10*/  ISETP.GE.AND P4, PT, R187, R230, PT ;  /* 0x000000e6bb00720c */ /* 0x000fe40003f86270 */
[----:B------:R-:W-:Y:S02]  /*10c20*/  FSEL R58, R58, -INF , !P3 ;  /* 0xff8000003a3a7808 */ /* 0x000fe40005800000 */
[----:B------:R-:W-:Y:S02]  /*10c30*/  ISETP.GT.AND P3, PT, R64, R187, PT ;  /* 0x000000bb4000720c */ /* 0x000fe40003f64270 */
[----:B------:R-:W-:Y:S02]  /*10c40*/  I2FP.F32.S32 R70, R70 ;  /* 0x0000004600467245 */ /* 0x000fe40000201400 */
[----:B------:R-:W-:Y:S02]  /*10c50*/  FSEL R56, R56, -INF , !P3 ;  /* 0xff80000038387808 */ /* 0x000fe40005800000 */
[----:B------:R-:W-:Y:S01]  /*10c60*/  ISETP.GE.AND P3, PT, R185, R230, PT ;  /* 0x000000e6b900720c */ /* 0x000fe20003f66270 */
[----:B------:R-:W-:Y:S01]  /*10c70*/  FFMA.FTZ R35, R70, -UR6, R35 ;  /* 0x8000000646237c23 */ /* 0x000fe20008010023 */
[----:B------:R-:W-:-:S02]  /*10c80*/  FSEL R56, R56, -INF , !P4 ;  /* 0xff80000038387808 */ /* 0x000fc40006000000 */
[----:B------:R-:W-:Y:S02]  /*10c90*/  ISETP.GT.AND P4, PT, R64, R185, PT ;  /* 0x000000b94000720c */ /* 0x000fe40003f84270 */
[----:B------:R-:W-:Y:S02]  /*10ca0*/  I2FP.F32.S32 R117, R117 ;  /* 0x0000007500757245 */ /* 0x000fe40000201400 */
[----:B------:R-:W-:Y:S02]  /*10cb0*/  FSEL R100, R100, -INF , !P4 ;  /* 0xff80000064647808 */ /* 0x000fe40006000000 */
[----:B------:R-:W-:Y:S01]  /*10cc0*/  ISETP.GE.AND P4, PT, R183, R230, PT ;  /* 0x000000e6b700720c */ /* 0x000fe20003f86270 */
[----:B------:R-:W-:Y:S01]  /*10cd0*/  FFMA.FTZ R30, R117, -UR6, R30 ;  /* 0x80000006751e7c23 */ /* 0x000fe2000801001e */
[----:B------:R-:W-:Y:S02]  /*10ce0*/  FSEL R212, R100, -INF , !P3 ;  /* 0xff80000064d47808 */ /* 0x000fe40005800000 */
[----:B------:R-:W-:-:S02]  /*10cf0*/  ISETP.GT.AND P3, PT, R64, R183, PT ;  /* 0x000000b74000720c */ /* 0x000fc40003f64270 */
[----:B------:R-:W-:Y:S02]  /*10d00*/  FSEL R108, R108, -INF , !P2 ;  /* 0xff8000006c6c7808 */ /* 0x000fe40005000000 */
[----:B------:R-:W-:Y:S02]  /*10d10*/  FSEL R35, R35, -INF , !P3 ;  /* 0xff80000023237808 */ /* 0x000fe40005800000 */
[----:B------:R-:W-:Y:S02]  /*10d20*/  ISETP.GE.AND P2, PT, R201, R233, PT ;  /* 0x000000e9c900720c */ /* 0x000fe40003f46270 */
[----:B------:R-:W-:Y:S02]  /*10d30*/  FSEL R214, R35, -INF , !P4 ;  /* 0xff80000023d67808 */ /* 0x000fe40006000000 */
[----:B------:R-:W-:Y:S02]  /*10d40*/  ISETP.GT.AND P4, PT, R64, R95, PT ;  /* 0x0000005f4000720c */ /* 0x000fe40003f84270 */
[----:B------:R-:W-:-:S02]  /*10d50*/  FSEL R54, R90, -INF , !P2 ;  /* 0xff8000005a367808 */ /* 0x000fc40005000000 */
[----:B------:R-:W-:Y:S02]  /*10d60*/  IABS R113, R113 ;  /* 0x0000007100717213 */ /* 0x000fe40000000000 */
[C---:B------:R-:W-:Y:S02]  /*10d70*/  ISETP.GE.AND P2, PT, R199.reuse, R233, PT ;  /* 0x000000e9c700720c */ /* 0x040fe40003f46270 */
[----:B------:R-:W-:Y:S02]  /*10d80*/  ISETP.GE.AND P6, PT, R199, R232, PT ;  /* 0x000000e8c700720c */ /* 0x000fe40003fc6270 */
[----:B------:R-:W-:Y:S02]  /*10d90*/  FSEL R216, R30, -INF , !P4 ;  /* 0xff8000001ed87808 */ /* 0x000fe40006000000 */
[----:B------:R-:W-:Y:S02]  /*10da0*/  I2FP.F32.S32 R30, R113 ;  /* 0x00000071001e7245 */ /* 0x000fe40000201400 */
[----:B------:R-:W-:-:S02]  /*10db0*/  FSEL R235, R235, -INF , !P2 ;  /* 0xff800000ebeb7808 */ /* 0x000fc40005000000 */
[----:B------:R-:W-:Y:S01]  /*10dc0*/  FSEL R213, R213, -INF , !P6 ;  /* 0xff800000d5d57808 */ /* 0x000fe20007000000 */
[----:B------:R-:W-:Y:S01]  /*10dd0*/  FFMA.FTZ R30, R30, -UR6, R31 ;  /* 0x800000061e1e7c23 */ /* 0x000fe2000801001f */
[----:B------:R-:W-:Y:S02]  /*10de0*/  ISETP.GE.AND P3, PT, R95, R230, PT ;  /* 0x000000e65f00720c */ /* 0x000fe40003f66270 */
[C---:B------:R-:W-:Y:S02]  /*10df0*/  ISETP.GE.AND P2, PT, R197.reuse, R233, PT ;  /* 0x000000e9c500720c */ /* 0x040fe40003f46270 */
[C---:B------:R-:W-:Y:S02]  /*10e00*/  ISETP.GE.AND P6, PT, R197.reuse, R232, PT ;  /* 0x000000e8c500720c */ /* 0x040fe40003fc6270 */
[----:B------:R-:W-:Y:S02]  /*10e10*/  ISETP.GE.AND P5, PT, R197, R231, PT ;  /* 0x000000e7c500720c */ /* 0x000fe40003fa6270 */
[----:B------:R-:W-:-:S02]  /*10e20*/  FSEL R216, R216, -INF , !P3 ;  /* 0xff800000d8d87808 */ /* 0x000fc40005800000 */
[----:B------:R-:W-:Y:S02]  /*10e30*/  FSEL R206, R206, -INF , !P2 ;  /* 0xff800000cece7808 */ /* 0x000fe40005000000 */
[----:B------:R-:W-:Y:S02]  /*10e40*/  FSEL R207, R207, -INF , !P6 ;  /* 0xff800000cfcf7808 */ /* 0x000fe40007000000 */
[----:B------:R-:W-:Y:S02]  /*10e50*/  FSEL R57, R165, -INF , !P5 ;  /* 0xff800000a5397808 */ /* 0x000fe40006800000 */
[----:B------:R-:W-:Y:S02]  /*10e60*/  ISETP.GT.AND P3, PT, R64, R93, PT ;  /* 0x0000005d4000720c */ /* 0x000fe40003f64270 */
[----:B------:R-:W-:Y:S02]  /*10e70*/  IABS R115, R115 ;  /* 0x0000007300737213 */ /* 0x000fe40000000000 */
[----:B------:R-:W-:-:S02]  /*10e80*/  ISETP.GE.AND P2, PT, R195, R233, PT ;  /* 0x000000e9c300720c */ /* 0x000fc40003f46270 */
[C---:B------:R-:W-:Y:S02]  /*10e90*/  ISETP.GE.AND P6, PT, R195.reuse, R232, PT ;  /* 0x000000e8c300720c */ /* 0x040fe40003fc6270 */
[----:B------:R-:W-:Y:S02]  /*10ea0*/  ISETP.GE.AND P5, PT, R195, R231, PT ;  /* 0x000000e7c300720c */ /* 0x000fe40003fa6270 */
[----:B------:R-:W-:Y:S02]  /*10eb0*/  ISETP.GE.AND P4, PT, R93, R230, PT ;  /* 0x000000e65d00720c */ /* 0x000fe40003f86270 */
[----:B------:R-:W-:Y:S02]  /*10ec0*/  FSEL R30, R30, -INF , !P3 ;  /* 0xff8000001e1e7808 */ /* 0x000fe40005800000 */
[----:B------:R-:W-:Y:S02]  /*10ed0*/  I2FP.F32.S32 R115, R115 ;  /* 0x0000007300737245 */ /* 0x000fe40000201400 */
[----:B------:R-:W-:-:S02]  /*10ee0*/  FSEL R205, R205, -INF , !P2 ;  /* 0xff800000cdcd7808 */ /* 0x000fc40005000000 */
[----:B------:R-:W-:Y:S01]  /*10ef0*/  FSEL R217, R217, -INF , !P6 ;  /* 0xff800000d9d97808 */ /* 0x000fe20007000000 */
[----:B------:R-:W-:Y:S01]  /*10f00*/  FFMA.FTZ R26, R115, -UR6, R26 ;  /* 0x80000006731a7c23 */ /* 0x000fe2000801001a */
[----:B------:R-:W-:Y:S02]  /*10f10*/  FSEL R198, R198, -INF , !P5 ;  /* 0xff800000c6c67808 */ /* 0x000fe40006800000 */
[C---:B------:R-:W-:Y:S02]  /*10f20*/  ISETP.GE.AND P2, PT, R187.reuse, R233, PT ;  /* 0x000000e9bb00720c */ /* 0x040fe40003f46270 */
[C---:B------:R-:W-:Y:S02]  /*10f30*/  ISETP.GE.AND P6, PT, R187.reuse, R232, PT ;  /* 0x000000e8bb00720c */ /* 0x040fe40003fc6270 */
[----:B------:R-:W-:Y:S02]  /*10f40*/  ISETP.GE.AND P5, PT, R187, R231, PT ;  /* 0x000000e7bb00720c */ /* 0x000fe40003fa6270 */
[----:B------:R-:W-:-:S02]  /*10f50*/  FSEL R222, R30, -INF , !P4 ;  /* 0xff8000001ede7808 */ /* 0x000fc40006000000 */
[----:B------:R-:W-:Y:S02]  /*10f60*/  IABS R30, R101 ;  /* 0x00000065001e7213 */ /* 0x000fe40000000000 */
[----:B------:R-:W-:Y:S02]  /*10f70*/  FSEL R223, R223, -INF , !P2 ;  /* 0xff800000dfdf7808 */ /* 0x000fe40005000000 */
[----:B------:R-:W-:Y:S02]  /*10f80*/  FSEL R215, R215, -INF , !P6 ;  /* 0xff800000d7d77808 */ /* 0x000fe40007000000 */
[----:B------:R-:W-:Y:S02]  /*10f90*/  FSEL R200, R200, -INF , !P5 ;  /* 0xff800000c8c87808 */ /* 0x000fe40006800000 */
[----:B------:R-:W-:Y:S02]  /*10fa0*/  ISETP.GT.AND P4, PT, R64, R87, PT ;  /* 0x000000574000720c */ /* 0x000fe40003f84270 */
[----:B------:R-:W-:-:S02]  /*10fb0*/  ISETP.GE.AND P2, PT, R185, R233, PT ;  /* 0x000000e9b900720c */ /* 0x000fc40003f46270 */
[C---:B------:R-:W-:Y:S02]  /*10fc0*/  ISETP.GE.AND P6, PT, R185.reuse, R232, PT ;  /* 0x000000e8b900720c */ /* 0x040fe40003fc6270 */
[----:B------:R-:W-:Y:S02]  /*10fd0*/  ISETP.GE.AND P5, PT, R185, R231, PT ;  /* 0x000000e7b900720c */ /* 0x000fe40003fa6270 */
[----:B------:R-:W-:Y:S02]  /*10fe0*/  I2FP.F32.S32 R30, R30 ;  /* 0x0000001e001e7245 */ /* 0x000fe40000201400 */
[----:B------:R-:W-:Y:S02]  /*10ff0*/  ISETP.GE.AND P3, PT, R87, R230, PT ;  /* 0x000000e65700720c */ /* 0x000fe40003f66270 */
[----:B------:R-:W-:Y:S01]  /*11000*/  FSEL R26, R26, -INF , !P4 ;  /* 0xff8000001a1a7808 */ /* 0x000fe20006000000 */
[----:B------:R-:W-:Y:S01]  /*11010*/  FFMA.FTZ R27, R30, -UR6, R27 ;  /* 0x800000061e1b7c23 */ /* 0x000fe2000801001b */
[----:B------:R-:W-:-:S02]  /*11020*/  FSEL R188, R188, -INF , !P2 ;  /* 0xff800000bcbc7808 */ /* 0x000fc40005000000 */
[----:B------:R-:W-:Y:S02]  /*11030*/  FSEL R187, R88, -INF , !P6 ;  /* 0xff80000058bb7808 */ /* 0x000fe40007000000 */
[----:B------:R-:W-:Y:S02]  /*11040*/  FSEL R238, R125, -INF , !P5 ;  /* 0xff8000007dee7808 */ /* 0x000fe40006800000 */
[C---:B------:R-:W-:Y:S02]  /*11050*/  ISETP.GE.AND P2, PT, R183.reuse, R233, PT ;  /* 0x000000e9b700720c */ /* 0x040fe40003f46270 */
[C---:B------:R-:W-:Y:S02]  /*11060*/  ISETP.GE.AND P6, PT, R183.reuse, R232, PT ;  /* 0x000000e8b700720c */ /* 0x040fe40003fc6270 */
[----:B------:R-:W-:Y:S02]  /*11070*/  ISETP.GE.AND P5, PT, R183, R231, PT ;  /* 0x000000e7b700720c */ /* 0x000fe40003fa6270 */
[----:B------:R-:W-:-:S02]  /*11080*/  FSEL R98, R26, -INF , !P3 ;  /* 0xff8000001a627808 */ /* 0x000fc40005800000 */
[----:B------:R-:W-:Y:S02]  /*11090*/  IABS R99, R99 ;  /* 0x0000006300637213 */ /* 0x000fe40000000000 */
[----:B------:R-:W-:Y:S02]  /*110a0*/  ISETP.GT.AND P3, PT, R64, R85, PT ;  /* 0x000000554000720c */ /* 0x000fe40003f64270 */
[----:B------:R-:W-:Y:S02]  /*110b0*/  FSEL R189, R189, -INF , !P2 ;  /* 0xff800000bdbd7808 */ /* 0x000fe40005000000 */
[----:B------:R-:W-:Y:S02]  /*110c0*/  FSEL R190, R190, -INF , !P6 ;  /* 0xff800000bebe7808 */ /* 0x000fe40007000000 */
[----:B------:R-:W-:Y:S02]  /*110d0*/  FSEL R240, R118, -INF , !P5 ;  /* 0xff80000076f07808 */ /* 0x000fe40006800000 */
        /* <DEDUP_REMOVED lines=14> */
[----:B------:R-:W-:Y:S02]  /*111c0*/  ISETP.GT.AND P4, PT, R64, R83, PT ;  /* 0x000000534000720c */ /* 0x000fe40003f84270 */
[----:B------:R-:W-:Y:S02]  /*111d0*/  IABS R67, R67 ;  /* 0x0000004300437213 */ /* 0x000fe40000000000 */
[----:B------:R-:W-:Y:S02]  /*111e0*/  FSEL R193, R193, -INF , !P2 ;  /* 0xff800000c1c17808 */ /* 0x000fe40005000000 */
[----:B------:R-:W-:Y:S02]  /*111f0*/  FSEL R194, R194, -INF , !P6 ;  /* 0xff800000c2c27808 */ /* 0x000fe40007000000 */
[----:B------:R-:W-:Y:S02]  /*11200*/  FSEL R236, R236, -INF , !P5 ;  /* 0xff800000ecec7808 */ /* 0x000fe40006800000 */
[----:B------:R-:W-:-:S02]  /*11210*/  ISETP.GE.AND P2, PT, R87, R233, PT ;  /* 0x000000e95700720c */ /* 0x000fc40003f46270 */
[C---:B------:R-:W-:Y:S02]  /*11220*/  ISETP.GE.AND P6, PT, R87.reuse, R232, PT ;  /* 0x000000e85700720c */ /* 0x040fe40003fc6270 */
[----:B------:R-:W-:Y:S02]  /*11230*/  ISETP.GE.AND P5, PT, R87, R231, PT ;  /* 0x000000e75700720c */ /* 0x000fe40003fa6270 */
[----:B------:R-:W-:Y:S02]  /*11240*/  FSEL R118, R22, -INF , !P4 ;  /* 0xff80000016767808 */ /* 0x000fe40006000000 */
[----:B------:R-:W-:Y:S02]  /*11250*/  I2FP.F32.S32 R22, R67 ;  /* 0x0000004300167245 */ /* 0x000fe40000201400 */
[----:B------:R-:W-:Y:S02]  /*11260*/  ISETP.GE.AND P3, PT, R83, R230, PT ;  /* 0x000000e65300720c */ /* 0x000fe40003f66270 */
[----:B------:R-:W-:Y:S01]  /*11270*/  FSEL R125, R76, -INF , !P2 ;  /* 0xff8000004c7d7808 */ /* 0x000fe20005000000 */
[----:B------:R-:W-:Y:S01]  /*11280*/  FFMA.FTZ R22, R22, -UR6, R23 ;  /* 0x8000000616167c23 */ /* 0x000fe20008010017 */
[----:B------:R-:W-:-:S02]  /*11290*/  FSEL R101, R82, -INF , !P6 ;  /* 0xff80000052657808 */ /* 0x000fc40007000000 */
[----:B------:R-:W-:Y:S02]  /*112a0*/  FSEL R128, R128, -INF , !P5 ;  /* 0xff80000080807808 */ /* 0x000fe40006800000 */
[C---:B------:R-:W-:Y:S02]  /*112b0*/  ISETP.GE.AND P2, PT, R85.reuse, R233, PT ;  /* 0x000000e95500720c */ /* 0x040fe40003f46270 */
[C---:B------:R-:W-:Y:S02]  /*112c0*/  ISETP.GE.AND P6, PT, R85.reuse, R232, PT ;  /* 0x000000e85500720c */ /* 0x040fe40003fc6270 */
[----:B------:R-:W-:Y:S02]  /*112d0*/  ISETP.GE.AND P5, PT, R85, R231, PT ;  /* 0x000000e75500720c */ /* 0x000fe40003fa6270 */
[----:B------:R-:W-:Y:S02]  /*112e0*/  FSEL R118, R118, -INF , !P3 ;  /* 0xff80000076767808 */ /* 0x000fe40005800000 */
[----:B------:R-:W-:-:S02]  /*112f0*/  IABS R61, R61 ;  /* 0x0000003d003d7213 */ /* 0x000fc40000000000 */
[----:B------:R-:W-:Y:S02]  /*11300*/  ISETP.GT.AND P3, PT, R64, R81, PT ;  /* 0x000000514000720c */ /* 0x000fe40003f64270 */
[----:B------:R-:W-:Y:S02]  /*11310*/  FSEL R170, R170, -INF , !P2 ;  /* 0xff800000aaaa7808 */ /* 0x000fe40005000000 */
[----:B------:R-:W-:Y:S02]  /*11320*/  FSEL R116, R80, -INF , !P6 ;  /* 0xff80000050747808 */ /* 0x000fe40007000000 */
[----:B------:R-:W-:Y:S02]  /*11330*/  FSEL R115, R86, -INF , !P5 ;  /* 0xff80000056737808 */ /* 0x000fe40006800000 */
[C---:B------:R-:W-:Y:S02]  /*11340*/  ISETP.GE.AND P2, PT, R83.reuse, R233, PT ;  /* 0x000000e95300720c */ /* 0x040fe40003f46270 */
[----:B------:R-:W-:-:S02]  /*11350*/  ISETP.GE.AND P6, PT, R83, R232, PT ;  /* 0x000000e85300720c */ /* 0x000fc40003fc6270 */
[----:B------:R-:W-:Y:S02]  /*11360*/  ISETP.GE.AND P5, PT, R83, R231, PT ;  /* 0x000000e75300720c */ /* 0x000fe40003fa6270 */
[----:B------:R-:W-:Y:S02]  /*11370*/  I2FP.F32.S32 R61, R61 ;  /* 0x0000003d003d7245 */ /* 0x000fe40000201400 */
[----:B------:R-:W-:Y:S02]  /*11380*/  ISETP.GE.AND P4, PT, R81, R230, PT ;  /* 0x000000e65100720c */ /* 0x000fe40003f86270 */
[----:B------:R-:W-:Y:S01]  /*11390*/  FSEL R22, R22, -INF , !P3 ;  /* 0xff80000016167808 */ /* 0x000fe20005800000 */
[----:B------:R-:W-:Y:S01]  /*113a0*/  FFMA.FTZ R18, R61, -UR6, R18 ;  /* 0x800000063d127c23 */ /* 0x000fe20008010012 */
[----:B------:R-:W-:Y:S02]  /*113b0*/  FSEL R169, R169, -INF , !P2 ;  /* 0xff800000a9a97808 */ /* 0x000fe40005000000 */
[----:B------:R-:W-:-:S02]  /*113c0*/  FSEL R119, R74, -INF , !P6 ;  /* 0xff8000004a777808 */ /* 0x000fc40007000000 */
[----:B------:R-:W-:Y:S02]  /*113d0*/  FSEL R117, R84, -INF , !P5 ;  /* 0xff80000054757808 */ /* 0x000fe40006800000 */
[C---:B------:R-:W-:Y:S02]  /*113e0*/  ISETP.GE.AND P2, PT, R81.reuse, R233, PT ;  /* 0x000000e95100720c */ /* 0x040fe40003f46270 */
[C---:B------:R-:W-:Y:S02]  /*113f0*/  ISETP.GE.AND P6, PT, R81.reuse, R232, PT ;  /* 0x000000e85100720c */ /* 0x040fe40003fc6270 */
[----:B------:R-:W-:Y:S02]  /*11400*/  ISETP.GE.AND P5, PT, R81, R231, PT ;  /* 0x000000e75100720c */ /* 0x000fe40003fa6270 */
[----:B------:R-:W-:Y:S02]  /*11410*/  FSEL R120, R22, -INF , !P4 ;  /* 0xff80000016787808 */ /* 0x000fe40006000000 */
[----:B------:R-:W-:-:S02]  /*11420*/  ISETP.GT.AND P4, PT, R64, R75, PT ;  /* 0x0000004b4000720c */ /* 0x000fc40003f84270 */
[----:B------:R-:W-:Y:S02]  /*11430*/  IABS R63, R63 ;  /* 0x0000003f003f7213 */ /* 0x000fe40000000000 */
        /* <DEDUP_REMOVED lines=8> */
[----:B------:R-:W-:Y:S02]  /*114c0*/  I2FP.F32.S32 R18, R63 ;  /* 0x0000003f00127245 */ /* 0x000fe40000201400 */
[----:B------:R-:W-:Y:S02]  /*114d0*/  FSEL R75, R75, -INF , !P3 ;  /* 0xff8000004b4b7808 */ /* 0x000fe40005800000 */
[----:B------:R-:W-:Y:S01]  /*114e0*/  IABS R51, R51 ;  /* 0x0000003300337213 */ /* 0x000fe20000000000 */
[----:B------:R-:W-:Y:S01]  /*114f0*/  FFMA.FTZ R18, R18, -UR6, R19 ;  /* 0x8000000612127c23 */ /* 0x000fe20008010013 */
[----:B------:R-:W-:-:S02]  /*11500*/  ISETP.GT.AND P3, PT, R64, R79, PT ;  /* 0x0000004f4000720c */ /* 0x000fc40003f64270 */
[----:B------:R-:W-:Y:S02]  /*11510*/  I2FP.F32.S32 R51, R51 ;  /* 0x0000003300337245 */ /* 0x000fe40000201400 */
[----:B------:R-:W-:Y:S02]  /*11520*/  ISETP.GE.AND P4, PT, R79, R230, PT ;  /* 0x000000e64f00720c */ /* 0x000fe40003f86270 */
[----:B------:R-:W-:Y:S01]  /*11530*/  FSEL R18, R18, -INF , !P3 ;  /* 0xff80000012127808 */ /* 0x000fe20005800000 */
[----:B------:R-:W-:Y:S01]  /*11540*/  FFMA.FTZ R14, R51, -UR6, R14 ;  /* 0x80000006330e7c23 */ /* 0x000fe2000801000e */
[----:B------:R-:W-:Y:S02]  /*11550*/  IABS R50, R50 ;  /* 0x0000003200327213 */ /* 0x000fe40000000000 */
[----:B------:R-:W-:Y:S02]  /*11560*/  FSEL R76, R18, -INF , !P4 ;  /* 0xff800000124c7808 */ /* 0x000fe40006000000 */
[----:B------:R-:W-:-:S02]  /*11570*/  ISETP.GT.AND P4, PT, R64, R77, PT ;  /* 0x0000004d4000720c */ /* 0x000fc40003f84270 */
[----:B------:R-:W-:Y:S02]  /*11580*/  FSEL R173, R173, -INF , !P2 ;  /* 0xff800000adad7808 */ /* 0x000fe40005000000 */
[----:B------:R-:W-:Y:S02]  /*11590*/  FSEL R123, R123, -INF , !P6 ;  /* 0xff8000007b7b7808 */ /* 0x000fe40007000000 */
[----:B------:R-:W-:Y:S02]  /*115a0*/  FSEL R94, R94, -INF , !P5 ;  /* 0xff8000005e5e7808 */ /* 0x000fe40006800000 */
[C---:B------:R-:W-:Y:S02]  /*115b0*/  ISETP.GE.AND P2, PT, R79.reuse, R233, PT ;  /* 0x000000e94f00720c */ /* 0x040fe40003f46270 */
[C---:B------:R-:W-:Y:S02]  /*115c0*/  ISETP.GE.AND P6, PT, R79.reuse, R232, PT ;  /* 0x000000e84f00720c */ /* 0x040fe40003fc6270 */
[----:B------:R-:W-:-:S02]  /*115d0*/  ISETP.GE.AND P5, PT, R79, R231, PT ;  /* 0x000000e74f00720c */ /* 0x000fc40003fa6270 */
[----:B------:R-:W-:Y:S02]  /*115e0*/  I2FP.F32.S32 R50, R50 ;  /* 0x0000003200327245 */ /* 0x000fe40000201400 */
[----:B------:R-:W-:Y:S02]  /*115f0*/  ISETP.GE.AND P3, PT, R77, R230, PT ;  /* 0x000000e64d00720c */ /* 0x000fe40003f66270 */
[----:B------:R-:W-:Y:S01]  /*11600*/  FSEL R14, R14, -INF , !P4 ;  /* 0xff8000000e0e7808 */ /* 0x000fe20006000000 */
[----:B------:R-:W-:Y:S01]  /*11610*/  FFMA.FTZ R15, R50, -UR6, R15 ;  /* 0x80000006320f7c23 */ /* 0x000fe2000801000f */
[----:B------:R-:W-:Y:S02]  /*11620*/  FSEL R178, R178, -INF , !P2 ;  /* 0xff800000b2b27808 */ /* 0x000fe40005000000 */
[----:B------:R-:W-:Y:S02]  /*11630*/  FSEL R168, R168, -INF , !P6 ;  /* 0xff800000a8a87808 */ /* 0x000fe40007000000 */
[----:B------:R-:W-:-:S02]  /*11640*/  FSEL R97, R97, -INF , !P5 ;  /* 0xff80000061617808 */ /* 0x000fc40006800000 */
[C---:B------:R-:W-:Y:S02]  /*11650*/  ISETP.GE.AND P2, PT, R77.reuse, R233, PT ;  /* 0x000000e94d00720c */ /* 0x040fe40003f46270 */
[C---:B------:R-:W-:Y:S02]  /*11660*/  ISETP.GE.AND P6, PT, R77.reuse, R232, PT ;  /* 0x000000e84d00720c */ /* 0x040fe40003fc6270 */
[----:B------:R-:W-:Y:S02]  /*11670*/  ISETP.GE.AND P5, PT, R77, R231, PT ;  /* 0x000000e74d00720c */ /* 0x000fe40003fa6270 */
[----:B------:R-:W-:Y:S02]  /*11680*/  FSEL R77, R14, -INF , !P3 ;  /* 0xff8000000e4d7808 */ /* 0x000fe40005800000 */
[----:B------:R-:W-:Y:S02]  /*11690*/  IABS R49, R49 ;  /* 0x0000003100317213 */ /* 0x000fe40000000000 */
        /* <DEDUP_REMOVED lines=21> */
[C---:B------:R-:W-:Y:S02]  /*117f0*/  ISETP.GE.AND P2, PT, R25.reuse, R233, PT ;  /* 0x000000e91900720c */ /* 0x040fe40003f46270 */
[C---:B------:R-:W-:Y:S02]  /*11800*/  ISETP.GE.AND P6, PT, R25.reuse, R232, PT ;  /* 0x000000e81900720c */ /* 0x040fe40003fc6270 */
[----:B------:R-:W-:Y:S02]  /*11810*/  ISETP.GE.AND P5, PT, R25, R231, PT ;  /* 0x000000e71900720c */ /* 0x000fe40003fa6270 */
[----:B------:R-:W-:Y:S02]  /*11820*/  FSEL R79, R79, -INF , !P3 ;  /* 0xff8000004f4f7808 */ /* 0x000fe40005800000 */
[----:B------:R-:W-:Y:S02]  /*11830*/  ISETP.GT.AND P3, PT, R64, R17, PT ;  /* 0x000000114000720c */ /* 0x000fe40003f64270 */
        /* <DEDUP_REMOVED lines=18> */
[----:B------:R-:W-:-:S02]  /*11960*/  I2FP.F32.S32 R9, R34 ;  /* 0x0000002200097245 */ /* 0x000fc40000201400 */
[----:B------:R-:W-:Y:S02]  /*11970*/  IABS R39, R39 ;  /* 0x0000002700277213 */ /* 0x000fe40000000000 */
[----:B------:R-:W-:Y:S01]  /*11980*/  FSEL R181, R181, -INF , !P2 ;  /* 0xff800000b5b57808 */ /* 0x000fe20005000000 */
[----:B------:R-:W-:Y:S01]  /*11990*/  FFMA.FTZ R6, R9, -UR6, R6 ;  /* 0x8000000609067c23 */ /* 0x000fe20008010006 */
[----:B------:R-:W-:Y:S02]  /*119a0*/  I2FP.F32.S32 R10, R39 ;  /* 0x00000027000a7245 */ /* 0x000fe40000201400 */
[----:B------:R-:W-:Y:S02]  /*119b0*/  ISETP.GT.AND P2, PT, R64, R5, PT ;  /* 0x000000054000720c */ /* 0x000fe40003f44270 */
        /* <DEDUP_REMOVED lines=15> */
[----:B------:R-:W-:Y:S01]  /*11ab0*/  IMAD.U32 R11, RZ, RZ, UR21 ;  /* 0x00000015ff0b7e24 */ /* 0x000fe2000f8e00ff */
[----:B------:R-:W-:Y:S01]  /*11ac0*/  MOV R13, UR14 ;  /* 0x0000000e000d7c02 */ /* 0x000fe20008000f00 */
[----:B------:R-:W-:Y:S01]  /*11ad0*/  IMAD.U32 R9, RZ, RZ, UR21 ;  /* 0x00000015ff097e24 */ /* 0x000fe2000f8e00ff */
[----:B------:R-:W-:Y:S01]  /*11ae0*/  MOV R7, UR15 ;  /* 0x0000000f00077c02 */ /* 0x000fe20008000f00 */
[----:B------:R-:W-:Y:S01]  /*11af0*/  IMAD.U32 R10, RZ, RZ, UR14 ;  /* 0x0000000eff0a7e24 */ /* 0x000fe2000f8e00ff */
[----:B------:R-:W-:Y:S01]  /*11b00*/  @!P0 IADD3 R11, PT, PT, R11, -0x3, RZ ;  /* 0xfffffffd0b0b8810 */ /* 0x000fe20007ffe0ff */
[----:B------:R-:W-:Y:S01]  /*11b10*/  @!P0 VIADD R9, R9, 0xfffffffd ;  /* 0xfffffffd09098836 */ /* 0x000fe20000000000 */
[----:B------:R1:W-:Y:S01]  /*11b20*/  @P0 STS.128 [R229+0x2000], RZ ;  /* 0x002000ffe5000388 */ /* 0x0003e20000000c00 */
[----:B------:R-:W-:Y:S02]  /*11b30*/  BSSY.RECONVERGENT B0, `(.L_x_1047) ;  /* 0x000003b000007945 */ /* 0x000fe40003800200 */
[----:B------:R-:W-:-:S04]  /*11b40*/  @!P0 IMAD.WIDE.U32 R14, R11, UR14, RZ ;  /* 0x0000000e0b0e8c25 */ /* 0x000fc8000f8e00ff */
[----:B------:R-:W-:-:S04]  /*11b50*/  @!P0 IMAD.WIDE.U32 R18, R9, UR14, RZ ;  /* 0x0000000e09128c25 */ /* 0x000fc8000f8e00ff */
[----:B------:R-:W-:Y:S01]  /*11b60*/  @!P0 IMAD R11, R11, UR15, R15 ;  /* 0x0000000f0b0b8c24 */ /* 0x000fe2000f8e020f */
[----:B------:R-:W-:Y:S01]  /*11b70*/  @!P0 SHF.L.U32 R5, R18, 0x7, RZ ;  /* 0x0000000712058819 */ /* 0x000fe200000006ff */
[----:B------:R-:W-:Y:S02]  /*11b80*/  IMAD.U32 R15, RZ, RZ, UR21 ;  /* 0x00000015ff0f7e24 */ /* 0x000fe4000f8e00ff */
[----:B------:R-:W-:Y:S01]  /*11b90*/  @!P0 IMAD R9, R9, UR15, R19 ;  /* 0x0000000f09098c24 */ /* 0x000fe2000f8e0213 */
[C---:B------:R-:W-:Y:S01]  /*11ba0*/  @!P0 SHF.L.U64.HI R11, R14.reuse, 0x7, R11 ;  /* 0x000000070e0b8819 */ /* 0x040fe2000001020b */
[----:B------:R-:W-:Y:S02]  /*11bb0*/  @!P0 IMAD.SHL.U32 R6, R14, 0x80, RZ ;  /* 0x000000800e068824 */ /* 0x000fe400078e00ff */
[----:B------:R-:W-:Y:S01]  /*11bc0*/  @!P0 VIADD R15, R15, 0xfffffffd ;  /* 0xfffffffd0f0f8836 */ /* 0x000fe20000000000 */
[----:B------:R-:W-:Y:S01]  /*11bd0*/  @!P0 SHF.L.U64.HI R9, R18, 0x7, R9 ;  /* 0x0000000712098819 */ /* 0x000fe20000010209 */
[----:B------:R-:W-:Y:S01]  /*11be0*/  IMAD.U32 R14, RZ, RZ, UR14 ;  /* 0x0000000eff0e7e24 */ /* 0x000fe2000f8e00ff */
[----:B------:R-:W-:Y:S01]  /*11bf0*/  @!P0 LEA R13, P3, R13, R6, 0x5 ;  /* 0x000000060d0d8211 */ /* 0x000fe200078628ff */
[----:B------:R-:W-:-:S03]  /*11c00*/  @!P0 IMAD.WIDE.U32 R18, R15, UR14, RZ ;  /* 0x0000000e0f128c25 */ /* 0x000fc6000f8e00ff */
[----:B------:R-:W-:Y:S01]  /*11c10*/  @!P0 LEA R14, P2, R14, R5, 0x6 ;  /* 0x000000050e0e8211 */ /* 0x000fe200078430ff */
[----:B------:R-:W-:Y:S01]  /*11c20*/  IMAD.U32 R6, RZ, RZ, UR14 ;  /* 0x0000000eff067e24 */ /* 0x000fe2000f8e00ff */
[----:B------:R-:W-:Y:S01]  /*11c30*/  MOV R5, UR15 ;  /* 0x0000000f00057c02 */ /* 0x000fe20008000f00 */
[----:B------:R-:W-:Y:S01]  /*11c40*/  @!P0 IMAD R15, R15, UR15, R19 ;  /* 0x0000000f0f0f8c24 */ /* 0x000fe2000f8e0213 */
[----:B------:R-:W-:Y:S02]  /*11c50*/  @!P0 LEA.HI.X R7, R10, R11, R7, 0x5, P3 ;  /* 0x0000000b0a078211 */ /* 0x000fe400018f2c07 */
[-C--:B------:R-:W-:Y:S02]  /*11c60*/  @!P0 LEA R10, P4, R18, R227.reuse, 0x8 ;  /* 0x000000e3120a8211 */ /* 0x080fe400078840ff */
        /* <DEDUP_REMOVED lines=39> */
.L_x_1048:
[----:B------:R-:W-:Y:S05]  /*11ee0*/  BSYNC.RECONVERGENT B0 ;  /* 0x0000000000007941 */ /* 0x000fea0003800200 */
.L_x_1047:
[----:B------:R-:W0:Y:S02]  /*11ef0*/  LDGDEPBAR ;  /* 0x00000000000079af */ /* 0x000e240000000000 */
.L_x_1046:
[----:B-1----:R-:W3:Y:S04]  /*11f00*/  LDL.LU R7, [R1+0x14] ;  /* 0x0000140001077983 */ /* 0x002ee80000300800 */
[----:B------:R-:W4:Y:S04]  /*11f10*/  LDL.LU R6, [R1+0x8] ;  /* 0x0000080001067983 */ /* 0x000f280000300800 */
[----:B------:R-:W4:Y:S04]  /*11f20*/  LDL.LU R5, [R1+0xc] ;  /* 0x00000c0001057983 */ /* 0x000f280000300800 */
[----:B--2---:R-:W2:Y:S04]  /*11f30*/  LDL.LU R10, [R1+0x10] ;  /* 0x00001000010a7983 */ /* 0x004ea80000300800 */
[----:B------:R-:W2:Y:S01]  /*11f40*/  LDL.64 R18, [R1] ;  /* 0x0000000001127983 */ /* 0x000ea20000100a00 */
[----:B------:R-:W-:Y:S01]  /*11f50*/  USHF.L.U32 UR24, UR16, 0x2, URZ ;  /* 0x0000000210187899 */ /* 0x000fe200080006ff */
[----:B------:R-:W-:Y:S01]  /*11f60*/  VIADD R64, R218, 0x4020 ;  /* 0x00004020da407836 */ /* 0x000fe20000000000 */
[----:B------:R-:W-:Y:S01]  /*11f70*/  UIADD3 UR14, UPT, UPT, UR32, -0x61c88647, URZ ;  /* 0x9e3779b9200e7890 */ /* 0x000fe2000fffe0ff */
[----:B------:R-:W-:Y:S01]  /*11f80*/  @P1 VIADD R64, R38, 0xffffffe0 ;  /* 0xffffffe026401836 */ /* 0x000fe20000000000 */
[----:B------:R-:W-:Y:S01]  /*11f90*/  UIADD3 UR13, UPT, UPT, UR32, 0x3c6ef372, URZ ;  /* 0x3c6ef372200d7890 */ /* 0x000fe2000fffe0ff */
[----:B------:R-:W-:Y:S01]  /*11fa0*/  STL.64 [R1+0x18], R220 ;  /* 0x000018dc01007387 */ /* 0x000fe20000100a00 */
[----:B------:R-:W-:Y:S01]  /*11fb0*/  IMAD.U32 R30, RZ, RZ, UR24 ;  /* 0x00000018ff1e7e24 */ /* 0x000fe2000f8e00ff */
[----:B------:R-:W-:-:S02]  /*11fc0*/  UIADD3 UR17, UPT, UPT, UR33, 0x32370b8f, URZ ;  /* 0x32370b8f21117890 */ /* 0x000fc4000fffe0ff */
[----:B------:R-:W-:Y:S02]  /*11fd0*/  UIADD3 UR4, UPT, UPT, UR33, 0x76cf5d0a, URZ ;  /* 0x76cf5d0a21047890 */ /* 0x000fe4000fffe0ff */
[----:B------:R-:W-:Y:S02]  /*11fe0*/  UIADD3 UR15, UPT, UPT, UR33, -0x126145ec, URZ ;  /* 0xed9eba14210f7890 */ /* 0x000fe4000fffe0ff */
[----:B------:R-:W-:Y:S01]  /*11ff0*/  UIADD3 UR12, UPT, UPT, UR33, -0x56f99767, URZ ;  /* 0xa9066899210c7890 */ /* 0x000fe2000fffe0ff */
[----:B---3--:R-:W-:Y:S01]  /*12000*/  IMAD.MOV.U32 R14, RZ, RZ, R7 ;  /* 0x000000ffff0e7224 */ /* 0x008fe200078e0007 */
[----:B------:R-:W-:Y:S01]  /*12010*/  FMNMX3.FTZ R7, R0, R16, R4, !PT ;  /* 0x0000001000077276 */ /* 0x000fe20007810004 */
[----:B----4-:R-:W-:-:S03]  /*12020*/  IMAD.MOV.U32 R13, RZ, RZ, R6 ;  /* 0x000000ffff0d7224 */ /* 0x010fc600078e0006 */
[----:B------:R-:W-:Y:S01]  /*12030*/  FMNMX3.FTZ R7, R7, R12, R8, !PT ;  /* 0x0000000c07077276 */ /* 0x000fe20007810008 */
[----:B------:R-:W-:Y:S02]  /*12040*/  IMAD.MOV.U32 R21, RZ, RZ, R14 ;  /* 0x000000ffff157224 */ /* 0x000fe400078e000e */
[----:B------:R-:W-:Y:S01]  /*12050*/  IMAD.MOV.U32 R11, RZ, RZ, R5 ;  /* 0x000000ffff0b7224 */ /* 0x000fe200078e0005 */
[----:B------:R-:W-:Y:S01]  /*12060*/  FMNMX3.FTZ R5, R2, R66, R60, !PT ;  /* 0x0000004202057276 */ /* 0x000fe2000781003c */
[----:B------:R-:W-:Y:S01]  /*12070*/  IMAD.MOV.U32 R23, RZ, RZ, R13 ;  /* 0x000000ffff177224 */ /* 0x000fe200078e000d */
[----:B------:R-:W-:Y:S01]  /*12080*/  FMNMX3.FTZ R7, R7, R44, R71, !PT ;  /* 0x0000002c07077276 */ /* 0x000fe20007810047 */
[----:B--2---:R-:W-:Y:S01]  /*12090*/  IMAD.MOV.U32 R45, RZ, RZ, R10 ;  /* 0x000000ffff2d7224 */ /* 0x004fe200078e000a */
[----:B------:R-:W-:Y:S01]  /*120a0*/  FMNMX3.FTZ R5, R5, R24, R20, !PT ;  /* 0x0000001805057276 */ /* 0x000fe20007810014 */
[----:B------:R-:W-:Y:S01]  /*120b0*/  IMAD.MOV.U32 R25, RZ, RZ, R11 ;  /* 0x000000ffff197224 */ /* 0x000fe200078e000b */
[----:B------:R-:W-:Y:S01]  /*120c0*/  FMNMX3.FTZ R7, R7, R65, R62, !PT ;  /* 0x0000004107077276 */ /* 0x000fe2000781003e */
[----:B------:R-:W-:Y:S01]  /*120d0*/  IMAD.MOV.U32 R49, RZ, RZ, R23 ;  /* 0x000000ffff317224 */ /* 0x000fe200078e0017 */
[----:B------:R-:W-:Y:S01]  /*120e0*/  FMNMX3.FTZ R5, R5, R48, R42, !PT ;  /* 0x0000003005057276 */ /* 0x000fe2000781002a */
[----:B------:R-:W-:Y:S01]  /*120f0*/  IMAD.MOV.U32 R47, RZ, RZ, R21 ;  /* 0x000000ffff2f7224 */ /* 0x000fe200078e0015 */
[----:B------:R-:W-:Y:S01]  /*12100*/  FMNMX3.FTZ R7, R7, R112, R106, !PT ;  /* 0x0000007007077276 */ /* 0x000fe2000781006a */
[----:B------:R-:W-:Y:S01]  /*12110*/  IMAD.MOV.U32 R63, RZ, RZ, R25 ;  /* 0x000000ffff3f7224 */ /* 0x000fe200078e0019 */
        /* <DEDUP_REMOVED lines=13> */
[----:B------:R-:W-:Y:S02]  /*121f0*/  LOP3.LUT R30, R30, UR33, R19, 0x96, !PT ;  /* 0x000000211e1e7c12 */ /* 0x000fe4000f8e9613 */
        /* <DEDUP_REMOVED lines=13> */
[----:B------:R-:W-:Y:S01]  /*122d0*/  LOP3.LUT R26, R30, UR13, R245, 0x96, !PT ;  /* 0x0000000d1e1a7c12 */ /* 0x000fe2000f8e96f5 */
[----:B------:R-:W1:Y:S01]  /*122e0*/  SHFL.BFLY PT, R22, R9, 0x2, 0x1f ;  /* 0x0c401f0009167f89 */ /* 0x000e6200000e0000 */
[----:B------:R-:W-:Y:S01]  /*122f0*/  FMNMX3.FTZ R5, R5, R166, R68, !PT ;  /* 0x000000a605057276 */ /* 0x000fe20007810044 */
[----:B------:R-:W-:Y:S01]  /*12300*/  IMAD.WIDE.U32 R18, R6, -0x2daee0ad, RZ ;  /* 0xd2511f5306127825 */ /* 0x000fe200078e00ff */
[----:B------:R-:W-:Y:S02]  /*12310*/  FMNMX3.FTZ R14, R14, R77, R78, !PT ;  /* 0x0000004d0e0e7276 */ /* 0x000fe4000781004e */
[----:B------:R-:W-:Y:S01]  /*12320*/  FMNMX3.FTZ R5, R5, R110, R130, !PT ;  /* 0x0000006e05057276 */ /* 0x000fe20007810082 */
[----:B------:R-:W-:Y:S01]  /*12330*/  IMAD.WIDE.U32 R26, R26, -0x2daee0ad, RZ ;  /* 0xd2511f531a1a7825 */ /* 0x000fe200078e00ff */
[----:B------:R-:W-:-:S02]  /*12340*/  FMNMX3.FTZ R14, R14, R79, R82, !PT ;  /* 0x0000004f0e0e7276 */ /* 0x000fc40007810052 */
[----:B------:R-:W-:Y:S02]  /*12350*/  FMNMX3.FTZ R6, R5, R108, R54, !PT ;  /* 0x0000006c05067276 */ /* 0x000fe40007810036 */
[----:B------:R-:W-:Y:S02]  /*12360*/  LOP3.LUT R5, R18, UR17, R27, 0x96, !PT ;  /* 0x0000001112057c12 */ /* 0x000fe4000f8e961b */
[----:B------:R-:W-:Y:S02]  /*12370*/  LOP3.LUT R10, R246, UR4, R19, 0x96, !PT ;  /* 0x00000004f60a7c12 */ /* 0x000fe4000f8e9613 */
[----:B------:R-:W-:Y:S01]  /*12380*/  FMNMX3.FTZ R14, R14, R88, R85, !PT ;  /* 0x000000580e0e7276 */ /* 0x000fe20007810055 */
[----:B------:R-:W-:Y:S01]  /*12390*/  IMAD.WIDE.U32 R72, R5, -0x326172a9, RZ ;  /* 0xcd9e8d5705487825 */ /* 0x000fe200078e00ff */
[----:B------:R-:W-:Y:S02]  /*123a0*/  FMNMX3.FTZ R6, R6, R235, R206, !PT ;  /* 0x000000eb06067276 */ /* 0x000fe400078100ce */
[----:B------:R-:W-:Y:S01]  /*123b0*/  LOP3.LUT R7, R210, UR14, R31, 0x96, !PT ;  /* 0x0000000ed2077c12 */ /* 0x000fe2000f8e961f */
[----:B------:R-:W-:Y:S01]  /*123c0*/  IMAD.WIDE.U32 R50, R10, -0x326172a9, RZ ;  /* 0xcd9e8d570a327825 */ /* 0x000fe200078e00ff */
[----:B------:R-:W2:Y:S01]  /*123d0*/  SHFL.BFLY PT, R5, R14, 0x2, 0x1f ;  /* 0x0c401f000e057f89 */ /* 0x000ea200000e0000 */
[----:B------:R-:W-:-:S02]  /*123e0*/  FMNMX3.FTZ R11, R6, R205, R223, !PT ;  /* 0x000000cd060b7276 */ /* 0x000fc400078100df */
[----:B-1----:R-:W-:Y:S01]  /*123f0*/  FMNMX.FTZ R22, R9, R22, !PT ;  /* 0x0000001609167209 */ /* 0x002fe20007810000 */
[----:B------:R-:W-:Y:S01]  /*12400*/  IMAD.WIDE.U32 R34, R7, -0x2daee0ad, RZ ;  /* 0xd2511f5307227825 */ /* 0x000fe200078e00ff */
[----:B------:R-:W-:Y:S02]  /*12410*/  LOP3.LUT R6, R244, UR10, R51, 0x96, !PT ;  /* 0x0000000af4067c12 */ /* 0x000fe4000f8e9633 */
[----:B------:R-:W-:Y:S01]  /*12420*/  LOP3.LUT R50, R50, UR9, R73, 0x96, !PT ;  /* 0x0000000932327c12 */ /* 0x000fe2000f8e9649 */
[----:B------:R-:W1:Y:S01]  /*12430*/  SHFL.BFLY PT, R39, R22, 0x1, 0x1f ;  /* 0x0c201f0016277f89 */ /* 0x000e6200000e0000 */
[----:B------:R-:W-:Y:S01]  /*12440*/  FMNMX3.FTZ R11, R11, R188, R189, !PT ;  /* 0x000000bc0b0b7276 */ /* 0x000fe200078100bd */
[----:B------:R-:W-:Y:S01]  /*12450*/  IMAD.WIDE.U32 R18, R6, -0x2daee0ad, RZ ;  /* 0xd2511f5306127825 */ /* 0x000fe200078e00ff */
[----:B------:R-:W-:Y:S02]  /*12460*/  LOP3.LUT R13, R250, UR4, R35, 0x96, !PT ;  /* 0x00000004fa0d7c12 */ /* 0x000fe4000f8e9623 */
[----:B------:R-:W-:Y:S01]  /*12470*/  FMNMX3.FTZ R11, R11, R192, R193, !PT ;  /* 0x000000c00b0b7276 */ /* 0x000fe200078100c1 */
[----:B------:R-:W-:Y:S01]  /*12480*/  IMAD.WIDE.U32 R50, R50, -0x2daee0ad, RZ ;  /* 0xd2511f5332327825 */ /* 0x000fe200078e00ff */
[----:B------:R-:W-:-:S02]  /*12490*/  LOP3.LUT R7, R26, UR15, R19, 0x96, !PT ;  /* 0x0000000f1a077c12 */ /* 0x000fc4000f8e9613 */
[----:B------:R-:W-:Y:S01]  /*124a0*/  FMNMX3.FTZ R11, R11, R125, R170, !PT ;  /* 0x0000007d0b0b7276 */ /* 0x000fe200078100aa */
[----:B------:R-:W-:Y:S01]  /*124b0*/  IMAD.MOV.U32 R35, RZ, RZ, R73 ;  /* 0x000000ffff237224 */ /* 0x000fe200078e0049 */
[----:B------:R-:W-:Y:S01]  /*124c0*/  LOP3.LUT R18, R18, UR12, R51, 0x96, !PT ;  /* 0x0000000c12127c12 */ /* 0x000fe2000f8e9633 */
[----:B------:R-:W-:Y:S01]  /*124d0*/  IMAD.WIDE.U32 R220, R7, -0x326172a9, RZ ;  /* 0xcd9e8d5707dc7825 */ /* 0x000fe200078e00ff */
[----:B------:R-:W-:Y:S02]  /*124e0*/  FMNMX3.FTZ R6, R11, R169, R174, !PT ;  /* 0x000000a90b067276 */ /* 0x000fe400078100ae */
[----:B------:R-:W-:Y:S01]  /*124f0*/  FMNMX3.FTZ R10, R3, R33, R29, !PT ;  /* 0x00000021030a7276 */ /* 0x000fe2000781001d */
[----:B------:R-:W-:Y:S01]  /*12500*/  IMAD.WIDE.U32 R18, R18, -0x326172a9, RZ ;  /* 0xcd9e8d5712127825 */ /* 0x000fe200078e00ff */
[----:B--2---:R-:W-:Y:S02]  /*12510*/  FMNMX.FTZ R5, R14, R5, !PT ;  /* 0x000000050e057209 */ /* 0x004fe40007810000 */
[----:B------:R-:W-:Y:S01]  /*12520*/  FMNMX3.FTZ R10, R10, R43, R41, !PT ;  /* 0x0000002b0a0a7276 */ /* 0x000fe20007810029 */
[----:B------:R-:W-:Y:S01]  /*12530*/  IMAD.MOV.U32 R26, RZ, RZ, R18 ;  /* 0x000000ffff1a7224 */ /* 0x000fe200078e0012 */
[----:B------:R-:W-:Y:S01]  /*12540*/  LOP3.LUT R14, R220, UR7, R19, 0x96, !PT ;  /* 0x00000007dc0e7c12 */ /* 0x000fe2000f8e9613 */
[----:B------:R-:W2:Y:S01]  /*12550*/  SHFL.BFLY PT, R38, R5, 0x1, 0x1f ;  /* 0x0c201f0005267f89 */ /* 0x000ea200000e0000 */
[----:B------:R-:W-:-:S02]  /*12560*/  FMNMX3.FTZ R10, R10, R103, R91, !PT ;  /* 0x000000670a0a7276 */ /* 0x000fc4000781005b */
[----:B-1----:R-:W-:Y:S02]  /*12570*/  FMNMX.FTZ R39, R22, R39, !PT ;  /* 0x0000002716277209 */ /* 0x002fe40007810000 */
[C---:B------:R-:W-:Y:S02]  /*12580*/  LOP3.LUT R22, R14.reuse, 0xffff, RZ, 0xc0, !PT ;  /* 0x0000ffff0e167812 */ /* 0x040fe400078ec0ff */
[C---:B------:R-:W-:Y:S01]  /*12590*/  FSETP.NEU.FTZ.AND P1, PT, R39.reuse, -INF , PT ;  /* 0xff8000002700780b */ /* 0x040fe20003f3d000 */
[----:B------:R-:W-:Y:S01]  /*125a0*/  FMUL.FTZ R127, R39, UR22 ;  /* 0x00000016277f7c20 */ /* 0x000fe20008410000 */
[----:B------:R-:W-:Y:S02]  /*125b0*/  LOP3.LUT R11, R14, 0xff, RZ, 0xc0, !PT ;  /* 0x000000ff0e0b7812 */ /* 0x000fe400078ec0ff */
[----:B------:R-:W-:Y:S02]  /*125c0*/  SHF.R.U32.HI R22, RZ, 0x8, R22 ;  /* 0x00000008ff167819 */ /* 0x000fe40000011616 */
[----:B------:R-:W-:-:S02]  /*125d0*/  FSEL R127, R127, RZ, P1 ;  /* 0x000000ff7f7f7208 */ /* 0x000fc40000800000 */
[----:B------:R-:W-:Y:S02]  /*125e0*/  PRMT R22, R11, 0x5410, R22 ;  /* 0x000054100b167816 */ /* 0x000fe40000000016 */
[----:B------:R-:W-:Y:S01]  /*125f0*/  LOP3.LUT R30, R30, UR13, R249, 0x96, !PT ;  /* 0x0000000d1e1e7c12 */ /* 0x000fe2000f8e96f9 */
[--C-:B------:R-:W-:Y:S01]  /*12600*/  FFMA.FTZ R81, R66, UR22, -R127.reuse ;  /* 0x0000001642517c23 */ /* 0x100fe2000801087f */
[--C-:B------:R-:W-:Y:S01]  /*12610*/  FFMA.FTZ R80, R60, UR22, -R127.reuse ;  /* 0x000000163c507c23 */ /* 0x100fe2000801087f */
[----:B------:R-:W-:Y:S01]  /*12620*/  HSET2.LE.AND R22, R22, R37, PT ;  /* 0x0000002516167233 */ /* 0x000fe20003803000 */
[----:B------:R-:W-:Y:S01]  /*12630*/  FFMA.FTZ R73, R24, UR22, -R127 ;  /* 0x0000001618497c23 */ /* 0x000fe2000801087f */
[----:B------:R-:W-:Y:S01]  /*12640*/  FMNMX3.FTZ R10, R10, R69, R105, !PT ;  /* 0x000000450a0a7276 */ /* 0x000fe20007810069 */
[----:B------:R-:W-:Y:S01]  /*12650*/  IMAD.WIDE.U32 R30, R30, -0x2daee0ad, RZ ;  /* 0xd2511f531e1e7825 */ /* 0x000fe200078e00ff */
[----:B------:R-:W-:Y:S01]  /*12660*/  MUFU.EX2 R81, R81 ;  /* 0x0000005100517308 */ /* 0x000fe20000000800 */
[----:B------:R-:W-:-:S02]  /*12670*/  PRMT R15, R18, 0x7772, RZ ;  /* 0x00007772120f7816 */ /* 0x000fc400000000ff */
[----:B------:R-:W-:Y:S01]  /*12680*/  FFMA.FTZ R66, R20, UR22, -R127 ;  /* 0x0000001614427c23 */ /* 0x000fe2000801087f */
[----:B------:R-:W-:Y:S01]  /*12690*/  FMNMX3.FTZ R10, R10, R111, R129, !PT ;  /* 0x0000006f0a0a7276 */ /* 0x000fe20007810081 */
[----:B------:R-:W1:Y:S01]  /*126a0*/  MUFU.EX2 R80, R80 ;  /* 0x0000005000507308 */ /* 0x000e620000000800 */
[----:B------:R-:W-:Y:S02]  /*126b0*/  LOP3.LUT R17, R34, UR17, R31, 0x96, !PT ;  /* 0x0000001122117c12 */ /* 0x000fe4000f8e961f */
[----:B------:R-:W-:Y:S01]  /*126c0*/  FMNMX3.FTZ R10, R10, R107, R55, !PT ;  /* 0x0000006b0a0a7276 */ /* 0x000fe20007810037 */
[----:B------:R-:W-:Y:S01]  /*126d0*/  MUFU.EX2 R73, R73 ;  /* 0x0000004900497308 */ /* 0x000fe20000000800 */
[C---:B------:R-:W-:Y:S02]  /*126e0*/  PRMT R34, R18.reuse, 0x7773, RZ ;  /* 0x0000777312227816 */ /* 0x040fe400000000ff */
[----:B------:R-:W-:Y:S01]  /*126f0*/  PRMT R18, R18, 0x7771, RZ ;  /* 0x0000777112127816 */ /* 0x000fe200000000ff */
[----:B------:R-:W-:Y:S01]  /*12700*/  MUFU.EX2 R66, R66 ;  /* 0x0000004200427308 */ /* 0x000fe20000000800 */
[----:B------:R-:W-:-:S02]  /*12710*/  LOP3.LUT R7, R26, 0xff, RZ, 0xc0, !PT ;  /* 0x000000ff1a077812 */ /* 0x000fc400078ec0ff */
[----:B------:R-:W-:Y:S02]  /*12720*/  FMNMX3.FTZ R10, R10, R213, R207, !PT ;  /* 0x000000d50a0a7276 */ /* 0x000fe400078100cf */
[----:B------:R-:W-:Y:S02]  /*12730*/  FMNMX3.FTZ R6, R6, R173, R178, !PT ;  /* 0x000000ad06067276 */ /* 0x000fe400078100b2 */
[----:B-1----:R-:W-:Y:S02]  /*12740*/  F2FP.BF16.F32.PACK_AB R19, R80, R81 ;  /* 0x000000515013723e */ /* 0x002fe400000010ff */
[----:B------:R-:W-:Y:S02]  /*12750*/  PRMT R18, R7, 0x5410, R18 ;  /* 0x0000541007127816 */ /* 0x000fe40000000012 */
[----:B------:R-:W-:Y:S02]  /*12760*/  LOP3.LUT R24, R19, R22, RZ, 0xc0, !PT ;  /* 0x0000001613187212 */ /* 0x000fe400078ec0ff */
[----:B------:R-:W3:Y:S01]  /*12770*/  LDL.64 R22, [R1] ;  /* 0x0000000001167983 */ /* 0x000ee20000100a00 */
        /* <DEDUP_REMOVED lines=8> */
[----:B------:R-:W1:Y:S01]  /*12800*/  SHFL.BFLY PT, R61, R6, 0x2, 0x1f ;  /* 0x0c401f00063d7f89 */ /* 0x000e6200000e0000 */
[----:B--2---:R-:W-:Y:S02]  /*12810*/  FMNMX.FTZ R38, R5, R38, !PT ;  /* 0x0000002605267209 */ /* 0x004fe40007810000 */
[----:B------:R-:W-:Y:S02]  /*12820*/  FMNMX3.FTZ R21, R21, R119, R126, !PT ;  /* 0x0000007715157276 */ /* 0x000fe4000781007e */
[----:B------:R-:W-:Y:S01]  /*12830*/  SHF.R.U32.HI R14, RZ, 0x18, R14 ;  /* 0x00000018ff0e7819 */ /* 0x000fe2000001160e */
[C---:B------:R-:W-:Y:S01]  /*12840*/  FMUL.FTZ R87, R38.reuse, UR22 ;  /* 0x0000001626577c20 */ /* 0x040fe20008410000 */
[----:B------:R-:W-:Y:S02]  /*12850*/  LOP3.LUT R9, R9, 0xff, RZ, 0xc0, !PT ;  /* 0x000000ff09097812 */ /* 0x000fe400078ec0ff */
[----:B------:R-:W-:-:S02]  /*12860*/  FSETP.NEU.FTZ.AND P0, PT, R38, -INF , PT ;  /* 0xff8000002600780b */ /* 0x000fc40003f1d000 */
[----:B------:R-:W-:Y:S02]  /*12870*/  FMNMX3.FTZ R21, R21, R123, R168, !PT ;  /* 0x0000007b15157276 */ /* 0x000fe400078100a8 */
[----:B------:R-:W-:Y:S02]  /*12880*/  PRMT R14, R9, 0x5410, R14 ;  /* 0x00005410090e7816 */ /* 0x000fe4000000000e */
[----:B------:R-:W-:Y:S02]  /*12890*/  FSEL R9, R38, RZ, P0 ;  /* 0x000000ff26097208 */ /* 0x000fe40000000000 */
[----:B------:R-:W-:Y:S02]  /*128a0*/  FSEL R87, R87, RZ, P0 ;  /* 0x000000ff57577208 */ /* 0x000fe40000000000 */
[----:B------:R-:W-:Y:S01]  /*128b0*/  FMNMX3.FTZ R21, R21, R167, R172, !PT ;  /* 0x000000a715157276 */ /* 0x000fe200078100ac */
[----:B------:R-:W-:Y:S01]  /*128c0*/  FADD.FTZ R84, R0, -R9 ;  /* 0x8000000900547221 */ /* 0x000fe20000010000 */
[----:B------:R-:W-:Y:S01]  /*128d0*/  PRMT R15, R15, 0x5410, R34 ;  /* 0x000054100f0f7816 */ /* 0x000fe20000000022 */
[--C-:B------:R-:W-:Y:S01]  /*128e0*/  FFMA.FTZ R67, R12, UR22, -R87.reuse ;  /* 0x000000160c437c23 */ /* 0x100fe20008010857 */
[--C-:B------:R-:W-:Y:S01]  /*128f0*/  FFMA.FTZ R0, R8, UR22, -R87.reuse ;  /* 0x0000001608007c23 */ /* 0x100fe20008010857 */
[----:B------:R-:W-:Y:S01]  /*12900*/  FMNMX3.FTZ R21, R21, R171, R176, !PT ;  /* 0x000000ab15157276 */ /* 0x000fe200078100b0 */
[----:B------:R-:W-:Y:S01]  /*12910*/  IMAD.MOV.U32 R34, RZ, RZ, R72 ;  /* 0x000000ffff227224 */ /* 0x000fe200078e0048 */
[----:B------:R-:W-:Y:S01]  /*12920*/  FSEL R5, R39, RZ, P1 ;  /* 0x000000ff27057208 */ /* 0x000fe20000800000 */
[--C-:B------:R-:W-:Y:S01]  /*12930*/  FFMA.FTZ R83, R16, UR22, -R87.reuse ;  /* 0x0000001610537c23 */ /* 0x100fe20008010857 */
[----:B------:R-:W-:Y:S01]  /*12940*/  FFMA.FTZ R72, R4, UR22, -R87 ;  /* 0x0000001604487c23 */ /* 0x000fe20008010857 */
[----:B------:R-:W-:Y:S01]  /*12950*/  FMNMX3.FTZ R21, R21, R180, R177, !PT ;  /* 0x000000b415157276 */ /* 0x000fe200078100b1 */
[----:B------:R-:W-:Y:S01]  /*12960*/  MUFU.EX2 R67, R67 ;  /* 0x0000004300437308 */ /* 0x000fe20000000800 */
[----:B------:R-:W-:Y:S01]  /*12970*/  FADD.FTZ R2, R2, -R5 ;  /* 0x8000000502027221 */ /* 0x000fe20000010000 */
[----:B-1----:R-:W-:Y:S01]  /*12980*/  FMNMX.FTZ R61, R6, R61, !PT ;  /* 0x0000003d063d7209 */ /* 0x002fe20007810000 */
[----:B------:R-:W-:Y:S01]  /*12990*/  LDSM.16.MT88.4 R8, [R64] ;  /* 0x000000004008783b */ /* 0x000fe20000004200 */
[----:B------:R-:W1:Y:S01]  /*129a0*/  MUFU.EX2 R0, R0 ;  /* 0x0000000000007308 */ /* 0x000e620000000800 */
[----:B------:R-:W-:Y:S01]  /*129b0*/  FMUL.FTZ R86, R2, UR22 ;  /* 0x0000001602567c20 */ /* 0x000fe20008410000 */
[----:B------:R-:W-:Y:S01]  /*129c0*/  FMUL.FTZ R84, R84, UR22 ;  /* 0x0000001654547c20 */ /* 0x000fe20008410000 */
[----:B------:R-:W2:Y:S01]  /*129d0*/  SHFL.BFLY PT, R60, R21, 0x2, 0x1f ;  /* 0x0c401f00153c7f89 */ /* 0x000ea200000e0000 */
[----:B------:R-:W-:Y:S01]  /*129e0*/  MUFU.EX2 R83, R83 ;  /* 0x0000005300537308 */ /* 0x000fe20000000800 */
[----:B------:R-:W-:-:S02]  /*129f0*/  LOP3.LUT R2, R15, 0xff00ff, RZ, 0xc0, !PT ;  /* 0x00ff00ff0f027812 */ /* 0x000fc400078ec0ff */
[----:B------:R-:W-:Y:S01]  /*12a00*/  LDSM.16.MT88.4 R4, [R218+0x4000] ;  /* 0x00400000da04783b */ /* 0x000fe20000004200 */
[----:B------:R-:W4:Y:S01]  /*12a10*/  MUFU.EX2 R72, R72 ;  /* 0x0000004800487308 */ /* 0x000f220000000800 */
[--C-:B------:R-:W-:Y:S02]  /*12a20*/  HSET2.LE.AND R18, R18, R37.reuse, PT ;  /* 0x0000002512127233 */ /* 0x100fe40003803000 */
[--C-:B------:R-:W-:Y:S01]  /*12a30*/  HSET2.LE.AND R27, R2, R37.reuse, PT ;  /* 0x00000025021b7233 */ /* 0x100fe20003803000 */
[----:B------:R-:W2:Y:S01]  /*12a40*/  MUFU.EX2 R86, R86 ;  /* 0x0000005600567308 */ /* 0x000ea20000000800 */
[----:B------:R-:W-:Y:S02]  /*12a50*/  HSET2.LE.AND R14, R14, R37, PT ;  /* 0x000000250e0e7233 */ /* 0x000fe40003803000 */
[----:B-1----:R-:W-:Y:S01]  /*12a60*/  F2FP.BF16.F32.PACK_AB R2, R0, R67 ;  /* 0x000000430002723e */ /* 0x002fe200000010ff */
[----:B------:R-:W1:Y:S01]  /*12a70*/  MUFU.EX2 R84, R84 ;  /* 0x0000005400547308 */ /* 0x000e620000000800 */
[----:B------:R-:W-:-:S02]  /*12a80*/  F2FP.BF16.F32.PACK_AB R15, R66, R73 ;  /* 0x00000049420f723e */ /* 0x000fc400000010ff */
[----:B------:R-:W-:Y:S02]  /*12a90*/  LOP3.LUT R27, R2, R27, RZ, 0xc0, !PT ;  /* 0x0000001b021b7212 */ /* 0x000fe400078ec0ff */
[----:B----4-:R-:W-:Y:S01]  /*12aa0*/  F2FP.BF16.F32.PACK_AB R25, R72, R83 ;  /* 0x000000534819723e */ /* 0x010fe200000010ff */
[----:B------:R-:W4:Y:S01]  /*12ab0*/  SHFL.BFLY PT, R2, R61, 0x1, 0x1f ;  /* 0x0c201f003d027f89 */ /* 0x000f2200000e0000 */
[----:B------:R-:W-:Y:S01]  /*12ac0*/  LOP3.LUT R26, R15, R18, RZ, 0xc0, !PT ;  /* 0x000000120f1a7212 */ /* 0x000fe200078ec0ff */
[----:B------:R-:W-:Y:S01]  /*12ad0*/  IMAD.MOV.U32 R15, RZ, RZ, R221 ;  /* 0x000000ffff0f7224 */ /* 0x000fe200078e00dd */
[----:B------:R-:W-:Y:S01]  /*12ae0*/  LOP3.LUT R25, R25, R14, RZ, 0xc0, !PT ;  /* 0x0000000e19197212 */ /* 0x000fe200078ec0ff */
[----:B------:R-:W-:Y:S02]  /*12af0*/  IMAD.MOV.U32 R14, RZ, RZ, R220 ;  /* 0x000000ffff0e7224 */ /* 0x000fe400078e00dc */
[-C--:B--2---:R-:W-:Y:S01]  /*12b00*/  FMUL.FTZ R12, R156, R86.reuse ;  /* 0x000000569c0c7220 */ /* 0x084fe20000410000 */
[----:B------:R-:W-:Y:S01]  /*12b10*/  FMUL.FTZ R16, R152, R86 ;  /* 0x0000005698107220 */ /* 0x000fe20000410000 */
[----:B------:R-:W-:Y:S01]  /*12b20*/  FMNMX.FTZ R60, R21, R60, !PT ;  /* 0x0000003c153c7209 */ /* 0x000fe20007810000 */
[----:B------:R-:W-:-:S02]  /*12b30*/  IMAD.MOV.U32 R156, RZ, RZ, R14 ;  /* 0x000000ffff9c7224 */ /* 0x000fc400078e000e */
[----:B-1----:R-:W-:Y:S01]  /*12b40*/  FMUL.FTZ R14, R158, R84 ;  /* 0x000000549e0e7220 */ /* 0x002fe20000410000 */
[-C--:B------:R-:W-:Y:S01]  /*12b50*/  FMUL.FTZ R136, R136, R86.reuse ;  /* 0x0000005688887220 */ /* 0x080fe20000410000 */
[-C--:B------:R-:W-:Y:S01]  /*12b60*/  FMUL.FTZ R137, R137, R86.reuse ;  /* 0x0000005689897220 */ /* 0x080fe20000410000 */
[----:B------:R-:W1:Y:S01]  /*12b70*/  SHFL.BFLY PT, R31, R60, 0x1, 0x1f ;  /* 0x0c201f003c1f7f89 */ /* 0x000e6200000e0000 */
[----:B------:R-:W-:Y:S01]  /*12b80*/  FMUL.FTZ R21, R141, R86 ;  /* 0x000000568d157220 */ /* 0x000fe20000410000 */
[-C--:B------:R-:W-:Y:S01]  /*12b90*/  FMUL.FTZ R138, R138, R84.reuse ;  /* 0x000000548a8a7220 */ /* 0x080fe20000410000 */
[----:B------:R-:W-:Y:S01]  /*12ba0*/  FMUL.FTZ R139, R139, R84 ;  /* 0x000000548b8b7220 */ /* 0x000fe20000410000 */
[----:B------:R-:W-:Y:S01]  /*12bb0*/  IMAD.MOV.U32 R90, RZ, RZ, R45 ;  /* 0x000000ffff5a7224 */ /* 0x000fe200078e002d */
[----:B------:R-:W-:Y:S01]  /*12bc0*/  UIADD3 UR11, UPT, UPT, UR33, 0x646e171e, URZ ;  /* 0x646e171e210b7890 */ /* 0x000fe2000fffe0ff */
[----:B------:R-:W-:Y:S02]  /*12bd0*/  IMAD.MOV.U32 R237, RZ, RZ, R49 ;  /* 0x000000ffffed7224 */ /* 0x000fe400078e0031 */
[----:B------:R-:W-:-:S02]  /*12be0*/  IMAD.MOV.U32 R239, RZ, RZ, R47 ;  /* 0x000000ffffef7224 */ /* 0x000fc400078e002f */
[----:B------:R-:W-:Y:S01]  /*12bf0*/  IMAD.MOV.U32 R241, RZ, RZ, R63 ;  /* 0x000000fffff17224 */ /* 0x000fe200078e003f */
[----:B------:R-:W-:Y:S01]  /*12c00*/  UIADD3 UR23, UPT, UPT, UR24, 0x1, URZ ;  /* 0x0000000118177890 */ /* 0x000fe2000fffe0ff */
[----:B----4-:R-:W-:Y:S01]  /*12c10*/  FMNMX.FTZ R61, R61, R2, !PT ;  /* 0x000000023d3d7209 */ /* 0x010fe20007810000 */
[----:B---3--:R-:W-:Y:S02]  /*12c20*/  IMAD.MOV.U32 R19, RZ, RZ, R23 ;  /* 0x000000ffff137224 */ /* 0x008fe400078e0017 */
[----:B------:R-:W-:Y:S02]  /*12c30*/  IMAD.MOV.U32 R18, RZ, RZ, R22 ;  /* 0x000000ffff127224 */ /* 0x000fe400078e0016 */
[----:B------:R-:W-:Y:S01]  /*12c40*/  FFMA.FTZ R199, R59, UR22, -R127 ;  /* 0x000000163bc77c23 */ /* 0x000fe2000801087f */
[----:B------:R-:W-:-:S04]  /*12c50*/  IMAD.WIDE.U32 R22, R13, -0x326172a9, RZ ;  /* 0xcd9e8d570d167825 */ /* 0x000fc800078e00ff */
[----:B------:R-:W-:Y:S01]  /*12c60*/  FMUL.FTZ R13, R157, R86 ;  /* 0x000000569d0d7220 */ /* 0x000fe20000410000 */
[----:B------:R-:W-:Y:S01]  /*12c70*/  FFMA.FTZ R195, R196, UR22, -R87 ;  /* 0x00000016c4c37c23 */ /* 0x000fe20008010857 */
[----:B------:R-:W-:Y:S01]  /*12c80*/  FFMA.FTZ R197, R198, UR22, -R127 ;  /* 0x00000016c6c57c23 */ /* 0x000fe2000801087f */
[----:B------:R-:W-:Y:S02]  /*12c90*/  IMAD.MOV.U32 R157, RZ, RZ, R15 ;  /* 0x000000ffff9d7224 */ /* 0x000fe400078e000f */
[----:B------:R-:W-:Y:S01]  /*12ca0*/  FMUL.FTZ R15, R159, R84 ;  /* 0x000000549f0f7220 */ /* 0x000fe20000410000 */
[----:B------:R-:W-:Y:S01]  /*12cb0*/  IMAD.WIDE.U32 R158, R17, -0x326172a9, RZ ;  /* 0xcd9e8d57119e7825 */ /* 0x000fe200078e00ff */
[----:B------:R-:W-:-:S03]  /*12cc0*/  LOP3.LUT R20, R248, UR10, R23, 0x96, !PT ;  /* 0x0000000af8147c12 */ /* 0x000fc6000f8e9617 */
[--C-:B------:R-:W-:Y:S01]  /*12cd0*/  FFMA.FTZ R203, R58, UR22, -R87.reuse ;  /* 0x000000163acb7c23 */ /* 0x100fe20008010857 */
[--C-:B------:R-:W-:Y:S01]  /*12ce0*/  FFMA.FTZ R216, R216, UR22, -R87.reuse ;  /* 0x00000016d8d87c23 */ /* 0x100fe20008010857 */
[----:B------:R-:W-:Y:S02]  /*12cf0*/  IMAD.MOV.U32 R152, RZ, RZ, R18 ;  /* 0x000000ffff987224 */ /* 0x000fe400078e0012 */
[----:B------:R-:W-:Y:S01]  /*12d00*/  FMUL.FTZ R18, R154, R84 ;  /* 0x000000549a127220 */ /* 0x000fe20000410000 */
[----:B------:R-:W-:Y:S01]  /*12d10*/  FMUL.FTZ R17, R153, R86 ;  /* 0x0000005699117220 */ /* 0x000fe20000410000 */
[----:B------:R-:W-:Y:S01]  /*12d20*/  FFMA.FTZ R222, R222, UR22, -R87 ;  /* 0x00000016dede7c23 */ /* 0x000fe20008010857 */
[----:B------:R-:W-:Y:S01]  /*12d30*/  IMAD.MOV.U32 R154, RZ, RZ, R152 ;  /* 0x000000ffff9a7224 */ /* 0x000fe200078e0098 */
[----:B------:R-:W-:Y:S01]  /*12d40*/  LOP3.LUT R152, R22, UR9, R159, 0x96, !PT ;  /* 0x0000000916987c12 */ /* 0x000fe2000f8e969f */
[----:B------:R-:W-:Y:S02]  /*12d50*/  IMAD.MOV.U32 R22, RZ, RZ, R34 ;  /* 0x000000ffff167224 */ /* 0x000fe400078e0022 */
[----:B------:R-:W-:Y:S01]  /*12d60*/  FFMA.FTZ R212, R212, UR22, -R87 ;  /* 0x00000016d4d47c23 */ /* 0x000fe20008010857 */
[----:B------:R-:W-:-:S02]  /*12d70*/  IMAD.MOV.U32 R23, RZ, RZ, R35 ;  /* 0x000000ffff177224 */ /* 0x000fc400078e0023 */
[----:B------:R-:W-:Y:S01]  /*12d80*/  FFMA.FTZ R122, R122, UR22, -R127 ;  /* 0x000000167a7a7c23 */ /* 0x000fe2000801087f */
[----:B------:R-:W-:Y:S02]  /*12d90*/  IMAD.MOV.U32 R153, RZ, RZ, R19 ;  /* 0x000000ffff997224 */ /* 0x000fe400078e0013 */
[----:B------:R-:W-:Y:S01]  /*12da0*/  FFMA.FTZ R121, R121, UR22, -R127 ;  /* 0x0000001679797c23 */ /* 0x000fe2000801087f */
[----:B------:R-:W-:-:S04]  /*12db0*/  IMAD.WIDE.U32 R34, R20, -0x2daee0ad, RZ ;  /* 0xd2511f5314227825 */ /* 0x000fc800078e00ff */
[----:B------:R-:W-:Y:S01]  /*12dc0*/  FMUL.FTZ R20, R140, R86 ;  /* 0x000000568c147220 */ /* 0x000fe20000410000 */
[-C--:B------:R-:W-:Y:S01]  /*12dd0*/  FMUL.FTZ R19, R155, R84.reuse ;  /* 0x000000549b137220 */ /* 0x080fe20000410000 */
[----:B------:R-:W-:Y:S01]  /*12de0*/  FFMA.FTZ R88, R88, UR22, -R87 ;  /* 0x0000001658587c23 */ /* 0x000fe20008010857 */
[----:B------:R-:W-:Y:S02]  /*12df0*/  IMAD.MOV.U32 R140, RZ, RZ, R22 ;  /* 0x000000ffff8c7224 */ /* 0x000fe400078e0016 */
[-C--:B------:R-:W-:Y:S01]  /*12e00*/  FMUL.FTZ R22, R142, R84.reuse ;  /* 0x000000548e167220 */ /* 0x080fe20000410000 */
[----:B------:R-:W-:Y:S02]  /*12e10*/  IMAD.MOV.U32 R141, RZ, RZ, R23 ;  /* 0x000000ffff8d7224 */ /* 0x000fe400078e0017 */
[----:B------:R-:W-:Y:S01]  /*12e20*/  FMUL.FTZ R23, R143, R84 ;  /* 0x000000548f177220 */ /* 0x000fe20000410000 */
[----:B------:R-:W-:Y:S02]  /*12e30*/  IMAD.MOV.U32 R155, RZ, RZ, R153 ;  /* 0x000000ffff9b7224 */ /* 0x000fe400078e0099 */
[----:B------:R-:W-:Y:S01]  /*12e40*/  FFMA.FTZ R85, R85, UR22, -R87 ;  /* 0x0000001655557c23 */ /* 0x000fe20008010857 */
[----:B------:R-:W-:Y:S01]  /*12e50*/  IMAD.WIDE.U32 R152, R152, -0x2daee0ad, RZ ;  /* 0xd2511f5398987825 */ /* 0x000fe200078e00ff */
[----:B------:R-:W-:Y:S01]  /*12e60*/  HMMA.16816.F32.BF16 R12, R24, R4, R12 ;  /* 0x00000004180c723c */ /* 0x000fe2000004180c */
[----:B------:R3:W5:Y:S02]  /*12e70*/  LDL.LU.64 R220, [R1+0x18] ;  /* 0x0000180001dc7983 */ /* 0x0007640000300a00 */
[----:B------:R-:W-:Y:S01]  /*12e80*/  IMAD.MOV.U32 R143, RZ, RZ, R141 ;  /* 0x000000ffff8f7224 */ /* 0x000fe200078e008d */
[----:B------:R-:W-:Y:S01]  /*12e90*/  LOP3.LUT R34, R34, UR12, R153, 0x96, !PT ;  /* 0x0000000c22227c12 */ /* 0x000fe2000f8e9699 */
[----:B------:R-:W-:-:S03]  /*12ea0*/  IMAD.MOV.U32 R142, RZ, RZ, R140 ;  /* 0x000000ffff8e7224 */ /* 0x000fc600078e008c */
[----:B------:R-:W-:Y:S01]  /*12eb0*/  HMMA.16816.F32.BF16 R16, R24, R6, R16 ;  /* 0x000000061810723c */ /* 0x000fe20000041810 */
[----:B------:R-:W-:Y:S01]  /*12ec0*/  LOP3.LUT R30, R30, UR15, R35, 0x96, !PT ;  /* 0x0000000f1e1e7c12 */ /* 0x000fe2000f8e9623 */
[----:B------:R-:W-:Y:S01]  /*12ed0*/  IMAD.WIDE.U32 R140, R34, -0x326172a9, RZ ;  /* 0xcd9e8d57228c7825 */ /* 0x000fe200078e00ff */
[----:B------:R-:W-:-:S05]  /*12ee0*/  FSETP.NEU.FTZ.AND P1, PT, R61, -INF , PT ;  /* 0xff8000003d00780b */ /* 0x000fca0003f3d000 */
[C---:B------:R-:W-:Y:S08]  /*12ef0*/  HMMA.16816.F32.BF16 R20, R24.reuse, R8, R20 ;  /* 0x000000081814723c */ /* 0x040ff00000041814 */
[----:B------:R-:W-:Y:S01]  /*12f00*/  HMMA.16816.F32.BF16 R24, R24, R10, R136 ;  /* 0x0000000a1818723c */ /* 0x000fe20000041888 */
[----:B------:R-:W-:Y:S02]  /*12f10*/  IMAD.MOV.U32 R139, RZ, RZ, R143 ;  /* 0x000000ffff8b7224 */ /* 0x000fe400078e008f */
[----:B------:R-:W-:Y:S01]  /*12f20*/  FMUL.FTZ R143, R61, UR22 ;  /* 0x000000163d8f7c20 */ /* 0x000fe20008410000 */
[----:B------:R-:W-:Y:S01]  /*12f30*/  IMAD.WIDE.U32 R136, R30, -0x326172a9, RZ ;  /* 0xcd9e8d571e887825 */ /* 0x000fe200078e00ff */
[----:B------:R-:W-:-:S02]  /*12f40*/  PRMT R30, R140, 0x7771, RZ ;  /* 0x000077718c1e7816 */ /* 0x000fc400000000ff */
[C---:B------:R-:W-:Y:S01]  /*12f50*/  PRMT R45, R140.reuse, 0x7773, RZ ;  /* 0x000077738c2d7816 */ /* 0x040fe200000000ff */
[----:B------:R-:W-:Y:S01]  /*12f60*/  IMAD.MOV.U32 R2, RZ, RZ, R140 ;  /* 0x000000ffff027224 */ /* 0x000fe200078e008c */
[----:B------:R-:W-:Y:S02]  /*12f70*/  FSEL R143, R143, RZ, P1 ;  /* 0x000000ff8f8f7208 */ /* 0x000fe40000800000 */
[----:B------:R-:W-:Y:S01]  /*12f80*/  PRMT R34, R140, 0x7772, RZ ;  /* 0x000077728c227816 */ /* 0x000fe200000000ff */
[----:B------:R-:W-:Y:S01]  /*12f90*/  IMAD.MOV.U32 R140, RZ, RZ, R156 ;  /* 0x000000ffff8c7224 */ /* 0x000fe200078e009c */
[----:B-1----:R-:W-:Y:S01]  /*12fa0*/  FMNMX.FTZ R60, R60, R31, !PT ;  /* 0x0000001f3c3c7209 */ /* 0x002fe20007810000 */
[----:B------:R-:W-:Y:S02]  /*12fb0*/  FFMA.FTZ R156, R164, UR22, -R143 ;  /* 0x00000016a49c7c23 */ /* 0x000fe4000801088f */
[----:B------:R-:W-:Y:S01]  /*12fc0*/  IMAD.MOV.U32 R164, RZ, RZ, R140 ;  /* 0x000000ffffa47224 */ /* 0x000fe200078e008c */
[C---:B------:R-:W-:Y:S01]  /*12fd0*/  FSETP.NEU.FTZ.AND P0, PT, R60.reuse, -INF , PT ;  /* 0xff8000003c00780b */ /* 0x040fe20003f1d000 */
[----:B------:R-:W-:Y:S01]  /*12fe0*/  FMUL.FTZ R140, R60, UR22 ;  /* 0x000000163c8c7c20 */ /* 0x000fe20008410000 */
[----:B------:R-:W-:-:S02]  /*12ff0*/  LOP3.LUT R35, R2, 0xff, RZ, 0xc0, !PT ;  /* 0x000000ff02237812 */ /* 0x000fc400078ec0ff */
[----:B------:R-:W-:Y:S01]  /*13000*/  LOP3.LUT R2, R136, UR7, R141, 0x96, !PT ;  /* 0x0000000788027c12 */ /* 0x000fe2000f8e968d */
[--C-:B------:R-:W-:Y:S01]  /*13010*/  FFMA.FTZ R95, R32, UR22, -R143.reuse ;  /* 0x00000016205f7c23 */ /* 0x100fe2000801088f */
[----:B------:R-:W-:Y:S01]  /*13020*/  FSEL R140, R140, RZ, P0 ;  /* 0x000000ff8c8c7208 */ /* 0x000fe20000000000 */
[----:B------:R-:W-:Y:S01]  /*13030*/  FFMA.FTZ R74, R28, UR22, -R143 ;  /* 0x000000161c4a7c23 */ /* 0x000fe2000801088f */
[----:B------:R-:W-:Y:S02]  /*13040*/  PRMT R31, R34, 0x5410, R45 ;  /* 0x00005410221f7816 */ /* 0x000fe4000000002d */
[----:B------:R-:W-:Y:S02]  /*13050*/  PRMT R30, R35, 0x5410, R30 ;  /* 0x00005410231e7816 */ /* 0x000fe4000000001e */
[----:B------:R-:W-:Y:S02]  /*13060*/  LOP3.LUT R32, R2, 0xffff, RZ, 0xc0, !PT ;  /* 0x0000ffff02207812 */ /* 0x000fe400078ec0ff */
[----:B------:R-:W-:-:S02]  /*13070*/  FSEL R35, R61, RZ, P1 ;  /* 0x000000ff3d237208 */ /* 0x000fc40000800000 */
[----:B------:R-:W-:Y:S01]  /*13080*/  FSEL R34, R60, RZ, P0 ;  /* 0x000000ff3c227208 */ /* 0x000fe20000000000 */
[----:B------:R-:W-:Y:S02]  /*13090*/  IMAD.MOV.U32 R138, RZ, RZ, R142 ;  /* 0x000000ffff8a7224 */ /* 0x000fe400078e008e */
[----:B------:R-:W-:Y:S01]  /*130a0*/  FFMA.FTZ R183, R204, UR22, -R143 ;  /* 0x00000016ccb77c23 */ /* 0x000fe2000801088f */
[--C-:B------:R-:W-:Y:S01]  /*130b0*/  FFMA.FTZ R93, R43, UR22, -R140.reuse ;  /* 0x000000162b5d7c23 */ /* 0x100fe2000801088c */
[--C-:B------:R-:W-:Y:S01]  /*130c0*/  FFMA.FTZ R70, R41, UR22, -R140.reuse ;  /* 0x0000001629467c23 */ /* 0x100fe2000801088c */
[--C-:B------:R-:W-:Y:S01]  /*130d0*/  FFMA.FTZ R142, R33, UR22, -R140.reuse ;  /* 0x00000016218e7c23 */ /* 0x100fe2000801088c */
[----:B------:R-:W-:Y:S01]  /*130e0*/  FFMA.FTZ R185, R29, UR22, -R140 ;  /* 0x000000161db97c23 */ /* 0x000fe2000801088c */
[----:B------:R-:W-:Y:S01]  /*130f0*/  MUFU.EX2 R95, R95 ;  /* 0x0000005f005f7308 */ /* 0x000fe20000000800 */
[----:B------:R-:W-:Y:S01]  /*13100*/  SHF.R.U32.HI R28, RZ, 0x8, R32 ;  /* 0x00000008ff1c7819 */ /* 0x000fe20000011620 */
[----:B------:R-:W-:Y:S01]  /*13110*/  FADD.FTZ R32, R36, -R35 ;  /* 0x8000002324207221 */ /* 0x000fe20000010000 */
[----:B------:R-:W-:Y:S01]  /*13120*/  FADD.FTZ R3, R3, -R34 ;  /* 0x8000002203037221 */ /* 0x000fe20000010000 */
[----:B------:R-:W1:Y:S01]  /*13130*/  MUFU.EX2 R74, R74 ;  /* 0x0000004a004a7308 */ /* 0x000e620000000800 */
[----:B------:R-:W-:Y:S01]  /*13140*/  IMAD.MOV.U32 R141, RZ, RZ, R157 ;  /* 0x000000ffff8d7224 */ /* 0x000fe200078e009d */
[----:B------:R-:W-:Y:S01]  /*13150*/  PRMT R35, R2, 0x7632, R35 ;  /* 0x0000763202237816 */ /* 0x000fe20000000023 */
[----:B------:R-:W-:Y:S01]  /*13160*/  FMUL.FTZ R32, R32, UR22 ;  /* 0x0000001620207c20 */ /* 0x000fe20008410000 */
[----:B------:R-:W-:Y:S01]  /*13170*/  MUFU.EX2 R156, R156 ;  /* 0x0000009c009c7308 */ /* 0x000fe20000000800 */
[----:B------:R-:W-:-:S03]  /*13180*/  FMUL.FTZ R3, R3, UR22 ;  /* 0x0000001603037c20 */ /* 0x000fc60008410000 */
[----:B------:R-:W-:Y:S04]  /*13190*/  MUFU.EX2 R183, R183 ;  /* 0x000000b700b77308 */ /* 0x000fe80000000800 */
[----:B------:R-:W-:Y:S04]  /*131a0*/  MUFU.EX2 R93, R93 ;  /* 0x0000005d005d7308 */ /* 0x000fe80000000800 */
[----:B------:R-:W2:Y:S01]  /*131b0*/  MUFU.EX2 R70, R70 ;  /* 0x0000004600467308 */ /* 0x000ea20000000800 */
[----:B------:R-:W-:-:S03]  /*131c0*/  IMAD.MOV.U32 R165, RZ, RZ, R141 ;  /* 0x000000ffffa57224 */ /* 0x000fc600078e008d */
[----:B------:R-:W-:Y:S01]  /*131d0*/  MUFU.EX2 R142, R142 ;  /* 0x0000008e008e7308 */ /* 0x000fe20000000800 */
[----:B------:R-:W-:-:S03]  /*131e0*/  LOP3.LUT R45, R2, 0xff, RZ, 0xc0, !PT ;  /* 0x000000ff022d7812 */ /* 0x000fc600078ec0ff */
[----:B------:R-:W4:Y:S01]  /*131f0*/  MUFU.EX2 R185, R185 ;  /* 0x000000b900b97308 */ /* 0x000f220000000800 */
[----:B------:R-:W-:Y:S02]  /*13200*/  SHF.R.U32.HI R2, RZ, 0x18, R2 ;  /* 0x00000018ff027819 */ /* 0x000fe40000011602 */
[----:B------:R-:W-:Y:S01]  /*13210*/  LOP3.LUT R33, R35, 0xff, RZ, 0xc0, !PT ;  /* 0x000000ff23217812 */ /* 0x000fe200078ec0ff */
[----:B------:R-:W3:Y:S01]  /*13220*/  MUFU.EX2 R157, R32 ;  /* 0x00000020009d7308 */ /* 0x000ee20000000800 */
[----:B------:R-:W-:-:S03]  /*13230*/  PRMT R28, R45, 0x5410, R28 ;  /* 0x000054102d1c7816 */ /* 0x000fc6000000001c */
[----:B------:R-:W3:Y:S01]  /*13240*/  MUFU.EX2 R141, R3 ;  /* 0x00000003008d7308 */ /* 0x000ee20000000800 */
[----:B------:R-:W-:Y:S02]  /*13250*/  LOP3.LUT R34, R31, 0xff00ff, RZ, 0xc0, !PT ;  /* 0x00ff00ff1f227812 */ /* 0x000fe400078ec0ff */
[----:B------:R-:W-:Y:S02]  /*13260*/  PRMT R2, R33, 0x5410, R2 ;  /* 0x0000541021027816 */ /* 0x000fe40000000002 */
[--C-:B------:R-:W-:Y:S02]  /*13270*/  HSET2.LE.AND R30, R30, R37.reuse, PT ;  /* 0x000000251e1e7233 */ /* 0x100fe40003803000 */
[----:B-1----:R-:W-:Y:S02]  /*13280*/  F2FP.BF16.F32.PACK_AB R29, R74, R95 ;  /* 0x0000005f4a1d723e */ /* 0x002fe400000010ff */
[--C-:B------:R-:W-:Y:S02]  /*13290*/  HSET2.LE.AND R31, R34, R37.reuse, PT ;  /* 0x00000025221f7233 */ /* 0x100fe40003803000 */
[----:B------:R-:W-:-:S02]  /*132a0*/  HSET2.LE.AND R28, R28, R37, PT ;  /* 0x000000251c1c7233 */ /* 0x000fc40003803000 */
[----:B--2---:R-:W-:Y:S02]  /*132b0*/  F2FP.BF16.F32.PACK_AB R34, R70, R93 ;  /* 0x0000005d4622723e */ /* 0x004fe400000010ff */
[----:B------:R-:W-:Y:S02]  /*132c0*/  LOP3.LUT R30, R29, R30, RZ, 0xc0, !PT ;  /* 0x0000001e1d1e7212 */ /* 0x000fe400078ec0ff */
[----:B------:R-:W-:Y:S02]  /*132d0*/  HSET2.LE.AND R2, R2, R37, PT ;  /* 0x0000002502027233 */ /* 0x000fe40003803000 */
[----:B------:R-:W-:Y:S02]  /*132e0*/  F2FP.BF16.F32.PACK_AB R33, R183, R156 ;  /* 0x0000009cb721723e */ /* 0x000fe400000010ff */
[----:B----4-:R-:W-:Y:S01]  /*132f0*/  F2FP.BF16.F32.PACK_AB R29, R185, R142 ;  /* 0x0000008eb91d723e */ /* 0x010fe200000010ff */
[----:B---3--:R-:W-:Y:S01]  /*13300*/  FMUL.FTZ R32, R160, R157 ;  /* 0x0000009da0207220 */ /* 0x008fe20000410000 */
[----:B------:R-:W-:Y:S01]  /*13310*/  LOP3.LUT R31, R34, R31, RZ, 0xc0, !PT ;  /* 0x0000001f221f7212 */ /* 0x000fe200078ec0ff */
[----:B------:R-:W-:Y:S01]  /*13320*/  FMUL.FTZ R34, R162, R141 ;  /* 0x0000008da2227220 */ /* 0x000fe20000410000 */
[----:B------:R-:W-:Y:S01]  /*13330*/  LOP3.LUT R28, R33, R28, RZ, 0xc0, !PT ;  /* 0x0000001c211c7212 */ /* 0x000fe200078ec0ff */
[----:B------:R-:W-:Y:S01]  /*13340*/  FMUL.FTZ R33, R161, R157 ;  /* 0x0000009da1217220 */ /* 0x000fe20000410000 */
[----:B------:R-:W-:Y:S01]  /*13350*/  LOP3.LUT R29, R29, R2, RZ, 0xc0, !PT ;  /* 0x000000021d1d7212 */ /* 0x000fe200078ec0ff */
[----:B------:R-:W-:Y:S01]  /*13360*/  FMUL.FTZ R35, R163, R141 ;  /* 0x0000008da3237220 */ /* 0x000fe20000410000 */
[----:B------:R-:W-:-:S06]  /*13370*/  LOP3.LUT R2, R138, UR8, R165, 0x96, !PT ;  /* 0x000000088a027c12 */ /* 0x000fcc000f8e96a5 */
[----:B------:R-:W-:Y:S01]  /*13380*/  HMMA.16816.F32.BF16 R32, R28, R4, R32 ;  /* 0x000000041c20723c */ /* 0x000fe20000041820 */
[----:B------:R-:W-:-:S05]  /*13390*/  IMAD.WIDE.U32 R4, R2, -0x2daee0ad, RZ ;  /* 0xd2511f5302047825 */ /* 0x000fca00078e00ff */
[----:B------:R-:W-:Y:S01]  /*133a0*/  LOP3.LUT R36, R50, UR11, R5, 0x96, !PT ;  /* 0x0000000b32247c12 */ /* 0x000fe2000f8e9605 */
[----:B------:R-:W-:-:S03]  /*133b0*/  IMAD.MOV.U32 R2, RZ, RZ, R4 ;  /* 0x000000ffff027224 */ /* 0x000fc600078e0004 */
[----:B------:R-:W-:Y:S01]  /*133c0*/  LOP3.LUT R3, R36, 0xffff, RZ, 0xc0, !PT ;  /* 0x0000ffff24037812 */ /* 0x000fe200078ec0ff */
[----:B------:R-:W-:Y:S02]  /*133d0*/  IMAD.MOV.U32 R243, RZ, RZ, R90 ;  /* 0x000000fffff37224 */ /* 0x000fe400078e005a */
[--C-:B------:R-:W-:Y:S01]  /*133e0*/  FFMA.FTZ R90, R48, UR22, -R127.reuse ;  /* 0x00000016305a7c23 */ /* 0x100fe2000801087f */
[----:B------:R-:W-:Y:S01]  /*133f0*/  LOP3.LUT R49, R2, 0xff, RZ, 0xc0, !PT ;  /* 0x000000ff02317812 */ /* 0x000fe200078ec0ff */
[----:B------:R-:W-:Y:S01]  /*13400*/  FFMA.FTZ R2, R40, UR22, -R127 ;  /* 0x0000001628027c23 */ /* 0x000fe2000801087f */
[----:B------:R-:W-:Y:S01]  /*13410*/  SHF.R.U32.HI R48, RZ, 0x8, R3 ;  /* 0x00000008ff307819 */ /* 0x000fe20000011603 */
[----:B------:R-:W-:Y:S01]  /*13420*/  FFMA.FTZ R3, R42, UR22, -R127 ;  /* 0x000000162a037c23 */ /* 0x000fe2000801087f */
[-C--:B------:R-:W-:Y:S01]  /*13430*/  FMUL.FTZ R40, R144, R157.reuse ;  /* 0x0000009d90287220 */ /* 0x080fe20000410000 */
[----:B------:R-:W-:Y:S01]  /*13440*/  FMUL.FTZ R41, R145, R157 ;  /* 0x0000009d91297220 */ /* 0x000fe20000410000 */
[-C--:B------:R-:W-:Y:S01]  /*13450*/  FMUL.FTZ R42, R146, R141.reuse ;  /* 0x0000008d922a7220 */ /* 0x080fe20000410000 */
[----:B------:R-:W-:Y:S01]  /*13460*/  FMUL.FTZ R43, R147, R141 ;  /* 0x0000008d932b7220 */ /* 0x000fe20000410000 */
[--C-:B------:R-:W-:Y:S01]  /*13470*/  FFMA.FTZ R145, R44, UR22, -R87.reuse ;  /* 0x000000162c917c23 */ /* 0x100fe20008010857 */
[----:B------:R-:W-:Y:S01]  /*13480*/  FFMA.FTZ R146, R71, UR22, -R87 ;  /* 0x0000001647927c23 */ /* 0x000fe20008010857 */
[----:B------:R-:W-:Y:S01]  /*13490*/  PRMT R45, R4, 0x7773, RZ ;  /* 0x00007773042d7816 */ /* 0x000fe200000000ff */
[----:B------:R-:W-:Y:S01]  /*134a0*/  FFMA.FTZ R63, R46, UR22, -R127 ;  /* 0x000000162e3f7c23 */ /* 0x000fe2000801087f */
[----:B------:R-:W-:-:S02]  /*134b0*/  LOP3.LUT R47, R36, 0xff, RZ, 0xc0, !PT ;  /* 0x000000ff242f7812 */ /* 0x000fc400078ec0ff */
[C---:B------:R-:W-:Y:S01]  /*134c0*/  PRMT R136, R4.reuse, 0x7771, RZ ;  /* 0x0000777104887816 */ /* 0x040fe200000000ff */
[----:B------:R-:W-:Y:S01]  /*134d0*/  HMMA.16816.F32.BF16 R40, R28, R8, R40 ;  /* 0x000000081c28723c */ /* 0x000fe20000041828 */
[----:B------:R-:W-:Y:S01]  /*134e0*/  PRMT R138, R4, 0x7772, RZ ;  /* 0x00007772048a7816 */ /* 0x000fe200000000ff */
[----:B------:R-:W-:Y:S01]  /*134f0*/  MUFU.EX2 R71, R145 ;  /* 0x0000009100477308 */ /* 0x000fe20000000800 */
[----:B------:R-:W-:Y:S02]  /*13500*/  PRMT R9, R36, 0x7632, R9 ;  /* 0x0000763224097816 */ /* 0x000fe40000000009 */
[----:B------:R-:W-:Y:S02]  /*13510*/  SHF.R.U32.HI R8, RZ, 0x18, R36 ;  /* 0x00000018ff087819 */ /* 0x000fe40000011624 */
[----:B------:R1:W2:Y:S01]  /*13520*/  MUFU.EX2 R36, R146 ;  /* 0x0000009200247308 */ /* 0x0002a20000000800 */
[----:B------:R-:W-:Y:S02]  /*13530*/  PRMT R138, R138, 0x5410, R45 ;  /* 0x000054108a8a7816 */ /* 0x000fe4000000002d */
[----:B------:R-:W-:-:S02]  /*13540*/  PRMT R136, R49, 0x5410, R136 ;  /* 0x0000541031887816 */ /* 0x000fc40000000088 */
[----:B------:R-:W-:Y:S01]  /*13550*/  PRMT R144, R47, 0x5410, R48 ;  /* 0x000054102f907816 */ /* 0x000fe20000000030 */
[----:B------:R-:W-:Y:S01]  /*13560*/  MUFU.EX2 R2, R2 ;  /* 0x0000000200027308 */ /* 0x000fe20000000800 */
[----:B------:R-:W3:Y:S01]  /*13570*/  LDSM.16.MT88.4 R48, [R218+0x4400] ;  /* 0x00440000da30783b */ /* 0x000ee20000004200 */
[----:B------:R-:W-:Y:S01]  /*13580*/  LOP3.LUT R9, R9, 0xff, RZ, 0xc0, !PT ;  /* 0x000000ff09097812 */ /* 0x000fe200078ec0ff */
[-C--:B------:R-:W-:Y:S01]  /*13590*/  FMUL.FTZ R148, R148, R157.reuse ;  /* 0x0000009d94947220 */ /* 0x080fe20000410000 */
[----:B------:R-:W4:Y:S01]  /*135a0*/  MUFU.EX2 R63, R63 ;  /* 0x0000003f003f7308 */ /* 0x000f220000000800 */
[----:B------:R-:W3:Y:S01]  /*135b0*/  LDSM.16.MT88.4 R44, [R64+0x400] ;  /* 0x00040000402c783b */ /* 0x000ee20000004200 */
[----:B------:R-:W-:Y:S01]  /*135c0*/  FMUL.FTZ R149, R149, R157 ;  /* 0x0000009d95957220 */ /* 0x000fe20000410000 */
[-C--:B------:R-:W-:Y:S01]  /*135d0*/  FMUL.FTZ R150, R150, R141.reuse ;  /* 0x0000008d96967220 */ /* 0x080fe20000410000 */
[----:B------:R-:W-:Y:S01]  /*135e0*/  FMUL.FTZ R151, R151, R141 ;  /* 0x0000008d97977220 */ /* 0x000fe20000410000 */
[-C--:B------:R-:W-:Y:S01]  /*135f0*/  FMUL.FTZ R132, R132, R157.reuse ;  /* 0x0000009d84847220 */ /* 0x080fe20000410000 */
[----:B------:R-:W-:Y:S01]  /*13600*/  FMUL.FTZ R133, R133, R157 ;  /* 0x0000009d85857220 */ /* 0x000fe20000410000 */
[-C--:B------:R-:W-:Y:S01]  /*13610*/  FMUL.FTZ R134, R134, R141.reuse ;  /* 0x0000008d86867220 */ /* 0x080fe20000410000 */
[----:B------:R-:W-:Y:S01]  /*13620*/  FMUL.FTZ R135, R135, R141 ;  /* 0x0000008d87877220 */ /* 0x000fe20000410000 */
[----:B-1----:R-:W-:Y:S01]  /*13630*/  PRMT R146, R9, 0x5410, R8 ;  /* 0x0000541009927816 */ /* 0x002fe20000000008 */
[----:B------:R-:W-:Y:S01]  /*13640*/  MUFU.EX2 R90, R90 ;  /* 0x0000005a005a7308 */ /* 0x000fe20000000800 */
[----:B------:R-:W-:-:S03]  /*13650*/  FFMA.FTZ R139, R65, UR22, -R87 ;  /* 0x00000016418b7c23 */ /* 0x000fc60008010857 */
[----:B------:R-:W1:Y:S01]  /*13660*/  MUFU.EX2 R3, R3 ;  /* 0x0000000300037308 */ /* 0x000e620000000800 */
[----:B------:R-:W-:Y:S01]  /*13670*/  HMMA.16816.F32.BF16 R4, R28, R6, R148 ;  /* 0x000000061c04723c */ /* 0x000fe20000041894 */
[----:B------:R-:W-:Y:S01]  /*13680*/  FFMA.FTZ R65, R62, UR22, -R87 ;  /* 0x000000163e417c23 */ /* 0x000fe20008010857 */
[--C-:B------:R-:W-:Y:S01]  /*13690*/  HSET2.LE.AND R9, R146, R37.reuse, PT ;  /* 0x0000002592097233 */ /* 0x100fe20003803000 */
[----:B------:R-:W-:Y:S01]  /*136a0*/  IMAD.MOV.U32 R161, RZ, RZ, R155 ;  /* 0x000000ffffa17224 */ /* 0x000fe200078e009b */
[----:B------:R-:W-:-:S04]  /*136b0*/  HSET2.LE.AND R136, R136, R37, PT ;  /* 0x0000002588887233 */ /* 0x000fc80003803000 */
[----:B------:R-:W-:Y:S01]  /*136c0*/  HMMA.16816.F32.BF16 R28, R28, R10, R132 ;  /* 0x0000000a1c1c723c */ /* 0x000fe20000041884 */
[----:B------:R-:W-:Y:S01]  /*136d0*/  IMAD.U32 R10, RZ, RZ, UR23 ;  /* 0x00000017ff0a7e24 */ /* 0x000fe2000f8e00ff */
[----:B--2---:R-:W-:Y:S01]  /*136e0*/  F2FP.BF16.F32.PACK_AB R132, R36, R71 ;  /* 0x000000472484723e */ /* 0x004fe200000010ff */
[----:B------:R-:W-:Y:S01]  /*136f0*/  MUFU.EX2 R62, R139 ;  /* 0x0000008b003e7308 */ /* 0x000fe20000000800 */
[----:B----4-:R-:W-:Y:S02]  /*13700*/  F2FP.BF16.F32.PACK_AB R133, R63, R2 ;  /* 0x000000023f85723e */ /* 0x010fe400000010ff */
[----:B------:R-:W-:Y:S01]  /*13710*/  LOP3.LUT R9, R132, R9, RZ, 0xc0, !PT ;  /* 0x0000000984097212 */ /* 0x000fe200078ec0ff */
[----:B------:R-:W2:Y:S01]  /*13720*/  MUFU.EX2 R65, R65 ;  /* 0x0000004100417308 */ /* 0x000ea20000000800 */
[----:B------:R-:W-:Y:S02]  /*13730*/  LOP3.LUT R132, R10, UR33, R161, 0x96, !PT ;  /* 0x000000210a847c12 */ /* 0x000fe4000f8e96a1 */
[----:B------:R-:W-:-:S02]  /*13740*/  HSET2.LE.AND R144, R144, R37, PT ;  /* 0x0000002590907233 */ /* 0x000fc40003803000 */
[----:B------:R-:W-:Y:S01]  /*13750*/  LOP3.LUT R10, R133, R136, RZ, 0xc0, !PT ;  /* 0x00000088850a7212 */ /* 0x000fe200078ec0ff */
[----:B------:R-:W-:Y:S01]  /*13760*/  IMAD.WIDE.U32 R132, R132, -0x326172a9, RZ ;  /* 0xcd9e8d5784847825 */ /* 0x000fe200078e00ff */
[----:B-1----:R-:W-:Y:S02]  /*13770*/  F2FP.BF16.F32.PACK_AB R145, R3, R90 ;  /* 0x0000005a0391723e */ /* 0x002fe400000010ff */
[----:B------:R-:W-:Y:S02]  /*13780*/  LOP3.LUT R136, R158, UR8, R137, 0x96, !PT ;  /* 0x000000089e887c12 */ /* 0x000fe4000f8e9689 */
[----:B------:R-:W-:Y:S02]  /*13790*/  LOP3.LUT R138, R138, 0xff00ff, RZ, 0xc0, !PT ;  /* 0x00ff00ff8a8a7812 */ /* 0x000fe400078ec0ff */
[----:B------:R-:W-:Y:S01]  /*137a0*/  LOP3.LUT R8, R145, R144, RZ, 0xc0, !PT ;  /* 0x0000009091087212 */ /* 0x000fe200078ec0ff */
[----:B------:R-:W-:Y:S01]  /*137b0*/  IMAD.WIDE.U32 R144, R136, -0x2daee0ad, RZ ;  /* 0xd2511f5388907825 */ /* 0x000fe200078e00ff */
[----:B------:R-:W-:-:S02]  /*137c0*/  LOP3.LUT R136, R208, UR14, R133, 0x96, !PT ;  /* 0x0000000ed0887c12 */ /* 0x000fc4000f8e9685 */
[----:B------:R-:W-:Y:S02]  /*137d0*/  LOP3.LUT R150, R132, UR13, R245, 0x96, !PT ;  /* 0x0000000d84967c12 */ /* 0x000fe4000f8e96f5 */
[----:B------:R-:W-:Y:S02]  /*137e0*/  HSET2.LE.AND R11, R138, R37, PT ;  /* 0x000000258a0b7233 */ /* 0x000fe40003803000 */
[----:B--2---:R-:W-:Y:S01]  /*137f0*/  F2FP.BF16.F32.PACK_AB R134, R65, R62 ;  /* 0x0000003e4186723e */ /* 0x004fe200000010ff */
[----:B------:R-:W-:-:S03]  /*13800*/  IMAD.WIDE.U32 R136, R136, -0x2daee0ad, RZ ;  /* 0xd2511f5388887825 */ /* 0x000fc600078e00ff */
[----:B------:R-:W-:Y:S01]  /*13810*/  LOP3.LUT R11, R134, R11, RZ, 0xc0, !PT ;  /* 0x0000000b860b7212 */ /* 0x000fe200078ec0ff */
[----:B------:R-:W-:Y:S01]  /*13820*/  IMAD.WIDE.U32 R150, R150, -0x2daee0ad, RZ ;  /* 0xd2511f5396967825 */ /* 0x000fe200078e00ff */
[----:B------:R-:W-:-:S03]  /*13830*/  LOP3.LUT R137, R246, UR4, R137, 0x96, !PT ;  /* 0x00000004f6897c12 */ /* 0x000fc6000f8e9689 */
[----:B------:R-:W-:Y:S01]  /*13840*/  IMAD.MOV.U32 R138, RZ, RZ, R144 ;  /* 0x000000ffff8a7224 */ /* 0x000fe200078e0090 */
[----:B------:R-:W-:Y:S01]  /*13850*/  LOP3.LUT R148, R136, UR17, R151, 0x96, !PT ;  /* 0x0000001188947c12 */ /* 0x000fe2000f8e9697 */
[----:B---3--:R-:W-:Y:S01]  /*13860*/  HMMA.16816.F32.BF16 R12, R8, R48, R12 ;  /* 0x00000030080c723c */ /* 0x008fe2000004180c */
[----:B------:R-:W-:Y:S02]  /*13870*/  LOP3.LUT R146, R132, UR13, R249, 0x96, !PT ;  /* 0x0000000d84927c12 */ /* 0x000fe4000f8e96f9 */
[----:B------:R-:W-:Y:S01]  /*13880*/  LOP3.LUT R135, R210, UR14, R133, 0x96, !PT ;  /* 0x0000000ed2877c12 */ /* 0x000fe2000f8e9685 */
[----:B------:R-:W-:Y:S01]  /*13890*/  IMAD.WIDE.U32 R148, R148, -0x326172a9, RZ ;  /* 0xcd9e8d5794947825 */ /* 0x000fe200078e00ff */
[----:B------:R-:W-:-:S03]  /*138a0*/  PRMT R132, R144, 0x7771, RZ ;  /* 0x0000777190847816 */ /* 0x000fc600000000ff */
[----:B------:R-:W-:Y:S01]  /*138b0*/  HMMA.16816.F32.BF16 R16, R8, R50, R16 ;  /* 0x000000320810723c */ /* 0x000fe20000041810 */
[----:B------:R-:W-:Y:S01]  /*138c0*/  IMAD.MOV.U32 R160, RZ, RZ, R154 ;  /* 0x000000ffffa07224 */ /* 0x000fe200078e009a */
[----:B------:R-:W-:-:S06]  /*138d0*/  LOP3.LUT R152, R152, UR11, R145, 0x96, !PT ;  /* 0x0000000b98987c12 */ /* 0x000fcc000f8e9691 */
[----:B------:R-:W-:Y:S01]  /*138e0*/  HMMA.16816.F32.BF16 R20, R8, R44, R20 ;  /* 0x0000002c0814723c */ /* 0x000fe20000041814 */
[----:B------:R-:W-:-:S07]  /*138f0*/  PRMT R134, R144, 0x7773, RZ ;  /* 0x0000777390867816 */ /* 0x000fce00000000ff */
[----:B------:R-:W-:Y:S01]  /*13900*/  HMMA.16816.F32.BF16 R24, R8, R46, R24 ;  /* 0x0000002e0818723c */ /* 0x000fe20000041818 */
[----:B------:R-:W-:Y:S01]  /*13910*/  IMAD.WIDE.U32 R8, R137, -0x326172a9, RZ ;  /* 0xcd9e8d5789087825 */ /* 0x000fe200078e00ff */
[----:B------:R-:W-:-:S03]  /*13920*/  LOP3.LUT R11, R138, 0xff, RZ, 0xc0, !PT ;  /* 0x000000ff8a0b7812 */ /* 0x000fc600078ec0ff */
[----:B------:R-:W-:Y:S01]  /*13930*/  FFMA.FTZ R166, R166, UR22, -R143 ;  /* 0x00000016a6a67c23 */ /* 0x000fe2000801088f */
[----:B------:R-:W-:Y:S02]  /*13940*/  PRMT R133, R144, 0x7772, RZ ;  /* 0x0000777290857816 */ /* 0x000fe400000000ff */
[----:B------:R-:W-:Y:S01]  /*13950*/  LOP3.LUT R154, R244, UR10, R9, 0x96, !PT ;  /* 0x0000000af49a7c12 */ /* 0x000fe2000f8e9609 */
[----:B------:R-:W-:Y:S01]  /*13960*/  IMAD.WIDE.U32 R144, R135, -0x2daee0ad, RZ ;  /* 0xd2511f5387907825 */ /* 0x000fe200078e00ff */
[----:B------:R-:W-:-:S03]  /*13970*/  LOP3.LUT R9, R8, UR9, R149, 0x96, !PT ;  /* 0x0000000908097c12 */ /* 0x000fc6000f8e9695 */
[--C-:B------:R-:W-:Y:S01]  /*13980*/  FFMA.FTZ R204, R131, UR22, -R143.reuse ;  /* 0x0000001683cc7c23 */ /* 0x100fe2000801088f */
[----:B------:R-:W-:Y:S01]  /*13990*/  PRMT R10, R11, 0x5410, R132 ;  /* 0x000054100b0a7816 */ /* 0x000fe20000000084 */
[----:B------:R-:W-:Y:S01]  /*139a0*/  FFMA.FTZ R11, R68, UR22, -R143 ;  /* 0x00000016440b7c23 */ /* 0x000fe2000801088f */
[----:B------:R-:W-:Y:S01]  /*139b0*/  LOP3.LUT R138, R152, 0xffff, RZ, 0xc0, !PT ;  /* 0x0000ffff988a7812 */ /* 0x000fe200078ec0ff */
[--C-:B------:R-:W-:Y:S01]  /*139c0*/  FFMA.FTZ R131, R69, UR22, -R140.reuse ;  /* 0x0000001645837c23 */ /* 0x100fe2000801088c */
[----:B------:R-:W-:Y:S01]  /*139d0*/  FFMA.FTZ R68, R105, UR22, -R140 ;  /* 0x0000001669447c23 */ /* 0x000fe2000801088c */
[----:B------:R-:W-:Y:S01]  /*139e0*/  PRMT R134, R133, 0x5410, R134 ;  /* 0x0000541085867816 */ /* 0x000fe20000000086 */
[----:B------:R-:W-:Y:S01]  /*139f0*/  IMAD.WIDE.U32 R146, R146, -0x2daee0ad, RZ ;  /* 0xd2511f5392927825 */ /* 0x000fe200078e00ff */
[----:B------:R-:W-:Y:S01]  /*13a00*/  LOP3.LUT R135, R250, UR4, R145, 0x96, !PT ;  /* 0x00000004fa877c12 */ /* 0x000fe2000f8e9691 */
[----:B------:R-:W-:Y:S01]  /*13a10*/  MUFU.EX2 R166, R166 ;  /* 0x000000a600a67308 */ /* 0x000fe20000000800 */
[----:B------:R-:W-:Y:S01]  /*13a20*/  SHF.R.U32.HI R138, RZ, 0x8, R138 ;  /* 0x00000008ff8a7819 */ /* 0x000fe2000001168a */
[----:B------:R-:W-:Y:S01]  /*13a30*/  IMAD.WIDE.U32 R132, R9, -0x2daee0ad, RZ ;  /* 0xd2511f5309847825 */ /* 0x000fe200078e00ff */
[----:B------:R-:W-:Y:S01]  /*13a40*/  LOP3.LUT R9, R152, 0xff, RZ, 0xc0, !PT ;  /* 0x000000ff98097812 */ /* 0x000fe200078ec0ff */
[----:B------:R-:W1:Y:S02]  /*13a50*/  MUFU.EX2 R69, R11 ;  /* 0x0000000b00457308 */ /* 0x000e640000000800 */
[--C-:B------:R-:W-:Y:S01]  /*13a60*/  FFMA.FTZ R201, R103, UR22, -R140.reuse ;  /* 0x0000001667c97c23 */ /* 0x100fe2000801088c */
[----:B------:R-:W-:Y:S01]  /*13a70*/  FFMA.FTZ R164, R91, UR22, -R140 ;  /* 0x000000165ba47c23 */ /* 0x000fe2000801088c */
[----:B------:R-:W-:Y:S01]  /*13a80*/  FFMA.FTZ R165, R109, UR22, -R143 ;  /* 0x000000166da57c23 */ /* 0x000fe2000801088f */
[----:B------:R-:W-:Y:S01]  /*13a90*/  MUFU.EX2 R131, R131 ;  /* 0x0000008300837308 */ /* 0x000fe20000000800 */
[----:B------:R-:W-:-:S03]  /*13aa0*/  LOP3.LUT R136, R144, UR17, R147, 0x96, !PT ;  /* 0x0000001190887c12 */ /* 0x000fc6000f8e9693 */
[----:B------:R-:W2:Y:S01]  /*13ab0*/  MUFU.EX2 R68, R68 ;  /* 0x0000004400447308 */ /* 0x000ea20000000800 */
[----:B------:R-:W-:Y:S01]  /*13ac0*/  PRMT R138, R9, 0x5410, R138 ;  /* 0x00005410098a7816 */ /* 0x000fe2000000008a */
[----:B------:R-:W-:Y:S01]  /*13ad0*/  IMAD.WIDE.U32 R144, R135, -0x326172a9, RZ ;  /* 0xcd9e8d5787907825 */ /* 0x000fe200078e00ff */
[----:B------:R-:W-:Y:S01]  /*13ae0*/  PRMT R9, R152, 0x7632, R9 ;  /* 0x0000763298097816 */ /* 0x000fe20000000009 */
[----:B------:R-:W-:Y:S01]  /*13af0*/  MUFU.EX2 R201, R201 ;  /* 0x000000c900c97308 */ /* 0x000fe20000000800 */
[----:B------:R-:W-:-:S03]  /*13b00*/  SHF.R.U32.HI R152, RZ, 0x18, R152 ;  /* 0x00000018ff987819 */ /* 0x000fc60000011698 */
[----:B------:R-:W3:Y:S01]  /*13b10*/  MUFU.EX2 R164, R164 ;  /* 0x000000a400a47308 */ /* 0x000ee20000000800 */
[----:B------:R-:W-:Y:S01]  /*13b20*/  IMAD.WIDE.U32 R154, R154, -0x2daee0ad, RZ ;  /* 0xd2511f539a9a7825 */ /* 0x000fe200078e00ff */
[----:B------:R-:W-:Y:S02]  /*13b30*/  LOP3.LUT R9, R9, 0xff, RZ, 0xc0, !PT ;  /* 0x000000ff09097812 */ /* 0x000fe400078ec0ff */
[----:B------:R-:W-:Y:S01]  /*13b40*/  MUFU.EX2 R204, R204 ;  /* 0x000000cc00cc7308 */ /* 0x000fe20000000800 */
[----:B------:R-:W-:-:S03]  /*13b50*/  LOP3.LUT R8, R248, UR10, R145, 0x96, !PT ;  /* 0x0000000af8087c12 */ /* 0x000fc6000f8e9691 */
[----:B------:R-:W4:Y:S01]  /*13b60*/  MUFU.EX2 R165, R165 ;  /* 0x000000a500a57308 */ /* 0x000f220000000800 */
[----:B------:R-:W-:Y:S01]  /*13b70*/  LOP3.LUT R134, R134, 0xff00ff, RZ, 0xc0, !PT ;  /* 0x00ff00ff86867812 */ /* 0x000fe200078ec0ff */
[----:B------:R-:W-:Y:S01]  /*13b80*/  IMAD.WIDE.U32 R136, R136, -0x326172a9, RZ ;  /* 0xcd9e8d5788887825 */ /* 0x000fe200078e00ff */
[----:B------:R-:W-:Y:S02]  /*13b90*/  PRMT R152, R9, 0x5410, R152 ;  /* 0x0000541009987816 */ /* 0x000fe40000000098 */
[--C-:B------:R-:W-:Y:S02]  /*13ba0*/  HSET2.LE.AND R10, R10, R37.reuse, PT ;  /* 0x000000250a0a7233 */ /* 0x100fe40003803000 */
[----:B------:R-:W-:Y:S01]  /*13bb0*/  LOP3.LUT R109, R150, UR15, R155, 0x96, !PT ;  /* 0x0000000f966d7c12 */ /* 0x000fe2000f8e969b */
[----:B------:R-:W-:Y:S01]  /*13bc0*/  IMAD.WIDE.U32 R150, R8, -0x2daee0ad, RZ ;  /* 0xd2511f5308967825 */ /* 0x000fe200078e00ff */
[----:B-1----:R-:W-:Y:S02]  /*13bd0*/  F2FP.BF16.F32.PACK_AB R9, R69, R166 ;  /* 0x000000a64509723e */ /* 0x002fe400000010ff */
[----:B------:R-:W-:-:S02]  /*13be0*/  HSET2.LE.AND R11, R134, R37, PT ;  /* 0x00000025860b7233 */ /* 0x000fc40003803000 */
[----:B------:R-:W-:Y:S02]  /*13bf0*/  LOP3.LUT R144, R144, UR9, R137, 0x96, !PT ;  /* 0x0000000990907c12 */ /* 0x000fe4000f8e9689 */
[----:B--2---:R-:W-:Y:S02]  /*13c00*/  F2FP.BF16.F32.PACK_AB R8, R68, R131 ;  /* 0x000000834408723e */ /* 0x004fe400000010ff */
[----:B------:R-:W-:Y:S02]  /*13c10*/  LOP3.LUT R10, R9, R10, RZ, 0xc0, !PT ;  /* 0x0000000a090a7212 */ /* 0x000fe400078ec0ff */
[----:B------:R-:W-:Y:S01]  /*13c20*/  HSET2.LE.AND R9, R152, R37, PT ;  /* 0x0000002598097233 */ /* 0x000fe20003803000 */
[----:B------:R-:W-:Y:S01]  /*13c30*/  IMAD.WIDE.U32 R144, R144, -0x2daee0ad, RZ ;  /* 0xd2511f5390907825 */ /* 0x000fe200078e00ff */
[----:B------:R-:W-:Y:S02]  /*13c40*/  LOP3.LUT R11, R8, R11, RZ, 0xc0, !PT ;  /* 0x0000000b080b7212 */ /* 0x000fe400078ec0ff */
[----:B---3--:R-:W-:-:S02]  /*13c50*/  F2FP.BF16.F32.PACK_AB R134, R164, R201 ;  /* 0x000000c9a486723e */ /* 0x008fc400000010ff */
[----:B------:R-:W-:Y:S02]  /*13c60*/  HSET2.LE.AND R8, R138, R37, PT ;  /* 0x000000258a087233 */ /* 0x000fe40003803000 */
[----:B----4-:R-:W-:Y:S02]  /*13c70*/  F2FP.BF16.F32.PACK_AB R91, R165, R204 ;  /* 0x000000cca55b723e */ /* 0x010fe400000010ff */
[----:B------:R-:W-:Y:S02]  /*13c80*/  LOP3.LUT R133, R154, UR12, R133, 0x96, !PT ;  /* 0x0000000c9a857c12 */ /* 0x000fe4000f8e9685 */
[----:B------:R-:W-:Y:S01]  /*13c90*/  LOP3.LUT R9, R134, R9, RZ, 0xc0, !PT ;  /* 0x0000000986097212 */ /* 0x000fe200078ec0ff */
[----:B------:R-:W-:Y:S01]  /*13ca0*/  IMAD.WIDE.U32 R134, R109, -0x326172a9, RZ ;  /* 0xcd9e8d576d867825 */ /* 0x000fe200078e00ff */
[----:B------:R-:W-:Y:S02]  /*13cb0*/  LOP3.LUT R105, R146, UR15, R151, 0x96, !PT ;  /* 0x0000000f92697c12 */ /* 0x000fe4000f8e9697 */
[----:B------:R-:W-:-:S02]  /*13cc0*/  LOP3.LUT R8, R91, R8, RZ, 0xc0, !PT ;  /* 0x000000085b087212 */ /* 0x000fc400078ec0ff */
[----:B------:R-:W-:Y:S01]  /*13cd0*/  LOP3.LUT R109, R150, UR12, R145, 0x96, !PT ;  /* 0x0000000c966d7c12 */ /* 0x000fe2000f8e9691 */
[----:B------:R-:W-:Y:S01]  /*13ce0*/  IMAD.WIDE.U32 R152, R133, -0x326172a9, RZ ;  /* 0xcd9e8d5785987825 */ /* 0x000fe200078e00ff */
[----:B------:R-:W-:-:S03]  /*13cf0*/  LOP3.LUT R103, R148, UR8, R135, 0x96, !PT ;  /* 0x0000000894677c12 */ /* 0x000fc6000f8e9687 */
[----:B------:R-:W-:Y:S01]  /*13d00*/  IMAD.WIDE.U32 R148, R105, -0x326172a9, RZ ;  /* 0xcd9e8d5769947825 */ /* 0x000fe200078e00ff */
[----:B------:R-:W-:Y:S01]  /*13d10*/  LOP3.LUT R91, R134, UR7, R153, 0x96, !PT ;  /* 0x00000007865b7c12 */ /* 0x000fe2000f8e9699 */
[----:B------:R-:W-:Y:S02]  /*13d20*/  HMMA.16816.F32.BF16 R32, R8, R48, R32 ;  /* 0x000000300820723c */ /* 0x000fe40000041820 */
[----:B------:R-:W-:Y:S01]  /*13d30*/  IMAD.WIDE.U32 R150, R109, -0x326172a9, RZ ;  /* 0xcd9e8d576d967825 */ /* 0x000fe200078e00ff */
[C---:B------:R-:W-:Y:S02]  /*13d40*/  PRMT R138, R152.reuse, 0x7773, RZ ;  /* 0x00007773988a7816 */ /* 0x040fe400000000ff */
[----:B------:R-:W-:Y:S01]  /*13d50*/  PRMT R49, R152, 0x7772, RZ ;  /* 0x0000777298317816 */ /* 0x000fe200000000ff */
[----:B------:R-:W-:Y:S01]  /*13d60*/  IMAD.MOV.U32 R134, RZ, RZ, R152 ;  /* 0x000000ffff867224 */ /* 0x000fe200078e0098 */
[----:B------:R-:W-:Y:S02]  /*13d70*/  LOP3.LUT R137, R136, UR8, R149, 0x96, !PT ;  /* 0x0000000888897c12 */ /* 0x000fe4000f8e9695 */
[----:B------:R-:W-:Y:S01]  /*13d80*/  LOP3.LUT R139, R148, UR7, R151, 0x96, !PT ;  /* 0x00000007948b7c12 */ /* 0x000fe2000f8e9697 */
[----:B------:R-:W-:Y:S01]  /*13d90*/  IMAD.MOV.U32 R148, RZ, RZ, R150 ;  /* 0x000000ffff947224 */ /* 0x000fe200078e0096 */
[----:B------:R-:W-:-:S02]  /*13da0*/  PRMT R48, R150, 0x7771, RZ ;  /* 0x0000777196307816 */ /* 0x000fc400000000ff */
[C---:B------:R-:W-:Y:S02]  /*13db0*/  PRMT R136, R150.reuse, 0x7773, RZ ;  /* 0x0000777396887816 */ /* 0x040fe400000000ff */
[----:B------:R-:W-:Y:S01]  /*13dc0*/  PRMT R133, R150, 0x7772, RZ ;  /* 0x0000777296857816 */ /* 0x000fe200000000ff */
[----:B------:R-:W-:Y:S01]  /*13dd0*/  IMAD.WIDE.U32 R150, R103, -0x2daee0ad, RZ ;  /* 0xd2511f5367967825 */ /* 0x000fe200078e00ff */
[----:B------:R-:W-:Y:S02]  /*13de0*/  PRMT R109, R49, 0x5410, R138 ;  /* 0x00005410316d7816 */ /* 0x000fe4000000008a */
[----:B------:R-:W-:Y:S02]  /*13df0*/  PRMT R146, R152, 0x7771, RZ ;  /* 0x0000777198927816 */ /* 0x000fe400000000ff */
[----:B------:R-:W-:Y:S01]  /*13e00*/  LOP3.LUT R49, R134, 0xff, RZ, 0xc0, !PT ;  /* 0x000000ff86317812 */ /* 0x000fe200078ec0ff */
[----:B------:R-:W-:Y:S01]  /*13e10*/  IMAD.MOV.U32 R138, RZ, RZ, R150 ;  /* 0x000000ffff8a7224 */ /* 0x000fe200078e0096 */
[----:B------:R-:W-:Y:S01]  /*13e20*/  PRMT R133, R133, 0x5410, R136 ;  /* 0x0000541085857816 */ /* 0x000fe20000000088 */
[----:B------:R-:W-:Y:S01]  /*13e30*/  HMMA.16816.F32.BF16 R40, R8, R44, R40 ;  /* 0x0000002c0828723c */ /* 0x000fe20000041828 */
[----:B------:R-:W-:-:S02]  /*13e40*/  PRMT R136, R150, 0x7771, RZ ;  /* 0x0000777196887816 */ /* 0x000fc400000000ff */
[C---:B------:R-:W-:Y:S02]  /*13e50*/  PRMT R135, R150.reuse, 0x7773, RZ ;  /* 0x0000777396877816 */ /* 0x040fe400000000ff */
[----:B------:R-:W-:Y:S02]  /*13e60*/  PRMT R134, R150, 0x7772, RZ ;  /* 0x0000777296867816 */ /* 0x000fe400000000ff */
[----:B------:R-:W-:Y:S02]  /*13e70*/  PRMT R146, R49, 0x5410, R146 ;  /* 0x0000541031927816 */ /* 0x000fe40000000092 */
[C---:B------:R-:W-:Y:S02]  /*13e80*/  LOP3.LUT R49, R91.reuse, 0xffff, RZ, 0xc0, !PT ;  /* 0x0000ffff5b317812 */ /* 0x040fe400078ec0ff */
[C---:B------:R-:W-:Y:S02]  /*13e90*/  LOP3.LUT R45, R91.reuse, 0xff, RZ, 0xc0, !PT ;  /* 0x000000ff5b2d7812 */ /* 0x040fe400078ec0ff */
[----:B------:R-:W-:-:S02]  /*13ea0*/  PRMT R44, R91, 0x7632, R44 ;  /* 0x000076325b2c7816 */ /* 0x000fc4000000002c */
[----:B------:R-:W-:Y:S01]  /*13eb0*/  SHF.R.U32.HI R150, RZ, 0x18, R91 ;  /* 0x00000018ff967819 */ /* 0x000fe2000001165b */
[--C-:B------:R-:W-:Y:S01]  /*13ec0*/  FFMA.FTZ R91, R92, UR22, -R127.reuse ;  /* 0x000000165c5b7c23 */ /* 0x100fe2000801087f */
[----:B------:R-:W-:Y:S01]  /*13ed0*/  FFMA.FTZ R103, R89, UR22, -R127 ;  /* 0x0000001659677c23 */ /* 0x000fe2000801087f */
[----:B------:R-:W-:Y:S03]  /*13ee0*/  HMMA.16816.F32.BF16 R4, R8, R50, R4 ;  /* 0x000000320804723c */ /* 0x000fe60000041804 */
[----:B------:R1:W-:Y:S04]  /*13ef0*/  MUFU.EX2 R92, R103 ;  /* 0x00000067005c7308 */ /* 0x0003e80000000800 */
[----:B------:R-:W2:Y:S01]  /*13f00*/  MUFU.EX2 R91, R91 ;  /* 0x0000005b005b7308 */ /* 0x000ea20000000800 */
[----:B------:R-:W-:-:S02]  /*13f10*/  LOP3.LUT R51, R148, 0xff, RZ, 0xc0, !PT ;  /* 0x000000ff94337812 */ /* 0x000fc400078ec0ff */
[----:B------:R-:W-:Y:S01]  /*13f20*/  SHF.R.U32.HI R148, RZ, 0x8, R49 ;  /* 0x00000008ff947819 */ /* 0x000fe20000011631 */
[----:B------:R-:W-:Y:S01]  /*13f30*/  HMMA.16816.F32.BF16 R28, R8, R46, R28 ;  /* 0x0000002e081c723c */ /* 0x000fe2000004181c */
[----:B------:R-:W-:Y:S02]  /*13f40*/  LOP3.LUT R10, R139, 0xffff, RZ, 0xc0, !PT ;  /* 0x0000ffff8b0a7812 */ /* 0x000fe400078ec0ff */
[----:B------:R-:W-:Y:S01]  /*13f50*/  PRMT R148, R45, 0x5410, R148 ;  /* 0x000054102d947816 */ /* 0x000fe20000000094 */
[--C-:B-1----:R-:W-:Y:S01]  /*13f60*/  FFMA.FTZ R103, R102, UR22, -R87.reuse ;  /* 0x0000001666677c23 */ /* 0x102fe20008010857 */
[----:B------:R-:W-:Y:S01]  /*13f70*/  FFMA.FTZ R102, R52, UR22, -R87 ;  /* 0x0000001634667c23 */ /* 0x000fe20008010857 */
[----:B------:R-:W-:Y:S02]  /*13f80*/  LOP3.LUT R49, R44, 0xff, RZ, 0xc0, !PT ;  /* 0x000000ff2c317812 */ /* 0x000fe400078ec0ff */
[----:B------:R-:W-:Y:S02]  /*13f90*/  LOP3.LUT R9, R139, 0xff, RZ, 0xc0, !PT ;  /* 0x000000ff8b097812 */ /* 0x000fe400078ec0ff */
[----:B------:R-:W-:-:S02]  /*13fa0*/  SHF.R.U32.HI R10, RZ, 0x8, R10 ;  /* 0x00000008ff0a7819 */ /* 0x000fc4000001160a */
[----:B------:R-:W-:Y:S02]  /*13fb0*/  HSET2.LE.AND R8, R148, R37, PT ;  /* 0x0000002594087233 */ /* 0x000fe40003803000 */
[----:B--2---:R-:W-:Y:S01]  /*13fc0*/  F2FP.BF16.F32.PACK_AB R11, R91, R92 ;  /* 0x0000005c5b0b723e */ /* 0x004fe200000010ff */
[----:B------:R-:W-:Y:S01]  /*13fd0*/  MUFU.EX2 R103, R103 ;  /* 0x0000006700677308 */ /* 0x000fe20000000800 */
[----:B------:R-:W-:Y:S02]  /*13fe0*/  PRMT R44, R51, 0x5410, R48 ;  /* 0x00005410332c7816 */ /* 0x000fe40000000030 */
[----:B------:R-:W-:Y:S01]  /*13ff0*/  PRMT R150, R49, 0x5410, R150 ;  /* 0x0000541031967816 */ /* 0x000fe20000000096 */
[----:B------:R-:W1:Y:S01]  /*14000*/  MUFU.EX2 R102, R102 ;  /* 0x0000006600667308 */ /* 0x000e620000000800 */
[----:B------:R-:W-:Y:S01]  /*14010*/  PRMT R148, R9, 0x5410, R10 ;  /* 0x0000541009947816 */ /* 0x000fe2000000000a */
[----:B------:R-:W2:Y:S01]  /*14020*/  LDSM.16.MT88.4 R48, [R218+0x4800] ;  /* 0x00480000da30783b */ /* 0x000ea20000004200 */
[----:B------:R-:W-:Y:S01]  /*14030*/  LOP3.LUT R52, R11, R8, RZ, 0xc0, !PT ;  /* 0x000000080b347212 */ /* 0x000fe200078ec0ff */
[----:B------:R-:W-:-:S02]  /*14040*/  FFMA.FTZ R45, R106, UR22, -R87 ;  /* 0x000000166a2d7c23 */ /* 0x000fc40008010857 */
[----:B------:R-:W3:Y:S01]  /*14050*/  LDSM.16.MT88.4 R8, [R64+0x800] ;  /* 0x000800004008783b */ /* 0x000ee20000004200 */
[--C-:B------:R-:W-:Y:S01]  /*14060*/  FFMA.FTZ R89, R53, UR22, -R127.reuse ;  /* 0x0000001635597c23 */ /* 0x100fe2000801087f */
[----:B------:R-:W-:Y:S01]  /*14070*/  FFMA.FTZ R106, R104, UR22, -R127 ;  /* 0x00000016686a7c23 */ /* 0x000fe2000801087f */
[----:B------:R-:W-:Y:S01]  /*14080*/  FFMA.FTZ R105, R112, UR22, -R87 ;  /* 0x0000001670697c23 */ /* 0x000fe20008010857 */
[----:B------:R-:W-:Y:S01]  /*14090*/  LOP3.LUT R46, R109, 0xff00ff, RZ, 0xc0, !PT ;  /* 0x00ff00ff6d2e7812 */ /* 0x000fe200078ec0ff */
[--C-:B------:R-:W-:Y:S02]  /*140a0*/  FFMA.FTZ R112, R110, UR22, -R143.reuse ;  /* 0x000000166e707c23 */ /* 0x100fe4000801088f */
[----:B------:R-:W-:Y:S01]  /*140b0*/  MUFU.EX2 R89, R89 ;  /* 0x0000005900597308 */ /* 0x000fe20000000800 */
[--C-:B------:R-:W-:Y:S01]  /*140c0*/  FFMA.FTZ R110, R108, UR22, -R143.reuse ;  /* 0x000000166c6e7c23 */ /* 0x100fe2000801088f */
[----:B------:R-:W-:Y:S02]  /*140d0*/  FFMA.FTZ R109, R54, UR22, -R143 ;  /* 0x00000016366d7c23 */ /* 0x000fe4000801088f */
[----:B------:R-:W4:Y:S04]  /*140e0*/  MUFU.EX2 R106, R106 ;  /* 0x0000006a006a7308 */ /* 0x000f280000000800 */
[----:B------:R1:W-:Y:S01]  /*140f0*/  MUFU.EX2 R104, R45 ;  /* 0x0000002d00687308 */ /* 0x0003e20000000800 */
[----:B------:R-:W-:-:S03]  /*14100*/  FFMA.FTZ R108, R107, UR22, -R140 ;  /* 0x000000166b6c7c23 */ /* 0x000fc6000801088c */
[----:B------:R-:W2:Y:S01]  /*14110*/  MUFU.EX2 R105, R105 ;  /* 0x0000006900697308 */ /* 0x000ea20000000800 */
[----:B------:R-:W-:-:S03]  /*14120*/  FFMA.FTZ R107, R55, UR22, -R140 ;  /* 0x00000016376b7c23 */ /* 0x000fc6000801088c */
[----:B------:R-:W-:Y:S01]  /*14130*/  MUFU.EX2 R110, R110 ;  /* 0x0000006e006e7308 */ /* 0x000fe20000000800 */
[--C-:B-1----:R-:W-:Y:S02]  /*14140*/  HSET2.LE.AND R45, R46, R37.reuse, PT ;  /* 0x000000252e2d7233 */ /* 0x102fe40003803000 */
[----:B------:R-:W-:Y:S01]  /*14150*/  F2FP.BF16.F32.PACK_AB R46, R102, R103 ;  /* 0x00000067662e723e */ /* 0x000fe200000010ff */
[----:B------:R-:W1:Y:S01]  /*14160*/  MUFU.EX2 R109, R109 ;  /* 0x0000006d006d7308 */ /* 0x000e620000000800 */
[--C-:B------:R-:W-:Y:S02]  /*14170*/  FFMA.FTZ R129, R129, UR22, -R140.reuse ;  /* 0x0000001681817c23 */ /* 0x100fe4000801088c */
[----:B------:R-:W-:Y:S01]  /*14180*/  LOP3.LUT R55, R46, R45, RZ, 0xc0, !PT ;  /* 0x0000002d2e377212 */ /* 0x000fe200078ec0ff */
[----:B------:R-:W-:Y:S01]  /*14190*/  FFMA.FTZ R45, R130, UR22, -R143 ;  /* 0x00000016822d7c23 */ /* 0x000fe2000801088f */
[----:B------:R-:W-:Y:S01]  /*141a0*/  FFMA.FTZ R130, R111, UR22, -R140 ;  /* 0x000000166f827c23 */ /* 0x000fe2000801088c */
[----:B------:R-:W-:Y:S01]  /*141b0*/  HSET2.LE.AND R146, R146, R37, PT ;  /* 0x0000002592927233 */ /* 0x000fe20003803000 */
[----:B------:R-:W-:Y:S01]  /*141c0*/  MUFU.EX2 R112, R112 ;  /* 0x0000007000707308 */ /* 0x000fe20000000800 */
[----:B----4-:R-:W-:-:S03]  /*141d0*/  F2FP.BF16.F32.PACK_AB R47, R106, R89 ;  /* 0x000000596a2f723e */ /* 0x010fc600000010ff */
[----:B------:R1:W4:Y:S01]  /*141e0*/  MUFU.EX2 R111, R45 ;  /* 0x0000002d006f7308 */ /* 0x0003220000000800 */
[----:B------:R-:W-:Y:S02]  /*141f0*/  HSET2.LE.AND R53, R150, R37, PT ;  /* 0x0000002596357233 */ /* 0x000fe40003803000 */
[----:B------:R-:W-:Y:S01]  /*14200*/  PRMT R46, R139, 0x7632, R46 ;  /* 0x000076328b2e7816 */ /* 0x000fe2000000002e */
[----:B------:R-:W-:Y:S01]  /*14210*/  MUFU.EX2 R108, R108 ;  /* 0x0000006c006c7308 */ /* 0x000fe20000000800 */
[----:B--2---:R-:W-:Y:S02]  /*14220*/  F2FP.BF16.F32.PACK_AB R150, R104, R105 ;  /* 0x000000696896723e */ /* 0x004fe400000010ff */
[----:B------:R-:W-:Y:S01]  /*14230*/  LOP3.LUT R54, R47, R146, RZ, 0xc0, !PT ;  /* 0x000000922f367212 */ /* 0x000fe200078ec0ff */
[----:B------:R-:W2:Y:S01]  /*14240*/  MUFU.EX2 R107, R107 ;  /* 0x0000006b006b7308 */ /* 0x000ea20000000800 */
[----:B------:R-:W-:-:S03]  /*14250*/  IMAD.WIDE.U32 R146, R137, -0x2daee0ad, RZ ;  /* 0xd2511f5389927825 */ /* 0x000fc600078e00ff */
[----:B------:R-:W-:Y:S04]  /*14260*/  MUFU.EX2 R130, R130 ;  /* 0x0000008200827308 */ /* 0x000fe80000000800 */
[----:B------:R-:W3:Y:S01]  /*14270*/  MUFU.EX2 R129, R129 ;  /* 0x0000008100817308 */ /* 0x000ee20000000800 */
[----:B------:R-:W-:Y:S02]  /*14280*/  SHF.R.U32.HI R139, RZ, 0x18, R139 ;  /* 0x00000018ff8b7819 */ /* 0x000fe4000001168b */
[----:B------:R-:W-:Y:S02]  /*14290*/  LOP3.LUT R46, R46, 0xff, RZ, 0xc0, !PT ;  /* 0x000000ff2e2e7812 */ /* 0x000fe400078ec0ff */
[----:B------:R-:W-:Y:S02]  /*142a0*/  HSET2.LE.AND R44, R44, R37, PT ;  /* 0x000000252c2c7233 */ /* 0x000fe40003803000 */
[----:B------:R-:W-:-:S02]  /*142b0*/  LOP3.LUT R53, R150, R53, RZ, 0xc0, !PT ;  /* 0x0000003596357212 */ /* 0x000fc400078ec0ff */
[----:B-1----:R-:W-:Y:S02]  /*142c0*/  F2FP.BF16.F32.PACK_AB R45, R109, R110 ;  /* 0x0000006e6d2d723e */ /* 0x002fe400000010ff */
[----:B------:R-:W-:Y:S02]  /*142d0*/  LOP3.LUT R150, R133, 0xff00ff, RZ, 0xc0, !PT ;  /* 0x00ff00ff85967812 */ /* 0x000fe400078ec0ff */
[----:B------:R-:W-:Y:S02]  /*142e0*/  LOP3.LUT R133, R144, UR11, R147, 0x96, !PT ;  /* 0x0000000b90857c12 */ /* 0x000fe4000f8e9693 */
[----:B------:R-:W-:Y:S02]  /*142f0*/  PRMT R144, R46, 0x5410, R139 ;  /* 0x000054102e907816 */ /* 0x000fe4000000008b */
[----:B------:R-:W-:Y:S02]  /*14300*/  LOP3.LUT R46, R45, R44, RZ, 0xc0, !PT ;  /* 0x0000002c2d2e7212 */ /* 0x000fe400078ec0ff */
[----:B------:R-:W-:-:S02]  /*14310*/  HSET2.LE.AND R44, R148, R37, PT ;  /* 0x00000025942c7233 */ /* 0x000fc40003803000 */
[----:B----4-:R-:W-:Y:S02]  /*14320*/  F2FP.BF16.F32.PACK_AB R137, R111, R112 ;  /* 0x000000706f89723e */ /* 0x010fe400000010ff */
[--C-:B------:R-:W-:Y:S02]  /*14330*/  HSET2.LE.AND R47, R150, R37.reuse, PT ;  /* 0x00000025962f7233 */ /* 0x100fe40003803000 */
[----:B------:R-:W-:Y:S01]  /*14340*/  HSET2.LE.AND R45, R144, R37, PT ;  /* 0x00000025902d7233 */ /* 0x000fe20003803000 */
[----:B------:R-:W-:Y:S01]  /*14350*/  HMMA.16816.F32.BF16 R12, R52, R48, R12 ;  /* 0x00000030340c723c */ /* 0x000fe2000004180c */
[----:B--2---:R-:W-:Y:S02]  /*14360*/  F2FP.BF16.F32.PACK_AB R150, R107, R108 ;  /* 0x0000006c6b96723e */ /* 0x004fe400000010ff */
[----:B---3--:R-:W-:Y:S02]  /*14370*/  F2FP.BF16.F32.PACK_AB R144, R129, R130 ;  /* 0x000000828190723e */ /* 0x008fe400000010ff */
[----:B------:R-:W-:-:S02]  /*14380*/  LOP3.LUT R44, R137, R44, RZ, 0xc0, !PT ;  /* 0x0000002c892c7212 */ /* 0x000fc400078ec0ff */
[----:B------:R-:W-:Y:S01]  /*14390*/  PRMT R137, R146, 0x7773, RZ ;  /* 0x0000777392897816 */ /* 0x000fe200000000ff */
[----:B------:R-:W-:Y:S01]  /*143a0*/  HMMA.16816.F32.BF16 R16, R52, R50, R16 ;  /* 0x000000323410723c */ /* 0x000fe20000041810 */
[----:B------:R-:W-:Y:S02]  /*143b0*/  LOP3.LUT R47, R150, R47, RZ, 0xc0, !PT ;  /* 0x0000002f962f7212 */ /* 0x000fe400078ec0ff */
[----:B------:R-:W-:-:S05]  /*143c0*/  LOP3.LUT R45, R144, R45, RZ, 0xc0, !PT ;  /* 0x0000002d902d7212 */ /* 0x000fca00078ec0ff */
[----:B------:R-:W-:Y:S01]  /*143d0*/  HMMA.16816.F32.BF16 R20, R52, R8, R20 ;  /* 0x000000083414723c */ /* 0x000fe20000041814 */
[----:B------:R-:W-:Y:S01]  /*143e0*/  PRMT R135, R134, 0x5410, R135 ;  /* 0x0000541086877816 */ /* 0x000fe20000000087 */
[----:B------:R-:W-:-:S06]  /*143f0*/  FFMA.FTZ R59, R202, UR22, -R87 ;  /* 0x00000016ca3b7c23 */ /* 0x000fcc0008010857 */
[----:B------:R-:W-:Y:S01]  /*14400*/  HMMA.16816.F32.BF16 R24, R52, R10, R24 ;  /* 0x0000000a3418723c */ /* 0x000fe20000041818 */
[----:B------:R-:W-:Y:S02]  /*14410*/  PRMT R54, R146, 0x7772, RZ ;  /* 0x0000777292367816 */ /* 0x000fe400000000ff */
[----:B------:R-:W-:Y:S02]  /*14420*/  LOP3.LUT R55, R138, 0xff, RZ, 0xc0, !PT ;  /* 0x000000ff8a377812 */ /* 0x000fe400078ec0ff */
[----:B------:R-:W-:Y:S01]  /*14430*/  PRMT R134, R54, 0x5410, R137 ;  /* 0x0000541036867816 */ /* 0x000fe20000000089 */
[----:B------:R-:W-:Y:S01]  /*14440*/  FFMA.FTZ R137, R57, UR22, -R127 ;  /* 0x0000001639897c23 */ /* 0x000fe2000801087f */
[----:B------:R-:W-:Y:S01]  /*14450*/  LOP3.LUT R132, R132, UR11, R151, 0x96, !PT ;  /* 0x0000000b84847c12 */ /* 0x000fe2000f8e9697 */
[----:B------:R-:W-:Y:S01]  /*14460*/  IMAD.MOV.U32 R53, RZ, RZ, R146 ;  /* 0x000000ffff357224 */ /* 0x000fe200078e0092 */
[----:B------:R-:W-:Y:S01]  /*14470*/  PRMT R136, R55, 0x5410, R136 ;  /* 0x0000541037887816 */ /* 0x000fe20000000088 */
[----:B------:R-:W-:Y:S01]  /*14480*/  HMMA.16816.F32.BF16 R32, R44, R48, R32 ;  /* 0x000000302c20723c */ /* 0x000fe20000041820 */
[----:B------:R-:W-:Y:S01]  /*14490*/  MUFU.EX2 R199, R199 ;  /* 0x000000c700c77308 */ /* 0x000fe20000000800 */
[----:B------:R-:W-:Y:S01]  /*144a0*/  LOP3.LUT R48, R132, 0xffff, RZ, 0xc0, !PT ;  /* 0x0000ffff84307812 */ /* 0x000fe200078ec0ff */
[----:B------:R-:W-:Y:S01]  /*144b0*/  FFMA.FTZ R202, R200, UR22, -R127 ;  /* 0x00000016c8ca7c23 */ /* 0x000fe2000801087f */
[----:B------:R-:W-:Y:S01]  /*144c0*/  PRMT R55, R132, 0x7632, R55 ;  /* 0x0000763284377816 */ /* 0x000fe20000000037 */
[----:B------:R-:W1:Y:S04]  /*144d0*/  MUFU.EX2 R198, R137 ;  /* 0x0000008900c67308 */ /* 0x000e680000000800 */
[----:B------:R1:W-:Y:S04]  /*144e0*/  MUFU.EX2 R196, R59 ;  /* 0x0000003b00c47308 */ /* 0x0003e80000000800 */
[----:B------:R-:W2:Y:S01]  /*144f0*/  MUFU.EX2 R195, R195 ;  /* 0x000000c300c37308 */ /* 0x000ea20000000800 */
[----:B------:R-:W-:-:S02]  /*14500*/  PRMT R52, R146, 0x7771, RZ ;  /* 0x0000777192347816 */ /* 0x000fc400000000ff */
[----:B------:R-:W-:Y:S02]  /*14510*/  LOP3.LUT R57, R53, 0xff, RZ, 0xc0, !PT ;  /* 0x000000ff35397812 */ /* 0x000fe400078ec0ff */
[----:B------:R-:W-:Y:S02]  /*14520*/  LOP3.LUT R49, R132, 0xff, RZ, 0xc0, !PT ;  /* 0x000000ff84317812 */ /* 0x000fe400078ec0ff */
[----:B------:R-:W-:Y:S02]  /*14530*/  SHF.R.U32.HI R54, RZ, 0x18, R132 ;  /* 0x00000018ff367819 */ /* 0x000fe40000011684 */
[----:B------:R-:W-:Y:S02]  /*14540*/  SHF.R.U32.HI R48, RZ, 0x8, R48 ;  /* 0x00000008ff307819 */ /* 0x000fe40000011630 */
[----:B------:R-:W-:Y:S01]  /*14550*/  LOP3.LUT R53, R55, 0xff, RZ, 0xc0, !PT ;  /* 0x000000ff37357812 */ /* 0x000fe200078ec0ff */
[----:B------:R-:W-:Y:S01]  /*14560*/  MUFU.EX2 R197, R197 ;  /* 0x000000c500c57308 */ /* 0x000fe20000000800 */
[----:B------:R-:W-:-:S03]  /*14570*/  PRMT R132, R57, 0x5410, R52 ;  /* 0x0000541039847816 */ /* 0x000fc60000000034 */
[----:B------:R-:W3:Y:S01]  /*14580*/  MUFU.EX2 R202, R202 ;  /* 0x000000ca00ca7308 */ /* 0x000ee20000000800 */
[----:B------:R-:W-:Y:S02]  /*14590*/  PRMT R52, R49, 0x5410, R48 ;  /* 0x0000541031347816 */ /* 0x000fe40000000030 */
[----:B------:R-:W-:Y:S02]  /*145a0*/  PRMT R54, R53, 0x5410, R54 ;  /* 0x0000541035367816 */ /* 0x000fe40000000036 */
[C---:B------:R-:W-:Y:S02]  /*145b0*/  LOP3.LUT R138, R133.reuse, 0xffff, RZ, 0xc0, !PT ;  /* 0x0000ffff858a7812 */ /* 0x040fe400078ec0ff */
[----:B------:R-:W-:Y:S02]  /*145c0*/  LOP3.LUT R53, R133, 0xff, RZ, 0xc0, !PT ;  /* 0x000000ff85357812 */ /* 0x000fe400078ec0ff */
[----:B------:R-:W-:Y:S02]  /*145d0*/  SHF.R.U32.HI R138, RZ, 0x8, R138 ;  /* 0x00000008ff8a7819 */ /* 0x000fe4000001168a */
[----:B------:R-:W-:-:S02]  /*145e0*/  HSET2.LE.AND R52, R52, R37, PT ;  /* 0x0000002534347233 */ /* 0x000fc40003803000 */
[--C-:B------:R-:W-:Y:S02]  /*145f0*/  HSET2.LE.AND R54, R54, R37.reuse, PT ;  /* 0x0000002536367233 */ /* 0x100fe40003803000 */
[----:B-1----:R-:W-:Y:S02]  /*14600*/  F2FP.BF16.F32.PACK_AB R59, R198, R199 ;  /* 0x000000c7c63b723e */ /* 0x002fe400000010ff */
[----:B--2---:R-:W-:Y:S01]  /*14610*/  F2FP.BF16.F32.PACK_AB R57, R195, R196 ;  /* 0x000000c4c339723e */ /* 0x004fe200000010ff */
[C---:B------:R-:W-:Y:S01]  /*14620*/  HMMA.16816.F32.BF16 R4, R44.reuse, R50, R4 ;  /* 0x000000322c04723c */ /* 0x040fe20000041804 */
[----:B------:R-:W-:Y:S01]  /*14630*/  PRMT R138, R53, 0x5410, R138 ;  /* 0x00005410358a7816 */ /* 0x000fe2000000008a */
[----:B------:R-:W-:Y:S01]  /*14640*/  FFMA.FTZ R200, R56, UR22, -R87 ;  /* 0x0000001638c87c23 */ /* 0x000fe20008010857 */
[----:B------:R-:W-:Y:S01]  /*14650*/  LOP3.LUT R52, R59, R52, RZ, 0xc0, !PT ;  /* 0x000000343b347212 */ /* 0x000fe200078ec0ff */
[----:B------:R-:W1:Y:S01]  /*14660*/  LDSM.16.MT88.4 R48, [R218+0x4c00] ;  /* 0x004c0000da30783b */ /* 0x000e620000004200 */
[----:B------:R-:W-:Y:S01]  /*14670*/  LOP3.LUT R53, R57, R54, RZ, 0xc0, !PT ;  /* 0x0000003639357212 */ /* 0x000fe200078ec0ff */
[----:B------:R-:W-:Y:S01]  /*14680*/  UIADD3 UR23, UPT, UPT, UR24, 0x2, URZ ;  /* 0x0000000218177890 */ /* 0x000fe2000fffe0ff */
[----:B------:R-:W-:Y:S01]  /*14690*/  HSET2.LE.AND R136, R136, R37, PT ;  /* 0x0000002588887233 */ /* 0x000fe20003803000 */
[----:B------:R-:W2:Y:S01]  /*146a0*/  LDSM.16.MT88.4 R56, [R64+0xc00] ;  /* 0x000c00004038783b */ /* 0x000ea20000004200 */
[----:B---3--:R-:W-:Y:S01]  /*146b0*/  F2FP.BF16.F32.PACK_AB R55, R202, R197 ;  /* 0x000000c5ca37723e */ /* 0x008fe200000010ff */
[----:B------:R-:W-:Y:S03]  /*146c0*/  MUFU.EX2 R203, R203 ;  /* 0x000000cb00cb7308 */ /* 0x000fe60000000800 */
[----:B------:R-:W-:Y:S01]  /*146d0*/  LOP3.LUT R54, R55, R136, RZ, 0xc0, !PT ;  /* 0x0000008837367212 */ /* 0x000fe200078ec0ff */
[----:B------:R-:W-:Y:S01]  /*146e0*/  IMAD.U32 R55, RZ, RZ, UR23 ;  /* 0x00000017ff377e24 */ /* 0x000fe2000f8e00ff */
[----:B------:R-:W3:Y:S01]  /*146f0*/  MUFU.EX2 R200, R200 ;  /* 0x000000c800c87308 */ /* 0x000ee20000000800 */
[----:B------:R-:W-:Y:S01]  /*14700*/  HMMA.16816.F32.BF16 R40, R44, R8, R40 ;  /* 0x000000082c28723c */ /* 0x000fe20000041828 */
[----:B------:R-:W-:-:S02]  /*14710*/  LOP3.LUT R136, R135, 0xff00ff, RZ, 0xc0, !PT ;  /* 0x00ff00ff87887812 */ /* 0x000fc400078ec0ff */
[----:B------:R-:W-:Y:S01]  /*14720*/  LOP3.LUT R137, R55, UR33, R161, 0x96, !PT ;  /* 0x0000002137897c12 */ /* 0x000fe2000f8e96a1 */
[----:B------:R-:W-:-:S04]  /*14730*/  FFMA.FTZ R135, R206, UR22, -R143 ;  /* 0x00000016ce877c23 */ /* 0x000fc8000801088f */
[----:B------:R-:W-:Y:S01]  /*14740*/  HMMA.16816.F32.BF16 R28, R44, R10, R28 ;  /* 0x0000000a2c1c723c */ /* 0x000fe2000004181c */
[--C-:B------:R-:W-:Y:S01]  /*14750*/  FFMA.FTZ R44, R217, UR22, -R140.reuse ;  /* 0x00000016d92c7c23 */ /* 0x100fe2000801088c */
[----:B------:R-:W-:Y:S01]  /*14760*/  FFMA.FTZ R47, R215, UR22, -R140 ;  /* 0x00000016d72f7c23 */ /* 0x000fe2000801088c */
[----:B------:R-:W-:Y:S01]  /*14770*/  FFMA.FTZ R45, R223, UR22, -R143 ;  /* 0x00000016df2d7c23 */ /* 0x000fe2000801088f */
[----:B------:R-:W-:Y:S01]  /*14780*/  HSET2.LE.AND R55, R136, R37, PT ;  /* 0x0000002588377233 */ /* 0x000fe20003803000 */
[----:B------:R-:W-:-:S04]  /*14790*/  IMAD.WIDE.U32 R136, R137, -0x326172a9, RZ ;  /* 0xcd9e8d5789887825 */ /* 0x000fc800078e00ff */
[--C-:B------:R-:W-:Y:S01]  /*147a0*/  FFMA.FTZ R8, R205, UR22, -R143.reuse ;  /* 0x00000016cd087c23 */ /* 0x100fe2000801088f */
[----:B------:R-:W-:Y:S04]  /*147b0*/  MUFU.EX2 R44, R44 ;  /* 0x0000002c002c7308 */ /* 0x000fe80000000800 */
[----:B------:R-:W4:Y:S04]  /*147c0*/  MUFU.EX2 R47, R47 ;  /* 0x0000002f002f7308 */ /* 0x000f280000000800 */
[----:B------:R1:W-:Y:S01]  /*147d0*/  MUFU.EX2 R205, R135 ;  /* 0x0000008700cd7308 */ /* 0x0003e20000000800 */
[----:B------:R-:W-:Y:S01]  /*147e0*/  FFMA.FTZ R235, R235, UR22, -R143 ;  /* 0x00000016ebeb7c23 */ /* 0x000fe2000801088f */
[----:B---3--:R-:W-:-:S02]  /*147f0*/  F2FP.BF16.F32.PACK_AB R144, R200, R203 ;  /* 0x000000cbc890723e */ /* 0x008fc400000010ff */
[----:B------:R-:W-:Y:S01]  /*14800*/  MUFU.EX2 R46, R8 ;  /* 0x00000008002e7308 */ /* 0x000fe20000000800 */
[----:B------:R-:W-:Y:S02]  /*14810*/  LOP3.LUT R148, R208, UR14, R137, 0x96, !PT ;  /* 0x0000000ed0947c12 */ /* 0x000fe4000f8e9689 */
[----:B------:R-:W-:Y:S01]  /*14820*/  LOP3.LUT R146, R136, UR13, R245, 0x96, !PT ;  /* 0x0000000d88927c12 */ /* 0x000fe2000f8e96f5 */
[----:B------:R-:W3:Y:S01]  /*14830*/  MUFU.EX2 R45, R45 ;  /* 0x0000002d002d7308 */ /* 0x000ee20000000800 */
[----:B------:R-:W-:Y:S01]  /*14840*/  PRMT R9, R133, 0x7632, R9 ;  /* 0x0000763285097816 */ /* 0x000fe20000000009 */
[--C-:B-1----:R-:W-:Y:S01]  /*14850*/  FFMA.FTZ R135, R213, UR22, -R140.reuse ;  /* 0x00000016d5877c23 */ /* 0x102fe2000801088c */
[----:B------:R-:W-:Y:S01]  /*14860*/  FFMA.FTZ R213, R207, UR22, -R140 ;  /* 0x00000016cfd57c23 */ /* 0x000fe2000801088c */
[----:B------:R-:W-:Y:S01]  /*14870*/  LOP3.LUT R134, R134, 0xff00ff, RZ, 0xc0, !PT ;  /* 0x00ff00ff86867812 */ /* 0x000fe200078ec0ff */
[----:B------:R-:W1:Y:S01]  /*14880*/  MUFU.EX2 R206, R235 ;  /* 0x000000eb00ce7308 */ /* 0x000e620000000800 */
[----:B------:R-:W-:Y:S01]  /*14890*/  LOP3.LUT R55, R144, R55, RZ, 0xc0, !PT ;  /* 0x0000003790377212 */ /* 0x000fe200078ec0ff */
[----:B------:R-:W-:Y:S01]  /*148a0*/  IMAD.WIDE.U32 R148, R148, -0x2daee0ad, RZ ;  /* 0xd2511f5394947825 */ /* 0x000fe200078e00ff */
[----:B------:R-:W-:Y:S01]  /*148b0*/  SHF.R.U32.HI R144, RZ, 0x18, R133 ;  /* 0x00000018ff907819 */ /* 0x000fe20000011685 */
[----:B------:R1:W-:Y:S01]  /*148c0*/  MUFU.EX2 R207, R135 ;  /* 0x0000008700cf7308 */ /* 0x0003e20000000800 */
[----:B------:R-:W-:Y:S01]  /*148d0*/  LOP3.LUT R9, R9, 0xff, RZ, 0xc0, !PT ;  /* 0x000000ff09097812 */ /* 0x000fe200078ec0ff */
[----:B------:R-:W-:-:S02]  /*148e0*/  IMAD.WIDE.U32 R146, R146, -0x2daee0ad, RZ ;  /* 0xd2511f5392927825 */ /* 0x000fc400078e00ff */
[----:B------:R-:W2:Y:S01]  /*148f0*/  MUFU.EX2 R213, R213 ;  /* 0x000000d500d57308 */ /* 0x000ea20000000800 */
[--C-:B------:R-:W-:Y:S02]  /*14900*/  HSET2.LE.AND R10, R132, R37.reuse, PT ;  /* 0x00000025840a7233 */ /* 0x100fe40003803000 */
[----:B------:R-:W-:Y:S02]  /*14910*/  HSET2.LE.AND R11, R134, R37, PT ;  /* 0x00000025860b7233 */ /* 0x000fe40003803000 */
[----:B------:R-:W-:Y:S02]  /*14920*/  PRMT R144, R9, 0x5410, R144 ;  /* 0x0000541009907816 */ /* 0x000fe40000000090 */
[----:B----4-:R-:W-:Y:S02]  /*14930*/  F2FP.BF16.F32.PACK_AB R132, R47, R44 ;  /* 0x0000002c2f84723e */ /* 0x010fe400000010ff */
[----:B------:R-:W-:Y:S02]  /*14940*/  LOP3.LUT R9, R246, UR4, R149, 0x96, !PT ;  /* 0x00000004f6097c12 */ /* 0x000fe4000f8e9695 */
[----:B------:R-:W-:-:S02]  /*14950*/  LOP3.LUT R145, R148, UR17, R147, 0x96, !PT ;  /* 0x0000001194917c12 */ /* 0x000fc4000f8e9693 */
[----:B---3--:R-:W-:Y:S02]  /*14960*/  F2FP.BF16.F32.PACK_AB R133, R45, R46 ;  /* 0x0000002e2d85723e */ /* 0x008fe400000010ff */
[----:B------:R-:W-:Y:S01]  /*14970*/  LOP3.LUT R11, R132, R11, RZ, 0xc0, !PT ;  /* 0x0000000b840b7212 */ /* 0x000fe200078ec0ff */
[----:B------:R-:W-:Y:S01]  /*14980*/  IMAD.WIDE.U32 R158, R9, -0x326172a9, RZ ;  /* 0xcd9e8d57099e7825 */ /* 0x000fe200078e00ff */
[--C-:B------:R-:W-:Y:S02]  /*14990*/  HSET2.LE.AND R132, R144, R37.reuse, PT ;  /* 0x0000002590847233 */ /* 0x100fe40003803000 */
[----:B------:R-:W-:Y:S01]  /*149a0*/  HSET2.LE.AND R8, R138, R37, PT ;  /* 0x000000258a087233 */ /* 0x000fe20003803000 */
[----:B------:R-:W-:Y:S01]  /*149b0*/  IMAD.WIDE.U32 R144, R145, -0x326172a9, RZ ;  /* 0xcd9e8d5791907825 */ /* 0x000fe200078e00ff */
[----:B------:R-:W-:Y:S01]  /*149c0*/  LOP3.LUT R10, R133, R10, RZ, 0xc0, !PT ;  /* 0x0000000a850a7212 */ /* 0x000fe200078ec0ff */
[----:B------:R-:W-:Y:S01]  /*149d0*/  HMMA.16816.F32.BF16 R12, R52, R48, R12 ;  /* 0x00000030340c723c */ /* 0x000fe2000004180c */
[----:B-1----:R-:W-:Y:S01]  /*149e0*/  F2FP.BF16.F32.PACK_AB R135, R205, R206 ;  /* 0x000000cecd87723e */ /* 0x002fe200000010ff */
[----:B------:R-:W1:Y:S01]  /*149f0*/  LDSM.16.MT88.4 R148, [R218+0x5000] ;  /* 0x00500000da94783b */ /* 0x000e620000004200 */
[----:B--2---:R-:W-:-:S02]  /*14a00*/  F2FP.BF16.F32.PACK_AB R133, R213, R207 ;  /* 0x000000cfd585723e */ /* 0x004fc400000010ff */
[----:B------:R-:W-:-:S03]  /*14a10*/  LOP3.LUT R158, R158, UR9, R145, 0x96, !PT ;  /* 0x000000099e9e7c12 */ /* 0x000fc6000f8e9691 */
[----:B------:R-:W-:Y:S01]  /*14a20*/  HMMA.16816.F32.BF16 R16, R52, R50, R16 ;  /* 0x000000323410723c */ /* 0x000fe20000041810 */
[----:B------:R-:W-:Y:S02]  /*14a30*/  LOP3.LUT R8, R135, R8, RZ, 0xc0, !PT ;  /* 0x0000000887087212 */ /* 0x000fe400078ec0ff */
[----:B------:R-:W-:-:S05]  /*14a40*/  LOP3.LUT R9, R133, R132, RZ, 0xc0, !PT ;  /* 0x0000008485097212 */ /* 0x000fca00078ec0ff */
[C---:B------:R-:W-:Y:S08]  /*14a50*/  HMMA.16816.F32.BF16 R20, R52.reuse, R56, R20 ;  /* 0x000000383414723c */ /* 0x040ff00000041814 */
[----:B------:R-:W-:Y:S01]  /*14a60*/  HMMA.16816.F32.BF16 R24, R52, R58, R24 ;  /* 0x0000003a3418723c */ /* 0x000fe20000041818 */
[----:B------:R-:W-:Y:S01]  /*14a70*/  LOP3.LUT R52, R244, UR10, R159, 0x96, !PT ;  /* 0x0000000af4347c12 */ /* 0x000fe2000f8e969f */
[----:B------:R-:W-:-:S04]  /*14a80*/  IMAD.WIDE.U32 R158, R158, -0x2daee0ad, RZ ;  /* 0xd2511f539e9e7825 */ /* 0x000fc800078e00ff */
[----:B------:R-:W-:Y:S02]  /*14a90*/  IMAD.WIDE.U32 R52, R52, -0x2daee0ad, RZ ;  /* 0xd2511f5334347825 */ /* 0x000fe400078e00ff */
[----:B------:R-:W-:Y:S03]  /*14aa0*/  HMMA.16816.F32.BF16 R32, R8, R48, R32 ;  /* 0x000000300820723c */ /* 0x000fe60000041820 */
[----:B------:R-:W-:Y:S02]  /*14ab0*/  LOP3.LUT R146, R146, UR15, R53, 0x96, !PT ;  /* 0x0000000f92927c12 */ /* 0x000fe4000f8e9635 */
[----:B------:R-:W-:-:S03]  /*14ac0*/  LOP3.LUT R48, R52, UR12, R159, 0x96, !PT ;  /* 0x0000000c34307c12 */ /* 0x000fc6000f8e969f */
[----:B------:R-:W-:Y:S01]  /*14ad0*/  HMMA.16816.F32.BF16 R4, R8, R50, R4 ;  /* 0x000000320804723c */ /* 0x000fe20000041804 */
[----:B------:R-:W-:-:S04]  /*14ae0*/  IMAD.WIDE.U32 R146, R146, -0x326172a9, RZ ;  /* 0xcd9e8d5792927825 */ /* 0x000fc800078e00ff */
[----:B------:R-:W-:Y:S01]  /*14af0*/  IMAD.WIDE.U32 R50, R48, -0x326172a9, RZ ;  /* 0xcd9e8d5730327825 */ /* 0x000fe200078e00ff */
[----:B------:R-:W-:Y:S02]  /*14b00*/  LOP3.LUT R136, R136, UR13, R249, 0x96, !PT ;  /* 0x0000000d88887c12 */ /* 0x000fe4000f8e96f9 */
[C---:B------:R-:W-:Y:S01]  /*14b10*/  HMMA.16816.F32.BF16 R40, R8.reuse, R56, R40 ;  /* 0x000000380828723c */ /* 0x040fe20000041828 */
[----:B------:R-:W-:Y:S01]  /*14b20*/  IMAD.MOV.U32 R54, RZ, RZ, R50 ;  /* 0x000000ffff367224 */ /* 0x000fe200078e0032 */
[----:B------:R-:W-:Y:S02]  /*14b30*/  LOP3.LUT R55, R146, UR7, R51, 0x96, !PT ;  /* 0x0000000792377c12 */ /* 0x000fe4000f8e9633 */
[----:B------:R-:W-:Y:S01]  /*14b40*/  PRMT R132, R50, 0x7772, RZ ;  /* 0x0000777232847816 */ /* 0x000fe200000000ff */
[--C-:B------:R-:W-:Y:S01]  /*14b50*/  FFMA.FTZ R48, R238, UR22, -R127.reuse ;  /* 0x00000016ee307c23 */ /* 0x100fe2000801087f */
[----:B------:R-:W-:Y:S01]  /*14b60*/  PRMT R57, R50, 0x7773, RZ ;  /* 0x0000777332397816 */ /* 0x000fe200000000ff */
[--C-:B------:R-:W-:Y:S01]  /*14b70*/  FFMA.FTZ R49, R240, UR22, -R127.reuse ;  /* 0x00000016f0317c23 */ /* 0x100fe2000801087f */
[----:B------:R-:W-:Y:S01]  /*14b80*/  PRMT R56, R50, 0x7771, RZ ;  /* 0x0000777132387816 */ /* 0x000fe200000000ff */
[----:B------:R-:W-:Y:S01]  /*14b90*/  FFMA.FTZ R50, R242, UR22, -R127 ;  /* 0x00000016f2327c23 */ /* 0x000fe2000801087f */
[----:B------:R-:W-:Y:S01]  /*14ba0*/  LOP3.LUT R52, R210, UR14, R137, 0x96, !PT ;  /* 0x0000000ed2347c12 */ /* 0x000fe2000f8e9689 */
[----:B------:R-:W-:Y:S01]  /*14bb0*/  HMMA.16816.F32.BF16 R28, R8, R58, R28 ;  /* 0x0000003a081c723c */ /* 0x000fe2000004181c */
[----:B------:R-:W-:Y:S01]  /*14bc0*/  FFMA.FTZ R51, R236, UR22, -R127 ;  /* 0x00000016ec337c23 */ /* 0x000fe2000801087f */
[----:B------:R-:W-:Y:S01]  /*14bd0*/  FFMA.FTZ R53, R214, UR22, -R87 ;  /* 0x00000016d6357c23 */ /* 0x000fe20008010857 */
[----:B------:R-:W-:Y:S01]  /*14be0*/  IMAD.WIDE.U32 R10, R136, -0x2daee0ad, RZ ;  /* 0xd2511f53880a7825 */ /* 0x000fe200078e00ff */
[----:B------:R-:W-:-:S02]  /*14bf0*/  LOP3.LUT R9, R55, 0xffff, RZ, 0xc0, !PT ;  /* 0x0000ffff37097812 */ /* 0x000fc400078ec0ff */
[C---:B------:R-:W-:Y:S02]  /*14c00*/  LOP3.LUT R8, R55.reuse, 0xff, RZ, 0xc0, !PT ;  /* 0x000000ff37087812 */ /* 0x040fe400078ec0ff */
[----:B------:R-:W-:Y:S02]  /*14c10*/  PRMT R136, R55, 0x7632, R136 ;  /* 0x0000763237887816 */ /* 0x000fe40000000088 */
[----:B------:R-:W-:Y:S02]  /*14c20*/  SHF.R.U32.HI R58, RZ, 0x18, R55 ;  /* 0x00000018ff3a7819 */ /* 0x000fe40000011637 */
[----:B------:R-:W-:Y:S01]  /*14c30*/  LOP3.LUT R59, R54, 0xff, RZ, 0xc0, !PT ;  /* 0x000000ff363b7812 */ /* 0x000fe200078ec0ff */
[----:B------:R-:W-:Y:S01]  /*14c40*/  MUFU.EX2 R55, R216 ;  /* 0x000000d800377308 */ /* 0x000fe20000000800 */
[----:B------:R-:W-:Y:S01]  /*14c50*/  PRMT R57, R132, 0x5410, R57 ;  /* 0x0000541084397816 */ /* 0x000fe20000000039 */
[----:B------:R-:W-:Y:S01]  /*14c60*/  IMAD.WIDE.U32 R152, R52, -0x2daee0ad, RZ ;  /* 0xd2511f5334987825 */ /* 0x000fe200078e00ff */
[----:B------:R-:W2:Y:S01]  /*14c70*/  LDSM.16.MT88.4 R132, [R64+0x1000] ;  /* 0x001000004084783b */ /* 0x000ea20000004200 */
[----:B------:R-:W3:Y:S01]  /*14c80*/  MUFU.EX2 R54, R222 ;  /* 0x000000de00367308 */ /* 0x000ee20000000800 */
[----:B------:R-:W-:-:S03]  /*14c90*/  SHF.R.U32.HI R137, RZ, 0x8, R9 ;  /* 0x00000008ff897819 */ /* 0x000fc60000011609 */
[----:B------:R-:W-:Y:S01]  /*14ca0*/  MUFU.EX2 R48, R48 ;  /* 0x0000003000307308 */ /* 0x000fe20000000800 */
[----:B------:R-:W-:-:S03]  /*14cb0*/  LOP3.LUT R139, R136, 0xff, RZ, 0xc0, !PT ;  /* 0x000000ff888b7812 */ /* 0x000fc600078ec0ff */
[----:B------:R-:W4:Y:S04]  /*14cc0*/  MUFU.EX2 R49, R49 ;  /* 0x0000003100317308 */ /* 0x000f280000000800 */
[----:B------:R-:W-:Y:S04]  /*14cd0*/  MUFU.EX2 R50, R50 ;  /* 0x0000003200327308 */ /* 0x000fe80000000800 */
[----:B------:R-:W-:Y:S04]  /*14ce0*/  MUFU.EX2 R51, R51 ;  /* 0x0000003300337308 */ /* 0x000fe80000000800 */
[----:B------:R-:W-:Y:S04]  /*14cf0*/  MUFU.EX2 R52, R212 ;  /* 0x000000d400347308 */ /* 0x000fe80000000800 */
[----:B------:R-:W1:Y:S01]  /*14d00*/  MUFU.EX2 R53, R53 ;  /* 0x0000003500357308 */ /* 0x000e620000000800 */
[----:B------:R-:W-:-:S02]  /*14d10*/  LOP3.LUT R136, R57, 0xff00ff, RZ, 0xc0, !PT ;  /* 0x00ff00ff39887812 */ /* 0x000fc400078ec0ff */
[----:B------:R-:W-:Y:S02]  /*14d20*/  PRMT R8, R8, 0x5410, R137 ;  /* 0x0000541008087816 */ /* 0x000fe40000000089 */
[----:B------:R-:W-:Y:S02]  /*14d30*/  PRMT R56, R59, 0x5410, R56 ;  /* 0x000054103b387816 */ /* 0x000fe40000000038 */
[----:B------:R-:W-:Y:S02]  /*14d40*/  PRMT R58, R139, 0x5410, R58 ;  /* 0x000054108b3a7816 */ /* 0x000fe4000000003a */
[--C-:B------:R-:W-:Y:S02]  /*14d50*/  HSET2.LE.AND R139, R136, R37.reuse, PT ;  /* 0x00000025888b7233 */ /* 0x100fe40003803000 */
[----:B------:R-:W-:Y:S02]  /*14d60*/  HSET2.LE.AND R136, R8, R37, PT ;  /* 0x0000002508887233 */ /* 0x000fe40003803000 */
[----:B------:R-:W-:-:S02]  /*14d70*/  LOP3.LUT R9, R250, UR4, R153, 0x96, !PT ;  /* 0x00000004fa097c12 */ /* 0x000fc4000f8e9699 */
[----:B------:R-:W-:Y:S02]  /*14d80*/  LOP3.LUT R214, R152, UR17, R11, 0x96, !PT ;  /* 0x0000001198d67c12 */ /* 0x000fe4000f8e960b */
[----:B---3--:R-:W-:Y:S02]  /*14d90*/  F2FP.BF16.F32.PACK_AB R8, R54, R55 ;  /* 0x000000373608723e */ /* 0x008fe400000010ff */
[--C-:B------:R-:W-:Y:S02]  /*14da0*/  HSET2.LE.AND R138, R56, R37.reuse, PT ;  /* 0x00000025388a7233 */ /* 0x100fe40003803000 */
[----:B------:R-:W-:Y:S02]  /*14db0*/  HSET2.LE.AND R137, R58, R37, PT ;  /* 0x000000253a897233 */ /* 0x000fe40003803000 */
[----:B----4-:R-:W-:Y:S02]  /*14dc0*/  F2FP.BF16.F32.PACK_AB R57, R49, R48 ;  /* 0x000000303139723e */ /* 0x010fe400000010ff */
[----:B-1----:R-:W-:-:S02]  /*14dd0*/  F2FP.BF16.F32.PACK_AB R56, R53, R52 ;  /* 0x000000343538723e */ /* 0x002fc400000010ff */
[----:B------:R-:W-:Y:S01]  /*14de0*/  F2FP.BF16.F32.PACK_AB R11, R51, R50 ;  /* 0x00000032330b723e */ /* 0x000fe200000010ff */
[----:B------:R-:W-:Y:S01]  /*14df0*/  IMAD.WIDE.U32 R214, R214, -0x326172a9, RZ ;  /* 0xcd9e8d57d6d67825 */ /* 0x000fe200078e00ff */
[----:B------:R-:W-:-:S03]  /*14e00*/  LOP3.LUT R139, R8, R139, RZ, 0xc0, !PT ;  /* 0x0000008b088b7212 */ /* 0x000fc600078ec0ff */
[----:B------:R-:W-:Y:S01]  /*14e10*/  IMAD.WIDE.U32 R8, R9, -0x326172a9, RZ ;  /* 0xcd9e8d5709087825 */ /* 0x000fe200078e00ff */
[----:B------:R-:W-:Y:S02]  /*14e20*/  LOP3.LUT R136, R57, R136, RZ, 0xc0, !PT ;  /* 0x0000008839887212 */ /* 0x000fe400078ec0ff */
[----:B------:R-:W-:Y:S02]  /*14e30*/  LOP3.LUT R137, R56, R137, RZ, 0xc0, !PT ;  /* 0x0000008938897212 */ /* 0x000fe400078ec0ff */
[----:B------:R-:W-:Y:S02]  /*14e40*/  LOP3.LUT R138, R11, R138, RZ, 0xc0, !PT ;  /* 0x0000008a0b8a7212 */ /* 0x000fe400078ec0ff */
[----:B------:R-:W-:Y:S02]  /*14e50*/  LOP3.LUT R9, R248, UR10, R9, 0x96, !PT ;  /* 0x0000000af8097c12 */ /* 0x000fe4000f8e9609 */
[----:B------:R-:W-:-:S03]  /*14e60*/  LOP3.LUT R8, R8, UR9, R215, 0x96, !PT ;  /* 0x0000000908087c12 */ /* 0x000fc6000f8e96d7 */
[----:B------:R-:W-:Y:S01]  /*14e70*/  HMMA.16816.F32.BF16 R152, R136, R150, R16 ;  /* 0x000000968898723c */ /* 0x000fe20000041810 */
[----:B------:R-:W-:-:S04]  /*14e80*/  IMAD.WIDE.U32 R56, R9, -0x2daee0ad, RZ ;  /* 0xd2511f5309387825 */ /* 0x000fc800078e00ff */
[----:B------:R-:W-:Y:S01]  /*14e90*/  IMAD.WIDE.U32 R16, R8, -0x2daee0ad, RZ ;  /* 0xd2511f5308107825 */ /* 0x000fe200078e00ff */
[----:B------:R-:W-:-:S04]  /*14ea0*/  LOP3.LUT R18, R10, UR15, R57, 0x96, !PT ;  /* 0x0000000f0a127c12 */ /* 0x000fc8000f8e9639 */
[----:B------:R-:W-:Y:S01]  /*14eb0*/  LOP3.LUT R8, R56, UR12, R17, 0x96, !PT ;  /* 0x0000000c38087c12 */ /* 0x000fe2000f8e9611 */
[----:B------:R-:W-:Y:S04]  /*14ec0*/  HMMA.16816.F32.BF16 R12, R136, R148, R12 ;  /* 0x00000094880c723c */ /* 0x000fe8000004180c */
[----:B------:R-:W-:-:S04]  /*14ed0*/  IMAD.WIDE.U32 R10, R8, -0x326172a9, RZ ;  /* 0xcd9e8d57080a7825 */ /* 0x000fc800078e00ff */
[----:B--2---:R-:W-:Y:S01]  /*14ee0*/  HMMA.16816.F32.BF16 R20, R136, R132, R20 ;  /* 0x000000848814723c */ /* 0x004fe20000041814 */
[----:B------:R-:W-:-:S07]  /*14ef0*/  IMAD.WIDE.U32 R18, R18, -0x326172a9, RZ ;  /* 0xcd9e8d5712127825 */ /* 0x000fce00078e00ff */
[----:B------:R-:W-:Y:S01]  /*14f00*/  HMMA.16816.F32.BF16 R136, R136, R134, R24 ;  /* 0x000000868888723c */ /* 0x000fe20000041818 */
[----:B------:R-:W-:Y:S02]  /*14f10*/  IMAD.MOV.U32 R26, RZ, RZ, R10 ;  /* 0x000000ffff1a7224 */ /* 0x000fe400078e000a */
[----:B------:R-:W-:Y:S01]  /*14f20*/  FFMA.FTZ R27, R193, UR22, -R143 ;  /* 0x00000016c11b7c23 */ /* 0x000fe2000801088f */
[----:B------:R-:W-:Y:S02]  /*14f30*/  LOP3.LUT R9, R18, UR7, R11, 0x96, !PT ;  /* 0x0000000712097c12 */ /* 0x000fe4000f8e960b */
[----:B------:R-:W-:Y:S01]  /*14f40*/  LOP3.LUT R17, R26, 0xff, RZ, 0xc0, !PT ;  /* 0x000000ff1a117812 */ /* 0x000fe200078ec0ff */
[--C-:B------:R-:W-:Y:S01]  /*14f50*/  FFMA.FTZ R26, R192, UR22, -R143.reuse ;  /* 0x00000016c01a7c23 */ /* 0x100fe2000801088f */
[--C-:B------:R-:W-:Y:S01]  /*14f60*/  FFMA.FTZ R56, R191, UR22, -R140.reuse ;  /* 0x00000016bf387c23 */ /* 0x100fe2000801088c */
[----:B------:R-:W-:Y:S01]  /*14f70*/  FFMA.FTZ R57, R194, UR22, -R140 ;  /* 0x00000016c2397c23 */ /* 0x000fe2000801088c */
[----:B------:R-:W-:Y:S01]  /*14f80*/  PRMT R11, R10, 0x7773, RZ ;  /* 0x000077730a0b7816 */ /* 0x000fe200000000ff */
[--C-:B------:R-:W-:Y:S01]  /*14f90*/  FFMA.FTZ R24, R188, UR22, -R143.reuse ;  /* 0x00000016bc187c23 */ /* 0x100fe2000801088f */
[----:B------:R-:W-:Y:S01]  /*14fa0*/  PRMT R8, R10, 0x7772, RZ ;  /* 0x000077720a087816 */ /* 0x000fe200000000ff */
[----:B------:R-:W-:Y:S01]  /*14fb0*/  FFMA.FTZ R25, R189, UR22, -R143 ;  /* 0x00000016bd197c23 */ /* 0x000fe2000801088f */
[----:B------:R-:W-:Y:S01]  /*14fc0*/  LOP3.LUT R18, R9, 0xffff, RZ, 0xc0, !PT ;  /* 0x0000ffff09127812 */ /* 0x000fe200078ec0ff */
[----:B------:R-:W-:Y:S01]  /*14fd0*/  MUFU.EX2 R26, R26 ;  /* 0x0000001a001a7308 */ /* 0x000fe20000000800 */
[----:B------:R-:W-:-:S03]  /*14fe0*/  PRMT R8, R8, 0x5410, R11 ;  /* 0x0000541008087816 */ /* 0x000fc6000000000b */
[----:B------:R-:W1:Y:S01]  /*14ff0*/  MUFU.EX2 R27, R27 ;  /* 0x0000001b001b7308 */ /* 0x000e620000000800 */
[----:B------:R-:W-:Y:S02]  /*15000*/  PRMT R10, R10, 0x7771, RZ ;  /* 0x000077710a0a7816 */ /* 0x000fe400000000ff */
[----:B------:R-:W-:Y:S01]  /*15010*/  SHF.R.U32.HI R18, RZ, 0x8, R18 ;  /* 0x00000008ff127819 */ /* 0x000fe20000011612 */
[----:B------:R-:W-:Y:S01]  /*15020*/  MUFU.EX2 R56, R56 ;  /* 0x0000003800387308 */ /* 0x000fe20000000800 */
[----:B------:R-:W-:-:S03]  /*15030*/  LOP3.LUT R11, R9, 0xff, RZ, 0xc0, !PT ;  /* 0x000000ff090b7812 */ /* 0x000fc600078ec0ff */
[----:B------:R-:W2:Y:S01]  /*15040*/  MUFU.EX2 R57, R57 ;  /* 0x0000003900397308 */ /* 0x000ea20000000800 */
[----:B------:R-:W-:-:S03]  /*15050*/  PRMT R10, R17, 0x5410, R10 ;  /* 0x00005410110a7816 */ /* 0x000fc6000000000a */
[----:B------:R-:W-:Y:S01]  /*15060*/  MUFU.EX2 R24, R24 ;  /* 0x0000001800187308 */ /* 0x000fe20000000800 */
[----:B------:R-:W-:-:S03]  /*15070*/  PRMT R18, R11, 0x5410, R18 ;  /* 0x000054100b127816 */ /* 0x000fc60000000012 */
[----:B------:R-:W3:Y:S01]  /*15080*/  MUFU.EX2 R25, R25 ;  /* 0x0000001900197308 */ /* 0x000ee20000000800 */
[----:B------:R-:W-:Y:S01]  /*15090*/  PRMT R11, R9, 0x7632, R11 ;  /* 0x00007632090b7816 */ /* 0x000fe2000000000b */
[--C-:B------:R-:W-:Y:S01]  /*150a0*/  FFMA.FTZ R59, R187, UR22, -R140.reuse ;  /* 0x00000016bb3b7c23 */ /* 0x100fe2000801088c */
[----:B------:R-:W-:Y:S01]  /*150b0*/  FFMA.FTZ R58, R190, UR22, -R140 ;  /* 0x00000016be3a7c23 */ /* 0x000fe2000801088c */
[----:B------:R-:W-:Y:S02]  /*150c0*/  LOP3.LUT R8, R8, 0xff00ff, RZ, 0xc0, !PT ;  /* 0x00ff00ff08087812 */ /* 0x000fe400078ec0ff */
[----:B------:R-:W-:Y:S02]  /*150d0*/  SHF.R.U32.HI R146, RZ, 0x18, R9 ;  /* 0x00000018ff927819 */ /* 0x000fe40000011609 */
[----:B------:R-:W-:Y:S02]  /*150e0*/  LOP3.LUT R11, R11, 0xff, RZ, 0xc0, !PT ;  /* 0x000000ff0b0b7812 */ /* 0x000fe400078ec0ff */
[----:B------:R-:W-:-:S02]  /*150f0*/  HSET2.LE.AND R10, R10, R37, PT ;  /* 0x000000250a0a7233 */ /* 0x000fc40003803000 */
[----:B-1----:R-:W-:Y:S01]  /*15100*/  F2FP.BF16.F32.PACK_AB R9, R27, R26 ;  /* 0x0000001a1b09723e */ /* 0x002fe200000010ff */
[----:B------:R-:W-:Y:S01]  /*15110*/  MUFU.EX2 R59, R59 ;  /* 0x0000003b003b7308 */ /* 0x000fe20000000800 */
[----:B------:R-:W-:Y:S01]  /*15120*/  PRMT R146, R11, 0x5410, R146 ;  /* 0x000054100b927816 */ /* 0x000fe20000000092 */
[----:B------:R-:W-:Y:S01]  /*15130*/  UIADD3 UR24, UPT, UPT, UR24, 0x3, URZ ;  /* 0x0000000318187890 */ /* 0x000fe2000fffe0ff */
[--C-:B------:R-:W-:Y:S01]  /*15140*/  HSET2.LE.AND R8, R8, R37.reuse, PT ;  /* 0x0000002508087233 */ /* 0x100fe20003803000 */
[----:B------:R-:W1:Y:S01]  /*15150*/  MUFU.EX2 R58, R58 ;  /* 0x0000003a003a7308 */ /* 0x000e620000000800 */
[----:B------:R-:W-:Y:S02]  /*15160*/  LOP3.LUT R10, R9, R10, RZ, 0xc0, !PT ;  /* 0x0000000a090a7212 */ /* 0x000fe400078ec0ff */
[----:B------:R-:W-:Y:S02]  /*15170*/  HSET2.LE.AND R18, R18, R37, PT ;  /* 0x0000002512127233 */ /* 0x000fe40003803000 */
[----:B--2---:R-:W-:-:S02]  /*15180*/  F2FP.BF16.F32.PACK_AB R11, R57, R56 ;  /* 0x00000038390b723e */ /* 0x004fc400000010ff */
[----:B---3--:R-:W-:Y:S02]  /*15190*/  F2FP.BF16.F32.PACK_AB R9, R25, R24 ;  /* 0x000000181909723e */ /* 0x008fe400000010ff */
[----:B------:R-:W-:Y:S02]  /*151a0*/  LOP3.LUT R11, R11, R8, RZ, 0xc0, !PT ;  /* 0x000000080b0b7212 */ /* 0x000fe400078ec0ff */
[----:B------:R-:W-:Y:S01]  /*151b0*/  LOP3.LUT R8, R9, R18, RZ, 0xc0, !PT ;  /* 0x0000001209087212 */ /* 0x000fe200078ec0ff */
[----:B------:R-:W-:Y:S01]  /*151c0*/  IMAD.U32 R9, RZ, RZ, UR24 ;  /* 0x00000018ff097e24 */ /* 0x000fe2000f8e00ff */
[----:B------:R-:W-:Y:S02]  /*151d0*/  HSET2.LE.AND R146, R146, R37, PT ;  /* 0x0000002592927233 */ /* 0x000fe40003803000 */
[----:B-1----:R-:W-:Y:S02]  /*151e0*/  F2FP.BF16.F32.PACK_AB R145, R58, R59 ;  /* 0x0000003b3a91723e */ /* 0x002fe400000010ff */
[----:B------:R-:W-:-:S02]  /*151f0*/  LOP3.LUT R17, R9, UR33, R161, 0x96, !PT ;  /* 0x0000002109117c12 */ /* 0x000fc4000f8e96a1 */
[----:B------:R-:W-:-:S03]  /*15200*/  LOP3.LUT R9, R145, R146, RZ, 0xc0, !PT ;  /* 0x0000009291097212 */ /* 0x000fc600078ec0ff */
[----:B------:R-:W-:Y:S01]  /*15210*/  IMAD.WIDE.U32 R188, R17, -0x326172a9, RZ ;  /* 0xcd9e8d5711bc7825 */ /* 0x000fe200078e00ff */
[----:B------:R-:W-:-:S04]  /*15220*/  LOP3.LUT R17, R144, UR8, R147, 0x96, !PT ;  /* 0x0000000890117c12 */ /* 0x000fc8000f8e9693 */
[----:B------:R-:W-:Y:S01]  /*15230*/  LOP3.LUT R18, R210, UR14, R189, 0x96, !PT ;  /* 0x0000000ed2127c12 */ /* 0x000fe2000f8e96bd */
[----:B------:R-:W-:Y:S01]  /*15240*/  HMMA.16816.F32.BF16 R160, R8, R148, R32 ;  /* 0x0000009408a0723c */ /* 0x000fe20000041820 */
[----:B------:R-:W-:Y:S02]  /*15250*/  LOP3.LUT R34, R188, UR13, R249, 0x96, !PT ;  /* 0x0000000dbc227c12 */ /* 0x000fe4000f8e96f9 */
[----:B------:R-:W-:Y:S01]  /*15260*/  LOP3.LUT R32, R208, UR14, R189, 0x96, !PT ;  /* 0x0000000ed0207c12 */ /* 0x000fe2000f8e96bd */
[----:B------:R-:W-:Y:S01]  /*15270*/  IMAD.WIDE.U32 R144, R18, -0x2daee0ad, RZ ;  /* 0xd2511f5312907825 */ /* 0x000fe200078e00ff */
[----:B------:R-:W-:-:S03]  /*15280*/  LOP3.LUT R18, R188, UR13, R245, 0x96, !PT ;  /* 0x0000000dbc127c12 */ /* 0x000fc6000f8e96f5 */
[----:B------:R-:W-:Y:S01]  /*15290*/  IMAD.WIDE.U32 R34, R34, -0x2daee0ad, RZ ;  /* 0xd2511f5322227825 */ /* 0x000fe200078e00ff */
[----:B------:R-:W-:Y:S01]  /*152a0*/  HMMA.16816.F32.BF16 R148, R8, R150, R4 ;  /* 0x000000960894723c */ /* 0x000fe20000041804 */
[----:B------:R-:W-:Y:S02]  /*152b0*/  LOP3.LUT R5, R250, UR4, R145, 0x96, !PT ;  /* 0x00000004fa057c12 */ /* 0x000fe4000f8e9691 */
[----:B------:R-:W-:Y:S01]  /*152c0*/  IMAD.WIDE.U32 R146, R32, -0x2daee0ad, RZ ;  /* 0xd2511f5320927825 */ /* 0x000fe200078e00ff */
[----:B------:R-:W-:-:S03]  /*152d0*/  LOP3.LUT R4, R144, UR17, R35, 0x96, !PT ;  /* 0x0000001190047c12 */ /* 0x000fc6000f8e9623 */
[----:B------:R-:W-:Y:S01]  /*152e0*/  IMAD.WIDE.U32 R188, R18, -0x2daee0ad, RZ ;  /* 0xd2511f5312bc7825 */ /* 0x000fe200078e00ff */
[----:B------:R-:W-:-:S03]  /*152f0*/  LOP3.LUT R6, R246, UR4, R147, 0x96, !PT ;  /* 0x00000004f6067c12 */ /* 0x000fc6000f8e9693 */
[----:B------:R-:W-:Y:S01]  /*15300*/  IMAD.WIDE.U32 R32, R5, -0x326172a9, RZ ;  /* 0xcd9e8d5705207825 */ /* 0x000fe200078e00ff */
[----:B------:R-:W-:Y:S02]  /*15310*/  LOP3.LUT R5, R146, UR17, R189, 0x96, !PT ;  /* 0x0000001192057c12 */ /* 0x000fe4000f8e96bd */
[----:B------:R-:W-:Y:S01]  /*15320*/  HMMA.16816.F32.BF16 R144, R8, R132, R40 ;  /* 0x000000840890723c */ /* 0x000fe20000041828 */
        /* <DEDUP_REMOVED lines=11> */
[----:B------:R-:W-:-:S04]  /*153e0*/  LOP3.LUT R4, R6, UR12, R41, 0x96, !PT ;  /* 0x0000000c06047c12 */ /* 0x000fc8000f8e9629 */
[----:B------:R-:W-:Y:S01]  /*153f0*/  LOP3.LUT R6, R188, UR15, R191, 0x96, !PT ;  /* 0x0000000fbc067c12 */ /* 0x000fe2000f8e96bf */
[----:B------:R-:W-:Y:S01]  /*15400*/  IMAD.WIDE.U32 R188, R34, -0x326172a9, RZ ;  /* 0xcd9e8d5722bc7825 */ /* 0x000fe200078e00ff */
[----:B------:R-:W-:-:S03]  /*15410*/  LOP3.LUT R18, R214, UR8, R19, 0x96, !PT ;  /* 0x00000008d6127c12 */ /* 0x000fc6000f8e9613 */
[----:B------:R-:W-:Y:S01]  /*15420*/  IMAD.WIDE.U32 R34, R4, -0x326172a9, RZ ;  /* 0xcd9e8d5704227825 */ /* 0x000fe200078e00ff */
[----:B------:R-:W-:Y:S02]  /*15430*/  LOP3.LUT R19, R132, UR8, R189, 0x96, !PT ;  /* 0x0000000884137c12 */ /* 0x000fe4000f8e96bd */
[----:B------:R-:W-:Y:S01]  /*15440*/  HMMA.16816.F32.BF16 R132, R8, R134, R28 ;  /* 0x000000860884723c */ /* 0x000fe2000004181c */
[----:B------:R-:W-:Y:S01]  /*15450*/  IMAD.WIDE.U32 R32, R32, -0x2daee0ad, RZ ;  /* 0xd2511f5320207825 */ /* 0x000fe200078e00ff */
[----:B------:R-:W-:Y:S02]  /*15460*/  LOP3.LUT R4, R188, UR7, R35, 0x96, !PT ;  /* 0x00000007bc047c12 */ /* 0x000fe4000f8e9623 */
[C---:B------:R-:W-:Y:S01]  /*15470*/  PRMT R212, R34.reuse, 0x7771, RZ ;  /* 0x0000777122d47816 */ /* 0x040fe200000000ff */
[----:B------:R-:W-:Y:S01]  /*15480*/  IMAD.MOV.U32 R10, RZ, RZ, R34 ;  /* 0x000000ffff0a7224 */ /* 0x000fe200078e0022 */
[C---:B------:R-:W-:Y:S02]  /*15490*/  PRMT R30, R34.reuse, 0x7773, RZ ;  /* 0x00007773221e7816 */ /* 0x040fe400000000ff */
[----:B------:R-:W-:Y:S01]  /*154a0*/  PRMT R191, R34, 0x7772, RZ ;  /* 0x0000777222bf7816 */ /* 0x000fe200000000ff */
[----:B------:R-:W-:Y:S01]  /*154b0*/  IMAD.WIDE.U32 R34, R17, -0x2daee0ad, RZ ;  /* 0xd2511f5311227825 */ /* 0x000fe200078e00ff */
[----:B------:R-:W-:-:S02]  /*154c0*/  LOP3.LUT R5, R190, UR12, R33, 0x96, !PT ;  /* 0x0000000cbe057c12 */ /* 0x000fc4000f8e9621 */
[----:B------:R-:W-:Y:S01]  /*154d0*/  PRMT R191, R191, 0x5410, R30 ;  /* 0x00005410bfbf7816 */ /* 0x000fe2000000001e */
[----:B------:R-:W-:Y:S01]  /*154e0*/  IMAD.WIDE.U32 R6, R6, -0x326172a9, RZ ;  /* 0xcd9e8d5706067825 */ /* 0x000fe200078e00ff */
[----:B------:R-:W-:-:S03]  /*154f0*/  PRMT R9, R34, 0x7773, RZ ;  /* 0x0000777322097816 */ /* 0x000fc600000000ff */
[----:B------:R-:W-:Y:S01]  /*15500*/  IMAD.WIDE.U32 R30, R18, -0x2daee0ad, RZ ;  /* 0xd2511f53121e7825 */ /* 0x000fe200078e00ff */
[----:B------:R-:W-:-:S03]  /*15510*/  PRMT R18, R34, 0x7772, RZ ;  /* 0x0000777222127816 */ /* 0x000fc600000000ff */
[----:B------:R-:W-:Y:S01]  /*15520*/  IMAD.WIDE.U32 R188, R5, -0x326172a9, RZ ;  /* 0xcd9e8d5705bc7825 */ /* 0x000fe200078e00ff */
[----:B------:R-:W-:Y:S02]  /*15530*/  LOP3.LUT R11, R42, UR8, R7, 0x96, !PT ;  /* 0x000000082a0b7c12 */ /* 0x000fe4000f8e9607 */
[--C-:B------:R-:W-:Y:S02]  /*15540*/  PRMT R18, R18, 0x5410, R9.reuse ;  /* 0x0000541012127816 */ /* 0x100fe40000000009 */
[----:B------:R-:W-:Y:S01]  /*15550*/  PRMT R9, R4, 0x7632, R9 ;  /* 0x0000763204097816 */ /* 0x000fe20000000009 */
[----:B------:R-:W-:Y:S01]  /*15560*/  IMAD.MOV.U32 R28, RZ, RZ, R188 ;  /* 0x000000ffff1c7224 */ /* 0x000fe200078e00bc */
[C---:B------:R-:W-:Y:S02]  /*15570*/  PRMT R8, R188.reuse, 0x7773, RZ ;  /* 0x00007773bc087816 */ /* 0x040fe400000000ff */
[----:B------:R-:W-:Y:S01]  /*15580*/  PRMT R193, R188, 0x7772, RZ ;  /* 0x00007772bcc17816 */ /* 0x000fe200000000ff */
[----:B------:R-:W-:Y:S01]  /*15590*/  IMAD.WIDE.U32 R214, R11, -0x2daee0ad, RZ ;  /* 0xd2511f530bd67825 */ /* 0x000fe200078e00ff */
[----:B------:R-:W-:-:S02]  /*155a0*/  LOP3.LUT R6, R6, UR7, R189, 0x96, !PT ;  /* 0x0000000706067c12 */ /* 0x000fc4000f8e96bd */
[----:B------:R-:W-:Y:S01]  /*155b0*/  PRMT R222, R188, 0x7771, RZ ;  /* 0x00007771bcde7816 */ /* 0x000fe200000000ff */
[----:B------:R-:W-:Y:S01]  /*155c0*/  IMAD.WIDE.U32 R188, R19, -0x2daee0ad, RZ ;  /* 0xd2511f5313bc7825 */ /* 0x000fe200078e00ff */
[----:B------:R-:W-:Y:S02]  /*155d0*/  LOP3.LUT R17, R10, 0xff, RZ, 0xc0, !PT ;  /* 0x000000ff0a117812 */ /* 0x000fe400078ec0ff */
[----:B------:R-:W-:Y:S02]  /*155e0*/  SHF.R.U32.HI R192, RZ, 0x18, R4 ;  /* 0x00000018ffc07819 */ /* 0x000fe40000011604 */
[----:B------:R-:W-:Y:S02]  /*155f0*/  LOP3.LUT R9, R9, 0xff, RZ, 0xc0, !PT ;  /* 0x000000ff09097812 */ /* 0x000fe400078ec0ff */
[----:B------:R-:W-:Y:S02]  /*15600*/  LOP3.LUT R11, R4, 0xffff, RZ, 0xc0, !PT ;  /* 0x0000ffff040b7812 */ /* 0x000fe400078ec0ff */
[----:B------:R-:W-:Y:S01]  /*15610*/  PRMT R193, R193, 0x5410, R8 ;  /* 0x00005410c1c17816 */ /* 0x000fe20000000008 */
[----:B------:R-:W-:Y:S01]  /*15620*/  IMAD.MOV.U32 R8, RZ, RZ, R34 ;  /* 0x000000ffff087224 */ /* 0x000fe200078e0022 */
[----:B------:R-:W-:Y:S01]  /*15630*/  LOP3.LUT R5, R158, UR11, R35, 0x96, !PT ;  /* 0x0000000b9e057c12 */ /* 0x000fe2000f8e9623 */
[----:B------:R-:W-:Y:S01]  /*15640*/  IMAD.MOV.U32 R10, RZ, RZ, R30 ;  /* 0x000000ffff0a7224 */ /* 0x000fe200078e001e */
[----:B------:R-:W-:-:S02]  /*15650*/  PRMT R7, R34, 0x7771, RZ ;  /* 0x0000777122077816 */ /* 0x000fc400000000ff */
[----:B------:R-:W-:Y:S02]  /*15660*/  PRMT R212, R17, 0x5410, R212 ;  /* 0x0000541011d47816 */ /* 0x000fe400000000d4 */
[C---:B------:R-:W-:Y:S02]  /*15670*/  PRMT R158, R30.reuse, 0x7771, RZ ;  /* 0x000077711e9e7816 */ /* 0x040fe400000000ff */
[C---:B------:R-:W-:Y:S02]  /*15680*/  PRMT R34, R30.reuse, 0x7773, RZ ;  /* 0x000077731e227816 */ /* 0x040fe400000000ff */
[----:B------:R-:W-:Y:S02]  /*15690*/  PRMT R159, R30, 0x7772, RZ ;  /* 0x000077721e9f7816 */ /* 0x000fe400000000ff */
[----:B------:R-:W-:Y:S02]  /*156a0*/  LOP3.LUT R17, R28, 0xff, RZ, 0xc0, !PT ;  /* 0x000000ff1c117812 */ /* 0x000fe400078ec0ff */
[----:B------:R-:W-:-:S02]  /*156b0*/  PRMT R192, R9, 0x5410, R192 ;  /* 0x0000541009c07816 */ /* 0x000fc400000000c0 */
[C---:B------:R-:W-:Y:S02]  /*156c0*/  PRMT R30, R188.reuse, 0x7773, RZ ;  /* 0x00007773bc1e7816 */ /* 0x040fe400000000ff */
[----:B------:R-:W-:Y:S02]  /*156d0*/  PRMT R35, R188, 0x7772, RZ ;  /* 0x00007772bc237816 */ /* 0x000fe400000000ff */
[C---:B------:R-:W-:Y:S02]  /*156e0*/  PRMT R28, R214.reuse, 0x7773, RZ ;  /* 0x00007773d61c7816 */ /* 0x040fe400000000ff */
[----:B------:R-:W-:Y:S02]  /*156f0*/  PRMT R187, R214, 0x7772, RZ ;  /* 0x00007772d6bb7816 */ /* 0x000fe400000000ff */
[----:B------:R-:W-:Y:S02]  /*15700*/  LOP3.LUT R194, R4, 0xff, RZ, 0xc0, !PT ;  /* 0x000000ff04c27812 */ /* 0x000fe400078ec0ff */
[----:B------:R-:W-:-:S02]  /*15710*/  SHF.R.U32.HI R11, RZ, 0x8, R11 ;  /* 0x00000008ff0b7819 */ /* 0x000fc4000001160b */
[----:B------:R-:W-:Y:S01]  /*15720*/  PRMT R9, R6, 0x7632, R9 ;  /* 0x0000763206097816 */ /* 0x000fe20000000009 */
[----:B------:R-:W-:Y:S01]  /*15730*/  IMAD.MOV.U32 R42, RZ, RZ, R188 ;  /* 0x000000ffff2a7224 */ /* 0x000fe200078e00bc */
[----:B------:R-:W-:Y:S02]  /*15740*/  LOP3.LUT R16, R16, UR11, R31, 0x96, !PT ;  /* 0x0000000b10107c12 */ /* 0x000fe4000f8e961f */
[----:B------:R-:W-:Y:S01]  /*15750*/  LOP3.LUT R41, R40, UR11, R189, 0x96, !PT ;  /* 0x0000000b28297c12 */ /* 0x000fe2000f8e96bd */
[----:B------:R-:W-:Y:S01]  /*15760*/  IMAD.MOV.U32 R190, RZ, RZ, R214 ;  /* 0x000000ffffbe7224 */ /* 0x000fe200078e00d6 */
[----:B------:R-:W-:Y:S02]  /*15770*/  PRMT R40, R188, 0x7771, RZ ;  /* 0x00007771bc287816 */ /* 0x000fe400000000ff */
[----:B------:R-:W-:Y:S01]  /*15780*/  PRMT R188, R214, 0x7771, RZ ;  /* 0x00007771d6bc7816 */ /* 0x000fe200000000ff */
[----:B------:R-:W-:Y:S01]  /*15790*/  FFMA.FTZ R29, R117, UR22, -R127 ;  /* 0x00000016751d7c23 */ /* 0x000fe2000801087f */
[----:B------:R-:W-:Y:S01]  /*157a0*/  LOP3.LUT R189, R32, UR11, R215, 0x96, !PT ;  /* 0x0000000b20bd7c12 */ /* 0x000fe2000f8e96d7 */
[----:B------:R-:W-:Y:S01]  /*157b0*/  FFMA.FTZ R31, R118, UR22, -R87 ;  /* 0x00000016761f7c23 */ /* 0x000fe20008010857 */
[----:B------:R-:W-:Y:S01]  /*157c0*/  PRMT R35, R35, 0x5410, R30 ;  /* 0x0000541023237816 */ /* 0x000fe2000000001e */
[----:B------:R-:W-:Y:S01]  /*157d0*/  FFMA.FTZ R30, R124, UR22, -R127 ;  /* 0x000000167c1e7c23 */ /* 0x000fe2000801087f */
[----:B------:R-:W-:Y:S01]  /*157e0*/  PRMT R194, R194, 0x5410, R11 ;  /* 0x00005410c2c27816 */ /* 0x000fe2000000000b */
[----:B------:R-:W-:Y:S01]  /*157f0*/  FFMA.FTZ R32, R120, UR22, -R87 ;  /* 0x0000001678207c23 */ /* 0x000fe20008010857 */
[----:B------:R-:W-:Y:S01]  /*15800*/  SHF.R.U32.HI R214, RZ, 0x18, R6 ;  /* 0x00000018ffd67819 */ /* 0x000fe20000011606 */
[----:B------:R-:W-:Y:S01]  /*15810*/  FFMA.FTZ R33, R115, UR22, -R127 ;  /* 0x0000001673217c23 */ /* 0x000fe2000801087f */
[----:B------:R-:W-:-:S02]  /*15820*/  LOP3.LUT R9, R9, 0xff, RZ, 0xc0, !PT ;  /* 0x000000ff09097812 */ /* 0x000fc400078ec0ff */
[----:B------:R-:W-:Y:S01]  /*15830*/  PRMT R187, R187, 0x5410, R28 ;  /* 0x00005410bbbb7816 */ /* 0x000fe2000000001c */
[----:B------:R-:W-:Y:S01]  /*15840*/  FFMA.FTZ R28, R128, UR22, -R127 ;  /* 0x00000016801c7c23 */ /* 0x000fe2000801087f */
[C---:B------:R-:W-:Y:S02]  /*15850*/  LOP3.LUT R11, R6.reuse, 0xffff, RZ, 0xc0, !PT ;  /* 0x0000ffff060b7812 */ /* 0x040fe400078ec0ff */
[----:B------:R-:W-:Y:S02]  /*15860*/  LOP3.LUT R216, R6, 0xff, RZ, 0xc0, !PT ;  /* 0x000000ff06d87812 */ /* 0x000fe400078ec0ff */
[----:B------:R-:W-:Y:S02]  /*15870*/  LOP3.LUT R238, R16, 0xffff, RZ, 0xc0, !PT ;  /* 0x0000ffff10ee7812 */ /* 0x000fe400078ec0ff */
[----:B------:R-:W-:Y:S02]  /*15880*/  LOP3.LUT R6, R8, 0xff, RZ, 0xc0, !PT ;  /* 0x000000ff08067812 */ /* 0x000fe400078ec0ff */
[----:B------:R-:W-:-:S02]  /*15890*/  PRMT R214, R9, 0x5410, R214 ;  /* 0x0000541009d67816 */ /* 0x000fc400000000d6 */
[----:B------:R-:W-:Y:S02]  /*158a0*/  SHF.R.U32.HI R238, RZ, 0x8, R238 ;  /* 0x00000008ffee7819 */ /* 0x000fe400000116ee */
[----:B------:R-:W-:Y:S01]  /*158b0*/  LOP3.LUT R9, R16, 0xff, RZ, 0xc0, !PT ;  /* 0x000000ff10097812 */ /* 0x000fe200078ec0ff */
[----:B------:R-:W-:Y:S01]  /*158c0*/  MUFU.EX2 R28, R28 ;  /* 0x0000001c001c7308 */ /* 0x000fe20000000800 */
[----:B------:R-:W-:Y:S02]  /*158d0*/  PRMT R6, R6, 0x5410, R7 ;  /* 0x0000541006067816 */ /* 0x000fe40000000007 */
[----:B------:R-:W-:Y:S01]  /*158e0*/  LOP3.LUT R7, R5, 0xffff, RZ, 0xc0, !PT ;  /* 0x0000ffff05077812 */ /* 0x000fe200078ec0ff */
[----:B------:R-:W-:Y:S01]  /*158f0*/  MUFU.EX2 R29, R29 ;  /* 0x0000001d001d7308 */ /* 0x000fe20000000800 */
[----:B------:R-:W-:-:S03]  /*15900*/  SHF.R.U32.HI R11, RZ, 0x8, R11 ;  /* 0x00000008ff0b7819 */ /* 0x000fc6000001160b */
[----:B------:R-:W1:Y:S01]  /*15910*/  MUFU.EX2 R30, R30 ;  /* 0x0000001e001e7308 */ /* 0x000e620000000800 */
[----:B------:R-:W-:-:S03]  /*15920*/  PRMT R238, R9, 0x5410, R238 ;  /* 0x0000541009ee7816 */ /* 0x000fc600000000ee */
[----:B------:R-:W-:Y:S01]  /*15930*/  MUFU.EX2 R31, R31 ;  /* 0x0000001f001f7308 */ /* 0x000fe20000000800 */
[----:B------:R-:W-:-:S03]  /*15940*/  PRMT R9, R16, 0x7632, R9 ;  /* 0x0000763210097816 */ /* 0x000fc60000000009 */
[----:B------:R-:W2:Y:S04]  /*15950*/  MUFU.EX2 R32, R32 ;  /* 0x0000002000207308 */ /* 0x000ea80000000800 */
[----:B------:R-:W3:Y:S01]  /*15960*/  MUFU.EX2 R33, R33 ;  /* 0x0000002100217308 */ /* 0x000ee20000000800 */
[C---:B------:R-:W-:Y:S02]  /*15970*/  LOP3.LUT R4, R5.reuse, 0xff, RZ, 0xc0, !PT ;  /* 0x000000ff05047812 */ /* 0x040fe400078ec0ff */
[----:B------:R-:W-:Y:S02]  /*15980*/  SHF.R.U32.HI R7, RZ, 0x8, R7 ;  /* 0x00000008ff077819 */ /* 0x000fe40000011607 */
[----:B------:R-:W-:Y:S02]  /*15990*/  PRMT R8, R5, 0x7632, R8 ;  /* 0x0000763205087816 */ /* 0x000fe40000000008 */
[----:B------:R-:W-:-:S02]  /*159a0*/  PRMT R216, R216, 0x5410, R11 ;  /* 0x00005410d8d87816 */ /* 0x000fc4000000000b */
[----:B------:R-:W-:Y:S02]  /*159b0*/  LOP3.LUT R11, R10, 0xff, RZ, 0xc0, !PT ;  /* 0x000000ff0a0b7812 */ /* 0x000fe400078ec0ff */
[----:B------:R-:W-:Y:S02]  /*159c0*/  SHF.R.U32.HI R236, RZ, 0x18, R16 ;  /* 0x00000018ffec7819 */ /* 0x000fe40000011610 */
[----:B------:R-:W-:Y:S02]  /*159d0*/  LOP3.LUT R9, R9, 0xff, RZ, 0xc0, !PT ;  /* 0x000000ff09097812 */ /* 0x000fe400078ec0ff */
[----:B------:R-:W-:Y:S02]  /*159e0*/  SHF.R.U32.HI R16, RZ, 0x18, R5 ;  /* 0x00000018ff107819 */ /* 0x000fe40000011605 */
[----:B------:R-:W-:Y:S02]  /*159f0*/  PRMT R4, R4, 0x5410, R7 ;  /* 0x0000541004047816 */ /* 0x000fe40000000007 */
[----:B------:R-:W-:-:S02]  /*15a00*/  LOP3.LUT R18, R18, 0xff00ff, RZ, 0xc0, !PT ;  /* 0x00ff00ff12127812 */ /* 0x000fc400078ec0ff */
[----:B------:R-:W-:Y:S02]  /*15a10*/  LOP3.LUT R5, R8, 0xff, RZ, 0xc0, !PT ;  /* 0x000000ff08057812 */ /* 0x000fe400078ec0ff */
[----:B------:R-:W-:Y:S02]  /*15a20*/  PRMT R158, R11, 0x5410, R158 ;  /* 0x000054100b9e7816 */ /* 0x000fe4000000009e */
[----:B------:R-:W-:Y:S02]  /*15a30*/  PRMT R236, R9, 0x5410, R236 ;  /* 0x0000541009ec7816 */ /* 0x000fe400000000ec */
[----:B------:R-:W-:Y:S01]  /*15a40*/  PRMT R222, R17, 0x5410, R222 ;  /* 0x0000541011de7816 */ /* 0x000fe200000000de */
[----:B------:R-:W4:Y:S01]  /*15a50*/  LDSM.16.MT88.4 R8, [R218+0x5400] ;  /* 0x00540000da08783b */ /* 0x000f220000004200 */
[----:B------:R-:W-:Y:S02]  /*15a60*/  PRMT R16, R5, 0x5410, R16 ;  /* 0x0000541005107816 */ /* 0x000fe40000000010 */
[----:B------:R-:W-:-:S02]  /*15a70*/  HSET2.LE.AND R7, R18, R37, PT ;  /* 0x0000002512077233 */ /* 0x000fc40003803000 */
[--C-:B------:R-:W-:Y:S02]  /*15a80*/  HSET2.LE.AND R4, R4, R37.reuse, PT ;  /* 0x0000002504047233 */ /* 0x100fe40003803000 */
[----:B------:R-:W-:Y:S02]  /*15a90*/  HSET2.LE.AND R6, R6, R37, PT ;  /* 0x0000002506067233 */ /* 0x000fe40003803000 */
[----:B-1----:R-:W-:Y:S02]  /*15aa0*/  F2FP.BF16.F32.PACK_AB R17, R30, R29 ;  /* 0x0000001d1e11723e */ /* 0x002fe400000010ff */
[----:B--2---:R-:W-:Y:S02]  /*15ab0*/  F2FP.BF16.F32.PACK_AB R18, R32, R31 ;  /* 0x0000001f2012723e */ /* 0x004fe400000010ff */
[----:B---3--:R-:W-:Y:S02]  /*15ac0*/  F2FP.BF16.F32.PACK_AB R5, R33, R28 ;  /* 0x0000001c2105723e */ /* 0x008fe400000010ff */
[----:B------:R-:W-:-:S02]  /*15ad0*/  LOP3.LUT R6, R17, R6, RZ, 0xc0, !PT ;  /* 0x0000000611067212 */ /* 0x000fc400078ec0ff */
[----:B------:R-:W-:Y:S02]  /*15ae0*/  LOP3.LUT R4, R5, R4, RZ, 0xc0, !PT ;  /* 0x0000000405047212 */ /* 0x000fe400078ec0ff */
[----:B------:R-:W-:Y:S02]  /*15af0*/  LOP3.LUT R7, R18, R7, RZ, 0xc0, !PT ;  /* 0x0000000712077212 */ /* 0x000fe400078ec0ff */
[----:B------:R-:W-:Y:S02]  /*15b00*/  HSET2.LE.AND R5, R16, R37, PT ;  /* 0x0000002510057233 */ /* 0x000fe40003803000 */
[----:B------:R-:W1:Y:S01]  /*15b10*/  LDSM.16.MT88.4 R16, [R64+0x1400] ;  /* 0x001400004010783b */ /* 0x000e620000004200 */
[----:B------:R-:W-:Y:S01]  /*15b20*/  PRMT R159, R159, 0x5410, R34 ;  /* 0x000054109f9f7816 */ /* 0x000fe20000000022 */
[--C-:B------:R-:W-:Y:S01]  /*15b30*/  FFMA.FTZ R34, R98, UR22, -R87.reuse ;  /* 0x0000001662227c23 */ /* 0x100fe20008010857 */
[----:B------:R-:W-:-:S05]  /*15b40*/  FFMA.FTZ R43, R114, UR22, -R87 ;  /* 0x00000016722b7c23 */ /* 0x000fca0008010857 */
[----:B------:R-:W-:Y:S04]  /*15b50*/  MUFU.EX2 R34, R34 ;  /* 0x0000002200227308 */ /* 0x000fe80000000800 */
[----:B------:R-:W2:Y:S01]  /*15b60*/  MUFU.EX2 R43, R43 ;  /* 0x0000002b002b7308 */ /* 0x000ea20000000800 */
[----:B------:R-:W-:Y:S01]  /*15b70*/  FFMA.FTZ R215, R125, UR22, -R143 ;  /* 0x000000167dd77c23 */ /* 0x000fe2000801088f */
[--C-:B------:R-:W-:Y:S01]  /*15b80*/  FFMA.FTZ R124, R116, UR22, -R140.reuse ;  /* 0x00000016747c7c23 */ /* 0x100fe2000801088c */
[--C-:B------:R-:W-:Y:S01]  /*15b90*/  FFMA.FTZ R119, R119, UR22, -R140.reuse ;  /* 0x0000001677777c23 */ /* 0x100fe2000801088c */
[----:B------:R-:W-:Y:S01]  /*15ba0*/  FFMA.FTZ R116, R126, UR22, -R140 ;  /* 0x000000167e747c23 */ /* 0x000fe2000801088c */
[----:B------:R3:W-:Y:S01]  /*15bb0*/  MUFU.EX2 R115, R215 ;  /* 0x000000d700737308 */ /* 0x0007e20000000800 */
[----:B------:R-:W-:Y:S01]  /*15bc0*/  FFMA.FTZ R217, R97, UR22, -R127 ;  /* 0x0000001661d97c23 */ /* 0x000fe2000801087f */
[----:B------:R-:W-:-:S02]  /*15bd0*/  FFMA.FTZ R170, R170, UR22, -R143 ;  /* 0x00000016aaaa7c23 */ /* 0x000fc4000801088f */
[----:B------:R-:W-:Y:S01]  /*15be0*/  MUFU.EX2 R97, R116 ;  /* 0x0000007400617308 */ /* 0x000fe20000000800 */
[--C-:B------:R-:W-:Y:S01]  /*15bf0*/  FFMA.FTZ R125, R101, UR22, -R140.reuse ;  /* 0x00000016657d7c23 */ /* 0x100fe2000801088c */
[----:B--2---:R-:W-:Y:S01]  /*15c00*/  F2FP.BF16.F32.PACK_AB R98, R43, R34 ;  /* 0x000000222b62723e */ /* 0x004fe200000010ff */
[--C-:B---3--:R-:W-:Y:S02]  /*15c10*/  FFMA.FTZ R215, R96, UR22, -R127.reuse ;  /* 0x0000001660d77c23 */ /* 0x108fe4000801087f */
[----:B------:R-:W2:Y:S01]  /*15c20*/  MUFU.EX2 R96, R119 ;  /* 0x0000007700607308 */ /* 0x000ea20000000800 */
[----:B------:R-:W-:Y:S01]  /*15c30*/  LOP3.LUT R5, R98, R5, RZ, 0xc0, !PT ;  /* 0x0000000562057212 */ /* 0x000fe200078ec0ff */
[--C-:B------:R-:W-:Y:S02]  /*15c40*/  FFMA.FTZ R120, R100, UR22, -R127.reuse ;  /* 0x0000001664787c23 */ /* 0x100fe4000801087f */
[----:B------:R3:W1:Y:S01]  /*15c50*/  MUFU.EX2 R114, R170 ;  /* 0x000000aa00727308 */ /* 0x0006620000000800 */
[--C-:B------:R-:W-:Y:S01]  /*15c60*/  FFMA.FTZ R123, R123, UR22, -R140.reuse ;  /* 0x000000167b7b7c23 */ /* 0x100fe2000801088c */
[--C-:B------:R-:W-:Y:S01]  /*15c70*/  FFMA.FTZ R168, R168, UR22, -R140.reuse ;  /* 0x00000016a8a87c23 */ /* 0x100fe2000801088c */
[--C-:B------:R-:W-:Y:S01]  /*15c80*/  FFMA.FTZ R167, R167, UR22, -R140.reuse ;  /* 0x00000016a7a77c23 */ /* 0x100fe2000801088c */
[----:B------:R-:W-:Y:S01]  /*15c90*/  MUFU.EX2 R100, R124 ;  /* 0x0000007c00647308 */ /* 0x000fe20000000800 */
[--C-:B------:R-:W-:Y:S01]  /*15ca0*/  FFMA.FTZ R172, R172, UR22, -R140.reuse ;  /* 0x00000016acac7c23 */ /* 0x100fe2000801088c */
[--C-:B------:R-:W-:Y:S01]  /*15cb0*/  FFMA.FTZ R171, R171, UR22, -R140.reuse ;  /* 0x00000016abab7c23 */ /* 0x100fe2000801088c */
[--C-:B------:R-:W-:Y:S01]  /*15cc0*/  FFMA.FTZ R176, R176, UR22, -R140.reuse ;  /* 0x00000016b0b07c23 */ /* 0x100fe2000801088c */
[--C-:B------:R-:W-:Y:S01]  /*15cd0*/  FFMA.FTZ R180, R180, UR22, -R140.reuse ;  /* 0x00000016b4b47c23 */ /* 0x100fe2000801088c */
[----:B------:R-:W-:Y:S01]  /*15ce0*/  FFMA.FTZ R177, R177, UR22, -R140 ;  /* 0x00000016b1b17c23 */ /* 0x000fe2000801088c */
[----:B------:R-:W-:Y:S01]  /*15cf0*/  LOP3.LUT R140, R159, 0xff00ff, RZ, 0xc0, !PT ;  /* 0x00ff00ff9f8c7812 */ /* 0x000fe200078ec0ff */
[----:B---3--:R-:W-:-:S02]  /*15d00*/  FFMA.FTZ R170, R99, UR22, -R127 ;  /* 0x0000001663aa7c23 */ /* 0x008fc4000801087f */
[----:B------:R-:W3:Y:S01]  /*15d10*/  MUFU.EX2 R99, R125 ;  /* 0x0000007d00637308 */ /* 0x000ee20000000800 */
[--C-:B------:R-:W-:Y:S01]  /*15d20*/  FFMA.FTZ R169, R169, UR22, -R143.reuse ;  /* 0x00000016a9a97c23 */ /* 0x100fe2000801088f */
[----:B------:R-:W-:Y:S01]  /*15d30*/  FFMA.FTZ R174, R174, UR22, -R143 ;  /* 0x00000016aeae7c23 */ /* 0x000fe2000801088f */
[----:B------:R-:W-:Y:S01]  /*15d40*/  FFMA.FTZ R118, R113, UR22, -R127 ;  /* 0x0000001671767c23 */ /* 0x000fe2000801087f */
[----:B------:R-:W-:Y:S01]  /*15d50*/  FFMA.FTZ R128, R243, R157, R156 ;  /* 0x0000009df3807223 */ /* 0x000fe2000001009c */
[--C-:B------:R-:W-:Y:S02]  /*15d60*/  HSET2.LE.AND R113, R158, R37.reuse, PT ;  /* 0x000000259e717233 */ /* 0x100fe40003803000 */
[----:B----4-:R-:W-:Y:S01]  /*15d70*/  HMMA.16816.F32.BF16 R156, R4, R8, R12 ;  /* 0x00000008049c723c */ /* 0x010fe2000004180c */
[----:B------:R-:W-:Y:S01]  /*15d80*/  HSET2.LE.AND R15, R140, R37, PT ;  /* 0x000000258c0f7233 */ /* 0x000fe20003803000 */
[----:B------:R-:W-:Y:S01]  /*15d90*/  MUFU.EX2 R101, R169 ;  /* 0x000000a900657308 */ /* 0x000fe20000000800 */
[----:B--2---:R-:W-:-:S03]  /*15da0*/  F2FP.BF16.F32.PACK_AB R12, R97, R96 ;  /* 0x00000060610c723e */ /* 0x004fc600000010ff */
        /* <DEDUP_REMOVED lines=9> */
[----:B------:R-:W-:Y:S01]  /*15e40*/  FFMA.FTZ R126, R241, R141, R142 ;  /* 0x0000008df17e7223 */ /* 0x000fe2000001008e */
[----:B------:R-:W-:Y:S01]  /*15e50*/  LOP3.LUT R15, R12, R15, RZ, 0xc0, !PT ;  /* 0x0000000f0c0f7212 */ /* 0x000fe200078ec0ff */
[----:B-1----:R-:W-:Y:S01]  /*15e60*/  HMMA.16816.F32.BF16 R140, R4, R16, R20 ;  /* 0x00000010048c723c */ /* 0x002fe20000041814 */
[----:B------:R-:W-:-:S02]  /*15e70*/  HSET2.LE.AND R12, R238, R37, PT ;  /* 0x00000025ee0c7233 */ /* 0x000fc40003803000 */
[----:B------:R-:W-:Y:S02]  /*15e80*/  HSET2.LE.AND R13, R236, R37, PT ;  /* 0x00000025ec0d7233 */ /* 0x000fe40003803000 */
[----:B------:R-:W-:Y:S02]  /*15e90*/  F2FP.BF16.F32.PACK_AB R21, R114, R115 ;  /* 0x000000737215723e */ /* 0x000fe400000010ff */
[----:B---3--:R-:W-:Y:S02]  /*15ea0*/  F2FP.BF16.F32.PACK_AB R20, R100, R99 ;  /* 0x000000636414723e */ /* 0x008fe400000010ff */
[----:B------:R-:W-:Y:S01]  /*15eb0*/  LOP3.LUT R12, R21, R12, RZ, 0xc0, !PT ;  /* 0x0000000c150c7212 */ /* 0x000fe200078ec0ff */
[--C-:B------:R-:W-:Y:S01]  /*15ec0*/  FFMA.FTZ R21, R75, UR22, -R87.reuse ;  /* 0x000000164b157c23 */ /* 0x100fe20008010857 */
[----:B------:R-:W-:Y:S01]  /*15ed0*/  LOP3.LUT R13, R20, R13, RZ, 0xc0, !PT ;  /* 0x0000000d140d7212 */ /* 0x000fe200078ec0ff */
[--C-:B------:R-:W-:Y:S01]  /*15ee0*/  FFMA.FTZ R20, R77, UR22, -R87.reuse ;  /* 0x000000164d147c23 */ /* 0x100fe20008010857 */
[----:B--2---:R-:W-:Y:S01]  /*15ef0*/  F2FP.BF16.F32.PACK_AB R14, R98, R101 ;  /* 0x00000065620e723e */ /* 0x004fe200000010ff */
[----:B------:R-:W-:Y:S01]  /*15f00*/  FFMA.FTZ R169, R78, UR22, -R87 ;  /* 0x000000164ea97c23 */ /* 0x000fe20008010857 */
[----:B------:R-:W-:Y:S01]  /*15f10*/  FFMA.FTZ R223, R94, UR22, -R127 ;  /* 0x000000165edf7c23 */ /* 0x000fe2000801087f */
[----:B------:R-:W-:Y:S01]  /*15f20*/  MUFU.EX2 R77, R21 ;  /* 0x00000015004d7308 */ /* 0x000fe20000000800 */
[----:B------:R-:W-:Y:S01]  /*15f30*/  FFMA.FTZ R125, R79, UR22, -R87 ;  /* 0x000000164f7d7c23 */ /* 0x000fe20008010857 */
[----:B------:R-:W-:-:S02]  /*15f40*/  LOP3.LUT R14, R14, R113, RZ, 0xc0, !PT ;  /* 0x000000710e0e7212 */ /* 0x000fc400078ec0ff */
[----:B------:R1:W-:Y:S01]  /*15f50*/  MUFU.EX2 R78, R20 ;  /* 0x00000014004e7308 */ /* 0x0003e20000000800 */
[C---:B------:R-:W-:Y:S01]  /*15f60*/  HMMA.16816.F32.BF16 R152, R4.reuse, R10, R152 ;  /* 0x0000000a0498723c */ /* 0x040fe20000041898 */
[----:B------:R-:W-:Y:S01]  /*15f70*/  FFMA.FTZ R127, R76, UR22, -R87 ;  /* 0x000000164c7f7c23 */ /* 0x000fe20008010857 */
[----:B------:R-:W-:Y:S01]  /*15f80*/  FFMA.FTZ R81, R239, R86, R81 ;  /* 0x00000056ef517223 */ /* 0x000fe20000010051 */
[----:B------:R-:W2:Y:S04]  /*15f90*/  MUFU.EX2 R79, R169 ;  /* 0x000000a9004f7308 */ /* 0x000ea80000000800 */
[----:B------:R-:W-:Y:S01]  /*15fa0*/  MUFU.EX2 R116, R223 ;  /* 0x000000df00747308 */ /* 0x000fe20000000800 */
[----:B------:R-:W-:Y:S01]  /*15fb0*/  HMMA.16816.F32.BF16 R136, R4, R18, R136 ;  /* 0x000000120488723c */ /* 0x000fe20000041888 */
[----:B------:R-:W-:Y:S02]  /*15fc0*/  LDSM.16.MT88.4 R4, [R218+0x5800] ;  /* 0x00580000da04783b */ /* 0x000fe40000004200 */
[----:B------:R-:W3:Y:S02]  /*15fd0*/  MUFU.EX2 R119, R217 ;  /* 0x000000d900777308 */ /* 0x000ee40000000800 */
[----:B-1----:R-:W1:Y:S02]  /*15fe0*/  LDSM.16.MT88.4 R20, [R64+0x1800] ;  /* 0x001800004014783b */ /* 0x002e640000004200 */
[----:B------:R-:W-:Y:S01]  /*15ff0*/  MUFU.EX2 R75, R215 ;  /* 0x000000d7004b7308 */ /* 0x000fe20000000800 */
[----:B------:R-:W-:-:S03]  /*16000*/  FFMA.FTZ R124, R82, UR22, -R87 ;  /* 0x00000016527c7c23 */ /* 0x000fc60008010857 */
[----:B------:R-:W4:Y:S01]  /*16010*/  MUFU.EX2 R76, R170 ;  /* 0x000000aa004c7308 */ /* 0x000f220000000800 */
[----:B------:R-:W-:Y:S01]  /*16020*/  FADD.FTZ R86, R80, R81 ;  /* 0x0000005150567221 */ /* 0x000fe20000010000 */
[----:B------:R-:W-:Y:S02]  /*16030*/  HMMA.16816.F32.BF16 R160, R12, R8, R160 ;  /* 0x000000080ca0723c */ /* 0x000fe400000418a0 */
[----:B------:R-:W-:Y:S01]  /*16040*/  MUFU.EX2 R117, R175 ;  /* 0x000000af00757308 */ /* 0x000fe20000000800 */
[----:B------:R-:W-:-:S03]  /*16050*/  LOP3.LUT R8, R193, 0xff00ff, RZ, 0xc0, !PT ;  /* 0x00ff00ffc1087812 */ /* 0x000fc600078ec0ff */
[----:B------:R-:W1:Y:S04]  /*16060*/  MUFU.EX2 R82, R182 ;  /* 0x000000b600527308 */ /* 0x000e680000000800 */
[----:B------:R-:W-:Y:S04]  /*16070*/  MUFU.EX2 R81, R123 ;  /* 0x0000007b00517308 */ /* 0x000fe80000000800 */
[----:B------:R-:W1:Y:S04]  /*16080*/  MUFU.EX2 R168, R168 ;  /* 0x000000a800a87308 */ /* 0x000e680000000800 */
[----:B------:R-:W1:Y:S01]  /*16090*/  MUFU.EX2 R80, R127 ;  /* 0x0000007f00507308 */ /* 0x000e620000000800 */
[----:B------:R-:W-:Y:S01]  /*160a0*/  FFMA.FTZ R87, R237, R84, R83 ;  /* 0x00000054ed577223 */ /* 0x000fe20000010053 */
[----:B------:R-:W-:Y:S01]  /*160b0*/  HMMA.16816.F32.BF16 R148, R12, R10, R148 ;  /* 0x0000000a0c94723c */ /* 0x000fe20000041894 */
[--C-:B------:R-:W-:Y:S01]  /*160c0*/  HSET2.LE.AND R8, R8, R37.reuse, PT ;  /* 0x0000002508087233 */ /* 0x100fe20003803000 */
[----:B------:R-:W-:Y:S01]  /*160d0*/  MUFU.EX2 R94, R173 ;  /* 0x000000ad005e7308 */ /* 0x000fe20000000800 */
[----:B------:R-:W-:-:S02]  /*160e0*/  HSET2.LE.AND R216, R216, R37, PT ;  /* 0x00000025d8d87233 */ /* 0x000fc40003803000 */
[----:B--2---:R-:W-:Y:S01]  /*160f0*/  F2FP.BF16.F32.PACK_AB R11, R79, R78 ;  /* 0x0000004e4f0b723e */ /* 0x004fe200000010ff */
[----:B------:R-:W2:Y:S01]  /*16100*/  MUFU.EX2 R113, R178 ;  /* 0x000000b200717308 */ /* 0x000ea20000000800 */
[----:B------:R-:W-:Y:S01]  /*16110*/  HSET2.LE.AND R10, R222, R37, PT ;  /* 0x00000025de0a7233 */ /* 0x000fe20003803000 */
[----:B------:R-:W-:Y:S01]  /*16120*/  HMMA.16816.F32.BF16 R144, R12, R16, R144 ;  /* 0x000000100c90723c */ /* 0x000fe20000041890 */
[----:B---3--:R-:W-:Y:S01]  /*16130*/  F2FP.BF16.F32.PACK_AB R17, R119, R116 ;  /* 0x000000747711723e */ /* 0x008fe200000010ff */
[----:B------:R-:W-:Y:S01]  /*16140*/  MUFU.EX2 R84, R167 ;  /* 0x000000a700547308 */ /* 0x000fe20000000800 */
[----:B----4-:R-:W-:-:S03]  /*16150*/  F2FP.BF16.F32.PACK_AB R9, R76, R75 ;  /* 0x0000004b4c09723e */ /* 0x010fc600000010ff */
[----:B------:R-:W3:Y:S01]  /*16160*/  MUFU.EX2 R83, R172 ;  /* 0x000000ac00537308 */ /* 0x000ee20000000800 */
[----:B------:R-:W-:Y:S01]  /*16170*/  LOP3.LUT R11, R11, R8, RZ, 0xc0, !PT ;  /* 0x000000080b0b7212 */ /* 0x000fe200078ec0ff */
[----:B------:R-:W-:Y:S01]  /*16180*/  HMMA.16816.F32.BF16 R132, R12, R18, R132 ;  /* 0x000000120c84723c */ /* 0x000fe20000041884 */
[----:B------:R-:W-:Y:S01]  /*16190*/  LOP3.LUT R8, R17, R216, RZ, 0xc0, !PT ;  /* 0x000000d811087212 */ /* 0x000fe200078ec0ff */
[----:B------:R-:W-:Y:S01]  /*161a0*/  FADD.FTZ R13, R73, R86 ;  /* 0x00000056490d7221 */ /* 0x000fe20000010000 */
[----:B------:R-:W-:Y:S02]  /*161b0*/  LOP3.LUT R10, R9, R10, RZ, 0xc0, !PT ;  /* 0x0000000a090a7212 */ /* 0x000fe400078ec0ff */
[--C-:B------:R-:W-:Y:S02]  /*161c0*/  HSET2.LE.AND R18, R212, R37.reuse, PT ;  /* 0x00000025d4127233 */ /* 0x100fe40003803000 */
[----:B------:R-:W-:Y:S02]  /*161d0*/  HSET2.LE.AND R17, R192, R37, PT ;  /* 0x00000025c0117233 */ /* 0x000fe40003803000 */
[----:B-1----:R-:W-:-:S02]  /*161e0*/  F2FP.BF16.F32.PACK_AB R73, R82, R117 ;  /* 0x000000755249723e */ /* 0x002fc400000010ff */
[----:B------:R-:W-:Y:S02]  /*161f0*/  HSET2.LE.AND R9, R214, R37, PT ;  /* 0x00000025d6097233 */ /* 0x000fe40003803000 */
[----:B------:R-:W-:Y:S02]  /*16200*/  F2FP.BF16.F32.PACK_AB R14, R168, R81 ;  /* 0x00000051a80e723e */ /* 0x000fe400000010ff */
[----:B------:R-:W-:Y:S02]  /*16210*/  F2FP.BF16.F32.PACK_AB R16, R80, R77 ;  /* 0x0000004d5010723e */ /* 0x000fe400000010ff */
[----:B------:R-:W-:Y:S01]  /*16220*/  LOP3.LUT R12, R191, 0xff00ff, RZ, 0xc0, !PT ;  /* 0x00ff00ffbf0c7812 */ /* 0x000fe200078ec0ff */
[----:B------:R-:W-:Y:S01]  /*16230*/  MUFU.EX2 R120, R120 ;  /* 0x0000007800787308 */ /* 0x000fe20000000800 */
[----:B------:R-:W-:Y:S02]  /*16240*/  LOP3.LUT R18, R73, R18, RZ, 0xc0, !PT ;  /* 0x0000001249127212 */ /* 0x000fe400078ec0ff */
[----:B------:R-:W-:Y:S01]  /*16250*/  LOP3.LUT R17, R14, R17, RZ, 0xc0, !PT ;  /* 0x000000110e117212 */ /* 0x000fe200078ec0ff */
[----:B------:R-:W1:Y:S01]  /*16260*/  MUFU.EX2 R73, R118 ;  /* 0x0000007600497308 */ /* 0x000e620000000800 */
[----:B------:R-:W-:-:S02]  /*16270*/  LOP3.LUT R9, R16, R9, RZ, 0xc0, !PT ;  /* 0x0000000910097212 */ /* 0x000fc400078ec0ff */
[----:B------:R-:W-:Y:S01]  /*16280*/  LOP3.LUT R14, R189, 0xffff, RZ, 0xc0, !PT ;  /* 0x0000ffffbd0e7812 */ /* 0x000fe200078ec0ff */
[----:B------:R-:W-:Y:S01]  /*16290*/  MUFU.EX2 R88, R88 ;  /* 0x0000005800587308 */ /* 0x000fe20000000800 */
[--C-:B------:R-:W-:Y:S02]  /*162a0*/  HSET2.LE.AND R12, R12, R37.reuse, PT ;  /* 0x000000250c0c7233 */ /* 0x100fe40003803000 */
[----:B------:R-:W-:Y:S01]  /*162b0*/  HSET2.LE.AND R16, R194, R37, PT ;  /* 0x00000025c2107233 */ /* 0x000fe20003803000 */
[----:B------:R-:W4:Y:S01]  /*162c0*/  MUFU.EX2 R85, R85 ;  /* 0x0000005500557308 */ /* 0x000f220000000800 */
[----:B--2---:R-:W-:Y:S01]  /*162d0*/  F2FP.BF16.F32.PACK_AB R15, R113, R94 ;  /* 0x0000005e710f723e */ /* 0x004fe200000010ff */
[----:B------:R-:W-:Y:S01]  /*162e0*/  FADD.FTZ R72, R72, R87 ;  /* 0x0000005748487221 */ /* 0x000fe20000010000 */
[----:B---3--:R-:W-:Y:S02]  /*162f0*/  F2FP.BF16.F32.PACK_AB R19, R83, R84 ;  /* 0x000000545313723e */ /* 0x008fe400000010ff */
[----:B------:R-:W-:-:S02]  /*16300*/  LOP3.LUT R86, R189, 0xff, RZ, 0xc0, !PT ;  /* 0x000000ffbd567812 */ /* 0x000fc400078ec0ff */
[----:B------:R-:W-:Y:S02]  /*16310*/  PRMT R87, R189, 0x7632, R87 ;  /* 0x00007632bd577816 */ /* 0x000fe40000000057 */
[----:B------:R-:W-:Y:S01]  /*16320*/  SHF.R.U32.HI R123, RZ, 0x8, R14 ;  /* 0x00000008ff7b7819 */ /* 0x000fe2000001160e */
[----:B------:R-:W-:Y:S01]  /*16330*/  FADD.FTZ R128, R183, R128 ;  /* 0x00000080b7807221 */ /* 0x000fe20000010000 */
[----:B------:R-:W-:Y:S02]  /*16340*/  LOP3.LUT R19, R19, R12, RZ, 0xc0, !PT ;  /* 0x0000000c13137212 */ /* 0x000fe400078ec0ff */
[----:B------:R-:W-:Y:S01]  /*16350*/  LOP3.LUT R16, R15, R16, RZ, 0xc0, !PT ;  /* 0x000000100f107212 */ /* 0x000fe200078ec0ff */
[----:B------:R-:W-:Y:S01]  /*16360*/  FADD.FTZ R13, R66, R13 ;  /* 0x0000000d420d7221 */ /* 0x000fe20000010000 */
[----:B------:R-:W-:Y:S02]  /*16370*/  SHF.R.U32.HI R12, RZ, 0x18, R189 ;  /* 0x00000018ff0c7819 */ /* 0x000fe400000116bd */
[----:B------:R-:W-:-:S02]  /*16380*/  LOP3.LUT R87, R87, 0xff, RZ, 0xc0, !PT ;  /* 0x000000ff57577812 */ /* 0x000fc400078ec0ff */
[----:B------:R-:W-:Y:S01]  /*16390*/  PRMT R86, R86, 0x5410, R123 ;  /* 0x0000541056567816 */ /* 0x000fe2000000007b */
[----:B------:R-:W-:Y:S01]  /*163a0*/  FADD.FTZ R126, R185, R126 ;  /* 0x0000007eb97e7221 */ /* 0x000fe20000010000 */
[----:B------:R-:W-:Y:S01]  /*163b0*/  FADD.FTZ R95, R95, R128 ;  /* 0x000000805f5f7221 */ /* 0x000fe20000010000 */
[----:B------:R-:W-:Y:S02]  /*163c0*/  LOP3.LUT R15, R190, 0xff, RZ, 0xc0, !PT ;  /* 0x000000ffbe0f7812 */ /* 0x000fe400078ec0ff */
[----:B------:R-:W-:Y:S01]  /*163d0*/  LOP3.LUT R66, R187, 0xff00ff, RZ, 0xc0, !PT ;  /* 0x00ff00ffbb427812 */ /* 0x000fe200078ec0ff */
[----:B------:R-:W-:Y:S01]  /*163e0*/  HMMA.16816.F32.BF16 R140, R8, R20, R140 ;  /* 0x00000014088c723c */ /* 0x000fe2000004188c */
[----:B------:R-:W-:Y:S01]  /*163f0*/  PRMT R12, R87, 0x5410, R12 ;  /* 0x00005410570c7816 */ /* 0x000fe2000000000c */
[----:B------:R-:W-:Y:S01]  /*16400*/  FADD.FTZ R93, R93, R126 ;  /* 0x0000007e5d5d7221 */ /* 0x000fe20000010000 */
[----:B------:R-:W-:Y:S01]  /*16410*/  HSET2.LE.AND R86, R86, R37, PT ;  /* 0x0000002556567233 */ /* 0x000fe20003803000 */
[----:B------:R-:W-:Y:S01]  /*16420*/  FADD.FTZ R95, R74, R95 ;  /* 0x0000005f4a5f7221 */ /* 0x000fe20000010000 */
[----:B------:R-:W-:-:S03]  /*16430*/  PRMT R188, R15, 0x5410, R188 ;  /* 0x000054100fbc7816 */ /* 0x000fc600000000bc */
[C---:B------:R-:W-:Y:S01]  /*16440*/  HMMA.16816.F32.BF16 R144, R16.reuse, R20, R144 ;  /* 0x000000141090723c */ /* 0x040fe20000041890 */
[----:B-1----:R-:W-:Y:S01]  /*16450*/  F2FP.BF16.F32.PACK_AB R21, R73, R120 ;  /* 0x000000784915723e */ /* 0x002fe200000010ff */
[----:B------:R-:W-:Y:S01]  /*16460*/  FADD.FTZ R67, R67, R72 ;  /* 0x0000004843437221 */ /* 0x000fe20000010000 */
[--C-:B------:R-:W-:Y:S01]  /*16470*/  HSET2.LE.AND R15, R66, R37.reuse, PT ;  /* 0x00000025420f7233 */ /* 0x100fe20003803000 */
[----:B------:R-:W-:Y:S01]  /*16480*/  FADD.FTZ R90, R90, R13 ;  /* 0x0000000d5a5a7221 */ /* 0x000fe20000010000 */
[----:B----4-:R-:W-:Y:S01]  /*16490*/  F2FP.BF16.F32.PACK_AB R20, R85, R88 ;  /* 0x000000585514723e */ /* 0x010fe200000010ff */
[----:B------:R-:W-:Y:S01]  /*164a0*/  FADD.FTZ R70, R70, R93 ;  /* 0x0000005d46467221 */ /* 0x000fe20000010000 */
[----:B------:R-:W-:Y:S01]  /*164b0*/  HSET2.LE.AND R13, R12, R37, PT ;  /* 0x000000250c0d7233 */ /* 0x000fe20003803000 */
[----:B------:R-:W-:Y:S01]  /*164c0*/  HMMA.16816.F32.BF16 R160, R16, R4, R160 ;  /* 0x0000000410a0723c */ /* 0x000fe200000418a0 */
[----:B------:R-:W-:Y:S01]  /*164d0*/  FADD.FTZ R204, R204, R95 ;  /* 0x0000005fcccc7221 */ /* 0x000fe20000010000 */
[----:B------:R-:W-:Y:S01]  /*164e0*/  LOP3.LUT R12, R21, R86, RZ, 0xc0, !PT ;  /* 0x00000056150c7212 */ /* 0x000fe200078ec0ff */
[----:B------:R-:W-:Y:S01]  /*164f0*/  FADD.FTZ R0, R0, R67 ;  /* 0x0000004300007221 */ /* 0x000fe20000010000 */
[----:B------:R-:W-:-:S04]  /*16500*/  LOP3.LUT R21, R42, 0xff, RZ, 0xc0, !PT ;  /* 0x000000ff2a157812 */ /* 0x000fc800078ec0ff */
[----:B------:R-:W-:Y:S01]  /*16510*/  HMMA.16816.F32.BF16 R148, R16, R6, R148 ;  /* 0x000000061094723c */ /* 0x000fe20000041894 */
[----:B------:R-:W-:Y:S01]  /*16520*/  LOP3.LUT R15, R20, R15, RZ, 0xc0, !PT ;  /* 0x0000000f140f7212 */ /* 0x000fe200078ec0ff */
[----:B------:R-:W-:Y:S01]  /*16530*/  FADD.FTZ R201, R201, R70 ;  /* 0x00000046c9c97221 */ /* 0x000fe20000010000 */
[----:B------:R-:W-:-:S05]  /*16540*/  SHF.R.U32.HI R20, RZ, 0x18, R41 ;  /* 0x00000018ff147819 */ /* 0x000fca0000011629 */
[----:B------:R-:W-:Y:S01]  /*16550*/  HMMA.16816.F32.BF16 R132, R16, R22, R132 ;  /* 0x000000161084723c */ /* 0x000fe20000041884 */
[----:B------:R-:W-:Y:S01]  /*16560*/  PRMT R17, R41, 0x7632, R17 ;  /* 0x0000763229117816 */ /* 0x000fe20000000011 */
[----:B------:R-:W-:Y:S01]  /*16570*/  FADD.FTZ R165, R165, R204 ;  /* 0x000000cca5a57221 */ /* 0x000fe20000010000 */
[----:B------:R-:W-:Y:S02]  /*16580*/  PRMT R18, R21, 0x5410, R40 ;  /* 0x0000541015127816 */ /* 0x000fe40000000028 */
[----:B------:R-:W-:Y:S01]  /*16590*/  LOP3.LUT R17, R17, 0xff, RZ, 0xc0, !PT ;  /* 0x000000ff11117812 */ /* 0x000fe200078ec0ff */
[----:B------:R-:W-:Y:S01]  /*165a0*/  FADD.FTZ R21, R71, R0 ;  /* 0x0000000047157221 */ /* 0x000fe20000010000 */
[----:B------:R-:W-:Y:S01]  /*165b0*/  FADD.FTZ R164, R164, R201 ;  /* 0x000000c9a4a47221 */ /* 0x000fe20000010000 */
[----:B------:R-:W-:Y:S01]  /*165c0*/  FADD.FTZ R166, R166, R165 ;  /* 0x000000a5a6a67221 */ /* 0x000fe20000010000 */
[----:B------:R-:W-:Y:S01]  /*165d0*/  PRMT R20, R17, 0x5410, R20 ;  /* 0x0000541011147816 */ /* 0x000fe20000000014 */
[----:B------:R-:W-:Y:S01]  /*165e0*/  FADD.FTZ R3, R3, R90 ;  /* 0x0000005a03037221 */ /* 0x000fe20000010000 */
[----:B------:R-:W-:Y:S01]  /*165f0*/  FADD.FTZ R21, R36, R21 ;  /* 0x0000001524157221 */ /* 0x000fe20000010000 */
[----:B------:R-:W-:Y:S01]  /*16600*/  FADD.FTZ R131, R131, R164 ;  /* 0x000000a483837221 */ /* 0x000fe20000010000 */
[----:B------:R-:W-:Y:S01]  /*16610*/  FADD.FTZ R69, R69, R166 ;  /* 0x000000a645457221 */ /* 0x000fe20000010000 */
[----:B------:R-:W-:Y:S01]  /*16620*/  HSET2.LE.AND R17, R20, R37, PT ;  /* 0x0000002514117233 */ /* 0x000fe20003803000 */
        /* <DEDUP_REMOVED lines=37> */
[----:B------:R-:W1:Y:S01]  /*16880*/  MUFU.EX2 R121, R121 ;  /* 0x0000007900797308 */ /* 0x000e620000000800 */
        /* <DEDUP_REMOVED lines=13> */
[----:B------:R-:W-:Y:S01]  /*16960*/  HSET2.LE.AND R14, R188, R37, PT ;  /* 0x00000025bc0e7233 */ /* 0x000fe20003803000 */
[----:B------:R-:W-:Y:S01]  /*16970*/  FADD.FTZ R50, R50, R49 ;  /* 0x0000003132327221 */ /* 0x000fe20000010000 */
[----:B-1----:R-:W-:Y:S01]  /*16980*/  F2FP.BF16.F32.PACK_AB R5, R121, R122 ;  /* 0x0000007a7905723e */ /* 0x002fe200000010ff */
[----:B------:R-:W-:Y:S01]  /*16990*/  FADD.FTZ R55, R55, R52 ;  /* 0x0000003437377221 */ /* 0x000fe20000010000 */
[----:B------:R-:W-:Y:S01]  /*169a0*/  FADD.FTZ R56, R57, R56 ;  /* 0x0000003839387221 */ /* 0x000fe20000010000 */
[----:B------:R-:W-:Y:S01]  /*169b0*/  FADD.FTZ R115, R115, R26 ;  /* 0x0000001a73737221 */ /* 0x000fe20000010000 */
[----:B------:R-:W-:Y:S01]  /*169c0*/  FADD.FTZ R51, R51, R50 ;  /* 0x0000003233337221 */ /* 0x000fe20000010000 */
[C---:B------:R-:W-:Y:S01]  /*169d0*/  HMMA.16816.F32.BF16 R152, R8.reuse, R6, R152 ;  /* 0x000000060898723c */ /* 0x040fe20000041898 */
[----:B------:R-:W-:Y:S01]  /*169e0*/  LOP3.LUT R14, R5, R14, RZ, 0xc0, !PT ;  /* 0x0000000e050e7212 */ /* 0x000fe200078ec0ff */
        /* <DEDUP_REMOVED lines=17> */
[----:B------:R-:W2:Y:S01]  /*16b00*/  LDSM.16.MT88.4 R8, [R218+0x5c00] ;  /* 0x005c0000da08783b */ /* 0x000ea20000004200 */
[----:B------:R-:W-:Y:S01]  /*16b10*/  MUFU.EX2 R179, R179 ;  /* 0x000000b300b37308 */ /* 0x000fe20000000800 */
[----:B------:R-:W-:Y:S01]  /*16b20*/  FADD.FTZ R29, R30, R29 ;  /* 0x0000001d1e1d7221 */ /* 0x000fe20000010000 */
[----:B------:R-:W-:Y:S01]  /*16b30*/  LOP3.LUT R16, R41, 0xffff, RZ, 0xc0, !PT ;  /* 0x0000ffff29107812 */ /* 0x000fe200078ec0ff */
[----:B------:R-:W-:Y:S01]  /*16b40*/  FADD.FTZ R32, R32, R31 ;  /* 0x0000001f20207221 */ /* 0x000fe20000010000 */
[----:B------:R-:W3:Y:S01]  /*16b50*/  MUFU.EX2 R184, R184 ;  /* 0x000000b800b87308 */ /* 0x000ee20000000800 */
[----:B------:R-:W-:Y:S01]  /*16b60*/  FADD.FTZ R81, R81, R96 ;  /* 0x0000006051517221 */ /* 0x000fe20000010000 */
[----:B------:R-:W-:-:S02]  /*16b70*/  FADD.FTZ R94, R113, R94 ;  /* 0x0000005e715e7221 */ /* 0x000fc40000010000 */
[----:B------:R-:W-:Y:S01]  /*16b80*/  MUFU.EX2 R125, R125 ;  /* 0x0000007d007d7308 */ /* 0x000fe20000000800 */
[----:B------:R-:W-:-:S03]  /*16b90*/  FADD.FTZ R116, R116, R29 ;  /* 0x0000001d74747221 */ /* 0x000fc60000010000 */
[----:B------:R-:W4:Y:S04]  /*16ba0*/  MUFU.EX2 R124, R124 ;  /* 0x0000007c007c7308 */ /* 0x000f280000000800 */
[----:B------:R-:W-:Y:S04]  /*16bb0*/  MUFU.EX2 R181, R181 ;  /* 0x000000b500b57308 */ /* 0x000fe80000000800 */
[----:B------:R-:W1:Y:S04]  /*16bc0*/  MUFU.EX2 R186, R186 ;  /* 0x000000ba00ba7308 */ /* 0x000e680000000800 */
[----:B------:R-:W-:Y:S04]  /*16bd0*/  MUFU.EX2 R171, R171 ;  /* 0x000000ab00ab7308 */ /* 0x000fe80000000800 */
[----:B------:R-:W-:Y:S04]  /*16be0*/  MUFU.EX2 R180, R180 ;  /* 0x000000b400b47308 */ /* 0x000fe80000000800 */
[----:B------:R-:W2:Y:S04]  /*16bf0*/  MUFU.EX2 R177, R177 ;  /* 0x000000b100b17308 */ /* 0x000ea80000000800 */
[----:B------:R-:W2:Y:S01]  /*16c00*/  MUFU.EX2 R176, R176 ;  /* 0x000000b000b07308 */ /* 0x000ea20000000800 */
[----:B------:R-:W-:Y:S01]  /*16c10*/  LOP3.LUT R19, R41, 0xff, RZ, 0xc0, !PT ;  /* 0x000000ff29137812 */ /* 0x000fe200078ec0ff */
[----:B------:R-:W-:Y:S01]  /*16c20*/  FADD.FTZ R77, R77, R32 ;  /* 0x000000204d4d7221 */ /* 0x000fe20000010000 */
[----:B------:R-:W-:Y:S01]  /*16c30*/  SHF.R.U32.HI R16, RZ, 0x8, R16 ;  /* 0x00000008ff107819 */ /* 0x000fe20000011610 */
[----:B------:R-:W-:Y:S01]  /*16c40*/  FADD.FTZ R81, R168, R81 ;  /* 0x00000051a8517221 */ /* 0x000fe20000010000 */
[----:B------:R-:W-:Y:S01]  /*16c50*/  FADD.FTZ R117, R117, R94 ;  /* 0x0000005e75757221 */ /* 0x000fe20000010000 */
[----:B------:R-:W-:Y:S01]  /*16c60*/  FADD.FTZ R116, R119, R116 ;  /* 0x0000007477747221 */ /* 0x000fe20000010000 */
[----:B------:R-:W-:Y:S01]  /*16c70*/  PRMT R16, R19, 0x5410, R16 ;  /* 0x0000541013107816 */ /* 0x000fe20000000010 */
[----:B------:R-:W-:Y:S01]  /*16c80*/  FADD.FTZ R77, R80, R77 ;  /* 0x0000004d504d7221 */ /* 0x000fe20000010000 */
[----:B------:R-:W-:Y:S01]  /*16c90*/  LOP3.LUT R22, R35, 0xff00ff, RZ, 0xc0, !PT ;  /* 0x00ff00ff23167812 */ /* 0x000fe200078ec0ff */
[----:B------:R-:W-:Y:S01]  /*16ca0*/  FADD.FTZ R84, R84, R81 ;  /* 0x0000005154547221 */ /* 0x000fe20000010000 */
[----:B------:R-:W-:Y:S01]  /*16cb0*/  FADD.FTZ R82, R82, R117 ;  /* 0x0000007552527221 */ /* 0x000fe20000010000 */
[----:B------:R-:W-:Y:S01]  /*16cc0*/  FADD.FTZ R75, R75, R116 ;  /* 0x000000744b4b7221 */ /* 0x000fe20000010000 */
[----:B------:R-:W-:Y:S01]  /*16cd0*/  FADD.FTZ R78, R78, R77 ;  /* 0x0000004d4e4e7221 */ /* 0x000fe20000010000 */
[--C-:B------:R-:W-:Y:S01]  /*16ce0*/  HSET2.LE.AND R18, R18, R37.reuse, PT ;  /* 0x0000002512127233 */ /* 0x100fe20003803000 */
[----:B------:R-:W-:Y:S01]  /*16cf0*/  FADD.FTZ R84, R83, R84 ;  /* 0x0000005453547221 */ /* 0x000fe20000010000 */
[----:B------:R-:W-:-:S02]  /*16d00*/  HSET2.LE.AND R19, R22, R37, PT ;  /* 0x0000002516137233 */ /* 0x000fc40003803000 */
[----:B------:R-:W-:Y:S02]  /*16d10*/  HSET2.LE.AND R16, R16, R37, PT ;  /* 0x0000002510107233 */ /* 0x000fe40003803000 */
[----:B---3--:R-:W-:Y:S01]  /*16d20*/  F2FP.BF16.F32.PACK_AB R3, R184, R179 ;  /* 0x000000b3b803723e */ /* 0x008fe200000010ff */
[----:B------:R-:W-:Y:S01]  /*16d30*/  FADD.FTZ R179, R179, R82 ;  /* 0x00000052b3b37221 */ /* 0x000fe20000010000 */
[----:B----4-:R-:W-:Y:S01]  /*16d40*/  F2FP.BF16.F32.PACK_AB R66, R124, R125 ;  /* 0x0000007d7c42723e */ /* 0x010fe200000010ff */
[----:B------:R-:W-:Y:S01]  /*16d50*/  FADD.FTZ R75, R76, R75 ;  /* 0x0000004b4c4b7221 */ /* 0x000fe20000010000 */
[----:B-1----:R-:W-:Y:S02]  /*16d60*/  F2FP.BF16.F32.PACK_AB R23, R186, R181 ;  /* 0x000000b5ba17723e */ /* 0x002fe400000010ff */
[----:B--2---:R-:W-:Y:S02]  /*16d70*/  F2FP.BF16.F32.PACK_AB R2, R177, R180 ;  /* 0x000000b4b102723e */ /* 0x004fe400000010ff */
        /* <DEDUP_REMOVED lines=18> */
[----:B------:R-:W-:-:S05]  /*16ea0*/  FADD.FTZ R88, R88, R125 ;  /* 0x0000007d58587221 */ /* 0x000fca0000010000 */
[----:B------:R-:W-:Y:S01]  /*16eb0*/  HMMA.16816.F32.BF16 R144, R16, R4, R144 ;  /* 0x000000041090723c */ /* 0x000fe20000041890 */
[----:B------:R-:W-:Y:S01]  /*16ec0*/  FADD.FTZ R4, R186, R181 ;  /* 0x000000b5ba047221 */ /* 0x000fe20000010000 */
[----:B------:R-:W-:-:S04]  /*16ed0*/  FADD.FTZ R5, R121, R122 ;  /* 0x0000007a79057221 */ /* 0x000fc80000010000 */
[----:B------:R1:W-:Y:S02]  /*16ee0*/  STL [R1+0x10], R4 ;  /* 0x0000100401007387 */ /* 0x0003e40000100800 */
[-C--:B------:R-:W-:Y:S08]  /*16ef0*/  HMMA.16816.F32.BF16 R136, R12, R6.reuse, R136 ;  /* 0x000000060c88723c */ /* 0x080ff00000041888 */
[----:B------:R-:W-:Y:S01]  /*16f00*/  HMMA.16816.F32.BF16 R132, R16, R6, R132 ;  /* 0x000000061084723c */ /* 0x000fe20000041884 */
[----:B------:R-:W-:Y:S01]  /*16f10*/  FADD.FTZ R6, R177, R180 ;  /* 0x000000b4b1067221 */ /* 0x000fe20000010000 */
[----:B------:R-:W-:-:S04]  /*16f20*/  UISETP.GT.U32.AND UP0, UPT, UR16, UR18, UPT ;  /* 0x000000121000728c */ /* 0x000fc8000bf04070 */
[----:B------:R3:W-:Y:S04]  /*16f30*/  STL [R1+0xc], R6 ;  /* 0x00000c0601007387 */ /* 0x0007e80000100800 */
[----:B------:R3:W-:Y:S01]  /*16f40*/  STL [R1+0x14], R5 ;  /* 0x0000140501007387 */ /* 0x0007e20000100800 */
[----:B-1----:R-:W-:Y:S01]  /*16f50*/  FADD.FTZ R4, R85, R88 ;  /* 0x0000005855047221 */ /* 0x002fe20000010000 */
[C---:B------:R-:W-:Y:S04]  /*16f60*/  HMMA.16816.F32.BF16 R156, R12.reuse, R8, R156 ;  /* 0x000000080c9c723c */ /* 0x040fe8000004189c */
[----:B------:R3:W-:Y:S04]  /*16f70*/  STL [R1+0x8], R4 ;  /* 0x0000080401007387 */ /* 0x0007e80000100800 */
[----:B------:R-:W-:Y:S01]  /*16f80*/  HMMA.16816.F32.BF16 R152, R12, R10, R152 ;  /* 0x0000000a0c98723c */ /* 0x000fe20000041898 */
[----:B------:R-:W-:-:S07]  /*16f90*/  PLOP3.LUT P0, PT, PT, PT, UP0, 0x80, 0x8 ;  /* 0x000000000008781c */ /* 0x000fce0003f0f008 */
[C---:B------:R-:W-:Y:S08]  /*16fa0*/  HMMA.16816.F32.BF16 R160, R16.reuse, R8, R160 ;  /* 0x0000000810a0723c */ /* 0x040ff000000418a0 */
[----:B------:R-:W-:Y:S01]  /*16fb0*/  HMMA.16816.F32.BF16 R148, R16, R10, R148 ;  /* 0x0000000a1094723c */ /* 0x000fe20000041894 */
[----:B------:R-:W-:Y:S02]  /*16fc0*/  IMAD.MOV.U32 R0, RZ, RZ, R38 ;  /* 0x000000ffff007224 */ /* 0x000fe400078e0026 */
[----:B------:R-:W-:-:S02]  /*16fd0*/  IMAD.MOV.U32 R2, RZ, RZ, R39 ;  /* 0x000000ffff027224 */ /* 0x000fc400078e0027 */
[----:B------:R-:W-:Y:S02]  /*16fe0*/  IMAD.MOV.U32 R3, RZ, RZ, R60 ;  /* 0x000000ffff037224 */ /* 0x000fe400078e003c */
[----:B------:R-:W-:Y:S02]  /*16ff0*/  IMAD.MOV.U32 R36, RZ, RZ, R61 ;  /* 0x000000ffff247224 */ /* 0x000fe400078e003d */
[----:B------:R-:W-:Y:S02]  /*17000*/  @P0 IMAD.MOV.U32 R0, RZ, RZ, R38 ;  /* 0x000000ffff000224 */ /* 0x000fe400078e0026 */
[----:B------:R-:W-:Y:S02]  /*17010*/  @P0 IMAD.MOV.U32 R2, RZ, RZ, R39 ;  /* 0x000000ffff020224 */ /* 0x000fe400078e0027 */
[----:B------:R-:W-:Y:S02]  /*17020*/  @P0 IMAD.MOV.U32 R3, RZ, RZ, R60 ;  /* 0x000000ffff030224 */ /* 0x000fe400078e003c */
[----:B------:R-:W-:Y:S01]  /*17030*/  @P0 IMAD.MOV.U32 R36, RZ, RZ, R61 ;  /* 0x000000ffff240224 */ /* 0x000fe200078e003d */
[----:B------:R-:W-:Y:S01]  /*17040*/  @UP0 UIADD3 UR21, UPT, UPT, UR21, -0x3, URZ ;  /* 0xfffffffd15150890 */ /* 0x000fe2000fffe0ff */
[----:B---3--:R-:W-:Y:S11]  /*17050*/  BRA.U UP0, `(.L_x_1049) ;  /* 0x0000000100047547 */ /* 0x008ff6000b800000 */
.L_x_1045:
[----:B------:R-:W-:-:S12]  /*17060*/  UIADD3 UR21, UPT, UPT, UR16, -0x1, URZ ;  /* 0xffffffff10157890 */ /* 0x000fd8000fffe0ff */
.L_x_1049:
[----:B------:R-:W-:-:S09]  /*17070*/  UISETP.GE.AND UP0, UPT, UR21, UR18, UPT ;  /* 0x000000121500728c */ /* 0x000fd2000bf06270 */
[----:B------:R-:W-:Y:S05]  /*17080*/  BRA.U !UP0, `(.L_x_1050) ;  /* 0x000000a908bc7547 */ /* 0x000fea000b800000 */
[----:B------:R-:W-:Y:S01]  /*17090*/  LOP3.LUT P2, RZ, R228, 0x4, RZ, 0xc0, !PT ;  /* 0x00000004e4ff7812 */ /* 0x000fe2000784c0ff */
[----:B------:R-:W1:Y:S01]  /*170a0*/  LDC.64 R222, c[0x0][0x3c0] ;  /* 0x0000f000ffde7b82 */ /* 0x000e620000000a00 */
[----:B------:R-:W3:Y:S01]  /*170b0*/  S2R R228, SR_TID.X ;  /* 0x0000000000e47919 */ /* 0x000ee20000002100 */
[----:B------:R-:W4:Y:S01]  /*170c0*/  LDCU UR8, c[0x0][0x440] ;  /* 0x00008800ff0877ac */ /* 0x000f220008000800 */
[----:B------:R-:W-:Y:S01]  /*170d0*/  IMAD.MOV.U32 R216, RZ, RZ, 0x20 ;  /* 0x00000020ffd87424 */ /* 0x000fe200078e00ff */
[----:B------:R-:W-:Y:S01]  /*170e0*/  MOV R164, R36 ;  /* 0x0000002400a47202 */ /* 0x000fe20000000f00 */
[----:B------:R-:W-:Y:S01]  /*170f0*/  IMAD.MOV.U32 R167, RZ, RZ, R0 ;  /* 0x000000ffffa77224 */ /* 0x000fe200078e0000 */
[----:B------:R-:W-:Y:S01]  /*17100*/  UIADD3 UR4, UPT, UPT, UR32, -0x61c88647, URZ ;  /* 0x9e3779b920047890 */ /* 0x000fe2000fffe0ff */
[----:B------:R-:W-:Y:S01]  /*17110*/  IMAD.MOV.U32 R166, RZ, RZ, R2 ;  /* 0x000000ffffa67224 */ /* 0x000fe200078e0002 */
[----:B------:R-:W-:Y:S01]  /*17120*/  UIADD3 UR7, UPT, UPT, UR32, 0x3c6ef372, URZ ;  /* 0x3c6ef37220077890 */ /* 0x000fe2000fffe0ff */
[----:B------:R-:W-:Y:S01]  /*17130*/  SEL R216, R216, 0xffffffe0, !P2 ;  /* 0xffffffe0d8d87807 */ /* 0x000fe20005000000 */
[----:B------:R-:W-:Y:S01]  /*17140*/  IMAD.MOV.U32 R165, RZ, RZ, R3 ;  /* 0x000000ffffa57224 */ /* 0x000fe200078e0003 */
[----:B------:R-:W-:Y:S01]  /*17150*/  IADD3 R238, PT, PT, R234, 0x8, RZ ;  /* 0x00000008eaee7810 */ /* 0x000fe20007ffe0ff */
[----:B------:R-:W-:Y:S01]  /*17160*/  VIADD R235, R218, 0x4000 ;  /* 0x00004000daeb7836 */ /* 0x000fe20000000000 */
[----:B------:R-:W-:Y:S01]  /*17170*/  IADD3 R217, PT, PT, R219, R216, RZ ;  /* 0x000000d8dbd97210 */ /* 0x000fe20007ffe0ff */
[C---:B------:R-:W-:Y:S01]  /*17180*/  VIADD R237, R234.reuse, 0x40 ;  /* 0x00000040eaed7836 */ /* 0x040fe20000000000 */
[----:B------:R-:W-:Y:S01]  /*17190*/  LOP3.LUT R241, R249, UR7, RZ, 0x3c, !PT ;  /* 0x00000007f9f17c12 */ /* 0x000fe2000f8e3cff */
[----:B------:R-:W-:Y:S01]  /*171a0*/  VIADD R236, R234, 0x48 ;  /* 0x00000048eaec7836 */ /* 0x000fe20000000000 */
[----:B------:R-:W-:Y:S01]  /*171b0*/  LOP3.LUT R239, R245, UR7, RZ, 0x3c, !PT ;  /* 0x00000007f5ef7c12 */ /* 0x000fe2000f8e3cff */
[----:B-----5:R-:W-:Y:S01]  /*171c0*/  IMAD.IADD R216, R220, 0x1, R216 ;  /* 0x00000001dcd87824 */ /* 0x020fe200078e02d8 */
[----:B------:R-:W-:Y:S01]  /*171d0*/  LOP3.LUT R242, R210, UR4, RZ, 0x3c, !PT ;  /* 0x00000004d2f27c12 */ /* 0x000fe2000f8e3cff */
[----:B------:R-:W1:Y:S01]  /*171e0*/  LDCU UR17, c[0x0][0x440] ;  /* 0x00008800ff1177ac */ /* 0x000e620008000800 */
[----:B----4-:R-:W-:-:S02]  /*171f0*/  ISETP.GE.AND P3, PT, R221, UR8, PT ;  /* 0x00000008dd007c0c */ /* 0x010fc4000bf66270 */
[----:B------:R-:W-:Y:S01]  /*17200*/  LOP3.LUT R240, R208, UR4, RZ, 0x3c, !PT ;  /* 0x00000004d0f07c12 */ /* 0x000fe2000f8e3cff */
[----:B------:R-:W4:Y:S01]  /*17210*/  LDCU UR16, c[0x0][0x504] ;  /* 0x0000a080ff1077ac */ /* 0x000f220008000800 */
[----:B------:R-:W1:Y:S01]  /*17220*/  LDCU UR4, c[0x0][0x45c] ;  /* 0x00008b80ff0477ac */ /* 0x000e620008000800 */
[----:B---3--:R-:W-:Y:S01]  /*17230*/  SHF.L.U32 R243, R228, 0x1, RZ ;  /* 0x00000001e4f37819 */ /* 0x008fe200000006ff */
[----:B------:R-:W-:Y:S07]  /*17240*/  BRA `(.L_x_1051) ;  /* 0x0000000400007947 */ /* 0x000fee0003800000 */
.L_x_1053:
[----:B------:R-:W-:Y:S01]  /*17250*/  IMAD.U32 R175, RZ, RZ, UR21 ;  /* 0x00000015ffaf7e24 */ /* 0x000fe2000f8e00ff */
[----:B------:R-:W-:Y:S01]  /*17260*/  ISETP.GE.AND P3, PT, R221, UR17, PT ;  /* 0x00000011dd007c0c */ /* 0x000fe2000bf66270 */
[----:B------:R-:W-:Y:S01]  /*17270*/  IMAD.U32 R176, RZ, RZ, UR21 ;  /* 0x00000015ffb07e24 */ /* 0x000fe2000f8e00ff */
[----:B------:R-:W1:Y:S04]  /*17280*/  @!P0 LDC.64 R170, c[0x0][0x3b8] ;  /* 0x0000ee00ffaa8b82 */ /* 0x000e680000000a00 */
[----:B------:R-:W-:Y:S04]  /*17290*/  @!P0 IADD3 R176, PT, PT, R176, -0x1, RZ ;  /* 0xffffffffb0b08810 */ /* 0x000fe80007ffe0ff */
[----:B------:R-:W2:Y:S03]  /*172a0*/  @!P0 LDC.64 R168, c[0x0][0x3b8] ;  /* 0x0000ee00ffa88b82 */ /* 0x000ea60000000a00 */
[----:B------:R-:W-:Y:S05]  /*172b0*/  @!P3 VIADD R175, R175, 0xffffffff ;  /* 0xffffffffafafb836 */ /* 0x000fea0000000000 */
[----:B------:R-:W3:Y:S01]  /*172c0*/  @!P3 LDC.64 R172, c[0x0][0x3b8] ;  /* 0x0000ee00ffacbb82 */ /* 0x000ee20000000a00 */
[C---:B-1----:R-:W-:Y:S07]  /*172d0*/  @!P0 IMAD.WIDE.U32 R178, R176.reuse, R170, RZ ;  /* 0x000000aab0b28225 */ /* 0x042fee00078e00ff */
[----:B------:R-:W1:Y:S01]  /*172e0*/  @!P0 LDC.64 R2, c[0x0][0x3b8] ;  /* 0x0000ee00ff028b82 */ /* 0x000e620000000a00 */
[----:B------:R-:W-:Y:S02]  /*172f0*/  @!P0 IMAD R176, R176, R171, R179 ;  /* 0x000000abb0b08224 */ /* 0x000fe400078e02b3 */
[C---:B------:R-:W-:Y:S03]  /*17300*/  @!P0 IMAD.SHL.U32 R177, R178.reuse, 0x80, RZ ;  /* 0x00000080b2b18824 */ /* 0x040fe600078e00ff */
[----:B------:R-:W-:Y:S01]  /*17310*/  @!P0 SHF.L.U64.HI R176, R178, 0x7, R176 ;  /* 0x00000007b2b08819 */ /* 0x000fe200000102b0 */
[C---:B---3--:R-:W-:Y:S04]  /*17320*/  @!P3 IMAD.WIDE.U32 R180, R175.reuse, R172, RZ ;  /* 0x000000acafb4b225 */ /* 0x048fe800078e00ff */
[----:B------:R-:W-:Y:S01]  /*17330*/  @!P3 IMAD R175, R175, R173, R181 ;  /* 0x000000adafafb224 */ /* 0x000fe200078e02b5 */
[C---:B------:R-:W-:Y:S01]  /*17340*/  @!P3 LEA R174, P1, R180.reuse, R227, 0x8 ;  /* 0x000000e3b4aeb211 */ /* 0x040fe200078240ff */
[----:B------:R-:W-:Y:S02]  /*17350*/  IMAD.U32 R173, RZ, RZ, UR21 ;  /* 0x00000015ffad7e24 */ /* 0x000fe4000f8e00ff */
[----:B------:R-:W-:Y:S01]  /*17360*/  IMAD.U32 R172, RZ, RZ, UR21 ;  /* 0x00000015ffac7e24 */ /* 0x000fe2000f8e00ff */
[----:B------:R-:W-:Y:S01]  /*17370*/  @!P3 LEA.HI.X R175, R180, R226, R175, 0x8, P1 ;  /* 0x000000e2b4afb211 */ /* 0x000fe200008f44af */
[----:B------:R-:W-:Y:S01]  /*17380*/  @!P0 VIADD R173, R173, 0xffffffff ;  /* 0xffffffffadad8836 */ /* 0x000fe20000000000 */
[----:B------:R-:W-:Y:S02]  /*17390*/  @!P0 LEA R177, P1, R170, R177, 0x5 ;  /* 0x000000b1aab18211 */ /* 0x000fe400078228ff */
[----:B------:R-:W-:Y:S01]  /*173a0*/  @!P0 IADD3 R172, PT, PT, R172, -0x1, RZ ;  /* 0xffffffffacac8810 */ /* 0x000fe20007ffe0ff */
[----:B------:R-:W-:Y:S01]  /*173b0*/  @!PT LDS RZ, [RZ] ;  /* 0x00000000fffff984 */ /* 0x000fe20000000800 */
[----:B------:R-:W-:Y:S01]  /*173c0*/  @!PT LDS RZ, [RZ] ;  /* 0x00000000fffff984 */ /* 0x000fe20000000800 */
[----:B------:R-:W-:Y:S01]  /*173d0*/  @!PT LDS RZ, [RZ] ;  /* 0x00000000fffff984 */ /* 0x000fe20000000800 */
[----:B------:R3:W-:Y:S01]  /*173e0*/  @!P3 LDGSTS.E.BYPASS.LTC128B.128 [R229+0x2000], desc[UR26][R174.64] ;  /* 0x02000000aee5bfae */ /* 0x0007e2000b981a1a */
[----:B--2---:R-:W-:Y:S01]  /*173f0*/  @!P0 IMAD.WIDE.U32 R180, R173, R168, RZ ;  /* 0x000000a8adb48225 */ /* 0x004fe200078e00ff */
[----:B------:R-:W-:Y:S03]  /*17400*/  @!P0 LEA.HI.X R176, R170, R176, R171, 0x5, P1 ;  /* 0x000000b0aab08211 */ /* 0x000fe600008f2cab */
[----:B------:R3:W-:Y:S01]  /*17410*/  @P3 STS.128 [R229+0x2000], RZ ;  /* 0x002000ffe5003388 */ /* 0x0007e20000000c00 */
[----:B-1----:R-:W-:Y:S01]  /*17420*/  @!P0 IMAD.WIDE.U32 R178, R172, R2, RZ ;  /* 0x00000002acb28225 */ /* 0x002fe200078e00ff */
[----:B------:R-:W-:Y:S03]  /*17430*/  @!P0 LEA R184, P1, R177, R227, 0x1 ;  /* 0x000000e3b1b88211 */ /* 0x000fe600078208ff */
[----:B------:R3:W-:Y:S01]  /*17440*/  @P0 STS.128 [R229+0x2800], RZ ;  /* 0x002800ffe5000388 */ /* 0x0007e20000000c00 */
[----:B------:R-:W-:Y:S01]  /*17450*/  @!P0 IMAD R173, R173, R169, R181 ;  /* 0x000000a9adad8224 */ /* 0x000fe200078e02b5 */
[-C--:B------:R-:W-:Y:S01]  /*17460*/  @!P0 LEA.HI.X R185, R177, R226.reuse, R176, 0x1, P1 ;  /* 0x000000e2b1b98211 */ /* 0x080fe200008f0cb0 */
[----:B------:R-:W-:Y:S01]  /*17470*/  @!P0 IMAD.SHL.U32 R171, R180, 0x80, RZ ;  /* 0x00000080b4ab8824 */ /* 0x000fe200078e00ff */
[----:B------:R-:W-:Y:S01]  /*17480*/  @!P0 SHF.L.U32 R182, R178, 0x7, RZ ;  /* 0x00000007b2b68819 */ /* 0x000fe200000006ff */
[----:B------:R-:W-:Y:S01]  /*17490*/  @!P0 IMAD R172, R172, R3, R179 ;  /* 0x00000003acac8224 */ /* 0x000fe200078e02b3 */
[----:B------:R-:W-:Y:S01]  /*174a0*/  @!P0 SHF.L.U64.HI R173, R180, 0x7, R173 ;  /* 0x00000007b4ad8819 */ /* 0x000fe200000102ad */
[----:B------:R-:W-:Y:S01]  /*174b0*/  @!PT LDS RZ, [RZ] ;  /* 0x00000000fffff984 */ /* 0x000fe20000000800 */
[----:B------:R-:W-:Y:S01]  /*174c0*/  @!PT LDS RZ, [RZ] ;  /* 0x00000000fffff984 */ /* 0x000fe20000000800 */
[----:B------:R-:W-:Y:S01]  /*174d0*/  @!PT LDS RZ, [RZ] ;  /* 0x00000000fffff984 */ /* 0x000fe20000000800 */
[----:B------:R3:W-:Y:S01]  /*174e0*/  @!P0 LDGSTS.E.BYPASS.LTC128B.128 [R229+0x2800], desc[UR26][R184.64] ;  /* 0x02800000b8e58fae */ /* 0x0007e2000b981a1a */
[----:B------:R-:W-:Y:S01]  /*174f0*/  @!P0 LEA R171, P1, R168, R171, 0x6 ;  /* 0x000000aba8ab8211 */ /* 0x000fe200078230ff */
[----:B------:R-:W-:Y:S01]  /*17500*/  @!P0 IMAD R3, R3, 0x60, RZ ;  /* 0x0000006003038824 */ /* 0x000fe200078e02ff */
[----:B------:R-:W-:Y:S02]  /*17510*/  @!P0 SHF.L.U64.HI R183, R178, 0x7, R172 ;  /* 0x00000007b2b78819 */ /* 0x000fe400000102ac */
[----:B------:R3:W-:Y:S01]  /*17520*/  @P0 STS.128 [R229+0x3000], RZ ;  /* 0x003000ffe5000388 */ /* 0x0007e20000000c00 */
[----:B------:R-:W-:Y:S02]  /*17530*/  @!P0 LEA.HI.X R173, R168, R173, R169, 0x6, P1 ;  /* 0x000000ada8ad8211 */ /* 0x000fe400008f34a9 */
[CC--:B------:R-:W-:Y:S01]  /*17540*/  @!P0 LEA R168, P1, R171.reuse, R227.reuse, 0x1 ;  /* 0x000000e3aba88211 */ /* 0x0c0fe200078208ff */
[----:B------:R-:W-:Y:S03]  /*17550*/  @!P0 IMAD.WIDE.U32 R182, R2, 0x60, R182 ;  /* 0x0000006002b68825 */ /* 0x000fe600078e00b6 */
[-C--:B------:R-:W-:Y:S02]  /*17560*/  @!P0 LEA.HI.X R169, R171, R226.reuse, R173, 0x1, P1 ;  /* 0x000000e2aba98211 */ /* 0x080fe400008f0cad */
        /* <DEDUP_REMOVED lines=14> */
.L_x_1051:
[----:B-1----:R-:W-:Y:S01]  /*17650*/  ISETP.GE.AND P0, PT, R221, UR17, PT ;  /* 0x00000011dd007c0c */ /* 0x002fe2000bf06270 */
[----:B-----5:R-:W-:Y:S01]  /*17660*/  IMAD.WIDE.U32 R2, R222, UR21, RZ ;  /* 0x00000015de027c25 */ /* 0x020fe2000f8e00ff */
[----:B------:R-:W-:Y:S04]  /*17670*/  DEPBAR.LE SB0, 0x0 ;  /* 0x000080000000791a */ /* 0x000fe80000000000 */
[----:B------:R-:W-:Y:S01]  /*17680*/  IMAD R0, R223, UR21, R3 ;  /* 0x00000015df007c24 */ /* 0x000fe2000f8e0203 */
[----:B------:R-:W-:Y:S01]  /*17690*/  BAR.SYNC.DEFER_BLOCKING 0x0 ;  /* 0x0000000000007b1d */ /* 0x000fe20000010000 */
[C---:B------:R-:W-:Y:S01]  /*176a0*/  IMAD.SHL.U32 R130, R2.reuse, 0x80, RZ ;  /* 0x0000008002827824 */ /* 0x040fe200078e00ff */
[----:B------:R-:W-:Y:S01]  /*176b0*/  LOP3.LUT R252, R243, 0x6, RZ, 0xc0, !PT ;  /* 0x00000006f3fc7812 */ /* 0x000fe200078ec0ff */
[----:B----4-:R-:W-:Y:S01]  /*176c0*/  UIADD3 UR7, UPT, UPT, UR20, UR16, URZ ;  /* 0x0000001014077290 */ /* 0x010fe2000fffe0ff */
[----:B------:R-:W-:Y:S01]  /*176d0*/  SHF.L.U64.HI R131, R2, 0x7, R0 ;  /* 0x0000000702837819 */ /* 0x000fe20000010200 */
[----:B------:R-:W-:Y:S01]  /*176e0*/  UISETP.GT.AND UP0, UPT, UR21, UR18, UPT ;  /* 0x000000121500728c */ /* 0x000fe2000bf04270 */
[CC--:B------:R-:W-:Y:S02]  /*176f0*/  @!P0 LEA R2, P4, R222.reuse, R130.reuse, 0x5 ;  /* 0x00000082de028211 */ /* 0x0c0fe400078828ff */
[C---:B------:R-:W-:Y:S02]  /*17700*/  @!P0 LEA R124, P1, R222.reuse, R130, 0x6 ;  /* 0x00000082de7c8211 */ /* 0x040fe400078230ff */
[----:B------:R-:W-:Y:S02]  /*17710*/  @!P0 LEA.HI.X R3, R222, R131, R223, 0x5, P4 ;  /* 0x00000083de038211 */ /* 0x000fe400020f2cdf */
[-C--:B------:R-:W-:Y:S02]  /*17720*/  @!P0 LEA R128, P4, R2, R225.reuse, 0x1 ;  /* 0x000000e102808211 */ /* 0x080fe400078808ff */
[----:B------:R-:W-:Y:S02]  /*17730*/  @!P3 LEA R0, P5, R130, R225, 0x1 ;  /* 0x000000e18200b211 */ /* 0x000fe400078a08ff */
[-C--:B------:R-:W-:Y:S01]  /*17740*/  @!P0 LEA.HI.X R129, R2, R224.reuse, R3, 0x1, P4 ;  /* 0x000000e002818211 */ /* 0x080fe200020f0c03 */
[----:B------:R-:W-:Y:S01]  /*17750*/  @!P0 IMAD R2, R223, 0x60, RZ ;  /* 0x00000060df028824 */ /* 0x000fe200078e02ff */
[----:B------:R-:W-:Y:S02]  /*17760*/  @!P0 LEA.HI.X R125, R222, R131, R223, 0x6, P1 ;  /* 0x00000083de7d8211 */ /* 0x000fe400008f34df */
[-C--:B------:R-:W-:Y:S02]  /*17770*/  @!P0 LEA R126, P1, R124, R225.reuse, 0x1 ;  /* 0x000000e17c7e8211 */ /* 0x080fe400078208ff */
[-CC-:B------:R-:W-:Y:S01]  /*17780*/  @!P3 LEA.HI.X R3, R130, R224.reuse, R131.reuse, 0x1, P5 ;  /* 0x000000e08203b211 */ /* 0x180fe200028f0c83 */
[----:B------:R-:W-:Y:S01]  /*17790*/  @!P0 IMAD.WIDE.U32 R130, R222, 0x60, R130 ;  /* 0x00000060de828825 */ /* 0x000fe200078e0082 */
[-C--:B------:R-:W-:Y:S03]  /*177a0*/  @!P0 LEA.HI.X R127, R124, R224.reuse, R125, 0x1, P1 ;  /* 0x000000e07c7f8211 */ /* 0x080fe600008f0c7d */
[----:B------:R-:W-:Y:S01]  /*177b0*/  @!P0 IMAD.IADD R125, R2, 0x1, R131 ;  /* 0x00000001027d8824 */ /* 0x000fe200078e0283 */
[C---:B------:R-:W-:Y:S01]  /*177c0*/  @!P0 LEA R124, P1, R130.reuse, R225, 0x1 ;  /* 0x000000e1827c8211 */ /* 0x040fe200078208ff */
[----:B------:R-:W-:Y:S03]  /*177d0*/  @!P3 IMAD.MOV.U32 R2, RZ, RZ, R0 ;  /* 0x000000ffff02b224 */ /* 0x000fe600078e0000 */
[----:B------:R-:W-:Y:S02]  /*177e0*/  @!P0 LEA.HI.X R125, R130, R224, R125, 0x1, P1 ;  /* 0x000000e0827d8211 */ /* 0x000fe400008f0c7d */
[----:B------:R-:W-:Y:S01]  /*177f0*/  @!PT LDS RZ, [RZ] ;  /* 0x00000000fffff984 */ /* 0x000fe20000000800 */
[----:B------:R-:W-:Y:S01]  /*17800*/  @!PT LDS RZ, [RZ] ;  /* 0x00000000fffff984 */ /* 0x000fe20000000800 */
[----:B------:R-:W-:Y:S01]  /*17810*/  @!PT LDS RZ, [RZ] ;  /* 0x00000000fffff984 */ /* 0x000fe20000000800 */
[----:B------:R1:W-:Y:S08]  /*17820*/  @!P3 LDGSTS.E.BYPASS.LTC128B.128 [R229+0x4000], desc[UR26][R2.64] ;  /* 0x0400000002e5bfae */ /* 0x0003f0000b981a1a */
[----:B------:R-:W-:Y:S08]  /*17830*/  @P3 STS.128 [R229+0x4000], RZ ;  /* 0x004000ffe5003388 */ /* 0x000ff00000000c00 */
[----:B------:R-:W-:Y:S08]  /*17840*/  @P0 STS.128 [R229+0x4800], RZ ;  /* 0x004800ffe5000388 */ /* 0x000ff00000000c00 */
[----:B------:R-:W-:Y:S01]  /*17850*/  @!PT LDS RZ, [RZ] ;  /* 0x00000000fffff984 */ /* 0x000fe20000000800 */
[----:B------:R-:W-:Y:S01]  /*17860*/  @!PT LDS RZ, [RZ] ;  /* 0x00000000fffff984 */ /* 0x000fe20000000800 */
[----:B------:R-:W-:Y:S01]  /*17870*/  @!PT LDS RZ, [RZ] ;  /* 0x00000000fffff984 */ /* 0x000fe20000000800 */
[----:B------:R-:W-:Y:S01]  /*17880*/  @!P0 LDGSTS.E.BYPASS.LTC128B.128 [R229+0x4800], desc[UR26][R128.64] ;  /* 0x0480000080e58fae */ /* 0x000fe2000b981a1a */
[----:B-1----:R-:W-:Y:S07]  /*17890*/  IMAD.U32 R3, RZ, RZ, UR21 ;  /* 0x00000015ff037e24 */ /* 0x002fee000f8e00ff */
        /* <DEDUP_REMOVED lines=12> */
[----:B---3--:R-:W3:Y:S08]  /*17960*/  LDSM.16.M88.4 R176, [R220+0x1000] ;  /* 0x00100000dcb0783b */ /* 0x008ef00000000200 */
[----:B------:R-:W4:Y:S08]  /*17970*/  LDSM.16.M88.4 R180, [R219+0x2400] ;  /* 0x00240000dbb4783b */ /* 0x000f300000000200 */
[----:B------:R-:W0:Y:S08]  /*17980*/  LDGDEPBAR ;  /* 0x00000000000079af */ /* 0x000e300000000000 */
[----:B------:R-:W5:Y:S08]  /*17990*/  LDSM.16.M88.4 R184, [R219+0x2800] ;  /* 0x00280000dbb8783b */ /* 0x000f700000000200 */
[----:B------:R-:W1:Y:S01]  /*179a0*/  LDSM.16.M88.4 R188, [R219+0x2c00] ;  /* 0x002c0000dbbc783b */ /* 0x000e620000000200 */
[-C--:B--2---:R-:W-:Y:S07]  /*179b0*/  HMMA.16816.F32.BF16 R4, R168, R172.reuse, RZ ;  /* 0x000000aca804723c */ /* 0x084fee00000418ff */
[----:B------:R-:W2:Y:S01]  /*179c0*/  LDSM.16.M88.4 R192, [R219+0x3000] ;  /* 0x00300000dbc0783b */ /* 0x000ea20000000200 */
[C---:B---3--:R-:W-:Y:S07]  /*179d0*/  HMMA.16816.F32.BF16 R8, R176.reuse, R172, RZ ;  /* 0x000000acb008723c */ /* 0x048fee00000418ff */
[----:B------:R-:W3:Y:S01]  /*179e0*/  LDSM.16.M88.4 R196, [R219+0x3400] ;  /* 0x00340000dbc4783b */ /* 0x000ee20000000200 */
[-C--:B------:R-:W-:Y:S07]  /*179f0*/  HMMA.16816.F32.BF16 R12, R176, R174.reuse, RZ ;  /* 0x000000aeb00c723c */ /* 0x080fee00000418ff */
[----:B------:R-:W-:Y:S01]  /*17a00*/  LDSM.16.M88.4 R200, [R217+0x2800] ;  /* 0x00280000d9c8783b */ /* 0x000fe20000000200 */
[C---:B------:R-:W-:Y:S07]  /*17a10*/  HMMA.16816.F32.BF16 R16, R168.reuse, R174, RZ ;  /* 0x000000aea810723c */ /* 0x040fee00000418ff */
[----:B------:R-:W3:Y:S01]  /*17a20*/  LDSM.16.M88.4 R172, [R219+0x3800] ;  /* 0x00380000dbac783b */ /* 0x000ee20000000200 */
[-C--:B----4-:R-:W-:Y:S07]  /*17a30*/  HMMA.16816.F32.BF16 R20, R168, R180.reuse, RZ ;  /* 0x000000b4a814723c */ /* 0x090fee00000418ff */
[----:B------:R-:W-:Y:S01]  /*17a40*/  LDSM.16.M88.4 R204, [R217+0x2c00] ;  /* 0x002c0000d9cc783b */ /* 0x000fe20000000200 */
[C---:B------:R-:W-:Y:S07]  /*17a50*/  HMMA.16816.F32.BF16 R24, R176.reuse, R180, RZ ;  /* 0x000000b4b018723c */ /* 0x040fee00000418ff */
[----:B------:R-:W-:Y:S01]  /*17a60*/  LDSM.16.M88.4 R208, [R217+0x3400] ;  /* 0x00340000d9d0783b */ /* 0x000fe20000000200 */
[-C--:B------:R-:W-:Y:S07]  /*17a70*/  HMMA.16816.F32.BF16 R28, R176, R182.reuse, RZ ;  /* 0x000000b6b01c723c */ /* 0x080fee00000418ff */
[----:B------:R-:W-:Y:S01]  /*17a80*/  LDSM.16.M88.4 R212, [R217+0x3800] ;  /* 0x00380000d9d4783b */ /* 0x000fe20000000200 */
[C---:B------:R-:W-:Y:S07]  /*17a90*/  HMMA.16816.F32.BF16 R32, R168.reuse, R182, RZ ;  /* 0x000000b6a820723c */ /* 0x040fee00000418ff */
[----:B------:R-:W4:Y:S01]  /*17aa0*/  LDSM.16.M88.4 R180, [R219+0x3c00] ;  /* 0x003c0000dbb4783b */ /* 0x000f220000000200 */
[-C--:B-----5:R-:W-:Y:S08]  /*17ab0*/  HMMA.16816.F32.BF16 R36, R168, R184.reuse, RZ ;  /* 0x000000b8a824723c */ /* 0x0a0ff000000418ff */
[C---:B------:R-:W-:Y:S08]  /*17ac0*/  HMMA.16816.F32.BF16 R40, R176.reuse, R184, RZ ;  /* 0x000000b8b028723c */ /* 0x040ff000000418ff */
[-C--:B------:R-:W-:Y:S08]  /*17ad0*/  HMMA.16816.F32.BF16 R44, R176, R186.reuse, RZ ;  /* 0x000000bab02c723c */ /* 0x080ff000000418ff */
[C---:B------:R-:W-:Y:S01]  /*17ae0*/  HMMA.16816.F32.BF16 R48, R168.reuse, R186, RZ ;  /* 0x000000baa830723c */ /* 0x040fe200000418ff */
[----:B------:R-:W-:Y:S07]  /*17af0*/  LDSM.16.M88.4 R184, [R216] ;  /* 0x00000000d8b8783b */ /* 0x000fee0000000200 */
[-C--:B-1----:R-:W-:Y:S08]  /*17b00*/  HMMA.16816.F32.BF16 R52, R168, R188.reuse, RZ ;  /* 0x000000bca834723c */ /* 0x082ff000000418ff */
[C---:B------:R-:W-:Y:S08]  /*17b10*/  HMMA.16816.F32.BF16 R56, R176.reuse, R188, RZ ;  /* 0x000000bcb038723c */ /* 0x040ff000000418ff */
[-C--:B------:R-:W-:Y:S08]  /*17b20*/  HMMA.16816.F32.BF16 R60, R176, R190.reuse, RZ ;  /* 0x000000beb03c723c */ /* 0x080ff000000418ff */
[C---:B------:R-:W-:Y:S01]  /*17b30*/  HMMA.16816.F32.BF16 R64, R168.reuse, R190, RZ ;  /* 0x000000bea840723c */ /* 0x040fe200000418ff */
[----:B------:R-:W1:Y:S07]  /*17b40*/  LDSM.16.M88.4 R188, [R217+0x2000] ;  /* 0x00200000d9bc783b */ /* 0x000e6e0000000200 */
[-C--:B--2---:R-:W-:Y:S08]  /*17b50*/  HMMA.16816.F32.BF16 R68, R168, R192.reuse, RZ ;  /* 0x000000c0a844723c */ /* 0x084ff000000418ff */
[C---:B------:R-:W-:Y:S08]  /*17b60*/  HMMA.16816.F32.BF16 R72, R176.reuse, R192, RZ ;  /* 0x000000c0b048723c */ /* 0x040ff000000418ff */
[-C--:B------:R-:W-:Y:S08]  /*17b70*/  HMMA.16816.F32.BF16 R76, R176, R194.reuse, RZ ;  /* 0x000000c2b04c723c */ /* 0x080ff000000418ff */
[C---:B------:R-:W-:Y:S01]  /*17b80*/  HMMA.16816.F32.BF16 R80, R168.reuse, R194, RZ ;  /* 0x000000c2a850723c */ /* 0x040fe200000418ff */
[----:B------:R-:W2:Y:S07]  /*17b90*/  LDSM.16.M88.4 R192, [R216+0x1000] ;  /* 0x00100000d8c0783b */ /* 0x000eae0000000200 */
[-C--:B---3--:R-:W-:Y:S08]  /*17ba0*/  HMMA.16816.F32.BF16 R84, R168, R196.reuse, RZ ;  /* 0x000000c4a854723c */ /* 0x088ff000000418ff */
[C---:B------:R-:W-:Y:S08]  /*17bb0*/  HMMA.16816.F32.BF16 R88, R176.reuse, R196, RZ ;  /* 0x000000c4b058723c */ /* 0x040ff000000418ff */
[-C--:B------:R-:W-:Y:S08]  /*17bc0*/  HMMA.16816.F32.BF16 R92, R176, R198.reuse, RZ ;  /* 0x000000c6b05c723c */ /* 0x080ff000000418ff */
[C---:B------:R-:W-:Y:S01]  /*17bd0*/  HMMA.16816.F32.BF16 R96, R168.reuse, R198, RZ ;  /* 0x000000c6a860723c */ /* 0x040fe200000418ff */
[----:B------:R-:W3:Y:S07]  /*17be0*/  LDSM.16.M88.4 R196, [R217+0x2400] ;  /* 0x00240000d9c4783b */ /* 0x000eee0000000200 */
[-C--:B------:R-:W-:Y:S08]  /*17bf0*/  HMMA.16816.F32.BF16 R100, R168, R172.reuse, RZ ;  /* 0x000000aca864723c */ /* 0x080ff000000418ff */
[C---:B------:R-:W-:Y:S08]  /*17c00*/  HMMA.16816.F32.BF16 R104, R176.reuse, R172, RZ ;  /* 0x000000acb068723c */ /* 0x040ff000000418ff */
[-C--:B------:R-:W-:Y:S08]  /*17c10*/  HMMA.16816.F32.BF16 R108, R176, R174.reuse, RZ ;  /* 0x000000aeb06c723c */ /* 0x080ff000000418ff */
[C---:B------:R-:W-:Y:S01]  /*17c20*/  HMMA.16816.F32.BF16 R112, R168.reuse, R174, RZ ;  /* 0x000000aea870723c */ /* 0x040fe200000418ff */
[----:B------:R-:W5:Y:S07]  /*17c30*/  LDSM.16.M88.4 R172, [R217+0x3000] ;  /* 0x00300000d9ac783b */ /* 0x000f6e0000000200 */
[-C--:B----4-:R-:W-:Y:S08]  /*17c40*/  HMMA.16816.F32.BF16 R116, R168, R180.reuse, RZ ;  /* 0x000000b4a874723c */ /* 0x090ff000000418ff */
[C---:B------:R-:W-:Y:S08]  /*17c50*/  HMMA.16816.F32.BF16 R120, R176.reuse, R180, RZ ;  /* 0x000000b4b078723c */ /* 0x040ff000000418ff */
[-C--:B------:R-:W-:Y:S08]  /*17c60*/  HMMA.16816.F32.BF16 R124, R176, R182.reuse, RZ ;  /* 0x000000b6b07c723c */ /* 0x080ff000000418ff */
[----:B------:R-:W-:Y:S01]  /*17c70*/  HMMA.16816.F32.BF16 R128, R168, R182, RZ ;  /* 0x000000b6a880723c */ /* 0x000fe200000418ff */
[----:B------:R-:W4:Y:S01]  /*17c80*/  LDSM.16.M88.4 R168, [R217+0x3c00] ;  /* 0x003c0000d9a8783b */ /* 0x000f220000000200 */
[----:B------:R-:W-:Y:S06]  /*17c90*/  DEPBAR.LE SB0, 0x0 ;  /* 0x000080000000791a */ /* 0x000fec0000000000 */
[-C--:B-1----:R-:W-:Y:S01]  /*17ca0*/  HMMA.16816.F32.BF16 R4, R184, R188.reuse, R4 ;  /* 0x000000bcb804723c */ /* 0x082fe20000041804 */
[----:B------:R-:W-:Y:S07]  /*17cb0*/  BAR.SYNC.DEFER_BLOCKING 0x0 ;  /* 0x0000000000007b1d */ /* 0x000fee0000010000 */
[C---:B--2---:R-:W-:Y:S08]  /*17cc0*/  HMMA.16816.F32.BF16 R8, R192.reuse, R188, R8 ;  /* 0x000000bcc008723c */ /* 0x044ff00000041808 */
[-C--:B------:R-:W-:Y:S08]  /*17cd0*/  HMMA.16816.F32.BF16 R12, R192, R190.reuse, R12 ;  /* 0x000000bec00c723c */ /* 0x080ff0000004180c */
[C---:B------:R-:W-:Y:S08]  /*17ce0*/  HMMA.16816.F32.BF16 R16, R184.reuse, R190, R16 ;  /* 0x000000beb810723c */ /* 0x040ff00000041810 */
        /* <DEDUP_REMOVED lines=8> */
[----:B------:R-:W-:Y:S04]  /*17d70*/  VIADD R203, R238, -UR7 ;  /* 0x80000007eecb7c36 */ /* 0x000fe80008000000 */
[-C--:B------:R-:W-:Y:S08]  /*17d80*/  HMMA.16816.F32.BF16 R52, R184, R204.reuse, R52 ;  /* 0x000000ccb834723c */ /* 0x080ff00000041834 */
[C---:B------:R-:W-:Y:S04]  /*17d90*/  HMMA.16816.F32.BF16 R56, R192.reuse, R204, R56 ;  /* 0x000000ccc038723c */ /* 0x040fe80000041838 */
[----:B------:R-:W-:Y:S04]  /*17da0*/  VIADD R205, R234, -UR7 ;  /* 0x80000007eacd7c36 */ /* 0x000fe80008000000 */
[-C--:B------:R-:W-:Y:S08]  /*17db0*/  HMMA.16816.F32.BF16 R60, R192, R206.reuse, R60 ;  /* 0x000000cec03c723c */ /* 0x080ff0000004183c */
[C---:B------:R-:W-:Y:S04]  /*17dc0*/  HMMA.16816.F32.BF16 R64, R184.reuse, R206, R64 ;  /* 0x000000ceb840723c */ /* 0x040fe80000041840 */
[----:B------:R-:W-:Y:S04]  /*17dd0*/  VIADD R207, R237, -UR7 ;  /* 0x80000007edcf7c36 */ /* 0x000fe80008000000 */
[-C--:B-----5:R-:W-:Y:S08]  /*17de0*/  HMMA.16816.F32.BF16 R68, R184, R172.reuse, R68 ;  /* 0x000000acb844723c */ /* 0x0a0ff00000041844 */
        /* <DEDUP_REMOVED lines=9> */
[----:B------:R-:W-:Y:S04]  /*17e80*/  IMAD R212, R3, 0x80, R252 ;  /* 0x0000008003d47824 */ /* 0x000fe800078e02fc */
[-C--:B------:R-:W-:Y:S03]  /*17e90*/  HMMA.16816.F32.BF16 R108, R192, R214.reuse, R108 ;  /* 0x000000d6c06c723c */ /* 0x080fe6000004186c */
[C---:B------:R-:W-:Y:S01]  /*17ea0*/  VIADD R0, R212.reuse, 0x78 ;  /* 0x00000078d4007836 */ /* 0x040fe20000000000 */
[-C--:B------:R-:W-:Y:S01]  /*17eb0*/  ISETP.GT.AND P6, PT, R205, R212.reuse, PT ;  /* 0x000000d4cd00720c */ /* 0x080fe20003fc4270 */
[----:B------:R-:W-:Y:S01]  /*17ec0*/  VIADD R3, R212, UR20 ;  /* 0x00000014d4037c36 */ /* 0x000fe20008000000 */
[-C--:B------:R-:W-:Y:S01]  /*17ed0*/  ISETP.GT.AND P5, PT, R203, R212.reuse, PT ;  /* 0x000000d4cb00720c */ /* 0x080fe20003fa4270 */
[----:B------:R-:W-:Y:S01]  /*17ee0*/  VIADD R213, R0, UR20 ;  /* 0x0000001400d57c36 */ /* 0x000fe20008000000 */
[C---:B------:R-:W-:Y:S04]  /*17ef0*/  HMMA.16816.F32.BF16 R112, R184.reuse, R214, R112 ;  /* 0x000000d6b870723c */ /* 0x040fe80000041870 */
[----:B------:R-:W-:Y:S01]  /*17f00*/  VIADD R215, R213, 0xffffff89 ;  /* 0xffffff89d5d77836 */ /* 0x000fe20000000000 */
[----:B------:R-:W-:Y:S01]  /*17f10*/  ISETP.GT.AND P4, PT, R207, R212, PT ;  /* 0x000000d4cf00720c */ /* 0x000fe20003f84270 */
[----:B------:R-:W-:Y:S02]  /*17f20*/  IMAD.IADD R2, R238, 0x1, -R3 ;  /* 0x00000001ee027824 */ /* 0x000fe400078e0a03 */
[-C--:B----4-:R-:W-:Y:S03]  /*17f30*/  HMMA.16816.F32.BF16 R116, R184, R168.reuse, R116 ;  /* 0x000000a8b874723c */ /* 0x090fe60000041874 */
[----:B------:R-:W-:Y:S01]  /*17f40*/  IABS R2, R2 ;  /* 0x0000000200027213 */ /* 0x000fe20000000000 */
[C---:B------:R-:W-:Y:S02]  /*17f50*/  IMAD.IADD R214, R234.reuse, 0x1, -R215 ;  /* 0x00000001ead67824 */ /* 0x040fe400078e0ad7 */
[----:B------:R-:W-:Y:S01]  /*17f60*/  IMAD.IADD R201, R234, 0x1, -R3 ;  /* 0x00000001eac97824 */ /* 0x000fe200078e0a03 */
[----:B------:R-:W-:Y:S01]  /*17f70*/  I2FP.F32.S32 R2, R2 ;  /* 0x0000000200027245 */ /* 0x000fe20000201400 */
[C---:B------:R-:W-:Y:S04]  /*17f80*/  HMMA.16816.F32.BF16 R120, R192.reuse, R168, R120 ;  /* 0x000000a8c078723c */ /* 0x040fe80000041878 */
[----:B------:R-:W-:Y:S01]  /*17f90*/  IABS R214, R214 ;  /* 0x000000d600d67213 */ /* 0x000fe20000000000 */
[----:B------:R-:W-:Y:S01]  /*17fa0*/  FFMA.FTZ R6, R2, -UR6, R6 ;  /* 0x8000000602067c23 */ /* 0x000fe20008010006 */
[----:B------:R-:W-:Y:S01]  /*17fb0*/  IABS R201, R201 ;  /* 0x000000c900c97213 */ /* 0x000fe20000000000 */
[----:B------:R-:W-:Y:S01]  /*17fc0*/  IMAD.IADD R202, R238, 0x1, -R215 ;  /* 0x00000001eeca7824 */ /* 0x000fe200078e0ad7 */
[----:B------:R-:W-:Y:S01]  /*17fd0*/  I2FP.F32.S32 R214, R214 ;  /* 0x000000d600d67245 */ /* 0x000fe20000201400 */
[-C--:B------:R-:W-:Y:S03]  /*17fe0*/  HMMA.16816.F32.BF16 R124, R192, R170.reuse, R124 ;  /* 0x000000aac07c723c */ /* 0x080fe6000004187c */
[----:B------:R-:W-:Y:S01]  /*17ff0*/  IABS R202, R202 ;  /* 0x000000ca00ca7213 */ /* 0x000fe20000000000 */
[----:B------:R-:W-:Y:S01]  /*18000*/  FFMA.FTZ R5, R214, -UR6, R5 ;  /* 0x80000006d6057c23 */ /* 0x000fe20008010005 */
[----:B------:R-:W-:Y:S01]  /*18010*/  I2FP.F32.S32 R201, R201 ;  /* 0x000000c900c97245 */ /* 0x000fe20000201400 */
[C---:B------:R-:W-:Y:S01]  /*18020*/  IMAD.IADD R214, R237.reuse, 0x1, -R3 ;  /* 0x00000001edd67824 */ /* 0x040fe200078e0a03 */
[----:B------:R-:W-:Y:S01]  /*18030*/  I2FP.F32.S32 R202, R202 ;  /* 0x000000ca00ca7245 */ /* 0x000fe20000201400 */
[----:B------:R-:W-:Y:S04]  /*18040*/  HMMA.16816.F32.BF16 R128, R184, R170, R128 ;  /* 0x000000aab880723c */ /* 0x000fe80000041880 */
[----:B------:R-:W-:Y:S01]  /*18050*/  IABS R214, R214 ;  /* 0x000000d600d67213 */ /* 0x000fe20000000000 */
[----:B------:R-:W-:Y:S02]  /*18060*/  IMAD.IADD R2, R237, 0x1, -R215 ;  /* 0x00000001ed027824 */ /* 0x000fe400078e0ad7 */
[----:B------:R-:W-:Y:S01]  /*18070*/  FFMA.FTZ R4, R201, -UR6, R4 ;  /* 0x80000006c9047c23 */ /* 0x000fe20008010004 */
[----:B------:R-:W-:Y:S01]  /*18080*/  IMAD.IADD R3, R236, 0x1, -R3 ;  /* 0x00000001ec037824 */ /* 0x000fe200078e0a03 */
[----:B------:R-:W-:Y:S01]  /*18090*/  I2FP.F32.S32 R214, R214 ;  /* 0x000000d600d67245 */ /* 0x000fe20000201400 */
[----:B------:R-:W-:Y:S01]  /*180a0*/  FFMA.FTZ R7, R202, -UR6, R7 ;  /* 0x80000006ca077c23 */ /* 0x000fe20008010007 */
[----:B------:R-:W-:Y:S01]  /*180b0*/  IABS R2, R2 ;  /* 0x0000000200027213 */ /* 0x000fe20000000000 */
[----:B------:R-:W-:Y:S01]  /*180c0*/  VIADD R201, R236, -UR7 ;  /* 0x80000007ecc97c36 */ /* 0x000fe20008000000 */
[----:B------:R-:W-:Y:S01]  /*180d0*/  IABS R3, R3 ;  /* 0x0000000300037213 */ /* 0x000fe20000000000 */
[----:B------:R-:W-:Y:S01]  /*180e0*/  FFMA.FTZ R8, R214, -UR6, R8 ;  /* 0x80000006d6087c23 */ /* 0x000fe20008010008 */
[----:B------:R-:W-:Y:S01]  /*180f0*/  I2FP.F32.S32 R2, R2 ;  /* 0x0000000200027245 */ /* 0x000fe20000201400 */
[----:B------:R-:W-:Y:S01]  /*18100*/  VIADD R214, R212, 0x1 ;  /* 0x00000001d4d67836 */ /* 0x000fe20000000000 */
[----:B------:R-:W-:Y:S03]  /*18110*/  I2FP.F32.S32 R3, R3 ;  /* 0x0000000300037245 */ /* 0x000fe60000201400 */
[----:B------:R-:W-:Y:S02]  /*18120*/  FFMA.FTZ R9, R2, -UR6, R9 ;  /* 0x8000000602097c23 */ /* 0x000fe40008010009 */
[----:B------:R-:W-:Y:S01]  /*18130*/  FFMA.FTZ R10, R3, -UR6, R10 ;  /* 0x80000006030a7c23 */ /* 0x000fe2000801000a */
[----:B------:R-:W-:Y:S06]  /*18140*/  BRA.U.ANY UP0, `(.L_x_1053) ;  /* 0xfffffff100407547 */ /* 0x000fec000b93ffff */
.L_x_1052:
[-C--:B------:R-:W-:Y:S01]  /*18150*/  ISETP.GT.AND P1, PT, R205, R214.reuse, PT ;  /* 0x000000d6cd00720c */ /* 0x080fe20003f24270 */
[----:B------:R-:W-:Y:S01]  /*18160*/  STL [R1+0x44], R252 ;  /* 0x000044fc01007387 */ /* 0x000fe20000100800 */
[----:B------:R-:W-:Y:S01]  /*18170*/  FSEL R6, R6, -INF , !P5 ;  /* 0xff80000006067808 */ /* 0x000fe20006800000 */
[C---:B---3--:R-:W-:Y:S01]  /*18180*/  IMAD.IADD R168, R236.reuse, 0x1, -R215 ;  /* 0x00000001eca87824 */ /* 0x048fe200078e0ad7 */
[----:B------:R-:W-:Y:S01]  /*18190*/  FSEL R5, R5, -INF , !P1 ;  /* 0xff80000005057808 */ /* 0x000fe20004800000 */
[----:B------:R-:W-:Y:S01]  /*181a0*/  STL [R1+0x40], R229 ;  /* 0x000040e501007387 */ /* 0x000fe20000100800 */
[----:B------:R-:W-:Y:S01]  /*181b0*/  ISETP.GT.AND P1, PT, R207, R214, PT ;  /* 0x000000d6cf00720c */ /* 0x000fe20003f24270 */
[----:B------:R-:W-:Y:S01]  /*181c0*/  VIADD R3, R213, 0xffffff91 ;  /* 0xffffff91d5037836 */ /* 0x000fe20000000000 */
[----:B------:R-:W-:Y:S01]  /*181d0*/  IABS R168, R168 ;  /* 0x000000a800a87213 */ /* 0x000fe20000000000 */
[----:B------:R-:W-:Y:S01]  /*181e0*/  STL [R1+0x3c], R227 ;  /* 0x00003ce301007387 */ /* 0x000fe20000100800 */
[----:B------:R-:W-:Y:S01]  /*181f0*/  FSEL R180, R9, -INF , !P1 ;  /* 0xff80000009b47808 */ /* 0x000fe20004800000 */
[----:B------:R-:W-:Y:S01]  /*18200*/  IMAD.IADD R170, R236, 0x1, -R3 ;  /* 0x00000001ecaa7824 */ /* 0x000fe200078e0a03 */
[----:B------:R-:W-:Y:S01]  /*18210*/  I2FP.F32.S32 R168, R168 ;  /* 0x000000a800a87245 */ /* 0x000fe20000201400 */
        /* <DEDUP_REMOVED lines=10> */
[----:B------:R-:W-:Y:S01]  /*182c0*/  IMAD.IADD R2, R237, 0x1, -R3 ;  /* 0x00000001ed027824 */ /* 0x000fe200078e0a03 */
[----:B------:R-:W-:Y:S01]  /*182d0*/  IABS R9, R9 ;  /* 0x0000000900097213 */ /* 0x000fe20000000000 */
[----:B------:R-:W-:Y:S01]  /*182e0*/  STL [R1+0x2c], R223 ;  /* 0x00002cdf01007387 */ /* 0x000fe20000100800 */
[----:B------:R-:W-:Y:S01]  /*182f0*/  FSEL R7, R7, -INF , !P6 ;  /* 0xff80000007077808 */ /* 0x000fe20007000000 */
[----:B------:R-:W-:Y:S01]  /*18300*/  FFMA.FTZ R11, R168, -UR6, R11 ;  /* 0x80000006a80b7c23 */ /* 0x000fe2000801000b */
[----:B------:R-:W-:Y:S01]  /*18310*/  IABS R2, R2 ;  /* 0x0000000200027213 */ /* 0x000fe20000000000 */
[----:B------:R-:W-:Y:S01]  /*18320*/  STL [R1+0x28], R222 ;  /* 0x000028de01007387 */ /* 0x000fe20000100800 */
[----:B------:R-:W-:Y:S01]  /*18330*/  I2FP.F32.S32 R9, R9 ;  /* 0x0000000900097245 */ /* 0x000fe20000201400 */
[----:B------:R-:W-:Y:S01]  /*18340*/  IMAD.IADD R168, R234, 0x1, -R3 ;  /* 0x00000001eaa87824 */ /* 0x000fe200078e0a03 */
[----:B------:R-:W-:Y:S01]  /*18350*/  I2FP.F32.S32 R2, R2 ;  /* 0x0000000200027245 */ /* 0x000fe20000201400 */
[----:B------:R1:W-:Y:S01]  /*18360*/  STL [R1+0x24], R220 ;  /* 0x000024dc01007387 */ /* 0x0003e20000100800 */
[----:B------:R-:W-:Y:S01]  /*18370*/  ISETP.GE.AND P6, PT, R214, R233, PT ;  /* 0x000000e9d600720c */ /* 0x000fe20003fc6270 */
[----:B------:R-:W-:Y:S01]  /*18380*/  FFMA.FTZ R14, R9, -UR6, R14 ;  /* 0x80000006090e7c23 */ /* 0x000fe2000801000e */
[----:B------:R-:W-:Y:S01]  /*18390*/  IABS R168, R168 ;  /* 0x000000a800a87213 */ /* 0x000fe20000000000 */
[----:B------:R-:W-:Y:S01]  /*183a0*/  IMAD.IADD R9, R234, 0x1, -R169 ;  /* 0x00000001ea097824 */ /* 0x000fe200078e0aa9 */
[----:B------:R-:W-:Y:S01]  /*183b0*/  FSEL R8, R8, -INF , !P4 ;  /* 0xff80000008087808 */ /* 0x000fe20006000000 */
[----:B------:R-:W-:Y:S01]  /*183c0*/  FFMA.FTZ R13, R2, -UR6, R13 ;  /* 0x80000006020d7c23 */ /* 0x000fe2000801000d */
[----:B------:R-:W-:Y:S01]  /*183d0*/  I2FP.F32.S32 R168, R168 ;  /* 0x000000a800a87245 */ /* 0x000fe20000201400 */
[----:B------:R-:W-:Y:S01]  /*183e0*/  IMAD.IADD R2, R238, 0x1, -R3 ;  /* 0x00000001ee027824 */ /* 0x000fe200078e0a03 */
[----:B------:R-:W-:Y:S01]  /*183f0*/  IABS R9, R9 ;  /* 0x0000000900097213 */ /* 0x000fe20000000000 */
[--C-:B------:R-:W-:Y:S01]  /*18400*/  IMAD.IADD R171, R237, 0x1, -R169.reuse ;  /* 0x00000001edab7824 */ /* 0x100fe200078e0aa9 */
[----:B------:R-:W-:Y:S01]  /*18410*/  ISETP.GE.AND P4, PT, R214, R232, PT ;  /* 0x000000e8d600720c */ /* 0x000fe20003f86270 */
[----:B------:R-:W-:Y:S01]  /*18420*/  IMAD.IADD R169, R238, 0x1, -R169 ;  /* 0x00000001eea97824 */ /* 0x000fe200078e0aa9 */
[----:B------:R-:W-:Y:S01]  /*18430*/  IABS R2, R2 ;  /* 0x0000000200027213 */ /* 0x000fe20000000000 */
[----:B------:R-:W-:Y:S01]  /*18440*/  UIADD3 UR8, UPT, UPT, UR32, -0x4ab325aa, URZ ;  /* 0xb54cda5620087890 */ /* 0x000fe2000fffe0ff */
[----:B------:R-:W-:Y:S01]  /*18450*/  IABS R171, R171 ;  /* 0x000000ab00ab7213 */ /* 0x000fe20000000000 */
[----:B------:R-:W-:Y:S01]  /*18460*/  UIADD3 UR12, UPT, UPT, UR33, -0x56f99767, URZ ;  /* 0xa9066899210c7890 */ /* 0x000fe2000fffe0ff */
[----:B------:R-:W-:Y:S01]  /*18470*/  I2FP.F32.S32 R2, R2 ;  /* 0x0000000200027245 */ /* 0x000fe20000201400 */
[----:B------:R-:W-:Y:S01]  /*18480*/  UIADD3 UR11, UPT, UPT, UR33, 0x646e171e, URZ ;  /* 0x646e171e210b7890 */ /* 0x000fe2000fffe0ff */
[----:B------:R-:W-:Y:S01]  /*18490*/  I2FP.F32.S32 R9, R9 ;  /* 0x0000000900097245 */ /* 0x000fe20000201400 */
[----:B------:R-:W-:Y:S01]  /*184a0*/  FFMA.FTZ R15, R170, -UR6, R15 ;  /* 0x80000006aa0f7c23 */ /* 0x000fe2000801000f */
[----:B------:R-:W-:Y:S01]  /*184b0*/  FSEL R170, R11, -INF , !P5 ;  /* 0xff8000000baa7808 */ /* 0x000fe20006800000 */
[----:B------:R-:W-:Y:S01]  /*184c0*/  FFMA.FTZ R19, R2, -UR6, R19 ;  /* 0x8000000602137c23 */ /* 0x000fe20008010013 */
[C---:B------:R-:W-:Y:S01]  /*184d0*/  ISETP.GE.AND P5, PT, R212.reuse, R233, PT ;  /* 0x000000e9d400720c */ /* 0x040fe20003fa6270 */
[----:B------:R-:W-:Y:S01]  /*184e0*/  VIADD R2, R212, 0x9 ;  /* 0x00000009d4027836 */ /* 0x000fe20000000000 */
[----:B------:R-:W-:Y:S01]  /*184f0*/  I2FP.F32.S32 R171, R171 ;  /* 0x000000ab00ab7245 */ /* 0x000fe20000201400 */
[----:B-1----:R-:W2:Y:S01]  /*18500*/  LDL.64 R220, [R1] ;  /* 0x0000000001dc7983 */ /* 0x002ea20000100a00 */
[----:B------:R-:W-:Y:S01]  /*18510*/  FSEL R175, R4, -INF , !P5 ;  /* 0xff80000004af7808 */ /* 0x000fe20006800000 */
[----:B------:R-:W-:Y:S01]  /*18520*/  FFMA.FTZ R16, R9, -UR6, R16 ;  /* 0x8000000609107c23 */ /* 0x000fe20008010010 */
[----:B------:R-:W-:Y:S01]  /*18530*/  ISETP.GE.AND P5, PT, R212, R232, PT ;  /* 0x000000e8d400720c */ /* 0x000fe20003fa6270 */
[----:B------:R-:W-:Y:S01]  /*18540*/  FFMA.FTZ R12, R171, -UR6, R12 ;  /* 0x80000006ab0c7c23 */ /* 0x000fe2000801000c */
[----:B------:R-:W-:Y:S01]  /*18550*/  FSEL R9, R5, -INF , !P6 ;  /* 0xff80000005097808 */ /* 0x000fe20007000000 */
[----:B------:R1:W-:Y:S01]  /*18560*/  STL [R1+0x20], R219 ;  /* 0x000020db01007387 */ /* 0x0003e20000100800 */
[----:B------:R-:W-:Y:S01]  /*18570*/  FSEL R11, R6, -INF , !P5 ;  /* 0xff800000060b7808 */ /* 0x000fe20006800000 */
[----:B------:R-:W-:Y:S01]  /*18580*/  VIADD R5, R213, 0xffffff98 ;  /* 0xffffff98d5057836 */ /* 0x000fe20000000000 */
[----:B------:R-:W-:Y:S01]  /*18590*/  ISETP.GT.AND P5, PT, R207, R2, PT ;  /* 0x00000002cf00720c */ /* 0x000fe20003fa4270 */
[----:B------:R-:W-:Y:S01]  /*185a0*/  STL [R1+0x1c], R217 ;  /* 0x00001cd901007387 */ /* 0x000fe20000100800 */
[----:B------:R-:W-:Y:S01]  /*185b0*/  IABS R3, R169 ;  /* 0x000000a900037213 */ /* 0x000fe20000000000 */
[----:B------:R-:W-:Y:S01]  /*185c0*/  FFMA.FTZ R17, R168, -UR6, R17 ;  /* 0x80000006a8117c23 */ /* 0x000fe20008010011 */
[----:B------:R-:W-:Y:S01]  /*185d0*/  FSEL R172, R7, -INF , !P4 ;  /* 0xff80000007ac7808 */ /* 0x000fe20006000000 */
[----:B------:R-:W-:Y:S01]  /*185e0*/  STL [R1+0x18], R216 ;  /* 0x000018d801007387 */ /* 0x000fe20000100800 */
[----:B------:R-:W-:Y:S01]  /*185f0*/  ISETP.GT.AND P0, PT, R201, R212, PT ;  /* 0x000000d4c900720c */ /* 0x000fe20003f04270 */
[----:B------:R-:W-:Y:S01]  /*18600*/  IMAD.IADD R7, R237, 0x1, -R5 ;  /* 0x00000001ed077824 */ /* 0x000fe200078e0a05 */
[----:B------:R-:W-:Y:S01]  /*18610*/  FSEL R13, R13, -INF , !P5 ;  /* 0xff8000000d0d7808 */ /* 0x000fe20006800000 */
[----:B------:R3:W-:Y:S01]  /*18620*/  STL [R1+0x48], R237 ;  /* 0x000048ed01007387 */ /* 0x0007e20000100800 */
[C---:B------:R-:W-:Y:S01]  /*18630*/  ISETP.GE.AND P5, PT, R212.reuse, R231, PT ;  /* 0x000000e7d400720c */ /* 0x040fe20003fa6270 */
[----:B------:R-:W-:Y:S01]  /*18640*/  VIADD R168, R212, 0x8 ;  /* 0x00000008d4a87836 */ /* 0x000fe20000000000 */
[----:B------:R-:W-:Y:S01]  /*18650*/  I2FP.F32.S32 R3, R3 ;  /* 0x0000000300037245 */ /* 0x000fe20000201400 */
[----:B------:R-:W-:Y:S01]  /*18660*/  STL [R1+0x4c], R234 ;  /* 0x00004cea01007387 */ /* 0x000fe20000100800 */
[-C--:B------:R-:W-:Y:S01]  /*18670*/  ISETP.GE.AND P1, PT, R214, R231.reuse, PT ;  /* 0x000000e7d600720c */ /* 0x080fe20003f26270 */
[----:B------:R-:W-:Y:S01]  /*18680*/  UIADD3 UR15, UPT, UPT, UR33, 0x76cf5d0a, URZ ;  /* 0x76cf5d0a210f7890 */ /* 0x000fe2000fffe0ff */
[-C--:B------:R-:W-:Y:S01]  /*18690*/  ISETP.GT.AND P6, PT, R207, R168.reuse, PT ;  /* 0x000000a8cf00720c */ /* 0x080fe20003fc4270 */
[----:B------:R-:W-:Y:S01]  /*186a0*/  STL [R1+0x50], R238 ;  /* 0x000050ee01007387 */ /* 0x000fe20000100800 */
[----:B------:R-:W-:Y:S01]  /*186b0*/  ISETP.GT.AND P4, PT, R201, R168, PT ;  /* 0x000000a8c900720c */ /* 0x000fe20003f84270 */
[----:B------:R-:W-:Y:S01]  /*186c0*/  FFMA.FTZ R18, R3, -UR6, R18 ;  /* 0x8000000603127c23 */ /* 0x000fe20008010012 */
[----:B------:R-:W-:Y:S01]  /*186d0*/  FSEL R12, R12, -INF , !P6 ;  /* 0xff8000000c0c7808 */ /* 0x000fe20007000000 */
[----:B------:R-:W-:Y:S01]  /*186e0*/  STL [R1+0x54], R236 ;  /* 0x000054ec01007387 */ /* 0x000fe20000100800 */
[----:B------:R-:W-:Y:S01]  /*186f0*/  ISETP.GT.AND P6, PT, R201, R2, PT ;  /* 0x00000002c900720c */ /* 0x000fe20003fc4270 */
[----:B------:R-:W-:Y:S01]  /*18700*/  VIADD R3, R213, 0xffffff99 ;  /* 0xffffff99d5037836 */ /* 0x000fe20000000000 */
[----:B------:R-:W-:Y:S01]  /*18710*/  FSEL R14, R14, -INF , !P4 ;  /* 0xff8000000e0e7808 */ /* 0x000fe20006000000 */
[----:B------:R-:W-:Y:S01]  /*18720*/  STL [R1+0x58], R231 ;  /* 0x000058e701007387 */ /* 0x000fe20000100800 */
[----:B------:R-:W-:Y:S01]  /*18730*/  FSEL R10, R10, -INF , !P0 ;  /* 0xff8000000a0a7808 */ /* 0x000fe20004000000 */
[--C-:B------:R-:W-:Y:S01]  /*18740*/  IMAD.IADD R4, R234, 0x1, -R3.reuse ;  /* 0x00000001ea047824 */ /* 0x100fe200078e0a03 */
[-C--:B------:R-:W-:Y:S01]  /*18750*/  ISETP.GE.AND P4, PT, R212, R230.reuse, PT ;  /* 0x000000e6d400720c */ /* 0x080fe20003f86270 */
[----:B------:R4:W-:Y:S01]  /*18760*/  STL [R1+0x5c], R230 ;  /* 0x00005ce601007387 */ /* 0x0009e20000100800 */
[----:B------:R-:W-:Y:S01]  /*18770*/  FSEL R15, R15, -INF , !P6 ;  /* 0xff8000000f0f7808 */ /* 0x000fe20007000000 */
[--C-:B------:R-:W-:Y:S01]  /*18780*/  IMAD.IADD R6, R236, 0x1, -R3.reuse ;  /* 0x00000001ec067824 */ /* 0x100fe200078e0a03 */
[----:B------:R-:W-:Y:S01]  /*18790*/  FSEL R182, R8, -INF , !P5 ;  /* 0xff80000008b67808 */ /* 0x000fe20006800000 */
[----:B------:R-:W-:Y:S01]  /*187a0*/  STL [R1+0x60], R233 ;  /* 0x000060e901007387 */ /* 0x000fe20000100800 */
[----:B------:R-:W-:Y:S01]  /*187b0*/  ISETP.GE.AND P0, PT, R214, R230, PT ;  /* 0x000000e6d600720c */ /* 0x000fe20003f06270 */
[----:B------:R-:W-:Y:S01]  /*187c0*/  IMAD.IADD R8, R237, 0x1, -R3 ;  /* 0x00000001ed087824 */ /* 0x000fe200078e0a03 */
[C---:B------:R-:W-:Y:S01]  /*187d0*/  ISETP.GT.AND P6, PT, R205.reuse, R168, PT ;  /* 0x000000a8cd00720c */ /* 0x040fe20003fc4270 */
[----:B------:R-:W-:Y:S01]  /*187e0*/  STL [R1+0x64], R232 ;  /* 0x000064e801007387 */ /* 0x000fe20000100800 */
[----:B------:R-:W-:Y:S01]  /*187f0*/  ISETP.GT.AND P5, PT, R205, R2, PT ;  /* 0x00000002cd00720c */ /* 0x000fe20003fa4270 */
[----:B------:R-:W-:Y:S01]  /*18800*/  UIADD3 UR14, UPT, UPT, UR33, 0x32370b8f, URZ ;  /* 0x32370b8f210e7890 */ /* 0x000fe2000fffe0ff */
[----:B------:R-:W-:Y:S01]  /*18810*/  FSEL R180, R180, -INF , !P1 ;  /* 0xff800000b4b47808 */ /* 0x000fe20004800000 */
[----:B------:R-:W-:Y:S01]  /*18820*/  UIADD3 UR13, UPT, UPT, UR33, -0x126145ec, URZ ;  /* 0xed9eba14210d7890 */ /* 0x000fe2000fffe0ff */
[----:B------:R-:W-:Y:S01]  /*18830*/  FSEL R174, R10, -INF , !P4 ;  /* 0xff8000000aae7808 */ /* 0x000fe20006000000 */
[----:B------:R-:W-:Y:S01]  /*18840*/  UIADD3 UR9, UPT, UPT, UR32, 0x1715609d, URZ ;  /* 0x1715609d20097890 */ /* 0x000fe2000fffe0ff */
[C---:B------:R-:W-:Y:S01]  /*18850*/  ISETP.GT.AND P1, PT, R203.reuse, R168, PT ;  /* 0x000000a8cb00720c */ /* 0x040fe20003f24270 */
[----:B------:R-:W-:Y:S01]  /*18860*/  USHF.L.U32 UR23, UR21, 0x2, URZ ;  /* 0x0000000215177899 */ /* 0x000fe200080006ff */
[----:B------:R-:W-:Y:S01]  /*18870*/  ISETP.GT.AND P4, PT, R203, R2, PT ;  /* 0x00000002cb00720c */ /* 0x000fe20003f84270 */
[----:B------:R-:W-:Y:S01]  /*18880*/  UIADD3 UR10, UPT, UPT, UR32, 0x78dde6e4, URZ ;  /* 0x78dde6e4200a7890 */ /* 0x000fe2000fffe0ff */
[----:B------:R-:W-:Y:S01]  /*18890*/  FSEL R170, R170, -INF , !P0 ;  /* 0xff800000aaaa7808 */ /* 0x000fe20004000000 */
[----:B------:R-:W-:Y:S01]  /*188a0*/  UIADD3 UR7, UPT, UPT, UR23, 0x1, URZ ;  /* 0x0000000117077890 */ /* 0x000fe2000fffe0ff */
[----:B------:R-:W-:Y:S01]  /*188b0*/  FSEL R16, R16, -INF , !P6 ;  /* 0xff80000010107808 */ /* 0x000fe20007000000 */
[----:B------:R-:W-:Y:S01]  /*188c0*/  UIADD3 UR22, UPT, UPT, UR23, 0x2, URZ ;  /* 0x0000000217167890 */ /* 0x000fe2000fffe0ff */
[----:B------:R-:W-:Y:S01]  /*188d0*/  FSEL R17, R17, -INF , !P5 ;  /* 0xff80000011117808 */ /* 0x000fe20006800000 */
[----:B------:R-:W-:Y:S01]  /*188e0*/  UISETP.GT.AND UP0, UPT, UR21, UR18, UPT ;  /* 0x000000121500728c */ /* 0x000fe2000bf04270 */
[-C--:B------:R-:W-:Y:S01]  /*188f0*/  ISETP.GE.AND P0, PT, R168, R231.reuse, PT ;  /* 0x000000e7a800720c */ /* 0x080fe20003f06270 */
[----:B------:R-:W-:Y:S01]  /*18900*/  UIADD3 UR21, UPT, UPT, UR21, -0x1, URZ ;  /* 0xffffffff15157890 */ /* 0x000fe2000fffe0ff */
[----:B------:R-:W-:Y:S02]  /*18910*/  ISETP.GE.AND P6, PT, R2, R231, PT ;  /* 0x000000e70200720c */ /* 0x000fe40003fc6270 */
[----:B------:R-:W-:Y:S02]  /*18920*/  ISETP.GE.AND P5, PT, R168, R230, PT ;  /* 0x000000e6a800720c */ /* 0x000fe40003fa6270 */
[----:B------:R-:W-:Y:S02]  /*18930*/  FSEL R18, R18, -INF , !P1 ;  /* 0xff80000012127808 */ /* 0x000fe40004800000 */
[----:B------:R-:W-:Y:S01]  /*18940*/  FSEL R10, R19, -INF , !P4 ;  /* 0xff800000130a7808 */ /* 0x000fe20006000000 */
[--C-:B------:R-:W-:Y:S01]  /*18950*/  IMAD.IADD R19, R234, 0x1, -R5.reuse ;  /* 0x00000001ea137824 */ /* 0x100fe200078e0a05 */
[CC--:B------:R-:W-:Y:S02]  /*18960*/  ISETP.GE.AND P1, PT, R168.reuse, R233.reuse, PT ;  /* 0x000000e9a800720c */ /* 0x0c0fe40003f26270 */
[----:B------:R-:W-:Y:S02]  /*18970*/  ISETP.GE.AND P4, PT, R168, R232, PT ;  /* 0x000000e8a800720c */ /* 0x000fe40003f86270 */
[----:B------:R-:W-:Y:S02]  /*18980*/  FSEL R178, R12, -INF , !P0 ;  /* 0xff8000000cb27808 */ /* 0x000fe40004000000 */
[----:B------:R-:W-:Y:S01]  /*18990*/  FSEL R176, R13, -INF , !P6 ;  /* 0xff8000000db07808 */ /* 0x000fe20007000000 */
[--C-:B------:R-:W-:Y:S01]  /*189a0*/  IMAD.IADD R13, R238, 0x1, -R5.reuse ;  /* 0x00000001ee0d7824 */ /* 0x100fe200078e0a05 */
[----:B------:R-:W-:Y:S01]  /*189b0*/  FSEL R168, R14, -INF , !P5 ;  /* 0xff8000000ea87808 */ /* 0x000fe20006800000 */
[----:B------:R-:W-:Y:S01]  /*189c0*/  IMAD.IADD R5, R236, 0x1, -R5 ;  /* 0x00000001ec057824 */ /* 0x000fe200078e0a05 */
[C---:B------:R-:W-:Y:S02]  /*189d0*/  ISETP.GE.AND P0, PT, R2.reuse, R230, PT ;  /* 0x000000e60200720c */ /* 0x040fe40003f06270 */
[C---:B------:R-:W-:Y:S02]  /*189e0*/  ISETP.GE.AND P6, PT, R2.reuse, R233, PT ;  /* 0x000000e90200720c */ /* 0x040fe40003fc6270 */
[----:B------:R-:W-:Y:S01]  /*189f0*/  ISETP.GE.AND P5, PT, R2, R232, PT ;  /* 0x000000e80200720c */ /* 0x000fe20003fa6270 */
[----:B------:R-:W-:Y:S01]  /*18a00*/  IMAD.IADD R2, R238, 0x1, -R3 ;  /* 0x00000001ee027824 */ /* 0x000fe200078e0a03 */
        /* <DEDUP_REMOVED lines=8> */
[----:B------:R-:W-:Y:S01]  /*18a90*/  FSEL R186, R15, -INF , !P0 ;  /* 0xff8000000fba7808 */ /* 0x000fe20004000000 */
[----:B------:R-:W-:Y:S01]  /*18aa0*/  FFMA.FTZ R20, R19, -UR6, R20 ;  /* 0x8000000613147c23 */ /* 0x000fe20008010014 */
[----:B------:R-:W-:Y:S01]  /*18ab0*/  IABS R13, R13 ;  /* 0x0000000d000d7213 */ /* 0x000fe20000000000 */
[----:B------:R-:W-:Y:S01]  /*18ac0*/  FFMA.FTZ R23, R2, -UR6, R23 ;  /* 0x8000000602177c23 */ /* 0x000fe20008010017 */
[C---:B------:R-:W-:Y:S01]  /*18ad0*/  ISETP.GT.AND P0, PT, R205.reuse, R4, PT ;  /* 0x00000004cd00720c */ /* 0x040fe20003f04270 */
[----:B------:R-:W-:Y:S01]  /*18ae0*/  VIADD R2, R212, 0x11 ;  /* 0x00000011d4027836 */ /* 0x000fe20000000000 */
[----:B------:R-:W-:Y:S02]  /*18af0*/  I2FP.F32.S32 R13, R13 ;  /* 0x0000000d000d7245 */ /* 0x000fe40000201400 */
[----:B------:R-:W-:Y:S02]  /*18b00*/  FSEL R20, R20, -INF , !P0 ;  /* 0xff80000014147808 */ /* 0x000fe40004000000 */
[----:B------:R-:W-:Y:S01]  /*18b10*/  ISETP.GT.AND P0, PT, R205, R2, PT ;  /* 0x00000002cd00720c */ /* 0x000fe20003f04270 */
[----:B------:R-:W-:Y:S01]  /*18b20*/  FFMA.FTZ R22, R13, -UR6, R22 ;  /* 0x800000060d167c23 */ /* 0x000fe20008010016 */
[----:B------:R-:W-:Y:S02]  /*18b30*/  IABS R7, R7 ;  /* 0x0000000700077213 */ /* 0x000fe40000000000 */
[----:B------:R-:W-:Y:S02]  /*18b40*/  FSEL R21, R21, -INF , !P0 ;  /* 0xff80000015157808 */ /* 0x000fe40004000000 */
[----:B------:R-:W-:Y:S02]  /*18b50*/  IABS R8, R8 ;  /* 0x0000000800087213 */ /* 0x000fe40000000000 */
[----:B------:R-:W-:Y:S01]  /*18b60*/  IABS R3, R5 ;  /* 0x0000000500037213 */ /* 0x000fe20000000000 */
[----:B------:R-:W-:Y:S01]  /*18b70*/  VIADD R5, R213, 0xffffffa0 ;  /* 0xffffffa0d5057836 */ /* 0x000fe20000000000 */
[----:B------:R-:W-:Y:S02]  /*18b80*/  IABS R6, R6 ;  /* 0x0000000600067213 */ /* 0x000fe40000000000 */
[----:B------:R-:W-:Y:S01]  /*18b90*/  ISETP.GT.AND P0, PT, R203, R4, PT ;  /* 0x00000004cb00720c */ /* 0x000fe20003f04270 */
[--C-:B------:R-:W-:Y:S01]  /*18ba0*/  IMAD.IADD R13, R236, 0x1, -R5.reuse ;  /* 0x00000001ec0d7824 */ /* 0x100fe200078e0a05 */
[----:B------:R-:W-:Y:S01]  /*18bb0*/  I2FP.F32.S32 R7, R7 ;  /* 0x0000000700077245 */ /* 0x000fe20000201400 */
[--C-:B------:R-:W-:Y:S01]  /*18bc0*/  IMAD.IADD R15, R237, 0x1, -R5.reuse ;  /* 0x00000001ed0f7824 */ /* 0x100fe200078e0a05 */
[----:B------:R-:W-:Y:S02]  /*18bd0*/  I2FP.F32.S32 R8, R8 ;  /* 0x0000000800087245 */ /* 0x000fe40000201400 */
[----:B------:R-:W-:Y:S01]  /*18be0*/  I2FP.F32.S32 R3, R3 ;  /* 0x0000000300037245 */ /* 0x000fe20000201400 */
[----:B------:R-:W-:Y:S01]  /*18bf0*/  FFMA.FTZ R24, R7, -UR6, R24 ;  /* 0x8000000607187c23 */ /* 0x000fe20008010018 */
[----:B------:R-:W-:Y:S01]  /*18c00*/  I2FP.F32.S32 R6, R6 ;  /* 0x0000000600067245 */ /* 0x000fe20000201400 */
[--C-:B------:R-:W-:Y:S01]  /*18c10*/  IMAD.IADD R7, R234, 0x1, -R5.reuse ;  /* 0x00000001ea077824 */ /* 0x100fe200078e0a05 */
[----:B------:R-:W-:Y:S01]  /*18c20*/  FSEL R22, R22, -INF , !P0 ;  /* 0xff80000016167808 */ /* 0x000fe20004000000 */
[----:B------:R-:W-:Y:S01]  /*18c30*/  IMAD.IADD R5, R238, 0x1, -R5 ;  /* 0x00000001ee057824 */ /* 0x000fe200078e0a05 */
[----:B------:R-:W-:Y:S01]  /*18c40*/  ISETP.GT.AND P0, PT, R203, R2, PT ;  /* 0x00000002cb00720c */ /* 0x000fe20003f04270 */
[----:B------:R-:W-:Y:S01]  /*18c50*/  FFMA.FTZ R27, R6, -UR6, R27 ;  /* 0x80000006061b7c23 */ /* 0x000fe2000801001b */
[----:B------:R-:W-:Y:S01]  /*18c60*/  FSEL R183, R16, -INF , !P1 ;  /* 0xff80000010b77808 */ /* 0x000fe20004800000 */
[----:B------:R-:W-:Y:S01]  /*18c70*/  FFMA.FTZ R25, R8, -UR6, R25 ;  /* 0x8000000608197c23 */ /* 0x000fe20008010019 */
[----:B------:R-:W-:Y:S01]  /*18c80*/  FSEL R23, R23, -INF , !P0 ;  /* 0xff80000017177808 */ /* 0x000fe20004000000 */
[----:B------:R-:W-:Y:S01]  /*18c90*/  FFMA.FTZ R26, R3, -UR6, R26 ;  /* 0x80000006031a7c23 */ /* 0x000fe2000801001a */
[----:B------:R-:W-:Y:S01]  /*18ca0*/  FSEL R181, R17, -INF , !P6 ;  /* 0xff80000011b57808 */ /* 0x000fe20007000000 */
[----:B------:R-:W-:Y:S01]  /*18cb0*/  VIADD R3, R213, 0xffffffa1 ;  /* 0xffffffa1d5037836 */ /* 0x000fe20000000000 */
[----:B------:R-:W-:Y:S02]  /*18cc0*/  FSEL R173, R18, -INF , !P4 ;  /* 0xff80000012ad7808 */ /* 0x000fe40006000000 */
[C---:B------:R-:W-:Y:S01]  /*18cd0*/  ISETP.GT.AND P0, PT, R207.reuse, R4, PT ;  /* 0x00000004cf00720c */ /* 0x040fe20003f04270 */
[--C-:B------:R-:W-:Y:S01]  /*18ce0*/  IMAD.IADD R12, R234, 0x1, -R3.reuse ;  /* 0x00000001ea0c7824 */ /* 0x100fe200078e0a03 */
[----:B------:R-:W-:Y:S01]  /*18cf0*/  ISETP.GT.AND P1, PT, R207, R2, PT ;  /* 0x00000002cf00720c */ /* 0x000fe20003f24270 */
[--C-:B------:R-:W-:Y:S01]  /*18d00*/  IMAD.IADD R6, R238, 0x1, -R3.reuse ;  /* 0x00000001ee067824 */ /* 0x100fe200078e0a03 */
[C---:B------:R-:W-:Y:S02]  /*18d10*/  ISETP.GT.AND P6, PT, R201.reuse, R4, PT ;  /* 0x00000004c900720c */ /* 0x040fe40003fc4270 */
[----:B------:R-:W-:Y:S02]  /*18d20*/  ISETP.GT.AND P4, PT, R201, R2, PT ;  /* 0x00000002c900720c */ /* 0x000fe40003f84270 */
[----:B------:R-:W-:Y:S02]  /*18d30*/  FSEL R10, R10, -INF , !P5 ;  /* 0xff8000000a0a7808 */ /* 0x000fe40006800000 */
[----:B------:R-:W-:Y:S02]  /*18d40*/  FSEL R24, R24, -INF , !P0 ;  /* 0xff80000018187808 */ /* 0x000fe40004000000 */
[----:B------:R-:W-:Y:S02]  /*18d50*/  FSEL R25, R25, -INF , !P1 ;  /* 0xff80000019197808 */ /* 0x000fe40004800000 */
[----:B------:R-:W-:Y:S02]  /*18d60*/  FSEL R26, R26, -INF , !P6 ;  /* 0xff8000001a1a7808 */ /* 0x000fe40007000000 */
[----:B------:R-:W-:Y:S02]  /*18d70*/  FSEL R27, R27, -INF , !P4 ;  /* 0xff8000001b1b7808 */ /* 0x000fe40006000000 */
[-C--:B------:R-:W-:Y:S02]  /*18d80*/  ISETP.GE.AND P5, PT, R4, R233.reuse, PT ;  /* 0x000000e90400720c */ /* 0x080fe40003fa6270 */
[----:B------:R-:W-:Y:S02]  /*18d90*/  ISETP.GE.AND P0, PT, R2, R233, PT ;  /* 0x000000e90200720c */ /* 0x000fe40003f06270 */
[C---:B------:R-:W-:Y:S02]  /*18da0*/  ISETP.GE.AND P1, PT, R4.reuse, R232, PT ;  /* 0x000000e80400720c */ /* 0x040fe40003f26270 */
[CC--:B------:R-:W-:Y:S02]  /*18db0*/  ISETP.GE.AND P6, PT, R4.reuse, R231.reuse, PT ;  /* 0x000000e70400720c */ /* 0x0c0fe40003fc6270 */
[----:B------:R-:W-:Y:S01]  /*18dc0*/  ISETP.GE.AND P4, PT, R4, R230, PT ;  /* 0x000000e60400720c */ /* 0x000fe20003f86270 */
[--C-:B------:R-:W-:Y:S01]  /*18dd0*/  IMAD.IADD R4, R237, 0x1, -R3.reuse ;  /* 0x00000001ed047824 */ /* 0x100fe200078e0a03 */
[----:B------:R-:W-:Y:S02]  /*18de0*/  FSEL R179, R20, -INF , !P5 ;  /* 0xff80000014b37808 */ /* 0x000fe40006800000 */
[----:B------:R-:W-:Y:S02]  /*18df0*/  FSEL R177, R21, -INF , !P0 ;  /* 0xff80000015b17808 */ /* 0x000fe40004000000 */
[----:B------:R-:W-:Y:S02]  /*18e00*/  FSEL R16, R22, -INF , !P1 ;  /* 0xff80000016107808 */ /* 0x000fe40004800000 */
        /* <DEDUP_REMOVED lines=66> */
[----:B------:R-:W-:Y:S01]  /*19230*/  FSEL R190, R29, -INF , !P5 ;  /* 0xff8000001dbe7808 */ /* 0x000fe20006800000 */
[----:B------:R-:W-:Y:S01]  /*19240*/  VIADD R29, R213, 0xffffffe9 ;  /* 0xffffffe9d51d7836 */ /* 0x000fe20000000000 */
        /* <DEDUP_REMOVED lines=17> */
[----:B------:R-:W-:Y:S01]  /*19360*/  ISETP.GT.AND P1, PT, R205, R4, PT ;  /* 0x00000004cd00720c */ /* 0x000fe20003f24270 */
[----:B------:R-:W-:Y:S01]  /*19370*/  VIADD R2, R212, 0x21 ;  /* 0x00000021d4027836 */ /* 0x000fe20000000000 */
[----:B------:R-:W-:Y:S01]  /*19380*/  I2FP.F32.S32 R13, R13 ;  /* 0x0000000d000d7245 */ /* 0x000fe20000201400 */
[----:B------:R-:W-:Y:S01]  /*19390*/  VIADD R31, R213, 0xffffffe8 ;  /* 0xffffffe8d51f7836 */ /* 0x000fe20000000000 */
        /* <DEDUP_REMOVED lines=154> */
[----:B------:R-:W-:Y:S01]  /*19d40*/  ISETP.GT.AND P0, PT, R203, R2, PT ;  /* 0x00000002cb00720c */ /* 0x000fe20003f04270 */
[----:B------:R-:W-:Y:S01]  /*19d50*/  FFMA.FTZ R59, R6, -UR6, R59 ;  /* 0x80000006063b7c23 */ /* 0x000fe2000801003b */
[----:B------:R-:W-:Y:S01]  /*19d60*/  FSEL R191, R191, -INF , !P1 ;  /* 0xff800000bfbf7808 */ /* 0x000fe20004800000 */
[----:B------:R-:W-:Y:S01]  /*19d70*/  IMAD.IADD R6, R238, 0x1, -R5 ;  /* 0x00000001ee067824 */ /* 0x000fe200078e0a05 */
[----:B------:R-:W-:Y:S01]  /*19d80*/  FSEL R13, R55, -INF , !P0 ;  /* 0xff800000370d7808 */ /* 0x000fe20004000000 */
[----:B------:R-:W-:Y:S01]  /*19d90*/  VIADD R7, R213, 0xffffffc0 ;  /* 0xffffffc0d5077836 */ /* 0x000fe20000000000 */
[----:B------:R-:W-:Y:S01]  /*19da0*/  FSEL R189, R49, -INF , !P6 ;  /* 0xff80000031bd7808 */ /* 0x000fe20007000000 */
[----:B------:R-:W-:Y:S01]  /*19db0*/  FFMA.FTZ R58, R3, -UR6, R58 ;  /* 0x80000006033a7c23 */ /* 0x000fe2000801003a */
[----:B------:R-:W-:Y:S01]  /*19dc0*/  FSEL R21, R21, -INF , !P4 ;  /* 0xff80000015157808 */ /* 0x000fe20006000000 */
[--C-:B------:R-:W-:Y:S01]  /*19dd0*/  IMAD.IADD R25, R236, 0x1, -R7.reuse ;  /* 0x00000001ec197824 */ /* 0x100fe200078e0a07 */
[C---:B------:R-:W-:Y:S01]  /*19de0*/  ISETP.GT.AND P0, PT, R207.reuse, R4, PT ;  /* 0x00000004cf00720c */ /* 0x040fe20003f04270 */
[--C-:B------:R-:W-:Y:S01]  /*19df0*/  IMAD.IADD R19, R234, 0x1, -R7.reuse ;  /* 0x00000001ea137824 */ /* 0x100fe200078e0a07 */
[----:B------:R-:W-:Y:S01]  /*19e00*/  ISETP.GT.AND P1, PT, R207, R2, PT ;  /* 0x00000002cf00720c */ /* 0x000fe20003f24270 */
[--C-:B------:R-:W-:Y:S01]  /*19e10*/  IMAD.IADD R27, R237, 0x1, -R7.reuse ;  /* 0x00000001ed1b7824 */ /* 0x100fe200078e0a07 */
[C---:B------:R-:W-:Y:S01]  /*19e20*/  ISETP.GT.AND P6, PT, R201.reuse, R4, PT ;  /* 0x00000004c900720c */ /* 0x040fe20003fc4270 */
[----:B------:R-:W-:Y:S01]  /*19e30*/  IMAD.IADD R7, R238, 0x1, -R7 ;  /* 0x00000001ee077824 */ /* 0x000fe200078e0a07 */
        /* <DEDUP_REMOVED lines=47> */
[----:B------:R-:W-:Y:S02]  /*1a130*/  IABS R5, R7 ;  /* 0x0000000700057213 */ /* 0x000fe40000000000 */
[----:B------:R-:W-:Y:S02]  /*1a140*/  FSEL R63, R63, -INF , !P5 ;  /* 0xff8000003f3f7808 */ /* 0x000fe40006800000 */
[----:B------:R-:W-:Y:S02]  /*1a150*/  FSEL R211, R56, -INF , !P6 ;  /* 0xff80000038d37808 */ /* 0x000fe40007000000 */
[----:B------:R-:W-:Y:S02]  /*1a160*/  IABS R6, R6 ;  /* 0x0000000600067213 */ /* 0x000fe40000000000 */
[C---:B------:R-:W-:Y:S02]  /*1a170*/  ISETP.GT.AND P5, PT, R205.reuse, R4, PT ;  /* 0x00000004cd00720c */ /* 0x040fe40003fa4270 */
[----:B------:R-:W-:Y:S02]  /*1a180*/  ISETP.GT.AND P6, PT, R205, R2, PT ;  /* 0x00000002cd00720c */ /* 0x000fe40003fc4270 */
[----:B------:R-:W-:Y:S02]  /*1a190*/  I2FP.F32.S32 R5, R5 ;  /* 0x0000000500057245 */ /* 0x000fe40000201400 */
[----:B------:R-:W-:Y:S02]  /*1a1a0*/  I2FP.F32.S32 R6, R6 ;  /* 0x0000000600067245 */ /* 0x000fe40000201400 */
[----:B------:R-:W-:Y:S01]  /*1a1b0*/  FSEL R60, R3, -INF , !P1 ;  /* 0xff800000033c7808 */ /* 0x000fe20004800000 */
[----:B------:R-:W-:Y:S01]  /*1a1c0*/  VIADD R3, R213, 0xffffffc9 ;  /* 0xffffffc9d5037836 */ /* 0x000fe20000000000 */
[----:B------:R-:W-:Y:S01]  /*1a1d0*/  FSEL R199, R64, -INF , !P5 ;  /* 0xff80000040c77808 */ /* 0x000fe20006800000 */
[----:B------:R-:W-:Y:S01]  /*1a1e0*/  FFMA.FTZ R66, R5, -UR6, R66 ;  /* 0x8000000605427c23 */ /* 0x000fe20008010042 */
[----:B------:R-:W-:Y:S01]  /*1a1f0*/  FSEL R193, R65, -INF , !P6 ;  /* 0xff80000041c17808 */ /* 0x000fe20007000000 */
[----:B------:R-:W-:Y:S01]  /*1a200*/  VIADD R5, R213, 0xffffffc8 ;  /* 0xffffffc8d5057836 */ /* 0x000fe20000000000 */
[-C--:B------:R-:W-:Y:S01]  /*1a210*/  ISETP.GE.AND P1, PT, R4, R231.reuse, PT ;  /* 0x000000e70400720c */ /* 0x080fe20003f26270 */
[----:B------:R-:W-:Y:S01]  /*1a220*/  IMAD.IADD R24, R237, 0x1, -R3 ;  /* 0x00000001ed187824 */ /* 0x000fe200078e0a03 */
[----:B------:R-:W-:Y:S01]  /*1a230*/  ISETP.GE.AND P5, PT, R2, R231, PT ;  /* 0x000000e70200720c */ /* 0x000fe20003fa6270 */
[--C-:B------:R-:W-:Y:S01]  /*1a240*/  IMAD.IADD R27, R234, 0x1, -R5.reuse ;  /* 0x00000001ea1b7824 */ /* 0x100fe200078e0a05 */
[----:B------:R-:W-:Y:S01]  /*1a250*/  ISETP.GE.AND P6, PT, R4, R230, PT ;  /* 0x000000e60400720c */ /* 0x000fe20003fc6270 */
[--C-:B------:R-:W-:Y:S01]  /*1a260*/  IMAD.IADD R25, R238, 0x1, -R5.reuse ;  /* 0x00000001ee197824 */ /* 0x100fe200078e0a05 */
[----:B------:R-:W-:Y:S01]  /*1a270*/  FSEL R209, R209, -INF , !P0 ;  /* 0xff800000d1d17808 */ /* 0x000fe20004000000 */
[--C-:B------:R-:W-:Y:S01]  /*1a280*/  IMAD.IADD R7, R237, 0x1, -R5.reuse ;  /* 0x00000001ed077824 */ /* 0x100fe200078e0a05 */
[----:B------:R-:W-:Y:S01]  /*1a290*/  FSEL R62, R58, -INF , !P4 ;  /* 0xff8000003a3e7808 */ /* 0x000fe20006000000 */
[----:B------:R-:W-:Y:S01]  /*1a2a0*/  IMAD.IADD R5, R236, 0x1, -R5 ;  /* 0x00000001ec057824 */ /* 0x000fe200078e0a05 */
[----:B------:R-:W-:Y:S01]  /*1a2b0*/  FSEL R197, R197, -INF , !P1 ;  /* 0xff800000c5c57808 */ /* 0x000fe20004800000 */
[----:B------:R-:W-:Y:S01]  /*1a2c0*/  FFMA.FTZ R67, R6, -UR6, R67 ;  /* 0x8000000606437c23 */ /* 0x000fe20008010043 */
[----:B------:R-:W-:Y:S01]  /*1a2d0*/  FSEL R195, R61, -INF , !P5 ;  /* 0xff8000003dc37808 */ /* 0x000fe20006800000 */
[----:B------:R-:W-:Y:S01]  /*1a2e0*/  VIADD R6, R212, 0x40 ;  /* 0x00000040d4067836 */ /* 0x000fe20000000000 */
[----:B------:R-:W-:Y:S02]  /*1a2f0*/  FSEL R52, R52, -INF , !P6 ;  /* 0xff80000034347808 */ /* 0x000fe40007000000 */
[C---:B------:R-:W-:Y:S02]  /*1a300*/  ISETP.GT.AND P0, PT, R203.reuse, R4, PT ;  /* 0x00000004cb00720c */ /* 0x040fe40003f04270 */
[----:B------:R-:W-:Y:S02]  /*1a310*/  ISETP.GT.AND P4, PT, R203, R2, PT ;  /* 0x00000002cb00720c */ /* 0x000fe40003f84270 */
[C---:B------:R-:W-:Y:S02]  /*1a320*/  ISETP.GE.AND P1, PT, R2.reuse, R230, PT ;  /* 0x000000e60200720c */ /* 0x040fe40003f26270 */
[CC--:B------:R-:W-:Y:S02]  /*1a330*/  ISETP.GE.AND P5, PT, R2.reuse, R233.reuse, PT ;  /* 0x000000e90200720c */ /* 0x0c0fe40003fa6270 */
[-C--:B------:R-:W-:Y:S01]  /*1a340*/  ISETP.GE.AND P6, PT, R2, R232.reuse, PT ;  /* 0x000000e80200720c */ /* 0x080fe20003fc6270 */
[--C-:B------:R-:W-:Y:S01]  /*1a350*/  IMAD.IADD R2, R238, 0x1, -R3.reuse ;  /* 0x00000001ee027824 */ /* 0x100fe200078e0a03 */
[----:B------:R-:W-:Y:S02]  /*1a360*/  FSEL R19, R66, -INF , !P0 ;  /* 0xff80000042137808 */ /* 0x000fe40004000000 */
[----:B------:R-:W-:Y:S02]  /*1a370*/  FSEL R18, R67, -INF , !P4 ;  /* 0xff80000043127808 */ /* 0x000fe40006000000 */
[C---:B------:R-:W-:Y:S02]  /*1a380*/  ISETP.GE.AND P0, PT, R4.reuse, R233, PT ;  /* 0x000000e90400720c */ /* 0x040fe40003f06270 */
[----:B------:R-:W-:Y:S01]  /*1a390*/  ISETP.GE.AND P4, PT, R4, R232, PT ;  /* 0x000000e80400720c */ /* 0x000fe20003f86270 */
[----:B------:R-:W-:Y:S01]  /*1a3a0*/  IMAD.IADD R4, R234, 0x1, -R3 ;  /* 0x00000001ea047824 */ /* 0x000fe200078e0a03 */
[----:B------:R-:W-:Y:S02]  /*1a3b0*/  IABS R27, R27 ;  /* 0x0000001b001b7213 */ /* 0x000fe40000000000 */
[----:B------:R-:W-:Y:S02]  /*1a3c0*/  IABS R2, R2 ;  /* 0x0000000200027213 */ /* 0x000fe40000000000 */
[----:B------:R-:W-:Y:S02]  /*1a3d0*/  I2FP.F32.S32 R27, R27 ;  /* 0x0000001b001b7245 */ /* 0x000fe40000201400 */
[----:B------:R-:W-:Y:S02]  /*1a3e0*/  I2FP.F32.S32 R2, R2 ;  /* 0x0000000200027245 */ /* 0x000fe40000201400 */
[----:B------:R-:W-:Y:S01]  /*1a3f0*/  IABS R4, R4 ;  /* 0x0000000400047213 */ /* 0x000fe20000000000 */
[----:B------:R-:W-:Y:S01]  /*1a400*/  FFMA.FTZ R68, R27, -UR6, R68 ;  /* 0x800000061b447c23 */ /* 0x000fe20008010044 */
[----:B------:R-:W-:Y:S01]  /*1a410*/  FSEL R64, R63, -INF , !P1 ;  /* 0xff8000003f407808 */ /* 0x000fe20004800000 */
[----:B------:R-:W-:Y:S01]  /*1a420*/  FFMA.FTZ R71, R2, -UR6, R71 ;  /* 0x8000000602477c23 */ /* 0x000fe20008010047 */
[----:B------:R-:W-:Y:S01]  /*1a430*/  I2FP.F32.S32 R4, R4 ;  /* 0x0000000400047245 */ /* 0x000fe20000201400 */
[----:B------:R-:W-:Y:S01]  /*1a440*/  VIADD R2, R212, 0x41 ;  /* 0x00000041d4027836 */ /* 0x000fe20000000000 */
[----:B------:R-:W-:Y:S02]  /*1a450*/  IABS R25, R25 ;  /* 0x0000001900197213 */ /* 0x000fe40000000000 */
[C---:B------:R-:W-:Y:S01]  /*1a460*/  ISETP.GT.AND P1, PT, R205.reuse, R6, PT ;  /* 0x00000006cd00720c */ /* 0x040fe20003f24270 */
[----:B------:R-:W-:Y:S01]  /*1a470*/  FFMA.FTZ R69, R4, -UR6, R69 ;  /* 0x8000000604457c23 */ /* 0x000fe20008010045 */
[----:B------:R-:W-:Y:S01]  /*1a480*/  I2FP.F32.S32 R25, R25 ;  /* 0x0000001900197245 */ /* 0x000fe20000201400 */
[----:B------:R-:W-:Y:S01]  /*1a490*/  IMAD.IADD R4, R236, 0x1, -R3 ;  /* 0x00000001ec047824 */ /* 0x000fe200078e0a03 */
        /* <DEDUP_REMOVED lines=32> */
[----:B------:R-:W-:Y:S02]  /*1a6a0*/  ISETP.GT.AND P0, PT, R207, R2, PT ;  /* 0x00000002cf00720c */ /* 0x000fe40003f04270 */
        /* <DEDUP_REMOVED lines=34> */
[----:B------:R-:W-:Y:S01]  /*1a8d0*/  IABS R5, R5 ;  /* 0x0000000500057213 */ /* 0x000fe20000000000 */
[----:B------:R-:W-:Y:S01]  /*1a8e0*/  VIADD R27, R213, 0xfffffff0 ;  /* 0xfffffff0d51b7836 */ /* 0x000fe20000000000 */
[----:B------:R-:W-:Y:S02]  /*1a8f0*/  I2FP.F32.S32 R25, R25 ;  /* 0x0000001900197245 */ /* 0x000fe40000201400 */
[----:B------:R-:W-:Y:S01]  /*1a900*/  FSEL R3, R76, -INF , !P6 ;  /* 0xff8000004c037808 */ /* 0x000fe20007000000 */
[----:B------:R-:W-:Y:S01]  /*1a910*/  IMAD.IADD R39, R238, 0x1, -R27 ;  /* 0x00000001ee277824 */ /* 0x000fe200078e0a1b */
[----:B------:R-:W-:Y:S01]  /*1a920*/  ISETP.GT.AND P6, PT, R207, R2, PT ;  /* 0x00000002cf00720c */ /* 0x000fe20003fc4270 */
[----:B------:R-:W-:Y:S01]  /*1a930*/  FFMA.FTZ R78, R25, -UR6, R78 ;  /* 0x80000006194e7c23 */ /* 0x000fe2000801004e */
[----:B------:R-:W-:Y:S02]  /*1a940*/  I2FP.F32.S32 R5, R5 ;  /* 0x0000000500057245 */ /* 0x000fe40000201400 */
[----:B------:R-:W-:Y:S02]  /*1a950*/  IABS R7, R7 ;  /* 0x0000000700077213 */ /* 0x000fe40000000000 */
[----:B------:R-:W-:Y:S01]  /*1a960*/  FSEL R77, R77, -INF , !P6 ;  /* 0xff8000004d4d7808 */ /* 0x000fe20007000000 */
[----:B------:R-:W-:Y:S01]  /*1a970*/  FFMA.FTZ R82, R5, -UR6, R82 ;  /* 0x8000000605527c23 */ /* 0x000fe20008010052 */
[-C--:B------:R-:W-:Y:S01]  /*1a980*/  ISETP.GT.AND P6, PT, R201, R6.reuse, PT ;  /* 0x00000006c900720c */ /* 0x080fe20003fc4270 */
[----:B------:R-:W-:Y:S01]  /*1a990*/  VIADD R5, R213, 0xffffffd8 ;  /* 0xffffffd8d5057836 */ /* 0x000fe20000000000 */
[----:B-1----:R-:W-:Y:S02]  /*1a9a0*/  FSEL R219, R73, -INF , !P1 ;  /* 0xff80000049db7808 */ /* 0x002fe40004800000 */
[----:B------:R-:W-:Y:S01]  /*1a9b0*/  I2FP.F32.S32 R7, R7 ;  /* 0x0000000700077245 */ /* 0x000fe20000201400 */
[--C-:B------:R-:W-:Y:S01]  /*1a9c0*/  IMAD.IADD R25, R234, 0x1, -R5.reuse ;  /* 0x00000001ea197824 */ /* 0x100fe200078e0a05 */
[----:B------:R-:W-:Y:S02]  /*1a9d0*/  ISETP.GT.AND P1, PT, R203, R6, PT ;  /* 0x00000006cb00720c */ /* 0x000fe40003f24270 */
[----:B------:R-:W-:Y:S01]  /*1a9e0*/  FSEL R76, R75, -INF , !P0 ;  /* 0xff8000004b4c7808 */ /* 0x000fe20004000000 */
[----:B------:R-:W-:Y:S01]  /*1a9f0*/  FFMA.FTZ R80, R7, -UR6, R80 ;  /* 0x8000000607507c23 */ /* 0x000fe20008010050 */
[----:B------:R-:W-:Y:S01]  /*1aa00*/  ISETP.GE.AND P0, PT, R6, R231, PT ;  /* 0x000000e70600720c */ /* 0x000fe20003f06270 */
[----:B------:R-:W-:Y:S01]  /*1aa10*/  IMAD.IADD R7, R238, 0x1, -R5 ;  /* 0x00000001ee077824 */ /* 0x000fe200078e0a05 */
[----:B------:R-:W-:Y:S02]  /*1aa20*/  FSEL R74, R78, -INF , !P6 ;  /* 0xff8000004e4a7808 */ /* 0x000fe40007000000 */
[----:B------:R-:W-:Y:S02]  /*1aa30*/  ISETP.GT.AND P6, PT, R201, R2, PT ;  /* 0x00000002c900720c */ /* 0x000fe40003fc4270 */
[----:B------:R-:W-:Y:S02]  /*1aa40*/  FSEL R192, R82, -INF , !P1 ;  /* 0xff80000052c07808 */ /* 0x000fe40004800000 */
[----:B------:R-:W-:Y:S01]  /*1aa50*/  FSEL R82, R3, -INF , !P0 ;  /* 0xff80000003527808 */ /* 0x000fe20004000000 */
[----:B------:R-:W-:Y:S01]  /*1aa60*/  VIADD R3, R213, 0xffffffd9 ;  /* 0xffffffd9d5037836 */ /* 0x000fe20000000000 */
[----:B------:R-:W-:Y:S02]  /*1aa70*/  IABS R26, R26 ;  /* 0x0000001a001a7213 */ /* 0x000fe40000000000 */
[----:B------:R-:W-:Y:S02]  /*1aa80*/  FSEL R78, R79, -INF , !P6 ;  /* 0xff8000004f4e7808 */ /* 0x000fe40007000000 */
[----:B------:R-:W-:Y:S01]  /*1aa90*/  FSEL R79, R4, -INF , !P4 ;  /* 0xff800000044f7808 */ /* 0x000fe20006000000 */
[----:B------:R-:W-:Y:S01]  /*1aaa0*/  IMAD.IADD R4, R238, 0x1, -R3 ;  /* 0x00000001ee047824 */ /* 0x000fe200078e0a03 */
[----:B------:R-:W-:Y:S02]  /*1aab0*/  I2FP.F32.S32 R26, R26 ;  /* 0x0000001a001a7245 */ /* 0x000fe40000201400 */
[----:B------:R-:W-:Y:S02]  /*1aac0*/  IABS R7, R7 ;  /* 0x0000000700077213 */ /* 0x000fe40000000000 */
[----:B------:R-:W-:Y:S01]  /*1aad0*/  IABS R24, R24 ;  /* 0x0000001800187213 */ /* 0x000fe20000000000 */
[----:B------:R-:W-:Y:S01]  /*1aae0*/  FFMA.FTZ R81, R26, -UR6, R81 ;  /* 0x800000061a517c23 */ /* 0x000fe20008010051 */
[----:B------:R-:W-:Y:S01]  /*1aaf0*/  IABS R4, R4 ;  /* 0x0000000400047213 */ /* 0x000fe20000000000 */
[----:B------:R-:W-:Y:S01]  /*1ab00*/  IMAD.IADD R26, R237, 0x1, -R29 ;  /* 0x00000001ed1a7824 */ /* 0x000fe200078e0a1d */
[----:B------:R-:W-:Y:S02]  /*1ab10*/  I2FP.F32.S32 R7, R7 ;  /* 0x0000000700077245 */ /* 0x000fe40000201400 */
[----:B------:R-:W-:Y:S02]  /*1ab20*/  I2FP.F32.S32 R24, R24 ;  /* 0x0000001800187245 */ /* 0x000fe40000201400 */
[----:B------:R-:W-:Y:S01]  /*1ab30*/  FSEL R223, R72, -INF , !P5 ;  /* 0xff80000048df7808 */ /* 0x000fe20006800000 */
[----:B------:R-:W-:Y:S01]  /*1ab40*/  FFMA.FTZ R86, R7, -UR6, R86 ;  /* 0x8000000607567c23 */ /* 0x000fe20008010056 */
[----:B------:R-:W-:Y:S01]  /*1ab50*/  ISETP.GT.AND P6, PT, R205, R6, PT ;  /* 0x00000006cd00720c */ /* 0x000fe20003fc4270 */
[----:B------:R-:W-:Y:S01]  /*1ab60*/  IMAD.IADD R7, R237, 0x1, -R5 ;  /* 0x00000001ed077824 */ /* 0x000fe200078e0a05 */
[----:B------:R-:W-:Y:S01]  /*1ab70*/  ISETP.GT.AND P5, PT, R205, R2, PT ;  /* 0x00000002cd00720c */ /* 0x000fe20003fa4270 */
[----:B------:R-:W-:Y:S01]  /*1ab80*/  FFMA.FTZ R83, R24, -UR6, R83 ;  /* 0x8000000618537c23 */ /* 0x000fe20008010053 */
[----:B------:R-:W-:Y:S01]  /*1ab90*/  I2FP.F32.S32 R4, R4 ;  /* 0x0000000400047245 */ /* 0x000fe20000201400 */
[----:B------:R-:W-:Y:S01]  /*1aba0*/  IMAD.IADD R24, R237, 0x1, -R3 ;  /* 0x00000001ed187824 */ /* 0x000fe200078e0a03 */
[----:B------:R-:W-:Y:S02]  /*1abb0*/  FSEL R54, R80, -INF , !P6 ;  /* 0xff80000050367808 */ /* 0x000fe40007000000 */
[----:B------:R-:W-:Y:S01]  /*1abc0*/  FSEL R34, R81, -INF , !P5 ;  /* 0xff80000051227808 */ /* 0x000fe20006800000 */
[----:B------:R-:W-:Y:S01]  /*1abd0*/  FFMA.FTZ R87, R4, -UR6, R87 ;  /* 0x8000000604577c23 */ /* 0x000fe20008010057 */
[----:B------:R-:W-:Y:S01]  /*1abe0*/  ISETP.GT.AND P4, PT, R203, R2, PT ;  /* 0x00000002cb00720c */ /* 0x000fe20003f84270 */
[----:B------:R-:W-:Y:S01]  /*1abf0*/  IMAD.IADD R4, R236, 0x1, -R5 ;  /* 0x00000001ec047824 */ /* 0x000fe200078e0a05 */
[C---:B------:R-:W-:Y:S02]  /*1ac00*/  ISETP.GE.AND P6, PT, R6.reuse, R230, PT ;  /* 0x000000e60600720c */ /* 0x040fe40003fc6270 */
[C---:B------:R-:W-:Y:S02]  /*1ac10*/  ISETP.GE.AND P5, PT, R6.reuse, R233, PT ;  /* 0x000000e90600720c */ /* 0x040fe40003fa6270 */
[----:B------:R-:W-:Y:S01]  /*1ac20*/  ISETP.GE.AND P1, PT, R6, R232, PT ;  /* 0x000000e80600720c */ /* 0x000fe20003f26270 */
[--C-:B------:R-:W-:Y:S01]  /*1ac30*/  IMAD.IADD R6, R234, 0x1, -R3.reuse ;  /* 0x00000001ea067824 */ /* 0x100fe200078e0a03 */
[----:B------:R-:W-:Y:S01]  /*1ac40*/  FSEL R43, R83, -INF , !P4 ;  /* 0xff800000532b7808 */ /* 0x000fe20006000000 */
[----:B------:R-:W-:Y:S01]  /*1ac50*/  IMAD.IADD R3, R236, 0x1, -R3 ;  /* 0x00000001ec037824 */ /* 0x000fe200078e0a03 */
[----:B------:R-:W-:Y:S02]  /*1ac60*/  IABS R5, R7 ;  /* 0x0000000700057213 */ /* 0x000fe40000000000 */
[----:B------:R-:W-:Y:S02]  /*1ac70*/  ISETP.GE.AND P4, PT, R2, R231, PT ;  /* 0x000000e70200720c */ /* 0x000fe40003f86270 */
[----:B------:R-:W-:Y:S02]  /*1ac80*/  IABS R25, R25 ;  /* 0x0000001900197213 */ /* 0x000fe40000000000 */
[----:B------:R-:W-:Y:S02]  /*1ac90*/  IABS R6, R6 ;  /* 0x0000000600067213 */ /* 0x000fe40000000000 */
[----:B------:R-:W-:Y:S02]  /*1aca0*/  I2FP.F32.S32 R5, R5 ;  /* 0x0000000500057245 */ /* 0x000fe40000201400 */
[----:B------:R-:W-:Y:S02]  /*1acb0*/  FSEL R80, R77, -INF , !P4 ;  /* 0xff8000004d507808 */ /* 0x000fe40006000000 */
[----:B------:R-:W-:Y:S01]  /*1acc0*/  FSEL R74, R74, -INF , !P6 ;  /* 0xff8000004a4a7808 */ /* 0x000fe20007000000 */
[----:B------:R-:W-:Y:S01]  /*1acd0*/  FFMA.FTZ R88, R5, -UR6, R88 ;  /* 0x8000000605587c23 */ /* 0x000fe20008010058 */
[C---:B------:R-:W-:Y:S02]  /*1ace0*/  ISETP.GE.AND P0, PT, R2.reuse, R230, PT ;  /* 0x000000e60200720c */ /* 0x040fe40003f06270 */
[C---:B------:R-:W-:Y:S02]  /*1acf0*/  ISETP.GE.AND P4, PT, R2.reuse, R233, PT ;  /* 0x000000e90200720c */ /* 0x040fe40003f86270 */
[----:B------:R-:W-:Y:S02]  /*1ad00*/  I2FP.F32.S32 R25, R25 ;  /* 0x0000001900197245 */ /* 0x000fe40000201400 */
[----:B------:R-:W-:Y:S02]  /*1ad10*/  I2FP.F32.S32 R6, R6 ;  /* 0x0000000600067245 */ /* 0x000fe40000201400 */
[----:B------:R-:W-:Y:S01]  /*1ad20*/  ISETP.GE.AND P6, PT, R2, R232, PT ;  /* 0x000000e80200720c */ /* 0x000fe20003fc6270 */
[----:B------:R-:W-:Y:S01]  /*1ad30*/  VIADD R2, R212, 0x50 ;  /* 0x00000050d4027836 */ /* 0x000fe20000000000 */
[----:B------:R-:W-:Y:S01]  /*1ad40*/  IABS R4, R4 ;  /* 0x0000000400047213 */ /* 0x000fe20000000000 */
[----:B------:R-:W-:Y:S01]  /*1ad50*/  FFMA.FTZ R85, R6, -UR6, R85 ;  /* 0x8000000606557c23 */ /* 0x000fe20008010055 */
[----:B------:R-:W-:Y:S01]  /*1ad60*/  FSEL R78, R78, -INF , !P0 ;  /* 0xff8000004e4e7808 */ /* 0x000fe20004000000 */
[----:B------:R-:W-:Y:S01]  /*1ad70*/  VIADD R6, R212, 0x51 ;  /* 0x00000051d4067836 */ /* 0x000fe20000000000 */
[----:B------:R-:W-:Y:S01]  /*1ad80*/  I2FP.F32.S32 R5, R4 ;  /* 0x0000000400057245 */ /* 0x000fe20000201400 */
[----:B------:R-:W-:Y:S01]  /*1ad90*/  FFMA.FTZ R84, R25, -UR6, R84 ;  /* 0x8000000619547c23 */ /* 0x000fe20008010054 */
[----:B------:R-:W-:Y:S02]  /*1ada0*/  ISETP.GT.AND P0, PT, R205, R2, PT ;  /* 0x00000002cd00720c */ /* 0x000fe40003f04270 */
[----:B------:R-:W-:Y:S01]  /*1adb0*/  IABS R24, R24 ;  /* 0x0000001800187213 */ /* 0x000fe20000000000 */
[----:B------:R-:W-:Y:S01]  /*1adc0*/  FFMA.FTZ R90, R5, -UR6, R90 ;  /* 0x80000006055a7c23 */ /* 0x000fe2000801005a */
[----:B------:R-:W-:Y:S01]  /*1add0*/  FSEL R83, R84, -INF , !P0 ;  /* 0xff80000054537808 */ /* 0x000fe20004000000 */
[----:B------:R-:W-:Y:S01]  /*1ade0*/  VIADD R5, R213, 0xffffffe0 ;  /* 0xffffffe0d5057836 */ /* 0x000fe20000000000 */
[----:B------:R-:W-:Y:S02]  /*1adf0*/  ISETP.GT.AND P0, PT, R205, R6, PT ;  /* 0x00000006cd00720c */ /* 0x000fe40003f04270 */
[----:B------:R-:W-:Y:S01]  /*1ae00*/  I2FP.F32.S32 R24, R24 ;  /* 0x0000001800187245 */ /* 0x000fe20000201400 */
[--C-:B------:R-:W-:Y:S01]  /*1ae10*/  IMAD.IADD R7, R236, 0x1, -R5.reuse ;  /* 0x00000001ec077824 */ /* 0x100fe200078e0a05 */
[----:B------:R-:W-:Y:S01]  /*1ae20*/  FSEL R81, R85, -INF , !P0 ;  /* 0xff80000055517808 */ /* 0x000fe20004000000 */
[----:B------:R-:W-:Y:S01]  /*1ae30*/  IMAD.IADD R25, R237, 0x1, -R5 ;  /* 0x00000001ed197824 */ /* 0x000fe200078e0a05 */
[----:B------:R-:W-:Y:S01]  /*1ae40*/  IABS R3, R3 ;  /* 0x0000000300037213 */ /* 0x000fe20000000000 */
[----:B------:R-:W-:Y:S01]  /*1ae50*/  FFMA.FTZ R89, R24, -UR6, R89 ;  /* 0x8000000618597c23 */ /* 0x000fe20008010059 */
[----:B------:R-:W-:Y:S02]  /*1ae60*/  ISETP.GT.AND P0, PT, R203, R2, PT ;  /* 0x00000002cb00720c */ /* 0x000fe40003f04270 */
[----:B------:R-:W-:Y:S01]  /*1ae70*/  I2FP.F32.S32 R24, R3 ;  /* 0x0000000300187245 */ /* 0x000fe20000201400 */
[----:B------:R-:W-:Y:S01]  /*1ae80*/  VIADD R3, R213, 0xffffffe1 ;  /* 0xffffffe1d5037836 */ /* 0x000fe20000000000 */
[----:B------:R-:W-:Y:S02]  /*1ae90*/  IABS R7, R7 ;  /* 0x0000000700077213 */ /* 0x000fe40000000000 */
[----:B------:R-:W-:Y:S01]  /*1aea0*/  FSEL R86, R86, -INF , !P0 ;  /* 0xff80000056567808 */ /* 0x000fe20004000000 */
[----:B------:R-:W-:Y:S01]  /*1aeb0*/  FFMA.FTZ R91, R24, -UR6, R91 ;  /* 0x80000006185b7c23 */ /* 0x000fe2000801005b */
[----:B------:R-:W-:Y:S01]  /*1aec0*/  ISETP.GT.AND P0, PT, R203, R6, PT ;  /* 0x00000006cb00720c */ /* 0x000fe20003f04270 */
[----:B------:R-:W-:Y:S01]  /*1aed0*/  IMAD.IADD R24, R237, 0x1, -R3 ;  /* 0x00000001ed187824 */ /* 0x000fe200078e0a03 */
[----:B------:R-:W-:Y:S02]  /*1aee0*/  I2FP.F32.S32 R7, R7 ;  /* 0x0000000700077245 */ /* 0x000fe40000201400 */
[----:B------:R-:W-:Y:S02]  /*1aef0*/  FSEL R87, R87, -INF , !P0 ;  /* 0xff80000057577808 */ /* 0x000fe40004000000 */
[----:B------:R-:W-:Y:S01]  /*1af00*/  ISETP.GT.AND P0, PT, R207, R2, PT ;  /* 0x00000002cf00720c */ /* 0x000fe20003f04270 */
[----:B------:R-:W-:Y:S01]  /*1af10*/  FFMA.FTZ R94, R7, -UR6, R94 ;  /* 0x80000006075e7c23 */ /* 0x000fe2000801005e */
[----:B------:R-:W-:Y:S01]  /*1af20*/  FSEL R54, R54, -INF , !P5 ;  /* 0xff80000036367808 */ /* 0x000fe20006800000 */
[--C-:B------:R-:W-:Y:S01]  /*1af30*/  IMAD.IADD R7, R234, 0x1, -R5.reuse ;  /* 0x00000001ea077824 */ /* 0x100fe200078e0a05 */
[----:B------:R-:W-:Y:S01]  /*1af40*/  ISETP.GT.AND P5, PT, R207, R6, PT ;  /* 0x00000006cf00720c */ /* 0x000fe20003fa4270 */
[----:B------:R-:W-:Y:S01]  /*1af50*/  IMAD.IADD R5, R238, 0x1, -R5 ;  /* 0x00000001ee057824 */ /* 0x000fe200078e0a05 */
[----:B------:R-:W-:Y:S02]  /*1af60*/  FSEL R34, R34, -INF , !P4 ;  /* 0xff80000022227808 */ /* 0x000fe40006000000 */
[----:B------:R-:W-:Y:S02]  /*1af70*/  ISETP.GT.AND P4, PT, R201, R2, PT ;  /* 0x00000002c900720c */ /* 0x000fe40003f84270 */
[----:B------:R-:W-:Y:S02]  /*1af80*/  FSEL R4, R88, -INF , !P0 ;  /* 0xff80000058047808 */ /* 0x000fe40004000000 */
[----:B------:R-:W-:Y:S02]  /*1af90*/  IABS R24, R24 ;  /* 0x0000001800187213 */ /* 0x000fe40000000000 */
[----:B------:R-:W-:Y:S02]  /*1afa0*/  FSEL R192, R192, -INF , !P1 ;  /* 0xff800000c0c07808 */ /* 0x000fe40004800000 */
[----:B------:R-:W-:Y:S02]  /*1afb0*/  FSEL R43, R43, -INF , !P6 ;  /* 0xff8000002b2b7808 */ /* 0x000fe40007000000 */
[----:B------:R-:W-:Y:S02]  /*1afc0*/  FSEL R88, R89, -INF , !P5 ;  /* 0xff80000059587808 */ /* 0x000fe40006800000 */
[C---:B------:R-:W-:Y:S02]  /*1afd0*/  ISETP.GE.AND P1, PT, R2.reuse, R233, PT ;  /* 0x000000e90200720c */ /* 0x040fe40003f26270 */
[C---:B------:R-:W-:Y:S02]  /*1afe0*/  ISETP.GE.AND P6, PT, R2.reuse, R232, PT ;  /* 0x000000e80200720c */ /* 0x040fe40003fc6270 */
[C---:B------:R-:W-:Y:S02]  /*1aff0*/  ISETP.GE.AND P0, PT, R2.reuse, R231, PT ;  /* 0x000000e70200720c */ /* 0x040fe40003f06270 */
[----:B------:R-:W-:Y:S02]  /*1b000*/  ISETP.GE.AND P5, PT, R2, R230, PT ;  /* 0x000000e60200720c */ /* 0x000fe40003fa6270 */
[----:B------:R-:W-:Y:S02]  /*1b010*/  FSEL R2, R90, -INF , !P4 ;  /* 0xff8000005a027808 */ /* 0x000fe40006000000 */
[----:B------:R-:W-:Y:S02]  /*1b020*/  ISETP.GT.AND P4, PT, R201, R6, PT ;  /* 0x00000006c900720c */ /* 0x000fe40003f84270 */
[----:B------:R-:W-:Y:S02]  /*1b030*/  I2FP.F32.S32 R24, R24 ;  /* 0x0000001800187245 */ /* 0x000fe40000201400 */
[----:B------:R-:W-:Y:S02]  /*1b040*/  IABS R5, R5 ;  /* 0x0000000500057213 */ /* 0x000fe40000000000 */
[----:B------:R-:W-:Y:S01]  /*1b050*/  FSEL R84, R91, -INF , !P4 ;  /* 0xff8000005b547808 */ /* 0x000fe20006000000 */
[----:B------:R-:W-:Y:S01]  /*1b060*/  FFMA.FTZ R93, R24, -UR6, R93 ;  /* 0x80000006185d7c23 */ /* 0x000fe2000801005d */
[----:B------:R-:W-:Y:S01]  /*1b070*/  ISETP.GE.AND P4, PT, R6, R233, PT ;  /* 0x000000e90600720c */ /* 0x000fe20003f86270 */
[----:B------:R-:W-:Y:S01]  /*1b080*/  IMAD.IADD R24, R236, 0x1, -R3 ;  /* 0x00000001ec187824 */ /* 0x000fe200078e0a03 */
[----:B------:R-:W-:Y:S02]  /*1b090*/  I2FP.F32.S32 R5, R5 ;  /* 0x0000000500057245 */ /* 0x000fe40000201400 */
[----:B------:R-:W-:Y:S02]  /*1b0a0*/  FSEL R83, R83, -INF , !P1 ;  /* 0xff80000053537808 */ /* 0x000fe40004800000 */
[----:B------:R-:W-:Y:S01]  /*1b0b0*/  FSEL R81, R81, -INF , !P4 ;  /* 0xff80000051517808 */ /* 0x000fe20006000000 */
[----:B------:R-:W-:Y:S01]  /*1b0c0*/  FFMA.FTZ R98, R5, -UR6, R98 ;  /* 0x8000000605627c23 */ /* 0x000fe20008010062 */
[----:B------:R-:W-:Y:S01]  /*1b0d0*/  FSEL R194, R86, -INF , !P6 ;  /* 0xff80000056c27808 */ /* 0x000fe20007000000 */
[----:B------:R-:W-:Y:S01]  /*1b0e0*/  IMAD.IADD R5, R238, 0x1, -R31 ;  /* 0x00000001ee057824 */ /* 0x000fe200078e0a1f */
[C---:B------:R-:W-:Y:S02]  /*1b0f0*/  ISETP.GE.AND P1, PT, R6.reuse, R232, PT ;  /* 0x000000e80600720c */ /* 0x040fe40003f26270 */
[C---:B------:R-:W-:Y:S02]  /*1b100*/  ISETP.GE.AND P4, PT, R6.reuse, R231, PT ;  /* 0x000000e70600720c */ /* 0x040fe40003f86270 */
[----:B------:R-:W-:Y:S01]  /*1b110*/  ISETP.GE.AND P6, PT, R6, R230, PT ;  /* 0x000000e60600720c */ /* 0x000fe20003fc6270 */
[--C-:B------:R-:W-:Y:S01]  /*1b120*/  IMAD.IADD R6, R234, 0x1, -R3.reuse ;  /* 0x00000001ea067824 */ /* 0x100fe200078e0a03 */
[----:B------:R-:W-:Y:S01]  /*1b130*/  IABS R24, R24 ;  /* 0x0000001800187213 */ /* 0x000fe20000000000 */
[----:B------:R-:W-:Y:S01]  /*1b140*/  IMAD.IADD R3, R238, 0x1, -R3 ;  /* 0x00000001ee037824 */ /* 0x000fe200078e0a03 */
[----:B------:R-:W-:Y:S02]  /*1b150*/  IABS R5, R5 ;  /* 0x0000000500057213 */ /* 0x000fe40000000000 */
[----:B------:R-:W-:Y:S02]  /*1b160*/  I2FP.F32.S32 R24, R24 ;  /* 0x0000001800187245 */ /* 0x000fe40000201400 */
[----:B------:R-:W-:Y:S02]  /*1b170*/  IABS R6, R6 ;  /* 0x0000000600067213 */ /* 0x000fe40000000000 */
[----:B------:R-:W-:Y:S01]  /*1b180*/  IABS R3, R3 ;  /* 0x0000000300037213 */ /* 0x000fe20000000000 */
[----:B------:R-:W-:Y:S01]  /*1b190*/  FFMA.FTZ R95, R24, -UR6, R95 ;  /* 0x80000006185f7c23 */ /* 0x000fe2000801005f */
[----:B------:R-:W-:Y:S02]  /*1b1a0*/  IABS R7, R7 ;  /* 0x0000000700077213 */ /* 0x000fe40000000000 */
[----:B------:R-:W-:Y:S02]  /*1b1b0*/  I2FP.F32.S32 R6, R6 ;  /* 0x0000000600067245 */ /* 0x000fe40000201400 */
[----:B------:R-:W-:Y:S02]  /*1b1c0*/  I2FP.F32.S32 R5, R5 ;  /* 0x0000000500057245 */ /* 0x000fe40000201400 */
[----:B------:R-:W-:Y:S01]  /*1b1d0*/  I2FP.F32.S32 R24, R3 ;  /* 0x0000000300187245 */ /* 0x000fe20000201400 */
[----:B------:R-:W-:Y:S01]  /*1b1e0*/  IMAD.IADD R3, R237, 0x1, -R31 ;  /* 0x00000001ed037824 */ /* 0x000fe200078e0a1f */
[----:B------:R-:W-:Y:S01]  /*1b1f0*/  I2FP.F32.S32 R7, R7 ;  /* 0x0000000700077245 */ /* 0x000fe20000201400 */
[----:B------:R-:W-:Y:S01]  /*1b200*/  FFMA.FTZ R97, R6, -UR6, R97 ;  /* 0x8000000606617c23 */ /* 0x000fe20008010061 */
[----:B------:R-:W-:Y:S01]  /*1b210*/  IABS R25, R25 ;  /* 0x0000001900197213 */ /* 0x000fe20000000000 */
[----:B------:R-:W-:Y:S01]  /*1b220*/  FFMA.FTZ R102, R5, -UR6, R102 ;  /* 0x8000000605667c23 */ /* 0x000fe20008010066 */
[----:B------:R-:W-:Y:S01]  /*1b230*/  IABS R3, R3 ;  /* 0x0000000300037213 */ /* 0x000fe20000000000 */
[----:B------:R-:W-:Y:S01]  /*1b240*/  IMAD.IADD R6, R238, 0x1, -R29 ;  /* 0x00000001ee067824 */ /* 0x000fe200078e0a1d */
[----:B------:R-:W-:Y:S01]  /*1b250*/  I2FP.F32.S32 R25, R25 ;  /* 0x0000001900197245 */ /* 0x000fe20000201400 */
[----:B------:R-:W-:Y:S01]  /*1b260*/  IMAD.IADD R5, R237, 0x1, -R27 ;  /* 0x00000001ed057824 */ /* 0x000fe200078e0a1b */
[----:B------:R-:W-:Y:S01]  /*1b270*/  I2FP.F32.S32 R3, R3 ;  /* 0x0000000300037245 */ /* 0x000fe20000201400 */
[----:B------:R-:W-:Y:S01]  /*1b280*/  FFMA.FTZ R96, R7, -UR6, R96 ;  /* 0x8000000607607c23 */ /* 0x000fe20008010060 */
[----:B------:R-:W-:Y:S01]  /*1b290*/  IABS R6, R6 ;  /* 0x0000000600067213 */ /* 0x000fe20000000000 */
[--C-:B------:R-:W-:Y:S01]  /*1b2a0*/  IMAD.IADD R7, R234, 0x1, -R31.reuse ;  /* 0x00000001ea077824 */ /* 0x100fe200078e0a1f */
        /* <DEDUP_REMOVED lines=12> */
[----:B------:R-:W-:Y:S01]  /*1b370*/  IABS R26, R26 ;  /* 0x0000001a001a7213 */ /* 0x000fe20000000000 */
[----:B------:R-:W-:Y:S01]  /*1b380*/  IMAD.IADD R24, R234, 0x1, -R29 ;  /* 0x00000001ea187824 */ /* 0x000fe200078e0a1d */
[----:B------:R-:W-:Y:S01]  /*1b390*/  I2FP.F32.S32 R3, R3 ;  /* 0x0000000300037245 */ /* 0x000fe20000201400 */
[----:B------:R-:W-:Y:S01]  /*1b3a0*/  FFMA.FTZ R103, R6, -UR6, R103 ;  /* 0x8000000606677c23 */ /* 0x000fe20008010067 */
[----:B------:R-:W-:Y:S01]  /*1b3b0*/  I2FP.F32.S32 R26, R26 ;  /* 0x0000001a001a7245 */ /* 0x000fe20000201400 */
[----:B------:R-:W-:Y:S01]  /*1b3c0*/  FFMA.FTZ R108, R5, -UR6, R108 ;  /* 0x80000006056c7c23 */ /* 0x000fe2000801006c */
[----:B------:R-:W-:Y:S01]  /*1b3d0*/  IABS R24, R24 ;  /* 0x0000001800187213 */ /* 0x000fe20000000000 */
[----:B------:R-:W-:Y:S01]  /*1b3e0*/  IMAD.IADD R6, R234, 0x1, -R25 ;  /* 0x00000001ea067824 */ /* 0x000fe200078e0a19 */
[----:B------:R-:W-:Y:S01]  /*1b3f0*/  FSEL R215, R87, -INF , !P1 ;  /* 0xff80000057d77808 */ /* 0x000fe20004800000 */
[----:B------:R-:W-:Y:S01]  /*1b400*/  VIADD R5, R213, 0xfffffff8 ;  /* 0xfffffff8d5057836 */ /* 0x000fe20000000000 */
[----:B------:R-:W-:Y:S01]  /*1b410*/  I2FP.F32.S32 R24, R24 ;  /* 0x0000001800187245 */ /* 0x000fe20000201400 */
[----:B------:R-:W-:Y:S01]  /*1b420*/  FFMA.FTZ R100, R7, -UR6, R100 ;  /* 0x8000000607647c23 */ /* 0x000fe20008010064 */
[----:B------:R-:W-:Y:S01]  /*1b430*/  IABS R6, R6 ;  /* 0x0000000600067213 */ /* 0x000fe20000000000 */
[----:B------:R-:W-:Y:S01]  /*1b440*/  IMAD.IADD R7, R238, 0x1, -R5 ;  /* 0x00000001ee077824 */ /* 0x000fe200078e0a05 */
[----:B------:R-:W-:Y:S01]  /*1b450*/  FSEL R88, R88, -INF , !P4 ;  /* 0xff80000058587808 */ /* 0x000fe20006000000 */
[----:B------:R-:W-:Y:S01]  /*1b460*/  IMAD.IADD R27, R236, 0x1, -R27 ;  /* 0x00000001ec1b7824 */ /* 0x000fe200078e0a1b */
[----:B------:R-:W-:Y:S01]  /*1b470*/  I2FP.F32.S32 R6, R6 ;  /* 0x0000000600067245 */ /* 0x000fe20000201400 */
[----:B------:R-:W-:Y:S01]  /*1b480*/  IMAD.IADD R37, R234, 0x1, -R5 ;  /* 0x00000001ea257824 */ /* 0x000fe200078e0a05 */
[----:B------:R-:W-:Y:S01]  /*1b490*/  IABS R7, R7 ;  /* 0x0000000700077213 */ /* 0x000fe20000000000 */
[----:B------:R-:W-:Y:S01]  /*1b4a0*/  FFMA.FTZ R112, R3, -UR6, R112 ;  /* 0x8000000603707c23 */ /* 0x000fe20008010070 */
[----:B------:R-:W-:Y:S01]  /*1b4b0*/  FSEL R90, R4, -INF , !P0 ;  /* 0xff800000045a7808 */ /* 0x000fe20004000000 */
[----:B------:R-:W-:Y:S01]  /*1b4c0*/  VIADD R3, R213, 0xfffffff9 ;  /* 0xfffffff9d5037836 */ /* 0x000fe20000000000 */
[----:B------:R-:W-:Y:S01]  /*1b4d0*/  I2FP.F32.S32 R7, R7 ;  /* 0x0000000700077245 */ /* 0x000fe20000201400 */
[----:B------:R-:W-:Y:S01]  /*1b4e0*/  FFMA.FTZ R101, R24, -UR6, R101 ;  /* 0x8000000618657c23 */ /* 0x000fe20008010065 */
[----:B------:R-:W-:Y:S01]  /*1b4f0*/  FSEL R84, R84, -INF , !P6 ;  /* 0xff80000054547808 */ /* 0x000fe20007000000 */
[----:B------:R-:W-:Y:S01]  /*1b500*/  IMAD.IADD R24, R237, 0x1, -R25 ;  /* 0x00000001ed187824 */ /* 0x000fe200078e0a19 */
[----:B------:R-:W-:Y:S01]  /*1b510*/  IABS R27, R27 ;  /* 0x0000001b001b7213 */ /* 0x000fe20000000000 */
[----:B------:R-:W-:Y:S01]  /*1b520*/  FFMA.FTZ R113, R6, -UR6, R113 ;  /* 0x8000000606717c23 */ /* 0x000fe20008010071 */
[----:B------:R-:W-:Y:S01]  /*1b530*/  IABS R39, R39 ;  /* 0x0000002700277213 */ /* 0x000fe20000000000 */
[----:B------:R-:W-:Y:S01]  /*1b540*/  IMAD.IADD R6, R234, 0x1, -R3 ;  /* 0x00000001ea067824 */ /* 0x000fe200078e0a03 */
[----:B------:R-:W-:Y:S01]  /*1b550*/  IABS R24, R24 ;  /* 0x0000001800187213 */ /* 0x000fe20000000000 */
[----:B------:R-:W-:Y:S01]  /*1b560*/  FFMA.FTZ R118, R7, -UR6, R118 ;  /* 0x8000000607767c23 */ /* 0x000fe20008010076 */
[----:B------:R-:W-:Y:S01]  /*1b570*/  I2FP.F32.S32 R27, R27 ;  /* 0x0000001b001b7245 */ /* 0x000fe20000201400 */
[C---:B------:R-:W-:Y:S01]  /*1b580*/  IMAD.IADD R7, R237.reuse, 0x1, -R5 ;  /* 0x00000001ed077824 */ /* 0x040fe200078e0a05 */
[----:B------:R-:W-:Y:S01]  /*1b590*/  IABS R6, R6 ;  /* 0x0000000600067213 */ /* 0x000fe20000000000 */
[----:B------:R-:W-:Y:S01]  /*1b5a0*/  IMAD.IADD R36, R238, 0x1, -R3 ;  /* 0x00000001ee247824 */ /* 0x000fe200078e0a03 */
[----:B------:R-:W-:Y:S01]  /*1b5b0*/  I2FP.F32.S32 R24, R24 ;  /* 0x0000001800187245 */ /* 0x000fe20000201400 */
[----:B------:R-:W-:Y:S01]  /*1b5c0*/  IMAD.IADD R5, R236, 0x1, -R5 ;  /* 0x00000001ec057824 */ /* 0x000fe200078e0a05 */
[----:B------:R-:W-:Y:S01]  /*1b5d0*/  I2FP.F32.S32 R6, R6 ;  /* 0x0000000600067245 */ /* 0x000fe20000201400 */
[----:B------:R-:W-:Y:S01]  /*1b5e0*/  IMAD.IADD R28, R237, 0x1, -R3 ;  /* 0x00000001ed1c7824 */ /* 0x000fe200078e0a03 */
[----:B------:R-:W-:Y:S01]  /*1b5f0*/  IABS R7, R7 ;  /* 0x0000000700077213 */ /* 0x000fe20000000000 */
[----:B------:R-:W-:Y:S01]  /*1b600*/  FFMA.FTZ R105, R26, -UR6, R105 ;  /* 0x800000061a697c23 */ /* 0x000fe20008010069 */
[----:B------:R-:W-:Y:S01]  /*1b610*/  IABS R36, R36 ;  /* 0x0000002400247213 */ /* 0x000fe20000000000 */
[----:B------:R-:W-:Y:S01]  /*1b620*/  VIADD R26, R212, 0x58 ;  /* 0x00000058d41a7836 */ /* 0x000fe20000000000 */
[----:B------:R-:W-:Y:S01]  /*1b630*/  I2FP.F32.S32 R7, R7 ;  /* 0x0000000700077245 */ /* 0x000fe20000201400 */
[----:B------:R-:W-:Y:S01]  /*1b640*/  FFMA.FTZ R109, R24, -UR6, R109 ;  /* 0x80000006186d7c23 */ /* 0x000fe2000801006d */
[----:B------:R-:W-:Y:S01]  /*1b650*/  I2FP.F32.S32 R36, R36 ;  /* 0x0000002400247245 */ /* 0x000fe20000201400 */
[----:B------:R-:W-:Y:S01]  /*1b660*/  IMAD.IADD R24, R238, 0x1, -R25 ;  /* 0x00000001ee187824 */ /* 0x000fe200078e0a19 */
[-C--:B------:R-:W-:Y:S01]  /*1b670*/  ISETP.GT.AND P1, PT, R207, R26.reuse, PT ;  /* 0x0000001acf00720c */ /* 0x080fe20003f24270 */
[----:B------:R-:W-:Y:S01]  /*1b680*/  FFMA.FTZ R117, R6, -UR6, R117 ;  /* 0x8000000606757c23 */ /* 0x000fe20008010075 */
[----:B------:R-:W-:Y:S01]  /*1b690*/  ISETP.GT.AND P4, PT, R203, R26, PT ;  /* 0x0000001acb00720c */ /* 0x000fe20003f84270 */
[----:B------:R-:W-:Y:S01]  /*1b6a0*/  VIADD R6, R212, 0x59 ;  /* 0x00000059d4067836 */ /* 0x000fe20000000000 */
[----:B------:R-:W-:Y:S01]  /*1b6b0*/  IABS R24, R24 ;  /* 0x0000001800187213 */ /* 0x000fe20000000000 */
[----:B------:R-:W-:Y:S01]  /*1b6c0*/  FFMA.FTZ R120, R7, -UR6, R120 ;  /* 0x8000000607787c23 */ /* 0x000fe20008010078 */
[----:B------:R-:W-:Y:S01]  /*1b6d0*/  FSEL R87, R92, -INF , !P1 ;  /* 0xff8000005c577808 */ /* 0x000fe20004800000 */
[----:B------:R-:W-:Y:S01]  /*1b6e0*/  VIADD R7, R213, 0x1 ;  /* 0x00000001d5077836 */ /* 0x000fe20000000000 */
[-C--:B------:R-:W-:Y:S01]  /*1b6f0*/  ISETP.GT.AND P1, PT, R207, R6.reuse, PT ;  /* 0x00000006cf00720c */ /* 0x080fe20003f24270 */
[----:B------:R-:W-:Y:S01]  /*1b700*/  FFMA.FTZ R119, R36, -UR6, R119 ;  /* 0x8000000624777c23 */ /* 0x000fe20008010077 */
[----:B------:R-:W-:Y:S01]  /*1b710*/  FSEL R36, R98, -INF , !P4 ;  /* 0xff80000062247808 */ /* 0x000fe20006000000 */
[C---:B------:R-:W-:Y:S01]  /*1b720*/  IMAD.IADD R25, R236.reuse, 0x1, -R25 ;  /* 0x00000001ec197824 */ /* 0x040fe200078e0a19 */
[----:B------:R-:W-:Y:S01]  /*1b730*/  ISETP.GT.AND P4, PT, R203, R6, PT ;  /* 0x00000006cb00720c */ /* 0x000fe20003f84270 */
[----:B------:R-:W-:Y:S01]  /*1b740*/  IMAD.IADD R3, R236, 0x1, -R3 ;  /* 0x00000001ec037824 */ /* 0x000fe200078e0a03 */
[----:B------:R-:W-:Y:S01]  /*1b750*/  IABS R28, R28 ;  /* 0x0000001c001c7213 */ /* 0x000fe20000000000 */
[----:B------:R-:W-:Y:S01]  /*1b760*/  IMAD.IADD R4, R237, 0x1, -R7 ;  /* 0x00000001ed047824 */ /* 0x000fe200078e0a07 */
[----:B------:R-:W-:Y:S01]  /*1b770*/  I2FP.F32.S32 R24, R24 ;  /* 0x0000001800187245 */ /* 0x000fe20000201400 */
[----:B------:R-:W-:Y:S01]  /*1b780*/  FFMA.FTZ R110, R27, -UR6, R110 ;  /* 0x800000061b6e7c23 */ /* 0x000fe2000801006e */
[----:B------:R-:W-:Y:S02]  /*1b790*/  FSEL R30, R93, -INF , !P1 ;  /* 0xff8000005d1e7808 */ /* 0x000fe40004800000 */
[----:B------:R-:W-:Y:S01]  /*1b7a0*/  ISETP.GT.AND P1, PT, R201, R26, PT ;  /* 0x0000001ac900720c */ /* 0x000fe20003f24270 */
[----:B------:R-:W-:Y:S01]  /*1b7b0*/  FFMA.FTZ R115, R24, -UR6, R115 ;  /* 0x8000000618737c23 */ /* 0x000fe20008010073 */
[----:B------:R-:W-:Y:S02]  /*1b7c0*/  FSEL R99, R99, -INF , !P4 ;  /* 0xff80000063637808 */ /* 0x000fe40006000000 */
[----:B------:R-:W-:Y:S02]  /*1b7d0*/  I2FP.F32.S32 R28, R28 ;  /* 0x0000001c001c7245 */ /* 0x000fe40000201400 */
[-C--:B------:R-:W-:Y:S02]  /*1b7e0*/  ISETP.GE.AND P4, PT, R6, R231.reuse, PT ;  /* 0x000000e70600720c */ /* 0x080fe40003f86270 */
[----:B------:R-:W-:Y:S01]  /*1b7f0*/  FSEL R93, R2, -INF , !P5 ;  /* 0xff800000025d7808 */ /* 0x000fe20006800000 */
[----:B------:R-:W-:Y:S01]  /*1b800*/  FFMA.FTZ R121, R28, -UR6, R121 ;  /* 0x800000061c797c23 */ /* 0x000fe20008010079 */
[----:B------:R-:W-:Y:S01]  /*1b810*/  IABS R2, R4 ;  /* 0x0000000400027213 */ /* 0x000fe20000000000 */
[----:B------:R-:W-:Y:S01]  /*1b820*/  VIADD R28, R212, 0x60 ;  /* 0x00000060d41c7836 */ /* 0x000fe20000000000 */
[----:B------:R-:W-:Y:S01]  /*1b830*/  FSEL R24, R94, -INF , !P1 ;  /* 0xff8000005e187808 */ /* 0x000fe20004800000 */
[----:B------:R-:W-:Y:S01]  /*1b840*/  VIADD R4, R212, 0x70 ;  /* 0x00000070d4047836 */ /* 0x000fe20000000000 */
[----:B------:R-:W-:Y:S01]  /*1b850*/  FSEL R94, R30, -INF , !P4 ;  /* 0xff8000001e5e7808 */ /* 0x000fe20006000000 */
[----:B------:R-:W-:Y:S01]  /*1b860*/  IMAD.IADD R30, R234, 0x1, -R213 ;  /* 0x00000001ea1e7824 */ /* 0x000fe200078e0ad5 */
[----:B------:R-:W-:Y:S02]  /*1b870*/  ISETP.GT.AND P1, PT, R201, R6, PT ;  /* 0x00000006c900720c */ /* 0x000fe40003f24270 */
[----:B------:R-:W-:Y:S02]  /*1b880*/  I2FP.F32.S32 R2, R2 ;  /* 0x0000000200027245 */ /* 0x000fe40000201400 */
[----:B------:R-:W-:Y:S02]  /*1b890*/  FSEL R95, R95, -INF , !P1 ;  /* 0xff8000005f5f7808 */ /* 0x000fe40004800000 */
[----:B------:R-:W-:Y:S01]  /*1b8a0*/  ISETP.GE.AND P5, PT, R26, R231, PT ;  /* 0x000000e71a00720c */ /* 0x000fe20003fa6270 */
[----:B------:R-:W-:Y:S01]  /*1b8b0*/  FFMA.FTZ R125, R2, -UR6, R125 ;  /* 0x80000006027d7c23 */ /* 0x000fe2000801007d */
[----:B------:R-:W-:Y:S01]  /*1b8c0*/  IABS R30, R30 ;  /* 0x0000001e001e7213 */ /* 0x000fe20000000000 */
[----:B------:R-:W-:Y:S01]  /*1b8d0*/  IMAD.IADD R2, R236, 0x1, -R29 ;  /* 0x00000001ec027824 */ /* 0x000fe200078e0a1d */
[C---:B------:R-:W-:Y:S02]  /*1b8e0*/  ISETP.GT.AND P1, PT, R205.reuse, R26, PT ;  /* 0x0000001acd00720c */ /* 0x040fe40003f24270 */
[C---:B------:R-:W-:Y:S02]  /*1b8f0*/  ISETP.GT.AND P0, PT, R205.reuse, R6, PT ;  /* 0x00000006cd00720c */ /* 0x040fe40003f04270 */
[----:B------:R-:W-:Y:S02]  /*1b900*/  ISETP.GT.AND P4, PT, R205, R28, PT ;  /* 0x0000001ccd00720c */ /* 0x000fe40003f84270 */
[----:B------:R-:W-:Y:S02]  /*1b910*/  IABS R29, R31 ;  /* 0x0000001f001d7213 */ /* 0x000fe40000000000 */
[----:B------:R-:W-:Y:S02]  /*1b920*/  FSEL R87, R87, -INF , !P5 ;  /* 0xff80000057577808 */ /* 0x000fe40006800000 */
[----:B------:R-:W-:Y:S01]  /*1b930*/  I2FP.F32.S32 R31, R30 ;  /* 0x0000001e001f7245 */ /* 0x000fe20000201400 */
[----:B------:R-:W-:Y:S01]  /*1b940*/  IMAD.IADD R30, R234, 0x1, -R7 ;  /* 0x00000001ea1e7824 */ /* 0x000fe200078e0a07 */
[----:B------:R-:W-:Y:S02]  /*1b950*/  FSEL R96, R96, -INF , !P1 ;  /* 0xff80000060607808 */ /* 0x000fe40004800000 */
[----:B------:R-:W-:Y:S01]  /*1b960*/  FSEL R206, R97, -INF , !P0 ;  /* 0xff80000061ce7808 */ /* 0x000fe20004000000 */
[----:B------:R-:W-:Y:S01]  /*1b970*/  FFMA.FTZ R128, R31, -UR6, R128 ;  /* 0x800000061f807c23 */ /* 0x000fe20008010080 */
[-C--:B------:R-:W-:Y:S02]  /*1b980*/  ISETP.GE.AND P5, PT, R6, R230.reuse, PT ;  /* 0x000000e60600720c */ /* 0x080fe40003fa6270 */
[----:B------:R-:W-:Y:S02]  /*1b990*/  FSEL R91, R100, -INF , !P4 ;  /* 0xff800000645b7808 */ /* 0x000fe40006000000 */
[C---:B------:R-:W-:Y:S02]  /*1b9a0*/  ISETP.GE.AND P6, PT, R26.reuse, R230, PT ;  /* 0x000000e61a00720c */ /* 0x040fe40003fc6270 */
[CC--:B------:R-:W-:Y:S02]  /*1b9b0*/  ISETP.GE.AND P1, PT, R26.reuse, R233.reuse, PT ;  /* 0x000000e91a00720c */ /* 0x0c0fe40003f26270 */
[-C--:B------:R-:W-:Y:S01]  /*1b9c0*/  ISETP.GE.AND P0, PT, R26, R232.reuse, PT ;  /* 0x000000e81a00720c */ /* 0x080fe20003f06270 */
[----:B------:R-:W-:Y:S01]  /*1b9d0*/  VIADD R26, R212, 0x61 ;  /* 0x00000061d41a7836 */ /* 0x000fe20000000000 */
[C---:B------:R-:W-:Y:S02]  /*1b9e0*/  ISETP.GE.AND P4, PT, R6.reuse, R232, PT ;  /* 0x000000e80600720c */ /* 0x040fe40003f86270 */
[----:B------:R-:W-:Y:S02]  /*1b9f0*/  FSEL R98, R95, -INF , !P5 ;  /* 0xff8000005f627808 */ /* 0x000fe40006800000 */
[-C--:B------:R-:W-:Y:S01]  /*1ba00*/  ISETP.GE.AND P5, PT, R6, R233.reuse, PT ;  /* 0x000000e90600720c */ /* 0x080fe20003fa6270 */
[----:B------:R-:W-:Y:S01]  /*1ba10*/  VIADD R6, R212, 0x69 ;  /* 0x00000069d4067836 */ /* 0x000fe20000000000 */
[----:B------:R-:W-:Y:S02]  /*1ba20*/  FSEL R224, R99, -INF , !P4 ;  /* 0xff80000063e07808 */ /* 0x000fe40006000000 */
[----:B------:R-:W-:Y:S02]  /*1ba30*/  IABS R30, R30 ;  /* 0x0000001e001e7213 */ /* 0x000fe40000000000 */
[----:B------:R-:W-:Y:S01]  /*1ba40*/  FSEL R97, R24, -INF , !P6 ;  /* 0xff80000018617808 */ /* 0x000fe20007000000 */
[----:B------:R-:W-:Y:S01]  /*1ba50*/  VIADD R24, R212, 0x68 ;  /* 0x00000068d4187836 */ /* 0x000fe20000000000 */
[----:B------:R-:W-:Y:S02]  /*1ba60*/  ISETP.GE.AND P4, PT, R28, R233, PT ;  /* 0x000000e91c00720c */ /* 0x000fe40003f86270 */
[----:B------:R-:W-:Y:S02]  /*1ba70*/  ISETP.GT.AND P6, PT, R205, R26, PT ;  /* 0x0000001acd00720c */ /* 0x000fe40003fc4270 */
[----:B------:R-:W-:Y:S02]  /*1ba80*/  I2FP.F32.S32 R30, R30 ;  /* 0x0000001e001e7245 */ /* 0x000fe40000201400 */
[----:B------:R-:W-:Y:S02]  /*1ba90*/  FSEL R91, R91, -INF , !P4 ;  /* 0xff8000005b5b7808 */ /* 0x000fe40006000000 */
[----:B------:R-:W-:Y:S01]  /*1baa0*/  FSEL R89, R101, -INF , !P6 ;  /* 0xff80000065597808 */ /* 0x000fe20007000000 */
[----:B------:R-:W-:Y:S01]  /*1bab0*/  FFMA.FTZ R129, R30, -UR6, R129 ;  /* 0x800000061e817c23 */ /* 0x000fe20008010081 */
[----:B------:R-:W-:Y:S02]  /*1bac0*/  ISETP.GT.AND P4, PT, R207, R6, PT ;  /* 0x00000006cf00720c */ /* 0x000fe40003f84270 */
[----:B------:R-:W-:Y:S02]  /*1bad0*/  IABS R25, R25 ;  /* 0x0000001900197213 */ /* 0x000fe40000000000 */
[----:B------:R-:W-:Y:S02]  /*1bae0*/  ISETP.GT.AND P6, PT, R203, R28, PT ;  /* 0x0000001ccb00720c */ /* 0x000fe40003fc4270 */
[----:B------:R-:W-:Y:S02]  /*1baf0*/  I2FP.F32.S32 R30, R25 ;  /* 0x00000019001e7245 */ /* 0x000fe40000201400 */
[----:B------:R-:W-:Y:S02]  /*1bb00*/  FSEL R99, R109, -INF , !P4 ;  /* 0xff8000006d637808 */ /* 0x000fe40006000000 */
[----:B------:R-:W-:Y:S01]  /*1bb10*/  FSEL R102, R102, -INF , !P6 ;  /* 0xff80000066667808 */ /* 0x000fe20007000000 */
[----:B------:R-:W-:Y:S01]  /*1bb20*/  FFMA.FTZ R111, R30, -UR6, R111 ;  /* 0x800000061e6f7c23 */ /* 0x000fe2000801006f */
[----:B------:R-:W-:Y:S02]  /*1bb30*/  ISETP.GT.AND P4, PT, R201, R24, PT ;  /* 0x00000018c900720c */ /* 0x000fe40003f84270 */
[----:B------:R-:W-:Y:S02]  /*1bb40*/  ISETP.GT.AND P6, PT, R203, R26, PT ;  /* 0x0000001acb00720c */ /* 0x000fe40003fc4270 */
[----:B------:R-:W-:Y:S02]  /*1bb50*/  I2FP.F32.S32 R29, R29 ;  /* 0x0000001d001d7245 */ /* 0x000fe40000201400 */
[----:B------:R-:W-:Y:S02]  /*1bb60*/  FSEL R110, R110, -INF , !P4 ;  /* 0xff8000006e6e7808 */ /* 0x000fe40006000000 */
[----:B------:R-:W-:Y:S01]  /*1bb70*/  FSEL R103, R103, -INF , !P6 ;  /* 0xff80000067677808 */ /* 0x000fe20007000000 */
[----:B------:R-:W-:Y:S01]  /*1bb80*/  FFMA.FTZ R106, R29, -UR6, R106 ;  /* 0x800000061d6a7c23 */ /* 0x000fe2000801006a */
        /* <DEDUP_REMOVED lines=8> */
[----:B------:R-:W-:Y:S02]  /*1bc10*/  IABS R2, R2 ;  /* 0x0000000200027213 */ /* 0x000fe40000000000 */
[----:B------:R-:W-:Y:S02]  /*1bc20*/  ISETP.GT.AND P1, PT, R207, R26, PT ;  /* 0x0000001acf00720c */ /* 0x000fe40003f24270 */
[----:B------:R-:W-:Y:S02]  /*1bc30*/  FSEL R29, R106, -INF , !P5 ;  /* 0xff8000006a1d7808 */ /* 0x000fe40006800000 */
[----:B------:R-:W-:Y:S02]  /*1bc40*/  FSEL R106, R104, -INF , !P4 ;  /* 0xff800000686a7808 */ /* 0x000fe40006000000 */
[----:B------:R-:W-:Y:S02]  /*1bc50*/  I2FP.F32.S32 R2, R2 ;  /* 0x0000000200027245 */ /* 0x000fe40000201400 */
[----:B------:R-:W-:Y:S02]  /*1bc60*/  FSEL R100, R105, -INF , !P1 ;  /* 0xff80000069647808 */ /* 0x000fe40004800000 */
[----:B------:R-:W-:Y:S01]  /*1bc70*/  ISETP.GE.AND P4, PT, R26, R231, PT ;  /* 0x000000e71a00720c */ /* 0x000fe20003f86270 */
[----:B------:R-:W-:Y:S01]  /*1bc80*/  FFMA.FTZ R107, R2, -UR6, R107 ;  /* 0x80000006026b7c23 */ /* 0x000fe2000801006b */
[----:B------:R-:W-:Y:S01]  /*1bc90*/  ISETP.GE.AND P1, PT, R28, R232, PT ;  /* 0x000000e81c00720c */ /* 0x000fe20003f26270 */
[----:B------:R-:W-:Y:S01]  /*1bca0*/  VIADD R2, R212, 0x71 ;  /* 0x00000071d4027836 */ /* 0x000fe20000000000 */
[----:B------:R-:W-:Y:S01]  /*1bcb0*/  FSEL R100, R100, -INF , !P4 ;  /* 0xff80000064647808 */ /* 0x000fe20006000000 */
[----:B------:R-:W-:Y:S01]  /*1bcc0*/  VIADD R212, R212, 0x79 ;  /* 0x00000079d4d47836 */ /* 0x000fe20000000000 */
[----:B------:R-:W-:Y:S02]  /*1bcd0*/  FSEL R243, R36, -INF , !P0 ;  /* 0xff80000024f37808 */ /* 0x000fe40004000000 */
[----:B------:R-:W-:Y:S02]  /*1bce0*/  ISETP.GE.AND P4, PT, R28, R230, PT ;  /* 0x000000e61c00720c */ /* 0x000fe40003f86270 */
[----:B------:R-:W-:Y:S02]  /*1bcf0*/  ISETP.GT.AND P0, PT, R201, R26, PT ;  /* 0x0000001ac900720c */ /* 0x000fe40003f04270 */
[----:B------:R-:W-:Y:S02]  /*1bd00*/  FSEL R227, R102, -INF , !P1 ;  /* 0xff80000066e37808 */ /* 0x000fe40004800000 */
[----:B------:R-:W-:Y:S02]  /*1bd10*/  FSEL R102, R29, -INF , !P4 ;  /* 0xff8000001d667808 */ /* 0x000fe40006000000 */
[----:B------:R-:W-:Y:S02]  /*1bd20*/  FSEL R96, R107, -INF , !P0 ;  /* 0xff8000006b607808 */ /* 0x000fe40004000000 */
[----:B------:R-:W-:Y:S02]  /*1bd30*/  ISETP.GE.AND P4, PT, R26, R230, PT ;  /* 0x000000e61a00720c */ /* 0x000fe40003f86270 */
[----:B------:R-:W-:Y:S02]  /*1bd40*/  I2FP.F32.S32 R39, R39 ;  /* 0x0000002700277245 */ /* 0x000fe40000201400 */
[----:B------:R-:W-:Y:S02]  /*1bd50*/  FSEL R96, R96, -INF , !P4 ;  /* 0xff80000060607808 */ /* 0x000fe40006000000 */
[-C--:B------:R-:W-:Y:S01]  /*1bd60*/  ISETP.GT.AND P4, PT, R205, R24.reuse, PT ;  /* 0x00000018cd00720c */ /* 0x080fe20003f84270 */
[----:B------:R-:W-:Y:S01]  /*1bd70*/  FFMA.FTZ R114, R39, -UR6, R114 ;  /* 0x8000000627727c23 */ /* 0x000fe20008010072 */
[----:B------:R-:W-:Y:S02]  /*1bd80*/  ISETP.GT.AND P0, PT, R207, R24, PT ;  /* 0x00000018cf00720c */ /* 0x000fe40003f04270 */
[----:B------:R-:W-:Y:S02]  /*1bd90*/  FSEL R70, R112, -INF , !P4 ;  /* 0xff80000070467808 */ /* 0x000fe40006000000 */
[----:B------:R-:W-:Y:S02]  /*1bda0*/  ISETP.GT.AND P4, PT, R205, R6, PT ;  /* 0x00000006cd00720c */ /* 0x000fe40003f84270 */
[----:B------:R-:W-:Y:S02]  /*1bdb0*/  FSEL R108, R108, -INF , !P0 ;  /* 0xff8000006c6c7808 */ /* 0x000fe40004000000 */
[----:B------:R-:W-:Y:S02]  /*1bdc0*/  FSEL R68, R113, -INF , !P4 ;  /* 0xff80000071447808 */ /* 0x000fe40006000000 */
[C---:B------:R-:W-:Y:S02]  /*1bdd0*/  ISETP.GT.AND P4, PT, R203.reuse, R24, PT ;  /* 0x00000018cb00720c */ /* 0x040fe40003f84270 */
[----:B------:R-:W-:Y:S02]  /*1bde0*/  IABS R37, R37 ;  /* 0x0000002500257213 */ /* 0x000fe40000000000 */
[----:B------:R-:W-:Y:S02]  /*1bdf0*/  FSEL R114, R114, -INF , !P4 ;  /* 0xff80000072727808 */ /* 0x000fe40006000000 */
[----:B------:R-:W-:Y:S02]  /*1be00*/  ISETP.GT.AND P4, PT, R203, R6, PT ;  /* 0x00000006cb00720c */ /* 0x000fe40003f84270 */
[----:B------:R-:W-:Y:S02]  /*1be10*/  I2FP.F32.S32 R37, R37 ;  /* 0x0000002500257245 */ /* 0x000fe40000201400 */
[----:B------:R-:W-:Y:S02]  /*1be20*/  FSEL R115, R115, -INF , !P4 ;  /* 0xff80000073737808 */ /* 0x000fe40006000000 */
[----:B------:R-:W-:Y:S01]  /*1be30*/  ISETP.GE.AND P4, PT, R24, R231, PT ;  /* 0x000000e71800720c */ /* 0x000fe20003f86270 */
[----:B------:R-:W-:Y:S01]  /*1be40*/  FFMA.FTZ R116, R37, -UR6, R116 ;  /* 0x8000000625747c23 */ /* 0x000fe20008010074 */
[----:B------:R-:W-:Y:S01]  /*1be50*/  IABS R5, R5 ;  /* 0x0000000500057213 */ /* 0x000fe20000000000 */
[----:B------:R-:W-:Y:S01]  /*1be60*/  IMAD.IADD R37, R237, 0x1, -R213 ;  /* 0x00000001ed257824 */ /* 0x000fe200078e0ad5 */
[----:B------:R-:W-:Y:S01]  /*1be70*/  FSEL R222, R108, -INF , !P4 ;  /* 0xff8000006cde7808 */ /* 0x000fe20006000000 */
[----:B---3--:R-:W-:Y:S01]  /*1be80*/  IMAD.MOV.U32 R237, RZ, RZ, R219 ;  /* 0x000000ffffed7224 */ /* 0x008fe200078e00db */
[----:B------:R-:W-:Y:S02]  /*1be90*/  ISETP.GE.AND P4, PT, R6, R231, PT ;  /* 0x000000e70600720c */ /* 0x000fe40003f86270 */
[----:B------:R-:W-:Y:S02]  /*1bea0*/  IABS R3, R3 ;  /* 0x0000000300037213 */ /* 0x000fe40000000000 */
[----:B------:R-:W-:Y:S02]  /*1beb0*/  FSEL R99, R99, -INF , !P4 ;  /* 0xff80000063637808 */ /* 0x000fe40006000000 */
[-C--:B------:R-:W-:Y:S02]  /*1bec0*/  ISETP.GE.AND P4, PT, R24, R230.reuse, PT ;  /* 0x000000e61800720c */ /* 0x080fe40003f86270 */
[----:B------:R-:W-:Y:S02]  /*1bed0*/  I2FP.F32.S32 R5, R5 ;  /* 0x0000000500057245 */ /* 0x000fe40000201400 */
[----:B------:R-:W-:Y:S02]  /*1bee0*/  FSEL R110, R110, -INF , !P4 ;  /* 0xff8000006e6e7808 */ /* 0x000fe40006000000 */
[----:B------:R-:W-:Y:S01]  /*1bef0*/  ISETP.GE.AND P4, PT, R6, R230, PT ;  /* 0x000000e60600720c */ /* 0x000fe20003f86270 */
[----:B------:R-:W-:Y:S01]  /*1bf00*/  FFMA.FTZ R122, R5, -UR6, R122 ;  /* 0x80000006057a7c23 */ /* 0x000fe2000801007a */
[----:B------:R-:W-:Y:S02]  /*1bf10*/  ISETP.GT.AND P1, PT, R207, R2, PT ;  /* 0x00000002cf00720c */ /* 0x000fe40003f24270 */
[----:B------:R-:W-:Y:S02]  /*1bf20*/  FSEL R108, R111, -INF , !P4 ;  /* 0xff8000006f6c7808 */ /* 0x000fe40006000000 */
[----:B------:R-:W-:Y:S02]  /*1bf30*/  ISETP.GT.AND P4, PT, R205, R4, PT ;  /* 0x00000004cd00720c */ /* 0x000fe40003f84270 */
[----:B------:R-:W-:Y:S02]  /*1bf40*/  FSEL R121, R121, -INF , !P1 ;  /* 0xff80000079797808 */ /* 0x000fe40004800000 */
[----:B------:R-:W-:Y:S02]  /*1bf50*/  FSEL R66, R116, -INF , !P4 ;  /* 0xff80000074427808 */ /* 0x000fe40006000000 */
[----:B------:R-:W-:Y:S02]  /*1bf60*/  ISETP.GT.AND P4, PT, R205, R2, PT ;  /* 0x00000002cd00720c */ /* 0x000fe40003f84270 */
[-C--:B------:R-:W-:Y:S02]  /*1bf70*/  ISETP.GT.AND P1, PT, R201, R4.reuse, PT ;  /* 0x00000004c900720c */ /* 0x080fe40003f24270 */
[----:B------:R-:W-:Y:S02]  /*1bf80*/  FSEL R113, R117, -INF , !P4 ;  /* 0xff80000075717808 */ /* 0x000fe40006000000 */
[----:B------:R-:W-:Y:S02]  /*1bf90*/  ISETP.GT.AND P4, PT, R203, R4, PT ;  /* 0x00000004cb00720c */ /* 0x000fe40003f84270 */
[----:B------:R-:W-:Y:S02]  /*1bfa0*/  ISETP.GT.AND P0, PT, R207, R212, PT ;  /* 0x000000d4cf00720c */ /* 0x000fe40003f04270 */
[----:B------:R-:W-:Y:S02]  /*1bfb0*/  FSEL R118, R118, -INF , !P4 ;  /* 0xff80000076767808 */ /* 0x000fe40006000000 */
[----:B------:R-:W-:Y:S02]  /*1bfc0*/  ISETP.GT.AND P4, PT, R203, R2, PT ;  /* 0x00000002cb00720c */ /* 0x000fe40003f84270 */
        /* <DEDUP_REMOVED lines=8> */
[----:B------:R-:W-:Y:S02]  /*1c050*/  ISETP.GE.AND P4, PT, R24, R232, PT ;  /* 0x000000e81800720c */ /* 0x000fe40003f86270 */
[C---:B------:R-:W-:Y:S02]  /*1c060*/  ISETP.GT.AND P0, PT, R201.reuse, R0, PT ;  /* 0x00000000c900720c */ /* 0x040fe40003f04270 */
[----:B------:R-:W-:Y:S02]  /*1c070*/  FSEL R252, R114, -INF , !P4 ;  /* 0xff80000072fc7808 */ /* 0x000fe40006000000 */
[----:B------:R-:W-:Y:S01]  /*1c080*/  ISETP.GE.AND P4, PT, R6, R232, PT ;  /* 0x000000e80600720c */ /* 0x000fe20003f86270 */
[----:B------:R-:W-:Y:S01]  /*1c090*/  IMAD.IADD R6, R238, 0x1, -R213 ;  /* 0x00000001ee067824 */ /* 0x000fe200078e0ad5 */
[----:B------:R-:W-:Y:S02]  /*1c0a0*/  FSEL R114, R122, -INF , !P1 ;  /* 0xff8000007a727808 */ /* 0x000fe40004800000 */
[----:B------:R-:W-:Y:S02]  /*1c0b0*/  ISETP.GT.AND P1, PT, R201, R2, PT ;  /* 0x00000002c900720c */ /* 0x000fe40003f24270 */
[----:B------:R-:W-:Y:S02]  /*1c0c0*/  IABS R6, R6 ;  /* 0x0000000600067213 */ /* 0x000fe40000000000 */
[----:B------:R-:W-:Y:S02]  /*1c0d0*/  ISETP.GT.AND P6, PT, R207, R4, PT ;  /* 0x00000004cf00720c */ /* 0x000fe40003fc4270 */
[----:B------:R-:W-:Y:S01]  /*1c0e0*/  I2FP.F32.S32 R25, R6 ;  /* 0x0000000600197245 */ /* 0x000fe20000201400 */
[--C-:B------:R-:W-:Y:S01]  /*1c0f0*/  IMAD.IADD R6, R238, 0x1, -R7.reuse ;  /* 0x00000001ee067824 */ /* 0x100fe200078e0a07 */
[----:B------:R-:W-:Y:S01]  /*1c100*/  FSEL R120, R120, -INF , !P6 ;  /* 0xff80000078787808 */ /* 0x000fe20007000000 */
[----:B------:R-:W-:Y:S01]  /*1c110*/  IMAD.IADD R7, R236, 0x1, -R7 ;  /* 0x00000001ec077824 */ /* 0x000fe200078e0a07 */
[----:B------:R-:W-:Y:S01]  /*1c120*/  IABS R37, R37 ;  /* 0x0000002500257213 */ /* 0x000fe20000000000 */
[----:B------:R-:W-:Y:S01]  /*1c130*/  FFMA.FTZ R130, R25, -UR6, R130 ;  /* 0x8000000619827c23 */ /* 0x000fe20008010082 */
[----:B------:R-:W-:Y:S02]  /*1c140*/  IABS R6, R6 ;  /* 0x0000000600067213 */ /* 0x000fe40000000000 */
[----:B------:R-:W-:Y:S02]  /*1c150*/  IABS R7, R7 ;  /* 0x0000000700077213 */ /* 0x000fe40000000000 */
[----:B------:R-:W-:Y:S02]  /*1c160*/  I2FP.F32.S32 R6, R6 ;  /* 0x0000000600067245 */ /* 0x000fe40000201400 */
[----:B------:R-:W-:Y:S02]  /*1c170*/  I2FP.F32.S32 R37, R37 ;  /* 0x0000002500257245 */ /* 0x000fe40000201400 */
[----:B------:R-:W-:Y:S01]  /*1c180*/  ISETP.GE.AND P5, PT, R26, R232, PT ;  /* 0x000000e81a00720c */ /* 0x000fe20003fa6270 */
[----:B------:R-:W-:Y:S01]  /*1c190*/  FFMA.FTZ R131, R6, -UR6, R131 ;  /* 0x8000000606837c23 */ /* 0x000fe20008010083 */
[----:B------:R-:W-:Y:S01]  /*1c1a0*/  I2FP.F32.S32 R6, R3 ;  /* 0x0000000300067245 */ /* 0x000fe20000201400 */
[----:B------:R-:W-:Y:S01]  /*1c1b0*/  IMAD.IADD R3, R236, 0x1, -R213 ;  /* 0x00000001ec037824 */ /* 0x000fe200078e0ad5 */
[----:B------:R-:W-:Y:S01]  /*1c1c0*/  FSEL R228, R103, -INF , !P5 ;  /* 0xff80000067e47808 */ /* 0x000fe20006800000 */
[----:B------:R-:W-:Y:S01]  /*1c1d0*/  FFMA.FTZ R124, R37, -UR6, R124 ;  /* 0x80000006257c7c23 */ /* 0x000fe2000801007c */
[----:B------:R-:W-:Y:S01]  /*1c1e0*/  ISETP.GT.AND P5, PT, R207, R0, PT ;  /* 0x00000000cf00720c */ /* 0x000fe20003fa4270 */
[----:B------:R-:W-:Y:S01]  /*1c1f0*/  FFMA.FTZ R123, R6, -UR6, R123 ;  /* 0x80000006067b7c23 */ /* 0x000fe2000801007b */
[----:B------:R-:W-:Y:S02]  /*1c200*/  IABS R3, R3 ;  /* 0x0000000300037213 */ /* 0x000fe40000000000 */
[----:B------:R-:W-:Y:S02]  /*1c210*/  FSEL R124, R124, -INF , !P5 ;  /* 0xff8000007c7c7808 */ /* 0x000fe40006800000 */
[----:B------:R-:W-:Y:S02]  /*1c220*/  I2FP.F32.S32 R3, R3 ;  /* 0x0000000300037245 */ /* 0x000fe40000201400 */
[----:B------:R-:W-:Y:S02]  /*1c230*/  FSEL R112, R123, -INF , !P1 ;  /* 0xff8000007b707808 */ /* 0x000fe40004800000 */
[-C--:B------:R-:W-:Y:S01]  /*1c240*/  ISETP.GE.AND P1, PT, R4, R233.reuse, PT ;  /* 0x000000e90400720c */ /* 0x080fe20003f26270 */
[----:B------:R-:W-:Y:S01]  /*1c250*/  FFMA.FTZ R126, R3, -UR6, R126 ;  /* 0x80000006037e7c23 */ /* 0x000fe2000801007e */
[----:B------:R-:W-:Y:S01]  /*1c260*/  FSEL R229, R115, -INF , !P4 ;  /* 0xff80000073e57808 */ /* 0x000fe20006000000 */
[----:B------:R-:W-:Y:S01]  /*1c270*/  IMAD.MOV.U32 R3, RZ, RZ, R7 ;  /* 0x000000ffff037224 */ /* 0x000fe200078e0007 */
[----:B------:R-:W-:Y:S02]  /*1c280*/  FSEL R66, R66, -INF , !P1 ;  /* 0xff80000042427808 */ /* 0x000fe40004800000 */
[----:B------:R-:W-:Y:S02]  /*1c290*/  ISETP.GE.AND P1, PT, R2, R233, PT ;  /* 0x000000e90200720c */ /* 0x000fe40003f26270 */
[----:B------:R-:W-:Y:S02]  /*1c2a0*/  FSEL R7, R126, -INF , !P0 ;  /* 0xff8000007e077808 */ /* 0x000fe40004000000 */
[C---:B------:R-:W-:Y:S02]  /*1c2b0*/  ISETP.GE.AND P0, PT, R4.reuse, R231, PT ;  /* 0x000000e70400720c */ /* 0x040fe40003f06270 */
[----:B------:R-:W-:Y:S02]  /*1c2c0*/  FSEL R113, R113, -INF , !P1 ;  /* 0xff80000071717808 */ /* 0x000fe40004800000 */
[----:B------:R-:W-:Y:S02]  /*1c2d0*/  ISETP.GE.AND P1, PT, R4, R232, PT ;  /* 0x000000e80400720c */ /* 0x000fe40003f26270 */
[----:B------:R-:W-:Y:S01]  /*1c2e0*/  I2FP.F32.S32 R6, R3 ;  /* 0x0000000300067245 */ /* 0x000fe20000201400 */
[----:B------:R-:W-:Y:S01]  /*1c2f0*/  IMAD.U32 R3, RZ, RZ, UR7 ;  /* 0x00000007ff037e24 */ /* 0x000fe2000f8e00ff */
[----:B------:R-:W-:Y:S01]  /*1c300*/  FSEL R122, R120, -INF , !P0 ;  /* 0xff800000787a7808 */ /* 0x000fe20004000000 */
[----:B------:R-:W-:Y:S01]  /*1c310*/  UIADD3 UR7, UPT, UPT, UR32, -0x255992d5, URZ ;  /* 0xdaa66d2b20077890 */ /* 0x000fe2000fffe0ff */
[-C--:B------:R-:W-:Y:S01]  /*1c320*/  ISETP.GE.AND P0, PT, R2, R231.reuse, PT ;  /* 0x000000e70200720c */ /* 0x080fe20003f06270 */
[----:B------:R-:W-:Y:S01]  /*1c330*/  FFMA.FTZ R127, R6, -UR6, R127 ;  /* 0x80000006067f7c23 */ /* 0x000fe2000801007f */
[----:B------:R-:W-:Y:S02]  /*1c340*/  FSEL R226, R118, -INF , !P1 ;  /* 0xff80000076e27808 */ /* 0x000fe40004800000 */
[----:B------:R-:W-:Y:S02]  /*1c350*/  FSEL R118, R121, -INF , !P0 ;  /* 0xff80000079767808 */ /* 0x000fe40004000000 */
[----:B------:R-:W-:Y:S02]  /*1c360*/  ISETP.GT.AND P0, PT, R201, R212, PT ;  /* 0x000000d4c900720c */ /* 0x000fe40003f04270 */
[----:B------:R-:W-:Y:S02]  /*1c370*/  ISETP.GE.AND P1, PT, R2, R232, PT ;  /* 0x000000e80200720c */ /* 0x000fe40003f26270 */
[----:B------:R-:W-:Y:S02]  /*1c380*/  FSEL R6, R127, -INF , !P0 ;  /* 0xff8000007f067808 */ /* 0x000fe40004000000 */
[-C--:B------:R-:W-:Y:S02]  /*1c390*/  ISETP.GE.AND P0, PT, R4, R230.reuse, PT ;  /* 0x000000e60400720c */ /* 0x080fe40003f06270 */
[----:B------:R-:W-:Y:S02]  /*1c3a0*/  FSEL R225, R119, -INF , !P1 ;  /* 0xff80000077e17808 */ /* 0x000fe40004800000 */
[----:B------:R-:W-:Y:S02]  /*1c3b0*/  FSEL R114, R114, -INF , !P0 ;  /* 0xff80000072727808 */ /* 0x000fe40004000000 */
[----:B------:R-:W-:Y:S01]  /*1c3c0*/  ISETP.GE.AND P0, PT, R2, R230, PT ;  /* 0x000000e60200720c */ /* 0x000fe20003f06270 */
[----:B------:R-:W-:Y:S01]  /*1c3d0*/  IMAD.U32 R2, RZ, RZ, UR23 ;  /* 0x00000017ff027e24 */ /* 0x000fe2000f8e00ff */
[----:B--2---:R-:W-:Y:S01]  /*1c3e0*/  LOP3.LUT R3, R221, UR33, R3, 0x96, !PT ;  /* 0x00000021dd037c12 */ /* 0x004fe2000f8e9603 */
[----:B------:R-:W-:Y:S01]  /*1c3f0*/  UIADD3 UR23, UPT, UPT, UR23, 0x3, URZ ;  /* 0x0000000317177890 */ /* 0x000fe2000fffe0ff */
[----:B------:R-:W-:Y:S02]  /*1c400*/  FSEL R112, R112, -INF , !P0 ;  /* 0xff80000070707808 */ /* 0x000fe40004000000 */
[-C--:B------:R-:W-:Y:S01]  /*1c410*/  ISETP.GE.AND P0, PT, R0, R231.reuse, PT ;  /* 0x000000e70000720c */ /* 0x080fe20003f06270 */
[----:B------:R-:W-:Y:S01]  /*1c420*/  IMAD.WIDE.U32 R30, R3, -0x326172a9, RZ ;  /* 0xcd9e8d57031e7825 */ /* 0x000fe200078e00ff */
[----:B------:R-:W-:Y:S02]  /*1c430*/  LOP3.LUT R2, R2, UR33, R221, 0x96, !PT ;  /* 0x0000002102027c12 */ /* 0x000fe4000f8e96dd */
[----:B------:R-:W-:Y:S02]  /*1c440*/  FSEL R126, R124, -INF , !P0 ;  /* 0xff8000007c7e7808 */ /* 0x000fe40004000000 */
[----:B------:R-:W-:Y:S01]  /*1c450*/  ISETP.GE.AND P0, PT, R212, R231, PT ;  /* 0x000000e7d400720c */ /* 0x000fe20003f06270 */
[----:B------:R-:W-:Y:S01]  /*1c460*/  IMAD.WIDE.U32 R26, R2, -0x326172a9, RZ ;  /* 0xcd9e8d57021a7825 */ /* 0x000fe200078e00ff */
[-C--:B------:R-:W-:Y:S02]  /*1c470*/  ISETP.GT.AND P4, PT, R205, R0.reuse, PT ;  /* 0x00000000cd00720c */ /* 0x080fe40003f84270 */
[----:B------:R-:W-:Y:S02]  /*1c480*/  FSEL R124, R125, -INF , !P0 ;  /* 0xff8000007d7c7808 */ /* 0x000fe40004000000 */
[C---:B------:R-:W-:Y:S02]  /*1c490*/  ISETP.GT.AND P1, PT, R203.reuse, R0, PT ;  /* 0x00000000cb00720c */ /* 0x040fe40003f24270 */
[----:B------:R-:W-:Y:S02]  /*1c4a0*/  ISETP.GT.AND P5, PT, R203, R212, PT ;  /* 0x000000d4cb00720c */ /* 0x000fe40003fa4270 */
[----:B------:R-:W-:Y:S02]  /*1c4b0*/  ISETP.GE.AND P0, PT, R0, R230, PT ;  /* 0x000000e60000720c */ /* 0x000fe40003f06270 */
[----:B------:R-:W-:Y:S02]  /*1c4c0*/  ISETP.GT.AND P6, PT, R205, R212, PT ;  /* 0x000000d4cd00720c */ /* 0x000fe40003fc4270 */
[----:B------:R-:W-:Y:S02]  /*1c4d0*/  FSEL R86, R128, -INF , !P4 ;  /* 0xff80000080567808 */ /* 0x000fe40006000000 */
[----:B------:R-:W-:Y:S02]  /*1c4e0*/  FSEL R130, R130, -INF , !P1 ;  /* 0xff80000082827808 */ /* 0x000fe40004800000 */
[----:B------:R-:W-:Y:S02]  /*1c4f0*/  FSEL R131, R131, -INF , !P5 ;  /* 0xff80000083837808 */ /* 0x000fe40006800000 */
[----:B------:R-:W-:Y:S02]  /*1c500*/  FSEL R7, R7, -INF , !P0 ;  /* 0xff80000007077808 */ /* 0x000fe40004000000 */
[C---:B------:R-:W-:Y:S02]  /*1c510*/  ISETP.GE.AND P1, PT, R212.reuse, R230, PT ;  /* 0x000000e6d400720c */ /* 0x040fe40003f26270 */
[CC--:B------:R-:W-:Y:S02]  /*1c520*/  ISETP.GE.AND P5, PT, R212.reuse, R233.reuse, PT ;  /* 0x000000e9d400720c */ /* 0x0c0fe40003fa6270 */
[----:B------:R-:W-:Y:S02]  /*1c530*/  ISETP.GE.AND P0, PT, R212, R232, PT ;  /* 0x000000e8d400720c */ /* 0x000fe40003f06270 */
[C---:B------:R-:W-:Y:S02]  /*1c540*/  LOP3.LUT R128, R27.reuse, R242, RZ, 0x3c, !PT ;  /* 0x000000f21b807212 */ /* 0x040fe400078e3cff */
[----:B------:R-:W-:Y:S02]  /*1c550*/  LOP3.LUT R212, R27, R240, RZ, 0x3c, !PT ;  /* 0x000000f01bd47212 */ /* 0x000fe400078e3cff */
[----:B------:R-:W-:Y:S01]  /*1c560*/  FSEL R72, R129, -INF , !P6 ;  /* 0xff80000081487808 */ /* 0x000fe20007000000 */
[----:B------:R-:W-:Y:S01]  /*1c570*/  IMAD.WIDE.U32 R128, R128, -0x2daee0ad, RZ ;  /* 0xd2511f5380807825 */ /* 0x000fe200078e00ff */
[C---:B------:R-:W-:Y:S02]  /*1c580*/  ISETP.GE.AND P4, PT, R0.reuse, R233, PT ;  /* 0x000000e90000720c */ /* 0x040fe40003f86270 */
[----:B------:R-:W-:Y:S01]  /*1c590*/  ISETP.GE.AND P6, PT, R0, R232, PT ;  /* 0x000000e80000720c */ /* 0x000fe20003fc6270 */
[----:B------:R-:W-:Y:S01]  /*1c5a0*/  IMAD.WIDE.U32 R212, R212, -0x2daee0ad, RZ ;  /* 0xd2511f53d4d47825 */ /* 0x000fe200078e00ff */
[C---:B------:R-:W-:Y:S02]  /*1c5b0*/  LOP3.LUT R44, R26.reuse, R239, RZ, 0x3c, !PT ;  /* 0x000000ef1a2c7212 */ /* 0x040fe400078e3cff */
[C---:B------:R-:W-:Y:S02]  /*1c5c0*/  LOP3.LUT R0, R31.reuse, R240, RZ, 0x3c, !PT ;  /* 0x000000f01f007212 */ /* 0x040fe400078e3cff */
[----:B------:R-:W-:Y:S01]  /*1c5d0*/  LOP3.LUT R26, R26, R241, RZ, 0x3c, !PT ;  /* 0x000000f11a1a7212 */ /* 0x000fe200078e3cff */
[----:B------:R-:W-:Y:S01]  /*1c5e0*/  IMAD.WIDE.U32 R44, R44, -0x2daee0ad, RZ ;  /* 0xd2511f532c2c7825 */ /* 0x000fe200078e00ff */
[----:B------:R-:W-:Y:S02]  /*1c5f0*/  LOP3.LUT R4, R31, R242, RZ, 0x3c, !PT ;  /* 0x000000f21f047212 */ /* 0x000fe400078e3cff */
[----:B------:R-:W-:Y:S01]  /*1c600*/  LOP3.LUT R36, R30, R239, RZ, 0x3c, !PT ;  /* 0x000000ef1e247212 */ /* 0x000fe200078e3cff */
[----:B------:R-:W-:Y:S01]  /*1c610*/  IMAD.WIDE.U32 R26, R26, -0x2daee0ad, RZ ;  /* 0xd2511f531a1a7825 */ /* 0x000fe200078e00ff */
[----:B------:R-:W-:Y:S02]  /*1c620*/  LOP3.LUT R30, R30, R241, RZ, 0x3c, !PT ;  /* 0x000000f11e1e7212 */ /* 0x000fe400078e3cff */
[----:B------:R-:W-:Y:S01]  /*1c630*/  LOP3.LUT R2, R246, UR15, R213, 0x96, !PT ;  /* 0x0000000ff6027c12 */ /* 0x000fe2000f8e96d5 */
[----:B------:R-:W-:Y:S01]  /*1c640*/  IMAD.WIDE.U32 R28, R0, -0x2daee0ad, RZ ;  /* 0xd2511f53001c7825 */ /* 0x000fe200078e00ff */
[----:B------:R-:W-:Y:S02]  /*1c650*/  LOP3.LUT R0, R250, UR15, R129, 0x96, !PT ;  /* 0x0000000ffa007c12 */ /* 0x000fe4000f8e9681 */
[----:B------:R-:W-:Y:S01]  /*1c660*/  LOP3.LUT R212, R212, UR14, R45, 0x96, !PT ;  /* 0x0000000ed4d47c12 */ /* 0x000fe2000f8e962d */
[----:B------:R-:W-:Y:S01]  /*1c670*/  IMAD.WIDE.U32 R4, R4, -0x2daee0ad, RZ ;  /* 0xd2511f5304047825 */ /* 0x000fe200078e00ff */
[----:B------:R-:W-:Y:S02]  /*1c680*/  LOP3.LUT R128, R128, UR14, R27, 0x96, !PT ;  /* 0x0000000e80807c12 */ /* 0x000fe4000f8e961b */
[----:B------:R-:W-:Y:S01]  /*1c690*/  LOP3.LUT R3, R246, UR15, R29, 0x96, !PT ;  /* 0x0000000ff6037c12 */ /* 0x000fe2000f8e961d */
[----:B------:R-:W-:Y:S01]  /*1c6a0*/  IMAD.WIDE.U32 R30, R30, -0x2daee0ad, RZ ;  /* 0xd2511f531e1e7825 */ /* 0x000fe200078e00ff */
[----:B------:R-:W-:Y:S02]  /*1c6b0*/  FSEL R6, R6, -INF , !P1 ;  /* 0xff80000006067808 */ /* 0x000fe40004800000 */
[----:B------:R-:W-:Y:S01]  /*1c6c0*/  FSEL R86, R86, -INF , !P4 ;  /* 0xff80000056567808 */ /* 0x000fe20006000000 */
[----:B------:R-:W-:Y:S01]  /*1c6d0*/  IMAD.WIDE.U32 R38, R0, -0x326172a9, RZ ;  /* 0xcd9e8d5700267825 */ /* 0x000fe200078e00ff */
[----:B------:R-:W-:Y:S02]  /*1c6e0*/  LOP3.LUT R120, R4, UR14, R31, 0x96, !PT ;  /* 0x0000000e04787c12 */ /* 0x000fe4000f8e961f */
[----:B------:R-:W-:Y:S01]  /*1c6f0*/  FSEL R72, R72, -INF , !P5 ;  /* 0xff80000048487808 */ /* 0x000fe20006800000 */
[----:B------:R-:W-:Y:S01]  /*1c700*/  IMAD.WIDE.U32 R24, R2, -0x326172a9, RZ ;  /* 0xcd9e8d5702187825 */ /* 0x000fe200078e00ff */
[----:B------:R-:W-:Y:S02]  /*1c710*/  LOP3.LUT R2, R250, UR15, R5, 0x96, !PT ;  /* 0x0000000ffa027c12 */ /* 0x000fe4000f8e9605 */
[----:B------:R-:W-:Y:S01]  /*1c720*/  LOP3.LUT R5, R248, UR7, R39, 0x96, !PT ;  /* 0x00000007f8057c12 */ /* 0x000fe2000f8e9627 */
        /* <DEDUP_REMOVED lines=12> */
[----:B------:R-:W-:Y:S03]  /*1c7f0*/  LOP3.LUT R4, R46, UR10, R121, 0x96, !PT ;  /* 0x0000000a2e047c12 */ /* 0x000fe6000f8e9679 */
[----:B------:R-:W-:Y:S01]  /*1c800*/  IMAD.WIDE.U32 R116, R0, -0x2daee0ad, RZ ;  /* 0xd2511f5300747825 */ /* 0x000fe200078e00ff */
[----:B------:R-:W-:Y:S02]  /*1c810*/  LOP3.LUT R0, R248, UR7, R47, 0x96, !PT ;  /* 0x00000007f8007c12 */ /* 0x000fe4000f8e962f */
[----:B------:R-:W-:Y:S01]  /*1c820*/  LOP3.LUT R26, R26, UR13, R217, 0x96, !PT ;  /* 0x0000000d1a1a7c12 */ /* 0x000fe2000f8e96d9 */
[----:B------:R-:W-:Y:S01]  /*1c830*/  IMAD.WIDE.U32 R28, R28, -0x326172a9, RZ ;  /* 0xcd9e8d571c1c7825 */ /* 0x000fe200078e00ff */
[----:B------:R-:W-:Y:S03]  /*1c840*/  LOP3.LUT R2, R44, UR13, R117, 0x96, !PT ;  /* 0x0000000d2c027c12 */ /* 0x000fe6000f8e9675 */
[----:B------:R-:W-:Y:S01]  /*1c850*/  IMAD.WIDE.U32 R24, R24, -0x2daee0ad, RZ ;  /* 0xd2511f5318187825 */ /* 0x000fe200078e00ff */
[----:B------:R-:W-:Y:S03]  /*1c860*/  LOP3.LUT R104, R104, UR10, R29, 0x96, !PT ;  /* 0x0000000a68687c12 */ /* 0x000fe6000f8e961d */
[----:B------:R-:W-:Y:S04]  /*1c870*/  IMAD.WIDE.U32 R38, R38, -0x2daee0ad, RZ ;  /* 0xd2511f5326267825 */ /* 0x000fe800078e00ff */
[----:B------:R-:W-:Y:S04]  /*1c880*/  IMAD.WIDE.U32 R44, R3, -0x2daee0ad, RZ ;  /* 0xd2511f53032c7825 */ /* 0x000fe800078e00ff */
[----:B------:R-:W-:Y:S01]  /*1c890*/  IMAD.WIDE.U32 R46, R0, -0x2daee0ad, RZ ;  /* 0xd2511f53002e7825 */ /* 0x000fe200078e00ff */
[----:B------:R-:W-:Y:S02]  /*1c8a0*/  LOP3.LUT R0, R116, UR12, R25, 0x96, !PT ;  /* 0x0000000c74007c12 */ /* 0x000fe4000f8e9619 */
        /* <DEDUP_REMOVED lines=14> */
[----:B------:R-:W-:Y:S01]  /*1c990*/  PRMT R95, R36, 0x7771, RZ ;  /* 0x00007771245f7816 */ /* 0x000fe200000000ff */
[----:B------:R-:W-:Y:S01]  /*1c9a0*/  IMAD.WIDE.U32 R216, R0, -0x326172a9, RZ ;  /* 0xcd9e8d5700d87825 */ /* 0x000fe200078e00ff */
[C---:B------:R-:W-:Y:S02]  /*1c9b0*/  PRMT R25, R116.reuse, 0x7773, RZ ;  /* 0x0000777374197816 */ /* 0x040fe400000000ff */
[----:B------:R-:W-:Y:S01]  /*1c9c0*/  PRMT R44, R116, 0x7772, RZ ;  /* 0x00007772742c7816 */ /* 0x000fe200000000ff */
[----:B------:R-:W-:Y:S01]  /*1c9d0*/  IMAD.WIDE.U32 R128, R128, -0x2daee0ad, RZ ;  /* 0xd2511f5380807825 */ /* 0x000fe200078e00ff */
[----:B------:R-:W-:Y:S02]  /*1c9e0*/  LOP3.LUT R45, R26, UR8, R117, 0x96, !PT ;  /* 0x000000081a2d7c12 */ /* 0x000fe4000f8e9675 */
[----:B------:R-:W-:Y:S01]  /*1c9f0*/  PRMT R44, R44, 0x5410, R25 ;  /* 0x000054102c2c7816 */ /* 0x000fe20000000019 */
[----:B----4-:R-:W-:Y:S01]  /*1ca00*/  IMAD.WIDE.U32 R230, R2, -0x326172a9, RZ ;  /* 0xcd9e8d5702e67825 */ /* 0x010fe200078e00ff */
[----:B------:R-:W-:Y:S02]  /*1ca10*/  LOP3.LUT R53, R38, UR11, R129, 0x96, !PT ;  /* 0x0000000b26357c12 */ /* 0x000fe4000f8e9681 */
[C---:B------:R-:W-:Y:S01]  /*1ca20*/  PRMT R25, R128.reuse, 0x7773, RZ ;  /* 0x0000777380197816 */ /* 0x040fe200000000ff */
[----:B------:R-:W-:Y:S01]  /*1ca30*/  IMAD.WIDE.U32 R46, R3, -0x326172a9, RZ ;  /* 0xcd9e8d57032e7825 */ /* 0x000fe200078e00ff */
[----:B------:R-:W-:Y:S02]  /*1ca40*/  PRMT R38, R128, 0x7772, RZ ;  /* 0x0000777280267816 */ /* 0x000fe400000000ff */
[----:B------:R-:W-:Y:S01]  /*1ca50*/  PRMT R39, R216, 0x7771, RZ ;  /* 0x00007771d8277816 */ /* 0x000fe200000000ff */
[----:B------:R-:W-:Y:S01]  /*1ca60*/  IMAD.WIDE.U32 R212, R212, -0x2daee0ad, RZ ;  /* 0xd2511f53d4d47825 */ /* 0x000fe200078e00ff */
[----:B------:R-:W-:Y:S02]  /*1ca70*/  LOP3.LUT R28, R28, UR9, R47, 0x96, !PT ;  /* 0x000000091c1c7c12 */ /* 0x000fe4000f8e962f */
[----:B------:R-:W-:Y:S01]  /*1ca80*/  LOP3.LUT R2, R46, UR8, R231, 0x96, !PT ;  /* 0x000000082e027c12 */ /* 0x000fe2000f8e96e7 */
[----:B------:R-:W-:Y:S01]  /*1ca90*/  IMAD.MOV.U32 R26, RZ, RZ, R216 ;  /* 0x000000ffff1a7224 */ /* 0x000fe200078e00d8 */
[----:B------:R-:W-:Y:S01]  /*1caa0*/  LOP3.LUT R105, R24, UR11, R213, 0x96, !PT ;  /* 0x0000000b18697c12 */ /* 0x000fe2000f8e96d5 */
[----:B------:R-:W-:Y:S01]  /*1cab0*/  IMAD.WIDE.U32 R30, R30, -0x326172a9, RZ ;  /* 0xcd9e8d571e1e7825 */ /* 0x000fe200078e00ff */
[----:B------:R-:W-:Y:S02]  /*1cac0*/  PRMT R38, R38, 0x5410, R25 ;  /* 0x0000541026267816 */ /* 0x000fe40000000019 */
[----:B------:R-:W-:Y:S01]  /*1cad0*/  LOP3.LUT R26, R26, 0xff, RZ, 0xc0, !PT ;  /* 0x000000ff1a1a7812 */ /* 0x000fe200078ec0ff */
[----:B------:R-:W-:Y:S01]  /*1cae0*/  IMAD.MOV.U32 R40, RZ, RZ, R36 ;  /* 0x000000ffff287224 */ /* 0x000fe200078e0024 */
[----:B------:R-:W-:Y:S01]  /*1caf0*/  LOP3.LUT R120, R120, UR9, R31, 0x96, !PT ;  /* 0x0000000978787c12 */ /* 0x000fe2000f8e961f */
[----:B------:R-:W-:Y:S01]  /*1cb00*/  IMAD.MOV.U32 R24, RZ, RZ, R212 ;  /* 0x000000ffff187224 */ /* 0x000fe200078e00d4 */
[----:B------:R-:W-:Y:S01]  /*1cb10*/  PRMT R25, R2, 0x7632, R25 ;  /* 0x0000763202197816 */ /* 0x000fe20000000019 */
[----:B------:R-:W-:Y:S01]  /*1cb20*/  IMAD.MOV.U32 R0, RZ, RZ, R128 ;  /* 0x000000ffff007224 */ /* 0x000fe200078e0080 */
[----:B------:R-:W-:Y:S01]  /*1cb30*/  PRMT R39, R26, 0x5410, R39 ;  /* 0x000054101a277816 */ /* 0x000fe20000000027 */
[----:B------:R-:W-:Y:S01]  /*1cb40*/  IMAD.WIDE.U32 R28, R28, -0x2daee0ad, RZ ;  /* 0xd2511f531c1c7825 */ /* 0x000fe200078e00ff */
[C---:B------:R-:W-:Y:S02]  /*1cb50*/  PRMT R5, R230.reuse, 0x7773, RZ ;  /* 0x00007773e6057816 */ /* 0x040fe400000000ff */
[----:B------:R-:W-:Y:S01]  /*1cb60*/  PRMT R46, R230, 0x7772, RZ ;  /* 0x00007772e62e7816 */ /* 0x000fe200000000ff */
[----:B------:R-:W-:Y:S01]  /*1cb70*/  IMAD.WIDE.U32 R120, R120, -0x2daee0ad, RZ ;  /* 0xd2511f5378787825 */ /* 0x000fe200078e00ff */
[----:B------:R-:W-:Y:S02]  /*1cb80*/  LOP3.LUT R61, R30, UR8, R217, 0x96, !PT ;  /* 0x000000081e3d7c12 */ /* 0x000fe4000f8e96d9 */
[----:B------:R-:W-:Y:S02]  /*1cb90*/  LOP3.LUT R40, R40, 0xff, RZ, 0xc0, !PT ;  /* 0x000000ff28287812 */ /* 0x000fe400078ec0ff */
[----:B------:R-:W-:Y:S02]  /*1cba0*/  LOP3.LUT R26, R24, 0xff, RZ, 0xc0, !PT ;  /* 0x000000ff181a7812 */ /* 0x000fe400078ec0ff */
[C---:B------:R-:W-:Y:S02]  /*1cbb0*/  PRMT R3, R216.reuse, 0x7773, RZ ;  /* 0x00007773d8037816 */ /* 0x040fe400000000ff */
[----:B------:R-:W-:Y:S02]  /*1cbc0*/  PRMT R30, R216, 0x7772, RZ ;  /* 0x00007772d81e7816 */ /* 0x000fe400000000ff */
[C---:B------:R-:W-:Y:S02]  /*1cbd0*/  LOP3.LUT R101, R2.reuse, 0xffff, RZ, 0xc0, !PT ;  /* 0x0000ffff02657812 */ /* 0x040fe400078ec0ff */
[----:B------:R-:W-:Y:S02]  /*1cbe0*/  LOP3.LUT R24, R2, 0xff, RZ, 0xc0, !PT ;  /* 0x000000ff02187812 */ /* 0x000fe400078ec0ff */
[----:B------:R-:W-:Y:S02]  /*1cbf0*/  SHF.R.U32.HI R75, RZ, 0x18, R2 ;  /* 0x00000018ff4b7819 */ /* 0x000fe40000011602 */
[----:B------:R-:W-:Y:S02]  /*1cc00*/  LOP3.LUT R2, R25, 0xff, RZ, 0xc0, !PT ;  /* 0x000000ff19027812 */ /* 0x000fe400078ec0ff */
[----:B------:R-:W-:Y:S02]  /*1cc10*/  FMNMX3.FTZ R25, R166, R182, R180, !PT ;  /* 0x000000b6a6197276 */ /* 0x000fe400078100b4 */
[----:B------:R-:W-:Y:S02]  /*1cc20*/  PRMT R95, R40, 0x5410, R95 ;  /* 0x00005410285f7816 */ /* 0x000fe4000000005f */
[----:B------:R-:W-:Y:S02]  /*1cc30*/  PRMT R46, R46, 0x5410, R5 ;  /* 0x000054102e2e7816 */ /* 0x000fe40000000005 */
[----:B------:R-:W-:Y:S01]  /*1cc40*/  LOP3.LUT R73, R104, UR11, R29, 0x96, !PT ;  /* 0x0000000b68497c12 */ /* 0x000fe2000f8e961d */
[----:B------:R-:W-:Y:S01]  /*1cc50*/  IMAD.MOV.U32 R104, RZ, RZ, R28 ;  /* 0x000000ffff687224 */ /* 0x000fe200078e001c */
[----:B------:R-:W-:Y:S02]  /*1cc60*/  PRMT R30, R30, 0x5410, R3 ;  /* 0x000054101e1e7816 */ /* 0x000fe40000000003 */
[C---:B------:R-:W-:Y:S02]  /*1cc70*/  PRMT R5, R28.reuse, 0x7773, RZ ;  /* 0x000077731c057816 */ /* 0x040fe400000000ff */
[C---:B------:R-:W-:Y:S02]  /*1cc80*/  PRMT R40, R28.reuse, 0x7772, RZ ;  /* 0x000077721c287816 */ /* 0x040fe400000000ff */
[----:B------:R-:W-:Y:S02]  /*1cc90*/  PRMT R47, R28, 0x7771, RZ ;  /* 0x000077711c2f7816 */ /* 0x000fe400000000ff */
[C---:B------:R-:W-:Y:S02]  /*1cca0*/  PRMT R3, R120.reuse, 0x7773, RZ ;  /* 0x0000777378037816 */ /* 0x040fe400000000ff */
[----:B------:R-:W-:Y:S02]  /*1ccb0*/  PRMT R28, R120, 0x7772, RZ ;  /* 0x00007772781c7816 */ /* 0x000fe400000000ff */
[----:B------:R-:W-:Y:S02]  /*1ccc0*/  FMNMX3.FTZ R25, R25, R178, R176, !PT ;  /* 0x000000b219197276 */ /* 0x000fe400078100b0 */
[----:B------:R-:W-:Y:S02]  /*1ccd0*/  PRMT R28, R28, 0x5410, R3 ;  /* 0x000054101c1c7816 */ /* 0x000fe40000000003 */
[----:B------:R-:W-:Y:S02]  /*1cce0*/  FMNMX3.FTZ R3, R25, R204, R202, !PT ;  /* 0x000000cc19037276 */ /* 0x000fe400078100ca */
[----:B------:R-:W-:Y:S02]  /*1ccf0*/  PRMT R51, R128, 0x7771, RZ ;  /* 0x0000777180337816 */ /* 0x000fe400000000ff */
[----:B------:R-:W-:Y:S02]  /*1cd00*/  LOP3.LUT R0, R0, 0xff, RZ, 0xc0, !PT ;  /* 0x000000ff00007812 */ /* 0x000fe400078ec0ff */
[----:B------:R-:W-:Y:S02]  /*1cd10*/  PRMT R75, R2, 0x5410, R75 ;  /* 0x00005410024b7816 */ /* 0x000fe4000000004b */
[----:B------:R-:W-:Y:S02]  /*1cd20*/  FMNMX3.FTZ R2, R3, R196, R190, !PT ;  /* 0x000000c403027276 */ /* 0x000fe400078100be */
[----:B------:R-:W-:Y:S02]  /*1cd30*/  PRMT R51, R0, 0x5410, R51 ;  /* 0x0000541000337816 */ /* 0x000fe40000000033 */
[----:B------:R-:W-:Y:S02]  /*1cd40*/  FMNMX3.FTZ R0, R164, R175, R9, !PT ;  /* 0x000000afa4007276 */ /* 0x000fe40007810009 */
[----:B------:R-:W-:Y:S02]  /*1cd50*/  FMNMX3.FTZ R2, R2, R210, R171, !PT ;  /* 0x000000d202027276 */ /* 0x000fe400078100ab */
[----:B------:R-:W-:Y:S02]  /*1cd60*/  FMNMX3.FTZ R0, R0, R183, R181, !PT ;  /* 0x000000b700007276 */ /* 0x000fe400078100b5 */
[C---:B------:R-:W-:Y:S02]  /*1cd70*/  PRMT R27, R36.reuse, 0x7773, RZ ;  /* 0x00007773241b7816 */ /* 0x040fe400000000ff */
[----:B------:R-:W-:Y:S01]  /*1cd80*/  PRMT R56, R36, 0x7772, RZ ;  /* 0x0000777224387816 */ /* 0x000fe200000000ff */
[----:B------:R-:W-:Y:S01]  /*1cd90*/  IMAD.MOV.U32 R36, RZ, RZ, R116 ;  /* 0x000000ffff247224 */ /* 0x000fe200078e0074 */
[----:B------:R-:W-:Y:S02]  /*1cda0*/  PRMT R40, R40, 0x5410, R5 ;  /* 0x0000541028287816 */ /* 0x000fe40000000005 */
[----:B------:R-:W-:Y:S02]  /*1cdb0*/  FMNMX3.FTZ R2, R2, R169, R214, !PT ;  /* 0x000000a902027276 */ /* 0x000fe400078100d6 */
[----:B------:R-:W-:Y:S02]  /*1cdc0*/  FMNMX3.FTZ R5, R167, R174, R170, !PT ;  /* 0x000000aea7057276 */ /* 0x000fe400078100aa */
[----:B------:R-:W-:Y:S02]  /*1cdd0*/  FMNMX3.FTZ R0, R0, R179, R177, !PT ;  /* 0x000000b300007276 */ /* 0x000fe400078100b1 */
[----:B------:R-:W-:Y:S02]  /*1cde0*/  PRMT R56, R56, 0x5410, R27 ;  /* 0x0000541038387816 */ /* 0x000fe4000000001b */
[----:B------:R-:W-:Y:S02]  /*1cdf0*/  FMNMX3.FTZ R2, R2, R211, R209, !PT ;  /* 0x000000d302027276 */ /* 0x000fe400078100d1 */
[C---:B------:R-:W-:Y:S02]  /*1ce00*/  PRMT R27, R212.reuse, 0x7773, RZ ;  /* 0x00007773d41b7816 */ /* 0x040fe400000000ff */
[----:B------:R-:W-:Y:S02]  /*1ce10*/  PRMT R58, R212, 0x7772, RZ ;  /* 0x00007772d43a7816 */ /* 0x000fe400000000ff */
        /* <DEDUP_REMOVED lines=49> */
[----:B------:R-:W-:Y:S02]  /*1d130*/  SHF.R.U32.HI R101, RZ, 0x8, R101 ;  /* 0x00000008ff657819 */ /* 0x000fe40000011665 */
[----:B------:R-:W-:Y:S02]  /*1d140*/  LOP3.LUT R125, R111, 0xffff, RZ, 0xc0, !PT ;  /* 0x0000ffff6f7d7812 */ /* 0x000fe400078ec0ff */
[----:B------:R-:W-:Y:S02]  /*1d150*/  FMNMX3.FTZ R3, R3, R66, R113, !PT ;  /* 0x0000004203037276 */ /* 0x000fe40007810071 */
[----:B------:R-:W-:Y:S02]  /*1d160*/  FMNMX3.FTZ R0, R0, R7, R6, !PT ;  /* 0x0000000700007276 */ /* 0x000fe40007810006 */
[----:B------:R-:W-:Y:S02]  /*1d170*/  FMNMX3.FTZ R27, R27, R252, R229, !PT ;  /* 0x000000fc1b1b7276 */ /* 0x000fe400078100e5 */
[----:B------:R-:W-:Y:S02]  /*1d180*/  PRMT R101, R24, 0x5410, R101 ;  /* 0x0000541018657816 */ /* 0x000fe40000000065 */
[----:B------:R-:W-:Y:S02]  /*1d190*/  LOP3.LUT R92, R111, 0xff, RZ, 0xc0, !PT ;  /* 0x000000ff6f5c7812 */ /* 0x000fe400078ec0ff */
[----:B------:R-:W-:Y:S02]  /*1d1a0*/  SHF.R.U32.HI R125, RZ, 0x8, R125 ;  /* 0x00000008ff7d7819 */ /* 0x000fe4000001167d */
[----:B------:R-:W-:Y:S02]  /*1d1b0*/  FMNMX3.FTZ R24, R3, R86, R72, !PT ;  /* 0x0000005603187276 */ /* 0x000fe40007810048 */
[----:B------:R-:W-:Y:S01]  /*1d1c0*/  LOP3.LUT R55, R45, 0xffff, RZ, 0xc0, !PT ;  /* 0x0000ffff2d377812 */ /* 0x000fe200078ec0ff */
[----:B------:R-:W2:Y:S01]  /*1d1d0*/  SHFL.BFLY PT, R3, R0, 0x2, 0x1f ;  /* 0x0c401f0000037f89 */ /* 0x000ea200000e0000 */
[----:B------:R-:W-:Y:S02]  /*1d1e0*/  FMNMX3.FTZ R27, R27, R226, R225, !PT ;  /* 0x000000e21b1b7276 */ /* 0x000fe400078100e1 */
[----:B------:R-:W-:Y:S05]  /*1d1f0*/  FSEL R217, R130, -INF , !P6 ;  /* 0xff80000082d97808 */ /* 0x000fea0007000000 */
[----:B------:R-:W-:Y:S01]  /*1d200*/  SHFL.BFLY PT, R5, R24, 0x2, 0x1f ;  /* 0x0c401f0018057f89 */ /* 0x000fe200000e0000 */
[----:B------:R-:W-:Y:S02]  /*1d210*/  FSEL R216, R131, -INF , !P0 ;  /* 0xff80000083d87808 */ /* 0x000fe40004000000 */
[----:B------:R-:W-:Y:S02]  /*1d220*/  PRMT R125, R92, 0x5410, R125 ;  /* 0x000054105c7d7816 */ /* 0x000fe4000000007d */
[----:B------:R-:W-:Y:S02]  /*1d230*/  LOP3.LUT R92, R45, 0xff, RZ, 0xc0, !PT ;  /* 0x000000ff2d5c7812 */ /* 0x000fe400078ec0ff */
[----:B------:R-:W-:Y:S02]  /*1d240*/  SHF.R.U32.HI R55, RZ, 0x8, R55 ;  /* 0x00000008ff377819 */ /* 0x000fe40000011637 */
[----:B-1----:R-:W-:Y:S02]  /*1d250*/  FMNMX.FTZ R25, R2, R25, !PT ;  /* 0x0000001902197209 */ /* 0x002fe40007810000 */
[----:B------:R-:W-:Y:S02]  /*1d260*/  FMNMX3.FTZ R27, R27, R217, R216, !PT ;  /* 0x000000d91b1b7276 */ /* 0x000fe400078100d8 */
[----:B------:R-:W-:Y:S01]  /*1d270*/  PRMT R55, R92, 0x5410, R55 ;  /* 0x000054105c377816 */ /* 0x000fe20000000037 */
[----:B------:R-:W1:Y:S01]  /*1d280*/  SHFL.BFLY PT, R2, R25, 0x1, 0x1f ;  /* 0x0c201f0019027f89 */ /* 0x000e6200000e0000 */
[----:B------:R-:W-:Y:S01]  /*1d290*/  PRMT R63, R116, 0x7771, RZ ;  /* 0x00007771743f7816 */ /* 0x000fe200000000ff */
[----:B------:R-:W-:Y:S01]  /*1d2a0*/  IMAD.MOV.U32 R116, RZ, RZ, R230 ;  /* 0x000000ffff747224 */ /* 0x000fe200078e00e6 */
[----:B------:R-:W-:Y:S05]  /*1d2b0*/  LOP3.LUT R36, R36, 0xff, RZ, 0xc0, !PT ;  /* 0x000000ff24247812 */ /* 0x000fea00078ec0ff */
[----:B------:R-:W3:Y:S01]  /*1d2c0*/  SHFL.BFLY PT, R92, R27, 0x2, 0x1f ;  /* 0x0c401f001b5c7f89 */ /* 0x000ee200000e0000 */
[----:B------:R-:W-:Y:S02]  /*1d2d0*/  PRMT R103, R230, 0x7771, RZ ;  /* 0x00007771e6677816 */ /* 0x000fe400000000ff */
[----:B------:R-:W-:Y:S02]  /*1d2e0*/  PRMT R63, R36, 0x5410, R63 ;  /* 0x00005410243f7816 */ /* 0x000fe4000000003f */
[----:B--2---:R-:W-:Y:S02]  /*1d2f0*/  FMNMX.FTZ R3, R0, R3, !PT ;  /* 0x0000000300037209 */ /* 0x004fe40007810000 */
[----:B------:R-:W-:Y:S02]  /*1d300*/  PRMT R36, R111, 0x7632, R36 ;  /* 0x000076326f247816 */ /* 0x000fe40000000024 */
[----:B------:R-:W-:Y:S01]  /*1d310*/  SHF.R.U32.HI R111, RZ, 0x18, R111 ;  /* 0x00000018ff6f7819 */ /* 0x000fe2000001166f */
[----:B------:R-:W2:Y:S01]  /*1d320*/  SHFL.BFLY PT, R0, R3, 0x1, 0x1f ;  /* 0x0c201f0003007f89 */ /* 0x000ea200000e0000 */
[----:B------:R-:W-:Y:S02]  /*1d330*/  LOP3.LUT R36, R36, 0xff, RZ, 0xc0, !PT ;  /* 0x000000ff24247812 */ /* 0x000fe400078ec0ff */
[----:B------:R-:W-:Y:S02]  /*1d340*/  LOP3.LUT R116, R116, 0xff, RZ, 0xc0, !PT ;  /* 0x000000ff74747812 */ /* 0x000fe400078ec0ff */
[----:B------:R-:W-:Y:S02]  /*1d350*/  PRMT R111, R36, 0x5410, R111 ;  /* 0x00005410246f7816 */ /* 0x000fe4000000006f */
[----:B------:R-:W-:Y:S02]  /*1d360*/  PRMT R36, R45, 0x7632, R36 ;  /* 0x000076322d247816 */ /* 0x000fe40000000024 */
[----:B------:R-:W-:Y:S02]  /*1d370*/  LOP3.LUT R37, R61, 0xffff, RZ, 0xc0, !PT ;  /* 0x0000ffff3d257812 */ /* 0x000fe400078ec0ff */
[----:B-1----:R-:W-:Y:S02]  /*1d380*/  FMNMX.FTZ R2, R25, R2, !PT ;  /* 0x0000000219027209 */ /* 0x002fe40007810000 */
[----:B------:R-:W-:Y:S02]  /*1d390*/  SHF.R.U32.HI R45, RZ, 0x18, R45 ;  /* 0x00000018ff2d7819 */ /* 0x000fe4000001162d */
[----:B---3--:R-:W-:Y:S01]  /*1d3a0*/  FMNMX.FTZ R92, R27, R92, !PT ;  /* 0x0000005c1b5c7209 */ /* 0x008fe20007810000 */
[----:B------:R-:W-:Y:S01]  /*1d3b0*/  FMUL.FTZ R85, R2, UR4 ;  /* 0x0000000402557c20 */ /* 0x000fe20008410000 */
[----:B------:R-:W-:Y:S01]  /*1d3c0*/  LOP3.LUT R36, R36, 0xff, RZ, 0xc0, !PT ;  /* 0x000000ff24247812 */ /* 0x000fe200078ec0ff */
[----:B------:R-:W-:Y:S01]  /*1d3d0*/  STL [R1+0x68], R2 ;  /* 0x0000680201007387 */ /* 0x000fe20000100800 */
[----:B------:R-:W-:Y:S02]  /*1d3e0*/  FSETP.NEU.FTZ.AND P1, PT, R2, -INF , PT ;  /* 0xff8000000200780b */ /* 0x000fe40003f3d000 */
[----:B------:R-:W-:Y:S01]  /*1d3f0*/  PRMT R103, R116, 0x5410, R103 ;  /* 0x0000541074677816 */ /* 0x000fe20000000067 */
[----:B------:R-:W1:Y:S01]  /*1d400*/  SHFL.BFLY PT, R77, R92, 0x1, 0x1f ;  /* 0x0c201f005c4d7f89 */ /* 0x000e6200000e0000 */
[----:B------:R-:W-:Y:S02]  /*1d410*/  LOP3.LUT R116, R61, 0xff, RZ, 0xc0, !PT ;  /* 0x000000ff3d747812 */ /* 0x000fe400078ec0ff */
[----:B------:R-:W-:Y:S02]  /*1d420*/  SHF.R.U32.HI R37, RZ, 0x8, R37 ;  /* 0x00000008ff257819 */ /* 0x000fe40000011625 */
[----:B------:R-:W-:Y:S02]  /*1d430*/  PRMT R45, R36, 0x5410, R45 ;  /* 0x00005410242d7816 */ /* 0x000fe4000000002d */
[----:B------:R-:W-:Y:S02]  /*1d440*/  FSEL R85, R85, RZ, P1 ;  /* 0x000000ff55557208 */ /* 0x000fe40000800000 */
[----:B------:R-:W-:Y:S02]  /*1d450*/  PRMT R36, R61, 0x7632, R36 ;  /* 0x000076323d247816 */ /* 0x000fe40000000024 */
[----:B------:R-:W-:Y:S01]  /*1d460*/  PRMT R107, R212, 0x7771, RZ ;  /* 0x00007771d46b7816 */ /* 0x000fe200000000ff */
[----:B------:R-:W-:Y:S01]  /*1d470*/  FFMA.FTZ R182, R182, UR4, -R85 ;  /* 0x00000004b6b67c23 */ /* 0x000fe20008010855 */
[----:B------:R-:W-:Y:S01]  /*1d480*/  LOP3.LUT R69, R4, UR11, R121, 0x96, !PT ;  /* 0x0000000b04457c12 */ /* 0x000fe2000f8e9679 */
[----:B------:R-:W-:Y:S01]  /*1d490*/  FFMA.FTZ R223, R223, UR4, -R85 ;  /* 0x00000004dfdf7c23 */ /* 0x000fe20008010855 */
[----:B------:R-:W-:Y:S01]  /*1d4a0*/  PRMT R37, R116, 0x5410, R37 ;  /* 0x0000541074257816 */ /* 0x000fe20000000025 */
[----:B------:R3:W4:Y:S01]  /*1d4b0*/  MUFU.EX2 R219, R182 ;  /* 0x000000b600db7308 */ /* 0x0007220000000800 */
[C---:B------:R-:W-:Y:S01]  /*1d4c0*/  LOP3.LUT R109, R105.reuse, 0xffff, RZ, 0xc0, !PT ;  /* 0x0000ffff696d7812 */ /* 0x040fe200078ec0ff */
[--C-:B------:R-:W-:Y:S01]  /*1d4d0*/  FFMA.FTZ R213, R180, UR4, -R85.reuse ;  /* 0x00000004b4d57c23 */ /* 0x100fe20008010855 */
[----:B------:R-:W-:Y:S01]  /*1d4e0*/  PRMT R116, R105, 0x7632, R116 ;  /* 0x0000763269747816 */ /* 0x000fe20000000074 */
[----:B------:R-:W-:Y:S01]  /*1d4f0*/  FFMA.FTZ R207, R178, UR4, -R85 ;  /* 0x00000004b2cf7c23 */ /* 0x000fe20008010855 */
[----:B------:R-:W-:Y:S01]  /*1d500*/  SHF.R.U32.HI R61, RZ, 0x18, R61 ;  /* 0x00000018ff3d7819 */ /* 0x000fe2000001163d */
[----:B------:R-:W-:Y:S01]  /*1d510*/  FFMA.FTZ R178, R237, UR4, -R85 ;  /* 0x00000004edb27c23 */ /* 0x000fe20008010855 */
[----:B------:R-:W-:Y:S03]  /*1d520*/  LOP3.LUT R36, R36, 0xff, RZ, 0xc0, !PT ;  /* 0x000000ff24247812 */ /* 0x000fe600078ec0ff */
[----:B------:R-:W4:Y:S01]  /*1d530*/  MUFU.EX2 R213, R213 ;  /* 0x000000d500d57308 */ /* 0x000f220000000800 */
[----:B------:R-:W-:Y:S01]  /*1d540*/  PRMT R107, R26, 0x5410, R107 ;  /* 0x000054101a6b7816 */ /* 0x000fe2000000006b */
[--C-:B------:R-:W-:Y:S01]  /*1d550*/  FFMA.FTZ R129, R190, UR4, -R85.reuse ;  /* 0x00000004be817c23 */ /* 0x100fe20008010855 */
[----:B------:R-:W-:Y:S07]  /*1d560*/  LOP3.LUT R49, R53, 0xffff, RZ, 0xc0, !PT ;  /* 0x0000ffff35317812 */ /* 0x000fee00078ec0ff */
[----:B------:R-:W-:Y:S01]  /*1d570*/  MUFU.EX2 R207, R207 ;  /* 0x000000cf00cf7308 */ /* 0x000fe20000000800 */
[----:B------:R-:W-:Y:S01]  /*1d580*/  LOP3.LUT R104, R104, 0xff, RZ, 0xc0, !PT ;  /* 0x000000ff68687812 */ /* 0x000fe200078ec0ff */
[----:B---3--:R-:W-:Y:S01]  /*1d590*/  FFMA.FTZ R182, R80, UR4, -R85 ;  /* 0x0000000450b67c23 */ /* 0x008fe20008010855 */
[----:B------:R-:W-:Y:S01]  /*1d5a0*/  LOP3.LUT R26, R105, 0xff, RZ, 0xc0, !PT ;  /* 0x000000ff691a7812 */ /* 0x000fe200078ec0ff */
[----:B------:R-:W3:Y:S01]  /*1d5b0*/  LDC R80, c[0x0][0x4f8] ;  /* 0x00013e00ff507b82 */ /* 0x000ee20000000800 */
[----:B------:R-:W-:Y:S01]  /*1d5c0*/  LOP3.LUT R29, R69, 0xffff, RZ, 0xc0, !PT ;  /* 0x0000ffff451d7812 */ /* 0x000fe200078ec0ff */
[----:B------:R-:W-:Y:S01]  /*1d5d0*/  IMAD.MOV.U32 R190, RZ, RZ, R252 ;  /* 0x000000ffffbe7224 */ /* 0x000fe200078e00fc */
[----:B------:R-:W-:Y:S01]  /*1d5e0*/  SHF.R.U32.HI R109, RZ, 0x8, R109 ;  /* 0x00000008ff6d7819 */ /* 0x000fe2000001166d */
[----:B------:R-:W-:Y:S01]  /*1d5f0*/  FFMA.FTZ R176, R176, UR4, -R85 ;  /* 0x00000004b0b07c23 */ /* 0x000fe20008010855 */
[----:B------:R-:W-:Y:S01]  /*1d600*/  SHF.R.U32.HI R105, RZ, 0x18, R105 ;  /* 0x00000018ff697819 */ /* 0x000fe20000011669 */
[--C-:B------:R-:W-:Y:S01]  /*1d610*/  FFMA.FTZ R131, R204, UR4, -R85.reuse ;  /* 0x00000004cc837c23 */ /* 0x100fe20008010855 */
[----:B------:R-:W-:Y:S01]  /*1d620*/  LOP3.LUT R116, R116, 0xff, RZ, 0xc0, !PT ;  /* 0x000000ff74747812 */ /* 0x000fe200078ec0ff */
[----:B------:R-:W-:Y:S01]  /*1d630*/  FFMA.FTZ R115, R211, UR4, -R85 ;  /* 0x00000004d3737c23 */ /* 0x000fe20008010855 */
[----:B------:R-:W-:Y:S01]  /*1d640*/  PRMT R61, R36, 0x5410, R61 ;  /* 0x00005410243d7816 */ /* 0x000fe2000000003d */
[--C-:B------:R-:W-:Y:S01]  /*1d650*/  FFMA.FTZ R123, R171, UR4, -R85.reuse ;  /* 0x00000004ab7b7c23 */ /* 0x100fe20008010855 */
[----:B------:R-:W-:Y:S01]  /*1d660*/  LOP3.LUT R36, R53, 0xff, RZ, 0xc0, !PT ;  /* 0x000000ff35247812 */ /* 0x000fe200078ec0ff */
[----:B------:R-:W-:Y:S01]  /*1d670*/  FFMA.FTZ R171, R222, UR4, -R85 ;  /* 0x00000004deab7c23 */ /* 0x000fe20008010855 */
[----:B------:R-:W-:Y:S01]  /*1d680*/  SHF.R.U32.HI R49, RZ, 0x8, R49 ;  /* 0x00000008ff317819 */ /* 0x000fe20000011631 */
[----:B------:R-:W-:Y:S01]  /*1d690*/  FFMA.FTZ R119, R169, UR4, -R85 ;  /* 0x00000004a9777c23 */ /* 0x000fe20008010855 */
[----:B------:R-:W-:Y:S01]  /*1d6a0*/  PRMT R47, R104, 0x5410, R47 ;  /* 0x00005410682f7816 */ /* 0x000fe2000000002f */
[--C-:B------:R-:W-:Y:S01]  /*1d6b0*/  FFMA.FTZ R205, R90, UR4, -R85.reuse ;  /* 0x000000045acd7c23 */ /* 0x100fe20008010855 */
[----:B------:R-:W-:Y:S01]  /*1d6c0*/  FMNMX.FTZ R5, R24, R5, !PT ;  /* 0x0000000518057209 */ /* 0x000fe20007810000 */
[----:B------:R-:W-:Y:S01]  /*1d6d0*/  MUFU.EX2 R129, R129 ;  /* 0x0000008100817308 */ /* 0x000fe20000000800 */
[----:B------:R-:W-:Y:S01]  /*1d6e0*/  LOP3.LUT R104, R69, 0xff, RZ, 0xc0, !PT ;  /* 0x000000ff45687812 */ /* 0x000fe200078ec0ff */
[----:B------:R-:W-:Y:S01]  /*1d6f0*/  FFMA.FTZ R130, R210, UR4, -R85 ;  /* 0x00000004d2827c23 */ /* 0x000fe20008010855 */
[----:B------:R-:W-:Y:S07]  /*1d700*/  SHF.R.U32.HI R29, RZ, 0x8, R29 ;  /* 0x00000008ff1d7819 */ /* 0x000fee000001161d */
[----:B------:R-:W-:Y:S01]  /*1d710*/  MUFU.EX2 R119, R119 ;  /* 0x0000007700777308 */ /* 0x000fe20000000800 */
[----:B--2---:R-:W-:Y:S01]  /*1d720*/  FMNMX.FTZ R0, R3, R0, !PT ;  /* 0x0000000003007209 */ /* 0x004fe20007810000 */
[----:B------:R-:W-:Y:S01]  /*1d730*/  FFMA.FTZ R211, R94, UR4, -R85 ;  /* 0x000000045ed37c23 */ /* 0x000fe20008010855 */
[----:B------:R-:W-:Y:S01]  /*1d740*/  PRMT R109, R26, 0x5410, R109 ;  /* 0x000054101a6d7816 */ /* 0x000fe2000000006d */
[----:B------:R-:W-:Y:S01]  /*1d750*/  FFMA.FTZ R94, R126, UR4, -R85 ;  /* 0x000000047e5e7c23 */ /* 0x000fe20008010855 */
[----:B------:R-:W-:Y:S01]  /*1d760*/  PRMT R105, R116, 0x5410, R105 ;  /* 0x0000541074697816 */ /* 0x000fe20000000069 */
[----:B------:R-:W-:Y:S01]  /*1d770*/  STL [R1+0x6c], R0 ;  /* 0x00006c0001007387 */ /* 0x000fe20000100800 */
[----:B------:R-:W-:Y:S01]  /*1d780*/  PRMT R26, R53, 0x7632, R26 ;  /* 0x00007632351a7816 */ /* 0x000fe2000000001a */
[----:B------:R-:W-:Y:S01]  /*1d790*/  IMAD.U32 R116, RZ, RZ, UR22 ;  /* 0x00000016ff747e24 */ /* 0x000fe2000f8e00ff */
[----:B------:R-:W-:Y:S01]  /*1d7a0*/  PRMT R49, R36, 0x5410, R49 ;  /* 0x0000541024317816 */ /* 0x000fe20000000031 */
[----:B------:R-:W-:Y:S01]  /*1d7b0*/  MUFU.EX2 R94, R94 ;  /* 0x0000005e005e7308 */ /* 0x000fe20000000800 */
[----:B------:R-:W-:Y:S01]  /*1d7c0*/  PRMT R29, R104, 0x5410, R29 ;  /* 0x00005410681d7816 */ /* 0x000fe2000000001d */
[----:B------:R-:W2:Y:S01]  /*1d7d0*/  SHFL.BFLY PT, R36, R5, 0x1, 0x1f ;  /* 0x0c201f0005247f89 */ /* 0x000ea200000e0000 */
[----:B------:R-:W-:Y:S01]  /*1d7e0*/  SHF.R.U32.HI R53, RZ, 0x18, R53 ;  /* 0x00000018ff357819 */ /* 0x000fe20000011635 */
[----:B------:R-:W-:Y:S01]  /*1d7f0*/  FMUL.FTZ R104, R0, UR4 ;  /* 0x0000000400687c20 */ /* 0x000fe20008410000 */
[----:B------:R-:W-:Y:S05]  /*1d800*/  LOP3.LUT R26, R26, 0xff, RZ, 0xc0, !PT ;  /* 0x000000ff1a1a7812 */ /* 0x000fea00078ec0ff */
[----:B------:R-:W-:Y:S01]  /*1d810*/  MUFU.EX2 R130, R130 ;  /* 0x0000008200827308 */ /* 0x000fe20000000800 */
[----:B------:R-:W-:Y:S01]  /*1d820*/  FSETP.NEU.FTZ.AND P0, PT, R0, -INF , PT ;  /* 0xff8000000000780b */ /* 0x000fe20003f1d000 */
[----:B------:R-:W-:Y:S01]  /*1d830*/  IMAD.MOV.U32 R4, RZ, RZ, R120 ;  /* 0x000000ffff047224 */ /* 0x000fe200078e0078 */
[----:B------:R-:W-:Y:S07]  /*1d840*/  LOP3.LUT R116, R221, UR33, R116, 0x96, !PT ;  /* 0x00000021dd747c12 */ /* 0x000fee000f8e9674 */
[----:B------:R-:W-:Y:S01]  /*1d850*/  MUFU.EX2 R123, R123 ;  /* 0x0000007b007b7308 */ /* 0x000fe20000000800 */
[----:B-1----:R-:W-:Y:S01]  /*1d860*/  FMNMX.FTZ R3, R92, R77, !PT ;  /* 0x0000004d5c037209 */ /* 0x002fe20007810000 */
[----:B------:R-:W-:Y:S01]  /*1d870*/  FFMA.FTZ R92, R195, UR4, -R85 ;  /* 0x00000004c35c7c23 */ /* 0x000fe20008010855 */
[----:B------:R-:W-:Y:S07]  /*1d880*/  PRMT R53, R26, 0x5410, R53 ;  /* 0x000054101a357816 */ /* 0x000fee0000000035 */
[----:B------:R-:W-:Y:S01]  /*1d890*/  MUFU.EX2 R211, R211 ;  /* 0x000000d300d37308 */ /* 0x000fe20000000800 */
[----:B------:R-:W-:Y:S01]  /*1d8a0*/  FSEL R77, R104, RZ, P0 ;  /* 0x000000ff684d7208 */ /* 0x000fe20000000000 */
[----:B------:R-:W-:Y:S01]  /*1d8b0*/  FFMA.FTZ R104, R197, UR4, -R85 ;  /* 0x00000004c5687c23 */ /* 0x000fe20008010855 */
[----:B------:R-:W-:Y:S07]  /*1d8c0*/  LOP3.LUT R26, R4, 0xff, RZ, 0xc0, !PT ;  /* 0x000000ff041a7812 */ /* 0x000fee00078ec0ff */
[----:B------:R-:W-:Y:S01]  /*1d8d0*/  MUFU.EX2 R92, R92 ;  /* 0x0000005c005c7308 */ /* 0x000fe20000000800 */
[C---:B------:R-:W-:Y:S01]  /*1d8e0*/  PRMT R4, R73.reuse, 0x7632, R4 ;  /* 0x0000763249047816 */ /* 0x040fe20000000004 */
[----:B------:R-:W-:Y:S01]  /*1d8f0*/  IMAD.WIDE.U32 R116, R116, -0x326172a9, RZ ;  /* 0xcd9e8d5774747825 */ /* 0x000fe200078e00ff */
[C---:B------:R-:W-:Y:S07]  /*1d900*/  LOP3.LUT R71, R73.reuse, 0xffff, RZ, 0xc0, !PT ;  /* 0x0000ffff49477812 */ /* 0x040fee00078ec0ff */
[----:B------:R-:W-:Y:S01]  /*1d910*/  MUFU.EX2 R205, R205 ;  /* 0x000000cd00cd7308 */ /* 0x000fe20000000800 */
[----:B------:R-:W-:Y:S01]  /*1d920*/  LOP3.LUT R24, R73, 0xff, RZ, 0xc0, !PT ;  /* 0x000000ff49187812 */ /* 0x000fe200078ec0ff */
[----:B------:R-:W-:Y:S01]  /*1d930*/  FFMA.FTZ R170, R170, UR4, -R77 ;  /* 0x00000004aaaa7c23 */ /* 0x000fe2000801084d */
[----:B------:R-:W-:Y:S01]  /*1d940*/  SHF.R.U32.HI R73, RZ, 0x18, R73 ;  /* 0x00000018ff497819 */ /* 0x000fe20000011649 */
[--C-:B------:R-:W-:Y:S01]  /*1d950*/  FFMA.FTZ R128, R168, UR4, -R77.reuse ;  /* 0x00000004a8807c23 */ /* 0x100fe2000801084d */
[----:B------:R-:W-:Y:S01]  /*1d960*/  LOP3.LUT R4, R4, 0xff, RZ, 0xc0, !PT ;  /* 0x000000ff04047812 */ /* 0x000fe200078ec0ff */
[--C-:B------:R-:W-:Y:S01]  /*1d970*/  FFMA.FTZ R230, R79, UR4, -R77.reuse ;  /* 0x000000044fe67c23 */ /* 0x100fe2000801084d */
[C---:B------:R-:W-:Y:S01]  /*1d980*/  LOP3.LUT R27, R117.reuse, R240, RZ, 0x3c, !PT ;  /* 0x000000f0751b7212 */ /* 0x040fe200078e3cff */
[----:B------:R-:W-:Y:S01]  /*1d990*/  FFMA.FTZ R222, R76, UR4, -R77 ;  /* 0x000000044cde7c23 */ /* 0x000fe2000801084d */
[----:B------:R-:W-:Y:S01]  /*1d9a0*/  LOP3.LUT R25, R117, R242, RZ, 0x3c, !PT ;  /* 0x000000f275197212 */ /* 0x000fe200078e3cff */
[----:B------:R-:W-:Y:S01]  /*1d9b0*/  FFMA.FTZ R117, R202, UR4, -R85 ;  /* 0x00000004ca757c23 */ /* 0x000fe20008010855 */
[----:B------:R-:W-:Y:S01]  /*1d9c0*/  PRMT R73, R4, 0x5410, R73 ;  /* 0x0000541004497816 */ /* 0x000fe20000000049 */
[----:B------:R-:W-:Y:S01]  /*1d9d0*/  MUFU.EX2 R210, R170 ;  /* 0x000000aa00d27308 */ /* 0x000fe20000000800 */
[----:B------:R-:W-:Y:S01]  /*1d9e0*/  PRMT R4, R69, 0x7632, R4 ;  /* 0x0000763245047816 */ /* 0x000fe20000000004 */
[----:B------:R-:W-:Y:S01]  /*1d9f0*/  FFMA.FTZ R233, R74, UR4, -R77 ;  /* 0x000000044ae97c23 */ /* 0x000fe2000801084d */
[----:B------:R-:W-:Y:S07]  /*1da00*/  SHF.R.U32.HI R69, RZ, 0x18, R69 ;  /* 0x00000018ff457819 */ /* 0x000fee0000011645 */
[----:B------:R1:W-:Y:S01]  /*1da10*/  MUFU.EX2 R204, R128 ;  /* 0x0000008000cc7308 */ /* 0x0003e20000000800 */
[----:B------:R-:W-:Y:S01]  /*1da20*/  LOP3.LUT R4, R4, 0xff, RZ, 0xc0, !PT ;  /* 0x000000ff04047812 */ /* 0x000fe200078ec0ff */
[----:B------:R-:W-:Y:S01]  /*1da30*/  FFMA.FTZ R169, R8, UR4, -R77 ;  /* 0x0000000408a97c23 */ /* 0x000fe2000801084d */
[----:B------:R-:W-:Y:S07]  /*1da40*/  PRMT R31, R120, 0x7771, RZ ;  /* 0x00007771781f7816 */ /* 0x000fee00000000ff */
[----:B------:R4:W4:Y:S01]  /*1da50*/  MUFU.EX2 R202, R176 ;  /* 0x000000b000ca7308 */ /* 0x0009220000000800 */
[----:B------:R-:W-:Y:S01]  /*1da60*/  SHF.R.U32.HI R71, RZ, 0x8, R71 ;  /* 0x00000008ff477819 */ /* 0x000fe20000011647 */
[----:B------:R-:W-:Y:S01]  /*1da70*/  FFMA.FTZ R121, R198, UR4, -R77 ;  /* 0x00000004c6797c23 */ /* 0x000fe2000801084d */
[----:B------:R-:W-:Y:S07]  /*1da80*/  PRMT R69, R4, 0x5410, R69 ;  /* 0x0000541004457816 */ /* 0x000fee0000000045 */
[----:B------:R4:W-:Y:S01]  /*1da90*/  MUFU.EX2 R197, R117 ;  /* 0x0000007500c57308 */ /* 0x0009e20000000800 */
[----:B--2---:R-:W-:Y:S01]  /*1daa0*/  FMNMX.FTZ R36, R5, R36, !PT ;  /* 0x0000002405247209 */ /* 0x004fe20007810000 */
[--C-:B------:R-:W-:Y:S01]  /*1dab0*/  FFMA.FTZ R184, R184, UR4, -R77.reuse ;  /* 0x00000004b8b87c23 */ /* 0x100fe2000801084d */
[----:B------:R-:W-:Y:S01]  /*1dac0*/  FSEL R5, R2, RZ, P1 ;  /* 0x000000ff02057208 */ /* 0x000fe20000800000 */
[----:B------:R-:W-:Y:S01]  /*1dad0*/  FFMA.FTZ R2, R78, UR4, -R77 ;  /* 0x000000044e027c23 */ /* 0x000fe2000801084d */
[----:B------:R-:W-:Y:S01]  /*1dae0*/  FSEL R4, R0, RZ, P0 ;  /* 0x000000ff00047208 */ /* 0x000fe20000000000 */
[----:B------:R-:W-:Y:S01]  /*1daf0*/  FFMA.FTZ R0, R82, UR4, -R85 ;  /* 0x0000000452007c23 */ /* 0x000fe20008010855 */
[----:B------:R-:W-:Y:S03]  /*1db00*/  PRMT R31, R26, 0x5410, R31 ;  /* 0x000054101a1f7816 */ /* 0x000fe6000000001f */
[----:B------:R-:W-:Y:S01]  /*1db10*/  MUFU.EX2 R195, R121 ;  /* 0x0000007900c37308 */ /* 0x000fe20000000800 */
[----:B------:R-:W-:Y:S01]  /*1db20*/  PRMT R71, R24, 0x5410, R71 ;  /* 0x0000541018477816 */ /* 0x000fe20000000047 */
[----:B------:R-:W-:Y:S01]  /*1db30*/  FFMA.FTZ R201, R186, UR4, -R77 ;  /* 0x00000004bac97c23 */ /* 0x000fe2000801084d */
[----:B------:R-:W-:Y:S01]  /*1db40*/  LOP3.LUT R24, R116, R241, RZ, 0x3c, !PT ;  /* 0x000000f174187212 */ /* 0x000fe200078e3cff */
[--C-:B------:R-:W-:Y:S01]  /*1db50*/  FFMA.FTZ R120, R214, UR4, -R85.reuse ;  /* 0x00000004d6787c23 */ /* 0x100fe20008010855 */
[----:B------:R-:W-:Y:S01]  /*1db60*/  LOP3.LUT R26, R116, R239, RZ, 0x3c, !PT ;  /* 0x000000ef741a7212 */ /* 0x000fe200078e3cff */
[--C-:B------:R-:W-:Y:S01]  /*1db70*/  FFMA.FTZ R214, R87, UR4, -R85.reuse ;  /* 0x0000000457d67c23 */ /* 0x100fe20008010855 */
[----:B------:R-:W-:Y:S01]  /*1db80*/  FSETP.NEU.FTZ.AND P0, PT, R3, -INF , PT ;  /* 0xff8000000300780b */ /* 0x000fe20003f1d000 */
[--C-:B------:R-:W-:Y:S01]  /*1db90*/  FFMA.FTZ R186, R88, UR4, -R85.reuse ;  /* 0x0000000458ba7c23 */ /* 0x100fe20008010855 */
[----:B---3--:R-:W-:Y:S01]  /*1dba0*/  LOP3.LUT R78, R80, 0xff, RZ, 0xc0, !PT ;  /* 0x000000ff504e7812 */ /* 0x008fe200078ec0ff */
[--C-:B------:R-:W-:Y:S01]  /*1dbb0*/  FFMA.FTZ R87, R124, UR4, -R85.reuse ;  /* 0x000000047c577c23 */ /* 0x100fe20008010855 */
[----:B------:R-:W-:Y:S01]  /*1dbc0*/  FSETP.NEU.FTZ.AND P1, PT, R36, -INF , PT ;  /* 0xff8000002400780b */ /* 0x000fe20003f3d000 */
[--C-:B------:R-:W-:Y:S01]  /*1dbd0*/  FFMA.FTZ R116, R209, UR4, -R85.reuse ;  /* 0x00000004d1747c23 */ /* 0x100fe20008010855 */
[--C-:B-1----:R-:W-:Y:S01]  /*1dbe0*/  FFMA.FTZ R128, R106, UR4, -R85.reuse ;  /* 0x000000046a807c23 */ /* 0x102fe20008010855 */
[--C-:B------:R-:W-:Y:S01]  /*1dbf0*/  FFMA.FTZ R168, R196, UR4, -R85.reuse ;  /* 0x00000004c4a87c23 */ /* 0x100fe20008010855 */
[--C-:B------:R-:W-:Y:S01]  /*1dc00*/  FFMA.FTZ R170, R99, UR4, -R85.reuse ;  /* 0x0000000463aa7c23 */ /* 0x100fe20008010855 */
[--C-:B------:R-:W-:Y:S01]  /*1dc10*/  FFMA.FTZ R100, R100, UR4, -R85.reuse ;  /* 0x0000000464647c23 */ /* 0x100fe20008010855 */
[--C-:B------:R-:W-:Y:S01]  /*1dc20*/  FFMA.FTZ R88, R122, UR4, -R85.reuse ;  /* 0x000000047a587c23 */ /* 0x100fe20008010855 */
[----:B------:R-:W-:Y:S01]  /*1dc30*/  FFMA.FTZ R85, R118, UR4, -R85 ;  /* 0x0000000476557c23 */ /* 0x000fe20008010855 */
[----:B------:R-:W-:Y:S01]  /*1dc40*/  FADD.FTZ R5, -R5, R166 ;  /* 0x000000a605057221 */ /* 0x000fe20000010100 */
[----:B------:R-:W-:Y:S01]  /*1dc50*/  FADD.FTZ R4, -R4, R167 ;  /* 0x000000a704047221 */ /* 0x000fe20000010100 */
[--C-:B------:R-:W-:Y:S01]  /*1dc60*/  FFMA.FTZ R118, R62, UR4, -R77.reuse ;  /* 0x000000043e767c23 */ /* 0x100fe2000801084d */
[--C-:B------:R-:W-:Y:S01]  /*1dc70*/  FFMA.FTZ R209, R97, UR4, -R77.reuse ;  /* 0x0000000461d17c23 */ /* 0x100fe2000801084d */
[--C-:B----4-:R-:W-:Y:S01]  /*1dc80*/  FFMA.FTZ R176, R84, UR4, -R77.reuse ;  /* 0x0000000454b07c23 */ /* 0x110fe2000801084d */
        /* <DEDUP_REMOVED lines=18> */
[----:B------:R-:W-:Y:S01]  /*1ddb0*/  FSEL R7, R36, RZ, P1 ;  /* 0x000000ff24077208 */ /* 0x000fe20000800000 */
[----:B------:R-:W-:Y:S01]  /*1ddc0*/  FFMA.FTZ R77, R6, UR4, -R77 ;  /* 0x00000004064d7c23 */ /* 0x000fe2000801084d */
[----:B------:R-:W-:Y:S01]  /*1ddd0*/  FSEL R6, R3, RZ, P0 ;  /* 0x000000ff03067208 */ /* 0x000fe20000000000 */
[----:B------:R-:W-:Y:S01]  /*1dde0*/  FMUL.FTZ R32, R36, UR4 ;  /* 0x0000000424207c20 */ /* 0x000fe20008410000 */
[----:B------:R1:W-:Y:S01]  /*1ddf0*/  MUFU.EX2 R121, R184 ;  /* 0x000000b800797308 */ /* 0x0003e20000000800 */
[----:B------:R-:W-:Y:S02]  /*1de00*/  IMAD R78, R78, 0x10000, R78 ;  /* 0x000100004e4e7824 */ /* 0x000fe400078e024e */
[----:B------:R-:W-:Y:S01]  /*1de10*/  FADD.FTZ R7, -R7, R164 ;  /* 0x000000a407077221 */ /* 0x000fe20000010100 */
[----:B------:R-:W-:Y:S01]  /*1de20*/  IMAD.MOV.U32 R110, RZ, RZ, R229 ;  /* 0x000000ffff6e7224 */ /* 0x000fe200078e00e5 */
[----:B------:R-:W-:Y:S01]  /*1de30*/  FSEL R80, R32, RZ, P1 ;  /* 0x000000ff20507208 */ /* 0x000fe20000800000 */
[----:B------:R-:W-:Y:S01]  /*1de40*/  FADD.FTZ R6, -R6, R165 ;  /* 0x000000a506067221 */ /* 0x000fe20000010100 */
[--C-:B------:R-:W-:Y:S01]  /*1de50*/  HSET2.LE.AND R32, R125, R78.reuse, PT ;  /* 0x0000004e7d207233 */ /* 0x100fe20003803000 */
[----:B------:R-:W-:Y:S01]  /*1de60*/  IMAD.MOV.U32 R165, RZ, RZ, R219 ;  /* 0x000000ffffa57224 */ /* 0x000fe200078e00db */
[--C-:B------:R-:W-:Y:S01]  /*1de70*/  HSET2.LE.AND R73, R73, R78.reuse, PT ;  /* 0x0000004e49497233 */ /* 0x100fe20003803000 */
[----:B------:R-:W-:Y:S01]  /*1de80*/  MUFU.EX2 R114, R8 ;  /* 0x0000000800727308 */ /* 0x000fe20000000800 */
[--C-:B------:R-:W-:Y:S01]  /*1de90*/  HSET2.LE.AND R74, R47, R78.reuse, PT ;  /* 0x0000004e2f4a7233 */ /* 0x100fe20003803000 */
[--C-:B------:R-:W-:Y:S01]  /*1dea0*/  FFMA.FTZ R60, R9, UR4, -R80.reuse ;  /* 0x00000004093c7c23 */ /* 0x100fe20008010850 */
[----:B------:R-:W-:Y:S07]  /*1deb0*/  F2FP.BF16.F32.PACK_AB R9, R213, R165 ;  /* 0x000000a5d509723e */ /* 0x000fee00000010ff */
[----:B------:R-:W2:Y:S01]  /*1dec0*/  MUFU.EX2 R212, R212 ;  /* 0x000000d400d47308 */ /* 0x000ea20000000800 */
[--C-:B------:R-:W-:Y:S01]  /*1ded0*/  HSET2.LE.AND R45, R45, R78.reuse, PT ;  /* 0x0000004e2d2d7233 */ /* 0x100fe20003803000 */
[--C-:B------:R-:W-:Y:S01]  /*1dee0*/  FFMA.FTZ R232, R34, UR4, -R80.reuse ;  /* 0x0000000422e87c23 */ /* 0x100fe20008010850 */
[----:B------:R-:W-:Y:S07]  /*1def0*/  LOP3.LUT R32, R9, R32, RZ, 0xc0, !PT ;  /* 0x0000002009207212 */ /* 0x000fee00078ec0ff */
[----:B------:R-:W3:Y:S01]  /*1df00*/  MUFU.EX2 R200, R131 ;  /* 0x0000008300c87308 */ /* 0x000ee20000000800 */
[--C-:B------:R-:W-:Y:S01]  /*1df10*/  HSET2.LE.AND R34, R95, R78.reuse, PT ;  /* 0x0000004e5f227233 */ /* 0x100fe20003803000 */
[--C-:B------:R-:W-:Y:S01]  /*1df20*/  FFMA.FTZ R219, R54, UR4, -R80.reuse ;  /* 0x0000000436db7c23 */ /* 0x100fe20008010850 */
[----:B------:R-:W-:Y:S07]  /*1df30*/  F2FP.BF16.F32.PACK_AB R9, R202, R207 ;  /* 0x000000cfca09723e */ /* 0x000fee00000010ff */
[----:B------:R-:W-:Y:S01]  /*1df40*/  MUFU.EX2 R198, R127 ;  /* 0x0000007f00c67308 */ /* 0x000fe20000000800 */
[--C-:B------:R-:W-:Y:S01]  /*1df50*/  HSET2.LE.AND R53, R53, R78.reuse, PT ;  /* 0x0000004e35357233 */ /* 0x100fe20003803000 */
[--C-:B------:R-:W-:Y:S01]  /*1df60*/  FFMA.FTZ R48, R189, UR4, -R80.reuse ;  /* 0x00000004bd307c23 */ /* 0x100fe20008010850 */
[----:B------:R-:W-:Y:S07]  /*1df70*/  LOP3.LUT R34, R9, R34, RZ, 0xc0, !PT ;  /* 0x0000002209227212 */ /* 0x000fee00078ec0ff */
[----:B------:R-:W-:Y:S01]  /*1df80*/  MUFU.EX2 R93, R116 ;  /* 0x00000074005d7308 */ /* 0x000fe20000000800 */
[--C-:B------:R-:W-:Y:S01]  /*1df90*/  HSET2.LE.AND R61, R61, R78.reuse, PT ;  /* 0x0000004e3d3d7233 */ /* 0x100fe20003803000 */
[--C-:B------:R-:W-:Y:S01]  /*1dfa0*/  FFMA.FTZ R189, R35, UR4, -R80.reuse ;  /* 0x0000000423bd7c23 */ /* 0x100fe20008010850 */
[----:B------:R-:W-:Y:S07]  /*1dfb0*/  LOP3.LUT R35, R56, 0xff00ff, RZ, 0xc0, !PT ;  /* 0x00ff00ff38237812 */ /* 0x000fee00078ec0ff */
[----:B------:R-:W4:Y:S01]  /*1dfc0*/  MUFU.EX2 R201, R201 ;  /* 0x000000c900c97308 */ /* 0x000f220000000800 */
[--C-:B------:R-:W-:Y:S01]  /*1dfd0*/  HSET2.LE.AND R56, R109, R78.reuse, PT ;  /* 0x0000004e6d387233 */ /* 0x100fe20003803000 */
[--C-:B-1----:R-:W-:Y:S01]  /*1dfe0*/  FFMA.FTZ R184, R33, UR4, -R80.reuse ;  /* 0x0000000421b87c23 */ /* 0x102fe20008010850 */
[--C-:B------:R-:W-:Y:S07]  /*1dff0*/  HSET2.LE.AND R33, R111, R78.reuse, PT ;  /* 0x0000004e6f217233 */ /* 0x100fee0003803000 */
[----:B------:R-:W1:Y:S01]  /*1e000*/  MUFU.EX2 R168, R168 ;  /* 0x000000a800a87308 */ /* 0x000e620000000800 */
[----:B--2---:R-:W-:Y:S01]  /*1e010*/  F2FP.BF16.F32.PACK_AB R8, R210, R212 ;  /* 0x000000d4d208723e */ /* 0x004fe200000010ff */
[--C-:B------:R-:W-:Y:S01]  /*1e020*/  FFMA.FTZ R183, R183, UR4, -R80.reuse ;  /* 0x00000004b7b77c23 */ /* 0x100fe20008010850 */
[----:B---3--:R-:W-:Y:S07]  /*1e030*/  F2FP.BF16.F32.PACK_AB R9, R197, R200 ;  /* 0x000000c8c509723e */ /* 0x008fee00000010ff */
[----:B------:R-:W-:Y:S01]  /*1e040*/  MUFU.EX2 R169, R169 ;  /* 0x000000a900a97308 */ /* 0x000fe20000000800 */
[----:B------:R-:W-:Y:S01]  /*1e050*/  LOP3.LUT R33, R8, R33, RZ, 0xc0, !PT ;  /* 0x0000002108217212 */ /* 0x000fe200078ec0ff */
[----:B------:R-:W-:Y:S01]  /*1e060*/  FMUL.FTZ R54, R3, UR4 ;  /* 0x0000000403367c20 */ /* 0x000fe20008410000 */
[--C-:B------:R-:W-:Y:S07]  /*1e070*/  HSET2.LE.AND R35, R35, R78.reuse, PT ;  /* 0x0000004e23237233 */ /* 0x100fee0003803000 */
[----:B------:R-:W2:Y:S01]  /*1e080*/  MUFU.EX2 R126, R126 ;  /* 0x0000007e007e7308 */ /* 0x000ea20000000800 */
[----:B------:R-:W-:Y:S01]  /*1e090*/  LOP3.LUT R56, R9, R56, RZ, 0xc0, !PT ;  /* 0x0000003809387212 */ /* 0x000fe200078ec0ff */
[--C-:B------:R-:W-:Y:S01]  /*1e0a0*/  FFMA.FTZ R64, R181, UR4, -R80.reuse ;  /* 0x00000004b5407c23 */ /* 0x100fe20008010850 */
[----:B----4-:R-:W-:Y:S07]  /*1e0b0*/  F2FP.BF16.F32.PACK_AB R8, R201, R204 ;  /* 0x000000ccc908723e */ /* 0x010fee00000010ff */
[----:B------:R-:W3:Y:S01]  /*1e0c0*/  MUFU.EX2 R112, R120 ;  /* 0x0000007800707308 */ /* 0x000ee20000000800 */
[----:B------:R-:W-:Y:S01]  /*1e0d0*/  FSEL R125, R54, RZ, P0 ;  /* 0x000000ff367d7208 */ /* 0x000fe20000000000 */
[--C-:B------:R-:W-:Y:S01]  /*1e0e0*/  FFMA.FTZ R127, R59, UR4, -R80.reuse ;  /* 0x000000043b7f7c23 */ /* 0x100fe20008010850 */
[----:B------:R-:W-:Y:S07]  /*1e0f0*/  LOP3.LUT R59, R58, 0xff00ff, RZ, 0xc0, !PT ;  /* 0x00ff00ff3a3b7812 */ /* 0x000fee00078ec0ff */
[----:B------:R-:W-:Y:S01]  /*1e100*/  MUFU.EX2 R98, R115 ;  /* 0x0000007300627308 */ /* 0x000fe20000000800 */
[--C-:B------:R-:W-:Y:S01]  /*1e110*/  HSET2.LE.AND R58, R107, R78.reuse, PT ;  /* 0x0000004e6b3a7233 */ /* 0x100fe20003803000 */
[--C-:B------:R-:W-:Y:S01]  /*1e120*/  FFMA.FTZ R116, R89, UR4, -R80.reuse ;  /* 0x0000000459747c23 */ /* 0x100fe20008010850 */
[----:B-1----:R-:W-:Y:S07]  /*1e130*/  F2FP.BF16.F32.PACK_AB R9, R129, R168 ;  /* 0x000000a88109723e */ /* 0x002fee00000010ff */
[----:B------:R-:W1:Y:S01]  /*1e140*/  MUFU.EX2 R122, R122 ;  /* 0x0000007a007a7308 */ /* 0x000e620000000800 */
[----:B------:R-:W-:Y:S01]  /*1e150*/  LOP3.LUT R35, R8, R35, RZ, 0xc0, !PT ;  /* 0x0000002308237212 */ /* 0x000fe200078ec0ff */
[--C-:B------:R-:W-:Y:S01]  /*1e160*/  FFMA.FTZ R124, R91, UR4, -R80.reuse ;  /* 0x000000045b7c7c23 */ /* 0x100fe20008010850 */
[--C-:B------:R-:W-:Y:S07]  /*1e170*/  HSET2.LE.AND R59, R59, R78.reuse, PT ;  /* 0x0000004e3b3b7233 */ /* 0x100fee0003803000 */
[----:B------:R-:W-:Y:S01]  /*1e180*/  MUFU.EX2 R89, R104 ;  /* 0x0000006800597308 */ /* 0x000fe20000000800 */
[----:B------:R-:W-:Y:S01]  /*1e190*/  LOP3.LUT R58, R9, R58, RZ, 0xc0, !PT ;  /* 0x0000003a093a7212 */ /* 0x000fe200078ec0ff */
[--C-:B------:R-:W-:Y:S01]  /*1e1a0*/  FFMA.FTZ R175, R175, UR4, -R80.reuse ;  /* 0x00000004afaf7c23 */ /* 0x100fe20008010850 */
[----:B--2---:R-:W-:Y:S07]  /*1e1b0*/  F2FP.BF16.F32.PACK_AB R8, R126, R169 ;  /* 0x000000a97e08723e */ /* 0x004fee00000010ff */
[----:B------:R-:W-:Y:S01]  /*1e1c0*/  MUFU.EX2 R237, R183 ;  /* 0x000000b700ed7308 */ /* 0x000fe20000000800 */
[----:B---3--:R-:W-:Y:S01]  /*1e1d0*/  F2FP.BF16.F32.PACK_AB R9, R112, R119 ;  /* 0x000000777009723e */ /* 0x008fe200000010ff */
[--C-:B------:R-:W-:Y:S01]  /*1e1e0*/  FFMA.FTZ R196, R81, UR4, -R80.reuse ;  /* 0x0000000451c47c23 */ /* 0x100fe20008010850 */
[----:B------:R-:W-:Y:S07]  /*1e1f0*/  LOP3.LUT R59, R8, R59, RZ, 0xc0, !PT ;  /* 0x0000003b083b7212 */ /* 0x000fee00078ec0ff */
[----:B------:R2:W-:Y:S01]  /*1e200*/  MUFU.EX2 R229, R64 ;  /* 0x0000004000e57308 */ /* 0x0005e20000000800 */
[--C-:B------:R-:W-:Y:S01]  /*1e210*/  HSET2.LE.AND R69, R69, R78.reuse, PT ;  /* 0x0000004e45457233 */ /* 0x100fe20003803000 */
[--C-:B------:R-:W-:Y:S01]  /*1e220*/  FFMA.FTZ R81, R66, UR4, -R80.reuse ;  /* 0x0000000442517c23 */ /* 0x100fe20008010850 */
[--C-:B------:R-:W-:Y:S07]  /*1e230*/  HSET2.LE.AND R66, R103, R78.reuse, PT ;  /* 0x0000004e67427233 */ /* 0x100fee0003803000 */
[----:B------:R-:W-:Y:S01]  /*1e240*/  MUFU.EX2 R96, R118 ;  /* 0x0000007600607308 */ /* 0x000fe20000000800 */
[----:B-1----:R-:W-:Y:S01]  /*1e250*/  F2FP.BF16.F32.PACK_AB R8, R121, R122 ;  /* 0x0000007a7908723e */ /* 0x002fe200000010ff */
[--C-:B------:R-:W-:Y:S01]  /*1e260*/  FFMA.FTZ R174, R185, UR4, -R80.reuse ;  /* 0x00000004b9ae7c23 */ /* 0x100fe20008010850 */
[----:B------:R-:W-:Y:S07]  /*1e270*/  FSETP.NEU.FTZ.AND P0, PT, R3, -INF , PT ;  /* 0xff8000000300780b */ /* 0x000fee0003f1d000 */
[----:B------:R-:W1:Y:S01]  /*1e280*/  MUFU.EX2 R91, R106 ;  /* 0x0000006a005b7308 */ /* 0x000e620000000800 */
[----:B------:R-:W-:Y:S01]  /*1e290*/  LOP3.LUT R66, R9, R66, RZ, 0xc0, !PT ;  /* 0x0000004209427212 */ /* 0x000fe200078ec0ff */
[--C-:B------:R-:W-:Y:S01]  /*1e2a0*/  FFMA.FTZ R181, R187, UR4, -R80.reuse ;  /* 0x00000004bbb57c23 */ /* 0x100fe20008010850 */
[----:B------:R-:W-:Y:S01]  /*1e2b0*/  F2FP.BF16.F32.PACK_AB R9, R93, R98 ;  /* 0x000000625d09723e */ /* 0x000fe200000010ff */
[--C-:B------:R-:W-:Y:S01]  /*1e2c0*/  FFMA.FTZ R120, R57, UR4, -R80.reuse ;  /* 0x0000000439787c23 */ /* 0x100fe20008010850 */
[--C-:B------:R-:W-:Y:S05]  /*1e2d0*/  HSET2.LE.AND R57, R105, R78.reuse, PT ;  /* 0x0000004e69397233 */ /* 0x100fea0003803000 */
[----:B------:R-:W-:Y:S01]  /*1e2e0*/  MUFU.EX2 R231, R175 ;  /* 0x000000af00e77308 */ /* 0x000fe20000000800 */
[--C-:B--2---:R-:W-:Y:S01]  /*1e2f0*/  HSET2.LE.AND R64, R101, R78.reuse, PT ;  /* 0x0000004e65407233 */ /* 0x104fe20003803000 */
[--C-:B------:R-:W-:Y:S01]  /*1e300*/  FFMA.FTZ R52, R179, UR4, -R80.reuse ;  /* 0x00000004b3347c23 */ /* 0x100fe20008010850 */
[--C-:B------:R-:W-:Y:S01]  /*1e310*/  FFMA.FTZ R54, R10, UR4, -R125.reuse ;  /* 0x000000040a367c23 */ /* 0x100fe2000801087d */
[----:B------:R-:W-:Y:S06]  /*1e320*/  F2FP.BF16.F32.PACK_AB R10, R195, R198 ;  /* 0x000000c6c30a723e */ /* 0x000fec00000010ff */
[----:B------:R-:W-:Y:S01]  /*1e330*/  MUFU.EX2 R238, R60 ;  /* 0x0000003c00ee7308 */ /* 0x000fe20000000800 */
[--C-:B------:R-:W-:Y:S01]  /*1e340*/  FFMA.FTZ R115, R199, UR4, -R80.reuse ;  /* 0x00000004c7737c23 */ /* 0x100fe20008010850 */
[----:B------:R-:W-:Y:S01]  /*1e350*/  FFMA.FTZ R173, R173, UR4, -R125 ;  /* 0x00000004adad7c23 */ /* 0x000fe2000801087d */
[----:B------:R-:W-:Y:S07]  /*1e360*/  LOP3.LUT R57, R10, R57, RZ, 0xc0, !PT ;  /* 0x000000390a397212 */ /* 0x000fee00078ec0ff */
[----:B------:R-:W-:Y:S01]  /*1e370*/  MUFU.EX2 R95, R62 ;  /* 0x0000003e005f7308 */ /* 0x000fe20000000800 */
[--C-:B------:R-:W-:Y:S01]  /*1e380*/  FFMA.FTZ R199, R83, UR4, -R80.reuse ;  /* 0x0000000453c77c23 */ /* 0x100fe20008010850 */
[--C-:B------:R-:W-:Y:S01]  /*1e390*/  FFMA.FTZ R179, R191, UR4, -R80.reuse ;  /* 0x00000004bfb37c23 */ /* 0x100fe20008010850 */
[----:B------:R-:W-:Y:S07]  /*1e3a0*/  IMAD.MOV.U32 R185, RZ, RZ, R227 ;  /* 0x000000ffffb97224 */ /* 0x000fee00078e00e3 */
[----:B------:R-:W2:Y:S01]  /*1e3b0*/  MUFU.EX2 R90, R90 ;  /* 0x0000005a005a7308 */ /* 0x000ea20000000800 */
[--C-:B------:R-:W-:Y:S01]  /*1e3c0*/  FFMA.FTZ R83, R72, UR4, -R80.reuse ;  /* 0x0000000448537c23 */ /* 0x100fe20008010850 */
[--C-:B------:R-:W-:Y:S01]  /*1e3d0*/  HSET2.LE.AND R72, R71, R78.reuse, PT ;  /* 0x0000004e47487233 */ /* 0x100fe20003803000 */
[--C-:B------:R-:W-:Y:S01]  /*1e3e0*/  FFMA.FTZ R191, R65, UR4, -R80.reuse ;  /* 0x0000000441bf7c23 */ /* 0x100fe20008010850 */
[--C-:B------:R-:W-:Y:S06]  /*1e3f0*/  HSET2.LE.AND R65, R75, R78.reuse, PT ;  /* 0x0000004e4b417233 */ /* 0x100fec0003803000 */
[----:B------:R3:W-:Y:S01]  /*1e400*/  MUFU.EX2 R227, R54 ;  /* 0x0000003600e37308 */ /* 0x0007e20000000800 */
[----:B------:R-:W-:Y:S01]  /*1e410*/  LOP3.LUT R75, R40, 0xff00ff, RZ, 0xc0, !PT ;  /* 0x00ff00ff284b7812 */ /* 0x000fe200078ec0ff */
[--C-:B------:R-:W-:Y:S01]  /*1e420*/  FFMA.FTZ R102, R193, UR4, -R80.reuse ;  /* 0x00000004c1667c23 */ /* 0x100fe20008010850 */
[----:B------:R-:W-:Y:S07]  /*1e430*/  LOP3.LUT R72, R9, R72, RZ, 0xc0, !PT ;  /* 0x0000004809487212 */ /* 0x000fee00078ec0ff */
[----:B------:R-:W4:Y:S01]  /*1e440*/  MUFU.EX2 R252, R173 ;  /* 0x000000ad00fc7308 */ /* 0x000f220000000800 */
[----:B------:R-:W-:Y:S01]  /*1e450*/  LOP3.LUT R65, R8, R65, RZ, 0xc0, !PT ;  /* 0x0000004108417212 */ /* 0x000fe200078ec0ff */
[--C-:B------:R-:W-:Y:S01]  /*1e460*/  FFMA.FTZ R50, R177, UR4, -R80.reuse ;  /* 0x00000004b1327c23 */ /* 0x100fe20008010850 */
[----:B-1----:R-:W-:Y:S07]  /*1e470*/  F2FP.BF16.F32.PACK_AB R8, R91, R96 ;  /* 0x000000605b08723e */ /* 0x002fee00000010ff */
[----:B------:R-:W-:Y:S01]  /*1e480*/  MUFU.EX2 R181, R181 ;  /* 0x000000b500b57308 */ /* 0x000fe20000000800 */
[----:B------:R-:W-:Y:S01]  /*1e490*/  F2FP.BF16.F32.PACK_AB R9, R229, R237 ;  /* 0x000000ede509723e */ /* 0x000fe200000010ff */
[--C-:B------:R-:W-:Y:S01]  /*1e4a0*/  FFMA.FTZ R10, R11, UR4, -R125.reuse ;  /* 0x000000040b0a7c23 */ /* 0x100fe2000801087d */
[----:B------:R-:W-:Y:S07]  /*1e4b0*/  LOP3.LUT R73, R8, R73, RZ, 0xc0, !PT ;  /* 0x0000004908497212 */ /* 0x000fee00078ec0ff */
[----:B------:R-:W1:Y:S01]  /*1e4c0*/  MUFU.EX2 R174, R174 ;  /* 0x000000ae00ae7308 */ /* 0x000e620000000800 */
[--C-:B------:R-:W-:Y:S01]  /*1e4d0*/  HSET2.LE.AND R75, R75, R78.reuse, PT ;  /* 0x0000004e4b4b7233 */ /* 0x100fe20003803000 */
[--C-:B------:R-:W-:Y:S01]  /*1e4e0*/  FFMA.FTZ R172, R172, UR4, -R125.reuse ;  /* 0x00000004acac7c23 */ /* 0x100fe2000801087d */
[----:B--2---:R-:W-:Y:S01]  /*1e4f0*/  F2FP.BF16.F32.PACK_AB R8, R90, R95 ;  /* 0x0000005f5a08723e */ /* 0x004fe200000010ff */
[----:B------:R-:W-:Y:S01]  /*1e500*/  FFMA.FTZ R193, R67, UR4, -R80 ;  /* 0x0000000443c17c23 */ /* 0x000fe20008010850 */
[----:B------:R-:W-:Y:S01]  /*1e510*/  LOP3.LUT R67, R46, 0xff00ff, RZ, 0xc0, !PT ;  /* 0x00ff00ff2e437812 */ /* 0x000fe200078ec0ff */
[----:B------:R-:W-:Y:S01]  /*1e520*/  IMAD.MOV.U32 R104, RZ, RZ, R226 ;  /* 0x000000ffff687224 */ /* 0x000fe200078e00e2 */
[--C-:B------:R-:W-:Y:S01]  /*1e530*/  HSET2.LE.AND R46, R63, R78.reuse, PT ;  /* 0x0000004e3f2e7233 */ /* 0x100fe20003803000 */
[----:B------:R-:W-:Y:S01]  /*1e540*/  FFMA.FTZ R131, R68, UR4, -R80 ;  /* 0x0000000444837c23 */ /* 0x000fe20008010850 */
[----:B------:R-:W-:Y:S01]  /*1e550*/  LOP3.LUT R75, R8, R75, RZ, 0xc0, !PT ;  /* 0x0000004b084b7212 */ /* 0x000fe200078ec0ff */
[----:B------:R-:W-:Y:S01]  /*1e560*/  IMAD.MOV.U32 R68, RZ, RZ, R224 ;  /* 0x000000ffff447224 */ /* 0x000fe200078e00e0 */
[--C-:B---3--:R-:W-:Y:S01]  /*1e570*/  HSET2.LE.AND R54, R51, R78.reuse, PT ;  /* 0x0000004e33367233 */ /* 0x108fe20003803000 */
[----:B------:R-:W-:Y:S01]  /*1e580*/  IMAD.MOV.U32 R76, RZ, RZ, R178 ;  /* 0x000000ffff4c7224 */ /* 0x000fe200078e00b2 */
[----:B------:R-:W-:Y:S01]  /*1e590*/  LOP3.LUT R46, R9, R46, RZ, 0xc0, !PT ;  /* 0x0000002e092e7212 */ /* 0x000fe200078ec0ff */
[----:B------:R2:W-:Y:S01]  /*1e5a0*/  MUFU.EX2 R226, R52 ;  /* 0x0000003400e27308 */ /* 0x0005e20000000800 */
[----:B------:R-:W-:Y:S01]  /*1e5b0*/  F2FP.BF16.F32.PACK_AB R9, R238, R231 ;  /* 0x000000e7ee09723e */ /* 0x000fe200000010ff */
[--C-:B------:R-:W-:Y:S01]  /*1e5c0*/  FFMA.FTZ R177, R22, UR4, -R125.reuse ;  /* 0x0000000416b17c23 */ /* 0x100fe2000801087d */
[----:B----4-:R-:W-:Y:S01]  /*1e5d0*/  F2FP.BF16.F32.PACK_AB R8, R227, R252 ;  /* 0x000000fce308723e */ /* 0x010fe200000010ff */
[--C-:B------:R-:W-:Y:S01]  /*1e5e0*/  FFMA.FTZ R178, R23, UR4, -R125.reuse ;  /* 0x0000000417b27c23 */ /* 0x100fe2000801087d */
[----:B------:R-:W-:Y:S05]  /*1e5f0*/  LOP3.LUT R23, R44, 0xff00ff, RZ, 0xc0, !PT ;  /* 0x00ff00ff2c177812 */ /* 0x000fea00078ec0ff */
[----:B------:R-:W-:Y:S01]  /*1e600*/  MUFU.EX2 R236, R10 ;  /* 0x0000000a00ec7308 */ /* 0x000fe20000000800 */
[--C-:B------:R-:W-:Y:S01]  /*1e610*/  HSET2.LE.AND R44, R55, R78.reuse, PT ;  /* 0x0000004e372c7233 */ /* 0x100fe20003803000 */
[--C-:B------:R-:W-:Y:S01]  /*1e620*/  FFMA.FTZ R175, R21, UR4, -R125.reuse ;  /* 0x0000000415af7c23 */ /* 0x100fe2000801087d */
[----:B------:R-:W-:Y:S07]  /*1e630*/  LOP3.LUT R55, R38, 0xff00ff, RZ, 0xc0, !PT ;  /* 0x00ff00ff26377812 */ /* 0x000fee00078ec0ff */
[----:B------:R-:W3:Y:S01]  /*1e640*/  MUFU.EX2 R234, R172 ;  /* 0x000000ac00ea7308 */ /* 0x000ee20000000800 */
[--C-:B------:R-:W-:Y:S01]  /*1e650*/  HSET2.LE.AND R47, R23, R78.reuse, PT ;  /* 0x0000004e172f7233 */ /* 0x100fe20003803000 */
[--C-:B------:R-:W-:Y:S01]  /*1e660*/  FFMA.FTZ R108, R20, UR4, -R125.reuse ;  /* 0x00000004146c7c23 */ /* 0x100fe2000801087d */
[----:B------:R-:W-:Y:S07]  /*1e670*/  LOP3.LUT R44, R9, R44, RZ, 0xc0, !PT ;  /* 0x0000002c092c7212 */ /* 0x000fee00078ec0ff */
[----:B------:R-:W4:Y:S01]  /*1e680*/  MUFU.EX2 R224, R50 ;  /* 0x0000003200e07308 */ /* 0x000f220000000800 */
[----:B-1----:R-:W-:Y:S01]  /*1e690*/  F2FP.BF16.F32.PACK_AB R9, R174, R181 ;  /* 0x000000b5ae09723e */ /* 0x002fe200000010ff */
[--C-:B------:R-:W-:Y:S01]  /*1e6a0*/  FFMA.FTZ R16, R16, UR4, -R125.reuse ;  /* 0x0000000410107c23 */ /* 0x100fe2000801087d */
[----:B------:R-:W-:Y:S07]  /*1e6b0*/  LOP3.LUT R47, R8, R47, RZ, 0xc0, !PT ;  /* 0x0000002f082f7212 */ /* 0x000fee00078ec0ff */
[----:B------:R-:W-:Y:S01]  /*1e6c0*/  MUFU.EX2 R178, R178 ;  /* 0x000000b200b27308 */ /* 0x000fe20000000800 */
[----:B------:R-:W-:Y:S01]  /*1e6d0*/  LOP3.LUT R54, R9, R54, RZ, 0xc0, !PT ;  /* 0x0000003609367212 */ /* 0x000fe200078ec0ff */
[----:B------:R-:W-:Y:S01]  /*1e6e0*/  FFMA.FTZ R17, R17, UR4, -R125 ;  /* 0x0000000411117c23 */ /* 0x000fe2000801087d */
[--C-:B--2---:R-:W-:Y:S07]  /*1e6f0*/  HSET2.LE.AND R52, R49, R78.reuse, PT ;  /* 0x0000004e31347233 */ /* 0x104fee0003803000 */
[----:B------:R-:W1:Y:S01]  /*1e700*/  MUFU.EX2 R117, R117 ;  /* 0x0000007500757308 */ /* 0x000e620000000800 */
[----:B------:R-:W-:Y:S01]  /*1e710*/  F2FP.BF16.F32.PACK_AB R11, R123, R130 ;  /* 0x000000827b0b723e */ /* 0x000fe200000010ff */
[----:B------:R-:W-:Y:S01]  /*1e720*/  IMAD.MOV.U32 R109, RZ, RZ, R225 ;  /* 0x000000ffff6d7224 */ /* 0x000fe200078e00e1 */
[----:B---3--:R-:W-:Y:S07]  /*1e730*/  F2FP.BF16.F32.PACK_AB R8, R234, R236 ;  /* 0x000000ecea08723e */ /* 0x008fee00000010ff */
[----:B------:R-:W2:Y:S01]  /*1e740*/  MUFU.EX2 R177, R177 ;  /* 0x000000b100b17308 */ /* 0x000ea20000000800 */
[----:B------:R-:W-:Y:S01]  /*1e750*/  LOP3.LUT R64, R11, R64, RZ, 0xc0, !PT ;  /* 0x000000400b407212 */ /* 0x000fe200078ec0ff */
[----:B------:R-:W-:Y:S01]  /*1e760*/  IMAD.MOV.U32 R111, RZ, RZ, R223 ;  /* 0x000000ffff6f7224 */ /* 0x000fe200078e00df */
[----:B----4-:R-:W-:Y:S07]  /*1e770*/  F2FP.BF16.F32.PACK_AB R9, R224, R226 ;  /* 0x000000e2e009723e */ /* 0x010fee00000010ff */
[----:B------:R-:W-:Y:S01]  /*1e780*/  MUFU.EX2 R172, R48 ;  /* 0x0000003000ac7308 */ /* 0x000fe20000000800 */
[--C-:B------:R-:W-:Y:S01]  /*1e790*/  HSET2.LE.AND R67, R67, R78.reuse, PT ;  /* 0x0000004e43437233 */ /* 0x100fe20003803000 */
[--C-:B------:R-:W-:Y:S01]  /*1e7a0*/  FFMA.FTZ R188, R14, UR4, -R125.reuse ;  /* 0x000000040ebc7c23 */ /* 0x100fe2000801087d */
[----:B------:R-:W-:Y:S07]  /*1e7b0*/  LOP3.LUT R45, R8, R45, RZ, 0xc0, !PT ;  /* 0x0000002d082d7212 */ /* 0x000fee00078ec0ff */
[----:B------:R-:W3:Y:S01]  /*1e7c0*/  MUFU.EX2 R179, R179 ;  /* 0x000000b300b37308 */ /* 0x000ee20000000800 */
[--C-:B------:R-:W-:Y:S01]  /*1e7d0*/  HSET2.LE.AND R55, R55, R78.reuse, PT ;  /* 0x0000004e37377233 */ /* 0x100fe20003803000 */
[--C-:B------:R-:W-:Y:S01]  /*1e7e0*/  FFMA.FTZ R187, R15, UR4, -R125.reuse ;  /* 0x000000040fbb7c23 */ /* 0x100fe2000801087d */
[----:B------:R-:W-:Y:S07]  /*1e7f0*/  LOP3.LUT R63, R30, 0xff00ff, RZ, 0xc0, !PT ;  /* 0x00ff00ff1e3f7812 */ /* 0x000fee00078ec0ff */
[----:B------:R-:W-:Y:S01]  /*1e800*/  MUFU.EX2 R225, R16 ;  /* 0x0000001000e17308 */ /* 0x000fe20000000800 */
[----:B------:R-:W-:Y:S01]  /*1e810*/  LOP3.LUT R52, R9, R52, RZ, 0xc0, !PT ;  /* 0x0000003409347212 */ /* 0x000fe200078ec0ff */
[--C-:B------:R-:W-:Y:S01]  /*1e820*/  FFMA.FTZ R164, R70, UR4, -R80.reuse ;  /* 0x0000000446a47c23 */ /* 0x100fe20008010850 */
[--C-:B------:R-:W-:Y:S07]  /*1e830*/  HSET2.LE.AND R62, R39, R78.reuse, PT ;  /* 0x0000004e273e7233 */ /* 0x100fee0003803000 */
[----:B------:R-:W4:Y:S01]  /*1e840*/  MUFU.EX2 R223, R17 ;  /* 0x0000001100df7308 */ /* 0x000f220000000800 */
[----:B-1----:R-:W-:Y:S01]  /*1e850*/  F2FP.BF16.F32.PACK_AB R10, R114, R117 ;  /* 0x00000075720a723e */ /* 0x002fe200000010ff */
[--C-:B------:R-:W-:Y:S01]  /*1e860*/  FFMA.FTZ R86, R86, UR4, -R80.reuse ;  /* 0x0000000456567c23 */ /* 0x100fe20008010850 */
[----:B------:R-:W-:Y:S07]  /*1e870*/  F2FP.BF16.F32.PACK_AB R11, R92, R89 ;  /* 0x000000595c0b723e */ /* 0x000fee00000010ff */
[----:B------:R-:W-:Y:S01]  /*1e880*/  MUFU.EX2 R189, R189 ;  /* 0x000000bd00bd7308 */ /* 0x000fe20000000800 */
[----:B--2---:R-:W-:Y:S01]  /*1e890*/  F2FP.BF16.F32.PACK_AB R8, R177, R178 ;  /* 0x000000b2b108723e */ /* 0x004fe200000010ff */
[--C-:B------:R-:W-:Y:S01]  /*1e8a0*/  FFMA.FTZ R208, R208, UR4, -R80.reuse ;  /* 0x00000004d0d07c23 */ /* 0x100fe20008010850 */
[----:B---3--:R-:W-:Y:S07]  /*1e8b0*/  F2FP.BF16.F32.PACK_AB R9, R172, R179 ;  /* 0x000000b3ac09723e */ /* 0x008fee00000010ff */
[----:B------:R-:W1:Y:S01]  /*1e8c0*/  MUFU.EX2 R184, R184 ;  /* 0x000000b800b87308 */ /* 0x000e620000000800 */
[----:B------:R-:W-:Y:S01]  /*1e8d0*/  LOP3.LUT R67, R10, R67, RZ, 0xc0, !PT ;  /* 0x000000430a437212 */ /* 0x000fe200078ec0ff */
[--C-:B------:R-:W-:Y:S01]  /*1e8e0*/  FFMA.FTZ R206, R206, UR4, -R80.reuse ;  /* 0x00000004cece7c23 */ /* 0x100fe20008010850 */
[----:B------:R-:W-:Y:S07]  /*1e8f0*/  LOP3.LUT R74, R11, R74, RZ, 0xc0, !PT ;  /* 0x0000004a0b4a7212 */ /* 0x000fee00078ec0ff */
[----:B------:R-:W-:Y:S01]  /*1e900*/  MUFU.EX2 R175, R175 ;  /* 0x000000af00af7308 */ /* 0x000fe20000000800 */
[----:B------:R-:W-:Y:S01]  /*1e910*/  LOP3.LUT R55, R8, R55, RZ, 0xc0, !PT ;  /* 0x0000003708377212 */ /* 0x000fe200078ec0ff */
[----:B------:R-:W-:Y:S01]  /*1e920*/  FFMA.FTZ R80, R113, UR4, -R80 ;  /* 0x0000000471507c23 */ /* 0x000fe20008010850 */
[--C-:B------:R-:W-:Y:S07]  /*1e930*/  HSET2.LE.AND R63, R63, R78.reuse, PT ;  /* 0x0000004e3f3f7233 */ /* 0x100fee0003803000 */
[----:B------:R-:W2:Y:S01]  /*1e940*/  MUFU.EX2 R108, R108 ;  /* 0x0000006c006c7308 */ /* 0x000ea20000000800 */
[----:B------:R-:W-:Y:S01]  /*1e950*/  LOP3.LUT R62, R9, R62, RZ, 0xc0, !PT ;  /* 0x0000003e093e7212 */ /* 0x000fe200078ec0ff */
[--C-:B------:R-:W-:Y:S01]  /*1e960*/  FFMA.FTZ R113, R19, UR4, -R125.reuse ;  /* 0x0000000413717c23 */ /* 0x100fe2000801087d */
[--C-:B------:R-:W-:Y:S07]  /*1e970*/  HSET2.LE.AND R60, R37, R78.reuse, PT ;  /* 0x0000004e253c7233 */ /* 0x100fee0003803000 */
[----:B------:R-:W-:Y:S01]  /*1e980*/  MUFU.EX2 R115, R115 ;  /* 0x0000007300737308 */ /* 0x000fe20000000800 */
[--C-:B------:R-:W-:Y:S01]  /*1e990*/  HSET2.LE.AND R70, R31, R78.reuse, PT ;  /* 0x0000004e1f467233 */ /* 0x100fe20003803000 */
[--C-:B------:R-:W-:Y:S01]  /*1e9a0*/  FFMA.FTZ R106, R18, UR4, -R125.reuse ;  /* 0x00000004126a7c23 */ /* 0x100fe2000801087d */
[----:B----4-:R-:W-:Y:S07]  /*1e9b0*/  F2FP.BF16.F32.PACK_AB R10, R223, R225 ;  /* 0x000000e1df0a723e */ /* 0x010fee00000010ff */
[----:B------:R-:W3:Y:S01]  /*1e9c0*/  MUFU.EX2 R102, R102 ;  /* 0x0000006600667308 */ /* 0x000ee20000000800 */
[----:B-1----:R-:W-:Y:S01]  /*1e9d0*/  F2FP.BF16.F32.PACK_AB R11, R184, R189 ;  /* 0x000000bdb80b723e */ /* 0x002fe200000010ff */
[--C-:B------:R-:W-:Y:S01]  /*1e9e0*/  FFMA.FTZ R118, R12, UR4, -R125.reuse ;  /* 0x000000040c767c23 */ /* 0x100fe2000801087d */
[----:B------:R-:W-:Y:S07]  /*1e9f0*/  LOP3.LUT R53, R10, R53, RZ, 0xc0, !PT ;  /* 0x000000350a357212 */ /* 0x000fee00078ec0ff */
[----:B------:R-:W-:Y:S01]  /*1ea00*/  MUFU.EX2 R188, R188 ;  /* 0x000000bc00bc7308 */ /* 0x000fe20000000800 */
[----:B------:R-:W-:Y:S01]  /*1ea10*/  LOP3.LUT R71, R28, 0xff00ff, RZ, 0xc0, !PT ;  /* 0x00ff00ff1c477812 */ /* 0x000fe200078ec0ff */
[----:B------:R-:W-:Y:S01]  /*1ea20*/  FFMA.FTZ R125, R13, UR4, -R125 ;  /* 0x000000040d7d7c23 */ /* 0x000fe2000801087d */
[----:B--2---:R-:W-:Y:S07]  /*1ea30*/  F2FP.BF16.F32.PACK_AB R8, R108, R175 ;  /* 0x000000af6c08723e */ /* 0x004fee00000010ff */
[----:B------:R-:W1:Y:S01]  /*1ea40*/  MUFU.EX2 R187, R187 ;  /* 0x000000bb00bb7308 */ /* 0x000e620000000800 */
[----:B------:R-:W-:Y:S01]  /*1ea50*/  LOP3.LUT R60, R11, R60, RZ, 0xc0, !PT ;  /* 0x0000003c0b3c7212 */ /* 0x000fe200078ec0ff */
[----:B------:R-:W-:Y:S01]  /*1ea60*/  IMAD.MOV.U32 R21, RZ, RZ, R0 ;  /* 0x000000ffff157224 */ /* 0x000fe200078e0000 */
[----:B------:R-:W-:Y:S07]  /*1ea70*/  LOP3.LUT R63, R8, R63, RZ, 0xc0, !PT ;  /* 0x0000003f083f7212 */ /* 0x000fee00078ec0ff */
[----:B------:R-:W-:Y:S01]  /*1ea80*/  MUFU.EX2 R127, R127 ;  /* 0x0000007f007f7308 */ /* 0x000fe20000000800 */
[--C-:B------:R-:W-:Y:S01]  /*1ea90*/  HSET2.LE.AND R71, R71, R78.reuse, PT ;  /* 0x0000004e47477233 */ /* 0x100fe20003803000 */
[----:B------:R-:W-:Y:S01]  /*1eaa0*/  IMAD.MOV.U32 R23, RZ, RZ, R216 ;  /* 0x000000ffff177224 */ /* 0x000fe200078e00d8 */
[----:B---3--:R-:W-:Y:S07]  /*1eab0*/  F2FP.BF16.F32.PACK_AB R9, R102, R115 ;  /* 0x000000736609723e */ /* 0x008fee00000010ff */
[----:B------:R-:W2:Y:S01]  /*1eac0*/  MUFU.EX2 R120, R120 ;  /* 0x0000007800787308 */ /* 0x000ea20000000800 */
[----:B------:R-:W-:Y:S01]  /*1ead0*/  IMAD.MOV.U32 R183, RZ, RZ, R68 ;  /* 0x000000ffffb77224 */ /* 0x000fe200078e0044 */
[--C-:B------:R-:W-:Y:S01]  /*1eae0*/  HSET2.LE.AND R68, R29, R78.reuse, PT ;  /* 0x0000004e1d447233 */ /* 0x100fe20003803000 */
[----:B------:R-:W-:Y:S01]  /*1eaf0*/  IMAD.MOV.U32 R22, RZ, RZ, R228 ;  /* 0x000000ffff167224 */ /* 0x000fe200078e00e4 */
[----:B------:R-:W-:Y:S06]  /*1eb00*/  LOP3.LUT R70, R9, R70, RZ, 0xc0, !PT ;  /* 0x0000004609467212 */ /* 0x000fec00078ec0ff */
[----:B------:R-:W-:Y:S01]  /*1eb10*/  MUFU.EX2 R113, R113 ;  /* 0x0000007100717308 */ /* 0x000fe20000000800 */
[----:B-1----:R-:W-:Y:S01]  /*1eb20*/  F2FP.BF16.F32.PACK_AB R8, R187, R188 ;  /* 0x000000bcbb08723e */ /* 0x002fe200000010ff */
[----:B------:R-:W-:Y:S08]  /*1eb30*/  IMAD.MOV.U32 R105, RZ, RZ, R232 ;  /* 0x000000ffff697224 */ /* 0x000ff000078e00e8 */
[----:B------:R-:W1:Y:S01]  /*1eb40*/  MUFU.EX2 R106, R106 ;  /* 0x0000006a006a7308 */ /* 0x000e620000000800 */
[----:B------:R-:W-:Y:S01]  /*1eb50*/  LOP3.LUT R61, R8, R61, RZ, 0xc0, !PT ;  /* 0x0000003d083d7212 */ /* 0x000fe200078ec0ff */
[----:B------:R-:W-:Y:S08]  /*1eb60*/  IMAD.MOV.U32 R101, RZ, RZ, R222 ;  /* 0x000000ffff657224 */ /* 0x000ff000078e00de */
[----:B------:R-:W-:Y:S01]  /*1eb70*/  MUFU.EX2 R118, R118 ;  /* 0x0000007600767308 */ /* 0x000fe20000000800 */
[----:B--2---:R-:W-:Y:S01]  /*1eb80*/  F2FP.BF16.F32.PACK_AB R9, R120, R127 ;  /* 0x0000007f7809723e */ /* 0x004fe200000010ff */
[----:B------:R-:W-:Y:S08]  /*1eb90*/  IMAD.WIDE.U32 R10, R27, -0x2daee0ad, RZ ;  /* 0xd2511f531b0a7825 */ /* 0x000ff000078e00ff */
[----:B------:R-:W2:Y:S01]  /*1eba0*/  MUFU.EX2 R125, R125 ;  /* 0x0000007d007d7308 */ /* 0x000ea20000000800 */
[----:B------:R-:W-:Y:S01]  /*1ebb0*/  LOP3.LUT R68, R9, R68, RZ, 0xc0, !PT ;  /* 0x0000004409447212 */ /* 0x000fe200078ec0ff */
[----:B------:R-:W-:Y:S01]  /*1ebc0*/  IMAD.WIDE.U32 R26, R26, -0x2daee0ad, RZ ;  /* 0xd2511f531a1a7825 */ /* 0x000fe200078e00ff */
[----:B------:R-:W-:Y:S07]  /*1ebd0*/  LOP3.LUT R9, R246, UR15, R11, 0x96, !PT ;  /* 0x0000000ff6097c12 */ /* 0x000fee000f8e960b */
[----:B------:R-:W-:Y:S01]  /*1ebe0*/  MUFU.EX2 R83, R83 ;  /* 0x0000005300537308 */ /* 0x000fe20000000800 */
[----:B-1----:R-:W-:Y:S01]  /*1ebf0*/  F2FP.BF16.F32.PACK_AB R8, R106, R113 ;  /* 0x000000716a08723e */ /* 0x002fe200000010ff */
[----:B------:R-:W-:Y:S01]  /*1ec00*/  IMAD.MOV.U32 R51, RZ, RZ, R101 ;  /* 0x000000ffff337224 */ /* 0x000fe200078e0065 */
[----:B------:R-:W-:Y:S01]  /*1ec10*/  LOP3.LUT R10, R10, UR14, R27, 0x96, !PT ;  /* 0x0000000e0a0a7c12 */ /* 0x000fe2000f8e961b */
[----:B------:R-:W-:Y:S01]  /*1ec20*/  IMAD.MOV.U32 R48, RZ, RZ, R220 ;  /* 0x000000ffff307224 */ /* 0x000fe200078e00dc */
[----:B------:R-:W-:Y:S01]  /*1ec30*/  LOP3.LUT R71, R8, R71, RZ, 0xc0, !PT ;  /* 0x0000004708477212 */ /* 0x000fe200078ec0ff */
[----:B------:R-:W-:Y:S04]  /*1ec40*/  IMAD.MOV.U32 R50, RZ, RZ, R217 ;  /* 0x000000ffff327224 */ /* 0x000fe800078e00d9 */
[----:B------:R-:W-:Y:S01]  /*1ec50*/  MUFU.EX2 R87, R87 ;  /* 0x0000005700577308 */ /* 0x000fe20000000800 */
[----:B------:R-:W-:Y:S01]  /*1ec60*/  IMAD.MOV.U32 R40, RZ, RZ, R219 ;  /* 0x000000ffff287224 */ /* 0x000fe200078e00db */
[----:B--2---:R-:W-:Y:S01]  /*1ec70*/  F2FP.BF16.F32.PACK_AB R8, R125, R118 ;  /* 0x000000767d08723e */ /* 0x004fe200000010ff */
[----:B------:R-:W-:Y:S07]  /*1ec80*/  IMAD.WIDE.U32 R16, R9, -0x326172a9, RZ ;  /* 0xcd9e8d5709107825 */ /* 0x000fee00078e00ff */
[----:B------:R-:W-:Y:S01]  /*1ec90*/  MUFU.EX2 R77, R77 ;  /* 0x0000004d004d7308 */ /* 0x000fe20000000800 */
[----:B------:R-:W-:Y:S01]  /*1eca0*/  LOP3.LUT R69, R8, R69, RZ, 0xc0, !PT ;  /* 0x0000004508457212 */ /* 0x000fe200078ec0ff */
[----:B------:R-:W-:Y:S01]  /*1ecb0*/  IMAD.WIDE.U32 R12, R10, -0x326172a9, RZ ;  /* 0xcd9e8d570a0c7825 */ /* 0x000fe200078e00ff */
[----:B------:R-:W-:Y:S07]  /*1ecc0*/  LOP3.LUT R8, R244, UR7, R17, 0x96, !PT ;  /* 0x00000007f4087c12 */ /* 0x000fee000f8e9611 */
[----:B------:R-:W-:Y:S01]  /*1ecd0*/  MUFU.EX2 R86, R86 ;  /* 0x0000005600567308 */ /* 0x000fe20000000800 */
[----:B------:R-:W-:Y:S01]  /*1ece0*/  IMAD.MOV.U32 R107, RZ, RZ, R233 ;  /* 0x000000ffff6b7224 */ /* 0x000fe200078e00e9 */
[----:B------:R-:W-:Y:S01]  /*1ecf0*/  LOP3.LUT R16, R16, UR10, R13, 0x96, !PT ;  /* 0x0000000a10107c12 */ /* 0x000fe2000f8e960d */
[----:B------:R-:W-:Y:S07]  /*1ed00*/  IMAD.WIDE.U32 R10, R8, -0x2daee0ad, RZ ;  /* 0xd2511f53080a7825 */ /* 0x000fee00078e00ff */
[----:B------:R-:W-:Y:S01]  /*1ed10*/  MUFU.EX2 R214, R214 ;  /* 0x000000d600d67308 */ /* 0x000fe20000000800 */
[----:B------:R-:W-:Y:S01]  /*1ed20*/  IMAD.WIDE.U32 R16, R16, -0x2daee0ad, RZ ;  /* 0xd2511f5310107825 */ /* 0x000fe200078e00ff */
[----:B------:R-:W-:Y:S08]  /*1ed30*/  LOP3.LUT R26, R26, UR13, R11, 0x96, !PT ;  /* 0x0000000d1a1a7c12 */ /* 0x000ff0000f8e960b */
        /* <DEDUP_REMOVED lines=9> */
[C---:B------:R-:W-:Y:S01]  /*1edd0*/  PRMT R10, R14.reuse, 0x7773, RZ ;  /* 0x000077730e0a7816 */ /* 0x040fe200000000ff */
[----:B------:R-:W-:Y:S01]  /*1ede0*/  IMAD.MOV.U32 R173, RZ, RZ, R243 ;  /* 0x000000ffffad7224 */ /* 0x000fe200078e00f3 */
[----:B------:R-:W-:Y:S01]  /*1edf0*/  PRMT R9, R14, 0x7772, RZ ;  /* 0x000077720e097816 */ /* 0x000fe200000000ff */
[----:B------:R-:W-:Y:S01]  /*1ee00*/  IMAD.MOV.U32 R49, RZ, RZ, R221 ;  /* 0x000000ffff317224 */ /* 0x000fe200078e00dd */
[----:B------:R-:W-:Y:S01]  /*1ee10*/  LOP3.LUT R13, R26, UR8, R15, 0x96, !PT ;  /* 0x000000081a0d7c12 */ /* 0x000fe2000f8e960f */
[----:B------:R-:W-:Y:S01]  /*1ee20*/  IMAD.MOV.U32 R20, RZ, RZ, R50 ;  /* 0x000000ffff147224 */ /* 0x000fe200078e0032 */
[----:B------:R-:W-:Y:S01]  /*1ee30*/  PRMT R11, R14, 0x7771, RZ ;  /* 0x000077710e0b7816 */ /* 0x000fe200000000ff */
[----:B------:R-:W-:Y:S01]  /*1ee40*/  IMAD.WIDE.U32 R14, R8, -0x2daee0ad, RZ ;  /* 0xd2511f53080e7825 */ /* 0x000fe200078e00ff */
[----:B------:R-:W-:Y:S01]  /*1ee50*/  PRMT R232, R9, 0x5410, R10 ;  /* 0x0000541009e87816 */ /* 0x000fe2000000000a */
[----:B------:R-:W-:Y:S01]  /*1ee60*/  MUFU.EX2 R196, R196 ;  /* 0x000000c400c47308 */ /* 0x000fe20000000800 */
[----:B------:R-:W-:Y:S01]  /*1ee70*/  LOP3.LUT R12, R12, 0xff, RZ, 0xc0, !PT ;  /* 0x000000ff0c0c7812 */ /* 0x000fe200078ec0ff */
        /* <DEDUP_REMOVED lines=8> */
[----:B------:R-:W-:Y:S01]  /*1ef00*/  IMAD.MOV.U32 R193, RZ, RZ, R110 ;  /* 0x000000ffffc17224 */ /* 0x000fe200078e006e */
[----:B------:R-:W-:Y:S01]  /*1ef10*/  LOP3.LUT R10, R10, 0xff, RZ, 0xc0, !PT ;  /* 0x000000ff0a0a7812 */ /* 0x000fe200078ec0ff */
[----:B------:R-:W-:Y:S01]  /*1ef20*/  IMAD.MOV.U32 R39, RZ, RZ, R191 ;  /* 0x000000ffff277224 */ /* 0x000fe200078e00bf */
[----:B------:R-:W-:Y:S01]  /*1ef30*/  PRMT R222, R14, 0x5410, R15 ;  /* 0x000054100ede7816 */ /* 0x000fe2000000000f */
[----:B------:R-:W-:Y:S01]  /*1ef40*/  IMAD.MOV.U32 R31, RZ, RZ, R183 ;  /* 0x000000ffff1f7224 */ /* 0x000fe200078e00b7 */
[C---:B------:R-:W-:Y:S01]  /*1ef50*/  LOP3.LUT R14, R13.reuse, 0xffff, RZ, 0xc0, !PT ;  /* 0x0000ffff0d0e7812 */ /* 0x040fe200078ec0ff */
[----:B------:R-:W-:Y:S01]  /*1ef60*/  IMAD.MOV.U32 R19, RZ, RZ, R105 ;  /* 0x000000ffff137224 */ /* 0x000fe200078e0069 */
[----:B------:R-:W-:Y:S01]  /*1ef70*/  LOP3.LUT R15, R13, 0xff, RZ, 0xc0, !PT ;  /* 0x000000ff0d0f7812 */ /* 0x000fe200078ec0ff */
[----:B------:R-:W-:Y:S01]  /*1ef80*/  IMAD.MOV.U32 R18, RZ, RZ, R107 ;  /* 0x000000ffff127224 */ /* 0x000fe200078e006b */
[----:B------:R-:W-:Y:S01]  /*1ef90*/  SHF.R.U32.HI R14, RZ, 0x8, R14 ;  /* 0x00000008ff0e7819 */ /* 0x000fe2000001160e */
[----:B------:R-:W-:Y:S01]  /*1efa0*/  IMAD.MOV.U32 R48, RZ, RZ, R40 ;  /* 0x000000ffff307224 */ /* 0x000fe200078e0028 */
[----:B------:R-:W-:Y:S01]  /*1efb0*/  PRMT R220, R10, 0x5410, R9 ;  /* 0x000054100adc7816 */ /* 0x000fe20000000009 */
[----:B------:R-:W-:Y:S01]  /*1efc0*/  IMAD.MOV.U32 R40, RZ, RZ, R165 ;  /* 0x000000ffff287224 */ /* 0x000fe200078e00a5 */
[----:B------:R-:W-:Y:S01]  /*1efd0*/  PRMT R29, R12, 0x5410, R11 ;  /* 0x000054100c1d7816 */ /* 0x000fe2000000000b */
[----:B------:R-:W-:Y:S01]  /*1efe0*/  IMAD.WIDE.U32 R10, R25, -0x2daee0ad, RZ ;  /* 0xd2511f53190a7825 */ /* 0x000fe200078e00ff */
[--C-:B------:R-:W-:Y:S01]  /*1eff0*/  PRMT R28, R15, 0x5410, R14.reuse ;  /* 0x000054100f1c7816 */ /* 0x100fe2000000000e */
[----:B------:R-:W-:Y:S01]  /*1f000*/  MUFU.EX2 R186, R186 ;  /* 0x000000ba00ba7308 */ /* 0x000fe20000000800 */
[----:B------:R-:W-:Y:S01]  /*1f010*/  PRMT R14, R13, 0x7632, R14 ;  /* 0x000076320d0e7816 */ /* 0x000fe2000000000e */
[----:B------:R-:W-:Y:S01]  /*1f020*/  IMAD.WIDE.U32 R24, R24, -0x2daee0ad, RZ ;  /* 0xd2511f5318187825 */ /* 0x000fe200078e00ff */
[----:B------:R-:W-:Y:S07]  /*1f030*/  LOP3.LUT R9, R250, UR15, R11, 0x96, !PT ;  /* 0x0000000ffa097c12 */ /* 0x000fee000f8e960b */
[----:B------:R-:W-:Y:S01]  /*1f040*/  MUFU.EX2 R180, R180 ;  /* 0x000000b400b47308 */ /* 0x000fe20000000800 */
[----:B------:R-:W-:Y:S01]  /*1f050*/  LOP3.LUT R14, R14, 0xff, RZ, 0xc0, !PT ;  /* 0x000000ff0e0e7812 */ /* 0x000fe200078ec0ff */
[----:B------:R-:W-:Y:S01]  /*1f060*/  IMAD.MOV.U32 R38, RZ, RZ, R182 ;  /* 0x000000ffff267224 */ /* 0x000fe200078e00b6 */
[----:B------:R-:W-:Y:S01]  /*1f070*/  SHF.R.U32.HI R13, RZ, 0x18, R13 ;  /* 0x00000018ff0d7819 */ /* 0x000fe2000001160d */
[----:B------:R-:W-:Y:S01]  /*1f080*/  IMAD.WIDE.U32 R16, R9, -0x326172a9, RZ ;  /* 0xcd9e8d5709107825 */ /* 0x000fe200078e00ff */
[----:B------:R-:W-:Y:S05]  /*1f090*/  LOP3.LUT R10, R10, UR14, R25, 0x96, !PT ;  /* 0x0000000e0a0a7c12 */ /* 0x000fea000f8e9619 */
[----:B------:R-:W-:Y:S01]  /*1f0a0*/  MUFU.EX2 R164, R164 ;  /* 0x000000a400a47308 */ /* 0x000fe20000000800 */
[----:B------:R-:W-:Y:S01]  /*1f0b0*/  PRMT R26, R14, 0x5410, R13 ;  /* 0x000054100e1a7816 */ /* 0x000fe2000000000d */
[----:B------:R-:W-:Y:S01]  /*1f0c0*/  IMAD.MOV.U32 R25, RZ, RZ, R109 ;  /* 0x000000ffff197224 */ /* 0x000fe200078e006d */
[----:B------:R-:W-:Y:S01]  /*1f0d0*/  LOP3.LUT R9, R248, UR7, R17, 0x96, !PT ;  /* 0x00000007f8097c12 */ /* 0x000fe2000f8e9611 */
[----:B------:R-:W-:Y:S06]  /*1f0e0*/  IMAD.WIDE.U32 R12, R10, -0x326172a9, RZ ;  /* 0xcd9e8d570a0c7825 */ /* 0x000fec00078e00ff */
[----:B------:R-:W-:Y:S01]  /*1f0f0*/  MUFU.EX2 R131, R131 ;  /* 0x0000008300837308 */ /* 0x000fe20000000800 */
[----:B------:R-:W-:Y:S01]  /*1f100*/  IMAD.WIDE.U32 R14, R9, -0x2daee0ad, RZ ;  /* 0xd2511f53090e7825 */ /* 0x000fe200078e00ff */
[----:B------:R-:W-:Y:S08]  /*1f110*/  LOP3.LUT R16, R16, UR10, R13, 0x96, !PT ;  /* 0x0000000a10107c12 */ /* 0x000ff0000f8e960d */
[----:B------:R-:W-:Y:S01]  /*1f120*/  MUFU.EX2 R124, R124 ;  /* 0x0000007c007c7308 */ /* 0x000fe20000000800 */
[----:B------:R-:W-:Y:S01]  /*1f130*/  LOP3.LUT R9, R24, UR13, R15, 0x96, !PT ;  /* 0x0000000d18097c12 */ /* 0x000fe2000f8e960f */
[----:B------:R-:W-:Y:S08]  /*1f140*/  IMAD.WIDE.U32 R16, R16, -0x2daee0ad, RZ ;  /* 0xd2511f5310107825 */ /* 0x000ff000078e00ff */
        /* <DEDUP_REMOVED lines=8> */
[----:B------:R-:W-:Y:S01]  /*1f1d0*/  IMAD.MOV.U32 R12, RZ, RZ, R14 ;  /* 0x000000ffff0c7224 */ /* 0x000fe200078e000e */
[----:B------:R-:W-:Y:S01]  /*1f1e0*/  PRMT R11, R14, 0x7771, RZ ;  /* 0x000077710e0b7816 */ /* 0x000fe200000000ff */
[----:B------:R-:W-:Y:S01]  /*1f1f0*/  IMAD.MOV.U32 R28, RZ, RZ, R185 ;  /* 0x000000ffff1c7224 */ /* 0x000fe200078e00b9 */
[----:B------:R-:W-:Y:S06]  /*1f200*/  LOP3.LUT R10, R10, UR8, R15, 0x96, !PT ;  /* 0x000000080a0a7c12 */ /* 0x000fec000f8e960f */
[----:B------:R-:W-:Y:S01]  /*1f210*/  MUFU.EX2 R170, R170 ;  /* 0x000000aa00aa7308 */ /* 0x000fe20000000800 */
[----:B------:R-:W-:Y:S09]  /*1f220*/  LOP3.LUT R12, R12, 0xff, RZ, 0xc0, !PT ;  /* 0x000000ff0c0c7812 */ /* 0x000ff200078ec0ff */
[----:B------:R-:W-:Y:S01]  /*1f230*/  MUFU.EX2 R128, R128 ;  /* 0x0000008000807308 */ /* 0x000fe20000000800 */
[----:B------:R-:W-:Y:S02]  /*1f240*/  PRMT R27, R12, 0x5410, R11 ;  /* 0x000054100c1b7816 */ /* 0x000fe4000000000b */
[C---:B------:R-:W-:Y:S07]  /*1f250*/  PRMT R12, R14.reuse, 0x7773, RZ ;  /* 0x000077730e0c7816 */ /* 0x040fee00000000ff */
[----:B------:R-:W-:Y:S01]  /*1f260*/  MUFU.EX2 R97, R97 ;  /* 0x0000006100617308 */ /* 0x000fe20000000800 */
[----:B------:R-:W-:Y:S01]  /*1f270*/  PRMT R11, R14, 0x7772, RZ ;  /* 0x000077720e0b7816 */ /* 0x000fe200000000ff */
[----:B------:R-:W-:Y:S08]  /*1f280*/  IMAD.WIDE.U32 R14, R9, -0x2daee0ad, RZ ;  /* 0xd2511f53090e7825 */ /* 0x000ff000078e00ff */
[----:B------:R-:W-:Y:S01]  /*1f290*/  MUFU.EX2 R80, R80 ;  /* 0x0000005000507308 */ /* 0x000fe20000000800 */
[----:B------:R-:W-:Y:S01]  /*1f2a0*/  PRMT R0, R11, 0x5410, R12 ;  /* 0x000054100b007816 */ /* 0x000fe2000000000c */
[----:B------:R-:W-:Y:S01]  /*1f2b0*/  IMAD.MOV.U32 R12, RZ, RZ, R14 ;  /* 0x000000ffff0c7224 */ /* 0x000fe200078e000e */
[----:B------:R-:W-:Y:S07]  /*1f2c0*/  PRMT R11, R14, 0x7771, RZ ;  /* 0x000077710e0b7816 */ /* 0x000fee00000000ff */
[----:B------:R-:W-:Y:S01]  /*1f2d0*/  MUFU.EX2 R85, R85 ;  /* 0x0000005500557308 */ /* 0x000fe20000000800 */
[----:B------:R-:W-:Y:S02]  /*1f2e0*/  LOP3.LUT R9, R16, UR11, R15, 0x96, !PT ;  /* 0x0000000b10097c12 */ /* 0x000fe4000f8e960f */
[----:B------:R-:W-:Y:S07]  /*1f2f0*/  LOP3.LUT R12, R12, 0xff, RZ, 0xc0, !PT ;  /* 0x000000ff0c0c7812 */ /* 0x000fee00078ec0ff */
[----:B------:R-:W-:Y:S01]  /*1f300*/  MUFU.EX2 R81, R81 ;  /* 0x0000005100517308 */ /* 0x000fe20000000800 */
[----:B------:R-:W-:Y:S09]  /*1f310*/  PRMT R217, R12, 0x5410, R11 ;  /* 0x000054100cd97816 */ /* 0x000ff2000000000b */
[----:B------:R-:W-:Y:S01]  /*1f320*/  MUFU.EX2 R88, R88 ;  /* 0x0000005800587308 */ /* 0x000fe20000000800 */
[C---:B------:R-:W-:Y:S02]  /*1f330*/  PRMT R12, R14.reuse, 0x7773, RZ ;  /* 0x000077730e0c7816 */ /* 0x040fe400000000ff */
[----:B------:R-:W-:Y:S07]  /*1f340*/  PRMT R11, R14, 0x7772, RZ ;  /* 0x000077720e0b7816 */ /* 0x000fee00000000ff */
[----:B------:R-:W-:Y:S01]  /*1f350*/  MUFU.EX2 R84, R84 ;  /* 0x0000005400547308 */ /* 0x000fe20000000800 */
        /* <DEDUP_REMOVED lines=25> */
[----:B------:R-:W-:Y:S05]  /*1f4f0*/  IMAD.U32 R8, RZ, RZ, UR23 ;  /* 0x00000017ff087e24 */ /* 0x000fea000f8e00ff */
[----:B------:R-:W-:Y:S01]  /*1f500*/  LOP3.LUT R8, R49, UR33, R8, 0x96, !PT ;  /* 0x0000002131087c12 */ /* 0x000fe2000f8e9608 */
[----:B------:R-:W-:Y:S02]  /*1f510*/  IMAD.MOV.U32 R49, RZ, RZ, R173 ;  /* 0x000000ffff317224 */ /* 0x000fe400078e00ad */
[----:B------:R-:W-:Y:S02]  /*1f520*/  IMAD.MOV.U32 R173, RZ, RZ, R104 ;  /* 0x000000ffffad7224 */ /* 0x000fe400078e0068 */
[----:B------:R-:W-:Y:S04]  /*1f530*/  IMAD.WIDE.U32 R10, R8, -0x326172a9, RZ ;  /* 0xcd9e8d57080a7825 */ /* 0x000fe800078e00ff */
[----:B------:R-:W-:Y:S01]  /*1f540*/  IMAD.MOV.U32 R104, RZ, RZ, R190 ;  /* 0x000000ffff687224 */ /* 0x000fe200078e00be */
[----:B------:R-:W-:Y:S02]  /*1f550*/  LOP3.LUT R9, R11, R242, RZ, 0x3c, !PT ;  /* 0x000000f20b097212 */ /* 0x000fe400078e3cff */
[C---:B------:R-:W-:Y:S02]  /*1f560*/  LOP3.LUT R8, R10.reuse, R241, RZ, 0x3c, !PT ;  /* 0x000000f10a087212 */ /* 0x040fe400078e3cff */
[----:B------:R-:W-:Y:S01]  /*1f570*/  LOP3.LUT R10, R10, R239, RZ, 0x3c, !PT ;  /* 0x000000ef0a0a7212 */ /* 0x000fe200078e3cff */
[----:B------:R-:W-:Y:S04]  /*1f580*/  IMAD.WIDE.U32 R12, R9, -0x2daee0ad, RZ ;  /* 0xd2511f53090c7825 */ /* 0x000fe800078e00ff */
[----:B------:R-:W-:Y:S01]  /*1f590*/  IMAD.WIDE.U32 R16, R8, -0x2daee0ad, RZ ;  /* 0xd2511f5308107825 */ /* 0x000fe200078e00ff */
[----:B------:R-:W-:Y:S04]  /*1f5a0*/  LOP3.LUT R8, R250, UR15, R13, 0x96, !PT ;  /* 0x0000000ffa087c12 */ /* 0x000fe8000f8e960d */
[----:B------:R-:W-:Y:S01]  /*1f5b0*/  LOP3.LUT R9, R12, UR14, R17, 0x96, !PT ;  /* 0x0000000e0c097c12 */ /* 0x000fe2000f8e9611 */
[----:B------:R-:W-:Y:S05]  /*1f5c0*/  IMAD.WIDE.U32 R14, R8, -0x326172a9, RZ ;  /* 0xcd9e8d57080e7825 */ /* 0x000fea00078e00ff */
[----:B------:R-:W-:Y:S05]  /*1f5d0*/  LOP3.LUT R8, R248, UR7, R15, 0x96, !PT ;  /* 0x00000007f8087c12 */ /* 0x000fea000f8e960f */
[----:B------:R-:W-:Y:S05]  /*1f5e0*/  IMAD.WIDE.U32 R12, R8, -0x2daee0ad, RZ ;  /* 0xd2511f53080c7825 */ /* 0x000fea00078e00ff */
[----:B------:R-:W-:Y:S01]  /*1f5f0*/  LOP3.LUT R8, R16, UR13, R13, 0x96, !PT ;  /* 0x0000000d10087c12 */ /* 0x000fe2000f8e960d */
[----:B------:R-:W-:Y:S05]  /*1f600*/  IMAD.WIDE.U32 R16, R9, -0x326172a9, RZ ;  /* 0xcd9e8d5709107825 */ /* 0x000fea00078e00ff */
[----:B------:R-:W-:Y:S05]  /*1f610*/  LOP3.LUT R14, R14, UR10, R17, 0x96, !PT ;  /* 0x0000000a0e0e7c12 */ /* 0x000fea000f8e9611 */
[----:B------:R-:W-:Y:S05]  /*1f620*/  IMAD.WIDE.U32 R14, R14, -0x2daee0ad, RZ ;  /* 0xd2511f530e0e7825 */ /* 0x000fea00078e00ff */
[----:B------:R-:W-:Y:S01]  /*1f630*/  LOP3.LUT R9, R12, UR12, R15, 0x96, !PT ;  /* 0x0000000c0c097c12 */ /* 0x000fe2000f8e960f */
[----:B------:R-:W-:Y:S04]  /*1f640*/  IMAD.WIDE.U32 R12, R8, -0x326172a9, RZ ;  /* 0xcd9e8d57080c7825 */ /* 0x000fe800078e00ff */
[----:B------:R-:W-:Y:S01]  /*1f650*/  IMAD.WIDE.U32 R190, R9, -0x326172a9, RZ ;  /* 0xcd9e8d5709be7825 */ /* 0x000fe200078e00ff */
[----:B------:R-:W-:Y:S04]  /*1f660*/  LOP3.LUT R8, R16, UR9, R13, 0x96, !PT ;  /* 0x0000000910087c12 */ /* 0x000fe8000f8e960d */
[----:B------:R-:W-:Y:S01]  /*1f670*/  LOP3.LUT R183, R12, UR8, R191, 0x96, !PT ;  /* 0x000000080cb77c12 */ /* 0x000fe2000f8e96bf */
[----:B------:R-:W-:Y:S01]  /*1f680*/  IMAD.WIDE.U32 R110, R8, -0x2daee0ad, RZ ;  /* 0xd2511f53086e7825 */ /* 0x000fe200078e00ff */
[----:B------:R-:W-:Y:S02]  /*1f690*/  PRMT R191, R190, 0x7771, RZ ;  /* 0x00007771bebf7816 */ /* 0x000fe400000000ff */
[C---:B------:R-:W-:Y:S01]  /*1f6a0*/  LOP3.LUT R185, R183.reuse, 0xffff, RZ, 0xc0, !PT ;  /* 0x0000ffffb7b97812 */ /* 0x040fe200078ec0ff */
[----:B------:R-:W-:Y:S01]  /*1f6b0*/  IMAD.MOV.U32 R8, RZ, RZ, R110 ;  /* 0x000000ffff087224 */ /* 0x000fe200078e006e */
[----:B------:R-:W-:Y:S01]  /*1f6c0*/  LOP3.LUT R105, R14, UR11, R111, 0x96, !PT ;  /* 0x0000000b0e697c12 */ /* 0x000fe2000f8e966f */
[----:B------:R-:W-:Y:S01]  /*1f6d0*/  IMAD.MOV.U32 R12, RZ, RZ, R190 ;  /* 0x000000ffff0c7224 */ /* 0x000fe200078e00be */
[----:B------:R-:W-:Y:S02]  /*1f6e0*/  PRMT R111, R110, 0x7771, RZ ;  /* 0x000077716e6f7816 */ /* 0x000fe400000000ff */
[----:B------:R-:W-:Y:S02]  /*1f6f0*/  LOP3.LUT R8, R8, 0xff, RZ, 0xc0, !PT ;  /* 0x000000ff08087812 */ /* 0x000fe400078ec0ff */
[----:B------:R-:W-:Y:S02]  /*1f700*/  SHF.R.U32.HI R185, RZ, 0x8, R185 ;  /* 0x00000008ffb97819 */ /* 0x000fe400000116b9 */
[----:B------:R-:W-:Y:S02]  /*1f710*/  PRMT R111, R8, 0x5410, R111 ;  /* 0x00005410086f7816 */ /* 0x000fe4000000006f */
[----:B------:R-:W-:Y:S02]  /*1f720*/  LOP3.LUT R8, R183, 0xff, RZ, 0xc0, !PT ;  /* 0x000000ffb7087812 */ /* 0x000fe400078ec0ff */
[----:B------:R-:W-:Y:S02]  /*1f730*/  LOP3.LUT R107, R105, 0xffff, RZ, 0xc0, !PT ;  /* 0x0000ffff696b7812 */ /* 0x000fe400078ec0ff */
[----:B------:R-:W-:Y:S02]  /*1f740*/  PRMT R185, R8, 0x5410, R185 ;  /* 0x0000541008b97816 */ /* 0x000fe400000000b9 */
[----:B------:R-:W-:Y:S02]  /*1f750*/  PRMT R8, R183, 0x7632, R8 ;  /* 0x00007632b7087816 */ /* 0x000fe40000000008 */
[----:B------:R-:W-:Y:S02]  /*1f760*/  SHF.R.U32.HI R183, RZ, 0x18, R183 ;  /* 0x00000018ffb77819 */ /* 0x000fe400000116b7 */
[----:B------:R-:W-:Y:S02]  /*1f770*/  LOP3.LUT R8, R8, 0xff, RZ, 0xc0, !PT ;  /* 0x000000ff08087812 */ /* 0x000fe400078ec0ff */
[----:B------:R-:W-:Y:S02]  /*1f780*/  SHF.R.U32.HI R107, RZ, 0x8, R107 ;  /* 0x00000008ff6b7819 */ /* 0x000fe4000001166b */
[----:B------:R-:W-:Y:S02]  /*1f790*/  PRMT R183, R8, 0x5410, R183 ;  /* 0x0000541008b77816 */ /* 0x000fe400000000b7 */
[C---:B------:R-:W-:Y:S02]  /*1f7a0*/  LOP3.LUT R8, R105.reuse, 0xff, RZ, 0xc0, !PT ;  /* 0x000000ff69087812 */ /* 0x040fe400078ec0ff */
[----:B------:R-:W-:Y:S02]  /*1f7b0*/  PRMT R9, R190, 0x7773, RZ ;  /* 0x00007773be097816 */ /* 0x000fe400000000ff */
[----:B------:R-:W-:Y:S02]  /*1f7c0*/  PRMT R107, R8, 0x5410, R107 ;  /* 0x00005410086b7816 */ /* 0x000fe4000000006b */
[----:B------:R-:W-:Y:S02]  /*1f7d0*/  PRMT R8, R105, 0x7632, R8 ;  /* 0x0000763269087816 */ /* 0x000fe40000000008 */
[----:B------:R-:W-:Y:S02]  /*1f7e0*/  SHF.R.U32.HI R105, RZ, 0x18, R105 ;  /* 0x00000018ff697819 */ /* 0x000fe40000011669 */
[----:B------:R-:W-:Y:S02]  /*1f7f0*/  LOP3.LUT R8, R8, 0xff, RZ, 0xc0, !PT ;  /* 0x000000ff08087812 */ /* 0x000fe400078ec0ff */
[----:B------:R-:W-:Y:S02]  /*1f800*/  PRMT R190, R190, 0x7772, RZ ;  /* 0x00007772bebe7816 */ /* 0x000fe400000000ff */
[----:B------:R-:W-:Y:S02]  /*1f810*/  PRMT R105, R8, 0x5410, R105 ;  /* 0x0000541008697816 */ /* 0x000fe40000000069 */
[----:B------:R-:W-:Y:S02]  /*1f820*/  LOP3.LUT R12, R12, 0xff, RZ, 0xc0, !PT ;  /* 0x000000ff0c0c7812 */ /* 0x000fe400078ec0ff */
[----:B------:R-:W-:Y:S01]  /*1f830*/  LOP3.LUT R8, R11, R240, RZ, 0x3c, !PT ;  /* 0x000000f00b087212 */ /* 0x000fe200078e3cff */
[----:B------:R-:W-:Y:S01]  /*1f840*/  IMAD.WIDE.U32 R10, R10, -0x2daee0ad, RZ ;  /* 0xd2511f530a0a7825 */ /* 0x000fe200078e00ff */
[----:B------:R-:W-:Y:S02]  /*1f850*/  PRMT R190, R190, 0x5410, R9 ;  /* 0x00005410bebe7816 */ /* 0x000fe40000000009 */
[----:B------:R-:W-:Y:S01]  /*1f860*/  PRMT R191, R12, 0x5410, R191 ;  /* 0x000054100cbf7816 */ /* 0x000fe200000000bf */
[----:B------:R-:W-:Y:S01]  /*1f870*/  IMAD.WIDE.U32 R12, R8, -0x2daee0ad, RZ ;  /* 0xd2511f53080c7825 */ /* 0x000fe200078e00ff */
[C---:B------:R-:W-:Y:S02]  /*1f880*/  PRMT R9, R110.reuse, 0x7773, RZ ;  /* 0x000077736e097816 */ /* 0x040fe400000000ff */
[----:B------:R-:W-:Y:S02]  /*1f890*/  PRMT R110, R110, 0x7772, RZ ;  /* 0x000077726e6e7816 */ /* 0x000fe400000000ff */
[----:B------:R-:W-:Y:S02]  /*1f8a0*/  LOP3.LUT R8, R246, UR15, R13, 0x96, !PT ;  /* 0x0000000ff6087c12 */ /* 0x000fe4000f8e960d */
[----:B------:R-:W-:Y:S02]  /*1f8b0*/  PRMT R110, R110, 0x5410, R9 ;  /* 0x000054106e6e7816 */ /* 0x000fe40000000009 */
        /* <DEDUP_REMOVED lines=21> */
[----:B------:R-:W-:Y:S02]  /*1fa10*/  LOP3.LUT R10, R10, 0xff, RZ, 0xc0, !PT ;  /* 0x000000ff0a0a7812 */ /* 0x000fe400078ec0ff */
[----:B------:R-:W-:Y:S01]  /*1fa20*/  PRMT R182, R14, 0x7772, RZ ;  /* 0x000077720eb67816 */ /* 0x000fe200000000ff */
[----:B------:R-:W-:Y:S01]  /*1fa30*/  FMUL.FTZ R14, R6, UR4 ;  /* 0x00000004060e7c20 */ /* 0x000fe20008410000 */
[----:B------:R-:W-:Y:S01]  /*1fa40*/  PRMT R193, R10, 0x5410, R193 ;  /* 0x000054100ac17816 */ /* 0x000fe200000000c1 */
[----:B------:R-:W-:Y:S01]  /*1fa50*/  IMAD.WIDE.U32 R10, R8, -0x2daee0ad, RZ ;  /* 0xd2511f53080a7825 */ /* 0x000fe200078e00ff */
[----:B------:R-:W-:Y:S03]  /*1fa60*/  PRMT R182, R182, 0x5410, R9 ;  /* 0x00005410b6b67816 */ /* 0x000fe60000000009 */
[----:B------:R-:W-:Y:S01]  /*1fa70*/  IMAD.MOV.U32 R8, RZ, RZ, R10 ;  /* 0x000000ffff087224 */ /* 0x000fe200078e000a */
[C---:B------:R-:W-:Y:S02]  /*1fa80*/  PRMT R9, R10.reuse, 0x7773, RZ ;  /* 0x000077730a097816 */ /* 0x040fe400000000ff */
[C---:B------:R-:W-:Y:S02]  /*1fa90*/  PRMT R104, R10.reuse, 0x7772, RZ ;  /* 0x000077720a687816 */ /* 0x040fe400000000ff */
[----:B------:R-:W-:Y:S01]  /*1faa0*/  PRMT R109, R10, 0x7771, RZ ;  /* 0x000077710a6d7816 */ /* 0x000fe200000000ff */
[----:B------:R-:W-:Y:S01]  /*1fab0*/  IMAD.MOV.U32 R10, RZ, RZ, R28 ;  /* 0x000000ffff0a7224 */ /* 0x000fe200078e001c */
[----:B------:R-:W-:Y:S01]  /*1fac0*/  PRMT R104, R104, 0x5410, R9 ;  /* 0x0000541068687816 */ /* 0x000fe20000000009 */
[----:B------:R-:W-:Y:S01]  /*1fad0*/  IMAD.MOV.U32 R9, RZ, RZ, R173 ;  /* 0x000000ffff097224 */ /* 0x000fe200078e00ad */
[----:B------:R-:W-:Y:S01]  /*1fae0*/  LOP3.LUT R8, R8, 0xff, RZ, 0xc0, !PT ;  /* 0x000000ff08087812 */ /* 0x000fe200078ec0ff */
[----:B------:R-:W-:Y:S01]  /*1faf0*/  IMAD.MOV.U32 R28, RZ, RZ, R39 ;  /* 0x000000ffff1c7224 */ /* 0x000fe200078e0027 */
[C---:B------:R-:W-:Y:S02]  /*1fb00*/  LOP3.LUT R173, R165.reuse, 0xffff, RZ, 0xc0, !PT ;  /* 0x0000ffffa5ad7812 */ /* 0x040fe400078ec0ff */
[----:B------:R-:W-:Y:S02]  /*1fb10*/  PRMT R109, R8, 0x5410, R109 ;  /* 0x00005410086d7816 */ /* 0x000fe4000000006d */
[----:B------:R-:W-:Y:S02]  /*1fb20*/  SHF.R.U32.HI R173, RZ, 0x8, R173 ;  /* 0x00000008ffad7819 */ /* 0x000fe400000116ad */
[----:B------:R-:W-:Y:S02]  /*1fb30*/  LOP3.LUT R8, R165, 0xff, RZ, 0xc0, !PT ;  /* 0x000000ffa5087812 */ /* 0x000fe400078ec0ff */
[----:B------:R-:W-:Y:S01]  /*1fb40*/  LOP3.LUT R101, R12, UR11, R11, 0x96, !PT ;  /* 0x0000000b0c657c12 */ /* 0x000fe2000f8e960b */
[----:B------:R-:W-:Y:S01]  /*1fb50*/  FMUL.FTZ R11, R7, UR4 ;  /* 0x00000004070b7c20 */ /* 0x000fe20008410000 */
[----:B------:R-:W-:Y:S01]  /*1fb60*/  PRMT R173, R8, 0x5410, R173 ;  /* 0x0000541008ad7816 */ /* 0x000fe200000000ad */
[----:B------:R-:W-:Y:S01]  /*1fb70*/  FMUL.FTZ R12, R4, UR4 ;  /* 0x00000004040c7c20 */ /* 0x000fe20008410000 */
[----:B------:R-:W-:Y:S01]  /*1fb80*/  PRMT R8, R165, 0x7632, R8 ;  /* 0x00007632a5087816 */ /* 0x000fe20000000008 */
[----:B------:R1:W2:Y:S01]  /*1fb90*/  MUFU.EX2 R39, R11 ;  /* 0x0000000b00277308 */ /* 0x0002a20000000800 */
[----:B------:R-:W-:Y:S02]  /*1fba0*/  SHF.R.U32.HI R165, RZ, 0x18, R165 ;  /* 0x00000018ffa57819 */ /* 0x000fe400000116a5 */
[----:B------:R-:W-:Y:S07]  /*1fbb0*/  LOP3.LUT R8, R8, 0xff, RZ, 0xc0, !PT ;  /* 0x000000ff08087812 */ /* 0x000fee00078ec0ff */
[----:B------:R-:W-:Y:S01]  /*1fbc0*/  MUFU.EX2 R37, R12 ;  /* 0x0000000c00257308 */ /* 0x000fe20000000800 */
[C---:B------:R-:W-:Y:S02]  /*1fbd0*/  LOP3.LUT R103, R101.reuse, 0xffff, RZ, 0xc0, !PT ;  /* 0x0000ffff65677812 */ /* 0x040fe400078ec0ff */
[----:B------:R-:W-:Y:S02]  /*1fbe0*/  PRMT R165, R8, 0x5410, R165 ;  /* 0x0000541008a57816 */ /* 0x000fe400000000a5 */
[C---:B------:R-:W-:Y:S02]  /*1fbf0*/  LOP3.LUT R8, R101.reuse, 0xff, RZ, 0xc0, !PT ;  /* 0x000000ff65087812 */ /* 0x040fe400078ec0ff */
[----:B------:R-:W-:Y:S01]  /*1fc00*/  SHF.R.U32.HI R103, RZ, 0x8, R103 ;  /* 0x00000008ff677819 */ /* 0x000fe20000011667 */
[----:B-1----:R-:W-:Y:S03]  /*1fc10*/  IMAD.MOV.U32 R11, RZ, RZ, R40 ;  /* 0x000000ffff0b7224 */ /* 0x002fe600078e0028 */
[----:B------:R-:W-:Y:S01]  /*1fc20*/  PRMT R103, R8, 0x5410, R103 ;  /* 0x0000541008677816 */ /* 0x000fe20000000067 */
[----:B------:R-:W1:Y:S01]  /*1fc30*/  MUFU.EX2 R40, R13 ;  /* 0x0000000d00287308 */ /* 0x000e620000000800 */
[----:B------:R-:W-:Y:S01]  /*1fc40*/  PRMT R8, R101, 0x7632, R8 ;  /* 0x0000763265087816 */ /* 0x000fe20000000008 */
[C---:B--2---:R-:W-:Y:S01]  /*1fc50*/  FMUL.FTZ R5, R39.reuse, R161 ;  /* 0x000000a127057220 */ /* 0x044fe20000410000 */
[----:B------:R-:W-:Y:S01]  /*1fc60*/  SHF.R.U32.HI R101, RZ, 0x18, R101 ;  /* 0x00000018ff657819 */ /* 0x000fe20000011665 */
[----:B------:R-:W-:Y:S01]  /*1fc70*/  FMUL.FTZ R4, R39, R160 ;  /* 0x000000a027047220 */ /* 0x000fe20000410000 */
[----:B------:R-:W-:Y:S01]  /*1fc80*/  LOP3.LUT R8, R8, 0xff, RZ, 0xc0, !PT ;  /* 0x000000ff08087812 */ /* 0x000fe200078ec0ff */
[----:B------:R-:W-:Y:S02]  /*1fc90*/  IMAD.MOV.U32 R161, RZ, RZ, R16 ;  /* 0x000000ffffa17224 */ /* 0x000fe400078e0010 */
[----:B------:R-:W-:Y:S01]  /*1fca0*/  IMAD.MOV.U32 R16, RZ, RZ, R24 ;  /* 0x000000ffff107224 */ /* 0x000fe200078e0018 */
[----:B------:R-:W-:Y:S01]  /*1fcb0*/  PRMT R101, R8, 0x5410, R101 ;  /* 0x0000541008657816 */ /* 0x000fe20000000065 */
[----:B------:R-:W-:Y:S02]  /*1fcc0*/  IMAD.MOV.U32 R8, RZ, RZ, R38 ;  /* 0x000000ffff087224 */ /* 0x000fe400078e0026 */
[----:B------:R-:W2:Y:S01]  /*1fcd0*/  MUFU.EX2 R38, R14 ;  /* 0x0000000e00267308 */ /* 0x000ea20000000800 */
[----:B------:R-:W-:Y:S02]  /*1fce0*/  IMAD.MOV.U32 R160, RZ, RZ, R17 ;  /* 0x000000ffffa07224 */ /* 0x000fe400078e0011 */
[C---:B-1----:R-:W-:Y:S01]  /*1fcf0*/  FMUL.FTZ R12, R40.reuse, R152 ;  /* 0x00000098280c7220 */ /* 0x042fe20000410000 */
[----:B------:R-:W-:Y:S02]  /*1fd00*/  IMAD.MOV.U32 R17, RZ, RZ, R25 ;  /* 0x000000ffff117224 */ /* 0x000fe400078e0019 */
[----:B------:R-:W-:Y:S02]  /*1fd10*/  IMAD.MOV.U32 R24, RZ, RZ, R26 ;  /* 0x000000ffff187224 */ /* 0x000fe400078e001a */
[----:B------:R-:W-:Y:S02]  /*1fd20*/  IMAD.MOV.U32 R13, RZ, RZ, R8 ;  /* 0x000000ffff0d7224 */ /* 0x000fe400078e0008 */
[----:B------:R-:W-:Y:S01]  /*1fd30*/  FMUL.FTZ R8, R40, R156 ;  /* 0x0000009c28087220 */ /* 0x000fe20000410000 */
[----:B------:R-:W-:Y:S02]  /*1fd40*/  IMAD.MOV.U32 R25, RZ, RZ, R31 ;  /* 0x000000ffff197224 */ /* 0x000fe400078e001f */
[----:B------:R-:W-:Y:S02]  /*1fd50*/  IMAD.MOV.U32 R26, RZ, RZ, R18 ;  /* 0x000000ffff1a7224 */ /* 0x000fe400078e0012 */
[----:B------:R-:W-:Y:S02]  /*1fd60*/  IMAD.MOV.U32 R31, RZ, RZ, R19 ;  /* 0x000000ffff1f7224 */ /* 0x000fe400078e0013 */
[----:B--2---:R-:W-:Y:S01]  /*1fd70*/  FMUL.FTZ R6, R38, R162 ;  /* 0x000000a226067220 */ /* 0x004fe20000410000 */
[----:B------:R-:W-:Y:S02]  /*1fd80*/  IMAD.MOV.U32 R14, RZ, RZ, R9 ;  /* 0x000000ffff0e7224 */ /* 0x000fe400078e0009 */
[----:B------:R-:W-:Y:S01]  /*1fd90*/  FMUL.FTZ R9, R40, R157 ;  /* 0x0000009d28097220 */ /* 0x000fe20000410000 */
[----:B------:R-:W-:Y:S02]  /*1fda0*/  IMAD.MOV.U32 R18, RZ, RZ, R49 ;  /* 0x000000ffff127224 */ /* 0x000fe400078e0031 */
[----:B------:R-:W-:Y:S01]  /*1fdb0*/  FMUL.FTZ R7, R38, R163 ;  /* 0x000000a326077220 */ /* 0x000fe20000410000 */
[----:B------:R-:W-:Y:S02]  /*1fdc0*/  IMAD.MOV.U32 R19, RZ, RZ, R20 ;  /* 0x000000ffff137224 */ /* 0x000fe400078e0014 */
[----:B------:R-:W-:Y:S02]  /*1fdd0*/  IMAD.MOV.U32 R49, RZ, RZ, R21 ;  /* 0x000000ffff317224 */ /* 0x000fe400078e0015 */
[----:B------:R-:W-:Y:S02]  /*1fde0*/  IMAD.MOV.U32 R156, RZ, RZ, R23 ;  /* 0x000000ffff9c7224 */ /* 0x000fe400078e0017 */
[----:B------:R-:W-:Y:S02]  /*1fdf0*/  IMAD.MOV.U32 R157, RZ, RZ, R22 ;  /* 0x000000ffff9d7224 */ /* 0x000fe400078e0016 */
[----:B------:R-:W1:Y:S01]  /*1fe00*/  LDSM.16.MT88.4 R20, [R218+0x4000] ;  /* 0x00400000da14783b */ /* 0x000e620000004200 */
[----:B------:R-:W-:Y:S02]  /*1fe10*/  IMAD.MOV.U32 R163, RZ, RZ, R11 ;  /* 0x000000ffffa37224 */ /* 0x000fe400078e000b */
[C---:B------:R-:W-:Y:S01]  /*1fe20*/  FMUL.FTZ R11, R37.reuse, R159 ;  /* 0x0000009f250b7220 */ /* 0x040fe20000410000 */
[----:B------:R-:W-:Y:S02]  /*1fe30*/  IMAD.MOV.U32 R152, RZ, RZ, R13 ;  /* 0x000000ffff987224 */ /* 0x000fe400078e000d */
[----:B------:R-:W-:Y:S01]  /*1fe40*/  FMUL.FTZ R13, R40, R153 ;  /* 0x00000099280d7220 */ /* 0x000fe20000410000 */
[----:B------:R-:W-:Y:S02]  /*1fe50*/  IMAD.MOV.U32 R153, RZ, RZ, R14 ;  /* 0x000000ffff997224 */ /* 0x000fe400078e000e */
[C---:B------:R-:W-:Y:S01]  /*1fe60*/  FMUL.FTZ R14, R37.reuse, R154 ;  /* 0x0000009a250e7220 */ /* 0x040fe20000410000 */
[----:B------:R-:W-:Y:S02]  /*1fe70*/  IMAD.MOV.U32 R162, RZ, RZ, R10 ;  /* 0x000000ffffa27224 */ /* 0x000fe400078e000a */
[----:B------:R-:W-:Y:S01]  /*1fe80*/  FMUL.FTZ R10, R37, R158 ;  /* 0x0000009e250a7220 */ /* 0x000fe20000410000 */
[----:B------:R-:W-:Y:S02]  /*1fe90*/  IMAD.MOV.U32 R158, RZ, RZ, R161 ;  /* 0x000000ffff9e7224 */ /* 0x000fe400078e00a1 */
        /* <DEDUP_REMOVED lines=11> */
[----:B------:R-:W-:Y:S02]  /*1ff50*/  IMAD.MOV.U32 R31, RZ, RZ, R18 ;  /* 0x000000ffff1f7224 */ /* 0x000fe400078e0012 */
[C---:B------:R-:W-:Y:S01]  /*1ff60*/  FMUL.FTZ R18, R38.reuse, R150 ;  /* 0x0000009626127220 */ /* 0x040fe20000410000 */
[----:B------:R-:W-:Y:S02]  /*1ff70*/  IMAD.MOV.U32 R150, RZ, RZ, R19 ;  /* 0x000000ffff967224 */ /* 0x000fe400078e0013 */
[----:B------:R-:W-:Y:S01]  /*1ff80*/  FMUL.FTZ R19, R38, R151 ;  /* 0x0000009726137220 */ /* 0x000fe20000410000 */
[----:B------:R-:W-:Y:S02]  /*1ff90*/  IMAD.MOV.U32 R151, RZ, RZ, R157 ;  /* 0x000000ffff977224 */ /* 0x000fe400078e009d */
[----:B------:R-:W-:Y:S02]  /*1ffa0*/  IMAD.MOV.U32 R159, RZ, RZ, R162 ;  /* 0x000000ffff9f7224 */ /* 0x000fe400078e00a2 */
[----:B------:R-:W-:Y:S02]  /*1ffb0*/  IMAD.MOV.U32 R162, RZ, RZ, R16 ;  /* 0x000000ffffa27224 */ /* 0x000fe400078e0010 */
[C---:B------:R-:W-:Y:S01]  /*1ffc0*/  FMUL.FTZ R16, R39.reuse, R148 ;  /* 0x0000009427107220 */ /* 0x040fe20000410000 */
[----:B------:R-:W-:Y:S01]  /*1ffd0*/  IMAD.MOV.U32 R148, RZ, RZ, R158 ;  /* 0x000000ffff947224 */ /* 0x000fe200078e009e */
[-C--:B-1----:R-:W-:Y:S05]  /*1ffe0*/  HMMA.16816.F32.BF16 R4, R44, R20.reuse, R4 ;  /* 0x000000142c04723c */ /* 0x082fea0000041804 */
[----:B------:R-:W-:Y:S02]  /*1fff0*/  IMAD.MOV.U32 R157, RZ, RZ, R28 ;  /* 0x000000ffff9d7224 */ /* 0x000fe400078e001c */
[----:B------:R-:W-:Y:S01]  /*20000*/  IMAD.MOV.U32 R28, RZ, RZ, R76 ;  /* 0x000000ffff1c7224 */ /* 0x000fe200078e004c */
[C---:B------:R-:W-:Y:S04]  /*20010*/  HMMA.16816.F32.BF16 R8, R32.reuse, R20, R8 ;  /* 0x000000142008723c */ /* 0x040fe80000041808 */
[----:B------:R-:W-:Y:S02]  /*20020*/  VIADD R76, R218, 0x4020 ;  /* 0x00004020da4c7836 */ /* 0x000fe40000000000 */
[----:B------:R-:W-:Y:S01]  /*20030*/  FMUL.FTZ R21, R39, R145 ;  /* 0x0000009127157220 */ /* 0x000fe20000410000 */
[----:B------:R-:W-:Y:S02]  /*20040*/  @P2 VIADD R76, R235, 0xffffffe0 ;  /* 0xffffffe0eb4c2836 */ /* 0x000fe40000000000 */
[----:B------:R-:W-:Y:S01]  /*20050*/  FMUL.FTZ R20, R39, R144 ;  /* 0x0000009027147220 */ /* 0x000fe20000410000 */
[-C--:B------:R-:W-:Y:S03]  /*20060*/  HMMA.16816.F32.BF16 R12, R32, R22.reuse, R12 ;  /* 0x00000016200c723c */ /* 0x080fe6000004180c */
[----:B------:R-:W-:Y:S02]  /*20070*/  IMAD.MOV.U32 R145, RZ, RZ, R24 ;  /* 0x000000ffff917224 */ /* 0x000fe400078e0018 */
[----:B------:R-:W-:Y:S01]  /*20080*/  FMUL.FTZ R24, R40, R140 ;  /* 0x0000008c28187220 */ /* 0x000fe20000410000 */
[----:B------:R-:W-:Y:S02]  /*20090*/  IMAD.MOV.U32 R140, RZ, RZ, R48 ;  /* 0x000000ffff8c7224 */ /* 0x000fe400078e0030 */
[----:B------:R-:W-:Y:S01]  /*200a0*/  IMAD.MOV.U32 R144, RZ, RZ, R31 ;  /* 0x000000ffff907224 */ /* 0x000fe200078e001f */
[C---:B------:R-:W-:Y:S04]  /*200b0*/  HMMA.16816.F32.BF16 R16, R44.reuse, R22, R16 ;  /* 0x000000162c10723c */ /* 0x040fe80000041810 */
[C---:B------:R-:W-:Y:S01]  /*200c0*/  FMUL.FTZ R23, R38.reuse, R147 ;  /* 0x0000009326177220 */ /* 0x040fe20000410000 */
[----:B------:R-:W-:Y:S02]  /*200d0*/  IMAD.MOV.U32 R147, RZ, RZ, R159 ;  /* 0x000000ffff937224 */ /* 0x000fe400078e009f */
[----:B------:R-:W-:Y:S01]  /*200e0*/  FMUL.FTZ R22, R38, R146 ;  /* 0x0000009226167220 */ /* 0x000fe20000410000 */
[----:B------:R-:W-:Y:S02]  /*200f0*/  IMAD.MOV.U32 R159, RZ, RZ, R161 ;  /* 0x000000ffff9f7224 */ /* 0x000fe400078e00a1 */
[C---:B------:R-:W-:Y:S01]  /*20100*/  FMUL.FTZ R31, R37.reuse, R139 ;  /* 0x0000008b251f7220 */ /* 0x040fe20000410000 */
[----:B------:R-:W-:Y:S02]  /*20110*/  IMAD.MOV.U32 R156, RZ, RZ, R160 ;  /* 0x000000ffff9c7224 */ /* 0x000fe400078e00a0 */
[----:B------:R-:W-:Y:S02]  /*20120*/  IMAD.MOV.U32 R160, RZ, RZ, R25 ;  /* 0x000000ffffa07224 */ /* 0x000fe400078e0019 */
[C---:B------:R-:W-:Y:S01]  /*20130*/  FMUL.FTZ R25, R40.reuse, R141 ;  /* 0x0000008d28197220 */ /* 0x040fe20000410000 */
[----:B------:R-:W-:Y:S02]  /*20140*/  IMAD.MOV.U32 R146, RZ, RZ, R26 ;  /* 0x000000ffff927224 */ /* 0x000fe400078e001a */
[C---:B------:R-:W-:Y:S01]  /*20150*/  FMUL.FTZ R26, R37.reuse, R142 ;  /* 0x0000008e251a7220 */ /* 0x040fe20000410000 */
[----:B------:R-:W-:Y:S02]  /*20160*/  IMAD.MOV.U32 R161, RZ, RZ, R27 ;  /* 0x000000ffffa17224 */ /* 0x000fe400078e001b */
[C---:B------:R-:W-:Y:S01]  /*20170*/  FMUL.FTZ R27, R37.reuse, R143 ;  /* 0x0000008f251b7220 */ /* 0x040fe20000410000 */
[----:B------:R-:W-:Y:S02]  /*20180*/  IMAD.MOV.U32 R141, RZ, RZ, R49 ;  /* 0x000000ffff8d7224 */ /* 0x000fe400078e0031 */
[----:B------:R-:W-:Y:S02]  /*20190*/  IMAD.MOV.U32 R142, RZ, RZ, R51 ;  /* 0x000000ffff8e7224 */ /* 0x000fe400078e0033 */
[----:B------:R-:W-:Y:S02]  /*201a0*/  IMAD.MOV.U32 R143, RZ, RZ, R50 ;  /* 0x000000ffff8f7224 */ /* 0x000fe400078e0032 */
[----:B------:R-:W1:Y:S01]  /*201b0*/  LDSM.16.MT88.4 R48, [R76] ;  /* 0x000000004c30783b */ /* 0x000e620000004200 */
[----:B------:R-:W-:Y:S02]  /*201c0*/  IMAD.MOV.U32 R158, RZ, RZ, R162 ;  /* 0x000000ffff9e7224 */ /* 0x000fe400078e00a2 */
[----:B------:R-:W-:Y:S02]  /*201d0*/  IMAD.MOV.U32 R162, RZ, RZ, R29 ;  /* 0x000000ffffa27224 */ /* 0x000fe400078e001d */
[C---:B------:R-:W-:Y:S01]  /*201e0*/  FMUL.FTZ R29, R40.reuse, R137 ;  /* 0x00000089281d7220 */ /* 0x040fe20000410000 */
[-C--:B-1----:R-:W-:Y:S08]  /*201f0*/  HMMA.16816.F32.BF16 R20, R44, R48.reuse, R20 ;  /* 0x000000302c14723c */ /* 0x082ff00000041814 */
[C---:B------:R-:W-:Y:S04]  /*20200*/  HMMA.16816.F32.BF16 R24, R32.reuse, R48, R24 ;  /* 0x000000302018723c */ /* 0x040fe80000041818 */
[----:B------:R-:W-:Y:S02]  /*20210*/  IMAD.MOV.U32 R49, RZ, RZ, R28 ;  /* 0x000000ffff317224 */ /* 0x000fe400078e001c */
[----:B------:R-:W-:Y:S01]  /*20220*/  FMUL.FTZ R28, R40, R136 ;  /* 0x00000088281c7220 */ /* 0x000fe20000410000 */
[----:B------:R-:W-:Y:S02]  /*20230*/  IMAD.MOV.U32 R48, RZ, RZ, R30 ;  /* 0x000000ffff307224 */ /* 0x000fe400078e001e */
[----:B------:R-:W-:Y:S07]  /*20240*/  FMUL.FTZ R30, R37, R138 ;  /* 0x0000008a251e7220 */ /* 0x000fee0000410000 */
[-C--:B------:R-:W-:Y:S03]  /*20250*/  HMMA.16816.F32.BF16 R28, R32, R50.reuse, R28 ;  /* 0x00000032201c723c */ /* 0x080fe6000004181c */
[C---:B------:R-:W-:Y:S01]  /*20260*/  FMUL.FTZ R32, R39.reuse, R132 ;  /* 0x0000008427207220 */ /* 0x040fe20000410000 */
[----:B------:R-:W-:Y:S01]  /*20270*/  FMUL.FTZ R33, R39, R133 ;  /* 0x0000008527217220 */ /* 0x000fe20000410000 */
[C---:B------:R-:W-:Y:S01]  /*20280*/  FMUL.FTZ R34, R38.reuse, R134 ;  /* 0x0000008626227220 */ /* 0x040fe20000410000 */
[----:B------:R-:W-:Y:S01]  /*20290*/  FMUL.FTZ R35, R38, R135 ;  /* 0x0000008726237220 */ /* 0x000fe20000410000 */
[----:B------:R-:W-:Y:S10]  /*202a0*/  MUFU.EX2 R133, R143 ;  /* 0x0000008f00857308 */ /* 0x000ff40000000800 */
[----:B------:R-:W-:Y:S01]  /*202b0*/  MUFU.EX2 R135, R154 ;  /* 0x0000009a00877308 */ /* 0x000fe20000000800 */
[----:B------:R-:W-:Y:S01]  /*202c0*/  HMMA.16816.F32.BF16 R32, R44, R50, R32 ;  /* 0x000000322c20723c */ /* 0x000fe20000041820 */
[----:B------:R-:W1:Y:S08]  /*202d0*/  LDSM.16.MT88.4 R44, [R218+0x4400] ;  /* 0x00440000da2c783b */ /* 0x000e700000004200 */
[----:B------:R-:W-:Y:S01]  /*202e0*/  MUFU.EX2 R132, R157 ;  /* 0x0000009d00847308 */ /* 0x000fe20000000800 */
[----:B------:R-:W-:Y:S01]  /*202f0*/  LOP3.LUT R51, R0, 0xff00ff, RZ, 0xc0, !PT ;  /* 0x00ff00ff00337812 */ /* 0x000fe200078ec0ff */
[----:B------:R-:W2:Y:S01]  /*20300*/  LDL.LU R50, [R1+0x14] ;  /* 0x0000140001327983 */ /* 0x000ea20000300800 */
        /* <DEDUP_REMOVED lines=8> */
[----:B------:R-:W-:Y:S05]  /*20390*/  LOP3.LUT R57, R232, 0xff00ff, RZ, 0xc0, !PT ;  /* 0x00ff00ffe8397812 */ /* 0x000fea00078ec0ff */
[----:B------:R-:W-:Y:S01]  /*203a0*/  HMMA.16816.F32.BF16 R32, R52, R46, R32 ;  /* 0x0000002e3420723c */ /* 0x000fe20000041820 */
[----:B------:R-:W1:Y:S07]  /*203b0*/  LDSM.16.MT88.4 R44, [R218+0x4800] ;  /* 0x00480000da2c783b */ /* 0x000e6e0000004200 */
        /* <DEDUP_REMOVED lines=8> */
[----:B------:R-:W-:Y:S10]  /*20440*/  MUFU.EX2 R65, R140 ;  /* 0x0000008c00417308 */ /* 0x000ff40000000800 */
[----:B------:R-:W-:Y:S01]  /*20450*/  MUFU.EX2 R66, R146 ;  /* 0x0000009200427308 */ /* 0x000fe20000000800 */
[----:B------:R-:W-:Y:S01]  /*20460*/  HMMA.16816.F32.BF16 R32, R60, R46, R32 ;  /* 0x0000002e3c20723c */ /* 0x000fe20000041820 */
[----:B------:R-:W3:Y:S08]  /*20470*/  LDL.LU R61, [R1+0x8] ;  /* 0x00000800013d7983 */ /* 0x000ef00000300800 */
[----:B------:R1:W-:Y:S01]  /*20480*/  MUFU.EX2 R64, R152 ;  /* 0x0000009800407308 */ /* 0x0003e20000000800 */
[----:B------:R-:W-:Y:S01]  /*20490*/  LOP3.LUT R63, R222, 0xff00ff, RZ, 0xc0, !PT ;  /* 0x00ff00ffde3f7812 */ /* 0x000fe200078ec0ff */
[----:B------:R-:W4:Y:S01]  /*204a0*/  LDL.LU R60, [R1+0x10] ;  /* 0x00001000013c7983 */ /* 0x000f220000300800 */
[--C-:B------:R-:W-:Y:S07]  /*204b0*/  HSET2.LE.AND R62, R220, R78.reuse, PT ;  /* 0x0000004edc3e7233 */ /* 0x100fee0003803000 */
[----:B------:R-:W-:Y:S01]  /*204c0*/  MUFU.EX2 R140, R203 ;  /* 0x000000cb008c7308 */ /* 0x000fe20000000800 */
[----:B------:R-:W4:Y:S01]  /*204d0*/  LDL.LU R59, [R1+0xc] ;  /* 0x00000c00013b7983 */ /* 0x000f220000300800 */
[--C-:B------:R-:W-:Y:S03]  /*204e0*/  HSET2.LE.AND R63, R63, R78.reuse, PT ;  /* 0x0000004e3f3f7233 */ /* 0x100fe60003803000 */
[----:B------:R-:W2:Y:S01]  /*204f0*/  LDSM.16.MT88.4 R44, [R218+0x4c00] ;  /* 0x004c0000da2c783b */ /* 0x000ea20000004200 */
[----:B-1----:R-:W-:Y:S07]  /*20500*/  FMUL.FTZ R152, R3, UR4 ;  /* 0x0000000403987c20 */ /* 0x002fee0008410000 */
[----:B------:R-:W4:Y:S01]  /*20510*/  LDL.LU R0, [R1+0x6c] ;  /* 0x00006c0001007983 */ /* 0x000f220000300800 */
[----:B------:R-:W-:Y:S05]  /*20520*/  FSEL R152, R152, RZ, P0 ;  /* 0x000000ff98987208 */ /* 0x000fea0000000000 */
        /* <DEDUP_REMOVED lines=10> */
[----:B------:R-:W-:Y:S01]  /*205d0*/  MUFU.EX2 R67, R67 ;  /* 0x0000004300437308 */ /* 0x000fe20000000800 */
[--C-:B------:R-:W-:Y:S01]  /*205e0*/  FFMA.FTZ R139, R151, UR4, -R152.reuse ;  /* 0x00000004978b7c23 */ /* 0x100fe20008010898 */
[--C-:B------:R-:W-:Y:S01]  /*205f0*/  FFMA.FTZ R136, R150, UR4, -R152.reuse ;  /* 0x0000000496887c23 */ /* 0x100fe20008010898 */
[----:B------:R-:W-:Y:S07]  /*20600*/  FFMA.FTZ R134, R155, UR4, -R152 ;  /* 0x000000049b867c23 */ /* 0x000fee0008010898 */
[----:B------:R-:W-:Y:S10]  /*20610*/  MUFU.EX2 R138, R138 ;  /* 0x0000008a008a7308 */ /* 0x000ff40000000800 */
[----:B------:R-:W1:Y:S01]  /*20620*/  MUFU.EX2 R137, R137 ;  /* 0x0000008900897308 */ /* 0x000e620000000800 */
[----:B--2---:R-:W-:Y:S01]  /*20630*/  FFMA.FTZ R58, R40, R50, R163 ;  /* 0x00000032283a7223 */ /* 0x004fe200000100a3 */
[--C-:B------:R-:W-:Y:S08]  /*20640*/  HSET2.LE.AND R40, R233, R78.reuse, PT ;  /* 0x0000004ee9287233 */ /* 0x100ff00003803000 */
[----:B------:R-:W-:Y:S01]  /*20650*/  MUFU.EX2 R147, R147 ;  /* 0x0000009300937308 */ /* 0x000fe20000000800 */
[--C-:B------:R-:W-:Y:S01]  /*20660*/  HSET2.LE.AND R50, R162, R78.reuse, PT ;  /* 0x0000004ea2327233 */ /* 0x100fe20003803000 */
[-C--:B------:R-:W-:Y:S08]  /*20670*/  HMMA.16816.F32.BF16 R4, R68, R44.reuse, R4 ;  /* 0x0000002c4404723c */ /* 0x080ff00000041804 */
[----:B------:R-:W-:Y:S01]  /*20680*/  MUFU.EX2 R144, R144 ;  /* 0x0000009000907308 */ /* 0x000fe20000000800 */
[----:B------:R-:W-:Y:S01]  /*20690*/  FADD.FTZ R58, R213, R58 ;  /* 0x0000003ad53a7221 */ /* 0x000fe20000010000 */
[----:B-1----:R-:W-:Y:S08]  /*206a0*/  F2FP.BF16.F32.PACK_AB R56, R137, R138 ;  /* 0x0000008a8938723e */ /* 0x002ff000000010ff */
[----:B------:R-:W-:Y:S01]  /*206b0*/  MUFU.EX2 R143, R143 ;  /* 0x0000008f008f7308 */ /* 0x000fe20000000800 */
[C---:B------:R-:W-:Y:S09]  /*206c0*/  HMMA.16816.F32.BF16 R8, R72.reuse, R44, R8 ;  /* 0x0000002c4808723c */ /* 0x040ff20000041808 */
[----:B------:R-:W-:Y:S01]  /*206d0*/  MUFU.EX2 R146, R146 ;  /* 0x0000009200927308 */ /* 0x000fe20000000800 */
[----:B------:R-:W-:Y:S09]  /*206e0*/  FADD.FTZ R207, R207, R58 ;  /* 0x0000003acfcf7221 */ /* 0x000ff20000010000 */
[----:B------:R-:W-:Y:S01]  /*206f0*/  MUFU.EX2 R145, R145 ;  /* 0x0000009100917308 */ /* 0x000fe20000000800 */
[-C--:B------:R-:W-:Y:S03]  /*20700*/  HMMA.16816.F32.BF16 R12, R72, R46.reuse, R12 ;  /* 0x0000002e480c723c */ /* 0x080fe6000004180c */
[----:B------:R-:W-:Y:S04]  /*20710*/  FADD.FTZ R207, R202, R207 ;  /* 0x000000cfcacf7221 */ /* 0x000fe80000010000 */
[----:B------:R-:W-:Y:S01]  /*20720*/  FADD.FTZ R200, R200, R207 ;  /* 0x000000cfc8c87221 */ /* 0x000fe20000010000 */
[C---:B------:R-:W-:Y:S01]  /*20730*/  HMMA.16816.F32.BF16 R16, R68.reuse, R46, R16 ;  /* 0x0000002e4410723c */ /* 0x040fe20000041810 */
[----:B------:R-:W1:Y:S03]  /*20740*/  LDSM.16.MT88.4 R44, [R76+0xc00] ;  /* 0x000c00004c2c783b */ /* 0x000e660000004200 */
[----:B------:R-:W-:Y:S04]  /*20750*/  FADD.FTZ R197, R197, R200 ;  /* 0x000000c8c5c57221 */ /* 0x000fe80000010000 */
[----:B------:R-:W-:Y:S04]  /*20760*/  FADD.FTZ R168, R168, R197 ;  /* 0x000000c5a8a87221 */ /* 0x000fe80000010000 */
[----:B------:R-:W-:Y:S04]  /*20770*/  FADD.FTZ R129, R129, R168 ;  /* 0x000000a881817221 */ /* 0x000fe80000010000 */
[----:B------:R-:W-:Y:S04]  /*20780*/  FADD.FTZ R130, R130, R129 ;  /* 0x0000008182827221 */ /* 0x000fe80000010000 */
[----:B------:R-:W-:Y:S04]  /*20790*/  FADD.FTZ R130, R123, R130 ;  /* 0x000000827b827221 */ /* 0x000fe80000010000 */
[----:B------:R-:W-:Y:S02]  /*207a0*/  FADD.FTZ R123, R119, R130 ;  /* 0x00000082777b7221 */ /* 0x000fe40000010000 */
[----:B------:R-:W-:Y:S02]  /*207b0*/  MUFU.EX2 R119, R100 ;  /* 0x0000006400777308 */ /* 0x000fe40000000800 */
[----:B------:R-:W-:Y:S08]  /*207c0*/  FADD.FTZ R123, R112, R123 ;  /* 0x0000007b707b7221 */ /* 0x000ff00000010000 */
[----:B------:R2:W-:Y:S01]  /*207d0*/  MUFU.EX2 R112, R139 ;  /* 0x0000008b00707308 */ /* 0x0005e20000000800 */
[----:B------:R-:W-:Y:S04]  /*207e0*/  FADD.FTZ R98, R98, R123 ;  /* 0x0000007b62627221 */ /* 0x000fe80000010000 */
[----:B------:R-:W-:Y:S04]  /*207f0*/  FADD.FTZ R98, R93, R98 ;  /* 0x000000625d627221 */ /* 0x000fe80000010000 */
[----:B------:R-:W-:Y:S01]  /*20800*/  FADD.FTZ R89, R89, R98 ;  /* 0x0000006259597221 */ /* 0x000fe20000010000 */
[-C--:B-1----:R-:W-:Y:S03]  /*20810*/  HMMA.16816.F32.BF16 R20, R68, R44.reuse, R20 ;  /* 0x0000002c4414723c */ /* 0x082fe60000041814 */
[----:B------:R-:W-:Y:S01]  /*20820*/  FADD.FTZ R92, R92, R89 ;  /* 0x000000595c5c7221 */ /* 0x000fe20000010000 */
[----:B--2---:R-:W-:Y:S04]  /*20830*/  LOP3.LUT R139, R104, 0xff00ff, RZ, 0xc0, !PT ;  /* 0x00ff00ff688b7812 */ /* 0x004fe800078ec0ff */
[C---:B------:R-:W-:Y:S04]  /*20840*/  HMMA.16816.F32.BF16 R24, R72.reuse, R44, R24 ;  /* 0x0000002c4818723c */ /* 0x040fe80000041818 */
[--C-:B------:R-:W-:Y:S04]  /*20850*/  HSET2.LE.AND R139, R139, R78.reuse, PT ;  /* 0x0000004e8b8b7233 */ /* 0x100fe80003803000 */
[-C--:B------:R-:W-:Y:S01]  /*20860*/  HMMA.16816.F32.BF16 R28, R72, R46.reuse, R28 ;  /* 0x0000002e481c723c */ /* 0x080fe2000004181c */
[----:B------:R1:W-:Y:S10]  /*20870*/  MUFU.EX2 R72, R49 ;  /* 0x0000003100487308 */ /* 0x0003f40000000800 */
[----:B------:R-:W2:Y:S01]  /*20880*/  MUFU.EX2 R74, R142 ;  /* 0x0000008e004a7308 */ /* 0x000ea20000000800 */
[----:B------:R-:W-:Y:S09]  /*20890*/  HMMA.16816.F32.BF16 R32, R68, R46, R32 ;  /* 0x0000002e4420723c */ /* 0x000ff20000041820 */
[----:B------:R2:W2:Y:S01]  /*208a0*/  MUFU.EX2 R75, R48 ;  /* 0x00000030004b7308 */ /* 0x0004a20000000800 */
[----:B------:R-:W3:Y:S01]  /*208b0*/  LDSM.16.MT88.4 R44, [R218+0x5000] ;  /* 0x00500000da2c783b */ /* 0x000ee20000004200 */
[--C-:B------:R-:W-:Y:S08]  /*208c0*/  FFMA.FTZ R68, R43, UR4, -R152.reuse ;  /* 0x000000042b447c23 */ /* 0x100ff00008010898 */
[----:B------:R2:W-:Y:S01]  /*208d0*/  MUFU.EX2 R69, R2 ;  /* 0x0000000200457308 */ /* 0x0005e20000000800 */
[--C-:B------:R-:W-:Y:S01]  /*208e0*/  FFMA.FTZ R71, R153, UR4, -R152.reuse ;  /* 0x0000000499477c23 */ /* 0x100fe20008010898 */
[--C-:B-1----:R-:W-:Y:S01]  /*208f0*/  HSET2.LE.AND R49, R156, R78.reuse, PT ;  /* 0x0000004e9c317233 */ /* 0x102fe20003803000 */
[----:B------:R-:W-:Y:S07]  /*20900*/  FFMA.FTZ R70, R159, UR4, -R152 ;  /* 0x000000049f467c23 */ /* 0x000fee0008010898 */
[----:B------:R-:W1:Y:S01]  /*20910*/  MUFU.EX2 R73, R141 ;  /* 0x0000008d00497308 */ /* 0x000e620000000800 */
[----:B--2---:R-:W-:Y:S09]  /*20920*/  F2FP.BF16.F32.PACK_AB R42, R74, R133 ;  /* 0x000000854a2a723e */ /* 0x004ff200000010ff */
[----:B------:R-:W2:Y:S01]  /*20930*/  MUFU.EX2 R68, R68 ;  /* 0x0000004400447308 */ /* 0x000ea20000000800 */
[--C-:B------:R-:W-:Y:S02]  /*20940*/  HSET2.LE.AND R48, R158, R78.reuse, PT ;  /* 0x0000004e9e307233 */ /* 0x100fe40003803000 */
[----:B------:R-:W-:Y:S07]  /*20950*/  F2FP.BF16.F32.PACK_AB R41, R72, R75 ;  /* 0x0000004b4829723e */ /* 0x000fee00000010ff */
[----:B------:R-:W2:Y:S01]  /*20960*/  MUFU.EX2 R142, R160 ;  /* 0x000000a0008e7308 */ /* 0x000ea20000000800 */
[----:B------:R-:W4:Y:S01]  /*20970*/  LDL.LU R2, [R1+0x68] ;  /* 0x0000680001027983 */ /* 0x000f220000300800 */
[----:B------:R-:W-:Y:S01]  /*20980*/  LOP3.LUT R49, R42, R49, RZ, 0xc0, !PT ;  /* 0x000000312a317212 */ /* 0x000fe200078ec0ff */
[----:B------:R-:W-:Y:S01]  /*20990*/  FADD.FTZ R75, R75, R92 ;  /* 0x0000005c4b4b7221 */ /* 0x000fe20000010000 */
[----:B------:R-:W-:Y:S01]  /*209a0*/  LOP3.LUT R48, R41, R48, RZ, 0xc0, !PT ;  /* 0x0000003029307212 */ /* 0x000fe200078ec0ff */
[----:B------:R2:W5:Y:S01]  /*209b0*/  LDL.LU R232, [R1+0x64] ;  /* 0x0000640001e87983 */ /* 0x0005620000300800 */
[--C-:B------:R-:W-:Y:S04]  /*209c0*/  HSET2.LE.AND R42, R161, R78.reuse, PT ;  /* 0x0000004ea12a7233 */ /* 0x100fe80003803000 */
[----:B------:R-:W4:Y:S01]  /*209d0*/  MUFU.EX2 R141, R208 ;  /* 0x000000d0008d7308 */ /* 0x000f220000000800 */
[----:B------:R-:W-:Y:S01]  /*209e0*/  F2FP.BF16.F32.PACK_AB R41, R66, R65 ;  /* 0x000000414229723e */ /* 0x000fe200000010ff */
[----:B------:R2:W5:Y:S01]  /*209f0*/  LDL.LU R233, [R1+0x60] ;  /* 0x0000600001e97983 */ /* 0x0005620000300800 */
[----:B-1----:R-:W-:Y:S07]  /*20a00*/  F2FP.BF16.F32.PACK_AB R43, R64, R73 ;  /* 0x00000049402b723e */ /* 0x002fee00000010ff */
[----:B------:R-:W1:Y:S01]  /*20a10*/  MUFU.EX2 R153, R176 ;  /* 0x000000b000997308 */ /* 0x000e620000000800 */
[----:B------:R-:W-:Y:S01]  /*20a20*/  LOP3.LUT R42, R41, R42, RZ, 0xc0, !PT ;  /* 0x0000002a292a7212 */ /* 0x000fe200078ec0ff */
[----:B------:R-:W-:Y:S01]  /*20a30*/  FADD.FTZ R72, R72, R75 ;  /* 0x0000004b48487221 */ /* 0x000fe20000010000 */
[--C-:B------:R-:W-:Y:S07]  /*20a40*/  HSET2.LE.AND R41, R230, R78.reuse, PT ;  /* 0x0000004ee6297233 */ /* 0x100fee0003803000 */
[----:B------:R-:W-:Y:S01]  /*20a50*/  MUFU.EX2 R70, R70 ;  /* 0x0000004600467308 */ /* 0x000fe20000000800 */
[----:B------:R1:W5:Y:S01]  /*20a60*/  LDL.LU R230, [R1+0x5c] ;  /* 0x00005c0001e67983 */ /* 0x0003620000300800 */
[----:B------:R-:W-:Y:S01]  /*20a70*/  LOP3.LUT R50, R43, R50, RZ, 0xc0, !PT ;  /* 0x000000322b327212 */ /* 0x000fe200078ec0ff */
[----:B------:R-:W-:Y:S01]  /*20a80*/  FADD.FTZ R73, R73, R72 ;  /* 0x0000004849497221 */ /* 0x000fe20000010000 */
[--C-:B------:R-:W-:Y:S06]  /*20a90*/  HSET2.LE.AND R43, R51, R78.reuse, PT ;  /* 0x0000004e332b7233 */ /* 0x100fec0003803000 */
[----:B------:R-:W-:Y:S01]  /*20aa0*/  MUFU.EX2 R71, R71 ;  /* 0x0000004700477308 */ /* 0x000fe20000000800 */
[----:B--2---:R-:W-:Y:S01]  /*20ab0*/  F2FP.BF16.F32.PACK_AB R52, R68, R67 ;  /* 0x000000434434723e */ /* 0x004fe200000010ff */
[----:B------:R-:W-:Y:S01]  /*20ac0*/  FADD.FTZ R64, R64, R73 ;  /* 0x0000004940407221 */ /* 0x000fe20000010000 */
[----:B------:R-:W-:Y:S02]  /*20ad0*/  F2FP.BF16.F32.PACK_AB R51, R132, R135 ;  /* 0x000000878433723e */ /* 0x000fe400000010ff */
[----:B------:R-:W-:Y:S02]  /*20ae0*/  LOP3.LUT R43, R52, R43, RZ, 0xc0, !PT ;  /* 0x0000002b342b7212 */ /* 0x000fe400078ec0ff */
[----:B------:R-:W-:Y:S01]  /*20af0*/  LOP3.LUT R40, R51, R40, RZ, 0xc0, !PT ;  /* 0x0000002833287212 */ /* 0x000fe200078ec0ff */
[----:B------:R-:W2:Y:S01]  /*20b00*/  LDSM.16.MT88.4 R52, [R76+0x1000] ;  /* 0x001000004c34783b */ /* 0x000ea20000004200 */
[----:B------:R-:W-:Y:S02]  /*20b10*/  LOP3.LUT R41, R56, R41, RZ, 0xc0, !PT ;  /* 0x0000002938297212 */ /* 0x000fe400078ec0ff */
[--C-:B------:R-:W-:Y:S02]  /*20b20*/  HSET2.LE.AND R51, R57, R78.reuse, PT ;  /* 0x0000004e39337233 */ /* 0x100fe40003803000 */
[----:B------:R-:W-:Y:S03]  /*20b30*/  F2FP.BF16.F32.PACK_AB R56, R69, R142 ;  /* 0x0000008e4538723e */ /* 0x000fe600000010ff */
[-C--:B---3--:R-:W-:Y:S05]  /*20b40*/  HMMA.16816.F32.BF16 R4, R40, R44.reuse, R4 ;  /* 0x0000002c2804723c */ /* 0x088fea0000041804 */
[----:B------:R-:W-:Y:S07]  /*20b50*/  LOP3.LUT R51, R56, R51, RZ, 0xc0, !PT ;  /* 0x0000003338337212 */ /* 0x000fee00078ec0ff */
[C---:B------:R-:W-:Y:S04]  /*20b60*/  HMMA.16816.F32.BF16 R8, R48.reuse, R44, R8 ;  /* 0x0000002c3008723c */ /* 0x040fe80000041808 */
[--C-:B------:R-:W-:Y:S02]  /*20b70*/  HSET2.LE.AND R44, R216, R78.reuse, PT ;  /* 0x0000004ed82c7233 */ /* 0x100fe40003803000 */
[--C-:B------:R-:W-:Y:S02]  /*20b80*/  HSET2.LE.AND R45, R243, R78.reuse, PT ;  /* 0x0000004ef32d7233 */ /* 0x100fe40003803000 */
[-C--:B------:R-:W-:Y:S01]  /*20b90*/  HMMA.16816.F32.BF16 R12, R48, R46.reuse, R12 ;  /* 0x0000002e300c723c */ /* 0x080fe2000004180c */
[----:B------:R-:W3:Y:S07]  /*20ba0*/  S2R R243, SR_TID.X ;  /* 0x0000000000f37919 */ /* 0x000eee0000002100 */
[C---:B------:R-:W-:Y:S04]  /*20bb0*/  HMMA.16816.F32.BF16 R16, R40.reuse, R46, R16 ;  /* 0x0000002e2810723c */ /* 0x040fe80000041810 */
[----:B------:R-:W-:Y:S02]  /*20bc0*/  LOP3.LUT R47, R219, 0xff00ff, RZ, 0xc0, !PT ;  /* 0x00ff00ffdb2f7812 */ /* 0x000fe400078ec0ff */
[--C-:B------:R-:W-:Y:S02]  /*20bd0*/  HSET2.LE.AND R46, R217, R78.reuse, PT ;  /* 0x0000004ed92e7233 */ /* 0x100fe40003803000 */
[-C--:B--2---:R-:W-:Y:S03]  /*20be0*/  HMMA.16816.F32.BF16 R20, R40, R52.reuse, R20 ;  /* 0x000000342814723c */ /* 0x084fe60000041814 */
[--C-:B------:R-:W-:Y:S05]  /*20bf0*/  HSET2.LE.AND R47, R47, R78.reuse, PT ;  /* 0x0000004e2f2f7233 */ /* 0x100fea0003803000 */
[C---:B------:R-:W-:Y:S08]  /*20c00*/  HMMA.16816.F32.BF16 R24, R48.reuse, R52, R24 ;  /* 0x000000343018723c */ /* 0x040ff00000041818 */
[-C--:B------:R-:W-:Y:S03]  /*20c10*/  HMMA.16816.F32.BF16 R28, R48, R54.reuse, R28 ;  /* 0x00000036301c723c */ /* 0x080fe6000004181c */
[----:B------:R-:W-:Y:S01]  /*20c20*/  F2FP.BF16.F32.PACK_AB R48, R143, R144 ;  /* 0x000000908f30723e */ /* 0x000fe200000010ff */
[----:B---3--:R-:W-:Y:S01]  /*20c30*/  IMAD.SHL.U32 R243, R243, 0x2, RZ ;  /* 0x00000002f3f37824 */ /* 0x008fe200078e00ff */
[----:B------:R-:W-:Y:S02]  /*20c40*/  LOP3.LUT R51, R190, 0xff00ff, RZ, 0xc0, !PT ;  /* 0x00ff00ffbe337812 */ /* 0x000fe400078ec0ff */
[----:B------:R-:W-:Y:S01]  /*20c50*/  LOP3.LUT R47, R48, R47, RZ, 0xc0, !PT ;  /* 0x0000002f302f7212 */ /* 0x000fe200078ec0ff */
[----:B------:R-:W-:Y:S01]  /*20c60*/  HMMA.16816.F32.BF16 R32, R40, R54, R32 ;  /* 0x000000362820723c */ /* 0x000fe20000041820 */
[----:B------:R-:W-:Y:S03]  /*20c70*/  LDSM.16.MT88.4 R40, [R76+0x1400] ;  /* 0x001400004c28783b */ /* 0x000fe60000004200 */
[--C-:B------:R-:W-:Y:S02]  /*20c80*/  HSET2.LE.AND R51, R51, R78.reuse, PT ;  /* 0x0000004e33337233 */ /* 0x100fe40003803000 */
[--C-:B------:R-:W-:Y:S02]  /*20c90*/  HSET2.LE.AND R50, R191, R78.reuse, PT ;  /* 0x0000004ebf327233 */ /* 0x100fe40003803000 */
[--C-:B------:R-:W-:Y:S01]  /*20ca0*/  HSET2.LE.AND R49, R183, R78.reuse, PT ;  /* 0x0000004eb7317233 */ /* 0x100fe20003803000 */
[----:B------:R-:W-:Y:S01]  /*20cb0*/  LDSM.16.MT88.4 R52, [R218+0x5800] ;  /* 0x00580000da34783b */ /* 0x000fe20000004200 */
[--C-:B------:R-:W-:Y:S01]  /*20cc0*/  HSET2.LE.AND R48, R185, R78.reuse, PT ;  /* 0x0000004eb9307233 */ /* 0x100fe20003803000 */
[----:B------:R-:W-:Y:S01]  /*20cd0*/  FFMA.FTZ R212, R37, R61, R212 ;  /* 0x0000003d25d47223 */ /* 0x000fe200000100d4 */
[--C-:B------:R-:W-:Y:S01]  /*20ce0*/  HSET2.LE.AND R61, R221, R78.reuse, PT ;  /* 0x0000004edd3d7233 */ /* 0x100fe20003803000 */
[----:B----4-:R-:W-:Y:S02]  /*20cf0*/  FFMA.FTZ R39, R39, R60, R231 ;  /* 0x0000003c27277223 */ /* 0x010fe400000100e7 */
[----:B------:R-:W-:Y:S02]  /*20d00*/  FADD.FTZ R37, R210, R212 ;  /* 0x000000d4d2257221 */ /* 0x000fe40000010000 */
[----:B------:R3:W5:Y:S01]  /*20d10*/  LDL.LU R231, [R1+0x58] ;  /* 0x0000580001e77983 */ /* 0x0007620000300800 */
[--C-:B------:R-:W-:Y:S01]  /*20d20*/  HSET2.LE.AND R60, R228, R78.reuse, PT ;  /* 0x0000004ee43c7233 */ /* 0x100fe20003803000 */
[----:B------:R-:W-:Y:S01]  /*20d30*/  FFMA.FTZ R38, R38, R59, R236 ;  /* 0x0000003b26267223 */ /* 0x000fe200000100ec */
[----:B------:R-:W-:Y:S01]  /*20d40*/  FADD.FTZ R39, R238, R39 ;  /* 0x00000027ee277221 */ /* 0x000fe20000010000 */
[----:B------:R3:W5:Y:S01]  /*20d50*/  LDL.LU R236, [R1+0x54] ;  /* 0x0000540001ec7983 */ /* 0x0007620000300800 */
[----:B------:R-:W-:Y:S01]  /*20d60*/  FADD.FTZ R204, R204, R37 ;  /* 0x00000025cccc7221 */ /* 0x000fe20000010000 */
[----:B------:R-:W-:Y:S01]  /*20d70*/  FADD.FTZ R38, R234, R38 ;  /* 0x00000026ea267221 */ /* 0x000fe20000010000 */
[----:B------:R-:W-:Y:S01]  /*20d80*/  FADD.FTZ R39, R237, R39 ;  /* 0x00000027ed277221 */ /* 0x000fe20000010000 */
[----:B------:R3:W5:Y:S01]  /*20d90*/  LDL.LU R238, [R1+0x50] ;  /* 0x0000500001ee7983 */ /* 0x0007620000300800 */
[----:B------:R-:W-:Y:S01]  /*20da0*/  F2FP.BF16.F32.PACK_AB R37, R211, R214 ;  /* 0x000000d6d325723e */ /* 0x000fe200000010ff */
[----:B------:R-:W-:Y:S01]  /*20db0*/  FADD.FTZ R38, R252, R38 ;  /* 0x00000026fc267221 */ /* 0x000fe20000010000 */
[----:B------:R-:W-:Y:S01]  /*20dc0*/  FADD.FTZ R39, R229, R39 ;  /* 0x00000027e5277221 */ /* 0x000fe20000010000 */
[----:B------:R3:W5:Y:S01]  /*20dd0*/  LDL.LU R234, [R1+0x4c] ;  /* 0x00004c0001ea7983 */ /* 0x0007620000300800 */
[----:B------:R-:W-:Y:S01]  /*20de0*/  LOP3.LUT R62, R37, R62, RZ, 0xc0, !PT ;  /* 0x0000003e253e7212 */ /* 0x000fe200078ec0ff */
[----:B------:R-:W-:Y:S01]  /*20df0*/  FADD.FTZ R38, R227, R38 ;  /* 0x00000026e3267221 */ /* 0x000fe20000010000 */
[----:B------:R-:W-:Y:S01]  /*20e00*/  FADD.FTZ R39, R226, R39 ;  /* 0x00000027e2277221 */ /* 0x000fe20000010000 */
[----:B------:R3:W5:Y:S01]  /*20e10*/  LDL.LU R237, [R1+0x48] ;  /* 0x0000480001ed7983 */ /* 0x0007620000300800 */
[----:B------:R-:W-:Y:S01]  /*20e20*/  F2FP.BF16.F32.PACK_AB R37, R196, R199 ;  /* 0x000000c7c425723e */ /* 0x000fe200000010ff */
[----:B------:R-:W-:Y:S01]  /*20e30*/  FADD.FTZ R38, R225, R38 ;  /* 0x00000026e1267221 */ /* 0x000fe20000010000 */
[----:B------:R-:W-:Y:S01]  /*20e40*/  FADD.FTZ R152, R224, R39 ;  /* 0x00000027e0987221 */ /* 0x000fe20000010000 */
[----:B------:R3:W5:Y:S01]  /*20e50*/  LDL.LU R252, [R1+0x44] ;  /* 0x0000440001fc7983 */ /* 0x0007620000300800 */
[----:B------:R-:W-:Y:S01]  /*20e60*/  F2FP.BF16.F32.PACK_AB R39, R206, R141 ;  /* 0x0000008dce27723e */ /* 0x000fe200000010ff */
[----:B------:R-:W-:Y:S01]  /*20e70*/  FADD.FTZ R151, R223, R38 ;  /* 0x00000026df977221 */ /* 0x000fe20000010000 */
[----:B------:R-:W-:Y:S01]  /*20e80*/  F2FP.BF16.F32.PACK_AB R38, R140, R209 ;  /* 0x000000d18c26723e */ /* 0x000fe200000010ff */
[----:B------:R3:W5:Y:S01]  /*20e90*/  LDL.LU R229, [R1+0x40] ;  /* 0x0000400001e57983 */ /* 0x0007620000300800 */
[----:B------:R-:W-:Y:S01]  /*20ea0*/  LOP3.LUT R46, R39, R46, RZ, 0xc0, !PT ;  /* 0x0000002e272e7212 */ /* 0x000fe200078ec0ff */
[----:B------:R-:W-:Y:S01]  /*20eb0*/  FADD.FTZ R201, R201, R204 ;  /* 0x000000ccc9c97221 */ /* 0x000fe20000010000 */
[----:B------:R-:W-:Y:S01]  /*20ec0*/  LOP3.LUT R63, R38, R63, RZ, 0xc0, !PT ;  /* 0x0000003f263f7212 */ /* 0x000fe200078ec0ff */
[----:B------:R3:W5:Y:S01]  /*20ed0*/  LDL.LU R227, [R1+0x3c] ;  /* 0x00003c0001e37983 */ /* 0x0007620000300800 */
[----:B------:R-:W-:Y:S01]  /*20ee0*/  F2FP.BF16.F32.PACK_AB R38, R145, R146 ;  /* 0x000000929126723e */ /* 0x000fe200000010ff */
[----:B------:R-:W-:Y:S01]  /*20ef0*/  FADD.FTZ R150, R198, R201 ;  /* 0x000000c9c6967221 */ /* 0x000fe20000010000 */
[----:B------:R-:W-:Y:S01]  /*20f00*/  LOP3.LUT R44, R37, R44, RZ, 0xc0, !PT ;  /* 0x0000002c252c7212 */ /* 0x000fe200078ec0ff */
[----:B------:R3:W5:Y:S01]  /*20f10*/  LDL.LU R226, [R1+0x38] ;  /* 0x0000380001e27983 */ /* 0x0007620000300800 */
[----:B------:R-:W-:Y:S01]  /*20f20*/  LOP3.LUT R45, R38, R45, RZ, 0xc0, !PT ;  /* 0x0000002d262d7212 */ /* 0x000fe200078ec0ff */
[----:B------:R-:W-:Y:S01]  /*20f30*/  FADD.FTZ R150, R195, R150 ;  /* 0x00000096c3967221 */ /* 0x000fe20000010000 */
[----:B------:R-:W-:Y:S01]  /*20f40*/  F2FP.BF16.F32.PACK_AB R37, R186, R205 ;  /* 0x000000cdba25723e */ /* 0x000fe200000010ff */
[----:B------:R3:W5:Y:S01]  /*20f50*/  LDL.LU R225, [R1+0x34] ;  /* 0x0000340001e17983 */ /* 0x0007620000300800 */
[----:B-1----:R-:W-:Y:S01]  /*20f60*/  F2FP.BF16.F32.PACK_AB R38, R153, R180 ;  /* 0x000000b49926723e */ /* 0x002fe200000010ff */
[----:B------:R-:W-:Y:S01]  /*20f70*/  FADD.FTZ R169, R169, R150 ;  /* 0x00000096a9a97221 */ /* 0x000fe20000010000 */
[----:B------:R-:W-:Y:S01]  /*20f80*/  LOP3.LUT R60, R37, R60, RZ, 0xc0, !PT ;  /* 0x0000003c253c7212 */ /* 0x000fe200078ec0ff */
        /* <DEDUP_REMOVED lines=13> */
[----:B------:R-:W-:Y:S01]  /*21060*/  MUFU.EX2 R121, R149 ;  /* 0x0000009500797308 */ /* 0x000fe20000000800 */
[----:B------:R-:W-:Y:S01]  /*21070*/  F2FP.BF16.F32.PACK_AB R39, R170, R171 ;  /* 0x000000abaa27723e */ /* 0x000fe200000010ff */
[----:B------:R-:W-:Y:S01]  /*21080*/  FADD.FTZ R129, R117, R38 ;  /* 0x0000002675817221 */ /* 0x000fe20000010000 */
[----:B------:R3:W5:Y:S07]  /*21090*/  LDL.LU R219, [R1+0x20] ;  /* 0x0000200001db7983 */ /* 0x00076e0000300800 */
[----:B------:R-:W-:Y:S01]  /*210a0*/  MUFU.EX2 R122, R148 ;  /* 0x00000094007a7308 */ /* 0x000fe20000000800 */
[----:B------:R-:W-:Y:S01]  /*210b0*/  F2FP.BF16.F32.PACK_AB R38, R112, R147 ;  /* 0x000000937026723e */ /* 0x000fe200000010ff */
[----:B------:R-:W-:Y:S01]  /*210c0*/  FADD.FTZ R129, R114, R129 ;  /* 0x0000008172817221 */ /* 0x000fe20000010000 */
[----:B------:R3:W5:Y:S07]  /*210d0*/  LDL.LU R217, [R1+0x1c] ;  /* 0x00001c0001d97983 */ /* 0x00076e0000300800 */
[----:B------:R-:W1:Y:S01]  /*210e0*/  MUFU.EX2 R117, R116 ;  /* 0x0000007400757308 */ /* 0x000e620000000800 */
[----:B------:R-:W-:Y:S01]  /*210f0*/  LOP3.LUT R49, R38, R49, RZ, 0xc0, !PT ;  /* 0x0000003126317212 */ /* 0x000fe200078ec0ff */
[----:B------:R-:W-:Y:S01]  /*21100*/  FADD.FTZ R96, R96, R129 ;  /* 0x0000008160607221 */ /* 0x000fe20000010000 */
[----:B------:R3:W5:Y:S01]  /*21110*/  LDL.LU R216, [R1+0x18] ;  /* 0x0000180001d87983 */ /* 0x0007620000300800 */
[----:B------:R-:W-:Y:S01]  /*21120*/  F2FP.BF16.F32.PACK_AB R38, R166, R167 ;  /* 0x000000a7a626723e */ /* 0x000fe200000010ff */
        /* <DEDUP_REMOVED lines=8> */
[----:B-1----:R-:W-:Y:S02]  /*211b0*/  F2FP.BF16.F32.PACK_AB R37, R117, R124 ;  /* 0x0000007c7525723e */ /* 0x002fe400000010ff */
[----:B------:R-:W-:Y:S01]  /*211c0*/  LDSM.16.MT88.4 R148, [R218+0x5c00] ;  /* 0x005c0000da94783b */ /* 0x000fe20000004200 */
[----:B------:R-:W-:Y:S01]  /*211d0*/  FADD.FTZ R90, R90, R95 ;  /* 0x0000005f5a5a7221 */ /* 0x000fe20000010000 */
[----:B------:R-:W-:Y:S01]  /*211e0*/  FADD.FTZ R189, R189, R174 ;  /* 0x000000aebdbd7221 */ /* 0x000fe20000010000 */
[----:B------:R-:W-:Y:S01]  /*211f0*/  LOP3.LUT R48, R37, R48, RZ, 0xc0, !PT ;  /* 0x0000003025307212 */ /* 0x000fe200078ec0ff */
[----:B------:R-:W-:Y:S01]  /*21200*/  FADD.FTZ R188, R188, R177 ;  /* 0x000000b1bcbc7221 */ /* 0x000fe20000010000 */
[----:B------:R-:W-:Y:S01]  /*21210*/  F2FP.BF16.F32.PACK_AB R37, R119, R128 ;  /* 0x000000807725723e */ /* 0x000fe200000010ff */
[----:B------:R-:W-:Y:S01]  /*21220*/  FADD.FTZ R128, R128, R211 ;  /* 0x000000d380807221 */ /* 0x000fe20000010000 */
[----:B------:R-:W-:Y:S01]  /*21230*/  FADD.FTZ R184, R184, R189 ;  /* 0x000000bdb8b87221 */ /* 0x000fe20000010000 */
[----:B------:R-:W-:Y:S01]  /*21240*/  FADD.FTZ R188, R187, R188 ;  /* 0x000000bcbbbc7221 */ /* 0x000fe20000010000 */
[----:B------:R-:W1:Y:S01]  /*21250*/  S2R R228, SR_TID.X ;  /* 0x0000000000e47919 */ /* 0x000e620000002100 */
        /* <DEDUP_REMOVED lines=8> */
[----:B------:R-:W-:Y:S03]  /*212e0*/  FADD.FTZ R118, R118, R175 ;  /* 0x000000af76767221 */ /* 0x000fe60000010000 */
[----:B------:R-:W-:Y:S01]  /*212f0*/  FADD.FTZ R120, R120, R127 ;  /* 0x0000007f78787221 */ /* 0x000fe20000010000 */
[----:B------:R-:W-:Y:S03]  /*21300*/  FADD.FTZ R118, R125, R118 ;  /* 0x000000767d767221 */ /* 0x000fe60000010000 */
[----:B------:R-:W-:Y:S01]  /*21310*/  FADD.FTZ R115, R115, R120 ;  /* 0x0000007873737221 */ /* 0x000fe20000010000 */
[----:B------:R-:W-:Y:S03]  /*21320*/  FADD.FTZ R113, R113, R118 ;  /* 0x0000007671717221 */ /* 0x000fe60000010000 */
[----:B------:R-:W-:Y:S01]  /*21330*/  FADD.FTZ R102, R102, R115 ;  /* 0x0000007366667221 */ /* 0x000fe20000010000 */
[-C--:B--2---:R-:W-:Y:S05]  /*21340*/  HMMA.16816.F32.BF16 R4, R44, R56.reuse, R4 ;  /* 0x000000382c04723c */ /* 0x084fea0000041804 */
[----:B------:R-:W-:Y:S01]  /*21350*/  FADD.FTZ R135, R135, R102 ;  /* 0x0000006687877221 */ /* 0x000fe20000010000 */
[----:B------:R-:W-:Y:S02]  /*21360*/  FADD.FTZ R113, R106, R113 ;  /* 0x000000716a717221 */ /* 0x000fe40000010000 */
[C---:B------:R-:W-:Y:S04]  /*21370*/  HMMA.16816.F32.BF16 R8, R60.reuse, R56, R8 ;  /* 0x000000383c08723c */ /* 0x040fe80000041808 */
[--C-:B------:R-:W-:Y:S01]  /*21380*/  HSET2.LE.AND R56, R173, R78.reuse, PT ;  /* 0x0000004ead387233 */ /* 0x100fe20003803000 */
[----:B-1----:R-:W-:Y:S01]  /*21390*/  IMAD.SHL.U32 R221, R228, 0x8, RZ ;  /* 0x00000008e4dd7824 */ /* 0x002fe200078e00ff */
[--C-:B------:R-:W-:Y:S01]  /*213a0*/  HSET2.LE.AND R57, R165, R78.reuse, PT ;  /* 0x0000004ea5397233 */ /* 0x100fe20003803000 */
[----:B------:R-:W-:Y:S01]  /*213b0*/  IMAD.MOV.U32 R165, RZ, RZ, R3 ;  /* 0x000000ffffa57224 */ /* 0x000fe200078e0003 */
[-C--:B------:R-:W-:Y:S03]  /*213c0*/  HMMA.16816.F32.BF16 R12, R60, R58.reuse, R12 ;  /* 0x0000003a3c0c723c */ /* 0x080fe6000004180c */
[----:B------:R-:W-:Y:S01]  /*213d0*/  LOP3.LUT R56, R37, R56, RZ, 0xc0, !PT ;  /* 0x0000003825387212 */ /* 0x000fe200078ec0ff */
[----:B------:R-:W-:Y:S01]  /*213e0*/  FADD.FTZ R37, R133, R90 ;  /* 0x0000005a85257221 */ /* 0x000fe20000010000 */
[--C-:B------:R-:W-:Y:S02]  /*213f0*/  HSET2.LE.AND R133, R105, R78.reuse, PT ;  /* 0x0000004e69857233 */ /* 0x100fe40003803000 */
[----:B------:R-:W-:Y:S01]  /*21400*/  LOP3.LUT R221, R221, 0x18, RZ, 0xc0, !PT ;  /* 0x00000018dddd7812 */ /* 0x000fe200078ec0ff */
[C---:B------:R-:W-:Y:S04]  /*21410*/  HMMA.16816.F32.BF16 R16, R44.reuse, R58, R16 ;  /* 0x0000003a2c10723c */ /* 0x040fe80000041810 */
[--C-:B------:R-:W-:Y:S01]  /*21420*/  HSET2.LE.AND R58, R193, R78.reuse, PT ;  /* 0x0000004ec13a7233 */ /* 0x100fe20003803000 */
[----:B------:R-:W-:Y:S01]  /*21430*/  FADD.FTZ R37, R74, R37 ;  /* 0x000000254a257221 */ /* 0x000fe20000010000 */
[----:B------:R-:W-:Y:S02]  /*21440*/  LOP3.LUT R59, R182, 0xff00ff, RZ, 0xc0, !PT ;  /* 0x00ff00ffb63b7812 */ /* 0x000fe400078ec0ff */
[-C--:B------:R-:W-:Y:S03]  /*21450*/  HMMA.16816.F32.BF16 R20, R44, R40.reuse, R20 ;  /* 0x000000282c14723c */ /* 0x080fe60000041814 */
[----:B------:R-:W-:Y:S01]  /*21460*/  LOP3.LUT R58, R39, R58, RZ, 0xc0, !PT ;  /* 0x0000003a273a7212 */ /* 0x000fe200078ec0ff */
[----:B------:R-:W-:Y:S01]  /*21470*/  FADD.FTZ R142, R142, R37 ;  /* 0x000000258e8e7221 */ /* 0x000fe20000010000 */
[--C-:B------:R-:W-:Y:S02]  /*21480*/  HSET2.LE.AND R59, R59, R78.reuse, PT ;  /* 0x0000004e3b3b7233 */ /* 0x100fe40003803000 */
[----:B------:R-:W-:Y:S01]  /*21490*/  F2FP.BF16.F32.PACK_AB R39, R83, R86 ;  /* 0x000000565327723e */ /* 0x000fe200000010ff */
[C---:B------:R-:W-:Y:S04]  /*214a0*/  HMMA.16816.F32.BF16 R24, R60.reuse, R40, R24 ;  /* 0x000000283c18723c */ /* 0x040fe80000041818 */
[----:B------:R-:W-:Y:S01]  /*214b0*/  F2FP.BF16.F32.PACK_AB R40, R122, R121 ;  /* 0x000000797a28723e */ /* 0x000fe200000010ff */
[----:B------:R-:W-:Y:S01]  /*214c0*/  FADD.FTZ R69, R69, R142 ;  /* 0x0000008e45457221 */ /* 0x000fe20000010000 */
[----:B------:R-:W-:Y:S02]  /*214d0*/  LOP3.LUT R59, R38, R59, RZ, 0xc0, !PT ;  /* 0x0000003b263b7212 */ /* 0x000fe400078ec0ff */
[-C--:B------:R-:W-:Y:S01]  /*214e0*/  HMMA.16816.F32.BF16 R28, R60, R42.reuse, R28 ;  /* 0x0000002a3c1c723c */ /* 0x080fe2000004181c */
[----:B------:R-:W1:Y:S02]  /*214f0*/  MUFU.EX2 R60, R99 ;  /* 0x00000063003c7308 */ /* 0x000e640000000800 */
[----:B------:R-:W-:Y:S01]  /*21500*/  LOP3.LUT R51, R40, R51, RZ, 0xc0, !PT ;  /* 0x0000003328337212 */ /* 0x000fe200078ec0ff */
[----:B------:R-:W-:Y:S01]  /*21510*/  FADD.FTZ R62, R138, R113 ;  /* 0x000000718a3e7221 */ /* 0x000fe20000010000 */
[----:B------:R-:W-:Y:S01]  /*21520*/  F2FP.BF16.F32.PACK_AB R37, R80, R81 ;  /* 0x000000515025723e */ /* 0x000fe200000010ff */
[----:B------:R-:W-:Y:S01]  /*21530*/  FADD.FTZ R180, R180, R69 ;  /* 0x00000045b4b47221 */ /* 0x000fe20000010000 */
[--C-:B------:R-:W-:Y:S01]  /*21540*/  HSET2.LE.AND R138, R109, R78.reuse, PT ;  /* 0x0000004e6d8a7233 */ /* 0x100fe20003803000 */
[----:B------:R-:W-:Y:S01]  /*21550*/  HMMA.16816.F32.BF16 R32, R44, R42, R32 ;  /* 0x0000002a2c20723c */ /* 0x000fe20000041820 */
[----:B------:R-:W2:Y:S02]  /*21560*/  LDSM.16.MT88.4 R40, [R76+0x1800] ;  /* 0x001800004c28783b */ /* 0x000ea40000004200 */
[----:B------:R4:W-:Y:S01]  /*21570*/  MUFU.EX2 R47, R134 ;  /* 0x00000086002f7308 */ /* 0x0009e20000000800 */
[----:B------:R-:W-:Y:S01]  /*21580*/  FADD.FTZ R62, R137, R62 ;  /* 0x0000003e893e7221 */ /* 0x000fe20000010000 */
[----:B------:R-:W-:Y:S08]  /*21590*/  FADD.FTZ R180, R153, R180 ;  /* 0x000000b499b47221 */ /* 0x000ff00000010000 */
[----:B------:R-:W3:Y:S01]  /*215a0*/  MUFU.EX2 R46, R136 ;  /* 0x00000088002e7308 */ /* 0x000ee20000000800 */
[----:B-1----:R-:W-:Y:S01]  /*215b0*/  F2FP.BF16.F32.PACK_AB R38, R97, R60 ;  /* 0x0000003c6126723e */ /* 0x002fe200000010ff */
[-C--:B------:R-:W-:Y:S08]  /*215c0*/  HMMA.16816.F32.BF16 R4, R48, R52.reuse, R4 ;  /* 0x000000343004723c */ /* 0x080ff00000041804 */
[----:B------:R-:W1:Y:S01]  /*215d0*/  MUFU.EX2 R45, R82 ;  /* 0x00000052002d7308 */ /* 0x000e620000000800 */
[----:B------:R-:W-:Y:S01]  /*215e0*/  LOP3.LUT R57, R38, R57, RZ, 0xc0, !PT ;  /* 0x0000003926397212 */ /* 0x000fe200078ec0ff */
[----:B------:R-:W-:Y:S01]  /*215f0*/  FADD.FTZ R67, R67, R62 ;  /* 0x0000003e43437221 */ /* 0x000fe20000010000 */
[----:B------:R-:W-:Y:S01]  /*21600*/  FADD.FTZ R209, R209, R180 ;  /* 0x000000b4d1d17221 */ /* 0x000fe20000010000 */
[--C-:B----4-:R-:W-:Y:S02]  /*21610*/  HSET2.LE.AND R134, R111, R78.reuse, PT ;  /* 0x0000004e6f867233 */ /* 0x110fe40003803000 */
[----:B------:R-:W-:Y:S01]  /*21620*/  FADD.FTZ R67, R68, R67 ;  /* 0x0000004344437221 */ /* 0x000fe20000010000 */
[----:B------:R-:W-:Y:S01]  /*21630*/  FADD.FTZ R209, R140, R209 ;  /* 0x000000d18cd17221 */ /* 0x000fe20000010000 */
[C---:B------:R-:W-:Y:S02]  /*21640*/  HMMA.16816.F32.BF16 R8, R56.reuse, R52, R8 ;  /* 0x000000343808723c */ /* 0x040fe40000041808 */
[----:B------:R-:W4:Y:S02]  /*21650*/  MUFU.EX2 R52, R79 ;  /* 0x0000004f00347308 */ /* 0x000f240000000800 */
[----:B---3--:R-:W-:Y:S01]  /*21660*/  F2FP.BF16.F32.PACK_AB R38, R47, R46 ;  /* 0x0000002e2f26723e */ /* 0x008fe200000010ff */
[----:B------:R-:W-:Y:S01]  /*21670*/  FADD.FTZ R146, R146, R67 ;  /* 0x0000004392927221 */ /* 0x000fe20000010000 */
[----:B------:R-:W-:Y:S01]  /*21680*/  LOP3.LUT R134, R39, R134, RZ, 0xc0, !PT ;  /* 0x0000008627867212 */ /* 0x000fe200078ec0ff */
[----:B------:R-:W-:Y:S01]  /*21690*/  FADD.FTZ R60, R60, R209 ;  /* 0x000000d13c3c7221 */ /* 0x000fe20000010000 */
[-C--:B------:R-:W-:Y:S03]  /*216a0*/  HMMA.16816.F32.BF16 R12, R56, R54.reuse, R12 ;  /* 0x00000036380c723c */ /* 0x080fe6000004180c */
[----:B------:R-:W-:Y:S01]  /*216b0*/  F2FP.BF16.F32.PACK_AB R39, R85, R88 ;  /* 0x000000585527723e */ /* 0x000fe200000010ff */
[----:B------:R-:W-:Y:S01]  /*216c0*/  FADD.FTZ R88, R88, R171 ;  /* 0x000000ab58587221 */ /* 0x000fe20000010000 */
[----:B-1----:R-:W-:Y:S01]  /*216d0*/  F2FP.BF16.F32.PACK_AB R44, R45, R84 ;  /* 0x000000542d2c723e */ /* 0x002fe200000010ff */
[----:B------:R-:W-:Y:S01]  /*216e0*/  FADD.FTZ R145, R145, R146 ;  /* 0x0000009291917221 */ /* 0x000fe20000010000 */
[----:B------:R-:W-:Y:S01]  /*216f0*/  FADD.FTZ R60, R97, R60 ;  /* 0x0000003c613c7221 */ /* 0x000fe20000010000 */
[C---:B------:R-:W-:Y:S04]  /*21700*/  HMMA.16816.F32.BF16 R16, R48.reuse, R54, R16 ;  /* 0x000000363010723c */ /* 0x040fe80000041810 */
[----:B------:R-:W-:Y:S01]  /*21710*/  FADD.FTZ R85, R85, R88 ;  /* 0x0000005855557221 */ /* 0x000fe20000010000 */
[----:B------:R-:W-:Y:S01]  /*21720*/  FADD.FTZ R144, R144, R145 ;  /* 0x0000009190907221 */ /* 0x000fe20000010000 */
[----:B------:R-:W-:Y:S01]  /*21730*/  FADD.FTZ R54, R132, R135 ;  /* 0x0000008784367221 */ /* 0x000fe20000010000 */
[--C-:B------:R-:W-:Y:S01]  /*21740*/  HSET2.LE.AND R132, R107, R78.reuse, PT ;  /* 0x0000004e6b847233 */ /* 0x100fe20003803000 */
[-C--:B--2---:R-:W-:Y:S03]  /*21750*/  HMMA.16816.F32.BF16 R20, R48, R40.reuse, R20 ;  /* 0x000000283014723c */ /* 0x084fe60000041814 */
[----:B------:R-:W-:Y:S01]  /*21760*/  FADD.FTZ R144, R143, R144 ;  /* 0x000000908f907221 */ /* 0x000fe20000010000 */
[----:B------:R-:W-:Y:S01]  /*21770*/  LOP3.LUT R132, R37, R132, RZ, 0xc0, !PT ;  /* 0x0000008425847212 */ /* 0x000fe200078ec0ff */
[----:B------:R-:W-:Y:S01]  /*21780*/  FADD.FTZ R167, R167, R60 ;  /* 0x0000003ca7a77221 */ /* 0x000fe20000010000 */
[----:B------:R-:W-:Y:S01]  /*21790*/  F2FP.BF16.F32.PACK_AB R37, R87, R94 ;  /* 0x0000005e5725723e */ /* 0x000fe200000010ff */
[----:B------:R-:W-:Y:S01]  /*217a0*/  FADD.FTZ R94, R94, R85 ;  /* 0x000000555e5e7221 */ /* 0x000fe20000010000 */
[C---:B------:R-:W-:Y:S04]  /*217b0*/  HMMA.16816.F32.BF16 R24, R56.reuse, R40, R24 ;  /* 0x000000283818723c */ /* 0x040fe80000041818 */
[----:B------:R-:W-:Y:S01]  /*217c0*/  LOP3.LUT R135, R110, 0xff00ff, RZ, 0xc0, !PT ;  /* 0x00ff00ff6e877812 */ /* 0x000fe200078ec0ff */
[----:B------:R-:W-:Y:S01]  /*217d0*/  FADD.FTZ R167, R166, R167 ;  /* 0x000000a7a6a77221 */ /* 0x000fe20000010000 */
[----:B------:R-:W-:Y:S01]  /*217e0*/  FADD.FTZ R65, R65, R54 ;  /* 0x0000003641417221 */ /* 0x000fe20000010000 */
[--C-:B------:R-:W-:Y:S01]  /*217f0*/  HSET2.LE.AND R136, R103, R78.reuse, PT ;  /* 0x0000004e67887233 */ /* 0x100fe20003803000 */
[-C--:B------:R-:W-:Y:S03]  /*21800*/  HMMA.16816.F32.BF16 R28, R56, R42.reuse, R28 ;  /* 0x0000002a381c723c */ /* 0x080fe6000004181c */
[--C-:B------:R-:W-:Y:S01]  /*21810*/  HSET2.LE.AND R135, R135, R78.reuse, PT ;  /* 0x0000004e87877233 */ /* 0x100fe20003803000 */
[----:B------:R-:W-:Y:S01]  /*21820*/  FADD.FTZ R84, R84, R167 ;  /* 0x000000a754547221 */ /* 0x000fe20000010000 */
[----:B------:R-:W-:Y:S01]  /*21830*/  FADD.FTZ R66, R66, R65 ;  /* 0x0000004142427221 */ /* 0x000fe20000010000 */
[----:B------:R-:W-:Y:S01]  /*21840*/  HSET2.LE.AND R137, R101, R78, PT ;  /* 0x0000004e65897233 */ /* 0x000fe20003803000 */
[----:B------:R-:W-:Y:S01]  /*21850*/  IMAD.MOV.U32 R167, RZ, RZ, R0 ;  /* 0x000000ffffa77224 */ /* 0x000fe200078e0000 */
[----:B------:R-:W-:Y:S01]  /*21860*/  HMMA.16816.F32.BF16 R32, R48, R42, R32 ;  /* 0x0000002a3020723c */ /* 0x000fe20000041820 */
[----:B------:R-:W1:Y:S03]  /*21870*/  LDSM.16.MT88.4 R40, [R76+0x1c00] ;  /* 0x001c00004c28783b */ /* 0x000e660000004200 */
[----:B------:R-:W-:Y:S01]  /*21880*/  LOP3.LUT R135, R38, R135, RZ, 0xc0, !PT ;  /* 0x0000008726877212 */ /* 0x000fe200078ec0ff */
[----:B------:R-:W-:Y:S01]  /*21890*/  FADD.FTZ R199, R199, R66 ;  /* 0x00000042c7c77221 */ /* 0x000fe20000010000 */
[----:B------:R-:W-:Y:S01]  /*218a0*/  F2FP.BF16.F32.PACK_AB R38, R70, R71 ;  /* 0x000000474626723e */ /* 0x000fe200000010ff */
[----:B------:R-:W-:Y:S01]  /*218b0*/  FADD.FTZ R45, R45, R84 ;  /* 0x000000542d2d7221 */ /* 0x000fe20000010000 */
[----:B------:R-:W-:Y:S01]  /*218c0*/  LOP3.LUT R138, R37, R138, RZ, 0xc0, !PT ;  /* 0x0000008a258a7212 */ /* 0x000fe200078ec0ff */
[----:B------:R-:W-:Y:S01]  /*218d0*/  FADD.FTZ R196, R196, R199 ;  /* 0x000000c7c4c47221 */ /* 0x000fe20000010000 */
[----:B------:R-:W-:Y:S01]  /*218e0*/  LOP3.LUT R133, R38, R133, RZ, 0xc0, !PT ;  /* 0x0000008526857212 */ /* 0x000fe200078ec0ff */
[----:B------:R-:W-:Y:S01]  /*218f0*/  IMAD.MOV.U32 R166, RZ, RZ, R2 ;  /* 0x000000ffffa67224 */ /* 0x000fe200078e0002 */
[----:B----4-:R-:W-:Y:S01]  /*21900*/  F2FP.BF16.F32.PACK_AB R38, R77, R52 ;  /* 0x000000344d26723e */ /* 0x010fe200000010ff */
[----:B------:R-:W-:Y:S01]  /*21910*/  FADD.FTZ R52, R52, R45 ;  /* 0x0000002d34347221 */ /* 0x000fe20000010000 */
[----:B------:R-:W-:Y:S01]  /*21920*/  FADD.FTZ R141, R141, R196 ;  /* 0x000000c48d8d7221 */ /* 0x000fe20000010000 */
[----:B------:R-:W-:Y:S02]  /*21930*/  LOP3.LUT R136, R39, R136, RZ, 0xc0, !PT ;  /* 0x0000008827887212 */ /* 0x000fe400078ec0ff */
[-C--:B------:R-:W-:Y:S05]  /*21940*/  HMMA.16816.F32.BF16 R160, R132, R148.reuse, R4 ;  /* 0x0000009484a0723c */ /* 0x080fea0000041804 */
[----:B------:R-:W-:Y:S01]  /*21950*/  LOP3.LUT R137, R44, R137, RZ, 0xc0, !PT ;  /* 0x000000892c897212 */ /* 0x000fe200078ec0ff */
[----:B------:R-:W-:Y:S01]  /*21960*/  FADD.FTZ R141, R206, R141 ;  /* 0x0000008dce8d7221 */ /* 0x000fe20000010000 */
[----:B------:R-:W-:Y:S01]  /*21970*/  LOP3.LUT R139, R38, R139, RZ, 0xc0, !PT ;  /* 0x0000008b268b7212 */ /* 0x000fe200078ec0ff */
[----:B------:R-:W-:Y:S01]  /*21980*/  FADD.FTZ R6, R87, R94 ;  /* 0x0000005e57067221 */ /* 0x000fe20000010000 */
[----:B------:R-:W-:Y:S01]  /*21990*/  FADD.FTZ R4, R77, R52 ;  /* 0x000000344d047221 */ /* 0x000fe20000010000 */
[----:B------:R-:W-:Y:S01]  /*219a0*/  FADD.FTZ R5, R147, R144 ;  /* 0x0000009093057221 */ /* 0x000fe20000010000 */
[----:B------:R-:W-:Y:S02]  /*219b0*/  FADD.FTZ R124, R124, R141 ;  /* 0x0000008d7c7c7221 */ /* 0x000fe40000010000 */
[----:B------:R-:W-:Y:S01]  /*219c0*/  STL [R1+0x14], R6 ;  /* 0x0000140601007387 */ /* 0x000fe20000100800 */
[C---:B------:R-:W-:Y:S03]  /*219d0*/  HMMA.16816.F32.BF16 R156, R136.reuse, R148, R8 ;  /* 0x00000094889c723c */ /* 0x040fe60000041808 */
[----:B------:R2:W-:Y:S01]  /*219e0*/  STL [R1+0x8], R4 ;  /* 0x0000080401007387 */ /* 0x0005e20000100800 */
[----:B------:R-:W-:Y:S01]  /*219f0*/  FADD.FTZ R112, R112, R5 ;  /* 0x0000000570707221 */ /* 0x000fe20000010000 */
[----:B------:R-:W-:Y:S03]  /*21a00*/  FADD.FTZ R117, R117, R124 ;  /* 0x0000007c75757221 */ /* 0x000fe60000010000 */
[-C--:B------:R-:W-:Y:S03]  /*21a10*/  HMMA.16816.F32.BF16 R152, R136, R150.reuse, R12 ;  /* 0x000000968898723c */ /* 0x080fe6000004180c */
[----:B------:R-:W-:Y:S01]  /*21a20*/  FADD.FTZ R164, R164, R117 ;  /* 0x00000075a4a47221 */ /* 0x000fe20000010000 */
[----:B------:R-:W-:Y:S03]  /*21a30*/  FADD.FTZ R121, R121, R112 ;  /* 0x0000007079797221 */ /* 0x000fe60000010000 */
[----:B------:R-:W-:Y:S01]  /*21a40*/  FADD.FTZ R164, R131, R164 ;  /* 0x000000a483a47221 */ /* 0x000fe20000010000 */
[C---:B------:R-:W-:Y:S04]  /*21a50*/  HMMA.16816.F32.BF16 R148, R132.reuse, R150, R16 ;  /* 0x000000968494723c */ /* 0x040fe80000041810 */
[----:B------:R-:W-:Y:S01]  /*21a60*/  FADD.FTZ R81, R81, R164 ;  /* 0x000000a451517221 */ /* 0x000fe20000010000 */
[----:B------:R-:W-:Y:S01]  /*21a70*/  FADD.FTZ R122, R122, R121 ;  /* 0x000000797a7a7221 */ /* 0x000fe20000010000 */
[----:B------:R-:W-:Y:S02]  /*21a80*/  IMAD.MOV.U32 R164, RZ, RZ, R36 ;  /* 0x000000ffffa47224 */ /* 0x000fe400078e0024 */
[-C--:B-1----:R-:W-:Y:S03]  /*21a90*/  HMMA.16816.F32.BF16 R144, R132, R40.reuse, R20 ;  /* 0x000000288490723c */ /* 0x082fe60000041814 */
[----:B------:R-:W-:Y:S01]  /*21aa0*/  FADD.FTZ R81, R80, R81 ;  /* 0x0000005150517221 */ /* 0x000fe20000010000 */
[----:B------:R-:W-:Y:S03]  /*21ab0*/  FADD.FTZ R71, R71, R122 ;  /* 0x0000007a47477221 */ /* 0x000fe60000010000 */
[----:B------:R-:W-:Y:S01]  /*21ac0*/  FADD.FTZ R86, R86, R81 ;  /* 0x0000005156567221 */ /* 0x000fe20000010000 */
[C---:B------:R-:W-:Y:S04]  /*21ad0*/  HMMA.16816.F32.BF16 R140, R136.reuse, R40, R24 ;  /* 0x00000028888c723c */ /* 0x040fe80000041818 */
[----:B------:R-:W-:Y:S01]  /*21ae0*/  FADD.FTZ R71, R70, R71 ;  /* 0x0000004746477221 */ /* 0x000fe20000010000 */
[----:B------:R-:W-:Y:S03]  /*21af0*/  FADD.FTZ R5, R83, R86 ;  /* 0x0000005653057221 */ /* 0x000fe60000010000 */
[-C--:B------:R-:W-:Y:S02]  /*21b00*/  HMMA.16816.F32.BF16 R136, R136, R42.reuse, R28 ;  /* 0x0000002a8888723c */ /* 0x080fe4000004181c */
[----:B------:R3:W-:Y:S01]  /*21b10*/  STL [R1+0x10], R5 ;  /* 0x0000100501007387 */ /* 0x0007e20000100800 */
[----:B------:R-:W-:Y:S04]  /*21b20*/  FADD.FTZ R46, R46, R71 ;  /* 0x000000472e2e7221 */ /* 0x000fe80000010000 */
[----:B--2---:R-:W-:Y:S01]  /*21b30*/  FADD.FTZ R4, R47, R46 ;  /* 0x0000002e2f047221 */ /* 0x004fe20000010000 */
[----:B------:R-:W-:Y:S04]  /*21b40*/  HMMA.16816.F32.BF16 R132, R132, R42, R32 ;  /* 0x0000002a8484723c */ /* 0x000fe80000041820 */
[----:B------:R3:W-:Y:S04]  /*21b50*/  STL [R1+0xc], R4 ;  /* 0x00000c0401007387 */ /* 0x0007e80000100800 */
[----:B------:R-:W-:Y:S01]  /*21b60*/  @!UPT UIADD3 URZ, UPT, UPT, URZ, URZ, URZ ;  /* 0x000000fffffff290 */ /* 0x000fe2000fffe0ff */
[----:B------:R-:W-:Y:S11]  /*21b70*/  BRA.U UP0, `(.L_x_1051) ;  /* 0xffffff5900b47547 */ /* 0x000ff6000b83ffff */
.L_x_1050:
[----:B--2---:R-:W2:Y:S01]  /*21b80*/  LDL.LU R6, [R1+0x10] ;  /* 0x0000100001067983 */ /* 0x004ea20000300800 */
[----:B------:R-:W1:Y:S03]  /*21b90*/  LDCU UR4, c[0x0][0x4fc] ;  /* 0x00009f80ff0477ac */ /* 0x000e660008000800 */
[----:B---3--:R-:W3:Y:S04]  /*21ba0*/  LDL.LU R4, [R1+0xc] ;  /* 0x00000c0001047983 */ /* 0x008ee80000300800 */
[----:B------:R-:W4:Y:S04]  /*21bb0*/  LDL.LU R8, [R1+0x14] ;  /* 0x0000140001087983 */ /* 0x000f280000300800 */
[----:B------:R-:W4:Y:S01]  /*21bc0*/  LDL.LU R5, [R1+0x8] ;  /* 0x0000080001057983 */ /* 0x000f220000300800 */
[----:B------:R-:W1:Y:S01]  /*21bd0*/  S2UR UR10, SR_CgaCtaId ;  /* 0x00000000000a79c3 */ /* 0x000e620000008800 */
[----:B------:R-:W-:Y:S01]  /*21be0*/  UISETP.NE.AND UP3, UPT, UR19, -0x1, UPT ;  /* 0xffffffff1300788c */ /* 0x000fe2000bf65270 */
[----:B------:R-:W1:Y:S01]  /*21bf0*/  LDCU.U8 UR14, c[0x0][0x549] ;  /* 0x0000a920ff0e77ac */ /* 0x000e620008000000 */
[----:B------:R-:W-:Y:S01]  /*21c00*/  UMOV UR11, 0x400 ;  /* 0x00000400000b7882 */ /* 0x000fe20000000000 */
[----:B------:R-:W-:Y:S01]  /*21c10*/  UISETP.NE.AND UP2, UPT, UR19, -0x1, UPT ;  /* 0xffffffff1300788c */ /* 0x000fe2000bf45270 */
[----:B------:R-:W4:Y:S07]  /*21c20*/  LDCU UR16, c[0x0][0x434] ;  /* 0x00008680ff1077ac */ /* 0x000f2e0008000800 */
[----:B------:R-:W4:Y:S01]  /*21c30*/  @!UP3 LDCU.64 UR8, c[0x0][0x400] ;  /* 0x00008000ff08b7ac */ /* 0x000f220008000a00 */
[----:B------:R-:W1:Y:S02]  /*21c40*/  @UP3 LDCU.64 UR6, c[0x0][0x408] ;  /* 0x00008100ff0637ac */ /* 0x000e640008000a00 */
[----:B-1----:R-:W-:-:S02]  /*21c50*/  UISETP.NE.AND UP1, UPT, UR14, URZ, UPT ;  /* 0x000000ff0e00728c */ /* 0x002fc4000bf25270 */
[----:B------:R-:W-:Y:S01]  /*21c60*/  ULEA UR10, UR10, UR11, 0x18 ;  /* 0x0000000b0a0a7291 */ /* 0x000fe2000f8ec0ff */
[----:B------:R-:W1:Y:S08]  /*21c70*/  LDCU.U8 UR11, c[0x0][0x548] ;  /* 0x0000a900ff0b77ac */ /* 0x000e700008000000 */
[----:B------:R-:W2:Y:S01]  /*21c80*/  @UP1 LDCU UR15, c[0x0][0x430] ;  /* 0x00008600ff0f17ac */ /* 0x000ea20008000800 */
[----:B------:R-:W-:Y:S01]  /*21c90*/  @UP3 UIMAD.WIDE.U32 UR20, UR19, UR6, URZ ;  /* 0x00000006131432a5 */ /* 0x000fe2000f8e00ff */
[----:B------:R-:W-:Y:S01]  /*21ca0*/  S2UR UR6, SR_CTAID.X ;  /* 0x00000000000679c3 */ /* 0x000fe20000002500 */
[----:B------:R-:W-:Y:S01]  /*21cb0*/  @UP1 UMOV UR14, 0x1 ;  /* 0x00000001000e1882 */ /* 0x000fe20000000000 */
[----:B-1----:R-:W-:Y:S01]  /*21cc0*/  UISETP.NE.AND UP0, UPT, UR11, URZ, !UP1 ;  /* 0x000000ff0b00728c */ /* 0x002fe2000cf05270 */
[----:B--2---:R-:W1:Y:S04]  /*21cd0*/  SHFL.BFLY PT, R13, R6, 0x2, 0x1f ;  /* 0x0c401f00060d7f89 */ /* 0x004e6800000e0000 */
[----:B---3--:R-:W2:Y:S04]  /*21ce0*/  SHFL.BFLY PT, R7, R4, 0x2, 0x1f ;  /* 0x0c401f0004077f89 */ /* 0x008ea800000e0000 */
[----:B----4-:R-:W3:Y:S04]  /*21cf0*/  SHFL.BFLY PT, R11, R8, 0x2, 0x1f ;  /* 0x0c401f00080b7f89 */ /* 0x010ee800000e0000 */
[----:B------:R-:W4:Y:S01]  /*21d00*/  SHFL.BFLY PT, R12, R5, 0x2, 0x1f ;  /* 0x0c401f00050c7f89 */ /* 0x000f2200000e0000 */
        /* <DEDUP_REMOVED lines=8> */
[----:B-1----:R-:W-:Y:S01]  /*21d90*/  FADD.FTZ R5, R13, R6 ;  /* 0x000000060d057221 */ /* 0x002fe20000010000 */
[----:B------:R-:W-:-:S03]  /*21da0*/  SHF.L.U32 R13, R228, 0x4, RZ ;  /* 0x00000004e40d7819 */ /* 0x000fc600000006ff */
[----:B------:R-:W1:Y:S01]  /*21db0*/  MUFU.RCP R8, R5 ;  /* 0x0000000500087308 */ /* 0x000e620000001000 */
[----:B------:R-:W-:Y:S01]  /*21dc0*/  FSETP.NE.FTZ.AND P3, PT, R5, RZ, PT ;  /* 0x000000ff0500720b */ /* 0x000fe20003f75000 */
[----:B--2---:R-:W-:Y:S01]  /*21dd0*/  FADD.FTZ R4, R7, R4 ;  /* 0x0000000407047221 */ /* 0x004fe20000010000 */
[----:B-----5:R-:W-:Y:S01]  /*21de0*/  LOP3.LUT R252, R252, 0x3e00, R13, 0xf8, !PT ;  /* 0x00003e00fcfc7812 */ /* 0x020fe200078ef80d */
[----:B---3--:R-:W-:Y:S01]  /*21df0*/  FADD.FTZ R10, R11, R10 ;  /* 0x0000000a0b0a7221 */ /* 0x008fe20000010000 */
[----:B------:R-:W-:Y:S02]  /*21e00*/  SHF.L.U32 R7, R228, 0x3, RZ ;  /* 0x00000003e4077819 */ /* 0x000fe400000006ff */
[----:B------:R-:W-:Y:S01]  /*21e10*/  FSETP.NE.FTZ.AND P2, PT, R4, RZ, PT ;  /* 0x000000ff0400720b */ /* 0x000fe20003f55000 */
[----:B----4-:R-:W-:Y:S01]  /*21e20*/  FADD.FTZ R9, R12, R9 ;  /* 0x000000090c097221 */ /* 0x010fe20000010000 */
[----:B------:R-:W2:Y:S01]  /*21e30*/  MUFU.RCP R6, R4 ;  /* 0x0000000400067308 */ /* 0x000ea20000001000 */
[----:B------:R-:W-:-:S02]  /*21e40*/  FSETP.NE.FTZ.AND P1, PT, R10, RZ, PT ;  /* 0x000000ff0a00720b */ /* 0x000fc40003f35000 */
[----:B------:R-:W-:Y:S02]  /*21e50*/  LOP3.LUT R15, R7, 0xc0, RZ, 0xc0, !PT ;  /* 0x000000c0070f7812 */ /* 0x000fe400078ec0ff */
[----:B------:R-:W-:Y:S01]  /*21e60*/  FSETP.NE.FTZ.AND P0, PT, R9, RZ, PT ;  /* 0x000000ff0900720b */ /* 0x000fe20003f15000 */
[----:B------:R-:W3:Y:S01]  /*21e70*/  @P3 LDC R19, c[0x0][0x458] ;  /* 0x00011600ff133b82 */ /* 0x000ee20000000800 */
[----:B------:R-:W-:Y:S01]  /*21e80*/  LOP3.LUT R11, R252, 0x20, R7, 0xf8, !PT ;  /* 0x00000020fc0b7812 */ /* 0x000fe200078ef807 */
[----:B------:R-:W4:Y:S01]  /*21e90*/  MUFU.RCP R13, R10 ;  /* 0x0000000a000d7308 */ /* 0x000f220000001000 */
[----:B-1----:R-:W-:Y:S02]  /*21ea0*/  FSEL R8, R8, 1, P3 ;  /* 0x3f80000008087808 */ /* 0x002fe40001800000 */
[----:B------:R-:W-:-:S03]  /*21eb0*/  LOP3.LUT R12, R15, 0x18, R228, 0xf8, !PT ;  /* 0x000000180f0c7812 */ /* 0x000fc600078ef8e4 */
[----:B------:R-:W-:Y:S01]  /*21ec0*/  FMUL.FTZ R14, R8, UR4 ;  /* 0x00000004080e7c20 */ /* 0x000fe20008410000 */
[----:B------:R-:W-:Y:S01]  /*21ed0*/  LOP3.LUT R11, R11, R12, RZ, 0xfc, !PT ;  /* 0x0000000c0b0b7212 */ /* 0x000fe200078efcff */
[----:B------:R-:W1:Y:S01]  /*21ee0*/  MUFU.RCP R8, R9 ;  /* 0x0000000900087308 */ /* 0x000e620000001000 */
[----:B------:R-:W3:Y:S01]  /*21ef0*/  @P1 LDC R21, c[0x0][0x458] ;  /* 0x00011600ff151b82 */ /* 0x000ee20000000800 */
[----:B--2---:R-:W-:Y:S01]  /*21f00*/  FSEL R6, R6, 1, P2 ;  /* 0x3f80000006067808 */ /* 0x004fe20001000000 */
[C---:B------:R-:W-:Y:S01]  /*21f10*/  FMUL.FTZ R160, R14.reuse, R160 ;  /* 0x000000a00ea07220 */ /* 0x040fe20000410000 */
[C---:B------:R-:W-:Y:S01]  /*21f20*/  FMUL.FTZ R161, R14.reuse, R161 ;  /* 0x000000a10ea17220 */ /* 0x040fe20000410000 */
[C---:B------:R-:W-:Y:S01]  /*21f30*/  FMUL.FTZ R148, R14.reuse, R148 ;  /* 0x000000940e947220 */ /* 0x040fe20000410000 */
[----:B------:R-:W-:Y:S01]  /*21f40*/  FMUL.FTZ R149, R14, R149 ;  /* 0x000000950e957220 */ /* 0x000fe20000410000 */
[----:B------:R-:W-:Y:S01]  /*21f50*/  FMUL.FTZ R6, R6, UR4 ;  /* 0x0000000406067c20 */ /* 0x000fe20008410000 */
[----:B------:R-:W-:Y:S01]  /*21f60*/  LEA R11, R11, UR10, 0x1 ;  /* 0x0000000a0b0b7c11 */ /* 0x000fe2000f8e08ff */
[----:B------:R-:W-:Y:S01]  /*21f70*/  FMUL.FTZ R144, R14, R144 ;  /* 0x000000900e907220 */ /* 0x000fe20000410000 */
[----:B----4-:R-:W-:Y:S01]  /*21f80*/  FSEL R13, R13, 1, P1 ;  /* 0x3f8000000d0d7808 */ /* 0x010fe20000800000 */
[C---:B------:R-:W-:Y:S01]  /*21f90*/  FMUL.FTZ R162, R6.reuse, R162 ;  /* 0x000000a206a27220 */ /* 0x040fe20000410000 */
[C---:B------:R-:W-:Y:S01]  /*21fa0*/  FMUL.FTZ R163, R6.reuse, R163 ;  /* 0x000000a306a37220 */ /* 0x040fe20000410000 */
[C---:B------:R-:W-:Y:S01]  /*21fb0*/  FMUL.FTZ R150, R6.reuse, R150 ;  /* 0x0000009606967220 */ /* 0x040fe20000410000 */
[C---:B------:R-:W-:Y:S01]  /*21fc0*/  FMUL.FTZ R151, R6.reuse, R151 ;  /* 0x0000009706977220 */ /* 0x040fe20000410000 */
[----:B------:R-:W-:Y:S01]  /*21fd0*/  FMUL.FTZ R13, R13, UR4 ;  /* 0x000000040d0d7c20 */ /* 0x000fe20008410000 */
[C---:B------:R-:W-:Y:S01]  /*21fe0*/  FMUL.FTZ R146, R6.reuse, R146 ;  /* 0x0000009206927220 */ /* 0x040fe20000410000 */
[----:B------:R-:W-:Y:S01]  /*21ff0*/  FMUL.FTZ R147, R6, R147 ;  /* 0x0000009306937220 */ /* 0x000fe20000410000 */
[----:B-1----:R-:W-:Y:S01]  /*22000*/  FSEL R8, R8, 1, P0 ;  /* 0x3f80000008087808 */ /* 0x002fe20000000000 */
[C---:B------:R-:W-:Y:S01]  /*22010*/  FMUL.FTZ R134, R6.reuse, R134 ;  /* 0x0000008606867220 */ /* 0x040fe20000410000 */
[----:B------:R-:W-:Y:S01]  /*22020*/  FMUL.FTZ R135, R6, R135 ;  /* 0x0000008706877220 */ /* 0x000fe20000410000 */
[----:B------:R-:W-:Y:S01]  /*22030*/  SHF.L.U32 R6, R228, 0x2, RZ ;  /* 0x00000002e4067819 */ /* 0x000fe200000006ff */
[C---:B------:R-:W-:Y:S01]  /*22040*/  FMUL.FTZ R156, R13.reuse, R156 ;  /* 0x0000009c0d9c7220 */ /* 0x040fe20000410000 */
[----:B------:R-:W-:Y:S01]  /*22050*/  FMUL.FTZ R8, R8, UR4 ;  /* 0x0000000408087c20 */ /* 0x000fe20008410000 */
[----:B------:R-:W1:Y:S01]  /*22060*/  S2UR UR4, SR_CTAID.Y ;  /* 0x00000000000479c3 */ /* 0x000e620000002600 */
        /* <DEDUP_REMOVED lines=15> */
[----:B------:R-:W-:Y:S01]  /*22160*/  LOP3.LUT R8, R6, 0x20, RZ, 0xc0, !PT ;  /* 0x0000002006087812 */ /* 0x000fe200078ec0ff */
[----:B------:R-:W-:Y:S01]  /*22170*/  FMUL.FTZ R145, R14, R145 ;  /* 0x000000910e917220 */ /* 0x000fe20000410000 */
[----:B------:R-:W-:Y:S01]  /*22180*/  LOP3.LUT R6, R6, 0x40, RZ, 0xc0, !PT ;  /* 0x0000004006067812 */ /* 0x000fe200078ec0ff */
[C---:B------:R-:W-:Y:S01]  /*22190*/  FMUL.FTZ R132, R14.reuse, R132 ;  /* 0x000000840e847220 */ /* 0x040fe20000410000 */
[----:B------:R-:W-:Y:S01]  /*221a0*/  FMUL.FTZ R133, R14, R133 ;  /* 0x000000850e857220 */ /* 0x000fe20000410000 */
[----:B------:R-:W-:Y:S01]  /*221b0*/  F2FP.BF16.F32.PACK_AB R160, R161, R160 ;  /* 0x000000a0a1a0723e */ /* 0x000fe200000010ff */
[----:B------:R-:W2:Y:S01]  /*221c0*/  @P3 MUFU.LG2 R5, R5 ;  /* 0x0000000500053308 */ /* 0x000ea20000000c00 */
[----:B------:R-:W-:Y:S01]  /*221d0*/  F2FP.BF16.F32.PACK_AB R162, R163, R162 ;  /* 0x000000a2a3a2723e */ /* 0x000fe200000010ff */
[----:B-1----:R-:W-:Y:S01]  /*221e0*/  @!UP3 UIMAD.WIDE.U32 UR12, UR4, UR8, URZ ;  /* 0x00000008040cb2a5 */ /* 0x002fe2000f8e00ff */
[----:B------:R-:W-:Y:S01]  /*221f0*/  F2FP.BF16.F32.PACK_AB R136, R13, R136 ;  /* 0x000000880d88723e */ /* 0x000fe200000010ff */
[----:B------:R-:W-:Y:S01]  /*22200*/  STS [R11], R160 ;  /* 0x000000a00b007388 */ /* 0x000fe20000000800 */
[----:B------:R-:W-:Y:S01]  /*22210*/  F2FP.BF16.F32.PACK_AB R148, R149, R148 ;  /* 0x000000949594723e */ /* 0x000fe200000010ff */
[----:B------:R-:W-:Y:S01]  /*22220*/  @!UP3 UIMAD UR9, UR4, UR9, UR13 ;  /* 0x000000090409b2a4 */ /* 0x000fe2000f8e020d */
[----:B------:R-:W-:Y:S01]  /*22230*/  F2FP.BF16.F32.PACK_AB R150, R151, R150 ;  /* 0x000000969796723e */ /* 0x000fe200000010ff */
[----:B------:R-:W-:Y:S01]  /*22240*/  STS [R11+0x200], R162 ;  /* 0x000200a20b007388 */ /* 0x000fe20000000800 */
[C---:B------:R-:W-:Y:S01]  /*22250*/  IADD3 R13, PT, PT, R11.reuse, -R8, RZ ;  /* 0x800000080b0d7210 */ /* 0x040fe20007ffe0ff */
[----:B------:R-:W1:Y:S01]  /*22260*/  LDCU UR8, c[0x0][0x434] ;  /* 0x00008680ff0877ac */ /* 0x000e620008000800 */
[----:B------:R-:W-:Y:S01]  /*22270*/  IADD3 R15, PT, PT, R11, -R6, RZ ;  /* 0x800000060b0f7210 */ /* 0x000fe20007ffe0ff */
[----:B------:R-:W4:Y:S01]  /*22280*/  @P2 MUFU.LG2 R4, R4 ;  /* 0x0000000400042308 */ /* 0x000f220000000c00 */
[----:B------:R-:W-:Y:S01]  /*22290*/  F2FP.BF16.F32.PACK_AB R156, R157, R156 ;  /* 0x0000009c9d9c723e */ /* 0x000fe200000010ff */
[----:B------:R-:W-:Y:S01]  /*222a0*/  STS [R13+0x10], R148 ;  /* 0x000010940d007388 */ /* 0x000fe20000000800 */
[----:B------:R-:W-:Y:S01]  /*222b0*/  F2FP.BF16.F32.PACK_AB R158, R159, R158 ;  /* 0x0000009e9f9e723e */ /* 0x000fe200000010ff */
[----:B------:R-:W1:Y:S01]  /*222c0*/  S2UR UR13, SR_CTAID.Z ;  /* 0x00000000000d79c3 */ /* 0x000e620000002700 */
[----:B------:R-:W-:Y:S01]  /*222d0*/  F2FP.BF16.F32.PACK_AB R152, R153, R152 ;  /* 0x000000989998723e */ /* 0x000fe200000010ff */
[----:B------:R-:W-:Y:S01]  /*222e0*/  STS [R13+0x210], R150 ;  /* 0x000210960d007388 */ /* 0x000fe20000000800 */
[----:B------:R-:W-:Y:S01]  /*222f0*/  F2FP.BF16.F32.PACK_AB R154, R155, R154 ;  /* 0x0000009a9b9a723e */ /* 0x000fe200000010ff */
[----:B------:R-:W4:Y:S01]  /*22300*/  @P1 MUFU.LG2 R10, R10 ;  /* 0x0000000a000a1308 */ /* 0x000f220000000c00 */
[----:B------:R-:W-:Y:S01]  /*22310*/  F2FP.BF16.F32.PACK_AB R144, R145, R144 ;  /* 0x000000909190723e */ /* 0x000fe200000010ff */
[----:B------:R-:W-:Y:S01]  /*22320*/  STS [R11+0x1000], R156 ;  /* 0x0010009c0b007388 */ /* 0x000fe20000000800 */
[----:B------:R-:W-:Y:S01]  /*22330*/  F2FP.BF16.F32.PACK_AB R146, R147, R146 ;  /* 0x000000929392723e */ /* 0x000fe200000010ff */
[----:B------:R-:W-:Y:S01]  /*22340*/  @UP3 UIMAD UR9, UR19, UR7, UR21 ;  /* 0x00000007130932a4 */ /* 0x000fe2000f8e0215 */
[----:B------:R-:W-:Y:S01]  /*22350*/  F2FP.BF16.F32.PACK_AB R132, R133, R132 ;  /* 0x000000848584723e */ /* 0x000fe200000010ff */
[----:B------:R4:W-:Y:S01]  /*22360*/  STS [R11+0x1200], R158 ;  /* 0x0012009e0b007388 */ /* 0x0009e20000000800 */
[----:B------:R-:W-:Y:S01]  /*22370*/  F2FP.BF16.F32.PACK_AB R134, R135, R134 ;  /* 0x000000868786723e */ /* 0x000fe200000010ff */
[----:B------:R-:W4:Y:S01]  /*22380*/  @UP1 LDCU UR7, c[0x0][0x430] ;  /* 0x00008600ff0717ac */ /* 0x000f220008000800 */
[----:B------:R-:W-:Y:S01]  /*22390*/  IADD3 R17, PT, PT, -R8, R15, RZ ;  /* 0x0000000f08117210 */ /* 0x000fe20007ffe1ff */
[----:B------:R-:W-:Y:S01]  /*223a0*/  STS [R13+0x1010], R152 ;  /* 0x001010980d007388 */ /* 0x000fe20000000800 */
[----:B------:R-:W-:Y:S01]  /*223b0*/  F2FP.BF16.F32.PACK_AB R140, R141, R140 ;  /* 0x0000008c8d8c723e */ /* 0x000fe200000010ff */
[----:B------:R-:W4:Y:S01]  /*223c0*/  @P2 LDC R8, c[0x0][0x458] ;  /* 0x00011600ff082b82 */ /* 0x000f220000000800 */
[----:B------:R-:W-:Y:S01]  /*223d0*/  F2FP.BF16.F32.PACK_AB R142, R143, R142 ;  /* 0x0000008e8f8e723e */ /* 0x000fe200000010ff */
[----:B------:R4:W-:Y:S01]  /*223e0*/  STS [R13+0x1210], R154 ;  /* 0x0012109a0d007388 */ /* 0x0009e20000000800 */
[----:B------:R-:W-:Y:S01]  /*223f0*/  F2FP.BF16.F32.PACK_AB R138, R139, R138 ;  /* 0x0000008a8b8a723e */ /* 0x000fe200000010ff */
[----:B------:R-:W4:Y:S01]  /*22400*/  @P0 MUFU.LG2 R9, R9 ;  /* 0x0000000900090308 */ /* 0x000f220000000c00 */
[----:B--2---:R-:W-:Y:S01]  /*22410*/  @P3 FMUL.FTZ R5, R5, 0.69314718246459960938 ;  /* 0x3f31721805053820 */ /* 0x004fe20000410000 */
[----:B------:R2:W-:Y:S01]  /*22420*/  STS [R15+0x20], R144 ;  /* 0x000020900f007388 */ /* 0x0005e20000000800 */
[----:B------:R-:W-:Y:S01]  /*22430*/  MOV R12, 0x7f800000 ;  /* 0x7f800000000c7802 */ /* 0x000fe20000000f00 */
[----:B-1----:R-:W-:Y:S01]  /*22440*/  @!UP2 UIMAD UR19, UR4, UR8, URZ ;  /* 0x000000080413a2a4 */ /* 0x002fe2000f8e02ff */
[----:B---3--:R-:W-:Y:S01]  /*22450*/  @P3 FFMA.FTZ R12, R36, R19, R5 ;  /* 0x00000013240c3223 */ /* 0x008fe20000010005 */
[----:B------:R2:W-:Y:S01]  /*22460*/  STS [R15+0x220], R146 ;  /* 0x000220920f007388 */ /* 0x0005e20000000800 */
[----:B------:R-:W-:Y:S01]  /*22470*/  MOV R14, 0x7f800000 ;  /* 0x7f800000000e7802 */ /* 0x000fe20000000f00 */
[----:B----4-:R-:W-:Y:S01]  /*22480*/  @P2 FMUL.FTZ R4, R4, 0.69314718246459960938 ;  /* 0x3f31721804042820 */ /* 0x010fe20000410000 */
[----:B------:R-:W-:Y:S01]  /*22490*/  @P1 FMUL.FTZ R5, R10, 0.69314718246459960938 ;  /* 0x3f3172180a051820 */ /* 0x000fe20000410000 */
[----:B------:R2:W-:Y:S01]  /*224a0*/  STS [R17+0x30], R132 ;  /* 0x0000308411007388 */ /* 0x0005e20000000800 */
[----:B------:R-:W-:Y:S01]  /*224b0*/  @UP1 UIMAD UR16, UR7, UR8, URZ ;  /* 0x00000008071012a4 */ /* 0x000fe2000f8e02ff */
[----:B------:R-:W-:-:S02]  /*224c0*/  @UP3 UMOV UR12, UR20 ;  /* 0x00000014000c3c82 */ /* 0x000fc40008000000 */
[----:B------:R2:W-:Y:S01]  /*224d0*/  STS [R17+0x230], R134 ;  /* 0x0002308611007388 */ /* 0x0005e20000000800 */
[----:B------:R-:W1:Y:S01]  /*224e0*/  @P0 LDC R11, c[0x0][0x458] ;  /* 0x00011600ff0b0b82 */ /* 0x000e620000000800 */
[----:B------:R-:W-:Y:S02]  /*224f0*/  USHF.R.S32.HI UR7, URZ, 0x1f, UR19 ;  /* 0x0000001fff077899 */ /* 0x000fe40008011413 */
[----:B------:R2:W-:Y:S04]  /*22500*/  STS [R15+0x1020], R140 ;  /* 0x0010208c0f007388 */ /* 0x0005e80000000800 */
[----:B------:R2:W-:Y:S01]  /*22510*/  STS [R15+0x1220], R142 ;  /* 0x0012208e0f007388 */ /* 0x0005e20000000800 */
[----:B------:R-:W-:-:S03]  /*22520*/  MOV R13, 0x7f800000 ;  /* 0x7f800000000d7802 */ /* 0x000fc60000000f00 */
[----:B------:R2:W-:Y:S01]  /*22530*/  STS [R17+0x1030], R136 ;  /* 0x0010308811007388 */ /* 0x0005e20000000800 */
[----:B------:R-:W3:Y:S03]  /*22540*/  S2R R6, SR_CTAID.X ;  /* 0x0000000000067919 */ /* 0x000ee60000002500 */
[----:B------:R2:W-:Y:S01]  /*22550*/  STS [R17+0x1230], R138 ;  /* 0x0012308a11007388 */ /* 0x0005e20000000800 */
[----:B------:R-:W-:Y:S05]  /*22560*/  BRA.U UP1, `(.L_x_1054) ;  /* 0x0000000101207547 */ /* 0x000fea000b800000 */
[----:B------:R-:W-:Y:S01]  /*22570*/  UISETP.NE.AND UP1, UPT, UR11, URZ, UPT ;  /* 0x000000ff0b00728c */ /* 0x000fe2000bf25270 */
[----:B------:R-:W4:Y:S10]  /*22580*/  LDCU UR11, c[0x0][0x3e0] ;  /* 0x00007c00ff0b77ac */ /* 0x000f340008000800 */
[----:B------:R-:W4:Y:S01]  /*22590*/  @UP1 LDCU UR14, c[0x0][0x454] ;  /* 0x00008a80ff0e17ac */ /* 0x000f220008000800 */
[----:B------:R-:W-:Y:S01]  /*225a0*/  @UP1 UMOV UR15, 0x1 ;  /* 0x00000001000f1882 */ /* 0x000fe20000000000 */
[----:B------:R-:W1:Y:S01]  /*225b0*/  @UP1 LDCU UR16, c[0x0][0x454] ;  /* 0x00008a80ff1017ac */ /* 0x000e620008000800 */
[----:B------:R-:W-:Y:S01]  /*225c0*/  @!UP1 UMOV UR15, 0x1 ;  /* 0x00000001000f9882 */ /* 0x000fe20000000000 */
[----:B----4-:R-:W-:-:S02]  /*225d0*/  @UP1 UIMAD UR14, UR14, UR11, URZ ;  /* 0x0000000b0e0e12a4 */ /* 0x010fc4000f8e02ff */
[----:B-1----:R-:W-:-:S12]  /*225e0*/  @!UP1 UIMAD UR14, UR8, UR11, URZ ;  /* 0x0000000b080e92a4 */ /* 0x002fd8000f8e02ff */
.L_x_1054:
[----:B------:R-:W-:Y:S01]  /*225f0*/  @P1 FFMA.FTZ R13, R2, R21, R5 ;  /* 0x00000015020d1223 */ /* 0x000fe20000010005 */
[----:B------:R-:W-:Y:S01]  /*22600*/  UIMAD UR16, UR13, UR16, URZ ;  /* 0x000000100d1072a4 */ /* 0x000fe2000f8e02ff */
[C---:B------:R-:W-:Y:S01]  /*22610*/  LOP3.LUT P1, RZ, R228.reuse, 0x3, RZ, 0xc0, !PT ;  /* 0x00000003e4ff7812 */ /* 0x040fe2000782c0ff */
[----:B------:R-:W-:Y:S01]  /*22620*/  UIMAD UR11, UR6, UR15, URZ ;  /* 0x0000000f060b72a4 */ /* 0x000fe2000f8e02ff */
[----:B------:R-:W-:Y:S01]  /*22630*/  LOP3.LUT R2, R228, 0x18, RZ, 0xc0, !PT ;  /* 0x00000018e4027812 */ /* 0x000fe200078ec0ff */
[----:B------:R-:W-:Y:S01]  /*22640*/  USEL UR19, UR19, URZ, UP0 ;  /* 0x000000ff13137287 */ /* 0x000fe20008000000 */
[----:B------:R-:W-:Y:S01]  /*22650*/  @P0 FMUL.FTZ R9, R9, 0.69314718246459960938 ;  /* 0x3f31721809090820 */ /* 0x000fe20000410000 */
[----:B------:R-:W-:Y:S01]  /*22660*/  @!UP0 UIMAD UR16, UR4, UR14, UR16 ;  /* 0x0000000e041082a4 */ /* 0x000fe2000f8e0210 */
[--C-:B------:R-:W-:Y:S01]  /*22670*/  LOP3.LUT R2, R2, 0xd8, R7.reuse, 0x78, !PT ;  /* 0x000000d802027812 */ /* 0x100fe200078e7807 */
[----:B------:R-:W-:Y:S01]  /*22680*/  USHF.L.U32 UR11, UR11, 0x7, URZ ;  /* 0x000000070b0b7899 */ /* 0x000fe200080006ff */
[----:B--2---:R-:W-:Y:S01]  /*22690*/  IMAD.MOV.U32 R15, RZ, RZ, 0x7f800000 ;  /* 0x7f800000ff0f7424 */ /* 0x004fe200078e00ff */
[----:B------:R-:W-:Y:S01]  /*226a0*/  USEL UR7, UR7, URZ, UP0 ;  /* 0x000000ff07077287 */ /* 0x000fe20008000000 */
[----:B------:R-:W-:Y:S01]  /*226b0*/  LOP3.LUT R2, R2, 0x1f20, R7, 0xf8, !PT ;  /* 0x00001f2002027812 */ /* 0x000fe200078ef807 */
[----:B------:R-:W-:Y:S01]  /*226c0*/  USHF.R.S32.HI UR8, URZ, 0x1f, UR16 ;  /* 0x0000001fff087899 */ /* 0x000fe20008011410 */
[----:B-1----:R-:W-:Y:S01]  /*226d0*/  @P0 FFMA.FTZ R15, R0, R11, R9 ;  /* 0x0000000b000f0223 */ /* 0x002fe20000010009 */
[----:B------:R-:W-:Y:S01]  /*226e0*/  USHF.R.S32.HI UR4, URZ, 0x1f, UR11 ;  /* 0x0000001fff047899 */ /* 0x000fe2000801140b */
[----:B------:R-:W-:Y:S01]  /*226f0*/  LEA R0, R2, UR10, 0x1 ;  /* 0x0000000a02007c11 */ /* 0x000fe2000f8e08ff */
[----:B------:R-:W-:Y:S01]  /*22700*/  UIADD3 UR19, UP1, UP0, UR11, UR19, UR16 ;  /* 0x000000130b137290 */ /* 0x000fe2000f83e010 */
[----:B------:R-:W-:Y:S01]  /*22710*/  BAR.SYNC.DEFER_BLOCKING 0x0 ;  /* 0x0000000000007b1d */ /* 0x000fe20000010000 */
[----:B------:R-:W-:Y:S01]  /*22720*/  @P2 FFMA.FTZ R14, R3, R8, R4 ;  /* 0x00000008030e2223 */ /* 0x000fe20000010004 */
[----:B------:R-:W-:Y:S01]  /*22730*/  SHF.R.U32.HI R16, RZ, 0x2, R228 ;  /* 0x00000002ff107819 */ /* 0x000fe200000116e4 */
[----:B------:R-:W-:-:S03]  /*22740*/  UIADD3.X UR4, UPT, UPT, UR4, UR7, UR8, UP1, UP0 ;  /* 0x0000000704047290 */ /* 0x000fc60008fe0408 */
[----:B------:R-:W-:Y:S04]  /*22750*/  BSSY.RECONVERGENT B0, `(.L_x_1055) ;  /* 0x0000028000007945 */ /* 0x000fe80003800200 */
[----:B------:R-:W-:Y:S05]  /*22760*/  @P1 BRA `(.L_x_1056) ;  /* 0x0000000000981947 */ /* 0x000fea0003800000 */
        /* <DEDUP_REMOVED lines=17> */
[----:B------:R-:W-:-:S05]  /*22880*/  @!P3 IMAD R20, R20, UR15, RZ ;  /* 0x0000000f1414bc24 */ /* 0x000fca000f8e02ff */
[----:B------:R-:W4:Y:S08]  /*22890*/  @!P4 LDC.64 R4, c[0x0][0x420] ;  /* 0x00010800ff04cb82 */ /* 0x000f300000000a00 */
[----:B------:R-:W5:Y:S01]  /*228a0*/  @!P3 LDC.64 R2, c[0x0][0x420] ;  /* 0x00010800ff02bb82 */ /* 0x000f620000000a00 */
[----:B-1----:R-:W-:Y:S02]  /*228b0*/  @!P6 LEA R24, P1, R19, R10, 0x2 ;  /* 0x0000000a1318e211 */ /* 0x002fe400078210ff */
[----:B------:R-:W-:-:S02]  /*228c0*/  @!P5 IADD3 R10, P0, PT, R22, UR19, RZ ;  /* 0x00000013160adc10 */ /* 0x000fc4000ff1e0ff */
[----:B------:R-:W-:Y:S02]  /*228d0*/  @!P6 LEA.HI.X R25, R19, R11, R18, 0x2, P1 ;  /* 0x0000000b1319e211 */ /* 0x000fe400008f1412 */
[----:B------:R-:W-:Y:S02]  /*228e0*/  @!P5 LEA.HI.X.SX32 R22, R22, UR4, 0x1, P0 ;  /* 0x000000041616dc11 */ /* 0x000fe400080f0eff */
[----:B--2---:R-:W-:Y:S01]  /*228f0*/  @!P5 LEA R18, P2, R10, R8, 0x2 ;  /* 0x000000080a12d211 */ /* 0x004fe200078410ff */
[----:B------:R1:W-:Y:S01]  /*22900*/  @!P6 STG.E desc[UR26][R24.64], R12 ;  /* 0x0000000c1800e986 */ /* 0x0003e2000c10191a */
[C---:B------:R-:W-:Y:S02]  /*22910*/  @!P4 IADD3 R8, P1, PT, R21.reuse, UR19, RZ ;  /* 0x000000131508cc10 */ /* 0x040fe4000ff3e0ff */
[----:B------:R-:W-:Y:S02]  /*22920*/  @!P3 IADD3 R11, P0, PT, R20, UR19, RZ ;  /* 0x00000013140bbc10 */ /* 0x000fe4000ff1e0ff */
[----:B------:R-:W-:-:S02]  /*22930*/  @!P4 LEA.HI.X.SX32 R21, R21, UR4, 0x1, P1 ;  /* 0x000000041515cc11 */ /* 0x000fc400088f0eff */
[----:B------:R-:W-:Y:S02]  /*22940*/  @!P3 LEA.HI.X.SX32 R20, R20, UR4, 0x1, P0 ;  /* 0x000000041414bc11 */ /* 0x000fe400080f0eff */
[----:B----4-:R-:W-:Y:S02]  /*22950*/  @!P4 LEA R4, P1, R8, R4, 0x2 ;  /* 0x000000040804c211 */ /* 0x010fe400078210ff */
[----:B------:R-:W-:Y:S02]  /*22960*/  @!P5 LEA.HI.X R19, R10, R9, R22, 0x2, P2 ;  /* 0x000000090a13d211 */ /* 0x000fe400010f1416 */
[----:B------:R-:W-:Y:S02]  /*22970*/  @!P4 LEA.HI.X R5, R8, R5, R21, 0x2, P1 ;  /* 0x000000050805c211 */ /* 0x000fe400008f1415 */
[C---:B-----5:R-:W-:Y:S01]  /*22980*/  @!P3 LEA R2, P0, R11.reuse, R2, 0x2 ;  /* 0x000000020b02b211 */ /* 0x060fe200078010ff */
[----:B------:R1:W-:Y:S03]  /*22990*/  @!P5 STG.E desc[UR26][R18.64], R14 ;  /* 0x0000000e1200d986 */ /* 0x0003e6000c10191a */
[----:B------:R-:W-:Y:S01]  /*229a0*/  @!P3 LEA.HI.X R3, R11, R3, R20, 0x2, P0 ;  /* 0x000000030b03b211 */ /* 0x000fe200000f1414 */
[----:B------:R1:W-:Y:S04]  /*229b0*/  @!P4 STG.E desc[UR26][R4.64], R13 ;  /* 0x0000000d0400c986 */ /* 0x0003e8000c10191a */
[----:B------:R1:W-:Y:S04]  /*229c0*/  @!P3 STG.E desc[UR26][R2.64], R15 ;  /* 0x0000000f0200b986 */ /* 0x0003e8000c10191a */
.L_x_1056:
[----:B------:R-:W-:Y:S05]  /*229d0*/  BSYNC.RECONVERGENT B0 ;  /* 0x0000000000007941 */ /* 0x000fea0003800200 */
.L_x_1055:
[----:B------:R-:W2:Y:S01]  /*229e0*/  LDCU.64 UR6, c[0x0][0x410] ;  /* 0x00008200ff0677ac */ /* 0x000ea20008000a00 */
[----:B------:R-:W-:Y:S01]  /*229f0*/  LOP3.LUT R7, R7, 0x18, RZ, 0xc0, !PT ;  /* 0x0000001807077812 */ /* 0x000fe200078ec0ff */
[----:B------:R4:W4:Y:S01]  /*22a00*/  LDS.128 R8, [R0+0x1800] ;  /* 0x0018000000087984 */ /* 0x0009220000000c00 */
[----:B------:R-:W-:Y:S01]  /*22a10*/  MOV R17, RZ ;  /* 0x000000ff00117202 */ /* 0x000fe20000000f00 */
[----:B------:R-:W5:Y:S01]  /*22a20*/  LDCU UR4, c[0x0][0x440] ;  /* 0x00008800ff0477ac */ /* 0x000f620008000800 */
[----:B-1----:R-:W-:Y:S01]  /*22a30*/  IADD3 R4, P3, PT, R7, UR12, RZ ;  /* 0x0000000c07047c10 */ /* 0x002fe2000ff7e0ff */
[----:B------:R-:W-:Y:S01]  /*22a40*/  VIADD R2, R16, 0x40 ;  /* 0x0000004010027836 */ /* 0x000fe20000000000 */
[----:B------:R-:W-:Y:S01]  /*22a50*/  BSSY.RECONVERGENT B0, `(.L_x_1057) ;  /* 0x000001a000007945 */ /* 0x000fe20003800200 */
[----:B---3--:R-:W-:-:S04]  /*22a60*/  IMAD.WIDE.U32 R14, R6, 0x80, R16 ;  /* 0x00000080060e7825 */ /* 0x008fc800078e0010 */
[----:B------:R-:W-:Y:S02]  /*22a70*/  IMAD.X R5, RZ, RZ, UR9, P3 ;  /* 0x00000009ff057e24 */ /* 0x000fe400098e06ff */
[----:B------:R-:W-:Y:S01]  /*22a80*/  VIADD R3, R16, 0x20 ;  /* 0x0000002010037836 */ /* 0x000fe20000000000 */
[----:B--2---:R-:W-:Y:S02]  /*22a90*/  MOV R12, UR6 ;  /* 0x00000006000c7c02 */ /* 0x004fe40008000f00 */
[----:B-----5:R-:W-:-:S03]  /*22aa0*/  ISETP.GE.AND P0, PT, R7, UR4, PT ;  /* 0x0000000407007c0c */ /* 0x020fc6000bf06270 */
[----:B------:R-:W-:Y:S02]  /*22ab0*/  IMAD.WIDE.U32 R12, R12, UR13, R4 ;  /* 0x0000000d0c0c7c25 */ /* 0x000fe4000f8e0004 */
[----:B------:R1:W2:Y:S01]  /*22ac0*/  LDS.128 R4, [R0] ;  /* 0x0000000000047984 */ /* 0x0002a20000000c00 */
[----:B------:R-:W-:Y:S02]  /*22ad0*/  ISETP.GE.OR P3, PT, R16, UR5, P0 ;  /* 0x0000000510007c0c */ /* 0x000fe40008766670 */
[----:B------:R-:W-:Y:S02]  /*22ae0*/  ISETP.GE.OR P1, PT, R2, UR5, P0 ;  /* 0x0000000502007c0c */ /* 0x000fe40008726670 */
[----:B------:R-:W-:Y:S02]  /*22af0*/  IADD3 R2, PT, PT, R16, 0x60, RZ ;  /* 0x0000006010027810 */ /* 0x000fe40007ffe0ff */
[----:B------:R-:W-:Y:S02]  /*22b00*/  ISETP.GE.OR P2, PT, R3, UR5, P0 ;  /* 0x0000000503007c0c */ /* 0x000fe40008746670 */
[----:B------:R-:W-:Y:S01]  /*22b10*/  ISETP.GE.OR P0, PT, R2, UR5, P0 ;  /* 0x0000000502007c0c */ /* 0x000fe20008706670 */
[----:B------:R-:W-:-:S04]  /*22b20*/  IMAD.U32 R2, RZ, RZ, UR7 ;  /* 0x00000007ff027e24 */ /* 0x000fc8000f8e00ff */
[----:B------:R-:W-:Y:S01]  /*22b30*/  IMAD R17, R2, UR13, R13 ;  /* 0x0000000d02117c24 */ /* 0x000fe2000f8e020d */
[----:B------:R-:W-:Y:S07]  /*22b40*/  @P3 BRA `(.L_x_1058) ;  /* 0x0000000000283947 */ /* 0x000fee0003800000 */
[----:B------:R-:W3:Y:S01]  /*22b50*/  LDCU.64 UR8, c[0x0][0x408] ;  /* 0x00008100ff0877ac */ /* 0x000ee20008000a00 */
[----:B------:R-:W-:Y:S01]  /*22b60*/  MOV R16, R12 ;  /* 0x0000000c00107202 */ /* 0x000fe20000000f00 */
[----:B------:R-:W5:Y:S01]  /*22b70*/  LDCU.64 UR6, c[0x0][0x3f0] ;  /* 0x00007e00ff0677ac */ /* 0x000f620008000a00 */
[----:B---3--:R-:W-:-:S03]  /*22b80*/  IMAD R3, R15, UR8, RZ ;  /* 0x000000080f037c24 */ /* 0x008fc6000f8e02ff */
[----:B------:R-:W-:-:S04]  /*22b90*/  IMAD.WIDE.U32 R18, R14, UR8, R16 ;  /* 0x000000080e127c25 */ /* 0x000fc8000f8e0010 */
[----:B------:R-:W-:Y:S01]  /*22ba0*/  IMAD R2, R14, UR9, R3 ;  /* 0x000000090e027c24 */ /* 0x000fe2000f8e0203 */
[----:B-----5:R-:W-:-:S04]  /*22bb0*/  LEA R20, P3, R18, UR6, 0x1 ;  /* 0x0000000612147c11 */ /* 0x020fc8000f8608ff */
[----:B------:R-:W-:-:S04]  /*22bc0*/  IADD3 R2, PT, PT, R2, R19, RZ ;  /* 0x0000001302027210 */ /* 0x000fc80007ffe0ff */
[----:B------:R-:W-:-:S05]  /*22bd0*/  LEA.HI.X R21, R18, UR7, R2, 0x1, P3 ;  /* 0x0000000712157c11 */ /* 0x000fca00098f0c02 */
[----:B--2---:R3:W-:Y:S02]  /*22be0*/  STG.E.128 desc[UR26][R20.64], R4 ;  /* 0x0000000414007986 */ /* 0x0047e4000c101d1a */
.L_x_1058:
[----:B------:R-:W-:Y:S05]  /*22bf0*/  BSYNC.RECONVERGENT B0 ;  /* 0x0000000000007941 */ /* 0x000fea0003800200 */
.L_x_1057:
[----:B--23--:R2:W3:Y:S01]  /*22c00*/  LDS.128 R4, [R0+0x800] ;  /* 0x0008000000047984 */ /* 0x00c4e20000000c00 */
[----:B------:R-:W-:Y:S04]  /*22c10*/  BSSY.RECONVERGENT B0, `(.L_x_1059) ;  /* 0x000000f000007945 */ /* 0x000fe80003800200 */
[----:B------:R-:W-:Y:S05]  /*22c20*/  @P2 BRA `(.L_x_1060) ;  /* 0x0000000000342947 */ /* 0x000fea0003800000 */
[----:B------:R-:W5:Y:S01]  /*22c30*/  LDCU.64 UR8, c[0x0][0x408] ;  /* 0x00008100ff0877ac */ /* 0x000f620008000a00 */
[----:B------:R-:W-:Y:S01]  /*22c40*/  IADD3 R3, P2, PT, R14, 0x20, RZ ;  /* 0x000000200e037810 */ /* 0x000fe20007f5e0ff */
[----:B------:R-:W-:Y:S01]  /*22c50*/  IMAD.MOV.U32 R18, RZ, RZ, R12 ;  /* 0x000000ffff127224 */ /* 0x000fe200078e000c */
[----:B------:R-:W-:Y:S01]  /*22c60*/  MOV R19, R17 ;  /* 0x0000001100137202 */ /* 0x000fe20000000f00 */
[----:B------:R-:W1:Y:S02]  /*22c70*/  LDCU.64 UR6, c[0x0][0x3f0] ;  /* 0x00007e00ff0677ac */ /* 0x000e640008000a00 */
[----:B------:R-:W-:-:S04]  /*22c80*/  IMAD.X R2, RZ, RZ, R15, P2 ;  /* 0x000000ffff027224 */ /* 0x000fc800010e060f */
[----:B-----5:R-:W-:Y:S02]  /*22c90*/  IMAD R2, R2, UR8, RZ ;  /* 0x0000000802027c24 */ /* 0x020fe4000f8e02ff */
[----:B------:R-:W-:-:S04]  /*22ca0*/  IMAD.WIDE.U32 R18, R3, UR8, R18 ;  /* 0x0000000803127c25 */ /* 0x000fc8000f8e0012 */
[----:B------:R-:W-:Y:S01]  /*22cb0*/  IMAD R2, R3, UR9, R2 ;  /* 0x0000000903027c24 */ /* 0x000fe2000f8e0202 */
[----:B-1----:R-:W-:-:S04]  /*22cc0*/  LEA R20, P2, R18, UR6, 0x1 ;  /* 0x0000000612147c11 */ /* 0x002fc8000f8408ff */
[----:B------:R-:W-:-:S04]  /*22cd0*/  IADD3 R2, PT, PT, R2, R19, RZ ;  /* 0x0000001302027210 */ /* 0x000fc80007ffe0ff */
[----:B------:R-:W-:-:S05]  /*22ce0*/  LEA.HI.X R21, R18, UR7, R2, 0x1, P2 ;  /* 0x0000000712157c11 */ /* 0x000fca00090f0c02 */
[----:B---3--:R1:W-:Y:S02]  /*22cf0*/  STG.E.128 desc[UR26][R20.64], R4 ;  /* 0x0000000414007986 */ /* 0x0083e4000c101d1a */
.L_x_1060:
[----:B------:R-:W-:Y:S05]  /*22d00*/  BSYNC.RECONVERGENT B0 ;  /* 0x0000000000007941 */ /* 0x000fea0003800200 */
.L_x_1059:
[----:B-1-3--:R1:W3:Y:S01]  /*22d10*/  LDS.128 R4, [R0+0x1000] ;  /* 0x0010000000047984 */ /* 0x00a2e20000000c00 */
[----:B------:R-:W-:Y:S04]  /*22d20*/  BSSY.RECONVERGENT B0, `(.L_x_1061) ;  /* 0x000000f000007945 */ /* 0x000fe80003800200 */
[----:B------:R-:W-:Y:S05]  /*22d30*/  @P1 BRA `(.L_x_1062) ;  /* 0x0000000000341947 */ /* 0x000fea0003800000 */
[----:B------:R-:W5:Y:S01]  /*22d40*/  LDCU.64 UR8, c[0x0][0x408] ;  /* 0x00008100ff0877ac */ /* 0x000f620008000a00 */
[----:B------:R-:W-:Y:S01]  /*22d50*/  IADD3 R3, P1, PT, R14, 0x40, RZ ;  /* 0x000000400e037810 */ /* 0x000fe20007f3e0ff */
[----:B------:R-:W-:Y:S01]  /*22d60*/  IMAD.MOV.U32 R18, RZ, RZ, R12 ;  /* 0x000000ffff127224 */ /* 0x000fe200078e000c */
[----:B------:R-:W-:Y:S01]  /*22d70*/  MOV R19, R17 ;  /* 0x0000001100137202 */ /* 0x000fe20000000f00 */
[----:B------:R-:W5:Y:S02]  /*22d80*/  LDCU.64 UR6, c[0x0][0x3f0] ;  /* 0x00007e00ff0677ac */ /* 0x000f640008000a00 */
[----:B-12-4-:R-:W-:-:S04]  /*22d90*/  IMAD.X R0, RZ, RZ, R15, P1 ;  /* 0x000000ffff007224 */ /* 0x016fc800008e060f */
[----:B-----5:R-:W-:Y:S02]  /*22da0*/  IMAD R0, R0, UR8, RZ ;  /* 0x0000000800007c24 */ /* 0x020fe4000f8e02ff */
[----:B------:R-:W-:-:S04]  /*22db0*/  IMAD.WIDE.U32 R18, R3, UR8, R18 ;  /* 0x0000000803127c25 */ /* 0x000fc8000f8e0012 */
[----:B------:R-:W-:Y:S01]  /*22dc0*/  IMAD R0, R3, UR9, R0 ;  /* 0x0000000903007c24 */ /* 0x000fe2000f8e0200 */
[----:B------:R-:W-:-:S04]  /*22dd0*/  LEA R2, P1, R18, UR6, 0x1 ;  /* 0x0000000612027c11 */ /* 0x000fc8000f8208ff */
[----:B------:R-:W-:-:S04]  /*22de0*/  IADD3 R0, PT, PT, R0, R19, RZ ;  /* 0x0000001300007210 */ /* 0x000fc80007ffe0ff */
[----:B------:R-:W-:-:S05]  /*22df0*/  LEA.HI.X R3, R18, UR7, R0, 0x1, P1 ;  /* 0x0000000712037c11 */ /* 0x000fca00088f0c00 */
[----:B---3--:R1:W-:Y:S02]  /*22e00*/  STG.E.128 desc[UR26][R2.64], R4 ;  /* 0x0000000402007986 */ /* 0x0083e4000c101d1a */
.L_x_1062:
[----:B------:R-:W-:Y:S05]  /*22e10*/  BSYNC.RECONVERGENT B0 ;  /* 0x0000000000007941 */ /* 0x000fea0003800200 */
.L_x_1061:
[----:B------:R-:W-:Y:S05]  /*22e20*/  @P0 EXIT ;  /* 0x000000000000094d */ /* 0x000fea0003800000 */
[----:B------:R-:W5:Y:S01]  /*22e30*/  LDCU.64 UR6, c[0x0][0x408] ;  /* 0x00008100ff0677ac */ /* 0x000f620008000a00 */
[----:B-12-4-:R-:W-:Y:S01]  /*22e40*/  IADD3 R0, P0, PT, R14, 0x60, RZ ;  /* 0x000000600e007810 */ /* 0x016fe20007f1e0ff */
[----:B---3--:R-:W-:Y:S01]  /*22e50*/  IMAD.MOV.U32 R4, RZ, RZ, R12 ;  /* 0x000000ffff047224 */ /* 0x008fe200078e000c */
        /* <DEDUP_REMOVED lines=9> */
[----:B------:R-:W-:Y:S01]  /*22ef0*/  STG.E.128 desc[UR26][R2.64], R8 ;  /* 0x0000000802007986 */ /* 0x000fe2000c101d1a */
[----:B------:R-:W-:Y:S05]  /*22f00*/  EXIT ;  /* 0x000000000000794d */ /* 0x000fea0003800000 */
.L_x_1063:
        /* <DEDUP_REMOVED lines=15> */
.L_x_1368:


//--------------------- .text._ZN5flash16flash_fwd_kernelI23Flash_fwd_kernel_traitsILi32ELi128ELi128ELi4ELb0ELb0EN7cutlass10bfloat16_tE19Flash_kernel_traitsILi32ELi128ELi128ELi4ES3_EELb1ELb0ELb1ELb0ELb0ELb0ELb0ELb1EEEvNS_16Flash_fwd_paramsE --------------------------
	.section	.text._ZN5flash16flash_fwd_kernelI23Flash_fwd_kernel_traitsILi32ELi128ELi128ELi4ELb0ELb0EN7cutlass10bfloat16_tE19Flash_kernel_traitsILi32ELi128ELi128ELi4ES3_EELb1ELb0ELb1ELb0ELb0ELb0ELb0ELb1EEEvNS_16Flash_fwd_paramsE,"ax",@progbits
	.align	128
        .global         _ZN5flash16flash_fwd_kernelI23Flash_fwd_kernel_traitsILi32ELi128ELi128ELi4ELb0ELb0EN7cutlass10bfloat16_tE19Flash_kernel_traitsILi32ELi128ELi128ELi4ES3_EELb1ELb0ELb1ELb0ELb0ELb0ELb0ELb1EEEvNS_16Flash_fwd_paramsE
        .type           _ZN5flash16flash_fwd_kernelI23Flash_fwd_kernel_traitsILi32ELi128ELi128ELi4ELb0ELb0EN7cutlass10bfloat16_tE19Flash_kernel_traitsILi32ELi128ELi128ELi4ES3_EELb1ELb0ELb1ELb0ELb0ELb0ELb0ELb1EEEvNS_16Flash_fwd_paramsE,@function
        .size           _ZN5flash16flash_fwd_kernelI23Flash_fwd_kernel_traitsILi32ELi128ELi128ELi4ELb0ELb0EN7cutlass10bfloat16_tE19Flash_kernel_traitsILi32ELi128ELi128ELi4ES3_EELb1ELb0ELb1ELb0ELb0ELb0ELb0ELb1EEEvNS_16Flash_fwd_paramsE,(.L_x_1369 - _ZN5flash16flash_fwd_kernelI23Flash_fwd_kernel_traitsILi32ELi128ELi128ELi4ELb0ELb0EN7cutlass10bfloat16_tE19Flash_kernel_traitsILi32ELi128ELi128ELi4ES3_EELb1ELb0ELb1ELb0ELb0ELb0ELb0ELb1EEEvNS_16Flash_fwd_paramsE)
        .other          _ZN5flash16flash_fwd_kernelI23Flash_fwd_kernel_traitsILi32ELi128ELi128ELi4ELb0ELb0EN7cutlass10bfloat16_tE19Flash_kernel_traitsILi32ELi128ELi128ELi4ES3_EELb1ELb0ELb1ELb0ELb0ELb0ELb0ELb1EEEvNS_16Flash_fwd_paramsE,@"STO_CUDA_ENTRY STV_DEFAULT"
_ZN5flash16flash_fwd_kernelI23Flash_fwd_kernel_traitsILi32ELi128ELi128ELi4ELb0ELb0EN7cutlass10bfloat16_tE19Flash_kernel_traitsILi32ELi128ELi128ELi4ES3_EELb1ELb0ELb1ELb0ELb0ELb0ELb0ELb1EEEvNS_16Flash_fwd_paramsE:
.text._ZN5flash16flash_fwd_kernelI23Flash_fwd_kernel_traitsILi32ELi128ELi128ELi4ELb0ELb0EN7cutlass10bfloat16_tE19Flash_kernel_traitsILi32ELi128ELi128ELi4ES3_EELb1ELb0ELb1ELb0ELb0ELb0ELb0ELb1EEEvNS_16Flash_fwd_paramsE:
[----:B------:R-:W1:Y:S01]  /*0000*/  LDC R1, c[0x0][0x37c] ;  /* 0x0000df00ff017b82 */ /* 0x000e620000000800 */
[----:B------:R-:W2:Y:S07]  /*0010*/  LDCU.U8 UR4, c[0x0][0x524] ;  /* 0x0000a480ff0477ac */ /* 0x000eae0008000000 */
[----:B------:R-:W3:Y:S01]  /*0020*/  LDC R16, c[0x0][0x518] ;  /* 0x00014600ff107b82 */ /* 0x000ee20000000800 */
[----:B-1----:R-:W-:Y:S01]  /*0030*/  VIADD R1, R1, 0xfffffb40 ;  /* 0xfffffb4001017836 */ /* 0x002fe20000000000 */
[----:B------:R-:W1:Y:S01]  /*0040*/  LDCU.64 UR26, c[0x0][0x510] ;  /* 0x0000a200ff1a77ac */ /* 0x000e620008000a00 */
[----:B------:R-:W4:Y:S05]  /*0050*/  LDCU.64 UR24, c[0x0][0x358] ;  /* 0x00006b00ff1877ac */ /* 0x000f2a0008000a00 */
[----:B------:R-:W3:Y:S01]  /*0060*/  LDC R15, c[0x0][0x51c] ;  /* 0x00014700ff0f7b82 */ /* 0x000ee20000000800 */
[----:B------:R-:W3:Y:S01]  /*0070*/  S2R R216, SR_TID.X ;  /* 0x0000000000d87919 */ /* 0x000ee20000002100 */
[----:B------:R-:W3:Y:S01]  /*0080*/  LDCU.64 UR10, c[0x0][0x460] ;  /* 0x00008c00ff0a77ac */ /* 0x000ee20008000a00 */
[----:B------:R-:W3:Y:S01]  /*0090*/  LDCU.64 UR8, c[0x0][0x470] ;  /* 0x00008e00ff0877ac */ /* 0x000ee20008000a00 */
[----:B--2---:R-:W-:-:S04]  /*00a0*/  ISETP.NE.AND P1, PT, RZ, UR4, PT ;  /* 0x00000004ff007c0c */ /* 0x004fc8000bf25270 */
[----:B------:R-:W-:Y:S01]  /*00b0*/  S2UR UR15, SR_CTAID.X ;  /* 0x00000000000f79c3 */ /* 0x000fe20000002500 */
[----:B------:R-:W2:Y:S01]  /*00c0*/  LDCU.64 UR16, c[0x0][0x460] ;  /* 0x00008c00ff1077ac */ /* 0x000ea20008000a00 */
[----:B-1----:R-:W-:Y:S02]  /*00d0*/  IMAD.U32 R2, RZ, RZ, UR26 ;  /* 0x0000001aff027e24 */ /* 0x002fe4000f8e00ff */
[----:B------:R-:W-:-:S04]  /*00e0*/  IMAD.U32 R3, RZ, RZ, UR27 ;  /* 0x0000001bff037e24 */ /* 0x000fc8000f8e00ff */
[----:B------:R-:W-:Y:S08]  /*00f0*/  S2UR UR12, SR_CTAID.Y ;  /* 0x00000000000c79c3 */ /* 0x000ff00000002600 */
[----:B------:R-:W1:Y:S01]  /*0100*/  S2UR UR36, SR_CTAID.Z ;  /* 0x00000000002479c3 */ /* 0x000e620000002700 */
[----:B----4-:R3:W4:Y:S01]  /*0110*/  @P1 LDG.E.64 R4, desc[UR24][R2.64] ;  /* 0x0000001802041981 */ /* 0x010722000c1e1b00 */
[----:B------:R-:W2:Y:S01]  /*0120*/  LDCU.U8 UR13, c[0x0][0x532] ;  /* 0x0000a640ff0d77ac */ /* 0x000ea20008000000 */
[----:B------:R-:W2:Y:S05]  /*0130*/  LDCU.64 UR6, c[0x0][0x468] ;  /* 0x00008d00ff0677ac */ /* 0x000eaa0008000a00 */
[----:B------:R-:W4:Y:S01]  /*0140*/  @P1 LDC R0, c[0x0][0x520] ;  /* 0x00014800ff001b82 */ /* 0x000f220000000800 */
[----:B---3--:R-:W-:-:S02]  /*0150*/  @P1 IMAD.MOV.U32 R2, RZ, RZ, R16 ;  /* 0x000000ffff021224 */ /* 0x008fc400078e0010 */
[----:B------:R-:W-:-:S06]  /*0160*/  @P1 IMAD.MOV.U32 R3, RZ, RZ, R15 ;  /* 0x000000ffff031224 */ /* 0x000fcc00078e000f */
[----:B------:R-:W3:Y:S01]  /*0170*/  @P1 LDG.E.64 R2, desc[UR24][R2.64] ;  /* 0x0000001802021981 */ /* 0x000ee2000c1e1b00 */
[----:B-1----:R-:W-:Y:S01]  /*0180*/  ULOP3.LUT UR4, UR36, UR15, UR12, 0xfe, !UPT ;  /* 0x0000000f24047292 */ /* 0x002fe2000f8efe0c */
[----:B------:R-:W-:Y:S01]  /*0190*/  ISETP.NE.U32.AND P4, PT, RZ, UR10, PT ;  /* 0x0000000aff007c0c */ /* 0x000fe2000bf85070 */
[----:B------:R-:W-:Y:S02]  /*01a0*/  UISETP.NE.U32.AND UP4, UPT, UR10, URZ, UPT ;  /* 0x000000ff0a00728c */ /* 0x000fe4000bf85070 */
[----:B------:R-:W-:Y:S01]  /*01b0*/  UISETP.NE.U32.AND UP3, UPT, UR8, URZ, UPT ;  /* 0x000000ff0800728c */ /* 0x000fe2000bf65070 */
[----:B------:R-:W-:Y:S01]  /*01c0*/  ISETP.NE.AND.EX P4, PT, RZ, UR11, PT, P4 ;  /* 0x0000000bff007c0c */ /* 0x000fe2000bf85340 */
[----:B------:R-:W-:Y:S01]  /*01d0*/  UISETP.NE.AND.EX UP4, UPT, UR11, URZ, UPT, UP4 ;  /* 0x000000ff0b00728c */ /* 0x000fe2000bf85340 */
[----:B------:R-:W-:Y:S01]  /*01e0*/  LOP3.LUT P3, RZ, R216, UR4, RZ, 0xfc, !PT ;  /* 0x00000004d8ff7c12 */ /* 0x000fe2000f86fcff */
[----:B------:R-:W-:Y:S02]  /*01f0*/  UISETP.NE.AND.EX UP3, UPT, UR9, URZ, UPT, UP3 ;  /* 0x000000ff0900728c */ /* 0x000fe4000bf65330 */
[----:B--2---:R-:W-:Y:S01]  /*0200*/  UIMAD.WIDE.U32 UR16, UR12, 0x4, UR16 ;  /* 0x000000040c1078a5 */ /* 0x004fe2000f8e0010 */
[----:B------:R-:W1:Y:S01]  /*0210*/  LDCU.64 UR4, c[0x0][0x478] ;  /* 0x00008f00ff0477ac */ /* 0x000e620008000a00 */
[----:B------:R-:W-:Y:S01]  /*0220*/  PLOP3.LUT P2, PT, PT, PT, UP4, 0x80, 0x8 ;  /* 0x000000000008781c */ /* 0x000fe20003f4f048 */
[----:B------:R-:W-:-:S02]  /*0230*/  USHF.L.U32 UR11, UR12, 0x2, URZ ;  /* 0x000000020c0b7899 */ /* 0x000fc400080006ff */
[----:B------:R-:W-:-:S05]  /*0240*/  UISETP.NE.AND UP5, UPT, UR13, URZ, UPT ;  /* 0x000000ff0d00728c */ /* 0x000fca000bfa5270 */
[----:B------:R-:W2:Y:S01]  /*0250*/  @!P3 LDC.64 R6, c[0x0][0x528] ;  /* 0x00014a00ff06bb82 */ /* 0x000ea20000000a00 */
[----:B------:R-:W-:Y:S02]  /*0260*/  UISETP.EQ.U32.AND UP2, UPT, UR6, URZ, UPT ;  /* 0x000000ff0600728c */ /* 0x000fe4000bf42070 */
[----:B------:R-:W-:Y:S02]  /*0270*/  USHF.R.U32.HI UR10, URZ, 0x1e, UR12 ;  /* 0x0000001eff0a7899 */ /* 0x000fe4000801160c */
[----:B------:R-:W-:Y:S02]  /*0280*/  UISETP.EQ.OR.EX UP2, UPT, UR7, URZ, !UP5, UP2 ;  /* 0x000000ff0700728c */ /* 0x000fe4000ef42720 */
[----:B-1----:R-:W-:-:S04]  /*0290*/  UISETP.NE.U32.AND UP0, UPT, UR4, URZ, UPT ;  /* 0x000000ff0400728c */ /* 0x002fc8000bf05070 */
[----:B------:R-:W-:Y:S01]  /*02a0*/  UISETP.NE.AND.EX UP0, UPT, UR5, URZ, UPT, UP0 ;  /* 0x000000ff0500728c */ /* 0x000fe2000bf05300 */
[----:B----4-:R-:W-:Y:S02]  /*02b0*/  @P1 R2UR UR26, R4 ;  /* 0x00000000041a12ca */ /* 0x010fe400000e0000 */
[----:B------:R-:W-:-:S11]  /*02c0*/  @P1 R2UR UR27, R5 ;  /* 0x00000000051b12ca */ /* 0x000fd600000e0000 */
[----:B------:R-:W-:Y:S02]  /*02d0*/  IMAD.U32 R4, RZ, RZ, UR26 ;  /* 0x0000001aff047e24 */ /* 0x000fe4000f8e00ff */
[----:B------:R-:W-:-:S05]  /*02e0*/  IMAD.U32 R5, RZ, RZ, UR27 ;  /* 0x0000001bff057e24 */ /* 0x000fca000f8e00ff */
[----:B--2---:R1:W-:Y:S01]  /*02f0*/  @!P3 STG.E.64 desc[UR24][R6.64], R4 ;  /* 0x000000040600b986 */ /* 0x0043e2000c101b18 */
[----:B---3--:R-:W-:Y:S01]  /*0300*/  @P1 IADD3 R16, P0, PT, R2, R0, RZ ;  /* 0x0000000002101210 */ /* 0x008fe20007f1e0ff */
[----:B------:R-:W-:Y:S01]  /*0310*/  IMAD.U32 R2, RZ, RZ, UR16 ;  /* 0x00000010ff027e24 */ /* 0x000fe2000f8e00ff */
[----:B------:R-:W-:-:S03]  /*0320*/  @UP3 UIADD3 UR16, UP1, UPT, UR11, UR8, URZ ;  /* 0x000000080b103290 */ /* 0x000fc6000ff3e0ff */
[----:B------:R-:W-:Y:S01]  /*0330*/  @P1 IMAD.X R15, RZ, RZ, R3, P0 ;  /* 0x000000ffff0f1224 */ /* 0x000fe200000e0603 */
[----:B------:R-:W-:Y:S02]  /*0340*/  PLOP3.LUT P1, PT, PT, PT, UP3, 0x80, 0x8 ;  /* 0x000000000008781c */ /* 0x000fe40003f2f038 */
[----:B------:R-:W-:Y:S01]  /*0350*/  MOV R3, UR17 ;  /* 0x0000001100037c02 */ /* 0x000fe20008000f00 */
[----:B------:R-:W-:Y:S02]  /*0360*/  @UP3 UIADD3.X UR17, UPT, UPT, UR10, UR9, URZ, UP1, !UPT ;  /* 0x000000090a113290 */ /* 0x000fe40008ffe4ff */
[----:B------:R-:W-:Y:S01]  /*0370*/  UIADD3 UR9, UP1, UPT, UR11, UR6, URZ ;  /* 0x000000060b097290 */ /* 0x000fe2000ff3e0ff */
[----:B-1----:R-:W-:Y:S02]  /*0380*/  @!P3 IMAD.MOV.U32 R4, RZ, RZ, R16 ;  /* 0x000000ffff04b224 */ /* 0x002fe400078e0010 */
[----:B------:R-:W-:Y:S01]  /*0390*/  @!P3 IMAD.MOV.U32 R5, RZ, RZ, R15 ;  /* 0x000000ffff05b224 */ /* 0x000fe200078e000f */
[----:B------:R-:W-:-:S04]  /*03a0*/  UIADD3.X UR8, UPT, UPT, UR10, UR7, URZ, UP1, !UPT ;  /* 0x000000070a087290 */ /* 0x000fc80008ffe4ff */
[----:B------:R1:W-:Y:S01]  /*03b0*/  @!P3 STG.E.64 desc[UR24][R6.64+0x8], R4 ;  /* 0x000008040600b986 */ /* 0x0003e2000c101b18 */
[----:B------:R-:W-:-:S03]  /*03c0*/  PLOP3.LUT P3, PT, PT, PT, UP2, 0x80, 0x8 ;  /* 0x000000000008781c */ /* 0x000fc60003f6f028 */
[----:B------:R-:W2:Y:S01]  /*03d0*/  @P4 LDG.E R8, desc[UR24][R2.64] ;  /* 0x0000001802084981 */ /* 0x000ea2000c1e1900 */
[----:B------:R-:W-:Y:S01]  /*03e0*/  @UP0 UIADD3 UR4, UP1, UPT, UR11, UR4, URZ ;  /* 0x000000040b040290 */ /* 0x000fe2000ff3e0ff */
[----:B------:R-:W-:-:S03]  /*03f0*/  PLOP3.LUT P0, PT, PT, PT, UP0, 0x80, 0x8 ;  /* 0x000000000008781c */ /* 0x000fc60003f0f008 */
[----:B------:R-:W-:Y:S01]  /*0400*/  @UP0 UIADD3.X UR5, UPT, UPT, UR10, UR5, URZ, UP1, !UPT ;  /* 0x000000050a050290 */ /* 0x000fe20008ffe4ff */
[----:B-1----:R1:W3:Y:S01]  /*0410*/  @P2 LDG.E R7, desc[UR24][R2.64+0x4] ;  /* 0x0000041802072981 */ /* 0x0022e2000c1e1900 */
[----:B------:R-:W-:-:S04]  /*0420*/  IMAD.U32 R4, RZ, RZ, UR4 ;  /* 0x00000004ff047e24 */ /* 0x000fc8000f8e00ff */
[----:B------:R-:W-:Y:S01]  /*0430*/  IMAD.U32 R5, RZ, RZ, UR5 ;  /* 0x00000005ff057e24 */ /* 0x000fe2000f8e00ff */
[----:B------:R-:W4:Y:S04]  /*0440*/  @!UP4 LDCU UR33, c[0x0][0x434] ;  /* 0x00008680ff21c7ac */ /* 0x000f280008000800 */
[----:B------:R-:W5:Y:S01]  /*0450*/  @P0 LDG.E R4, desc[UR24][R4.64] ;  /* 0x0000001804040981 */ /* 0x000f62000c1e1900 */
[----:B------:R-:W-:Y:S01]  /*0460*/  UMOV UR19, 0xffffffff ;  /* 0xffffffff00137882 */ /* 0x000fe20000000000 */
[----:B------:R-:W4:Y:S01]  /*0470*/  @!UP0 LDCU.64 UR4, c[0x0][0x488] ;  /* 0x00009100ff0487ac */ /* 0x000f220008000a00 */
[----:B-1----:R-:W-:Y:S02]  /*0480*/  IMAD.U32 R2, RZ, RZ, UR16 ;  /* 0x00000010ff027e24 */ /* 0x002fe4000f8e00ff */
[----:B------:R-:W-:-:S05]  /*0490*/  IMAD.U32 R3, RZ, RZ, UR17 ;  /* 0x00000011ff037e24 */ /* 0x000fca000f8e00ff */
[----:B------:R1:W4:Y:S02]  /*04a0*/  @P1 LDG.E R0, desc[UR24][R2.64] ;  /* 0x0000001802001981 */ /* 0x000324000c1e1900 */
[----:B-1----:R-:W-:Y:S01]  /*04b0*/  MOV R2, UR9 ;  /* 0x0000000900027c02 */ /* 0x002fe20008000f00 */
[----:B------:R-:W-:-:S05]  /*04c0*/  IMAD.U32 R3, RZ, RZ, UR8 ;  /* 0x00000008ff037e24 */ /* 0x000fca000f8e00ff */
[----:B------:R-:W4:Y:S01]  /*04d0*/  @!P3 LDG.E R6, desc[UR24][R2.64] ;  /* 0x000000180206b981 */ /* 0x000f22000c1e1900 */
[----:B------:R-:W-:Y:S01]  /*04e0*/  UISETP.NE.U32.AND UP1, UPT, UR6, URZ, UPT ;  /* 0x000000ff0600728c */ /* 0x000fe2000bf25070 */
[----:B------:R-:W-:Y:S01]  /*04f0*/  UMOV UR14, 0xffffffff ;  /* 0xffffffff000e7882 */ /* 0x000fe20000000000 */
[----:B------:R-:W-:Y:S02]  /*0500*/  USHF.L.U32 UR31, UR15, 0x7, URZ ;  /* 0x000000070f1f7899 */ /* 0x000fe400080006ff */
[----:B------:R-:W-:Y:S01]  /*0510*/  UISETP.NE.AND.EX UP1, UPT, UR7, URZ, UPT, UP1 ;  /* 0x000000ff0700728c */ /* 0x000fe2000bf25310 */
[----:B------:R-:W-:Y:S01]  /*0520*/  UMOV UR13, URZ ;  /* 0x000000ff000d7c82 */ /* 0x000fe20008000000 */
[----:B------:R-:W1:Y:S01]  /*0530*/  @!UP0 LDCU UR6, c[0x0][0x43c] ;  /* 0x00008780ff0687ac */ /* 0x000e620008000800 */
[----:B--2---:R-:W-:Y:S02]  /*0540*/  @P4 R2UR UR19, R8 ;  /* 0x00000000081342ca */ /* 0x004fe400000e0000 */
[----:B---3--:R-:W-:-:S13]  /*0550*/  @P2 R2UR UR8, R7 ;  /* 0x00000000070822ca */ /* 0x008fda00000e0000 */
[----:B----4-:R-:W-:-:S04]  /*0560*/  @UP4 UIADD3 UR33, UPT, UPT, UR8, -UR19, URZ ;  /* 0x8000001308214290 */ /* 0x010fc8000fffe0ff */
[----:B------:R-:W-:Y:S01]  /*0570*/  UISETP.GT.AND UP2, UPT, UR33, UR31, UPT ;  /* 0x0000001f2100728c */ /* 0x000fe2000bf44270 */
[----:B------:R-:W-:-:S05]  /*0580*/  @P1 R2UR UR13, R0 ;  /* 0x00000000000d12ca */ /* 0x000fca00000e0000 */
[----:B------:R-:W-:Y:S01]  /*0590*/  PLOP3.LUT P1, PT, PT, PT, UP2, 0x80, 0x8 ;  /* 0x000000000008781c */ /* 0x000fe20003f2f028 */
[----:B------:R-:W-:Y:S01]  /*05a0*/  @!UP0 UISETP.NE.U32.AND UP2, UPT, UR4, URZ, UPT ;  /* 0x000000ff0400828c */ /* 0x000fe2000bf45070 */
[----:B------:R-:W2:Y:S01]  /*05b0*/  @!UP1 LDCU UR4, c[0x0][0x438] ;  /* 0x00008700ff0497ac */ /* 0x000ea20008000800 */
        /* <DEDUP_REMOVED lines=8> */
.L_x_1064:
[----:B-----5:R-:W-:Y:S01]  /*0640*/  @P0 R2UR UR32, R4 ;  /* 0x00000000042002ca */ /* 0x020fe200000e0000 */
[----:B------:R-:W-:Y:S01]  /*0650*/  @!UP0 UISETP.NE.AND.EX UP2, UPT, UR5, URZ, UPT, UP2 ;  /* 0x000000ff0500828c */ /* 0x000fe2000bf45320 */
[----:B------:R-:W-:-:S13]  /*0660*/  @!P1 EXIT ;  /* 0x000000000000994d */ /* 0x000fda0003800000 */
[----:B------:R-:W1:Y:S01]  /*0670*/  LDCU UR29, c[0x0][0x504] ;  /* 0x0000a080ff1d77ac */ /* 0x000e620008000800 */
[----:B------:R-:W2:Y:S01]  /*0680*/  LDCU UR30, c[0x0][0x508] ;  /* 0x0000a100ff1e77ac */ /* 0x000ea20008000800 */
[----:B------:R-:W-:Y:S02]  /*0690*/  @!UP0 USEL UR6, UR6, URZ, UP2 ;  /* 0x000000ff06068287 */ /* 0x000fe40009000000 */
[----:B------:R-:W-:Y:S02]  /*06a0*/  @UP0 UIADD3 UR32, UPT, UPT, UR32, -UR13, URZ ;  /* 0x8000000d20200290 */ /* 0x000fe4000fffe0ff */
[----:B------:R-:W-:Y:S01]  /*06b0*/  @!UP0 UIADD3 UR32, UPT, UPT, UR6, UR4, -UR13 ;  /* 0x0000000406208290 */ /* 0x000fe2000fffe80d */
[----:B------:R-:W3:Y:S03]  /*06c0*/  LDCU UR10, c[0x0][0x3e0] ;  /* 0x00007c00ff0a77ac */ /* 0x000ee60008000800 */
[----:B------:R-:W-:-:S02]  /*06d0*/  UIADD3 UR7, UPT, UPT, UR32, 0x7f, URZ ;  /* 0x0000007f20077890 */ /* 0x000fc4000fffe0ff */
[----:B-1----:R-:W-:Y:S02]  /*06e0*/  UIADD3 UR29, UPT, UPT, UR33, UR29, URZ ;  /* 0x0000001d211d7290 */ /* 0x002fe4000fffe0ff */
[----:B------:R-:W-:Y:S02]  /*06f0*/  UIADD3 UR5, UPT, UPT, UR7, UR31, -UR33 ;  /* 0x0000001f07057290 */ /* 0x000fe4000fffe821 */
[----:B------:R-:W-:Y:S02]  /*0700*/  UIADD3 UR9, UPT, UPT, -UR29, UR31, UR32 ;  /* 0x0000001f1d097290 */ /* 0x000fe4000fffe120 */
[----:B--2---:R-:W-:Y:S02]  /*0710*/  UIADD3 UR5, UPT, UPT, UR5, 0x80, UR30 ;  /* 0x0000008005057890 */ /* 0x004fe4000fffe01e */
[----:B------:R-:W-:Y:S02]  /*0720*/  USHF.R.S32.HI UR6, URZ, 0x1f, UR7 ;  /* 0x0000001fff067899 */ /* 0x000fe40008011407 */
[----:B------:R-:W-:-:S02]  /*0730*/  USHF.R.S32.HI UR8, URZ, 0x1f, UR9 ;  /* 0x0000001fff087899 */ /* 0x000fc40008011409 */
[----:B------:R-:W-:Y:S02]  /*0740*/  USHF.R.S32.HI UR4, URZ, 0x1f, UR5 ;  /* 0x0000001fff047899 */ /* 0x000fe40008011405 */
[----:B------:R-:W-:Y:S02]  /*0750*/  ULEA.HI UR6, UR6, UR7, URZ, 0x7 ;  /* 0x0000000706067291 */ /* 0x000fe4000f8f38ff */
[----:B------:R-:W-:Y:S02]  /*0760*/  ULEA.HI UR8, UR8, UR9, URZ, 0x7 ;  /* 0x0000000908087291 */ /* 0x000fe4000f8f38ff */
[----:B------:R-:W-:Y:S02]  /*0770*/  ULEA.HI UR4, UR4, UR5, URZ, 0x7 ;  /* 0x0000000504047291 */ /* 0x000fe4000f8f38ff */
[----:B------:R-:W-:Y:S02]  /*0780*/  USHF.R.S32.HI UR6, URZ, 0x7, UR6 ;  /* 0x00000007ff067899 */ /* 0x000fe40008011406 */
[----:B------:R-:W-:-:S02]  /*0790*/  USHF.R.S32.HI UR8, URZ, 0x7, UR8 ;  /* 0x00000007ff087899 */ /* 0x000fc40008011408 */
[----:B------:R-:W-:Y:S02]  /*07a0*/  USHF.R.S32.HI UR4, URZ, 0x7, UR4 ;  /* 0x00000007ff047899 */ /* 0x000fe40008011404 */
[----:B------:R-:W-:Y:S02]  /*07b0*/  UISETP.LT.AND UP1, UPT, URZ, UR8, UPT ;  /* 0x00000008ff00728c */ /* 0x000fe4000bf21270 */
[----:B------:R-:W-:Y:S02]  /*07c0*/  UISETP.LT.AND UP0, UPT, UR6, UR4, UPT ;  /* 0x000000040600728c */ /* 0x000fe4000bf01270 */
[----:B------:R-:W-:Y:S02]  /*07d0*/  USEL UR18, URZ, UR8, !UP1 ;  /* 0x00000008ff127287 */ /* 0x000fe4000c800000 */
[----:B------:R-:W-:Y:S02]  /*07e0*/  USEL UR21, UR6, UR4, UP0 ;  /* 0x0000000406157287 */ /* 0x000fe40008000000 */
[----:B---3--:R-:W-:-:S02]  /*07f0*/  UIMAD UR34, UR12, UR10, UR36 ;  /* 0x0000000a0c2272a4 */ /* 0x008fc4000f8e0224 */
[----:B------:R-:W-:-:S09]  /*0800*/  UISETP.GT.AND UP0, UPT, UR21, UR18, UPT ;  /* 0x000000121500728c */ /* 0x000fd2000bf04270 */
        /* <DEDUP_REMOVED lines=26> */
.L_x_1066:
        /* <DEDUP_REMOVED lines=34> */
[----:B------:R-:W-:Y:S02]  /*0bd0*/  IMAD R5, R4, UR36, R7 ;  /* 0x0000002404057c24 */ /* 0x000fe4000f8e0207 */
[----:B--2---:R-:W-:Y:S01]  /*0be0*/  IMAD.WIDE.U32 R2, R2, 0x80, R216 ;  /* 0x0000008002027825 */ /* 0x004fe200078e00d8 */
[----:B------:R-:W-:-:S04]  /*0bf0*/  USEL UR9, UR4, UR19, !UP0 ;  /* 0x0000001304097287 */ /* 0x000fc8000c000000 */
[----:B------:R-:W-:Y:S02]  /*0c00*/  USHF.R.S32.HI UR4, URZ, 0x1f, UR9 ;  /* 0x0000001fff047899 */ /* 0x000fe40008011409 */
        /* <DEDUP_REMOVED lines=15> */
.L_x_1068:
[----:B------:R-:W-:Y:S05]  /*0d00*/  BSYNC.RECONVERGENT B0 ;  /* 0x0000000000007941 */ /* 0x000fea0003800200 */
.L_x_1067:
        /* <DEDUP_REMOVED lines=17> */
.L_x_1070:
[----:B------:R-:W-:Y:S05]  /*0e20*/  BSYNC.RECONVERGENT B0 ;  /* 0x0000000000007941 */ /* 0x000fea0003800200 */
.L_x_1069:
        /* <DEDUP_REMOVED lines=15> */
.L_x_1072:
[----:B------:R-:W-:Y:S05]  /*0f20*/  BSYNC.RECONVERGENT B0 ;  /* 0x0000000000007941 */ /* 0x000fea0003800200 */
.L_x_1071:
        /* <DEDUP_REMOVED lines=14> */
.L_x_1074:
[----:B------:R-:W-:Y:S05]  /*1010*/  BSYNC.RECONVERGENT B0 ;  /* 0x0000000000007941 */ /* 0x000fea0003800200 */
.L_x_1073:
        /* <DEDUP_REMOVED lines=10> */
.L_x_1076:
[----:B------:R-:W-:Y:S05]  /*10c0*/  BSYNC.RECONVERGENT B0 ;  /* 0x0000000000007941 */ /* 0x000fea0003800200 */
.L_x_1075:
        /* <DEDUP_REMOVED lines=10> */
.L_x_1078:
[----:B------:R-:W-:Y:S05]  /*1170*/  BSYNC.RECONVERGENT B0 ;  /* 0x0000000000007941 */ /* 0x000fea0003800200 */
.L_x_1077:
        /* <DEDUP_REMOVED lines=10> */
.L_x_1080:
[----:B------:R-:W-:Y:S05]  /*1220*/  BSYNC.RECONVERGENT B0 ;  /* 0x0000000000007941 */ /* 0x000fea0003800200 */
.L_x_1079:
        /* <DEDUP_REMOVED lines=10> */
.L_x_1065:
[----:B------:R-:W-:Y:S01]  /*12d0*/  UISETP.NE.AND UP0, UPT, UR19, -0x1, UPT ;  /* 0xffffffff1300788c */ /* 0x000fe2000bf05270 */
[----:B------:R-:W1:Y:S01]  /*12e0*/  LDCU UR8, c[0x0][0x444] ;  /* 0x00008880ff0877ac */ /* 0x000e620008000800 */
[----:B------:R-:W2:Y:S01]  /*12f0*/  LDCU UR22, c[0x0][0x448] ;  /* 0x00008900ff1677ac */ /* 0x000ea20008000800 */
[----:B------:R-:W-:-:S08]  /*1300*/  UISETP.NE.AND UP1, UPT, UR14, -0x1, UPT ;  /* 0xffffffff0e00788c */ /* 0x000fd0000bf25270 */
[----:B------:R-:W3:Y:S01]  /*1310*/  @!UP0 LDCU.64 UR6, c[0x0][0x398] ;  /* 0x00007300ff0687ac */ /* 0x000ee20008000a00 */
[----:B------:R-:W4:Y:S01]  /*1320*/  @UP0 LDCU.64 UR4, c[0x0][0x3b0] ;  /* 0x00007600ff0407ac */ /* 0x000f220008000a00 */
[----:B------:R-:W-:Y:S02]  /*1330*/  UIADD3 UR20, UPT, UPT, UR21, -0x1, URZ ;  /* 0xffffffff15147890 */ /* 0x000fe4000fffe0ff */
[----:B-1----:R-:W-:Y:S02]  /*1340*/  UIMAD UR8, UR34, UR8, UR31 ;  /* 0x00000008220872a4 */ /* 0x002fe4000f8e021f */
[----:B------:R-:W-:-:S04]  /*1350*/  USHF.L.U32 UR28, UR20, 0x7, URZ ;  /* 0x00000007141c7899 */ /* 0x000fc800080006ff */
[----:B--2---:R-:W-:Y:S02]  /*1360*/  UIMAD UR23, UR8, UR22, UR28 ;  /* 0x00000016081772a4 */ /* 0x004fe4000f8e021c */
[----:B---3--:R-:W-:-:S04]  /*1370*/  @!UP0 UIMAD.WIDE.U32 UR38, UR12, UR6, URZ ;  /* 0x000000060c2682a5 */ /* 0x008fc8000f8e00ff */
[----:B------:R-:W-:Y:S02]  /*1380*/  @!UP0 UIMAD UR35, UR12, UR7, UR39 ;  /* 0x000000070c2382a4 */ /* 0x000fe4000f8e0227 */
[----:B----4-:R-:W-:-:S04]  /*1390*/  @UP0 UIMAD.WIDE.U32 UR6, UR19, UR4, URZ ;  /* 0x00000004130602a5 */ /* 0x010fc8000f8e00ff */
        /* <DEDUP_REMOVED lines=14> */
.L_x_1081:
[----:B------:R-:W1:Y:S01]  /*1480*/  LDCU.64 UR10, c[0x0][0x3b8] ;  /* 0x00007700ff0a77ac */ /* 0x000e620008000a00 */
[----:B------:R-:W-:-:S04]  /*1490*/  UIADD3 UR6, UPT, UPT, UR13, UR14, URZ ;  /* 0x0000000e0d067290 */ /* 0x000fc8000fffe0ff */
[----:B-1----:R-:W-:Y:S02]  /*14a0*/  UIMAD.WIDE.U32 UR16, UR6, UR10, URZ ;  /* 0x0000000a061072a5 */ /* 0x002fe4000f8e00ff */
[----:B------:R-:W-:-:S04]  /*14b0*/  UIMAD UR6, UR6, UR11, URZ ;  /* 0x0000000b060672a4 */ /* 0x000fc8000f8e02ff */
[----:B------:R-:W-:Y:S02]  /*14c0*/  UIADD3 UR6, UPT, UPT, UR17, UR6, URZ ;  /* 0x0000000611067290 */ /* 0x000fe4000fffe0ff */
.L_x_1082:
[----:B------:R-:W1:Y:S01]  /*14d0*/  LDC R5, c[0x0][0x3e8] ;  /* 0x0000fa00ff057b82 */ /* 0x000e620000000800 */
[----:B------:R-:W2:Y:S01]  /*14e0*/  S2R R6, SR_CTAID.Z ;  /* 0x0000000000067919 */ /* 0x000ea20000002700 */
[----:B-1----:R-:W-:-:S04]  /*14f0*/  IABS R4, R5 ;  /* 0x0000000500047213 */ /* 0x002fc80000000000 */
[----:B------:R-:W1:Y:S01]  /*1500*/  I2F.RP R2, R4 ;  /* 0x0000000400027306 */ /* 0x000e620000209400 */
[----:B--2---:R-:W-:-:S07]  /*1510*/  IABS R6, R6 ;  /* 0x0000000600067213 */ /* 0x004fce0000000000 */
        /* <DEDUP_REMOVED lines=33> */
.L_x_1083:
[----:B------:R-:W1:Y:S01]  /*1730*/  LDCU.64 UR8, c[0x0][0x3c0] ;  /* 0x00007800ff0877ac */ /* 0x000e620008000a00 */
[----:B------:R-:W-:-:S04]  /*1740*/  UIADD3 UR13, UPT, UPT, UR13, UR14, URZ ;  /* 0x0000000e0d0d7290 */ /* 0x000fc8000fffe0ff */
[----:B-1----:R-:W-:Y:S02]  /*1750*/  UIMAD.WIDE.U32 UR14, UR13, UR8, URZ ;  /* 0x000000080d0e72a5 */ /* 0x002fe4000f8e00ff */
[----:B------:R-:W-:-:S04]  /*1760*/  UIMAD UR5, UR13, UR9, URZ ;  /* 0x000000090d0572a4 */ /* 0x000fc8000f8e02ff */
[----:B------:R-:W-:Y:S01]  /*1770*/  UIADD3 UR5, UPT, UPT, UR15, UR5, URZ ;  /* 0x000000050f057290 */ /* 0x000fe2000fffe0ff */
[----:B------:R-:W-:-:S11]  /*1780*/  UMOV UR4, UR14 ;  /* 0x0000000e00047c82 */ /* 0x000fd60008000000 */
.L_x_1084:
[----:B------:R-:W1:Y:S01]  /*1790*/  S2R R9, SR_CTAID.X ;  /* 0x0000000000097919 */ /* 0x000e620000002500 */
[C---:B------:R-:W-:Y:S01]  /*17a0*/  IMAD.SHL.U32 R18, R216.reuse, 0x20, RZ ;  /* 0x00000020d8127824 */ /* 0x040fe200078e00ff */
[C---:B------:R-:W-:Y:S01]  /*17b0*/  SHF.L.U32 R2, R216.reuse, 0x2, RZ ;  /* 0x00000002d8027819 */ /* 0x040fe200000006ff */
[----:B------:R-:W-:Y:S01]  /*17c0*/  IMAD.SHL.U32 R238, R216, 0x8, RZ ;  /* 0x00000008d8ee7824 */ /* 0x000fe200078e00ff */
[----:B------:R-:W-:Y:S01]  /*17d0*/  SHF.R.U32.HI R20, RZ, 0x2, R216 ;  /* 0x00000002ff147819 */ /* 0x000fe200000116d8 */
[----:B------:R-:W2:Y:S01]  /*17e0*/  LDCU.64 UR14, c[0x0][0x390] ;  /* 0x00007200ff0e77ac */ /* 0x000ea20008000a00 */
[----:B------:R-:W-:Y:S01]  /*17f0*/  LOP3.LUT R17, R18, 0xc0, RZ, 0xc0, !PT ;  /* 0x000000c012117812 */ /* 0x000fe200078ec0ff */
[----:B------:R-:W3:Y:S01]  /*1800*/  S2UR UR37, SR_CgaCtaId ;  /* 0x00000000002579c3 */ /* 0x000ee20000008800 */
[----:B------:R-:W-:Y:S01]  /*1810*/  LOP3.LUT R183, R238, 0x18, RZ, 0xc0, !PT ;  /* 0x00000018eeb77812 */ /* 0x000fe200078ec0ff */
[----:B------:R-:W4:Y:S01]  /*1820*/  LDCU.64 UR12, c[0x0][0x3c8] ;  /* 0x00007900ff0c77ac */ /* 0x000f220008000a00 */
[----:B------:R-:W-:Y:S01]  /*1830*/  LOP3.LUT R17, R17, 0x18, R2, 0xf8, !PT ;  /* 0x0000001811117812 */ /* 0x000fe200078ef802 */
[----:B------:R-:W-:Y:S01]  /*1840*/  BSSY.RECONVERGENT B0, `(.L_x_1085) ;  /* 0x0000040000007945 */ /* 0x000fe20003800200 */
[C---:B------:R-:W-:Y:S01]  /*1850*/  IADD3 R4, P1, PT, R183.reuse, UR16, RZ ;  /* 0x00000010b7047c10 */ /* 0x040fe2000ff3e0ff */
[----:B------:R-:W5:Y:S01]  /*1860*/  LDCU.64 UR16, c[0x0][0x388] ;  /* 0x00007100ff1077ac */ /* 0x000f620008000a00 */
[----:B------:R-:W-:-:S02]  /*1870*/  IADD3 R2, P0, PT, R183, UR4, RZ ;  /* 0x00000004b7027c10 */ /* 0x000fc4000ff1e0ff */
[----:B------:R-:W-:Y:S01]  /*1880*/  MOV R21, RZ ;  /* 0x000000ff00157202 */ /* 0x000fe20000000f00 */
[----:B------:R-:W-:Y:S01]  /*1890*/  IMAD.X R5, RZ, RZ, UR6, P1 ;  /* 0x00000006ff057e24 */ /* 0x000fe200088e06ff */
[----:B------:R-:W-:Y:S01]  /*18a0*/  LOP3.LUT R8, R238, 0xd8, RZ, 0xc0, !PT ;  /* 0x000000d8ee087812 */ /* 0x000fe200078ec0ff */
[----:B------:R-:W-:Y:S01]  /*18b0*/  IMAD.X R3, RZ, RZ, UR5, P0 ;  /* 0x00000005ff037e24 */ /* 0x000fe200080e06ff */
[----:B------:R-:W2:Y:S01]  /*18c0*/  LDCU.128 UR4, c[0x0][0x3d0] ;  /* 0x00007a00ff0477ac */ /* 0x000ea20008000c00 */
[----:B------:R-:W-:Y:S01]  /*18d0*/  IMAD.WIDE.U32 R6, R20, UR10, R4 ;  /* 0x0000000a14067c25 */ /* 0x000fe2000f8e0004 */
[----:B------:R-:W-:Y:S01]  /*18e0*/  LOP3.LUT R8, R8, 0x18, R216, 0x78, !PT ;  /* 0x0000001808087812 */ /* 0x000fe200078e78d8 */
[----:B------:R-:W-:Y:S02]  /*18f0*/  UMOV UR39, 0x400 ;  /* 0x0000040000277882 */ /* 0x000fe40000000000 */
[----:B------:R-:W-:Y:S01]  /*1900*/  IMAD.WIDE.U32 R4, R20, UR8, R2 ;  /* 0x0000000814047c25 */ /* 0x000fe2000f8e0002 */
[----:B------:R-:W-:-:S02]  /*1910*/  LOP3.LUT R238, R8, 0x1f20, R238, 0xf8, !PT ;  /* 0x00001f2008ee7812 */ /* 0x000fc400078ef8ee */
[----:B------:R-:W-:Y:S01]  /*1920*/  IADD3 R8, P0, PT, R183, UR38, RZ ;  /* 0x00000026b7087c10 */ /* 0x000fe2000ff1e0ff */
[C---:B------:R-:W-:Y:S01]  /*1930*/  IMAD R7, R20.reuse, UR11, R7 ;  /* 0x0000000b14077c24 */ /* 0x040fe2000f8e0207 */
[----:B------:R-:W-:Y:S01]  /*1940*/  SHF.R.U32.HI R210, RZ, 0x1, R216 ;  /* 0x00000001ffd27819 */ /* 0x000fe200000116d8 */
[----:B------:R-:W-:Y:S02]  /*1950*/  IMAD R5, R20, UR9, R5 ;  /* 0x0000000914057c24 */ /* 0x000fe4000f8e0205 */
[----:B-1----:R-:W-:Y:S01]  /*1960*/  IMAD.WIDE.U32 R2, R9, 0x80, R20 ;  /* 0x0000008009027825 */ /* 0x002fe200078e0014 */
[----:B------:R-:W-:-:S03]  /*1970*/  SHF.R.S32.HI R9, RZ, 0x1f, R0 ;  /* 0x0000001fff097819 */ /* 0x000fc60000011400 */
[----:B----4-:R-:W-:Y:S01]  /*1980*/  IMAD.U32 R12, RZ, RZ, UR12 ;  /* 0x0000000cff0c7e24 */ /* 0x010fe2000f8e00ff */
[----:B------:R-:W-:Y:S01]  /*1990*/  UIADD3 UR12, UPT, UPT, -UR31, UR33, URZ ;  /* 0x000000211f0c7290 */ /* 0x000fe2000fffe1ff */
[C---:B--2---:R-:W-:Y:S02]  /*19a0*/  IMAD R11, R9.reuse, UR4, RZ ;  /* 0x00000004090b7c24 */ /* 0x044fe4000f8e02ff */
[----:B------:R-:W-:Y:S02]  /*19b0*/  IMAD R10, R9, UR6, RZ ;  /* 0x00000006090a7c24 */ /* 0x000fe4000f8e02ff */
[----:B------:R-:W-:Y:S01]  /*19c0*/  IMAD R11, R0, UR5, R11 ;  /* 0x00000005000b7c24 */ /* 0x000fe2000f8e020b */
[----:B------:R-:W-:Y:S01]  /*19d0*/  ISETP.GE.AND P2, PT, R20, UR12, PT ;  /* 0x0000000c14007c0c */ /* 0x000fe2000bf46270 */
[----:B------:R-:W-:-:S04]  /*19e0*/  IMAD.WIDE.U32 R6, R0, UR4, R6 ;  /* 0x0000000400067c25 */ /* 0x000fc8000f8e0006 */
[----:B------:R-:W-:Y:S01]  /*19f0*/  IMAD R10, R0, UR7, R10 ;  /* 0x00000007000a7c24 */ /* 0x000fe2000f8e020a */
[----:B-----5:R-:W-:Y:S01]  /*1a00*/  LEA R182, P1, R6, UR16, 0x1 ;  /* 0x0000001006b67c11 */ /* 0x020fe2000f8208ff */
[----:B------:R-:W-:Y:S01]  /*1a10*/  IMAD.WIDE.U32 R4, R0, UR6, R4 ;  /* 0x0000000600047c25 */ /* 0x000fe2000f8e0004 */
[----:B------:R-:W-:Y:S02]  /*1a20*/  IADD3 R0, PT, PT, R7, R11, RZ ;  /* 0x0000000b07007210 */ /* 0x000fe40007ffe0ff */
[----:B------:R-:W-:Y:S01]  /*1a30*/  MOV R7, UR13 ;  /* 0x0000000d00077c02 */ /* 0x000fe20008000f00 */
[----:B------:R-:W-:Y:S01]  /*1a40*/  IMAD.X R9, RZ, RZ, UR35, P0 ;  /* 0x00000023ff097e24 */ /* 0x000fe200080e06ff */
[----:B------:R-:W-:Y:S01]  /*1a50*/  LEA R24, P0, R4, UR14, 0x1 ;  /* 0x0000000e04187c11 */ /* 0x000fe2000f8008ff */
[----:B------:R-:W-:Y:S01]  /*1a60*/  IMAD.IADD R5, R5, 0x1, R10 ;  /* 0x0000000105057824 */ /* 0x000fe200078e020a */
[----:B------:R-:W-:Y:S01]  /*1a70*/  LEA.HI.X R23, R6, UR17, R0, 0x1, P1 ;  /* 0x0000001106177c11 */ /* 0x000fe200088f0c00 */
[----:B------:R1:W-:Y:S01]  /*1a80*/  STL [R1+0x330], R182 ;  /* 0x000330b601007387 */ /* 0x0003e20000100800 */
[----:B------:R-:W-:Y:S01]  /*1a90*/  IMAD.WIDE.U32 R8, R12, UR36, R8 ;  /* 0x000000240c087c25 */ /* 0x000fe2000f8e0008 */
[----:B---3--:R-:W-:Y:S01]  /*1aa0*/  ULEA UR35, UR37, UR39, 0x18 ;  /* 0x0000002725237291 */ /* 0x008fe2000f8ec0ff */
[----:B------:R-:W-:Y:S01]  /*1ab0*/  LEA.HI.X R19, R4, UR15, R5, 0x1, P0 ;  /* 0x0000000f04137c11 */ /* 0x000fe200080f0c05 */
[----:B------:R1:W-:Y:S01]  /*1ac0*/  STL [R1+0x338], R24 ;  /* 0x0003381801007387 */ /* 0x0003e20000100800 */
[----:B------:R-:W-:-:S03]  /*1ad0*/  IMAD R5, R7, UR36, R9 ;  /* 0x0000002407057c24 */ /* 0x000fc6000f8e0209 */
[----:B------:R1:W-:Y:S01]  /*1ae0*/  STL [R1+0x320], R23 ;  /* 0x0003201701007387 */ /* 0x0003e20000100800 */
[----:B------:R-:W-:-:S03]  /*1af0*/  LEA R238, R238, UR35, 0x1 ;  /* 0x00000023eeee7c11 */ /* 0x000fc6000f8e08ff */
        /* <DEDUP_REMOVED lines=19> */
.L_x_1087:
[----:B------:R2:W-:Y:S02]  /*1c30*/  STS.128 [R238], RZ ;  /* 0x000000ffee007388 */ /* 0x0005e40000000c00 */
.L_x_1086:
[----:B------:R-:W-:Y:S05]  /*1c40*/  BSYNC.RECONVERGENT B0 ;  /* 0x0000000000007941 */ /* 0x000fea0003800200 */
.L_x_1085:
[C---:B------:R-:W-:Y:S01]  /*1c50*/  VIADD R12, R20.reuse, 0x20 ;  /* 0x00000020140c7836 */ /* 0x040fe20000000000 */
[----:B------:R-:W-:Y:S01]  /*1c60*/  USHF.L.U32 UR15, UR10, 0x7, URZ ;  /* 0x000000070a0f7899 */ /* 0x000fe200080006ff */
[C---:B------:R-:W-:Y:S01]  /*1c70*/  VIADD R13, R20.reuse, 0x40 ;  /* 0x00000040140d7836 */ /* 0x040fe20000000000 */
[----:B------:R-:W-:Y:S01]  /*1c80*/  USHF.L.U64.HI UR14, UR10, 0x7, UR11 ;  /* 0x000000070a0e7899 */ /* 0x000fe2000801020b */
[----:B------:R-:W-:Y:S01]  /*1c90*/  VIADD R14, R20, 0x60 ;  /* 0x00000060140e7836 */ /* 0x000fe20000000000 */
[----:B------:R-:W-:Y:S01]  /*1ca0*/  ISETP.GE.AND P0, PT, R12, UR12, PT ;  /* 0x0000000c0c007c0c */ /* 0x000fe2000bf06270 */
[----:B------:R-:W-:Y:S01]  /*1cb0*/  UIADD3 UR13, UPT, UPT, -UR28, UR32, URZ ;  /* 0x000000201c0d7290 */ /* 0x000fe2000fffe1ff */
        /* <DEDUP_REMOVED lines=25> */
.L_x_1089:
[----:B------:R-:W-:Y:S05]  /*1e50*/  BSYNC.RECONVERGENT B0 ;  /* 0x0000000000007941 */ /* 0x000fea0003800200 */
.L_x_1088:
        /* <DEDUP_REMOVED lines=22> */
.L_x_1091:
[----:B------:R-:W-:Y:S05]  /*1fc0*/  BSYNC.RECONVERGENT B0 ;  /* 0x0000000000007941 */ /* 0x000fea0003800200 */
.L_x_1090:
        /* <DEDUP_REMOVED lines=21> */
.L_x_1093:
[----:B------:R-:W-:Y:S05]  /*2120*/  BSYNC.RECONVERGENT B0 ;  /* 0x0000000000007941 */ /* 0x000fea0003800200 */
.L_x_1092:
        /* <DEDUP_REMOVED lines=18> */
.L_x_1096:
[----:B------:R1:W-:Y:S02]  /*2250*/  STS.128 [R238+0x2000], RZ ;  /* 0x002000ffee007388 */ /* 0x0003e40000000c00 */
.L_x_1095:
[----:B------:R-:W-:Y:S05]  /*2260*/  BSYNC.RECONVERGENT B0 ;  /* 0x0000000000007941 */ /* 0x000fea0003800200 */
.L_x_1094:
        /* <DEDUP_REMOVED lines=23> */
.L_x_1098:
[----:B------:R-:W-:Y:S05]  /*23e0*/  BSYNC.RECONVERGENT B0 ;  /* 0x0000000000007941 */ /* 0x000fea0003800200 */
.L_x_1097:
        /* <DEDUP_REMOVED lines=16> */
.L_x_1100:
[----:B------:R-:W-:Y:S05]  /*24f0*/  BSYNC.RECONVERGENT B0 ;  /* 0x0000000000007941 */ /* 0x000fea0003800200 */
.L_x_1099:
        /* <DEDUP_REMOVED lines=20> */
.L_x_1102:
[----:B------:R-:W-:Y:S05]  /*2640*/  BSYNC.RECONVERGENT B0 ;  /* 0x0000000000007941 */ /* 0x000fea0003800200 */
.L_x_1101:
[----:B------:R-:W5:Y:S01]  /*2650*/  S2R R0, SR_CTAID.X ;  /* 0x0000000000007919 */ /* 0x000f620000002500 */
[----:B------:R-:W-:Y:S01]  /*2660*/  USHF.L.U32 UR34, UR34, 0x5, URZ ;  /* 0x0000000522227899 */ /* 0x000fe200080006ff */
[----:B--2---:R-:W-:Y:S01]  /*2670*/  LOP3.LUT R2, R216, 0x1f, RZ, 0xc0, !PT ;  /* 0x0000001fd8027812 */ /* 0x004fe200078ec0ff */
[----:B------:R-:W-:Y:S01]  /*2680*/  UIMAD.WIDE.U32 UR36, UR36, UR20, URZ ;  /* 0x00000014242472a5 */ /* 0x000fe2000f8e00ff */
[----:B------:R-:W0:Y:S01]  /*2690*/  LDGDEPBAR ;  /* 0x00000000000079af */ /* 0x000e220000000000 */
[----:B------:R-:W-:Y:S01]  /*26a0*/  USHF.R.S32.HI UR6, URZ, 0x1f, UR34 ;  /* 0x0000001fff067899 */ /* 0x000fe20008011422 */
[----:B------:R-:W-:Y:S01]  /*26b0*/  SHF.R.U32.HI R180, RZ, 0x5, R216 ;  /* 0x00000005ffb47819 */ /* 0x000fe200000116d8 */
[----:B------:R-:W-:Y:S01]  /*26c0*/  UIMAD UR15, UR15, UR20, URZ ;  /* 0x000000140f0f72a4 */ /* 0x000fe2000f8e02ff */
[----:B------:R-:W-:Y:S01]  /*26d0*/  IADD3 R229, P1, P0, R16, UR34, R2 ;  /* 0x0000002210e57c10 */ /* 0x000fe2000f83e002 */
[----:B------:R-:W-:Y:S01]  /*26e0*/  UIADD3 UR30, UPT, UPT, UR32, UR30, -UR33 ;  /* 0x0000001e201e7290 */ /* 0x000fe2000fffe821 */
[----:B------:R-:W-:Y:S01]  /*26f0*/  BSSY.RECONVERGENT B0, `(.L_x_1103) ;  /* 0x0000018000007945 */ /* 0x000fe20003800200 */
[----:B------:R-:W-:Y:S01]  /*2700*/  UIADD3 UR15, UPT, UPT, UR37, UR15, URZ ;  /* 0x0000000f250f7290 */ /* 0x000fe2000fffe0ff */
[----:B------:R-:W-:-:S02]  /*2710*/  IADD3.X R181, PT, PT, R15, UR6, RZ, P1, P0 ;  /* 0x000000060fb57c10 */ /* 0x000fc40008fe04ff */
[----:B------:R-:W-:Y:S01]  /*2720*/  LOP3.LUT R22, R210, 0x1f0, RZ, 0xc0, !PT ;  /* 0x000001f0d2167812 */ /* 0x000fe200078ec0ff */
[----:B------:R-:W-:-:S04]  /*2730*/  DEPBAR.LE SB0, 0x0 ;  /* 0x000080000000791a */ /* 0x000fc80000000000 */
[----:B-----5:R-:W-:Y:S01]  /*2740*/  IMAD R180, R0, 0x8, R180 ;  /* 0x0000000800b47824 */ /* 0x020fe200078e02b4 */
[----:B------:R-:W-:Y:S06]  /*2750*/  BAR.SYNC.DEFER_BLOCKING 0x0 ;  /* 0x0000000000007b1d */ /* 0x000fec0000010000 */
        /* <DEDUP_REMOVED lines=14> */
.L_x_1105:
[----:B------:R2:W-:Y:S01]  /*2840*/  STS.128 [R238+0x4000], RZ ;  /* 0x004000ffee007388 */ /* 0x0005e20000000c00 */
[----:B------:R-:W-:Y:S05]  /*2850*/  BRA `(.L_x_1106) ;  /* 0x0000000000047947 */ /* 0x000fea0003800000 */
.L_x_1104:
[----:B------:R2:W-:Y:S02]  /*2860*/  STS.128 [R238+0x4000], RZ ;  /* 0x004000ffee007388 */ /* 0x0005e40000000c00 */
.L_x_1106:
[----:B------:R-:W-:Y:S05]  /*2870*/  BSYNC.RECONVERGENT B0 ;  /* 0x0000000000007941 */ /* 0x000fea0003800200 */
.L_x_1103:
[----:B------:R-:W-:Y:S01]  /*2880*/  IMAD.SHL.U32 R213, R216, 0x10, RZ ;  /* 0x00000010d8d57824 */ /* 0x000fe200078e00ff */
[----:B------:R-:W-:Y:S01]  /*2890*/  ISETP.GE.AND P0, PT, R12, UR13, PT ;  /* 0x0000000d0c007c0c */ /* 0x000fe2000bf06270 */
[----:B------:R-:W-:Y:S01]  /*28a0*/  BSSY.RECONVERGENT B0, `(.L_x_1107) ;  /* 0x0000021000007945 */ /* 0x000fe20003800200 */
[----:B------:R-:W-:Y:S02]  /*28b0*/  LOP3.LUT R3, R17, 0x8, R216, 0x78, !PT ;  /* 0x0000000811037812 */ /* 0x000fe400078e78d8 */
[----:B------:R-:W-:Y:S02]  /*28c0*/  LOP3.LUT R2, R213, 0x100, RZ, 0xc0, !PT ;  /* 0x00000100d5027812 */ /* 0x000fe400078ec0ff */
[----:B------:R-:W-:Y:S02]  /*28d0*/  LOP3.LUT R0, R18, 0x100, RZ, 0xc0, !PT ;  /* 0x0000010012007812 */ /* 0x000fe400078ec0ff */
[--C-:B--2---:R-:W-:Y:S02]  /*28e0*/  LOP3.LUT R5, R2, 0x20, R18.reuse, 0xf8, !PT ;  /* 0x0000002002057812 */ /* 0x104fe400078ef812 */
[----:B------:R-:W-:-:S02]  /*28f0*/  LOP3.LUT R0, R0, 0x20, R18, 0xf8, !PT ;  /* 0x0000002000007812 */ /* 0x000fc400078ef812 */
[----:B------:R-:W-:Y:S01]  /*2900*/  LOP3.LUT R213, R213, 0x3e00, RZ, 0xc0, !PT ;  /* 0x00003e00d5d57812 */ /* 0x000fe200078ec0ff */
[----:B------:R2:W-:Y:S01]  /*2910*/  STL [R1+0x224], R5 ;  /* 0x0002240501007387 */ /* 0x0005e20000100800 */
[----:B------:R-:W-:Y:S02]  /*2920*/  LOP3.LUT R2, R17, 0x8, R210, 0x78, !PT ;  /* 0x0000000811027812 */ /* 0x000fe400078e78d2 */
[----:B------:R-:W-:Y:S01]  /*2930*/  LOP3.LUT R0, R0, R213, RZ, 0xfc, !PT ;  /* 0x000000d500007212 */ /* 0x000fe200078efcff */
[----:B------:R2:W-:Y:S01]  /*2940*/  STL [R1+0x22c], R3 ;  /* 0x00022c0301007387 */ /* 0x0005e20000100800 */
[----:B------:R-:W-:Y:S02]  /*2950*/  ISETP.GE.AND P2, PT, R13, UR13, PT ;  /* 0x0000000d0d007c0c */ /* 0x000fe4000bf46270 */
[----:B------:R-:W-:Y:S01]  /*2960*/  ISETP.GE.AND P1, PT, R14, UR13, PT ;  /* 0x0000000d0e007c0c */ /* 0x000fe2000bf26270 */
[----:B------:R2:W-:Y:S01]  /*2970*/  @P0 STS.128 [R238+0x4800], RZ ;  /* 0x004800ffee000388 */ /* 0x0005e20000000c00 */
[----:B------:R-:W-:-:S02]  /*2980*/  IMAD.IADD R4, R0, 0x1, R2 ;  /* 0x0000000100047824 */ /* 0x000fc400078e0202 */
[----:B------:R-:W-:Y:S01]  /*2990*/  IMAD.IADD R0, R3, 0x1, R5 ;  /* 0x0000000103007824 */ /* 0x000fe200078e0205 */
[----:B------:R-:W-:Y:S08]  /*29a0*/  @P0 BRA `(.L_x_1108) ;  /* 0x0000000000400947 */ /* 0x000ff00003800000 */
        /* <DEDUP_REMOVED lines=8> */
[----:B--2---:R-:W-:-:S04]  /*2a30*/  IMAD.U32 R3, RZ, RZ, UR7 ;  /* 0x00000007ff037e24 */ /* 0x004fc8000f8e00ff */
[----:B------:R-:W-:Y:S01]  /*2a40*/  IMAD.U32 R5, RZ, RZ, UR6 ;  /* 0x00000006ff057e24 */ /* 0x000fe2000f8e00ff */
[----:B------:R-:W-:-:S04]  /*2a50*/  LEA R2, P0, R3, R24, 0x1 ;  /* 0x0000001803027211 */ /* 0x000fc800078008ff */
[----:B------:R-:W-:-:S05]  /*2a60*/  LEA.HI.X R3, R3, R19, R5, 0x1, P0 ;  /* 0x0000001303037211 */ /* 0x000fca00000f0c05 */
[----:B------:R-:W-:Y:S01]  /*2a70*/  @!PT LDS RZ, [RZ] ;  /* 0x00000000fffff984 */ /* 0x000fe20000000800 */
[----:B------:R-:W-:Y:S01]  /*2a80*/  @!PT LDS RZ, [RZ] ;  /* 0x00000000fffff984 */ /* 0x000fe20000000800 */
[----:B------:R-:W-:Y:S01]  /*2a90*/  @!PT LDS RZ, [RZ] ;  /* 0x00000000fffff984 */ /* 0x000fe20000000800 */
[----:B------:R2:W-:Y:S04]  /*2aa0*/  LDGSTS.E.BYPASS.LTC128B.128 [R238+0x4800], desc[UR24][R2.64] ;  /* 0x0480000002ee7fae */ /* 0x0005e8000b981a18 */
.L_x_1108:
[----:B------:R-:W-:Y:S05]  /*2ab0*/  BSYNC.RECONVERGENT B0 ;  /* 0x0000000000007941 */ /* 0x000fea0003800200 */
.L_x_1107:
        /* <DEDUP_REMOVED lines=19> */
.L_x_1110:
[----:B------:R-:W-:Y:S05]  /*2bf0*/  BSYNC.RECONVERGENT B0 ;  /* 0x0000000000007941 */ /* 0x000fea0003800200 */
.L_x_1109:
        /* <DEDUP_REMOVED lines=20> */
.L_x_1112:
[----:B------:R-:W-:Y:S05]  /*2d40*/  BSYNC.RECONVERGENT B0 ;  /* 0x0000000000007941 */ /* 0x000fea0003800200 */
.L_x_1111:
[----:B-1----:R-:W-:Y:S01]  /*2d50*/  LDSM.16.M88.4 R16, [R8] ;  /* 0x000000000810783b */ /* 0x002fe20000000200 */
[----:B--2---:R-:W-:Y:S01]  /*2d60*/  IMAD.MOV.U32 R2, RZ, RZ, 0x20 ;  /* 0x00000020ff027424 */ /* 0x004fe200078e00ff */
[----:B------:R-:W-:Y:S01]  /*2d70*/  LOP3.LUT P6, RZ, R216, 0x4, RZ, 0xc0, !PT ;  /* 0x00000004d8ff7812 */ /* 0x000fe200078cc0ff */
[----:B------:R-:W-:Y:S01]  /*2d80*/  UISETP.GT.AND UP0, UPT, UR20, UR18, UPT ;  /* 0x000000121400728c */ /* 0x000fe2000bf04270 */
[----:B------:R-:W1:Y:S01]  /*2d90*/  LDSM.16.M88.4 R4, [R0+0x2000] ;  /* 0x002000000004783b */ /* 0x000e620000000200 */
[----:B------:R-:W-:Y:S01]  /*2da0*/  LOP3.LUT R3, R20, 0x7, RZ, 0xc0, !PT ;  /* 0x0000000714037812 */ /* 0x000fe200078ec0ff */
[----:B------:R-:W-:Y:S01]  /*2db0*/  IMAD.SHL.U32 R211, R216, 0x2, RZ ;  /* 0x00000002d8d37824 */ /* 0x000fe200078e00ff */
[----:B------:R-:W-:Y:S01]  /*2dc0*/  SEL R2, R2, 0xffffffe0, !P6 ;  /* 0xffffffe002027807 */ /* 0x000fe20007000000 */
[----:B------:R-:W2:Y:S01]  /*2dd0*/  LDSM.16.M88.4 R12, [R8+0x1000] ;  /* 0x00100000080c783b */ /* 0x000ea20000000200 */
[----:B------:R-:W-:Y:S01]  /*2de0*/  IADD3 R3, PT, PT, R3, UR31, R22 ;  /* 0x0000001f03037c10 */ /* 0x000fe2000fffe016 */
[----:B------:R-:W1:Y:S01]  /*2df0*/  LDCU.U8 UR6, c[0x0][0x4f8] ;  /* 0x00009f00ff0677ac */ /* 0x000e620008000000 */
[----:B------:R-:W-:Y:S01]  /*2e00*/  LOP3.LUT R211, R211, 0x6, RZ, 0xc0, !PT ;  /* 0x00000006d3d37812 */ /* 0x000fe200078ec0ff */
[----:B------:R-:W5:Y:S04]  /*2e10*/  LDSM.16.M88.4 R44, [R0+0x2400] ;  /* 0x00240000002c783b */ /* 0x000f680000000200 */
[----:B------:R-:W4:Y:S04]  /*2e20*/  LDSM.16.M88.4 R40, [R0+0x2800] ;  /* 0x002800000028783b */ /* 0x000f280000000200 */
[----:B------:R-:W4:Y:S04]  /*2e30*/  LDSM.16.M88.4 R36, [R0+0x2c00] ;  /* 0x002c00000024783b */ /* 0x000f280000000200 */
[----:B------:R-:W4:Y:S04]  /*2e40*/  LDSM.16.M88.4 R32, [R0+0x3000] ;  /* 0x003000000020783b */ /* 0x000f280000000200 */
[----:B------:R-:W4:Y:S04]  /*2e50*/  LDSM.16.M88.4 R28, [R0+0x3400] ;  /* 0x00340000001c783b */ /* 0x000f280000000200 */
[----:B------:R-:W4:Y:S04]  /*2e60*/  LDSM.16.M88.4 R24, [R0+0x3800] ;  /* 0x003800000018783b */ /* 0x000f280000000200 */
[----:B------:R3:W4:Y:S04]  /*2e70*/  LDSM.16.M88.4 R80, [R0+0x3c00] ;  /* 0x003c00000050783b */ /* 0x0007280000000200 */
[----:B------:R-:W0:Y:S01]  /*2e80*/  LDGDEPBAR ;  /* 0x00000000000079af */ /* 0x000e220000000000 */
[-C--:B-1----:R-:W-:Y:S08]  /*2e90*/  HMMA.16816.F32.BF16 R172, R16, R4.reuse, RZ ;  /* 0x0000000410ac723c */ /* 0x082ff000000418ff */
[----:B--2---:R-:W-:Y:S01]  /*2ea0*/  HMMA.16816.F32.BF16 R148, R12, R4, RZ ;  /* 0x000000040c94723c */ /* 0x004fe200000418ff */
[----:B---3--:R-:W-:-:S07]  /*2eb0*/  IMAD.IADD R0, R0, 0x1, R2 ;  /* 0x0000000100007824 */ /* 0x008fce00078e0202 */
[-C--:B------:R-:W-:Y:S01]  /*2ec0*/  HMMA.16816.F32.BF16 R144, R12, R6.reuse, RZ ;  /* 0x000000060c90723c */ /* 0x080fe200000418ff */
[----:B------:R-:W-:Y:S01]  /*2ed0*/  IMAD.IADD R2, R8, 0x1, R2 ;  /* 0x0000000108027824 */ /* 0x000fe200078e0202 */
[----:B------:R-:W-:Y:S06]  /*2ee0*/  LDSM.16.M88.4 R52, [R0+0x3800] ;  /* 0x003800000034783b */ /* 0x000fec0000000200 */
[----:B------:R-:W-:Y:S01]  /*2ef0*/  HMMA.16816.F32.BF16 R176, R16, R6, RZ ;  /* 0x0000000610b0723c */ /* 0x000fe200000418ff */
[----:B------:R-:W1:Y:S04]  /*2f00*/  LDSM.16.M88.4 R4, [R2+0x1000] ;  /* 0x001000000204783b */ /* 0x000e680000000200 */
[----:B------:R-:W2:Y:S03]  /*2f10*/  LDSM.16.M88.4 R48, [R0+0x3c00] ;  /* 0x003c00000030783b */ /* 0x000ea60000000200 */
[C---:B-----5:R-:W-:Y:S01]  /*2f20*/  HMMA.16816.F32.BF16 R140, R12.reuse, R44, RZ ;  /* 0x0000002c0c8c723c */ /* 0x060fe200000418ff */
[----:B------:R-:W3:Y:S04]  /*2f30*/  LDSM.16.M88.4 R76, [R0+0x2000] ;  /* 0x00200000004c783b */ /* 0x000ee80000000200 */
[----:B------:R-:W5:Y:S03]  /*2f40*/  LDSM.16.M88.4 R72, [R0+0x2400] ;  /* 0x002400000048783b */ /* 0x000f660000000200 */
[----:B------:R-:W-:Y:S01]  /*2f50*/  HMMA.16816.F32.BF16 R112, R12, R46, RZ ;  /* 0x0000002e0c70723c */ /* 0x000fe200000418ff */
[----:B------:R-:W5:Y:S04]  /*2f60*/  LDSM.16.M88.4 R68, [R0+0x2800] ;  /* 0x002800000044783b */ /* 0x000f680000000200 */
[----:B------:R-:W5:Y:S03]  /*2f70*/  LDSM.16.M88.4 R64, [R0+0x2c00] ;  /* 0x002c00000040783b */ /* 0x000f660000000200 */
[C---:B------:R-:W-:Y:S01]  /*2f80*/  HMMA.16816.F32.BF16 R84, R16.reuse, R44, RZ ;  /* 0x0000002c1054723c */ /* 0x040fe200000418ff */
[----:B------:R-:W5:Y:S04]  /*2f90*/  LDSM.16.M88.4 R60, [R0+0x3000] ;  /* 0x00300000003c783b */ /* 0x000f680000000200 */
[----:B------:R1:W5:Y:S03]  /*2fa0*/  LDSM.16.M88.4 R56, [R0+0x3400] ;  /* 0x003400000038783b */ /* 0x0003660000000200 */
[----:B------:R-:W-:Y:S01]  /*2fb0*/  HMMA.16816.F32.BF16 R168, R16, R46, RZ ;  /* 0x0000002e10a8723c */ /* 0x000fe200000418ff */
[----:B------:R2:W5:Y:S01]  /*2fc0*/  LDSM.16.M88.4 R8, [R2] ;  /* 0x000000000208783b */ /* 0x0005620000000200 */
[----:B------:R-:W-:-:S06]  /*2fd0*/  DEPBAR.LE SB0, 0x0 ;  /* 0x000080000000791a */ /* 0x000fcc0000000000 */
[C---:B----4-:R-:W-:Y:S08]  /*2fe0*/  HMMA.16816.F32.BF16 R136, R12.reuse, R40, RZ ;  /* 0x000000280c88723c */ /* 0x050ff000000418ff */
[----:B------:R-:W-:Y:S01]  /*2ff0*/  HMMA.16816.F32.BF16 R108, R12, R42, RZ ;  /* 0x0000002a0c6c723c */ /* 0x000fe200000418ff */
[----:B-1----:R-:W-:-:S07]  /*3000*/  IMAD.U32 R0, RZ, RZ, UR32 ;  /* 0x00000020ff007e24 */ /* 0x002fce000f8e00ff */
[----:B------:R-:W-:Y:S01]  /*3010*/  HMMA.16816.F32.BF16 R44, R16, R40, RZ ;  /* 0x00000028102c723c */ /* 0x000fe200000418ff */
[----:B--2---:R-:W-:-:S05]  /*3020*/  IMAD.U32 R2, RZ, RZ, UR30 ;  /* 0x0000001eff027e24 */ /* 0x004fca000f8e00ff */
[----:B------:R-:W-:Y:S02]  /*3030*/  IADD3 R2, PT, PT, R3, 0x1, R2 ;  /* 0x0000000103027810 */ /* 0x000fe40007ffe002 */
[----:B------:R-:W-:Y:S02]  /*3040*/  HMMA.16816.F32.BF16 R164, R16, R42, RZ ;  /* 0x0000002a10a4723c */ /* 0x000fe400000418ff */
[C-C-:B------:R-:W-:Y:S02]  /*3050*/  VIADDMNMX R186, R2.reuse, 0x8, R0.reuse, PT ;  /* 0x0000000802ba7846 */ /* 0x140fe40003800100 */
[C-C-:B------:R-:W-:Y:S02]  /*3060*/  VIADDMNMX R184, R2.reuse, 0x40, R0.reuse, PT ;  /* 0x0000004002b87846 */ /* 0x140fe40003800100 */
[C---:B------:R-:W-:Y:S02]  /*3070*/  VIADDMNMX R185, R2.reuse, 0x48, R0, PT ;  /* 0x0000004802b97846 */ /* 0x040fe40003800100 */
[----:B------:R-:W-:Y:S01]  /*3080*/  HMMA.16816.F32.BF16 R132, R12, R36, RZ ;  /* 0x000000240c84723c */ /* 0x000fe200000418ff */
[----:B------:R-:W-:-:S07]  /*3090*/  VIMNMX R220, PT, PT, R2, UR32, PT ;  /* 0x0000002002dc7c48 */ /* 0x000fce000bfe0100 */
[----:B------:R-:W-:Y:S08]  /*30a0*/  HMMA.16816.F32.BF16 R104, R12, R38, RZ ;  /* 0x000000260c68723c */ /* 0x000ff000000418ff */
        /* <DEDUP_REMOVED lines=19> */
[C---:B------:R-:W-:Y:S08]  /*31e0*/  HMMA.16816.F32.BF16 R204, R4.reuse, R50, R88 ;  /* 0x0000003204cc723c */ /* 0x040ff00000041858 */
[C---:B---3--:R-:W-:Y:S08]  /*31f0*/  HMMA.16816.F32.BF16 R196, R4.reuse, R76, R148 ;  /* 0x0000004c04c4723c */ /* 0x048ff00000041894 */
        /* <DEDUP_REMOVED lines=28> */
[----:B------:R-:W-:Y:S01]  /*33c0*/  HMMA.16816.F32.BF16 R224, R4, R48, R116 ;  /* 0x0000003004e0723c */ /* 0x000fe20000041874 */
[----:B------:R-:W-:-:S05]  /*33d0*/  IMAD.U32 R4, RZ, RZ, UR29 ;  /* 0x0000001dff047e24 */ /* 0x000fca000f8e00ff */
[----:B------:R-:W-:Y:S01]  /*33e0*/  IADD3 R219, PT, PT, R3, UR32, -R4 ;  /* 0x0000002003db7c10 */ /* 0x000fe2000fffe804 */
[----:B------:R-:W-:Y:S01]  /*33f0*/  VIADD R3, R211, UR28 ;  /* 0x0000001cd3037c36 */ /* 0x000fe20008000000 */
[----:B------:R-:W-:Y:S06]  /*3400*/  BAR.SYNC.DEFER_BLOCKING 0x0 ;  /* 0x0000000000007b1d */ /* 0x000fec0000010000 */
[----:B------:R-:W-:Y:S06]  /*3410*/  BRA.U !UP0, `(.L_x_1113) ;  /* 0x0000000108e87547 */ /* 0x000fec000b800000 */
[----:B------:R-:W1:Y:S01]  /*3420*/  LDCU UR7, c[0x0][0x440] ;  /* 0x00008800ff0777ac */ /* 0x000e620008000800 */
[----:B------:R-:W-:Y:S01]  /*3430*/  IMAD.U32 R0, RZ, RZ, UR10 ;  /* 0x0000000aff007e24 */ /* 0x000fe2000f8e00ff */
[----:B------:R-:W-:Y:S01]  /*3440*/  BSSY.RECONVERGENT B0, `(.L_x_1114) ;  /* 0x0000036000007945 */ /* 0x000fe20003800200 */
[----:B------:R-:W-:Y:S01]  /*3450*/  IMAD.U32 R5, RZ, RZ, UR10 ;  /* 0x0000000aff057e24 */ /* 0x000fe2000f8e00ff */
[----:B------:R-:W-:Y:S01]  /*3460*/  UIADD3 UR13, UPT, UPT, UR21, -0x2, URZ ;  /* 0xfffffffe150d7890 */ /* 0x000fe2000fffe0ff */
[----:B------:R-:W-:-:S03]  /*3470*/  IMAD.U32 R4, RZ, RZ, UR11 ;  /* 0x0000000bff047e24 */ /* 0x000fc6000f8e00ff */
[----:B------:R-:W-:-:S04]  /*3480*/  UIMAD.WIDE.U32 UR16, UR13, UR10, URZ ;  /* 0x0000000a0d1072a5 */ /* 0x000fc8000f8e00ff */
[----:B------:R-:W-:Y:S02]  /*3490*/  UIMAD UR13, UR13, UR11, UR17 ;  /* 0x0000000b0d0d72a4 */ /* 0x000fe4000f8e0211 */
[----:B------:R-:W-:Y:S02]  /*34a0*/  USHF.L.U32 UR14, UR16, 0x7, URZ ;  /* 0x00000007100e7899 */ /* 0x000fe400080006ff */
[----:B------:R-:W-:Y:S01]  /*34b0*/  USHF.L.U64.HI UR15, UR16, 0x7, UR13 ;  /* 0x00000007100f7899 */ /* 0x000fe2000801020d */
[C---:B-1----:R-:W-:Y:S02]  /*34c0*/  ISETP.GE.AND P0, PT, R183.reuse, UR7, PT ;  /* 0x00000007b7007c0c */ /* 0x042fe4000bf06270 */
[----:B------:R-:W-:-:S11]  /*34d0*/  ISETP.GE.AND P1, PT, R183, UR7, PT ;  /* 0x00000007b7007c0c */ /* 0x000fd6000bf26270 */
[----:B------:R-:W-:Y:S01]  /*34e0*/  VOTEU.ALL UP0, P0 ;  /* 0x0000000000ff7886 */ /* 0x000fe20000000000 */
[----:B------:R-:W-:Y:S01]  /*34f0*/  @!P0 LEA R2, P2, R0, UR14, 0x6 ;  /* 0x0000000e00028c11 */ /* 0x000fe2000f8430ff */
[----:B------:R-:W-:-:S03]  /*3500*/  IMAD.U32 R0, RZ, RZ, UR14 ;  /* 0x0000000eff007e24 */ /* 0x000fc6000f8e00ff */
[----:B------:R-:W-:Y:S01]  /*3510*/  @!UP0 UIADD3 UR5, UP1, UPT, UR5, UR14, URZ ;  /* 0x0000000e05058290 */ /* 0x000fe2000ff3e0ff */
[----:B------:R-:W-:Y:S01]  /*3520*/  @!P0 LEA.HI.X R7, R5, UR15, R4, 0x6, P2 ;  /* 0x0000000f05078c11 */ /* 0x000fe200090f3404 */
[----:B------:R-:W-:Y:S01]  /*3530*/  IMAD.U32 R5, RZ, RZ, UR15 ;  /* 0x0000000fff057e24 */ /* 0x000fe2000f8e00ff */
[-C--:B------:R-:W-:Y:S01]  /*3540*/  @!P1 LEA R8, P4, R0, R182.reuse, 0x1 ;  /* 0x000000b600089211 */ /* 0x080fe200078808ff */
[----:B------:R-:W-:Y:S01]  /*3550*/  @!UP0 UIADD3.X UR4, UPT, UPT, UR4, UR15, URZ, UP1, !UPT ;  /* 0x0000000f04048290 */ /* 0x000fe20008ffe4ff */
[-C--:B------:R-:W-:Y:S01]  /*3560*/  @!P0 LEA R4, P2, R2, R182.reuse, 0x1 ;  /* 0x000000b602048211 */ /* 0x080fe200078408ff */
[----:B------:R-:W-:Y:S01]  /*3570*/  IMAD.U32 R10, RZ, RZ, UR5 ;  /* 0x00000005ff0a7e24 */ /* 0x000fe2000f8e00ff */
[-C--:B------:R-:W-:Y:S02]  /*3580*/  @!P1 LEA.HI.X R9, R0, R23.reuse, R5, 0x1, P4 ;  /* 0x0000001700099211 */ /* 0x080fe400020f0c05 */
        /* <DEDUP_REMOVED lines=33> */
.L_x_1115:
[----:B------:R-:W-:Y:S05]  /*37a0*/  BSYNC.RECONVERGENT B0 ;  /* 0x0000000000007941 */ /* 0x000fea0003800200 */
.L_x_1114:
[----:B------:R-:W0:Y:S02]  /*37b0*/  LDGDEPBAR ;  /* 0x00000000000079af */ /* 0x000e240000000000 */
.L_x_1113:
[----:B------:R-:W-:Y:S01]  /*37c0*/  VIADD R0, R3, 0x9 ;  /* 0x0000000903007836 */ /* 0x000fe20000000000 */
[----:B------:R-:W-:Y:S01]  /*37d0*/  STL.64 [R1+0x3b8], R248 ;  /* 0x0003b8f801007387 */ /* 0x000fe20000100a00 */
[C---:B------:R-:W-:Y:S01]  /*37e0*/  VIADD R237, R219.reuse, 0x40 ;  /* 0x00000040dbed7836 */ /* 0x040fe20000000000 */
[----:B------:R-:W-:Y:S01]  /*37f0*/  USHF.L.U32 UR33, UR20, 0x2, URZ ;  /* 0x0000000214217899 */ /* 0x000fe200080006ff */
[C---:B------:R-:W-:Y:S01]  /*3800*/  VIADD R236, R219.reuse, 0x8 ;  /* 0x00000008dbec7836 */ /* 0x040fe20000000000 */
[-C--:B------:R-:W-:Y:S01]  /*3810*/  ISETP.GT.AND P2, PT, R219, R0.reuse, PT ;  /* 0x00000000db00720c */ /* 0x080fe20003f44270 */
[C---:B------:R-:W-:Y:S01]  /*3820*/  VIADD R2, R3.reuse, 0x8 ;  /* 0x0000000803027836 */ /* 0x040fe20000000000 */
[----:B------:R3:W-:Y:S01]  /*3830*/  STL.64 [R1+0x3a8], R210 ;  /* 0x0003a8d201007387 */ /* 0x0007e20000100a00 */
[----:B-1----:R-:W-:Y:S01]  /*3840*/  VIADD R5, R3, 0x11 ;  /* 0x0000001103057836 */ /* 0x002fe20000000000 */
[----:B------:R-:W-:Y:S01]  /*3850*/  FSEL R18, R77, -INF , !P2 ;  /* 0xff8000004d127808 */ /* 0x000fe20005000000 */
[----:B------:R-:W-:Y:S01]  /*3860*/  VIADD R252, R219, 0x48 ;  /* 0x00000048dbfc7836 */ /* 0x000fe20000000000 */
[----:B------:R-:W-:Y:S01]  /*3870*/  ISETP.GT.AND P2, PT, R237, R0, PT ;  /* 0x00000000ed00720c */ /* 0x000fe20003f44270 */
[C---:B------:R-:W-:Y:S01]  /*3880*/  VIADD R4, R3.reuse, 0x1 ;  /* 0x0000000103047836 */ /* 0x040fe20000000000 */
[C---:B------:R-:W-:Y:S01]  /*3890*/  ISETP.GT.AND P1, PT, R236.reuse, R2, PT ;  /* 0x00000002ec00720c */ /* 0x040fe20003f24270 */
[----:B--2---:R-:W-:Y:S01]  /*38a0*/  VIADD R6, R3, 0x10 ;  /* 0x0000001003067836 */ /* 0x004fe20000000000 */
[----:B------:R-:W-:Y:S01]  /*38b0*/  FSEL R16, R145, -INF , !P2 ;  /* 0xff80000091107808 */ /* 0x000fe20005000000 */
[----:B------:R-:W-:Y:S01]  /*38c0*/  VIADD R8, R3, 0x18 ;  /* 0x0000001803087836 */ /* 0x000fe20000000000 */
[-C--:B------:R-:W-:Y:S01]  /*38d0*/  ISETP.GT.AND P2, PT, R219, R5.reuse, PT ;  /* 0x00000005db00720c */ /* 0x080fe20003f44270 */
[----:B------:R-:W-:Y:S01]  /*38e0*/  VIADD R7, R3, 0x19 ;  /* 0x0000001903077836 */ /* 0x000fe20000000000 */
[----:B------:R-:W-:Y:S01]  /*38f0*/  ISETP.GT.AND P0, PT, R236, R0, PT ;  /* 0x00000000ec00720c */ /* 0x000fe20003f04270 */
[----:B------:R-:W-:Y:S01]  /*3900*/  UIADD3 UR5, UPT, UPT, UR33, 0x1, URZ ;  /* 0x0000000121057890 */ /* 0x000fe2000fffe0ff */
[----:B------:R-:W-:Y:S01]  /*3910*/  FSEL R11, R78, -INF , !P1 ;  /* 0xff8000004e0b7808 */ /* 0x000fe20004800000 */
[----:B------:R-:W-:Y:S01]  /*3920*/  UIADD3 UR4, UPT, UPT, UR27, -0x4498517b, URZ ;  /* 0xbb67ae851b047890 */ /* 0x000fe2000fffe0ff */
[CC--:B------:R-:W-:Y:S01]  /*3930*/  ISETP.GT.AND P1, PT, R252.reuse, R2.reuse, PT ;  /* 0x00000002fc00720c */ /* 0x0c0fe20003f24270 */
[----:B------:R-:W-:Y:S01]  /*3940*/  UIADD3 UR32, UPT, UPT, UR26, -0x61c88647, URZ ;  /* 0x9e3779b91a207890 */ /* 0x000fe2000fffe0ff */
[----:B------:R-:W-:Y:S01]  /*3950*/  FSEL R26, R85, -INF , !P2 ;  /* 0xff800000551a7808 */ /* 0x000fe20005000000 */
[----:B------:R-:W-:Y:S01]  /*3960*/  UIADD3 UR31, UPT, UPT, UR26, 0x3c6ef372, URZ ;  /* 0x3c6ef3721a1f7890 */ /* 0x000fe2000fffe0ff */
[C---:B------:R-:W-:Y:S01]  /*3970*/  ISETP.GT.AND P3, PT, R219.reuse, R2, PT ;  /* 0x00000002db00720c */ /* 0x040fe20003f64270 */
[----:B------:R-:W-:Y:S01]  /*3980*/  UIADD3 UR28, UPT, UPT, UR27, 0x32370b8f, URZ ;  /* 0x32370b8f1b1c7890 */ /* 0x000fe2000fffe0ff */
[----:B------:R-:W-:Y:S01]  /*3990*/  ISETP.GT.AND P2, PT, R219, R4, PT ;  /* 0x00000004db00720c */ /* 0x000fe20003f44270 */
[----:B------:R-:W-:Y:S01]  /*39a0*/  UIADD3 UR30, UPT, UPT, UR27, 0x76cf5d0a, URZ ;  /* 0x76cf5d0a1b1e7890 */ /* 0x000fe2000fffe0ff */
[----:B------:R-:W-:Y:S01]  /*39b0*/  FSEL R17, R79, -INF , !P0 ;  /* 0xff8000004f117808 */ /* 0x000fe20004000000 */
[----:B------:R-:W-:Y:S01]  /*39c0*/  STL [R1+0x354], R238 ;  /* 0x000354ee01007387 */ /* 0x000fe20000100800 */
[----:B------:R-:W-:Y:S01]  /*39d0*/  ISETP.GT.AND P0, PT, R252, R0, PT ;  /* 0x00000000fc00720c */ /* 0x000fe20003f04270 */
[----:B---3--:R-:W-:Y:S01]  /*39e0*/  IMAD.WIDE.U32 R210, R180, -0x326172a9, RZ ;  /* 0xcd9e8d57b4d27825 */ /* 0x008fe200078e00ff */
[----:B------:R-:W-:Y:S01]  /*39f0*/  FSEL R15, R146, -INF , !P1 ;  /* 0xff800000920f7808 */ /* 0x000fe20004800000 */
[----:B------:R-:W-:Y:S01]  /*3a00*/  STL [R1+0x350], R213 ;  /* 0x000350d501007387 */ /* 0x000fe20000100800 */
[----:B------:R-:W-:Y:S01]  /*3a10*/  ISETP.GT.AND P1, PT, R236, R6, PT ;  /* 0x00000006ec00720c */ /* 0x000fe20003f24270 */
[----:B------:R-:W-:Y:S01]  /*3a20*/  UIADD3 UR29, UPT, UPT, UR26, -0x255992d5, URZ ;  /* 0xdaa66d2b1a1d7890 */ /* 0x000fe2000fffe0ff */
[----:B------:R-:W-:Y:S01]  /*3a30*/  FSEL R13, R76, -INF , !P3 ;  /* 0xff8000004c0d7808 */ /* 0x000fe20005800000 */
[----:B------:R-:W-:Y:S01]  /*3a40*/  STL [R1+0x358], R219 ;  /* 0x000358db01007387 */ /* 0x000fe20000100800 */
[----:B------:R-:W-:Y:S01]  /*3a50*/  FSEL R14, R173, -INF , !P2 ;  /* 0xff800000ad0e7808 */ /* 0x000fe20005000000 */
[----:B------:R-:W-:Y:S01]  /*3a60*/  UIADD3 UR17, UPT, UPT, UR26, 0x78dde6e4, URZ ;  /* 0x78dde6e41a117890 */ /* 0x000fe2000fffe0ff */
[C---:B------:R-:W-:Y:S01]  /*3a70*/  ISETP.GT.AND P3, PT, R237.reuse, R2, PT ;  /* 0x00000002ed00720c */ /* 0x040fe20003f64270 */
[----:B------:R-:W-:Y:S01]  /*3a80*/  STL [R1+0x35c], R236 ;  /* 0x00035cec01007387 */ /* 0x000fe20000100800 */
[----:B------:R-:W-:Y:S01]  /*3a90*/  ISETP.GT.AND P2, PT, R237, R6, PT ;  /* 0x00000006ed00720c */ /* 0x000fe20003f44270 */
[----:B------:R-:W1:Y:S01]  /*3aa0*/  LDCU UR34, c[0x0][0x45c] ;  /* 0x00008b80ff2277ac */ /* 0x000e620008000800 */
[----:B------:R-:W-:Y:S01]  /*3ab0*/  FSEL R19, R147, -INF , !P0 ;  /* 0xff80000093137808 */ /* 0x000fe20004000000 */
[----:B------:R-:W-:Y:S01]  /*3ac0*/  STL [R1+0x360], R237 ;  /* 0x000360ed01007387 */ /* 0x000fe20000100800 */
[-C--:B------:R-:W-:Y:S01]  /*3ad0*/  ISETP.GT.AND P0, PT, R236, R5.reuse, PT ;  /* 0x00000005ec00720c */ /* 0x080fe20003f04270 */
[----:B------:R-:W-:Y:S01]  /*3ae0*/  UIADD3 UR16, UPT, UPT, UR27, -0x126145ec, URZ ;  /* 0xed9eba141b107890 */ /* 0x000fe2000fffe0ff */
[----:B------:R-:W-:Y:S01]  /*3af0*/  FSEL R21, R86, -INF , !P1 ;  /* 0xff80000056157808 */ /* 0x000fe20004800000 */
[----:B------:R-:W-:Y:S01]  /*3b00*/  STL [R1+0x364], R252 ;  /* 0x000364fc01007387 */ /* 0x000fe20000100800 */
[-C--:B------:R-:W-:Y:S01]  /*3b10*/  ISETP.GT.AND P1, PT, R236, R4.reuse, PT ;  /* 0x00000004ec00720c */ /* 0x080fe20003f24270 */
[----:B------:R-:W-:Y:S01]  /*3b20*/  UIADD3 UR14, UPT, UPT, UR27, -0x56f99767, URZ ;  /* 0xa90668991b0e7890 */ /* 0x000fe2000fffe0ff */
[----:B------:R-:W-:Y:S01]  /*3b30*/  FSEL R9, R144, -INF , !P3 ;  /* 0xff80000090097808 */ /* 0x000fe20005800000 */
[----:B------:R-:W-:Y:S01]  /*3b40*/  STL [R1+0x368], R220 ;  /* 0x000368dc01007387 */ /* 0x000fe20000100800 */
[----:B------:R-:W-:Y:S01]  /*3b50*/  ISETP.GT.AND P4, PT, R237, R4, PT ;  /* 0x00000004ed00720c */ /* 0x000fe20003f84270 */
[----:B------:R-:W-:Y:S01]  /*3b60*/  UIADD3 UR13, UPT, UPT, UR26, -0x4ab325aa, URZ ;  /* 0xb54cda561a0d7890 */ /* 0x000fe2000fffe0ff */
[----:B------:R-:W-:Y:S01]  /*3b70*/  FSEL R20, R140, -INF , !P2 ;  /* 0xff8000008c147808 */ /* 0x000fe20005000000 */
[----:B------:R-:W-:Y:S01]  /*3b80*/  UIADD3 UR15, UPT, UPT, UR26, 0x1715609d, URZ ;  /* 0x1715609d1a0f7890 */ /* 0x000fe2000fffe0ff */
[----:B------:R-:W-:Y:S01]  /*3b90*/  ISETP.GT.AND P3, PT, R219, R6, PT ;  /* 0x00000006db00720c */ /* 0x000fe20003f64270 */
[----:B------:R-:W-:Y:S01]  /*3ba0*/  UIADD3 UR7, UPT, UPT, UR27, 0x646e171e, URZ ;  /* 0x646e171e1b077890 */ /* 0x000fe2000fffe0ff */
[----:B------:R-:W-:-:S02]  /*3bb0*/  ISETP.GT.AND P2, PT, R237, R5, PT ;  /* 0x00000005ed00720c */ /* 0x000fc40003f44270 */
[----:B------:R-:W-:Y:S02]  /*3bc0*/  FSEL R25, R87, -INF , !P0 ;  /* 0xff80000057197808 */ /* 0x000fe40004000000 */
[----:B------:R-:W-:Y:S02]  /*3bd0*/  ISETP.GE.AND P0, PT, R4, R186, PT ;  /* 0x000000ba0400720c */ /* 0x000fe40003f06270 */
[----:B------:R-:W-:Y:S02]  /*3be0*/  FSEL R12, R175, -INF , !P1 ;  /* 0xff800000af0c7808 */ /* 0x000fe40004800000 */
[C---:B------:R-:W-:Y:S02]  /*3bf0*/  ISETP.GT.AND P5, PT, R252.reuse, R4, PT ;  /* 0x00000004fc00720c */ /* 0x040fe40003fa4270 */
[----:B------:R-:W-:Y:S02]  /*3c00*/  ISETP.GT.AND P1, PT, R252, R6, PT ;  /* 0x00000006fc00720c */ /* 0x000fe40003f24270 */
[----:B------:R-:W-:-:S02]  /*3c10*/  FSEL R10, R197, -INF , !P4 ;  /* 0xff800000c50a7808 */ /* 0x000fc40006000000 */
[----:B------:R-:W-:Y:S02]  /*3c20*/  FSEL R22, R84, -INF , !P3 ;  /* 0xff80000054167808 */ /* 0x000fe40005800000 */
[C---:B------:R-:W-:Y:S02]  /*3c30*/  ISETP.GE.AND P4, PT, R4.reuse, R184, PT ;  /* 0x000000b80400720c */ /* 0x040fe40003f86270 */
[----:B------:R-:W-:Y:S02]  /*3c40*/  FSEL R24, R141, -INF , !P2 ;  /* 0xff8000008d187808 */ /* 0x000fe40005000000 */
[C---:B------:R-:W-:Y:S02]  /*3c50*/  ISETP.GE.AND P3, PT, R4.reuse, R220, PT ;  /* 0x000000dc0400720c */ /* 0x040fe40003f66270 */
[----:B------:R-:W-:Y:S02]  /*3c60*/  ISETP.GE.AND P2, PT, R4, R185, PT ;  /* 0x000000b90400720c */ /* 0x000fe40003f46270 */
[----:B------:R-:W-:-:S02]  /*3c70*/  FSEL R4, R199, -INF , !P5 ;  /* 0xff800000c7047808 */ /* 0x000fc40006800000 */
[----:B------:R-:W-:Y:S02]  /*3c80*/  FSEL R209, R12, -INF , !P0 ;  /* 0xff8000000cd17808 */ /* 0x000fe40004000000 */
[----:B------:R-:W-:Y:S02]  /*3c90*/  FSEL R23, R142, -INF , !P1 ;  /* 0xff8000008e177808 */ /* 0x000fe40004800000 */
[-C--:B------:R-:W-:Y:S02]  /*3ca0*/  ISETP.GT.AND P0, PT, R219, R8.reuse, PT ;  /* 0x00000008db00720c */ /* 0x080fe40003f04270 */
[----:B------:R-:W-:Y:S02]  /*3cb0*/  ISETP.GT.AND P5, PT, R236, R8, PT ;  /* 0x00000008ec00720c */ /* 0x000fe40003fa4270 */
[----:B------:R-:W-:Y:S02]  /*3cc0*/  ISETP.GT.AND P1, PT, R252, R5, PT ;  /* 0x00000005fc00720c */ /* 0x000fe40003f24270 */
[----:B------:R-:W-:-:S02]  /*3cd0*/  FSEL R221, R10, -INF , !P4 ;  /* 0xff8000000add7808 */ /* 0x000fc40006000000 */
[-C--:B------:R-:W-:Y:S02]  /*3ce0*/  ISETP.GT.AND P4, PT, R237, R8.reuse, PT ;  /* 0x00000008ed00720c */ /* 0x080fe40003f84270 */
[----:B------:R-:W-:Y:S02]  /*3cf0*/  FSEL R30, R72, -INF , !P0 ;  /* 0xff800000481e7808 */ /* 0x000fe40004000000 */
[----:B------:R-:W-:Y:S02]  /*3d00*/  FSEL R29, R74, -INF , !P5 ;  /* 0xff8000004a1d7808 */ /* 0x000fe40006800000 */
[----:B------:R-:W-:Y:S02]  /*3d10*/  FSEL R33, R143, -INF , !P1 ;  /* 0xff8000008f217808 */ /* 0x000fe40004800000 */
[----:B------:R-:W-:Y:S02]  /*3d20*/  FSEL R147, R14, -INF , !P3 ;  /* 0xff8000000e937808 */ /* 0x000fe40005800000 */
[----:B------:R-:W-:-:S02]  /*3d30*/  ISETP.GT.AND P0, PT, R252, R8, PT ;  /* 0x00000008fc00720c */ /* 0x000fc40003f04270 */
[-C--:B------:R-:W-:Y:S02]  /*3d40*/  ISETP.GT.AND P5, PT, R219, R7.reuse, PT ;  /* 0x00000007db00720c */ /* 0x080fe40003fa4270 */
[C---:B------:R-:W-:Y:S02]  /*3d50*/  ISETP.GE.AND P1, PT, R2.reuse, R220, PT ;  /* 0x000000dc0200720c */ /* 0x040fe40003f26270 */
[----:B------:R-:W-:Y:S02]  /*3d60*/  ISETP.GE.AND P3, PT, R2, R186, PT ;  /* 0x000000ba0200720c */ /* 0x000fe40003f66270 */
[----:B------:R-:W-:Y:S02]  /*3d70*/  FSEL R28, R112, -INF , !P4 ;  /* 0xff800000701c7808 */ /* 0x000fe40006000000 */
[----:B------:R-:W-:Y:S02]  /*3d80*/  ISETP.GT.AND P4, PT, R236, R7, PT ;  /* 0x00000007ec00720c */ /* 0x000fe40003f84270 */
[----:B------:R-:W-:-:S02]  /*3d90*/  FSEL R35, R114, -INF , !P0 ;  /* 0xff80000072237808 */ /* 0x000fc40004000000 */
[----:B------:R-:W-:Y:S02]  /*3da0*/  FSEL R36, R73, -INF , !P5 ;  /* 0xff80000049247808 */ /* 0x000fe40006800000 */
[C---:B------:R-:W-:Y:S02]  /*3db0*/  ISETP.GE.AND P0, PT, R2.reuse, R184, PT ;  /* 0x000000b80200720c */ /* 0x040fe40003f06270 */
[----:B------:R-:W-:Y:S01]  /*3dc0*/  ISETP.GE.AND P5, PT, R2, R185, PT ;  /* 0x000000b90200720c */ /* 0x000fe20003fa6270 */
[----:B------:R-:W-:Y:S01]  /*3dd0*/  VIADD R2, R3, 0x20 ;  /* 0x0000002003027836 */ /* 0x000fe20000000000 */
[----:B------:R-:W-:Y:S02]  /*3de0*/  FSEL R143, R13, -INF , !P1 ;  /* 0xff8000000d8f7808 */ /* 0x000fe40004800000 */
[----:B------:R-:W-:Y:S02]  /*3df0*/  FSEL R197, R11, -INF , !P3 ;  /* 0xff8000000bc57808 */ /* 0x000fe40005800000 */
[----:B------:R-:W-:-:S02]  /*3e00*/  FSEL R34, R75, -INF , !P4 ;  /* 0xff8000004b227808 */ /* 0x000fc40006000000 */
[----:B------:R-:W-:Y:S01]  /*3e10*/  FSEL R228, R4, -INF , !P2 ;  /* 0xff80000004e47808 */ /* 0x000fe20005000000 */
[----:B------:R-:W-:Y:S01]  /*3e20*/  VIADD R4, R3, 0x29 ;  /* 0x0000002903047836 */ /* 0x000fe20000000000 */
[C---:B------:R-:W-:Y:S02]  /*3e30*/  ISETP.GE.AND P1, PT, R0.reuse, R186, PT ;  /* 0x000000ba0000720c */ /* 0x040fe40003f26270 */
[----:B------:R-:W-:Y:S02]  /*3e40*/  ISETP.GT.AND P3, PT, R237, R7, PT ;  /* 0x00000007ed00720c */ /* 0x000fe40003f64270 */
[C---:B------:R-:W-:Y:S02]  /*3e50*/  ISETP.GE.AND P2, PT, R0.reuse, R220, PT ;  /* 0x000000dc0000720c */ /* 0x040fe40003f46270 */
[----:B------:R-:W-:Y:S02]  /*3e60*/  ISETP.GE.AND P4, PT, R0, R184, PT ;  /* 0x000000b80000720c */ /* 0x000fe40003f86270 */
[----:B------:R-:W-:-:S02]  /*3e70*/  FSEL R27, R113, -INF , !P3 ;  /* 0xff800000711b7808 */ /* 0x000fc40005800000 */
[----:B------:R-:W-:Y:S02]  /*3e80*/  FSEL R182, R17, -INF , !P1 ;  /* 0xff80000011b67808 */ /* 0x000fe40004800000 */
[----:B------:R-:W-:Y:S01]  /*3e90*/  FSEL R217, R9, -INF , !P0 ;  /* 0xff80000009d97808 */ /* 0x000fe20004000000 */
[C---:B------:R-:W-:Y:S01]  /*3ea0*/  VIADD R9, R3.reuse, 0x30 ;  /* 0x0000003003097836 */ /* 0x040fe20000000000 */
[----:B------:R-:W-:Y:S01]  /*3eb0*/  ISETP.GE.AND P3, PT, R0, R185, PT ;  /* 0x000000b90000720c */ /* 0x000fe20003f66270 */
[----:B------:R-:W-:Y:S01]  /*3ec0*/  VIADD R0, R3, 0x21 ;  /* 0x0000002103007836 */ /* 0x000fe20000000000 */
[----:B------:R-:W-:Y:S02]  /*3ed0*/  FSEL R141, R18, -INF , !P2 ;  /* 0xff800000128d7808 */ /* 0x000fe40005000000 */
[----:B------:R-:W-:Y:S02]  /*3ee0*/  ISETP.GT.AND P1, PT, R219, R2, PT ;  /* 0x00000002db00720c */ /* 0x000fe40003f24270 */
[----:B------:R-:W-:-:S02]  /*3ef0*/  FSEL R214, R16, -INF , !P4 ;  /* 0xff80000010d67808 */ /* 0x000fc40006000000 */
[----:B------:R-:W-:Y:S02]  /*3f00*/  ISETP.GT.AND P0, PT, R252, R7, PT ;  /* 0x00000007fc00720c */ /* 0x000fe40003f04270 */
[----:B------:R-:W-:Y:S02]  /*3f10*/  FSEL R223, R15, -INF , !P5 ;  /* 0xff8000000fdf7808 */ /* 0x000fe40006800000 */
[----:B------:R-:W-:Y:S02]  /*3f20*/  ISETP.GE.AND P2, PT, R6, R186, PT ;  /* 0x000000ba0600720c */ /* 0x000fe40003f46270 */
[-C--:B------:R-:W-:Y:S02]  /*3f30*/  ISETP.GT.AND P4, PT, R237, R2.reuse, PT ;  /* 0x00000002ed00720c */ /* 0x080fe40003f84270 */
        /* <DEDUP_REMOVED lines=8> */
[-C--:B------:R-:W-:Y:S02]  /*3fc0*/  ISETP.GT.AND P4, PT, R236, R0.reuse, PT ;  /* 0x00000000ec00720c */ /* 0x080fe40003f84270 */
[-C--:B------:R-:W-:Y:S02]  /*3fd0*/  ISETP.GT.AND P2, PT, R237, R0.reuse, PT ;  /* 0x00000000ed00720c */ /* 0x080fe40003f44270 */
[----:B------:R-:W-:Y:S02]  /*3fe0*/  ISETP.GT.AND P5, PT, R219, R0, PT ;  /* 0x00000000db00720c */ /* 0x000fe40003fa4270 */
[----:B------:R-:W-:Y:S02]  /*3ff0*/  FSEL R17, R138, -INF , !P1 ;  /* 0xff8000008a117808 */ /* 0x000fe40004800000 */
[----:B------:R-:W-:Y:S02]  /*4000*/  FSEL R15, R47, -INF , !P4 ;  /* 0xff8000002f0f7808 */ /* 0x000fe40006000000 */
[----:B------:R-:W-:-:S02]  /*4010*/  FSEL R222, R19, -INF , !P3 ;  /* 0xff80000013de7808 */ /* 0x000fc40005800000 */
[----:B------:R-:W-:Y:S02]  /*4020*/  FSEL R138, R22, -INF , !P0 ;  /* 0xff800000168a7808 */ /* 0x000fe40004000000 */
[----:B------:R-:W-:Y:S02]  /*4030*/  FSEL R14, R137, -INF , !P2 ;  /* 0xff800000890e7808 */ /* 0x000fe40005000000 */
[----:B------:R-:W-:Y:S02]  /*4040*/  FSEL R32, R45, -INF , !P5 ;  /* 0xff8000002d207808 */ /* 0x000fe40006800000 */
[C---:B------:R-:W-:Y:S02]  /*4050*/  ISETP.GE.AND P3, PT, R5.reuse, R220, PT ;  /* 0x000000dc0500720c */ /* 0x040fe40003f66270 */
[C---:B------:R-:W-:Y:S02]  /*4060*/  ISETP.GE.AND P0, PT, R5.reuse, R186, PT ;  /* 0x000000ba0500720c */ /* 0x040fe40003f06270 */
[----:B------:R-:W-:-:S02]  /*4070*/  ISETP.GE.AND P4, PT, R5, R184, PT ;  /* 0x000000b80500720c */ /* 0x000fc40003f86270 */
[-C--:B------:R-:W-:Y:S01]  /*4080*/  ISETP.GE.AND P2, PT, R5, R185.reuse, PT ;  /* 0x000000b90500720c */ /* 0x080fe20003f46270 */
[----:B------:R-:W-:Y:S01]  /*4090*/  VIADD R5, R3, 0x28 ;  /* 0x0000002803057836 */ /* 0x000fe20000000000 */
[C---:B------:R-:W-:Y:S02]  /*40a0*/  ISETP.GE.AND P1, PT, R6.reuse, R184, PT ;  /* 0x000000b80600720c */ /* 0x040fe40003f26270 */
[----:B------:R-:W-:Y:S02]  /*40b0*/  ISETP.GE.AND P5, PT, R6, R185, PT ;  /* 0x000000b90600720c */ /* 0x000fe40003fa6270 */
[----:B------:R-:W-:Y:S02]  /*40c0*/  FSEL R208, R20, -INF , !P1 ;  /* 0xff80000014d07808 */ /* 0x000fe40004800000 */
[----:B------:R-:W-:Y:S02]  /*40d0*/  FSEL R218, R23, -INF , !P5 ;  /* 0xff80000017da7808 */ /* 0x000fe40006800000 */
[----:B------:R-:W-:-:S02]  /*40e0*/  ISETP.GT.AND P1, PT, R252, R0, PT ;  /* 0x00000000fc00720c */ /* 0x000fc40003f24270 */
[-C--:B------:R-:W-:Y:S02]  /*40f0*/  ISETP.GT.AND P5, PT, R236, R5.reuse, PT ;  /* 0x00000005ec00720c */ /* 0x080fe40003fa4270 */
[----:B------:R-:W-:Y:S02]  /*4100*/  FSEL R173, R25, -INF , !P0 ;  /* 0xff80000019ad7808 */ /* 0x000fe40004000000 */
[-C--:B------:R-:W-:Y:S02]  /*4110*/  ISETP.GT.AND P0, PT, R219, R5.reuse, PT ;  /* 0x00000005db00720c */ /* 0x080fe40003f04270 */
[----:B------:R-:W-:Y:S02]  /*4120*/  FSEL R187, R24, -INF , !P4 ;  /* 0xff80000018bb7808 */ /* 0x000fe40006000000 */
[----:B------:R-:W-:Y:S02]  /*4130*/  FSEL R6, R139, -INF , !P1 ;  /* 0xff8000008b067808 */ /* 0x000fe40004800000 */
[----:B------:R-:W-:-:S02]  /*4140*/  ISETP.GT.AND P4, PT, R237, R5, PT ;  /* 0x00000005ed00720c */ /* 0x000fc40003f84270 */
[----:B------:R-:W-:Y:S02]  /*4150*/  FSEL R16, R70, -INF , !P5 ;  /* 0xff80000046107808 */ /* 0x000fe40006800000 */
[----:B------:R-:W-:Y:S02]  /*4160*/  ISETP.GE.AND P1, PT, R8, R220, PT ;  /* 0x000000dc0800720c */ /* 0x000fe40003f26270 */
[----:B------:R-:W-:Y:S02]  /*4170*/  ISETP.GT.AND P5, PT, R219, R4, PT ;  /* 0x00000004db00720c */ /* 0x000fe40003fa4270 */
[----:B------:R-:W-:Y:S02]  /*4180*/  FSEL R18, R68, -INF , !P0 ;  /* 0xff80000044127808 */ /* 0x000fe40004000000 */
[----:B------:R-:W-:Y:S02]  /*4190*/  ISETP.GT.AND P0, PT, R252, R5, PT ;  /* 0x00000005fc00720c */ /* 0x000fe40003f04270 */
[----:B------:R-:W-:-:S02]  /*41a0*/  FSEL R10, R108, -INF , !P4 ;  /* 0xff8000006c0a7808 */ /* 0x000fc40006000000 */
[----:B------:R-:W-:Y:S02]  /*41b0*/  ISETP.GT.AND P4, PT, R236, R4, PT ;  /* 0x00000004ec00720c */ /* 0x000fe40003f84270 */
[----:B------:R-:W-:Y:S02]  /*41c0*/  FSEL R23, R69, -INF , !P5 ;  /* 0xff80000045177808 */ /* 0x000fe40006800000 */
[----:B------:R-:W-:Y:S02]  /*41d0*/  FSEL R125, R30, -INF , !P1 ;  /* 0xff8000001e7d7808 */ /* 0x000fe40004800000 */
[----:B------:R-:W-:Y:S02]  /*41e0*/  ISETP.GE.AND P5, PT, R8, R185, PT ;  /* 0x000000b90800720c */ /* 0x000fe40003fa6270 */
[----:B------:R-:W-:Y:S02]  /*41f0*/  ISETP.GE.AND P1, PT, R7, R186, PT ;  /* 0x000000ba0700720c */ /* 0x000fe40003f26270 */
[----:B------:R-:W-:-:S02]  /*4200*/  FSEL R22, R110, -INF , !P0 ;  /* 0xff8000006e167808 */ /* 0x000fc40004000000 */
[----:B------:R-:W-:Y:S02]  /*4210*/  ISETP.GE.AND P0, PT, R8, R184, PT ;  /* 0x000000b80800720c */ /* 0x000fe40003f06270 */
[----:B------:R-:W-:Y:S02]  /*4220*/  FSEL R136, R26, -INF , !P3 ;  /* 0xff8000001a887808 */ /* 0x000fe40005800000 */
[----:B------:R-:W-:Y:S02]  /*4230*/  FSEL R21, R71, -INF , !P4 ;  /* 0xff80000047157808 */ /* 0x000fe40006000000 */
[----:B------:R-:W-:Y:S01]  /*4240*/  ISETP.GE.AND P3, PT, R8, R186, PT ;  /* 0x000000ba0800720c */ /* 0x000fe20003f66270 */
[----:B------:R-:W-:Y:S01]  /*4250*/  VIADD R8, R3, 0x31 ;  /* 0x0000003103087836 */ /* 0x000fe20000000000 */
[----:B------:R-:W-:Y:S02]  /*4260*/  FSEL R215, R33, -INF , !P2 ;  /* 0xff80000021d77808 */ /* 0x000fe40005000000 */
[----:B------:R-:W-:-:S02]  /*4270*/  ISETP.GE.AND P4, PT, R7, R184, PT ;  /* 0x000000b80700720c */ /* 0x000fc40003f86270 */
[----:B------:R-:W-:Y:S02]  /*4280*/  FSEL R212, R35, -INF , !P5 ;  /* 0xff80000023d47808 */ /* 0x000fe40006800000 */
[----:B------:R-:W-:Y:S02]  /*4290*/  FSEL R167, R34, -INF , !P1 ;  /* 0xff80000022a77808 */ /* 0x000fe40004800000 */
[----:B------:R-:W-:Y:S02]  /*42a0*/  ISETP.GE.AND P2, PT, R7, R220, PT ;  /* 0x000000dc0700720c */ /* 0x000fe40003f46270 */
[-C--:B------:R-:W-:Y:S02]  /*42b0*/  ISETP.GT.AND P1, PT, R219, R9.reuse, PT ;  /* 0x00000009db00720c */ /* 0x080fe40003f24270 */
        /* <DEDUP_REMOVED lines=8> */
[C---:B------:R-:W-:Y:S02]  /*4340*/  ISETP.GT.AND P3, PT, R237.reuse, R4, PT ;  /* 0x00000004ed00720c */ /* 0x040fe40003f64270 */
[----:B------:R-:W-:Y:S02]  /*4350*/  ISETP.GE.AND P2, PT, R2, R186, PT ;  /* 0x000000ba0200720c */ /* 0x000fe40003f46270 */
[-C--:B------:R-:W-:Y:S02]  /*4360*/  ISETP.GT.AND P4, PT, R237, R9.reuse, PT ;  /* 0x00000009ed00720c */ /* 0x080fe40003f84270 */
[----:B------:R-:W-:Y:S02]  /*4370*/  ISETP.GT.AND P1, PT, R252, R9, PT ;  /* 0x00000009fc00720c */ /* 0x000fe40003f24270 */
[----:B------:R-:W-:Y:S02]  /*4380*/  ISETP.GT.AND P5, PT, R219, R8, PT ;  /* 0x00000008db00720c */ /* 0x000fe40003fa4270 */
[----:B------:R-:W-:-:S02]  /*4390*/  FSEL R24, R111, -INF , !P0 ;  /* 0xff8000006f187808 */ /* 0x000fc40004000000 */
[----:B------:R-:W-:Y:S02]  /*43a0*/  ISETP.GE.AND P0, PT, R2, R220, PT ;  /* 0x000000dc0200720c */ /* 0x000fe40003f06270 */
[----:B------:R-:W-:Y:S02]  /*43b0*/  FSEL R20, R109, -INF , !P3 ;  /* 0xff8000006d147808 */ /* 0x000fe40005800000 */
[----:B------:R-:W-:Y:S02]  /*43c0*/  FSEL R25, R132, -INF , !P4 ;  /* 0xff80000084197808 */ /* 0x000fe40006000000 */
[----:B------:R-:W-:Y:S02]  /*43d0*/  FSEL R37, R134, -INF , !P1 ;  /* 0xff80000086257808 */ /* 0x000fe40004800000 */
[----:B------:R-:W-:Y:S02]  /*43e0*/  FSEL R38, R41, -INF , !P5 ;  /* 0xff80000029267808 */ /* 0x000fe40006800000 */
[----:B------:R-:W-:-:S02]  /*43f0*/  FSEL R50, R12, -INF , !P2 ;  /* 0xff8000000c327808 */ /* 0x000fc40005000000 */
[-C--:B------:R-:W-:Y:S01]  /*4400*/  ISETP.GE.AND P3, PT, R7, R185.reuse, PT ;  /* 0x000000b90700720c */ /* 0x080fe20003f66270 */
[C---:B------:R-:W-:Y:S01]  /*4410*/  VIADD R7, R3.reuse, 0x40 ;  /* 0x0000004003077836 */ /* 0x040fe20000000000 */
[----:B------:R-:W-:Y:S02]  /*4420*/  ISETP.GT.AND P4, PT, R236, R8, PT ;  /* 0x00000008ec00720c */ /* 0x000fe40003f84270 */
[C---:B------:R-:W-:Y:S02]  /*4430*/  ISETP.GE.AND P1, PT, R2.reuse, R184, PT ;  /* 0x000000b80200720c */ /* 0x040fe40003f26270 */
[----:B------:R-:W-:Y:S01]  /*4440*/  ISETP.GE.AND P5, PT, R2, R185, PT ;  /* 0x000000b90200720c */ /* 0x000fe20003fa6270 */
[----:B------:R-:W-:Y:S01]  /*4450*/  VIADD R2, R3, 0x38 ;  /* 0x0000003803027836 */ /* 0x000fe20000000000 */
[----:B------:R-:W-:Y:S02]  /*4460*/  ISETP.GT.AND P2, PT, R237, R8, PT ;  /* 0x00000008ed00720c */ /* 0x000fe40003f44270 */
[----:B------:R-:W-:-:S02]  /*4470*/  FSEL R113, R13, -INF , !P0 ;  /* 0xff8000000d717808 */ /* 0x000fc40004000000 */
[C---:B------:R-:W-:Y:S02]  /*4480*/  ISETP.GE.AND P0, PT, R0.reuse, R186, PT ;  /* 0x000000ba0000720c */ /* 0x040fe40003f06270 */
[----:B------:R-:W-:Y:S02]  /*4490*/  FSEL R36, R43, -INF , !P4 ;  /* 0xff8000002b247808 */ /* 0x000fe40006000000 */
[----:B------:R-:W-:Y:S02]  /*44a0*/  FSEL R199, R31, -INF , !P3 ;  /* 0xff8000001fc77808 */ /* 0x000fe40005800000 */
[----:B------:R-:W-:Y:S02]  /*44b0*/  FSEL R19, R133, -INF , !P2 ;  /* 0xff80000085137808 */ /* 0x000fe40005000000 */
[----:B------:R-:W-:Y:S02]  /*44c0*/  ISETP.GE.AND P3, PT, R0, R220, PT ;  /* 0x000000dc0000720c */ /* 0x000fe40003f66270 */
[----:B------:R-:W-:-:S02]  /*44d0*/  FSEL R171, R11, -INF , !P1 ;  /* 0xff8000000bab7808 */ /* 0x000fc40004800000 */
[C---:B------:R-:W-:Y:S02]  /*44e0*/  ISETP.GE.AND P4, PT, R0.reuse, R184, PT ;  /* 0x000000b80000720c */ /* 0x040fe40003f86270 */
[----:B------:R-:W-:Y:S01]  /*44f0*/  ISETP.GE.AND P2, PT, R0, R185, PT ;  /* 0x000000b90000720c */ /* 0x000fe20003f46270 */
[----:B------:R-:W-:Y:S01]  /*4500*/  VIADD R0, R3, 0x39 ;  /* 0x0000003903007836 */ /* 0x000fe20000000000 */
        /* <DEDUP_REMOVED lines=10> */
[-C--:B------:R-:W-:Y:S02]  /*45b0*/  ISETP.GT.AND P0, PT, R252, R2.reuse, PT ;  /* 0x00000002fc00720c */ /* 0x080fe40003f04270 */
[----:B------:R-:W-:Y:S02]  /*45c0*/  FSEL R168, R14, -INF , !P4 ;  /* 0xff8000000ea87808 */ /* 0x000fe40006000000 */
[----:B------:R-:W-:Y:S02]  /*45d0*/  ISETP.GT.AND P4, PT, R237, R2, PT ;  /* 0x00000002ed00720c */ /* 0x000fe40003f84270 */
[----:B------:R-:W-:Y:S02]  /*45e0*/  FSEL R35, R65, -INF , !P5 ;  /* 0xff80000041237808 */ /* 0x000fe40006800000 */
[----:B------:R-:W-:Y:S02]  /*45f0*/  FSEL R43, R18, -INF , !P1 ;  /* 0xff800000122b7808 */ /* 0x000fe40004800000 */
[----:B------:R-:W-:-:S02]  /*4600*/  FSEL R33, R106, -INF , !P0 ;  /* 0xff8000006a217808 */ /* 0x000fc40004000000 */
[C---:B------:R-:W-:Y:S02]  /*4610*/  ISETP.GE.AND P5, PT, R5.reuse, R185, PT ;  /* 0x000000b90500720c */ /* 0x040fe40003fa6270 */
        /* <DEDUP_REMOVED lines=8> */
[----:B------:R-:W-:Y:S02]  /*46a0*/  FSEL R118, R10, -INF , !P0 ;  /* 0xff8000000a767808 */ /* 0x000fe40004000000 */
[-C--:B------:R-:W-:Y:S02]  /*46b0*/  ISETP.GT.AND P1, PT, R219, R7.reuse, PT ;  /* 0x00000007db00720c */ /* 0x080fe40003f24270 */
[----:B------:R-:W-:Y:S02]  /*46c0*/  ISETP.GT.AND P5, PT, R236, R7, PT ;  /* 0x00000007ec00720c */ /* 0x000fe40003fa4270 */
[----:B------:R-:W-:Y:S02]  /*46d0*/  ISETP.GT.AND P0, PT, R252, R0, PT ;  /* 0x00000000fc00720c */ /* 0x000fe40003f04270 */
[----:B------:R-:W-:-:S02]  /*46e0*/  FSEL R30, R67, -INF , !P4 ;  /* 0xff800000431e7808 */ /* 0x000fc40006000000 */
[----:B------:R-:W-:Y:S02]  /*46f0*/  FSEL R109, R32, -INF , !P3 ;  /* 0xff800000206d7808 */ /* 0x000fe40005800000 */
[----:B------:R-:W-:Y:S02]  /*4700*/  ISETP.GE.AND P4, PT, R4, R184, PT ;  /* 0x000000b80400720c */ /* 0x000fe40003f86270 */
[----:B------:R-:W-:Y:S02]  /*4710*/  FSEL R12, R80, -INF , !P1 ;  /* 0xff800000500c7808 */ /* 0x000fe40004800000 */
[----:B------:R-:W-:Y:S02]  /*4720*/  FSEL R11, R82, -INF , !P5 ;  /* 0xff800000520b7808 */ /* 0x000fe40006800000 */
[----:B------:R-:W-:Y:S02]  /*4730*/  ISETP.GE.AND P2, PT, R4, R220, PT ;  /* 0x000000dc0400720c */ /* 0x000fe40003f46270 */
[----:B------:R-:W-:-:S02]  /*4740*/  FSEL R32, R107, -INF , !P0 ;  /* 0xff8000006b207808 */ /* 0x000fc40004000000 */
[----:B------:R-:W-:Y:S02]  /*4750*/  ISETP.GT.AND P1, PT, R252, R7, PT ;  /* 0x00000007fc00720c */ /* 0x000fe40003f24270 */
[----:B------:R-:W-:Y:S02]  /*4760*/  ISETP.GT.AND P5, PT, R219, R6, PT ;  /* 0x00000006db00720c */ /* 0x000fe40003fa4270 */
[----:B------:R-:W-:Y:S01]  /*4770*/  ISETP.GE.AND P3, PT, R5, R186, PT ;  /* 0x000000ba0500720c */ /* 0x000fe20003f66270 */
[----:B------:R-:W-:Y:S01]  /*4780*/  VIADD R5, R3, 0x50 ;  /* 0x0000005003057836 */ /* 0x000fe20000000000 */
[----:B------:R-:W-:Y:S02]  /*4790*/  ISETP.GE.AND P0, PT, R9, R220, PT ;  /* 0x000000dc0900720c */ /* 0x000fe40003f06270 */
[----:B------:R-:W-:Y:S02]  /*47a0*/  FSEL R106, R20, -INF , !P4 ;  /* 0xff800000146a7808 */ /* 0x000fe40006000000 */
[----:B------:R-:W-:-:S02]  /*47b0*/  FSEL R41, R23, -INF , !P2 ;  /* 0xff80000017297808 */ /* 0x000fc40005000000 */
[----:B------:R-:W-:Y:S02]  /*47c0*/  ISETP.GT.AND P4, PT, R237, R7, PT ;  /* 0x00000007ed00720c */ /* 0x000fe40003f84270 */
[----:B------:R-:W-:Y:S02]  /*47d0*/  FSEL R31, R130, -INF , !P1 ;  /* 0xff800000821f7808 */ /* 0x000fe40004800000 */
[----:B------:R-:W-:Y:S01]  /*47e0*/  FSEL R34, R81, -INF , !P5 ;  /* 0xff80000051227808 */ /* 0x000fe20006800000 */
[----:B------:R-:W-:Y:S01]  /*47f0*/  IMAD.WIDE.U32 R80, R229, -0x2daee0ad, RZ ;  /* 0xd2511f53e5507825 */ /* 0x000fe200078e00ff */
[----:B------:R-:W-:Y:S02]  /*4800*/  FSEL R67, R16, -INF , !P3 ;  /* 0xff80000010437808 */ /* 0x000fe40005800000 */
[C---:B------:R-:W-:Y:S02]  /*4810*/  ISETP.GE.AND P2, PT, R9.reuse, R186, PT ;  /* 0x000000ba0900720c */ /* 0x040fe40003f46270 */
[C---:B------:R-:W-:Y:S01]  /*4820*/  ISETP.GE.AND P1, PT, R9.reuse, R184, PT ;  /* 0x000000b80900720c */ /* 0x040fe20003f26270 */
[----:B------:R-:W-:Y:S01]  /*4830*/  STL.64 [R1+0x160], R80 ;  /* 0x0001605001007387 */ /* 0x000fe20000100a00 */
[----:B------:R-:W-:Y:S01]  /*4840*/  ISETP.GE.AND P5, PT, R9, R185, PT ;  /* 0x000000b90900720c */ /* 0x000fe20003fa6270 */
[----:B------:R-:W-:Y:S01]  /*4850*/  VIADD R9, R3, 0x48 ;  /* 0x0000004803097836 */ /* 0x000fe20000000000 */
[----:B------:R-:W-:Y:S01]  /*4860*/  FSEL R40, R27, -INF , !P0 ;  /* 0xff8000001b287808 */ /* 0x000fe20004000000 */
[----:B------:R-:W-:Y:S01]  /*4870*/  STL [R1+0x36c], R186 ;  /* 0x00036cba01007387 */ /* 0x000fe20000100800 */
[----:B------:R-:W-:-:S02]  /*4880*/  ISETP.GT.AND P3, PT, R237, R0, PT ;  /* 0x00000000ed00720c */ /* 0x000fc40003f64270 */
[----:B------:R-:W-:Y:S02]  /*4890*/  ISETP.GE.AND P0, PT, R8, R186, PT ;  /* 0x000000ba0800720c */ /* 0x000fe40003f06270 */
[----:B------:R-:W-:Y:S02]  /*48a0*/  FSEL R10, R128, -INF , !P4 ;  /* 0xff800000800a7808 */ /* 0x000fe40006000000 */
[----:B------:R-:W-:Y:S02]  /*48b0*/  ISETP.GT.AND P4, PT, R236, R6, PT ;  /* 0x00000006ec00720c */ /* 0x000fe40003f84270 */
[----:B------:R-:W-:Y:S02]  /*48c0*/  FSEL R13, R105, -INF , !P3 ;  /* 0xff800000690d7808 */ /* 0x000fe40005800000 */
[----:B------:R-:W-:Y:S02]  /*48d0*/  FSEL R78, R26, -INF , !P2 ;  /* 0xff8000001a4e7808 */ /* 0x000fe40005000000 */
[----:B------:R-:W-:-:S02]  /*48e0*/  FSEL R69, R36, -INF , !P0 ;  /* 0xff80000024457808 */ /* 0x000fc40004000000 */
[----:B------:R-:W-:Y:S01]  /*48f0*/  ISETP.GE.AND P3, PT, R4, R185, PT ;  /* 0x000000b90400720c */ /* 0x000fe20003f66270 */
[----:B------:R-:W-:Y:S01]  /*4900*/  VIADD R4, R3, 0x51 ;  /* 0x0000005103047836 */ /* 0x000fe20000000000 */
        /* <DEDUP_REMOVED lines=8> */
[----:B------:R-:W-:Y:S01]  /*4990*/  ISETP.GE.AND P2, PT, R8, R185, PT ;  /* 0x000000b90800720c */ /* 0x000fe20003f46270 */
[----:B------:R-:W-:Y:S01]  /*49a0*/  VIADD R8, R3, 0x49 ;  /* 0x0000004903087836 */ /* 0x000fe20000000000 */
[----:B------:R-:W-:Y:S02]  /*49b0*/  FSEL R144, R37, -INF , !P5 ;  /* 0xff80000025907808 */ /* 0x000fe40006800000 */
[----:B------:R-:W-:-:S02]  /*49c0*/  ISETP.GT.AND P0, PT, R252, R9, PT ;  /* 0x00000009fc00720c */ /* 0x000fc40003f04270 */
[-C--:B------:R-:W-:Y:S02]  /*49d0*/  ISETP.GT.AND P5, PT, R236, R9.reuse, PT ;  /* 0x00000009ec00720c */ /* 0x080fe40003fa4270 */
[----:B------:R-:W-:Y:S02]  /*49e0*/  FSEL R124, R25, -INF , !P1 ;  /* 0xff800000197c7808 */ /* 0x000fe40004800000 */
[----:B------:R-:W-:Y:S02]  /*49f0*/  FSEL R121, R19, -INF , !P4 ;  /* 0xff80000013797808 */ /* 0x000fe40006000000 */
[----:B------:R-:W-:Y:S02]  /*4a00*/  ISETP.GT.AND P1, PT, R252, R6, PT ;  /* 0x00000006fc00720c */ /* 0x000fe40003f24270 */
[----:B------:R-:W-:Y:S02]  /*4a10*/  ISETP.GT.AND P4, PT, R237, R9, PT ;  /* 0x00000009ed00720c */ /* 0x000fe40003f84270 */
[----:B------:R-:W-:-:S02]  /*4a20*/  FSEL R37, R102, -INF , !P0 ;  /* 0xff80000066257808 */ /* 0x000fc40004000000 */
[----:B------:R-:W-:Y:S02]  /*4a30*/  FSEL R25, R62, -INF , !P5 ;  /* 0xff8000003e197808 */ /* 0x000fe40006800000 */
[----:B------:R-:W-:Y:S02]  /*4a40*/  ISETP.GE.AND P0, PT, R2, R184, PT ;  /* 0x000000b80200720c */ /* 0x000fe40003f06270 */
[----:B------:R-:W-:Y:S02]  /*4a50*/  ISETP.GT.AND P5, PT, R219, R8, PT ;  /* 0x00000008db00720c */ /* 0x000fe40003fa4270 */
[----:B------:R-:W-:Y:S02]  /*4a60*/  FSEL R27, R131, -INF , !P1 ;  /* 0xff800000831b7808 */ /* 0x000fe40004800000 */
[----:B------:R-:W-:Y:S02]  /*4a70*/  FSEL R24, R100, -INF , !P4 ;  /* 0xff80000064187808 */ /* 0x000fe40006000000 */
[----:B------:R-:W-:-:S02]  /*4a80*/  ISETP.GE.AND P1, PT, R2, R220, PT ;  /* 0x000000dc0200720c */ /* 0x000fc40003f26270 */
[-C--:B------:R-:W-:Y:S02]  /*4a90*/  ISETP.GT.AND P4, PT, R236, R8.reuse, PT ;  /* 0x00000008ec00720c */ /* 0x080fe40003f84270 */
[----:B------:R-:W-:Y:S02]  /*4aa0*/  FSEL R42, R38, -INF , !P3 ;  /* 0xff800000262a7808 */ /* 0x000fe40005800000 */
[----:B------:R-:W-:Y:S02]  /*4ab0*/  FSEL R156, R14, -INF , !P0 ;  /* 0xff8000000e9c7808 */ /* 0x000fe40004000000 */
[----:B------:R-:W-:Y:S02]  /*4ac0*/  FSEL R38, R61, -INF , !P5 ;  /* 0xff8000003d267808 */ /* 0x000fe40006800000 */
[----:B------:R-:W-:Y:S02]  /*4ad0*/  ISETP.GT.AND P0, PT, R252, R8, PT ;  /* 0x00000008fc00720c */ /* 0x000fe40003f04270 */
[----:B------:R-:W-:-:S02]  /*4ae0*/  ISETP.GE.AND P5, PT, R2, R185, PT ;  /* 0x000000b90200720c */ /* 0x000fc40003fa6270 */
[----:B------:R-:W-:Y:S02]  /*4af0*/  FSEL R36, R63, -INF , !P4 ;  /* 0xff8000003f247808 */ /* 0x000fe40006000000 */
[----:B------:R-:W-:Y:S02]  /*4b00*/  FSEL R46, R17, -INF , !P1 ;  /* 0xff800000112e7808 */ /* 0x000fe40004800000 */
[-C--:B------:R-:W-:Y:S01]  /*4b10*/  ISETP.GE.AND P3, PT, R2, R186.reuse, PT ;  /* 0x000000ba0200720c */ /* 0x080fe20003f66270 */
[----:B------:R-:W-:Y:S01]  /*4b20*/  VIADD R2, R3, 0x58 ;  /* 0x0000005803027836 */ /* 0x000fe20000000000 */
[C---:B------:R-:W-:Y:S02]  /*4b30*/  ISETP.GE.AND P1, PT, R0.reuse, R186, PT ;  /* 0x000000ba0000720c */ /* 0x040fe40003f26270 */
[----:B------:R-:W-:Y:S02]  /*4b40*/  ISETP.GE.AND P4, PT, R0, R184, PT ;  /* 0x000000b80000720c */ /* 0x000fe40003f86270 */
[----:B------:R-:W-:-:S02]  /*4b50*/  FSEL R18, R103, -INF , !P0 ;  /* 0xff80000067127808 */ /* 0x000fc40004000000 */
[----:B------:R-:W-:Y:S02]  /*4b60*/  FSEL R159, R33, -INF , !P5 ;  /* 0xff800000219f7808 */ /* 0x000fe40006800000 */
[----:B------:R-:W-:Y:S02]  /*4b70*/  ISETP.GE.AND P0, PT, R7, R220, PT ;  /* 0x000000dc0700720c */ /* 0x000fe40003f06270 */
[----:B------:R-:W-:Y:S02]  /*4b80*/  ISETP.GT.AND P5, PT, R236, R5, PT ;  /* 0x00000005ec00720c */ /* 0x000fe40003fa4270 */
[----:B------:R-:W-:Y:S02]  /*4b90*/  FSEL R82, R15, -INF , !P3 ;  /* 0xff8000000f527808 */ /* 0x000fe40005800000 */
[----:B------:R-:W-:Y:S02]  /*4ba0*/  FSEL R63, R30, -INF , !P1 ;  /* 0xff8000001e3f7808 */ /* 0x000fe40004800000 */
[----:B------:R-:W-:-:S02]  /*4bb0*/  FSEL R145, R13, -INF , !P4 ;  /* 0xff8000000d917808 */ /* 0x000fc40006000000 */
[----:B------:R-:W-:Y:S02]  /*4bc0*/  ISETP.GT.AND P3, PT, R237, R8, PT ;  /* 0x00000008ed00720c */ /* 0x000fe40003f64270 */
[-C--:B------:R-:W-:Y:S02]  /*4bd0*/  ISETP.GT.AND P1, PT, R219, R5.reuse, PT ;  /* 0x00000005db00720c */ /* 0x080fe40003f24270 */
[----:B------:R-:W-:Y:S02]  /*4be0*/  ISETP.GT.AND P4, PT, R237, R5, PT ;  /* 0x00000005ed00720c */ /* 0x000fe40003f84270 */
[----:B------:R-:W-:Y:S02]  /*4bf0*/  FSEL R76, R12, -INF , !P0 ;  /* 0xff8000000c4c7808 */ /* 0x000fe40004000000 */
[----:B------:R-:W-:Y:S02]  /*4c00*/  FSEL R16, R90, -INF , !P5 ;  /* 0xff8000005a107808 */ /* 0x000fe40006800000 */
[----:B------:R-:W-:-:S02]  /*4c10*/  ISETP.GE.AND P0, PT, R6, R186, PT ;  /* 0x000000ba0600720c */ /* 0x000fc40003f06270 */
[----:B------:R-:W-:Y:S02]  /*4c20*/  ISETP.GT.AND P5, PT, R219, R4, PT ;  /* 0x00000004db00720c */ /* 0x000fe40003fa4270 */
[----:B------:R-:W-:Y:S02]  /*4c30*/  FSEL R137, R28, -INF , !P2 ;  /* 0xff8000001c897808 */ /* 0x000fe40005000000 */
[----:B------:R-:W-:Y:S02]  /*4c40*/  FSEL R21, R101, -INF , !P3 ;  /* 0xff80000065157808 */ /* 0x000fe40005800000 */
[----:B------:R-:W-:Y:S02]  /*4c50*/  FSEL R17, R88, -INF , !P1 ;  /* 0xff80000058117808 */ /* 0x000fe40004800000 */
[----:B------:R-:W-:Y:S02]  /*4c60*/  FSEL R15, R188, -INF , !P4 ;  /* 0xff800000bc0f7808 */ /* 0x000fe40006000000 */
[----:B------:R-:W-:-:S02]  /*4c70*/  ISETP.GE.AND P2, PT, R0, R220, PT ;  /* 0x000000dc0000720c */ /* 0x000fc40003f46270 */
[----:B------:R-:W-:Y:S01]  /*4c80*/  ISETP.GE.AND P3, PT, R0, R185, PT ;  /* 0x000000b90000720c */ /* 0x000fe20003f66270 */
[----:B------:R-:W-:Y:S01]  /*4c90*/  VIADD R0, R3, 0x59 ;  /* 0x0000005903007836 */ /* 0x000fe20000000000 */
[----:B------:R-:W-:Y:S02]  /*4ca0*/  ISETP.GT.AND P1, PT, R252, R5, PT ;  /* 0x00000005fc00720c */ /* 0x000fe40003f24270 */
        /* <DEDUP_REMOVED lines=10> */
[----:B------:R-:W-:Y:S01]  /*4d50*/  ISETP.GE.AND P1, PT, R7, R184, PT ;  /* 0x000000b80700720c */ /* 0x000fe20003f26270 */
[----:B------:R-:W-:Y:S01]  /*4d60*/  VIADD R7, R3, 0x61 ;  /* 0x0000006103077836 */ /* 0x000fe20000000000 */
[C---:B------:R-:W-:Y:S02]  /*4d70*/  ISETP.GE.AND P3, PT, R6.reuse, R220, PT ;  /* 0x000000dc0600720c */ /* 0x040fe40003f66270 */
[----:B------:R-:W-:Y:S02]  /*4d80*/  ISETP.GE.AND P4, PT, R6, R184, PT ;  /* 0x000000b80600720c */ /* 0x000fe40003f86270 */
[----:B------:R-:W-:Y:S02]  /*4d90*/  FSEL R13, R152, -INF , !P0 ;  /* 0xff800000980d7808 */ /* 0x000fe40004000000 */
[----:B------:R-:W-:Y:S02]  /*4da0*/  FSEL R157, R31, -INF , !P5 ;  /* 0xff8000001f9d7808 */ /* 0x000fe40006800000 */
[----:B------:R-:W-:-:S02]  /*4db0*/  ISETP.GT.AND P0, PT, R252, R2, PT ;  /* 0x00000002fc00720c */ /* 0x000fc40003f04270 */
[----:B------:R-:W-:Y:S02]  /*4dc0*/  ISETP.GT.AND P5, PT, R236, R2, PT ;  /* 0x00000002ec00720c */ /* 0x000fe40003fa4270 */
[----:B------:R-:W-:Y:S02]  /*4dd0*/  FSEL R131, R11, -INF , !P2 ;  /* 0xff8000000b837808 */ /* 0x000fe40005000000 */
[----:B------:R-:W-:Y:S02]  /*4de0*/  FSEL R140, R10, -INF , !P1 ;  /* 0xff8000000a8c7808 */ /* 0x000fe40004800000 */
[----:B------:R-:W-:Y:S02]  /*4df0*/  FSEL R75, R34, -INF , !P3 ;  /* 0xff800000224b7808 */ /* 0x000fe40005800000 */
[----:B------:R-:W-:Y:S02]  /*4e00*/  FSEL R135, R22, -INF , !P4 ;  /* 0xff80000016877808 */ /* 0x000fe40006000000 */
[----:B------:R-:W-:-:S02]  /*4e10*/  ISETP.GT.AND P2, PT, R237, R4, PT ;  /* 0x00000004ed00720c */ /* 0x000fc40003f44270 */
[----:B------:R-:W-:Y:S02]  /*4e20*/  ISETP.GT.AND P1, PT, R252, R4, PT ;  /* 0x00000004fc00720c */ /* 0x000fe40003f24270 */
[----:B------:R-:W-:Y:S02]  /*4e30*/  ISETP.GE.AND P3, PT, R9, R186, PT ;  /* 0x000000ba0900720c */ /* 0x000fe40003f66270 */
        /* <DEDUP_REMOVED lines=9> */
[----:B------:R-:W-:Y:S01]  /*4ed0*/  ISETP.GE.AND P2, PT, R6, R185, PT ;  /* 0x000000b90600720c */ /* 0x000fe20003f46270 */
[----:B------:R-:W-:Y:S01]  /*4ee0*/  VIADD R6, R3, 0x68 ;  /* 0x0000006803067836 */ /* 0x000fe20000000000 */
[----:B------:R-:W-:-:S02]  /*4ef0*/  ISETP.GE.AND P1, PT, R9, R220, PT ;  /* 0x000000dc0900720c */ /* 0x000fc40003f26270 */
[-C--:B------:R-:W-:Y:S02]  /*4f00*/  ISETP.GT.AND P4, PT, R236, R0.reuse, PT ;  /* 0x00000000ec00720c */ /* 0x080fe40003f84270 */
[-C--:B------:R-:W-:Y:S02]  /*4f10*/  ISETP.GT.AND P3, PT, R237, R0.reuse, PT ;  /* 0x00000000ed00720c */ /* 0x080fe40003f64270 */
        /* <DEDUP_REMOVED lines=8> */
[C---:B------:R-:W-:Y:S02]  /*4fa0*/  ISETP.GE.AND P2, PT, R8.reuse, R220, PT ;  /* 0x000000dc0800720c */ /* 0x040fe40003f46270 */
[----:B------:R-:W-:-:S02]  /*4fb0*/  ISETP.GE.AND P1, PT, R8, R186, PT ;  /* 0x000000ba0800720c */ /* 0x000fc40003f26270 */
[C---:B------:R-:W-:Y:S02]  /*4fc0*/  ISETP.GE.AND P4, PT, R8.reuse, R184, PT ;  /* 0x000000b80800720c */ /* 0x040fe40003f86270 */
[----:B------:R-:W-:Y:S01]  /*4fd0*/  ISETP.GE.AND P3, PT, R8, R185, PT ;  /* 0x000000b90800720c */ /* 0x000fe20003f66270 */
[----:B------:R-:W-:Y:S01]  /*4fe0*/  VIADD R8, R3, 0x60 ;  /* 0x0000006003087836 */ /* 0x000fe20000000000 */
[----:B------:R-:W-:Y:S02]  /*4ff0*/  FSEL R33, R99, -INF , !P0 ;  /* 0xff80000063217808 */ /* 0x000fe40004000000 */
        /* <DEDUP_REMOVED lines=8> */
[----:B------:R-:W-:-:S02]  /*5080*/  ISETP.GT.AND P5, PT, R236, R8, PT ;  /* 0x00000008ec00720c */ /* 0x000fc40003fa4270 */
[-C--:B------:R-:W-:Y:S02]  /*5090*/  ISETP.GT.AND P4, PT, R237, R8.reuse, PT ;  /* 0x00000008ed00720c */ /* 0x080fe40003f84270 */
[----:B------:R-:W-:Y:S02]  /*50a0*/  ISETP.GT.AND P1, PT, R252, R8, PT ;  /* 0x00000008fc00720c */ /* 0x000fe40003f24270 */
[----:B------:R-:W-:Y:S02]  /*50b0*/  FSEL R96, R19, -INF , !P0 ;  /* 0xff80000013607808 */ /* 0x000fe40004000000 */
[----:B------:R-:W-:Y:S02]  /*50c0*/  ISETP.GT.AND P0, PT, R219, R6, PT ;  /* 0x00000006db00720c */ /* 0x000fe40003f04270 */
[----:B------:R-:W-:Y:S02]  /*50d0*/  FSEL R71, R38, -INF , !P2 ;  /* 0xff80000026477808 */ /* 0x000fe40005000000 */
[----:B------:R-:W-:-:S02]  /*50e0*/  FSEL R30, R94, -INF , !P5 ;  /* 0xff8000005e1e7808 */ /* 0x000fc40006800000 */
[----:B------:R-:W-:Y:S02]  /*50f0*/  FSEL R29, R200, -INF , !P4 ;  /* 0xff800000c81d7808 */ /* 0x000fe40006000000 */
[----:B------:R-:W-:Y:S02]  /*5100*/  FSEL R38, R202, -INF , !P1 ;  /* 0xff800000ca267808 */ /* 0x000fe40004800000 */
[-C--:B------:R-:W-:Y:S02]  /*5110*/  ISETP.GT.AND P5, PT, R219, R7.reuse, PT ;  /* 0x00000007db00720c */ /* 0x080fe40003fa4270 */
[----:B------:R-:W-:Y:S02]  /*5120*/  ISETP.GT.AND P4, PT, R236, R7, PT ;  /* 0x00000007ec00720c */ /* 0x000fe40003f84270 */
[----:B------:R-:W-:Y:S02]  /*5130*/  ISETP.GE.AND P1, PT, R5, R184, PT ;  /* 0x000000b80500720c */ /* 0x000fe40003f26270 */
[----:B------:R-:W-:-:S02]  /*5140*/  FSEL R28, R52, -INF , !P0 ;  /* 0xff800000341c7808 */ /* 0x000fc40004000000 */
[----:B------:R-:W-:Y:S02]  /*5150*/  ISETP.GT.AND P0, PT, R252, R6, PT ;  /* 0x00000006fc00720c */ /* 0x000fe40003f04270 */
[----:B------:R-:W-:Y:S02]  /*5160*/  ISETP.GE.AND P2, PT, R5, R186, PT ;  /* 0x000000ba0500720c */ /* 0x000fe40003f46270 */
[----:B------:R-:W-:Y:S02]  /*5170*/  FSEL R39, R93, -INF , !P5 ;  /* 0xff8000005d277808 */ /* 0x000fe40006800000 */
[----:B------:R-:W-:Y:S02]  /*5180*/  FSEL R36, R95, -INF , !P4 ;  /* 0xff8000005f247808 */ /* 0x000fe40006000000 */
[----:B------:R-:W-:Y:S02]  /*5190*/  FSEL R142, R18, -INF , !P3 ;  /* 0xff800000128e7808 */ /* 0x000fe40005800000 */
[----:B------:R-:W-:-:S02]  /*51a0*/  FSEL R123, R15, -INF , !P1 ;  /* 0xff8000000f7b7808 */ /* 0x000fc40004800000 */
[----:B------:R-:W-:Y:S01]  /*51b0*/  ISETP.GE.AND P5, PT, R5, R185, PT ;  /* 0x000000b90500720c */ /* 0x000fe20003fa6270 */
[----:B------:R-:W-:Y:S01]  /*51c0*/  VIADD R5, R3, 0x69 ;  /* 0x0000006903057836 */ /* 0x000fe20000000000 */
[----:B------:R-:W-:Y:S02]  /*51d0*/  ISETP.GE.AND P3, PT, R4, R220, PT ;  /* 0x000000dc0400720c */ /* 0x000fe40003f66270 */
[----:B------:R-:W-:Y:S02]  /*51e0*/  ISETP.GT.AND P1, PT, R252, R7, PT ;  /* 0x00000007fc00720c */ /* 0x000fe40003f24270 */
[-C--:B------:R-:W-:Y:S02]  /*51f0*/  ISETP.GE.AND P4, PT, R4, R184.reuse, PT ;  /* 0x000000b80400720c */ /* 0x080fe40003f86270 */
[----:B------:R-:W-:Y:S02]  /*5200*/  FSEL R24, R194, -INF , !P0 ;  /* 0xff800000c2187808 */ /* 0x000fe40004000000 */
        /* <DEDUP_REMOVED lines=12> */
[----:B------:R-:W-:-:S02]  /*52d0*/  ISETP.GT.AND P0, PT, R252, R5, PT ;  /* 0x00000005fc00720c */ /* 0x000fc40003f04270 */
[----:B------:R-:W-:Y:S02]  /*52e0*/  FSEL R22, R201, -INF , !P2 ;  /* 0xff800000c9167808 */ /* 0x000fe40005000000 */
[----:B------:R-:W-:Y:S01]  /*52f0*/  ISETP.GE.AND P2, PT, R4, R185, PT ;  /* 0x000000b90400720c */ /* 0x000fe20003f46270 */
[----:B------:R-:W-:Y:S01]  /*5300*/  VIADD R4, R3, 0x70 ;  /* 0x0000007003047836 */ /* 0x000fe20000000000 */
[----:B------:R-:W-:Y:S02]  /*5310*/  FSEL R26, R54, -INF , !P5 ;  /* 0xff800000361a7808 */ /* 0x000fe40006800000 */
[----:B------:R-:W-:Y:S02]  /*5320*/  FSEL R25, R192, -INF , !P4 ;  /* 0xff800000c0197808 */ /* 0x000fe40006000000 */
[----:B------:R-:W-:Y:S02]  /*5330*/  FSEL R64, R13, -INF , !P1 ;  /* 0xff8000000d407808 */ /* 0x000fe40004800000 */
[----:B------:R-:W-:-:S02]  /*5340*/  FSEL R102, R12, -INF , !P3 ;  /* 0xff8000000c667808 */ /* 0x000fc40005800000 */
[-C--:B------:R-:W-:Y:S02]  /*5350*/  ISETP.GT.AND P5, PT, R219, R5.reuse, PT ;  /* 0x00000005db00720c */ /* 0x080fe40003fa4270 */
[-C--:B------:R-:W-:Y:S02]  /*5360*/  ISETP.GT.AND P4, PT, R236, R5.reuse, PT ;  /* 0x00000005ec00720c */ /* 0x080fe40003f84270 */
        /* <DEDUP_REMOVED lines=11> */
[-C--:B------:R-:W-:Y:S01]  /*5420*/  ISETP.GE.AND P3, PT, R0, R185.reuse, PT ;  /* 0x000000b90000720c */ /* 0x080fe20003f66270 */
[----:B------:R-:W-:Y:S01]  /*5430*/  VIADD R0, R3, 0x78 ;  /* 0x0000007803007836 */ /* 0x000fe20000000000 */
[----:B------:R-:W-:Y:S02]  /*5440*/  ISETP.GT.AND P1, PT, R219, R4, PT ;  /* 0x00000004db00720c */ /* 0x000fe40003f24270 */
[----:B------:R-:W-:Y:S02]  /*5450*/  FSEL R53, R32, -INF , !P0 ;  /* 0xff80000020357808 */ /* 0x000fe40004000000 */
[----:B------:R-:W-:Y:S02]  /*5460*/  ISETP.GE.AND P0, PT, R7, R186, PT ;  /* 0x000000ba0700720c */ /* 0x000fe40003f06270 */
[----:B------:R-:W-:Y:S01]  /*5470*/  ISETP.GE.AND P5, PT, R2, R185, PT ;  /* 0x000000b90200720c */ /* 0x000fe20003fa6270 */
[----:B------:R-:W-:Y:S01]  /*5480*/  VIADD R2, R3, 0x71 ;  /* 0x0000007103027836 */ /* 0x000fe20000000000 */
[----:B------:R-:W-:-:S02]  /*5490*/  FSEL R16, R148, -INF , !P1 ;  /* 0xff80000094107808 */ /* 0x000fc40004800000 */
[----:B------:R-:W-:Y:S02]  /*54a0*/  ISETP.GT.AND P1, PT, R252, R4, PT ;  /* 0x00000004fc00720c */ /* 0x000fe40003f24270 */
[----:B------:R-:W-:Y:S02]  /*54b0*/  FSEL R85, R36, -INF , !P0 ;  /* 0xff80000024557808 */ /* 0x000fe40004000000 */
[----:B------:R-:W-:Y:S02]  /*54c0*/  ISETP.GT.AND P0, PT, R219, R0, PT ;  /* 0x00000000db00720c */ /* 0x000fe40003f04270 */
[----:B------:R-:W-:Y:S02]  /*54d0*/  FSEL R132, R34, -INF , !P5 ;  /* 0xff80000022847808 */ /* 0x000fe40006800000 */
[----:B------:R-:W-:Y:S02]  /*54e0*/  ISETP.GT.AND P5, PT, R236, R4, PT ;  /* 0x00000004ec00720c */ /* 0x000fe40003fa4270 */
[----:B------:R-:W-:-:S02]  /*54f0*/  FSEL R17, R226, -INF , !P1 ;  /* 0xff800000e2117808 */ /* 0x000fc40004800000 */
[----:B------:R-:W-:Y:S02]  /*5500*/  ISETP.GE.AND P1, PT, R8, R184, PT ;  /* 0x000000b80800720c */ /* 0x000fe40003f26270 */
[----:B------:R-:W-:Y:S02]  /*5510*/  FSEL R11, R56, -INF , !P0 ;  /* 0xff800000380b7808 */ /* 0x000fe40004000000 */
[----:B------:R-:W-:Y:S02]  /*5520*/  ISETP.GT.AND P0, PT, R252, R0, PT ;  /* 0x00000000fc00720c */ /* 0x000fe40003f04270 */
[----:B------:R-:W-:Y:S02]  /*5530*/  FSEL R15, R150, -INF , !P5 ;  /* 0xff800000960f7808 */ /* 0x000fe40006800000 */
[----:B------:R-:W-:Y:S02]  /*5540*/  ISETP.GT.AND P5, PT, R219, R2, PT ;  /* 0x00000002db00720c */ /* 0x000fe40003fa4270 */
[----:B------:R-:W-:-:S02]  /*5550*/  FSEL R108, R29, -INF , !P1 ;  /* 0xff8000001d6c7808 */ /* 0x000fc40004800000 */
[----:B------:R-:W-:Y:S02]  /*5560*/  FSEL R62, R35, -INF , !P2 ;  /* 0xff800000233e7808 */ /* 0x000fe40005000000 */
[----:B------:R-:W-:Y:S02]  /*5570*/  ISETP.GT.AND P1, PT, R252, R2, PT ;  /* 0x00000002fc00720c */ /* 0x000fe40003f24270 */
[----:B------:R-:W-:Y:S02]  /*5580*/  FSEL R20, R206, -INF , !P0 ;  /* 0xff800000ce147808 */ /* 0x000fe40004000000 */
[----:B------:R-:W-:Y:S02]  /*5590*/  ISETP.GE.AND P2, PT, R8, R186, PT ;  /* 0x000000ba0800720c */ /* 0x000fe40003f46270 */
        /* <DEDUP_REMOVED lines=8> */
[----:B------:R-:W-:Y:S02]  /*5620*/  FSEL R98, R25, -INF , !P0 ;  /* 0xff80000019627808 */ /* 0x000fe40004000000 */
[----:B------:R-:W-:Y:S02]  /*5630*/  ISETP.GT.AND P2, PT, R237, R2, PT ;  /* 0x00000002ed00720c */ /* 0x000fe40003f44270 */
[----:B------:R-:W-:Y:S02]  /*5640*/  ISETP.GE.AND P0, PT, R5, R184, PT ;  /* 0x000000b80500720c */ /* 0x000fe40003f06270 */
[----:B------:R-:W-:Y:S02]  /*5650*/  FSEL R13, R224, -INF , !P4 ;  /* 0xff800000e00d7808 */ /* 0x000fe40006000000 */
[----:B------:R-:W-:Y:S02]  /*5660*/  ISETP.GT.AND P4, PT, R236, R2, PT ;  /* 0x00000002ec00720c */ /* 0x000fe40003f84270 */
[----:B------:R-:W-:-:S02]  /*5670*/  FSEL R44, R28, -INF , !P1 ;  /* 0xff8000001c2c7808 */ /* 0x000fc40004800000 */
[----:B------:R-:W-:Y:S02]  /*5680*/  FSEL R12, R225, -INF , !P2 ;  /* 0xff800000e10c7808 */ /* 0x000fe40005000000 */
[----:B------:R-:W-:Y:S02]  /*5690*/  ISETP.GE.AND P1, PT, R5, R186, PT ;  /* 0x000000ba0500720c */ /* 0x000fe40003f26270 */
[----:B------:R-:W-:Y:S02]  /*56a0*/  FSEL R91, R21, -INF , !P0 ;  /* 0xff800000155b7808 */ /* 0x000fe40004000000 */
[----:B------:R-:W-:Y:S02]  /*56b0*/  FSEL R129, R33, -INF , !P3 ;  /* 0xff80000021817808 */ /* 0x000fe40005800000 */
[----:B------:R-:W-:Y:S02]  /*56c0*/  ISETP.GE.AND P2, PT, R7, R185, PT ;  /* 0x000000b90700720c */ /* 0x000fe40003f46270 */
[----:B------:R-:W-:-:S02]  /*56d0*/  ISETP.GE.AND P0, PT, R4, R184, PT ;  /* 0x000000b80400720c */ /* 0x000fc40003f06270 */
[----:B------:R-:W-:Y:S02]  /*56e0*/  FSEL R14, R151, -INF , !P4 ;  /* 0xff800000970e7808 */ /* 0x000fe40006000000 */
[C---:B------:R-:W-:Y:S02]  /*56f0*/  ISETP.GE.AND P3, PT, R7.reuse, R220, PT ;  /* 0x000000dc0700720c */ /* 0x040fe40003f66270 */
[----:B------:R-:W-:Y:S01]  /*5700*/  ISETP.GE.AND P4, PT, R7, R184, PT ;  /* 0x000000b80700720c */ /* 0x000fe20003f86270 */
[----:B------:R-:W-:Y:S01]  /*5710*/  VIADD R7, R3, 0x79 ;  /* 0x0000007903077836 */ /* 0x000fe20000000000 */
        /* <DEDUP_REMOVED lines=11> */
[----:B------:R-:W-:Y:S02]  /*57d0*/  ISETP.GT.AND P4, PT, R237, R0, PT ;  /* 0x00000000ed00720c */ /* 0x000fe40003f84270 */
        /* <DEDUP_REMOVED lines=19> */
[----:B------:R-:W-:Y:S02]  /*5910*/  ISETP.GE.AND P2, PT, R2, R186, PT ;  /* 0x000000ba0200720c */ /* 0x000fe40003f46270 */
[----:B------:R-:W-:-:S02]  /*5920*/  ISETP.GT.AND P0, PT, R237, R3, PT ;  /* 0x00000003ed00720c */ /* 0x000fc40003f04270 */
        /* <DEDUP_REMOVED lines=8> */
[----:B------:R-:W-:Y:S02]  /*59b0*/  FSEL R110, R18, -INF , !P3 ;  /* 0xff800000126e7808 */ /* 0x000fe40005800000 */
[C---:B------:R-:W-:Y:S02]  /*59c0*/  ISETP.GE.AND P2, PT, R0.reuse, R220, PT ;  /* 0x000000dc0000720c */ /* 0x040fe40003f46270 */
[----:B------:R-:W-:Y:S01]  /*59d0*/  ISETP.GE.AND P0, PT, R0, R185, PT ;  /* 0x000000b90000720c */ /* 0x000fe20003f06270 */
[----:B------:R-:W-:Y:S01]  /*59e0*/  VIADD R0, R180, 0x4 ;  /* 0x00000004b4007836 */ /* 0x000fe20000000000 */
[----:B------:R-:W-:-:S02]  /*59f0*/  FSEL R26, R207, -INF , !P4 ;  /* 0xff800000cf1a7808 */ /* 0x000fc40006000000 */
[----:B------:R-:W-:Y:S01]  /*5a00*/  ISETP.GE.AND P3, PT, R2, R220, PT ;  /* 0x000000dc0200720c */ /* 0x000fe20003f66270 */
[----:B------:R-:W-:Y:S01]  /*5a10*/  IMAD.WIDE.U32 R100, R0, -0x326172a9, RZ ;  /* 0xcd9e8d5700647825 */ /* 0x000fe200078e00ff */
[----:B------:R-:W-:Y:S02]  /*5a20*/  ISETP.GE.AND P4, PT, R4, R185, PT ;  /* 0x000000b90400720c */ /* 0x000fe40003f86270 */
[----:B------:R-:W-:Y:S01]  /*5a30*/  FSEL R21, R172, -INF , !P5 ;  /* 0xff800000ac157808 */ /* 0x000fe20006800000 */
[----:B------:R-:W-:Y:S01]  /*5a40*/  IMAD.U32 R0, RZ, RZ, UR5 ;  /* 0x00000005ff007e24 */ /* 0x000fe2000f8e00ff */
[----:B------:R-:W-:Y:S01]  /*5a50*/  LOP3.LUT R2, R181, UR26, R211, 0x96, !PT ;  /* 0x0000001ab5027c12 */ /* 0x000fe2000f8e96d3 */
[----:B------:R-:W-:Y:S01]  /*5a60*/  STL.64 [R1+0x80], R100 ;  /* 0x0000806401007387 */ /* 0x000fe20000100a00 */
[----:B------:R-:W-:Y:S02]  /*5a70*/  ISETP.GT.AND P5, PT, R236, R3, PT ;  /* 0x00000003ec00720c */ /* 0x000fe40003fa4270 */
[----:B------:R-:W-:Y:S01]  /*5a80*/  FSEL R107, R17, -INF , !P4 ;  /* 0xff800000116b7808 */ /* 0x000fe20006000000 */
[----:B------:R-:W-:Y:S01]  /*5a90*/  IMAD.WIDE.U32 R60, R2, -0x2daee0ad, RZ ;  /* 0xd2511f53023c7825 */ /* 0x000fe200078e00ff */
[----:B------:R-:W-:Y:S01]  /*5aa0*/  FSEL R4, R174, -INF , !P5 ;  /* 0xff800000ae047808 */ /* 0x000fe20006800000 */
[----:B------:R-:W-:Y:S01]  /*5ab0*/  STL [R1+0x370], R184 ;  /* 0x000370b801007387 */ /* 0x000fe20000100800 */
[----:B------:R-:W-:-:S02]  /*5ac0*/  ISETP.GE.AND P4, PT, R3, R186, PT ;  /* 0x000000ba0300720c */ /* 0x000fc40003f86270 */
[----:B------:R-:W-:Y:S01]  /*5ad0*/  LOP3.LUT R2, R181, UR26, R101, 0x96, !PT ;  /* 0x0000001ab5027c12 */ /* 0x000fe2000f8e9665 */
[----:B------:R2:W-:Y:S01]  /*5ae0*/  STL.64 [R1+0x150], R60 ;  /* 0x0001503c01007387 */ /* 0x0005e20000100a00 */
[----:B------:R-:W-:Y:S02]  /*5af0*/  FSEL R24, R4, -INF , !P4 ;  /* 0xff80000004187808 */ /* 0x000fe40006000000 */
[----:B------:R-:W-:Y:S01]  /*5b00*/  LOP3.LUT R0, R0, UR27, R81, 0x96, !PT ;  /* 0x0000001b00007c12 */ /* 0x000fe2000f8e9651 */
[----:B------:R-:W-:Y:S01]  /*5b10*/  IMAD.WIDE.U32 R248, R2, -0x2daee0ad, RZ ;  /* 0xd2511f5302f87825 */ /* 0x000fe200078e00ff */
[----:B------:R-:W-:Y:S01]  /*5b20*/  LOP3.LUT R4, R80, UR4, R61, 0x96, !PT ;  /* 0x0000000450047c12 */ /* 0x000fe2000f8e963d */
[----:B------:R-:W-:Y:S01]  /*5b30*/  STL [R1+0x374], R185 ;  /* 0x000374b901007387 */ /* 0x000fe20000100800 */
[----:B------:R-:W-:Y:S02]  /*5b40*/  FSEL R31, R19, -INF , !P3 ;  /* 0xff800000131f7808 */ /* 0x000fe40005800000 */
[----:B------:R-:W-:Y:S01]  /*5b50*/  FSEL R28, R11, -INF , !P2 ;  /* 0xff8000000b1c7808 */ /* 0x000fe20005000000 */
[----:B------:R-:W-:Y:S01]  /*5b60*/  IMAD.WIDE.U32 R188, R4, -0x326172a9, RZ ;  /* 0xcd9e8d5704bc7825 */ /* 0x000fe200078e00ff */
[C---:B------:R-:W-:Y:S01]  /*5b70*/  ISETP.GE.AND P3, PT, R3.reuse, R184, PT ;  /* 0x000000b80300720c */ /* 0x040fe20003f66270 */
[----:B------:R-:W-:Y:S01]  /*5b80*/  STL.64 [R1+0x328], R248 ;  /* 0x000328f801007387 */ /* 0x000fe20000100a00 */
[----:B------:R-:W-:-:S02]  /*5b90*/  ISETP.GE.AND P5, PT, R3, R220, PT ;  /* 0x000000dc0300720c */ /* 0x000fc40003fa6270 */
[----:B------:R-:W-:Y:S02]  /*5ba0*/  ISETP.GE.AND P1, PT, R3, R185, PT ;  /* 0x000000b90300720c */ /* 0x000fe40003f26270 */
[----:B------:R-:W-:Y:S01]  /*5bb0*/  ISETP.GT.AND P2, PT, R252, R3, PT ;  /* 0x00000003fc00720c */ /* 0x000fe20003f44270 */
[----:B------:R-:W-:Y:S01]  /*5bc0*/  IMAD.WIDE.U32 R2, R0, -0x326172a9, RZ ;  /* 0xcd9e8d5700027825 */ /* 0x000fe200078e00ff */
[----:B------:R-:W-:Y:S02]  /*5bd0*/  LOP3.LUT R0, R80, UR4, R249, 0x96, !PT ;  /* 0x0000000450007c12 */ /* 0x000fe4000f8e96f9 */
[----:B------:R-:W-:Y:S02]  /*5be0*/  FSEL R103, R20, -INF , !P0 ;  /* 0xff80000014677808 */ /* 0x000fe40004000000 */
[----:B------:R-:W-:Y:S02]  /*5bf0*/  ISETP.GE.AND P0, PT, R7, R220, PT ;  /* 0x000000dc0700720c */ /* 0x000fe40003f06270 */
[----:B------:R-:W-:-:S02]  /*5c00*/  FMNMX3.FTZ R5, R24, R209, R197, !PT ;  /* 0x000000d118057276 */ /* 0x000fc400078100c5 */
[----:B------:R-:W-:Y:S01]  /*5c10*/  LOP3.LUT R4, R210, UR32, R3, 0x96, !PT ;  /* 0x00000020d2047c12 */ /* 0x000fe2000f8e9603 */
[----:B------:R-:W-:Y:S01]  /*5c20*/  IMAD.WIDE.U32 R210, R0, -0x326172a9, RZ ;  /* 0xcd9e8d5700d27825 */ /* 0x000fe200078e00ff */
[----:B------:R-:W-:Y:S02]  /*5c30*/  LOP3.LUT R6, R2, UR31, R189, 0x96, !PT ;  /* 0x0000001f02067c12 */ /* 0x000fe4000f8e96bd */
[----:B------:R-:W-:Y:S02]  /*5c40*/  FSEL R27, R22, -INF , !P0 ;  /* 0xff800000161b7808 */ /* 0x000fe40004000000 */
[----:B------:R-:W-:Y:S01]  /*5c50*/  FMNMX3.FTZ R0, R5, R182, R177, !PT ;  /* 0x000000b605007276 */ /* 0x000fe200078100b1 */
[----:B------:R-:W-:Y:S01]  /*5c60*/  IMAD.WIDE.U32 R4, R4, -0x2daee0ad, RZ ;  /* 0xd2511f5304047825 */ /* 0x000fe200078e00ff */
[----:B------:R-:W-:Y:S01]  /*5c70*/  FSEL R8, R198, -INF , !P2 ;  /* 0xff800000c6087808 */ /* 0x000fe20005000000 */
[----:B------:R-:W-:Y:S01]  /*5c80*/  STL.64 [R1+0xd0], R210 ;  /* 0x0000d0d201007387 */ /* 0x000fe20000100a00 */
[----:B------:R-:W-:Y:S01]  /*5c90*/  FMNMX3.FTZ R0, R0, R173, R170, !PT ;  /* 0x000000ad00007276 */ /* 0x000fe200078100aa */
[----:B------:R-:W-:Y:S01]  /*5ca0*/  IMAD.WIDE.U32 R22, R6, -0x2daee0ad, RZ ;  /* 0xd2511f5306167825 */ /* 0x000fe200078e00ff */
[----:B------:R-:W-:-:S02]  /*5cb0*/  ISETP.GE.AND P0, PT, R7, R186, PT ;  /* 0x000000ba0700720c */ /* 0x000fc40003f06270 */
[C---:B------:R-:W-:Y:S02]  /*5cc0*/  ISETP.GE.AND P4, PT, R7.reuse, R184, PT ;  /* 0x000000b80700720c */ /* 0x040fe40003f86270 */
[----:B------:R-:W-:Y:S02]  /*5cd0*/  ISETP.GE.AND P2, PT, R7, R185, PT ;  /* 0x000000b90700720c */ /* 0x000fe40003f46270 */
[----:B------:R-:W-:Y:S02]  /*5ce0*/  LOP3.LUT R7, R4, UR28, R23, 0x96, !PT ;  /* 0x0000001c04077c12 */ /* 0x000fe4000f8e9617 */
[----:B------:R-:W-:Y:S02]  /*5cf0*/  FSEL R23, R21, -INF , !P5 ;  /* 0xff80000015177808 */ /* 0x000fe40006800000 */
[----:B------:R-:W-:Y:S02]  /*5d00*/  FMNMX3.FTZ R0, R0, R167, R50, !PT ;  /* 0x000000a700007276 */ /* 0x000fe40007810032 */
[----:B------:R-:W-:-:S02]  /*5d10*/  LOP3.LUT R10, R100, UR32, R3, 0x96, !PT ;  /* 0x00000020640a7c12 */ /* 0x000fc4000f8e9603 */
[----:B------:R-:W-:Y:S02]  /*5d20*/  FSEL R166, R9, -INF , !P3 ;  /* 0xff80000009a67808 */ /* 0x000fe40005800000 */
[----:B------:R-:W-:Y:S01]  /*5d30*/  LOP3.LUT R6, R2, UR31, R211, 0x96, !PT ;  /* 0x0000001f02067c12 */ /* 0x000fe2000f8e96d3 */
[----:B------:R-:W-:Y:S01]  /*5d40*/  IMAD.WIDE.U32 R10, R10, -0x2daee0ad, RZ ;  /* 0xd2511f530a0a7825 */ /* 0x000fe200078e00ff */
[----:B------:R-:W-:Y:S02]  /*5d50*/  FMNMX3.FTZ R3, R23, R147, R143, !PT ;  /* 0x0000009317037276 */ /* 0x000fe4000781008f */
[----:B------:R-:W-:Y:S02]  /*5d60*/  FMNMX3.FTZ R2, R0, R49, R67, !PT ;  /* 0x0000003100027276 */ /* 0x000fe40007810043 */
[----:B------:R-:W-:Y:S02]  /*5d70*/  LOP3.LUT R12, R60, UR30, R5, 0x96, !PT ;  /* 0x0000001e3c0c7c12 */ /* 0x000fe4000f8e9605 */
[----:B------:R-:W-:-:S02]  /*5d80*/  FSEL R179, R8, -INF , !P1 ;  /* 0xff80000008b37808 */ /* 0x000fc40004800000 */
[----:B------:R-:W-:Y:S01]  /*5d90*/  FMNMX3.FTZ R0, R166, R221, R217, !PT ;  /* 0x000000dda6007276 */ /* 0x000fe200078100d9 */
[----:B------:R-:W-:Y:S01]  /*5da0*/  IMAD.WIDE.U32 R12, R12, -0x326172a9, RZ ;  /* 0xcd9e8d570c0c7825 */ /* 0x000fe200078e00ff */
        /* <DEDUP_REMOVED lines=35> */
[----:B--2---:R-:W-:Y:S02]  /*5fe0*/  FSEL R61, R29, -INF , !P0 ;  /* 0xff8000001d3d7808 */ /* 0x004fe40004000000 */
        /* <DEDUP_REMOVED lines=11> */
[----:B------:R-:W-:Y:S01]  /*60a0*/  FMNMX3.FTZ R3, R4, R47, R44, !PT ;  /* 0x0000002f04037276 */ /* 0x000fe2000781002c */
[----:B------:R-:W-:Y:S01]  /*60b0*/  IMAD.WIDE.U32 R4, R6, -0x2daee0ad, RZ ;  /* 0xd2511f5306047825 */ /* 0x000fe200078e00ff */
[----:B------:R-:W-:-:S02]  /*60c0*/  FMNMX3.FTZ R0, R0, R129, R127, !PT ;  /* 0x0000008100007276 */ /* 0x000fc4000781007f */
[----:B------:R-:W-:Y:S01]  /*60d0*/  FMNMX3.FTZ R2, R2, R91, R87, !PT ;  /* 0x0000005b02027276 */ /* 0x000fe20007810057 */
[----:B------:R-:W-:Y:S01]  /*60e0*/  IMAD.WIDE.U32 R6, R7, -0x326172a9, RZ ;  /* 0xcd9e8d5707067825 */ /* 0x000fe200078e00ff */
[----:B------:R-:W-:Y:S02]  /*60f0*/  FMNMX3.FTZ R3, R3, R34, R32, !PT ;  /* 0x0000002203037276 */ /* 0x000fe40007810020 */
[----:B------:R-:W-:Y:S02]  /*6100*/  FMNMX3.FTZ R0, R0, R115, R112, !PT ;  /* 0x0000007300007276 */ /* 0x000fe40007810070 */
[----:B------:R-:W-:Y:S02]  /*6110*/  FSEL R30, R25, -INF , !P4 ;  /* 0xff800000191e7808 */ /* 0x000fe40006000000 */
[----:B------:R-:W-:Y:S02]  /*6120*/  FMNMX3.FTZ R8, R2, R86, R48, !PT ;  /* 0x0000005602087276 */ /* 0x000fe40007810030 */
[----:B------:R-:W-:-:S02]  /*6130*/  FMNMX3.FTZ R3, R3, R31, R28, !PT ;  /* 0x0000001f03037276 */ /* 0x000fc4000781001c */
[----:B------:R-:W-:Y:S02]  /*6140*/  FMNMX3.FTZ R0, R0, R110, R107, !PT ;  /* 0x0000006e00007276 */ /* 0x000fe4000781006b */
[----:B------:R-:W-:Y:S02]  /*6150*/  FMNMX.FTZ R8, R30, R8, !PT ;  /* 0x000000081e087209 */ /* 0x000fe40007810000 */
[----:B------:R-:W-:Y:S02]  /*6160*/  FMNMX.FTZ R9, R27, R3, !PT ;  /* 0x000000031b097209 */ /* 0x000fe40007810000 */
[----:B------:R-:W-:Y:S01]  /*6170*/  FSEL R35, R26, -INF , !P2 ;  /* 0xff8000001a237808 */ /* 0x000fe20005000000 */
[----:B------:R-:W3:Y:S01]  /*6180*/  SHFL.BFLY PT, R16, R8, 0x2, 0x1f ;  /* 0x0c401f0008107f89 */ /* 0x000ee200000e0000 */
[----:B------:R-:W-:Y:S02]  /*6190*/  FMNMX3.FTZ R0, R0, R104, R103, !PT ;  /* 0x0000006800007276 */ /* 0x000fe40007810067 */
[----:B--2---:R-:W-:Y:S01]  /*61a0*/  FMNMX.FTZ R38, R38, R14, !PT ;  /* 0x0000000e26267209 */ /* 0x004fe20007810000 */
[----:B------:R-:W2:Y:S01]  /*61b0*/  SHFL.BFLY PT, R15, R9, 0x2, 0x1f ;  /* 0x0c401f00090f7f89 */ /* 0x000ea200000e0000 */
[----:B------:R-:W-:-:S02]  /*61c0*/  FMNMX.FTZ R0, R35, R0, !PT ;  /* 0x0000000023007209 */ /* 0x000fc40007810000 */
[----:B------:R-:W-:Y:S01]  /*61d0*/  LOP3.LUT R2, R248, UR30, R11, 0x96, !PT ;  /* 0x0000001ef8027c12 */ /* 0x000fe2000f8e960b */
[----:B------:R-:W-:Y:S01]  /*61e0*/  SHFL.BFLY PT, R14, R38, 0x1, 0x1f ;  /* 0x0c201f00260e7f89 */ /* 0x000fe200000e0000 */
[----:B------:R-:W-:Y:S02]  /*61f0*/  LOP3.LUT R10, R10, UR28, R5, 0x96, !PT ;  /* 0x0000001c0a0a7c12 */ /* 0x000fe4000f8e9605 */
[----:B------:R-:W-:Y:S01]  /*6200*/  LOP3.LUT R5, R188, UR29, R13, 0x96, !PT ;  /* 0x0000001dbc057c12 */ /* 0x000fe2000f8e960d */
[----:B------:R-:W4:Y:S01]  /*6210*/  SHFL.BFLY PT, R36, R0, 0x2, 0x1f ;  /* 0x0c401f0000247f89 */ /* 0x000f2200000e0000 */
[----:B------:R-:W-:Y:S01]  /*6220*/  IMAD.WIDE.U32 R18, R2, -0x326172a9, RZ ;  /* 0xcd9e8d5702127825 */ /* 0x000fe200078e00ff */
[----:B------:R-:W-:-:S03]  /*6230*/  LOP3.LUT R3, R12, UR17, R7, 0x96, !PT ;  /* 0x000000110c037c12 */ /* 0x000fc6000f8e9607 */
[----:B------:R-:W-:Y:S01]  /*6240*/  IMAD.WIDE.U32 R10, R10, -0x326172a9, RZ ;  /* 0xcd9e8d570a0a7825 */ /* 0x000fe200078e00ff */
[----:B------:R-:W-:-:S03]  /*6250*/  LOP3.LUT R2, R210, UR29, R19, 0x96, !PT ;  /* 0x0000001dd2027c12 */ /* 0x000fc6000f8e9613 */
[----:B------:R-:W-:Y:S01]  /*6260*/  IMAD.WIDE.U32 R12, R5, -0x2daee0ad, RZ ;  /* 0xd2511f53050c7825 */ /* 0x000fe200078e00ff */
[----:B------:R-:W-:Y:S02]  /*6270*/  LOP3.LUT R5, R18, UR17, R11, 0x96, !PT ;  /* 0x0000001112057c12 */ /* 0x000fe4000f8e960b */
[----:B---3--:R-:W-:Y:S01]  /*6280*/  FMNMX.FTZ R8, R8, R16, !PT ;  /* 0x0000001008087209 */ /* 0x008fe20007810000 */
[----:B------:R-:W-:Y:S01]  /*6290*/  IMAD.WIDE.U32 R20, R3, -0x2daee0ad, RZ ;  /* 0xd2511f5303147825 */ /* 0x000fe200078e00ff */
[----:B------:R-:W-:Y:S02]  /*62a0*/  LOP3.LUT R7, R22, UR16, R13, 0x96, !PT ;  /* 0x0000001016077c12 */ /* 0x000fe4000f8e960d */
[----:B--2---:R-:W-:Y:S01]  /*62b0*/  FMNMX.FTZ R9, R9, R15, !PT ;  /* 0x0000000f09097209 */ /* 0x004fe20007810000 */
[----:B------:R-:W-:Y:S01]  /*62c0*/  IMAD.WIDE.U32 R2, R2, -0x2daee0ad, RZ ;  /* 0xd2511f5302027825 */ /* 0x000fe200078e00ff */
[----:B------:R-:W2:Y:S01]  /*62d0*/  SHFL.BFLY PT, R37, R8, 0x1, 0x1f ;  /* 0x0c201f0008257f89 */ /* 0x000ea200000e0000 */
[----:B------:R-:W-:-:S02]  /*62e0*/  LOP3.LUT R11, R12, UR14, R21, 0x96, !PT ;  /* 0x0000000e0c0b7c12 */ /* 0x000fc4000f8e9615 */
[----:B------:R-:W-:Y:S01]  /*62f0*/  IMAD.WIDE.U32 R16, R5, -0x2daee0ad, RZ ;  /* 0xd2511f5305107825 */ /* 0x000fe200078e00ff */
[----:B------:R-:W3:Y:S01]  /*6300*/  SHFL.BFLY PT, R39, R9, 0x1, 0x1f ;  /* 0x0c201f0009277f89 */ /* 0x000ee200000e0000 */
[----:B------:R-:W-:Y:S02]  /*6310*/  LOP3.LUT R3, R4, UR16, R3, 0x96, !PT ;  /* 0x0000001004037c12 */ /* 0x000fe4000f8e9603 */
[----:B----4-:R-:W-:Y:S01]  /*6320*/  FMNMX.FTZ R36, R0, R36, !PT ;  /* 0x0000002400247209 */ /* 0x010fe20007810000 */
[----:B------:R-:W-:Y:S01]  /*6330*/  IMAD.WIDE.U32 R4, R7, -0x326172a9, RZ ;  /* 0xcd9e8d5707047825 */ /* 0x000fe200078e00ff */
[----:B------:R-:W-:Y:S02]  /*6340*/  FMNMX.FTZ R38, R38, R14, !PT ;  /* 0x0000000e26267209 */ /* 0x000fe40007810000 */
[----:B------:R-:W-:Y:S01]  /*6350*/  LOP3.LUT R15, R2, UR14, R17, 0x96, !PT ;  /* 0x0000000e020f7c12 */ /* 0x000fe2000f8e9611 */
[----:B------:R-:W4:Y:S01]  /*6360*/  SHFL.BFLY PT, R7, R36, 0x1, 0x1f ;  /* 0x0c201f0024077f89 */ /* 0x000f2200000e0000 */
[----:B------:R-:W-:Y:S01]  /*6370*/  IMAD.WIDE.U32 R204, R11, -0x326172a9, RZ ;  /* 0xcd9e8d570bcc7825 */ /* 0x000fe200078e00ff */
[----:B------:R-:W-:-:S02]  /*6380*/  FSETP.NEU.FTZ.AND P0, PT, R38, -INF , PT ;  /* 0xff8000002600780b */ /* 0x000fc40003f1d000 */
[----:B------:R-:W-:Y:S01]  /*6390*/  LOP3.LUT R11, R6, UR15, R5, 0x96, !PT ;  /* 0x0000000f060b7c12 */ /* 0x000fe2000f8e9605 */
[----:B------:R-:W-:-:S04]  /*63a0*/  IMAD.WIDE.U32 R12, R3, -0x326172a9, RZ ;  /* 0xcd9e8d57030c7825 */ /* 0x000fc800078e00ff */
[----:B-1----:R-:W-:Y:S01]  /*63b0*/  FMUL.FTZ R3, R38, UR34 ;  /* 0x0000002226037c20 */ /* 0x002fe20008410000 */
[----:B------:R-:W-:Y:S01]  /*63c0*/  LOP3.LUT R92, R4, UR13, R205, 0x96, !PT ;  /* 0x0000000d045c7c12 */ /* 0x000fe2000f8e96cd */
[----:B------:R-:W-:Y:S01]  /*63d0*/  STL [R1+0x378], R38 ;  /* 0x0003782601007387 */ /* 0x000fe20000100800 */
[C---:B------:R-:W-:Y:S01]  /*63e0*/  PRMT R4, R204.reuse, 0x7771, RZ ;  /* 0x00007771cc047816 */ /* 0x040fe200000000ff */
[----:B------:R-:W-:Y:S01]  /*63f0*/  IMAD.WIDE.U32 R54, R15, -0x326172a9, RZ ;  /* 0xcd9e8d570f367825 */ /* 0x000fe200078e00ff */
[C---:B------:R-:W-:Y:S02]  /*6400*/  PRMT R0, R204.reuse, 0x7773, RZ ;  /* 0x00007773cc007816 */ /* 0x040fe400000000ff */
[----:B------:R-:W-:Y:S01]  /*6410*/  FSEL R3, R3, RZ, P0 ;  /* 0x000000ff03037208 */ /* 0x000fe20000000000 */
[----:B------:R-:W-:Y:S01]  /*6420*/  IMAD.MOV.U32 R18, RZ, RZ, R80 ;  /* 0x000000ffff127224 */ /* 0x000fe200078e0050 */
[----:B------:R-:W-:Y:S01]  /*6430*/  PRMT R2, R204, 0x7772, RZ ;  /* 0x00007772cc027816 */ /* 0x000fe200000000ff */
[----:B------:R-:W-:Y:S01]  /*6440*/  IMAD.WIDE.U32 R88, R11, -0x2daee0ad, RZ ;  /* 0xd2511f530b587825 */ /* 0x000fe200078e00ff */
[----:B------:R-:W-:-:S03]  /*6450*/  ISETP.GT.U32.AND P5, PT, R4, UR6, PT ;  /* 0x0000000604007c0c */ /* 0x000fc6000bfa4070 */
[--C-:B------:R-:W-:Y:S01]  /*6460*/  FFMA.FTZ R4, R49, UR34, -R3.reuse ;  /* 0x0000002231047c23 */ /* 0x100fe20008010803 */
[----:B------:R-:W-:Y:S01]  /*6470*/  ISETP.GT.U32.AND P2, PT, R0, UR6, PT ;  /* 0x0000000600007c0c */ /* 0x000fe2000bf44070 */
[----:B------:R-:W-:Y:S01]  /*6480*/  FFMA.FTZ R0, R50, UR34, -R3 ;  /* 0x0000002232007c23 */ /* 0x000fe20008010803 */
[----:B------:R-:W-:Y:S01]  /*6490*/  ISETP.GT.U32.AND P1, PT, R2, UR6, PT ;  /* 0x0000000602007c0c */ /* 0x000fe2000bf24070 */
[----:B------:R1:W-:Y:S01]  /*64a0*/  MUFU.EX2 R52, R4 ;  /* 0x0000000400347308 */ /* 0x0003e20000000800 */
[----:B------:R-:W-:Y:S01]  /*64b0*/  PRMT R2, R92, 0x7632, R2 ;  /* 0x000076325c027816 */ /* 0x000fe20000000002 */
[----:B------:R-:W-:Y:S01]  /*64c0*/  IMAD.MOV.U32 R19, RZ, RZ, R81 ;  /* 0x000000ffff137224 */ /* 0x000fe200078e0051 */
[----:B--2---:R-:W-:Y:S01]  /*64d0*/  FMNMX.FTZ R37, R8, R37, !PT ;  /* 0x0000002508257209 */ /* 0x004fe20007810000 */
[----:B------:R2:W2:Y:S01]  /*64e0*/  MUFU.EX2 R49, R0 ;  /* 0x0000000000317308 */ /* 0x0004a20000000800 */
[----:B---3--:R-:W-:Y:S01]  /*64f0*/  FMNMX.FTZ R39, R9, R39, !PT ;  /* 0x0000002709277209 */ /* 0x008fe20007810000 */
[--C-:B------:R-:W-:Y:S01]  /*6500*/  FFMA.FTZ R25, R24, UR34, -R3.reuse ;  /* 0x0000002218197c23 */ /* 0x100fe20008010803 */
[----:B------:R-:W-:Y:S01]  /*6510*/  LOP3.LUT R6, R2, 0xff, RZ, 0xc0, !PT ;  /* 0x000000ff02067812 */ /* 0x000fe200078ec0ff */
[C---:B------:R-:W-:Y:S01]  /*6520*/  FMUL.FTZ R2, R37.reuse, UR34 ;  /* 0x0000002225027c20 */ /* 0x040fe20008410000 */
[----:B----4-:R-:W-:Y:S01]  /*6530*/  FMNMX.FTZ R36, R36, R7, !PT ;  /* 0x0000000724247209 */ /* 0x010fe20007810000 */
[----:B------:R-:W-:Y:S01]  /*6540*/  STL [R1+0x37c], R39 ;  /* 0x00037c2701007387 */ /* 0x000fe20000100800 */
[----:B------:R-:W-:Y:S01]  /*6550*/  FSETP.NEU.FTZ.AND P3, PT, R37, -INF , PT ;  /* 0xff8000002500780b */ /* 0x000fe20003f7d000 */
[--C-:B------:R-:W-:Y:S01]  /*6560*/  FFMA.FTZ R24, R209, UR34, -R3.reuse ;  /* 0x00000022d1187c23 */ /* 0x100fe20008010803 */
[C---:B------:R-:W-:Y:S01]  /*6570*/  FSETP.NEU.FTZ.AND P4, PT, R39.reuse, -INF , PT ;  /* 0xff8000002700780b */ /* 0x040fe20003f9d000 */
[----:B-1----:R-:W-:Y:S01]  /*6580*/  FMUL.FTZ R4, R39, UR34 ;  /* 0x0000002227047c20 */ /* 0x002fe20008410000 */
[----:B------:R-:W-:Y:S01]  /*6590*/  PRMT R5, R204, 0x7770, RZ ;  /* 0x00007770cc057816 */ /* 0x000fe200000000ff */
[----:B------:R-:W-:Y:S01]  /*65a0*/  STL [R1+0x380], R37 ;  /* 0x0003802501007387 */ /* 0x000fe20000100800 */
[----:B------:R-:W-:Y:S01]  /*65b0*/  FSEL R2, R2, RZ, P3 ;  /* 0x000000ff02027208 */ /* 0x000fe20001800000 */
[----:B--2---:R-:W-:Y:S01]  /*65c0*/  FMUL.FTZ R0, R36, UR34 ;  /* 0x0000002224007c20 */ /* 0x004fe20008410000 */
[----:B------:R-:W-:Y:S01]  /*65d0*/  FSEL R4, R4, RZ, P4 ;  /* 0x000000ff04047208 */ /* 0x000fe20002000000 */
[----:B------:R-:W-:Y:S01]  /*65e0*/  STL [R1+0x384], R36 ;  /* 0x0003842401007387 */ /* 0x000fe20000100800 */
[----:B------:R-:W-:Y:S01]  /*65f0*/  ISETP.LE.U32.AND P3, PT, R6, UR6, PT ;  /* 0x0000000606007c0c */ /* 0x000fe2000bf63070 */
[----:B------:R-:W-:Y:S01]  /*6600*/  FFMA.FTZ R22, R182, UR34, -R3 ;  /* 0x00000022b6167c23 */ /* 0x000fe20008010803 */
[----:B------:R-:W-:Y:S01]  /*6610*/  ISETP.LE.U32.AND P0, PT, R5, UR6, PT ;  /* 0x0000000605007c0c */ /* 0x000fe2000bf03070 */
[--C-:B------:R-:W-:Y:S01]  /*6620*/  FFMA.FTZ R7, R43, UR34, -R4.reuse ;  /* 0x000000222b077c23 */ /* 0x100fe20008010804 */
[----:B------:R-:W-:Y:S01]  /*6630*/  FSETP.NEU.FTZ.AND P4, PT, R36, -INF , PT ;  /* 0xff8000002400780b */ /* 0x000fe20003f9d000 */
[----:B------:R-:W-:Y:S01]  /*6640*/  FFMA.FTZ R8, R46, UR34, -R4 ;  /* 0x000000222e087c23 */ /* 0x000fe20008010804 */
[----:B------:R-:W-:Y:S01]  /*6650*/  SHF.R.U32.HI R5, RZ, 0x18, R92 ;  /* 0x00000018ff057819 */ /* 0x000fe2000001165c */
[----:B------:R1:W-:Y:S01]  /*6660*/  MUFU.EX2 R60, R7 ;  /* 0x00000007003c7308 */ /* 0x0003e20000000800 */
[----:B------:R-:W-:Y:S01]  /*6670*/  F2FP.BF16.F32.PACK_AB R6, R52, R49 ;  /* 0x000000313406723e */ /* 0x000fe200000010ff */
[--C-:B------:R-:W-:Y:S01]  /*6680*/  FFMA.FTZ R14, R147, UR34, -R4.reuse ;  /* 0x00000022930e7c23 */ /* 0x100fe20008010804 */
[----:B------:R-:W-:Y:S01]  /*6690*/  FSEL R0, R0, RZ, P4 ;  /* 0x000000ff00007208 */ /* 0x000fe20002000000 */
[--C-:B------:R-:W-:Y:S01]  /*66a0*/  FFMA.FTZ R15, R141, UR34, -R4.reuse ;  /* 0x000000228d0f7c23 */ /* 0x100fe20008010804 */
[----:B------:R-:W-:Y:S01]  /*66b0*/  ISETP.LE.U32.AND P4, PT, R5, UR6, PT ;  /* 0x0000000605007c0c */ /* 0x000fe2000bf83070 */
[--C-:B------:R-:W-:Y:S01]  /*66c0*/  FFMA.FTZ R5, R41, UR34, -R4.reuse ;  /* 0x0000002229057c23 */ /* 0x100fe20008010804 */
[----:B------:R-:W-:Y:S01]  /*66d0*/  PRMT R235, R6, 0x7610, R235 ;  /* 0x0000761006eb7816 */ /* 0x000fe200000000eb */
[----:B------:R-:W-:Y:S01]  /*66e0*/  FFMA.FTZ R17, R138, UR34, -R4 ;  /* 0x000000228a117c23 */ /* 0x000fe20008010804 */
[----:B------:R-:W-:Y:S01]  /*66f0*/  PRMT R232, R6, 0x7632, R232 ;  /* 0x0000763206e87816 */ /* 0x000fe200000000e8 */
[----:B------:R2:W3:Y:S01]  /*6700*/  MUFU.EX2 R65, R5 ;  /* 0x0000000500417308 */ /* 0x0004e20000000800 */
[----:B------:R-:W-:Y:S01]  /*6710*/  FFMA.FTZ R6, R40, UR34, -R4 ;  /* 0x0000002228067c23 */ /* 0x000fe20008010804 */
[----:B------:R-:W-:Y:S01]  /*6720*/  @!P3 HFMA2.BF16_V2 R56, -RZ.H0_H0, RZ.H0_H0, -R235.H0_H0 ;  /* 0x200000ffff38b231 */ /* 0x000fe200003409eb */
[----:B------:R-:W-:Y:S01]  /*6730*/  PRMT R252, R235, 0x5410, R232 ;  /* 0x00005410ebfc7816 */ /* 0x000fe200000000e8 */
[----:B-1----:R-:W-:Y:S01]  /*6740*/  FFMA.FTZ R7, R51, UR34, -R3 ;  /* 0x0000002233077c23 */ /* 0x002fe20008010803 */
[----:B------:R1:W-:Y:S01]  /*6750*/  MUFU.EX2 R80, R6 ;  /* 0x0000000600507308 */ /* 0x0003e20000000800 */
[----:B------:R-:W-:Y:S01]  /*6760*/  LOP3.LUT R99, R20, UR7, R89, 0x96, !PT ;  /* 0x0000000714637c12 */ /* 0x000fe2000f8e9659 */
[--C-:B------:R-:W-:Y:S01]  /*6770*/  FFMA.FTZ R141, R76, UR34, -R4.reuse ;  /* 0x000000224c8d7c23 */ /* 0x100fe20008010804 */
[----:B------:R-:W-:Y:S01]  /*6780*/  @!P3 PRMT R235, R56, 0x5410, RZ ;  /* 0x0000541038ebb816 */ /* 0x000fe200000000ff */
[----:B------:R-:W-:Y:S01]  /*6790*/  @!P4 HFMA2.BF16_V2 R57, -RZ.H0_H0, RZ.H0_H0, -R232.H0_H0 ;  /* 0x200000ffff39c231 */ /* 0x000fe200003409e8 */
[----:B------:R4:W-:Y:S01]  /*67a0*/  MUFU.EX2 R68, R7 ;  /* 0x0000000700447308 */ /* 0x0009e20000000800 */
[----:B------:R-:W-:Y:S01]  /*67b0*/  LOP3.LUT R10, R10, UR15, R13, 0x96, !PT ;  /* 0x0000000f0a0a7c12 */ /* 0x000fe2000f8e960d */
[--C-:B------:R-:W-:Y:S01]  /*67c0*/  FFMA.FTZ R147, R71, UR34, -R4.reuse ;  /* 0x0000002247937c23 */ /* 0x100fe20008010804 */
[----:B------:R-:W-:Y:S01]  /*67d0*/  LOP3.LUT R90, R12, UR13, R55, 0x96, !PT ;  /* 0x0000000d0c5a7c12 */ /* 0x000fe2000f8e9637 */
[----:B------:R-:W-:Y:S01]  /*67e0*/  FFMA.FTZ R11, R23, UR34, -R4 ;  /* 0x00000022170b7c23 */ /* 0x000fe20008010804 */
[----:B--2---:R-:W-:Y:S01]  /*67f0*/  PRMT R5, R54, 0x7771, RZ ;  /* 0x0000777136057816 */ /* 0x004fe200000000ff */
[----:B------:R-:W-:Y:S01]  /*6800*/  IMAD.WIDE.U32 R100, R10, -0x2daee0ad, RZ ;  /* 0xd2511f530a647825 */ /* 0x000fe200078e00ff */
[----:B------:R-:W-:-:S03]  /*6810*/  @!P4 PRMT R232, R57, 0x5410, RZ ;  /* 0x0000541039e8c816 */ /* 0x000fc600000000ff */
[--C-:B------:R-:W-:Y:S01]  /*6820*/  FFMA.FTZ R13, R143, UR34, -R4.reuse ;  /* 0x000000228f0d7c23 */ /* 0x100fe20008010804 */
[----:B------:R-:W-:Y:S01]  /*6830*/  ISETP.GT.U32.AND P3, PT, R5, UR6, PT ;  /* 0x0000000605007c0c */ /* 0x000fe2000bf64070 */
[----:B------:R-:W-:Y:S01]  /*6840*/  FFMA.FTZ R5, R67, UR34, -R3 ;  /* 0x0000002243057c23 */ /* 0x000fe20008010803 */
[----:B-1----:R-:W-:Y:S01]  /*6850*/  PRMT R6, R54, 0x7772, RZ ;  /* 0x0000777236067816 */ /* 0x002fe200000000ff */
[--C-:B------:R-:W-:Y:S01]  /*6860*/  FFMA.FTZ R10, R109, UR34, -R4.reuse ;  /* 0x000000226d0a7c23 */ /* 0x100fe20008010804 */
[----:B------:R-:W-:Y:S01]  /*6870*/  LOP3.LUT R95, R16, UR7, R101, 0x96, !PT ;  /* 0x00000007105f7c12 */ /* 0x000fe2000f8e9665 */
[----:B------:R3:W1:Y:S01]  /*6880*/  MUFU.EX2 R59, R5 ;  /* 0x00000005003b7308 */ /* 0x0006620000000800 */
[----:B------:R-:W-:Y:S01]  /*6890*/  ISETP.GT.U32.AND P4, PT, R6, UR6, PT ;  /* 0x0000000606007c0c */ /* 0x000fe2000bf84070 */
[--C-:B------:R-:W-:Y:S01]  /*68a0*/  FFMA.FTZ R6, R42, UR34, -R4.reuse ;  /* 0x000000222a067c23 */ /* 0x100fe20008010804 */
[--C-:B----4-:R-:W-:Y:S01]  /*68b0*/  FFMA.FTZ R7, R78, UR34, -R3.reuse ;  /* 0x000000224e077c23 */ /* 0x110fe20008010803 */
[--C-:B------:R-:W-:Y:S01]  /*68c0*/  FFMA.FTZ R16, R136, UR34, -R4.reuse ;  /* 0x0000002288107c23 */ /* 0x100fe20008010804 */
[----:B------:R-:W-:Y:S01]  /*68d0*/  MUFU.EX2 R78, R8 ;  /* 0x00000008004e7308 */ /* 0x000fe20000000800 */
[--C-:B------:R-:W-:Y:S01]  /*68e0*/  FFMA.FTZ R138, R75, UR34, -R4.reuse ;  /* 0x000000224b8a7c23 */ /* 0x100fe20008010804 */
[--C-:B------:R-:W-:Y:S01]  /*68f0*/  FFMA.FTZ R70, R70, UR34, -R4.reuse ;  /* 0x0000002246467c23 */ /* 0x100fe20008010804 */
[--C-:B------:R-:W-:Y:S01]  /*6900*/  FFMA.FTZ R71, R66, UR34, -R4.reuse ;  /* 0x0000002242477c23 */ /* 0x100fe20008010804 */
[----:B------:R2:W4:Y:S01]  /*6910*/  MUFU.EX2 R81, R6 ;  /* 0x0000000600517308 */ /* 0x0005220000000800 */
[----:B------:R-:W-:Y:S01]  /*6920*/  FFMA.FTZ R76, R31, UR34, -R4 ;  /* 0x000000221f4c7c23 */ /* 0x000fe20008010804 */
[--C-:B------:R-:W-:Y:S01]  /*6930*/  FFMA.FTZ R23, R197, UR34, -R3.reuse ;  /* 0x00000022c5177c23 */ /* 0x100fe20008010803 */
[--C-:B------:R-:W-:Y:S01]  /*6940*/  FFMA.FTZ R21, R177, UR34, -R3.reuse ;  /* 0x00000022b1157c23 */ /* 0x100fe20008010803 */
[----:B------:R1:W-:Y:S01]  /*6950*/  MUFU.EX2 R67, R7 ;  /* 0x0000000700437308 */ /* 0x0003e20000000800 */
[----:B---3--:R-:W-:Y:S01]  /*6960*/  F2FP.BF16.F32.PACK_AB R5, R65, R60 ;  /* 0x0000003c4105723e */ /* 0x008fe200000010ff */
[--C-:B------:R-:W-:Y:S01]  /*6970*/  FFMA.FTZ R29, R170, UR34, -R3.reuse ;  /* 0x00000022aa1d7c23 */ /* 0x100fe20008010803 */
[--C-:B------:R-:W-:Y:S01]  /*6980*/  FFMA.FTZ R131, R131, UR34, -R3.reuse ;  /* 0x0000002283837c23 */ /* 0x100fe20008010803 */
[----:B------:R-:W-:Y:S01]  /*6990*/  FFMA.FTZ R128, R128, UR34, -R3 ;  /* 0x0000002280807c23 */ /* 0x000fe20008010803 */
[C---:B------:R-:W-:Y:S01]  /*69a0*/  PRMT R207, R5.reuse, 0x7610, R207 ;  /* 0x0000761005cf7816 */ /* 0x040fe200000000cf */
[--C-:B------:R-:W-:Y:S01]  /*69b0*/  FFMA.FTZ R136, R116, UR34, -R3.reuse ;  /* 0x0000002274887c23 */ /* 0x100fe20008010803 */
[----:B------:R-:W-:Y:S01]  /*69c0*/  PRMT R206, R5, 0x7632, R206 ;  /* 0x0000763205ce7816 */ /* 0x000fe200000000ce */
[----:B------:R-:W-:Y:S01]  /*69d0*/  FFMA.FTZ R94, R94, UR34, -R3 ;  /* 0x000000225e5e7c23 */ /* 0x000fe20008010803 */
[C---:B------:R-:W-:Y:S01]  /*69e0*/  LOP3.LUT R5, R99.reuse, 0xffff, RZ, 0xc0, !PT ;  /* 0x0000ffff63057812 */ /* 0x040fe200078ec0ff */
[----:B------:R-:W-:Y:S01]  /*69f0*/  @!P0 HFMA2.BF16_V2 R79, -RZ.H0_H0, RZ.H0_H0, -R207.H0_H0 ;  /* 0x200000ffff4f8231 */ /* 0x000fe200003409cf */
[----:B--2---:R-:W-:Y:S01]  /*6a00*/  LOP3.LUT R6, R99, 0xff, RZ, 0xc0, !PT ;  /* 0x000000ff63067812 */ /* 0x004fe200078ec0ff */
[----:B------:R-:W-:Y:S01]  /*6a10*/  @P5 HFMA2.BF16_V2 R58, -RZ.H0_H0, RZ.H0_H0, -R206.H0_H0 ;  /* 0x200000ffff3a5231 */ /* 0x000fe200003409ce */
[----:B------:R-:W-:Y:S01]  /*6a20*/  SHF.R.U32.HI R5, RZ, 0x8, R5 ;  /* 0x00000008ff057819 */ /* 0x000fe20000011605 */
[----:B-1----:R-:W-:Y:S01]  /*6a30*/  FFMA.FTZ R7, R45, UR34, -R4 ;  /* 0x000000222d077c23 */ /* 0x002fe20008010804 */
[----:B------:R-:W-:Y:S01]  /*6a40*/  PRMT R40, R207, 0x5410, R206 ;  /* 0x00005410cf287816 */ /* 0x000fe200000000ce */
[--C-:B------:R-:W-:Y:S01]  /*6a50*/  FFMA.FTZ R96, R96, UR34, -R3.reuse ;  /* 0x0000002260607c23 */ /* 0x100fe20008010803 */
[----:B------:R-:W-:Y:S01]  /*6a60*/  @!P0 PRMT R207, R79, 0x5410, RZ ;  /* 0x000054104fcf8816 */ /* 0x000fe200000000ff */
[--C-:B------:R-:W-:Y:S01]  /*6a70*/  FFMA.FTZ R240, R93, UR34, -R3.reuse ;  /* 0x000000225df07c23 */ /* 0x100fe20008010803 */
[----:B------:R-:W-:Y:S01]  /*6a80*/  ISETP.LE.U32.AND P0, PT, R6, UR6, PT ;  /* 0x0000000606007c0c */ /* 0x000fe2000bf03070 */
[--C-:B------:R-:W-:Y:S01]  /*6a90*/  FFMA.FTZ R209, R85, UR34, -R3.reuse ;  /* 0x0000002255d17c23 */ /* 0x100fe20008010803 */
[----:B------:R-:W-:Y:S01]  /*6aa0*/  F2FP.BF16.F32.PACK_AB R6, R68, R59 ;  /* 0x0000003b4406723e */ /* 0x000fe200000010ff */
[--C-:B------:R-:W-:Y:S01]  /*6ab0*/  FFMA.FTZ R251, R84, UR34, -R3.reuse ;  /* 0x0000002254fb7c23 */ /* 0x100fe20008010803 */
[----:B------:R-:W-:Y:S01]  /*6ac0*/  LOP3.LUT R5, R5, 0xffff, RZ, 0xc0, !PT ;  /* 0x0000ffff05057812 */ /* 0x000fe200078ec0ff */
[--C-:B------:R-:W-:Y:S01]  /*6ad0*/  FFMA.FTZ R77, R77, UR34, -R3.reuse ;  /* 0x000000224d4d7c23 */ /* 0x100fe20008010803 */
[----:B------:R-:W-:Y:S01]  /*6ae0*/  @P5 PRMT R206, R58, 0x5410, RZ ;  /* 0x000054103ace5816 */ /* 0x000fe200000000ff */
[----:B------:R-:W-:Y:S01]  /*6af0*/  FFMA.FTZ R74, R74, UR34, -R3 ;  /* 0x000000224a4a7c23 */ /* 0x000fe20008010803 */
[C---:B------:R-:W-:Y:S01]  /*6b00*/  PRMT R233, R6.reuse, 0x7610, R233 ;  /* 0x0000761006e97816 */ /* 0x040fe200000000e9 */
[----:B------:R-:W-:Y:S01]  /*6b10*/  FFMA.FTZ R75, R73, UR34, -R3 ;  /* 0x00000022494b7c23 */ /* 0x000fe20008010803 */
[----:B------:R-:W-:Y:S01]  /*6b20*/  PRMT R231, R6, 0x7632, R231 ;  /* 0x0000763206e77816 */ /* 0x000fe200000000e7 */
[----:B------:R-:W-:Y:S01]  /*6b30*/  FFMA.FTZ R6, R69, UR34, -R3 ;  /* 0x0000002245067c23 */ /* 0x000fe20008010803 */
[----:B------:R-:W-:Y:S01]  /*6b40*/  ISETP.LE.U32.AND P5, PT, R5, UR6, PT ;  /* 0x0000000605007c0c */ /* 0x000fe2000bfa3070 */
[----:B------:R-:W-:Y:S01]  /*6b50*/  @P1 HFMA2.BF16_V2 R83, -RZ.H0_H0, RZ.H0_H0, -R233.H0_H0 ;  /* 0x200000ffff531231 */ /* 0x000fe200003409e9 */
[----:B----4-:R-:W-:Y:S01]  /*6b60*/  F2FP.BF16.F32.PACK_AB R5, R81, R80 ;  /* 0x000000505105723e */ /* 0x010fe200000010ff */
[----:B------:R1:W2:Y:S01]  /*6b70*/  MUFU.EX2 R79, R6 ;  /* 0x00000006004f7308 */ /* 0x0002a20000000800 */
[----:B------:R-:W-:Y:S01]  /*6b80*/  @P2 HFMA2.BF16_V2 R149, -RZ.H0_H0, RZ.H0_H0, -R231.H0_H0 ;  /* 0x200000ffff952231 */ /* 0x000fe200003409e7 */
[----:B------:R-:W-:Y:S01]  /*6b90*/  PRMT R9, R233, 0x5410, R231 ;  /* 0x00005410e9097816 */ /* 0x000fe200000000e7 */
[----:B------:R3:W-:Y:S01]  /*6ba0*/  STL.64 [R1+0x3b0], R206 ;  /* 0x0003b0ce01007387 */ /* 0x0007e20000100a00 */
[C---:B------:R-:W-:Y:S01]  /*6bb0*/  PRMT R239, R5.reuse, 0x7610, R239 ;  /* 0x0000761005ef7816 */ /* 0x040fe200000000ef */
[----:B------:R-:W-:Y:S01]  /*6bc0*/  FFMA.FTZ R31, R214, UR34, -R2 ;  /* 0x00000022d61f7c23 */ /* 0x000fe20008010802 */
[----:B------:R-:W-:Y:S01]  /*6bd0*/  PRMT R234, R5, 0x7632, R234 ;  /* 0x0000763205ea7816 */ /* 0x000fe200000000ea */
[--C-:B------:R-:W-:Y:S01]  /*6be0*/  FFMA.FTZ R41, R187, UR34, -R2.reuse ;  /* 0x00000022bb297c23 */ /* 0x100fe20008010802 */
[----:B------:R-:W-:Y:S01]  /*6bf0*/  PRMT R5, R99, 0x7632, R5 ;  /* 0x0000763263057816 */ /* 0x000fe20000000005 */
[----:B------:R-:W-:Y:S01]  /*6c00*/  @!P0 HFMA2.BF16_V2 R148, -RZ.H0_H0, RZ.H0_H0, -R239.H0_H0 ;  /* 0x200000ffff948231 */ /* 0x000fe200003409ef */
[----:B------:R-:W-:Y:S01]  /*6c10*/  @P2 PRMT R231, R149, 0x5410, RZ ;  /* 0x0000541095e72816 */ /* 0x000fe200000000ff */
[----:B------:R-:W-:Y:S01]  /*6c20*/  @!P5 HFMA2.BF16_V2 R151, -RZ.H0_H0, RZ.H0_H0, -R234.H0_H0 ;  /* 0x200000ffff97d231 */ /* 0x000fe200003409ea */
[----:B------:R-:W-:Y:S01]  /*6c30*/  LOP3.LUT R5, R5, 0xff, RZ, 0xc0, !PT ;  /* 0x000000ff05057812 */ /* 0x000fe200078ec0ff */
[--C-:B------:R-:W-:Y:S01]  /*6c40*/  FFMA.FTZ R43, R178, UR34, -R2.reuse ;  /* 0x00000022b22b7c23 */ /* 0x100fe20008010802 */
[----:B-1----:R-:W-:Y:S01]  /*6c50*/  SHF.R.U32.HI R6, RZ, 0x18, R99 ;  /* 0x00000018ff067819 */ /* 0x002fe20000011663 */
[--C-:B------:R-:W-:Y:S01]  /*6c60*/  FFMA.FTZ R84, R140, UR34, -R2.reuse ;  /* 0x000000228c547c23 */ /* 0x100fe20008010802 */
[----:B------:R-:W-:Y:S01]  /*6c70*/  ISETP.LE.U32.AND P2, PT, R5, UR6, PT ;  /* 0x0000000605007c0c */ /* 0x000fe2000bf43070 */
[--C-:B------:R-:W-:Y:S01]  /*6c80*/  FFMA.FTZ R85, R135, UR34, -R2.reuse ;  /* 0x0000002287557c23 */ /* 0x100fe20008010802 */
[----:B--2---:R-:W-:Y:S01]  /*6c90*/  F2FP.BF16.F32.PACK_AB R5, R79, R67 ;  /* 0x000000434f05723e */ /* 0x004fe200000010ff */
[--C-:B------:R-:W-:Y:S01]  /*6ca0*/  FFMA.FTZ R116, R114, UR34, -R2.reuse ;  /* 0x0000002272747c23 */ /* 0x100fe20008010802 */
[----:B------:R-:W-:Y:S01]  /*6cb0*/  @P1 PRMT R233, R83, 0x5410, RZ ;  /* 0x0000541053e91816 */ /* 0x000fe200000000ff */
[----:B------:R-:W-:Y:S01]  /*6cc0*/  FFMA.FTZ R20, R166, UR34, -R2 ;  /* 0x00000022a6147c23 */ /* 0x000fe20008010802 */
[----:B------:R-:W-:Y:S01]  /*6cd0*/  PRMT R226, R5, 0x7610, R226 ;  /* 0x0000761005e27816 */ /* 0x000fe200000000e2 */
[----:B------:R1:W2:Y:S01]  /*6ce0*/  MUFU.EX2 R83, R7 ;  /* 0x0000000700537308 */ /* 0x0002a20000000800 */
[----:B------:R-:W-:Y:S01]  /*6cf0*/  ISETP.LE.U32.AND P1, PT, R6, UR6, PT ;  /* 0x0000000606007c0c */ /* 0x000fe2000bf23070 */
[--C-:B------:R-:W-:Y:S01]  /*6d00*/  FFMA.FTZ R26, R221, UR34, -R2.reuse ;  /* 0x00000022dd1a7c23 */ /* 0x100fe20008010802 */
[----:B------:R-:W-:Y:S01]  /*6d10*/  PRMT R6, R88, 0x7770, RZ ;  /* 0x0000777058067816 */ /* 0x000fe200000000ff */
[----:B------:R-:W-:Y:S01]  /*6d20*/  FFMA.FTZ R45, R176, UR34, -R2 ;  /* 0x00000022b02d7c23 */ /* 0x000fe20008010802 */
[----:B------:R-:W-:Y:S01]  /*6d30*/  PRMT R227, R5, 0x7632, R227 ;  /* 0x0000763205e37816 */ /* 0x000fe200000000e3 */
[----:B------:R-:W-:Y:S01]  /*6d40*/  @!P2 HFMA2.BF16_V2 R150, -RZ.H0_H0, RZ.H0_H0, -R226.H0_H0 ;  /* 0x200000ffff96a231 */ /* 0x000fe200003409e2 */
[----:B------:R-:W-:Y:S01]  /*6d50*/  PRMT R220, R239, 0x5410, R234 ;  /* 0x00005410efdc7816 */ /* 0x000fe200000000ea */
[----:B---3--:R-:W-:Y:S01]  /*6d60*/  IMAD.MOV.U32 R206, RZ, RZ, R18 ;  /* 0x000000ffffce7224 */ /* 0x008fe200078e0012 */
[----:B------:R-:W-:Y:S01]  /*6d70*/  PRMT R5, R88, 0x7772, RZ ;  /* 0x0000777258057816 */ /* 0x000fe200000000ff */
[----:B------:R-:W-:Y:S01]  /*6d80*/  IMAD.MOV.U32 R207, RZ, RZ, R19 ;  /* 0x000000ffffcf7224 */ /* 0x000fe200078e0013 */
[----:B------:R-:W-:Y:S01]  /*6d90*/  @!P0 PRMT R239, R148, 0x5410, RZ ;  /* 0x0000541094ef8816 */ /* 0x000fe200000000ff */
[--C-:B------:R-:W-:Y:S01]  /*6da0*/  FFMA.FTZ R148, R72, UR34, -R4.reuse ;  /* 0x0000002248947c23 */ /* 0x100fe20008010804 */
[----:B------:R-:W-:Y:S01]  /*6db0*/  ISETP.LE.U32.AND P0, PT, R6, UR6, PT ;  /* 0x0000000606007c0c */ /* 0x000fe2000bf03070 */
[----:B------:R-:W-:Y:S01]  /*6dc0*/  @!P1 HFMA2.BF16_V2 R153, -RZ.H0_H0, RZ.H0_H0, -R227.H0_H0 ;  /* 0x200000ffff999231 */ /* 0x000fe200003409e3 */
[----:B------:R-:W-:Y:S01]  /*6dd0*/  PRMT R213, R226, 0x5410, R227 ;  /* 0x00005410e2d57816 */ /* 0x000fe200000000e3 */
[--C-:B-1----:R-:W-:Y:S01]  /*6de0*/  FFMA.FTZ R7, R82, UR34, -R3.reuse ;  /* 0x0000002252077c23 */ /* 0x102fe20008010803 */
[----:B------:R-:W-:Y:S01]  /*6df0*/  PRMT R6, R88, 0x7771, RZ ;  /* 0x0000777158067816 */ /* 0x000fe200000000ff */
[----:B------:R-:W-:Y:S01]  /*6e00*/  FFMA.FTZ R19, R125, UR34, -R4 ;  /* 0x000000227d137c23 */ /* 0x000fe20008010804 */
[----:B------:R-:W-:Y:S01]  /*6e10*/  @!P2 PRMT R226, R150, 0x5410, RZ ;  /* 0x0000541096e2a816 */ /* 0x000fe200000000ff */
[----:B------:R1:W-:Y:S01]  /*6e20*/  MUFU.EX2 R69, R7 ;  /* 0x0000000700457308 */ /* 0x0003e20000000800 */
[----:B------:R-:W-:Y:S01]  /*6e30*/  ISETP.GT.U32.AND P2, PT, R5, UR6, PT ;  /* 0x0000000605007c0c */ /* 0x000fe2000bf44070 */
[----:B------:R-:W-:Y:S01]  /*6e40*/  IMAD.MOV.U32 R5, RZ, RZ, R54 ;  /* 0x000000ffff057224 */ /* 0x000fe200078e0036 */
[----:B------:R-:W-:Y:S01]  /*6e50*/  @!P5 PRMT R234, R151, 0x5410, RZ ;  /* 0x0000541097ead816 */ /* 0x000fe200000000ff */
[----:B------:R-:W-:Y:S01]  /*6e60*/  STL [R1+0x3a0], R226 ;  /* 0x0003a0e201007387 */ /* 0x000fe20000100800 */
[----:B------:R-:W-:Y:S01]  /*6e70*/  ISETP.GT.U32.AND P5, PT, R6, UR6, PT ;  /* 0x0000000606007c0c */ /* 0x000fe2000bfa4070 */
[----:B------:R-:W-:Y:S01]  /*6e80*/  FFMA.FTZ R6, R63, UR34, -R3 ;  /* 0x000000223f067c23 */ /* 0x000fe20008010803 */
[----:B------:R-:W-:Y:S01]  /*6e90*/  LOP3.LUT R5, R5, 0xff, RZ, 0xc0, !PT ;  /* 0x000000ff05057812 */ /* 0x000fe200078ec0ff */
[--C-:B------:R-:W-:Y:S01]  /*6ea0*/  FFMA.FTZ R18, R122, UR34, -R4.reuse ;  /* 0x000000227a127c23 */ /* 0x100fe20008010804 */
[----:B--2---:R-:W-:Y:S01]  /*6eb0*/  F2FP.BF16.F32.PACK_AB R8, R83, R78 ;  /* 0x0000004e5308723e */ /* 0x004fe200000010ff */
[----:B------:R2:W3:Y:S01]  /*6ec0*/  MUFU.EX2 R82, R6 ;  /* 0x0000000600527308 */ /* 0x0004e20000000800 */
[----:B------:R-:W-:Y:S01]  /*6ed0*/  @!P1 PRMT R227, R153, 0x5410, RZ ;  /* 0x0000541099e39816 */ /* 0x000fe200000000ff */
[----:B------:R-:W-:Y:S01]  /*6ee0*/  FFMA.FTZ R72, R27, UR34, -R4 ;  /* 0x000000221b487c23 */ /* 0x000fe20008010804 */
[----:B------:R-:W-:Y:S01]  /*6ef0*/  ISETP.LE.U32.AND P1, PT, R5, UR6, PT ;  /* 0x0000000605007c0c */ /* 0x000fe2000bf23070 */
[----:B------:R-:W-:Y:S01]  /*6f00*/  FFMA.FTZ R5, R118, UR34, -R2 ;  /* 0x0000002276057c23 */ /* 0x000fe20008010802 */
[C---:B------:R-:W-:Y:S01]  /*6f10*/  PRMT R230, R8.reuse, 0x7610, R230 ;  /* 0x0000761008e67816 */ /* 0x040fe200000000e6 */
[----:B-1----:R-:W-:Y:S01]  /*6f20*/  IMAD.MOV.U32 R7, RZ, RZ, R100 ;  /* 0x000000ffff077224 */ /* 0x002fe200078e0064 */
[----:B------:R-:W-:Y:S01]  /*6f30*/  PRMT R229, R8, 0x7632, R229 ;  /* 0x0000763208e57816 */ /* 0x000fe200000000e5 */
[----:B------:R1:W-:Y:S01]  /*6f40*/  MUFU.EX2 R51, R5 ;  /* 0x0000000500337308 */ /* 0x0003e20000000800 */
[----:B------:R-:W-:Y:S01]  /*6f50*/  FFMA.FTZ R118, R62, UR34, -R4 ;  /* 0x000000223e767c23 */ /* 0x000fe20008010804 */
[----:B------:R-:W-:Y:S01]  /*6f60*/  @!P0 HFMA2.BF16_V2 R154, -RZ.H0_H0, RZ.H0_H0, -R230.H0_H0 ;  /* 0x200000ffff9a8231 */ /* 0x000fe200003409e6 */
[----:B------:R-:W-:Y:S01]  /*6f70*/  PRMT R46, R230, 0x5410, R229 ;  /* 0x00005410e62e7816 */ /* 0x000fe200000000e5 */
[----:B------:R-:W-:-:S02]  /*6f80*/  @P5 HFMA2.BF16_V2 R155, -RZ.H0_H0, RZ.H0_H0, -R229.H0_H0 ;  /* 0x200000ffff9b5231 */ /* 0x000fc400003409e5 */
[----:B------:R-:W-:Y:S01]  /*6f90*/  FFMA.FTZ R62, R32, UR34, -R4 ;  /* 0x00000022203e7c23 */ /* 0x000fe20008010804 */
[----:B--2---:R-:W-:Y:S01]  /*6fa0*/  FFMA.FTZ R6, R106, UR34, -R2 ;  /* 0x000000226a067c23 */ /* 0x004fe20008010802 */
[----:B------:R-:W-:Y:S01]  /*6fb0*/  @!P0 PRMT R230, R154, 0x5410, RZ ;  /* 0x000054109ae68816 */ /* 0x000fe200000000ff */
[----:B------:R-:W-:Y:S01]  /*6fc0*/  FFMA.FTZ R27, R173, UR34, -R3 ;  /* 0x00000022ad1b7c23 */ /* 0x000fe20008010803 */
[----:B---3--:R-:W-:Y:S01]  /*6fd0*/  F2FP.BF16.F32.PACK_AB R8, R82, R69 ;  /* 0x000000455208723e */ /* 0x008fe200000010ff */
[----:B------:R2:W3:Y:S01]  /*6fe0*/  MUFU.EX2 R57, R6 ;  /* 0x0000000600397308 */ /* 0x0004e20000000800 */
[----:B------:R-:W-:Y:S01]  /*6ff0*/  @P5 PRMT R229, R155, 0x5410, RZ ;  /* 0x000054109be55816 */ /* 0x000fe200000000ff */
[----:B------:R-:W-:Y:S01]  /*7000*/  STL [R1+0x39c], R230 ;  /* 0x00039ce601007387 */ /* 0x000fe20000100800 */
[----:B------:R-:W-:Y:S01]  /*7010*/  PRMT R225, R8, 0x7610, R225 ;  /* 0x0000761008e17816 */ /* 0x000fe200000000e1 */
[----:B------:R-:W-:Y:S01]  /*7020*/  FFMA.FTZ R155, R47, UR34, -R4 ;  /* 0x000000222f9b7c23 */ /* 0x000fe20008010804 */
[----:B-1----:R-:W-:Y:S01]  /*7030*/  LOP3.LUT R5, R92, 0xffff, RZ, 0xc0, !PT ;  /* 0x0000ffff5c057812 */ /* 0x002fe200078ec0ff */
[----:B------:R1:W-:Y:S01]  /*7040*/  STL [R1+0x398], R229 ;  /* 0x000398e501007387 */ /* 0x0003e20000100800 */
[----:B------:R-:W-:Y:S01]  /*7050*/  PRMT R224, R8, 0x7632, R224 ;  /* 0x0000763208e07816 */ /* 0x000fe200000000e0 */
[----:B------:R-:W-:Y:S01]  /*7060*/  @P2 HFMA2.BF16_V2 R161, -RZ.H0_H0, RZ.H0_H0, -R225.H0_H0 ;  /* 0x200000ffffa12231 */ /* 0x000fe200003409e1 */
[----:B------:R-:W-:Y:S01]  /*7070*/  SHF.R.U32.HI R5, RZ, 0x8, R5 ;  /* 0x00000008ff057819 */ /* 0x000fe20000011605 */
[----:B------:R-:W-:Y:S01]  /*7080*/  FFMA.FTZ R8, R113, UR34, -R4 ;  /* 0x0000002271087c23 */ /* 0x000fe20008010804 */
[----:B------:R-:W-:Y:S01]  /*7090*/  PRMT R238, R225, 0x5410, R224 ;  /* 0x00005410e1ee7816 */ /* 0x000fe200000000e0 */
[--C-:B------:R-:W-:Y:S01]  /*70a0*/  FFMA.FTZ R32, R167, UR34, -R3.reuse ;  /* 0x00000022a7207c23 */ /* 0x100fe20008010803 */
[----:B------:R-:W-:Y:S01]  /*70b0*/  LOP3.LUT R5, R5, 0xffff, RZ, 0xc0, !PT ;  /* 0x0000ffff05057812 */ /* 0x000fe200078ec0ff */
[----:B------:R-:W-:Y:S01]  /*70c0*/  FFMA.FTZ R125, R33, UR34, -R3 ;  /* 0x00000022217d7c23 */ /* 0x000fe20008010803 */
[----:B--2---:R-:W-:Y:S01]  /*70d0*/  LOP3.LUT R6, R7, 0xff, RZ, 0xc0, !PT ;  /* 0x000000ff07067812 */ /* 0x004fe200078ec0ff */
[--C-:B------:R-:W-:Y:S01]  /*70e0*/  FFMA.FTZ R7, R126, UR34, -R0.reuse ;  /* 0x000000227e077c23 */ /* 0x100fe20008010800 */
[----:B------:R-:W-:Y:S01]  /*70f0*/  ISETP.LE.U32.AND P5, PT, R5, UR6, PT ;  /* 0x0000000605007c0c */ /* 0x000fe2000bfa3070 */
[----:B------:R-:W-:Y:S01]  /*7100*/  IMAD.MOV.U32 R154, RZ, RZ, R9 ;  /* 0x000000ffff9a7224 */ /* 0x000fe200078e0009 */
[----:B------:R-:W-:Y:S01]  /*7110*/  ISETP.LE.U32.AND P0, PT, R6, UR6, PT ;  /* 0x0000000606007c0c */ /* 0x000fe2000bf03070 */
[----:B------:R-:W-:Y:S01]  /*7120*/  FFMA.FTZ R6, R117, UR34, -R0 ;  /* 0x0000002275067c23 */ /* 0x000fe20008010800 */
[----:B------:R2:W-:Y:S01]  /*7130*/  MUFU.EX2 R50, R7 ;  /* 0x0000000700327308 */ /* 0x0005e20000000800 */
[----:B------:R-:W-:Y:S01]  /*7140*/  PRMT R5, R90, 0x7632, R5 ;  /* 0x000076325a057816 */ /* 0x000fe20000000005 */
[----:B------:R-:W-:Y:S01]  /*7150*/  FFMA.FTZ R117, R64, UR34, -R4 ;  /* 0x0000002240757c23 */ /* 0x000fe20008010804 */
[----:B---3--:R-:W-:Y:S01]  /*7160*/  F2FP.BF16.F32.PACK_AB R12, R57, R51 ;  /* 0x00000033390c723e */ /* 0x008fe200000010ff */
[----:B------:R-:W3:Y:S01]  /*7170*/  MUFU.EX2 R58, R6 ;  /* 0x00000006003a7308 */ /* 0x000ee20000000800 */
[----:B------:R-:W-:Y:S01]  /*7180*/  LOP3.LUT R5, R5, 0xff, RZ, 0xc0, !PT ;  /* 0x000000ff05057812 */ /* 0x000fe200078ec0ff */
[----:B------:R-:W-:Y:S01]  /*7190*/  FFMA.FTZ R9, R168, UR34, -R2 ;  /* 0x00000022a8097c23 */ /* 0x000fe20008010802 */
[----:B------:R-:W-:Y:S01]  /*71a0*/  @P2 PRMT R225, R161, 0x5410, RZ ;  /* 0x00005410a1e12816 */ /* 0x000fe200000000ff */
[----:B------:R-:W-:Y:S01]  /*71b0*/  @P3 HFMA2.BF16_V2 R160, -RZ.H0_H0, RZ.H0_H0, -R12.H1_H1 ;  /* 0x200000ffffa03231 */ /* 0x000fe2000036090c */
[----:B------:R-:W-:Y:S01]  /*71c0*/  ISETP.LE.U32.AND P2, PT, R5, UR6, PT ;  /* 0x0000000605007c0c */ /* 0x000fe2000bf43070 */
[----:B-1----:R-:W-:Y:S01]  /*71d0*/  FFMA.FTZ R229, R44, UR34, -R4 ;  /* 0x000000222ce57c23 */ /* 0x002fe20008010804 */
[----:B------:R-:W-:Y:S01]  /*71e0*/  PRMT R5, R54, 0x7773, RZ ;  /* 0x0000777336057816 */ /* 0x000fe200000000ff */
[----:B------:R1:W-:Y:S01]  /*71f0*/  STL [R1+0x394], R225 ;  /* 0x000394e101007387 */ /* 0x0003e20000100800 */
[----:B------:R-:W-:Y:S01]  /*7200*/  PRMT R226, R12, 0x7632, R226 ;  /* 0x000076320ce27816 */ /* 0x000fe200000000e2 */
[----:B--2---:R-:W-:Y:S01]  /*7210*/  FFMA.FTZ R7, R171, UR34, -R2 ;  /* 0x00000022ab077c23 */ /* 0x004fe20008010802 */
[----:B------:R-:W-:Y:S01]  /*7220*/  @P3 PRMT R226, R160, 0x5410, RZ ;  /* 0x00005410a0e23816 */ /* 0x000fe200000000ff */
[----:B------:R-:W-:Y:S01]  /*7230*/  FFMA.FTZ R160, R28, UR34, -R4 ;  /* 0x000000221ca07c23 */ /* 0x000fe20008010804 */
[----:B------:R-:W-:Y:S01]  /*7240*/  ISETP.GT.U32.AND P3, PT, R5, UR6, PT ;  /* 0x0000000605007c0c */ /* 0x000fe2000bf64070 */
[--C-:B------:R-:W-:Y:S01]  /*7250*/  FFMA.FTZ R5, R124, UR34, -R2.reuse ;  /* 0x000000227c057c23 */ /* 0x100fe20008010802 */
[----:B---3--:R-:W-:Y:S01]  /*7260*/  F2FP.BF16.F32.PACK_AB R201, R58, R50 ;  /* 0x000000323ac9723e */ /* 0x008fe200000010ff */
[----:B------:R-:W-:Y:S01]  /*7270*/  FFMA.FTZ R6, R121, UR34, -R2 ;  /* 0x0000002279067c23 */ /* 0x000fe20008010802 */
[----:B------:R-:W-:Y:S01]  /*7280*/  FFMA.FTZ R124, R34, UR34, -R4 ;  /* 0x00000022227c7c23 */ /* 0x000fe20008010804 */
[----:B------:R2:W-:Y:S01]  /*7290*/  MUFU.EX2 R56, R5 ;  /* 0x0000000500387308 */ /* 0x0005e20000000800 */
[C---:B------:R-:W-:Y:S01]  /*72a0*/  PRMT R219, R201.reuse, 0x7610, R219 ;  /* 0x00007610c9db7816 */ /* 0x040fe200000000db */
[--C-:B------:R-:W-:Y:S01]  /*72b0*/  @P4 HFMA2.BF16_V2 R162, -RZ.H0_H0, RZ.H0_H0, -R201.reuse.H0_H0 ;  /* 0x200000ffffa24231 */ /* 0x100fe200003409c9 */
[----:B------:R-:W-:Y:S01]  /*72c0*/  PRMT R186, R201, 0x7632, R186 ;  /* 0x00007632c9ba7816 */ /* 0x000fe200000000ba */
[----:B------:R-:W3:Y:S01]  /*72d0*/  MUFU.EX2 R63, R6 ;  /* 0x00000006003f7308 */ /* 0x000ee20000000800 */
[----:B------:R-:W-:Y:S01]  /*72e0*/  FFMA.FTZ R121, R97, UR34, -R3 ;  /* 0x0000002261797c23 */ /* 0x000fe20008010803 */
[----:B------:R-:W-:Y:S01]  /*72f0*/  FFMA.FTZ R34, R208, UR34, -R2 ;  /* 0x00000022d0227c23 */ /* 0x000fe20008010802 */
[----:B------:R-:W-:Y:S01]  /*7300*/  @P4 PRMT R219, R162, 0x5410, RZ ;  /* 0x00005410a2db4816 */ /* 0x000fe200000000ff */
[----:B------:R-:W-:-:S02]  /*7310*/  @P3 HFMA2.BF16_V2 R163, -RZ.H0_H0, RZ.H0_H0, -R201.H1_H1 ;  /* 0x200000ffffa33231 */ /* 0x000fc400003609c9 */
[----:B------:R-:W-:Y:S01]  /*7320*/  FFMA.FTZ R162, R53, UR34, -R4 ;  /* 0x0000002235a27c23 */ /* 0x000fe20008010804 */
[----:B------:R-:W-:Y:S01]  /*7330*/  FFMA.FTZ R4, R137, UR34, -R0 ;  /* 0x0000002289047c23 */ /* 0x000fe20008010800 */
[--C-:B------:R-:W-:Y:S01]  /*7340*/  FFMA.FTZ R137, R119, UR34, -R3.reuse ;  /* 0x0000002277897c23 */ /* 0x100fe20008010803 */
[--C-:B------:R-:W-:Y:S01]  /*7350*/  FFMA.FTZ R119, R102, UR34, -R3.reuse ;  /* 0x0000002266777c23 */ /* 0x100fe20008010803 */
[----:B------:R-:W-:Y:S01]  /*7360*/  @P3 PRMT R186, R163, 0x5410, RZ ;  /* 0x00005410a3ba3816 */ /* 0x000fe200000000ff */
[----:B------:R4:W-:Y:S01]  /*7370*/  MUFU.EX2 R55, R4 ;  /* 0x0000000400377308 */ /* 0x0009e20000000800 */
[----:B--2---:R-:W-:Y:S01]  /*7380*/  LOP3.LUT R5, R95, 0xff, RZ, 0xc0, !PT ;  /* 0x000000ff5f057812 */ /* 0x004fe200078ec0ff */
[----:B-1----:R-:W-:Y:S01]  /*7390*/  FFMA.FTZ R225, R61, UR34, -R3 ;  /* 0x000000223de17c23 */ /* 0x002fe20008010803 */
[----:B------:R-:W-:Y:S01]  /*73a0*/  SHF.R.U32.HI R3, RZ, 0x18, R95 ;  /* 0x00000018ff037819 */ /* 0x000fe2000001165f */
[--C-:B------:R-:W-:Y:S01]  /*73b0*/  FFMA.FTZ R28, R217, UR34, -R2.reuse ;  /* 0x00000022d91c7c23 */ /* 0x100fe20008010802 */
[----:B------:R-:W-:Y:S01]  /*73c0*/  ISETP.LE.U32.AND P4, PT, R5, UR6, PT ;  /* 0x0000000605007c0c */ /* 0x000fe2000bf83070 */
[--C-:B------:R-:W-:Y:S01]  /*73d0*/  FFMA.FTZ R97, R133, UR34, -R2.reuse ;  /* 0x0000002285617c23 */ /* 0x100fe20008010802 */
[----:B------:R-:W-:Y:S01]  /*73e0*/  LOP3.LUT R5, R95, 0xffff, RZ, 0xc0, !PT ;  /* 0x0000ffff5f057812 */ /* 0x000fe200078ec0ff */
[--C-:B------:R-:W-:Y:S01]  /*73f0*/  FFMA.FTZ R101, R130, UR34, -R2.reuse ;  /* 0x0000002282657c23 */ /* 0x100fe20008010802 */
[----:B---3--:R-:W-:Y:S01]  /*7400*/  F2FP.BF16.F32.PACK_AB R205, R63, R56 ;  /* 0x000000383fcd723e */ /* 0x008fe200000010ff */
[--C-:B------:R-:W-:Y:S01]  /*7410*/  FFMA.FTZ R106, R123, UR34, -R2.reuse ;  /* 0x000000227b6a7c23 */ /* 0x100fe20008010802 */
[----:B------:R-:W-:Y:S01]  /*7420*/  SHF.R.U32.HI R5, RZ, 0x8, R5 ;  /* 0x00000008ff057819 */ /* 0x000fe20000011605 */
[----:B------:R-:W-:Y:S01]  /*7430*/  FFMA.FTZ R109, R120, UR34, -R2 ;  /* 0x00000022786d7c23 */ /* 0x000fe20008010802 */
[----:B------:R-:W-:Y:S01]  /*7440*/  PRMT R42, R205, 0x7610, R42 ;  /* 0x00007610cd2a7816 */ /* 0x000fe2000000002a */
[--C-:B----4-:R-:W-:Y:S01]  /*7450*/  FFMA.FTZ R4, R156, UR34, -R2.reuse ;  /* 0x000000229c047c23 */ /* 0x110fe20008010802 */
[----:B------:R-:W-:Y:S01]  /*7460*/  LOP3.LUT R5, R5, 0xffff, RZ, 0xc0, !PT ;  /* 0x0000ffff05057812 */ /* 0x000fe200078ec0ff */
[----:B------:R-:W-:Y:S01]  /*7470*/  FFMA.FTZ R114, R111, UR34, -R2 ;  /* 0x000000226f727c23 */ /* 0x000fe20008010802 */
[----:B------:R-:W-:Y:S01]  /*7480*/  PRMT R230, R205, 0x7632, R230 ;  /* 0x00007632cde67816 */ /* 0x000fe200000000e6 */
[--C-:B------:R-:W-:Y:S01]  /*7490*/  @!P4 HFMA2.BF16_V2 R164, -RZ.H0_H0, RZ.H0_H0, -R205.reuse.H0_H0 ;  /* 0x200000ffffa4c231 */ /* 0x100fe200003409cd */
[----:B------:R-:W-:Y:S01]  /*74a0*/  ISETP.LE.U32.AND P3, PT, R5, UR6, PT ;  /* 0x0000000605007c0c */ /* 0x000fe2000bf63070 */
[----:B------:R-:W-:Y:S01]  /*74b0*/  MUFU.EX2 R61, R4 ;  /* 0x00000004003d7308 */ /* 0x000fe20000000800 */
[----:B------:R-:W-:Y:S01]  /*74c0*/  PRMT R5, R95, 0x7632, R5 ;  /* 0x000076325f057816 */ /* 0x000fe20000000005 */
[--C-:B------:R-:W-:Y:S01]  /*74d0*/  FFMA.FTZ R135, R108, UR34, -R2.reuse ;  /* 0x000000226c877c23 */ /* 0x100fe20008010802 */
[----:B------:R-:W-:Y:S01]  /*74e0*/  @!P4 PRMT R42, R164, 0x5410, RZ ;  /* 0x00005410a42ac816 */ /* 0x000fe200000000ff */
[--C-:B------:R-:W-:Y:S01]  /*74f0*/  FFMA.FTZ R140, R105, UR34, -R2.reuse ;  /* 0x00000022698c7c23 */ /* 0x100fe20008010802 */
[----:B------:R-:W-:Y:S01]  /*7500*/  LOP3.LUT R5, R5, 0xff, RZ, 0xc0, !PT ;  /* 0x000000ff05057812 */ /* 0x000fe200078ec0ff */
[--C-:B------:R-:W-:Y:S01]  /*7510*/  FFMA.FTZ R178, R98, UR34, -R2.reuse ;  /* 0x0000002262b27c23 */ /* 0x100fe20008010802 */
[--C-:B------:R-:W-:Y:S01]  /*7520*/  FFMA.FTZ R161, R91, UR34, -R2.reuse ;  /* 0x000000225ba17c23 */ /* 0x100fe20008010802 */
[--C-:B------:R-:W-:Y:S01]  /*7530*/  FFMA.FTZ R182, R87, UR34, -R2.reuse ;  /* 0x0000002257b67c23 */ /* 0x100fe20008010802 */
[----:B------:R-:W-:Y:S01]  /*7540*/  ISETP.LE.U32.AND P4, PT, R5, UR6, PT ;  /* 0x0000000605007c0c */ /* 0x000fe2000bf83070 */
[----:B------:R-:W-:Y:S01]  /*7550*/  FFMA.FTZ R187, R86, UR34, -R2 ;  /* 0x0000002256bb7c23 */ /* 0x000fe20008010802 */
[----:B------:R-:W-:Y:S01]  /*7560*/  LOP3.LUT R5, R90, 0xffff, RZ, 0xc0, !PT ;  /* 0x0000ffff5a057812 */ /* 0x000fe200078ec0ff */
[----:B------:R-:W-:-:S02]  /*7570*/  @!P3 HFMA2.BF16_V2 R165, -RZ.H0_H0, RZ.H0_H0, -R205.H1_H1 ;  /* 0x200000ffffa5b231 */ /* 0x000fc400003609cd */
[--C-:B------:R-:W-:Y:S01]  /*7580*/  FFMA.FTZ R208, R48, UR34, -R2.reuse ;  /* 0x0000002230d07c23 */ /* 0x100fe20008010802 */
[----:B------:R-:W-:Y:S01]  /*7590*/  FFMA.FTZ R214, R30, UR34, -R2 ;  /* 0x000000221ed67c23 */ /* 0x000fe20008010802 */
[----:B------:R-:W-:Y:S01]  /*75a0*/  SHF.R.U32.HI R5, RZ, 0x8, R5 ;  /* 0x00000008ff057819 */ /* 0x000fe20000011605 */
[----:B------:R-:W-:Y:S01]  /*75b0*/  MUFU.EX2 R4, R8 ;  /* 0x0000000800047308 */ /* 0x000fe20000000800 */
[----:B------:R-:W-:Y:S01]  /*75c0*/  @!P3 PRMT R230, R165, 0x5410, RZ ;  /* 0x00005410a5e6b816 */ /* 0x000fe200000000ff */
[----:B------:R-:W-:Y:S01]  /*75d0*/  IMAD.MOV.U32 R143, RZ, RZ, R46 ;  /* 0x000000ffff8f7224 */ /* 0x000fe200078e002e */
[----:B------:R-:W-:Y:S01]  /*75e0*/  LOP3.LUT R5, R5, 0xffff, RZ, 0xc0, !PT ;  /* 0x0000ffff05057812 */ /* 0x000fe200078ec0ff */
[----:B------:R-:W-:Y:S01]  /*75f0*/  MUFU.EX2 R10, R10 ;  /* 0x0000000a000a7308 */ /* 0x000fe20000000800 */
[----:B------:R-:W-:Y:S02]  /*7600*/  IMAD.MOV.U32 R64, RZ, RZ, R42 ;  /* 0x000000ffff407224 */ /* 0x000fe400078e002a */
[--C-:B------:R-:W-:Y:S01]  /*7610*/  FFMA.FTZ R48, R199, UR34, -R0.reuse ;  /* 0x00000022c7307c23 */ /* 0x100fe20008010800 */
[----:B------:R-:W-:Y:S01]  /*7620*/  ISETP.LE.U32.AND P3, PT, R5, UR6, PT ;  /* 0x0000000605007c0c */ /* 0x000fe2000bf63070 */
[--C-:B------:R-:W-:Y:S01]  /*7630*/  FFMA.FTZ R5, R144, UR34, -R0.reuse ;  /* 0x0000002290057c23 */ /* 0x100fe20008010800 */
[--C-:B------:R-:W-:Y:S01]  /*7640*/  FFMA.FTZ R86, R157, UR34, -R0.reuse ;  /* 0x000000229d567c23 */ /* 0x100fe20008010800 */
        /* <DEDUP_REMOVED lines=16> */
[----:B-1----:R-:W-:Y:S01]  /*7750*/  F2FP.BF16.F32.PACK_AB R203, R55, R53 ;  /* 0x0000003537cb723e */ /* 0x002fe200000010ff */
[--C-:B------:R-:W-:Y:S01]  /*7760*/  FFMA.FTZ R5, R175, UR34, -R0.reuse ;  /* 0x00000022af057c23 */ /* 0x100fe20008010800 */
[--C-:B------:R-:W-:Y:S01]  /*7770*/  FFMA.FTZ R130, R115, UR34, -R0.reuse ;  /* 0x0000002273827c23 */ /* 0x100fe20008010800 */
[----:B------:R-:W-:Y:S01]  /*7780*/  FFMA.FTZ R133, R112, UR34, -R0 ;  /* 0x0000002270857c23 */ /* 0x000fe20008010800 */
[C---:B------:R-:W-:Y:S01]  /*7790*/  PRMT R122, R203.reuse, 0x7610, R122 ;  /* 0x00007610cb7a7816 */ /* 0x040fe2000000007a */
[----:B------:R-:W-:Y:S01]  /*77a0*/  @!P4 HFMA2.BF16_V2 R169, -RZ.H0_H0, RZ.H0_H0, -R203.H0_H0 ;  /* 0x200000ffffa9c231 */ /* 0x000fe200003409cb */
[----:B------:R-:W-:Y:S01]  /*77b0*/  PRMT R73, R203, 0x7632, R73 ;  /* 0x00007632cb497816 */ /* 0x000fe20000000049 */
[--C-:B------:R-:W-:Y:S01]  /*77c0*/  FFMA.FTZ R132, R110, UR34, -R0.reuse ;  /* 0x000000226e847c23 */ /* 0x100fe20008010800 */
[--C-:B------:R-:W-:Y:S01]  /*77d0*/  FFMA.FTZ R134, R107, UR34, -R0.reuse ;  /* 0x000000226b867c23 */ /* 0x100fe20008010800 */
[--C-:B------:R-:W-:Y:S01]  /*77e0*/  FFMA.FTZ R156, R104, UR34, -R0.reuse ;  /* 0x00000022689c7c23 */ /* 0x100fe20008010800 */
[----:B------:R-:W-:Y:S01]  /*77f0*/  @!P4 PRMT R122, R169, 0x5410, RZ ;  /* 0x00005410a97ac816 */ /* 0x000fe200000000ff */
[----:B------:R-:W-:Y:S01]  /*7800*/  FFMA.FTZ R199, R103, UR34, -R0 ;  /* 0x0000002267c77c23 */ /* 0x000fe20008010800 */
[----:B------:R-:W-:Y:S01]  /*7810*/  ISETP.LE.U32.AND P4, PT, R3, UR6, PT ;  /* 0x0000000603007c0c */ /* 0x000fe2000bf83070 */
[----:B------:R-:W-:Y:S01]  /*7820*/  FFMA.FTZ R3, R145, UR34, -R2 ;  /* 0x0000002291037c23 */ /* 0x000fe20008010802 */
[----:B------:R-:W-:Y:S01]  /*7830*/  PRMT R2, R88, 0x7773, RZ ;  /* 0x0000777358027816 */ /* 0x000fe200000000ff */
[----:B------:R-:W-:Y:S01]  /*7840*/  FFMA.FTZ R157, R35, UR34, -R0 ;  /* 0x00000022239d7c23 */ /* 0x000fe20008010800 */
[----:B------:R-:W-:Y:S01]  /*7850*/  IMAD.MOV.U32 R144, RZ, RZ, R62 ;  /* 0x000000ffff907224 */ /* 0x000fe200078e003e */
[----:B------:R1:W2:Y:S01]  /*7860*/  MUFU.EX2 R66, R3 ;  /* 0x0000000300427308 */ /* 0x0002a20000000800 */
[----:B------:R-:W-:-:S02]  /*7870*/  IMAD.MOV.U32 R93, RZ, RZ, R64 ;  /* 0x000000ffff5d7224 */ /* 0x000fc400078e0040 */
[----:B------:R-:W-:Y:S01]  /*7880*/  IMAD.MOV.U32 R120, RZ, RZ, R225 ;  /* 0x000000ffff787224 */ /* 0x000fe200078e00e1 */
[----:B------:R3:W-:Y:S01]  /*7890*/  MUFU.EX2 R123, R15 ;  /* 0x0000000f007b7308 */ /* 0x0007e20000000800 */
[----:B------:R-:W-:Y:S02]  /*78a0*/  IMAD.MOV.U32 R91, RZ, RZ, R143 ;  /* 0x000000ffff5b7224 */ /* 0x000fe400078e008f */
[----:B------:R-:W-:Y:S02]  /*78b0*/  IMAD.MOV.U32 R145, RZ, RZ, R125 ;  /* 0x000000ffff917224 */ /* 0x000fe400078e007d */
[----:B------:R-:W-:Y:S01]  /*78c0*/  @!P4 HFMA2.BF16_V2 R172, -RZ.H0_H0, RZ.H0_H0, -R203.H1_H1 ;  /* 0x200000ffffacc231 */ /* 0x000fe200003609cb */
[----:B------:R-:W-:Y:S01]  /*78d0*/  MUFU.EX2 R7, R7 ;  /* 0x0000000700077308 */ /* 0x000fe20000000800 */
[----:B------:R-:W-:Y:S02]  /*78e0*/  IMAD.MOV.U32 R115, RZ, RZ, R144 ;  /* 0x000000ffff737224 */ /* 0x000fe400078e0090 */
[----:B------:R-:W-:Y:S01]  /*78f0*/  IMAD.MOV.U32 R139, RZ, RZ, R145 ;  /* 0x000000ffff8b7224 */ /* 0x000fe200078e0091 */
[----:B------:R-:W-:Y:S01]  /*7900*/  @!P4 PRMT R73, R172, 0x5410, RZ ;  /* 0x00005410ac49c816 */ /* 0x000fe200000000ff */
[----:B-1----:R-:W-:Y:S01]  /*7910*/  FFMA.FTZ R3, R159, UR34, -R0 ;  /* 0x000000229f037c23 */ /* 0x002fe20008010800 */
[----:B--2---:R-:W-:Y:S01]  /*7920*/  F2FP.BF16.F32.PACK_AB R202, R66, R61 ;  /* 0x0000003d42ca723e */ /* 0x004fe200000010ff */
[----:B------:R-:W-:Y:S01]  /*7930*/  MUFU.EX2 R9, R9 ;  /* 0x0000000900097308 */ /* 0x000fe20000000800 */
[----:B------:R-:W-:Y:S01]  /*7940*/  ISETP.GT.U32.AND P4, PT, R2, UR6, PT ;  /* 0x0000000602007c0c */ /* 0x000fe2000bf84070 */
[----:B---3--:R-:W-:Y:S01]  /*7950*/  IMAD.MOV.U32 R15, RZ, RZ, R207 ;  /* 0x000000ffff0f7224 */ /* 0x008fe200078e00cf */
[----:B------:R-:W-:Y:S01]  /*7960*/  PRMT R126, R202, 0x7610, R126 ;  /* 0x00007610ca7e7816 */ /* 0x000fe2000000007e */
[----:B------:R-:W-:Y:S01]  /*7970*/  @!P0 HFMA2.BF16_V2 R174, -RZ.H0_H0, RZ.H0_H0, -R202.H0_H0 ;  /* 0x200000ffffae8231 */ /* 0x000fe200003409ca */
[----:B------:R-:W-:Y:S01]  /*7980*/  PRMT R2, R100, 0x7771, RZ ;  /* 0x0000777164027816 */ /* 0x000fe200000000ff */
[----:B------:R-:W-:Y:S01]  /*7990*/  MUFU.EX2 R62, R3 ;  /* 0x00000003003e7308 */ /* 0x000fe20000000800 */
[----:B------:R-:W-:Y:S01]  /*79a0*/  PRMT R89, R202, 0x7632, R89 ;  /* 0x00007632ca597816 */ /* 0x000fe20000000059 */
[----:B------:R-:W-:Y:S01]  /*79b0*/  IMAD.MOV.U32 R212, RZ, RZ, R91 ;  /* 0x000000ffffd47224 */ /* 0x000fe200078e005b */
[----:B------:R-:W-:Y:S01]  /*79c0*/  @!P0 PRMT R126, R174, 0x5410, RZ ;  /* 0x00005410ae7e8816 */ /* 0x000fe200000000ff */
[----:B------:R-:W-:Y:S01]  /*79d0*/  MUFU.EX2 R6, R6 ;  /* 0x0000000600067308 */ /* 0x000fe20000000800 */
[----:B------:R-:W-:Y:S01]  /*79e0*/  ISETP.GT.U32.AND P0, PT, R2, UR6, PT ;  /* 0x0000000602007c0c */ /* 0x000fe2000bf04070 */
[----:B------:R-:W-:Y:S01]  /*79f0*/  FFMA.FTZ R2, R158, UR34, -R0 ;  /* 0x000000229e027c23 */ /* 0x000fe20008010800 */
[----:B------:R-:W-:Y:S01]  /*7a00*/  IMAD.MOV.U32 R91, RZ, RZ, R160 ;  /* 0x000000ffff5b7224 */ /* 0x000fe200078e00a0 */
[----:B------:R1:W-:Y:S01]  /*7a10*/  STL [R1+0x14c], R126 ;  /* 0x00014c7e01007387 */ /* 0x0003e20000100800 */
[----:B------:R-:W-:Y:S01]  /*7a20*/  @P4 HFMA2.BF16_V2 R181, -RZ.H0_H0, RZ.H0_H0, -R224.H0_H0 ;  /* 0x200000ffffb54231 */ /* 0x000fe200003409e0 */
[----:B------:R-:W2:Y:S01]  /*7a30*/  MUFU.EX2 R64, R2 ;  /* 0x0000000200407308 */ /* 0x000ea20000000800 */
[----:B------:R-:W-:-:S03]  /*7a40*/  IMAD.MOV.U32 R127, RZ, RZ, R93 ;  /* 0x000000ffff7f7224 */ /* 0x000fc600078e005d */
[----:B------:R-:W-:Y:S01]  /*7a50*/  @P4 PRMT R224, R181, 0x5410, RZ ;  /* 0x00005410b5e04816 */ /* 0x000fe200000000ff */
[----:B------:R-:W3:Y:S03]  /*7a60*/  MUFU.EX2 R35, R5 ;  /* 0x0000000500237308 */ /* 0x000ee60000000800 */
[----:B------:R-:W-:Y:S01]  /*7a70*/  @P0 HFMA2.BF16_V2 R180, -RZ.H0_H0, RZ.H0_H0, -R202.H1_H1 ;  /* 0x200000ffffb40231 */ /* 0x000fe200003609ca */
[----:B------:R-:W-:Y:S04]  /*7a80*/  MUFU.EX2 R125, R13 ;  /* 0x0000000d007d7308 */ /* 0x000fe80000000800 */
[----:B------:R-:W-:Y:S02]  /*7a90*/  @P0 PRMT R89, R180, 0x5410, RZ ;  /* 0x00005410b4590816 */ /* 0x000fe400000000ff */
[----:B--2---:R-:W-:-:S03]  /*7aa0*/  F2FP.BF16.F32.PACK_AB R197, R64, R62 ;  /* 0x0000003e40c5723e */ /* 0x004fc600000010ff */
[----:B------:R2:W-:Y:S01]  /*7ab0*/  STL [R1+0x134], R89 ;  /* 0x0001345901007387 */ /* 0x0005e20000100800 */
[C---:B------:R-:W-:Y:S02]  /*7ac0*/  PRMT R8, R197.reuse, 0x7610, R8 ;  /* 0x00007610c5087816 */ /* 0x040fe40000000008 */
[----:B------:R-:W-:Y:S01]  /*7ad0*/  PRMT R2, R197, 0x7632, R2 ;  /* 0x00007632c5027816 */ /* 0x000fe20000000002 */
[----:B------:R-:W-:Y:S01]  /*7ae0*/  STL [R1+0x390], R224 ;  /* 0x000390e001007387 */ /* 0x000fe20000100800 */
[----:B-1----:R-:W-:Y:S02]  /*7af0*/  IMAD.MOV.U32 R126, RZ, RZ, R154 ;  /* 0x000000ffff7e7224 */ /* 0x002fe400078e009a */
[----:B------:R-:W-:Y:S02]  /*7b00*/  IMAD.MOV.U32 R154, RZ, RZ, R40 ;  /* 0x000000ffff9a7224 */ /* 0x000fe400078e0028 */
[----:B------:R-:W-:Y:S01]  /*7b10*/  FFMA.FTZ R40, R223, UR34, -R0 ;  /* 0x00000022df287c23 */ /* 0x000fe20008010800 */
[----:B------:R-:W-:Y:S01]  /*7b20*/  F2FP.BF16.F32.PACK_AB R0, R10, R4 ;  /* 0x000000040a00723e */ /* 0x000fe200000010ff */
[----:B------:R-:W-:-:S02]  /*7b30*/  IMAD.MOV.U32 R143, RZ, RZ, R126 ;  /* 0x000000ffff8f7224 */ /* 0x000fc400078e007e */
[----:B------:R-:W-:Y:S01]  /*7b40*/  MUFU.EX2 R126, R11 ;  /* 0x0000000b007e7308 */ /* 0x000fe20000000800 */
[C---:B------:R-:W-:Y:S01]  /*7b50*/  PRMT R179, R0.reuse, 0x7632, R179 ;  /* 0x0000763200b37816 */ /* 0x040fe200000000b3 */
[----:B------:R-:W-:Y:S01]  /*7b60*/  IMAD.MOV.U32 R93, RZ, RZ, R154 ;  /* 0x000000ffff5d7224 */ /* 0x000fe200078e009a */
[----:B------:R-:W-:Y:S02]  /*7b70*/  PRMT R176, R0, 0x7610, R176 ;  /* 0x0000761000b07816 */ /* 0x000fe400000000b0 */
[----:B------:R-:W-:Y:S01]  /*7b80*/  PRMT R0, R100, 0x7772, RZ ;  /* 0x0000777264007816 */ /* 0x000fe200000000ff */
[----:B------:R-:W-:Y:S01]  /*7b90*/  @!P5 HFMA2.BF16_V2 R190, -RZ.H0_H0, RZ.H0_H0, -R179.H0_H0 ;  /* 0x200000ffffbed231 */ /* 0x000fe200003409b3 */
[----:B------:R-:W-:Y:S02]  /*7ba0*/  PRMT R225, R176, 0x5410, R179 ;  /* 0x00005410b0e17816 */ /* 0x000fe400000000b3 */
[----:B------:R-:W-:Y:S02]  /*7bb0*/  ISETP.GT.U32.AND P4, PT, R0, UR6, PT ;  /* 0x0000000600007c0c */ /* 0x000fe4000bf84070 */
[----:B------:R-:W-:Y:S01]  /*7bc0*/  PRMT R0, R100, 0x7773, RZ ;  /* 0x0000777364007816 */ /* 0x000fe200000000ff */
[----:B--2---:R-:W-:Y:S01]  /*7bd0*/  IMAD.MOV.U32 R89, RZ, RZ, R124 ;  /* 0x000000ffff597224 */ /* 0x004fe200078e007c */
[----:B------:R-:W-:Y:S01]  /*7be0*/  @!P5 PRMT R179, R190, 0x5410, RZ ;  /* 0x00005410beb3d816 */ /* 0x000fe200000000ff */
[----:B------:R1:W2:Y:S01]  /*7bf0*/  MUFU.EX2 R124, R14 ;  /* 0x0000000e007c7308 */ /* 0x0002a20000000800 */
[----:B------:R-:W-:-:S02]  /*7c00*/  ISETP.GT.U32.AND P0, PT, R0, UR6, PT ;  /* 0x0000000600007c0c */ /* 0x000fc4000bf04070 */
[----:B------:R-:W-:-:S05]  /*7c10*/  LOP3.LUT R0, R92, 0xff, RZ, 0xc0, !PT ;  /* 0x000000ff5c007812 */ /* 0x000fca00078ec0ff */
[--C-:B------:R-:W-:Y:S01]  /*7c20*/  @P4 HFMA2.BF16_V2 R191, -RZ.H0_H0, RZ.H0_H0, -R197.reuse.H0_H0 ;  /* 0x200000ffffbf4231 */ /* 0x100fe200003409c5 */
[----:B------:R-:W-:Y:S02]  /*7c30*/  ISETP.LE.U32.AND P5, PT, R0, UR6, PT ;  /* 0x0000000600007c0c */ /* 0x000fe4000bfa3070 */
[----:B------:R-:W-:Y:S02]  /*7c40*/  LOP3.LUT R0, R90, 0xff, RZ, 0xc0, !PT ;  /* 0x000000ff5a007812 */ /* 0x000fe400078ec0ff */
[----:B------:R-:W-:Y:S01]  /*7c50*/  @P4 PRMT R8, R191, 0x5410, RZ ;  /* 0x00005410bf084816 */ /* 0x000fe200000000ff */
[----:B------:R-:W-:Y:S02]  /*7c60*/  @P0 HFMA2.BF16_V2 R192, -RZ.H0_H0, RZ.H0_H0, -R197.H1_H1 ;  /* 0x200000ffffc00231 */ /* 0x000fe400003609c5 */
[----:B-1----:R-:W-:Y:S01]  /*7c70*/  IMAD.MOV.U32 R14, RZ, RZ, R206 ;  /* 0x000000ffff0e7224 */ /* 0x002fe200078e00ce */
[----:B------:R-:W-:Y:S01]  /*7c80*/  ISETP.LE.U32.AND P4, PT, R0, UR6, PT ;  /* 0x0000000600007c0c */ /* 0x000fe2000bf83070 */
[----:B------:R-:W-:Y:S01]  /*7c90*/  STL [R1+0x128], R8 ;  /* 0x0001280801007387 */ /* 0x000fe20000100800 */
[----:B------:R-:W-:-:S02]  /*7ca0*/  F2FP.BF16.F32.PACK_AB R0, R9, R7 ;  /* 0x000000070900723e */ /* 0x000fc400000010ff */
[----:B------:R-:W-:Y:S02]  /*7cb0*/  @P0 PRMT R2, R192, 0x5410, RZ ;  /* 0x00005410c0020816 */ /* 0x000fe400000000ff */
[----:B------:R-:W-:-:S03]  /*7cc0*/  PRMT R173, R0, 0x7610, R173 ;  /* 0x0000761000ad7816 */ /* 0x000fc600000000ad */
[----:B------:R1:W-:Y:S04]  /*7cd0*/  STL [R1+0x124], R2 ;  /* 0x0001240201007387 */ /* 0x0003e80000100800 */
[----:B------:R-:W4:Y:S01]  /*7ce0*/  LDL.64 R206, [R1+0x150] ;  /* 0x0001500001ce7983 */ /* 0x000f220000100a00 */
[----:B------:R-:W-:Y:S02]  /*7cf0*/  PRMT R172, R0, 0x7632, R172 ;  /* 0x0000763200ac7816 */ /* 0x000fe400000000ac */
[----:B------:R-:W-:-:S04]  /*7d00*/  SHF.R.U32.HI R0, RZ, 0x18, R90 ;  /* 0x00000018ff007819 */ /* 0x000fc8000001165a */
[----:B------:R-:W-:Y:S02]  /*7d10*/  ISETP.LE.U32.AND P0, PT, R0, UR6, PT ;  /* 0x0000000600007c0c */ /* 0x000fe4000bf03070 */
[----:B---3--:R-:W-:Y:S01]  /*7d20*/  F2FP.BF16.F32.PACK_AB R0, R35, R6 ;  /* 0x000000062300723e */ /* 0x008fe200000010ff */
[----:B------:R-:W3:Y:S03]  /*7d30*/  MUFU.EX2 R145, R17 ;  /* 0x0000001100917308 */ /* 0x000ee60000000800 */
[C---:B------:R-:W-:Y:S01]  /*7d40*/  PRMT R167, R0.reuse, 0x7610, R167 ;  /* 0x0000761000a77816 */ /* 0x040fe200000000a7 */
[----:B------:R-:W1:Y:S01]  /*7d50*/  MUFU.EX2 R144, R16 ;  /* 0x0000001000907308 */ /* 0x000e620000000800 */
[----:B------:R-:W-:Y:S01]  /*7d60*/  PRMT R166, R0, 0x7632, R166 ;  /* 0x0000763200a67816 */ /* 0x000fe200000000a6 */
[----:B--2---:R-:W-:Y:S02]  /*7d70*/  FADD.FTZ R0, R126, R124 ;  /* 0x0000007c7e007221 */ /* 0x004fe40000010000 */
[----:B------:R-:W2:Y:S04]  /*7d80*/  MUFU.EX2 R112, R19 ;  /* 0x0000001300707308 */ /* 0x000ea80000000800 */
[----:B------:R-:W2:Y:S01]  /*7d90*/  MUFU.EX2 R107, R18 ;  /* 0x00000012006b7308 */ /* 0x000ea20000000800 */
[----:B------:R-:W-:-:S03]  /*7da0*/  FADD.FTZ R0, R125, R0 ;  /* 0x000000007d007221 */ /* 0x000fc60000010000 */
[----:B------:R-:W-:Y:S01]  /*7db0*/  MUFU.EX2 R160, R25 ;  /* 0x0000001900a07308 */ /* 0x000fe20000000800 */
[----:B------:R-:W-:-:S03]  /*7dc0*/  FADD.FTZ R0, R123, R0 ;  /* 0x000000007b007221 */ /* 0x000fc60000010000 */
[----:B------:R-:W2:Y:S01]  /*7dd0*/  MUFU.EX2 R146, R24 ;  /* 0x0000001800927308 */ /* 0x000ea20000000800 */
[----:B---3--:R-:W-:-:S03]  /*7de0*/  FADD.FTZ R0, R145, R0 ;  /* 0x0000000091007221 */ /* 0x008fc60000010000 */
[----:B------:R-:W3:Y:S01]  /*7df0*/  MUFU.EX2 R159, R23 ;  /* 0x00000017009f7308 */ /* 0x000ee20000000800 */
[----:B-1----:R-:W-:-:S03]  /*7e00*/  FADD.FTZ R0, R144, R0 ;  /* 0x0000000090007221 */ /* 0x002fc60000010000 */
[----:B------:R-:W-:Y:S01]  /*7e10*/  MUFU.EX2 R104, R21 ;  /* 0x0000001500687308 */ /* 0x000fe20000000800 */
[----:B--2---:R-:W-:-:S03]  /*7e20*/  FADD.FTZ R0, R112, R0 ;  /* 0x0000000070007221 */ /* 0x004fc60000010000 */
[----:B------:R-:W-:Y:S01]  /*7e30*/  MUFU.EX2 R103, R27 ;  /* 0x0000001b00677308 */ /* 0x000fe20000000800 */
[----:B------:R-:W-:Y:S01]  /*7e40*/  FADD.FTZ R0, R107, R0 ;  /* 0x000000006b007221 */ /* 0x000fe20000010000 */
[----:B------:R-:W-:Y:S02]  /*7e50*/  IMAD.MOV.U32 R11, RZ, RZ, R115 ;  /* 0x000000ffff0b7224 */ /* 0x000fe400078e0073 */
[----:B------:R-:W1:Y:S01]  /*7e60*/  MUFU.EX2 R154, R22 ;  /* 0x00000016009a7308 */ /* 0x000e620000000800 */
[----:B------:R-:W-:Y:S01]  /*7e70*/  FADD.FTZ R4, R4, R0 ;  /* 0x0000000004047221 */ /* 0x000fe20000010000 */
[----:B------:R-:W-:Y:S01]  /*7e80*/  FADD.FTZ R0, R160, R146 ;  /* 0x00000092a0007221 */ /* 0x000fe20000010000 */
[----:B------:R-:W-:Y:S01]  /*7e90*/  @!P3 HFMA2.BF16_V2 R195, -RZ.H0_H0, RZ.H0_H0, -R172.H0_H0 ;  /* 0x200000ffffc3b231 */ /* 0x000fe200003409ac */
[----:B------:R-:W2:Y:S04]  /*7ea0*/  MUFU.EX2 R115, R29 ;  /* 0x0000001d00737308 */ /* 0x000ea80000000800 */
[----:B------:R-:W2:Y:S01]  /*7eb0*/  MUFU.EX2 R110, R32 ;  /* 0x00000020006e7308 */ /* 0x000ea20000000800 */
[----:B---3--:R-:W-:Y:S01]  /*7ec0*/  FADD.FTZ R0, R159, R0 ;  /* 0x000000009f007221 */ /* 0x008fe20000010000 */
[----:B------:R-:W-:-:S02]  /*7ed0*/  PRMT R2, R173, 0x5410, R172 ;  /* 0x00005410ad027816 */ /* 0x000fc400000000ac */
[----:B------:R-:W-:Y:S01]  /*7ee0*/  MUFU.EX2 R33, R33 ;  /* 0x0000002100217308 */ /* 0x000fe20000000800 */
[----:B------:R-:W-:Y:S02]  /*7ef0*/  IMAD.MOV.U32 R5, RZ, RZ, R139 ;  /* 0x000000ffff057224 */ /* 0x000fe400078e008b */
[----:B-1----:R-:W-:Y:S01]  /*7f00*/  FADD.FTZ R0, R154, R0 ;  /* 0x000000009a007221 */ /* 0x002fe20000010000 */
[----:B------:R-:W-:Y:S01]  /*7f10*/  @!P3 PRMT R172, R195, 0x5410, RZ ;  /* 0x00005410c3acb816 */ /* 0x000fe200000000ff */
[----:B------:R-:W-:Y:S02]  /*7f20*/  IMAD.MOV.U32 R195, RZ, RZ, R89 ;  /* 0x000000ffffc37224 */ /* 0x000fe400078e0059 */
[----:B------:R-:W-:Y:S01]  /*7f30*/  FADD.FTZ R0, R104, R0 ;  /* 0x0000000068007221 */ /* 0x000fe20000010000 */
[----:B------:R-:W-:Y:S02]  /*7f40*/  IMAD.MOV.U32 R89, RZ, RZ, R143 ;  /* 0x000000ffff597224 */ /* 0x000fe400078e008f */
[----:B------:R-:W-:Y:S01]  /*7f50*/  MUFU.EX2 R143, R34 ;  /* 0x00000022008f7308 */ /* 0x000fe20000000800 */
[----:B------:R-:W-:-:S03]  /*7f60*/  FADD.FTZ R0, R103, R0 ;  /* 0x0000000067007221 */ /* 0x000fc60000010000 */
        /* <DEDUP_REMOVED lines=9> */
[----:B------:R-:W-:Y:S01]  /*8000*/  UIADD3 UR4, UPT, UPT, UR33, 0x2, URZ ;  /* 0x0000000221047890 */ /* 0x000fe2000fffe0ff */
[----:B------:R-:W-:Y:S01]  /*8010*/  PRMT R180, R12, 0x7610, R180 ;  /* 0x000076100cb47816 */ /* 0x000fe200000000b4 */
[----:B------:R-:W-:Y:S01]  /*8020*/  IMAD.MOV.U32 R8, RZ, RZ, R75 ;  /* 0x000000ffff087224 */ /* 0x000fe200078e004b */
[----:B------:R-:W1:Y:S01]  /*8030*/  MUFU.EX2 R34, R30 ;  /* 0x0000001e00227308 */ /* 0x000e620000000800 */
[----:B------:R-:W-:-:S02]  /*8040*/  IMAD.MOV.U32 R19, RZ, RZ, R212 ;  /* 0x000000ffff137224 */ /* 0x000fc400078e00d4 */
[----:B--2---:R-:W-:Y:S01]  /*8050*/  FADD.FTZ R0, R115, R0 ;  /* 0x0000000073007221 */ /* 0x004fe20000010000 */
[----:B------:R-:W-:Y:S01]  /*8060*/  IMAD.MOV.U32 R25, RZ, RZ, R120 ;  /* 0x000000ffff197224 */ /* 0x000fe200078e0078 */
[----:B------:R-:W2:Y:S01]  /*8070*/  MUFU.EX2 R40, R40 ;  /* 0x0000002800287308 */ /* 0x000ea20000000800 */
[----:B------:R-:W-:-:S03]  /*8080*/  IMAD.MOV.U32 R212, RZ, RZ, R122 ;  /* 0x000000ffffd47224 */ /* 0x000fc600078e007a */
[----:B------:R-:W-:Y:S01]  /*8090*/  MUFU.EX2 R139, R28 ;  /* 0x0000001c008b7308 */ /* 0x000fe20000000800 */
[----:B------:R-:W-:-:S03]  /*80a0*/  FADD.FTZ R0, R110, R0 ;  /* 0x000000006e007221 */ /* 0x000fc60000010000 */
[----:B------:R-:W-:Y:S01]  /*80b0*/  MUFU.EX2 R127, R31 ;  /* 0x0000001f007f7308 */ /* 0x000fe20000000800 */
[----:B------:R-:W-:Y:S02]  /*80c0*/  IMAD.MOV.U32 R18, RZ, RZ, R2 ;  /* 0x000000ffff127224 */ /* 0x000fe400078e0002 */
[----:B------:R-:W-:Y:S01]  /*80d0*/  IMAD.MOV.U32 R23, RZ, RZ, R15 ;  /* 0x000000ffff177224 */ /* 0x000fe200078e000f */
[----:B------:R3:W-:Y:S01]  /*80e0*/  MUFU.EX2 R122, R20 ;  /* 0x00000014007a7308 */ /* 0x0007e20000000800 */
[----:B------:R-:W-:Y:S01]  /*80f0*/  PRMT R224, R180, 0x7610, R12 ;  /* 0x00007610b4e07816 */ /* 0x000fe2000000000c */
[----:B------:R-:W-:Y:S02]  /*8100*/  IMAD.MOV.U32 R22, RZ, RZ, R14 ;  /* 0x000000ffff167224 */ /* 0x000fe400078e000e */
[----:B------:R-:W3:Y:S01]  /*8110*/  MUFU.EX2 R120, R26 ;  /* 0x0000001a00787308 */ /* 0x000ee20000000800 */
[----:B------:R-:W-:Y:S01]  /*8120*/  FADD.FTZ R3, R49, R0 ;  /* 0x0000000031037221 */ /* 0x000fe20000010000 */
[----:B-1----:R-:W-:Y:S01]  /*8130*/  FADD.FTZ R0, R34, R33 ;  /* 0x0000002122007221 */ /* 0x002fe20000010000 */
[----:B------:R-:W-:-:S02]  /*8140*/  @!P0 HFMA2.BF16_V2 R196, -RZ.H0_H0, RZ.H0_H0, -R166.H0_H0 ;  /* 0x200000ffffc48231 */ /* 0x000fc400003409a6 */
[----:B------:R-:W-:Y:S02]  /*8150*/  IMAD.MOV.U32 R75, RZ, RZ, R238 ;  /* 0x000000ffff4b7224 */ /* 0x000fe400078e00ee */
[----:B--2---:R-:W-:Y:S01]  /*8160*/  FADD.FTZ R0, R40, R0 ;  /* 0x0000000028007221 */ /* 0x004fe20000010000 */
[----:B---3--:R-:W1:Y:S03]  /*8170*/  S2R R20, SR_CTAID.X ;  /* 0x0000000000147919 */ /* 0x008e660000002500 */
        /* <DEDUP_REMOVED lines=12> */
[----:B------:R-:W-:Y:S01]  /*8240*/  IMAD.U32 R0, RZ, RZ, UR4 ;  /* 0x00000004ff007e24 */ /* 0x000fe2000f8e00ff */
[----:B------:R-:W-:Y:S02]  /*8250*/  SHF.R.U32.HI R12, RZ, 0x5, R216 ;  /* 0x00000005ff0c7819 */ /* 0x000fe400000116d8 */
[----:B------:R-:W-:Y:S02]  /*8260*/  FADD.FTZ R2, R45, R2 ;  /* 0x000000022d027221 */ /* 0x000fe40000010000 */
[----:B------:R-:W-:Y:S02]  /*8270*/  LOP3.LUT R0, R0, UR27, R23, 0x96, !PT ;  /* 0x0000001b00007c12 */ /* 0x000fe4000f8e9617 */
[----:B------:R-:W-:Y:S01]  /*8280*/  FADD.FTZ R2, R7, R2 ;  /* 0x0000000207027221 */ /* 0x000fe20000010000 */
[----:B-1----:R-:W-:-:S02]  /*8290*/  IMAD R20, R20, 0x8, R12 ;  /* 0x0000000814147824 */ /* 0x002fc400078e020c */
[----:B------:R-:W-:Y:S01]  /*82a0*/  FADD.FTZ R16, R52, R3 ;  /* 0x0000000334107221 */ /* 0x000fe20000010000 */
[----:B------:R-:W-:Y:S01]  /*82b0*/  FADD.FTZ R17, R9, R2 ;  /* 0x0000000209117221 */ /* 0x000fe20000010000 */
[----:B------:R-:W-:-:S04]  /*82c0*/  IMAD.WIDE.U32 R20, R20, -0x326172a9, RZ ;  /* 0xcd9e8d5714147825 */ /* 0x000fc800078e00ff */
[----:B------:R-:W-:-:S05]  /*82d0*/  IMAD.WIDE.U32 R2, R0, -0x326172a9, RZ ;  /* 0xcd9e8d5700027825 */ /* 0x000fca00078e00ff */
[----:B------:R-:W-:-:S05]  /*82e0*/  LOP3.LUT R6, R20, UR32, R3, 0x96, !PT ;  /* 0x0000002014067c12 */ /* 0x000fca000f8e9603 */
[----:B------:R-:W-:-:S04]  /*82f0*/  IMAD.WIDE.U32 R6, R6, -0x2daee0ad, RZ ;  /* 0xd2511f5306067825 */ /* 0x000fc800078e00ff */
[----:B------:R-:W-:Y:S02]  /*8300*/  IMAD.MOV.U32 R20, RZ, RZ, R13 ;  /* 0x000000ffff147224 */ /* 0x000fe400078e000d */
[----:B------:R-:W-:Y:S01]  /*8310*/  FADD.FTZ R14, R10, R4 ;  /* 0x000000040a0e7221 */ /* 0x000fe20000010000 */
[----:B------:R-:W-:Y:S01]  /*8320*/  LOP3.LUT R4, R2, UR31, R189, 0x96, !PT ;  /* 0x0000001f02047c12 */ /* 0x000fe2000f8e96bd */
[----:B------:R-:W-:Y:S02]  /*8330*/  IMAD.MOV.U32 R28, RZ, RZ, R5 ;  /* 0x000000ffff1c7224 */ /* 0x000fe400078e0005 */
[----:B------:R-:W-:Y:S02]  /*8340*/  IMAD.MOV.U32 R21, RZ, RZ, R11 ;  /* 0x000000ffff157224 */ /* 0x000fe400078e000b */
[----:B------:R-:W-:-:S04]  /*8350*/  IMAD.WIDE.U32 R4, R4, -0x2daee0ad, RZ ;  /* 0xd2511f5304047825 */ /* 0x000fc800078e00ff */
[----:B------:R-:W-:Y:S01]  /*8360*/  IMAD.MOV.U32 R24, RZ, RZ, R8 ;  /* 0x000000ffff187224 */ /* 0x000fe200078e0008 */
[----:B------:R-:W-:-:S05]  /*8370*/  LOP3.LUT R8, R6, UR28, R5, 0x96, !PT ;  /* 0x0000001c06087c12 */ /* 0x000fca000f8e9605 */
[----:B------:R-:W-:-:S04]  /*8380*/  IMAD.WIDE.U32 R8, R8, -0x326172a9, RZ ;  /* 0xcd9e8d5708087825 */ /* 0x000fc800078e00ff */
[----:B------:R-:W-:Y:S02]  /*8390*/  IMAD.MOV.U32 R30, RZ, RZ, R76 ;  /* 0x000000ffff1e7224 */ /* 0x000fe400078e004c */
[----:B------:R-:W-:Y:S02]  /*83a0*/  IMAD.MOV.U32 R52, RZ, RZ, R77 ;  /* 0x000000ffff347224 */ /* 0x000fe400078e004d */
[----:B------:R-:W-:Y:S01]  /*83b0*/  IMAD.MOV.U32 R31, RZ, RZ, R93 ;  /* 0x000000ffff1f7224 */ /* 0x000fe200078e005d */
[----:B------:R-:W-:Y:S02]  /*83c0*/  PRMT R238, R167, 0x5410, R166 ;  /* 0x00005410a7ee7816 */ /* 0x000fe400000000a6 */
[----:B------:R-:W-:Y:S01]  /*83d0*/  @!P0 PRMT R166, R196, 0x5410, RZ ;  /* 0x00005410c4a68816 */ /* 0x000fe200000000ff */
[----:B------:R-:W-:Y:S02]  /*83e0*/  @!P1 HFMA2.BF16_V2 R200, -RZ.H0_H0, RZ.H0_H0, -R180.H0_H0 ;  /* 0x200000ffffc89231 */ /* 0x000fe400003409b4 */
[----:B------:R-:W-:-:S02]  /*83f0*/  IMAD.MOV.U32 R29, RZ, RZ, R195 ;  /* 0x000000ffff1d7224 */ /* 0x000fc400078e00c3 */
[----:B------:R-:W-:Y:S01]  /*8400*/  IMAD.MOV.U32 R195, RZ, RZ, R75 ;  /* 0x000000ffffc37224 */ /* 0x000fe200078e004b */
[----:B------:R-:W-:Y:S01]  /*8410*/  @!P1 PRMT R180, R200, 0x5410, RZ ;  /* 0x00005410c8b49816 */ /* 0x000fe200000000ff */
[----:B------:R-:W-:Y:S02]  /*8420*/  @!P2 HFMA2.BF16_V2 R198, -RZ.H0_H0, RZ.H0_H0, -R167.H0_H0 ;  /* 0x200000ffffc6a231 */ /* 0x000fe400003409a7 */
[----:B------:R-:W-:Y:S01]  /*8430*/  IMAD.MOV.U32 R26, RZ, RZ, R18 ;  /* 0x000000ffff1a7224 */ /* 0x000fe200078e0012 */
[----:B----4-:R-:W-:-:S05]  /*8440*/  LOP3.LUT R12, R206, UR30, R7, 0x96, !PT ;  /* 0x0000001ece0c7c12 */ /* 0x010fca000f8e9607 */
[----:B------:R-:W-:-:S05]  /*8450*/  IMAD.WIDE.U32 R12, R12, -0x326172a9, RZ ;  /* 0xcd9e8d570c0c7825 */ /* 0x000fca00078e00ff */
[----:B------:R-:W-:-:S05]  /*8460*/  LOP3.LUT R10, R188, UR29, R13, 0x96, !PT ;  /* 0x0000001dbc0a7c12 */ /* 0x000fca000f8e960d */
[----:B------:R-:W-:-:S05]  /*8470*/  IMAD.WIDE.U32 R10, R10, -0x2daee0ad, RZ ;  /* 0xd2511f530a0a7825 */ /* 0x000fca00078e00ff */
[----:B------:R-:W-:-:S05]  /*8480*/  LOP3.LUT R4, R4, UR16, R11, 0x96, !PT ;  /* 0x0000001004047c12 */ /* 0x000fca000f8e960b */
[----:B------:R-:W-:Y:S01]  /*8490*/  IMAD.WIDE.U32 R4, R4, -0x326172a9, RZ ;  /* 0xcd9e8d5704047825 */ /* 0x000fe200078e00ff */
[----:B------:R-:W-:-:S04]  /*84a0*/  LOP3.LUT R6, R12, UR17, R9, 0x96, !PT ;  /* 0x000000110c067c12 */ /* 0x000fc8000f8e9609 */
        /* <DEDUP_REMOVED lines=13> */
[----:B------:R-:W-:-:S03]  /*8580*/  IMAD.MOV.U32 R9, RZ, RZ, R74 ;  /* 0x000000ffff097224 */ /* 0x000fc600078e004a */
[----:B------:R-:W-:Y:S01]  /*8590*/  ISETP.LE.U32.AND P1, PT, R0, UR6, PT ;  /* 0x0000000600007c0c */ /* 0x000fe2000bf23070 */
[----:B------:R-:W-:Y:S02]  /*85a0*/  IMAD.MOV.U32 R0, RZ, RZ, R76 ;  /* 0x000000ffff007224 */ /* 0x000fe400078e004c */
[----:B------:R-:W-:Y:S01]  /*85b0*/  IMAD.WIDE.U32 R74, R10, -0x326172a9, RZ ;  /* 0xcd9e8d570a4a7825 */ /* 0x000fe200078e00ff */
[----:B------:R-:W1:Y:S02]  /*85c0*/  S2R R6, SR_CTAID.X ;  /* 0x0000000000067919 */ /* 0x000e640000002500 */
[----:B------:R-:W-:Y:S01]  /*85d0*/  LOP3.LUT R0, R0, 0xff, RZ, 0xc0, !PT ;  /* 0x000000ff00007812 */ /* 0x000fe200078ec0ff */
[----:B------:R-:W-:Y:S01]  /*85e0*/  IMAD.MOV.U32 R18, RZ, RZ, R91 ;  /* 0x000000ffff127224 */ /* 0x000fe200078e005b */
[----:B------:R-:W-:Y:S02]  /*85f0*/  LOP3.LUT R91, R4, UR13, R75, 0x96, !PT ;  /* 0x0000000d045b7c12 */ /* 0x000fe4000f8e964b */
[----:B------:R-:W-:-:S02]  /*8600*/  @!P2 PRMT R167, R198, 0x5410, RZ ;  /* 0x00005410c6a7a816 */ /* 0x000fc400000000ff */
[----:B------:R-:W-:Y:S02]  /*8610*/  ISETP.LE.U32.AND P2, PT, R0, UR6, PT ;  /* 0x0000000600007c0c */ /* 0x000fe4000bf43070 */
[----:B------:R-:W-:Y:S01]  /*8620*/  LOP3.LUT R0, R91, 0xffff, RZ, 0xc0, !PT ;  /* 0x0000ffff5b007812 */ /* 0x000fe200078ec0ff */
[----:B------:R-:W-:Y:S02]  /*8630*/  @!P5 HFMA2.BF16_V2 R194, -RZ.H0_H0, RZ.H0_H0, -R176.H0_H0 ;  /* 0x200000ffffc2d231 */ /* 0x000fe400003409b0 */
[----:B------:R-:W-:Y:S01]  /*8640*/  IMAD.MOV.U32 R27, RZ, RZ, R25 ;  /* 0x000000ffff1b7224 */ /* 0x000fe200078e0019 */
[----:B------:R-:W-:Y:S01]  /*8650*/  SHF.R.U32.HI R0, RZ, 0x8, R0 ;  /* 0x00000008ff007819 */ /* 0x000fe20000011600 */
[----:B------:R-:W-:Y:S01]  /*8660*/  IMAD.MOV.U32 R25, RZ, RZ, R19 ;  /* 0x000000ffff197224 */ /* 0x000fe200078e0013 */
[----:B------:R-:W-:Y:S02]  /*8670*/  MUFU.EX2 R32, R71 ;  /* 0x0000004700207308 */ /* 0x000fe40000000800 */
[----:B------:R-:W-:-:S02]  /*8680*/  LOP3.LUT R0, R0, 0xffff, RZ, 0xc0, !PT ;  /* 0x0000ffff00007812 */ /* 0x000fc400078ec0ff */
[----:B------:R-:W2:Y:S01]  /*8690*/  MUFU.EX2 R19, R70 ;  /* 0x0000004600137308 */ /* 0x000ea20000000800 */
[----:B------:R-:W-:Y:S02]  /*86a0*/  @!P5 PRMT R176, R194, 0x5410, RZ ;  /* 0x00005410c2b0d816 */ /* 0x000fe400000000ff */
[----:B------:R-:W-:Y:S02]  /*86b0*/  ISETP.LE.U32.AND P5, PT, R0, UR6, PT ;  /* 0x0000000600007c0c */ /* 0x000fe4000bfa3070 */
[----:B------:R-:W-:Y:S01]  /*86c0*/  PRMT R0, R91, 0x7632, R0 ;  /* 0x000076325b007816 */ /* 0x000fe20000000000 */
[----:B------:R-:W-:-:S03]  /*86d0*/  @!P4 HFMA2.BF16_V2 R193, -RZ.H0_H0, RZ.H0_H0, -R173.H0_H0 ;  /* 0x200000ffffc1c231 */ /* 0x000fc600003409ad */
[----:B------:R-:W-:Y:S02]  /*86e0*/  LOP3.LUT R0, R0, 0xff, RZ, 0xc0, !PT ;  /* 0x000000ff00007812 */ /* 0x000fe400078ec0ff */
[----:B------:R-:W-:Y:S02]  /*86f0*/  @!P4 PRMT R173, R193, 0x5410, RZ ;  /* 0x00005410c1adc816 */ /* 0x000fe400000000ff */
[----:B------:R-:W-:Y:S02]  /*8700*/  SHF.R.U32.HI R8, RZ, 0x5, R216 ;  /* 0x00000005ff087819 */ /* 0x000fe400000116d8 */
[----:B------:R-:W-:Y:S02]  /*8710*/  ISETP.LE.U32.AND P4, PT, R0, UR6, PT ;  /* 0x0000000600007c0c */ /* 0x000fe4000bf83070 */
[----:B--2---:R-:W-:Y:S01]  /*8720*/  F2FP.BF16.F32.PACK_AB R0, R32, R19 ;  /* 0x000000132000723e */ /* 0x004fe200000010ff */
[----:B-1----:R-:W-:-:S03]  /*8730*/  IMAD R6, R6, 0x8, R8 ;  /* 0x0000000806067824 */ /* 0x002fc600078e0208 */
[C---:B------:R-:W-:Y:S02]  /*8740*/  PRMT R175, R0.reuse, 0x7610, R175 ;  /* 0x0000761000af7816 */ /* 0x040fe400000000af */
[----:B------:R-:W-:Y:S01]  /*8750*/  PRMT R174, R0, 0x7632, R174 ;  /* 0x0000763200ae7816 */ /* 0x000fe200000000ae */
[----:B------:R-:W-:Y:S02]  /*8760*/  IMAD.MOV.U32 R0, RZ, RZ, R74 ;  /* 0x000000ffff007224 */ /* 0x000fe400078e004a */
[----:B------:R-:W-:Y:S02]  /*8770*/  VIADD R6, R6, 0x4 ;  /* 0x0000000406067836 */ /* 0x000fe40000000000 */
[----:B------:R-:W-:Y:S02]  /*8780*/  @!P3 HFMA2.BF16_V2 R241, -RZ.H0_H0, RZ.H0_H0, -R175.H0_H0 ;  /* 0x200000fffff1b231 */ /* 0x000fe400003409af */
[----:B------:R-:W-:Y:S01]  /*8790*/  IMAD.MOV.U32 R49, RZ, RZ, R229 ;  /* 0x000000ffff317224 */ /* 0x000fe200078e00e5 */
[----:B------:R-:W-:Y:S01]  /*87a0*/  LOP3.LUT R0, R0, 0xff, RZ, 0xc0, !PT ;  /* 0x000000ff00007812 */ /* 0x000fe200078ec0ff */
[----:B------:R-:W-:Y:S01]  /*87b0*/  IMAD.WIDE.U32 R6, R6, -0x326172a9, RZ ;  /* 0xcd9e8d5706067825 */ /* 0x000fe200078e00ff */
[----:B------:R-:W-:-:S02]  /*87c0*/  PRMT R229, R175, 0x5410, R174 ;  /* 0x00005410afe57816 */ /* 0x000fc400000000ae */
[----:B------:R-:W-:Y:S02]  /*87d0*/  @!P3 PRMT R175, R241, 0x5410, RZ ;  /* 0x00005410f1afb816 */ /* 0x000fe400000000ff */
[----:B------:R-:W-:Y:S01]  /*87e0*/  ISETP.LE.U32.AND P3, PT, R0, UR6, PT ;  /* 0x0000000600007c0c */ /* 0x000fe2000bf63070 */
[----:B------:R-:W-:Y:S01]  /*87f0*/  IMAD.MOV.U32 R12, RZ, RZ, R248 ;  /* 0x000000ffff0c7224 */ /* 0x000fe200078e00f8 */
[----:B------:R-:W-:Y:S01]  /*8800*/  LOP3.LUT R0, R6, UR32, R3, 0x96, !PT ;  /* 0x0000002006007c12 */ /* 0x000fe2000f8e9603 */
[----:B------:R-:W-:Y:S01]  /*8810*/  FADD.FTZ R11, R59, R16 ;  /* 0x000000103b0b7221 */ /* 0x000fe20000010000 */
[----:B------:R-:W-:Y:S01]  /*8820*/  LOP3.LUT R6, R2, UR31, R211, 0x96, !PT ;  /* 0x0000001f02067c12 */ /* 0x000fe2000f8e96d3 */
[----:B------:R-:W-:Y:S01]  /*8830*/  FADD.FTZ R4, R35, R15 ;  /* 0x0000000f23047221 */ /* 0x000fe20000010000 */
[----:B------:R-:W-:Y:S02]  /*8840*/  IMAD.MOV.U32 R16, RZ, RZ, R12 ;  /* 0x000000ffff107224 */ /* 0x000fe400078e000c */
[----:B------:R-:W-:-:S04]  /*8850*/  IMAD.WIDE.U32 R2, R0, -0x2daee0ad, RZ ;  /* 0xd2511f5300027825 */ /* 0x000fc800078e00ff */
[----:B------:R-:W-:Y:S01]  /*8860*/  FADD.FTZ R12, R50, R4 ;  /* 0x00000004320c7221 */ /* 0x000fe20000010000 */
[----:B------:R-:W-:Y:S02]  /*8870*/  IMAD.MOV.U32 R13, RZ, RZ, R249 ;  /* 0x000000ffff0d7224 */ /* 0x000fe400078e00f9 */
[----:B------:R1:W2:Y:S01]  /*8880*/  LDL.LU.64 R248, [R1+0x3b8] ;  /* 0x0003b80001f87983 */ /* 0x0002a20000300a00 */
[----:B------:R-:W-:Y:S01]  /*8890*/  FADD.FTZ R5, R60, R14 ;  /* 0x0000000e3c057221 */ /* 0x000fe20000010000 */
[----:B------:R-:W-:Y:S01]  /*88a0*/  LOP3.LUT R4, R16, UR30, R3, 0x96, !PT ;  /* 0x0000001e10047c12 */ /* 0x000fe2000f8e9603 */
[----:B------:R-:W-:Y:S01]  /*88b0*/  FADD.FTZ R10, R51, R17 ;  /* 0x00000011330a7221 */ /* 0x000fe20000010000 */
[----:B------:R-:W-:Y:S02]  /*88c0*/  IMAD.MOV.U32 R17, RZ, RZ, R13 ;  /* 0x000000ffff117224 */ /* 0x000fe400078e000d */
[----:B------:R-:W-:Y:S01]  /*88d0*/  FADD.FTZ R13, R65, R5 ;  /* 0x00000005410d7221 */ /* 0x000fe20000010000 */
[----:B------:R-:W-:-:S04]  /*88e0*/  IMAD.WIDE.U32 R4, R4, -0x326172a9, RZ ;  /* 0xcd9e8d5704047825 */ /* 0x000fc800078e00ff */
[----:B------:R-:W-:Y:S01]  /*88f0*/  IMAD.WIDE.U32 R6, R6, -0x2daee0ad, RZ ;  /* 0xd2511f5306067825 */ /* 0x000fe200078e00ff */
[----:B------:R-:W-:-:S04]  /*8900*/  LOP3.LUT R3, R210, UR29, R5, 0x96, !PT ;  /* 0x0000001dd2037c12 */ /* 0x000fc8000f8e9605 */
[----:B------:R-:W-:Y:S01]  /*8910*/  LOP3.LUT R7, R2, UR28, R7, 0x96, !PT ;  /* 0x0000001c02077c12 */ /* 0x000fe2000f8e9607 */
[----:B------:R-:W-:-:S05]  /*8920*/  IMAD.WIDE.U32 R2, R3, -0x2daee0ad, RZ ;  /* 0xd2511f5303027825 */ /* 0x000fca00078e00ff */
[----:B------:R-:W-:Y:S01]  /*8930*/  LOP3.LUT R3, R6, UR16, R3, 0x96, !PT ;  /* 0x0000001006037c12 */ /* 0x000fe2000f8e9603 */
[----:B------:R-:W-:-:S04]  /*8940*/  IMAD.WIDE.U32 R6, R7, -0x326172a9, RZ ;  /* 0xcd9e8d5707067825 */ /* 0x000fc800078e00ff */
[----:B------:R-:W-:Y:S01]  /*8950*/  @!P0 HFMA2.BF16_V2 R242, -RZ.H0_H0, RZ.H0_H0, -R174.H0_H0 ;  /* 0x200000fffff28231 */ /* 0x000fe200003409ae */
[----:B------:R-:W-:Y:S01]  /*8960*/  LOP3.LUT R4, R4, UR17, R7, 0x96, !PT ;  /* 0x0000001104047c12 */ /* 0x000fe2000f8e9607 */
[----:B------:R-:W-:-:S03]  /*8970*/  IMAD.MOV.U32 R59, RZ, RZ, R9 ;  /* 0x000000ffff3b7224 */ /* 0x000fc600078e0009 */
[----:B------:R-:W-:Y:S01]  /*8980*/  @!P0 PRMT R174, R242, 0x5410, RZ ;  /* 0x00005410f2ae8816 */ /* 0x000fe200000000ff */
[----:B------:R-:W-:Y:S01]  /*8990*/  IMAD.WIDE.U32 R8, R4, -0x2daee0ad, RZ ;  /* 0xd2511f5304087825 */ /* 0x000fe200078e00ff */
[----:B------:R3:W-:Y:S03]  /*89a0*/  STL [R1+0x388], R175 ;  /* 0x000388af01007387 */ /* 0x0007e60000100800 */
[----:B------:R-:W-:Y:S01]  /*89b0*/  FADD.FTZ R4, R68, R11 ;  /* 0x0000000b44047221 */ /* 0x000fe20000010000 */
[----:B------:R-:W-:Y:S01]  /*89c0*/  LOP3.LUT R0, R2, UR14, R9, 0x96, !PT ;  /* 0x0000000e02007c12 */ /* 0x000fe2000f8e9609 */
[----:B------:R4:W-:Y:S01]  /*89d0*/  STL [R1+0x38c], R174 ;  /* 0x00038cae01007387 */ /* 0x0009e20000100800 */
[----:B------:R1:W-:Y:S02]  /*89e0*/  MUFU.EX2 R9, R86 ;  /* 0x0000005600097308 */ /* 0x0003e40000000800 */
[----:B-1----:R-:W-:-:S02]  /*89f0*/  IMAD.MOV.U32 R86, RZ, RZ, R22 ;  /* 0x000000ffff567224 */ /* 0x002fc400078e0016 */
[----:B------:R1:W4:Y:S04]  /*8a00*/  LDL.LU.S16 R22, [R1+0x4] ;  /* 0x0000040001167983 */ /* 0x0003280000300600 */
[----:B------:R1:W4:Y:S01]  /*8a10*/  LDL.LU.S16 R68, [R1+0x8] ;  /* 0x0000080001447983 */ /* 0x0003220000300600 */
[----:B------:R-:W-:Y:S02]  /*8a20*/  IMAD.MOV.U32 R51, RZ, RZ, R49 ;  /* 0x000000ffff337224 */ /* 0x000fe400078e0031 */
[----:B------:R-:W-:Y:S02]  /*8a30*/  IMAD.MOV.U32 R70, RZ, RZ, R30 ;  /* 0x000000ffff467224 */ /* 0x000fe400078e001e */
[----:B------:R-:W-:Y:S02]  /*8a40*/  IMAD.MOV.U32 R49, RZ, RZ, R28 ;  /* 0x000000ffff317224 */ /* 0x000fe400078e001c */
[----:B------:R-:W-:-:S02]  /*8a50*/  IMAD.MOV.U32 R30, RZ, RZ, R27 ;  /* 0x000000ffff1e7224 */ /* 0x000fc400078e001b */
[----:B------:R-:W-:Y:S02]  /*8a60*/  IMAD.MOV.U32 R28, RZ, RZ, R73 ;  /* 0x000000ffff1c7224 */ /* 0x000fe400078e0049 */
[----:B------:R-:W-:Y:S02]  /*8a70*/  IMAD.MOV.U32 R27, RZ, RZ, R72 ;  /* 0x000000ffff1b7224 */ /* 0x000fe400078e0048 */
[----:B------:R-:W-:-:S04]  /*8a80*/  IMAD.WIDE.U32 R2, R3, -0x326172a9, RZ ;  /* 0xcd9e8d5703027825 */ /* 0x000fc800078e00ff */
[----:B------:R-:W-:-:S04]  /*8a90*/  IMAD.WIDE.U32 R72, R0, -0x326172a9, RZ ;  /* 0xcd9e8d5700487825 */ /* 0x000fc800078e00ff */
[----:B------:R-:W-:Y:S02]  /*8aa0*/  IMAD.MOV.U32 R50, RZ, RZ, R31 ;  /* 0x000000ffff327224 */ /* 0x000fe400078e001f */
[----:B------:R-:W-:Y:S02]  /*8ab0*/  IMAD.MOV.U32 R31, RZ, RZ, R212 ;  /* 0x000000ffff1f7224 */ /* 0x000fe400078e00d4 */
[----:B------:R-:W-:Y:S01]  /*8ac0*/  IMAD.MOV.U32 R212, RZ, RZ, R89 ;  /* 0x000000ffffd47224 */ /* 0x000fe200078e0059 */
[----:B------:R-:W-:Y:S01]  /*8ad0*/  LOP3.LUT R89, R2, UR13, R73, 0x96, !PT ;  /* 0x0000000d02597c12 */ /* 0x000fe2000f8e9649 */
[----:B------:R-:W-:Y:S04]  /*8ae0*/  MUFU.EX2 R7, R84 ;  /* 0x0000005400077308 */ /* 0x000fe80000000800 */
[----:B------:R-:W3:Y:S01]  /*8af0*/  MUFU.EX2 R14, R85 ;  /* 0x00000055000e7308 */ /* 0x000ee20000000800 */
[----:B------:R-:W-:-:S04]  /*8b00*/  LOP3.LUT R0, R89, 0xff, RZ, 0xc0, !PT ;  /* 0x000000ff59007812 */ /* 0x000fc800078ec0ff */
[----:B------:R-:W-:Y:S02]  /*8b10*/  ISETP.LE.U32.AND P0, PT, R0, UR6, PT ;  /* 0x0000000600007c0c */ /* 0x000fe4000bf03070 */
[----:B------:R-:W-:-:S04]  /*8b20*/  LOP3.LUT R0, R89, 0xffff, RZ, 0xc0, !PT ;  /* 0x0000ffff59007812 */ /* 0x000fc800078ec0ff */
[----:B------:R-:W-:Y:S02]  /*8b30*/  SHF.R.U32.HI R0, RZ, 0x8, R0 ;  /* 0x00000008ff007819 */ /* 0x000fe40000011600 */
[----:B---3--:R-:W-:Y:S02]  /*8b40*/  F2FP.BF16.F32.PACK_AB R191, R14, R7 ;  /* 0x000000070ebf723e */ /* 0x008fe400000010ff */
[----:B------:R-:W-:-:S03]  /*8b50*/  LOP3.LUT R0, R0, 0xffff, RZ, 0xc0, !PT ;  /* 0x0000ffff00007812 */ /* 0x000fc600078ec0ff */
[----:B------:R-:W-:Y:S01]  /*8b60*/  @!P0 HFMA2.BF16_V2 R243, -RZ.H0_H0, RZ.H0_H0, -R191.H0_H0 ;  /* 0x200000fffff38231 */ /* 0x000fe200003409bf */
[----:B------:R-:W-:-:S04]  /*8b70*/  PRMT R175, R191, 0x7610, R175 ;  /* 0x00007610bfaf7816 */ /* 0x000fc800000000af */
[----:B------:R-:W-:Y:S02]  /*8b80*/  @!P0 PRMT R175, R243, 0x5410, RZ ;  /* 0x00005410f3af8816 */ /* 0x000fe400000000ff */
[----:B------:R-:W-:Y:S01]  /*8b90*/  ISETP.LE.U32.AND P0, PT, R0, UR6, PT ;  /* 0x0000000600007c0c */ /* 0x000fe2000bf03070 */
[----:B------:R-:W-:Y:S02]  /*8ba0*/  IMAD.MOV.U32 R35, RZ, RZ, R49 ;  /* 0x000000ffff237224 */ /* 0x000fe400078e0031 */
[----:B------:R-:W-:Y:S02]  /*8bb0*/  IMAD.MOV.U32 R49, RZ, RZ, R28 ;  /* 0x000000ffff317224 */ /* 0x000fe400078e001c */
[----:B------:R-:W-:Y:S02]  /*8bc0*/  IMAD.MOV.U32 R28, RZ, RZ, R27 ;  /* 0x000000ffff1c7224 */ /* 0x000fe400078e001b */
[----:B------:R-:W-:Y:S01]  /*8bd0*/  IMAD.MOV.U32 R60, RZ, RZ, R18 ;  /* 0x000000ffff3c7224 */ /* 0x000fe200078e0012 */
[----:B------:R-:W-:Y:S04]  /*8be0*/  MUFU.EX2 R27, R96 ;  /* 0x00000060001b7308 */ /* 0x000fe80000000800 */
[----:B------:R-:W3:Y:S01]  /*8bf0*/  MUFU.EX2 R18, R94 ;  /* 0x0000005e00127308 */ /* 0x000ee20000000800 */
[----:B------:R-:W-:Y:S01]  /*8c00*/  PRMT R0, R89, 0x7632, R0 ;  /* 0x0000763259007816 */ /* 0x000fe20000000000 */
[----:B------:R-:W-:Y:S01]  /*8c10*/  @!P0 HFMA2.BF16_V2 R244, -RZ.H0_H0, RZ.H0_H0, -R191.H1_H1 ;  /* 0x200000fffff48231 */ /* 0x000fe200003609bf */
[----:B------:R-:W-:-:S02]  /*8c20*/  PRMT R36, R191, 0x7632, R36 ;  /* 0x00007632bf247816 */ /* 0x000fc40000000024 */
[----:B------:R-:W-:Y:S01]  /*8c30*/  LOP3.LUT R0, R0, 0xff, RZ, 0xc0, !PT ;  /* 0x000000ff00007812 */ /* 0x000fe200078ec0ff */
[----:B------:R-:W-:Y:S01]  /*8c40*/  IMAD.MOV.U32 R84, RZ, RZ, R16 ;  /* 0x000000ffff547224 */ /* 0x000fe200078e0010 */
[----:B------:R-:W-:Y:S01]  /*8c50*/  @!P0 PRMT R36, R244, 0x5410, RZ ;  /* 0x00005410f4248816 */ /* 0x000fe200000000ff */
[----:B------:R-:W1:Y:S01]  /*8c60*/  MUFU.EX2 R16, R87 ;  /* 0x0000005700107308 */ /* 0x000e620000000800 */
[----:B------:R-:W-:Y:S02]  /*8c70*/  ISETP.LE.U32.AND P0, PT, R0, UR6, PT ;  /* 0x0000000600007c0c */ /* 0x000fe4000bf03070 */
[----:B---3--:R-:W-:-:S04]  /*8c80*/  F2FP.BF16.F32.PACK_AB R0, R27, R18 ;  /* 0x000000121b00723e */ /* 0x008fc800000010ff */
[C---:B------:R-:W-:Y:S02]  /*8c90*/  PRMT R164, R0.reuse, 0x7610, R164 ;  /* 0x0000761000a47816 */ /* 0x040fe400000000a4 */
[----:B------:R-:W-:-:S03]  /*8ca0*/  PRMT R163, R0, 0x7632, R163 ;  /* 0x0000763200a37816 */ /* 0x000fc600000000a3 */
[----:B------:R-:W-:Y:S01]  /*8cb0*/  @!P1 HFMA2.BF16_V2 R246, -RZ.H0_H0, RZ.H0_H0, -R164.H0_H0 ;  /* 0x200000fffff69231 */ /* 0x000fe200003409a4 */
[----:B------:R-:W-:Y:S01]  /*8cc0*/  SHF.R.U32.HI R0, RZ, 0x18, R89 ;  /* 0x00000018ff007819 */ /* 0x000fe20000011659 */
[----:B------:R-:W-:Y:S01]  /*8cd0*/  IMAD.MOV.U32 R71, RZ, RZ, R225 ;  /* 0x000000ffff477224 */ /* 0x000fe200078e00e1 */
[----:B------:R-:W-:Y:S02]  /*8ce0*/  PRMT R225, R164, 0x5410, R163 ;  /* 0x00005410a4e17816 */ /* 0x000fe400000000a3 */
[----:B-1----:R-:W-:Y:S02]  /*8cf0*/  F2FP.BF16.F32.PACK_AB R190, R16, R9 ;  /* 0x0000000910be723e */ /* 0x002fe400000010ff */
[----:B------:R-:W-:Y:S02]  /*8d00*/  @!P1 PRMT R164, R246, 0x5410, RZ ;  /* 0x00005410f6a49816 */ /* 0x000fe400000000ff */
[----:B------:R-:W-:Y:S01]  /*8d10*/  ISETP.LE.U32.AND P1, PT, R0, UR6, PT ;  /* 0x0000000600007c0c */ /* 0x000fe2000bf23070 */
[----:B------:R-:W-:Y:S01]  /*8d20*/  IMAD.MOV.U32 R0, RZ, RZ, R72 ;  /* 0x000000ffff007224 */ /* 0x000fe200078e0048 */
[----:B------:R-:W-:Y:S01]  /*8d30*/  LOP3.LUT R15, R6, UR15, R3, 0x96, !PT ;  /* 0x0000000f060f7c12 */ /* 0x000fe2000f8e9603 */
[----:B------:R-:W-:-:S02]  /*8d40*/  IMAD.MOV.U32 R85, RZ, RZ, R17 ;  /* 0x000000ffff557224 */ /* 0x000fc400078e0011 */
[----:B------:R-:W-:Y:S01]  /*8d50*/  FADD.FTZ R3, R57, R10 ;  /* 0x0000000a39037221 */ /* 0x000fe20000010000 */
[----:B------:R-:W-:Y:S01]  /*8d60*/  @!P0 HFMA2.BF16_V2 R245, -RZ.H0_H0, RZ.H0_H0, -R190.H0_H0 ;  /* 0x200000fffff58231 */ /* 0x000fe200003409be */
[----:B------:R-:W-:Y:S01]  /*8d70*/  MUFU.EX2 R10, R97 ;  /* 0x00000061000a7308 */ /* 0x000fe20000000800 */
[----:B------:R-:W-:-:S03]  /*8d80*/  LOP3.LUT R0, R0, 0xff, RZ, 0xc0, !PT ;  /* 0x000000ff00007812 */ /* 0x000fc600078ec0ff */
[----:B------:R-:W1:Y:S01]  /*8d90*/  MUFU.EX2 R17, R101 ;  /* 0x0000006500117308 */ /* 0x000e620000000800 */
[----:B------:R-:W-:Y:S02]  /*8da0*/  PRMT R37, R190, 0x7610, R37 ;  /* 0x00007610be257816 */ /* 0x000fe40000000025 */
[----:B------:R-:W-:Y:S02]  /*8db0*/  @!P0 PRMT R37, R245, 0x5410, RZ ;  /* 0x00005410f5258816 */ /* 0x000fe400000000ff */
[----:B------:R-:W-:Y:S01]  /*8dc0*/  ISETP.LE.U32.AND P0, PT, R0, UR6, PT ;  /* 0x0000000600007c0c */ /* 0x000fe2000bf03070 */
[----:B------:R-:W-:Y:S01]  /*8dd0*/  @!P1 HFMA2.BF16_V2 R247, -RZ.H0_H0, RZ.H0_H0, -R190.H1_H1 ;  /* 0x200000fffff79231 */ /* 0x000fe200003609be */
[----:B------:R-:W-:Y:S02]  /*8de0*/  SHF.R.U32.HI R0, RZ, 0x18, R93 ;  /* 0x00000018ff007819 */ /* 0x000fe4000001165d */
[----:B------:R-:W-:Y:S02]  /*8df0*/  PRMT R39, R190, 0x7632, R39 ;  /* 0x00007632be277816 */ /* 0x000fe40000000027 */
[----:B-1----:R-:W-:-:S02]  /*8e00*/  F2FP.BF16.F32.PACK_AB R183, R17, R10 ;  /* 0x0000000a11b7723e */ /* 0x002fc400000010ff */
[----:B------:R-:W-:Y:S02]  /*8e10*/  @!P1 PRMT R39, R247, 0x5410, RZ ;  /* 0x00005410f7279816 */ /* 0x000fe400000000ff */
[----:B------:R-:W-:Y:S02]  /*8e20*/  ISETP.LE.U32.AND P1, PT, R0, UR6, PT ;  /* 0x0000000600007c0c */ /* 0x000fe4000bf23070 */
[----:B------:R-:W-:Y:S02]  /*8e30*/  PRMT R0, R72, 0x7771, RZ ;  /* 0x0000777148007816 */ /* 0x000fe400000000ff */
[----:B------:R-:W-:Y:S01]  /*8e40*/  PRMT R38, R183, 0x7610, R38 ;  /* 0x00007610b7267816 */ /* 0x000fe20000000026 */
[----:B------:R-:W-:Y:S01]  /*8e50*/  FADD.FTZ R6, R67, R4 ;  /* 0x0000000443067221 */ /* 0x000fe20000010000 */
[----:B------:R-:W-:Y:S01]  /*8e60*/  FADD.FTZ R5, R80, R13 ;  /* 0x0000000d50057221 */ /* 0x000fe20000010000 */
[----:B------:R-:W-:Y:S01]  /*8e70*/  PRMT R185, R183, 0x7632, R185 ;  /* 0x00007632b7b97816 */ /* 0x000fe200000000b9 */
[----:B------:R-:W-:Y:S04]  /*8e80*/  MUFU.EX2 R11, R98 ;  /* 0x00000062000b7308 */ /* 0x000fe80000000800 */
[----:B------:R-:W1:Y:S01]  /*8e90*/  MUFU.EX2 R13, R102 ;  /* 0x00000066000d7308 */ /* 0x000e620000000800 */
[----:B------:R-:W-:-:S05]  /*8ea0*/  @!P1 HFMA2.BF16_V2 R250, -RZ.H0_H0, RZ.H0_H0, -R163.H0_H0 ;  /* 0x200000fffffa9231 */ /* 0x000fca00003409a3 */
[----:B------:R-:W-:Y:S02]  /*8eb0*/  @!P1 PRMT R163, R250, 0x5410, RZ ;  /* 0x00005410faa39816 */ /* 0x000fe400000000ff */
[----:B-1----:R-:W-:Y:S01]  /*8ec0*/  F2FP.BF16.F32.PACK_AB R177, R13, R11 ;  /* 0x0000000b0db1723e */ /* 0x002fe200000010ff */
[----:B--2---:R-:W-:-:S05]  /*8ed0*/  @!P0 HFMA2.BF16_V2 R248, -RZ.H0_H0, RZ.H0_H0, -R183.H0_H0 ;  /* 0x200000fffff88231 */ /* 0x004fca00003409b7 */
[----:B------:R-:W-:Y:S02]  /*8ee0*/  @!P0 PRMT R38, R248, 0x5410, RZ ;  /* 0x00005410f8268816 */ /* 0x000fe400000000ff */
[----:B------:R-:W-:Y:S01]  /*8ef0*/  ISETP.GT.U32.AND P0, PT, R0, UR6, PT ;  /* 0x0000000600007c0c */ /* 0x000fe2000bf04070 */
[----:B------:R-:W-:-:S04]  /*8f00*/  FADD.FTZ R0, R79, R6 ;  /* 0x000000064f007221 */ /* 0x000fc80000010000 */
[----:B------:R-:W-:Y:S02]  /*8f10*/  FADD.FTZ R6, R69, R0 ;  /* 0x0000000045067221 */ /* 0x000fe40000010000 */
[----:B------:R1:W2:Y:S01]  /*8f20*/  LDL.LU.S16 R69, [R1+0x10] ;  /* 0x0000100001457983 */ /* 0x0002a20000300600 */
[----:B------:R-:W-:-:S05]  /*8f30*/  PRMT R0, R72, 0x7772, RZ ;  /* 0x0000777248007816 */ /* 0x000fca00000000ff */
[----:B------:R-:W-:-:S05]  /*8f40*/  @P0 HFMA2.BF16_V2 R249, -RZ.H0_H0, RZ.H0_H0, -R183.H1_H1 ;  /* 0x200000fffff90231 */ /* 0x000fca00003609b7 */
[----:B------:R-:W-:Y:S02]  /*8f50*/  @P0 PRMT R185, R249, 0x5410, RZ ;  /* 0x00005410f9b90816 */ /* 0x000fe400000000ff */
[----:B------:R-:W-:Y:S02]  /*8f60*/  ISETP.GT.U32.AND P0, PT, R0, UR6, PT ;  /* 0x0000000600007c0c */ /* 0x000fe4000bf04070 */
[----:B------:R-:W-:-:S04]  /*8f70*/  PRMT R0, R72, 0x7773, RZ ;  /* 0x0000777348007816 */ /* 0x000fc800000000ff */
[----:B------:R-:W-:-:S13]  /*8f80*/  ISETP.GT.U32.AND P1, PT, R0, UR6, PT ;  /* 0x0000000600007c0c */ /* 0x000fda000bf24070 */
[----:B----4-:R-:W-:-:S05]  /*8f90*/  @P1 HFMA2.BF16_V2 R68, -RZ.H0_H0, RZ.H0_H0, -R177.H1_H1 ;  /* 0x200000ffff441231 */ /* 0x010fca00003609b1 */
[----:B------:R-:W-:Y:S02]  /*8fa0*/  PRMT R65, R68, 0x7610, R65 ;  /* 0x0000761044417816 */ /* 0x000fe40000000041 */
[----:B------:R1:W3:Y:S01]  /*8fb0*/  LDL.LU.S16 R68, [R1+0x14] ;  /* 0x0000140001447983 */ /* 0x0002e20000300600 */
[----:B------:R-:W-:Y:S01]  /*8fc0*/  FADD.FTZ R4, R56, R3 ;  /* 0x0000000338047221 */ /* 0x000fe20000010000 */
[----:B------:R-:W-:Y:S01]  /*8fd0*/  FADD.FTZ R3, R81, R5 ;  /* 0x0000000551037221 */ /* 0x000fe20000010000 */
[----:B------:R-:W-:Y:S01]  /*8fe0*/  FADD.FTZ R2, R58, R12 ;  /* 0x0000000c3a027221 */ /* 0x000fe20000010000 */
[----:B------:R-:W-:Y:S02]  /*8ff0*/  @P0 HFMA2.BF16_V2 R22, -RZ.H0_H0, RZ.H0_H0, -R177.H0_H0 ;  /* 0x200000ffff160231 */ /* 0x000fe400003409b1 */
[----:B------:R-:W-:Y:S01]  /*9000*/  FADD.FTZ R3, R78, R3 ;  /* 0x000000034e037221 */ /* 0x000fe20000010000 */
[----:B------:R-:W-:-:S04]  /*9010*/  IMAD.WIDE.U32 R78, R15, -0x2daee0ad, RZ ;  /* 0xd2511f530f4e7825 */ /* 0x000fc800078e00ff */
[----:B------:R-:W-:Y:S01]  /*9020*/  FADD.FTZ R2, R53, R2 ;  /* 0x0000000235027221 */ /* 0x000fe20000010000 */
[----:B------:R-:W-:Y:S03]  /*9030*/  MUFU.EX2 R12, R106 ;  /* 0x0000006a000c7308 */ /* 0x000fe60000000800 */
[--C-:B------:R-:W-:Y:S01]  /*9040*/  FADD.FTZ R5, R55, R2.reuse ;  /* 0x0000000237057221 */ /* 0x100fe20000010000 */
[----:B------:R-:W-:Y:S02]  /*9050*/  LOP3.LUT R79, R8, UR7, R79, 0x96, !PT ;  /* 0x00000007084f7c12 */ /* 0x000fe4000f8e964f */
[----:B------:R-:W-:Y:S02]  /*9060*/  PRMT R2, R22, 0x7610, R2 ;  /* 0x0000761016027816 */ /* 0x000fe40000000002 */
[----:B------:R-:W4:Y:S01]  /*9070*/  MUFU.EX2 R22, R109 ;  /* 0x0000006d00167308 */ /* 0x000f220000000800 */
[----:B------:R-:W-:-:S02]  /*9080*/  LOP3.LUT R0, R79, 0xff, RZ, 0xc0, !PT ;  /* 0x000000ff4f007812 */ /* 0x000fc400078ec0ff */
[----:B------:R-:W-:Y:S02]  /*9090*/  PRMT R184, R177, 0x7610, R184 ;  /* 0x00007610b1b87816 */ /* 0x000fe400000000b8 */
[----:B------:R-:W-:Y:S02]  /*90a0*/  @P0 PRMT R184, R2, 0x5410, RZ ;  /* 0x0000541002b80816 */ /* 0x000fe400000000ff */
[----:B------:R-:W-:Y:S02]  /*90b0*/  ISETP.LE.U32.AND P0, PT, R0, UR6, PT ;  /* 0x0000000600007c0c */ /* 0x000fe4000bf03070 */
[----:B----4-:R-:W-:Y:S01]  /*90c0*/  F2FP.BF16.F32.PACK_AB R196, R22, R12 ;  /* 0x0000000c16c4723e */ /* 0x010fe200000010ff */
[----:B------:R-:W-:Y:S02]  /*90d0*/  IMAD.MOV.U32 R174, RZ, RZ, R52 ;  /* 0x000000ffffae7224 */ /* 0x000fe400078e0034 */
[----:B------:R-:W-:Y:S01]  /*90e0*/  IMAD.MOV.U32 R52, RZ, RZ, R30 ;  /* 0x000000ffff347224 */ /* 0x000fe200078e001e */
[----:B------:R-:W-:Y:S01]  /*90f0*/  PRMT R237, R196, 0x7610, R237 ;  /* 0x00007610c4ed7816 */ /* 0x000fe200000000ed */
[----:B------:R-:W-:-:S02]  /*9100*/  IMAD.MOV.U32 R30, RZ, RZ, R31 ;  /* 0x000000ffff1e7224 */ /* 0x000fc400078e001f */
[----:B------:R-:W-:Y:S01]  /*9110*/  IMAD.MOV.U32 R87, RZ, RZ, R23 ;  /* 0x000000ffff577224 */ /* 0x000fe200078e0017 */
[----:B------:R-:W-:Y:S04]  /*9120*/  MUFU.EX2 R31, R118 ;  /* 0x00000076001f7308 */ /* 0x000fe80000000800 */
[----:B------:R-:W4:Y:S01]  /*9130*/  MUFU.EX2 R23, R117 ;  /* 0x0000007500177308 */ /* 0x000f220000000800 */
[----:B------:R-:W-:Y:S02]  /*9140*/  PRMT R250, R177, 0x7632, R250 ;  /* 0x00007632b1fa7816 */ /* 0x000fe400000000fa */
[----:B------:R-:W-:Y:S02]  /*9150*/  @P1 PRMT R250, R65, 0x5410, RZ ;  /* 0x0000541041fa1816 */ /* 0x000fe400000000ff */
[----:B----4-:R-:W-:-:S04]  /*9160*/  F2FP.BF16.F32.PACK_AB R0, R31, R23 ;  /* 0x000000171f00723e */ /* 0x010fc800000010ff */
[C---:B------:R-:W-:Y:S01]  /*9170*/  PRMT R171, R0.reuse, 0x7610, R171 ;  /* 0x0000761000ab7816 */ /* 0x040fe200000000ab */
[----:B------:R-:W-:Y:S02]  /*9180*/  IMAD.MOV.U32 R65, RZ, RZ, R50 ;  /* 0x000000ffff417224 */ /* 0x000fe400078e0032 */
[----:B------:R-:W-:Y:S01]  /*9190*/  FADD.FTZ R4, R63, R4 ;  /* 0x000000043f047221 */ /* 0x000fe20000010000 */
[----:B------:R-:W-:Y:S01]  /*91a0*/  IMAD.MOV.U32 R50, RZ, RZ, R51 ;  /* 0x000000ffff327224 */ /* 0x000fe200078e0033 */
[----:B------:R-:W-:Y:S01]  /*91b0*/  PRMT R170, R0, 0x7632, R170 ;  /* 0x0000763200aa7816 */ /* 0x000fe200000000aa */
[----:B------:R-:W-:Y:S02]  /*91c0*/  IMAD.MOV.U32 R51, RZ, RZ, R59 ;  /* 0x000000ffff337224 */ /* 0x000fe400078e003b */
[----:B------:R-:W-:Y:S02]  /*91d0*/  IMAD.MOV.U32 R80, RZ, RZ, R86 ;  /* 0x000000ffff507224 */ /* 0x000fe400078e0056 */
[----:B------:R-:W-:-:S02]  /*91e0*/  IMAD.MOV.U32 R59, RZ, RZ, R60 ;  /* 0x000000ffff3b7224 */ /* 0x000fc400078e003c */
[----:B------:R-:W-:Y:S02]  /*91f0*/  IMAD.MOV.U32 R86, RZ, RZ, R84 ;  /* 0x000000ffff567224 */ /* 0x000fe400078e0054 */
[----:B------:R-:W-:Y:S02]  /*9200*/  IMAD.MOV.U32 R60, RZ, RZ, R35 ;  /* 0x000000ffff3c7224 */ /* 0x000fe400078e0023 */
[----:B------:R-:W-:Y:S02]  /*9210*/  IMAD.MOV.U32 R84, RZ, RZ, R65 ;  /* 0x000000ffff547224 */ /* 0x000fe400078e0041 */
[----:B------:R-:W-:Y:S01]  /*9220*/  IMAD.MOV.U32 R35, RZ, RZ, R224 ;  /* 0x000000ffff237224 */ /* 0x000fe200078e00e0 */
[----:B------:R-:W-:Y:S01]  /*9230*/  PRMT R224, R171, 0x5410, R170 ;  /* 0x00005410abe07816 */ /* 0x000fe200000000aa */
[----:B------:R-:W-:Y:S02]  /*9240*/  IMAD.MOV.U32 R65, RZ, RZ, R21 ;  /* 0x000000ffff417224 */ /* 0x000fe400078e0015 */
[----:B------:R4:W-:Y:S02]  /*9250*/  MUFU.EX2 R21, R108 ;  /* 0x0000006c00157308 */ /* 0x0009e40000000800 */
[----:B----4-:R-:W-:-:S02]  /*9260*/  IMAD.MOV.U32 R108, RZ, RZ, R86 ;  /* 0x000000ffff6c7224 */ /* 0x010fc400078e0056 */
[----:B------:R-:W-:Y:S02]  /*9270*/  IMAD.MOV.U32 R86, RZ, RZ, R29 ;  /* 0x000000ffff567224 */ /* 0x000fe400078e001d */
[----:B--2---:R-:W-:-:S05]  /*9280*/  @!P0 HFMA2.BF16_V2 R69, -RZ.H0_H0, RZ.H0_H0, -R196.H0_H0 ;  /* 0x200000ffff458231 */ /* 0x004fca00003409c4 */
[----:B------:R-:W-:-:S04]  /*9290*/  PRMT R67, R69, 0x7610, R67 ;  /* 0x0000761045437816 */ /* 0x000fc80000000043 */
[----:B------:R-:W-:Y:S02]  /*92a0*/  @!P0 PRMT R237, R67, 0x5410, RZ ;  /* 0x0000541043ed8816 */ /* 0x000fe400000000ff */
[----:B------:R1:W2:Y:S01]  /*92b0*/  LDL.LU.S16 R67, [R1+0x18] ;  /* 0x0000180001437983 */ /* 0x0002a20000300600 */
[----:B---3--:R-:W-:-:S05]  /*92c0*/  @!P2 HFMA2.BF16_V2 R68, -RZ.H0_H0, RZ.H0_H0, -R171.H0_H0 ;  /* 0x200000ffff44a231 */ /* 0x008fca00003409ab */
[----:B------:R-:W-:-:S04]  /*92d0*/  PRMT R63, R68, 0x7610, R63 ;  /* 0x00007610443f7816 */ /* 0x000fc8000000003f */
[----:B------:R-:W-:Y:S02]  /*92e0*/  @!P2 PRMT R171, R63, 0x5410, RZ ;  /* 0x000054103faba816 */ /* 0x000fe400000000ff */
[----:B------:R1:W3:Y:S04]  /*92f0*/  LDL.LU.S16 R63, [R1+0x1c] ;  /* 0x00001c00013f7983 */ /* 0x0002e80000300600 */
[----:B------:R1:W4:Y:S01]  /*9300*/  LDL.LU.S16 R29, [R1+0x24] ;  /* 0x00002400011d7983 */ /* 0x0003220000300600 */
[----:B------:R-:W-:-:S04]  /*9310*/  PRMT R0, R76, 0x7771, RZ ;  /* 0x000077714c007816 */ /* 0x000fc800000000ff */
[----:B------:R-:W-:Y:S02]  /*9320*/  ISETP.GT.U32.AND P1, PT, R0, UR6, PT ;  /* 0x0000000600007c0c */ /* 0x000fe4000bf24070 */
[----:B------:R-:W-:-:S04]  /*9330*/  LOP3.LUT R0, R79, 0xffff, RZ, 0xc0, !PT ;  /* 0x0000ffff4f007812 */ /* 0x000fc800078ec0ff */
[----:B------:R-:W-:-:S04]  /*9340*/  SHF.R.U32.HI R0, RZ, 0x8, R0 ;  /* 0x00000008ff007819 */ /* 0x000fc80000011600 */
[----:B------:R-:W-:-:S04]  /*9350*/  LOP3.LUT R0, R0, 0xffff, RZ, 0xc0, !PT ;  /* 0x0000ffff00007812 */ /* 0x000fc800078ec0ff */
[----:B------:R-:W-:Y:S02]  /*9360*/  ISETP.LE.U32.AND P0, PT, R0, UR6, PT ;  /* 0x0000000600007c0c */ /* 0x000fe4000bf03070 */
[----:B------:R-:W-:Y:S02]  /*9370*/  PRMT R236, R196, 0x7632, R236 ;  /* 0x00007632c4ec7816 */ /* 0x000fe400000000ec */
[----:B------:R-:W-:-:S04]  /*9380*/  PRMT R0, R79, 0x7632, R0 ;  /* 0x000076324f007816 */ /* 0x000fc80000000000 */
[----:B------:R-:W-:-:S04]  /*9390*/  LOP3.LUT R0, R0, 0xff, RZ, 0xc0, !PT ;  /* 0x000000ff00007812 */ /* 0x000fc800078ec0ff */
[----:B------:R-:W-:Y:S01]  /*93a0*/  ISETP.LE.U32.AND P2, PT, R0, UR6, PT ;  /* 0x0000000600007c0c */ /* 0x000fe2000bf43070 */
[----:B------:R-:W-:Y:S02]  /*93b0*/  IMAD.MOV.U32 R0, RZ, RZ, R78 ;  /* 0x000000ffff007224 */ /* 0x000fe400078e004e */
[----:B------:R-:W-:-:S03]  /*93c0*/  FADD.FTZ R2, R61, R4 ;  /* 0x000000043d027221 */ /* 0x000fc60000010000 */
[----:B------:R-:W-:Y:S01]  /*93d0*/  LOP3.LUT R0, R0, 0xff, RZ, 0xc0, !PT ;  /* 0x000000ff00007812 */ /* 0x000fe200078ec0ff */
[----:B------:R-:W-:Y:S01]  /*93e0*/  FADD.FTZ R2, R66, R2 ;  /* 0x0000000242027221 */ /* 0x000fe20000010000 */
[----:B------:R-:W-:Y:S02]  /*93f0*/  IMAD.MOV.U32 R66, RZ, RZ, R210 ;  /* 0x000000ffff427224 */ /* 0x000fe400078e00d2 */
[----:B--2---:R-:W-:-:S05]  /*9400*/  @!P0 HFMA2.BF16_V2 R67, -RZ.H0_H0, RZ.H0_H0, -R196.H1_H1 ;  /* 0x200000ffff438231 */ /* 0x004fca00003609c4 */
[----:B------:R-:W-:-:S04]  /*9410*/  PRMT R57, R67, 0x7610, R57 ;  /* 0x0000761043397816 */ /* 0x000fc80000000039 */
[----:B------:R-:W-:Y:S01]  /*9420*/  @!P0 PRMT R236, R57, 0x5410, RZ ;  /* 0x0000541039ec8816 */ /* 0x000fe200000000ff */
[----:B------:R-:W-:Y:S02]  /*9430*/  IMAD.MOV.U32 R57, RZ, RZ, R60 ;  /* 0x000000ffff397224 */ /* 0x000fe400078e003c */
[----:B------:R-:W-:Y:S02]  /*9440*/  IMAD.MOV.U32 R60, RZ, RZ, R35 ;  /* 0x000000ffff3c7224 */ /* 0x000fe400078e0023 */
[----:B------:R-:W-:Y:S02]  /*9450*/  IMAD.MOV.U32 R35, RZ, RZ, R52 ;  /* 0x000000ffff237224 */ /* 0x000fe400078e0034 */
[----:B------:R-:W-:Y:S02]  /*9460*/  IMAD.MOV.U32 R52, RZ, RZ, R20 ;  /* 0x000000ffff347224 */ /* 0x000fe400078e0014 */
[----:B------:R-:W2:Y:S01]  /*9470*/  MUFU.EX2 R20, R105 ;  /* 0x0000006900147308 */ /* 0x000ea20000000800 */
[----:B------:R-:W-:Y:S01]  /*9480*/  ISETP.LE.U32.AND P0, PT, R0, UR6, PT ;  /* 0x0000000600007c0c */ /* 0x000fe2000bf03070 */
[----:B------:R-:W-:Y:S01]  /*9490*/  FADD.FTZ R0, R62, R5 ;  /* 0x000000053e007221 */ /* 0x000fe20000010000 */
[----:B--2---:R-:W-:Y:S01]  /*94a0*/  F2FP.BF16.F32.PACK_AB R194, R21, R20 ;  /* 0x0000001415c2723e */ /* 0x004fe200000010ff */
[----:B------:R-:W-:-:S02]  /*94b0*/  IMAD.MOV.U32 R62, RZ, RZ, R206 ;  /* 0x000000ffff3e7224 */ /* 0x000fc400078e00ce */
[----:B------:R-:W-:Y:S01]  /*94c0*/  IMAD.MOV.U32 R67, RZ, RZ, R211 ;  /* 0x000000ffff437224 */ /* 0x000fe200078e00d3 */
[----:B------:R-:W-:Y:S01]  /*94d0*/  PRMT R249, R194, 0x7610, R249 ;  /* 0x00007610c2f97816 */ /* 0x000fe200000000f9 */
[----:B---3--:R-:W-:Y:S02]  /*94e0*/  @P1 HFMA2.BF16_V2 R63, -RZ.H0_H0, RZ.H0_H0, -R170.H0_H0 ;  /* 0x200000ffff3f1231 */ /* 0x008fe400003409aa */
[----:B----4-:R-:W-:-:S03]  /*94f0*/  @!P2 HFMA2.BF16_V2 R29, -RZ.H0_H0, RZ.H0_H0, -R194.H0_H0 ;  /* 0x200000ffff1da231 */ /* 0x010fc600003409c2 */
[----:B------:R-:W-:Y:S01]  /*9500*/  PRMT R4, R63, 0x7610, R4 ;  /* 0x000076103f047816 */ /* 0x000fe20000000004 */
[----:B------:R-:W-:Y:S02]  /*9510*/  IMAD.MOV.U32 R63, RZ, RZ, R207 ;  /* 0x000000ffff3f7224 */ /* 0x000fe400078e00cf */
[----:B------:R-:W2:Y:S01]  /*9520*/  LDL.LU.64 R206, [R1+0x3b0] ;  /* 0x0003b00001ce7983 */ /* 0x000ea20000300a00 */
[----:B------:R-:W-:-:S03]  /*9530*/  PRMT R61, R29, 0x7610, R61 ;  /* 0x000076101d3d7816 */ /* 0x000fc6000000003d */
[----:B------:R-:W3:Y:S01]  /*9540*/  LDL.LU.64 R210, [R1+0x3a8] ;  /* 0x0003a80001d27983 */ /* 0x000ee20000300a00 */
[----:B------:R-:W-:-:S03]  /*9550*/  @!P2 PRMT R249, R61, 0x5410, RZ ;  /* 0x000054103df9a816 */ /* 0x000fc600000000ff */
[----:B------:R1:W4:Y:S01]  /*9560*/  LDL.LU.S16 R61, [R1+0x28] ;  /* 0x00002800013d7983 */ /* 0x0003220000300600 */
[----:B------:R-:W-:Y:S01]  /*9570*/  @P1 PRMT R170, R4, 0x5410, RZ ;  /* 0x0000541004aa1816 */ /* 0x000fe200000000ff */
[----:B------:R-:W-:Y:S01]  /*9580*/  FADD.FTZ R4, R64, R0 ;  /* 0x0000000040047221 */ /* 0x000fe20000010000 */
[----:B------:R-:W-:Y:S01]  /*9590*/  SHF.R.U32.HI R0, RZ, 0x18, R79 ;  /* 0x00000018ff007819 */ /* 0x000fe2000001164f */
[----:B------:R1:W2:Y:S03]  /*95a0*/  LDL.LU.S16 R64, [R1+0x2c] ;  /* 0x00002c0001407983 */ /* 0x0002a60000300600 */
[----:B------:R-:W-:Y:S01]  /*95b0*/  ISETP.LE.U32.AND P1, PT, R0, UR6, PT ;  /* 0x0000000600007c0c */ /* 0x000fe2000bf23070 */
[----:B------:R-:W-:Y:S02]  /*95c0*/  IMAD.MOV.U32 R81, RZ, RZ, R87 ;  /* 0x000000ffff517224 */ /* 0x000fe400078e0057 */
[----:B------:R-:W-:-:S02]  /*95d0*/  IMAD.MOV.U32 R87, RZ, RZ, R85 ;  /* 0x000000ffff577224 */ /* 0x000fc400078e0055 */
[----:B------:R-:W-:Y:S02]  /*95e0*/  IMAD.MOV.U32 R85, RZ, RZ, R59 ;  /* 0x000000ffff557224 */ /* 0x000fe400078e003b */
[----:B------:R-:W-:Y:S02]  /*95f0*/  IMAD.MOV.U32 R109, RZ, RZ, R87 ;  /* 0x000000ffff6d7224 */ /* 0x000fe400078e0057 */
[----:B------:R-:W-:Y:S02]  /*9600*/  IMAD.MOV.U32 R87, RZ, RZ, R51 ;  /* 0x000000ffff577224 */ /* 0x000fe400078e0033 */
[----:B------:R-:W-:Y:S02]  /*9610*/  IMAD.MOV.U32 R59, RZ, RZ, R30 ;  /* 0x000000ffff3b7224 */ /* 0x000fe400078e001e */
[----:B----4-:R-:W-:-:S05]  /*9620*/  @!P1 HFMA2.BF16_V2 R61, -RZ.H0_H0, RZ.H0_H0, -R194.H1_H1 ;  /* 0x200000ffff3d9231 */ /* 0x010fca00003609c2 */
[----:B------:R-:W-:Y:S02]  /*9630*/  PRMT R58, R61, 0x7610, R58 ;  /* 0x000076103d3a7816 */ /* 0x000fe4000000003a */
[----:B------:R1:W4:Y:S01]  /*9640*/  LDL.LU.S16 R61, [R1+0x30] ;  /* 0x00003000013d7983 */ /* 0x0003220000300600 */
[----:B------:R-:W-:Y:S01]  /*9650*/  IMAD.MOV.U32 R51, RZ, RZ, R26 ;  /* 0x000000ffff337224 */ /* 0x000fe200078e001a */
[----:B------:R-:W-:Y:S04]  /*9660*/  MUFU.EX2 R30, R121 ;  /* 0x00000079001e7308 */ /* 0x000fe80000000800 */
[----:B------:R-:W3:Y:S01]  /*9670*/  MUFU.EX2 R26, R119 ;  /* 0x00000077001a7308 */ /* 0x000ee20000000800 */
[----:B------:R-:W-:Y:S01]  /*9680*/  IMAD.MOV.U32 R68, RZ, RZ, R25 ;  /* 0x000000ffff447224 */ /* 0x000fe200078e0019 */
[----:B------:R-:W-:-:S02]  /*9690*/  PRMT R0, R76, 0x7772, RZ ;  /* 0x000077724c007816 */ /* 0x000fc400000000ff */
[----:B------:R-:W-:Y:S04]  /*96a0*/  MUFU.EX2 R25, R116 ;  /* 0x0000007400197308 */ /* 0x000fe80000000800 */
[----:B------:R-:W2:Y:S01]  /*96b0*/  MUFU.EX2 R29, R114 ;  /* 0x00000072001d7308 */ /* 0x000ea20000000800 */
[----:B------:R-:W-:Y:S02]  /*96c0*/  ISETP.GT.U32.AND P2, PT, R0, UR6, PT ;  /* 0x0000000600007c0c */ /* 0x000fe4000bf44070 */
[----:B---3--:R-:W-:-:S04]  /*96d0*/  F2FP.BF16.F32.PACK_AB R0, R30, R26 ;  /* 0x0000001a1e00723e */ /* 0x008fc800000010ff */
[----:B------:R-:W-:Y:S02]  /*96e0*/  PRMT R168, R0, 0x7610, R168 ;  /* 0x0000761000a87816 */ /* 0x000fe400000000a8 */
[----:B--2---:R-:W-:Y:S01]  /*96f0*/  F2FP.BF16.F32.PACK_AB R193, R29, R25 ;  /* 0x000000191dc1723e */ /* 0x004fe200000010ff */
[----:B------:R-:W-:Y:S01]  /*9700*/  FADD.FTZ R5, R83, R3 ;  /* 0x0000000353057221 */ /* 0x000fe20000010000 */
[----:B------:R-:W-:-:S03]  /*9710*/  FADD.FTZ R3, R7, R2 ;  /* 0x0000000207037221 */ /* 0x000fc60000010000 */
[----:B------:R-:W-:Y:S01]  /*9720*/  @!P0 HFMA2.BF16_V2 R64, -RZ.H0_H0, RZ.H0_H0, -R193.H0_H0 ;  /* 0x200000ffff408231 */ /* 0x000fe200003409c1 */
[----:B------:R-:W-:Y:S02]  /*9730*/  PRMT R169, R0, 0x7632, R169 ;  /* 0x0000763200a97816 */ /* 0x000fe400000000a9 */
[----:B------:R-:W-:Y:S02]  /*9740*/  PRMT R247, R194, 0x7632, R247 ;  /* 0x00007632c2f77816 */ /* 0x000fe400000000f7 */
[----:B------:R-:W-:Y:S02]  /*9750*/  PRMT R56, R64, 0x7610, R56 ;  /* 0x0000761040387816 */ /* 0x000fe40000000038 */
[----:B------:R-:W-:Y:S01]  /*9760*/  @!P1 PRMT R247, R58, 0x5410, RZ ;  /* 0x000054103af79816 */ /* 0x000fe200000000ff */
[----:B------:R-:W-:Y:S01]  /*9770*/  IMAD.MOV.U32 R58, RZ, RZ, R174 ;  /* 0x000000ffff3a7224 */ /* 0x000fe200078e00ae */
[----:B------:R-:W-:Y:S02]  /*9780*/  PRMT R174, R168, 0x5410, R169 ;  /* 0x00005410a8ae7816 */ /* 0x000fe400000000a9 */
[----:B------:R-:W-:-:S02]  /*9790*/  PRMT R248, R193, 0x7610, R248 ;  /* 0x00007610c1f87816 */ /* 0x000fc400000000f8 */
[----:B------:R-:W-:Y:S01]  /*97a0*/  @!P0 PRMT R248, R56, 0x5410, RZ ;  /* 0x0000541038f88816 */ /* 0x000fe200000000ff */
[----:B----4-:R-:W-:-:S05]  /*97b0*/  @P2 HFMA2.BF16_V2 R61, -RZ.H0_H0, RZ.H0_H0, -R168.H0_H0 ;  /* 0x200000ffff3d2231 */ /* 0x010fca00003409a8 */
[----:B------:R-:W-:-:S04]  /*97c0*/  PRMT R2, R61, 0x7610, R2 ;  /* 0x000076103d027816 */ /* 0x000fc80000000002 */
[----:B------:R-:W-:Y:S02]  /*97d0*/  @P2 PRMT R168, R2, 0x5410, RZ ;  /* 0x0000541002a82816 */ /* 0x000fe400000000ff */
[----:B------:R1:W2:Y:S04]  /*97e0*/  LDL.LU.S16 R2, [R1+0x34] ;  /* 0x0000340001027983 */ /* 0x0002a80000300600 */
[----:B------:R1:W3:Y:S04]  /*97f0*/  LDL.LU.S16 R56, [R1+0x38] ;  /* 0x0000380001387983 */ /* 0x0002e80000300600 */
[----:B------:R1:W4:Y:S01]  /*9800*/  LDL.LU.S16 R61, [R1+0x3c] ;  /* 0x00003c00013d7983 */ /* 0x0003220000300600 */
[----:B------:R-:W-:-:S04]  /*9810*/  PRMT R0, R76, 0x7773, RZ ;  /* 0x000077734c007816 */ /* 0x000fc800000000ff */
[----:B------:R-:W-:Y:S02]  /*9820*/  ISETP.GT.U32.AND P1, PT, R0, UR6, PT ;  /* 0x0000000600007c0c */ /* 0x000fe4000bf24070 */
[----:B------:R-:W-:-:S04]  /*9830*/  PRMT R0, R78, 0x7771, RZ ;  /* 0x000077714e007816 */ /* 0x000fc800000000ff */
[----:B------:R-:W-:Y:S01]  /*9840*/  ISETP.GT.U32.AND P0, PT, R0, UR6, PT ;  /* 0x0000000600007c0c */ /* 0x000fe2000bf04070 */
[----:B------:R-:W-:Y:S01]  /*9850*/  IMAD.MOV.U32 R83, RZ, RZ, R67 ;  /* 0x000000ffff537224 */ /* 0x000fe200078e0043 */
[----:B------:R-:W-:Y:S01]  /*9860*/  PRMT R246, R193, 0x7632, R246 ;  /* 0x00007632c1f67816 */ /* 0x000fe200000000f6 */
[----:B------:R-:W-:Y:S02]  /*9870*/  IMAD.MOV.U32 R67, RZ, RZ, R24 ;  /* 0x000000ffff437224 */ /* 0x000fe400078e0018 */
[----:B------:R-:W-:Y:S08]  /*9880*/  MUFU.EX2 R24, R111 ;  /* 0x0000006f00187308 */ /* 0x000ff00000000800 */
[----:B--2---:R-:W-:-:S02]  /*9890*/  @P0 HFMA2.BF16_V2 R2, -RZ.H0_H0, RZ.H0_H0, -R193.H1_H1 ;  /* 0x200000ffff020231 */ /* 0x004fc400003609c1 */
[----:B---3--:R-:W-:-:S03]  /*98a0*/  @P1 HFMA2.BF16_V2 R56, -RZ.H0_H0, RZ.H0_H0, -R169.H0_H0 ;  /* 0x200000ffff381231 */ /* 0x008fc600003409a9 */
[----:B------:R-:W-:Y:S02]  /*98b0*/  PRMT R8, R2, 0x7610, R8 ;  /* 0x0000761002087816 */ /* 0x000fe40000000008 */
[----:B------:R-:W-:Y:S01]  /*98c0*/  PRMT R7, R56, 0x7610, R7 ;  /* 0x0000761038077816 */ /* 0x000fe20000000007 */
[----:B------:R-:W-:Y:S02]  /*98d0*/  IMAD.MOV.U32 R56, RZ, RZ, R58 ;  /* 0x000000ffff387224 */ /* 0x000fe400078e003a */
[----:B------:R-:W-:Y:S01]  /*98e0*/  IMAD.MOV.U32 R58, RZ, RZ, R87 ;  /* 0x000000ffff3a7224 */ /* 0x000fe200078e0057 */
[----:B------:R-:W-:Y:S01]  /*98f0*/  @P0 PRMT R246, R8, 0x5410, RZ ;  /* 0x0000541008f60816 */ /* 0x000fe200000000ff */
[----:B------:R-:W-:Y:S02]  /*9900*/  IMAD.MOV.U32 R87, RZ, RZ, R28 ;  /* 0x000000ffff577224 */ /* 0x000fe400078e001c */
[----:B------:R-:W-:Y:S01]  /*9910*/  FADD.FTZ R8, R9, R4 ;  /* 0x0000000409087221 */ /* 0x000fe20000010000 */
[----:B------:R-:W2:Y:S01]  /*9920*/  MUFU.EX2 R28, R113 ;  /* 0x00000071001c7308 */ /* 0x000ea20000000800 */
[----:B------:R-:W-:-:S04]  /*9930*/  PRMT R4, R78, 0x7772, RZ ;  /* 0x000077724e047816 */ /* 0x000fc800000000ff */
[----:B------:R-:W-:Y:S02]  /*9940*/  ISETP.GT.U32.AND P0, PT, R4, UR6, PT ;  /* 0x0000000604007c0c */ /* 0x000fe4000bf04070 */
[----:B--2---:R-:W-:-:S11]  /*9950*/  F2FP.BF16.F32.PACK_AB R192, R28, R24 ;  /* 0x000000181cc0723e */ /* 0x004fd600000010ff */
[----:B----4-:R-:W-:Y:S01]  /*9960*/  @P0 HFMA2.BF16_V2 R61, -RZ.H0_H0, RZ.H0_H0, -R192.H0_H0 ;  /* 0x200000ffff3d0231 */ /* 0x010fe200003409c0 */
[----:B------:R-:W-:-:S04]  /*9970*/  PRMT R245, R192, 0x7610, R245 ;  /* 0x00007610c0f57816 */ /* 0x000fc800000000f5 */
[----:B------:R-:W-:-:S04]  /*9980*/  PRMT R53, R61, 0x7610, R53 ;  /* 0x000076103d357816 */ /* 0x000fc80000000035 */
[----:B------:R-:W-:Y:S02]  /*9990*/  @P0 PRMT R245, R53, 0x5410, RZ ;  /* 0x0000541035f50816 */ /* 0x000fe400000000ff */
[----:B------:R1:W2:Y:S01]  /*99a0*/  LDL.LU.S16 R53, [R1+0x40] ;  /* 0x0000400001357983 */ /* 0x0002a20000300600 */
[----:B------:R-:W-:Y:S04]  /*99b0*/  MUFU.EX2 R2, R141 ;  /* 0x0000008d00027308 */ /* 0x000fe80000000800 */
[----:B------:R-:W3:Y:S01]  /*99c0*/  MUFU.EX2 R0, R138 ;  /* 0x0000008a00007308 */ /* 0x000ee20000000800 */
[----:B------:R-:W-:Y:S01]  /*99d0*/  FADD.FTZ R9, R14, R3 ;  /* 0x000000030e097221 */ /* 0x000fe20000010000 */
[----:B---3--:R-:W-:-:S04]  /*99e0*/  F2FP.BF16.F32.PACK_AB R4, R0, R2 ;  /* 0x000000020004723e */ /* 0x008fc800000010ff */
[----:B------:R-:W-:Y:S01]  /*99f0*/  PRMT R151, R4, 0x7632, R151 ;  /* 0x0000763204977816 */ /* 0x000fe20000000097 */
[----:B------:R-:W-:Y:S01]  /*9a00*/  FADD.FTZ R3, R2, R5 ;  /* 0x0000000502037221 */ /* 0x000fe20000010000 */
[----:B------:R-:W-:-:S04]  /*9a10*/  PRMT R149, R4, 0x7610, R149 ;  /* 0x0000761004957816 */ /* 0x000fc80000000095 */
[----:B------:R-:W-:Y:S01]  /*9a20*/  PRMT R111, R149, 0x5410, R151 ;  /* 0x00005410956f7816 */ /* 0x000fe20000000097 */
[----:B--2---:R-:W-:-:S05]  /*9a30*/  @!P5 HFMA2.BF16_V2 R53, -RZ.H0_H0, RZ.H0_H0, -R151.H0_H0 ;  /* 0x200000ffff35d231 */ /* 0x004fca0000340997 */
[----:B------:R-:W-:-:S04]  /*9a40*/  PRMT R5, R53, 0x7610, R5 ;  /* 0x0000761035057816 */ /* 0x000fc80000000005 */
[----:B------:R-:W-:Y:S02]  /*9a50*/  @!P5 PRMT R151, R5, 0x5410, RZ ;  /* 0x000054100597d816 */ /* 0x000fe400000000ff */
[----:B------:R1:W2:Y:S04]  /*9a60*/  LDL.LU.S16 R5, [R1+0x48] ;  /* 0x0000480001057983 */ /* 0x0002a80000300600 */
[----:B------:R1:W3:Y:S04]  /*9a70*/  LDL.LU.S16 R4, [R1+0x44] ;  /* 0x0000440001047983 */ /* 0x0002e80000300600 */
[----:B------:R1:W4:Y:S01]  /*9a80*/  LDL.LU.S16 R53, [R1+0x4c] ;  /* 0x00004c0001357983 */ /* 0x0003220000300600 */
[----:B------:R-:W-:Y:S01]  /*9a90*/  @P1 PRMT R169, R7, 0x5410, RZ ;  /* 0x0000541007a91816 */ /* 0x000fe200000000ff */
[----:B------:R-:W-:Y:S01]  /*9aa0*/  FADD.FTZ R7, R0, R3 ;  /* 0x0000000300077221 */ /* 0x000fe20000010000 */
[----:B------:R-:W-:Y:S01]  /*9ab0*/  LOP3.LUT R0, R91, 0xff, RZ, 0xc0, !PT ;  /* 0x000000ff5b007812 */ /* 0x000fe200078ec0ff */
[----:B------:R-:W1:Y:S03]  /*9ac0*/  MUFU.EX2 R2, R131 ;  /* 0x0000008300027308 */ /* 0x000e660000000800 */
[----:B------:R-:W-:-:S02]  /*9ad0*/  ISETP.LE.U32.AND P2, PT, R0, UR6, PT ;  /* 0x0000000600007c0c */ /* 0x000fc4000bf43070 */
[----:B------:R-:W1:Y:S01]  /*9ae0*/  MUFU.EX2 R0, R128 ;  /* 0x0000008000007308 */ /* 0x000e620000000800 */
[----:B------:R-:W-:Y:S01]  /*9af0*/  SHF.R.U32.HI R3, RZ, 0x18, R91 ;  /* 0x00000018ff037819 */ /* 0x000fe2000001165b */
[----:B------:R-:W-:-:S03]  /*9b00*/  FADD.FTZ R6, R82, R6 ;  /* 0x0000000652067221 */ /* 0x000fc60000010000 */
[----:B------:R-:W-:Y:S01]  /*9b10*/  ISETP.LE.U32.AND P1, PT, R3, UR6, PT ;  /* 0x0000000603007c0c */ /* 0x000fe2000bf23070 */
[----:B-1----:R-:W-:-:S04]  /*9b20*/  FADD.FTZ R3, R2, R6 ;  /* 0x0000000602037221 */ /* 0x002fc80000010000 */
[C---:B------:R-:W-:Y:S01]  /*9b30*/  FADD.FTZ R6, R0.reuse, R3 ;  /* 0x0000000300067221 */ /* 0x040fe20000010000 */
[----:B------:R-:W-:-:S04]  /*9b40*/  F2FP.BF16.F32.PACK_AB R0, R0, R2 ;  /* 0x000000020000723e */ /* 0x000fc800000010ff */
[----:B------:R-:W-:Y:S01]  /*9b50*/  PRMT R138, R0, 0x7610, R138 ;  /* 0x00007610008a7816 */ /* 0x000fe2000000008a */
[----:B------:R-:W-:-:S04]  /*9b60*/  FADD.FTZ R8, R16, R8 ;  /* 0x0000000810087221 */ /* 0x000fc80000010000 */
[----:B----4-:R-:W-:-:S05]  /*9b70*/  @!P4 HFMA2.BF16_V2 R53, -RZ.H0_H0, RZ.H0_H0, -R138.H0_H0 ;  /* 0x200000ffff35c231 */ /* 0x010fca000034098a */
[----:B------:R-:W-:Y:S02]  /*9b80*/  PRMT R15, R53, 0x7610, R15 ;  /* 0x00007610350f7816 */ /* 0x000fe4000000000f */
[----:B------:R1:W4:Y:S04]  /*9b90*/  LDL.LU.S16 R53, [R1+0x58] ;  /* 0x0000580001357983 */ /* 0x0003280000300600 */
[----:B------:R1:W4:Y:S01]  /*9ba0*/  LDL.LU.S16 R16, [R1+0x60] ;  /* 0x0000600001107983 */ /* 0x0003220000300600 */
[----:B------:R-:W-:Y:S01]  /*9bb0*/  PRMT R150, R0, 0x7632, R150 ;  /* 0x0000763200967816 */ /* 0x000fe20000000096 */
[----:B--2---:R-:W-:-:S04]  /*9bc0*/  @!P2 HFMA2.BF16_V2 R5, -RZ.H0_H0, RZ.H0_H0, -R149.H0_H0 ;  /* 0x200000ffff05a231 */ /* 0x004fc80000340995 */
[----:B---3--:R-:W-:Y:S01]  /*9bd0*/  @!P1 HFMA2.BF16_V2 R4, -RZ.H0_H0, RZ.H0_H0, -R150.H0_H0 ;  /* 0x200000ffff049231 */ /* 0x008fe20000340996 */
[----:B------:R-:W-:Y:S01]  /*9be0*/  PRMT R3, R5, 0x7610, R3 ;  /* 0x0000761005037816 */ /* 0x000fe20000000003 */
[----:B------:R-:W-:-:S03]  /*9bf0*/  IMAD.MOV.U32 R82, RZ, RZ, R66 ;  /* 0x000000ffff527224 */ /* 0x000fc600078e0042 */
[----:B------:R-:W-:Y:S02]  /*9c00*/  PRMT R2, R4, 0x7610, R2 ;  /* 0x0000761004027816 */ /* 0x000fe40000000002 */
[----:B------:R-:W-:Y:S01]  /*9c10*/  @!P2 PRMT R149, R3, 0x5410, RZ ;  /* 0x000054100395a816 */ /* 0x000fe200000000ff */
[----:B------:R-:W-:Y:S04]  /*9c20*/  MUFU.EX2 R4, R148 ;  /* 0x0000009400047308 */ /* 0x000fe80000000800 */
[----:B------:R-:W2:Y:S01]  /*9c30*/  MUFU.EX2 R3, R147 ;  /* 0x0000009300037308 */ /* 0x000ea20000000800 */
[----:B------:R-:W-:Y:S01]  /*9c40*/  PRMT R5, R74, 0x7771, RZ ;  /* 0x000077714a057816 */ /* 0x000fe200000000ff */
[----:B------:R-:W-:Y:S01]  /*9c50*/  IMAD.MOV.U32 R118, RZ, RZ, R82 ;  /* 0x000000ffff767224 */ /* 0x000fe200078e0052 */
[----:B------:R-:W-:-:S02]  /*9c60*/  PRMT R82, R138, 0x5410, R150 ;  /* 0x000054108a527816 */ /* 0x000fc40000000096 */
[----:B------:R-:W-:Y:S02]  /*9c70*/  @!P1 PRMT R150, R2, 0x5410, RZ ;  /* 0x0000541002969816 */ /* 0x000fe400000000ff */
[----:B------:R-:W-:Y:S02]  /*9c80*/  ISETP.GT.U32.AND P1, PT, R5, UR6, PT ;  /* 0x0000000605007c0c */ /* 0x000fe4000bf24070 */
[----:B------:R-:W-:Y:S02]  /*9c90*/  PRMT R5, R74, 0x7773, RZ ;  /* 0x000077734a057816 */ /* 0x000fe400000000ff */
[----:B------:R-:W-:Y:S02]  /*9ca0*/  @!P4 PRMT R138, R15, 0x5410, RZ ;  /* 0x000054100f8ac816 */ /* 0x000fe400000000ff */
[----:B------:R1:W3:Y:S01]  /*9cb0*/  LDL.LU.S16 R15, [R1+0x50] ;  /* 0x00005000010f7983 */ /* 0x0002e20000300600 */
[----:B------:R-:W-:Y:S02]  /*9cc0*/  ISETP.GT.U32.AND P0, PT, R5, UR6, PT ;  /* 0x0000000605007c0c */ /* 0x000fe4000bf04070 */
[----:B--2---:R-:W-:-:S04]  /*9cd0*/  F2FP.BF16.F32.PACK_AB R5, R3, R4 ;  /* 0x000000040305723e */ /* 0x004fc800000010ff */
[C---:B------:R-:W-:Y:S01]  /*9ce0*/  PRMT R153, R5.reuse, 0x7632, R153 ;  /* 0x0000763205997816 */ /* 0x040fe20000000099 */
[----:B------:R-:W-:Y:S01]  /*9cf0*/  FADD.FTZ R9, R10, R9 ;  /* 0x000000090a097221 */ /* 0x000fe20000010000 */
[----:B------:R2:W-:Y:S02]  /*9d00*/  MUFU.EX2 R0, R136 ;  /* 0x0000008800007308 */ /* 0x0005e40000000800 */
[----:B--2---:R-:W-:-:S04]  /*9d10*/  PRMT R136, R5, 0x7610, R136 ;  /* 0x0000761005887816 */ /* 0x004fc80000000088 */
[----:B------:R-:W-:Y:S01]  /*9d20*/  PRMT R147, R136, 0x5410, R153 ;  /* 0x0000541088937816 */ /* 0x000fe20000000099 */
[----:B----4-:R-:W-:-:S05]  /*9d30*/  @P1 HFMA2.BF16_V2 R53, -RZ.H0_H0, RZ.H0_H0, -R153.H0_H0 ;  /* 0x200000ffff351231 */ /* 0x010fca0000340999 */
[----:B------:R-:W-:-:S04]  /*9d40*/  PRMT R10, R53, 0x7610, R10 ;  /* 0x00007610350a7816 */ /* 0x000fc8000000000a */
[----:B------:R-:W-:Y:S02]  /*9d50*/  @P1 PRMT R153, R10, 0x5410, RZ ;  /* 0x000054100a991816 */ /* 0x000fe400000000ff */
[----:B------:R1:W2:Y:S01]  /*9d60*/  LDL.LU.S16 R10, [R1+0x54] ;  /* 0x00005400010a7983 */ /* 0x0002a20000300600 */
[----:B------:R-:W-:-:S05]  /*9d70*/  @!P3 HFMA2.BF16_V2 R16, -RZ.H0_H0, RZ.H0_H0, -R136.H0_H0 ;  /* 0x200000ffff10b231 */ /* 0x000fca0000340988 */
[----:B------:R-:W-:-:S04]  /*9d80*/  PRMT R5, R16, 0x7610, R5 ;  /* 0x0000761010057816 */ /* 0x000fc80000000005 */
[----:B------:R-:W-:Y:S02]  /*9d90*/  @!P3 PRMT R136, R5, 0x5410, RZ ;  /* 0x000054100588b816 */ /* 0x000fe400000000ff */
[----:B------:R1:W4:Y:S01]  /*9da0*/  LDL.LU.S16 R5, [R1+0x5c] ;  /* 0x00005c0001057983 */ /* 0x0003220000300600 */
[----:B------:R-:W3:Y:S03]  /*9db0*/  MUFU.EX2 R2, R137 ;  /* 0x0000008900027308 */ /* 0x000ee60000000800 */
[----:B------:R1:W4:Y:S04]  /*9dc0*/  LDL.LU.S16 R77, [R1+0x7c] ;  /* 0x00007c00014d7983 */ /* 0x0003280000300600 */
[----:B------:R1:W4:Y:S01]  /*9dd0*/  LDL.LU.S16 R66, [R1+0x88] ;  /* 0x0000880001427983 */ /* 0x0003220000300600 */
[----:B---3--:R-:W-:Y:S01]  /*9de0*/  FADD.FTZ R6, R2, R6 ;  /* 0x0000000602067221 */ /* 0x008fe20000010000 */
[----:B------:R-:W-:-:S04]  /*9df0*/  F2FP.BF16.F32.PACK_AB R2, R0, R2 ;  /* 0x000000020002723e */ /* 0x000fc800000010ff */
[----:B------:R-:W-:-:S05]  /*9e00*/  PRMT R152, R2, 0x7632, R152 ;  /* 0x0000763202987816 */ /* 0x000fca0000000098 */
[----:B------:R-:W-:Y:S01]  /*9e10*/  @P0 HFMA2.BF16_V2 R15, -RZ.H0_H0, RZ.H0_H0, -R152.H0_H0 ;  /* 0x200000ffff0f0231 */ /* 0x000fe20000340998 */
[----:B------:R-:W-:Y:S01]  /*9e20*/  PRMT R137, R2, 0x7610, R137 ;  /* 0x0000761002897816 */ /* 0x000fe20000000089 */
[----:B------:R-:W-:Y:S01]  /*9e30*/  IMAD.MOV.U32 R116, RZ, RZ, R108 ;  /* 0x000000ffff747224 */ /* 0x000fe200078e006c */
[----:B------:R-:W-:Y:S02]  /*9e40*/  PRMT R2, R78, 0x7773, RZ ;  /* 0x000077734e027816 */ /* 0x000fe400000000ff */
[----:B------:R-:W-:Y:S02]  /*9e50*/  PRMT R14, R15, 0x7610, R14 ;  /* 0x000076100f0e7816 */ /* 0x000fe4000000000e */
[----:B------:R-:W-:Y:S02]  /*9e60*/  PRMT R108, R137, 0x5410, R152 ;  /* 0x00005410896c7816 */ /* 0x000fe40000000098 */
[----:B------:R-:W-:Y:S02]  /*9e70*/  @P0 PRMT R152, R14, 0x5410, RZ ;  /* 0x000054100e980816 */ /* 0x000fe400000000ff */
[----:B------:R-:W-:Y:S01]  /*9e80*/  ISETP.GT.U32.AND P0, PT, R2, UR6, PT ;  /* 0x0000000602007c0c */ /* 0x000fe2000bf04070 */
[----:B------:R-:W-:Y:S01]  /*9e90*/  FADD.FTZ R7, R4, R7 ;  /* 0x0000000704077221 */ /* 0x000fe20000010000 */
[----:B------:R-:W-:-:S04]  /*9ea0*/  PRMT R4, R74, 0x7772, RZ ;  /* 0x000077724a047816 */ /* 0x000fc800000000ff */
[----:B------:R-:W-:Y:S01]  /*9eb0*/  ISETP.GT.U32.AND P2, PT, R4, UR6, PT ;  /* 0x0000000604007c0c */ /* 0x000fe2000bf44070 */
[----:B------:R-:W-:Y:S01]  /*9ec0*/  UIADD3 UR4, UPT, UPT, UR33, 0x3, URZ ;  /* 0x0000000321047890 */ /* 0x000fe2000fffe0ff */
[----:B------:R-:W-:Y:S01]  /*9ed0*/  FADD.FTZ R3, R3, R7 ;  /* 0x0000000703037221 */ /* 0x000fe20000010000 */
[----:B------:R-:W-:-:S03]  /*9ee0*/  PRMT R244, R192, 0x7632, R244 ;  /* 0x00007632c0f47816 */ /* 0x000fc600000000f4 */
[----:B------:R-:W-:Y:S01]  /*9ef0*/  FADD.FTZ R16, R19, R3 ;  /* 0x0000000313107221 */ /* 0x000fe20000010000 */
[----:B------:R-:W-:Y:S02]  /*9f00*/  IMAD.MOV.U32 R61, RZ, RZ, R65 ;  /* 0x000000ffff3d7224 */ /* 0x000fe400078e0041 */
[----:B------:R-:W-:Y:S02]  /*9f10*/  IMAD.MOV.U32 R117, RZ, RZ, R109 ;  /* 0x000000ffff757224 */ /* 0x000fe400078e006d */
[----:B------:R-:W-:Y:S02]  /*9f20*/  IMAD.MOV.U32 R69, RZ, RZ, R67 ;  /* 0x000000ffff457224 */ /* 0x000fe400078e0043 */
[----:B------:R-:W-:Y:S02]  /*9f30*/  IMAD.MOV.U32 R109, RZ, RZ, R86 ;  /* 0x000000ffff6d7224 */ /* 0x000fe400078e0056 */
[----:B------:R-:W-:Y:S02]  /*9f40*/  IMAD.MOV.U32 R67, RZ, RZ, R58 ;  /* 0x000000ffff437224 */ /* 0x000fe400078e003a */
[----:B------:R-:W-:-:S02]  /*9f50*/  IMAD.MOV.U32 R86, RZ, RZ, R59 ;  /* 0x000000ffff567224 */ /* 0x000fc400078e003b */
[----:B--2---:R-:W-:-:S05]  /*9f60*/  @P0 HFMA2.BF16_V2 R10, -RZ.H0_H0, RZ.H0_H0, -R192.H1_H1 ;  /* 0x200000ffff0a0231 */ /* 0x004fca00003609c0 */
[----:B------:R-:W-:Y:S02]  /*9f70*/  PRMT R4, R10, 0x7610, R4 ;  /* 0x000076100a047816 */ /* 0x000fe40000000004 */
[----:B------:R-:W2:Y:S01]  /*9f80*/  S2R R10, SR_CTAID.X ;  /* 0x00000000000a7919 */ /* 0x000ea20000002500 */
[----:B----4-:R-:W-:-:S05]  /*9f90*/  @P2 HFMA2.BF16_V2 R5, -RZ.H0_H0, RZ.H0_H0, -R137.H0_H0 ;  /* 0x200000ffff052231 */ /* 0x010fca0000340989 */
[----:B------:R-:W-:Y:S01]  /*9fa0*/  PRMT R2, R5, 0x7610, R2 ;  /* 0x0000761005027816 */ /* 0x000fe20000000002 */
[----:B------:R-:W-:Y:S01]  /*9fb0*/  FADD.FTZ R5, R0, R6 ;  /* 0x0000000600057221 */ /* 0x000fe20000010000 */
[----:B------:R-:W-:Y:S02]  /*9fc0*/  IMAD.U32 R0, RZ, RZ, UR27 ;  /* 0x0000001bff007e24 */ /* 0x000fe4000f8e00ff */
[----:B------:R-:W-:Y:S01]  /*9fd0*/  @P2 PRMT R137, R2, 0x5410, RZ ;  /* 0x0000541002892816 */ /* 0x000fe200000000ff */
[----:B------:R-:W-:Y:S01]  /*9fe0*/  FADD.FTZ R2, R11, R8 ;  /* 0x000000080b027221 */ /* 0x000fe20000010000 */
[----:B------:R-:W-:Y:S02]  /*9ff0*/  SHF.R.U32.HI R8, RZ, 0x5, R216 ;  /* 0x00000005ff087819 */ /* 0x000fe400000116d8 */
[----:B------:R-:W-:Y:S01]  /*a000*/  LOP3.LUT R0, R0, UR4, R81, 0x96, !PT ;  /* 0x0000000400007c12 */ /* 0x000fe2000f8e9651 */
[----:B------:R-:W-:Y:S01]  /*a010*/  FADD.FTZ R14, R13, R2 ;  /* 0x000000020d0e7221 */ /* 0x000fe20000010000 */
[----:B------:R-:W-:Y:S01]  /*a020*/  @P0 PRMT R244, R4, 0x5410, RZ ;  /* 0x0000541004f40816 */ /* 0x000fe200000000ff */
[----:B------:R-:W-:Y:S01]  /*a030*/  FADD.FTZ R4, R17, R9 ;  /* 0x0000000911047221 */ /* 0x000fe20000010000 */
[----:B------:R-:W-:Y:S01]  /*a040*/  MUFU.EX2 R15, R162 ;  /* 0x000000a2000f7308 */ /* 0x000fe20000000800 */
[----:B------:R-:W-:Y:S01]  /*a050*/  IMAD.WIDE.U32 R2, R0, -0x326172a9, RZ ;  /* 0xcd9e8d5700027825 */ /* 0x000fe200078e00ff */
[----:B------:R-:W3:Y:S03]  /*a060*/  LDCU.64 UR4, c[0x0][0x418] ;  /* 0x00008300ff0477ac */ /* 0x000ee60008000a00 */
[----:B--2---:R-:W-:-:S04]  /*a070*/  IMAD R10, R10, 0x8, R8 ;  /* 0x000000080a0a7824 */ /* 0x004fc800078e0208 */
[----:B------:R-:W-:-:S04]  /*a080*/  IMAD.WIDE.U32 R10, R10, -0x326172a9, RZ ;  /* 0xcd9e8d570a0a7825 */ /* 0x000fc800078e00ff */
[----:B------:R-:W-:Y:S01]  /*a090*/  FADD.FTZ R19, R12, R4 ;  /* 0x000000040c137221 */ /* 0x000fe20000010000 */
[----:B------:R-:W-:Y:S02]  /*a0a0*/  LOP3.LUT R4, R2, UR31, R189, 0x96, !PT ;  /* 0x0000001f02047c12 */ /* 0x000fe4000f8e96bd */
[----:B------:R-:W-:Y:S01]  /*a0b0*/  LOP3.LUT R6, R10, UR32, R3, 0x96, !PT ;  /* 0x000000200a067c12 */ /* 0x000fe2000f8e9603 */
[----:B------:R-:W-:Y:S02]  /*a0c0*/  FADD.FTZ R17, R18, R5 ;  /* 0x0000000512117221 */ /* 0x000fe40000010000 */
        /* <DEDUP_REMOVED lines=8> */
[----:B------:R-:W-:Y:S02]  /*a150*/  FADD.FTZ R9, R27, R17 ;  /* 0x000000111b097221 */ /* 0x000fe40000010000 */
[----:B------:R1:W2:Y:S01]  /*a160*/  LDL.LU.S16 R17, [R1+0x8c] ;  /* 0x00008c0001117983 */ /* 0x0002a20000300600 */
[----:B------:R-:W-:-:S05]  /*a170*/  IMAD.WIDE.U32 R10, R10, -0x2daee0ad, RZ ;  /* 0xd2511f530a0a7825 */ /* 0x000fca00078e00ff */
[----:B------:R-:W-:-:S05]  /*a180*/  LOP3.LUT R4, R4, UR16, R11, 0x96, !PT ;  /* 0x0000001004047c12 */ /* 0x000fca000f8e960b */
[----:B------:R-:W-:-:S05]  /*a190*/  IMAD.WIDE.U32 R4, R4, -0x326172a9, RZ ;  /* 0xcd9e8d5704047825 */ /* 0x000fca00078e00ff */
[----:B------:R-:W-:Y:S01]  /*a1a0*/  LOP3.LUT R8, R8, UR15, R5, 0x96, !PT ;  /* 0x0000000f08087c12 */ /* 0x000fe2000f8e9605 */
[----:B------:R-:W-:Y:S02]  /*a1b0*/  FADD.FTZ R5, R32, R16 ;  /* 0x0000001020057221 */ /* 0x000fe40000010000 */
[----:B------:R1:W4:Y:S01]  /*a1c0*/  LDL.LU.S16 R16, [R1+0x90] ;  /* 0x0000900001107983 */ /* 0x0003220000300600 */
[----:B------:R-:W-:-:S05]  /*a1d0*/  IMAD.WIDE.U32 R6, R6, -0x2daee0ad, RZ ;  /* 0xd2511f5306067825 */ /* 0x000fca00078e00ff */
[----:B------:R-:W-:-:S05]  /*a1e0*/  LOP3.LUT R10, R10, UR14, R7, 0x96, !PT ;  /* 0x0000000e0a0a7c12 */ /* 0x000fca000f8e9607 */
        /* <DEDUP_REMOVED lines=8> */
[----:B------:R-:W-:-:S04]  /*a270*/  PRMT R0, R65, 0x7632, R0 ;  /* 0x0000763241007816 */ /* 0x000fc80000000000 */
[----:B------:R-:W-:Y:S01]  /*a280*/  LOP3.LUT R0, R0, 0xff, RZ, 0xc0, !PT ;  /* 0x000000ff00007812 */ /* 0x000fe200078ec0ff */
[----:B------:R-:W-:-:S03]  /*a290*/  IMAD.WIDE.U32 R58, R8, -0x2daee0ad, RZ ;  /* 0xd2511f53083a7825 */ /* 0x000fc600078e00ff */
[----:B------:R-:W-:Y:S01]  /*a2a0*/  ISETP.LE.U32.AND P1, PT, R0, UR6, PT ;  /* 0x0000000600007c0c */ /* 0x000fe2000bf23070 */
[----:B------:R-:W-:Y:S01]  /*a2b0*/  IMAD.MOV.U32 R0, RZ, RZ, R64 ;  /* 0x000000ffff007224 */ /* 0x000fe200078e0040 */
[----:B------:R-:W-:-:S04]  /*a2c0*/  LOP3.LUT R73, R6, UR7, R59, 0x96, !PT ;  /* 0x0000000706497c12 */ /* 0x000fc8000f8e963b */
[----:B------:R-:W-:-:S04]  /*a2d0*/  LOP3.LUT R0, R0, 0xff, RZ, 0xc0, !PT ;  /* 0x000000ff00007812 */ /* 0x000fc800078ec0ff */
[----:B------:R-:W-:Y:S02]  /*a2e0*/  ISETP.LE.U32.AND P5, PT, R0, UR6, PT ;  /* 0x0000000600007c0c */ /* 0x000fe4000bfa3070 */
[----:B------:R-:W-:-:S04]  /*a2f0*/  LOP3.LUT R0, R73, 0xffff, RZ, 0xc0, !PT ;  /* 0x0000ffff49007812 */ /* 0x000fc800078ec0ff */
[----:B------:R-:W-:Y:S01]  /*a300*/  SHF.R.U32.HI R0, RZ, 0x8, R0 ;  /* 0x00000008ff007819 */ /* 0x000fe20000011600 */
[----:B------:R-:W3:Y:S01]  /*a310*/  MUFU.EX2 R18, R155 ;  /* 0x0000009b00127308 */ /* 0x000ee20000000800 */
[----:B------:R-:W1:Y:S02]  /*a320*/  S2R R12, SR_CTAID.X ;  /* 0x00000000000c7919 */ /* 0x000e640000002500 */
[----:B------:R-:W-:-:S04]  /*a330*/  LOP3.LUT R0, R0, 0xffff, RZ, 0xc0, !PT ;  /* 0x0000ffff00007812 */ /* 0x000fc800078ec0ff */
[----:B------:R-:W-:Y:S02]  /*a340*/  ISETP.LE.U32.AND P4, PT, R0, UR6, PT ;  /* 0x0000000600007c0c */ /* 0x000fe4000bf83070 */
[----:B------:R-:W-:-:S04]  /*a350*/  PRMT R0, R73, 0x7632, R0 ;  /* 0x0000763249007816 */ /* 0x000fc80000000000 */
[----:B------:R-:W-:-:S04]  /*a360*/  LOP3.LUT R0, R0, 0xff, RZ, 0xc0, !PT ;  /* 0x000000ff00007812 */ /* 0x000fc800078ec0ff */
[----:B------:R-:W-:Y:S02]  /*a370*/  ISETP.LE.U32.AND P3, PT, R0, UR6, PT ;  /* 0x0000000600007c0c */ /* 0x000fe4000bf63070 */
[----:B---3--:R-:W-:-:S04]  /*a380*/  F2FP.BF16.F32.PACK_AB R0, R18, R15 ;  /* 0x0000000f1200723e */ /* 0x008fc800000010ff */
[----:B------:R-:W-:-:S05]  /*a390*/  PRMT R158, R0, 0x7632, R158 ;  /* 0x00007632009e7816 */ /* 0x000fca000000009e */
[----:B------:R-:W-:Y:S01]  /*a3a0*/  @!P0 HFMA2.BF16_V2 R66, -RZ.H0_H0, RZ.H0_H0, -R158.H0_H0 ;  /* 0x200000ffff428231 */ /* 0x000fe2000034099e */
[----:B------:R-:W-:-:S04]  /*a3b0*/  PRMT R155, R0, 0x7610, R155 ;  /* 0x00007610009b7816 */ /* 0x000fc8000000009b */
[----:B------:R-:W-:Y:S02]  /*a3c0*/  PRMT R7, R66, 0x7610, R7 ;  /* 0x0000761042077816 */ /* 0x000fe40000000007 */
[----:B------:R-:W-:Y:S01]  /*a3d0*/  SHF.R.U32.HI R66, RZ, 0x5, R216 ;  /* 0x00000005ff427819 */ /* 0x000fe200000116d8 */
[----:B------:R-:W-:Y:S02]  /*a3e0*/  @!P2 HFMA2.BF16_V2 R77, -RZ.H0_H0, RZ.H0_H0, -R155.H0_H0 ;  /* 0x200000ffff4da231 */ /* 0x000fe4000034099b */
[----:B------:R-:W-:Y:S02]  /*a3f0*/  IMAD.MOV.U32 R0, RZ, RZ, R58 ;  /* 0x000000ffff007224 */ /* 0x000fe400078e003a */
[----:B-1----:R-:W-:Y:S01]  /*a400*/  IMAD R12, R12, 0x8, R66 ;  /* 0x000000080c0c7824 */ /* 0x002fe200078e0242 */
[----:B------:R-:W-:-:S03]  /*a410*/  PRMT R6, R77, 0x7610, R6 ;  /* 0x000076104d067816 */ /* 0x000fc60000000006 */
[----:B------:R-:W-:Y:S01]  /*a420*/  VIADD R12, R12, 0x4 ;  /* 0x000000040c0c7836 */ /* 0x000fe20000000000 */
[----:B------:R-:W-:Y:S01]  /*a430*/  LOP3.LUT R0, R0, 0xff, RZ, 0xc0, !PT ;  /* 0x000000ff00007812 */ /* 0x000fe200078ec0ff */
[----:B------:R-:W-:Y:S02]  /*a440*/  IMAD.MOV.U32 R53, RZ, RZ, R35 ;  /* 0x000000ffff357224 */ /* 0x000fe400078e0023 */
[----:B------:R-:W-:Y:S02]  /*a450*/  IMAD.MOV.U32 R35, RZ, RZ, R49 ;  /* 0x000000ffff237224 */ /* 0x000fe400078e0031 */
[----:B------:R-:W-:-:S04]  /*a460*/  IMAD.WIDE.U32 R12, R12, -0x326172a9, RZ ;  /* 0xcd9e8d570c0c7825 */ /* 0x000fc800078e00ff */
[----:B------:R-:W-:Y:S01]  /*a470*/  IMAD.MOV.U32 R49, RZ, RZ, R186 ;  /* 0x000000ffff317224 */ /* 0x000fe200078e00ba */
[----:B------:R-:W-:Y:S01]  /*a480*/  PRMT R186, R155, 0x5410, R158 ;  /* 0x000054109bba7816 */ /* 0x000fe2000000009e */
[----:B------:R-:W-:Y:S01]  /*a490*/  IMAD.MOV.U32 R119, RZ, RZ, R83 ;  /* 0x000000ffff777224 */ /* 0x000fe200078e0053 */
[----:B------:R-:W-:Y:S02]  /*a4a0*/  @!P2 PRMT R155, R6, 0x5410, RZ ;  /* 0x00005410069ba816 */ /* 0x000fe400000000ff */
[----:B------:R-:W-:Y:S02]  /*a4b0*/  ISETP.LE.U32.AND P2, PT, R0, UR6, PT ;  /* 0x0000000600007c0c */ /* 0x000fe4000bf43070 */
[----:B------:R-:W-:Y:S01]  /*a4c0*/  LOP3.LUT R0, R12, UR32, R3, 0x96, !PT ;  /* 0x000000200c007c12 */ /* 0x000fe2000f8e9603 */
[----:B------:R-:W-:Y:S01]  /*a4d0*/  FADD.FTZ R4, R20, R14 ;  /* 0x0000000e14047221 */ /* 0x000fe20000010000 */
[----:B------:R-:W-:-:S03]  /*a4e0*/  LOP3.LUT R6, R2, UR31, R119, 0x96, !PT ;  /* 0x0000001f02067c12 */ /* 0x000fc6000f8e9677 */
[----:B------:R-:W-:-:S04]  /*a4f0*/  IMAD.WIDE.U32 R2, R0, -0x2daee0ad, RZ ;  /* 0xd2511f5300027825 */ /* 0x000fc800078e00ff */
[----:B------:R-:W-:Y:S01]  /*a500*/  FADD.FTZ R12, R21, R4 ;  /* 0x00000004150c7221 */ /* 0x000fe20000010000 */
[----:B------:R-:W-:Y:S01]  /*a510*/  LOP3.LUT R4, R116, UR30, R3, 0x96, !PT ;  /* 0x0000001e74047c12 */ /* 0x000fe2000f8e9603 */
[----:B------:R-:W-:Y:S01]  /*a520*/  FADD.FTZ R14, R23, R5 ;  /* 0x00000005170e7221 */ /* 0x000fe20000010000 */
[----:B------:R-:W-:-:S03]  /*a530*/  @!P0 PRMT R158, R7, 0x5410, RZ ;  /* 0x00005410079e8816 */ /* 0x000fc600000000ff */
        /* <DEDUP_REMOVED lines=10> */
[----:B------:R-:W-:Y:S02]  /*a5e0*/  IMAD.MOV.U32 R83, RZ, RZ, R109 ;  /* 0x000000ffff537224 */ /* 0x000fe400078e006d */
[----:B------:R-:W-:Y:S02]  /*a5f0*/  IMAD.MOV.U32 R105, RZ, RZ, R61 ;  /* 0x000000ffff697224 */ /* 0x000fe400078e003d */
[----:B------:R-:W-:Y:S02]  /*a600*/  IMAD.MOV.U32 R109, RZ, RZ, R69 ;  /* 0x000000ffff6d7224 */ /* 0x000fe400078e0045 */
[----:B------:R-:W-:Y:S02]  /*a610*/  IMAD.MOV.U32 R61, RZ, RZ, R56 ;  /* 0x000000ffff3d7224 */ /* 0x000fe400078e0038 */
[----:B------:R-:W-:Y:S02]  /*a620*/  IMAD.MOV.U32 R69, RZ, RZ, R57 ;  /* 0x000000ffff457224 */ /* 0x000fe400078e0039 */
[----:B------:R-:W-:-:S04]  /*a630*/  IMAD.WIDE.U32 R2, R3, -0x326172a9, RZ ;  /* 0xcd9e8d5703027825 */ /* 0x000fc800078e00ff */
[----:B------:R-:W-:-:S04]  /*a640*/  IMAD.WIDE.U32 R56, R0, -0x326172a9, RZ ;  /* 0xcd9e8d5700387825 */ /* 0x000fc800078e00ff */
[----:B------:R-:W-:Y:S01]  /*a650*/  FADD.FTZ R8, R22, R19 ;  /* 0x0000001316087221 */ /* 0x000fe20000010000 */
[----:B------:R-:W-:Y:S01]  /*a660*/  LOP3.LUT R19, R6, UR15, R3, 0x96, !PT ;  /* 0x0000000f06137c12 */ /* 0x000fe2000f8e9603 */
[----:B------:R-:W-:Y:S01]  /*a670*/  MUFU.EX2 R13, R140 ;  /* 0x0000008c000d7308 */ /* 0x000fe20000000800 */
[----:B------:R-:W-:-:S03]  /*a680*/  LOP3.LUT R59, R2, UR13, R57, 0x96, !PT ;  /* 0x0000000d023b7c12 */ /* 0x000fc6000f8e9639 */
[----:B------:R-:W1:Y:S01]  /*a690*/  MUFU.EX2 R6, R135 ;  /* 0x0000008700067308 */ /* 0x000e620000000800 */
[----:B------:R-:W-:-:S04]  /*a6a0*/  LOP3.LUT R0, R59, 0xff, RZ, 0xc0, !PT ;  /* 0x000000ff3b007812 */ /* 0x000fc800078ec0ff */
[----:B------:R-:W-:Y:S02]  /*a6b0*/  ISETP.LE.U32.AND P0, PT, R0, UR6, PT ;  /* 0x0000000600007c0c */ /* 0x000fe4000bf03070 */
[----:B------:R-:W-:Y:S02]  /*a6c0*/  LOP3.LUT R0, R59, 0xffff, RZ, 0xc0, !PT ;  /* 0x0000ffff3b007812 */ /* 0x000fe400078ec0ff */
[----:B-1----:R-:W-:Y:S02]  /*a6d0*/  F2FP.BF16.F32.PACK_AB R165, R13, R6 ;  /* 0x000000060da5723e */ /* 0x002fe400000010ff */
[----:B------:R-:W-:Y:S02]  /*a6e0*/  SHF.R.U32.HI R0, RZ, 0x8, R0 ;  /* 0x00000008ff007819 */ /* 0x000fe40000011600 */
[----:B------:R-:W-:Y:S02]  /*a6f0*/  PRMT R242, R165, 0x7610, R242 ;  /* 0x00007610a5f27816 */ /* 0x000fe400000000f2 */
[----:B------:R-:W-:Y:S01]  /*a700*/  LOP3.LUT R0, R0, 0xffff, RZ, 0xc0, !PT ;  /* 0x0000ffff00007812 */ /* 0x000fe200078ec0ff */
[----:B------:R-:W-:-:S02]  /*a710*/  FADD.FTZ R4, R25, R8 ;  /* 0x0000000819047221 */ /* 0x000fc40000010000 */
[----:B--2---:R-:W-:-:S05]  /*a720*/  @!P0 HFMA2.BF16_V2 R17, -RZ.H0_H0, RZ.H0_H0, -R165.H0_H0 ;  /* 0x200000ffff118231 */ /* 0x004fca00003409a5 */
[----:B------:R-:W-:-:S04]  /*a730*/  PRMT R7, R17, 0x7610, R7 ;  /* 0x0000761011077816 */ /* 0x000fc80000000007 */
[----:B------:R-:W-:Y:S02]  /*a740*/  @!P0 PRMT R242, R7, 0x5410, RZ ;  /* 0x0000541007f28816 */ /* 0x000fe400000000ff */
[----:B------:R-:W-:-:S13]  /*a750*/  ISETP.LE.U32.AND P0, PT, R0, UR6, PT ;  /* 0x0000000600007c0c */ /* 0x000fda000bf03070 */
[----:B----4-:R-:W-:-:S05]  /*a760*/  @!P0 HFMA2.BF16_V2 R16, -RZ.H0_H0, RZ.H0_H0, -R165.H1_H1 ;  /* 0x200000ffff108231 */ /* 0x010fca00003609a5 */
[----:B------:R-:W-:Y:S02]  /*a770*/  PRMT R3, R16, 0x7610, R3 ;  /* 0x0000761010037816 */ /* 0x000fe40000000003 */
[----:B------:R1:W2:Y:S04]  /*a780*/  LDL.LU.S16 R16, [R1+0x98] ;  /* 0x0000980001107983 */ /* 0x0002a80000300600 */
[----:B------:R1:W3:Y:S01]  /*a790*/  LDL.LU.S16 R8, [R1+0x9c] ;  /* 0x00009c0001087983 */ /* 0x0002e20000300600 */
[----:B------:R-:W-:Y:S02]  /*a7a0*/  PRMT R241, R165, 0x7632, R241 ;  /* 0x00007632a5f17816 */ /* 0x000fe400000000f1 */
[----:B------:R-:W-:Y:S01]  /*a7b0*/  PRMT R0, R59, 0x7632, R0 ;  /* 0x000076323b007816 */ /* 0x000fe20000000000 */
[----:B------:R-:W-:Y:S01]  /*a7c0*/  MUFU.EX2 R11, R130 ;  /* 0x00000082000b7308 */ /* 0x000fe20000000800 */
[----:B------:R-:W-:Y:S01]  /*a7d0*/  @!P0 PRMT R241, R3, 0x5410, RZ ;  /* 0x0000541003f18816 */ /* 0x000fe200000000ff */
[----:B------:R-:W-:Y:S01]  /*a7e0*/  FADD.FTZ R7, R24, R12 ;  /* 0x0000000c18077221 */ /* 0x000fe20000010000 */
[----:B------:R1:W4:Y:S01]  /*a7f0*/  LDL.LU.S16 R17, [R1+0xa8] ;  /* 0x0000a80001117983 */ /* 0x0003220000300600 */
[----:B------:R-:W1:Y:S01]  /*a800*/  MUFU.EX2 R3, R129 ;  /* 0x0000008100037308 */ /* 0x000e620000000800 */
[----:B------:R-:W-:-:S04]  /*a810*/  LOP3.LUT R0, R0, 0xff, RZ, 0xc0, !PT ;  /* 0x000000ff00007812 */ /* 0x000fc800078ec0ff */
[----:B------:R-:W-:Y:S02]  /*a820*/  ISETP.LE.U32.AND P0, PT, R0, UR6, PT ;  /* 0x0000000600007c0c */ /* 0x000fe4000bf03070 */
[----:B-1----:R-:W-:Y:S01]  /*a830*/  F2FP.BF16.F32.PACK_AB R162, R11, R3 ;  /* 0x000000030ba2723e */ /* 0x002fe200000010ff */
[----:B------:R-:W-:Y:S01]  /*a840*/  FADD.FTZ R12, R31, R14 ;  /* 0x0000000e1f0c7221 */ /* 0x000fe20000010000 */
[----:B------:R-:W-:Y:S02]  /*a850*/  SHF.R.U32.HI R0, RZ, 0x18, R59 ;  /* 0x00000018ff007819 */ /* 0x000fe4000001163b */
[----:B------:R-:W-:-:S07]  /*a860*/  PRMT R228, R162, 0x7610, R228 ;  /* 0x00007610a2e47816 */ /* 0x000fce00000000e4 */
[----:B--2---:R-:W-:-:S05]  /*a870*/  @!P0 HFMA2.BF16_V2 R16, -RZ.H0_H0, RZ.H0_H0, -R162.H0_H0 ;  /* 0x200000ffff108231 */ /* 0x004fca00003409a2 */
[----:B------:R-:W-:-:S04]  /*a880*/  PRMT R14, R16, 0x7610, R14 ;  /* 0x00007610100e7816 */ /* 0x000fc8000000000e */
[----:B------:R-:W-:Y:S02]  /*a890*/  @!P0 PRMT R228, R14, 0x5410, RZ ;  /* 0x000054100ee48816 */ /* 0x000fe400000000ff */
[----:B------:R-:W-:-:S13]  /*a8a0*/  ISETP.LE.U32.AND P0, PT, R0, UR6, PT ;  /* 0x0000000600007c0c */ /* 0x000fda000bf03070 */
[----:B---3--:R-:W-:-:S05]  /*a8b0*/  @!P0 HFMA2.BF16_V2 R8, -RZ.H0_H0, RZ.H0_H0, -R162.H1_H1 ;  /* 0x200000ffff088231 */ /* 0x008fca00003609a2 */
[----:B------:R-:W-:Y:S02]  /*a8c0*/  PRMT R0, R8, 0x7610, R0 ;  /* 0x0000761008007816 */ /* 0x000fe40000000000 */
[----:B------:R1:W2:Y:S04]  /*a8d0*/  LDL.LU.S16 R8, [R1+0xb0] ;  /* 0x0000b00001087983 */ /* 0x0002a80000300600 */
[----:B------:R1:W3:Y:S01]  /*a8e0*/  LDL.LU.S16 R23, [R1+0xb8] ;  /* 0x0000b80001177983 */ /* 0x0002e20000300600 */
[----:B------:R-:W-:Y:S02]  /*a8f0*/  PRMT R223, R162, 0x7632, R223 ;  /* 0x00007632a2df7816 */ /* 0x000fe400000000df */
[----:B------:R-:W-:Y:S01]  /*a900*/  @!P0 PRMT R223, R0, 0x5410, RZ ;  /* 0x0000541000df8816 */ /* 0x000fe200000000ff */
[----:B------:R-:W-:Y:S01]  /*a910*/  IMAD.MOV.U32 R0, RZ, RZ, R56 ;  /* 0x000000ffff007224 */ /* 0x000fe200078e0038 */
[----:B------:R-:W-:Y:S01]  /*a920*/  MUFU.EX2 R14, R178 ;  /* 0x000000b2000e7308 */ /* 0x000fe20000000800 */
[----:B------:R-:W-:Y:S01]  /*a930*/  FADD.FTZ R5, R26, R9 ;  /* 0x000000091a057221 */ /* 0x000fe20000010000 */
[----:B------:R1:W3:Y:S02]  /*a940*/  LDL.LU.S16 R22, [R1+0xbc] ;  /* 0x0000bc0001167983 */ /* 0x0002e40000300600 */
[----:B------:R-:W4:Y:S01]  /*a950*/  MUFU.EX2 R16, R161 ;  /* 0x000000a100107308 */ /* 0x000f220000000800 */
[----:B------:R-:W-:-:S04]  /*a960*/  LOP3.LUT R0, R0, 0xff, RZ, 0xc0, !PT ;  /* 0x000000ff00007812 */ /* 0x000fc800078ec0ff */
[----:B------:R-:W-:Y:S02]  /*a970*/  ISETP.LE.U32.AND P0, PT, R0, UR6, PT ;  /* 0x0000000600007c0c */ /* 0x000fe4000bf03070 */
[----:B----4-:R-:W-:-:S11]  /*a980*/  F2FP.BF16.F32.PACK_AB R148, R16, R14 ;  /* 0x0000000e1094723e */ /* 0x010fd600000010ff */
[----:B------:R-:W-:Y:S01]  /*a990*/  @!P0 HFMA2.BF16_V2 R17, -RZ.H0_H0, RZ.H0_H0, -R148.H0_H0 ;  /* 0x200000ffff118231 */ /* 0x000fe20000340994 */
[----:B------:R-:W-:-:S04]  /*a9a0*/  PRMT R0, R56, 0x7771, RZ ;  /* 0x0000777138007816 */ /* 0x000fc800000000ff */
[----:B------:R-:W-:Y:S02]  /*a9b0*/  PRMT R9, R17, 0x7610, R9 ;  /* 0x0000761011097816 */ /* 0x000fe40000000009 */
[----:B------:R-:W-:Y:S02]  /*a9c0*/  PRMT R222, R148, 0x7610, R222 ;  /* 0x0000761094de7816 */ /* 0x000fe400000000de */
[----:B------:R-:W-:Y:S02]  /*a9d0*/  @!P0 PRMT R222, R9, 0x5410, RZ ;  /* 0x0000541009de8816 */ /* 0x000fe400000000ff */
[----:B------:R-:W-:Y:S01]  /*a9e0*/  ISETP.GT.U32.AND P0, PT, R0, UR6, PT ;  /* 0x0000000600007c0c */ /* 0x000fe2000bf04070 */
[----:B------:R-:W-:Y:S01]  /*a9f0*/  MUFU.EX2 R9, R133 ;  /* 0x0000008500097308 */ /* 0x000fe20000000800 */
[----:B------:R-:W-:-:S03]  /*aa00*/  PRMT R243, R148, 0x7632, R243 ;  /* 0x0000763294f37816 */ /* 0x000fc600000000f3 */
[----:B------:R-:W4:Y:S02]  /*aa10*/  MUFU.EX2 R17, R132 ;  /* 0x0000008400117308 */ /* 0x000f240000000800 */
[----:B----4-:R-:W-:Y:S02]  /*aa20*/  F2FP.BF16.F32.PACK_AB R161, R17, R9 ;  /* 0x0000000911a1723e */ /* 0x010fe400000010ff */
[----:B------:R4:W1:Y:S02]  /*aa30*/  MUFU.EX2 R0, R240 ;  /* 0x000000f000007308 */ /* 0x0008640000000800 */
[----:B----4-:R-:W-:Y:S02]  /*aa40*/  PRMT R240, R161, 0x7610, R240 ;  /* 0x00007610a1f07816 */ /* 0x010fe400000000f0 */
[----:B--2---:R-:W-:-:S05]  /*aa50*/  @P0 HFMA2.BF16_V2 R8, -RZ.H0_H0, RZ.H0_H0, -R148.H1_H1 ;  /* 0x200000ffff080231 */ /* 0x004fca0000360994 */
[----:B------:R-:W-:-:S04]  /*aa60*/  PRMT R2, R8, 0x7610, R2 ;  /* 0x0000761008027816 */ /* 0x000fc80000000002 */
[----:B------:R-:W-:Y:S02]  /*aa70*/  @P0 PRMT R243, R2, 0x5410, RZ ;  /* 0x0000541002f30816 */ /* 0x000fe400000000ff */
[----:B------:R-:W-:-:S04]  /*aa80*/  PRMT R2, R56, 0x7772, RZ ;  /* 0x0000777238027816 */ /* 0x000fc800000000ff */
[----:B------:R-:W-:-:S13]  /*aa90*/  ISETP.GT.U32.AND P0, PT, R2, UR6, PT ;  /* 0x0000000602007c0c */ /* 0x000fda000bf04070 */
[----:B---3--:R-:W-:-:S05]  /*aaa0*/  @P0 HFMA2.BF16_V2 R23, -RZ.H0_H0, RZ.H0_H0, -R161.H0_H0 ;  /* 0x200000ffff170231 */ /* 0x008fca00003409a1 */
[----:B------:R-:W-:-:S04]  /*aab0*/  PRMT R21, R23, 0x7610, R21 ;  /* 0x0000761017157816 */ /* 0x000fc80000000015 */
[----:B------:R-:W-:Y:S02]  /*aac0*/  @P0 PRMT R240, R21, 0x5410, RZ ;  /* 0x0000541015f00816 */ /* 0x000fe400000000ff */
[----:B------:R2:W3:Y:S01]  /*aad0*/  LDL.LU.S16 R21, [R1+0xc0] ;  /* 0x0000c00001157983 */ /* 0x0004e20000300600 */
[----:B------:R-:W4:Y:S01]  /*aae0*/  MUFU.EX2 R8, R209 ;  /* 0x000000d100087308 */ /* 0x000f220000000800 */
[----:B------:R-:W-:Y:S01]  /*aaf0*/  FADD.FTZ R4, R29, R4 ;  /* 0x000000041d047221 */ /* 0x000fe20000010000 */
[----:B------:R-:W-:-:S03]  /*ab00*/  FADD.FTZ R5, R30, R5 ;  /* 0x000000051e057221 */ /* 0x000fc60000010000 */
[----:B------:R-:W-:Y:S01]  /*ab10*/  FADD.FTZ R4, R6, R4 ;  /* 0x0000000406047221 */ /* 0x000fe20000010000 */
[----:B-1----:R-:W-:Y:S01]  /*ab20*/  FADD.FTZ R6, R0, R5 ;  /* 0x0000000500067221 */ /* 0x002fe20000010000 */
[----:B----4-:R-:W-:-:S04]  /*ab30*/  F2FP.BF16.F32.PACK_AB R0, R8, R0 ;  /* 0x000000000800723e */ /* 0x010fc800000010ff */
[----:B------:R-:W-:Y:S01]  /*ab40*/  PRMT R142, R0, 0x7610, R142 ;  /* 0x00007610008e7816 */ /* 0x000fe2000000008e */
[----:B------:R-:W-:-:S04]  /*ab50*/  FADD.FTZ R2, R28, R7 ;  /* 0x000000071c027221 */ /* 0x000fc80000010000 */
[----:B------:R-:W-:Y:S02]  /*ab60*/  @!P1 HFMA2.BF16_V2 R22, -RZ.H0_H0, RZ.H0_H0, -R142.H0_H0 ;  /* 0x200000ffff169231 */ /* 0x000fe4000034098e */
[----:B------:R-:W-:Y:S01]  /*ab70*/  FADD.FTZ R7, R15, R12 ;  /* 0x0000000c0f077221 */ /* 0x000fe20000010000 */
[----:B------:R-:W-:Y:S01]  /*ab80*/  PRMT R141, R0, 0x7632, R141 ;  /* 0x00007632008d7816 */ /* 0x000fe2000000008d */
[----:B------:R-:W-:Y:S01]  /*ab90*/  IMAD.MOV.U32 R66, RZ, RZ, R83 ;  /* 0x000000ffff427224 */ /* 0x000fe200078e0053 */
[----:B------:R-:W-:Y:S01]  /*aba0*/  PRMT R15, R22, 0x7610, R15 ;  /* 0x00007610160f7816 */ /* 0x000fe2000000000f */
[----:B------:R-:W-:Y:S02]  /*abb0*/  IMAD.MOV.U32 R83, RZ, RZ, R50 ;  /* 0x000000ffff537224 */ /* 0x000fe400078e0032 */
[----:B------:R-:W-:Y:S01]  /*abc0*/  IMAD.MOV.U32 R50, RZ, RZ, R220 ;  /* 0x000000ffff327224 */ /* 0x000fe200078e00dc */
[----:B------:R-:W-:Y:S02]  /*abd0*/  PRMT R220, R142, 0x5410, R141 ;  /* 0x000054108edc7816 */ /* 0x000fe4000000008d */
[----:B------:R-:W-:-:S02]  /*abe0*/  @!P1 PRMT R142, R15, 0x5410, RZ ;  /* 0x000054100f8e9816 */ /* 0x000fc400000000ff */
[----:B------:R2:W4:Y:S01]  /*abf0*/  LDL.LU.S16 R15, [R1+0xc4] ;  /* 0x0000c400010f7983 */ /* 0x0005220000300600 */
[----:B------:R-:W-:-:S04]  /*ac00*/  PRMT R0, R56, 0x7773, RZ ;  /* 0x0000777338007816 */ /* 0x000fc800000000ff */
[----:B------:R-:W-:Y:S01]  /*ac10*/  ISETP.GT.U32.AND P1, PT, R0, UR6, PT ;  /* 0x0000000600007c0c */ /* 0x000fe2000bf24070 */
[----:B------:R-:W-:Y:S02]  /*ac20*/  IMAD.MOV.U32 R77, RZ, RZ, R83 ;  /* 0x000000ffff4d7224 */ /* 0x000fe400078e0053 */
[----:B------:R-:W-:Y:S02]  /*ac30*/  IMAD.MOV.U32 R83, RZ, RZ, R61 ;  /* 0x000000ffff537224 */ /* 0x000fe400078e003d */
[----:B------:R-:W-:Y:S02]  /*ac40*/  IMAD.MOV.U32 R121, RZ, RZ, R66 ;  /* 0x000000ffff797224 */ /* 0x000fe400078e0042 */
[----:B------:R-:W-:Y:S02]  /*ac50*/  IMAD.MOV.U32 R61, RZ, RZ, R67 ;  /* 0x000000ffff3d7224 */ /* 0x000fe400078e0043 */
[----:B------:R-:W-:Y:S01]  /*ac60*/  IMAD.WIDE.U32 R66, R19, -0x2daee0ad, RZ ;  /* 0xd2511f5313427825 */ /* 0x000fe200078e00ff */
[----:B------:R-:W-:-:S03]  /*ac70*/  PRMT R217, R161, 0x7632, R217 ;  /* 0x00007632a1d97816 */ /* 0x000fc600000000d9 */
[----:B---3--:R-:W-:-:S05]  /*ac80*/  @P1 HFMA2.BF16_V2 R21, -RZ.H0_H0, RZ.H0_H0, -R161.H1_H1 ;  /* 0x200000ffff151231 */ /* 0x008fca00003609a1 */
[----:B------:R-:W-:-:S04]  /*ac90*/  PRMT R19, R21, 0x7610, R19 ;  /* 0x0000761015137816 */ /* 0x000fc80000000013 */
[----:B------:R-:W-:Y:S02]  /*aca0*/  @P1 PRMT R217, R19, 0x5410, RZ ;  /* 0x0000541013d91816 */ /* 0x000fe400000000ff */
[----:B------:R2:W3:Y:S01]  /*acb0*/  LDL.LU.S16 R19, [R1+0xc8] ;  /* 0x0000c80001137983 */ /* 0x0004e20000300600 */
[----:B------:R-:W-:Y:S01]  /*acc0*/  LOP3.LUT R57, R10, UR7, R67, 0x96, !PT ;  /* 0x000000070a397c12 */ /* 0x000fe2000f8e9643 */
[----:B------:R-:W-:Y:S01]  /*acd0*/  FADD.FTZ R7, R18, R7 ;  /* 0x0000000712077221 */ /* 0x000fe20000010000 */
[----:B------:R-:W-:Y:S02]  /*ace0*/  MUFU.EX2 R10, R182 ;  /* 0x000000b6000a7308 */ /* 0x000fe40000000800 */
[----:B------:R-:W-:Y:S02]  /*acf0*/  LOP3.LUT R0, R57, 0xff, RZ, 0xc0, !PT ;  /* 0x000000ff39007812 */ /* 0x000fe400078ec0ff */
[----:B------:R-:W1:Y:S02]  /*ad00*/  MUFU.EX2 R18, R187 ;  /* 0x000000bb00127308 */ /* 0x000e640000000800 */
[----:B------:R-:W-:-:S02]  /*ad10*/  ISETP.LE.U32.AND P0, PT, R0, UR6, PT ;  /* 0x0000000600007c0c */ /* 0x000fc4000bf03070 */
[----:B------:R-:W-:Y:S02]  /*ad20*/  SHF.R.U32.HI R0, RZ, 0x18, R65 ;  /* 0x00000018ff007819 */ /* 0x000fe40000011641 */
[----:B-1----:R-:W-:-:S09]  /*ad30*/  F2FP.BF16.F32.PACK_AB R187, R18, R10 ;  /* 0x0000000a12bb723e */ /* 0x002fd200000010ff */
[----:B----4-:R-:W-:Y:S01]  /*ad40*/  @!P0 HFMA2.BF16_V2 R15, -RZ.H0_H0, RZ.H0_H0, -R187.H0_H0 ;  /* 0x200000ffff0f8231 */ /* 0x010fe200003409bb */
[----:B------:R-:W-:-:S04]  /*ad50*/  ISETP.LE.U32.AND P1, PT, R0, UR6, PT ;  /* 0x0000000600007c0c */ /* 0x000fc8000bf23070 */
[----:B------:R-:W-:Y:S02]  /*ad60*/  PRMT R0, R15, 0x7610, R0 ;  /* 0x000076100f007816 */ /* 0x000fe40000000000 */
[----:B------:R-:W-:Y:S01]  /*ad70*/  PRMT R221, R187, 0x7610, R221 ;  /* 0x00007610bbdd7816 */ /* 0x000fe200000000dd */
[----:B------:R2:W4:Y:S01]  /*ad80*/  LDL.LU.S16 R15, [R1+0xd8] ;  /* 0x0000d800010f7983 */ /* 0x0005220000300600 */
[----:B------:R-:W-:Y:S02]  /*ad90*/  @!P0 PRMT R221, R0, 0x5410, RZ ;  /* 0x0000541000dd8816 */ /* 0x000fe400000000ff */
[----:B------:R-:W-:-:S04]  /*ada0*/  LOP3.LUT R0, R57, 0xffff, RZ, 0xc0, !PT ;  /* 0x0000ffff39007812 */ /* 0x000fc800078ec0ff */
[----:B------:R-:W-:-:S04]  /*adb0*/  SHF.R.U32.HI R0, RZ, 0x8, R0 ;  /* 0x00000008ff007819 */ /* 0x000fc80000011600 */
[----:B------:R-:W-:-:S04]  /*adc0*/  LOP3.LUT R0, R0, 0xffff, RZ, 0xc0, !PT ;  /* 0x0000ffff00007812 */ /* 0x000fc800078ec0ff */
[----:B------:R-:W-:Y:S02]  /*add0*/  ISETP.LE.U32.AND P0, PT, R0, UR6, PT ;  /* 0x0000000600007c0c */ /* 0x000fe4000bf03070 */
[----:B------:R-:W-:-:S11]  /*ade0*/  PRMT R218, R187, 0x7632, R218 ;  /* 0x00007632bbda7816 */ /* 0x000fd600000000da */
[----:B---3--:R-:W-:-:S05]  /*adf0*/  @!P0 HFMA2.BF16_V2 R19, -RZ.H0_H0, RZ.H0_H0, -R187.H1_H1 ;  /* 0x200000ffff138231 */ /* 0x008fca00003609bb */
[----:B------:R-:W-:-:S04]  /*ae00*/  PRMT R5, R19, 0x7610, R5 ;  /* 0x0000761013057816 */ /* 0x000fc80000000005 */
[----:B------:R-:W-:Y:S01]  /*ae10*/  @!P0 PRMT R218, R5, 0x5410, RZ ;  /* 0x0000541005da8816 */ /* 0x000fe200000000ff */
[----:B------:R-:W-:Y:S02]  /*ae20*/  FADD.FTZ R5, R13, R4 ;  /* 0x000000040d057221 */ /* 0x000fe40000010000 */
[----:B------:R2:W3:Y:S01]  /*ae30*/  LDL.LU.S16 R13, [R1+0xdc] ;  /* 0x0000dc00010d7983 */ /* 0x0004e20000300600 */
[----:B------:R-:W-:Y:S01]  /*ae40*/  FADD.FTZ R2, R3, R2 ;  /* 0x0000000203027221 */ /* 0x000fe20000010000 */
[----:B------:R-:W-:Y:S01]  /*ae50*/  PRMT R0, R57, 0x7632, R0 ;  /* 0x0000763239007816 */ /* 0x000fe20000000000 */
[----:B------:R-:W-:Y:S03]  /*ae60*/  MUFU.EX2 R19, R156 ;  /* 0x0000009c00137308 */ /* 0x000fe60000000800 */
[----:B------:R-:W-:-:S04]  /*ae70*/  LOP3.LUT R0, R0, 0xff, RZ, 0xc0, !PT ;  /* 0x000000ff00007812 */ /* 0x000fc800078ec0ff */
[----:B------:R-:W-:Y:S01]  /*ae80*/  ISETP.LE.U32.AND P0, PT, R0, UR6, PT ;  /* 0x0000000600007c0c */ /* 0x000fe2000bf03070 */
[----:B----4-:R-:W-:-:S05]  /*ae90*/  @!P1 HFMA2.BF16_V2 R15, -RZ.H0_H0, RZ.H0_H0, -R141.H0_H0 ;  /* 0x200000ffff0f9231 */ /* 0x010fca000034098d */
[----:B------:R-:W-:Y:S02]  /*aea0*/  PRMT R3, R15, 0x7610, R3 ;  /* 0x000076100f037816 */ /* 0x000fe40000000003 */
[----:B------:R-:W1:Y:S02]  /*aeb0*/  MUFU.EX2 R15, R134 ;  /* 0x00000086000f7308 */ /* 0x000e640000000800 */
[----:B-1----:R-:W-:-:S04]  /*aec0*/  F2FP.BF16.F32.PACK_AB R182, R19, R15 ;  /* 0x0000000f13b6723e */ /* 0x002fc800000010ff */
[----:B------:R-:W-:Y:S01]  /*aed0*/  PRMT R215, R182, 0x7610, R215 ;  /* 0x00007610b6d77816 */ /* 0x000fe200000000d7 */
[----:B---3--:R-:W-:-:S05]  /*aee0*/  @!P0 HFMA2.BF16_V2 R13, -RZ.H0_H0, RZ.H0_H0, -R182.H0_H0 ;  /* 0x200000ffff0d8231 */ /* 0x008fca00003409b6 */
[----:B------:R-:W-:-:S04]  /*aef0*/  PRMT R20, R13, 0x7610, R20 ;  /* 0x000076100d147816 */ /* 0x000fc80000000014 */
[----:B------:R-:W-:Y:S02]  /*af00*/  @!P0 PRMT R215, R20, 0x5410, RZ ;  /* 0x0000541014d78816 */ /* 0x000fe400000000ff */
[----:B------:R2:W3:Y:S01]  /*af10*/  LDL.LU.S16 R20, [R1+0xe0] ;  /* 0x0000e00001147983 */ /* 0x0004e20000300600 */
[----:B------:R-:W-:Y:S01]  /*af20*/  FADD.FTZ R4, R11, R2 ;  /* 0x000000020b047221 */ /* 0x000fe20000010000 */
[----:B------:R-:W-:Y:S02]  /*af30*/  SHF.R.U32.HI R2, RZ, 0x18, R57 ;  /* 0x00000018ff027819 */ /* 0x000fe40000011639 */
[----:B------:R-:W-:Y:S02]  /*af40*/  @!P1 PRMT R141, R3, 0x5410, RZ ;  /* 0x00005410038d9816 */ /* 0x000fe400000000ff */
[----:B------:R-:W-:Y:S02]  /*af50*/  ISETP.LE.U32.AND P1, PT, R2, UR6, PT ;  /* 0x0000000602007c0c */ /* 0x000fe4000bf23070 */
[----:B------:R-:W-:Y:S01]  /*af60*/  PRMT R200, R182, 0x7632, R200 ;  /* 0x00007632b6c87816 */ /* 0x000fe200000000c8 */
[----:B------:R-:W1:Y:S01]  /*af70*/  MUFU.EX2 R0, R77 ;  /* 0x0000004d00007308 */ /* 0x000e620000000800 */
[----:B------:R-:W-:-:S09]  /*af80*/  IMAD.MOV.U32 R2, RZ, RZ, R66 ;  /* 0x000000ffff027224 */ /* 0x000fd200078e0042 */
[----:B---3--:R-:W-:-:S05]  /*af90*/  @!P1 HFMA2.BF16_V2 R20, -RZ.H0_H0, RZ.H0_H0, -R182.H1_H1 ;  /* 0x200000ffff149231 */ /* 0x008fca00003609b6 */
[----:B------:R-:W-:Y:S02]  /*afa0*/  PRMT R12, R20, 0x7610, R12 ;  /* 0x00007610140c7816 */ /* 0x000fe4000000000c */
[----:B------:R2:W3:Y:S02]  /*afb0*/  LDL.LU.S16 R20, [R1+0xe4] ;  /* 0x0000e40001147983 */ /* 0x0004e40000300600 */
[----:B------:R-:W-:Y:S02]  /*afc0*/  @!P1 PRMT R200, R12, 0x5410, RZ ;  /* 0x000054100cc89816 */ /* 0x000fe400000000ff */
[----:B------:R2:W4:Y:S01]  /*afd0*/  LDL.LU.S16 R12, [R1+0xe8] ;  /* 0x0000e800010c7983 */ /* 0x0005220000300600 */
[----:B------:R-:W1:Y:S01]  /*afe0*/  MUFU.EX2 R3, R121 ;  /* 0x0000007900037308 */ /* 0x000e620000000800 */
[----:B------:R-:W-:-:S03]  /*aff0*/  LOP3.LUT R2, R2, 0xff, RZ, 0xc0, !PT ;  /* 0x000000ff02027812 */ /* 0x000fc600078ec0ff */
[----:B------:R-:W-:Y:S04]  /*b000*/  MUFU.EX2 R13, R208 ;  /* 0x000000d0000d7308 */ /* 0x000fe80000000800 */
[----:B------:R-:W2:Y:S01]  /*b010*/  MUFU.EX2 R21, R214 ;  /* 0x000000d600157308 */ /* 0x000ea20000000800 */
[----:B------:R-:W-:Y:S01]  /*b020*/  ISETP.LE.U32.AND P0, PT, R2, UR6, PT ;  /* 0x0000000602007c0c */ /* 0x000fe2000bf03070 */
[----:B------:R-:W-:Y:S01]  /*b030*/  FADD.FTZ R6, R8, R6 ;  /* 0x0000000608067221 */ /* 0x000fe20000010000 */
[----:B------:R-:W-:Y:S01]  /*b040*/  FADD.FTZ R8, R9, R4 ;  /* 0x0000000409087221 */ /* 0x000fe20000010000 */
[----:B-1----:R-:W-:Y:S01]  /*b050*/  FADD.FTZ R4, R0, R7 ;  /* 0x0000000700047221 */ /* 0x002fe20000010000 */
[----:B------:R-:W-:-:S04]  /*b060*/  F2FP.BF16.F32.PACK_AB R0, R3, R0 ;  /* 0x000000000300723e */ /* 0x000fc800000010ff */
[C---:B------:R-:W-:Y:S02]  /*b070*/  PRMT R140, R0.reuse, 0x7610, R140 ;  /* 0x00007610008c7816 */ /* 0x040fe4000000008c */
[----:B--2---:R-:W-:Y:S01]  /*b080*/  F2FP.BF16.F32.PACK_AB R181, R21, R13 ;  /* 0x0000000d15b5723e */ /* 0x004fe200000010ff */
[----:B------:R-:W-:Y:S01]  /*b090*/  IMAD.MOV.U32 R121, RZ, RZ, R83 ;  /* 0x000000ffff797224 */ /* 0x000fe200078e0053 */
[----:B------:R-:W-:Y:S01]  /*b0a0*/  PRMT R135, R0, 0x7632, R135 ;  /* 0x0000763200877816 */ /* 0x000fe20000000087 */
[----:B------:R-:W-:Y:S01]  /*b0b0*/  IMAD.MOV.U32 R83, RZ, RZ, R105 ;  /* 0x000000ffff537224 */ /* 0x000fe200078e0069 */
[----:B------:R-:W-:Y:S01]  /*b0c0*/  PRMT R209, R181, 0x7610, R209 ;  /* 0x00007610b5d17816 */ /* 0x000fe200000000d1 */
[----:B------:R-:W-:Y:S02]  /*b0d0*/  IMAD.MOV.U32 R105, RZ, RZ, R70 ;  /* 0x000000ffff697224 */ /* 0x000fe400078e0046 */
[----:B------:R-:W-:Y:S01]  /*b0e0*/  IMAD.MOV.U32 R70, RZ, RZ, R252 ;  /* 0x000000ffff467224 */ /* 0x000fe200078e00fc */
[----:B------:R-:W-:Y:S01]  /*b0f0*/  PRMT R252, R140, 0x5410, R135 ;  /* 0x000054108cfc7816 */ /* 0x000fe20000000087 */
[----:B---3--:R-:W-:-:S02]  /*b100*/  @!P0 HFMA2.BF16_V2 R20, -RZ.H0_H0, RZ.H0_H0, -R181.H0_H0 ;  /* 0x200000ffff148231 */ /* 0x008fc400003409b5 */
[----:B----4-:R-:W-:-:S03]  /*b110*/  @!P5 HFMA2.BF16_V2 R12, -RZ.H0_H0, RZ.H0_H0, -R140.H0_H0 ;  /* 0x200000ffff0cd231 */ /* 0x010fc6000034098c */
[----:B------:R-:W-:Y:S02]  /*b120*/  PRMT R9, R20, 0x7610, R9 ;  /* 0x0000761014097816 */ /* 0x000fe40000000009 */
[----:B------:R-:W-:Y:S02]  /*b130*/  PRMT R2, R12, 0x7610, R2 ;  /* 0x000076100c027816 */ /* 0x000fe40000000002 */
[----:B------:R-:W-:Y:S02]  /*b140*/  @!P0 PRMT R209, R9, 0x5410, RZ ;  /* 0x0000541009d18816 */ /* 0x000fe400000000ff */
[----:B------:R-:W-:Y:S01]  /*b150*/  @!P5 PRMT R140, R2, 0x5410, RZ ;  /* 0x00005410028cd816 */ /* 0x000fe200000000ff */
[----:B------:R1:W2:Y:S04]  /*b160*/  LDL.LU.S16 R9, [R1+0xec] ;  /* 0x0000ec0001097983 */ /* 0x0002a80000300600 */
[----:B------:R1:W3:Y:S04]  /*b170*/  LDL.LU.S16 R2, [R1+0xf0] ;  /* 0x0000f00001027983 */ /* 0x0002e80000300600 */
[----:B------:R1:W4:Y:S04]  /*b180*/  LDL.LU.S16 R23, [R1+0xf4] ;  /* 0x0000f40001177983 */ /* 0x0003280000300600 */
[----:B------:R1:W4:Y:S01]  /*b190*/  LDL.LU.S16 R22, [R1+0xf8] ;  /* 0x0000f80001167983 */ /* 0x0003220000300600 */
[----:B------:R-:W-:-:S04]  /*b1a0*/  PRMT R0, R64, 0x7771, RZ ;  /* 0x0000777140007816 */ /* 0x000fc800000000ff */
[----:B------:R-:W-:Y:S02]  /*b1b0*/  ISETP.GT.U32.AND P1, PT, R0, UR6, PT ;  /* 0x0000000600007c0c */ /* 0x000fe4000bf24070 */
[----:B------:R-:W-:-:S04]  /*b1c0*/  PRMT R0, R66, 0x7771, RZ ;  /* 0x0000777142007816 */ /* 0x000fc800000000ff */
[----:B------:R-:W-:Y:S01]  /*b1d0*/  ISETP.GT.U32.AND P0, PT, R0, UR6, PT ;  /* 0x0000000600007c0c */ /* 0x000fe2000bf04070 */
[----:B------:R-:W-:Y:S01]  /*b1e0*/  FADD.FTZ R5, R14, R5 ;  /* 0x000000050e057221 */ /* 0x000fe20000010000 */
[----:B------:R-:W-:Y:S01]  /*b1f0*/  PRMT R208, R181, 0x7632, R208 ;  /* 0x00007632b5d07816 */ /* 0x000fe200000000d0 */
[----:B------:R-:W-:Y:S04]  /*b200*/  MUFU.EX2 R12, R199 ;  /* 0x000000c7000c7308 */ /* 0x000fe80000000800 */
[----:B------:R-:W1:Y:S02]  /*b210*/  MUFU.EX2 R20, R157 ;  /* 0x0000009d00147308 */ /* 0x000e640000000800 */
[----:B-1----:R-:W-:-:S04]  /*b220*/  F2FP.BF16.F32.PACK_AB R178, R20, R12 ;  /* 0x0000000c14b2723e */ /* 0x002fc800000010ff */
[----:B------:R-:W-:Y:S01]  /*b230*/  PRMT R199, R178, 0x7610, R199 ;  /* 0x00007610b2c77816 */ /* 0x000fe200000000c7 */
[----:B--2---:R-:W-:Y:S02]  /*b240*/  @P0 HFMA2.BF16_V2 R9, -RZ.H0_H0, RZ.H0_H0, -R181.H1_H1 ;  /* 0x200000ffff090231 */ /* 0x004fe400003609b5 */
[----:B---3--:R-:W-:-:S03]  /*b250*/  @P1 HFMA2.BF16_V2 R2, -RZ.H0_H0, RZ.H0_H0, -R135.H0_H0 ;  /* 0x200000ffff021231 */ /* 0x008fc60000340987 */
[----:B------:R-:W-:Y:S01]  /*b260*/  PRMT R7, R9, 0x7610, R7 ;  /* 0x0000761009077816 */ /* 0x000fe20000000007 */
[----:B------:R-:W-:Y:S02]  /*b270*/  FADD.FTZ R9, R16, R5 ;  /* 0x0000000510097221 */ /* 0x000fe40000010000 */
[----:B------:R1:W2:Y:S01]  /*b280*/  LDL.LU.S16 R5, [R1+0xfc] ;  /* 0x0000fc0001057983 */ /* 0x0002a20000300600 */
[----:B------:R-:W-:Y:S02]  /*b290*/  PRMT R0, R2, 0x7610, R0 ;  /* 0x0000761002007816 */ /* 0x000fe40000000000 */
[----:B------:R-:W3:Y:S02]  /*b2a0*/  MUFU.EX2 R2, R251 ;  /* 0x000000fb00027308 */ /* 0x000ee40000000800 */
[----:B------:R-:W-:Y:S02]  /*b2b0*/  @P1 PRMT R135, R0, 0x5410, RZ ;  /* 0x0000541000871816 */ /* 0x000fe400000000ff */
[----:B------:R-:W4:Y:S01]  /*b2c0*/  MUFU.EX2 R0, R121 ;  /* 0x0000007900007308 */ /* 0x000f220000000800 */
[----:B------:R-:W-:Y:S01]  /*b2d0*/  @P0 PRMT R208, R7, 0x5410, RZ ;  /* 0x0000541007d00816 */ /* 0x000fe200000000ff */
[----:B------:R-:W-:Y:S01]  /*b2e0*/  FADD.FTZ R7, R3, R4 ;  /* 0x0000000403077221 */ /* 0x000fe20000010000 */
[----:B------:R-:W-:-:S02]  /*b2f0*/  PRMT R4, R66, 0x7772, RZ ;  /* 0x0000777242047816 */ /* 0x000fc400000000ff */
[----:B------:R-:W-:Y:S02]  /*b300*/  PRMT R3, R64, 0x7772, RZ ;  /* 0x0000777240037816 */ /* 0x000fe400000000ff */
[----:B------:R-:W-:Y:S02]  /*b310*/  ISETP.GT.U32.AND P0, PT, R4, UR6, PT ;  /* 0x0000000604007c0c */ /* 0x000fe4000bf04070 */
[----:B------:R-:W-:Y:S01]  /*b320*/  ISETP.GT.U32.AND P5, PT, R3, UR6, PT ;  /* 0x0000000603007c0c */ /* 0x000fe2000bfa4070 */
[----:B---3--:R-:W-:-:S04]  /*b330*/  FADD.FTZ R3, R2, R6 ;  /* 0x0000000602037221 */ /* 0x008fc80000010000 */
[C---:B----4-:R-:W-:Y:S01]  /*b340*/  FADD.FTZ R6, R0.reuse, R3 ;  /* 0x0000000300067221 */ /* 0x050fe20000010000 */
[----:B------:R-:W-:-:S04]  /*b350*/  F2FP.BF16.F32.PACK_AB R0, R0, R2 ;  /* 0x000000020000723e */ /* 0x000fc800000010ff */
[----:B------:R-:W-:Y:S01]  /*b360*/  PRMT R128, R0, 0x7610, R128 ;  /* 0x0000761000807816 */ /* 0x000fe20000000080 */
[----:B------:R-:W-:Y:S01]  /*b370*/  @P0 HFMA2.BF16_V2 R23, -RZ.H0_H0, RZ.H0_H0, -R178.H0_H0 ;  /* 0x200000ffff170231 */ /* 0x000fe200003409b2 */
[----:B------:R-:W-:-:S03]  /*b380*/  PRMT R2, R64, 0x7773, RZ ;  /* 0x0000777340027816 */ /* 0x000fc600000000ff */
[----:B------:R-:W-:Y:S01]  /*b390*/  @P5 HFMA2.BF16_V2 R22, -RZ.H0_H0, RZ.H0_H0, -R128.H0_H0 ;  /* 0x200000ffff165231 */ /* 0x000fe20000340980 */
[----:B------:R-:W-:Y:S02]  /*b3a0*/  PRMT R14, R23, 0x7610, R14 ;  /* 0x00007610170e7816 */ /* 0x000fe4000000000e */
[----:B------:R-:W-:Y:S02]  /*b3b0*/  ISETP.GT.U32.AND P1, PT, R2, UR6, PT ;  /* 0x0000000602007c0c */ /* 0x000fe4000bf24070 */
[----:B------:R-:W-:Y:S02]  /*b3c0*/  PRMT R2, R22, 0x7610, R2 ;  /* 0x0000761016027816 */ /* 0x000fe40000000002 */
[----:B------:R-:W-:Y:S01]  /*b3d0*/  @P0 PRMT R199, R14, 0x5410, RZ ;  /* 0x000054100ec70816 */ /* 0x000fe200000000ff */
[----:B------:R1:W3:Y:S04]  /*b3e0*/  LDL.LU.S16 R22, [R1+0x108] ;  /* 0x0001080001167983 */ /* 0x0002e80000300600 */
[----:B------:R1:W4:Y:S01]  /*b3f0*/  LDL.LU.S16 R14, [R1+0x104] ;  /* 0x00010400010e7983 */ /* 0x0003220000300600 */
[----:B------:R-:W-:Y:S01]  /*b400*/  PRMT R114, R0, 0x7632, R114 ;  /* 0x0000763200727816 */ /* 0x000fe20000000072 */
[----:B------:R-:W-:Y:S03]  /*b410*/  MUFU.EX2 R4, R83 ;  /* 0x0000005300047308 */ /* 0x000fe60000000800 */
[----:B------:R-:W-:Y:S01]  /*b420*/  PRMT R214, R128, 0x5410, R114 ;  /* 0x0000541080d67816 */ /* 0x000fe20000000072 */
[----:B------:R-:W1:Y:S01]  /*b430*/  MUFU.EX2 R3, R105 ;  /* 0x0000006900037308 */ /* 0x000e620000000800 */
[----:B--2---:R-:W-:-:S05]  /*b440*/  @P1 HFMA2.BF16_V2 R5, -RZ.H0_H0, RZ.H0_H0, -R114.H0_H0 ;  /* 0x200000ffff051231 */ /* 0x004fca0000340972 */
[----:B------:R-:W-:-:S04]  /*b450*/  PRMT R11, R5, 0x7610, R11 ;  /* 0x00007610050b7816 */ /* 0x000fc8000000000b */
[----:B------:R-:W-:Y:S02]  /*b460*/  @P1 PRMT R114, R11, 0x5410, RZ ;  /* 0x000054100b721816 */ /* 0x000fe400000000ff */
[----:B------:R2:W2:Y:S01]  /*b470*/  LDL.LU.S16 R11, [R1+0x100] ;  /* 0x00010000010b7983 */ /* 0x0004a20000300600 */
[----:B------:R-:W-:-:S04]  /*b480*/  LOP3.LUT R5, R73, 0xff, RZ, 0xc0, !PT ;  /* 0x000000ff49057812 */ /* 0x000fc800078ec0ff */
[----:B------:R-:W-:Y:S02]  /*b490*/  ISETP.LE.U32.AND P0, PT, R5, UR6, PT ;  /* 0x0000000605007c0c */ /* 0x000fe4000bf03070 */
[----:B-1----:R-:W-:-:S04]  /*b4a0*/  F2FP.BF16.F32.PACK_AB R5, R3, R4 ;  /* 0x000000040305723e */ /* 0x002fc800000010ff */
[C---:B------:R-:W-:Y:S02]  /*b4b0*/  PRMT R157, R5.reuse, 0x7632, R157 ;  /* 0x00007632059d7816 */ /* 0x040fe4000000009d */
[----:B------:R-:W-:-:S03]  /*b4c0*/  PRMT R133, R5, 0x7610, R133 ;  /* 0x0000761005857816 */ /* 0x000fc60000000085 */
[----:B----4-:R-:W-:-:S05]  /*b4d0*/  @!P4 HFMA2.BF16_V2 R14, -RZ.H0_H0, RZ.H0_H0, -R157.H0_H0 ;  /* 0x200000ffff0ec231 */ /* 0x010fca000034099d */
[----:B------:R-:W-:Y:S02]  /*b4e0*/  PRMT R5, R14, 0x7610, R5 ;  /* 0x000076100e057816 */ /* 0x000fe40000000005 */
[----:B------:R1:W4:Y:S01]  /*b4f0*/  LDL.LU.S16 R14, [R1+0x10c] ;  /* 0x00010c00010e7983 */ /* 0x0003220000300600 */
[----:B------:R-:W-:Y:S01]  /*b500*/  @P5 PRMT R128, R2, 0x5410, RZ ;  /* 0x0000541002805816 */ /* 0x000fe200000000ff */
[----:B------:R-:W-:Y:S04]  /*b510*/  MUFU.EX2 R0, R109 ;  /* 0x0000006d00007308 */ /* 0x000fe80000000800 */
[----:B------:R-:W3:Y:S01]  /*b520*/  MUFU.EX2 R2, R61 ;  /* 0x0000003d00027308 */ /* 0x000ee20000000800 */
[----:B------:R-:W-:Y:S01]  /*b530*/  FADD.FTZ R7, R4, R7 ;  /* 0x0000000704077221 */ /* 0x000fe20000010000 */
[----:B------:R-:W-:Y:S01]  /*b540*/  SHF.R.U32.HI R4, RZ, 0x18, R73 ;  /* 0x00000018ff047819 */ /* 0x000fe20000011649 */
[----:B---3--:R-:W-:Y:S01]  /*b550*/  FADD.FTZ R6, R2, R6 ;  /* 0x0000000602067221 */ /* 0x008fe20000010000 */
[----:B------:R-:W-:-:S04]  /*b560*/  F2FP.BF16.F32.PACK_AB R2, R0, R2 ;  /* 0x000000020002723e */ /* 0x000fc800000010ff */
[----:B------:R-:W-:Y:S02]  /*b570*/  PRMT R156, R2, 0x7610, R156 ;  /* 0x00007610029c7816 */ /* 0x000fe4000000009c */
[----:B------:R-:W-:Y:S01]  /*b580*/  ISETP.LE.U32.AND P1, PT, R4, UR6, PT ;  /* 0x0000000604007c0c */ /* 0x000fe2000bf23070 */
[----:B------:R-:W-:Y:S01]  /*b590*/  FADD.FTZ R8, R17, R8 ;  /* 0x0000000811087221 */ /* 0x000fe20000010000 */
[----:B------:R-:W-:Y:S01]  /*b5a0*/  PRMT R134, R2, 0x7632, R134 ;  /* 0x0000763202867816 */ /* 0x000fe20000000086 */
[----:B------:R-:W-:Y:S02]  /*b5b0*/  IMAD.MOV.U32 R61, RZ, RZ, R85 ;  /* 0x000000ffff3d7224 */ /* 0x000fe400078e0055 */
[----:B------:R-:W-:Y:S02]  /*b5c0*/  IMAD.MOV.U32 R85, RZ, RZ, R50 ;  /* 0x000000ffff557224 */ /* 0x000fe400078e0032 */
[----:B------:R-:W-:Y:S01]  /*b5d0*/  IMAD.MOV.U32 R50, RZ, RZ, R238 ;  /* 0x000000ffff327224 */ /* 0x000fe200078e00ee */
[----:B------:R-:W-:Y:S01]  /*b5e0*/  PRMT R238, R156, 0x5410, R134 ;  /* 0x000054109cee7816 */ /* 0x000fe20000000086 */
[----:B------:R3:W-:Y:S01]  /*b5f0*/  MUFU.EX2 R2, R69 ;  /* 0x0000004500027308 */ /* 0x0007e20000000800 */
[----:B------:R-:W-:Y:S01]  /*b600*/  @!P0 HFMA2.BF16_V2 R22, -RZ.H0_H0, RZ.H0_H0, -R133.H0_H0 ;  /* 0x200000ffff168231 */ /* 0x000fe20000340985 */
[----:B---3--:R1:W3:Y:S01]  /*b610*/  LDL.LU.S16 R69, [R1+0x11c] ;  /* 0x00011c0001457983 */ /* 0x0082e20000300600 */
[----:B------:R-:W-:Y:S01]  /*b620*/  FADD.FTZ R9, R10, R9 ;  /* 0x000000090a097221 */ /* 0x000fe20000010000 */
[----:B------:R-:W-:-:S02]  /*b630*/  IMAD.MOV.U32 R109, RZ, RZ, R87 ;  /* 0x000000ffff6d7224 */ /* 0x000fc400078e0057 */
[----:B------:R-:W-:Y:S01]  /*b640*/  PRMT R10, R22, 0x7610, R10 ;  /* 0x00007610160a7816 */ /* 0x000fe2000000000a */
[----:B------:R-:W-:Y:S02]  /*b650*/  IMAD.MOV.U32 R87, RZ, RZ, R86 ;  /* 0x000000ffff577224 */ /* 0x000fe400078e0056 */
[----:B------:R-:W-:Y:S02]  /*b660*/  IMAD.MOV.U32 R86, RZ, RZ, R195 ;  /* 0x000000ffff567224 */ /* 0x000fe400078e00c3 */
[----:B------:R-:W-:Y:S01]  /*b670*/  IMAD.MOV.U32 R195, RZ, RZ, R219 ;  /* 0x000000ffffc37224 */ /* 0x000fe200078e00db */
[----:B------:R-:W-:Y:S02]  /*b680*/  PRMT R219, R133, 0x5410, R157 ;  /* 0x0000541085db7816 */ /* 0x000fe4000000009d */
[----:B------:R-:W-:Y:S01]  /*b690*/  @!P0 PRMT R133, R10, 0x5410, RZ ;  /* 0x000054100a858816 */ /* 0x000fe200000000ff */
[----:B------:R-:W-:Y:S01]  /*b6a0*/  FADD.FTZ R10, R3, R7 ;  /* 0x00000007030a7221 */ /* 0x000fe20000010000 */
[----:B--2---:R-:W-:-:S05]  /*b6b0*/  @!P3 HFMA2.BF16_V2 R11, -RZ.H0_H0, RZ.H0_H0, -R156.H0_H0 ;  /* 0x200000ffff0bb231 */ /* 0x004fca000034099c */
[----:B------:R-:W-:Y:S01]  /*b6c0*/  PRMT R4, R11, 0x7610, R4 ;  /* 0x000076100b047816 */ /* 0x000fe20000000004 */
[----:B------:R-:W-:Y:S01]  /*b6d0*/  FADD.FTZ R11, R15, R8 ;  /* 0x000000080f0b7221 */ /* 0x000fe20000010000 */
[----:B------:R-:W-:Y:S02]  /*b6e0*/  FADD.FTZ R8, R0, R6 ;  /* 0x0000000600087221 */ /* 0x000fe40000010000 */
[----:B------:R-:W-:Y:S01]  /*b6f0*/  @!P3 PRMT R156, R4, 0x5410, RZ ;  /* 0x00005410049cb816 */ /* 0x000fe200000000ff */
[----:B------:R-:W2:Y:S04]  /*b700*/  MUFU.EX2 R0, R53 ;  /* 0x0000003500007308 */ /* 0x000ea80000000800 */
[----:B------:R1:W-:Y:S02]  /*b710*/  MUFU.EX2 R4, R61 ;  /* 0x0000003d00047308 */ /* 0x0003e40000000800 */
[----:B-1----:R1:W3:Y:S04]  /*b720*/  LDL.LU.S16 R61, [R1+0x114] ;  /* 0x00011400013d7983 */ /* 0x0022e80000300600 */
[----:B------:R1:W3:Y:S01]  /*b730*/  LDL.LU.S16 R53, [R1+0x110] ;  /* 0x0001100001357983 */ /* 0x0002e20000300600 */
[----:B----4-:R-:W-:-:S05]  /*b740*/  @!P1 HFMA2.BF16_V2 R14, -RZ.H0_H0, RZ.H0_H0, -R134.H0_H0 ;  /* 0x200000ffff0e9231 */ /* 0x010fca0000340986 */
[----:B------:R-:W-:Y:S02]  /*b750*/  PRMT R7, R14, 0x7610, R7 ;  /* 0x000076100e077816 */ /* 0x000fe40000000007 */
[----:B------:R1:W4:Y:S04]  /*b760*/  LDL.LU.S16 R14, [R1+0x120] ;  /* 0x00012000010e7983 */ /* 0x0003280000300600 */
[----:B------:R1:W4:Y:S01]  /*b770*/  LDL.LU.S16 R15, [R1+0x118] ;  /* 0x00011800010f7983 */ /* 0x0003220000300600 */
[----:B------:R-:W-:Y:S02]  /*b780*/  @!P4 PRMT R157, R5, 0x5410, RZ ;  /* 0x00005410059dc816 */ /* 0x000fe400000000ff */
[----:B------:R-:W-:-:S04]  /*b790*/  PRMT R5, R58, 0x7771, RZ ;  /* 0x000077713a057816 */ /* 0x000fc800000000ff */
[----:B------:R-:W-:Y:S02]  /*b7a0*/  ISETP.GT.U32.AND P3, PT, R5, UR6, PT ;  /* 0x0000000605007c0c */ /* 0x000fe4000bf64070 */
[----:B------:R-:W-:-:S04]  /*b7b0*/  PRMT R5, R58, 0x7772, RZ ;  /* 0x000077723a057816 */ /* 0x000fc800000000ff */
[----:B------:R-:W-:Y:S02]  /*b7c0*/  ISETP.GT.U32.AND P0, PT, R5, UR6, PT ;  /* 0x0000000605007c0c */ /* 0x000fe4000bf04070 */
[----:B--2---:R-:W-:-:S04]  /*b7d0*/  F2FP.BF16.F32.PACK_AB R5, R0, R2 ;  /* 0x000000020005723e */ /* 0x004fc800000010ff */
[----:B------:R-:W-:Y:S02]  /*b7e0*/  PRMT R130, R5, 0x7610, R130 ;  /* 0x0000761005827816 */ /* 0x000fe40000000082 */
[----:B------:R-:W-:Y:S02]  /*b7f0*/  @!P1 PRMT R134, R7, 0x5410, RZ ;  /* 0x0000541007869816 */ /* 0x000fe400000000ff */
[----:B------:R-:W-:Y:S01]  /*b800*/  PRMT R7, R58, 0x7773, RZ ;  /* 0x000077733a077816 */ /* 0x000fe200000000ff */
[----:B------:R-:W-:Y:S01]  /*b810*/  IMAD.MOV.U32 R22, RZ, RZ, R80 ;  /* 0x000000ffff167224 */ /* 0x000fe200078e0050 */
[----:B------:R-:W-:Y:S01]  /*b820*/  PRMT R129, R5, 0x7632, R129 ;  /* 0x0000763205817816 */ /* 0x000fe20000000081 */
[----:B------:R-:W-:Y:S01]  /*b830*/  IMAD.MOV.U32 R80, RZ, RZ, R87 ;  /* 0x000000ffff507224 */ /* 0x000fe200078e0057 */
[----:B------:R-:W-:Y:S01]  /*b840*/  ISETP.GT.U32.AND P1, PT, R7, UR6, PT ;  /* 0x0000000607007c0c */ /* 0x000fe2000bf24070 */
[----:B------:R-:W-:Y:S01]  /*b850*/  IMAD.MOV.U32 R87, RZ, RZ, R35 ;  /* 0x000000ffff577224 */ /* 0x000fe200078e0023 */
[----:B------:R-:W-:Y:S01]  /*b860*/  PRMT R5, R66, 0x7773, RZ ;  /* 0x0000777342057816 */ /* 0x000fe200000000ff */
[----:B------:R-:W-:-:S02]  /*b870*/  IMAD.MOV.U32 R35, RZ, RZ, R195 ;  /* 0x000000ffff237224 */ /* 0x000fc400078e00c3 */
[----:B------:R-:W-:Y:S01]  /*b880*/  IMAD.MOV.U32 R195, RZ, RZ, R213 ;  /* 0x000000ffffc37224 */ /* 0x000fe200078e00d5 */
[----:B------:R-:W-:Y:S01]  /*b890*/  PRMT R213, R130, 0x5410, R129 ;  /* 0x0000541082d57816 */ /* 0x000fe20000000081 */
[----:B------:R-:W2:Y:S01]  /*b8a0*/  MUFU.EX2 R3, R109 ;  /* 0x0000006d00037308 */ /* 0x000ea20000000800 */
[----:B------:R-:W-:Y:S02]  /*b8b0*/  PRMT R198, R178, 0x7632, R198 ;  /* 0x00007632b2c67816 */ /* 0x000fe400000000c6 */
[----:B--2---:R-:W-:-:S04]  /*b8c0*/  F2FP.BF16.F32.PACK_AB R6, R3, R4 ;  /* 0x000000040306723e */ /* 0x004fc800000010ff */
[C---:B------:R-:W-:Y:S02]  /*b8d0*/  PRMT R132, R6.reuse, 0x7610, R132 ;  /* 0x0000761006847816 */ /* 0x040fe40000000084 */
[----:B------:R-:W-:Y:S01]  /*b8e0*/  PRMT R131, R6, 0x7632, R131 ;  /* 0x0000763206837816 */ /* 0x000fe20000000083 */
[----:B------:R-:W-:Y:S01]  /*b8f0*/  FADD.FTZ R4, R4, R10 ;  /* 0x0000000a04047221 */ /* 0x000fe20000010000 */
[----:B------:R-:W2:Y:S03]  /*b900*/  S2R R22, SR_CTAID.X ;  /* 0x0000000000167919 */ /* 0x000ea60000002500 */
[----:B------:R-:W-:-:S05]  /*b910*/  FADD.FTZ R3, R3, R4 ;  /* 0x0000000403037221 */ /* 0x000fca0000010000 */
[----:B------:R1:W-:Y:S01]  /*b920*/  STL [R1+0x340], R3 ;  /* 0x0003400301007387 */ /* 0x0003e20000100800 */
[----:B---3--:R-:W-:Y:S01]  /*b930*/  @!P2 HFMA2.BF16_V2 R69, -RZ.H0_H0, RZ.H0_H0, -R132.H0_H0 ;  /* 0x200000ffff45a231 */ /* 0x008fe20000340984 */
[----:B------:R-:W-:-:S04]  /*b940*/  PRMT R251, R132, 0x5410, R131 ;  /* 0x0000541084fb7816 */ /* 0x000fc80000000083 */
[----:B------:R-:W-:Y:S01]  /*b950*/  PRMT R27, R69, 0x7610, R27 ;  /* 0x00007610451b7816 */ /* 0x000fe2000000001b */
[----:B------:R-:W-:-:S03]  /*b960*/  IMAD.MOV.U32 R23, RZ, RZ, R81 ;  /* 0x000000ffff177224 */ /* 0x000fc600078e0051 */
[----:B------:R-:W-:Y:S02]  /*b970*/  @!P2 PRMT R132, R27, 0x5410, RZ ;  /* 0x000054101b84a816 */ /* 0x000fe400000000ff */
[----:B------:R-:W-:-:S05]  /*b980*/  SHF.R.U32.HI R27, RZ, 0x5, R216 ;  /* 0x00000005ff1b7819 */ /* 0x000fca00000116d8 */
[----:B--2---:R-:W-:Y:S02]  /*b990*/  IMAD R22, R22, 0x8, R27 ;  /* 0x0000000816167824 */ /* 0x004fe400078e021b */
[----:B------:R-:W-:-:S04]  /*b9a0*/  FADD.FTZ R9, R18, R9 ;  /* 0x0000000912097221 */ /* 0x000fc80000010000 */
[----:B------:R-:W-:Y:S01]  /*b9b0*/  FADD.FTZ R13, R13, R9 ;  /* 0x000000090d0d7221 */ /* 0x000fe20000010000 */
[----:B------:R-:W-:-:S05]  /*b9c0*/  @P0 HFMA2.BF16_V2 R53, -RZ.H0_H0, RZ.H0_H0, -R130.H0_H0 ;  /* 0x200000ffff350231 */ /* 0x000fca0000340982 */
[----:B------:R-:W-:-:S04]  /*b9d0*/  PRMT R7, R53, 0x7610, R7 ;  /* 0x0000761035077816 */ /* 0x000fc80000000007 */
[----:B------:R-:W-:Y:S02]  /*b9e0*/  @P0 PRMT R130, R7, 0x5410, RZ ;  /* 0x0000541007820816 */ /* 0x000fe400000000ff */
[----:B------:R-:W-:-:S13]  /*b9f0*/  ISETP.GT.U32.AND P0, PT, R5, UR6, PT ;  /* 0x0000000605007c0c */ /* 0x000fda000bf04070 */
[----:B----4-:R-:W-:-:S05]  /*ba00*/  @P0 HFMA2.BF16_V2 R15, -RZ.H0_H0, RZ.H0_H0, -R178.H1_H1 ;  /* 0x200000ffff0f0231 */ /* 0x010fca00003609b2 */
[----:B------:R-:W-:-:S04]  /*ba10*/  PRMT R6, R15, 0x7610, R6 ;  /* 0x000076100f067816 */ /* 0x000fc80000000006 */
[----:B------:R-:W-:Y:S01]  /*ba20*/  @P0 PRMT R198, R6, 0x5410, RZ ;  /* 0x0000541006c60816 */ /* 0x000fe200000000ff */
[----:B------:R-:W-:-:S04]  /*ba30*/  FADD.FTZ R6, R2, R8 ;  /* 0x0000000802067221 */ /* 0x000fc80000010000 */
[----:B------:R-:W-:-:S05]  /*ba40*/  FADD.FTZ R0, R0, R6 ;  /* 0x0000000600007221 */ /* 0x000fca0000010000 */
[----:B------:R2:W-:Y:S04]  /*ba50*/  STL [R1+0x33c], R0 ;  /* 0x00033c0001007387 */ /* 0x0005e80000100800 */
[----:B------:R3:W4:Y:S01]  /*ba60*/  LDL.LU.S16 R53, [R1+0x130] ;  /* 0x0001300001357983 */ /* 0x0007220000300600 */
[----:B------:R-:W-:Y:S02]  /*ba70*/  IMAD.U32 R2, RZ, RZ, UR27 ;  /* 0x0000001bff027e24 */ /* 0x000fe4000f8e00ff */
[----:B------:R-:W-:Y:S02]  /*ba80*/  @P1 HFMA2.BF16_V2 R14, -RZ.H0_H0, RZ.H0_H0, -R129.H0_H0 ;  /* 0x200000ffff0e1231 */ /* 0x000fe40000340981 */
[----:B------:R-:W-:Y:S01]  /*ba90*/  @P3 HFMA2.BF16_V2 R61, -RZ.H0_H0, RZ.H0_H0, -R131.H0_H0 ;  /* 0x200000ffff3d3231 */ /* 0x000fe20000340983 */
[----:B------:R3:W3:Y:S01]  /*baa0*/  LDL.LU.S16 R27, [R1+0x12c] ;  /* 0x00012c00011b7983 */ /* 0x0006e20000300600 */
[----:B------:R-:W-:Y:S01]  /*bab0*/  LOP3.LUT R2, R2, UR33, R23, 0x96, !PT ;  /* 0x0000002102027c12 */ /* 0x000fe2000f8e9617 */
[----:B------:R-:W-:-:S04]  /*bac0*/  IMAD.WIDE.U32 R22, R22, -0x326172a9, RZ ;  /* 0xcd9e8d5716167825 */ /* 0x000fc800078e00ff */
[----:B-1----:R-:W-:-:S05]  /*bad0*/  IMAD.WIDE.U32 R2, R2, -0x326172a9, RZ ;  /* 0xcd9e8d5702027825 */ /* 0x002fca00078e00ff */
[----:B------:R-:W-:-:S05]  /*bae0*/  LOP3.LUT R6, R22, UR32, R3, 0x96, !PT ;  /* 0x0000002016067c12 */ /* 0x000fca000f8e9603 */
[----:B------:R-:W-:Y:S01]  /*baf0*/  IMAD.WIDE.U32 R6, R6, -0x2daee0ad, RZ ;  /* 0xd2511f5306067825 */ /* 0x000fe200078e00ff */
[----:B------:R-:W-:-:S04]  /*bb00*/  PRMT R5, R14, 0x7610, R5 ;  /* 0x000076100e057816 */ /* 0x000fc80000000005 */
[----:B------:R-:W-:Y:S02]  /*bb10*/  LOP3.LUT R10, R62, UR30, R7, 0x96, !PT ;  /* 0x0000001e3e0a7c12 */ /* 0x000fe4000f8e9607 */
[----:B------:R-:W-:Y:S01]  /*bb20*/  @P1 PRMT R129, R5, 0x5410, RZ ;  /* 0x0000541005811816 */ /* 0x000fe200000000ff */
[----:B------:R-:W-:Y:S01]  /*bb30*/  FADD.FTZ R5, R19, R11 ;  /* 0x0000000b13057221 */ /* 0x000fe20000010000 */
[----:B------:R-:W-:Y:S01]  /*bb40*/  PRMT R16, R61, 0x7610, R16 ;  /* 0x000076103d107816 */ /* 0x000fe20000000010 */
[----:B------:R-:W-:Y:S01]  /*bb50*/  IMAD.WIDE.U32 R10, R10, -0x326172a9, RZ ;  /* 0xcd9e8d570a0a7825 */ /* 0x000fe200078e00ff */
[----:B------:R-:W-:Y:S02]  /*bb60*/  LOP3.LUT R4, R2, UR31, R189, 0x96, !PT ;  /* 0x0000001f02047c12 */ /* 0x000fe4000f8e96bd */
[----:B------:R-:W-:Y:S01]  /*bb70*/  @P3 PRMT R131, R16, 0x5410, RZ ;  /* 0x0000541010833816 */ /* 0x000fe200000000ff */
[----:B------:R-:W-:Y:S01]  /*bb80*/  FADD.FTZ R16, R12, R5 ;  /* 0x000000050c107221 */ /* 0x000fe20000010000 */
[----:B------:R-:W-:Y:S01]  /*bb90*/  LOP3.LUT R8, R188, UR29, R11, 0x96, !PT ;  /* 0x0000001dbc087c12 */ /* 0x000fe2000f8e960b */
[----:B------:R-:W-:-:S04]  /*bba0*/  IMAD.WIDE.U32 R4, R4, -0x2daee0ad, RZ ;  /* 0xd2511f5304047825 */ /* 0x000fc800078e00ff */
[----:B------:R-:W-:Y:S01]  /*bbb0*/  IMAD.WIDE.U32 R8, R8, -0x2daee0ad, RZ ;  /* 0xd2511f5308087825 */ /* 0x000fe200078e00ff */
[----:B------:R-:W-:-:S04]  /*bbc0*/  LOP3.LUT R5, R6, UR28, R5, 0x96, !PT ;  /* 0x0000001c06057c12 */ /* 0x000fc8000f8e9605 */
[----:B--2---:R-:W-:Y:S01]  /*bbd0*/  LOP3.LUT R0, R4, UR16, R9, 0x96, !PT ;  /* 0x0000001004007c12 */ /* 0x004fe2000f8e9609 */
[----:B------:R-:W-:-:S05]  /*bbe0*/  IMAD.WIDE.U32 R4, R5, -0x326172a9, RZ ;  /* 0xcd9e8d5705047825 */ /* 0x000fca00078e00ff */
[----:B------:R-:W-:Y:S01]  /*bbf0*/  LOP3.LUT R6, R10, UR17, R5, 0x96, !PT ;  /* 0x000000110a067c12 */ /* 0x000fe2000f8e9605 */
[----:B------:R-:W-:-:S05]  /*bc00*/  FADD.FTZ R10, R21, R13 ;  /* 0x0000000d150a7221 */ /* 0x000fca0000010000 */
[----:B------:R1:W-:Y:S04]  /*bc10*/  STL [R1+0x348], R10 ;  /* 0x0003480a01007387 */ /* 0x0003e80000100800 */
[----:B-1----:R1:W2:Y:S01]  /*bc20*/  LDL.LU.S16 R10, [R1+0x13c] ;  /* 0x00013c00010a7983 */ /* 0x0022a20000300600 */
[----:B------:R-:W-:-:S04]  /*bc30*/  IMAD.WIDE.U32 R6, R6, -0x2daee0ad, RZ ;  /* 0xd2511f5306067825 */ /* 0x000fc800078e00ff */
[----:B------:R-:W-:Y:S01]  /*bc40*/  IMAD.WIDE.U32 R14, R0, -0x326172a9, RZ ;  /* 0xcd9e8d57000e7825 */ /* 0x000fe200078e00ff */
[----:B------:R-:W-:-:S04]  /*bc50*/  LOP3.LUT R22, R8, UR14, R7, 0x96, !PT ;  /* 0x0000000e08167c12 */ /* 0x000fc8000f8e9607 */
[----:B------:R-:W-:-:S05]  /*bc60*/  LOP3.LUT R8, R4, UR15, R15, 0x96, !PT ;  /* 0x0000000f04087c12 */ /* 0x000fca000f8e960f */
[----:B------:R-:W-:-:S05]  /*bc70*/  IMAD.WIDE.U32 R8, R8, -0x2daee0ad, RZ ;  /* 0xd2511f5308087825 */ /* 0x000fca00078e00ff */
[----:B------:R-:W-:-:S04]  /*bc80*/  LOP3.LUT R23, R6, UR7, R9, 0x96, !PT ;  /* 0x0000000706177c12 */ /* 0x000fc8000f8e9609 */
[----:B------:R-:W-:-:S04]  /*bc90*/  PRMT R0, R23, 0x7632, R0 ;  /* 0x0000763217007816 */ /* 0x000fc80000000000 */
[----:B------:R-:W-:-:S04]  /*bca0*/  LOP3.LUT R0, R0, 0xff, RZ, 0xc0, !PT ;  /* 0x000000ff00007812 */ /* 0x000fc800078ec0ff */
[----:B------:R-:W-:Y:S02]  /*bcb0*/  ISETP.LE.U32.AND P1, PT, R0, UR6, PT ;  /* 0x0000000600007c0c */ /* 0x000fe4000bf23070 */
[----:B------:R-:W-:-:S04]  /*bcc0*/  F2FP.BF16.F32.PACK_AB R12, R103, R104 ;  /* 0x00000068670c723e */ /* 0x000fc800000010ff */
[C---:B------:R-:W-:Y:S02]  /*bcd0*/  PRMT R29, R12.reuse, 0x7610, R29 ;  /* 0x000076100c1d7816 */ /* 0x040fe4000000001d */
[----:B------:R-:W-:-:S04]  /*bce0*/  PRMT R103, R12, 0x7632, R103 ;  /* 0x000076320c677816 */ /* 0x000fc80000000067 */
[----:B------:R-:W-:Y:S02]  /*bcf0*/  PRMT R63, R29, 0x5410, R103 ;  /* 0x000054101d3f7816 */ /* 0x000fe40000000067 */
[----:B------:R-:W-:-:S04]  /*bd00*/  SHF.R.U32.HI R0, RZ, 0x18, R23 ;  /* 0x00000018ff007819 */ /* 0x000fc80000011617 */
[----:B------:R-:W-:Y:S02]  /*bd10*/  ISETP.LE.U32.AND P0, PT, R0, UR6, PT ;  /* 0x0000000600007c0c */ /* 0x000fe4000bf03070 */
[----:B------:R-:W-:-:S04]  /*bd20*/  F2FP.BF16.F32.PACK_AB R4, R107, R112 ;  /* 0x000000706b04723e */ /* 0x000fc800000010ff */
[C---:B------:R-:W-:Y:S02]  /*bd30*/  PRMT R112, R4.reuse, 0x7610, R112 ;  /* 0x0000761004707816 */ /* 0x040fe40000000070 */
[----:B------:R-:W-:-:S04]  /*bd40*/  PRMT R107, R4, 0x7632, R107 ;  /* 0x00007632046b7816 */ /* 0x000fc8000000006b */
[----:B------:R-:W-:Y:S01]  /*bd50*/  PRMT R62, R112, 0x5410, R107 ;  /* 0x00005410703e7816 */ /* 0x000fe2000000006b */
[----:B----4-:R-:W-:-:S05]  /*bd60*/  @!P1 HFMA2.BF16_V2 R53, -RZ.H0_H0, RZ.H0_H0, -R29.H0_H0 ;  /* 0x200000ffff359231 */ /* 0x010fca000034091d */
[----:B------:R-:W-:-:S04]  /*bd70*/  PRMT R7, R53, 0x7610, R7 ;  /* 0x0000761035077816 */ /* 0x000fc80000000007 */
[----:B------:R-:W-:Y:S02]  /*bd80*/  @!P1 PRMT R29, R7, 0x5410, RZ ;  /* 0x00005410071d9816 */ /* 0x000fe400000000ff */
[----:B------:R1:W4:Y:S01]  /*bd90*/  LDL.LU.S16 R7, [R1+0x138] ;  /* 0x0001380001077983 */ /* 0x0003220000300600 */
[----:B---3--:R-:W-:-:S05]  /*bda0*/  @!P0 HFMA2.BF16_V2 R27, -RZ.H0_H0, RZ.H0_H0, -R103.H0_H0 ;  /* 0x200000ffff1b8231 */ /* 0x008fca0000340967 */
[----:B------:R-:W-:-:S04]  /*bdb0*/  PRMT R0, R27, 0x7610, R0 ;  /* 0x000076101b007816 */ /* 0x000fc80000000000 */
[----:B------:R-:W-:Y:S02]  /*bdc0*/  @!P0 PRMT R103, R0, 0x5410, RZ ;  /* 0x0000541000678816 */ /* 0x000fe400000000ff */
[----:B------:R-:W-:-:S04]  /*bdd0*/  PRMT R0, R8, 0x7770, RZ ;  /* 0x0000777008007816 */ /* 0x000fc800000000ff */
[----:B------:R-:W-:-:S13]  /*bde0*/  ISETP.LE.U32.AND P3, PT, R0, UR6, PT ;  /* 0x0000000600007c0c */ /* 0x000fda000bf63070 */
[----:B--2---:R-:W-:-:S05]  /*bdf0*/  @!P3 HFMA2.BF16_V2 R10, -RZ.H0_H0, RZ.H0_H0, -R112.H0_H0 ;  /* 0x200000ffff0ab231 */ /* 0x004fca0000340970 */
[----:B------:R-:W-:-:S04]  /*be00*/  PRMT R6, R10, 0x7610, R6 ;  /* 0x000076100a067816 */ /* 0x000fc80000000006 */
[----:B------:R-:W-:Y:S02]  /*be10*/  @!P3 PRMT R112, R6, 0x5410, RZ ;  /* 0x000054100670b816 */ /* 0x000fe400000000ff */
[----:B------:R1:W2:Y:S01]  /*be20*/  LDL.LU.S16 R6, [R1+0x148] ;  /* 0x0001480001067983 */ /* 0x0002a20000300600 */
[----:B------:R-:W-:-:S04]  /*be30*/  PRMT R0, R8, 0x7771, RZ ;  /* 0x0000777108007816 */ /* 0x000fc800000000ff */
[----:B------:R-:W-:Y:S02]  /*be40*/  ISETP.GT.U32.AND P2, PT, R0, UR6, PT ;  /* 0x0000000600007c0c */ /* 0x000fe4000bf44070 */
[----:B------:R-:W-:-:S04]  /*be50*/  PRMT R0, R8, 0x7772, RZ ;  /* 0x0000777208007816 */ /* 0x000fc800000000ff */
[----:B------:R-:W-:Y:S02]  /*be60*/  ISETP.GT.U32.AND P1, PT, R0, UR6, PT ;  /* 0x0000000600007c0c */ /* 0x000fe4000bf24070 */
[----:B------:R-:W-:Y:S01]  /*be70*/  PRMT R0, R8, 0x7773, RZ ;  /* 0x0000777308007816 */ /* 0x000fe200000000ff */
[----:B------:R-:W3:Y:S03]  /*be80*/  S2R R104, SR_CTAID.X ;  /* 0x0000000000687919 */ /* 0x000ee60000002500 */
[----:B------:R-:W-:Y:S02]  /*be90*/  ISETP.GT.U32.AND P0, PT, R0, UR6, PT ;  /* 0x0000000600007c0c */ /* 0x000fe4000bf04070 */
[----:B------:R-:W-:-:S04]  /*bea0*/  F2FP.BF16.F32.PACK_AB R0, R110, R115 ;  /* 0x000000736e00723e */ /* 0x000fc800000010ff */
[----:B------:R-:W-:Y:S01]  /*beb0*/  PRMT R106, R0, 0x7610, R106 ;  /* 0x00007610006a7816 */ /* 0x000fe2000000006a */
[----:B------:R-:W-:Y:S01]  /*bec0*/  IMAD.MOV.U32 R81, RZ, RZ, R80 ;  /* 0x000000ffff517224 */ /* 0x000fe200078e0050 */
[----:B------:R-:W-:Y:S01]  /*bed0*/  SHF.R.U32.HI R27, RZ, 0x5, R216 ;  /* 0x00000005ff1b7819 */ /* 0x000fe200000116d8 */
[----:B------:R-:W-:Y:S02]  /*bee0*/  IMAD.MOV.U32 R80, RZ, RZ, R86 ;  /* 0x000000ffff507224 */ /* 0x000fe400078e0056 */
[----:B------:R-:W-:Y:S02]  /*bef0*/  IMAD.MOV.U32 R86, RZ, RZ, R50 ;  /* 0x000000ffff567224 */ /* 0x000fe400078e0032 */
[----:B------:R-:W-:Y:S02]  /*bf00*/  IMAD.MOV.U32 R50, RZ, RZ, R60 ;  /* 0x000000ffff327224 */ /* 0x000fe400078e003c */
[----:B---3--:R-:W-:Y:S02]  /*bf10*/  IMAD R104, R104, 0x8, R27 ;  /* 0x0000000868687824 */ /* 0x008fe400078e021b */
[----:B----4-:R-:W-:-:S05]  /*bf20*/  @P2 HFMA2.BF16_V2 R7, -RZ.H0_H0, RZ.H0_H0, -R107.H0_H0 ;  /* 0x200000ffff072231 */ /* 0x010fca000034096b */
[----:B------:R-:W-:-:S04]  /*bf30*/  PRMT R5, R7, 0x7610, R5 ;  /* 0x0000761007057816 */ /* 0x000fc80000000005 */
[----:B------:R-:W-:Y:S02]  /*bf40*/  @P2 PRMT R107, R5, 0x5410, RZ ;  /* 0x00005410056b2816 */ /* 0x000fe400000000ff */
[----:B------:R1:W3:Y:S01]  /*bf50*/  LDL.LU.S16 R5, [R1+0x144] ;  /* 0x0001440001057983 */ /* 0x0002e20000300600 */
[----:B--2---:R-:W-:-:S05]  /*bf60*/  @P1 HFMA2.BF16_V2 R6, -RZ.H0_H0, RZ.H0_H0, -R106.H0_H0 ;  /* 0x200000ffff061231 */ /* 0x004fca000034096a */
[----:B------:R-:W-:Y:S02]  /*bf70*/  PRMT R4, R6, 0x7610, R4 ;  /* 0x0000761006047816 */ /* 0x000fe40000000004 */
[----:B------:R-:W-:Y:S01]  /*bf80*/  LOP3.LUT R6, R2, UR31, R119, 0x96, !PT ;  /* 0x0000001f02067c12 */ /* 0x000fe2000f8e9677 */
[----:B------:R-:W-:-:S05]  /*bf90*/  FADD.FTZ R2, R20, R16 ;  /* 0x0000001014027221 */ /* 0x000fca0000010000 */
[----:B------:R2:W-:Y:S04]  /*bfa0*/  STL [R1+0x344], R2 ;  /* 0x0003440201007387 */ /* 0x0005e80000100800 */
[----:B------:R1:W4:Y:S04]  /*bfb0*/  LDL.LU.S16 R69, [R1+0x168] ;  /* 0x0001680001457983 */ /* 0x0003280000300600 */
[----:B------:R1:W4:Y:S04]  /*bfc0*/  LDL.LU.S16 R60, [R1+0x15c] ;  /* 0x00015c00013c7983 */ /* 0x0003280000300600 */
[----:B------:R1:W4:Y:S01]  /*bfd0*/  LDL.LU.S16 R27, [R1+0x170] ;  /* 0x00017000011b7983 */ /* 0x0003220000300600 */
[----:B------:R-:W-:Y:S01]  /*bfe0*/  VIADD R104, R104, 0x4 ;  /* 0x0000000468687836 */ /* 0x000fe20000000000 */
[----:B------:R-:W-:Y:S01]  /*bff0*/  PRMT R113, R0, 0x7632, R113 ;  /* 0x0000763200717816 */ /* 0x000fe20000000071 */
[----:B------:R-:W-:Y:S01]  /*c000*/  IMAD.WIDE.U32 R6, R6, -0x2daee0ad, RZ ;  /* 0xd2511f5306067825 */ /* 0x000fe200078e00ff */
[----:B------:R1:W4:Y:S03]  /*c010*/  LDL.LU.S16 R11, [R1+0x16c] ;  /* 0x00016c00010b7983 */ /* 0x0003260000300600 */
[----:B------:R-:W-:-:S03]  /*c020*/  IMAD.WIDE.U32 R104, R104, -0x326172a9, RZ ;  /* 0xcd9e8d5768687825 */ /* 0x000fc600078e00ff */
[----:B------:R-:W-:Y:S02]  /*c030*/  LOP3.LUT R3, R104, UR32, R3, 0x96, !PT ;  /* 0x0000002068037c12 */ /* 0x000fe4000f8e9603 */
[----:B------:R-:W-:-:S03]  /*c040*/  PRMT R61, R106, 0x5410, R113 ;  /* 0x000054106a3d7816 */ /* 0x000fc60000000071 */
[----:B--2---:R-:W-:Y:S01]  /*c050*/  IMAD.WIDE.U32 R2, R3, -0x2daee0ad, RZ ;  /* 0xd2511f5303027825 */ /* 0x004fe200078e00ff */
[----:B------:R-:W-:-:S04]  /*c060*/  @P1 PRMT R106, R4, 0x5410, RZ ;  /* 0x00005410046a1816 */ /* 0x000fc800000000ff */
[----:B------:R-:W-:Y:S02]  /*c070*/  LOP3.LUT R4, R116, UR30, R3, 0x96, !PT ;  /* 0x0000001e74047c12 */ /* 0x000fe4000f8e9603 */
[----:B------:R-:W-:Y:S02]  /*c080*/  LOP3.LUT R7, R2, UR28, R7, 0x96, !PT ;  /* 0x0000001c02077c12 */ /* 0x000fe4000f8e9607 */
[----:B------:R-:W-:Y:S01]  /*c090*/  F2FP.BF16.F32.PACK_AB R17, R120, R122 ;  /* 0x0000007a7811723e */ /* 0x000fe200000010ff */
[----:B------:R-:W-:Y:S01]  /*c0a0*/  IMAD.MOV.U32 R53, RZ, RZ, R87 ;  /* 0x000000ffff357224 */ /* 0x000fe200078e0057 */
[----:B------:R-:W-:Y:S01]  /*c0b0*/  F2FP.BF16.F32.PACK_AB R19, R33, R34 ;  /* 0x000000222113723e */ /* 0x000fe200000010ff */
[----:B------:R-:W-:Y:S02]  /*c0c0*/  IMAD.MOV.U32 R87, RZ, RZ, R86 ;  /* 0x000000ffff577224 */ /* 0x000fe400078e0056 */
[----:B------:R-:W-:Y:S02]  /*c0d0*/  IMAD.MOV.U32 R86, RZ, RZ, R51 ;  /* 0x000000ffff567224 */ /* 0x000fe400078e0033 */
[----:B---3--:R-:W-:-:S05]  /*c0e0*/  @P0 HFMA2.BF16_V2 R5, -RZ.H0_H0, RZ.H0_H0, -R113.H0_H0 ;  /* 0x200000ffff050231 */ /* 0x008fca0000340971 */
[----:B------:R-:W-:Y:S01]  /*c0f0*/  PRMT R0, R5, 0x7610, R0 ;  /* 0x0000761005007816 */ /* 0x000fe20000000000 */
[----:B------:R-:W-:-:S05]  /*c100*/  IMAD.WIDE.U32 R4, R4, -0x326172a9, RZ ;  /* 0xcd9e8d5704047825 */ /* 0x000fca00078e00ff */
[----:B------:R-:W-:-:S05]  /*c110*/  LOP3.LUT R3, R118, UR29, R5, 0x96, !PT ;  /* 0x0000001d76037c12 */ /* 0x000fca000f8e9605 */
[----:B------:R-:W-:-:S05]  /*c120*/  IMAD.WIDE.U32 R2, R3, -0x2daee0ad, RZ ;  /* 0xd2511f5303027825 */ /* 0x000fca00078e00ff */
[----:B------:R-:W-:Y:S01]  /*c130*/  LOP3.LUT R3, R6, UR16, R3, 0x96, !PT ;  /* 0x0000001006037c12 */ /* 0x000fe2000f8e9603 */
[----:B------:R-:W-:-:S05]  /*c140*/  IMAD.WIDE.U32 R6, R7, -0x326172a9, RZ ;  /* 0xcd9e8d5707067825 */ /* 0x000fca00078e00ff */
[----:B------:R-:W-:-:S05]  /*c150*/  LOP3.LUT R4, R4, UR17, R7, 0x96, !PT ;  /* 0x0000001104047c12 */ /* 0x000fca000f8e9607 */
[----:B------:R-:W-:-:S05]  /*c160*/  IMAD.WIDE.U32 R4, R4, -0x2daee0ad, RZ ;  /* 0xd2511f5304047825 */ /* 0x000fca00078e00ff */
[----:B------:R-:W-:Y:S01]  /*c170*/  LOP3.LUT R7, R2, UR14, R5, 0x96, !PT ;  /* 0x0000000e02077c12 */ /* 0x000fe2000f8e9605 */
[----:B------:R-:W-:-:S05]  /*c180*/  IMAD.WIDE.U32 R2, R3, -0x326172a9, RZ ;  /* 0xcd9e8d5703027825 */ /* 0x000fca00078e00ff */
[----:B------:R-:W-:Y:S01]  /*c190*/  LOP3.LUT R10, R6, UR15, R3, 0x96, !PT ;  /* 0x0000000f060a7c12 */ /* 0x000fe2000f8e9603 */
[----:B------:R-:W-:Y:S01]  /*c1a0*/  IMAD.WIDE.U32 R6, R7, -0x326172a9, RZ ;  /* 0xcd9e8d5707067825 */ /* 0x000fe200078e00ff */
[----:B------:R-:W-:-:S04]  /*c1b0*/  @P0 PRMT R113, R0, 0x5410, RZ ;  /* 0x0000541000710816 */ /* 0x000fc800000000ff */
        /* <DEDUP_REMOVED lines=8> */
[----:B------:R-:W-:-:S04]  /*c240*/  LOP3.LUT R0, R0, 0xff, RZ, 0xc0, !PT ;  /* 0x000000ff00007812 */ /* 0x000fc800078ec0ff */
[----:B------:R-:W-:Y:S01]  /*c250*/  ISETP.LE.U32.AND P1, PT, R0, UR6, PT ;  /* 0x0000000600007c0c */ /* 0x000fe2000bf23070 */
[----:B----4-:R-:W-:-:S05]  /*c260*/  @!P3 HFMA2.BF16_V2 R69, -RZ.H0_H0, RZ.H0_H0, -R17.H0_H0 ;  /* 0x200000ffff45b231 */ /* 0x010fca0000340911 */
[----:B------:R-:W-:Y:S02]  /*c270*/  PRMT R55, R69, 0x7610, R55 ;  /* 0x0000761045377816 */ /* 0x000fe40000000037 */
[----:B------:R1:W2:Y:S05]  /*c280*/  LDL.LU.S16 R69, [R1+0x178] ;  /* 0x0001780001457983 */ /* 0x0002aa0000300600 */
[----:B------:R-:W-:Y:S01]  /*c290*/  @!P1 HFMA2.BF16_V2 R27, -RZ.H0_H0, RZ.H0_H0, -R19.H0_H0 ;  /* 0x200000ffff1b9231 */ /* 0x000fe20000340913 */
[----:B------:R1:W3:Y:S04]  /*c2a0*/  LDL.LU.S16 R51, [R1+0x174] ;  /* 0x0001740001337983 */ /* 0x0002e80000300600 */
[----:B------:R-:W-:Y:S01]  /*c2b0*/  PRMT R3, R27, 0x7610, R3 ;  /* 0x000076101b037816 */ /* 0x000fe20000000003 */
[----:B------:R1:W4:Y:S04]  /*c2c0*/  LDL.LU.S16 R33, [R1+0x190] ;  /* 0x0001900001217983 */ /* 0x0003280000300600 */
[----:B------:R1:W4:Y:S01]  /*c2d0*/  LDL.LU.S16 R27, [R1+0x188] ;  /* 0x00018800011b7983 */ /* 0x0003220000300600 */
[----:B------:R-:W-:-:S02]  /*c2e0*/  SHF.R.U32.HI R0, RZ, 0x18, R7 ;  /* 0x00000018ff007819 */ /* 0x000fc40000011607 */
[----:B------:R-:W-:Y:S02]  /*c2f0*/  PRMT R16, R17, 0x7632, R16 ;  /* 0x0000763211107816 */ /* 0x000fe40000000010 */
[----:B------:R-:W-:-:S03]  /*c300*/  ISETP.LE.U32.AND P0, PT, R0, UR6, PT ;  /* 0x0000000600007c0c */ /* 0x000fc6000bf03070 */
[----:B------:R-:W-:Y:S01]  /*c310*/  @!P2 HFMA2.BF16_V2 R60, -RZ.H0_H0, RZ.H0_H0, -R16.H0_H0 ;  /* 0x200000ffff3ca231 */ /* 0x000fe20000340910 */
[----:B------:R-:W-:-:S04]  /*c320*/  PRMT R18, R19, 0x7632, R18 ;  /* 0x0000763213127816 */ /* 0x000fc80000000012 */
[----:B------:R-:W-:Y:S02]  /*c330*/  PRMT R0, R60, 0x7610, R0 ;  /* 0x000076103c007816 */ /* 0x000fe40000000000 */
[----:B------:R-:W-:Y:S02]  /*c340*/  PRMT R60, R17, 0x5410, R16 ;  /* 0x00005410113c7816 */ /* 0x000fe40000000010 */
[----:B------:R-:W-:Y:S01]  /*c350*/  @!P2 PRMT R16, R0, 0x5410, RZ ;  /* 0x000054100010a816 */ /* 0x000fe200000000ff */
[----:B------:R-:W-:Y:S02]  /*c360*/  @!P0 HFMA2.BF16_V2 R11, -RZ.H0_H0, RZ.H0_H0, -R18.H0_H0 ;  /* 0x200000ffff0b8231 */ /* 0x000fe40000340912 */
[----:B------:R-:W-:Y:S01]  /*c370*/  IMAD.MOV.U32 R0, RZ, RZ, R6 ;  /* 0x000000ffff007224 */ /* 0x000fe200078e0006 */
[----:B------:R-:W-:Y:S02]  /*c380*/  @!P3 PRMT R17, R55, 0x5410, RZ ;  /* 0x000054103711b816 */ /* 0x000fe400000000ff */
[----:B------:R-:W-:Y:S01]  /*c390*/  PRMT R2, R11, 0x7610, R2 ;  /* 0x000076100b027816 */ /* 0x000fe20000000002 */
[----:B------:R-:W-:Y:S01]  /*c3a0*/  IMAD.WIDE.U32 R10, R10, -0x2daee0ad, RZ ;  /* 0xd2511f530a0a7825 */ /* 0x000fe200078e00ff */
[----:B------:R-:W-:-:S02]  /*c3b0*/  LOP3.LUT R0, R0, 0xff, RZ, 0xc0, !PT ;  /* 0x000000ff00007812 */ /* 0x000fc400078ec0ff */
[----:B------:R-:W-:Y:S02]  /*c3c0*/  PRMT R55, R19, 0x5410, R18 ;  /* 0x0000541013377816 */ /* 0x000fe40000000012 */
[----:B------:R-:W-:Y:S02]  /*c3d0*/  @!P0 PRMT R18, R2, 0x5410, RZ ;  /* 0x0000541002128816 */ /* 0x000fe400000000ff */
[----:B------:R-:W-:Y:S02]  /*c3e0*/  ISETP.LE.U32.AND P4, PT, R0, UR6, PT ;  /* 0x0000000600007c0c */ /* 0x000fe4000bf83070 */
[----:B------:R-:W-:Y:S02]  /*c3f0*/  PRMT R2, R6, 0x7771, RZ ;  /* 0x0000777106027816 */ /* 0x000fe400000000ff */
[----:B------:R-:W-:Y:S02]  /*c400*/  LOP3.LUT R0, R4, UR7, R11, 0x96, !PT ;  /* 0x0000000704007c12 */ /* 0x000fe4000f8e960b */
[----:B------:R-:W-:-:S02]  /*c410*/  ISETP.GT.U32.AND P3, PT, R2, UR6, PT ;  /* 0x0000000602007c0c */ /* 0x000fc4000bf64070 */
[----:B------:R-:W-:-:S04]  /*c420*/  LOP3.LUT R2, R0, 0xffff, RZ, 0xc0, !PT ;  /* 0x0000ffff00027812 */ /* 0x000fc800078ec0ff */
[----:B------:R-:W-:-:S04]  /*c430*/  SHF.R.U32.HI R2, RZ, 0x8, R2 ;  /* 0x00000008ff027819 */ /* 0x000fc80000011602 */
[----:B------:R-:W-:Y:S02]  /*c440*/  LOP3.LUT R2, R2, 0xffff, RZ, 0xc0, !PT ;  /* 0x0000ffff02027812 */ /* 0x000fe400078ec0ff */
[----:B------:R-:W-:Y:S02]  /*c450*/  @!P1 PRMT R19, R3, 0x5410, RZ ;  /* 0x0000541003139816 */ /* 0x000fe400000000ff */
[----:B------:R-:W-:Y:S02]  /*c460*/  ISETP.LE.U32.AND P1, PT, R2, UR6, PT ;  /* 0x0000000602007c0c */ /* 0x000fe4000bf23070 */
[----:B------:R-:W-:Y:S02]  /*c470*/  PRMT R2, R0, 0x7632, R2 ;  /* 0x0000763200027816 */ /* 0x000fe40000000002 */
[----:B------:R-:W-:Y:S02]  /*c480*/  F2FP.BF16.F32.PACK_AB R20, R127, R139 ;  /* 0x0000008b7f14723e */ /* 0x000fe400000010ff */
[----:B------:R-:W-:-:S02]  /*c490*/  LOP3.LUT R2, R2, 0xff, RZ, 0xc0, !PT ;  /* 0x000000ff02027812 */ /* 0x000fc400078ec0ff */
[----:B------:R-:W-:Y:S02]  /*c4a0*/  PRMT R21, R20, 0x7632, R21 ;  /* 0x0000763214157816 */ /* 0x000fe40000000015 */
[----:B------:R-:W-:Y:S02]  /*c4b0*/  ISETP.LE.U32.AND P0, PT, R2, UR6, PT ;  /* 0x0000000602007c0c */ /* 0x000fe4000bf03070 */
[----:B------:R-:W-:-:S04]  /*c4c0*/  F2FP.BF16.F32.PACK_AB R2, R41, R143 ;  /* 0x0000008f2902723e */ /* 0x000fc800000010ff */
[C---:B------:R-:W-:Y:S02]  /*c4d0*/  PRMT R94, R2.reuse, 0x7632, R94 ;  /* 0x00007632025e7816 */ /* 0x040fe4000000005e */
[----:B------:R-:W-:Y:S01]  /*c4e0*/  PRMT R96, R2, 0x7610, R96 ;  /* 0x0000761002607816 */ /* 0x000fe20000000060 */
[----:B------:R-:W-:Y:S02]  /*c4f0*/  IMAD.MOV.U32 R117, RZ, RZ, R81 ;  /* 0x000000ffff757224 */ /* 0x000fe400078e0051 */
[----:B------:R-:W-:Y:S01]  /*c500*/  IMAD.MOV.U32 R81, RZ, RZ, R53 ;  /* 0x000000ffff517224 */ /* 0x000fe200078e0035 */
[----:B------:R-:W-:Y:S02]  /*c510*/  PRMT R53, R96, 0x5410, R94 ;  /* 0x0000541060357816 */ /* 0x000fe4000000005e */
[----:B------:R-:W-:-:S04]  /*c520*/  LOP3.LUT R3, R0, 0xff, RZ, 0xc0, !PT ;  /* 0x000000ff00037812 */ /* 0x000fc800078ec0ff */
[----:B------:R-:W-:Y:S01]  /*c530*/  ISETP.LE.U32.AND P2, PT, R3, UR6, PT ;  /* 0x0000000603007c0c */ /* 0x000fe2000bf43070 */
[----:B--2---:R-:W-:Y:S02]  /*c540*/  @!P4 HFMA2.BF16_V2 R69, -RZ.H0_H0, RZ.H0_H0, -R20.H0_H0 ;  /* 0x200000ffff45c231 */ /* 0x004fe40000340914 */
[----:B---3--:R-:W-:-:S03]  /*c550*/  @P3 HFMA2.BF16_V2 R51, -RZ.H0_H0, RZ.H0_H0, -R21.H0_H0 ;  /* 0x200000ffff333231 */ /* 0x008fc60000340915 */
[----:B------:R-:W-:Y:S02]  /*c560*/  PRMT R24, R69, 0x7610, R24 ;  /* 0x0000761045187816 */ /* 0x000fe40000000018 */
[----:B------:R-:W-:Y:S02]  /*c570*/  PRMT R13, R51, 0x7610, R13 ;  /* 0x00007610330d7816 */ /* 0x000fe4000000000d */
[----:B------:R-:W-:Y:S01]  /*c580*/  PRMT R51, R20, 0x5410, R21 ;  /* 0x0000541014337816 */ /* 0x000fe20000000015 */
[----:B----4-:R-:W-:Y:S01]  /*c590*/  @!P1 HFMA2.BF16_V2 R27, -RZ.H0_H0, RZ.H0_H0, -R94.H0_H0 ;  /* 0x200000ffff1b9231 */ /* 0x010fe2000034095e */
[----:B------:R-:W-:Y:S02]  /*c5a0*/  @!P4 PRMT R20, R24, 0x5410, RZ ;  /* 0x000054101814c816 */ /* 0x000fe400000000ff */
[----:B------:R1:W2:Y:S01]  /*c5b0*/  LDL.LU.S16 R24, [R1+0x19c] ;  /* 0x00019c0001187983 */ /* 0x0002a20000300600 */
[----:B------:R-:W-:Y:S02]  /*c5c0*/  @P3 PRMT R21, R13, 0x5410, RZ ;  /* 0x000054100d153816 */ /* 0x000fe400000000ff */
[----:B------:R-:W-:Y:S01]  /*c5d0*/  PRMT R25, R27, 0x7610, R25 ;  /* 0x000076101b197816 */ /* 0x000fe20000000019 */
[----:B------:R1:W3:Y:S03]  /*c5e0*/  LDL.LU.S16 R13, [R1+0x198] ;  /* 0x00019800010d7983 */ /* 0x0002e60000300600 */
[----:B------:R-:W-:-:S02]  /*c5f0*/  @!P1 PRMT R94, R25, 0x5410, RZ ;  /* 0x00005410195e9816 */ /* 0x000fc400000000ff */
[----:B------:R1:W4:Y:S04]  /*c600*/  LDL.LU.S16 R25, [R1+0x1a0] ;  /* 0x0001a00001197983 */ /* 0x0003280000300600 */
[----:B------:R1:W4:Y:S01]  /*c610*/  LDL.LU.S16 R27, [R1+0x1a4] ;  /* 0x0001a400011b7983 */ /* 0x0003220000300600 */
[----:B------:R-:W-:-:S05]  /*c620*/  @!P2 HFMA2.BF16_V2 R33, -RZ.H0_H0, RZ.H0_H0, -R96.H0_H0 ;  /* 0x200000ffff21a231 */ /* 0x000fca0000340960 */
[----:B------:R-:W-:Y:S02]  /*c630*/  PRMT R26, R33, 0x7610, R26 ;  /* 0x00007610211a7816 */ /* 0x000fe4000000001a */
[----:B------:R1:W4:Y:S01]  /*c640*/  LDL.LU.S16 R33, [R1+0x1a8] ;  /* 0x0001a80001217983 */ /* 0x0003220000300600 */
[----:B------:R-:W-:-:S04]  /*c650*/  SHF.R.U32.HI R2, RZ, 0x18, R0 ;  /* 0x00000018ff027819 */ /* 0x000fc80000011600 */
[----:B------:R-:W-:Y:S02]  /*c660*/  ISETP.LE.U32.AND P3, PT, R2, UR6, PT ;  /* 0x0000000602007c0c */ /* 0x000fe4000bf63070 */
[----:B------:R-:W-:-:S04]  /*c670*/  F2FP.BF16.F32.PACK_AB R2, R46, R44 ;  /* 0x0000002c2e02723e */ /* 0x000fc800000010ff */
[C---:B------:R-:W-:Y:S02]  /*c680*/  PRMT R97, R2.reuse, 0x7610, R97 ;  /* 0x0000761002617816 */ /* 0x040fe40000000061 */
[----:B------:R-:W-:Y:S01]  /*c690*/  PRMT R98, R2, 0x7632, R98 ;  /* 0x0000763202627816 */ /* 0x000fe20000000062 */
[----:B------:R-:W-:-:S05]  /*c6a0*/  IMAD.MOV.U32 R2, RZ, RZ, R10 ;  /* 0x000000ffff027224 */ /* 0x000fca00078e000a */
[----:B------:R-:W-:-:S04]  /*c6b0*/  LOP3.LUT R2, R2, 0xff, RZ, 0xc0, !PT ;  /* 0x000000ff02027812 */ /* 0x000fc800078ec0ff */
[----:B------:R-:W-:Y:S02]  /*c6c0*/  ISETP.LE.U32.AND P1, PT, R2, UR6, PT ;  /* 0x0000000602007c0c */ /* 0x000fe4000bf23070 */
[----:B------:R-:W-:Y:S01]  /*c6d0*/  F2FP.BF16.F32.PACK_AB R4, R45, R43 ;  /* 0x0000002b2d04723e */ /* 0x000fe200000010ff */
[----:B------:R-:W-:Y:S02]  /*c6e0*/  IMAD.MOV.U32 R69, RZ, RZ, R80 ;  /* 0x000000ffff457224 */ /* 0x000fe400078e0050 */
[----:B------:R-:W-:Y:S01]  /*c6f0*/  IMAD.MOV.U32 R80, RZ, RZ, R50 ;  /* 0x000000ffff507224 */ /* 0x000fe200078e0032 */
[C---:B------:R-:W-:Y:S02]  /*c700*/  PRMT R102, R4.reuse, 0x7610, R102 ;  /* 0x0000761004667816 */ /* 0x040fe40000000066 */
[----:B------:R-:W-:Y:S02]  /*c710*/  PRMT R50, R97, 0x5410, R98 ;  /* 0x0000541061327816 */ /* 0x000fe40000000062 */
[----:B------:R-:W-:Y:S01]  /*c720*/  PRMT R101, R4, 0x7632, R101 ;  /* 0x0000763204657816 */ /* 0x000fe20000000065 */
[----:B------:R-:W-:-:S02]  /*c730*/  IMAD.MOV.U32 R118, RZ, RZ, R35 ;  /* 0x000000ffff767224 */ /* 0x000fc400078e0023 */
[----:B------:R-:W-:Y:S01]  /*c740*/  IMAD.MOV.U32 R35, RZ, RZ, R52 ;  /* 0x000000ffff237224 */ /* 0x000fe200078e0034 */
[----:B------:R-:W-:Y:S02]  /*c750*/  PRMT R52, R102, 0x5410, R101 ;  /* 0x0000541066347816 */ /* 0x000fe40000000065 */
[----:B------:R-:W-:Y:S02]  /*c760*/  @!P2 PRMT R96, R26, 0x5410, RZ ;  /* 0x000054101a60a816 */ /* 0x000fe400000000ff */
[----:B------:R-:W-:-:S04]  /*c770*/  F2FP.BF16.F32.PACK_AB R9, R124, R126 ;  /* 0x0000007e7c09723e */ /* 0x000fc800000010ff */
[C---:B------:R-:W-:Y:S02]  /*c780*/  PRMT R11, R9.reuse, 0x7610, R11 ;  /* 0x00007610090b7816 */ /* 0x040fe4000000000b */
[----:B------:R-:W-:-:S04]  /*c790*/  PRMT R9, R9, 0x7632, R9 ;  /* 0x0000763209097816 */ /* 0x000fc80000000009 */
[----:B------:R-:W-:Y:S01]  /*c7a0*/  PRMT R44, R11, 0x5410, R9 ;  /* 0x000054100b2c7816 */ /* 0x000fe20000000009 */
[----:B--2---:R-:W-:Y:S02]  /*c7b0*/  @!P0 HFMA2.BF16_V2 R24, -RZ.H0_H0, RZ.H0_H0, -R97.H0_H0 ;  /* 0x200000ffff188231 */ /* 0x004fe40000340961 */
[----:B---3--:R-:W-:-:S03]  /*c7c0*/  @!P3 HFMA2.BF16_V2 R13, -RZ.H0_H0, RZ.H0_H0, -R98.H0_H0 ;  /* 0x200000ffff0db231 */ /* 0x008fc60000340962 */
[----:B------:R-:W-:Y:S02]  /*c7d0*/  PRMT R12, R24, 0x7610, R12 ;  /* 0x00007610180c7816 */ /* 0x000fe4000000000c */
[----:B------:R1:W2:Y:S01]  /*c7e0*/  LDL.LU.S16 R24, [R1+0x1ac] ;  /* 0x0001ac0001187983 */ /* 0x0002a20000300600 */
[----:B------:R-:W-:Y:S02]  /*c7f0*/  PRMT R3, R13, 0x7610, R3 ;  /* 0x000076100d037816 */ /* 0x000fe40000000003 */
[----:B------:R-:W-:Y:S01]  /*c800*/  @!P0 PRMT R97, R12, 0x5410, RZ ;  /* 0x000054100c618816 */ /* 0x000fe200000000ff */
[----:B------:R-:W-:-:S04]  /*c810*/  IMAD.WIDE.U32 R12, R22, -0x326172a9, RZ ;  /* 0xcd9e8d57160c7825 */ /* 0x000fc800078e00ff */
[----:B----4-:R-:W-:Y:S01]  /*c820*/  @!P1 HFMA2.BF16_V2 R25, -RZ.H0_H0, RZ.H0_H0, -R102.H0_H0 ;  /* 0x200000ffff199231 */ /* 0x010fe20000340966 */
[----:B------:R-:W-:-:S04]  /*c830*/  LOP3.LUT R2, R14, UR13, R13, 0x96, !PT ;  /* 0x0000000d0e027c12 */ /* 0x000fc8000f8e960d */
[----:B------:R-:W-:Y:S02]  /*c840*/  PRMT R14, R25, 0x7610, R14 ;  /* 0x00007610190e7816 */ /* 0x000fe4000000000e */
[----:B------:R-:W-:Y:S02]  /*c850*/  @!P3 PRMT R98, R3, 0x5410, RZ ;  /* 0x000054100362b816 */ /* 0x000fe400000000ff */
[----:B------:R-:W-:Y:S02]  /*c860*/  PRMT R3, R10, 0x7771, RZ ;  /* 0x000077710a037816 */ /* 0x000fe400000000ff */
[----:B------:R-:W-:Y:S02]  /*c870*/  @!P1 PRMT R102, R14, 0x5410, RZ ;  /* 0x000054100e669816 */ /* 0x000fe400000000ff */
[----:B------:R1:W3:Y:S01]  /*c880*/  LDL.LU.S16 R14, [R1+0x1b0] ;  /* 0x0001b000010e7983 */ /* 0x0002e20000300600 */
[----:B------:R-:W-:Y:S02]  /*c890*/  ISETP.GT.U32.AND P0, PT, R3, UR6, PT ;  /* 0x0000000603007c0c */ /* 0x000fe4000bf04070 */
[----:B------:R-:W-:-:S04]  /*c8a0*/  LOP3.LUT R3, R2, 0xffff, RZ, 0xc0, !PT ;  /* 0x0000ffff02037812 */ /* 0x000fc800078ec0ff */
[----:B------:R-:W-:-:S04]  /*c8b0*/  SHF.R.U32.HI R26, RZ, 0x8, R3 ;  /* 0x00000008ff1a7819 */ /* 0x000fc80000011603 */
[----:B------:R-:W-:-:S03]  /*c8c0*/  LOP3.LUT R3, R26, 0xffff, RZ, 0xc0, !PT ;  /* 0x0000ffff1a037812 */ /* 0x000fc600078ec0ff */
[----:B------:R-:W-:Y:S01]  /*c8d0*/  @P0 HFMA2.BF16_V2 R27, -RZ.H0_H0, RZ.H0_H0, -R101.H0_H0 ;  /* 0x200000ffff1b0231 */ /* 0x000fe20000340965 */
[----:B------:R-:W-:Y:S02]  /*c8e0*/  ISETP.LE.U32.AND P2, PT, R3, UR6, PT ;  /* 0x0000000603007c0c */ /* 0x000fe4000bf43070 */
[C---:B------:R-:W-:Y:S02]  /*c8f0*/  PRMT R3, R2.reuse, 0x7632, R3 ;  /* 0x0000763202037816 */ /* 0x040fe40000000003 */
[----:B------:R-:W-:Y:S02]  /*c900*/  PRMT R34, R27, 0x7610, R34 ;  /* 0x000076101b227816 */ /* 0x000fe40000000022 */
[----:B------:R-:W-:Y:S02]  /*c910*/  LOP3.LUT R27, R3, 0xff, RZ, 0xc0, !PT ;  /* 0x000000ff031b7812 */ /* 0x000fe400078ec0ff */
[----:B------:R1:W4:Y:S01]  /*c920*/  LDL.LU.S16 R3, [R1+0x1b4] ;  /* 0x0001b40001037983 */ /* 0x0003220000300600 */
[----:B------:R-:W-:-:S04]  /*c930*/  LOP3.LUT R25, R2, 0xff, RZ, 0xc0, !PT ;  /* 0x000000ff02197812 */ /* 0x000fc800078ec0ff */
[----:B------:R-:W-:-:S13]  /*c940*/  ISETP.LE.U32.AND P3, PT, R25, UR6, PT ;  /* 0x0000000619007c0c */ /* 0x000fda000bf63070 */
[----:B------:R-:W-:-:S05]  /*c950*/  @!P3 HFMA2.BF16_V2 R33, -RZ.H0_H0, RZ.H0_H0, -R11.H0_H0 ;  /* 0x200000ffff21b231 */ /* 0x000fca000034090b */
[----:B------:R-:W-:-:S04]  /*c960*/  PRMT R22, R33, 0x7610, R22 ;  /* 0x0000761021167816 */ /* 0x000fc80000000016 */
[----:B------:R-:W-:Y:S02]  /*c970*/  @!P3 PRMT R11, R22, 0x5410, RZ ;  /* 0x00005410160bb816 */ /* 0x000fe400000000ff */
[----:B------:R1:W4:Y:S04]  /*c980*/  LDL.LU.S16 R22, [R1+0x1b8] ;  /* 0x0001b80001167983 */ /* 0x0003280000300600 */
[----:B------:R1:W4:Y:S01]  /*c990*/  LDL.LU.S16 R33, [R1+0x1bc] ;  /* 0x0001bc0001217983 */ /* 0x0003220000300600 */
[----:B------:R-:W-:Y:S02]  /*c9a0*/  @P0 PRMT R101, R34, 0x5410, RZ ;  /* 0x0000541022650816 */ /* 0x000fe400000000ff */
[----:B------:R-:W-:Y:S02]  /*c9b0*/  ISETP.LE.U32.AND P0, PT, R27, UR6, PT ;  /* 0x000000061b007c0c */ /* 0x000fe4000bf03070 */
[----:B------:R-:W-:Y:S01]  /*c9c0*/  F2FP.BF16.F32.PACK_AB R5, R146, R160 ;  /* 0x000000a09205723e */ /* 0x000fe200000010ff */
[----:B------:R-:W-:-:S03]  /*c9d0*/  IMAD.MOV.U32 R109, RZ, RZ, R118 ;  /* 0x000000ffff6d7224 */ /* 0x000fc600078e0076 */
[----:B------:R-:W-:Y:S01]  /*c9e0*/  PRMT R4, R5, 0x7632, R4 ;  /* 0x0000763205047816 */ /* 0x000fe20000000004 */
[----:B------:R-:W-:-:S03]  /*c9f0*/  IMAD.MOV.U32 R118, RZ, RZ, R49 ;  /* 0x000000ffff767224 */ /* 0x000fc600078e0031 */
[----:B------:R-:W-:Y:S02]  /*ca00*/  PRMT R49, R5, 0x5410, R4 ;  /* 0x0000541005317816 */ /* 0x000fe40000000004 */
[----:B------:R-:W-:Y:S02]  /*ca10*/  LOP3.LUT R105, R216, 0x1f, RZ, 0xc0, !PT ;  /* 0x0000001fd8697812 */ /* 0x000fe400078ec0ff */
[----:B------:R-:W-:Y:S02]  /*ca20*/  F2FP.BF16.F32.PACK_AB R32, R123, R125 ;  /* 0x0000007d7b20723e */ /* 0x000fe400000010ff */
[----:B------:R-:W-:Y:S02]  /*ca30*/  F2FP.BF16.F32.PACK_AB R30, R42, R40 ;  /* 0x000000282a1e723e */ /* 0x000fe400000010ff */
[----:B------:R-:W-:Y:S01]  /*ca40*/  F2FP.BF16.F32.PACK_AB R28, R154, R159 ;  /* 0x0000009f9a1c723e */ /* 0x000fe200000010ff */
[----:B--2---:R-:W-:-:S05]  /*ca50*/  @!P2 HFMA2.BF16_V2 R24, -RZ.H0_H0, RZ.H0_H0, -R9.H0_H0 ;  /* 0x200000ffff18a231 */ /* 0x004fca0000340909 */
[----:B------:R-:W-:Y:S02]  /*ca60*/  PRMT R15, R24, 0x7610, R15 ;  /* 0x00007610180f7816 */ /* 0x000fe4000000000f */
[----:B------:R-:W-:Y:S01]  /*ca70*/  SHF.R.U32.HI R24, RZ, 0x18, R2 ;  /* 0x00000018ff187819 */ /* 0x000fe20000011602 */
[----:B---3--:R-:W-:-:S05]  /*ca80*/  @!P0 HFMA2.BF16_V2 R14, -RZ.H0_H0, RZ.H0_H0, -R5.H0_H0 ;  /* 0x200000ffff0e8231 */ /* 0x008fca0000340905 */
[----:B------:R-:W-:-:S04]  /*ca90*/  PRMT R13, R14, 0x7610, R13 ;  /* 0x000076100e0d7816 */ /* 0x000fc8000000000d */
[----:B------:R-:W-:Y:S02]  /*caa0*/  @!P0 PRMT R5, R13, 0x5410, RZ ;  /* 0x000054100d058816 */ /* 0x000fe400000000ff */
[----:B------:R-:W-:-:S13]  /*cab0*/  ISETP.LE.U32.AND P0, PT, R24, UR6, PT ;  /* 0x0000000618007c0c */ /* 0x000fda000bf03070 */
[----:B----4-:R-:W-:-:S05]  /*cac0*/  @!P0 HFMA2.BF16_V2 R3, -RZ.H0_H0, RZ.H0_H0, -R4.H0_H0 ;  /* 0x200000ffff038231 */ /* 0x010fca0000340904 */
[----:B------:R-:W-:-:S04]  /*cad0*/  PRMT R2, R3, 0x7610, R2 ;  /* 0x0000761003027816 */ /* 0x000fc80000000002 */
[----:B------:R-:W-:Y:S02]  /*cae0*/  @!P0 PRMT R4, R2, 0x5410, RZ ;  /* 0x0000541002048816 */ /* 0x000fe400000000ff */
[----:B------:R-:W-:-:S04]  /*caf0*/  LOP3.LUT R2, R210, 0x30, RZ, 0xc0, !PT ;  /* 0x00000030d2027812 */ /* 0x000fc800078ec0ff */
[----:B------:R-:W-:-:S05]  /*cb00*/  LEA.HI R2, R105, R2, RZ, 0x1e ;  /* 0x0000000269027211 */ /* 0x000fca00078ff0ff */
[----:B------:R-:W-:-:S05]  /*cb10*/  IMAD R2, R2, UR22, R211 ;  /* 0x0000001602027c24 */ /* 0x000fca000f8e02d3 */
[----:B------:R-:W-:Y:S02]  /*cb20*/  SHF.R.S32.HI R13, RZ, 0x1f, R2 ;  /* 0x0000001fff0d7819 */ /* 0x000fe40000011402 */
[----:B------:R-:W-:Y:S01]  /*cb30*/  IADD3 R3, P0, PT, R2, UR23, RZ ;  /* 0x0000001702037c10 */ /* 0x000fe2000ff1e0ff */
[----:B------:R-:W-:-:S05]  /*cb40*/  IMAD.U32 R2, RZ, RZ, UR23 ;  /* 0x00000017ff027e24 */ /* 0x000fca000f8e00ff */
[----:B------:R-:W-:Y:S02]  /*cb50*/  LEA.HI.X.SX32 R13, R2, R13, 0x1, P0 ;  /* 0x0000000d020d7211 */ /* 0x000fe400000f0eff */
[----:B------:R-:W-:Y:S01]  /*cb60*/  LEA R2, P0, R3, UR4, 0x1 ;  /* 0x0000000403027c11 */ /* 0x000fe2000f8008ff */
[----:B------:R-:W-:-:S03]  /*cb70*/  USHF.L.U32 UR4, UR22, 0x3, URZ ;  /* 0x0000000316047899 */ /* 0x000fc600080006ff */
[----:B------:R-:W-:-:S03]  /*cb80*/  LEA.HI.X R3, R3, UR5, R13, 0x1, P0 ;  /* 0x0000000503037c11 */ /* 0x000fc600080f0c0d */
[----:B------:R-:W-:Y:S01]  /*cb90*/  IMAD.U32 R14, RZ, RZ, UR4 ;  /* 0x00000004ff0e7e24 */ /* 0x000fe2000f8e00ff */
[----:B------:R-:W-:-:S03]  /*cba0*/  @!P2 PRMT R9, R15, 0x5410, RZ ;  /* 0x000054100f09a816 */ /* 0x000fc600000000ff */
[----:B------:R-:W-:Y:S01]  /*cbb0*/  IMAD.WIDE R14, R14, 0x2, R2 ;  /* 0x000000020e0e7825 */ /* 0x000fe200078e0202 */
[----:B------:R-:W-:Y:S04]  /*cbc0*/  STG.E.U16 desc[UR24][R2.64], R11 ;  /* 0x0000000b02007986 */ /* 0x000fe8000c101518 */
[----:B------:R-:W-:Y:S04]  /*cbd0*/  STG.E.U16 desc[UR24][R2.64+0x2], R9 ;  /* 0x0000020902007986 */ /* 0x000fe8000c101518 */
[----:B------:R2:W-:Y:S04]  /*cbe0*/  STG.E.U16 desc[UR24][R14.64+0x2], R4 ;  /* 0x000002040e007986 */ /* 0x0005e8000c101518 */
[----:B------:R3:W-:Y:S01]  /*cbf0*/  STG.E.U16 desc[UR24][R14.64], R5 ;  /* 0x000000050e007986 */ /* 0x0007e2000c101518 */
[----:B--2---:R-:W-:-:S04]  /*cc00*/  IMAD.U32 R4, RZ, RZ, UR22 ;  /* 0x00000016ff047e24 */ /* 0x004fc8000f8e00ff */
[----:B---3--:R-:W-:-:S05]  /*cc10*/  IMAD.WIDE R14, R4, 0x70, R14 ;  /* 0x00000070040e7825 */ /* 0x008fca00078e020e */
[----:B------:R2:W-:Y:S01]  /*cc20*/  STG.E.U16 desc[UR24][R14.64+0x2], R16 ;  /* 0x000002100e007986 */ /* 0x0005e2000c101518 */
[----:B------:R-:W-:-:S04]  /*cc30*/  PRMT R4, R12, 0x7770, RZ ;  /* 0x000077700c047816 */ /* 0x000fc800000000ff */
[----:B------:R-:W-:Y:S02]  /*cc40*/  ISETP.LE.U32.AND P0, PT, R4, UR6, PT ;  /* 0x0000000604007c0c */ /* 0x000fe4000bf03070 */
[C---:B------:R-:W-:Y:S01]  /*cc50*/  PRMT R11, R32.reuse, 0x7610, R11 ;  /* 0x00007610200b7816 */ /* 0x040fe2000000000b */
[----:B--2---:R1:W2:Y:S01]  /*cc60*/  LDL.LU.S16 R16, [R1+0x1c0] ;  /* 0x0001c00001107983 */ /* 0x0042a20000300600 */
[----:B------:R-:W-:-:S09]  /*cc70*/  PRMT R9, R32, 0x7632, R9 ;  /* 0x0000763220097816 */ /* 0x000fd20000000009 */
[----:B------:R-:W-:Y:S01]  /*cc80*/  @!P0 HFMA2.BF16_V2 R22, -RZ.H0_H0, RZ.H0_H0, -R11.H0_H0 ;  /* 0x200000ffff168231 */ /* 0x000fe2000034090b */
[----:B------:R1:W3:Y:S04]  /*cc90*/  LDL.LU.S16 R32, [R1+0x1c4] ;  /* 0x0001c40001207983 */ /* 0x0002e80000300600 */
[----:B------:R-:W-:Y:S02]  /*cca0*/  PRMT R4, R22, 0x7610, R4 ;  /* 0x0000761016047816 */ /* 0x000fe40000000004 */
[----:B------:R-:W-:Y:S02]  /*ccb0*/  PRMT R22, R12, 0x7771, RZ ;  /* 0x000077710c167816 */ /* 0x000fe400000000ff */
[----:B------:R-:W-:Y:S02]  /*ccc0*/  PRMT R42, R11, 0x5410, R9 ;  /* 0x000054100b2a7816 */ /* 0x000fe40000000009 */
[----:B------:R-:W-:-:S02]  /*ccd0*/  @!P0 PRMT R11, R4, 0x5410, RZ ;  /* 0x00005410040b8816 */ /* 0x000fc400000000ff */
[----:B------:R-:W-:Y:S01]  /*cce0*/  ISETP.GT.U32.AND P0, PT, R22, UR6, PT ;  /* 0x0000000616007c0c */ /* 0x000fe2000bf04070 */
[----:B------:R4:W-:Y:S01]  /*ccf0*/  STG.E.U16 desc[UR24][R14.64], R17 ;  /* 0x000000110e007986 */ /* 0x0009e2000c101518 */
[----:B------:R-:W-:-:S11]  /*cd00*/  IMAD.U32 R4, RZ, RZ, UR4 ;  /* 0x00000004ff047e24 */ /* 0x000fd6000f8e00ff */
[----:B------:R-:W-:Y:S02]  /*cd10*/  @P0 HFMA2.BF16_V2 R33, -RZ.H0_H0, RZ.H0_H0, -R9.H0_H0 ;  /* 0x200000ffff210231 */ /* 0x000fe40000340909 */
[----:B------:R-:W-:-:S05]  /*cd20*/  IMAD.WIDE R4, R4, 0x2, R14 ;  /* 0x0000000204047825 */ /* 0x000fca00078e020e */
[----:B------:R-:W-:Y:S01]  /*cd30*/  STG.E.U16 desc[UR24][R4.64], R19 ;  /* 0x0000001304007986 */ /* 0x000fe2000c101518 */
[----:B----4-:R-:W-:-:S04]  /*cd40*/  PRMT R17, R33, 0x7610, R17 ;  /* 0x0000761021117816 */ /* 0x010fc80000000011 */
[----:B------:R-:W-:Y:S01]  /*cd50*/  @P0 PRMT R9, R17, 0x5410, RZ ;  /* 0x0000541011090816 */ /* 0x000fe200000000ff */
[----:B------:R-:W-:Y:S04]  /*cd60*/  STG.E.U16 desc[UR24][R4.64+0x2], R18 ;  /* 0x0000021204007986 */ /* 0x000fe8000c101518 */
[----:B------:R4:W-:Y:S04]  /*cd70*/  STG.E.U16 desc[UR24][R2.64+0x10], R11 ;  /* 0x0000100b02007986 */ /* 0x0009e8000c101518 */
[----:B------:R1:W-:Y:S01]  /*cd80*/  STG.E.U16 desc[UR24][R2.64+0x12], R9 ;  /* 0x0000120902007986 */ /* 0x0003e2000c101518 */
[----:B----4-:R-:W-:-:S02]  /*cd90*/  PRMT R11, R28, 0x7610, R11 ;  /* 0x000076101c0b7816 */ /* 0x010fc4000000000b */
[----:B-1----:R-:W-:Y:S02]  /*cda0*/  PRMT R9, R28, 0x7632, R9 ;  /* 0x000076321c097816 */ /* 0x002fe40000000009 */
[----:B------:R1:W4:Y:S01]  /*cdb0*/  LDL.LU.S16 R28, [R1+0x1c8] ;  /* 0x0001c800011c7983 */ /* 0x0003220000300600 */
[----:B------:R-:W-:-:S04]  /*cdc0*/  PRMT R17, R12, 0x7772, RZ ;  /* 0x000077720c117816 */ /* 0x000fc800000000ff */
[----:B------:R-:W-:Y:S01]  /*cdd0*/  ISETP.GT.U32.AND P0, PT, R17, UR6, PT ;  /* 0x0000000611007c0c */ /* 0x000fe2000bf04070 */
[----:B------:R-:W-:Y:S02]  /*cde0*/  IMAD.MOV.U32 R105, RZ, RZ, R109 ;  /* 0x000000ffff697224 */ /* 0x000fe400078e006d */
[----:B------:R-:W-:Y:S02]  /*cdf0*/  IMAD.MOV.U32 R109, RZ, RZ, R118 ;  /* 0x000000ffff6d7224 */ /* 0x000fe400078e0076 */
[----:B------:R-:W-:Y:S01]  /*ce00*/  IMAD.MOV.U32 R118, RZ, RZ, R35 ;  /* 0x000000ffff767224 */ /* 0x000fe200078e0023 */
[----:B------:R-:W-:-:S07]  /*ce10*/  PRMT R35, R11, 0x5410, R9 ;  /* 0x000054100b237816 */ /* 0x000fce0000000009 */
[----:B--2---:R-:W-:-:S05]  /*ce20*/  @P0 HFMA2.BF16_V2 R16, -RZ.H0_H0, RZ.H0_H0, -R11.H0_H0 ;  /* 0x200000ffff100231 */ /* 0x004fca000034090b */
[----:B------:R-:W-:Y:S02]  /*ce30*/  PRMT R13, R16, 0x7610, R13 ;  /* 0x00007610100d7816 */ /* 0x000fe4000000000d */
[----:B------:R-:W-:Y:S02]  /*ce40*/  PRMT R16, R12, 0x7773, RZ ;  /* 0x000077730c107816 */ /* 0x000fe400000000ff */
[----:B------:R-:W-:Y:S02]  /*ce50*/  @P0 PRMT R11, R13, 0x5410, RZ ;  /* 0x000054100d0b0816 */ /* 0x000fe400000000ff */
[----:B------:R-:W-:Y:S01]  /*ce60*/  ISETP.GT.U32.AND P0, PT, R16, UR6, PT ;  /* 0x0000000610007c0c */ /* 0x000fe2000bf04070 */
[----:B------:R-:W-:-:S12]  /*ce70*/  IMAD.U32 R13, RZ, RZ, UR22 ;  /* 0x00000016ff0d7e24 */ /* 0x000fd8000f8e00ff */
[----:B---3--:R-:W-:-:S05]  /*ce80*/  @P0 HFMA2.BF16_V2 R32, -RZ.H0_H0, RZ.H0_H0, -R9.H0_H0 ;  /* 0x200000ffff200231 */ /* 0x008fca0000340909 */
[----:B------:R-:W-:Y:S01]  /*ce90*/  PRMT R19, R32, 0x7610, R19 ;  /* 0x0000761020137816 */ /* 0x000fe20000000013 */
[----:B------:R-:W-:-:S03]  /*cea0*/  IMAD.WIDE R14, R13, -0x70, R14 ;  /* 0xffffff900d0e7825 */ /* 0x000fc600078e020e */
[----:B------:R-:W-:Y:S02]  /*ceb0*/  @P0 PRMT R9, R19, 0x5410, RZ ;  /* 0x0000541013090816 */ /* 0x000fe400000000ff */
[----:B------:R1:W2:Y:S04]  /*cec0*/  LDL.LU.S16 R19, [R1+0x1cc] ;  /* 0x0001cc0001137983 */ /* 0x0002a80000300600 */
[----:B------:R3:W-:Y:S04]  /*ced0*/  STG.E.U16 desc[UR24][R14.64+0x12], R9 ;  /* 0x000012090e007986 */ /* 0x0007e8000c101518 */
[----:B------:R1:W-:Y:S01]  /*cee0*/  STG.E.U16 desc[UR24][R14.64+0x10], R11 ;  /* 0x0000100b0e007986 */ /* 0x0003e2000c101518 */
[----:B---3--:R-:W-:-:S04]  /*cef0*/  IMAD.U32 R9, RZ, RZ, UR22 ;  /* 0x00000016ff097e24 */ /* 0x008fc8000f8e00ff */
[----:B-1----:R-:W-:Y:S01]  /*cf00*/  IMAD.WIDE R14, R9, 0x70, R14 ;  /* 0x00000070090e7825 */ /* 0x002fe200078e020e */
[----:B------:R-:W-:-:S04]  /*cf10*/  PRMT R9, R6, 0x7772, RZ ;  /* 0x0000777206097816 */ /* 0x000fc800000000ff */
[----:B------:R-:W-:Y:S02]  /*cf20*/  ISETP.GT.U32.AND P0, PT, R9, UR6, PT ;  /* 0x0000000609007c0c */ /* 0x000fe4000bf04070 */
[----:B------:R-:W-:Y:S01]  /*cf30*/  PRMT R9, R30, 0x7610, R9 ;  /* 0x000076101e097816 */ /* 0x000fe20000000009 */
[----:B------:R1:W-:Y:S10]  /*cf40*/  STG.E.U16 desc[UR24][R14.64+0x10], R20 ;  /* 0x000010140e007986 */ /* 0x0003f4000c101518 */
[----:B----4-:R-:W-:-:S05]  /*cf50*/  @P0 HFMA2.BF16_V2 R28, -RZ.H0_H0, RZ.H0_H0, -R9.H0_H0 ;  /* 0x200000ffff1c0231 */ /* 0x010fca0000340909 */
[----:B-1----:R-:W-:Y:S02]  /*cf60*/  PRMT R20, R28, 0x7610, R20 ;  /* 0x000076101c147816 */ /* 0x002fe40000000014 */
[----:B------:R1:W3:Y:S04]  /*cf70*/  LDL.LU.S16 R28, [R1+0x1d0] ;  /* 0x0001d000011c7983 */ /* 0x0002e80000300600 */
[----:B------:R4:W-:Y:S04]  /*cf80*/  STG.E.U16 desc[UR24][R14.64+0x12], R21 ;  /* 0x000012150e007986 */ /* 0x0009e8000c101518 */
[----:B----4-:R1:W4:Y:S01]  /*cf90*/  LDL.LU.S16 R21, [R1+0x1d4] ;  /* 0x0001d40001157983 */ /* 0x0103220000300600 */
[----:B------:R-:W-:-:S04]  /*cfa0*/  PRMT R11, R30, 0x7632, R11 ;  /* 0x000076321e0b7816 */ /* 0x000fc8000000000b */
[----:B------:R-:W-:Y:S02]  /*cfb0*/  PRMT R43, R9, 0x5410, R11 ;  /* 0x00005410092b7816 */ /* 0x000fe4000000000b */
[----:B------:R-:W-:Y:S02]  /*cfc0*/  @P0 PRMT R9, R20, 0x5410, RZ ;  /* 0x0000541014090816 */ /* 0x000fe400000000ff */
[----:B------:R-:W-:-:S04]  /*cfd0*/  LOP3.LUT R20, R23, 0xff, RZ, 0xc0, !PT ;  /* 0x000000ff17147812 */ /* 0x000fc800078ec0ff */
[----:B------:R-:W-:Y:S02]  /*cfe0*/  ISETP.LE.U32.AND P0, PT, R20, UR6, PT ;  /* 0x0000000614007c0c */ /* 0x000fe4000bf03070 */
[----:B------:R-:W-:Y:S01]  /*cff0*/  F2FP.BF16.F32.PACK_AB R31, R144, R145 ;  /* 0x00000091901f723e */ /* 0x000fe200000010ff */
[----:B------:R1:W-:Y:S03]  /*d000*/  STG.E.U16 desc[UR24][R4.64+0x10], R9 ;  /* 0x0000100904007986 */ /* 0x0003e6000c101518 */
[C---:B------:R-:W-:Y:S02]  /*d010*/  PRMT R13, R31.reuse, 0x7632, R13 ;  /* 0x000076321f0d7816 */ /* 0x040fe4000000000d */
[----:B-1----:R-:W-:-:S04]  /*d020*/  PRMT R9, R31, 0x7610, R9 ;  /* 0x000076101f097816 */ /* 0x002fc80000000009 */
[----:B------:R-:W-:Y:S01]  /*d030*/  PRMT R34, R9, 0x5410, R13 ;  /* 0x0000541009227816 */ /* 0x000fe2000000000d */
[----:B------:R-:W-:Y:S01]  /*d040*/  IMAD.MOV.U32 R83, RZ, RZ, R105 ;  /* 0x000000ffff537224 */ /* 0x000fe200078e0069 */
[----:B------:R-:W-:Y:S02]  /*d050*/  PRMT R30, R17, 0x5410, R16 ;  /* 0x00005410111e7816 */ /* 0x000fe40000000010 */
[----:B------:R-:W-:Y:S01]  /*d060*/  PRMT R16, R6, 0x7771, RZ ;  /* 0x0000777106107816 */ /* 0x000fe200000000ff */
[----:B------:R-:W1:Y:S01]  /*d070*/  LDC R17, c[0x0][0x4f8] ;  /* 0x00013e00ff117b82 */ /* 0x000e620000000800 */
[----:B--2---:R-:W-:-:S05]  /*d080*/  @!P0 HFMA2.BF16_V2 R19, -RZ.H0_H0, RZ.H0_H0, -R9.H0_H0 ;  /* 0x200000ffff138231 */ /* 0x004fca0000340909 */
[----:B------:R-:W-:-:S04]  /*d090*/  PRMT R18, R19, 0x7610, R18 ;  /* 0x0000761013127816 */ /* 0x000fc80000000012 */
[----:B------:R-:W-:Y:S02]  /*d0a0*/  @!P0 PRMT R9, R18, 0x5410, RZ ;  /* 0x0000541012098816 */ /* 0x000fe400000000ff */
[----:B------:R-:W-:-:S04]  /*d0b0*/  LOP3.LUT R18, R23, 0xffff, RZ, 0xc0, !PT ;  /* 0x0000ffff17127812 */ /* 0x000fc800078ec0ff */
[----:B------:R-:W-:-:S04]  /*d0c0*/  SHF.R.U32.HI R19, RZ, 0x8, R18 ;  /* 0x00000008ff137819 */ /* 0x000fc80000011612 */
[----:B------:R-:W-:-:S04]  /*d0d0*/  LOP3.LUT R18, R19, 0xffff, RZ, 0xc0, !PT ;  /* 0x0000ffff13127812 */ /* 0x000fc800078ec0ff */
[----:B------:R-:W-:-:S13]  /*d0e0*/  ISETP.LE.U32.AND P0, PT, R18, UR6, PT ;  /* 0x0000000612007c0c */ /* 0x000fda000bf03070 */
[----:B---3--:R-:W-:-:S05]  /*d0f0*/  @!P0 HFMA2.BF16_V2 R28, -RZ.H0_H0, RZ.H0_H0, -R13.H0_H0 ;  /* 0x200000ffff1c8231 */ /* 0x008fca000034090d */
[----:B------:R-:W-:-:S04]  /*d100*/  PRMT R18, R28, 0x7610, R18 ;  /* 0x000076101c127816 */ /* 0x000fc80000000012 */
[----:B------:R-:W-:Y:S01]  /*d110*/  @!P0 PRMT R13, R18, 0x5410, RZ ;  /* 0x00005410120d8816 */ /* 0x000fe200000000ff */
[----:B------:R-:W-:-:S04]  /*d120*/  IMAD.U32 R18, RZ, RZ, UR22 ;  /* 0x00000016ff127e24 */ /* 0x000fc8000f8e00ff */
[----:B------:R-:W-:Y:S01]  /*d130*/  IMAD.WIDE R104, R18, -0x70, R14 ;  /* 0xffffff9012687825 */ /* 0x000fe200078e020e */
[----:B------:R-:W-:-:S04]  /*d140*/  PRMT R14, R6, 0x7773, RZ ;  /* 0x00007773060e7816 */ /* 0x000fc800000000ff */
[----:B------:R-:W-:-:S13]  /*d150*/  ISETP.GT.U32.AND P0, PT, R14, UR6, PT ;  /* 0x000000060e007c0c */ /* 0x000fda000bf04070 */
[----:B----4-:R-:W-:-:S05]  /*d160*/  @P0 HFMA2.BF16_V2 R21, -RZ.H0_H0, RZ.H0_H0, -R11.H0_H0 ;  /* 0x200000ffff150231 */ /* 0x010fca000034090b */
[----:B------:R-:W-:-:S04]  /*d170*/  PRMT R14, R21, 0x7610, R14 ;  /* 0x00007610150e7816 */ /* 0x000fc8000000000e */
[----:B------:R-:W-:-:S05]  /*d180*/  @P0 PRMT R11, R14, 0x5410, RZ ;  /* 0x000054100e0b0816 */ /* 0x000fca00000000ff */
[----:B------:R-:W-:Y:S04]  /*d190*/  STG.E.U16 desc[UR24][R4.64+0x12], R11 ;  /* 0x0000120b04007986 */ /* 0x000fe8000c101518 */
[----:B------:R2:W-:Y:S01]  /*d1a0*/  STG.E.U16 desc[UR24][R2.64+0x20], R9 ;  /* 0x0000200902007986 */ /* 0x0005e2000c101518 */
[----:B------:R-:W-:Y:S01]  /*d1b0*/  IMAD.MOV.U32 R15, RZ, RZ, R12 ;  /* 0x000000ffff0f7224 */ /* 0x000fe200078e000c */
[----:B------:R-:W-:Y:S01]  /*d1c0*/  PRMT R12, R8, 0x7771, RZ ;  /* 0x00007771080c7816 */ /* 0x000fe200000000ff */
[----:B------:R-:W-:Y:S01]  /*d1d0*/  IMAD.MOV.U32 R14, RZ, RZ, R8 ;  /* 0x000000ffff0e7224 */ /* 0x000fe200078e0008 */
[----:B--2---:R-:W-:-:S04]  /*d1e0*/  PRMT R9, R10, 0x7772, RZ ;  /* 0x000077720a097816 */ /* 0x004fc800000000ff */
[----:B------:R-:W-:Y:S02]  /*d1f0*/  ISETP.GT.U32.AND P1, PT, R9, UR6, PT ;  /* 0x0000000609007c0c */ /* 0x000fe4000bf24070 */
[----:B------:R-:W-:Y:S02]  /*d200*/  PRMT R9, R10, 0x7773, RZ ;  /* 0x000077730a097816 */ /* 0x000fe400000000ff */
[C---:B------:R-:W-:Y:S02]  /*d210*/  PRMT R11, R8.reuse, 0x7773, RZ ;  /* 0x00007773080b7816 */ /* 0x040fe400000000ff */
[----:B------:R-:W-:Y:S02]  /*d220*/  ISETP.GT.U32.AND P0, PT, R9, UR6, PT ;  /* 0x0000000609007c0c */ /* 0x000fe4000bf04070 */
[----:B------:R-:W-:Y:S02]  /*d230*/  PRMT R9, R8, 0x7772, RZ ;  /* 0x0000777208097816 */ /* 0x000fe400000000ff */
[----:B------:R-:W-:-:S02]  /*d240*/  LOP3.LUT R8, R15, 0xff, RZ, 0xc0, !PT ;  /* 0x000000ff0f087812 */ /* 0x000fc400078ec0ff */
[----:B------:R-:W-:Y:S02]  /*d250*/  PRMT R33, R9, 0x5410, R11 ;  /* 0x0000541009217816 */ /* 0x000fe4000000000b */
[C---:B------:R-:W-:Y:S02]  /*d260*/  PRMT R11, R204.reuse, 0x7773, RZ ;  /* 0x00007773cc0b7816 */ /* 0x040fe400000000ff */
[----:B------:R-:W-:Y:S02]  /*d270*/  PRMT R9, R204, 0x7772, RZ ;  /* 0x00007772cc097816 */ /* 0x000fe400000000ff */
[----:B------:R-:W-:Y:S01]  /*d280*/  PRMT R22, R8, 0x5410, R22 ;  /* 0x0000541008167816 */ /* 0x000fe20000000016 */
[----:B------:R-:W-:Y:S01]  /*d290*/  IMAD.MOV.U32 R15, RZ, RZ, R6 ;  /* 0x000000ffff0f7224 */ /* 0x000fe200078e0006 */
[----:B------:R-:W-:Y:S02]  /*d2a0*/  PRMT R77, R9, 0x5410, R11 ;  /* 0x00005410094d7816 */ /* 0x000fe4000000000b */
[----:B------:R-:W-:-:S02]  /*d2b0*/  LOP3.LUT R8, R14, 0xff, RZ, 0xc0, !PT ;  /* 0x000000ff0e087812 */ /* 0x000fc400078ec0ff */
[C---:B------:R-:W-:Y:S02]  /*d2c0*/  PRMT R14, R6.reuse, 0x7773, RZ ;  /* 0x00007773060e7816 */ /* 0x040fe400000000ff */
[----:B------:R-:W-:Y:S01]  /*d2d0*/  PRMT R9, R6, 0x7772, RZ ;  /* 0x0000777206097816 */ /* 0x000fe200000000ff */
[----:B------:R-:W-:Y:S01]  /*d2e0*/  IMAD.MOV.U32 R6, RZ, RZ, R10 ;  /* 0x000000ffff067224 */ /* 0x000fe200078e000a */
[----:B------:R-:W-:Y:S02]  /*d2f0*/  PRMT R21, R8, 0x5410, R12 ;  /* 0x0000541008157816 */ /* 0x000fe4000000000c */
[----:B------:R-:W-:Y:S02]  /*d300*/  PRMT R12, R10, 0x7771, RZ ;  /* 0x000077710a0c7816 */ /* 0x000fe400000000ff */
[----:B------:R-:W-:Y:S02]  /*d310*/  LOP3.LUT R6, R6, 0xff, RZ, 0xc0, !PT ;  /* 0x000000ff06067812 */ /* 0x000fe400078ec0ff */
[----:B------:R-:W-:-:S02]  /*d320*/  PRMT R11, R10, 0x7773, RZ ;  /* 0x000077730a0b7816 */ /* 0x000fc400000000ff */
[----:B------:R-:W-:Y:S02]  /*d330*/  PRMT R8, R10, 0x7772, RZ ;  /* 0x000077720a087816 */ /* 0x000fe400000000ff */
[----:B------:R-:W-:Y:S02]  /*d340*/  PRMT R40, R6, 0x5410, R12 ;  /* 0x0000541006287816 */ /* 0x000fe4000000000c */
[----:B------:R-:W-:Y:S02]  /*d350*/  PRMT R6, R23, 0x7632, R6 ;  /* 0x0000763217067816 */ /* 0x000fe40000000006 */
[----:B------:R-:W-:Y:S02]  /*d360*/  PRMT R41, R8, 0x5410, R11 ;  /* 0x0000541008297816 */ /* 0x000fe4000000000b */
[----:B------:R-:W-:Y:S02]  /*d370*/  SHF.R.U32.HI R8, RZ, 0x18, R23 ;  /* 0x00000018ff087819 */ /* 0x000fe40000011617 */
[----:B------:R-:W-:-:S02]  /*d380*/  LOP3.LUT R6, R6, 0xff, RZ, 0xc0, !PT ;  /* 0x000000ff06067812 */ /* 0x000fc400078ec0ff */
[----:B------:R-:W-:Y:S02]  /*d390*/  PRMT R32, R9, 0x5410, R14 ;  /* 0x0000541009207816 */ /* 0x000fe4000000000e */
[----:B------:R-:W-:Y:S02]  /*d3a0*/  PRMT R9, R0, 0x7632, R9 ;  /* 0x0000763200097816 */ /* 0x000fe40000000009 */
[----:B------:R-:W-:Y:S02]  /*d3b0*/  PRMT R18, R6, 0x5410, R8 ;  /* 0x0000541006127816 */ /* 0x000fe40000000008 */
[C---:B------:R-:W-:Y:S02]  /*d3c0*/  LOP3.LUT R6, R0.reuse, 0xffff, RZ, 0xc0, !PT ;  /* 0x0000ffff00067812 */ /* 0x040fe400078ec0ff */
[----:B------:R-:W-:Y:S02]  /*d3d0*/  LOP3.LUT R11, R0, 0xff, RZ, 0xc0, !PT ;  /* 0x000000ff000b7812 */ /* 0x000fe400078ec0ff */
[----:B------:R-:W-:-:S02]  /*d3e0*/  SHF.R.U32.HI R8, RZ, 0x18, R0 ;  /* 0x00000018ff087819 */ /* 0x000fc40000011600 */
[----:B------:R-:W-:Y:S02]  /*d3f0*/  LOP3.LUT R0, R9, 0xff, RZ, 0xc0, !PT ;  /* 0x000000ff09007812 */ /* 0x000fe400078ec0ff */
[----:B------:R-:W-:Y:S02]  /*d400*/  SHF.R.U32.HI R6, RZ, 0x8, R6 ;  /* 0x00000008ff067819 */ /* 0x000fe40000011606 */
[----:B------:R-:W-:Y:S02]  /*d410*/  PRMT R9, R0, 0x5410, R8 ;  /* 0x0000541000097816 */ /* 0x000fe40000000008 */
[----:B------:R-:W-:Y:S02]  /*d420*/  LOP3.LUT R0, R7, 0xffff, RZ, 0xc0, !PT ;  /* 0x0000ffff07007812 */ /* 0x000fe400078ec0ff */
[----:B------:R-:W-:Y:S02]  /*d430*/  LOP3.LUT R10, R15, 0xff, RZ, 0xc0, !PT ;  /* 0x000000ff0f0a7812 */ /* 0x000fe400078ec0ff */
[----:B------:R-:W-:-:S02]  /*d440*/  PRMT R11, R11, 0x5410, R6 ;  /* 0x000054100b0b7816 */ /* 0x000fc40000000006 */
[----:B------:R-:W-:Y:S02]  /*d450*/  SHF.R.U32.HI R0, RZ, 0x8, R0 ;  /* 0x00000008ff007819 */ /* 0x000fe40000011600 */
[----:B------:R-:W-:Y:S02]  /*d460*/  LOP3.LUT R6, R7, 0xff, RZ, 0xc0, !PT ;  /* 0x000000ff07067812 */ /* 0x000fe400078ec0ff */
[----:B------:R-:W-:Y:S02]  /*d470*/  PRMT R10, R10, 0x5410, R16 ;  /* 0x000054100a0a7816 */ /* 0x000fe40000000010 */
[----:B------:R-:W-:Y:S02]  /*d480*/  PRMT R16, R6, 0x5410, R0 ;  /* 0x0000541006107816 */ /* 0x000fe40000000000 */
[----:B-1----:R-:W-:Y:S02]  /*d490*/  LOP3.LUT R0, R17, 0xff, RZ, 0xc0, !PT ;  /* 0x000000ff11007812 */ /* 0x002fe400078ec0ff */
[----:B------:R-:W-:-:S02]  /*d4a0*/  PRMT R6, R7, 0x7632, R6 ;  /* 0x0000763207067816 */ /* 0x000fc40000000006 */
[----:B------:R-:W-:Y:S01]  /*d4b0*/  PRMT R12, R25, 0x5410, R26 ;  /* 0x00005410190c7816 */ /* 0x000fe2000000001a */
[----:B------:R-:W-:Y:S01]  /*d4c0*/  IMAD R0, R0, 0x10000, R0 ;  /* 0x0001000000007824 */ /* 0x000fe200078e0200 */
[----:B------:R-:W-:Y:S02]  /*d4d0*/  SHF.R.U32.HI R7, RZ, 0x18, R7 ;  /* 0x00000018ff077819 */ /* 0x000fe40000011607 */
[----:B------:R-:W-:-:S04]  /*d4e0*/  LOP3.LUT R6, R6, 0xff, RZ, 0xc0, !PT ;  /* 0x000000ff06067812 */ /* 0x000fc800078ec0ff */
[----:B------:R-:W-:Y:S02]  /*d4f0*/  PRMT R17, R6, 0x5410, R7 ;  /* 0x0000541006117816 */ /* 0x000fe40000000007 */
[----:B------:R-:W-:-:S05]  /*d500*/  HSET2.LE.AND R6, R12, R0, PT ;  /* 0x000000000c067233 */ /* 0x000fca0003803000 */
[----:B------:R-:W-:Y:S02]  /*d510*/  LOP3.LUT R28, R44, R6, RZ, 0xc0, !PT ;  /* 0x000000062c1c7212 */ /* 0x000fe400078ec0ff */
[----:B------:R-:W-:Y:S02]  /*d520*/  LOP3.LUT R6, R30, 0xff00ff, RZ, 0xc0, !PT ;  /* 0x00ff00ff1e067812 */ /* 0x000fe400078ec0ff */
[----:B------:R-:W-:-:S03]  /*d530*/  PRMT R19, R20, 0x5410, R19 ;  /* 0x0000541014137816 */ /* 0x000fc60000000013 */
[--C-:B------:R-:W-:Y:S01]  /*d540*/  HSET2.LE.AND R6, R6, R0.reuse, PT ;  /* 0x0000000006067233 */ /* 0x100fe20003803000 */
[----:B------:R-:W1:Y:S04]  /*d550*/  S2UR UR5, SR_CgaCtaId ;  /* 0x00000000000579c3 */ /* 0x000e680000008800 */
[----:B------:R-:W-:Y:S02]  /*d560*/  LOP3.LUT R31, R35, R6, RZ, 0xc0, !PT ;  /* 0x00000006231f7212 */ /* 0x000fe400078ec0ff */
[----:B------:R-:W-:-:S05]  /*d570*/  HSET2.LE.AND R6, R19, R0, PT ;  /* 0x0000000013067233 */ /* 0x000fca0003803000 */
[----:B------:R-:W-:Y:S02]  /*d580*/  LOP3.LUT R20, R34, R6, RZ, 0xc0, !PT ;  /* 0x0000000622147212 */ /* 0x000fe400078ec0ff */
[----:B------:R-:W-:Y:S01]  /*d590*/  LOP3.LUT R6, R33, 0xff00ff, RZ, 0xc0, !PT ;  /* 0x00ff00ff21067812 */ /* 0x000fe200078ec0ff */
[----:B------:R-:W-:Y:S02]  /*d5a0*/  IMAD.MOV.U32 R110, RZ, RZ, R212 ;  /* 0x000000ffff6e7224 */ /* 0x000fe400078e00d4 */
[C---:B------:R-:W-:Y:S02]  /*d5b0*/  IMAD.SHL.U32 R212, R216.reuse, 0x4, RZ ;  /* 0x00000004d8d47824 */ /* 0x040fe400078e00ff */
[--C-:B------:R-:W-:Y:S01]  /*d5c0*/  HSET2.LE.AND R6, R6, R0.reuse, PT ;  /* 0x0000000006067233 */ /* 0x100fe20003803000 */
[----:B------:R-:W-:Y:S01]  /*d5d0*/  IMAD.SHL.U32 R115, R216, 0x20, RZ ;  /* 0x00000020d8737824 */ /* 0x000fe200078e00ff */
[----:B------:R-:W-:Y:S02]  /*d5e0*/  PRMT R14, R27, 0x5410, R24 ;  /* 0x000054101b0e7816 */ /* 0x000fe40000000018 */
[----:B------:R-:W-:-:S02]  /*d5f0*/  HSET2.LE.AND R7, R22, R0, PT ;  /* 0x0000000016077233 */ /* 0x000fc40003803000 */
[----:B------:R-:W-:Y:S02]  /*d600*/  LOP3.LUT R23, R61, R6, RZ, 0xc0, !PT ;  /* 0x000000063d177212 */ /* 0x000fe400078ec0ff */
[----:B------:R-:W-:Y:S02]  /*d610*/  LOP3.LUT R6, R212, 0x18, RZ, 0xc0, !PT ;  /* 0x00000018d4067812 */ /* 0x000fe400078ec0ff */
[--C-:B------:R-:W-:Y:S02]  /*d620*/  HSET2.LE.AND R8, R14, R0.reuse, PT ;  /* 0x000000000e087233 */ /* 0x100fe40003803000 */
[----:B------:R-:W-:Y:S02]  /*d630*/  LOP3.LUT R6, R6, 0xc0, R115, 0xf8, !PT ;  /* 0x000000c006067812 */ /* 0x000fe400078ef873 */
[----:B------:R-:W-:Y:S01]  /*d640*/  LOP3.LUT R30, R42, R7, RZ, 0xc0, !PT ;  /* 0x000000072a1e7212 */ /* 0x000fe200078ec0ff */
[----:B------:R-:W-:Y:S01]  /*d650*/  IMAD.MOV.U32 R116, RZ, RZ, R195 ;  /* 0x000000ffff747224 */ /* 0x000fe200078e00c3 */
[----:B------:R-:W-:Y:S01]  /*d660*/  HSET2.LE.AND R7, R18, R0, PT ;  /* 0x0000000012077233 */ /* 0x000fe20003803000 */
[----:B------:R-:W-:Y:S01]  /*d670*/  STG.E.U16 desc[UR24][R2.64+0x22], R13 ;  /* 0x0000220d02007986 */ /* 0x000fe2000c101518 */
[----:B------:R-:W-:Y:S01]  /*d680*/  UMOV UR4, 0x400 ;  /* 0x0000040000047882 */ /* 0x000fe20000000000 */
[----:B------:R-:W-:-:S02]  /*d690*/  LOP3.LUT R195, R6, 0x8, R210, 0x78, !PT ;  /* 0x0000000806c37812 */ /* 0x000fc400078e78d2 */
[----:B------:R2:W-:Y:S01]  /*d6a0*/  STG.E.U16 desc[UR24][R104.64+0x20], R29 ;  /* 0x0000201d68007986 */ /* 0x0005e2000c101518 */
[----:B-1----:R-:W-:Y:S01]  /*d6b0*/  ULEA UR5, UR5, UR4, 0x18 ;  /* 0x0000000405057291 */ /* 0x002fe2000f8ec0ff */
[----:B--2---:R-:W-:Y:S02]  /*d6c0*/  LOP3.LUT R29, R49, R8, RZ, 0xc0, !PT ;  /* 0x00000008311d7212 */ /* 0x004fe400078ec0ff */
[----:B------:R-:W-:Y:S02]  /*d6d0*/  HSET2.LE.AND R8, R21, R0, PT ;  /* 0x0000000015087233 */ /* 0x000fe40003803000 */
[----:B------:R-:W-:Y:S02]  /*d6e0*/  LOP3.LUT R21, R63, R7, RZ, 0xc0, !PT ;  /* 0x000000073f157212 */ /* 0x000fe400078ec0ff */
[----:B------:R-:W-:-:S04]  /*d6f0*/  LOP3.LUT R7, R195, 0x120, R115, 0xf8, !PT ;  /* 0x00000120c3077812 */ /* 0x000fc800078ef873 */
[----:B------:R-:W-:Y:S01]  /*d700*/  LEA R160, R7, UR5, 0x1 ;  /* 0x0000000507a07c11 */ /* 0x000fe2000f8e08ff */
[----:B------:R1:W-:Y:S01]  /*d710*/  STL [R1+0x228], R7 ;  /* 0x0002280701007387 */ /* 0x0003e20000100800 */
[----:B------:R-:W-:-:S03]  /*d720*/  HSET2.LE.AND R6, R10, R0, PT ;  /* 0x000000000a067233 */ /* 0x000fc60003803000 */
[----:B------:R-:W-:Y:S01]  /*d730*/  LDSM.16.MT88.4 R24, [R160+0x4400] ;  /* 0x00440000a018783b */ /* 0x000fe20000004200 */
[----:B-1----:R-:W-:-:S03]  /*d740*/  LOP3.LUT R7, R32, 0xff00ff, RZ, 0xc0, !PT ;  /* 0x00ff00ff20077812 */ /* 0x002fc600078ec0ff */
[----:B------:R-:W1:Y:S01]  /*d750*/  LDSM.16.MT88.4 R32, [R160+0x4000] ;  /* 0x00400000a020783b */ /* 0x000e620000004200 */
[----:B------:R-:W-:Y:S02]  /*d760*/  LOP3.LUT R18, R51, R6, RZ, 0xc0, !PT ;  /* 0x0000000633127212 */ /* 0x000fe400078ec0ff */
[--C-:B------:R-:W-:Y:S02]  /*d770*/  HSET2.LE.AND R16, R16, R0.reuse, PT ;  /* 0x0000000010107233 */ /* 0x100fe40003803000 */
[--C-:B------:R-:W-:Y:S02]  /*d780*/  HSET2.LE.AND R17, R17, R0.reuse, PT ;  /* 0x0000000011117233 */ /* 0x100fe40003803000 */
[----:B------:R-:W-:Y:S02]  /*d790*/  HSET2.LE.AND R6, R7, R0, PT ;  /* 0x0000000007067233 */ /* 0x000fe40003803000 */
[----:B------:R-:W-:Y:S02]  /*d7a0*/  LOP3.LUT R22, R62, R8, RZ, 0xc0, !PT ;  /* 0x000000083e167212 */ /* 0x000fe400078ec0ff */
[----:B------:R-:W-:-:S02]  /*d7b0*/  LOP3.LUT R16, R60, R16, RZ, 0xc0, !PT ;  /* 0x000000103c107212 */ /* 0x000fc400078ec0ff */
[----:B------:R-:W-:Y:S02]  /*d7c0*/  LOP3.LUT R17, R55, R17, RZ, 0xc0, !PT ;  /* 0x0000001137117212 */ /* 0x000fe400078ec0ff */
[----:B------:R-:W-:Y:S02]  /*d7d0*/  LOP3.LUT R19, R43, R6, RZ, 0xc0, !PT ;  /* 0x000000062b137212 */ /* 0x000fe400078ec0ff */
[--C-:B------:R-:W-:Y:S02]  /*d7e0*/  HSET2.LE.AND R8, R9, R0.reuse, PT ;  /* 0x0000000009087233 */ /* 0x100fe40003803000 */
[----:B------:R-:W-:-:S03]  /*d7f0*/  HSET2.LE.AND R7, R11, R0, PT ;  /* 0x000000000b077233 */ /* 0x000fc60003803000 */
[----:B------:R-:W-:Y:S01]  /*d800*/  LOP3.LUT R13, R50, R8, RZ, 0xc0, !PT ;  /* 0x00000008320d7212 */ /* 0x000fe200078ec0ff */
[----:B------:R-:W-:Y:S01]  /*d810*/  IMAD.MOV.U32 R121, RZ, RZ, R68 ;  /* 0x000000ffff797224 */ /* 0x000fe200078e0044 */
[----:B------:R-:W-:Y:S01]  /*d820*/  F2FP.BF16.F32.PACK_AB R75, R48, R47 ;  /* 0x0000002f304b723e */ /* 0x000fe200000010ff */
[----:B------:R-:W-:Y:S01]  /*d830*/  IMAD.MOV.U32 R68, RZ, RZ, R204 ;  /* 0x000000ffff447224 */ /* 0x000fe200078e00cc */
[----:B------:R-:W-:Y:S02]  /*d840*/  LOP3.LUT R12, R53, R7, RZ, 0xc0, !PT ;  /* 0x00000007350c7212 */ /* 0x000fe400078ec0ff */
[----:B------:R-:W-:Y:S02]  /*d850*/  HSET2.LE.AND R6, R40, R0, PT ;  /* 0x0000000028067233 */ /* 0x000fe40003803000 */
[----:B------:R-:W-:Y:S02]  /*d860*/  LOP3.LUT R7, R41, 0xff00ff, RZ, 0xc0, !PT ;  /* 0x00ff00ff29077812 */ /* 0x000fe400078ec0ff */
[----:B------:R-:W-:Y:S01]  /*d870*/  PRMT R67, R75, 0x7632, R67 ;  /* 0x000076324b437816 */ /* 0x000fe20000000043 */
[----:B------:R-:W-:Y:S01]  /*d880*/  IMAD.MOV.U32 R119, RZ, RZ, R69 ;  /* 0x000000ffff777224 */ /* 0x000fe200078e0045 */
[----:B-1----:R-:W-:Y:S01]  /*d890*/  HMMA.16816.F32.BF16 R8, R16, R32, RZ ;  /* 0x000000201008723c */ /* 0x002fe200000418ff */
[----:B------:R-:W-:-:S02]  /*d8a0*/  LOP3.LUT R14, R52, R6, RZ, 0xc0, !PT ;  /* 0x00000006340e7212 */ /* 0x000fc400078ec0ff */
[----:B------:R-:W-:Y:S02]  /*d8b0*/  PRMT R69, R204, 0x7771, RZ ;  /* 0x00007771cc457816 */ /* 0x000fe400000000ff */
[----:B------:R-:W-:Y:S02]  /*d8c0*/  HSET2.LE.AND R7, R7, R0, PT ;  /* 0x0000000007077233 */ /* 0x000fe40003803000 */
[----:B------:R-:W-:Y:S02]  /*d8d0*/  LOP3.LUT R6, R68, 0xff, RZ, 0xc0, !PT ;  /* 0x000000ff44067812 */ /* 0x000fe400078ec0ff */
[----:B------:R-:W-:Y:S02]  /*d8e0*/  PRMT R15, R75, 0x5410, R67 ;  /* 0x000054104b0f7816 */ /* 0x000fe40000000043 */
[----:B------:R-:W-:Y:S02]  /*d8f0*/  PRMT R44, R6, 0x5410, R69 ;  /* 0x00005410062c7816 */ /* 0x000fe40000000045 */
[----:B------:R-:W-:-:S02]  /*d900*/  LOP3.LUT R15, R15, R7, RZ, 0xc0, !PT ;  /* 0x000000070f0f7212 */ /* 0x000fc400078ec0ff */
[C---:B------:R-:W-:Y:S01]  /*d910*/  LOP3.LUT R6, R92.reuse, 0xffff, RZ, 0xc0, !PT ;  /* 0x0000ffff5c067812 */ /* 0x040fe200078ec0ff */
[----:B------:R-:W-:Y:S01]  /*d920*/  IMAD.MOV.U32 R115, RZ, RZ, R119 ;  /* 0x000000ffff737224 */ /* 0x000fe200078e0077 */
[----:B------:R-:W-:Y:S01]  /*d930*/  LOP3.LUT R7, R92, 0xff, RZ, 0xc0, !PT ;  /* 0x000000ff5c077812 */ /* 0x000fe200078ec0ff */
[----:B------:R-:W-:Y:S01]  /*d940*/  IMAD.MOV.U32 R119, RZ, RZ, R109 ;  /* 0x000000ffff777224 */ /* 0x000fe200078e006d */
[----:B------:R-:W-:Y:S01]  /*d950*/  SHF.R.U32.HI R6, RZ, 0x8, R6 ;  /* 0x00000008ff067819 */ /* 0x000fe20000011606 */
[----:B------:R-:W-:Y:S01]  /*d960*/  IMAD.MOV.U32 R109, RZ, RZ, R118 ;  /* 0x000000ffff6d7224 */ /* 0x000fe200078e0076 */
[----:B------:R-:W-:Y:S01]  /*d970*/  HMMA.16816.F32.BF16 R40, R28, R32, RZ ;  /* 0x000000201c28723c */ /* 0x000fe200000418ff */
[----:B------:R-:W-:Y:S02]  /*d980*/  IMAD.MOV.U32 R122, RZ, RZ, R110 ;  /* 0x000000ffff7a7224 */ /* 0x000fe400078e006e */
[----:B------:R-:W-:Y:S02]  /*d990*/  IMAD.MOV.U32 R124, RZ, RZ, R116 ;  /* 0x000000ffff7c7224 */ /* 0x000fe400078e0074 */
[----:B------:R-:W-:-:S02]  /*d9a0*/  IMAD.MOV.U32 R118, RZ, RZ, R117 ;  /* 0x000000ffff767224 */ /* 0x000fc400078e0075 */
[----:B------:R-:W-:Y:S02]  /*d9b0*/  IMAD.MOV.U32 R110, RZ, RZ, R82 ;  /* 0x000000ffff6e7224 */ /* 0x000fe400078e0052 */
[----:B------:R-:W-:Y:S02]  /*d9c0*/  IMAD.MOV.U32 R116, RZ, RZ, R83 ;  /* 0x000000ffff747224 */ /* 0x000fe400078e0053 */
[----:B------:R-:W-:Y:S02]  /*d9d0*/  IMAD.MOV.U32 R117, RZ, RZ, R81 ;  /* 0x000000ffff757224 */ /* 0x000fe400078e0051 */
[----:B------:R-:W-:Y:S02]  /*d9e0*/  IMAD.MOV.U32 R123, RZ, RZ, R80 ;  /* 0x000000ffff7b7224 */ /* 0x000fe400078e0050 */
[----:B------:R-:W-:Y:S01]  /*d9f0*/  HMMA.16816.F32.BF16 R80, R12, R24, R8 ;  /* 0x000000180c50723c */ /* 0x000fe20000041808 */
[----:B------:R-:W-:Y:S01]  /*da00*/  PRMT R10, R7, 0x5410, R6 ;  /* 0x00005410070a7816 */ /* 0x000fe20000000006 */
[----:B------:R-:W-:Y:S01]  /*da10*/  IMAD.MOV.U32 R47, RZ, RZ, R54 ;  /* 0x000000ffff2f7224 */ /* 0x000fe200078e0036 */
[----:B------:R-:W-:-:S02]  /*da20*/  PRMT R6, R92, 0x7632, R6 ;  /* 0x000076325c067816 */ /* 0x000fc40000000006 */
[----:B------:R-:W-:Y:S02]  /*da30*/  PRMT R48, R54, 0x7771, RZ ;  /* 0x0000777136307816 */ /* 0x000fe400000000ff */
[----:B------:R-:W-:Y:S02]  /*da40*/  LOP3.LUT R7, R6, 0xff, RZ, 0xc0, !PT ;  /* 0x000000ff06077812 */ /* 0x000fe400078ec0ff */
[----:B------:R-:W-:Y:S02]  /*da50*/  LOP3.LUT R6, R47, 0xff, RZ, 0xc0, !PT ;  /* 0x000000ff2f067812 */ /* 0x000fe400078ec0ff */
[C---:B------:R-:W-:Y:S02]  /*da60*/  PRMT R46, R54.reuse, 0x7773, RZ ;  /* 0x00007773362e7816 */ /* 0x040fe400000000ff */
[----:B------:R-:W-:Y:S02]  /*da70*/  PRMT R45, R54, 0x7772, RZ ;  /* 0x00007772362d7816 */ /* 0x000fe400000000ff */
[----:B------:R-:W-:-:S02]  /*da80*/  SHF.R.U32.HI R8, RZ, 0x18, R92 ;  /* 0x00000018ff087819 */ /* 0x000fc4000001165c */
[----:B------:R-:W-:Y:S02]  /*da90*/  PRMT R54, R6, 0x5410, R48 ;  /* 0x0000541006367816 */ /* 0x000fe40000000030 */
[C---:B------:R-:W-:Y:S01]  /*daa0*/  LOP3.LUT R6, R90.reuse, 0xffff, RZ, 0xc0, !PT ;  /* 0x0000ffff5a067812 */ /* 0x040fe200078ec0ff */
[----:B------:R-:W-:Y:S01]  /*dab0*/  IMAD.MOV.U32 R126, RZ, RZ, R121 ;  /* 0x000000ffff7e7224 */ /* 0x000fe200078e0079 */
[----:B------:R-:W-:Y:S01]  /*dac0*/  PRMT R9, R7, 0x5410, R8 ;  /* 0x0000541007097816 */ /* 0x000fe20000000008 */
[----:B------:R-:W-:Y:S01]  /*dad0*/  IMAD.MOV.U32 R125, RZ, RZ, R87 ;  /* 0x000000ffff7d7224 */ /* 0x000fe200078e0057 */
[----:B------:R-:W-:Y:S01]  /*dae0*/  SHF.R.U32.HI R6, RZ, 0x8, R6 ;  /* 0x00000008ff067819 */ /* 0x000fe20000011606 */
[----:B------:R-:W-:Y:S01]  /*daf0*/  IMAD.MOV.U32 R120, RZ, RZ, R86 ;  /* 0x000000ffff787224 */ /* 0x000fe200078e0056 */
[----:B------:R-:W-:Y:S01]  /*db00*/  LOP3.LUT R7, R90, 0xff, RZ, 0xc0, !PT ;  /* 0x000000ff5a077812 */ /* 0x000fe200078ec0ff */
[----:B------:R-:W-:Y:S02]  /*db10*/  IMAD.MOV.U32 R121, RZ, RZ, R85 ;  /* 0x000000ffff797224 */ /* 0x000fe400078e0055 */
[----:B------:R-:W-:-:S02]  /*db20*/  IMAD.MOV.U32 R144, RZ, RZ, R84 ;  /* 0x000000ffff907224 */ /* 0x000fc400078e0054 */
[----:B------:R-:W-:Y:S01]  /*db30*/  HMMA.16816.F32.BF16 R84, R20, R24, R40 ;  /* 0x000000181454723c */ /* 0x000fe20000041828 */
[----:B------:R-:W-:Y:S02]  /*db40*/  PRMT R53, R7, 0x5410, R6 ;  /* 0x0000541007357816 */ /* 0x000fe40000000006 */
[----:B------:R-:W-:Y:S02]  /*db50*/  PRMT R11, R45, 0x5410, R46 ;  /* 0x000054102d0b7816 */ /* 0x000fe4000000002e */
[----:B------:R-:W-:-:S03]  /*db60*/  PRMT R6, R90, 0x7632, R6 ;  /* 0x000076325a067816 */ /* 0x000fc60000000006 */
[----:B------:R-:W-:Y:S01]  /*db70*/  HMMA.16816.F32.BF16 R40, R16, R34, RZ ;  /* 0x000000221028723c */ /* 0x000fe200000418ff */
[----:B------:R-:W-:Y:S02]  /*db80*/  SHF.R.U32.HI R8, RZ, 0x18, R90 ;  /* 0x00000018ff087819 */ /* 0x000fe4000001165a */
[----:B------:R-:W-:-:S05]  /*db90*/  LOP3.LUT R6, R6, 0xff, RZ, 0xc0, !PT ;  /* 0x000000ff06067812 */ /* 0x000fca00078ec0ff */
[----:B------:R-:W-:Y:S01]  /*dba0*/  HMMA.16816.F32.BF16 R32, R28, R34, RZ ;  /* 0x000000221c20723c */ /* 0x000fe200000418ff */
[----:B------:R-:W-:Y:S01]  /*dbb0*/  LOP3.LUT R7, R11, 0xff00ff, RZ, 0xc0, !PT ;  /* 0x00ff00ff0b077812 */ /* 0x000fe200078ec0ff */
[----:B------:R-:W-:Y:S01]  /*dbc0*/  IMAD.MOV.U32 R11, RZ, RZ, R201 ;  /* 0x000000ffff0b7224 */ /* 0x000fe200078e00c9 */
[----:B------:R-:W-:-:S03]  /*dbd0*/  PRMT R52, R6, 0x5410, R8 ;  /* 0x0000541006347816 */ /* 0x000fc60000000008 */
[--C-:B------:R-:W-:Y:S01]  /*dbe0*/  HSET2.LE.AND R6, R7, R0.reuse, PT ;  /* 0x0000000007067233 */ /* 0x100fe20003803000 */
[----:B------:R-:W-:Y:S01]  /*dbf0*/  IMAD.MOV.U32 R201, RZ, RZ, 0x20 ;  /* 0x00000020ffc97424 */ /* 0x000fe200078e00ff */
[--C-:B------:R-:W-:Y:S02]  /*dc00*/  HSET2.LE.AND R7, R10, R0.reuse, PT ;  /* 0x000000000a077233 */ /* 0x100fe40003803000 */
[--C-:B------:R-:W-:Y:S02]  /*dc10*/  HSET2.LE.AND R8, R9, R0.reuse, PT ;  /* 0x0000000009087233 */ /* 0x100fe40003803000 */
[----:B------:R-:W-:Y:S02]  /*dc20*/  LOP3.LUT R11, R11, R6, RZ, 0xc0, !PT ;  /* 0x000000060b0b7212 */ /* 0x000fe400078ec0ff */
[----:B------:R-:W-:Y:S02]  /*dc30*/  HSET2.LE.AND R6, R44, R0, PT ;  /* 0x000000002c067233 */ /* 0x000fe40003803000 */
[----:B------:R-:W-:Y:S01]  /*dc40*/  SEL R201, R201, 0xffffffe0, !P6 ;  /* 0xffffffe0c9c97807 */ /* 0x000fe20007000000 */
[----:B------:R-:W-:Y:S01]  /*dc50*/  HMMA.16816.F32.BF16 R60, R12, R26, R40 ;  /* 0x0000001a0c3c723c */ /* 0x000fe20000041828 */
[----:B------:R-:W-:-:S02]  /*dc60*/  LOP3.LUT R24, R71, R7, RZ, 0xc0, !PT ;  /* 0x0000000747187212 */ /* 0x000fc400078ec0ff */
[----:B------:R-:W-:-:S05]  /*dc70*/  LOP3.LUT R25, R70, R8, RZ, 0xc0, !PT ;  /* 0x0000000846197212 */ /* 0x000fca00078ec0ff */
[----:B------:R-:W-:Y:S01]  /*dc80*/  HMMA.16816.F32.BF16 R68, R20, R26, R32 ;  /* 0x0000001a1444723c */ /* 0x000fe20000041820 */
[----:B------:R-:W-:Y:S02]  /*dc90*/  LOP3.LUT R26, R144, R6, RZ, 0xc0, !PT ;  /* 0x00000006901a7212 */ /* 0x000fe400078ec0ff */
[----:B------:R-:W-:Y:S01]  /*dca0*/  LOP3.LUT R6, R77, 0xff00ff, RZ, 0xc0, !PT ;  /* 0x00ff00ff4d067812 */ /* 0x000fe200078ec0ff */
[----:B------:R-:W-:-:S05]  /*dcb0*/  IMAD.IADD R77, R201, 0x1, R160 ;  /* 0x00000001c94d7824 */ /* 0x000fca00078e02a0 */
[----:B------:R-:W1:Y:S02]  /*dcc0*/  LDSM.16.MT88.4 R32, [R77+0x4000] ;  /* 0x004000004d20783b */ /* 0x000e640000004200 */
[C---:B-1----:R-:W-:Y:S08]  /*dcd0*/  HMMA.16816.F32.BF16 R48, R16.reuse, R32, RZ ;  /* 0x000000201030723c */ /* 0x042ff000000418ff */
[----:B------:R-:W-:Y:S01]  /*dce0*/  HMMA.16816.F32.BF16 R44, R16, R34, RZ ;  /* 0x00000022102c723c */ /* 0x000fe200000418ff */
[----:B------:R-:W1:Y:S07]  /*dcf0*/  LDSM.16.MT88.4 R16, [R77+0x4400] ;  /* 0x004400004d10783b */ /* 0x000e6e0000004200 */
[C---:B------:R-:W-:Y:S08]  /*dd00*/  HMMA.16816.F32.BF16 R40, R28.reuse, R32, RZ ;  /* 0x000000201c28723c */ /* 0x040ff000000418ff */
[----:B------:R-:W-:Y:S01]  /*dd10*/  HMMA.16816.F32.BF16 R28, R28, R34, RZ ;  /* 0x000000221c1c723c */ /* 0x000fe200000418ff */
[----:B------:R-:W-:-:S11]  /*dd20*/  HSET2.LE.AND R6, R6, R0, PT ;  /* 0x0000000006067233 */ /* 0x000fd60003803000 */
[-C--:B-1----:R-:W-:Y:S08]  /*dd30*/  HMMA.16816.F32.BF16 R40, R20, R16.reuse, R40 ;  /* 0x000000101428723c */ /* 0x082ff00000041828 */
[C---:B------:R-:W-:Y:S08]  /*dd40*/  HMMA.16816.F32.BF16 R48, R12.reuse, R16, R48 ;  /* 0x000000100c30723c */ /* 0x040ff00000041830 */
[-C--:B------:R-:W-:Y:S01]  /*dd50*/  HMMA.16816.F32.BF16 R32, R12, R18.reuse, R44 ;  /* 0x000000120c20723c */ /* 0x080fe2000004182c */
[----:B------:R-:W1:Y:S07]  /*dd60*/  LDSM.16.MT88.4 R12, [R77+0x4800] ;  /* 0x004800004d0c783b */ /* 0x000e6e0000004200 */
[----:B------:R-:W-:Y:S01]  /*dd70*/  HMMA.16816.F32.BF16 R28, R20, R18, R28 ;  /* 0x00000012141c723c */ /* 0x000fe2000004181c */
[----:B------:R-:W2:Y:S01]  /*dd80*/  LDSM.16.MT88.4 R16, [R160+0x4800] ;  /* 0x00480000a010783b */ /* 0x000ea20000004200 */
[----:B------:R-:W-:-:S02]  /*dd90*/  LOP3.LUT R27, R122, R6, RZ, 0xc0, !PT ;  /* 0x000000067a1b7212 */ /* 0x000fc400078ec0ff */
[--C-:B------:R-:W-:Y:S02]  /*dda0*/  HSET2.LE.AND R6, R53, R0.reuse, PT ;  /* 0x0000000035067233 */ /* 0x100fe40003803000 */
[--C-:B------:R-:W-:Y:S02]  /*ddb0*/  HSET2.LE.AND R7, R52, R0.reuse, PT ;  /* 0x0000000034077233 */ /* 0x100fe40003803000 */
[----:B------:R-:W-:Y:S01]  /*ddc0*/  HSET2.LE.AND R10, R54, R0, PT ;  /* 0x00000000360a7233 */ /* 0x000fe20003803000 */
[----:B------:R-:W-:Y:S01]  /*ddd0*/  IMAD.MOV.U32 R139, RZ, RZ, R121 ;  /* 0x000000ffff8b7224 */ /* 0x000fe200078e0079 */
[----:B------:R-:W-:Y:S01]  /*dde0*/  LOP3.LUT R8, R120, R6, RZ, 0xc0, !PT ;  /* 0x0000000678087212 */ /* 0x000fe200078ec0ff */
[----:B------:R-:W-:Y:S01]  /*ddf0*/  IMAD.MOV.U32 R144, RZ, RZ, R126 ;  /* 0x000000ffff907224 */ /* 0x000fe200078e007e */
[----:B------:R-:W-:Y:S01]  /*de00*/  LOP3.LUT R9, R125, R7, RZ, 0xc0, !PT ;  /* 0x000000077d097212 */ /* 0x000fe200078ec0ff */
[----:B------:R-:W-:Y:S01]  /*de10*/  IMAD.MOV.U32 R145, RZ, RZ, R124 ;  /* 0x000000ffff917224 */ /* 0x000fe200078e007c */
[----:B------:R-:W-:Y:S01]  /*de20*/  LOP3.LUT R10, R123, R10, RZ, 0xc0, !PT ;  /* 0x0000000a7b0a7212 */ /* 0x000fe200078ec0ff */
[----:B------:R-:W-:Y:S01]  /*de30*/  IMAD.MOV.U32 R6, RZ, RZ, R100 ;  /* 0x000000ffff067224 */ /* 0x000fe200078e0064 */
[----:B------:R-:W-:Y:S01]  /*de40*/  PRMT R7, R100, 0x7772, RZ ;  /* 0x0000777264077816 */ /* 0x000fe200000000ff */
[----:B------:R-:W-:Y:S03]  /*de50*/  LDSM.16.MT88.4 R20, [R160+0x4c00] ;  /* 0x004c0000a014783b */ /* 0x000fe60000004200 */
[----:B------:R-:W-:Y:S01]  /*de60*/  LOP3.LUT R6, R6, 0xff, RZ, 0xc0, !PT ;  /* 0x000000ff06067812 */ /* 0x000fe200078ec0ff */
[C---:B-1----:R-:W-:Y:S08]  /*de70*/  HMMA.16816.F32.BF16 R48, R8.reuse, R12, R48 ;  /* 0x0000000c0830723c */ /* 0x042ff00000041830 */
[C---:B--2---:R-:W-:Y:S08]  /*de80*/  HMMA.16816.F32.BF16 R52, R8.reuse, R16, R80 ;  /* 0x000000100834723c */ /* 0x044ff00000041850 */
[C---:B------:R-:W-:Y:S08]  /*de90*/  HMMA.16816.F32.BF16 R44, R8.reuse, R18, R60 ;  /* 0x00000012082c723c */ /* 0x040ff0000004183c */
[----:B------:R-:W-:Y:S01]  /*dea0*/  HMMA.16816.F32.BF16 R32, R8, R14, R32 ;  /* 0x0000000e0820723c */ /* 0x000fe20000041820 */
[----:B------:R-:W-:-:S02]  /*deb0*/  PRMT R8, R100, 0x7773, RZ ;  /* 0x0000777364087816 */ /* 0x000fc400000000ff */
[----:B------:R-:W-:Y:S02]  /*dec0*/  PRMT R9, R100, 0x7771, RZ ;  /* 0x0000777164097816 */ /* 0x000fe400000000ff */
[----:B------:R-:W-:Y:S02]  /*ded0*/  PRMT R11, R7, 0x5410, R8 ;  /* 0x00005410070b7816 */ /* 0x000fe40000000008 */
[C---:B------:R-:W-:Y:S01]  /*dee0*/  LOP3.LUT R7, R95.reuse, 0xffff, RZ, 0xc0, !PT ;  /* 0x0000ffff5f077812 */ /* 0x040fe200078ec0ff */
[----:B------:R-:W-:Y:S01]  /*def0*/  HMMA.16816.F32.BF16 R84, R24, R16, R84 ;  /* 0x000000101854723c */ /* 0x000fe20000041854 */
[----:B------:R-:W-:Y:S02]  /*df00*/  PRMT R10, R6, 0x5410, R9 ;  /* 0x00005410060a7816 */ /* 0x000fe40000000009 */
[C---:B------:R-:W-:Y:S02]  /*df10*/  PRMT R6, R95.reuse, 0x7632, R6 ;  /* 0x000076325f067816 */ /* 0x040fe40000000006 */
[----:B------:R-:W-:-:S02]  /*df20*/  LOP3.LUT R8, R95, 0xff, RZ, 0xc0, !PT ;  /* 0x000000ff5f087812 */ /* 0x000fc400078ec0ff */
[----:B------:R-:W-:Y:S01]  /*df30*/  SHF.R.U32.HI R7, RZ, 0x8, R7 ;  /* 0x00000008ff077819 */ /* 0x000fe20000011607 */
[----:B------:R-:W-:Y:S01]  /*df40*/  HMMA.16816.F32.BF16 R60, R24, R18, R68 ;  /* 0x00000012183c723c */ /* 0x000fe20000041844 */
[----:B------:R-:W1:Y:S01]  /*df50*/  LDSM.16.MT88.4 R16, [R77+0x4c00] ;  /* 0x004c00004d10783b */ /* 0x000e620000004200 */
[----:B------:R-:W-:Y:S02]  /*df60*/  SHF.R.U32.HI R9, RZ, 0x18, R95 ;  /* 0x00000018ff097819 */ /* 0x000fe4000001165f */
[----:B------:R-:W-:Y:S02]  /*df70*/  LOP3.LUT R6, R6, 0xff, RZ, 0xc0, !PT ;  /* 0x000000ff06067812 */ /* 0x000fe400078ec0ff */
[----:B------:R-:W-:Y:S02]  /*df80*/  PRMT R8, R8, 0x5410, R7 ;  /* 0x0000541008087816 */ /* 0x000fe40000000007 */
[----:B------:R-:W-:-:S03]  /*df90*/  PRMT R7, R6, 0x5410, R9 ;  /* 0x0000541006077816 */ /* 0x000fc60000000009 */
[--C-:B------:R-:W-:Y:S01]  /*dfa0*/  HSET2.LE.AND R6, R8, R0.reuse, PT ;  /* 0x0000000008067233 */ /* 0x100fe20003803000 */
[----:B------:R-:W-:Y:S01]  /*dfb0*/  IMAD.MOV.U32 R8, RZ, RZ, R205 ;  /* 0x000000ffff087224 */ /* 0x000fe200078e00cd */
[----:B------:R-:W-:-:S04]  /*dfc0*/  HSET2.LE.AND R7, R7, R0, PT ;  /* 0x0000000007077233 */ /* 0x000fc80003803000 */
[----:B------:R-:W-:Y:S01]  /*dfd0*/  LOP3.LUT R8, R8, R6, RZ, 0xc0, !PT ;  /* 0x0000000608087212 */ /* 0x000fe200078ec0ff */
[----:B------:R-:W-:-:S05]  /*dfe0*/  IMAD.MOV.U32 R6, RZ, RZ, R203 ;  /* 0x000000ffff067224 */ /* 0x000fca00078e00cb */
[----:B------:R-:W-:Y:S02]  /*dff0*/  LOP3.LUT R9, R6, R7, RZ, 0xc0, !PT ;  /* 0x0000000706097212 */ /* 0x000fe400078ec0ff */
[----:B------:R-:W-:Y:S01]  /*e000*/  HSET2.LE.AND R6, R10, R0, PT ;  /* 0x000000000a067233 */ /* 0x000fe20003803000 */
[----:B------:R-:W-:Y:S01]  /*e010*/  IMAD.MOV.U32 R10, RZ, RZ, R202 ;  /* 0x000000ffff0a7224 */ /* 0x000fe200078e00ca */
[----:B------:R-:W-:-:S04]  /*e020*/  LOP3.LUT R7, R11, 0xff00ff, RZ, 0xc0, !PT ;  /* 0x00ff00ff0b077812 */ /* 0x000fc800078ec0ff */
[----:B------:R-:W-:Y:S01]  /*e030*/  LOP3.LUT R10, R10, R6, RZ, 0xc0, !PT ;  /* 0x000000060a0a7212 */ /* 0x000fe200078ec0ff */
[----:B------:R-:W-:Y:S01]  /*e040*/  IMAD.MOV.U32 R6, RZ, RZ, R197 ;  /* 0x000000ffff067224 */ /* 0x000fe200078e00c5 */
[----:B------:R-:W-:-:S05]  /*e050*/  HSET2.LE.AND R7, R7, R0, PT ;  /* 0x0000000007077233 */ /* 0x000fca0003803000 */
[----:B------:R-:W-:-:S07]  /*e060*/  LOP3.LUT R11, R6, R7, RZ, 0xc0, !PT ;  /* 0x00000007060b7212 */ /* 0x000fce00078ec0ff */
[C---:B-1----:R-:W-:Y:S01]  /*e070*/  HMMA.16816.F32.BF16 R120, R8.reuse, R16, R48 ;  /* 0x000000100878723c */ /* 0x042fe20000041830 */
[----:B------:R1:W2:Y:S07]  /*e080*/  LDL.LU.S16 R48, [R1+0x210] ;  /* 0x0002100001307983 */ /* 0x0002ae0000300600 */
[----:B------:R-:W-:Y:S01]  /*e090*/  HMMA.16816.F32.BF16 R124, R8, R18, R32 ;  /* 0x00000012087c723c */ /* 0x000fe20000041820 */
[----:B------:R1:W3:Y:S01]  /*e0a0*/  LDL.LU.S16 R35, [R1+0x20c] ;  /* 0x00020c0001237983 */ /* 0x0002e20000300600 */
[----:B------:R-:W-:-:S02]  /*e0b0*/  PRMT R7, R88, 0x7773, RZ ;  /* 0x0000777358077816 */ /* 0x000fc400000000ff */
[----:B------:R-:W-:-:S04]  /*e0c0*/  PRMT R6, R88, 0x7772, RZ ;  /* 0x0000777258067816 */ /* 0x000fc800000000ff */
[----:B------:R-:W-:Y:S01]  /*e0d0*/  HMMA.16816.F32.BF16 R40, R24, R12, R40 ;  /* 0x0000000c1828723c */ /* 0x000fe20000041828 */
[----:B------:R-:W-:Y:S02]  /*e0e0*/  PRMT R12, R6, 0x5410, R7 ;  /* 0x00005410060c7816 */ /* 0x000fe40000000007 */
[C---:B------:R-:W-:Y:S02]  /*e0f0*/  LOP3.LUT R6, R99.reuse, 0xffff, RZ, 0xc0, !PT ;  /* 0x0000ffff63067812 */ /* 0x040fe400078ec0ff */
[----:B------:R-:W-:Y:S02]  /*e100*/  LOP3.LUT R7, R99, 0xff, RZ, 0xc0, !PT ;  /* 0x000000ff63077812 */ /* 0x000fe400078ec0ff */
[----:B------:R-:W-:Y:S01]  /*e110*/  SHF.R.U32.HI R6, RZ, 0x8, R6 ;  /* 0x00000008ff067819 */ /* 0x000fe20000011606 */
        /* <DEDUP_REMOVED lines=8> */
[----:B------:R-:W-:Y:S01]  /*e1a0*/  LOP3.LUT R7, R6, 0xff, RZ, 0xc0, !PT ;  /* 0x000000ff06077812 */ /* 0x000fe200078ec0ff */
[----:B------:R-:W-:Y:S01]  /*e1b0*/  HMMA.16816.F32.BF16 R28, R24, R14, R28 ;  /* 0x0000000e181c723c */ /* 0x000fe2000004181c */
        /* <DEDUP_REMOVED lines=10> */
[----:B------:R-:W-:Y:S02]  /*e260*/  LOP3.LUT R11, R115, R11, RZ, 0xc0, !PT ;  /* 0x0000000b730b7212 */ /* 0x000fe400078ec0ff */
[C---:B------:R-:W-:Y:S02]  /*e270*/  PRMT R7, R64.reuse, 0x7773, RZ ;  /* 0x0000777340077816 */ /* 0x040fe400000000ff */
[----:B------:R-:W-:Y:S01]  /*e280*/  PRMT R6, R64, 0x7772, RZ ;  /* 0x0000777240067816 */ /* 0x000fe200000000ff */
        /* <DEDUP_REMOVED lines=9> */
[----:B------:R-:W-:Y:S01]  /*e320*/  IMAD.MOV.U32 R204, RZ, RZ, R108 ;  /* 0x000000ffffcc7224 */ /* 0x000fe200078e006c */
[----:B------:R-:W-:Y:S02]  /*e330*/  PRMT R95, R6, 0x5410, R7 ;  /* 0x00005410065f7816 */ /* 0x000fe40000000007 */
[C---:B------:R-:W-:Y:S02]  /*e340*/  PRMT R7, R56.reuse, 0x7773, RZ ;  /* 0x0000777338077816 */ /* 0x040fe400000000ff */
[----:B------:R-:W-:Y:S01]  /*e350*/  HMMA.16816.F32.BF16 R108, R8, R22, R60 ;  /* 0x00000016086c723c */ /* 0x000fe2000004183c */
[----:B------:R-:W-:-:S07]  /*e360*/  PRMT R6, R56, 0x7772, RZ ;  /* 0x0000777238067816 */ /* 0x000fce00000000ff */
[----:B------:R-:W-:Y:S01]  /*e370*/  HMMA.16816.F32.BF16 R116, R8, R18, R28 ;  /* 0x000000120874723c */ /* 0x000fe2000004181c */
[C---:B------:R-:W-:Y:S02]  /*e380*/  PRMT R9, R74.reuse, 0x7773, RZ ;  /* 0x000077734a097816 */ /* 0x040fe400000000ff */
[----:B------:R-:W-:Y:S02]  /*e390*/  PRMT R8, R74, 0x7772, RZ ;  /* 0x000077724a087816 */ /* 0x000fe400000000ff */
[----:B------:R-:W-:Y:S02]  /*e3a0*/  PRMT R82, R6, 0x5410, R7 ;  /* 0x0000541006527816 */ /* 0x000fe40000000007 */
[----:B------:R-:W-:Y:S02]  /*e3b0*/  PRMT R34, R8, 0x5410, R9 ;  /* 0x0000541008227816 */ /* 0x000fe40000000009 */
[C---:B------:R-:W-:Y:S02]  /*e3c0*/  PRMT R9, R72.reuse, 0x7773, RZ ;  /* 0x0000777348097816 */ /* 0x040fe400000000ff */
[----:B------:R-:W-:-:S02]  /*e3d0*/  PRMT R8, R72, 0x7772, RZ ;  /* 0x0000777248087816 */ /* 0x000fc400000000ff */
[C---:B------:R-:W-:Y:S02]  /*e3e0*/  LOP3.LUT R7, R91.reuse, 0xffff, RZ, 0xc0, !PT ;  /* 0x0000ffff5b077812 */ /* 0x040fe400078ec0ff */
[C---:B------:R-:W-:Y:S02]  /*e3f0*/  PRMT R6, R91.reuse, 0x7632, R6 ;  /* 0x000076325b067816 */ /* 0x040fe40000000006 */
[----:B------:R-:W-:Y:S02]  /*e400*/  PRMT R30, R8, 0x5410, R9 ;  /* 0x00005410081e7816 */ /* 0x000fe40000000009 */
[----:B------:R-:W-:Y:S02]  /*e410*/  LOP3.LUT R9, R91, 0xff, RZ, 0xc0, !PT ;  /* 0x000000ff5b097812 */ /* 0x000fe400078ec0ff */
[----:B------:R-:W-:Y:S02]  /*e420*/  SHF.R.U32.HI R7, RZ, 0x8, R7 ;  /* 0x00000008ff077819 */ /* 0x000fe40000011607 */
[----:B------:R-:W-:-:S02]  /*e430*/  SHF.R.U32.HI R8, RZ, 0x18, R91 ;  /* 0x00000018ff087819 */ /* 0x000fc4000001165b */
[----:B------:R-:W-:Y:S02]  /*e440*/  LOP3.LUT R6, R6, 0xff, RZ, 0xc0, !PT ;  /* 0x000000ff06067812 */ /* 0x000fe400078ec0ff */
[----:B------:R-:W-:Y:S01]  /*e450*/  PRMT R32, R9, 0x5410, R7 ;  /* 0x0000541009207816 */ /* 0x000fe20000000007 */
[----:B------:R-:W-:Y:S01]  /*e460*/  IMAD.MOV.U32 R20, RZ, RZ, R58 ;  /* 0x000000ffff147224 */ /* 0x000fe200078e003a */
[----:B------:R-:W-:Y:S02]  /*e470*/  PRMT R31, R6, 0x5410, R8 ;  /* 0x00005410061f7816 */ /* 0x000fe40000000008 */
[C---:B------:R-:W-:Y:S02]  /*e480*/  LOP3.LUT R7, R65.reuse, 0xffff, RZ, 0xc0, !PT ;  /* 0x0000ffff41077812 */ /* 0x040fe400078ec0ff */
[----:B------:R-:W-:Y:S01]  /*e490*/  PRMT R6, R65, 0x7632, R6 ;  /* 0x0000763241067816 */ /* 0x000fe20000000006 */
[----:B------:R-:W-:Y:S01]  /*e4a0*/  IMAD.MOV.U32 R13, RZ, RZ, R74 ;  /* 0x000000ffff0d7224 */ /* 0x000fe200078e004a */
[----:B------:R-:W-:Y:S01]  /*e4b0*/  SHF.R.U32.HI R8, RZ, 0x8, R7 ;  /* 0x00000008ff087819 */ /* 0x000fe20000011607 */
[----:B------:R-:W-:Y:S01]  /*e4c0*/  IMAD.MOV.U32 R21, RZ, RZ, R72 ;  /* 0x000000ffff157224 */ /* 0x000fe200078e0048 */
[C---:B------:R-:W-:Y:S01]  /*e4d0*/  PRMT R11, R58.reuse, 0x7773, RZ ;  /* 0x000077733a0b7816 */ /* 0x040fe200000000ff */
[----:B------:R-:W-:Y:S01]  /*e4e0*/  IMAD.MOV.U32 R23, RZ, RZ, R56 ;  /* 0x000000ffff177224 */ /* 0x000fe200078e0038 */
[----:B------:R-:W-:-:S02]  /*e4f0*/  PRMT R10, R58, 0x7772, RZ ;  /* 0x000077723a0a7816 */ /* 0x000fc400000000ff */
[----:B------:R-:W-:Y:S02]  /*e500*/  SHF.R.U32.HI R9, RZ, 0x18, R65 ;  /* 0x00000018ff097819 */ /* 0x000fe40000011641 */
[----:B------:R-:W-:Y:S02]  /*e510*/  LOP3.LUT R7, R6, 0xff, RZ, 0xc0, !PT ;  /* 0x000000ff06077812 */ /* 0x000fe400078ec0ff */
[----:B------:R-:W-:Y:S02]  /*e520*/  PRMT R22, R58, 0x7771, RZ ;  /* 0x000077713a167816 */ /* 0x000fe400000000ff */
[----:B------:R-:W-:Y:S01]  /*e530*/  LOP3.LUT R6, R20, 0xff, RZ, 0xc0, !PT ;  /* 0x000000ff14067812 */ /* 0x000fe200078ec0ff */
[----:B------:R-:W-:Y:S01]  /*e540*/  IMAD.MOV.U32 R27, RZ, RZ, R66 ;  /* 0x000000ffff1b7224 */ /* 0x000fe200078e0042 */
[----:B------:R-:W-:Y:S02]  /*e550*/  PRMT R17, R74, 0x7771, RZ ;  /* 0x000077714a117816 */ /* 0x000fe400000000ff */
[----:B------:R-:W-:-:S02]  /*e560*/  LOP3.LUT R13, R13, 0xff, RZ, 0xc0, !PT ;  /* 0x000000ff0d0d7812 */ /* 0x000fc400078ec0ff */
[----:B------:R-:W-:Y:S02]  /*e570*/  PRMT R143, R10, 0x5410, R11 ;  /* 0x000054100a8f7816 */ /* 0x000fe4000000000b */
[----:B------:R-:W-:Y:S02]  /*e580*/  PRMT R83, R7, 0x5410, R9 ;  /* 0x0000541007537816 */ /* 0x000fe40000000009 */
[----:B------:R-:W-:Y:S02]  /*e590*/  PRMT R25, R72, 0x7771, RZ ;  /* 0x0000777148197816 */ /* 0x000fe400000000ff */
[----:B------:R-:W-:Y:S02]  /*e5a0*/  LOP3.LUT R10, R65, 0xff, RZ, 0xc0, !PT ;  /* 0x000000ff410a7812 */ /* 0x000fe400078ec0ff */
[----:B------:R-:W-:Y:S02]  /*e5b0*/  PRMT R154, R6, 0x5410, R22 ;  /* 0x00005410069a7816 */ /* 0x000fe40000000016 */
[----:B------:R-:W-:-:S02]  /*e5c0*/  LOP3.LUT R7, R21, 0xff, RZ, 0xc0, !PT ;  /* 0x000000ff15077812 */ /* 0x000fc400078ec0ff */
[----:B------:R-:W-:Y:S02]  /*e5d0*/  PRMT R24, R56, 0x7771, RZ ;  /* 0x0000777138187816 */ /* 0x000fe400000000ff */
[----:B------:R-:W-:Y:S02]  /*e5e0*/  LOP3.LUT R6, R23, 0xff, RZ, 0xc0, !PT ;  /* 0x000000ff17067812 */ /* 0x000fe400078ec0ff */
[----:B------:R-:W-:Y:S01]  /*e5f0*/  PRMT R33, R13, 0x5410, R17 ;  /* 0x000054100d217816 */ /* 0x000fe20000000011 */
[----:B------:R-:W-:Y:S01]  /*e600*/  IMAD.MOV.U32 R12, RZ, RZ, R64 ;  /* 0x000000ffff0c7224 */ /* 0x000fe200078e0040 */
[----:B------:R-:W-:Y:S01]  /*e610*/  PRMT R88, R10, 0x5410, R8 ;  /* 0x000054100a587816 */ /* 0x000fe20000000008 */
[----:B------:R-:W-:Y:S01]  /*e620*/  IMAD.MOV.U32 R26, RZ, RZ, R76 ;  /* 0x000000ffff1a7224 */ /* 0x000fe200078e004c */
[----:B------:R-:W-:Y:S01]  /*e630*/  PRMT R13, R7, 0x5410, R25 ;  /* 0x00005410070d7816 */ /* 0x000fe20000000019 */
[----:B------:R-:W4:Y:S01]  /*e640*/  LDSM.16.MT88.4 R20, [R160+0x5000] ;  /* 0x00500000a014783b */ /* 0x000f220000004200 */
[----:B------:R-:W-:-:S02]  /*e650*/  PRMT R28, R66, 0x7771, RZ ;  /* 0x00007771421c7816 */ /* 0x000fc400000000ff */
[----:B------:R-:W-:Y:S02]  /*e660*/  LOP3.LUT R8, R27, 0xff, RZ, 0xc0, !PT ;  /* 0x000000ff1b087812 */ /* 0x000fe400078ec0ff */
[----:B------:R-:W-:Y:S02]  /*e670*/  PRMT R81, R6, 0x5410, R24 ;  /* 0x0000541006517816 */ /* 0x000fe40000000018 */
[C---:B------:R-:W-:Y:S02]  /*e680*/  LOP3.LUT R7, R73.reuse, 0xffff, RZ, 0xc0, !PT ;  /* 0x0000ffff49077812 */ /* 0x040fe400078ec0ff */
[C---:B------:R-:W-:Y:S02]  /*e690*/  PRMT R6, R73.reuse, 0x7632, R6 ;  /* 0x0000763249067816 */ /* 0x040fe40000000006 */
[----:B------:R-:W-:Y:S02]  /*e6a0*/  PRMT R91, R8, 0x5410, R28 ;  /* 0x00005410085b7816 */ /* 0x000fe4000000001c */
[----:B------:R-:W-:-:S02]  /*e6b0*/  LOP3.LUT R9, R73, 0xff, RZ, 0xc0, !PT ;  /* 0x000000ff49097812 */ /* 0x000fc400078ec0ff */
[----:B------:R-:W-:Y:S02]  /*e6c0*/  SHF.R.U32.HI R7, RZ, 0x8, R7 ;  /* 0x00000008ff077819 */ /* 0x000fe40000011607 */
[----:B------:R-:W-:Y:S02]  /*e6d0*/  SHF.R.U32.HI R8, RZ, 0x18, R73 ;  /* 0x00000018ff087819 */ /* 0x000fe40000011649 */
[----:B------:R-:W-:Y:S02]  /*e6e0*/  LOP3.LUT R6, R6, 0xff, RZ, 0xc0, !PT ;  /* 0x000000ff06067812 */ /* 0x000fe400078ec0ff */
[----:B------:R-:W-:Y:S02]  /*e6f0*/  PRMT R16, R64, 0x7771, RZ ;  /* 0x0000777140107816 */ /* 0x000fe400000000ff */
[----:B------:R-:W-:Y:S02]  /*e700*/  LOP3.LUT R12, R12, 0xff, RZ, 0xc0, !PT ;  /* 0x000000ff0c0c7812 */ /* 0x000fe400078ec0ff */
[----:B------:R-:W-:-:S02]  /*e710*/  PRMT R99, R9, 0x5410, R7 ;  /* 0x0000541009637816 */ /* 0x000fc40000000007 */
[----:B------:R-:W-:Y:S02]  /*e720*/  PRMT R29, R76, 0x7771, RZ ;  /* 0x000077714c1d7816 */ /* 0x000fe400000000ff */
[----:B------:R-:W-:Y:S02]  /*e730*/  LOP3.LUT R10, R26, 0xff, RZ, 0xc0, !PT ;  /* 0x000000ff1a0a7812 */ /* 0x000fe400078ec0ff */
[C---:B------:R-:W-:Y:S01]  /*e740*/  LOP3.LUT R7, R89.reuse, 0xffff, RZ, 0xc0, !PT ;  /* 0x0000ffff59077812 */ /* 0x040fe200078ec0ff */
[----:B------:R-:W1:Y:S01]  /*e750*/  LDSM.16.MT88.4 R24, [R77+0x5000] ;  /* 0x005000004d18783b */ /* 0x000e620000004200 */
[----:B------:R-:W-:Y:S02]  /*e760*/  PRMT R100, R6, 0x5410, R8 ;  /* 0x0000541006647816 */ /* 0x000fe40000000008 */
[----:B------:R-:W-:Y:S02]  /*e770*/  PRMT R6, R89, 0x7632, R6 ;  /* 0x0000763259067816 */ /* 0x000fe40000000006 */
[----:B------:R-:W-:-:S02]  /*e780*/  PRMT R92, R12, 0x5410, R16 ;  /* 0x000054100c5c7816 */ /* 0x000fc40000000010 */
[C---:B------:R-:W-:Y:S02]  /*e790*/  PRMT R12, R78.reuse, 0x7773, RZ ;  /* 0x000077734e0c7816 */ /* 0x040fe400000000ff */
[----:B------:R-:W-:Y:S02]  /*e7a0*/  PRMT R11, R78, 0x7772, RZ ;  /* 0x000077724e0b7816 */ /* 0x000fe400000000ff */
[----:B------:R-:W-:Y:S02]  /*e7b0*/  PRMT R74, R10, 0x5410, R29 ;  /* 0x000054100a4a7816 */ /* 0x000fe4000000001d */
[----:B------:R-:W-:Y:S02]  /*e7c0*/  SHF.R.U32.HI R8, RZ, 0x8, R7 ;  /* 0x00000008ff087819 */ /* 0x000fe40000011607 */
[----:B------:R-:W-:Y:S02]  /*e7d0*/  LOP3.LUT R9, R89, 0xff, RZ, 0xc0, !PT ;  /* 0x000000ff59097812 */ /* 0x000fe400078ec0ff */
[----:B------:R-:W-:-:S02]  /*e7e0*/  SHF.R.U32.HI R10, RZ, 0x18, R89 ;  /* 0x00000018ff0a7819 */ /* 0x000fc40000011659 */
[----:B------:R-:W-:Y:S02]  /*e7f0*/  LOP3.LUT R7, R6, 0xff, RZ, 0xc0, !PT ;  /* 0x000000ff06077812 */ /* 0x000fe400078ec0ff */
[----:B------:R-:W-:Y:S02]  /*e800*/  LOP3.LUT R6, R59, 0xffff, RZ, 0xc0, !PT ;  /* 0x0000ffff3b067812 */ /* 0x000fe400078ec0ff */
[----:B------:R-:W-:Y:S01]  /*e810*/  PRMT R65, R11, 0x5410, R12 ;  /* 0x000054100b417816 */ /* 0x000fe2000000000c */
[----:B------:R-:W-:Y:S01]  /*e820*/  IMAD.MOV.U32 R16, RZ, RZ, R78 ;  /* 0x000000ffff107224 */ /* 0x000fe200078e004e */
[----:B------:R-:W-:Y:S02]  /*e830*/  PRMT R11, R9, 0x5410, R8 ;  /* 0x00005410090b7816 */ /* 0x000fe40000000008 */
[----:B------:R-:W-:Y:S02]  /*e840*/  PRMT R12, R7, 0x5410, R10 ;  /* 0x00005410070c7816 */ /* 0x000fe4000000000a */
[----:B------:R-:W-:-:S02]  /*e850*/  LOP3.LUT R10, R59, 0xff, RZ, 0xc0, !PT ;  /* 0x000000ff3b0a7812 */ /* 0x000fc400078ec0ff */
[----:B------:R-:W-:Y:S02]  /*e860*/  SHF.R.U32.HI R8, RZ, 0x8, R6 ;  /* 0x00000008ff087819 */ /* 0x000fe40000011606 */
[----:B------:R-:W-:Y:S02]  /*e870*/  PRMT R7, R59, 0x7632, R7 ;  /* 0x000076323b077816 */ /* 0x000fe40000000007 */
[----:B------:R-:W-:Y:S02]  /*e880*/  LOP3.LUT R6, R57, 0xffff, RZ, 0xc0, !PT ;  /* 0x0000ffff39067812 */ /* 0x000fe400078ec0ff */
[----:B------:R-:W-:Y:S02]  /*e890*/  PRMT R17, R78, 0x7771, RZ ;  /* 0x000077714e117816 */ /* 0x000fe400000000ff */
[----:B------:R-:W-:Y:S02]  /*e8a0*/  PRMT R78, R10, 0x5410, R8 ;  /* 0x000054100a4e7816 */ /* 0x000fe40000000008 */
[----:B------:R-:W-:-:S02]  /*e8b0*/  LOP3.LUT R9, R16, 0xff, RZ, 0xc0, !PT ;  /* 0x000000ff10097812 */ /* 0x000fc400078ec0ff */
[----:B------:R-:W-:Y:S02]  /*e8c0*/  LOP3.LUT R8, R7, 0xff, RZ, 0xc0, !PT ;  /* 0x000000ff07087812 */ /* 0x000fe400078ec0ff */
[----:B------:R-:W-:Y:S02]  /*e8d0*/  SHF.R.U32.HI R6, RZ, 0x8, R6 ;  /* 0x00000008ff067819 */ /* 0x000fe40000011606 */
[----:B------:R-:W-:Y:S02]  /*e8e0*/  LOP3.LUT R7, R57, 0xff, RZ, 0xc0, !PT ;  /* 0x000000ff39077812 */ /* 0x000fe400078ec0ff */
[----:B------:R-:W-:Y:S02]  /*e8f0*/  PRMT R64, R9, 0x5410, R17 ;  /* 0x0000541009407816 */ /* 0x000fe40000000011 */
[----:B------:R-:W-:Y:S02]  /*e900*/  SHF.R.U32.HI R9, RZ, 0x18, R59 ;  /* 0x00000018ff097819 */ /* 0x000fe4000001163b */
[----:B------:R-:W-:-:S02]  /*e910*/  PRMT R90, R7, 0x5410, R6 ;  /* 0x00005410075a7816 */ /* 0x000fc40000000006 */
[----:B------:R-:W-:Y:S02]  /*e920*/  PRMT R6, R57, 0x7632, R6 ;  /* 0x0000763239067816 */ /* 0x000fe40000000006 */
[----:B------:R-:W-:Y:S02]  /*e930*/  LOP3.LUT R7, R93, 0xffff, RZ, 0xc0, !PT ;  /* 0x0000ffff5d077812 */ /* 0x000fe400078ec0ff */
[C---:B------:R-:W-:Y:S02]  /*e940*/  PRMT R19, R76.reuse, 0x7773, RZ ;  /* 0x000077734c137816 */ /* 0x040fe400000000ff */
[----:B------:R-:W-:Y:S02]  /*e950*/  PRMT R18, R76, 0x7772, RZ ;  /* 0x000077724c127816 */ /* 0x000fe400000000ff */
[----:B------:R-:W-:Y:S02]  /*e960*/  PRMT R76, R8, 0x5410, R9 ;  /* 0x00005410084c7816 */ /* 0x000fe40000000009 */
[----:B------:R-:W-:-:S02]  /*e970*/  LOP3.LUT R8, R6, 0xff, RZ, 0xc0, !PT ;  /* 0x000000ff06087812 */ /* 0x000fc400078ec0ff */
[----:B------:R-:W-:Y:S02]  /*e980*/  SHF.R.U32.HI R6, RZ, 0x8, R7 ;  /* 0x00000008ff067819 */ /* 0x000fe40000011607 */
[----:B------:R-:W-:Y:S02]  /*e990*/  LOP3.LUT R7, R93, 0xff, RZ, 0xc0, !PT ;  /* 0x000000ff5d077812 */ /* 0x000fe400078ec0ff */
[----:B------:R-:W-:Y:S02]  /*e9a0*/  SHF.R.U32.HI R9, RZ, 0x18, R57 ;  /* 0x00000018ff097819 */ /* 0x000fe40000011639 */
[--C-:B------:R-:W-:Y:S02]  /*e9b0*/  PRMT R72, R7, 0x5410, R6.reuse ;  /* 0x0000541007487816 */ /* 0x100fe40000000006 */
[----:B------:R-:W-:Y:S02]  /*e9c0*/  PRMT R6, R93, 0x7632, R6 ;  /* 0x000076325d067816 */ /* 0x000fe40000000006 */
[----:B------:R-:W-:-:S02]  /*e9d0*/  PRMT R89, R8, 0x5410, R9 ;  /* 0x0000541008597816 */ /* 0x000fc40000000009 */
[----:B------:R-:W-:Y:S02]  /*e9e0*/  SHF.R.U32.HI R8, RZ, 0x18, R93 ;  /* 0x00000018ff087819 */ /* 0x000fe4000001165d */
[----:B------:R-:W-:Y:S02]  /*e9f0*/  LOP3.LUT R7, R6, 0xff, RZ, 0xc0, !PT ;  /* 0x000000ff06077812 */ /* 0x000fe400078ec0ff */
[----:B------:R-:W-:Y:S02]  /*ea00*/  HSET2.LE.AND R6, R11, R0, PT ;  /* 0x000000000b067233 */ /* 0x000fe40003803000 */
[----:B------:R-:W-:Y:S01]  /*ea10*/  PRMT R73, R7, 0x5410, R8 ;  /* 0x0000541007497816 */ /* 0x000fe20000000008 */
[----:B------:R-:W-:-:S05]  /*ea20*/  IMAD.MOV.U32 R7, RZ, RZ, R191 ;  /* 0x000000ffff077224 */ /* 0x000fca00078e00bf */
[----:B------:R-:W-:Y:S01]  /*ea30*/  LOP3.LUT R8, R7, R6, RZ, 0xc0, !PT ;  /* 0x0000000607087212 */ /* 0x000fe200078ec0ff */
[----:B------:R-:W-:Y:S01]  /*ea40*/  IMAD.MOV.U32 R7, RZ, RZ, R190 ;  /* 0x000000ffff077224 */ /* 0x000fe200078e00be */
[----:B------:R-:W-:Y:S01]  /*ea50*/  HSET2.LE.AND R6, R12, R0, PT ;  /* 0x000000000c067233 */ /* 0x000fe20003803000 */
[----:B------:R-:W-:-:S04]  /*ea60*/  IMAD.MOV.U32 R10, RZ, RZ, R183 ;  /* 0x000000ffff0a7224 */ /* 0x000fc800078e00b7 */
[----:B------:R-:W-:Y:S02]  /*ea70*/  LOP3.LUT R9, R7, R6, RZ, 0xc0, !PT ;  /* 0x0000000607097212 */ /* 0x000fe400078ec0ff */
[----:B------:R-:W-:Y:S02]  /*ea80*/  HSET2.LE.AND R6, R13, R0, PT ;  /* 0x000000000d067233 */ /* 0x000fe40003803000 */
[----:B------:R-:W-:-:S03]  /*ea90*/  LOP3.LUT R7, R30, 0xff00ff, RZ, 0xc0, !PT ;  /* 0x00ff00ff1e077812 */ /* 0x000fc600078ec0ff */
[----:B------:R-:W-:Y:S02]  /*eaa0*/  LOP3.LUT R10, R10, R6, RZ, 0xc0, !PT ;  /* 0x000000060a0a7212 */ /* 0x000fe400078ec0ff */
[----:B------:R-:W-:Y:S01]  /*eab0*/  HSET2.LE.AND R6, R7, R0, PT ;  /* 0x0000000007067233 */ /* 0x000fe20003803000 */
[----:B------:R-:W-:Y:S01]  /*eac0*/  IMAD.MOV.U32 R7, RZ, RZ, R177 ;  /* 0x000000ffff077224 */ /* 0x000fe200078e00b1 */
[C---:B------:R-:W-:Y:S02]  /*ead0*/  PRMT R15, R66.reuse, 0x7773, RZ ;  /* 0x00007773420f7816 */ /* 0x040fe400000000ff */
[----:B------:R-:W-:Y:S02]  /*eae0*/  PRMT R14, R66, 0x7772, RZ ;  /* 0x00007772420e7816 */ /* 0x000fe400000000ff */
[----:B------:R-:W-:Y:S02]  /*eaf0*/  LOP3.LUT R11, R7, R6, RZ, 0xc0, !PT ;  /* 0x00000006070b7212 */ /* 0x000fe400078ec0ff */
[----:B------:R-:W-:-:S02]  /*eb00*/  LOP3.LUT R7, R79, 0xffff, RZ, 0xc0, !PT ;  /* 0x0000ffff4f077812 */ /* 0x000fc400078ec0ff */
[----:B------:R-:W-:Y:S02]  /*eb10*/  PRMT R6, R79, 0x7632, R6 ;  /* 0x000076324f067816 */ /* 0x000fe40000000006 */
[----:B------:R-:W-:Y:S01]  /*eb20*/  SHF.R.U32.HI R13, RZ, 0x8, R7 ;  /* 0x00000008ff0d7819 */ /* 0x000fe20000011607 */
[----:B------:R-:W-:Y:S01]  /*eb30*/  IMAD.U32 R7, RZ, RZ, UR22 ;  /* 0x00000016ff077e24 */ /* 0x000fe2000f8e00ff */
[----:B------:R-:W-:Y:S02]  /*eb40*/  PRMT R115, R14, 0x5410, R15 ;  /* 0x000054100e737816 */ /* 0x000fe4000000000f */
[----:B------:R-:W-:Y:S02]  /*eb50*/  SHF.R.U32.HI R14, RZ, 0x18, R79 ;  /* 0x00000018ff0e7819 */ /* 0x000fe4000001164f */
[----:B------:R-:W-:Y:S01]  /*eb60*/  LOP3.LUT R12, R6, 0xff, RZ, 0xc0, !PT ;  /* 0x000000ff060c7812 */ /* 0x000fe200078ec0ff */
[----:B------:R-:W-:Y:S01]  /*eb70*/  IMAD.WIDE R6, R7, 0x70, R104 ;  /* 0x0000007007067825 */ /* 0x000fe200078e0268 */
[----:B------:R-:W-:-:S03]  /*eb80*/  PRMT R80, R18, 0x5410, R19 ;  /* 0x0000541012507816 */ /* 0x000fc60000000013 */
[----:B--2---:R-:W-:Y:S01]  /*eb90*/  @P1 HFMA2.BF16_V2 R48, -RZ.H0_H0, RZ.H0_H0, -R75.H0_H0 ;  /* 0x200000ffff301231 */ /* 0x004fe2000034094b */
[----:B------:R-:W-:Y:S01]  /*eba0*/  PRMT R18, R12, 0x5410, R14 ;  /* 0x000054100c127816 */ /* 0x000fe2000000000e */
[----:B---3--:R-:W-:Y:S02]  /*ebb0*/  @P0 HFMA2.BF16_V2 R35, -RZ.H0_H0, RZ.H0_H0, -R67.H0_H0 ;  /* 0x200000ffff230231 */ /* 0x008fe40000340943 */
[----:B------:R-:W-:Y:S01]  /*ebc0*/  IMAD.U32 R12, RZ, RZ, UR22 ;  /* 0x00000016ff0c7e24 */ /* 0x000fe2000f8e00ff */
[----:B------:R-:W-:Y:S01]  /*ebd0*/  STG.E.U16 desc[UR24][R104.64+0x22], R103 ;  /* 0x0000226768007986 */ /* 0x000fe2000c101518 */
[----:B------:R-:W-:-:S03]  /*ebe0*/  PRMT R17, R48, 0x7610, R17 ;  /* 0x0000761030117816 */ /* 0x000fc60000000011 */
[----:B------:R-:W-:Y:S01]  /*ebf0*/  STG.E.U16 desc[UR24][R6.64+0x20], R96 ;  /* 0x0000206006007986 */ /* 0x000fe2000c101518 */
[----:B------:R-:W-:-:S03]  /*ec00*/  PRMT R16, R35, 0x7610, R16 ;  /* 0x0000761023107816 */ /* 0x000fc60000000010 */
[----:B------:R2:W-:Y:S01]  /*ec10*/  STG.E.U16 desc[UR24][R6.64+0x22], R94 ;  /* 0x0000225e06007986 */ /* 0x0005e2000c101518 */
[----:B------:R-:W-:Y:S02]  /*ec20*/  LOP3.LUT R14, R34, 0xff00ff, RZ, 0xc0, !PT ;  /* 0x00ff00ff220e7812 */ /* 0x000fe400078ec0ff */
[----:B------:R-:W-:Y:S01]  /*ec30*/  @P1 PRMT R75, R17, 0x5410, RZ ;  /* 0x00005410114b1816 */ /* 0x000fe200000000ff */
[----:B------:R-:W-:Y:S01]  /*ec40*/  STG.E.U16 desc[UR24][R4.64+0x20], R97 ;  /* 0x0000206104007986 */ /* 0x000fe2000c101518 */
[----:B------:R-:W-:-:S03]  /*ec50*/  @P0 PRMT R67, R16, 0x5410, RZ ;  /* 0x0000541010430816 */ /* 0x000fc600000000ff */
[----:B------:R-:W-:Y:S01]  /*ec60*/  STG.E.U16 desc[UR24][R4.64+0x22], R98 ;  /* 0x0000226204007986 */ /* 0x000fe2000c101518 */
[----:B------:R-:W-:-:S03]  /*ec70*/  LOP3.LUT R15, R79, 0xff, RZ, 0xc0, !PT ;  /* 0x000000ff4f0f7812 */ /* 0x000fc600078ec0ff */
[----:B------:R-:W-:Y:S04]  /*ec80*/  STG.E.U16 desc[UR24][R2.64+0x30], R112 ;  /* 0x0000307002007986 */ /* 0x000fe8000c101518 */
[----:B------:R-:W-:Y:S01]  /*ec90*/  STG.E.U16 desc[UR24][R2.64+0x32], R107 ;  /* 0x0000326b02007986 */ /* 0x000fe2000c101518 */
[----:B------:R-:W-:Y:S02]  /*eca0*/  IMAD.U32 R28, RZ, RZ, UR22 ;  /* 0x00000016ff1c7e24 */ /* 0x000fe4000f8e00ff */
[----:B--2---:R-:W-:-:S05]  /*ecb0*/  IMAD.WIDE R6, R12, -0x70, R6 ;  /* 0xffffff900c067825 */ /* 0x004fca00078e0206 */
[----:B------:R-:W-:Y:S01]  /*ecc0*/  STG.E.U16 desc[UR24][R6.64+0x30], R106 ;  /* 0x0000306a06007986 */ /* 0x000fe2000c101518 */
[----:B------:R-:W-:-:S03]  /*ecd0*/  IMAD.WIDE R16, R12, 0x70, R6 ;  /* 0x000000700c107825 */ /* 0x000fc600078e0206 */
[----:B------:R2:W-:Y:S01]  /*ece0*/  STG.E.U16 desc[UR24][R6.64+0x32], R113 ;  /* 0x0000327106007986 */ /* 0x0005e2000c101518 */
[----:B------:R-:W-:Y:S01]  /*ecf0*/  PRMT R19, R15, 0x5410, R13 ;  /* 0x000054100f137816 */ /* 0x000fe2000000000d */
[C---:B----4-:R-:W-:Y:S08]  /*ed00*/  HMMA.16816.F32.BF16 R48, R8.reuse, R20, R52 ;  /* 0x000000140830723c */ /* 0x050ff00000041834 */
[C---:B------:R-:W-:Y:S01]  /*ed10*/  HMMA.16816.F32.BF16 R44, R8.reuse, R22, R44 ;  /* 0x00000016082c723c */ /* 0x040fe2000004182c */
[----:B------:R-:W-:Y:S07]  /*ed20*/  STG.E.U16 desc[UR24][R16.64+0x30], R102 ;  /* 0x0000306610007986 */ /* 0x000fee000c101518 */
[----:B-1----:R-:W-:Y:S01]  /*ed30*/  HMMA.16816.F32.BF16 R52, R8, R24, R120 ;  /* 0x000000180834723c */ /* 0x002fe20000041878 */
[----:B--2---:R-:W-:-:S02]  /*ed40*/  HSET2.LE.AND R7, R33, R0, PT ;  /* 0x0000000021077233 */ /* 0x004fc40003803000 */
[----:B------:R-:W-:-:S05]  /*ed50*/  HSET2.LE.AND R6, R14, R0, PT ;  /* 0x000000000e067233 */ /* 0x000fca0003803000 */
[----:B------:R-:W-:Y:S01]  /*ed60*/  HMMA.16816.F32.BF16 R40, R8, R26, R124 ;  /* 0x0000001a0828723c */ /* 0x000fe2000004187c */
[----:B------:R-:W-:Y:S02]  /*ed70*/  LOP3.LUT R14, R147, R7, RZ, 0xc0, !PT ;  /* 0x00000007930e7212 */ /* 0x000fe400078ec0ff */
[----:B------:R-:W-:Y:S01]  /*ed80*/  LOP3.LUT R15, R204, R6, RZ, 0xc0, !PT ;  /* 0x00000006cc0f7212 */ /* 0x000fe200078ec0ff */
[----:B------:R-:W-:-:S04]  /*ed90*/  IMAD.WIDE R6, R28, -0x70, R16 ;  /* 0xffffff901c067825 */ /* 0x000fc800078e0210 */
[----:B------:R-:W-:Y:S01]  /*eda0*/  IMAD.U32 R8, RZ, RZ, UR22 ;  /* 0x00000016ff087e24 */ /* 0x000fe2000f8e00ff */
[----:B------:R1:W-:Y:S01]  /*edb0*/  STG.E.U16 desc[UR24][R16.64+0x32], R101 ;  /* 0x0000326510007986 */ /* 0x0003e2000c101518 */
[----:B------:R-:W-:Y:S02]  /*edc0*/  IMAD.U32 R10, RZ, RZ, UR22 ;  /* 0x00000016ff0a7e24 */ /* 0x000fe4000f8e00ff */
[----:B------:R-:W-:Y:S01]  /*edd0*/  IMAD.WIDE R8, R8, 0x70, R6 ;  /* 0x0000007008087825 */ /* 0x000fe200078e0206 */
[----:B------:R-:W-:Y:S04]  /*ede0*/  STG.E.U16 desc[UR24][R4.64+0x30], R75 ;  /* 0x0000304b04007986 */ /* 0x000fe8000c101518 */
[----:B------:R-:W-:Y:S04]  /*edf0*/  STG.E.U16 desc[UR24][R4.64+0x32], R67 ;  /* 0x0000324304007986 */ /* 0x000fe8000c101518 */
[----:B------:R-:W-:Y:S04]  /*ee00*/  STG.E.U16 desc[UR24][R2.64+0x40], R176 ;  /* 0x000040b002007986 */ /* 0x000fe8000c101518 */
[----:B------:R-:W-:Y:S04]  /*ee10*/  STG.E.U16 desc[UR24][R2.64+0x42], R179 ;  /* 0x000042b302007986 */ /* 0x000fe8000c101518 */
[----:B------:R-:W-:Y:S04]  /*ee20*/  STG.E.U16 desc[UR24][R6.64+0x40], R235 ;  /* 0x000040eb06007986 */ /* 0x000fe8000c101518 */
[----:B------:R2:W-:Y:S01]  /*ee30*/  STG.E.U16 desc[UR24][R6.64+0x42], R232 ;  /* 0x000042e806007986 */ /* 0x0005e2000c101518 */
[----:B-1----:R-:W-:-:S03]  /*ee40*/  IMAD.MOV.U32 R16, RZ, RZ, R196 ;  /* 0x000000ffff107224 */ /* 0x002fc600078e00c4 */
[----:B------:R-:W-:Y:S04]  /*ee50*/  STG.E.U16 desc[UR24][R8.64+0x40], R173 ;  /* 0x000040ad08007986 */ /* 0x000fe8000c101518 */
[----:B------:R1:W-:Y:S01]  /*ee60*/  STG.E.U16 desc[UR24][R8.64+0x42], R172 ;  /* 0x000042ac08007986 */ /* 0x0003e2000c101518 */
[----:B------:R-:W-:-:S03]  /*ee70*/  IMAD.MOV.U32 R17, RZ, RZ, R194 ;  /* 0x000000ffff117224 */ /* 0x000fc600078e00c2 */
[----:B------:R-:W-:Y:S01]  /*ee80*/  STG.E.U16 desc[UR24][R4.64+0x40], R167 ;  /* 0x000040a704007986 */ /* 0x000fe2000c101518 */
[----:B--2---:R-:W-:Y:S01]  /*ee90*/  IMAD.WIDE R6, R10, -0x70, R8 ;  /* 0xffffff900a067825 */ /* 0x004fe200078e0208 */
[--C-:B-1----:R-:W-:Y:S02]  /*eea0*/  HSET2.LE.AND R8, R19, R0.reuse, PT ;  /* 0x0000000013087233 */ /* 0x102fe40003803000 */
[----:B------:R-:W-:-:S03]  /*eeb0*/  HSET2.LE.AND R9, R18, R0, PT ;  /* 0x0000000012097233 */ /* 0x000fc60003803000 */
[----:B------:R-:W-:Y:S01]  /*eec0*/  LOP3.LUT R16, R16, R8, RZ, 0xc0, !PT ;  /* 0x0000000810107212 */ /* 0x000fe200078ec0ff */
[----:B------:R-:W-:Y:S01]  /*eed0*/  IMAD.U32 R8, RZ, RZ, UR22 ;  /* 0x00000016ff087e24 */ /* 0x000fe2000f8e00ff */
[----:B------:R-:W-:Y:S01]  /*eee0*/  LOP3.LUT R17, R17, R9, RZ, 0xc0, !PT ;  /* 0x0000000911117212 */ /* 0x000fe200078ec0ff */
[----:B------:R-:W-:Y:S02]  /*eef0*/  STG.E.U16 desc[UR24][R4.64+0x42], R166 ;  /* 0x000042a604007986 */ /* 0x000fe4000c101518 */
[----:B------:R-:W-:Y:S02]  /*ef00*/  IMAD.WIDE R8, R8, 0x70, R6 ;  /* 0x0000007008087825 */ /* 0x000fe400078e0206 */
[----:B------:R-:W-:Y:S04]  /*ef10*/  STG.E.U16 desc[UR24][R2.64+0x50], R207 ;  /* 0x000050cf02007986 */ /* 0x000fe8000c101518 */
[----:B------:R-:W-:Y:S04]  /*ef20*/  STG.E.U16 desc[UR24][R2.64+0x52], R206 ;  /* 0x000052ce02007986 */ /* 0x000fe8000c101518 */
[----:B------:R-:W-:Y:S04]  /*ef30*/  STG.E.U16 desc[UR24][R6.64+0x50], R233 ;  /* 0x000050e906007986 */ /* 0x000fe8000c101518 */
[----:B------:R-:W-:Y:S04]  /*ef40*/  STG.E.U16 desc[UR24][R6.64+0x52], R231 ;  /* 0x000052e706007986 */ /* 0x000fe8000c101518 */
[----:B------:R1:W-:Y:S04]  /*ef50*/  STG.E.U16 desc[UR24][R8.64+0x52], R226 ;  /* 0x000052e208007986 */ /* 0x0003e8000c101518 */
[----:B-1----:R-:W2:Y:S01]  /*ef60*/  LDL.LU R226, [R1+0x3a0] ;  /* 0x0003a00001e27983 */ /* 0x002ea20000300800 */
[----:B------:R-:W-:-:S02]  /*ef70*/  HSET2.LE.AND R12, R32, R0, PT ;  /* 0x00000000200c7233 */ /* 0x000fc40003803000 */
[--C-:B------:R-:W-:Y:S01]  /*ef80*/  HSET2.LE.AND R13, R31, R0.reuse, PT ;  /* 0x000000001f0d7233 */ /* 0x100fe20003803000 */
[----:B------:R-:W-:Y:S01]  /*ef90*/  IMAD.MOV.U32 R18, RZ, RZ, R193 ;  /* 0x000000ffff127224 */ /* 0x000fe200078e00c1 */
[--C-:B------:R-:W-:Y:S02]  /*efa0*/  HSET2.LE.AND R10, R64, R0.reuse, PT ;  /* 0x00000000400a7233 */ /* 0x100fe40003803000 */
[----:B------:R-:W-:Y:S01]  /*efb0*/  LOP3.LUT R11, R65, 0xff00ff, RZ, 0xc0, !PT ;  /* 0x00ff00ff410b7812 */ /* 0x000fe200078ec0ff */
[----:B------:R1:W-:Y:S01]  /*efc0*/  STG.E.U16 desc[UR24][R8.64+0x50], R180 ;  /* 0x000050b408007986 */ /* 0x0003e2000c101518 */
[----:B------:R-:W-:Y:S02]  /*efd0*/  LOP3.LUT R12, R203, R12, RZ, 0xc0, !PT ;  /* 0x0000000ccb0c7212 */ /* 0x000fe400078ec0ff */
[----:B------:R-:W-:Y:S01]  /*efe0*/  LOP3.LUT R13, R205, R13, RZ, 0xc0, !PT ;  /* 0x0000000dcd0d7212 */ /* 0x000fe200078ec0ff */
[----:B------:R-:W-:Y:S01]  /*eff0*/  IMAD.MOV.U32 R197, RZ, RZ, R139 ;  /* 0x000000ffffc57224 */ /* 0x000fe200078e008b */
[----:B------:R-:W-:Y:S01]  /*f000*/  LOP3.LUT R18, R18, R10, RZ, 0xc0, !PT ;  /* 0x0000000a12127212 */ /* 0x000fe200078ec0ff */
[----:B------:R-:W-:Y:S04]  /*f010*/  STG.E.U16 desc[UR24][R4.64+0x50], R145 ;  /* 0x0000509104007986 */ /* 0x000fe8000c101518 */
[----:B------:R-:W-:Y:S01]  /*f020*/  HMMA.16816.F32.BF16 R60, R12, R20, R84 ;  /* 0x000000140c3c723c */ /* 0x000fe20000041854 */
[----:B------:R-:W-:Y:S01]  /*f030*/  HSET2.LE.AND R10, R11, R0, PT ;  /* 0x000000000b0a7233 */ /* 0x000fe20003803000 */
[----:B------:R-:W-:Y:S01]  /*f040*/  STG.E.U16 desc[UR24][R4.64+0x52], R144 ;  /* 0x0000529004007986 */ /* 0x000fe2000c101518 */
[----:B------:R-:W-:-:S03]  /*f050*/  IMAD.MOV.U32 R203, RZ, RZ, R159 ;  /* 0x000000ffffcb7224 */ /* 0x000fc600078e009f */
[----:B------:R-:W3:Y:S02]  /*f060*/  LDL.LU R205, [R1+0x14c] ;  /* 0x00014c0001cd7983 */ /* 0x000ee40000300800 */
[----:B------:R-:W-:Y:S01]  /*f070*/  HMMA.16816.F32.BF16 R56, R12, R22, R108 ;  /* 0x000000160c38723c */ /* 0x000fe2000004186c */
[----:B------:R-:W-:Y:S01]  /*f080*/  IMAD.MOV.U32 R11, RZ, RZ, R192 ;  /* 0x000000ffff0b7224 */ /* 0x000fe200078e00c0 */
[----:B------:R-:W4:Y:S01]  /*f090*/  LDSM.16.MT88.4 R28, [R160+0x5400] ;  /* 0x00540000a01c783b */ /* 0x000f220000004200 */
[----:B------:R-:W-:-:S03]  /*f0a0*/  IMAD.MOV.U32 R202, RZ, RZ, R146 ;  /* 0x000000ffffca7224 */ /* 0x000fc600078e0092 */
[----:B------:R-:W4:Y:S02]  /*f0b0*/  LDSM.16.MT88.4 R32, [R77+0x5400] ;  /* 0x005400004d20783b */ /* 0x000f240000004200 */
[C---:B------:R-:W-:Y:S08]  /*f0c0*/  HMMA.16816.F32.BF16 R68, R12.reuse, R24, R68 ;  /* 0x000000180c44723c */ /* 0x040ff00000041844 */
[----:B------:R-:W-:Y:S01]  /*f0d0*/  HMMA.16816.F32.BF16 R64, R12, R26, R116 ;  /* 0x0000001a0c40723c */ /* 0x000fe20000041874 */
[----:B------:R-:W-:Y:S01]  /*f0e0*/  IMAD.U32 R12, RZ, RZ, UR22 ;  /* 0x00000016ff0c7e24 */ /* 0x000fe2000f8e00ff */
[----:B------:R-:W-:Y:S01]  /*f0f0*/  LOP3.LUT R19, R11, R10, RZ, 0xc0, !PT ;  /* 0x0000000a0b137212 */ /* 0x000fe200078ec0ff */
[----:B------:R-:W-:Y:S02]  /*f100*/  STG.E.U16 desc[UR24][R2.64+0x60], R239 ;  /* 0x000060ef02007986 */ /* 0x000fe4000c101518 */
[----:B------:R-:W-:-:S02]  /*f110*/  IMAD.WIDE R6, R12, -0x70, R8 ;  /* 0xffffff900c067825 */ /* 0x000fc400078e0208 */
[----:B------:R-:W-:Y:S02]  /*f120*/  STG.E.U16 desc[UR24][R2.64+0x62], R234 ;  /* 0x000062ea02007986 */ /* 0x000fe4000c101518 */
[----:B-1----:R-:W-:Y:S02]  /*f130*/  IMAD.U32 R8, RZ, RZ, UR22 ;  /* 0x00000016ff087e24 */ /* 0x002fe4000f8e00ff */
[----:B------:R-:W-:Y:S01]  /*f140*/  IMAD.U32 R10, RZ, RZ, UR22 ;  /* 0x00000016ff0a7e24 */ /* 0x000fe2000f8e00ff */
[----:B------:R-:W4:Y:S01]  /*f150*/  LDL.LU R204, [R1+0x134] ;  /* 0x0001340001cc7983 */ /* 0x000f220000300800 */
[----:B------:R-:W-:-:S03]  /*f160*/  IMAD.WIDE R8, R8, 0x70, R6 ;  /* 0x0000007008087825 */ /* 0x000fc600078e0206 */
[----:B------:R-:W-:Y:S04]  /*f170*/  STG.E.U16 desc[UR24][R6.64+0x62], R227 ;  /* 0x000062e306007986 */ /* 0x000fe8000c101518 */
[----:B------:R-:W4:Y:S04]  /*f180*/  LDL.LU R159, [R1+0x128] ;  /* 0x00012800019f7983 */ /* 0x000f280000300800 */
[----:B------:R-:W4:Y:S04]  /*f190*/  LDL.LU R139, [R1+0x124] ;  /* 0x00012400018b7983 */ /* 0x000f280000300800 */
[----:B------:R-:W1:Y:S04]  /*f1a0*/  LDSM.16.MT88.4 R20, [R160+0x5800] ;  /* 0x00580000a014783b */ /* 0x000e680000004200 */
[----:B------:R-:W1:Y:S04]  /*f1b0*/  LDSM.16.MT88.4 R24, [R77+0x5800] ;  /* 0x005800004d18783b */ /* 0x000e680000004200 */
[----:B--2---:R2:W-:Y:S04]  /*f1c0*/  STG.E.U16 desc[UR24][R6.64+0x60], R226 ;  /* 0x000060e206007986 */ /* 0x0045e8000c101518 */
[----:B------:R-:W-:Y:S04]  /*f1d0*/  STG.E.U16 desc[UR24][R8.64+0x60], R197 ;  /* 0x000060c508007986 */ /* 0x000fe8000c101518 */
[----:B------:R1:W-:Y:S01]  /*f1e0*/  STG.E.U16 desc[UR24][R8.64+0x62], R230 ;  /* 0x000062e608007986 */ /* 0x0003e2000c101518 */
[----:B--2---:R-:W-:Y:S01]  /*f1f0*/  IMAD.WIDE R6, R10, -0x70, R8 ;  /* 0xffffff900a067825 */ /* 0x004fe200078e0208 */
[----:B------:R-:W-:-:S02]  /*f200*/  HSET2.LE.AND R10, R74, R0, PT ;  /* 0x000000004a0a7233 */ /* 0x000fc40003803000 */
[--C-:B-1----:R-:W-:Y:S01]  /*f210*/  HSET2.LE.AND R8, R72, R0.reuse, PT ;  /* 0x0000000048087233 */ /* 0x102fe20003803000 */
[----:B------:R-:W2:Y:S01]  /*f220*/  LDL.LU R230, [R1+0x39c] ;  /* 0x00039c0001e67983 */ /* 0x000ea20000300800 */
[----:B------:R-:W-:-:S03]  /*f230*/  HSET2.LE.AND R9, R73, R0, PT ;  /* 0x0000000049097233 */ /* 0x000fc60003803000 */
[----:B------:R-:W-:Y:S02]  /*f240*/  LOP3.LUT R12, R229, R8, RZ, 0xc0, !PT ;  /* 0x00000008e50c7212 */ /* 0x000fe400078ec0ff */
[----:B------:R-:W3:Y:S01]  /*f250*/  LDL.LU R229, [R1+0x398] ;  /* 0x0003980001e57983 */ /* 0x000ee20000300800 */
[----:B------:R-:W-:Y:S02]  /*f260*/  LOP3.LUT R13, R225, R9, RZ, 0xc0, !PT ;  /* 0x00000009e10d7212 */ /* 0x000fe400078ec0ff */
[----:B------:R-:W-:Y:S01]  /*f270*/  LOP3.LUT R14, R224, R10, RZ, 0xc0, !PT ;  /* 0x0000000ae00e7212 */ /* 0x000fe200078ec0ff */
[----:B------:R-:W4:Y:S04]  /*f280*/  LDL.LU R225, [R1+0x394] ;  /* 0x0003940001e17983 */ /* 0x000f280000300800 */
[----:B------:R-:W4:Y:S01]  /*f290*/  LDL.LU R224, [R1+0x390] ;  /* 0x0003900001e07983 */ /* 0x000f220000300800 */
[----:B------:R-:W-:Y:S01]  /*f2a0*/  LOP3.LUT R11, R80, 0xff00ff, RZ, 0xc0, !PT ;  /* 0x00ff00ff500b7812 */ /* 0x000fe200078ec0ff */
[----:B------:R-:W-:-:S04]  /*f2b0*/  IMAD.U32 R9, RZ, RZ, UR22 ;  /* 0x00000016ff097e24 */ /* 0x000fc8000f8e00ff */
[----:B------:R-:W-:Y:S01]  /*f2c0*/  HSET2.LE.AND R8, R11, R0, PT ;  /* 0x000000000b087233 */ /* 0x000fe20003803000 */
[----:B------:R-:W-:-:S04]  /*f2d0*/  IMAD.U32 R10, RZ, RZ, UR22 ;  /* 0x00000016ff0a7e24 */ /* 0x000fc8000f8e00ff */
[----:B------:R-:W-:Y:S01]  /*f2e0*/  LOP3.LUT R15, R174, R8, RZ, 0xc0, !PT ;  /* 0x00000008ae0f7212 */ /* 0x000fe200078ec0ff */
[----:B------:R-:W-:Y:S01]  /*f2f0*/  IMAD.WIDE R8, R9, 0x70, R6 ;  /* 0x0000007009087825 */ /* 0x000fe200078e0206 */
[----:B------:R-:W-:Y:S04]  /*f300*/  STG.E.U16 desc[UR24][R4.64+0x60], R202 ;  /* 0x000060ca04007986 */ /* 0x000fe8000c101518 */
[----:B------:R-:W-:Y:S04]  /*f310*/  STG.E.U16 desc[UR24][R4.64+0x62], R203 ;  /* 0x000062cb04007986 */ /* 0x000fe8000c101518 */
[----:B------:R-:W4:Y:S04]  /*f320*/  LDL.LU R174, [R1+0x38c] ;  /* 0x00038c0001ae7983 */ /* 0x000f280000300800 */
[----:B--2---:R-:W-:Y:S04]  /*f330*/  STG.E.U16 desc[UR24][R2.64+0x70], R230 ;  /* 0x000070e602007986 */ /* 0x004fe8000c101518 */
[----:B---3--:R-:W-:Y:S04]  /*f340*/  STG.E.U16 desc[UR24][R2.64+0x72], R229 ;  /* 0x000072e502007986 */ /* 0x008fe8000c101518 */
[----:B----4-:R-:W-:Y:S04]  /*f350*/  STG.E.U16 desc[UR24][R6.64+0x70], R225 ;  /* 0x000070e106007986 */ /* 0x010fe8000c101518 */
[----:B------:R1:W-:Y:S04]  /*f360*/  STG.E.U16 desc[UR24][R6.64+0x72], R224 ;  /* 0x000072e006007986 */ /* 0x0003e8000c101518 */
[----:B------:R-:W-:Y:S04]  /*f370*/  STG.E.U16 desc[UR24][R8.64+0x70], R205 ;  /* 0x000070cd08007986 */ /* 0x000fe8000c101518 */
[----:B------:R2:W-:Y:S04]  /*f380*/  STG.E.U16 desc[UR24][R8.64+0x72], R204 ;  /* 0x000072cc08007986 */ /* 0x0005e8000c101518 */
[----:B------:R-:W-:Y:S04]  /*f390*/  STG.E.U16 desc[UR24][R4.64+0x70], R159 ;  /* 0x0000709f04007986 */ /* 0x000fe8000c101518 */
[----:B------:R-:W-:Y:S01]  /*f3a0*/  STG.E.U16 desc[UR24][R4.64+0x72], R139 ;  /* 0x0000728b04007986 */ /* 0x000fe2000c101518 */
[----:B-1----:R-:W-:-:S03]  /*f3b0*/  IMAD.WIDE R6, R10, -0x70, R8 ;  /* 0xffffff900a067825 */ /* 0x002fc600078e0208 */
[----:B------:R-:W-:Y:S01]  /*f3c0*/  STG.E.U16 desc[UR24][R2.64+0x80], R149 ;  /* 0x0000809502007986 */ /* 0x000fe2000c101518 */
[----:B--2---:R-:W-:-:S03]  /*f3d0*/  IMAD.U32 R8, RZ, RZ, UR22 ;  /* 0x00000016ff087e24 */ /* 0x004fc6000f8e00ff */
[----:B------:R-:W-:Y:S01]  /*f3e0*/  STG.E.U16 desc[UR24][R2.64+0x82], R151 ;  /* 0x0000829702007986 */ /* 0x000fe2000c101518 */
[----:B------:R-:W-:-:S03]  /*f3f0*/  IMAD.WIDE R8, R8, 0x70, R6 ;  /* 0x0000007008087825 */ /* 0x000fc600078e0206 */
[----:B------:R-:W-:Y:S04]  /*f400*/  STG.E.U16 desc[UR24][R6.64+0x80], R138 ;  /* 0x0000808a06007986 */ /* 0x000fe8000c101518 */
[----:B------:R-:W-:Y:S04]  /*f410*/  STG.E.U16 desc[UR24][R6.64+0x82], R150 ;  /* 0x0000829606007986 */ /* 0x000fe8000c101518 */
[----:B------:R1:W-:Y:S04]  /*f420*/  STG.E.U16 desc[UR24][R8.64+0x80], R175 ;  /* 0x000080af08007986 */ /* 0x0003e8000c101518 */
[----:B-1----:R-:W2:Y:S01]  /*f430*/  LDL.LU R175, [R1+0x388] ;  /* 0x0003880001af7983 */ /* 0x002ea20000300800 */
[----:B------:R-:W-:Y:S01]  /*f440*/  HMMA.16816.F32.BF16 R48, R16, R28, R48 ;  /* 0x0000001c1030723c */ /* 0x000fe20000041830 */
[----:B------:R-:W-:-:S02]  /*f450*/  HSET2.LE.AND R6, R78, R0, PT ;  /* 0x000000004e067233 */ /* 0x000fc40003803000 */
[----:B------:R-:W-:Y:S02]  /*f460*/  HSET2.LE.AND R7, R76, R0, PT ;  /* 0x000000004c077233 */ /* 0x000fe40003803000 */
[----:B------:R-:W-:-:S03]  /*f470*/  LOP3.LUT R11, R82, 0xff00ff, RZ, 0xc0, !PT ;  /* 0x00ff00ff520b7812 */ /* 0x000fc600078ec0ff */
[C---:B------:R-:W-:Y:S08]  /*f480*/  HMMA.16816.F32.BF16 R144, R16.reuse, R30, R44 ;  /* 0x0000001e1090723c */ /* 0x040ff0000004182c */
[C---:B------:R-:W-:Y:S08]  /*f490*/  HMMA.16816.F32.BF16 R52, R16.reuse, R32, R52 ;  /* 0x000000201034723c */ /* 0x040ff00000041834 */
[----:B------:R-:W-:Y:S01]  /*f4a0*/  HMMA.16816.F32.BF16 R40, R16, R34, R40 ;  /* 0x000000221028723c */ /* 0x000fe20000041828 */
[----:B------:R-:W-:-:S02]  /*f4b0*/  IMAD.MOV.U32 R16, RZ, RZ, R165 ;  /* 0x000000ffff107224 */ /* 0x000fc400078e00a5 */
[----:B------:R-:W-:-:S03]  /*f4c0*/  IMAD.MOV.U32 R17, RZ, RZ, R162 ;  /* 0x000000ffff117224 */ /* 0x000fc600078e00a2 */
[----:B------:R-:W-:Y:S02]  /*f4d0*/  LOP3.LUT R16, R16, R6, RZ, 0xc0, !PT ;  /* 0x0000000610107212 */ /* 0x000fe400078ec0ff */
[----:B------:R-:W-:Y:S01]  /*f4e0*/  LOP3.LUT R17, R17, R7, RZ, 0xc0, !PT ;  /* 0x0000000711117212 */ /* 0x000fe200078ec0ff */
[----:B------:R-:W-:Y:S01]  /*f4f0*/  IMAD.MOV.U32 R7, RZ, RZ, R161 ;  /* 0x000000ffff077224 */ /* 0x000fe200078e00a1 */
[--C-:B------:R-:W-:Y:S01]  /*f500*/  HSET2.LE.AND R6, R11, R0.reuse, PT ;  /* 0x000000000b067233 */ /* 0x100fe20003803000 */
[----:B------:R-:W-:Y:S01]  /*f510*/  IMAD.U32 R11, RZ, RZ, UR22 ;  /* 0x00000016ff0b7e24 */ /* 0x000fe2000f8e00ff */
[----:B------:R1:W-:Y:S03]  /*f520*/  STG.E.U16 desc[UR24][R8.64+0x82], R36 ;  /* 0x0000822408007986 */ /* 0x0003e6000c101518 */
[----:B------:R-:W-:Y:S01]  /*f530*/  LOP3.LUT R19, R7, R6, RZ, 0xc0, !PT ;  /* 0x0000000607137212 */ /* 0x000fe200078ec0ff */
[----:B------:R-:W-:Y:S01]  /*f540*/  IMAD.WIDE R6, R11, -0x70, R8 ;  /* 0xffffff900b067825 */ /* 0x000fe200078e0208 */
[----:B------:R-:W-:-:S03]  /*f550*/  HSET2.LE.AND R10, R81, R0, PT ;  /* 0x00000000510a7233 */ /* 0x000fc60003803000 */
[----:B------:R-:W-:Y:S01]  /*f560*/  IMAD.MOV.U32 R18, RZ, RZ, R148 ;  /* 0x000000ffff127224 */ /* 0x000fe200078e0094 */
[----:B------:R3:W-:Y:S04]  /*f570*/  STG.E.U16 desc[UR24][R4.64+0x80], R37 ;  /* 0x0000802504007986 */ /* 0x0007e8000c101518 */
[----:B------:R-:W-:Y:S01]  /*f580*/  LOP3.LUT R18, R18, R10, RZ, 0xc0, !PT ;  /* 0x0000000a12127212 */ /* 0x000fe200078ec0ff */
[----:B------:R-:W-:Y:S01]  /*f590*/  IMAD.U32 R10, RZ, RZ, UR22 ;  /* 0x00000016ff0a7e24 */ /* 0x000fe2000f8e00ff */
[----:B------:R-:W-:Y:S04]  /*f5a0*/  STG.E.U16 desc[UR24][R4.64+0x82], R39 ;  /* 0x0000822704007986 */ /* 0x000fe8000c101518 */
[----:B------:R-:W-:Y:S01]  /*f5b0*/  STG.E.U16 desc[UR24][R2.64+0x90], R136 ;  /* 0x0000908802007986 */ /* 0x000fe2000c101518 */
[----:B-1----:R-:W-:Y:S01]  /*f5c0*/  IMAD.U32 R8, RZ, RZ, UR22 ;  /* 0x00000016ff087e24 */ /* 0x002fe2000f8e00ff */
[----:B------:R-:W-:Y:S02]  /*f5d0*/  HMMA.16816.F32.BF16 R60, R12, R28, R60 ;  /* 0x0000001c0c3c723c */ /* 0x000fe4000004183c */
[----:B------:R1:W5:Y:S01]  /*f5e0*/  LDL.LU R36, [R1+0x384] ;  /* 0x0003840001247983 */ /* 0x0003620000300800 */
[----:B------:R-:W-:-:S03]  /*f5f0*/  IMAD.WIDE R8, R8, 0x70, R6 ;  /* 0x0000007008087825 */ /* 0x000fc600078e0206 */
[----:B------:R-:W-:Y:S04]  /*f600*/  STG.E.U16 desc[UR24][R2.64+0x92], R153 ;  /* 0x0000929902007986 */ /* 0x000fe8000c101518 */
[----:B------:R-:W-:Y:S04]  /*f610*/  STG.E.U16 desc[UR24][R6.64+0x90], R137 ;  /* 0x0000908906007986 */ /* 0x000fe8000c101518 */
[----:B------:R4:W-:Y:S04]  /*f620*/  STG.E.U16 desc[UR24][R6.64+0x92], R152 ;  /* 0x0000929806007986 */ /* 0x0009e8000c101518 */
[----:B------:R-:W-:Y:S04]  /*f630*/  STG.E.U16 desc[UR24][R8.64+0x90], R38 ;  /* 0x0000902608007986 */ /* 0x000fe8000c101518 */
[----:B------:R1:W-:Y:S01]  /*f640*/  STG.E.U16 desc[UR24][R8.64+0x92], R185 ;  /* 0x000092b908007986 */ /* 0x0003e2000c101518 */
[----:B------:R-:W-:Y:S01]  /*f650*/  HMMA.16816.F32.BF16 R44, R12, R32, R68 ;  /* 0x000000200c2c723c */ /* 0x000fe20000041844 */
[----:B------:R-:W-:-:S02]  /*f660*/  LOP3.LUT R11, R95, 0xff00ff, RZ, 0xc0, !PT ;  /* 0x00ff00ff5f0b7812 */ /* 0x000fc400078ec0ff */
[----:B---3--:R3:W5:Y:S05]  /*f670*/  LDL.LU R37, [R1+0x380] ;  /* 0x0003800001257983 */ /* 0x00876a0000300800 */
[----:B------:R-:W-:Y:S01]  /*f680*/  HMMA.16816.F32.BF16 R28, R12, R30, R56 ;  /* 0x0000001e0c1c723c */ /* 0x000fe20000041838 */
[----:B----4-:R-:W-:-:S07]  /*f690*/  IMAD.WIDE R6, R10, -0x70, R8 ;  /* 0xffffff900a067825 */ /* 0x010fce00078e0208 */
[----:B------:R-:W-:Y:S01]  /*f6a0*/  HMMA.16816.F32.BF16 R32, R12, R34, R64 ;  /* 0x000000220c20723c */ /* 0x000fe20000041840 */
[--C-:B------:R-:W-:Y:S01]  /*f6b0*/  HSET2.LE.AND R10, R92, R0.reuse, PT ;  /* 0x000000005c0a7233 */ /* 0x100fe20003803000 */
[----:B------:R4:W-:Y:S01]  /*f6c0*/  STG.E.U16 desc[UR24][R4.64+0x90], R184 ;  /* 0x000090b804007986 */ /* 0x0009e2000c101518 */
[----:B------:R-:W-:-:S03]  /*f6d0*/  HSET2.LE.AND R11, R11, R0, PT ;  /* 0x000000000b0b7233 */ /* 0x000fc60003803000 */
[----:B------:R-:W-:Y:S01]  /*f6e0*/  STG.E.U16 desc[UR24][R4.64+0x92], R250 ;  /* 0x000092fa04007986 */ /* 0x000fe2000c101518 */
[--C-:B-1----:R-:W-:Y:S02]  /*f6f0*/  HSET2.LE.AND R8, R88, R0.reuse, PT ;  /* 0x0000000058087233 */ /* 0x102fe40003803000 */
[----:B------:R-:W-:Y:S01]  /*f700*/  HSET2.LE.AND R9, R83, R0, PT ;  /* 0x0000000053097233 */ /* 0x000fe20003803000 */
[C---:B------:R-:W-:Y:S01]  /*f710*/  HMMA.16816.F32.BF16 R148, R16.reuse, R20, R48 ;  /* 0x000000141094723c */ /* 0x040fe20000041830 */
[----:B------:R3:W5:Y:S01]  /*f720*/  LDL.LU R39, [R1+0x37c] ;  /* 0x00037c0001277983 */ /* 0x0007620000300800 */
[----:B------:R-:W-:Y:S01]  /*f730*/  LOP3.LUT R12, R186, R8, RZ, 0xc0, !PT ;  /* 0x00000008ba0c7212 */ /* 0x000fe200078ec0ff */
[----:B------:R-:W-:Y:S01]  /*f740*/  IMAD.U32 R8, RZ, RZ, UR22 ;  /* 0x00000016ff087e24 */ /* 0x000fe2000f8e00ff */
[----:B------:R-:W-:Y:S02]  /*f750*/  LOP3.LUT R13, R220, R9, RZ, 0xc0, !PT ;  /* 0x00000009dc0d7212 */ /* 0x000fe400078ec0ff */
[----:B------:R-:W-:Y:S01]  /*f760*/  LOP3.LUT R14, R252, R10, RZ, 0xc0, !PT ;  /* 0x0000000afc0e7212 */ /* 0x000fe200078ec0ff */
[----:B------:R-:W-:Y:S01]  /*f770*/  IMAD.WIDE R8, R8, 0x70, R6 ;  /* 0x0000007008087825 */ /* 0x000fe200078e0206 */
[----:B------:R-:W-:Y:S03]  /*f780*/  STG.E.U16 desc[UR24][R2.64+0xa2], R174 ;  /* 0x0000a2ae02007986 */ /* 0x000fe6000c101518 */
[----:B------:R-:W-:Y:S01]  /*f790*/  IMAD.U32 R10, RZ, RZ, UR22 ;  /* 0x00000016ff0a7e24 */ /* 0x000fe2000f8e00ff */
[----:B------:R-:W-:Y:S01]  /*f7a0*/  LOP3.LUT R15, R214, R11, RZ, 0xc0, !PT ;  /* 0x0000000bd60f7212 */ /* 0x000fe200078ec0ff */
[-C--:B------:R-:W-:Y:S01]  /*f7b0*/  HMMA.16816.F32.BF16 R144, R16, R22.reuse, R144 ;  /* 0x000000161090723c */ /* 0x080fe20000041890 */
[----:B------:R-:W-:Y:S01]  /*f7c0*/  LOP3.LUT R11, R115, 0xff00ff, RZ, 0xc0, !PT ;  /* 0x00ff00ff730b7812 */ /* 0x000fe200078ec0ff */
[----:B------:R3:W5:Y:S04]  /*f7d0*/  LDL.LU R38, [R1+0x378] ;  /* 0x0003780001267983 */ /* 0x0007680000300800 */
[----:B------:R3:W5:Y:S02]  /*f7e0*/  LDL.LU R185, [R1+0x374] ;  /* 0x0003740001b97983 */ /* 0x0007640000300800 */
[----:B------:R-:W-:Y:S01]  /*f7f0*/  HMMA.16816.F32.BF16 R28, R12, R22, R28 ;  /* 0x000000160c1c723c */ /* 0x000fe2000004181c */
[----:B------:R-:W-:Y:S01]  /*f800*/  IMAD.MOV.U32 R22, RZ, RZ, R181 ;  /* 0x000000ffff167224 */ /* 0x000fe200078e00b5 */
[----:B----4-:R3:W5:Y:S04]  /*f810*/  LDL.LU R184, [R1+0x370] ;  /* 0x0003700001b87983 */ /* 0x0107680000300800 */
[----:B------:R3:W5:Y:S02]  /*f820*/  LDL.LU R186, [R1+0x36c] ;  /* 0x00036c0001ba7983 */ /* 0x0007640000300800 */
[C---:B------:R-:W-:Y:S02]  /*f830*/  HMMA.16816.F32.BF16 R52, R16.reuse, R24, R52 ;  /* 0x000000181034723c */ /* 0x040fe40000041834 */
[----:B------:R3:W5:Y:S04]  /*f840*/  LDL.LU R220, [R1+0x368] ;  /* 0x0003680001dc7983 */ /* 0x0007680000300800 */
[----:B------:R3:W5:Y:S02]  /*f850*/  LDL.LU R252, [R1+0x364] ;  /* 0x0003640001fc7983 */ /* 0x0007640000300800 */
[----:B------:R-:W-:Y:S02]  /*f860*/  HMMA.16816.F32.BF16 R40, R16, R26, R40 ;  /* 0x0000001a1028723c */ /* 0x000fe40000041828 */
[----:B------:R-:W-:Y:S06]  /*f870*/  LDSM.16.MT88.4 R16, [R77+0x5c00] ;  /* 0x005c00004d10783b */ /* 0x000fec0000004200 */
[C---:B------:R-:W-:Y:S01]  /*f880*/  HMMA.16816.F32.BF16 R44, R12.reuse, R24, R44 ;  /* 0x000000180c2c723c */ /* 0x040fe2000004182c */
[----:B------:R-:W-:Y:S01]  /*f890*/  UISETP.GT.AND UP0, UPT, UR20, UR18, UPT ;  /* 0x000000121400728c */ /* 0x000fe2000bf04270 */
[----:B------:R-:W-:Y:S01]  /*f8a0*/  IMAD.SHL.U32 R203, R216, 0x20, RZ ;  /* 0x00000020d8cb7824 */ /* 0x000fe200078e00ff */
[----:B------:R-:W-:Y:S01]  /*f8b0*/  UMOV UR4, UR20 ;  /* 0x0000001400047c82 */ /* 0x000fe20008000000 */
[----:B--2---:R-:W-:Y:S04]  /*f8c0*/  STG.E.U16 desc[UR24][R2.64+0xa0], R175 ;  /* 0x0000a0af02007986 */ /* 0x004fe8000c101518 */
[----:B------:R-:W-:Y:S04]  /*f8d0*/  STG.E.U16 desc[UR24][R6.64+0xa0], R164 ;  /* 0x0000a0a406007986 */ /* 0x000fe8000c101518 */
[----:B------:R1:W-:Y:S04]  /*f8e0*/  STG.E.U16 desc[UR24][R6.64+0xa2], R163 ;  /* 0x0000a2a306007986 */ /* 0x0003e8000c101518 */
[----:B------:R2:W-:Y:S04]  /*f8f0*/  STG.E.U16 desc[UR24][R8.64+0xa0], R237 ;  /* 0x0000a0ed08007986 */ /* 0x0005e8000c101518 */
[----:B------:R4:W-:Y:S04]  /*f900*/  STG.E.U16 desc[UR24][R8.64+0xa2], R236 ;  /* 0x0000a2ec08007986 */ /* 0x0009e8000c101518 */
[----:B------:R-:W-:Y:S04]  /*f910*/  STG.E.U16 desc[UR24][R4.64+0xa0], R249 ;  /* 0x0000a0f904007986 */ /* 0x000fe8000c101518 */
[----:B------:R-:W-:Y:S04]  /*f920*/  STG.E.U16 desc[UR24][R4.64+0xa2], R247 ;  /* 0x0000a2f704007986 */ /* 0x000fe8000c101518 */
[----:B------:R-:W3:Y:S01]  /*f930*/  LDSM.16.MT88.4 R160, [R160+0x5c00] ;  /* 0x005c0000a0a0783b */ /* 0x000ee20000004200 */
[----:B-1----:R-:W-:Y:S01]  /*f940*/  IMAD.WIDE R6, R10, -0x70, R8 ;  /* 0xffffff900a067825 */ /* 0x002fe200078e0208 */
[----:B------:R-:W-:Y:S02]  /*f950*/  HMMA.16816.F32.BF16 R164, R12, R20, R60 ;  /* 0x000000140ca4723c */ /* 0x000fe4000004183c */
[----:B--2---:R1:W5:Y:S01]  /*f960*/  LDL.LU R237, [R1+0x360] ;  /* 0x0003600001ed7983 */ /* 0x0043620000300800 */
[----:B----4-:R-:W-:-:S03]  /*f970*/  IMAD.U32 R8, RZ, RZ, UR22 ;  /* 0x00000016ff087e24 */ /* 0x010fc6000f8e00ff */
[----:B------:R-:W-:Y:S01]  /*f980*/  STG.E.U16 desc[UR24][R2.64+0xb0], R171 ;  /* 0x0000b0ab02007986 */ /* 0x000fe2000c101518 */
[----:B------:R-:W-:-:S03]  /*f990*/  IMAD.WIDE R8, R8, 0x70, R6 ;  /* 0x0000007008087825 */ /* 0x000fc600078e0206 */
[----:B------:R-:W-:Y:S04]  /*f9a0*/  STG.E.U16 desc[UR24][R2.64+0xb2], R170 ;  /* 0x0000b2aa02007986 */ /* 0x000fe8000c101518 */
[----:B------:R-:W-:Y:S01]  /*f9b0*/  STG.E.U16 desc[UR24][R6.64+0xb0], R168 ;  /* 0x0000b0a806007986 */ /* 0x000fe2000c101518 */
[----:B------:R-:W-:-:S03]  /*f9c0*/  IMAD.MOV.U32 R20, RZ, RZ, R187 ;  /* 0x000000ffff147224 */ /* 0x000fc600078e00bb */
[----:B------:R2:W-:Y:S01]  /*f9d0*/  STG.E.U16 desc[UR24][R6.64+0xb2], R169 ;  /* 0x0000b2a906007986 */ /* 0x0005e2000c101518 */
[----:B------:R-:W-:-:S03]  /*f9e0*/  IMAD.MOV.U32 R21, RZ, RZ, R182 ;  /* 0x000000ffff157224 */ /* 0x000fc600078e00b6 */
[----:B------:R-:W-:Y:S04]  /*f9f0*/  STG.E.U16 desc[UR24][R8.64+0xb0], R248 ;  /* 0x0000b0f808007986 */ /* 0x000fe8000c101518 */
[----:B------:R4:W-:Y:S01]  /*fa00*/  STG.E.U16 desc[UR24][R8.64+0xb2], R246 ;  /* 0x0000b2f608007986 */ /* 0x0009e2000c101518 */
[----:B------:R-:W-:Y:S03]  /*fa10*/  HMMA.16816.F32.BF16 R12, R12, R26, R32 ;  /* 0x0000001a0c0c723c */ /* 0x000fe60000041820 */
[----:B------:R1:W5:Y:S01]  /*fa20*/  LDL.LU R236, [R1+0x35c] ;  /* 0x00035c0001ec7983 */ /* 0x0003620000300800 */
[----:B--2---:R-:W-:Y:S01]  /*fa30*/  IMAD.WIDE R6, R10, -0x70, R8 ;  /* 0xffffff900a067825 */ /* 0x004fe200078e0208 */
[----:B------:R-:W-:-:S02]  /*fa40*/  HSET2.LE.AND R10, R91, R0, PT ;  /* 0x000000005b0a7233 */ /* 0x000fc40003803000 */
[--C-:B----4-:R-:W-:Y:S02]  /*fa50*/  HSET2.LE.AND R8, R90, R0.reuse, PT ;  /* 0x000000005a087233 */ /* 0x110fe40003803000 */
[----:B------:R-:W-:-:S03]  /*fa60*/  HSET2.LE.AND R9, R89, R0, PT ;  /* 0x0000000059097233 */ /* 0x000fc60003803000 */
[----:B------:R-:W-:Y:S02]  /*fa70*/  LOP3.LUT R136, R20, R8, RZ, 0xc0, !PT ;  /* 0x0000000814887212 */ /* 0x000fe400078ec0ff */
[----:B------:R-:W-:Y:S01]  /*fa80*/  LOP3.LUT R137, R21, R9, RZ, 0xc0, !PT ;  /* 0x0000000915897212 */ /* 0x000fe200078ec0ff */
[----:B------:R-:W-:Y:S01]  /*fa90*/  IMAD.MOV.U32 R9, RZ, RZ, R178 ;  /* 0x000000ffff097224 */ /* 0x000fe200078e00b2 */
[----:B------:R-:W-:Y:S02]  /*faa0*/  HSET2.LE.AND R8, R11, R0, PT ;  /* 0x000000000b087233 */ /* 0x000fe40003803000 */
[----:B------:R-:W-:Y:S01]  /*fab0*/  LOP3.LUT R138, R22, R10, RZ, 0xc0, !PT ;  /* 0x0000000a168a7212 */ /* 0x000fe200078ec0ff */
[----:B------:R-:W-:Y:S02]  /*fac0*/  IMAD.U32 R10, RZ, RZ, UR22 ;  /* 0x00000016ff0a7e24 */ /* 0x000fe4000f8e00ff */
[----:B------:R-:W-:Y:S02]  /*fad0*/  LOP3.LUT R139, R9, R8, RZ, 0xc0, !PT ;  /* 0x00000008098b7212 */ /* 0x000fe400078ec0ff */
[C---:B------:R-:W-:Y:S01]  /*fae0*/  IMAD.WIDE R8, R10.reuse, 0x70, R6 ;  /* 0x000000700a087825 */ /* 0x040fe200078e0206 */
[----:B------:R-:W-:Y:S04]  /*faf0*/  STG.E.U16 desc[UR24][R4.64+0xb0], R245 ;  /* 0x0000b0f504007986 */ /* 0x000fe8000c101518 */
[----:B------:R-:W-:Y:S04]  /*fb00*/  STG.E.U16 desc[UR24][R4.64+0xb2], R244 ;  /* 0x0000b2f404007986 */ /* 0x000fe8000c101518 */
        /* <DEDUP_REMOVED lines=8> */
[----:B------:R-:W-:Y:S01]  /*fb90*/  STG.E.U16 desc[UR24][R2.64+0xd0], R140 ;  /* 0x0000d08c02007986 */ /* 0x000fe2000c101518 */
[----:B--2---:R-:W-:-:S03]  /*fba0*/  IMAD.WIDE R6, R10, -0x70, R8 ;  /* 0xffffff900a067825 */ /* 0x004fc600078e0208 */
[----:B------:R-:W-:Y:S04]  /*fbb0*/  STG.E.U16 desc[UR24][R2.64+0xd2], R135 ;  /* 0x0000d28702007986 */ /* 0x000fe8000c101518 */
[----:B------:R-:W-:Y:S01]  /*fbc0*/  STG.E.U16 desc[UR24][R6.64+0xd0], R128 ;  /* 0x0000d08006007986 */ /* 0x000fe2000c101518 */
[----:B----4-:R-:W-:Y:S01]  /*fbd0*/  LOP3.LUT R9, R143, 0xff00ff, RZ, 0xc0, !PT ;  /* 0x00ff00ff8f097812 */ /* 0x010fe200078ec0ff */
[----:B------:R-:W-:Y:S02]  /*fbe0*/  IMAD.WIDE R10, R10, 0x70, R6 ;  /* 0x000000700a0a7825 */ /* 0x000fe400078e0206 */
[----:B------:R2:W-:Y:S01]  /*fbf0*/  STG.E.U16 desc[UR24][R6.64+0xd2], R114 ;  /* 0x0000d27206007986 */ /* 0x0005e2000c101518 */
[----:B------:R-:W-:-:S05]  /*fc00*/  HSET2.LE.AND R8, R154, R0, PT ;  /* 0x000000009a087233 */ /* 0x000fca0003803000 */
[----:B------:R-:W-:Y:S01]  /*fc10*/  LOP3.LUT R154, R251, R8, RZ, 0xc0, !PT ;  /* 0x00000008fb9a7212 */ /* 0x000fe200078ec0ff */
[----:B------:R-:W-:Y:S04]  /*fc20*/  STG.E.U16 desc[UR24][R10.64+0xd0], R222 ;  /* 0x0000d0de0a007986 */ /* 0x000fe8000c101518 */
[----:B------:R-:W-:Y:S01]  /*fc30*/  STG.E.U16 desc[UR24][R10.64+0xd2], R243 ;  /* 0x0000d2f30a007986 */ /* 0x000fe2000c101518 */
[--C-:B--2---:R-:W-:Y:S02]  /*fc40*/  HSET2.LE.AND R6, R99, R0.reuse, PT ;  /* 0x0000000063067233 */ /* 0x104fe40003803000 */
[--C-:B------:R-:W-:Y:S02]  /*fc50*/  HSET2.LE.AND R7, R100, R0.reuse, PT ;  /* 0x0000000064077233 */ /* 0x100fe40003803000 */
[----:B------:R-:W-:Y:S01]  /*fc60*/  HSET2.LE.AND R0, R9, R0, PT ;  /* 0x0000000009007233 */ /* 0x000fe20003803000 */
[----:B------:R-:W-:Y:S01]  /*fc70*/  IMAD.U32 R9, RZ, RZ, UR22 ;  /* 0x00000016ff097e24 */ /* 0x000fe2000f8e00ff */
[----:B------:R-:W-:Y:S01]  /*fc80*/  LOP3.LUT R152, R219, R6, RZ, 0xc0, !PT ;  /* 0x00000006db987212 */ /* 0x000fe200078ec0ff */
[----:B------:R-:W-:Y:S01]  /*fc90*/  IMAD.U32 R6, RZ, RZ, UR22 ;  /* 0x00000016ff067e24 */ /* 0x000fe2000f8e00ff */
[----:B------:R-:W-:Y:S01]  /*fca0*/  LOP3.LUT R153, R238, R7, RZ, 0xc0, !PT ;  /* 0x00000007ee997212 */ /* 0x000fe200078ec0ff */
[----:B------:R-:W-:Y:S01]  /*fcb0*/  IMAD.WIDE R8, R9, -0x70, R10 ;  /* 0xffffff9009087825 */ /* 0x000fe200078e020a */
[----:B------:R-:W-:Y:S01]  /*fcc0*/  LOP3.LUT R155, R213, R0, RZ, 0xc0, !PT ;  /* 0x00000000d59b7212 */ /* 0x000fe200078ec0ff */
[----:B------:R-:W-:Y:S02]  /*fcd0*/  STG.E.U16 desc[UR24][R4.64+0xd0], R240 ;  /* 0x0000d0f004007986 */ /* 0x000fe4000c101518 */
[----:B------:R-:W-:-:S02]  /*fce0*/  IMAD.U32 R0, RZ, RZ, UR22 ;  /* 0x00000016ff007e24 */ /* 0x000fc4000f8e00ff */
[----:B------:R-:W-:Y:S01]  /*fcf0*/  IMAD.WIDE R6, R6, 0x70, R8 ;  /* 0x0000007006067825 */ /* 0x000fe200078e0208 */
[----:B------:R-:W-:Y:S04]  /*fd00*/  STG.E.U16 desc[UR24][R4.64+0xd2], R217 ;  /* 0x0000d2d904007986 */ /* 0x000fe8000c101518 */
        /* <DEDUP_REMOVED lines=8> */
[----:B------:R1:W5:Y:S01]  /*fd90*/  LDL.LU R219, [R1+0x358] ;  /* 0x0003580001db7983 */ /* 0x0003620000300800 */
[----:B--2---:R-:W-:-:S03]  /*fda0*/  IMAD.WIDE R8, R0, -0x70, R6 ;  /* 0xffffff9000087825 */ /* 0x004fc600078e0206 */
[----:B------:R-:W-:Y:S04]  /*fdb0*/  STG.E.U16 desc[UR24][R2.64+0xf0], R132 ;  /* 0x0000f08402007986 */ /* 0x000fe8000c101518 */
[----:B------:R-:W-:Y:S01]  /*fdc0*/  STG.E.U16 desc[UR24][R2.64+0xf2], R131 ;  /* 0x0000f28302007986 */ /* 0x000fe2000c101518 */
[----:B------:R-:W-:-:S03]  /*fdd0*/  IMAD.WIDE R20, R0, 0x70, R8 ;  /* 0x0000007000147825 */ /* 0x000fc600078e0208 */
[----:B------:R-:W-:Y:S04]  /*fde0*/  STG.E.U16 desc[UR24][R8.64+0xf0], R130 ;  /* 0x0000f08208007986 */ /* 0x000fe8000c101518 */
[----:B------:R-:W-:Y:S04]  /*fdf0*/  STG.E.U16 desc[UR24][R8.64+0xf2], R129 ;  /* 0x0000f28108007986 */ /* 0x000fe8000c101518 */
[----:B------:R-:W-:Y:S04]  /*fe00*/  STG.E.U16 desc[UR24][R20.64+0xf0], R209 ;  /* 0x0000f0d114007986 */ /* 0x000fe8000c101518 */
[----:B------:R-:W-:Y:S04]  /*fe10*/  STG.E.U16 desc[UR24][R20.64+0xf2], R208 ;  /* 0x0000f2d014007986 */ /* 0x000fe8000c101518 */
[----:B------:R-:W-:Y:S04]  /*fe20*/  STG.E.U16 desc[UR24][R4.64+0xf0], R199 ;  /* 0x0000f0c704007986 */ /* 0x000fe8000c101518 */
[----:B------:R2:W-:Y:S04]  /*fe30*/  STG.E.U16 desc[UR24][R4.64+0xf2], R198 ;  /* 0x0000f2c604007986 */ /* 0x0005e8000c101518 */
[----:B------:R1:W5:Y:S01]  /*fe40*/  LDL.LU R238, [R1+0x354] ;  /* 0x0003540001ee7983 */ /* 0x0003620000300800 */
[C---:B---3--:R-:W-:Y:S03]  /*fe50*/  HMMA.16816.F32.BF16 R148, R136.reuse, R160, R148 ;  /* 0x000000a08894723c */ /* 0x048fe60000041894 */
[----:B------:R1:W5:Y:S04]  /*fe60*/  LDL.LU R213, [R1+0x350] ;  /* 0x0003500001d57983 */ /* 0x0003680000300800 */
[----:B------:R1:W-:Y:S01]  /*fe70*/  STL.64 [R1+0x58], R20 ;  /* 0x0000581401007387 */ /* 0x0003e20000100a00 */
[----:B------:R-:W-:Y:S01]  /*fe80*/  HMMA.16816.F32.BF16 R144, R136, R162, R144 ;  /* 0x000000a28890723c */ /* 0x000fe20000041890 */
[----:B--2---:R-:W-:-:S04]  /*fe90*/  IADD3 R4, P0, PT, R2, -0x100, RZ ;  /* 0xffffff0002047810 */ /* 0x004fc80007f1e0ff */
[----:B------:R-:W-:Y:S01]  /*fea0*/  IADD3.X R0, PT, PT, R3, -0x1, RZ, P0, !PT ;  /* 0xffffffff03007810 */ /* 0x000fe200007fe4ff */
[----:B------:R1:W-:Y:S02]  /*feb0*/  STL [R1+0x24], R4 ;  /* 0x0000240401007387 */ /* 0x0003e40000100800 */
[----:B------:R-:W-:Y:S02]  /*fec0*/  HMMA.16816.F32.BF16 R164, R152, R160, R164 ;  /* 0x000000a098a4723c */ /* 0x000fe400000418a4 */
[----:B------:R1:W-:Y:S06]  /*fed0*/  STL [R1+0x20], R0 ;  /* 0x0000200001007387 */ /* 0x0003ec0000100800 */
[----:B------:R-:W-:Y:S08]  /*fee0*/  HMMA.16816.F32.BF16 R140, R136, R16, R52 ;  /* 0x00000010888c723c */ /* 0x000ff00000041834 */
[C---:B------:R-:W-:Y:S08]  /*fef0*/  HMMA.16816.F32.BF16 R160, R152.reuse, R162, R28 ;  /* 0x000000a298a0723c */ /* 0x040ff0000004181c */
[----:B------:R-:W-:Y:S08]  /*ff00*/  HMMA.16816.F32.BF16 R156, R152, R16, R44 ;  /* 0x00000010989c723c */ /* 0x000ff0000004182c */
[-C--:B------:R-:W-:Y:S08]  /*ff10*/  HMMA.16816.F32.BF16 R136, R136, R18.reuse, R40 ;  /* 0x000000128888723c */ /* 0x080ff00000041828 */
[----:B------:R-:W-:Y:S01]  /*ff20*/  HMMA.16816.F32.BF16 R152, R152, R18, R12 ;  /* 0x000000129898723c */ /* 0x000fe2000004180c */
[----:B------:R-:W-:-:S04]  /*ff30*/  NOP ;  /* 0x0000000000007918 */ /* 0x000fc80000000000 */
[----:B-1----:R-:W-:-:S15]  /*ff40*/  BRA.U !UP0, `(.L_x_1116) ;  /* 0x000000d908c47547 */ /* 0x002fde000b800000 */
[----:B------:R-:W2:Y:S01]  /*ff50*/  LDL.LU R197, [R1+0x22c] ;  /* 0x00022c0001c57983 */ /* 0x000ea20000300800 */
[----:B------:R-:W1:Y:S01]  /*ff60*/  LDCU UR20, c[0x0][0x440] ;  /* 0x00008800ff1477ac */ /* 0x000e620008000800 */
[----:B------:R-:W-:Y:S01]  /*ff70*/  IMAD.SHL.U32 R93, R216, 0x8, RZ ;  /* 0x00000008d85d7824 */ /* 0x000fe200078e00ff */
[----:B------:R-:W-:-:S04]  /*ff80*/  DEPBAR.LE SB0, 0x0 ;  /* 0x000080000000791a */ /* 0x000fc80000000000 */
[----:B------:R-:W2:Y:S04]  /*ff90*/  LDL.LU R202, [R1+0x224] ;  /* 0x0002240001ca7983 */ /* 0x000ea80000300800 */
[----:B------:R-:W3:Y:S04]  /*ffa0*/  LDL R205, [R1+0x338] ;  /* 0x0003380001cd7983 */ /* 0x000ee80000100800 */
[----:B------:R-:W4:Y:S01]  /*ffb0*/  LDL R204, [R1+0x334] ;  /* 0x0003340001cc7983 */ /* 0x000f220000100800 */
[----:B------:R-:W-:Y:S01]  /*ffc0*/  UIADD3 UR4, UPT, UPT, UR21, -0x2, URZ ;  /* 0xfffffffe15047890 */ /* 0x000fe2000fffe0ff */
[----:B------:R-:W-:Y:S01]  /*ffd0*/  LOP3.LUT R93, R93, 0x18, RZ, 0xc0, !PT ;  /* 0x000000185d5d7812 */ /* 0x000fe200078ec0ff */
[----:B------:R-:W-:Y:S01]  /*ffe0*/  IMAD.U32 R10, RZ, RZ, UR8 ;  /* 0x00000008ff0a7e24 */ /* 0x000fe2000f8e00ff */
[----:B-----5:R-:W-:Y:S01]  /*fff0*/  LOP3.LUT R11, R213, 0x120, R203, 0xf8, !PT ;  /* 0x00000120d50b7812 */ /* 0x020fe200078ef8cb */
[----:B------:R-:W-:Y:S01]  /*10000*/  UIMAD.WIDE.U32 UR36, UR4, UR8, URZ ;  /* 0x00000008042472a5 */ /* 0x000fe2000f8e00ff */
[----:B-1----:R-:W-:Y:S01]  /*10010*/  ISETP.GE.AND P0, PT, R93, UR20, PT ;  /* 0x000000145d007c0c */ /* 0x002fe2000bf06270 */
[----:B------:R-:W-:Y:S01]  /*10020*/  BAR.SYNC.DEFER_BLOCKING 0x0 ;  /* 0x0000000000007b1d */ /* 0x000fe20000010000 */
[----:B------:R-:W-:Y:S01]  /*10030*/  IMAD.U32 R7, RZ, RZ, UR8 ;  /* 0x00000008ff077e24 */ /* 0x000fe2000f8e00ff */
[----:B------:R-:W-:Y:S01]  /*10040*/  UIMAD UR22, UR4, UR9, UR37 ;  /* 0x00000009041672a4 */ /* 0x000fe2000f8e0225 */
[----:B------:R-:W-:Y:S01]  /*10050*/  IMAD.U32 R6, RZ, RZ, UR8 ;  /* 0x00000008ff067e24 */ /* 0x000fe2000f8e00ff */
[----:B------:R-:W-:Y:S01]  /*10060*/  USHF.L.U32 UR20, UR36, 0x7, URZ ;  /* 0x0000000724147899 */ /* 0x000fe200080006ff */
[----:B------:R-:W-:Y:S01]  /*10070*/  IMAD.U32 R5, RZ, RZ, UR9 ;  /* 0x00000009ff057e24 */ /* 0x000fe2000f8e00ff */
[----:B------:R-:W-:Y:S01]  /*10080*/  USHF.L.U64.HI UR22, UR36, 0x7, UR22 ;  /* 0x0000000724167899 */ /* 0x000fe20008010216 */
[----:B------:R-:W-:Y:S01]  /*10090*/  IMAD.U32 R9, RZ, RZ, UR8 ;  /* 0x00000008ff097e24 */ /* 0x000fe2000f8e00ff */
[----:B------:R-:W-:Y:S01]  /*100a0*/  LOP3.LUT R15, R11, R195, RZ, 0xfc, !PT ;  /* 0x000000c30b0f7212 */ /* 0x000fe200078efcff */
[----:B------:R-:W-:Y:S01]  /*100b0*/  IMAD.U32 R8, RZ, RZ, UR9 ;  /* 0x00000009ff087e24 */ /* 0x000fe2000f8e00ff */
[----:B------:R-:W-:Y:S01]  /*100c0*/  UISETP.GT.AND UP0, UPT, UR4, UR18, UPT ;  /* 0x000000120400728c */ /* 0x000fe2000bf04270 */
[----:B------:R-:W-:Y:S01]  /*100d0*/  IMAD.U32 R0, RZ, RZ, UR20 ;  /* 0x00000014ff007e24 */ /* 0x000fe2000f8e00ff */
[----:B------:R-:W-:Y:S01]  /*100e0*/  @!P0 LEA R10, P1, R10, UR20, 0x6 ;  /* 0x000000140a0a8c11 */ /* 0x000fe2000f8230ff */
[----:B------:R-:W-:Y:S01]  /*100f0*/  IMAD.U32 R4, RZ, RZ, UR22 ;  /* 0x00000016ff047e24 */ /* 0x000fe2000f8e00ff */
[----:B------:R-:W-:Y:S01]  /*10100*/  @!P0 LEA R7, P2, R7, UR20, 0x5 ;  /* 0x0000001407078c11 */ /* 0x000fe2000f8428ff */
[----:B------:R-:W-:Y:S01]  /*10110*/  IMAD.U32 R11, RZ, RZ, UR9 ;  /* 0x00000009ff0b7e24 */ /* 0x000fe2000f8e00ff */
[----:B------:R-:W-:Y:S01]  /*10120*/  @!P0 LEA.HI.X R14, R6, UR22, R5, 0x6, P1 ;  /* 0x00000016060e8c11 */ /* 0x000fe200088f3405 */
[----:B------:R-:W-:Y:S01]  /*10130*/  IMAD.U32 R5, RZ, RZ, UR22 ;  /* 0x00000016ff057e24 */ /* 0x000fe2000f8e00ff */
[----:B------:R-:W-:Y:S01]  /*10140*/  @!P0 LEA.HI.X R9, R9, UR22, R8, 0x5, P2 ;  /* 0x0000001609098c11 */ /* 0x000fe200090f2c08 */
[----:B------:R-:W-:Y:S01]  /*10150*/  @P0 STS.128 [R238+0x4000], RZ ;  /* 0x004000ffee000388 */ /* 0x000fe20000000c00 */
[----:B--2---:R-:W-:-:S02]  /*10160*/  LOP3.LUT R16, R202, R197, RZ, 0xfc, !PT ;  /* 0x000000c5ca107212 */ /* 0x004fc400078efcff */
[CC--:B---3--:R-:W-:Y:S02]  /*10170*/  @!P0 LEA R12, P3, R0.reuse, R205.reuse, 0x1 ;  /* 0x000000cd000c8211 */ /* 0x0c8fe400078608ff */
[CC--:B------:R-:W-:Y:S02]  /*10180*/  @!P0 LEA R8, P2, R7.reuse, R205.reuse, 0x1 ;  /* 0x000000cd07088211 */ /* 0x0c0fe400078408ff */
[-C--:B----4-:R-:W-:Y:S01]  /*10190*/  @!P0 LEA.HI.X R13, R0, R204.reuse, R4, 0x1, P3 ;  /* 0x000000cc000d8211 */ /* 0x090fe200018f0c04 */
[----:B------:R-:W-:Y:S01]  /*101a0*/  IMAD.U32 R4, RZ, RZ, UR20 ;  /* 0x00000014ff047e24 */ /* 0x000fe2000f8e00ff */
[C---:B------:R-:W-:Y:S01]  /*101b0*/  @!P0 LEA R6, P1, R10.reuse, R205, 0x1 ;  /* 0x000000cd0a068211 */ /* 0x040fe200078208ff */
[----:B------:R-:W-:Y:S01]  /*101c0*/  IMAD.U32 R0, RZ, RZ, UR8 ;  /* 0x00000008ff007e24 */ /* 0x000fe2000f8e00ff */
[-C--:B------:R-:W-:Y:S01]  /*101d0*/  @!P0 LEA.HI.X R9, R7, R204.reuse, R9, 0x1, P2 ;  /* 0x000000cc07098211 */ /* 0x080fe200010f0c09 */
[----:B------:R-:W-:Y:S01]  /*101e0*/  @!PT LDS RZ, [RZ] ;  /* 0x00000000fffff984 */ /* 0x000fe20000000800 */
[----:B------:R-:W-:Y:S01]  /*101f0*/  @!PT LDS RZ, [RZ] ;  /* 0x00000000fffff984 */ /* 0x000fe20000000800 */
[----:B------:R-:W-:Y:S01]  /*10200*/  @!PT LDS RZ, [RZ] ;  /* 0x00000000fffff984 */ /* 0x000fe20000000800 */
[----:B------:R1:W-:Y:S01]  /*10210*/  @!P0 LDGSTS.E.BYPASS.LTC128B.128 [R238+0x4000], desc[UR24][R12.64] ;  /* 0x040000000cee8fae */ /* 0x0003e2000b981a18 */
[----:B------:R-:W-:Y:S01]  /*10220*/  @!P0 LEA.HI.X R7, R10, R204, R14, 0x1, P1 ;  /* 0x000000cc0a078211 */ /* 0x000fe200008f0c0e */
[----:B------:R-:W-:-:S02]  /*10230*/  @!P0 IMAD.WIDE.U32 R4, R0, 0x60, R4 ;  /* 0x0000006000048825 */ /* 0x000fc400078e0004 */
[----:B------:R-:W-:Y:S02]  /*10240*/  @P0 STS.128 [R238+0x4800], RZ ;  /* 0x004800ffee000388 */ /* 0x000fe40000000c00 */
[----:B------:R-:W-:Y:S01]  /*10250*/  @!P0 IMAD R0, R11, 0x60, RZ ;  /* 0x000000600b008824 */ /* 0x000fe200078e02ff */
[----:B------:R-:W-:Y:S01]  /*10260*/  @!P0 LEA R10, P1, R4, R205, 0x1 ;  /* 0x000000cd040a8211 */ /* 0x000fe200078208ff */
[----:B------:R-:W-:Y:S01]  /*10270*/  @!PT LDS RZ, [RZ] ;  /* 0x00000000fffff984 */ /* 0x000fe20000000800 */
[----:B------:R-:W-:Y:S01]  /*10280*/  @!PT LDS RZ, [RZ] ;  /* 0x00000000fffff984 */ /* 0x000fe20000000800 */
[----:B------:R-:W-:Y:S01]  /*10290*/  @!PT LDS RZ, [RZ] ;  /* 0x00000000fffff984 */ /* 0x000fe20000000800 */
[----:B------:R-:W-:Y:S02]  /*102a0*/  @!P0 LDGSTS.E.BYPASS.LTC128B.128 [R238+0x4800], desc[UR24][R8.64] ;  /* 0x0480000008ee8fae */ /* 0x000fe4000b981a18 */
[----:B------:R-:W-:Y:S02]  /*102b0*/  @!P0 IMAD.IADD R0, R0, 0x1, R5 ;  /* 0x0000000100008824 */ /* 0x000fe400078e0205 */
[----:B------:R-:W-:Y:S03]  /*102c0*/  @P0 STS.128 [R238+0x5000], RZ ;  /* 0x005000ffee000388 */ /* 0x000fe60000000c00 */
[----:B------:R-:W-:Y:S01]  /*102d0*/  @!P0 LEA.HI.X R11, R4, R204, R0, 0x1, P1 ;  /* 0x000000cc040b8211 */ /* 0x000fe200008f0c00 */
[----:B------:R-:W-:Y:S01]  /*102e0*/  @!PT LDS RZ, [RZ] ;  /* 0x00000000fffff984 */ /* 0x000fe20000000800 */
[----:B------:R-:W-:Y:S01]  /*102f0*/  @!PT LDS RZ, [RZ] ;  /* 0x00000000fffff984 */ /* 0x000fe20000000800 */
[----:B------:R-:W-:Y:S01]  /*10300*/  @!PT LDS RZ, [RZ] ;  /* 0x00000000fffff984 */ /* 0x000fe20000000800 */
[----:B------:R2:W-:Y:S01]  /*10310*/  @!P0 LDGSTS.E.BYPASS.LTC128B.128 [R238+0x5000], desc[UR24][R6.64] ;  /* 0x0500000006ee8fae */ /* 0x0005e2000b981a18 */
[----:B------:R-:W-:-:S03]  /*10320*/  LEA R0, R16, UR5, 0x1 ;  /* 0x0000000510007c11 */ /* 0x000fc6000f8e08ff */
[----:B------:R-:W-:Y:S04]  /*10330*/  @P0 STS.128 [R238+0x5800], RZ ;  /* 0x005800ffee000388 */ /* 0x000fe80000000c00 */
[----:B------:R-:W-:Y:S01]  /*10340*/  @!PT LDS RZ, [RZ] ;  /* 0x00000000fffff984 */ /* 0x000fe20000000800 */
[----:B------:R-:W-:Y:S01]  /*10350*/  @!PT LDS RZ, [RZ] ;  /* 0x00000000fffff984 */ /* 0x000fe20000000800 */
[----:B------:R-:W-:Y:S01]  /*10360*/  @!PT LDS RZ, [RZ] ;  /* 0x00000000fffff984 */ /* 0x000fe20000000800 */
[----:B------:R3:W-:Y:S01]  /*10370*/  @!P0 LDGSTS.E.BYPASS.LTC128B.128 [R238+0x5800], desc[UR24][R10.64] ;  /* 0x058000000aee8fae */ /* 0x0007e2000b981a18 */
[----:B-1----:R-:W-:-:S03]  /*10380*/  LEA R12, R15, UR5, 0x1 ;  /* 0x000000050f0c7c11 */ /* 0x002fc6000f8e08ff */
[----:B------:R-:W-:Y:S04]  /*10390*/  LDSM.16.M88.4 R64, [R0+0x3400] ;  /* 0x003400000040783b */ /* 0x000fe80000000200 */
[----:B------:R-:W-:Y:S01]  /*103a0*/  LDSM.16.M88.4 R84, [R0+0x2000] ;  /* 0x002000000054783b */ /* 0x000fe20000000200 */
[----:B------:R-:W-:-:S03]  /*103b0*/  IMAD.IADD R16, R201, 0x1, R12 ;  /* 0x00000001c9107824 */ /* 0x000fc600078e020c */
[----:B------:R-:W-:Y:S04]  /*103c0*/  LDSM.16.M88.4 R80, [R0+0x2400] ;  /* 0x002400000050783b */ /* 0x000fe80000000200 */
[----:B------:R-:W-:Y:S04]  /*103d0*/  LDSM.16.M88.4 R76, [R0+0x2800] ;  /* 0x00280000004c783b */ /* 0x000fe80000000200 */
[----:B--2---:R-:W1:Y:S04]  /*103e0*/  LDSM.16.M88.4 R4, [R12+0x1000] ;  /* 0x001000000c04783b */ /* 0x004e680000000200 */
[----:B------:R-:W2:Y:S04]  /*103f0*/  LDSM.16.M88.4 R72, [R0+0x2c00] ;  /* 0x002c00000048783b */ /* 0x000ea80000000200 */
[----:B------:R-:W4:Y:S04]  /*10400*/  LDSM.16.M88.4 R68, [R0+0x3000] ;  /* 0x003000000044783b */ /* 0x000f280000000200 */
[----:B------:R-:W4:Y:S04]  /*10410*/  LDSM.16.M88.4 R60, [R0+0x3800] ;  /* 0x00380000003c783b */ /* 0x000f280000000200 */
[----:B------:R1:W4:Y:S04]  /*10420*/  LDSM.16.M88.4 R56, [R0+0x3c00] ;  /* 0x003c00000038783b */ /* 0x0003280000000200 */
[----:B---3--:R-:W-:Y:S04]  /*10430*/  LDSM.16.M88.4 R8, [R16+0x1000] ;  /* 0x001000001008783b */ /* 0x008fe80000000200 */
[----:B------:R-:W-:Y:S04]  /*10440*/  LDSM.16.M88.4 R12, [R12] ;  /* 0x000000000c0c783b */ /* 0x000fe80000000200 */
[----:B------:R-:W0:Y:S01]  /*10450*/  LDGDEPBAR ;  /* 0x00000000000079af */ /* 0x000e220000000000 */
[----:B-1----:R-:W-:Y:S01]  /*10460*/  IMAD.IADD R0, R201, 0x1, R0 ;  /* 0x00000001c9007824 */ /* 0x002fe200078e0200 */
[C---:B------:R-:W-:Y:S04]  /*10470*/  HMMA.16816.F32.BF16 R104, R4.reuse, R64, RZ ;  /* 0x000000400468723c */ /* 0x040fe800000418ff */
[----:B------:R-:W1:Y:S04]  /*10480*/  LDSM.16.M88.4 R28, [R0+0x3400] ;  /* 0x00340000001c783b */ /* 0x000e680000000200 */
[----:B------:R-:W3:Y:S01]  /*10490*/  LDSM.16.M88.4 R44, [R0+0x2800] ;  /* 0x00280000002c783b */ /* 0x000ee20000000200 */
[C---:B------:R-:W-:Y:S03]  /*104a0*/  HMMA.16816.F32.BF16 R116, R4.reuse, R76, RZ ;  /* 0x0000004c0474723c */ /* 0x040fe600000418ff */
[----:B------:R-:W-:Y:S04]  /*104b0*/  LDSM.16.M88.4 R24, [R0+0x3800] ;  /* 0x003800000018783b */ /* 0x000fe80000000200 */
[----:B------:R-:W3:Y:S01]  /*104c0*/  LDSM.16.M88.4 R52, [R0+0x2000] ;  /* 0x002000000034783b */ /* 0x000ee20000000200 */
[C---:B------:R-:W-:Y:S03]  /*104d0*/  HMMA.16816.F32.BF16 R124, R4.reuse, R84, RZ ;  /* 0x00000054047c723c */ /* 0x040fe600000418ff */
[----:B------:R-:W3:Y:S04]  /*104e0*/  LDSM.16.M88.4 R48, [R0+0x2400] ;  /* 0x002400000030783b */ /* 0x000ee80000000200 */
[----:B------:R-:W-:Y:S01]  /*104f0*/  LDSM.16.M88.4 R20, [R0+0x3c00] ;  /* 0x003c00000014783b */ /* 0x000fe20000000200 */
[C---:B------:R-:W-:Y:S03]  /*10500*/  HMMA.16816.F32.BF16 R120, R4.reuse, R80, RZ ;  /* 0x000000500478723c */ /* 0x040fe600000418ff */
[----:B------:R-:W3:Y:S04]  /*10510*/  LDSM.16.M88.4 R40, [R0+0x2c00] ;  /* 0x002c00000028783b */ /* 0x000ee80000000200 */
[----:B------:R-:W3:Y:S01]  /*10520*/  LDSM.16.M88.4 R32, [R0+0x3000] ;  /* 0x003000000020783b */ /* 0x000ee20000000200 */
[C---:B--2---:R-:W-:Y:S08]  /*10530*/  HMMA.16816.F32.BF16 R112, R4.reuse, R72, RZ ;  /* 0x000000480470723c */ /* 0x044ff000000418ff */
        /* <DEDUP_REMOVED lines=12> */
[C---:B---3--:R-:W-:Y:S08]  /*10600*/  HMMA.16816.F32.BF16 R240, R8.reuse, R44, R116 ;  /* 0x0000002c08f0723c */ /* 0x048ff00000041874 */
        /* <DEDUP_REMOVED lines=14> */
[C---:B------:R-:W-:Y:S03]  /*106f0*/  HMMA.16816.F32.BF16 R4, R8.reuse, R20, R96 ;  /* 0x000000140804723c */ /* 0x040fe60000041860 */
[----:B------:R-:W-:Y:S02]  /*10700*/  IMAD.MOV.U32 R114, RZ, RZ, R193 ;  /* 0x000000ffff727224 */ /* 0x000fe400078e00c1 */
        /* <DEDUP_REMOVED lines=9> */
[----:B------:R-:W-:Y:S02]  /*107a0*/  IMAD.MOV.U32 R214, RZ, RZ, R7 ;  /* 0x000000ffffd67224 */ /* 0x000fe400078e0007 */
[----:B------:R1:W2:Y:S01]  /*107b0*/  LDSM.16.M88.4 R4, [R16] ;  /* 0x000000001004783b */ /* 0x0002a20000000200 */
[----:B------:R-:W-:Y:S01]  /*107c0*/  IMAD.MOV.U32 R239, RZ, RZ, R96 ;  /* 0x000000ffffef7224 */ /* 0x000fe200078e0060 */
[----:B------:R-:W-:-:S04]  /*107d0*/  DEPBAR.LE SB0, 0x0 ;  /* 0x000080000000791a */ /* 0x000fc80000000000 */
[----:B------:R-:W-:Y:S01]  /*107e0*/  HMMA.16816.F32.BF16 R228, R8, R42, R172 ;  /* 0x0000002a08e4723c */ /* 0x000fe200000418ac */
[----:B------:R-:W-:Y:S02]  /*107f0*/  IMAD.MOV.U32 R223, RZ, RZ, R97 ;  /* 0x000000ffffdf7224 */ /* 0x000fe400078e0061 */
[----:B------:R-:W-:Y:S02]  /*10800*/  IMAD.MOV.U32 R218, RZ, RZ, R99 ;  /* 0x000000ffffda7224 */ /* 0x000fe400078e0063 */
[----:B------:R-:W-:-:S03]  /*10810*/  IMAD.MOV.U32 R217, RZ, RZ, R98 ;  /* 0x000000ffffd97224 */ /* 0x000fc600078e0062 */
[C---:B------:R-:W-:Y:S08]  /*10820*/  HMMA.16816.F32.BF16 R232, R8.reuse, R34, R168 ;  /* 0x0000002208e8723c */ /* 0x040ff000000418a8 */
[----:B------:R-:W-:Y:S08]  /*10830*/  HMMA.16816.F32.BF16 R244, R8, R30, R132 ;  /* 0x0000001e08f4723c */ /* 0x000ff00000041884 */
[----:B------:R-:W-:Y:S08]  /*10840*/  HMMA.16816.F32.BF16 R100, R12, R80, RZ ;  /* 0x000000500c64723c */ /* 0x000ff000000418ff */
[----:B------:R-:W-:Y:S08]  /*10850*/  HMMA.16816.F32.BF16 R8, R8, R22, R88 ;  /* 0x000000160808723c */ /* 0x000ff00000041858 */
[C---:B------:R-:W-:Y:S08]  /*10860*/  HMMA.16816.F32.BF16 R108, R12.reuse, R84, RZ ;  /* 0x000000540c6c723c */ /* 0x040ff000000418ff */
[----:B------:R-:W-:Y:S03]  /*10870*/  HMMA.16816.F32.BF16 R104, R12, R86, RZ ;  /* 0x000000560c68723c */ /* 0x000fe600000418ff */
[----:B------:R-:W-:-:S02]  /*10880*/  IMAD.MOV.U32 R0, RZ, RZ, R10 ;  /* 0x000000ffff007224 */ /* 0x000fc400078e000a */
[----:B------:R-:W-:Y:S02]  /*10890*/  IMAD.MOV.U32 R117, RZ, RZ, R8 ;  /* 0x000000ffff757224 */ /* 0x000fe400078e0008 */
[----:B------:R-:W-:Y:S01]  /*108a0*/  IMAD.MOV.U32 R222, RZ, RZ, R9 ;  /* 0x000000ffffde7224 */ /* 0x000fe200078e0009 */
[----:B------:R-:W-:Y:S01]  /*108b0*/  HMMA.16816.F32.BF16 R96, R12, R82, RZ ;  /* 0x000000520c60723c */ /* 0x000fe200000418ff */
[----:B------:R-:W-:-:S07]  /*108c0*/  IMAD.MOV.U32 R221, RZ, RZ, R11 ;  /* 0x000000ffffdd7224 */ /* 0x000fce00078e000b */
        /* <DEDUP_REMOVED lines=8> */
[C---:B-1----:R-:W-:Y:S08]  /*10950*/  HMMA.16816.F32.BF16 R16, R12.reuse, R60, RZ ;  /* 0x0000003c0c10723c */ /* 0x042ff000000418ff */
[----:B------:R-:W-:Y:S08]  /*10960*/  HMMA.16816.F32.BF16 R60, R12, R62, RZ ;  /* 0x0000003e0c3c723c */ /* 0x000ff000000418ff */
[----:B--2---:R-:W-:Y:S08]  /*10970*/  HMMA.16816.F32.BF16 R168, R4, R48, R100 ;  /* 0x0000003004a8723c */ /* 0x004ff00000041864 */
[----:B------:R-:W-:Y:S01]  /*10980*/  HMMA.16816.F32.BF16 R8, R12, R56, RZ ;  /* 0x000000380c08723c */ /* 0x000fe200000418ff */
[----:B------:R-:W-:-:S07]  /*10990*/  IMAD.MOV.U32 R57, RZ, RZ, R120 ;  /* 0x000000ffff397224 */ /* 0x000fce00078e0078 */
[----:B------:R-:W-:Y:S08]  /*109a0*/  HMMA.16816.F32.BF16 R100, R4, R50, R96 ;  /* 0x000000320464723c */ /* 0x000ff00000041860 */
[----:B------:R-:W-:Y:S08]  /*109b0*/  HMMA.16816.F32.BF16 R12, R12, R58, RZ ;  /* 0x0000003a0c0c723c */ /* 0x000ff000000418ff */
[C---:B------:R-:W-:Y:S08]  /*109c0*/  HMMA.16816.F32.BF16 R96, R4.reuse, R46, R88 ;  /* 0x0000002e0460723c */ /* 0x040ff00000041858 */
[C---:B------:R-:W-:Y:S08]  /*109d0*/  HMMA.16816.F32.BF16 R104, R4.reuse, R54, R104 ;  /* 0x000000360468723c */ /* 0x040ff00000041868 */
[----:B------:R-:W-:Y:S01]  /*109e0*/  HMMA.16816.F32.BF16 R88, R4, R34, R72 ;  /* 0x000000220458723c */ /* 0x000fe20000041848 */
[----:B------:R-:W-:-:S02]  /*109f0*/  IMAD.MOV.U32 R35, RZ, RZ, R0 ;  /* 0x000000ffff237224 */ /* 0x000fc400078e0000 */
[----:B------:R-:W-:Y:S02]  /*10a00*/  IMAD.U32 R0, RZ, RZ, UR21 ;  /* 0x00000015ff007e24 */ /* 0x000fe4000f8e00ff */
[----:B------:R-:W-:Y:S02]  /*10a10*/  IMAD.MOV.U32 R75, RZ, RZ, R114 ;  /* 0x000000ffff4b7224 */ /* 0x000fe400078e0072 */
[----:B------:R-:W-:Y:S01]  /*10a20*/  IMAD R0, R0, 0x80, R211 ;  /* 0x0000008000007824 */ /* 0x000fe200078e02d3 */
[----:B------:R-:W-:Y:S01]  /*10a30*/  HMMA.16816.F32.BF16 R120, R4, R52, R108 ;  /* 0x000000340478723c */ /* 0x000fe2000004186c */
[----:B------:R-:W-:Y:S02]  /*10a40*/  IMAD.MOV.U32 R109, RZ, RZ, R124 ;  /* 0x000000ffff6d7224 */ /* 0x000fe400078e007c */
[----:B------:R-:W-:Y:S02]  /*10a50*/  VIADD R34, R0, 0xffffff00 ;  /* 0xffffff0000227836 */ /* 0x000fe40000000000 */
[----:B------:R-:W-:-:S03]  /*10a60*/  IMAD.MOV.U32 R73, RZ, RZ, R112 ;  /* 0x000000ffff497224 */ /* 0x000fc600078e0070 */
[----:B------:R-:W-:Y:S01]  /*10a70*/  HMMA.16816.F32.BF16 R172, R4, R44, R92 ;  /* 0x0000002c04ac723c */ /* 0x000fe2000004185c */
[----:B------:R-:W-:Y:S01]  /*10a80*/  BAR.SYNC.DEFER_BLOCKING 0x0 ;  /* 0x0000000000007b1d */ /* 0x000fe20000010000 */
[----:B------:R-:W-:-:S06]  /*10a90*/  ISETP.GT.AND P5, PT, R236, R34, PT ;  /* 0x00000022ec00720c */ /* 0x000fcc0003fa4270 */
[----:B------:R-:W-:Y:S01]  /*10aa0*/  HMMA.16816.F32.BF16 R128, R4, R32, R76 ;  /* 0x000000200480723c */ /* 0x000fe2000004184c */
[C---:B------:R-:W-:Y:S02]  /*10ab0*/  VIADD R32, R0.reuse, 0xffffff08 ;  /* 0xffffff0800207836 */ /* 0x040fe40000000000 */
[----:B------:R-:W-:-:S03]  /*10ac0*/  VIADD R33, R0, 0xffffff01 ;  /* 0xffffff0100217836 */ /* 0x000fc60000000000 */
[C---:B------:R-:W-:Y:S02]  /*10ad0*/  ISETP.GT.AND P1, PT, R236.reuse, R32, PT ;  /* 0x00000020ec00720c */ /* 0x040fe40003f24270 */
[C---:B------:R-:W-:Y:S01]  /*10ae0*/  HMMA.16816.F32.BF16 R132, R4.reuse, R40, R84 ;  /* 0x000000280484723c */ /* 0x040fe20000041854 */
[----:B------:R-:W-:Y:S02]  /*10af0*/  ISETP.GT.AND P2, PT, R236, R33, PT ;  /* 0x00000021ec00720c */ /* 0x000fe40003f44270 */
[----:B------:R-:W-:Y:S02]  /*10b00*/  FSEL R46, R106, -INF , !P1 ;  /* 0xff8000006a2e7808 */ /* 0x000fe40004800000 */
[----:B------:R-:W-:Y:S01]  /*10b10*/  FSEL R41, R122, -INF , !P5 ;  /* 0xff8000007a297808 */ /* 0x000fe20006800000 */
[----:B------:R-:W-:Y:S01]  /*10b20*/  IMAD.MOV.U32 R122, RZ, RZ, R119 ;  /* 0x000000ffff7a7224 */ /* 0x000fe200078e0077 */
[----:B------:R-:W-:Y:S01]  /*10b30*/  FSEL R44, R123, -INF , !P2 ;  /* 0xff8000007b2c7808 */ /* 0x000fe20005000000 */
[----:B------:R-:W-:Y:S01]  /*10b40*/  HMMA.16816.F32.BF16 R92, R4, R42, R80 ;  /* 0x0000002a045c723c */ /* 0x000fe20000041850 */
[----:B------:R-:W-:-:S02]  /*10b50*/  IMAD.MOV.U32 R123, RZ, RZ, R118 ;  /* 0x000000ffff7b7224 */ /* 0x000fc400078e0076 */
[----:B------:R-:W-:-:S05]  /*10b60*/  IMAD.MOV.U32 R42, RZ, RZ, R57 ;  /* 0x000000ffff2a7224 */ /* 0x000fca00078e0039 */
[----:B------:R-:W-:Y:S01]  /*10b70*/  HMMA.16816.F32.BF16 R80, R4, R30, R64 ;  /* 0x0000001e0450723c */ /* 0x000fe20000041840 */
[C---:B------:R-:W-:Y:S02]  /*10b80*/  VIADD R30, R0.reuse, 0xffffff10 ;  /* 0xffffff10001e7836 */ /* 0x040fe40000000000 */
[----:B------:R-:W-:-:S03]  /*10b90*/  VIADD R31, R0, 0xffffff09 ;  /* 0xffffff09001f7836 */ /* 0x000fc60000000000 */
[----:B------:R-:W-:Y:S02]  /*10ba0*/  ISETP.GT.AND P3, PT, R236, R30, PT ;  /* 0x0000001eec00720c */ /* 0x000fe40003f64270 */
[C---:B------:R-:W-:Y:S01]  /*10bb0*/  HMMA.16816.F32.BF16 R76, R4.reuse, R26, R60 ;  /* 0x0000001a044c723c */ /* 0x040fe2000004183c */
[----:B------:R-:W-:Y:S01]  /*10bc0*/  VIADD R27, R0, 0xffffff19 ;  /* 0xffffff19001b7836 */ /* 0x000fe20000000000 */
[----:B------:R-:W-:Y:S01]  /*10bd0*/  ISETP.GT.AND P4, PT, R236, R31, PT ;  /* 0x0000001fec00720c */ /* 0x000fe20003f84270 */
[----:B------:R-:W-:Y:S01]  /*10be0*/  VIADD R26, R0, 0xffffff20 ;  /* 0xffffff20001a7836 */ /* 0x000fe20000000000 */
[----:B------:R-:W-:Y:S02]  /*10bf0*/  FSEL R50, R170, -INF , !P3 ;  /* 0xff800000aa327808 */ /* 0x000fe40005800000 */
[----:B------:R-:W-:Y:S02]  /*10c00*/  ISETP.GT.AND P1, PT, R236, R27, PT ;  /* 0x0000001bec00720c */ /* 0x000fe40003f24270 */
[C---:B------:R-:W-:Y:S01]  /*10c10*/  HMMA.16816.F32.BF16 R176, R4.reuse, R24, R16 ;  /* 0x0000001804b0723c */ /* 0x040fe20000041810 */
[C---:B------:R-:W-:Y:S01]  /*10c20*/  VIADD R25, R0.reuse, 0xffffff21 ;  /* 0xffffff2100197836 */ /* 0x040fe20000000000 */
[----:B------:R-:W-:Y:S01]  /*10c30*/  FSEL R56, R103, -INF , !P1 ;  /* 0xff80000067387808 */ /* 0x000fe20004800000 */
[C---:B------:R-:W-:Y:S01]  /*10c40*/  VIADD R17, R0.reuse, 0xffffff41 ;  /* 0xffffff4100117836 */ /* 0x040fe20000000000 */
[----:B------:R-:W-:Y:S01]  /*10c50*/  FSEL R48, R107, -INF , !P4 ;  /* 0xff8000006b307808 */ /* 0x000fe20006000000 */
[----:B------:R-:W-:Y:S01]  /*10c60*/  VIADD R24, R0, 0xffffff28 ;  /* 0xffffff2800187836 */ /* 0x000fe20000000000 */
[----:B------:R-:W-:Y:S01]  /*10c70*/  ISETP.GT.AND P3, PT, R236, R25, PT ;  /* 0x00000019ec00720c */ /* 0x000fe20003f64270 */
[C---:B------:R-:W-:Y:S01]  /*10c80*/  VIADD R19, R0.reuse, 0xffffff39 ;  /* 0xffffff3900137836 */ /* 0x040fe20000000000 */
[C---:B------:R-:W-:Y:S01]  /*10c90*/  HMMA.16816.F32.BF16 R124, R4.reuse, R28, R68 ;  /* 0x0000001c047c723c */ /* 0x040fe20000041844 */
[----:B------:R-:W-:Y:S01]  /*10ca0*/  VIADD R29, R0, 0xffffff11 ;  /* 0xffffff11001d7836 */ /* 0x000fe20000000000 */
[----:B------:R-:W-:Y:S01]  /*10cb0*/  ISETP.GT.AND P4, PT, R236, R26, PT ;  /* 0x0000001aec00720c */ /* 0x000fe20003f84270 */
        /* <DEDUP_REMOVED lines=13> */
[----:B------:R-:W-:Y:S01]  /*10d90*/  HMMA.16816.F32.BF16 R180, R4, R20, R8 ;  /* 0x0000001404b4723c */ /* 0x000fe20000041808 */
[----:B------:R-:W-:Y:S01]  /*10da0*/  VIADD R20, R0, 0xffffff38 ;  /* 0xffffff3800147836 */ /* 0x000fe20000000000 */
[----:B------:R-:W-:Y:S01]  /*10db0*/  FSEL R67, R134, -INF , !P1 ;  /* 0xff80000086437808 */ /* 0x000fe20004800000 */
        /* <DEDUP_REMOVED lines=40> */
[----:B------:R-:W-:Y:S02]  /*11040*/  ISETP.GT.AND P4, PT, R236, R11, PT ;  /* 0x0000000bec00720c */ /* 0x000fe40003f84270 */
[----:B------:R-:W-:Y:S02]  /*11050*/  FSEL R108, R178, -INF , !P3 ;  /* 0xff800000b26c7808 */ /* 0x000fe40005800000 */
[----:B------:R-:W-:Y:S02]  /*11060*/  ISETP.GT.AND P3, PT, R236, R5, PT ;  /* 0x00000005ec00720c */ /* 0x000fe40003f64270 */
[----:B------:R-:W-:Y:S02]  /*11070*/  FSEL R111, R79, -INF , !P1 ;  /* 0xff8000004f6f7808 */ /* 0x000fe40004800000 */
[----:B------:R-:W-:Y:S02]  /*11080*/  FSEL R95, R126, -INF , !P5 ;  /* 0xff8000007e5f7808 */ /* 0x000fe40006800000 */
[----:B------:R-:W-:Y:S01]  /*11090*/  FSEL R98, R127, -INF , !P2 ;  /* 0xff8000007f627808 */ /* 0x000fe20005000000 */
[----:B------:R-:W-:Y:S01]  /*110a0*/  IMAD.MOV.U32 R127, RZ, RZ, R122 ;  /* 0x000000ffff7f7224 */ /* 0x000fe200078e007a */
[----:B------:R-:W-:-:S02]  /*110b0*/  FSEL R103, R83, -INF , !P4 ;  /* 0xff80000053677808 */ /* 0x000fc40006000000 */
[----:B------:R-:W-:Y:S02]  /*110c0*/  ISETP.GT.AND P1, PT, R237, R34, PT ;  /* 0x00000022ed00720c */ /* 0x000fe40003f24270 */
[C---:B------:R-:W-:Y:S02]  /*110d0*/  ISETP.GT.AND P5, PT, R236.reuse, R9, PT ;  /* 0x00000009ec00720c */ /* 0x040fe40003fa4270 */
[C---:B------:R-:W-:Y:S02]  /*110e0*/  ISETP.GT.AND P2, PT, R236.reuse, R8, PT ;  /* 0x00000008ec00720c */ /* 0x040fe40003f44270 */
[----:B------:R-:W-:Y:S02]  /*110f0*/  ISETP.GT.AND P4, PT, R236, R6, PT ;  /* 0x00000006ec00720c */ /* 0x000fe40003f84270 */
[----:B------:R-:W-:Y:S01]  /*11100*/  FSEL R116, R183, -INF , !P3 ;  /* 0xff800000b7747808 */ /* 0x000fe20005800000 */
[----:B------:R-:W-:Y:S01]  /*11110*/  IMAD.MOV.U32 R183, RZ, RZ, R221 ;  /* 0x000000ffffb77224 */ /* 0x000fe200078e00dd */
[----:B------:R-:W-:-:S02]  /*11120*/  ISETP.GT.AND P3, PT, R237, R32, PT ;  /* 0x00000020ed00720c */ /* 0x000fc40003f64270 */
[----:B------:R-:W-:Y:S02]  /*11130*/  FSEL R40, R200, -INF , !P1 ;  /* 0xff800000c8287808 */ /* 0x000fe40004800000 */
[----:B------:R-:W-:Y:S01]  /*11140*/  FSEL R110, R179, -INF , !P5 ;  /* 0xff800000b36e7808 */ /* 0x000fe20006800000 */
[----:B------:R-:W-:Y:S01]  /*11150*/  IMAD.MOV.U32 R179, RZ, RZ, R214 ;  /* 0x000000ffffb37224 */ /* 0x000fe200078e00d6 */
[----:B------:R-:W-:Y:S02]  /*11160*/  FSEL R112, R78, -INF , !P2 ;  /* 0xff8000004e707808 */ /* 0x000fe40005000000 */
[----:B------:R-:W-:Y:S01]  /*11170*/  FSEL R114, R182, -INF , !P4 ;  /* 0xff800000b6727808 */ /* 0x000fe20006000000 */
[----:B------:R-:W-:Y:S01]  /*11180*/  IMAD.MOV.U32 R182, RZ, RZ, R35 ;  /* 0x000000ffffb67224 */ /* 0x000fe200078e0023 */
[----:B------:R-:W-:Y:S02]  /*11190*/  ISETP.GT.AND P1, PT, R237, R29, PT ;  /* 0x0000001ded00720c */ /* 0x000fe40003f24270 */
[----:B------:R-:W-:-:S02]  /*111a0*/  ISETP.GT.AND P5, PT, R236, R4, PT ;  /* 0x00000004ec00720c */ /* 0x000fc40003fa4270 */
[----:B------:R-:W-:Y:S02]  /*111b0*/  ISETP.GT.AND P2, PT, R236, R0, PT ;  /* 0x00000000ec00720c */ /* 0x000fe40003f44270 */
[C---:B------:R-:W-:Y:S02]  /*111c0*/  ISETP.GT.AND P4, PT, R237.reuse, R33, PT ;  /* 0x00000021ed00720c */ /* 0x040fe40003f84270 */
[----:B------:R-:W-:Y:S02]  /*111d0*/  FSEL R45, R192, -INF , !P3 ;  /* 0xff800000c02d7808 */ /* 0x000fe40005800000 */
[----:B------:R-:W-:Y:S02]  /*111e0*/  ISETP.GT.AND P3, PT, R237, R27, PT ;  /* 0x0000001bed00720c */ /* 0x000fe40003f64270 */
[----:B------:R-:W-:Y:S01]  /*111f0*/  FSEL R51, R205, -INF , !P1 ;  /* 0xff800000cd337808 */ /* 0x000fe20004800000 */
[----:B------:R-:W-:Y:S01]  /*11200*/  IMAD.MOV.U32 R205, RZ, RZ, R187 ;  /* 0x000000ffffcd7224 */ /* 0x000fe200078e00bb */
        /* <DEDUP_REMOVED lines=10> */
[----:B------:R-:W-:Y:S01]  /*112b0*/  FSEL R47, R193, -INF , !P5 ;  /* 0xff800000c12f7808 */ /* 0x000fe20006800000 */
[----:B------:R-:W-:Y:S01]  /*112c0*/  IMAD.MOV.U32 R193, RZ, RZ, R218 ;  /* 0x000000ffffc17224 */ /* 0x000fe200078e00da */
[----:B------:R-:W-:Y:S02]  /*112d0*/  FSEL R49, R204, -INF , !P2 ;  /* 0xff800000cc317808 */ /* 0x000fe40005000000 */
[----:B------:R-:W-:Y:S01]  /*112e0*/  FSEL R53, R196, -INF , !P4 ;  /* 0xff800000c4357808 */ /* 0x000fe20006000000 */
[----:B------:R-:W-:Y:S01]  /*112f0*/  IMAD.MOV.U32 R196, RZ, RZ, R217 ;  /* 0x000000ffffc47224 */ /* 0x000fe200078e00d9 */
[----:B------:R-:W-:-:S02]  /*11300*/  ISETP.GT.AND P1, PT, R237, R19, PT ;  /* 0x00000013ed00720c */ /* 0x000fc40003f24270 */
[C---:B------:R-:W-:Y:S02]  /*11310*/  ISETP.GT.AND P5, PT, R237.reuse, R26, PT ;  /* 0x0000001aed00720c */ /* 0x040fe40003fa4270 */
[C---:B------:R-:W-:Y:S02]  /*11320*/  ISETP.GT.AND P2, PT, R237.reuse, R25, PT ;  /* 0x00000019ed00720c */ /* 0x040fe40003f44270 */
[C---:B------:R-:W-:Y:S02]  /*11330*/  ISETP.GT.AND P4, PT, R237.reuse, R23, PT ;  /* 0x00000017ed00720c */ /* 0x040fe40003f84270 */
[----:B------:R-:W-:Y:S01]  /*11340*/  FSEL R65, R248, -INF , !P3 ;  /* 0xff800000f8417808 */ /* 0x000fe20005800000 */
[----:B------:R-:W-:Y:S01]  /*11350*/  IMAD.MOV.U32 R248, RZ, RZ, R215 ;  /* 0x000000fffff87224 */ /* 0x000fe200078e00d7 */
        /* <DEDUP_REMOVED lines=12> */
[----:B------:R-:W-:Y:S01]  /*11420*/  FSEL R66, R249, -INF , !P5 ;  /* 0xff800000f9427808 */ /* 0x000fe20006800000 */
[----:B------:R-:W-:Y:S01]  /*11430*/  IMAD.MOV.U32 R249, RZ, RZ, R208 ;  /* 0x000000fffff97224 */ /* 0x000fe200078e00d0 */
        /* <DEDUP_REMOVED lines=22> */
[----:B------:R-:W-:Y:S02]  /*115a0*/  ISETP.GT.AND P1, PT, R252, R34, PT ;  /* 0x00000022fc00720c */ /* 0x000fe40003f24270 */
[C---:B------:R-:W-:Y:S02]  /*115b0*/  ISETP.GT.AND P5, PT, R237.reuse, R6, PT ;  /* 0x00000006ed00720c */ /* 0x040fe40003fa4270 */
[----:B------:R-:W-:-:S02]  /*115c0*/  ISETP.GT.AND P2, PT, R237, R5, PT ;  /* 0x00000005ed00720c */ /* 0x000fc40003f44270 */
[----:B------:R-:W-:Y:S02]  /*115d0*/  ISETP.GT.AND P4, PT, R237, R0, PT ;  /* 0x00000000ed00720c */ /* 0x000fe40003f84270 */
[----:B------:R-:W-:Y:S02]  /*115e0*/  FSEL R42, R120, -INF , !P3 ;  /* 0xff800000782a7808 */ /* 0x000fe40005800000 */
[----:B------:R-:W-:Y:S02]  /*115f0*/  ISETP.GE.AND P3, PT, R34, R184, PT ;  /* 0x000000b82200720c */ /* 0x000fe40003f66270 */
[----:B------:R-:W-:Y:S02]  /*11600*/  FSEL R35, R202, -INF , !P1 ;  /* 0xff800000ca237808 */ /* 0x000fe40004800000 */
[----:B------:R-:W-:Y:S02]  /*11610*/  FSEL R113, R113, -INF , !P5 ;  /* 0xff80000071717808 */ /* 0x000fe40006800000 */
[----:B------:R-:W-:-:S02]  /*11620*/  FSEL R115, R115, -INF , !P2 ;  /* 0xff80000073737808 */ /* 0x000fc40005000000 */
[----:B------:R-:W-:Y:S02]  /*11630*/  FSEL R122, R222, -INF , !P4 ;  /* 0xff800000de7a7808 */ /* 0x000fe40006000000 */
        /* <DEDUP_REMOVED lines=15> */
[-C--:B------:R-:W-:Y:S02]  /*11730*/  ISETP.GT.AND P3, PT, R219, R32.reuse, PT ;  /* 0x00000020db00720c */ /* 0x080fe40003f64270 */
[----:B------:R-:W-:Y:S01]  /*11740*/  FSEL R221, R43, -INF , !P1 ;  /* 0xff8000002bdd7808 */ /* 0x000fe20004800000 */
[----:B------:R-:W-:Y:S01]  /*11750*/  IMAD.MOV.U32 R43, RZ, RZ, R196 ;  /* 0x000000ffff2b7224 */ /* 0x000fe200078e00c4 */
[----:B------:R-:W-:-:S02]  /*11760*/  ISETP.GT.AND P1, PT, R252, R32, PT ;  /* 0x00000020fc00720c */ /* 0x000fc40003f24270 */
[----:B------:R-:W-:Y:S02]  /*11770*/  FSEL R35, R34, -INF , !P5 ;  /* 0xff80000022237808 */ /* 0x000fe40006800000 */
[----:B------:R-:W-:Y:S02]  /*11780*/  FSEL R34, R104, -INF , !P3 ;  /* 0xff80000068227808 */ /* 0x000fe40005800000 */
[----:B------:R-:W-:Y:S02]  /*11790*/  FSEL R240, R33, -INF , !P4 ;  /* 0xff80000021f07808 */ /* 0x000fe40006000000 */
[----:B------:R-:W-:Y:S02]  /*117a0*/  ISETP.GE.AND P3, PT, R32, R184, PT ;  /* 0x000000b82000720c */ /* 0x000fe40003f66270 */
[----:B------:R-:W-:Y:S02]  /*117b0*/  FSEL R33, R194, -INF , !P1 ;  /* 0xff800000c2217808 */ /* 0x000fe40004800000 */
[----:B------:R-:W-:Y:S01]  /*117c0*/  FSEL R40, R44, -INF , !P2 ;  /* 0xff8000002c287808 */ /* 0x000fe20005000000 */
[----:B------:R-:W-:Y:S01]  /*117d0*/  IMAD.MOV.U32 R44, RZ, RZ, R248 ;  /* 0x000000ffff2c7224 */ /* 0x000fe200078e00f8 */
[C---:B------:R-:W-:Y:S01]  /*117e0*/  ISETP.GE.AND P1, PT, R32.reuse, R185, PT ;  /* 0x000000b92000720c */ /* 0x040fe20003f26270 */
[----:B------:R-:W-:Y:S01]  /*117f0*/  IMAD.MOV.U32 R248, RZ, RZ, R183 ;  /* 0x000000fffff87224 */ /* 0x000fe200078e00b7 */
[----:B------:R-:W-:-:S02]  /*11800*/  ISETP.GE.AND P5, PT, R32, R220, PT ;  /* 0x000000dc2000720c */ /* 0x000fc40003fa6270 */
[----:B------:R-:W-:Y:S02]  /*11810*/  ISETP.GE.AND P2, PT, R32, R186, PT ;  /* 0x000000ba2000720c */ /* 0x000fe40003f46270 */
[-C--:B------:R-:W-:Y:S02]  /*11820*/  ISETP.GT.AND P4, PT, R219, R31.reuse, PT ;  /* 0x0000001fdb00720c */ /* 0x080fe40003f84270 */
[----:B------:R-:W-:Y:S02]  /*11830*/  FSEL R228, R45, -INF , !P3 ;  /* 0xff8000002de47808 */ /* 0x000fe40005800000 */
[----:B------:R-:W-:Y:S02]  /*11840*/  ISETP.GT.AND P3, PT, R252, R31, PT ;  /* 0x0000001ffc00720c */ /* 0x000fe40003f64270 */
[----:B------:R-:W-:Y:S02]  /*11850*/  FSEL R245, R33, -INF , !P1 ;  /* 0xff80000021f57808 */ /* 0x000fe40004800000 */
[----:B------:R-:W-:-:S02]  /*11860*/  FSEL R32, R105, -INF , !P4 ;  /* 0xff80000069207808 */ /* 0x000fc40006000000 */
[----:B------:R-:W-:Y:S01]  /*11870*/  FSEL R104, R34, -INF , !P5 ;  /* 0xff80000022687808 */ /* 0x000fe20006800000 */
[----:B------:R-:W-:Y:S01]  /*11880*/  IMAD.MOV.U32 R34, RZ, RZ, R193 ;  /* 0x000000ffff227224 */ /* 0x000fe200078e00c1 */
[----:B------:R-:W-:Y:S02]  /*11890*/  FSEL R120, R46, -INF , !P2 ;  /* 0xff8000002e787808 */ /* 0x000fe40005000000 */
[C---:B------:R-:W-:Y:S02]  /*118a0*/  ISETP.GE.AND P1, PT, R31.reuse, R184, PT ;  /* 0x000000b81f00720c */ /* 0x040fe40003f26270 */
[C---:B------:R-:W-:Y:S02]  /*118b0*/  ISETP.GE.AND P5, PT, R31.reuse, R220, PT ;  /* 0x000000dc1f00720c */ /* 0x040fe40003fa6270 */
[C---:B------:R-:W-:Y:S02]  /*118c0*/  ISETP.GE.AND P2, PT, R31.reuse, R186, PT ;  /* 0x000000ba1f00720c */ /* 0x040fe40003f46270 */
[----:B------:R-:W-:-:S02]  /*118d0*/  ISETP.GE.AND P4, PT, R31, R185, PT ;  /* 0x000000b91f00720c */ /* 0x000fc40003f86270 */
[----:B------:R-:W-:Y:S02]  /*118e0*/  FSEL R31, R195, -INF , !P3 ;  /* 0xff800000c31f7808 */ /* 0x000fe40005800000 */
[-C--:B------:R-:W-:Y:S02]  /*118f0*/  ISETP.GT.AND P3, PT, R219, R30.reuse, PT ;  /* 0x0000001edb00720c */ /* 0x080fe40003f64270 */
[----:B------:R-:W-:Y:S01]  /*11900*/  FSEL R222, R47, -INF , !P1 ;  /* 0xff8000002fde7808 */ /* 0x000fe20004800000 */
[----:B------:R-:W-:Y:S01]  /*11910*/  IMAD.MOV.U32 R47, RZ, RZ, R174 ;  /* 0x000000ffff2f7224 */ /* 0x000fe200078e00ae */
[----:B------:R-:W-:Y:S02]  /*11920*/  ISETP.GT.AND P1, PT, R252, R30, PT ;  /* 0x0000001efc00720c */ /* 0x000fe40003f24270 */
[----:B------:R-:W-:Y:S02]  /*11930*/  FSEL R33, R32, -INF , !P5 ;  /* 0xff80000020217808 */ /* 0x000fe40006800000 */
[----:B------:R-:W-:-:S02]  /*11940*/  FSEL R32, R168, -INF , !P3 ;  /* 0xff800000a8207808 */ /* 0x000fc40005800000 */
[----:B------:R-:W-:Y:S02]  /*11950*/  FSEL R241, R31, -INF , !P4 ;  /* 0xff8000001ff17808 */ /* 0x000fe40006000000 */
[----:B------:R-:W-:Y:S02]  /*11960*/  ISETP.GE.AND P3, PT, R30, R184, PT ;  /* 0x000000b81e00720c */ /* 0x000fe40003f66270 */
[----:B------:R-:W-:Y:S02]  /*11970*/  FSEL R31, R206, -INF , !P1 ;  /* 0xff800000ce1f7808 */ /* 0x000fe40004800000 */
[----:B------:R-:W-:Y:S01]  /*11980*/  FSEL R46, R48, -INF , !P2 ;  /* 0xff800000302e7808 */ /* 0x000fe20005000000 */
[----:B------:R-:W-:Y:S01]  /*11990*/  IMAD.MOV.U32 R48, RZ, RZ, R127 ;  /* 0x000000ffff307224 */ /* 0x000fe200078e007f */
[C---:B------:R-:W-:Y:S02]  /*119a0*/  ISETP.GE.AND P1, PT, R30.reuse, R185, PT ;  /* 0x000000b91e00720c */ /* 0x040fe40003f26270 */
        /* <DEDUP_REMOVED lines=16> */
[----:B------:R-:W-:Y:S02]  /*11ab0*/  FSEL R206, R51, -INF , !P1 ;  /* 0xff80000033ce7808 */ /* 0x000fe40004800000 */
[----:B------:R-:W-:Y:S02]  /*11ac0*/  ISETP.GT.AND P1, PT, R252, R28, PT ;  /* 0x0000001cfc00720c */ /* 0x000fe40003f24270 */
[----:B------:R-:W-:Y:S02]  /*11ad0*/  FSEL R45, R30, -INF , !P5 ;  /* 0xff8000001e2d7808 */ /* 0x000fe40006800000 */
[----:B------:R-:W-:-:S02]  /*11ae0*/  FSEL R30, R100, -INF , !P3 ;  /* 0xff800000641e7808 */ /* 0x000fc40005800000 */
[----:B------:R-:W-:Y:S02]  /*11af0*/  FSEL R237, R29, -INF , !P4 ;  /* 0xff8000001ded7808 */ /* 0x000fe40006000000 */
[----:B------:R-:W-:Y:S02]  /*11b00*/  ISETP.GE.AND P3, PT, R28, R184, PT ;  /* 0x000000b81c00720c */ /* 0x000fe40003f66270 */
[----:B------:R-:W-:Y:S02]  /*11b10*/  FSEL R29, R198, -INF , !P1 ;  /* 0xff800000c61d7808 */ /* 0x000fe40004800000 */
[----:B------:R-:W-:Y:S02]  /*11b20*/  FSEL R121, R52, -INF , !P2 ;  /* 0xff80000034797808 */ /* 0x000fe40005000000 */
[----:B------:R-:W-:Y:S02]  /*11b30*/  ISETP.GT.AND P4, PT, R219, R27, PT ;  /* 0x0000001bdb00720c */ /* 0x000fe40003f84270 */
[----:B------:R-:W-:-:S02]  /*11b40*/  ISETP.GE.AND P1, PT, R28, R185, PT ;  /* 0x000000b91c00720c */ /* 0x000fc40003f26270 */
[C---:B------:R-:W-:Y:S02]  /*11b50*/  ISETP.GE.AND P5, PT, R28.reuse, R220, PT ;  /* 0x000000dc1c00720c */ /* 0x040fe40003fa6270 */
        /* <DEDUP_REMOVED lines=131> */
[----:B------:R-:W-:Y:S01]  /*12390*/  FSEL R17, R249, -INF , !P3 ;  /* 0xff800000f9117808 */ /* 0x000fe20005800000 */
[----:B------:R-:W-:Y:S01]  /*123a0*/  IMAD.MOV.U32 R249, RZ, RZ, R182 ;  /* 0x000000fffff97224 */ /* 0x000fe200078e00b6 */
        /* <DEDUP_REMOVED lines=8> */
[----:B------:R-:W-:Y:S02]  /*12430*/  ISETP.GE.AND P2, PT, R16, R186, PT ;  /* 0x000000ba1000720c */ /* 0x000fe40003f46270 */
[----:B------:R-:W-:Y:S02]  /*12440*/  FSEL R17, R234, -INF , !P1 ;  /* 0xff800000ea117808 */ /* 0x000fe40004800000 */
[----:B------:R-:W-:-:S02]  /*12450*/  ISETP.GE.AND P1, PT, R16, R185, PT ;  /* 0x000000b91000720c */ /* 0x000fc40003f26270 */
[----:B------:R-:W-:Y:S02]  /*12460*/  ISETP.GE.AND P5, PT, R16, R220, PT ;  /* 0x000000dc1000720c */ /* 0x000fe40003fa6270 */
        /* <DEDUP_REMOVED lines=12> */
[-C--:B------:R-:W-:Y:S02]  /*12530*/  ISETP.GT.AND P3, PT, R219, R14.reuse, PT ;  /* 0x0000000edb00720c */ /* 0x080fe40003f64270 */
[----:B------:R-:W-:Y:S02]  /*12540*/  FSEL R78, R87, -INF , !P2 ;  /* 0xff800000574e7808 */ /* 0x000fe40005000000 */
[----:B------:R-:W-:Y:S02]  /*12550*/  FSEL R87, R79, -INF , !P1 ;  /* 0xff8000004f577808 */ /* 0x000fe40004800000 */
[----:B------:R-:W-:Y:S02]  /*12560*/  ISETP.GT.AND P1, PT, R252, R14, PT ;  /* 0x0000000efc00720c */ /* 0x000fe40003f24270 */
[----:B------:R-:W-:-:S02]  /*12570*/  FSEL R196, R16, -INF , !P5 ;  /* 0xff80000010c47808 */ /* 0x000fc40006800000 */
[----:B------:R-:W-:Y:S02]  /*12580*/  FSEL R16, R124, -INF , !P3 ;  /* 0xff8000007c107808 */ /* 0x000fe40005800000 */
[----:B------:R-:W-:Y:S02]  /*12590*/  FSEL R182, R15, -INF , !P4 ;  /* 0xff8000000fb67808 */ /* 0x000fe40006000000 */
[C---:B------:R-:W-:Y:S02]  /*125a0*/  ISETP.GE.AND P3, PT, R14.reuse, R184, PT ;  /* 0x000000b80e00720c */ /* 0x040fe40003f66270 */
        /* <DEDUP_REMOVED lines=17> */
[-C--:B------:R-:W-:Y:S01]  /*126c0*/  ISETP.GT.AND P3, PT, R219, R12.reuse, PT ;  /* 0x0000000cdb00720c */ /* 0x080fe20003f64270 */
[----:B------:R-:W-:Y:S01]  /*126d0*/  IMAD.MOV.U32 R43, RZ, RZ, R44 ;  /* 0x000000ffff2b7224 */ /* 0x000fe200078e002c */
[----:B------:R-:W-:Y:S01]  /*126e0*/  FSEL R79, R83, -INF , !P1 ;  /* 0xff800000534f7808 */ /* 0x000fe20004800000 */
[----:B------:R-:W-:Y:S01]  /*126f0*/  IMAD.MOV.U32 R44, RZ, RZ, R179 ;  /* 0x000000ffff2c7224 */ /* 0x000fe200078e00b3 */
        /* <DEDUP_REMOVED lines=28> */
[----:B------:R-:W-:Y:S02]  /*128c0*/  FSEL R103, R11, -INF , !P4 ;  /* 0xff8000000b677808 */ /* 0x000fe40006000000 */
[----:B------:R-:W-:Y:S02]  /*128d0*/  ISETP.GE.AND P3, PT, R10, R184, PT ;  /* 0x000000b80a00720c */ /* 0x000fe40003f66270 */
        /* <DEDUP_REMOVED lines=23> */
[----:B------:R-:W-:Y:S02]  /*12a50*/  ISETP.GT.AND P4, PT, R219, R7, PT ;  /* 0x00000007db00720c */ /* 0x000fe40003f84270 */
[----:B------:R-:W-:Y:S02]  /*12a60*/  FSEL R9, R48, -INF , !P1 ;  /* 0xff80000030097808 */ /* 0x000fe40004800000 */
[----:B------:R-:W-:Y:S02]  /*12a70*/  FSEL R58, R110, -INF , !P2 ;  /* 0xff8000006e3a7808 */ /* 0x000fe40005000000 */
[----:B------:R-:W-:-:S02]  /*12a80*/  ISETP.GE.AND P1, PT, R8, R185, PT ;  /* 0x000000b90800720c */ /* 0x000fc40003f26270 */
[C---:B------:R-:W-:Y:S02]  /*12a90*/  ISETP.GE.AND P5, PT, R8.reuse, R220, PT ;  /* 0x000000dc0800720c */ /* 0x040fe40003fa6270 */
[----:B------:R-:W-:Y:S02]  /*12aa0*/  ISETP.GE.AND P2, PT, R8, R186, PT ;  /* 0x000000ba0800720c */ /* 0x000fe40003f46270 */
        /* <DEDUP_REMOVED lines=22> */
[C---:B------:R-:W-:Y:S02]  /*12c10*/  ISETP.GE.AND P3, PT, R6.reuse, R184, PT ;  /* 0x000000b80600720c */ /* 0x040fe40003f66270 */
[----:B------:R-:W-:Y:S02]  /*12c20*/  ISETP.GE.AND P1, PT, R6, R185, PT ;  /* 0x000000b90600720c */ /* 0x000fe40003f26270 */
[----:B------:R-:W-:Y:S02]  /*12c30*/  FSEL R6, R181, -INF , !P4 ;  /* 0xff800000b5067808 */ /* 0x000fe40006000000 */
[----:B------:R-:W-:Y:S02]  /*12c40*/  FSEL R95, R8, -INF , !P5 ;  /* 0xff800000085f7808 */ /* 0x000fe40006800000 */
[----:B------:R-:W-:Y:S02]  /*12c50*/  ISETP.GE.AND P5, PT, R5, R220, PT ;  /* 0x000000dc0500720c */ /* 0x000fe40003fa6270 */
[----:B------:R-:W-:-:S02]  /*12c60*/  ISETP.GT.AND P4, PT, R252, R5, PT ;  /* 0x00000005fc00720c */ /* 0x000fc40003f84270 */
        /* <DEDUP_REMOVED lines=13> */
[----:B------:R-:W-:Y:S02]  /*12d40*/  ISETP.GT.AND P1, PT, R252, R4, PT ;  /* 0x00000004fc00720c */ /* 0x000fe40003f24270 */
        /* <DEDUP_REMOVED lines=24> */
[----:B------:R-:W-:Y:S01]  /*12ed0*/  UIADD3 UR9, UPT, UPT, UR21, -0x3, URZ ;  /* 0xfffffffd15097890 */ /* 0x000fe2000fffe0ff */
[----:B------:R-:W-:Y:S01]  /*12ee0*/  IMAD.U32 R5, RZ, RZ, UR10 ;  /* 0x0000000aff057e24 */ /* 0x000fe2000f8e00ff */
[----:B------:R-:W-:Y:S01]  /*12ef0*/  BSSY.RECONVERGENT B0, `(.L_x_1118) ;  /* 0x0000035000007945 */ /* 0x000fe20003800200 */
[----:B------:R-:W-:Y:S01]  /*12f00*/  IMAD.U32 R10, RZ, RZ, UR10 ;  /* 0x0000000aff0a7e24 */ /* 0x000fe2000f8e00ff */
[----:B------:R-:W-:Y:S01]  /*12f10*/  UIMAD.WIDE.U32 UR22, UR9, UR10, URZ ;  /* 0x0000000a091672a5 */ /* 0x000fe2000f8e00ff */
[----:B------:R-:W-:Y:S01]  /*12f20*/  IMAD.U32 R8, RZ, RZ, UR10 ;  /* 0x0000000aff087e24 */ /* 0x000fe2000f8e00ff */
[----:B------:R1:W-:Y:S01]  /*12f30*/  @P0 STS.128 [R238+0x2000], RZ ;  /* 0x002000ffee000388 */ /* 0x0003e20000000c00 */
[----:B------:R-:W-:Y:S01]  /*12f40*/  IMAD.U32 R7, RZ, RZ, UR11 ;  /* 0x0000000bff077e24 */ /* 0x000fe2000f8e00ff */
[----:B------:R-:W-:Y:S01]  /*12f50*/  UIMAD UR9, UR9, UR11, UR23 ;  /* 0x0000000b090972a4 */ /* 0x000fe2000f8e0217 */
[----:B------:R-:W-:Y:S01]  /*12f60*/  IMAD.U32 R6, RZ, RZ, UR10 ;  /* 0x0000000aff067e24 */ /* 0x000fe2000f8e00ff */
[----:B------:R-:W-:Y:S01]  /*12f70*/  USHF.L.U32 UR20, UR22, 0x7, URZ ;  /* 0x0000000716147899 */ /* 0x000fe200080006ff */
[----:B------:R-:W-:Y:S01]  /*12f80*/  IMAD.U32 R4, RZ, RZ, UR11 ;  /* 0x0000000bff047e24 */ /* 0x000fe2000f8e00ff */
[----:B------:R-:W-:-:S04]  /*12f90*/  USHF.L.U64.HI UR9, UR22, 0x7, UR9 ;  /* 0x0000000716097899 */ /* 0x000fc80008010209 */
[----:B------:R-:W-:Y:S01]  /*12fa0*/  @!P0 LEA R5, P2, R5, UR20, 0x5 ;  /* 0x0000001405058c11 */ /* 0x000fe2000f8428ff */
[----:B------:R-:W-:Y:S01]  /*12fb0*/  IMAD.U32 R0, RZ, RZ, UR20 ;  /* 0x00000014ff007e24 */ /* 0x000fe2000f8e00ff */
[----:B------:R-:W-:Y:S02]  /*12fc0*/  @!P0 LEA R10, P1, R10, UR20, 0x6 ;  /* 0x000000140a0a8c11 */ /* 0x000fe4000f8230ff */
[----:B------:R-:W-:Y:S01]  /*12fd0*/  @!P0 LEA.HI.X R12, R8, UR9, R7, 0x5, P2 ;  /* 0x00000009080c8c11 */ /* 0x000fe200090f2c07 */
[----:B------:R-:W-:Y:S01]  /*12fe0*/  IMAD.U32 R7, RZ, RZ, UR9 ;  /* 0x00000009ff077e24 */ /* 0x000fe2000f8e00ff */
[----:B------:R-:W-:Y:S02]  /*12ff0*/  @!P0 LEA.HI.X R11, R6, UR9, R4, 0x6, P1 ;  /* 0x00000009060b8c11 */ /* 0x000fe400088f3404 */
[-C--:B--2---:R-:W-:Y:S02]  /*13000*/  @!P0 LEA R8, P3, R0, R249.reuse, 0x1 ;  /* 0x000000f900088211 */ /* 0x084fe400078608ff */
[----:B------:R-:W-:-:S02]  /*13010*/  @!P0 LEA R6, P2, R5, R249, 0x1 ;  /* 0x000000f905068211 */ /* 0x000fc400078408ff */
        /* <DEDUP_REMOVED lines=34> */
.L_x_1119:
[----:B------:R-:W-:Y:S05]  /*13240*/  BSYNC.RECONVERGENT B0 ;  /* 0x0000000000007941 */ /* 0x000fea0003800200 */
.L_x_1118:
[----:B------:R-:W0:Y:S02]  /*13250*/  LDGDEPBAR ;  /* 0x00000000000079af */ /* 0x000e240000000000 */
.L_x_1117:
[----:B------:R-:W-:Y:S04]  /*13260*/  STL [R1+0x4b8], R146 ;  /* 0x0004b89201007387 */ /* 0x000fe80000100800 */
        /* <DEDUP_REMOVED lines=8> */
[----:B------:R3:W-:Y:S04]  /*132f0*/  STL.64 [R1+0x490], R162 ;  /* 0x000490a201007387 */ /* 0x0007e80000100a00 */
[----:B---3--:R-:W3:Y:S04]  /*13300*/  LDL.64 R162, [R1+0x160] ;  /* 0x0001600001a27983 */ /* 0x008ee80000100a00 */
[----:B------:R4:W-:Y:S04]  /*13310*/  STL.64 [R1+0x488], R158 ;  /* 0x0004889e01007387 */ /* 0x0009e80000100a00 */
[----:B----4-:R-:W4:Y:S01]  /*13320*/  LDL.64 R158, [R1+0x150] ;  /* 0x00015000019e7983 */ /* 0x010f220000100a00 */
[----:B------:R-:W-:Y:S01]  /*13330*/  FMNMX3.FTZ R0, R39, R42, R35, !PT ;  /* 0x0000002a27007276 */ /* 0x000fe20007810023 */
[----:B------:R-:W-:Y:S01]  /*13340*/  UIADD3 UR9, UPT, UPT, UR33, -0x4, URZ ;  /* 0xfffffffc21097890 */ /* 0x000fe2000fffe0ff */
[----:B-12---:R-:W1:Y:S02]  /*13350*/  S2R R7, SR_TID.X ;  /* 0x0000000000077919 */ /* 0x006e640000002100 */
[----:B------:R-:W-:Y:S01]  /*13360*/  FMNMX3.FTZ R0, R0, R104, R33, !PT ;  /* 0x0000006800007276 */ /* 0x000fe20007810021 */
[----:B------:R-:W-:Y:S01]  /*13370*/  UIADD3 UR8, UPT, UPT, UR33, -0x3, URZ ;  /* 0xfffffffd21087890 */ /* 0x000fe2000fffe0ff */
[----:B------:R-:W2:Y:S02]  /*13380*/  S2R R18, SR_CTAID.X ;  /* 0x0000000000127919 */ /* 0x000ea40000002500 */
[----:B------:R-:W-:Y:S01]  /*13390*/  FMNMX3.FTZ R0, R0, R105, R45, !PT ;  /* 0x0000006900007276 */ /* 0x000fe2000781002d */
[----:B------:R-:W-:Y:S03]  /*133a0*/  STL [R1+0x484], R155 ;  /* 0x0004849b01007387 */ /* 0x000fe60000100800 */
[----:B------:R-:W-:Y:S01]  /*133b0*/  FMNMX3.FTZ R0, R0, R101, R100, !PT ;  /* 0x0000006500007276 */ /* 0x000fe20007810064 */
[----:B------:R-:W-:Y:S03]  /*133c0*/  STL [R1+0x480], R164 ;  /* 0x000480a401007387 */ /* 0x000fe60000100800 */
[----:B------:R-:W-:-:S02]  /*133d0*/  FMNMX3.FTZ R4, R0, R175, R173, !PT ;  /* 0x000000af00047276 */ /* 0x000fc400078100ad */
        /* <DEDUP_REMOVED lines=8> */
[----:B------:R-:W-:-:S02]  /*13460*/  FMNMX3.FTZ R4, R4, R209, R207, !PT ;  /* 0x000000d104047276 */ /* 0x000fc400078100cf */
[----:B------:R-:W-:Y:S01]  /*13470*/  FMNMX3.FTZ R0, R0, R135, R131, !PT ;  /* 0x0000008700007276 */ /* 0x000fe20007810083 */
[----:B------:R-:W-:Y:S01]  /*13480*/  STL [R1+0x470], R152 ;  /* 0x0004709801007387 */ /* 0x000fe20000100800 */
[----:B------:R-:W-:Y:S02]  /*13490*/  FMNMX3.FTZ R4, R4, R205, R202, !PT ;  /* 0x000000cd04047276 */ /* 0x000fe400078100ca */
[----:B------:R-:W-:Y:S01]  /*134a0*/  FMNMX3.FTZ R0, R0, R170, R169, !PT ;  /* 0x000000aa00007276 */ /* 0x000fe200078100a9 */
[----:B------:R-:W-:Y:S01]  /*134b0*/  STL.64 [R1+0x468], R156 ;  /* 0x0004689c01007387 */ /* 0x000fe20000100a00 */
        /* <DEDUP_REMOVED lines=18> */
[----:B------:R-:W-:Y:S01]  /*135e0*/  FMNMX3.FTZ R0, R4, R83, R82, !PT ;  /* 0x0000005304007276 */ /* 0x000fe20007810052 */
[----:B------:R-:W-:Y:S01]  /*135f0*/  IMAD.U32 R4, RZ, RZ, UR27 ;  /* 0x0000001bff047e24 */ /* 0x000fe2000f8e00ff */
[----:B------:R-:W-:Y:S01]  /*13600*/  FMNMX3.FTZ R10, R10, R66, R63, !PT ;  /* 0x000000420a0a7276 */ /* 0x000fe2000781003f */
[----:B------:R-:W-:Y:S01]  /*13610*/  STL [R1+0x368], R213 ;  /* 0x000368d501007387 */ /* 0x000fe20000100800 */
[----:B-1----:R-:W-:-:S02]  /*13620*/  SHF.R.U32.HI R7, RZ, 0x5, R7 ;  /* 0x00000005ff077819 */ /* 0x002fc40000011607 */
[----:B------:R-:W-:Y:S01]  /*13630*/  FMNMX3.FTZ R10, R10, R60, R58, !PT ;  /* 0x0000003c0a0a7276 */ /* 0x000fe2000781003a */
[----:B------:R-:W1:Y:S02]  /*13640*/  SHFL.BFLY PT, R14, R0, 0x2, 0x1f ;  /* 0x0c401f00000e7f89 */ /* 0x000e6400000e0000 */
[----:B--2---:R-:W-:Y:S01]  /*13650*/  IMAD R18, R18, 0x8, R7 ;  /* 0x0000000812127824 */ /* 0x004fe200078e0207 */
[----:B------:R-:W-:Y:S01]  /*13660*/  FMNMX3.FTZ R10, R10, R54, R52, !PT ;  /* 0x000000360a0a7276 */ /* 0x000fe20007810034 */
[----:B------:R-:W-:Y:S02]  /*13670*/  STL [R1+0x364], R212 ;  /* 0x000364d401007387 */ /* 0x000fe40000100800 */
[----:B------:R-:W-:Y:S01]  /*13680*/  IMAD.WIDE.U32 R18, R18, -0x326172a9, RZ ;  /* 0xcd9e8d5712127825 */ /* 0x000fe200078e00ff */
[----:B------:R-:W-:Y:S01]  /*13690*/  FMNMX3.FTZ R10, R10, R50, R47, !PT ;  /* 0x000000320a0a7276 */ /* 0x000fe2000781002f */
[----:B------:R-:W-:Y:S03]  /*136a0*/  STL [R1+0x360], R211 ;  /* 0x000360d301007387 */ /* 0x000fe60000100800 */
[----:B------:R-:W-:Y:S01]  /*136b0*/  FMNMX3.FTZ R10, R10, R44, R43, !PT ;  /* 0x0000002c0a0a7276 */ /* 0x000fe2000781002b */
[----:B------:R-:W-:Y:S04]  /*136c0*/  STL [R1+0x35c], R210 ;  /* 0x00035cd201007387 */ /* 0x000fe80000100800 */
[----:B------:R-:W-:Y:S04]  /*136d0*/  SHFL.BFLY PT, R13, R10, 0x2, 0x1f ;  /* 0x0c401f000a0d7f89 */ /* 0x000fe800000e0000 */
[----:B------:R-:W-:Y:S01]  /*136e0*/  STL [R1+0x358], R186 ;  /* 0x000358ba01007387 */ /* 0x000fe20000100800 */
[----:B-1----:R-:W-:-:S03]  /*136f0*/  FMNMX.FTZ R14, R0, R14, !PT ;  /* 0x0000000e000e7209 */ /* 0x002fc60007810000 */
[----:B------:R-:W-:Y:S04]  /*13700*/  STL [R1+0x354], R185 ;  /* 0x000354b901007387 */ /* 0x000fe80000100800 */
[----:B------:R-:W1:Y:S04]  /*13710*/  SHFL.BFLY PT, R16, R14, 0x1, 0x1f ;  /* 0x0c201f000e107f89 */ /* 0x000e6800000e0000 */
[----:B------:R-:W-:Y:S01]  /*13720*/  STL [R1+0x350], R184 ;  /* 0x000350b801007387 */ /* 0x000fe20000100800 */
[----:B-1----:R-:W-:-:S04]  /*13730*/  FMNMX.FTZ R246, R14, R16, !PT ;  /* 0x000000100ef67209 */ /* 0x002fc80007810000 */
[----:B------:R-:W-:Y:S02]  /*13740*/  FSETP.NEU.FTZ.AND P4, PT, R246, -INF , PT ;  /* 0xff800000f600780b */ /* 0x000fe40003f9d000 */
[C-C-:B---3--:R-:W-:Y:S02]  /*13750*/  LOP3.LUT R5, R4.reuse, UR9, R163.reuse, 0x96, !PT ;  /* 0x0000000904057c12 */ /* 0x148fe4000f8e96a3 */
[----:B------:R-:W-:-:S03]  /*13760*/  LOP3.LUT R4, R4, UR8, R163, 0x96, !PT ;  /* 0x0000000804047c12 */ /* 0x000fc6000f8e96a3 */
[----:B------:R-:W-:-:S04]  /*13770*/  IMAD.WIDE.U32 R30, R5, -0x326172a9, RZ ;  /* 0xcd9e8d57051e7825 */ /* 0x000fc800078e00ff */
[----:B------:R-:W-:Y:S01]  /*13780*/  IMAD.WIDE.U32 R48, R4, -0x326172a9, RZ ;  /* 0xcd9e8d5704307825 */ /* 0x000fe200078e00ff */
[----:B------:R-:W-:Y:S02]  /*13790*/  LOP3.LUT R8, R18, UR32, R31, 0x96, !PT ;  /* 0x0000002012087c12 */ /* 0x000fe4000f8e961f */
[----:B------:R-:W-:Y:S02]  /*137a0*/  LOP3.LUT R6, R30, UR31, R189, 0x96, !PT ;  /* 0x0000001f1e067c12 */ /* 0x000fe4000f8e96bd */
[----:B------:R-:W-:Y:S01]  /*137b0*/  LOP3.LUT R4, R18, UR32, R49, 0x96, !PT ;  /* 0x0000002012047c12 */ /* 0x000fe2000f8e9631 */
[----:B------:R-:W-:Y:S01]  /*137c0*/  IMAD.WIDE.U32 R8, R8, -0x2daee0ad, RZ ;  /* 0xd2511f5308087825 */ /* 0x000fe200078e00ff */
[----:B------:R-:W-:-:S03]  /*137d0*/  LOP3.LUT R0, R48, UR31, R189, 0x96, !PT ;  /* 0x0000001f30007c12 */ /* 0x000fc6000f8e96bd */
[----:B------:R-:W-:-:S04]  /*137e0*/  IMAD.WIDE.U32 R6, R6, -0x2daee0ad, RZ ;  /* 0xd2511f5306067825 */ /* 0x000fc800078e00ff */
[----:B------:R-:W-:Y:S01]  /*137f0*/  IMAD.WIDE.U32 R4, R4, -0x2daee0ad, RZ ;  /* 0xd2511f5304047825 */ /* 0x000fe200078e00ff */
[----:B------:R-:W-:Y:S02]  /*13800*/  LOP3.LUT R11, R8, UR28, R7, 0x96, !PT ;  /* 0x0000001c080b7c12 */ /* 0x000fe4000f8e9607 */
[----:B----4-:R-:W-:Y:S01]  /*13810*/  LOP3.LUT R12, R158, UR30, R9, 0x96, !PT ;  /* 0x0000001e9e0c7c12 */ /* 0x010fe2000f8e9609 */
[----:B------:R-:W-:Y:S01]  /*13820*/  IMAD.WIDE.U32 R8, R0, -0x2daee0ad, RZ ;  /* 0xd2511f5300087825 */ /* 0x000fe200078e00ff */
[----:B------:R-:W-:Y:S02]  /*13830*/  LOP3.LUT R5, R158, UR30, R5, 0x96, !PT ;  /* 0x0000001e9e057c12 */ /* 0x000fe4000f8e9605 */
[----:B------:R-:W-:Y:S01]  /*13840*/  FMNMX.FTZ R0, R10, R13, !PT ;  /* 0x0000000d0a007209 */ /* 0x000fe20007810000 */
[----:B------:R-:W-:Y:S01]  /*13850*/  IMAD.WIDE.U32 R20, R12, -0x326172a9, RZ ;  /* 0xcd9e8d570c147825 */ /* 0x000fe200078e00ff */
[----:B------:R-:W-:-:S03]  /*13860*/  LOP3.LUT R12, R4, UR28, R9, 0x96, !PT ;  /* 0x0000001c040c7c12 */ /* 0x000fc6000f8e9609 */
[----:B------:R-:W-:Y:S01]  /*13870*/  IMAD.WIDE.U32 R10, R11, -0x326172a9, RZ ;  /* 0xcd9e8d570b0a7825 */ /* 0x000fe200078e00ff */
[----:B------:R-:W-:Y:S01]  /*13880*/  LOP3.LUT R4, R188, UR29, R21, 0x96, !PT ;  /* 0x0000001dbc047c12 */ /* 0x000fe2000f8e9615 */
[----:B------:R-:W1:Y:S02]  /*13890*/  SHFL.BFLY PT, R15, R0, 0x1, 0x1f ;  /* 0x0c201f00000f7f89 */ /* 0x000e6400000e0000 */
[----:B------:R-:W-:Y:S01]  /*138a0*/  IMAD.WIDE.U32 R18, R5, -0x326172a9, RZ ;  /* 0xcd9e8d5705127825 */ /* 0x000fe200078e00ff */
[----:B------:R-:W-:-:S03]  /*138b0*/  LOP3.LUT R5, R20, UR17, R11, 0x96, !PT ;  /* 0x0000001114057c12 */ /* 0x000fc6000f8e960b */
[----:B------:R-:W-:Y:S01]  /*138c0*/  IMAD.WIDE.U32 R20, R4, -0x2daee0ad, RZ ;  /* 0xd2511f5304147825 */ /* 0x000fe200078e00ff */
[----:B------:R-:W-:-:S03]  /*138d0*/  LOP3.LUT R7, R188, UR29, R19, 0x96, !PT ;  /* 0x0000001dbc077c12 */ /* 0x000fc6000f8e9613 */
[----:B------:R-:W-:Y:S01]  /*138e0*/  FMUL.FTZ R4, R246, UR34 ;  /* 0x00000022f6047c20 */ /* 0x000fe20008410000 */
[----:B------:R-:W-:Y:S01]  /*138f0*/  IMAD.WIDE.U32 R22, R5, -0x2daee0ad, RZ ;  /* 0xd2511f5305167825 */ /* 0x000fe200078e00ff */
[----:B------:R-:W-:-:S03]  /*13900*/  LOP3.LUT R6, R6, UR16, R21, 0x96, !PT ;  /* 0x0000001006067c12 */ /* 0x000fc6000f8e9615 */
[----:B------:R-:W-:Y:S01]  /*13910*/  FSEL R4, R4, RZ, P4 ;  /* 0x000000ff04047208 */ /* 0x000fe20002000000 */
[----:B------:R-:W-:Y:S01]  /*13920*/  IMAD.WIDE.U32 R12, R12, -0x326172a9, RZ ;  /* 0xcd9e8d570c0c7825 */ /* 0x000fe200078e00ff */
[----:B------:R-:W-:-:S03]  /*13930*/  LOP3.LUT R9, R20, UR14, R23, 0x96, !PT ;  /* 0x0000000e14097c12 */ /* 0x000fc6000f8e9617 */
        /* <DEDUP_REMOVED lines=10> */
[--C-:B------:R-:W-:Y:S01]  /*139e0*/  FFMA.FTZ R5, R42, UR34, -R4.reuse ;  /* 0x000000222a057c23 */ /* 0x100fe20008010804 */
[----:B------:R-:W-:Y:S01]  /*139f0*/  FFMA.FTZ R6, R35, UR34, -R4 ;  /* 0x0000002223067c23 */ /* 0x000fe20008010804 */
[----:B------:R-:W-:Y:S02]  /*13a00*/  LOP3.LUT R9, R16, UR14, R19, 0x96, !PT ;  /* 0x0000000e10097c12 */ /* 0x000fe4000f8e9613 */
[----:B------:R1:W-:Y:S01]  /*13a10*/  MUFU.EX2 R23, R5 ;  /* 0x0000000500177308 */ /* 0x0003e20000000800 */
[C---:B------:R-:W-:Y:S01]  /*13a20*/  LOP3.LUT R0, R34.reuse, 0xffff, RZ, 0xc0, !PT ;  /* 0x0000ffff22007812 */ /* 0x040fe200078ec0ff */
[----:B------:R-:W-:Y:S01]  /*13a30*/  STL [R1+0x414], R34 ;  /* 0x0004142201007387 */ /* 0x000fe20000100800 */
[----:B------:R-:W-:Y:S01]  /*13a40*/  FSEL R16, R243, RZ, P5 ;  /* 0x000000fff3107208 */ /* 0x000fe20002800000 */
[----:B------:R2:W3:Y:S01]  /*13a50*/  MUFU.EX2 R17, R6 ;  /* 0x0000000600117308 */ /* 0x0004e20000000800 */
[----:B------:R-:W-:Y:S01]  /*13a60*/  SHF.R.U32.HI R0, RZ, 0x8, R0 ;  /* 0x00000008ff007819 */ /* 0x000fe20000011600 */
[----:B------:R-:W-:Y:S01]  /*13a70*/  IMAD.WIDE.U32 R2, R9, -0x326172a9, RZ ;  /* 0xcd9e8d5709027825 */ /* 0x000fe200078e00ff */
[----:B------:R-:W-:-:S04]  /*13a80*/  LOP3.LUT R9, R34, 0xff, RZ, 0xc0, !PT ;  /* 0x000000ff22097812 */ /* 0x000fc800078ec0ff */
[----:B------:R-:W-:Y:S02]  /*13a90*/  ISETP.LE.U32.AND P2, PT, R9, UR6, PT ;  /* 0x0000000609007c0c */ /* 0x000fe4000bf43070 */
[----:B-1----:R-:W-:Y:S01]  /*13aa0*/  LOP3.LUT R5, R0, 0xffff, RZ, 0xc0, !PT ;  /* 0x0000ffff00057812 */ /* 0x002fe200078ec0ff */
[----:B--2---:R-:W-:-:S04]  /*13ab0*/  IMAD.WIDE.U32 R6, R8, -0x326172a9, RZ ;  /* 0xcd9e8d5708067825 */ /* 0x004fc800078e00ff */
[----:B------:R-:W-:Y:S01]  /*13ac0*/  FMUL.FTZ R8, R243, UR34 ;  /* 0x00000022f3087c20 */ /* 0x000fe20008410000 */
[----:B------:R-:W-:Y:S02]  /*13ad0*/  ISETP.LE.U32.AND P0, PT, R5, UR6, PT ;  /* 0x0000000605007c0c */ /* 0x000fe4000bf03070 */
[----:B---3--:R-:W-:Y:S02]  /*13ae0*/  F2FP.BF16.F32.PACK_AB R5, R17, R23 ;  /* 0x000000171105723e */ /* 0x008fe400000010ff */
[----:B------:R-:W-:Y:S01]  /*13af0*/  FSEL R0, R8, RZ, P5 ;  /* 0x000000ff08007208 */ /* 0x000fe20002800000 */
[----:B------:R-:W-:Y:S01]  /*13b00*/  IMAD.MOV.U32 R8, RZ, RZ, R156 ;  /* 0x000000ffff087224 */ /* 0x000fe200078e009c */
[----:B------:R-:W-:Y:S02]  /*13b10*/  LOP3.LUT R12, R12, UR15, R7, 0x96, !PT ;  /* 0x0000000f0c0c7c12 */ /* 0x000fe4000f8e9607 */
[----:B------:R-:W-:Y:S01]  /*13b20*/  LOP3.LUT R89, R6, UR13, R3, 0x96, !PT ;  /* 0x0000000d06597c12 */ /* 0x000fe2000f8e9603 */
[--C-:B------:R-:W-:Y:S01]  /*13b30*/  FFMA.FTZ R6, R41, UR34, -R0.reuse ;  /* 0x0000002229067c23 */ /* 0x100fe20008010800 */
[----:B------:R-:W-:Y:S01]  /*13b40*/  FFMA.FTZ R7, R40, UR34, -R0 ;  /* 0x0000002228077c23 */ /* 0x000fe20008010800 */
[----:B------:R-:W-:-:S02]  /*13b50*/  PRMT R177, R5, 0x7610, R177 ;  /* 0x0000761005b17816 */ /* 0x000fc400000000b1 */
[----:B------:R1:W-:Y:S01]  /*13b60*/  MUFU.EX2 R146, R6 ;  /* 0x0000000600927308 */ /* 0x0003e20000000800 */
[----:B------:R-:W-:Y:S02]  /*13b70*/  PRMT R176, R5, 0x7632, R176 ;  /* 0x0000763205b07816 */ /* 0x000fe400000000b0 */
[----:B------:R-:W-:Y:S01]  /*13b80*/  SHF.R.U32.HI R5, RZ, 0x18, R34 ;  /* 0x00000018ff057819 */ /* 0x000fe20000011622 */
[----:B------:R2:W3:Y:S01]  /*13b90*/  MUFU.EX2 R147, R7 ;  /* 0x0000000700937308 */ /* 0x0004e20000000800 */
[----:B------:R-:W-:Y:S01]  /*13ba0*/  @!P2 HFMA2.BF16_V2 R25, -RZ.H0_H0, RZ.H0_H0, -R177.H0_H0 ;  /* 0x200000ffff19a231 */ /* 0x000fe200003409b1 */
[----:B------:R-:W-:Y:S01]  /*13bb0*/  LOP3.LUT R8, R8, 0xff, RZ, 0xc0, !PT ;  /* 0x000000ff08087812 */ /* 0x000fe200078ec0ff */
[----:B------:R-:W-:Y:S01]  /*13bc0*/  @!P0 HFMA2.BF16_V2 R24, -RZ.H0_H0, RZ.H0_H0, -R176.H0_H0 ;  /* 0x200000ffff188231 */ /* 0x000fe200003409b0 */
[----:B------:R-:W-:Y:S02]  /*13bd0*/  ISETP.LE.U32.AND P1, PT, R5, UR6, PT ;  /* 0x0000000605007c0c */ /* 0x000fe4000bf23070 */
[----:B------:R-:W-:-:S02]  /*13be0*/  PRMT R212, R177, 0x5410, R176 ;  /* 0x00005410b1d47816 */ /* 0x000fc400000000b0 */
[----:B------:R-:W-:Y:S02]  /*13bf0*/  @!P2 PRMT R177, R25, 0x5410, RZ ;  /* 0x0000541019b1a816 */ /* 0x000fe400000000ff */
[----:B-1----:R-:W-:Y:S02]  /*13c00*/  PRMT R6, R34, 0x7632, R6 ;  /* 0x0000763222067816 */ /* 0x002fe40000000006 */
[----:B------:R-:W-:Y:S02]  /*13c10*/  ISETP.LE.U32.AND P3, PT, R8, UR6, PT ;  /* 0x0000000608007c0c */ /* 0x000fe4000bf63070 */
[----:B------:R-:W-:Y:S01]  /*13c20*/  LOP3.LUT R5, R6, 0xff, RZ, 0xc0, !PT ;  /* 0x000000ff06057812 */ /* 0x000fe200078ec0ff */
[----:B------:R-:W-:Y:S02]  /*13c30*/  IMAD.MOV.U32 R6, RZ, RZ, R2 ;  /* 0x000000ffff067224 */ /* 0x000fe400078e0002 */
[----:B--2---:R-:W-:Y:S01]  /*13c40*/  FFMA.FTZ R7, R104, UR34, -R4 ;  /* 0x0000002268077c23 */ /* 0x004fe20008010804 */
[----:B------:R-:W-:-:S02]  /*13c50*/  @!P0 PRMT R176, R24, 0x5410, RZ ;  /* 0x0000541018b08816 */ /* 0x000fc400000000ff */
[----:B------:R-:W-:Y:S01]  /*13c60*/  ISETP.LE.U32.AND P2, PT, R5, UR6, PT ;  /* 0x0000000605007c0c */ /* 0x000fe2000bf43070 */
[----:B------:R1:W-:Y:S01]  /*13c70*/  MUFU.EX2 R24, R7 ;  /* 0x0000000700187308 */ /* 0x0003e20000000800 */
[----:B------:R-:W-:Y:S01]  /*13c80*/  LOP3.LUT R8, R6, 0xff, RZ, 0xc0, !PT ;  /* 0x000000ff06087812 */ /* 0x000fe200078ec0ff */
[----:B------:R-:W-:Y:S01]  /*13c90*/  FFMA.FTZ R6, R33, UR34, -R4 ;  /* 0x0000002221067c23 */ /* 0x000fe20008010804 */
[----:B---3--:R-:W-:Y:S01]  /*13ca0*/  F2FP.BF16.F32.PACK_AB R5, R147, R146 ;  /* 0x000000929305723e */ /* 0x008fe200000010ff */
[----:B------:R-:W-:Y:S01]  /*13cb0*/  IMAD.WIDE.U32 R32, R10, -0x2daee0ad, RZ ;  /* 0xd2511f530a207825 */ /* 0x000fe200078e00ff */
[----:B------:R2:W-:Y:S01]  /*13cc0*/  STL.64 [R1+0x408], R176 ;  /* 0x000408b001007387 */ /* 0x0005e20000100a00 */
[----:B------:R-:W3:Y:S01]  /*13cd0*/  MUFU.EX2 R142, R6 ;  /* 0x00000006008e7308 */ /* 0x000ee20000000800 */
[C---:B------:R-:W-:Y:S02]  /*13ce0*/  PRMT R109, R5.reuse, 0x7610, R109 ;  /* 0x00007610056d7816 */ /* 0x040fe4000000006d */
[----:B------:R-:W-:-:S02]  /*13cf0*/  PRMT R107, R5, 0x7632, R107 ;  /* 0x00007632056b7816 */ /* 0x000fc4000000006b */
[----:B------:R-:W-:Y:S01]  /*13d00*/  PRMT R5, R89, 0x7632, R5 ;  /* 0x0000763259057816 */ /* 0x000fe20000000005 */
[----:B------:R-:W-:Y:S01]  /*13d10*/  @!P2 HFMA2.BF16_V2 R27, -RZ.H0_H0, RZ.H0_H0, -R109.H0_H0 ;  /* 0x200000ffff1ba231 */ /* 0x000fe2000034096d */
[----:B------:R-:W-:Y:S01]  /*13d20*/  PRMT R122, R109, 0x5410, R107 ;  /* 0x000054106d7a7816 */ /* 0x000fe2000000006b */
[----:B------:R-:W-:Y:S01]  /*13d30*/  @!P1 HFMA2.BF16_V2 R26, -RZ.H0_H0, RZ.H0_H0, -R107.H0_H0 ;  /* 0x200000ffff1a9231 */ /* 0x000fe2000034096b */
[----:B------:R-:W-:Y:S01]  /*13d40*/  LOP3.LUT R5, R5, 0xff, RZ, 0xc0, !PT ;  /* 0x000000ff05057812 */ /* 0x000fe200078ec0ff */
[----:B-1----:R-:W-:Y:S01]  /*13d50*/  FFMA.FTZ R7, R105, UR34, -R4 ;  /* 0x0000002269077c23 */ /* 0x002fe20008010804 */
[----:B------:R-:W-:Y:S02]  /*13d60*/  @!P2 PRMT R109, R27, 0x5410, RZ ;  /* 0x000054101b6da816 */ /* 0x000fe400000000ff */
[----:B------:R-:W-:Y:S02]  /*13d70*/  ISETP.LE.U32.AND P2, PT, R5, UR6, PT ;  /* 0x0000000605007c0c */ /* 0x000fe4000bf43070 */
[----:B------:R-:W-:Y:S01]  /*13d80*/  PRMT R5, R156, 0x7771, RZ ;  /* 0x000077719c057816 */ /* 0x000fe200000000ff */
[----:B------:R-:W-:Y:S01]  /*13d90*/  STL [R1+0x418], R109 ;  /* 0x0004186d01007387 */ /* 0x000fe20000100800 */
[----:B------:R-:W-:-:S02]  /*13da0*/  LOP3.LUT R84, R22, UR7, R33, 0x96, !PT ;  /* 0x0000000716547c12 */ /* 0x000fc4000f8e9621 */
[----:B---3--:R-:W-:Y:S02]  /*13db0*/  F2FP.BF16.F32.PACK_AB R6, R142, R24 ;  /* 0x000000188e06723e */ /* 0x008fe400000010ff */
[----:B------:R-:W-:Y:S02]  /*13dc0*/  @!P1 PRMT R107, R26, 0x5410, RZ ;  /* 0x000054101a6b9816 */ /* 0x000fe400000000ff */
[----:B------:R-:W-:Y:S02]  /*13dd0*/  ISETP.GT.U32.AND P1, PT, R5, UR6, PT ;  /* 0x0000000605007c0c */ /* 0x000fe4000bf24070 */
[----:B------:R-:W-:Y:S01]  /*13de0*/  LOP3.LUT R5, R84, 0xffff, RZ, 0xc0, !PT ;  /* 0x0000ffff54057812 */ /* 0x000fe200078ec0ff */
[----:B------:R-:W-:Y:S01]  /*13df0*/  STL [R1+0x428], R107 ;  /* 0x0004286b01007387 */ /* 0x000fe20000100800 */
[----:B------:R-:W-:Y:S02]  /*13e00*/  PRMT R102, R6, 0x7610, R102 ;  /* 0x0000761006667816 */ /* 0x000fe40000000066 */
[----:B------:R-:W-:-:S02]  /*13e10*/  SHF.R.U32.HI R5, RZ, 0x8, R5 ;  /* 0x00000008ff057819 */ /* 0x000fc40000011605 */
[----:B------:R-:W-:Y:S01]  /*13e20*/  PRMT R104, R6, 0x7632, R104 ;  /* 0x0000763206687816 */ /* 0x000fe20000000068 */
[----:B------:R-:W-:Y:S01]  /*13e30*/  @!P3 HFMA2.BF16_V2 R28, -RZ.H0_H0, RZ.H0_H0, -R102.H0_H0 ;  /* 0x200000ffff1cb231 */ /* 0x000fe20000340966 */
[----:B------:R-:W-:Y:S01]  /*13e40*/  LOP3.LUT R5, R5, 0xffff, RZ, 0xc0, !PT ;  /* 0x0000ffff05057812 */ /* 0x000fe200078ec0ff */
[----:B------:R-:W-:Y:S01]  /*13e50*/  FFMA.FTZ R6, R120, UR34, -R0 ;  /* 0x0000002278067c23 */ /* 0x000fe20008010800 */
[----:B------:R-:W-:Y:S01]  /*13e60*/  PRMT R25, R102, 0x5410, R104 ;  /* 0x0000541066197816 */ /* 0x000fe20000000068 */
[----:B------:R-:W-:Y:S01]  /*13e70*/  @P1 HFMA2.BF16_V2 R29, -RZ.H0_H0, RZ.H0_H0, -R104.H0_H0 ;  /* 0x200000ffff1d1231 */ /* 0x000fe20000340968 */
[----:B------:R-:W-:Y:S01]  /*13e80*/  @!P3 PRMT R102, R28, 0x5410, RZ ;  /* 0x000054101c66b816 */ /* 0x000fe200000000ff */
[----:B------:R-:W-:Y:S01]  /*13e90*/  MUFU.EX2 R143, R6 ;  /* 0x00000006008f7308 */ /* 0x000fe20000000800 */
[----:B------:R-:W-:Y:S01]  /*13ea0*/  ISETP.LE.U32.AND P3, PT, R5, UR6, PT ;  /* 0x0000000605007c0c */ /* 0x000fe2000bf63070 */
[----:B------:R-:W-:Y:S01]  /*13eb0*/  FFMA.FTZ R5, R46, UR34, -R0 ;  /* 0x000000222e057c23 */ /* 0x000fe20008010800 */
[----:B------:R-:W-:Y:S01]  /*13ec0*/  @P1 PRMT R104, R29, 0x5410, RZ ;  /* 0x000054101d681816 */ /* 0x000fe200000000ff */
[----:B------:R-:W-:Y:S01]  /*13ed0*/  MUFU.EX2 R28, R7 ;  /* 0x00000007001c7308 */ /* 0x000fe20000000800 */
[----:B------:R-:W-:Y:S01]  /*13ee0*/  ISETP.LE.U32.AND P0, PT, R8, UR6, PT ;  /* 0x0000000608007c0c */ /* 0x000fe2000bf03070 */
[----:B------:R-:W-:Y:S02]  /*13ef0*/  STL [R1+0x42c], R102 ;  /* 0x00042c6601007387 */ /* 0x000fe40000100800 */
[----:B------:R1:W3:Y:S02]  /*13f00*/  MUFU.EX2 R139, R5 ;  /* 0x00000005008b7308 */ /* 0x0002e40000000800 */
[----:B------:R-:W-:Y:S04]  /*13f10*/  STL [R1+0x430], R104 ;  /* 0x0004306801007387 */ /* 0x000fe80000100800 */
[----:B------:R-:W-:Y:S01]  /*13f20*/  STL [R1+0x378], R243 ;  /* 0x000378f301007387 */ /* 0x000fe20000100800 */
[----:B-1----:R-:W-:-:S02]  /*13f30*/  PRMT R5, R156, 0x7772, RZ ;  /* 0x000077729c057816 */ /* 0x002fc400000000ff */
[----:B---3--:R-:W-:Y:S02]  /*13f40*/  F2FP.BF16.F32.PACK_AB R6, R139, R143 ;  /* 0x0000008f8b06723e */ /* 0x008fe400000010ff */
[----:B------:R-:W-:Y:S02]  /*13f50*/  ISETP.GT.U32.AND P5, PT, R5, UR6, PT ;  /* 0x0000000605007c0c */ /* 0x000fe4000bfa4070 */
[----:B------:R-:W-:Y:S02]  /*13f60*/  PRMT R5, R156, 0x7773, RZ ;  /* 0x000077739c057816 */ /* 0x000fe400000000ff */
[C---:B------:R-:W-:Y:S02]  /*13f70*/  PRMT R81, R6.reuse, 0x7610, R81 ;  /* 0x0000761006517816 */ /* 0x040fe40000000051 */
[----:B------:R-:W-:Y:S01]  /*13f80*/  ISETP.GT.U32.AND P1, PT, R5, UR6, PT ;  /* 0x0000000605007c0c */ /* 0x000fe2000bf24070 */
[----:B------:R-:W-:Y:S01]  /*13f90*/  FFMA.FTZ R5, R45, UR34, -R4 ;  /* 0x000000222d057c23 */ /* 0x000fe20008010804 */
[----:B------:R-:W-:Y:S01]  /*13fa0*/  PRMT R80, R6, 0x7632, R80 ;  /* 0x0000763206507816 */ /* 0x000fe20000000050 */
[----:B------:R-:W-:-:S02]  /*13fb0*/  FFMA.FTZ R6, R123, UR34, -R0 ;  /* 0x000000227b067c23 */ /* 0x000fc40008010800 */
[----:B------:R1:W3:Y:S01]  /*13fc0*/  MUFU.EX2 R138, R5 ;  /* 0x00000005008a7308 */ /* 0x0002e20000000800 */
[----:B------:R-:W-:Y:S01]  /*13fd0*/  PRMT R155, R81, 0x5410, R80 ;  /* 0x00005410519b7816 */ /* 0x000fe20000000050 */
[----:B------:R-:W-:Y:S02]  /*13fe0*/  @P5 HFMA2.BF16_V2 R40, -RZ.H0_H0, RZ.H0_H0, -R81.H0_H0 ;  /* 0x200000ffff285231 */ /* 0x000fe40000340951 */
[----:B------:R-:W-:Y:S03]  /*13ff0*/  MUFU.EX2 R166, R6 ;  /* 0x0000000600a67308 */ /* 0x000fe60000000800 */
[----:B------:R-:W-:Y:S01]  /*14000*/  @P5 PRMT R81, R40, 0x5410, RZ ;  /* 0x0000541028515816 */ /* 0x000fe200000000ff */
[----:B------:R-:W-:-:S04]  /*14010*/  @P1 HFMA2.BF16_V2 R35, -RZ.H0_H0, RZ.H0_H0, -R80.H0_H0 ;  /* 0x200000ffff231231 */ /* 0x000fc80000340950 */
[----:B------:R-:W-:Y:S01]  /*14020*/  STL [R1+0xc], R81 ;  /* 0x00000c5101007387 */ /* 0x000fe20000100800 */
[----:B------:R-:W-:Y:S02]  /*14030*/  @P1 PRMT R80, R35, 0x5410, RZ ;  /* 0x0000541023501816 */ /* 0x000fe400000000ff */
[----:B-1----:R-:W-:-:S03]  /*14040*/  LOP3.LUT R5, R84, 0xff, RZ, 0xc0, !PT ;  /* 0x000000ff54057812 */ /* 0x002fc600078ec0ff */
[----:B------:R1:W-:Y:S01]  /*14050*/  STL [R1+0x8], R80 ;  /* 0x0000085001007387 */ /* 0x0003e20000100800 */
[----:B------:R-:W-:Y:S01]  /*14060*/  ISETP.LE.U32.AND P5, PT, R5, UR6, PT ;  /* 0x0000000605007c0c */ /* 0x000fe2000bfa3070 */
[----:B------:R-:W-:-:S05]  /*14070*/  IMAD.MOV.U32 R5, RZ, RZ, R32 ;  /* 0x000000ffff057224 */ /* 0x000fca00078e0020 */
[----:B------:R-:W-:-:S04]  /*14080*/  LOP3.LUT R5, R5, 0xff, RZ, 0xc0, !PT ;  /* 0x000000ff05057812 */ /* 0x000fc800078ec0ff */
[----:B------:R-:W-:Y:S02]  /*14090*/  ISETP.LE.U32.AND P1, PT, R5, UR6, PT ;  /* 0x0000000605007c0c */ /* 0x000fe4000bf23070 */
[----:B---3--:R-:W-:-:S04]  /*140a0*/  F2FP.BF16.F32.PACK_AB R5, R138, R28 ;  /* 0x0000001c8a05723e */ /* 0x008fc800000010ff */
[C---:B------:R-:W-:Y:S02]  /*140b0*/  PRMT R10, R5.reuse, 0x7610, R10 ;  /* 0x00007610050a7816 */ /* 0x040fe4000000000a */
[----:B------:R-:W-:Y:S01]  /*140c0*/  PRMT R9, R5, 0x7632, R9 ;  /* 0x0000763205097816 */ /* 0x000fe20000000009 */
[----:B------:R-:W-:Y:S02]  /*140d0*/  FFMA.FTZ R5, R121, UR34, -R0 ;  /* 0x0000002279057c23 */ /* 0x000fe40008010800 */
[----:B------:R-:W-:Y:S01]  /*140e0*/  @!P5 HFMA2.BF16_V2 R42, -RZ.H0_H0, RZ.H0_H0, -R10.H0_H0 ;  /* 0x200000ffff2ad231 */ /* 0x000fe2000034090a */
[----:B--2---:R-:W-:Y:S01]  /*140f0*/  PRMT R176, R10, 0x5410, R9 ;  /* 0x000054100ab07816 */ /* 0x004fe20000000009 */
[----:B------:R2:W3:Y:S01]  /*14100*/  MUFU.EX2 R167, R5 ;  /* 0x0000000500a77308 */ /* 0x0004e20000000800 */
[----:B------:R-:W-:Y:S02]  /*14110*/  @!P3 HFMA2.BF16_V2 R41, -RZ.H0_H0, RZ.H0_H0, -R9.H0_H0 ;  /* 0x200000ffff29b231 */ /* 0x000fe40000340909 */
[----:B------:R-:W-:-:S03]  /*14120*/  @!P5 PRMT R10, R42, 0x5410, RZ ;  /* 0x000054102a0ad816 */ /* 0x000fc600000000ff */
[----:B------:R-:W-:Y:S02]  /*14130*/  @!P3 PRMT R9, R41, 0x5410, RZ ;  /* 0x000054102909b816 */ /* 0x000fe400000000ff */
[----:B------:R-:W-:Y:S04]  /*14140*/  STL [R1+0x10], R10 ;  /* 0x0000100a01007387 */ /* 0x000fe80000100800 */
[----:B------:R-:W-:Y:S01]  /*14150*/  STL [R1+0x434], R84 ;  /* 0x0004345401007387 */ /* 0x000fe20000100800 */
[----:B--2---:R-:W-:Y:S02]  /*14160*/  PRMT R5, R84, 0x7632, R5 ;  /* 0x0000763254057816 */ /* 0x004fe40000000005 */
[----:B---3--:R-:W-:Y:S01]  /*14170*/  F2FP.BF16.F32.PACK_AB R6, R167, R166 ;  /* 0x000000a6a706723e */ /* 0x008fe200000010ff */
[----:B------:R2:W-:Y:S01]  /*14180*/  STL [R1+0x14], R9 ;  /* 0x0000140901007387 */ /* 0x0005e20000100800 */
[----:B------:R-:W-:-:S02]  /*14190*/  LOP3.LUT R5, R5, 0xff, RZ, 0xc0, !PT ;  /* 0x000000ff05057812 */ /* 0x000fc400078ec0ff */
[C---:B------:R-:W-:Y:S02]  /*141a0*/  PRMT R8, R6.reuse, 0x7610, R8 ;  /* 0x0000761006087816 */ /* 0x040fe40000000008 */
[----:B------:R-:W-:Y:S02]  /*141b0*/  ISETP.LE.U32.AND P5, PT, R5, UR6, PT ;  /* 0x0000000605007c0c */ /* 0x000fe4000bfa3070 */
[----:B------:R-:W-:Y:S01]  /*141c0*/  PRMT R7, R6, 0x7632, R7 ;  /* 0x0000763206077816 */ /* 0x000fe20000000007 */
[----:B------:R-:W-:Y:S01]  /*141d0*/  FFMA.FTZ R6, R101, UR34, -R4 ;  /* 0x0000002265067c23 */ /* 0x000fe20008010804 */
[----:B------:R-:W-:Y:S02]  /*141e0*/  SHF.R.U32.HI R5, RZ, 0x18, R84 ;  /* 0x00000018ff057819 */ /* 0x000fe40000011654 */
[----:B------:R-:W-:Y:S01]  /*141f0*/  PRMT R177, R8, 0x5410, R7 ;  /* 0x0000541008b17816 */ /* 0x000fe20000000007 */
[----:B------:R-:W-:Y:S01]  /*14200*/  MUFU.EX2 R180, R6 ;  /* 0x0000000600b47308 */ /* 0x000fe20000000800 */
[----:B------:R-:W-:-:S02]  /*14210*/  ISETP.LE.U32.AND P3, PT, R5, UR6, PT ;  /* 0x0000000605007c0c */ /* 0x000fc4000bf63070 */
[----:B------:R-:W-:-:S03]  /*14220*/  LOP3.LUT R5, R89, 0xffff, RZ, 0xc0, !PT ;  /* 0x0000ffff59057812 */ /* 0x000fc600078ec0ff */
[----:B------:R-:W-:Y:S01]  /*14230*/  @!P5 HFMA2.BF16_V2 R46, -RZ.H0_H0, RZ.H0_H0, -R8.H0_H0 ;  /* 0x200000ffff2ed231 */ /* 0x000fe20000340908 */
[----:B------:R-:W-:-:S04]  /*14240*/  SHF.R.U32.HI R5, RZ, 0x8, R5 ;  /* 0x00000008ff057819 */ /* 0x000fc80000011605 */
[----:B------:R-:W-:Y:S02]  /*14250*/  @!P5 PRMT R8, R46, 0x5410, RZ ;  /* 0x000054102e08d816 */ /* 0x000fe400000000ff */
[----:B------:R-:W-:Y:S01]  /*14260*/  LOP3.LUT R5, R5, 0xffff, RZ, 0xc0, !PT ;  /* 0x0000ffff05057812 */ /* 0x000fe200078ec0ff */
[----:B------:R-:W-:Y:S02]  /*14270*/  @!P3 HFMA2.BF16_V2 R45, -RZ.H0_H0, RZ.H0_H0, -R7.H0_H0 ;  /* 0x200000ffff2db231 */ /* 0x000fe40000340907 */
[----:B------:R-:W-:Y:S01]  /*14280*/  STL [R1+0x4], R8 ;  /* 0x0000040801007387 */ /* 0x000fe20000100800 */
[----:B------:R-:W-:Y:S01]  /*14290*/  ISETP.LE.U32.AND P5, PT, R5, UR6, PT ;  /* 0x0000000605007c0c */ /* 0x000fe2000bfa3070 */
[----:B------:R-:W-:Y:S01]  /*142a0*/  FFMA.FTZ R5, R100, UR34, -R4 ;  /* 0x0000002264057c23 */ /* 0x000fe20008010804 */
[----:B------:R-:W-:Y:S01]  /*142b0*/  @!P3 PRMT R7, R45, 0x5410, RZ ;  /* 0x000054102d07b816 */ /* 0x000fe200000000ff */
[----:B------:R-:W3:Y:S01]  /*142c0*/  LDL.LU R238, [R1+0x340] ;  /* 0x0003400001ee7983 */ /* 0x000ee20000300800 */
[----:B-1----:R-:W-:Y:S01]  /*142d0*/  IMAD.WIDE.U32 R80, R12, -0x2daee0ad, RZ ;  /* 0xd2511f530c507825 */ /* 0x002fe200078e00ff */
[----:B------:R1:W4:Y:S01]  /*142e0*/  MUFU.EX2 R181, R5 ;  /* 0x0000000500b57308 */ /* 0x0003220000000800 */
[----:B------:R-:W-:Y:S01]  /*142f0*/  FSEL R11, R246, RZ, P4 ;  /* 0x000000fff60b7208 */ /* 0x000fe20002000000 */
[----:B------:R4:W-:Y:S01]  /*14300*/  STL [R1], R7 ;  /* 0x0000000701007387 */ /* 0x0009e20000100800 */
[--C-:B------:R-:W-:Y:S01]  /*14310*/  FFMA.FTZ R27, R93, UR34, -R0.reuse ;  /* 0x000000225d1b7c23 */ /* 0x100fe20008010800 */
[----:B------:R-:W-:Y:S01]  /*14320*/  LOP3.LUT R100, R18, UR7, R81, 0x96, !PT ;  /* 0x0000000712647c12 */ /* 0x000fe2000f8e9651 */
        /* <DEDUP_REMOVED lines=9> */
[----:B-1----:R-:W-:Y:S01]  /*143c0*/  FMNMX3.FTZ R5, R37, R224, R221, !PT ;  /* 0x000000e025057276 */ /* 0x002fe200078100dd */
[--C-:B------:R-:W-:Y:S01]  /*143d0*/  FFMA.FTZ R41, R78, UR34, -R0.reuse ;  /* 0x000000224e297c23 */ /* 0x100fe20008010800 */
[--C-:B------:R-:W-:Y:S01]  /*143e0*/  FFMA.FTZ R74, R74, UR34, -R0.reuse ;  /* 0x000000224a4a7c23 */ /* 0x100fe20008010800 */
[----:B------:R-:W-:Y:S01]  /*143f0*/  FFMA.FTZ R71, R71, UR34, -R0 ;  /* 0x0000002247477c23 */ /* 0x000fe20008010800 */
[----:B------:R-:W-:Y:S01]  /*14400*/  FMNMX3.FTZ R5, R5, R228, R222, !PT ;  /* 0x000000e405057276 */ /* 0x000fe200078100de */
[--C-:B------:R-:W-:Y:S01]  /*14410*/  FFMA.FTZ R102, R66, UR34, -R0.reuse ;  /* 0x0000002242667c23 */ /* 0x100fe20008010800 */
[--C-:B------:R-:W-:Y:S01]  /*14420*/  FFMA.FTZ R107, R63, UR34, -R0.reuse ;  /* 0x000000223f6b7c23 */ /* 0x100fe20008010800 */
[----:B------:R-:W-:Y:S01]  /*14430*/  FFMA.FTZ R109, R60, UR34, -R0 ;  /* 0x000000223c6d7c23 */ /* 0x000fe20008010800 */
[----:B------:R-:W-:Y:S01]  /*14440*/  FMNMX3.FTZ R6, R5, R215, R206, !PT ;  /* 0x000000d705067276 */ /* 0x000fe200078100ce */
[--C-:B------:R-:W-:Y:S01]  /*14450*/  FFMA.FTZ R34, R58, UR34, -R0.reuse ;  /* 0x000000223a227c23 */ /* 0x100fe20008010800 */
[----:B------:R-:W-:Y:S01]  /*14460*/  PRMT R5, R32, 0x7771, RZ ;  /* 0x0000777120057816 */ /* 0x000fe200000000ff */
[--C-:B------:R-:W-:Y:S01]  /*14470*/  FFMA.FTZ R92, R50, UR34, -R0.reuse ;  /* 0x00000022325c7c23 */ /* 0x100fe20008010800 */
[--C-:B------:R-:W-:Y:S01]  /*14480*/  FFMA.FTZ R93, R47, UR34, -R0.reuse ;  /* 0x000000222f5d7c23 */ /* 0x100fe20008010800 */
[--C-:B----4-:R-:W-:Y:S01]  /*14490*/  FFMA.FTZ R7, R135, UR34, -R0.reuse ;  /* 0x0000002287077c23 */ /* 0x110fe20008010800 */
[----:B------:R-:W-:Y:S01]  /*144a0*/  ISETP.GT.U32.AND P3, PT, R5, UR6, PT ;  /* 0x0000000605007c0c */ /* 0x000fe2000bf64070 */
[----:B------:R-:W-:Y:S01]  /*144b0*/  FFMA.FTZ R97, R44, UR34, -R0 ;  /* 0x000000222c617c23 */ /* 0x000fe20008010800 */
[----:B------:R-:W-:Y:S01]  /*144c0*/  FMNMX3.FTZ R5, R6, R203, R200, !PT ;  /* 0x000000cb06057276 */ /* 0x000fe200078100c8 */
[----:B------:R-:W-:Y:S01]  /*144d0*/  MUFU.EX2 R135, R7 ;  /* 0x0000000700877308 */ /* 0x000fe20000000800 */
[----:B------:R-:W-:Y:S01]  /*144e0*/  F2FP.BF16.F32.PACK_AB R6, R181, R180 ;  /* 0x000000b4b506723e */ /* 0x000fe200000010ff */
[----:B------:R-:W-:Y:S01]  /*144f0*/  FFMA.FTZ R101, R43, UR34, -R0 ;  /* 0x000000222b657c23 */ /* 0x000fe20008010800 */
[----:B------:R-:W-:Y:S01]  /*14500*/  FMNMX3.FTZ R5, R5, R194, R192, !PT ;  /* 0x000000c205057276 */ /* 0x000fe200078100c0 */
[----:B------:R-:W-:Y:S01]  /*14510*/  IMAD.MOV.U32 R33, RZ, RZ, R3 ;  /* 0x000000ffff217224 */ /* 0x000fe200078e0003 */
[C---:B------:R-:W-:Y:S01]  /*14520*/  PRMT R251, R6.reuse, 0x7610, R251 ;  /* 0x0000761006fb7816 */ /* 0x040fe200000000fb */
[----:B------:R-:W-:Y:S01]  /*14530*/  IMAD.MOV.U32 R42, RZ, RZ, R155 ;  /* 0x000000ffff2a7224 */ /* 0x000fe200078e009b */
[----:B------:R-:W-:Y:S01]  /*14540*/  FMNMX3.FTZ R5, R5, R187, R178, !PT ;  /* 0x000000bb05057276 */ /* 0x000fe200078100b2 */
[----:B------:R-:W-:Y:S01]  /*14550*/  IMAD.MOV.U32 R40, RZ, RZ, R122 ;  /* 0x000000ffff287224 */ /* 0x000fe200078e007a */
[----:B------:R-:W-:Y:S01]  /*14560*/  PRMT R252, R6, 0x7632, R252 ;  /* 0x0000763206fc7816 */ /* 0x000fe200000000fc */
[----:B------:R-:W-:Y:S01]  /*14570*/  @!P1 HFMA2.BF16_V2 R56, -RZ.H0_H0, RZ.H0_H0, -R251.H0_H0 ;  /* 0x200000ffff389231 */ /* 0x000fe200003409fb */
[----:B------:R-:W-:Y:S01]  /*14580*/  FMNMX3.FTZ R6, R5, R172, R171, !PT ;  /* 0x000000ac05067276 */ /* 0x000fe200078100ab */
[----:B------:R-:W-:Y:S01]  /*14590*/  IMAD.MOV.U32 R35, RZ, RZ, R212 ;  /* 0x000000ffff237224 */ /* 0x000fe200078e00d4 */
[----:B------:R-:W-:Y:S01]  /*145a0*/  PRMT R5, R100, 0x7632, R5 ;  /* 0x0000763264057816 */ /* 0x000fe20000000005 */
[----:B------:R-:W-:Y:S01]  /*145b0*/  @P3 HFMA2.BF16_V2 R57, -RZ.H0_H0, RZ.H0_H0, -R252.H0_H0 ;  /* 0x200000ffff393231 */ /* 0x000fe200003409fc */
[----:B------:R-:W-:-:S02]  /*145c0*/  FMNMX3.FTZ R6, R6, R133, R132, !PT ;  /* 0x0000008506067276 */ /* 0x000fc40007810084 */
[----:B------:R-:W-:Y:S02]  /*145d0*/  LOP3.LUT R5, R5, 0xff, RZ, 0xc0, !PT ;  /* 0x000000ff05057812 */ /* 0x000fe400078ec0ff */
[----:B------:R-:W-:Y:S02]  /*145e0*/  PRMT R46, R251, 0x5410, R252 ;  /* 0x00005410fb2e7816 */ /* 0x000fe400000000fc */
[----:B------:R-:W-:Y:S01]  /*145f0*/  @!P1 PRMT R251, R56, 0x5410, RZ ;  /* 0x0000541038fb9816 */ /* 0x000fe200000000ff */
[----:B------:R-:W-:Y:S01]  /*14600*/  FFMA.FTZ R56, R85, UR34, -R0 ;  /* 0x0000002255387c23 */ /* 0x000fe20008010800 */
[----:B------:R-:W-:Y:S02]  /*14610*/  ISETP.LE.U32.AND P1, PT, R5, UR6, PT ;  /* 0x0000000605007c0c */ /* 0x000fe4000bf23070 */
[----:B------:R-:W-:Y:S01]  /*14620*/  FMNMX3.FTZ R5, R6, R128, R127, !PT ;  /* 0x0000008006057276 */ /* 0x000fe2000781007f */
[----:B------:R-:W-:Y:S01]  /*14630*/  STL [R1+0x3dc], R251 ;  /* 0x0003dcfb01007387 */ /* 0x000fe20000100800 */
[----:B------:R-:W-:-:S02]  /*14640*/  @P3 PRMT R252, R57, 0x5410, RZ ;  /* 0x0000541039fc3816 */ /* 0x000fc400000000ff */
[----:B------:R-:W-:-:S03]  /*14650*/  FMNMX3.FTZ R5, R5, R88, R87, !PT ;  /* 0x0000005805057276 */ /* 0x000fc60007810057 */
[----:B------:R1:W-:Y:S01]  /*14660*/  STL [R1+0x3e0], R252 ;  /* 0x0003e0fc01007387 */ /* 0x0003e20000100800 */
[----:B------:R-:W-:-:S03]  /*14670*/  FMNMX3.FTZ R5, R5, R86, R79, !PT ;  /* 0x0000005605057276 */ /* 0x000fc6000781004f */
[----:B------:R-:W-:Y:S01]  /*14680*/  STL [R1+0x37c], R246 ;  /* 0x00037cf601007387 */ /* 0x000fe20000100800 */
[----:B------:R-:W-:Y:S01]  /*14690*/  FMNMX3.FTZ R6, R5, R75, R72, !PT ;  /* 0x0000004b05067276 */ /* 0x000fe20007810048 */
[--C-:B------:R-:W-:Y:S02]  /*146a0*/  FFMA.FTZ R5, R131, UR34, -R0.reuse ;  /* 0x0000002283057c23 */ /* 0x100fe40008010800 */
[----:B------:R2:W-:Y:S01]  /*146b0*/  STL [R1+0x438], R32 ;  /* 0x0004382001007387 */ /* 0x0005e20000100800 */
[----:B------:R-:W-:Y:S01]  /*146c0*/  FMNMX3.FTZ R6, R6, R67, R65, !PT ;  /* 0x0000004306067276 */ /* 0x000fe20007810041 */
[----:B------:R4:W1:Y:S03]  /*146d0*/  MUFU.EX2 R154, R5 ;  /* 0x00000005009a7308 */ /* 0x0008660000000800 */
[----:B------:R-:W-:Y:S02]  /*146e0*/  FMNMX3.FTZ R6, R6, R61, R59, !PT ;  /* 0x0000003d06067276 */ /* 0x000fe4000781003b */
[----:B----4-:R-:W-:Y:S01]  /*146f0*/  PRMT R5, R32, 0x7772, RZ ;  /* 0x0000777220057816 */ /* 0x010fe200000000ff */
[----:B-1----:R-:W-:Y:S01]  /*14700*/  FFMA.FTZ R252, R52, UR34, -R0 ;  /* 0x0000002234fc7c23 */ /* 0x002fe20008010800 */
[----:B------:R-:W-:-:S02]  /*14710*/  F2FP.BF16.F32.PACK_AB R7, R154, R135 ;  /* 0x000000879a07723e */ /* 0x000fc400000010ff */
[----:B------:R-:W-:Y:S02]  /*14720*/  ISETP.GT.U32.AND P3, PT, R5, UR6, PT ;  /* 0x0000000605007c0c */ /* 0x000fe4000bf64070 */
[----:B------:R-:W-:Y:S02]  /*14730*/  PRMT R5, R32, 0x7773, RZ ;  /* 0x0000777320057816 */ /* 0x000fe400000000ff */
[----:B------:R-:W-:Y:S01]  /*14740*/  PRMT R250, R7, 0x7610, R250 ;  /* 0x0000761007fa7816 */ /* 0x000fe200000000fa */
[----:B--2---:R-:W-:Y:S01]  /*14750*/  IMAD.MOV.U32 R32, RZ, RZ, R2 ;  /* 0x000000ffff207224 */ /* 0x004fe200078e0002 */
[----:B------:R-:W-:Y:S02]  /*14760*/  ISETP.GT.U32.AND P4, PT, R5, UR6, PT ;  /* 0x0000000605007c0c */ /* 0x000fe4000bf84070 */
[----:B------:R-:W-:Y:S02]  /*14770*/  FMNMX3.FTZ R5, R6, R113, R55, !PT ;  /* 0x0000007106057276 */ /* 0x000fe40007810037 */
[----:B------:R-:W-:-:S02]  /*14780*/  PRMT R249, R7, 0x7632, R249 ;  /* 0x0000763207f97816 */ /* 0x000fc400000000f9 */
[----:B------:R-:W-:Y:S01]  /*14790*/  FMNMX3.FTZ R5, R5, R53, R51, !PT ;  /* 0x0000003505057276 */ /* 0x000fe20007810033 */
[----:B------:R-:W-:Y:S01]  /*147a0*/  @P3 HFMA2.BF16_V2 R69, -RZ.H0_H0, RZ.H0_H0, -R250.H0_H0 ;  /* 0x200000ffff453231 */ /* 0x000fe200003409fa */
[----:B------:R-:W-:Y:S02]  /*147b0*/  LOP3.LUT R6, R100, 0xffff, RZ, 0xc0, !PT ;  /* 0x0000ffff64067812 */ /* 0x000fe400078ec0ff */
[----:B------:R-:W-:Y:S01]  /*147c0*/  FMNMX3.FTZ R7, R36, R244, R240, !PT ;  /* 0x000000f424077276 */ /* 0x000fe200078100f0 */
[----:B------:R-:W1:Y:S01]  /*147d0*/  SHFL.BFLY PT, R8, R5, 0x2, 0x1f ;  /* 0x0c401f0005087f89 */ /* 0x000e6200000e0000 */
[----:B------:R-:W-:Y:S01]  /*147e0*/  SHF.R.U32.HI R6, RZ, 0x8, R6 ;  /* 0x00000008ff067819 */ /* 0x000fe20000011606 */
[----:B------:R-:W-:Y:S01]  /*147f0*/  @P4 HFMA2.BF16_V2 R68, -RZ.H0_H0, RZ.H0_H0, -R249.H0_H0 ;  /* 0x200000ffff444231 */ /* 0x000fe200003409f9 */
[----:B------:R-:W-:Y:S02]  /*14800*/  FMNMX3.FTZ R7, R7, R245, R241, !PT ;  /* 0x000000f507077276 */ /* 0x000fe400078100f1 */
[----:B------:R-:W-:-:S02]  /*14810*/  LOP3.LUT R6, R6, 0xffff, RZ, 0xc0, !PT ;  /* 0x0000ffff06067812 */ /* 0x000fc400078ec0ff */
[----:B------:R-:W-:Y:S02]  /*14820*/  PRMT R251, R250, 0x5410, R249 ;  /* 0x00005410fafb7816 */ /* 0x000fe400000000f9 */
[----:B------:R-:W-:Y:S02]  /*14830*/  @P3 PRMT R250, R69, 0x5410, RZ ;  /* 0x0000541045fa3816 */ /* 0x000fe400000000ff */
[----:B------:R-:W-:Y:S02]  /*14840*/  ISETP.LE.U32.AND P3, PT, R6, UR6, PT ;  /* 0x0000000606007c0c */ /* 0x000fe4000bf63070 */
[----:B------:R-:W-:Y:S01]  /*14850*/  LOP3.LUT R6, R89, 0xff, RZ, 0xc0, !PT ;  /* 0x000000ff59067812 */ /* 0x000fe200078ec0ff */
[----:B------:R-:W-:Y:S01]  /*14860*/  STL [R1+0x3d8], R250 ;  /* 0x0003d8fa01007387 */ /* 0x000fe20000100800 */
[----:B------:R-:W-:Y:S02]  /*14870*/  @P4 PRMT R249, R68, 0x5410, RZ ;  /* 0x0000541044f94816 */ /* 0x000fe400000000ff */
[----:B------:R-:W-:Y:S01]  /*14880*/  ISETP.LE.U32.AND P4, PT, R6, UR6, PT ;  /* 0x0000000606007c0c */ /* 0x000fe2000bf83070 */
[----:B------:R-:W-:-:S02]  /*14890*/  FFMA.FTZ R6, R173, UR34, -R4 ;  /* 0x00000022ad067c23 */ /* 0x000fc40008010804 */
[----:B------:R-:W-:Y:S02]  /*148a0*/  STL [R1+0x3e4], R249 ;  /* 0x0003e4f901007387 */ /* 0x000fe40000100800 */
[----:B------:R-:W-:Y:S01]  /*148b0*/  MUFU.EX2 R20, R6 ;  /* 0x0000000600147308 */ /* 0x000fe20000000800 */
[----:B-1----:R-:W-:Y:S01]  /*148c0*/  FMNMX.FTZ R5, R5, R8, !PT ;  /* 0x0000000805057209 */ /* 0x002fe20007810000 */
[----:B------:R-:W-:Y:S01]  /*148d0*/  STL [R1+0x43c], R102 ;  /* 0x00043c6601007387 */ /* 0x000fe20000100800 */
[----:B------:R-:W-:Y:S01]  /*148e0*/  FMNMX3.FTZ R8, R7, R239, R237, !PT ;  /* 0x000000ef07087276 */ /* 0x000fe200078100ed */
[----:B------:R-:W-:Y:S01]  /*148f0*/  FFMA.FTZ R7, R175, UR34, -R4 ;  /* 0x00000022af077c23 */ /* 0x000fe20008010804 */
[----:B------:R-:W-:Y:S01]  /*14900*/  FFMA.FTZ R175, R54, UR34, -R0 ;  /* 0x0000002236af7c23 */ /* 0x000fe20008010800 */
[----:B------:R-:W-:Y:S01]  /*14910*/  STL [R1+0x440], R107 ;  /* 0x0004406b01007387 */ /* 0x000fe20000100800 */
[----:B------:R-:W-:Y:S01]  /*14920*/  FMNMX3.FTZ R0, R8, R236, R233, !PT ;  /* 0x000000ec08007276 */ /* 0x000fe200078100e9 */
[----:B------:R1:W2:Y:S02]  /*14930*/  MUFU.EX2 R21, R7 ;  /* 0x0000000700157308 */ /* 0x0002a40000000800 */
[----:B------:R-:W-:Y:S01]  /*14940*/  STL [R1+0x444], R109 ;  /* 0x0004446d01007387 */ /* 0x000fe20000100800 */
[----:B------:R-:W-:-:S03]  /*14950*/  FMNMX3.FTZ R0, R0, R232, R229, !PT ;  /* 0x000000e800007276 */ /* 0x000fc600078100e5 */
[----:B------:R-:W-:Y:S01]  /*14960*/  STL [R1+0x450], R34 ;  /* 0x0004502201007387 */ /* 0x000fe20000100800 */
[----:B------:R-:W-:-:S04]  /*14970*/  FMNMX3.FTZ R0, R0, R225, R218, !PT ;  /* 0x000000e100007276 */ /* 0x000fc800078100da */
[----:B------:R-:W-:Y:S01]  /*14980*/  FMNMX3.FTZ R0, R0, R214, R208, !PT ;  /* 0x000000d600007276 */ /* 0x000fe200078100d0 */
[----:B-1----:R-:W1:Y:S01]  /*14990*/  SHFL.BFLY PT, R7, R5, 0x1, 0x1f ;  /* 0x0c201f0005077f89 */ /* 0x002e6200000e0000 */
[----:B--2---:R-:W-:Y:S02]  /*149a0*/  F2FP.BF16.F32.PACK_AB R6, R20, R21 ;  /* 0x000000151406723e */ /* 0x004fe400000010ff */
[----:B------:R-:W-:Y:S02]  /*149b0*/  FMNMX3.FTZ R0, R0, R204, R201, !PT ;  /* 0x000000cc00007276 */ /* 0x000fe400078100c9 */
[C---:B------:R-:W-:Y:S02]  /*149c0*/  PRMT R248, R6.reuse, 0x7610, R248 ;  /* 0x0000761006f87816 */ /* 0x040fe400000000f8 */
[----:B------:R-:W-:-:S03]  /*149d0*/  PRMT R247, R6, 0x7632, R247 ;  /* 0x0000763206f77816 */ /* 0x000fc600000000f7 */
[----:B------:R-:W-:Y:S01]  /*149e0*/  @!P4 HFMA2.BF16_V2 R52, -RZ.H0_H0, RZ.H0_H0, -R248.H0_H0 ;  /* 0x200000ffff34c231 */ /* 0x000fe200003409f8 */
[----:B------:R-:W-:-:S04]  /*149f0*/  PRMT R22, R248, 0x5410, R247 ;  /* 0x00005410f8167816 */ /* 0x000fc800000000f7 */
[----:B------:R-:W-:-:S05]  /*14a00*/  @!P4 PRMT R248, R52, 0x5410, RZ ;  /* 0x0000541034f8c816 */ /* 0x000fca00000000ff */
[----:B------:R-:W-:Y:S01]  /*14a10*/  STL [R1+0x3c0], R248 ;  /* 0x0003c0f801007387 */ /* 0x000fe20000100800 */
[----:B-1----:R-:W-:Y:S02]  /*14a20*/  FMNMX.FTZ R226, R5, R7, !PT ;  /* 0x0000000705e27209 */ /* 0x002fe40007810000 */
[----:B------:R-:W-:Y:S02]  /*14a30*/  FMNMX3.FTZ R5, R0, R198, R193, !PT ;  /* 0x000000c600057276 */ /* 0x000fe400078100c1 */
[C---:B------:R-:W-:Y:S01]  /*14a40*/  FSETP.NEU.FTZ.AND P4, PT, R226.reuse, -INF , PT ;  /* 0xff800000e200780b */ /* 0x040fe20003f9d000 */
[----:B------:R-:W-:Y:S01]  /*14a50*/  FMUL.FTZ R0, R226, UR34 ;  /* 0x00000022e2007c20 */ /* 0x000fe20008410000 */
[----:B------:R-:W-:Y:S01]  /*14a60*/  FMNMX3.FTZ R6, R5, R183, R182, !PT ;  /* 0x000000b705067276 */ /* 0x000fe200078100b6 */
[----:B------:R-:W-:-:S03]  /*14a70*/  FADD.FTZ R5, R39, -R11 ;  /* 0x8000000b27057221 */ /* 0x000fc60000010000 */
[----:B------:R-:W-:Y:S01]  /*14a80*/  FSEL R0, R0, RZ, P4 ;  /* 0x000000ff00007208 */ /* 0x000fe20002000000 */
[----:B------:R-:W-:Y:S01]  /*14a90*/  FMUL.FTZ R5, R5, UR34 ;  /* 0x0000002205057c20 */ /* 0x000fe20008410000 */
[----:B------:R-:W-:-:S03]  /*14aa0*/  FMNMX3.FTZ R6, R6, R129, R124, !PT ;  /* 0x0000008106067276 */ /* 0x000fc6000781007c */
[----:B------:R-:W3:Y:S01]  /*14ab0*/  MUFU.EX2 R63, R5 ;  /* 0x00000005003f7308 */ /* 0x000ee20000000800 */
[--C-:B------:R-:W-:Y:S01]  /*14ac0*/  FFMA.FTZ R2, R88, UR34, -R0.reuse ;  /* 0x0000002258027c23 */ /* 0x100fe20008010800 */
        /* <DEDUP_REMOVED lines=8> */
[----:B------:R2:W-:Y:S01]  /*14b50*/  STL [R1+0x454], R34 ;  /* 0x0004542201007387 */ /* 0x0005e20000100800 */
[--C-:B------:R-:W-:Y:S01]  /*14b60*/  FFMA.FTZ R228, R228, UR34, -R0.reuse ;  /* 0x00000022e4e47c23 */ /* 0x100fe20008010800 */
[--C-:B------:R-:W-:Y:S01]  /*14b70*/  FFMA.FTZ R222, R222, UR34, -R0.reuse ;  /* 0x00000022dede7c23 */ /* 0x100fe20008010800 */
[--C-:B------:R-:W-:Y:S01]  /*14b80*/  FFMA.FTZ R215, R215, UR34, -R0.reuse ;  /* 0x00000022d7d77c23 */ /* 0x100fe20008010800 */
[----:B------:R-:W-:Y:S01]  /*14b90*/  STL [R1+0x458], R107 ;  /* 0x0004586b01007387 */ /* 0x000fe20000100800 */
        /* <DEDUP_REMOVED lines=20> */
[--C-:B--2---:R-:W-:Y:S01]  /*14ce0*/  FFMA.FTZ R34, R59, UR34, -R0.reuse ;  /* 0x000000223b227c23 */ /* 0x104fe20008010800 */
[----:B------:R1:W-:Y:S01]  /*14cf0*/  STL.64 [R1+0x420], R2 ;  /* 0x0004200201007387 */ /* 0x0003e20000100a00 */
[----:B------:R-:W-:Y:S01]  /*14d00*/  FFMA.FTZ R29, R51, UR34, -R0 ;  /* 0x00000022331d7c23 */ /* 0x000fe20008010800 */
[----:B-1----:R-:W-:-:S02]  /*14d10*/  IMAD.MOV.U32 R3, RZ, RZ, R33 ;  /* 0x000000ffff037224 */ /* 0x002fc400078e0021 */
[----:B------:R-:W-:Y:S01]  /*14d20*/  FFMA.FTZ R33, R113, UR34, -R0 ;  /* 0x0000002271217c23 */ /* 0x000fe20008010800 */
[----:B------:R-:W-:Y:S01]  /*14d30*/  FMNMX3.FTZ R0, R6, R106, R103, !PT ;  /* 0x0000006a06007276 */ /* 0x000fe20007810067 */
[----:B------:R-:W-:Y:S04]  /*14d40*/  MUFU.EX2 R126, R9 ;  /* 0x00000009007e7308 */ /* 0x000fe80000000800 */
[----:B------:R-:W1:Y:S01]  /*14d50*/  MUFU.EX2 R123, R10 ;  /* 0x0000000a007b7308 */ /* 0x000e620000000800 */
[----:B------:R-:W-:Y:S01]  /*14d60*/  FMNMX3.FTZ R0, R0, R94, R90, !PT ;  /* 0x0000005e00007276 */ /* 0x000fe2000781005a */
[----:B------:R-:W-:Y:S02]  /*14d70*/  @!P5 HFMA2.BF16_V2 R39, -RZ.H0_H0, RZ.H0_H0, -R247.H0_H0 ;  /* 0x200000ffff27d231 */ /* 0x000fe400003409f7 */
[----:B------:R-:W-:Y:S01]  /*14d80*/  FFMA.FTZ R7, R197, UR34, -R4 ;  /* 0x00000022c5077c23 */ /* 0x000fe20008010804 */
[----:B------:R-:W-:-:S02]  /*14d90*/  IMAD.MOV.U32 R2, RZ, RZ, R32 ;  /* 0x000000ffff027224 */ /* 0x000fc400078e0020 */
[----:B---3--:R-:W-:-:S04]  /*14da0*/  FFMA.FTZ R5, R238, R63, R23 ;  /* 0x0000003fee057223 */ /* 0x008fc80000010017 */
[----:B------:R-:W-:Y:S02]  /*14db0*/  FADD.FTZ R11, R17, R5 ;  /* 0x00000005110b7221 */ /* 0x000fe40000010000 */
[----:B------:R-:W2:Y:S01]  /*14dc0*/  LDL.LU R17, [R1+0x33c] ;  /* 0x00033c0001117983 */ /* 0x000ea20000300800 */
[----:B------:R-:W-:Y:S01]  /*14dd0*/  FMNMX3.FTZ R0, R0, R77, R76, !PT ;  /* 0x0000004d00007276 */ /* 0x000fe2000781004c */
[----:B------:R-:W-:Y:S01]  /*14de0*/  FFMA.FTZ R6, R195, UR34, -R4 ;  /* 0x00000022c3067c23 */ /* 0x000fe20008010804 */
[----:B------:R-:W-:Y:S01]  /*14df0*/  SHF.R.U32.HI R5, RZ, 0x18, R89 ;  /* 0x00000018ff057819 */ /* 0x000fe20000011659 */
[----:B------:R3:W-:Y:S01]  /*14e00*/  MUFU.EX2 R10, R7 ;  /* 0x00000007000a7308 */ /* 0x0007e20000000800 */
[----:B------:R-:W-:Y:S02]  /*14e10*/  FMNMX3.FTZ R0, R0, R73, R70, !PT ;  /* 0x0000004900007276 */ /* 0x000fe40007810046 */
[----:B------:R-:W-:Y:S01]  /*14e20*/  @!P5 PRMT R247, R39, 0x5410, RZ ;  /* 0x0000541027f7d816 */ /* 0x000fe200000000ff */
[----:B------:R-:W4:Y:S01]  /*14e30*/  MUFU.EX2 R57, R6 ;  /* 0x0000000600397308 */ /* 0x000f220000000800 */
[----:B------:R-:W-:-:S02]  /*14e40*/  FMNMX3.FTZ R0, R0, R64, R62, !PT ;  /* 0x0000004000007276 */ /* 0x000fc4000781003e */
[----:B------:R-:W-:Y:S01]  /*14e50*/  ISETP.LE.U32.AND P5, PT, R5, UR6, PT ;  /* 0x0000000605007c0c */ /* 0x000fe2000bfa3070 */
[----:B------:R-:W-:Y:S01]  /*14e60*/  MUFU.EX2 R122, R12 ;  /* 0x0000000c007a7308 */ /* 0x000fe20000000800 */
[----:B-1----:R-:W-:Y:S01]  /*14e70*/  F2FP.BF16.F32.PACK_AB R5, R123, R126 ;  /* 0x0000007e7b05723e */ /* 0x002fe200000010ff */
[----:B------:R-:W1:Y:S02]  /*14e80*/  SHFL.BFLY PT, R8, R0, 0x2, 0x1f ;  /* 0x0c401f0000087f89 */ /* 0x000e6400000e0000 */
[----:B------:R-:W1:Y:S01]  /*14e90*/  MUFU.EX2 R155, R13 ;  /* 0x0000000d009b7308 */ /* 0x000e620000000800 */
[C---:B------:R-:W-:Y:S01]  /*14ea0*/  PRMT R242, R5.reuse, 0x7610, R242 ;  /* 0x0000761005f27816 */ /* 0x040fe200000000f2 */
[----:B------:R-:W-:Y:S01]  /*14eb0*/  STL [R1+0x3c4], R247 ;  /* 0x0003c4f701007387 */ /* 0x000fe20000100800 */
[----:B------:R-:W-:Y:S02]  /*14ec0*/  PRMT R235, R5, 0x7632, R235 ;  /* 0x0000763205eb7816 */ /* 0x000fe400000000eb */
[----:B------:R-:W-:Y:S01]  /*14ed0*/  PRMT R5, R2, 0x7771, RZ ;  /* 0x0000777102057816 */ /* 0x000fe200000000ff */
[----:B------:R-:W-:Y:S01]  /*14ee0*/  @!P2 HFMA2.BF16_V2 R43, -RZ.H0_H0, RZ.H0_H0, -R242.H0_H0 ;  /* 0x200000ffff2ba231 */ /* 0x000fe200003409f2 */
[----:B------:R-:W-:Y:S01]  /*14ef0*/  PRMT R23, R242, 0x5410, R235 ;  /* 0x00005410f2177816 */ /* 0x000fe200000000eb */
[----:B------:R-:W-:Y:S01]  /*14f00*/  @!P5 HFMA2.BF16_V2 R44, -RZ.H0_H0, RZ.H0_H0, -R235.H0_H0 ;  /* 0x200000ffff2cd231 */ /* 0x000fe200003409eb */
[----:B---3--:R-:W-:-:S02]  /*14f10*/  PRMT R7, R2, 0x7772, RZ ;  /* 0x0000777202077816 */ /* 0x008fc400000000ff */
[----:B------:R-:W-:Y:S02]  /*14f20*/  @!P2 PRMT R242, R43, 0x5410, RZ ;  /* 0x000054102bf2a816 */ /* 0x000fe400000000ff */
[----:B------:R-:W-:Y:S02]  /*14f30*/  ISETP.GT.U32.AND P2, PT, R5, UR6, PT ;  /* 0x0000000605007c0c */ /* 0x000fe4000bf44070 */
[----:B----4-:R-:W-:Y:S01]  /*14f40*/  F2FP.BF16.F32.PACK_AB R5, R57, R10 ;  /* 0x0000000a3905723e */ /* 0x010fe200000010ff */
[----:B------:R-:W-:Y:S01]  /*14f50*/  STL [R1+0x3c8], R242 ;  /* 0x0003c8f201007387 */ /* 0x000fe20000100800 */
[----:B------:R-:W-:Y:S02]  /*14f60*/  @!P5 PRMT R235, R44, 0x5410, RZ ;  /* 0x000054102cebd816 */ /* 0x000fe400000000ff */
[C---:B------:R-:W-:Y:S02]  /*14f70*/  PRMT R234, R5.reuse, 0x7610, R234 ;  /* 0x0000761005ea7816 */ /* 0x040fe400000000ea */
[----:B------:R-:W-:Y:S01]  /*14f80*/  PRMT R231, R5, 0x7632, R231 ;  /* 0x0000763205e77816 */ /* 0x000fe200000000e7 */
[----:B------:R-:W-:Y:S01]  /*14f90*/  STL [R1+0x3cc], R235 ;  /* 0x0003cceb01007387 */ /* 0x000fe20000100800 */
[----:B-1----:R-:W-:Y:S01]  /*14fa0*/  FMNMX.FTZ R0, R0, R8, !PT ;  /* 0x0000000800007209 */ /* 0x002fe20007810000 */
[----:B------:R-:W-:Y:S01]  /*14fb0*/  @!P0 HFMA2.BF16_V2 R47, -RZ.H0_H0, RZ.H0_H0, -R234.H0_H0 ;  /* 0x200000ffff2f8231 */ /* 0x000fe200003409ea */
[----:B------:R-:W-:Y:S01]  /*14fc0*/  PRMT R5, R2, 0x7773, RZ ;  /* 0x0000777302057816 */ /* 0x000fe200000000ff */
[----:B------:R-:W-:Y:S01]  /*14fd0*/  @P2 HFMA2.BF16_V2 R50, -RZ.H0_H0, RZ.H0_H0, -R231.H0_H0 ;  /* 0x200000ffff322231 */ /* 0x000fe200003409e7 */
[----:B------:R-:W-:Y:S01]  /*14fe0*/  PRMT R212, R234, 0x5410, R231 ;  /* 0x00005410ead47816 */ /* 0x000fe200000000e7 */
[----:B------:R-:W1:Y:S01]  /*14ff0*/  SHFL.BFLY PT, R6, R0, 0x1, 0x1f ;  /* 0x0c201f0000067f89 */ /* 0x000e6200000e0000 */
[----:B------:R-:W-:-:S02]  /*15000*/  @!P0 PRMT R234, R47, 0x5410, RZ ;  /* 0x000054102fea8816 */ /* 0x000fc400000000ff */
[----:B------:R-:W-:Y:S01]  /*15010*/  ISETP.GT.U32.AND P5, PT, R7, UR6, PT ;  /* 0x0000000607007c0c */ /* 0x000fe2000bfa4070 */
[----:B------:R-:W-:Y:S01]  /*15020*/  FADD.FTZ R7, R38, -R16 ;  /* 0x8000001026077221 */ /* 0x000fe20000010000 */
[----:B------:R-:W-:Y:S02]  /*15030*/  ISETP.GT.U32.AND P0, PT, R5, UR6, PT ;  /* 0x0000000605007c0c */ /* 0x000fe4000bf04070 */
[----:B------:R-:W-:Y:S01]  /*15040*/  @P2 PRMT R231, R50, 0x5410, RZ ;  /* 0x0000541032e72816 */ /* 0x000fe200000000ff */
[----:B------:R-:W-:Y:S01]  /*15050*/  FMUL.FTZ R7, R7, UR34 ;  /* 0x0000002207077c20 */ /* 0x000fe20008410000 */
[----:B------:R-:W-:Y:S02]  /*15060*/  F2FP.BF16.F32.PACK_AB R5, R155, R122 ;  /* 0x0000007a9b05723e */ /* 0x000fe400000010ff */
[----:B-1----:R-:W-:Y:S01]  /*15070*/  FMNMX.FTZ R170, R0, R6, !PT ;  /* 0x0000000600aa7209 */ /* 0x002fe20007810000 */
[----:B------:R-:W-:Y:S01]  /*15080*/  IMAD.MOV.U32 R0, RZ, RZ, R80 ;  /* 0x000000ffff007224 */ /* 0x000fe200078e0050 */
[C---:B------:R-:W-:Y:S01]  /*15090*/  PRMT R230, R5.reuse, 0x7610, R230 ;  /* 0x0000761005e67816 */ /* 0x040fe200000000e6 */
[----:B------:R1:W-:Y:S01]  /*150a0*/  MUFU.EX2 R51, R7 ;  /* 0x0000000700337308 */ /* 0x0003e20000000800 */
[C---:B------:R-:W-:Y:S01]  /*150b0*/  FSETP.NEU.FTZ.AND P2, PT, R170.reuse, -INF , PT ;  /* 0xff800000aa00780b */ /* 0x040fe20003f5d000 */
[----:B------:R-:W-:Y:S01]  /*150c0*/  FMUL.FTZ R6, R170, UR34 ;  /* 0x00000022aa067c20 */ /* 0x000fe20008410000 */
[----:B------:R-:W-:Y:S01]  /*150d0*/  PRMT R227, R5, 0x7632, R227 ;  /* 0x0000763205e37816 */ /* 0x000fe200000000e3 */
[----:B------:R-:W-:Y:S01]  /*150e0*/  @P5 HFMA2.BF16_V2 R38, -RZ.H0_H0, RZ.H0_H0, -R230.H0_H0 ;  /* 0x200000ffff265231 */ /* 0x000fe200003409e6 */
[----:B------:R-:W-:Y:S01]  /*150f0*/  LOP3.LUT R5, R0, 0xff, RZ, 0xc0, !PT ;  /* 0x000000ff00057812 */ /* 0x000fe200078ec0ff */
[----:B------:R-:W-:Y:S01]  /*15100*/  IMAD.MOV.U32 R47, RZ, RZ, R46 ;  /* 0x000000ffff2f7224 */ /* 0x000fe200078e002e */
[----:B------:R-:W-:Y:S01]  /*15110*/  FSEL R0, R6, RZ, P2 ;  /* 0x000000ff06007208 */ /* 0x000fe20001000000 */
[----:B------:R-:W-:Y:S01]  /*15120*/  @P0 HFMA2.BF16_V2 R54, -RZ.H0_H0, RZ.H0_H0, -R227.H0_H0 ;  /* 0x200000ffff360231 */ /* 0x000fe200003409e3 */
[----:B------:R-:W-:Y:S01]  /*15130*/  PRMT R220, R230, 0x5410, R227 ;  /* 0x00005410e6dc7816 */ /* 0x000fe200000000e3 */
[----:B------:R-:W-:Y:S01]  /*15140*/  STL [R1+0x3bc], R234 ;  /* 0x0003bcea01007387 */ /* 0x000fe20000100800 */
[----:B------:R-:W-:Y:S01]  /*15150*/  @P5 PRMT R230, R38, 0x5410, RZ ;  /* 0x0000541026e65816 */ /* 0x000fe200000000ff */
        /* <DEDUP_REMOVED lines=32> */
[----:B------:R-:W-:Y:S01]  /*15360*/  LOP3.LUT R0, R100, 0xff, RZ, 0xc0, !PT ;  /* 0x000000ff64007812 */ /* 0x000fe200078ec0ff */
[----:B------:R-:W-:Y:S01]  /*15370*/  STL [R1+0x3d0], R231 ;  /* 0x0003d0e701007387 */ /* 0x000fe20000100800 */
[----:B------:R-:W-:-:S02]  /*15380*/  @P0 PRMT R227, R54, 0x5410, RZ ;  /* 0x0000541036e30816 */ /* 0x000fc400000000ff */
[----:B------:R-:W-:Y:S01]  /*15390*/  ISETP.LE.U32.AND P5, PT, R5, UR6, PT ;  /* 0x0000000605007c0c */ /* 0x000fe2000bfa3070 */
[--C-:B------:R-:W-:Y:S01]  /*153a0*/  FFMA.FTZ R5, R223, UR34, -R4.reuse ;  /* 0x00000022df057c23 */ /* 0x100fe20008010804 */
[----:B------:R-:W-:Y:S01]  /*153b0*/  ISETP.LE.U32.AND P0, PT, R0, UR6, PT ;  /* 0x0000000600007c0c */ /* 0x000fe2000bf03070 */
[----:B------:R-:W-:Y:S01]  /*153c0*/  FFMA.FTZ R0, R217, UR34, -R4 ;  /* 0x00000022d9007c23 */ /* 0x000fe20008010804 */
[----:B------:R-:W-:Y:S01]  /*153d0*/  STL [R1+0x3d4], R230 ;  /* 0x0003d4e601007387 */ /* 0x000fe20000100800 */
[----:B------:R3:W-:Y:S04]  /*153e0*/  MUFU.EX2 R46, R5 ;  /* 0x00000005002e7308 */ /* 0x0007e80000000800 */
[----:B------:R-:W4:Y:S01]  /*153f0*/  MUFU.EX2 R50, R0 ;  /* 0x0000000000327308 */ /* 0x000f220000000800 */
[----:B------:R-:W-:Y:S01]  /*15400*/  FADD.FTZ R9, R24, R11 ;  /* 0x0000000b18097221 */ /* 0x000fe20000010000 */
[----:B------:R-:W-:-:S02]  /*15410*/  IMAD.MOV.U32 R217, RZ, RZ, R252 ;  /* 0x000000ffffd97224 */ /* 0x000fc400078e00fc */
[----:B------:R-:W-:Y:S02]  /*15420*/  IMAD.MOV.U32 R12, RZ, RZ, R33 ;  /* 0x000000ffff0c7224 */ /* 0x000fe400078e0021 */
[----:B------:R-:W-:Y:S01]  /*15430*/  FFMA.FTZ R33, R174, UR34, -R4 ;  /* 0x00000022ae217c23 */ /* 0x000fe20008010804 */
[----:B------:R-:W-:Y:S02]  /*15440*/  IMAD.MOV.U32 R11, RZ, RZ, R84 ;  /* 0x000000ffff0b7224 */ /* 0x000fe400078e0054 */
[--C-:B-1----:R-:W-:Y:S01]  /*15450*/  FFMA.FTZ R7, R209, UR34, -R4.reuse ;  /* 0x00000022d1077c23 */ /* 0x102fe20008010804 */
[----:B------:R-:W-:Y:S02]  /*15460*/  IMAD.MOV.U32 R90, RZ, RZ, R45 ;  /* 0x000000ffff5a7224 */ /* 0x000fe400078e002d */
[--C-:B------:R-:W-:Y:S01]  /*15470*/  FFMA.FTZ R8, R207, UR34, -R4.reuse ;  /* 0x00000022cf087c23 */ /* 0x100fe20008010804 */
[----:B------:R-:W-:Y:S02]  /*15480*/  IMAD.MOV.U32 R240, RZ, RZ, R23 ;  /* 0x000000fffff07224 */ /* 0x000fe400078e0017 */
[----:B------:R-:W-:Y:S01]  /*15490*/  FFMA.FTZ R16, R202, UR34, -R4 ;  /* 0x00000022ca107c23 */ /* 0x000fe20008010804 */
[----:B------:R-:W-:-:S02]  /*154a0*/  IMAD.MOV.U32 R84, RZ, RZ, R35 ;  /* 0x000000ffff547224 */ /* 0x000fc400078e0023 */
[--C-:B------:R-:W-:Y:S01]  /*154b0*/  FFMA.FTZ R23, R199, UR34, -R4.reuse ;  /* 0x00000022c7177c23 */ /* 0x100fe20008010804 */
[----:B------:R-:W-:Y:S02]  /*154c0*/  IMAD.MOV.U32 R13, RZ, RZ, R29 ;  /* 0x000000ffff0d7224 */ /* 0x000fe400078e001d */
[--C-:B------:R-:W-:Y:S01]  /*154d0*/  FFMA.FTZ R24, R190, UR34, -R4.reuse ;  /* 0x00000022be187c23 */ /* 0x100fe20008010804 */
[----:B------:R-:W-:Y:S02]  /*154e0*/  IMAD.MOV.U32 R252, RZ, RZ, R25 ;  /* 0x000000fffffc7224 */ /* 0x000fe400078e0019 */
[----:B------:R-:W-:Y:S01]  /*154f0*/  FFMA.FTZ R25, R191, UR34, -R4 ;  /* 0x00000022bf197c23 */ /* 0x000fe20008010804 */
[----:B---3--:R-:W-:Y:S02]  /*15500*/  IMAD.MOV.U32 R5, RZ, RZ, R22 ;  /* 0x000000ffff057224 */ /* 0x008fe400078e0016 */
[----:B------:R-:W-:Y:S01]  /*15510*/  FFMA.FTZ R22, R196, UR34, -R4 ;  /* 0x00000022c4167c23 */ /* 0x000fe20008010804 */
[----:B------:R-:W-:-:S02]  /*15520*/  IMAD.MOV.U32 R174, RZ, RZ, R40 ;  /* 0x000000ffffae7224 */ /* 0x000fc400078e0028 */
        /* <DEDUP_REMOVED lines=8> */
[----:B----4-:R-:W-:-:S04]  /*155b0*/  F2FP.BF16.F32.PACK_AB R0, R50, R46 ;  /* 0x0000002e3200723e */ /* 0x010fc800000010ff */
[C---:B------:R-:W-:Y:S02]  /*155c0*/  PRMT R209, R0.reuse, 0x7610, R209 ;  /* 0x0000761000d17816 */ /* 0x040fe400000000d1 */
[----:B------:R-:W-:-:S03]  /*155d0*/  PRMT R207, R0, 0x7632, R207 ;  /* 0x0000763200cf7816 */ /* 0x000fc600000000cf */
[----:B------:R-:W-:Y:S01]  /*155e0*/  @!P0 HFMA2.BF16_V2 R58, -RZ.H0_H0, RZ.H0_H0, -R209.H0_H0 ;  /* 0x200000ffff3a8231 */ /* 0x000fe200003409d1 */
[----:B------:R-:W-:Y:S01]  /*155f0*/  SHF.R.U32.HI R0, RZ, 0x18, R100 ;  /* 0x00000018ff007819 */ /* 0x000fe20000011664 */
[----:B------:R-:W-:Y:S01]  /*15600*/  @!P3 HFMA2.BF16_V2 R62, -RZ.H0_H0, RZ.H0_H0, -R207.H0_H0 ;  /* 0x200000ffff3eb231 */ /* 0x000fe200003409cf */
[----:B------:R-:W-:Y:S01]  /*15610*/  UIADD3 UR8, UPT, UPT, UR33, -0x2, URZ ;  /* 0xfffffffe21087890 */ /* 0x000fe2000fffe0ff */
[----:B--2---:R-:W-:Y:S02]  /*15620*/  FFMA.FTZ R6, R17, R51, R146 ;  /* 0x0000003311067223 */ /* 0x004fe40000010092 */
[----:B------:R-:W2:Y:S01]  /*15630*/  LDL.LU R146, [R1+0x4b8] ;  /* 0x0004b80001927983 */ /* 0x000ea20000300800 */
[----:B------:R-:W-:Y:S01]  /*15640*/  FFMA.FTZ R17, R205, UR34, -R4 ;  /* 0x00000022cd117c23 */ /* 0x000fe20008010804 */
[----:B------:R-:W-:Y:S02]  /*15650*/  FADD.FTZ R6, R147, R6 ;  /* 0x0000000693067221 */ /* 0x000fe40000010000 */
[----:B------:R1:W-:Y:S04]  /*15660*/  STL [R1+0x3e8], R227 ;  /* 0x0003e8e301007387 */ /* 0x0003e80000100800 */
[----:B------:R-:W3:Y:S01]  /*15670*/  LDL.LU R147, [R1+0x4b4] ;  /* 0x0004b40001937983 */ /* 0x000ee20000300800 */
[----:B-1----:R-:W-:-:S02]  /*15680*/  IMAD.MOV.U32 R227, RZ, RZ, R42 ;  /* 0x000000ffffe37224 */ /* 0x002fc400078e002a */
[----:B------:R-:W-:Y:S01]  /*15690*/  FFMA.FTZ R42, R95, UR34, -R4 ;  /* 0x000000225f2a7c23 */ /* 0x000fe20008010804 */
[----:B------:R-:W-:Y:S01]  /*156a0*/  FADD.FTZ R4, R142, R9 ;  /* 0x000000098e047221 */ /* 0x000fe20000010000 */
[----:B------:R-:W-:Y:S01]  /*156b0*/  IMAD.MOV.U32 R9, RZ, RZ, R217 ;  /* 0x000000ffff097224 */ /* 0x000fe200078e00d9 */
[----:B------:R-:W4:Y:S01]  /*156c0*/  LDL.LU R142, [R1+0x4b0] ;  /* 0x0004b000018e7983 */ /* 0x000f220000300800 */
[----:B------:R1:W-:Y:S02]  /*156d0*/  MUFU.EX2 R217, R15 ;  /* 0x0000000f00d97308 */ /* 0x0003e40000000800 */
[----:B-1----:R-:W-:Y:S02]  /*156e0*/  IMAD.MOV.U32 R15, RZ, RZ, R233 ;  /* 0x000000ffff0f7224 */ /* 0x002fe400078e00e9 */
[----:B------:R1:W1:Y:S01]  /*156f0*/  MUFU.EX2 R233, R14 ;  /* 0x0000000e00e97308 */ /* 0x0002620000000800 */
[----:B------:R-:W-:Y:S01]  /*15700*/  FADD.FTZ R4, R28, R4 ;  /* 0x000000041c047221 */ /* 0x000fe20000010000 */
[----:B------:R-:W-:Y:S01]  /*15710*/  FADD.FTZ R6, R143, R6 ;  /* 0x000000068f067221 */ /* 0x000fe20000010000 */
[----:B-1----:R-:W-:-:S02]  /*15720*/  PRMT R14, R209, 0x5410, R207 ;  /* 0x00005410d10e7816 */ /* 0x002fc400000000cf */
[----:B------:R-:W-:Y:S02]  /*15730*/  @!P0 PRMT R209, R58, 0x5410, RZ ;  /* 0x000054103ad18816 */ /* 0x000fe400000000ff */
[----:B------:R-:W-:Y:S02]  /*15740*/  ISETP.LE.U32.AND P0, PT, R0, UR6, PT ;  /* 0x0000000600007c0c */ /* 0x000fe4000bf03070 */
[----:B------:R-:W-:Y:S01]  /*15750*/  F2FP.BF16.F32.PACK_AB R0, R233, R217 ;  /* 0x000000d9e900723e */ /* 0x000fe200000010ff */
[----:B------:R1:W-:Y:S01]  /*15760*/  STL [R1+0x3ac], R209 ;  /* 0x0003acd101007387 */ /* 0x0003e20000100800 */
[----:B------:R-:W-:Y:S02]  /*15770*/  @!P3 PRMT R207, R62, 0x5410, RZ ;  /* 0x000054103ecfb816 */ /* 0x000fe400000000ff */
[C---:B------:R-:W-:Y:S02]  /*15780*/  PRMT R205, R0.reuse, 0x7610, R205 ;  /* 0x0000761000cd7816 */ /* 0x040fe400000000cd */
[----:B------:R-:W-:Y:S01]  /*15790*/  PRMT R204, R0, 0x7632, R204 ;  /* 0x0000763200cc7816 */ /* 0x000fe200000000cc */
[----:B------:R1:W-:Y:S01]  /*157a0*/  STL [R1+0x1f8], R14 ;  /* 0x0001f80e01007387 */ /* 0x0003e20000100800 */
[----:B------:R-:W-:-:S03]  /*157b0*/  FADD.FTZ R0, R138, R4 ;  /* 0x000000048a007221 */ /* 0x000fc60000010000 */
[----:B------:R-:W4:Y:S04]  /*157c0*/  LDL.LU R143, [R1+0x4ac] ;  /* 0x0004ac00018f7983 */ /* 0x000f280000300800 */
[----:B------:R-:W-:Y:S01]  /*157d0*/  STL [R1+0x3a8], R207 ;  /* 0x0003a8cf01007387 */ /* 0x000fe20000100800 */
[----:B------:R1:W-:Y:S03]  /*157e0*/  MUFU.EX2 R28, R7 ;  /* 0x00000007001c7308 */ /* 0x0003e60000000800 */
[----:B------:R-:W4:Y:S01]  /*157f0*/  LDL.LU R138, [R1+0x4a8] ;  /* 0x0004a800018a7983 */ /* 0x000f220000300800 */
[----:B------:R-:W-:Y:S01]  /*15800*/  IMAD.MOV.U32 R58, RZ, RZ, R240 ;  /* 0x000000ffff3a7224 */ /* 0x000fe200078e00f0 */
[----:B------:R1:W-:Y:S02]  /*15810*/  MUFU.EX2 R62, R18 ;  /* 0x00000012003e7308 */ /* 0x0003e40000000800 */
[----:B-1----:R-:W-:Y:S01]  /*15820*/  IMAD.MOV.U32 R209, RZ, RZ, R47 ;  /* 0x000000ffffd17224 */ /* 0x002fe200078e002f */
[----:B------:R-:W-:Y:S01]  /*15830*/  PRMT R14, R205, 0x5410, R204 ;  /* 0x00005410cd0e7816 */ /* 0x000fe200000000cc */
[----:B------:R-:W1:Y:S04]  /*15840*/  MUFU.EX2 R47, R8 ;  /* 0x00000008002f7308 */ /* 0x000e680000000800 */
[----:B------:R1:W-:Y:S01]  /*15850*/  STL [R1+0x1e4], R14 ;  /* 0x0001e40e01007387 */ /* 0x0003e20000100800 */
[----:B------:R-:W1:Y:S01]  /*15860*/  MUFU.EX2 R240, R19 ;  /* 0x0000001300f07308 */ /* 0x000e620000000800 */
[----:B------:R-:W-:Y:S01]  /*15870*/  @!P1 HFMA2.BF16_V2 R61, -RZ.H0_H0, RZ.H0_H0, -R205.H0_H0 ;  /* 0x200000ffff3d9231 */ /* 0x000fe200003409cd */
[----:B------:R-:W1:Y:S01]  /*15880*/  S2R R7, SR_TID.X ;  /* 0x0000000000077919 */ /* 0x000e620000002100 */
[----:B------:R-:W-:-:S03]  /*15890*/  @!P0 HFMA2.BF16_V2 R59, -RZ.H0_H0, RZ.H0_H0, -R204.H0_H0 ;  /* 0x200000ffff3b8231 */ /* 0x000fc600003409cc */
[----:B------:R-:W-:Y:S01]  /*158a0*/  @!P1 PRMT R205, R61, 0x5410, RZ ;  /* 0x000054103dcd9816 */ /* 0x000fe200000000ff */
[----:B------:R-:W1:Y:S01]  /*158b0*/  S2R R18, SR_CTAID.X ;  /* 0x0000000000127919 */ /* 0x000e620000002500 */
[----:B------:R-:W-:Y:S01]  /*158c0*/  @!P0 PRMT R204, R59, 0x5410, RZ ;  /* 0x000054103bcc8816 */ /* 0x000fe200000000ff */
[----:B-1----:R-:W-:Y:S02]  /*158d0*/  IMAD.MOV.U32 R14, RZ, RZ, R5 ;  /* 0x000000ffff0e7224 */ /* 0x002fe400078e0005 */
[----:B------:R-:W-:Y:S01]  /*158e0*/  FADD.FTZ R5, R180, R0 ;  /* 0x00000000b4057221 */ /* 0x000fe20000010000 */
[----:B------:R-:W-:-:S04]  /*158f0*/  PRMT R0, R80, 0x7771, RZ ;  /* 0x0000777150007816 */ /* 0x000fc800000000ff */
[----:B------:R-:W-:Y:S02]  /*15900*/  ISETP.GT.U32.AND P3, PT, R0, UR6, PT ;  /* 0x0000000600007c0c */ /* 0x000fe4000bf64070 */
[----:B------:R-:W-:-:S04]  /*15910*/  PRMT R0, R80, 0x7772, RZ ;  /* 0x0000777250007816 */ /* 0x000fc800000000ff */
[----:B------:R-:W-:Y:S02]  /*15920*/  ISETP.GT.U32.AND P1, PT, R0, UR6, PT ;  /* 0x0000000600007c0c */ /* 0x000fe4000bf24070 */
[----:B------:R-:W-:Y:S02]  /*15930*/  PRMT R0, R80, 0x7773, RZ ;  /* 0x0000777350007816 */ /* 0x000fe400000000ff */
[----:B------:R-:W-:Y:S02]  /*15940*/  F2FP.BF16.F32.PACK_AB R4, R47, R28 ;  /* 0x0000001c2f04723e */ /* 0x000fe400000010ff */
[----:B------:R-:W-:Y:S02]  /*15950*/  ISETP.GT.U32.AND P0, PT, R0, UR6, PT ;  /* 0x0000000600007c0c */ /* 0x000fe4000bf04070 */
[----:B------:R-:W-:Y:S02]  /*15960*/  F2FP.BF16.F32.PACK_AB R0, R240, R62 ;  /* 0x0000003ef000723e */ /* 0x000fe400000010ff */
[----:B------:R-:W-:-:S02]  /*15970*/  PRMT R199, R4, 0x7610, R199 ;  /* 0x0000761004c77816 */ /* 0x000fc400000000c7 */
[----:B------:R-:W-:Y:S02]  /*15980*/  PRMT R198, R4, 0x7632, R198 ;  /* 0x0000763204c67816 */ /* 0x000fe400000000c6 */
[C---:B------:R-:W-:Y:S01]  /*15990*/  PRMT R202, R0.reuse, 0x7610, R202 ;  /* 0x0000761000ca7816 */ /* 0x040fe200000000ca */
[----:B------:R-:W-:Y:S01]  /*159a0*/  @!P5 HFMA2.BF16_V2 R67, -RZ.H0_H0, RZ.H0_H0, -R199.H0_H0 ;  /* 0x200000ffff43d231 */ /* 0x000fe200003409c7 */
[----:B------:R-:W-:Y:S01]  /*159b0*/  PRMT R4, R199, 0x5410, R198 ;  /* 0x00005410c7047816 */ /* 0x000fe200000000c6 */
[----:B------:R-:W-:Y:S01]  /*159c0*/  @P3 HFMA2.BF16_V2 R64, -RZ.H0_H0, RZ.H0_H0, -R198.H0_H0 ;  /* 0x200000ffff403231 */ /* 0x000fe200003409c6 */
[----:B------:R-:W-:Y:S01]  /*159d0*/  PRMT R201, R0, 0x7632, R201 ;  /* 0x0000763200c97816 */ /* 0x000fe200000000c9 */
[----:B------:R-:W-:Y:S01]  /*159e0*/  @P1 HFMA2.BF16_V2 R66, -RZ.H0_H0, RZ.H0_H0, -R202.H0_H0 ;  /* 0x200000ffff421231 */ /* 0x000fe200003409ca */
[----:B------:R-:W-:Y:S01]  /*159f0*/  STL [R1+0x3b0], R205 ;  /* 0x0003b0cd01007387 */ /* 0x000fe20000100800 */
[----:B------:R-:W-:Y:S01]  /*15a00*/  @!P5 PRMT R199, R67, 0x5410, RZ ;  /* 0x0000541043c7d816 */ /* 0x000fe200000000ff */
[----:B------:R-:W-:-:S02]  /*15a10*/  FADD.FTZ R0, R181, R5 ;  /* 0x00000005b5007221 */ /* 0x000fc40000010000 */
[----:B------:R-:W-:Y:S01]  /*15a20*/  STL [R1+0x3b4], R204 ;  /* 0x0003b4cc01007387 */ /* 0x000fe20000100800 */
[----:B------:R-:W-:-:S03]  /*15a30*/  @P3 PRMT R198, R64, 0x5410, RZ ;  /* 0x0000541040c63816 */ /* 0x000fc600000000ff */
[----:B------:R1:W-:Y:S01]  /*15a40*/  STL [R1+0x1d0], R4 ;  /* 0x0001d00401007387 */ /* 0x0003e20000100800 */
[----:B------:R-:W-:-:S03]  /*15a50*/  FADD.FTZ R0, R21, R0 ;  /* 0x0000000015007221 */ /* 0x000fc60000010000 */
[----:B------:R-:W-:Y:S04]  /*15a60*/  STL [R1+0x398], R199 ;  /* 0x000398c701007387 */ /* 0x000fe80000100800 */
[----:B------:R-:W-:Y:S01]  /*15a70*/  STL [R1+0x39c], R198 ;  /* 0x00039cc601007387 */ /* 0x000fe20000100800 */
[----:B------:R-:W-:Y:S02]  /*15a80*/  SHF.R.U32.HI R7, RZ, 0x5, R7 ;  /* 0x00000005ff077819 */ /* 0x000fe40000011607 */
[----:B-1----:R-:W-:Y:S02]  /*15a90*/  PRMT R4, R202, 0x5410, R201 ;  /* 0x00005410ca047816 */ /* 0x002fe400000000c9 */
[----:B------:R-:W-:-:S05]  /*15aa0*/  @P1 PRMT R202, R66, 0x5410, RZ ;  /* 0x0000541042ca1816 */ /* 0x000fca00000000ff */
[----:B------:R-:W-:Y:S04]  /*15ab0*/  STL [R1+0x394], R202 ;  /* 0x000394ca01007387 */ /* 0x000fe80000100800 */
[----:B------:R1:W-:Y:S01]  /*15ac0*/  STL [R1+0x1cc], R4 ;  /* 0x0001cc0401007387 */ /* 0x0003e20000100800 */
[----:B------:R-:W-:Y:S02]  /*15ad0*/  IMAD R18, R18, 0x8, R7 ;  /* 0x0000000812127824 */ /* 0x000fe400078e0207 */
[----:B------:R-:W-:Y:S02]  /*15ae0*/  IMAD.MOV.U32 R61, RZ, RZ, R209 ;  /* 0x000000ffff3d7224 */ /* 0x000fe400078e00d1 */
[----:B------:R-:W-:-:S04]  /*15af0*/  IMAD.WIDE.U32 R18, R18, -0x326172a9, RZ ;  /* 0xcd9e8d5712127825 */ /* 0x000fc800078e00ff */
[----:B------:R-:W-:Y:S02]  /*15b00*/  IMAD.MOV.U32 R207, RZ, RZ, R14 ;  /* 0x000000ffffcf7224 */ /* 0x000fe400078e000e */
[----:B------:R-:W-:Y:S02]  /*15b10*/  IMAD.MOV.U32 R209, RZ, RZ, R15 ;  /* 0x000000ffffd17224 */ /* 0x000fe400078e000f */
[----:B-1----:R-:W-:Y:S01]  /*15b20*/  FADD.FTZ R4, R20, R0 ;  /* 0x0000000014047221 */ /* 0x002fe20000010000 */
[----:B------:R-:W-:-:S05]  /*15b30*/  IMAD.U32 R0, RZ, RZ, UR27 ;  /* 0x0000001bff007e24 */ /* 0x000fca000f8e00ff */
[----:B------:R-:W-:Y:S01]  /*15b40*/  LOP3.LUT R0, R0, UR8, R163, 0x96, !PT ;  /* 0x0000000800007c12 */ /* 0x000fe2000f8e96a3 */
[----:B------:R-:W-:-:S04]  /*15b50*/  FADD.FTZ R15, R139, R6 ;  /* 0x000000068b0f7221 */ /* 0x000fc80000010000 */
[----:B------:R-:W-:-:S04]  /*15b60*/  IMAD.WIDE.U32 R20, R0, -0x326172a9, RZ ;  /* 0xcd9e8d5700147825 */ /* 0x000fc800078e00ff */
[----:B------:R-:W-:Y:S01]  /*15b70*/  FADD.FTZ R14, R10, R4 ;  /* 0x000000040a0e7221 */ /* 0x000fe20000010000 */
[----:B------:R-:W-:Y:S02]  /*15b80*/  LOP3.LUT R6, R18, UR32, R21, 0x96, !PT ;  /* 0x0000002012067c12 */ /* 0x000fe4000f8e9615 */
[----:B------:R-:W-:Y:S01]  /*15b90*/  LOP3.LUT R4, R20, UR31, R189, 0x96, !PT ;  /* 0x0000001f14047c12 */ /* 0x000fe2000f8e96bd */
[----:B------:R-:W-:Y:S02]  /*15ba0*/  IMAD.MOV.U32 R18, RZ, RZ, R209 ;  /* 0x000000ffff127224 */ /* 0x000fe400078e00d1 */
[----:B------:R-:W-:-:S04]  /*15bb0*/  IMAD.WIDE.U32 R6, R6, -0x2daee0ad, RZ ;  /* 0xd2511f5306067825 */ /* 0x000fc800078e00ff */
[----:B------:R-:W-:-:S04]  /*15bc0*/  IMAD.WIDE.U32 R4, R4, -0x2daee0ad, RZ ;  /* 0xd2511f5304047825 */ /* 0x000fc800078e00ff */
[----:B------:R-:W-:Y:S01]  /*15bd0*/  IMAD.MOV.U32 R209, RZ, RZ, R90 ;  /* 0x000000ffffd17224 */ /* 0x000fe200078e005a */
[----:B------:R-:W-:Y:S01]  /*15be0*/  LOP3.LUT R8, R6, UR28, R5, 0x96, !PT ;  /* 0x0000001c06087c12 */ /* 0x000fe2000f8e9605 */
[----:B------:R-:W-:Y:S01]  /*15bf0*/  IMAD.MOV.U32 R90, RZ, RZ, R12 ;  /* 0x000000ffff5a7224 */ /* 0x000fe200078e000c */
[----:B------:R-:W-:Y:S01]  /*15c00*/  LOP3.LUT R12, R158, UR30, R7, 0x96, !PT ;  /* 0x0000001e9e0c7c12 */ /* 0x000fe2000f8e9607 */
[----:B------:R-:W-:Y:S02]  /*15c10*/  IMAD.MOV.U32 R180, RZ, RZ, R174 ;  /* 0x000000ffffb47224 */ /* 0x000fe400078e00ae */
[----:B------:R-:W-:Y:S02]  /*15c20*/  IMAD.MOV.U32 R174, RZ, RZ, R182 ;  /* 0x000000ffffae7224 */ /* 0x000fe400078e00b6 */
[----:B------:R-:W-:Y:S02]  /*15c30*/  IMAD.MOV.U32 R19, RZ, RZ, R9 ;  /* 0x000000ffff137224 */ /* 0x000fe400078e0009 */
[----:B------:R-:W-:-:S02]  /*15c40*/  IMAD.MOV.U32 R182, RZ, RZ, R13 ;  /* 0x000000ffffb67224 */ /* 0x000fc400078e000d */
        /* <DEDUP_REMOVED lines=15> */
[----:B------:R-:W-:Y:S01]  /*15d40*/  LOP3.LUT R0, R81, 0xffff, RZ, 0xc0, !PT ;  /* 0x0000ffff51007812 */ /* 0x000fe200078ec0ff */
[----:B------:R-:W-:-:S03]  /*15d50*/  @P0 HFMA2.BF16_V2 R65, -RZ.H0_H0, RZ.H0_H0, -R201.H0_H0 ;  /* 0x200000ffff410231 */ /* 0x000fc600003409c9 */
[----:B------:R-:W-:-:S04]  /*15d60*/  SHF.R.U32.HI R0, RZ, 0x8, R0 ;  /* 0x00000008ff007819 */ /* 0x000fc80000011600 */
[----:B------:R-:W-:Y:S02]  /*15d70*/  LOP3.LUT R0, R0, 0xffff, RZ, 0xc0, !PT ;  /* 0x0000ffff00007812 */ /* 0x000fe400078ec0ff */
[----:B------:R-:W-:Y:S02]  /*15d80*/  @P0 PRMT R201, R65, 0x5410, RZ ;  /* 0x0000541041c90816 */ /* 0x000fe400000000ff */
[----:B------:R-:W-:Y:S02]  /*15d90*/  ISETP.LE.U32.AND P0, PT, R0, UR6, PT ;  /* 0x0000000600007c0c */ /* 0x000fe4000bf03070 */
[----:B------:R-:W-:Y:S01]  /*15da0*/  PRMT R0, R81, 0x7632, R0 ;  /* 0x0000763251007816 */ /* 0x000fe20000000000 */
[----:B------:R-:W-:Y:S03]  /*15db0*/  MUFU.EX2 R17, R17 ;  /* 0x0000001100117308 */ /* 0x000fe60000000800 */
[----:B------:R-:W-:Y:S01]  /*15dc0*/  LOP3.LUT R0, R0, 0xff, RZ, 0xc0, !PT ;  /* 0x000000ff00007812 */ /* 0x000fe200078ec0ff */
[----:B------:R-:W1:Y:S03]  /*15dd0*/  MUFU.EX2 R16, R16 ;  /* 0x0000001000107308 */ /* 0x000e660000000800 */
[----:B------:R-:W-:Y:S01]  /*15de0*/  ISETP.LE.U32.AND P5, PT, R0, UR6, PT ;  /* 0x0000000600007c0c */ /* 0x000fe2000bfa3070 */
[----:B------:R-:W-:-:S05]  /*15df0*/  IMAD.MOV.U32 R0, RZ, RZ, R66 ;  /* 0x000000ffff007224 */ /* 0x000fca00078e0042 */
[----:B------:R-:W-:Y:S01]  /*15e00*/  LOP3.LUT R0, R0, 0xff, RZ, 0xc0, !PT ;  /* 0x000000ff00007812 */ /* 0x000fe200078ec0ff */
[----:B------:R-:W-:Y:S02]  /*15e10*/  IMAD.MOV.U32 R181, RZ, RZ, R18 ;  /* 0x000000ffffb57224 */ /* 0x000fe400078e0012 */
[----:B------:R-:W-:Y:S01]  /*15e20*/  IMAD.MOV.U32 R18, RZ, RZ, R58 ;  /* 0x000000ffff127224 */ /* 0x000fe200078e003a */
[----:B------:R-:W-:Y:S01]  /*15e30*/  ISETP.LE.U32.AND P3, PT, R0, UR6, PT ;  /* 0x0000000600007c0c */ /* 0x000fe2000bf63070 */
[----:B------:R-:W-:Y:S01]  /*15e40*/  IMAD.MOV.U32 R64, RZ, RZ, R61 ;  /* 0x000000ffff407224 */ /* 0x000fe200078e003d */
[----:B-1----:R-:W-:Y:S01]  /*15e50*/  F2FP.BF16.F32.PACK_AB R0, R16, R17 ;  /* 0x000000111000723e */ /* 0x002fe200000010ff */
[----:B------:R-:W-:Y:S01]  /*15e60*/  IMAD.MOV.U32 R58, RZ, RZ, R84 ;  /* 0x000000ffff3a7224 */ /* 0x000fe200078e0054 */
[----:B------:R-:W-:Y:S02]  /*15e70*/  MUFU.EX2 R61, R27 ;  /* 0x0000001b003d7308 */ /* 0x000fe40000000800 */
[----:B------:R-:W-:-:S02]  /*15e80*/  PRMT R197, R0, 0x7610, R197 ;  /* 0x0000761000c57816 */ /* 0x000fc400000000c5 */
[----:B------:R-:W1:Y:S01]  /*15e90*/  MUFU.EX2 R84, R26 ;  /* 0x0000001a00547308 */ /* 0x000e620000000800 */
[----:B------:R-:W-:Y:S02]  /*15ea0*/  PRMT R196, R0, 0x7632, R196 ;  /* 0x0000763200c47816 */ /* 0x000fe400000000c4 */
[----:B------:R-:W-:Y:S02]  /*15eb0*/  @!P1 HFMA2.BF16_V2 R73, -RZ.H0_H0, RZ.H0_H0, -R197.H0_H0 ;  /* 0x200000ffff499231 */ /* 0x000fe400003409c5 */
[----:B------:R-:W-:Y:S01]  /*15ec0*/  IMAD.MOV.U32 R198, RZ, RZ, R59 ;  /* 0x000000ffffc67224 */ /* 0x000fe200078e003b */
[----:B------:R-:W-:Y:S01]  /*15ed0*/  SHF.R.U32.HI R0, RZ, 0x18, R81 ;  /* 0x00000018ff007819 */ /* 0x000fe20000011651 */
[----:B------:R-:W-:Y:S01]  /*15ee0*/  IMAD.MOV.U32 R59, RZ, RZ, R227 ;  /* 0x000000ffff3b7224 */ /* 0x000fe200078e00e3 */
[----:B------:R-:W-:Y:S01]  /*15ef0*/  MUFU.EX2 R23, R23 ;  /* 0x0000001700177308 */ /* 0x000fe20000000800 */
[----:B------:R-:W-:-:S03]  /*15f00*/  PRMT R227, R197, 0x5410, R196 ;  /* 0x00005410c5e37816 */ /* 0x000fc600000000c4 */
[----:B------:R-:W2:Y:S01]  /*15f10*/  MUFU.EX2 R22, R22 ;  /* 0x0000001600167308 */ /* 0x000ea20000000800 */
[----:B------:R-:W-:Y:S02]  /*15f20*/  @!P1 PRMT R197, R73, 0x5410, RZ ;  /* 0x0000541049c59816 */ /* 0x000fe400000000ff */
[----:B------:R-:W-:Y:S02]  /*15f30*/  ISETP.LE.U32.AND P1, PT, R0, UR6, PT ;  /* 0x0000000600007c0c */ /* 0x000fe4000bf23070 */
[----:B-1----:R-:W-:Y:S02]  /*15f40*/  F2FP.BF16.F32.PACK_AB R0, R84, R61 ;  /* 0x0000003d5400723e */ /* 0x002fe400000010ff */
[----:B------:R-:W-:Y:S01]  /*15f50*/  LOP3.LUT R8, R8, UR15, R5, 0x96, !PT ;  /* 0x0000000f08087c12 */ /* 0x000fe2000f8e9605 */
[----:B------:R-:W-:Y:S01]  /*15f60*/  @!P0 HFMA2.BF16_V2 R70, -RZ.H0_H0, RZ.H0_H0, -R196.H0_H0 ;  /* 0x200000ffff468231 */ /* 0x000fe200003409c4 */
[----:B------:R1:W-:Y:S01]  /*15f70*/  STL [R1+0x3a0], R201 ;  /* 0x0003a0c901007387 */ /* 0x0003e20000100800 */
[----:B------:R-:W-:-:S02]  /*15f80*/  PRMT R195, R0, 0x7610, R195 ;  /* 0x0000761000c37816 */ /* 0x000fc400000000c3 */
[----:B------:R-:W-:Y:S01]  /*15f90*/  PRMT R194, R0, 0x7632, R194 ;  /* 0x0000763200c27816 */ /* 0x000fe200000000c2 */
[----:B------:R-:W-:Y:S01]  /*15fa0*/  IMAD.MOV.U32 R13, RZ, RZ, R90 ;  /* 0x000000ffff0d7224 */ /* 0x000fe200078e005a */
[----:B------:R-:W-:Y:S01]  /*15fb0*/  PRMT R0, R66, 0x7771, RZ ;  /* 0x0000777142007816 */ /* 0x000fe200000000ff */
[----:B------:R-:W-:Y:S01]  /*15fc0*/  IMAD.MOV.U32 R9, RZ, RZ, R18 ;  /* 0x000000ffff097224 */ /* 0x000fe200078e0012 */
[----:B------:R-:W-:Y:S01]  /*15fd0*/  @!P0 PRMT R196, R70, 0x5410, RZ ;  /* 0x0000541046c48816 */ /* 0x000fe200000000ff */
[----:B------:R-:W-:Y:S01]  /*15fe0*/  IMAD.MOV.U32 R10, RZ, RZ, R59 ;  /* 0x000000ffff0a7224 */ /* 0x000fe200078e003b */
[----:B------:R-:W-:Y:S01]  /*15ff0*/  ISETP.GT.U32.AND P0, PT, R0, UR6, PT ;  /* 0x0000000600007c0c */ /* 0x000fe2000bf04070 */
[----:B------:R-:W-:Y:S01]  /*16000*/  MUFU.EX2 R56, R56 ;  /* 0x0000003800387308 */ /* 0x000fe20000000800 */
[----:B--2---:R-:W-:-:S03]  /*16010*/  F2FP.BF16.F32.PACK_AB R0, R22, R23 ;  /* 0x000000171600723e */ /* 0x004fc600000010ff */
[----:B------:R-:W2:Y:S01]  /*16020*/  MUFU.EX2 R41, R41 ;  /* 0x0000002900297308 */ /* 0x000ea20000000800 */
[----:B------:R-:W-:-:S03]  /*16030*/  PRMT R192, R0, 0x7610, R192 ;  /* 0x0000761000c07816 */ /* 0x000fc600000000c0 */
[----:B------:R-:W-:Y:S01]  /*16040*/  MUFU.EX2 R7, R25 ;  /* 0x0000001900077308 */ /* 0x000fe20000000800 */
[----:B-1----:R-:W-:-:S03]  /*16050*/  IMAD.MOV.U32 R201, RZ, RZ, R64 ;  /* 0x000000ffffc97224 */ /* 0x002fc600078e0040 */
[----:B------:R-:W1:Y:S01]  /*16060*/  MUFU.EX2 R11, R24 ;  /* 0x00000018000b7308 */ /* 0x000e620000000800 */
[----:B------:R-:W-:Y:S01]  /*16070*/  IMAD.WIDE.U32 R64, R8, -0x2daee0ad, RZ ;  /* 0xd2511f5308407825 */ /* 0x000fe200078e00ff */
[----:B------:R-:W-:-:S03]  /*16080*/  PRMT R193, R0, 0x7632, R193 ;  /* 0x0000763200c17816 */ /* 0x000fc600000000c1 */
[----:B------:R-:W-:Y:S01]  /*16090*/  IMAD.MOV.U32 R12, RZ, RZ, R58 ;  /* 0x000000ffff0c7224 */ /* 0x000fe200078e003a */
[----:B------:R-:W-:Y:S01]  /*160a0*/  LOP3.LUT R90, R6, UR7, R65, 0x96, !PT ;  /* 0x00000007065a7c12 */ /* 0x000fe2000f8e9641 */
[----:B------:R-:W-:Y:S01]  /*160b0*/  FADD.FTZ R5, R166, R15 ;  /* 0x0000000fa6057221 */ /* 0x000fe20000010000 */
[----:B------:R-:W4:Y:S02]  /*160c0*/  LDL.LU R139, [R1+0x4a4] ;  /* 0x0004a400018b7983 */ /* 0x000f240000300800 */
[----:B------:R-:W-:Y:S01]  /*160d0*/  LOP3.LUT R0, R90, 0xffff, RZ, 0xc0, !PT ;  /* 0x0000ffff5a007812 */ /* 0x000fe200078ec0ff */
[----:B------:R-:W-:Y:S02]  /*160e0*/  @!P1 HFMA2.BF16_V2 R76, -RZ.H0_H0, RZ.H0_H0, -R194.H0_H0 ;  /* 0x200000ffff4c9231 */ /* 0x000fe400003409c2 */
[----:B------:R-:W-:Y:S02]  /*160f0*/  IMAD.MOV.U32 R18, RZ, RZ, R249 ;  /* 0x000000ffff127224 */ /* 0x000fe400078e00f9 */
[----:B------:R-:W-:Y:S01]  /*16100*/  @!P3 HFMA2.BF16_V2 R79, -RZ.H0_H0, RZ.H0_H0, -R192.H0_H0 ;  /* 0x200000ffff4fb231 */ /* 0x000fe200003409c0 */
[----:B------:R-:W-:Y:S01]  /*16110*/  SHF.R.U32.HI R0, RZ, 0x8, R0 ;  /* 0x00000008ff007819 */ /* 0x000fe20000011600 */
[----:B------:R-:W-:Y:S01]  /*16120*/  IMAD.MOV.U32 R59, RZ, RZ, R246 ;  /* 0x000000ffff3b7224 */ /* 0x000fe200078e00f6 */
[----:B------:R-:W-:Y:S01]  /*16130*/  PRMT R249, R195, 0x5410, R194 ;  /* 0x00005410c3f97816 */ /* 0x000fe200000000c2 */
[----:B------:R-:W-:Y:S01]  /*16140*/  @P0 HFMA2.BF16_V2 R78, -RZ.H0_H0, RZ.H0_H0, -R193.H0_H0 ;  /* 0x200000ffff4e0231 */ /* 0x000fe200003409c1 */
[----:B------:R-:W-:Y:S01]  /*16150*/  LOP3.LUT R0, R0, 0xffff, RZ, 0xc0, !PT ;  /* 0x0000ffff00007812 */ /* 0x000fe200078ec0ff */
[----:B------:R-:W-:Y:S01]  /*16160*/  IMAD.MOV.U32 R58, RZ, RZ, R169 ;  /* 0x000000ffff3a7224 */ /* 0x000fe200078e00a9 */
[----:B------:R-:W-:Y:S01]  /*16170*/  @!P1 PRMT R194, R76, 0x5410, RZ ;  /* 0x000054104cc29816 */ /* 0x000fe200000000ff */
[----:B------:R-:W-:Y:S01]  /*16180*/  IMAD.MOV.U32 R15, RZ, RZ, R9 ;  /* 0x000000ffff0f7224 */ /* 0x000fe200078e0009 */
[----:B------:R-:W-:Y:S01]  /*16190*/  ISETP.LE.U32.AND P1, PT, R0, UR6, PT ;  /* 0x0000000600007c0c */ /* 0x000fe2000bf23070 */
[----:B------:R-:W-:Y:S01]  /*161a0*/  IMAD.MOV.U32 R246, RZ, RZ, R252 ;  /* 0x000000fffff67224 */ /* 0x000fe200078e00fc */
[----:B------:R-:W-:Y:S01]  /*161b0*/  PRMT R0, R66, 0x7772, RZ ;  /* 0x0000777242007816 */ /* 0x000fe200000000ff */
[----:B------:R-:W4:Y:S01]  /*161c0*/  LDL.LU R166, [R1+0x4a0] ;  /* 0x0004a00001a67983 */ /* 0x000f220000300800 */
[----:B------:R-:W-:-:S02]  /*161d0*/  PRMT R252, R192, 0x5410, R193 ;  /* 0x00005410c0fc7816 */ /* 0x000fc400000000c1 */
[----:B------:R-:W-:Y:S02]  /*161e0*/  @!P3 PRMT R192, R79, 0x5410, RZ ;  /* 0x000054104fc0b816 */ /* 0x000fe400000000ff */
[----:B------:R-:W-:Y:S02]  /*161f0*/  ISETP.GT.U32.AND P3, PT, R0, UR6, PT ;  /* 0x0000000600007c0c */ /* 0x000fe4000bf64070 */
[----:B------:R-:W-:Y:S02]  /*16200*/  PRMT R0, R66, 0x7773, RZ ;  /* 0x0000777342007816 */ /* 0x000fe400000000ff */
[----:B------:R-:W-:Y:S02]  /*16210*/  @P0 PRMT R193, R78, 0x5410, RZ ;  /* 0x000054104ec10816 */ /* 0x000fe400000000ff */
[----:B------:R-:W-:Y:S02]  /*16220*/  ISETP.GT.U32.AND P0, PT, R0, UR6, PT ;  /* 0x0000000600007c0c */ /* 0x000fe4000bf04070 */
[----:B--2---:R-:W-:-:S04]  /*16230*/  F2FP.BF16.F32.PACK_AB R0, R41, R56 ;  /* 0x000000382900723e */ /* 0x004fc800000010ff */
[C---:B------:R-:W-:Y:S02]  /*16240*/  PRMT R179, R0.reuse, 0x7610, R179 ;  /* 0x0000761000b37816 */ /* 0x040fe400000000b3 */
[----:B------:R-:W-:Y:S02]  /*16250*/  PRMT R187, R0, 0x7632, R187 ;  /* 0x0000763200bb7816 */ /* 0x000fe400000000bb */
[----:B------:R-:W-:Y:S01]  /*16260*/  PRMT R0, R90, 0x7632, R0 ;  /* 0x000076325a007816 */ /* 0x000fe20000000000 */
[----:B------:R-:W-:Y:S02]  /*16270*/  @P3 HFMA2.BF16_V2 R83, -RZ.H0_H0, RZ.H0_H0, -R179.H0_H0 ;  /* 0x200000ffff533231 */ /* 0x000fe400003409b3 */
[----:B------:R-:W-:Y:S02]  /*16280*/  @P0 HFMA2.BF16_V2 R82, -RZ.H0_H0, RZ.H0_H0, -R187.H0_H0 ;  /* 0x200000ffff520231 */ /* 0x000fe400003409bb */
[----:B------:R-:W-:Y:S01]  /*16290*/  IMAD.MOV.U32 R169, RZ, RZ, R251 ;  /* 0x000000ffffa97224 */ /* 0x000fe200078e00fb */
[----:B------:R-:W-:-:S02]  /*162a0*/  PRMT R251, R179, 0x5410, R187 ;  /* 0x00005410b3fb7816 */ /* 0x000fc400000000bb */
[----:B------:R-:W-:Y:S02]  /*162b0*/  LOP3.LUT R0, R0, 0xff, RZ, 0xc0, !PT ;  /* 0x000000ff00007812 */ /* 0x000fe400078ec0ff */
[----:B------:R-:W-:Y:S02]  /*162c0*/  @P3 PRMT R179, R83, 0x5410, RZ ;  /* 0x0000541053b33816 */ /* 0x000fe400000000ff */
[----:B------:R-:W-:Y:S01]  /*162d0*/  @P0 PRMT R187, R82, 0x5410, RZ ;  /* 0x0000541052bb0816 */ /* 0x000fe200000000ff */
[----:B------:R-:W-:Y:S01]  /*162e0*/  MUFU.EX2 R83, R71 ;  /* 0x0000004700537308 */ /* 0x000fe20000000800 */
[----:B------:R-:W-:-:S03]  /*162f0*/  ISETP.LE.U32.AND P3, PT, R0, UR6, PT ;  /* 0x0000000600007c0c */ /* 0x000fc6000bf63070 */
[----:B------:R-:W2:Y:S01]  /*16300*/  MUFU.EX2 R82, R74 ;  /* 0x0000004a00527308 */ /* 0x000ea20000000800 */
[----:B------:R-:W3:Y:S01]  /*16310*/  S2R R9, SR_TID.X ;  /* 0x0000000000097919 */ /* 0x000ee20000002100 */
[----:B-1----:R-:W-:Y:S01]  /*16320*/  F2FP.BF16.F32.PACK_AB R0, R11, R7 ;  /* 0x000000070b00723e */ /* 0x002fe200000010ff */
[----:B------:R-:W-:Y:S01]  /*16330*/  FADD.FTZ R4, R57, R14 ;  /* 0x0000000e39047221 */ /* 0x000fe20000010000 */
[----:B------:R-:W-:Y:S02]  /*16340*/  STL [R1+0x3f4], R227 ;  /* 0x0003f4e301007387 */ /* 0x000fe40000100800 */
[C---:B------:R-:W-:Y:S02]  /*16350*/  PRMT R190, R0.reuse, 0x7610, R190 ;  /* 0x0000761000be7816 */ /* 0x040fe400000000be */
[----:B------:R-:W-:Y:S01]  /*16360*/  STL [R1+0x380], R197 ;  /* 0x000380c501007387 */ /* 0x000fe20000100800 */
[----:B------:R-:W-:-:S03]  /*16370*/  PRMT R191, R0, 0x7632, R191 ;  /* 0x0000763200bf7816 */ /* 0x000fc600000000bf */
[----:B------:R-:W-:Y:S01]  /*16380*/  STL [R1+0x384], R196 ;  /* 0x000384c401007387 */ /* 0x000fe20000100800 */
[----:B------:R-:W-:-:S03]  /*16390*/  SHF.R.U32.HI R0, RZ, 0x18, R90 ;  /* 0x00000018ff007819 */ /* 0x000fc6000001165a */
[----:B------:R1:W-:Y:S01]  /*163a0*/  STL.64 [R1+0x448], R80 ;  /* 0x0004485001007387 */ /* 0x0003e20000100a00 */
[----:B------:R-:W-:Y:S01]  /*163b0*/  FADD.FTZ R4, R46, R4 ;  /* 0x000000042e047221 */ /* 0x000fe20000010000 */
[----:B------:R-:W-:Y:S02]  /*163c0*/  ISETP.LE.U32.AND P0, PT, R0, UR6, PT ;  /* 0x0000000600007c0c */ /* 0x000fe4000bf03070 */
[----:B--2---:R-:W-:Y:S01]  /*163d0*/  F2FP.BF16.F32.PACK_AB R0, R83, R82 ;  /* 0x000000525300723e */ /* 0x004fe200000010ff */
[----:B------:R-:W-:Y:S01]  /*163e0*/  FADD.FTZ R4, R50, R4 ;  /* 0x0000000432047221 */ /* 0x000fe20000010000 */
[----:B------:R-:W-:Y:S02]  /*163f0*/  FADD.FTZ R5, R167, R5 ;  /* 0x00000005a7057221 */ /* 0x000fe40000010000 */
[----:B------:R-:W-:Y:S01]  /*16400*/  PRMT R178, R0, 0x7610, R178 ;  /* 0x0000761000b27816 */ /* 0x000fe200000000b2 */
[----:B------:R-:W-:Y:S01]  /*16410*/  FADD.FTZ R4, R28, R4 ;  /* 0x000000041c047221 */ /* 0x000fe20000010000 */
[----:B------:R-:W-:Y:S01]  /*16420*/  PRMT R171, R0, 0x7632, R171 ;  /* 0x0000763200ab7816 */ /* 0x000fe200000000ab */
[----:B------:R-:W-:-:S02]  /*16430*/  IMAD.MOV.U32 R0, RZ, RZ, R64 ;  /* 0x000000ffff007224 */ /* 0x000fc400078e0040 */
[----:B------:R-:W-:Y:S01]  /*16440*/  FADD.FTZ R6, R135, R5 ;  /* 0x0000000587067221 */ /* 0x000fe20000010000 */
[----:B------:R-:W-:Y:S01]  /*16450*/  FADD.FTZ R4, R47, R4 ;  /* 0x000000042f047221 */ /* 0x000fe20000010000 */
[----:B------:R-:W-:Y:S02]  /*16460*/  @!P1 HFMA2.BF16_V2 R85, -RZ.H0_H0, RZ.H0_H0, -R191.H0_H0 ;  /* 0x200000ffff559231 */ /* 0x000fe400003409bf */
[----:B------:R-:W-:Y:S01]  /*16470*/  IMAD.MOV.U32 R57, RZ, RZ, R198 ;  /* 0x000000ffff397224 */ /* 0x000fe200078e00c6 */
[----:B-1----:R-:W1:Y:S01]  /*16480*/  S2R R80, SR_CTAID.X ;  /* 0x0000000000507919 */ /* 0x002e620000002500 */
[----:B------:R-:W-:Y:S01]  /*16490*/  IMAD.MOV.U32 R198, RZ, RZ, R180 ;  /* 0x000000ffffc67224 */ /* 0x000fe200078e00b4 */
[----:B------:R-:W-:Y:S01]  /*164a0*/  LOP3.LUT R0, R0, 0xff, RZ, 0xc0, !PT ;  /* 0x000000ff00007812 */ /* 0x000fe200078ec0ff */
[----:B------:R-:W-:Y:S02]  /*164b0*/  @!P5 HFMA2.BF16_V2 R77, -RZ.H0_H0, RZ.H0_H0, -R195.H0_H0 ;  /* 0x200000ffff4dd231 */ /* 0x000fe400003409c3 */
[----:B------:R-:W-:Y:S01]  /*164c0*/  FADD.FTZ R6, R154, R6 ;  /* 0x000000069a067221 */ /* 0x000fe20000010000 */
[----:B------:R-:W-:-:S02]  /*164d0*/  IMAD.MOV.U32 R180, RZ, RZ, R209 ;  /* 0x000000ffffb47224 */ /* 0x000fc400078e00d1 */
[----:B------:R-:W-:Y:S01]  /*164e0*/  FADD.FTZ R5, R17, R4 ;  /* 0x0000000411057221 */ /* 0x000fe20000010000 */
[----:B------:R-:W-:Y:S01]  /*164f0*/  PRMT R209, R190, 0x5410, R191 ;  /* 0x00005410bed17816 */ /* 0x000fe200000000bf */
[----:B------:R-:W-:Y:S01]  /*16500*/  UIADD3 UR33, UPT, UPT, UR33, -0x1, URZ ;  /* 0xffffffff21217890 */ /* 0x000fe2000fffe0ff */
[----:B------:R-:W-:Y:S01]  /*16510*/  LOP3.LUT R4, R90, 0xff, RZ, 0xc0, !PT ;  /* 0x000000ff5a047812 */ /* 0x000fe200078ec0ff */
[----:B------:R-:W2:Y:S01]  /*16520*/  LDL.LU R167, [R1+0x49c] ;  /* 0x00049c0001a77983 */ /* 0x000ea20000300800 */
[----:B------:R-:W-:Y:S02]  /*16530*/  @!P1 PRMT R191, R85, 0x5410, RZ ;  /* 0x0000541055bf9816 */ /* 0x000fe400000000ff */
[----:B------:R-:W-:Y:S01]  /*16540*/  ISETP.LE.U32.AND P1, PT, R0, UR6, PT ;  /* 0x0000000600007c0c */ /* 0x000fe2000bf23070 */
[----:B------:R-:W-:Y:S01]  /*16550*/  FADD.FTZ R0, R126, R6 ;  /* 0x000000067e007221 */ /* 0x000fe20000010000 */
[----:B------:R-:W-:Y:S02]  /*16560*/  @!P5 PRMT R195, R77, 0x5410, RZ ;  /* 0x000054104dc3d816 */ /* 0x000fe400000000ff */
[----:B------:R-:W-:Y:S01]  /*16570*/  ISETP.LE.U32.AND P5, PT, R4, UR6, PT ;  /* 0x0000000604007c0c */ /* 0x000fe2000bfa3070 */
[----:B------:R-:W-:Y:S01]  /*16580*/  FADD.FTZ R4, R16, R5 ;  /* 0x0000000510047221 */ /* 0x000fe20000010000 */
[----:B------:R-:W-:Y:S01]  /*16590*/  FADD.FTZ R5, R123, R0 ;  /* 0x000000007b057221 */ /* 0x000fe20000010000 */
[----:B------:R-:W-:Y:S01]  /*165a0*/  IMAD.U32 R0, RZ, RZ, UR27 ;  /* 0x0000001bff007e24 */ /* 0x000fe2000f8e00ff */
[----:B---3--:R-:W-:-:S04]  /*165b0*/  SHF.R.U32.HI R9, RZ, 0x5, R9 ;  /* 0x00000005ff097819 */ /* 0x008fc80000011609 */
[----:B------:R-:W-:Y:S01]  /*165c0*/  LOP3.LUT R0, R0, UR33, R163, 0x96, !PT ;  /* 0x0000002100007c12 */ /* 0x000fe2000f8e96a3 */
[----:B------:R-:W-:Y:S01]  /*165d0*/  FADD.FTZ R4, R23, R4 ;  /* 0x0000000417047221 */ /* 0x000fe20000010000 */
[----:B-1----:R-:W-:-:S03]  /*165e0*/  IMAD R80, R80, 0x8, R9 ;  /* 0x0000000850507824 */ /* 0x002fc600078e0209 */
[----:B------:R-:W-:-:S04]  /*165f0*/  IMAD.WIDE.U32 R24, R0, -0x326172a9, RZ ;  /* 0xcd9e8d5700187825 */ /* 0x000fc800078e00ff */
[----:B------:R-:W-:-:S04]  /*16600*/  IMAD.WIDE.U32 R80, R80, -0x326172a9, RZ ;  /* 0xcd9e8d5750507825 */ /* 0x000fc800078e00ff */
[----:B------:R-:W-:Y:S01]  /*16610*/  @!P5 HFMA2.BF16_V2 R86, -RZ.H0_H0, RZ.H0_H0, -R190.H0_H0 ;  /* 0x200000ffff56d231 */ /* 0x000fe200003409be */
[----:B------:R-:W-:Y:S01]  /*16620*/  STL [R1+0x3f0], R249 ;  /* 0x0003f0f901007387 */ /* 0x000fe20000100800 */
[----:B------:R-:W-:Y:S01]  /*16630*/  FADD.FTZ R4, R22, R4 ;  /* 0x0000000416047221 */ /* 0x000fe20000010000 */
[----:B------:R-:W-:Y:S02]  /*16640*/  LOP3.LUT R8, R80, UR32, R25, 0x96, !PT ;  /* 0x0000002050087c12 */ /* 0x000fe4000f8e9619 */
[----:B------:R-:W-:Y:S01]  /*16650*/  STL [R1+0x388], R195 ;  /* 0x000388c301007387 */ /* 0x000fe20000100800 */
[----:B------:R-:W-:Y:S01]  /*16660*/  @!P5 PRMT R190, R86, 0x5410, RZ ;  /* 0x0000541056bed816 */ /* 0x000fe200000000ff */
[----:B------:R-:W-:Y:S02]  /*16670*/  FADD.FTZ R4, R7, R4 ;  /* 0x0000000407047221 */ /* 0x000fe40000010000 */
[----:B------:R-:W-:Y:S01]  /*16680*/  STL [R1+0x38c], R194 ;  /* 0x00038cc201007387 */ /* 0x000fe20000100800 */
[----:B------:R-:W-:-:S03]  /*16690*/  IMAD.WIDE.U32 R8, R8, -0x2daee0ad, RZ ;  /* 0xd2511f5308087825 */ /* 0x000fc600078e00ff */
[----:B------:R-:W-:Y:S04]  /*166a0*/  STL [R1+0x400], R252 ;  /* 0x000400fc01007387 */ /* 0x000fe80000100800 */
[----:B------:R-:W-:Y:S01]  /*166b0*/  STL [R1+0x390], R192 ;  /* 0x000390c001007387 */ /* 0x000fe20000100800 */
[----:B------:R-:W-:-:S03]  /*166c0*/  FADD.FTZ R11, R11, R4 ;  /* 0x000000040b0b7221 */ /* 0x000fc60000010000 */
[----:B------:R-:W-:Y:S01]  /*166d0*/  STL [R1+0x3b8], R193 ;  /* 0x0003b8c101007387 */ /* 0x000fe20000100800 */
[----:B------:R-:W-:-:S03]  /*166e0*/  LOP3.LUT R4, R158, UR30, R9, 0x96, !PT ;  /* 0x0000001e9e047c12 */ /* 0x000fc6000f8e9609 */
[----:B------:R-:W-:Y:S04]  /*166f0*/  STL [R1+0x3ec], R179 ;  /* 0x0003ecb301007387 */ /* 0x000fe80000100800 */
[----:B------:R-:W3:Y:S04]  /*16700*/  LDL.LU R154, [R1+0x498] ;  /* 0x00049800019a7983 */ /* 0x000ee80000300800 */
[----:B------:R-:W-:Y:S04]  /*16710*/  STL.64 [R1+0x3f8], R190 ;  /* 0x0003f8be01007387 */ /* 0x000fe80000100a00 */
[----:B------:R-:W2:Y:S04]  /*16720*/  LDL.LU.64 R162, [R1+0x490] ;  /* 0x0004900001a27983 */ /* 0x000ea80000300a00 */
[----:B------:R-:W3:Y:S04]  /*16730*/  LDL.LU.64 R158, [R1+0x488] ;  /* 0x00048800019e7983 */ /* 0x000ee80000300a00 */
[----:B------:R-:W4:Y:S01]  /*16740*/  LDL.LU R78, [R1+0x348] ;  /* 0x00034800014e7983 */ /* 0x000f220000300800 */
[----:B------:R-:W-:Y:S01]  /*16750*/  IMAD.MOV.U32 R14, RZ, RZ, R201 ;  /* 0x000000ffff0e7224 */ /* 0x000fe200078e00c9 */
[----:B------:R-:W-:Y:S01]  /*16760*/  FSEL R0, R226, RZ, P4 ;  /* 0x000000ffe2007208 */ /* 0x000fe20002000000 */
[----:B------:R-:W-:-:S02]  /*16770*/  IMAD.MOV.U32 R201, RZ, RZ, R19 ;  /* 0x000000ffffc97224 */ /* 0x000fc400078e0013 */
[----:B------:R-:W-:Y:S01]  /*16780*/  FADD.FTZ R19, R122, R5 ;  /* 0x000000057a137221 */ /* 0x000fe20000010000 */
[----:B------:R-:W-:Y:S01]  /*16790*/  LOP3.LUT R6, R24, UR31, R189, 0x96, !PT ;  /* 0x0000001f18067c12 */ /* 0x000fe2000f8e96bd */
[----:B------:R-:W-:-:S04]  /*167a0*/  IMAD.WIDE.U32 R4, R4, -0x326172a9, RZ ;  /* 0xcd9e8d5704047825 */ /* 0x000fc800078e00ff */
[----:B------:R-:W-:Y:S02]  /*167b0*/  IMAD.MOV.U32 R76, RZ, RZ, R10 ;  /* 0x000000ffff4c7224 */ /* 0x000fe400078e000a */
[----:B------:R-:W-:Y:S01]  /*167c0*/  FADD.FTZ R10, R37, -R0 ;  /* 0x80000000250a7221 */ /* 0x000fe20000010000 */
[----:B------:R-:W-:Y:S01]  /*167d0*/  IMAD.WIDE.U32 R6, R6, -0x2daee0ad, RZ ;  /* 0xd2511f5306067825 */ /* 0x000fe200078e00ff */
[----:B------:R-:W-:-:S03]  /*167e0*/  LOP3.LUT R0, R188, UR29, R5, 0x96, !PT ;  /* 0x0000001dbc007c12 */ /* 0x000fc6000f8e9605 */
        /* <DEDUP_REMOVED lines=8> */
[----:B------:R-:W-:Y:S01]  /*16870*/  @!P3 HFMA2.BF16_V2 R88, -RZ.H0_H0, RZ.H0_H0, -R178.H0_H0 ;  /* 0x200000ffff58b231 */ /* 0x000fe200003409b2 */
[----:B------:R-:W-:Y:S01]  /*16880*/  LOP3.LUT R8, R8, UR15, R5, 0x96, !PT ;  /* 0x0000000f08087c12 */ /* 0x000fe2000f8e9605 */
[----:B------:R-:W-:Y:S02]  /*16890*/  IMAD.MOV.U32 R28, RZ, RZ, R14 ;  /* 0x000000ffff1c7224 */ /* 0x000fe400078e000e */
[----:B------:R-:W-:Y:S02]  /*168a0*/  IMAD.MOV.U32 R14, RZ, RZ, R59 ;  /* 0x000000ffff0e7224 */ /* 0x000fe400078e003b */
[----:B------:R-:W-:Y:S02]  /*168b0*/  IMAD.MOV.U32 R81, RZ, RZ, R58 ;  /* 0x000000ffff517224 */ /* 0x000fe400078e003a */
[----:B------:R-:W-:-:S04]  /*168c0*/  IMAD.WIDE.U32 R6, R6, -0x2daee0ad, RZ ;  /* 0xd2511f5306067825 */ /* 0x000fc800078e00ff */
[----:B------:R-:W-:Y:S01]  /*168d0*/  IMAD.WIDE.U32 R58, R8, -0x2daee0ad, RZ ;  /* 0xd2511f53083a7825 */ /* 0x000fe200078e00ff */
[----:B------:R-:W-:-:S03]  /*168e0*/  LOP3.LUT R7, R12, UR14, R7, 0x96, !PT ;  /* 0x0000000e0c077c12 */ /* 0x000fc6000f8e9607 */
[----:B------:R-:W-:Y:S02]  /*168f0*/  IMAD.MOV.U32 R27, RZ, RZ, R181 ;  /* 0x000000ffff1b7224 */ /* 0x000fe400078e00b5 */
[----:B------:R-:W-:Y:S01]  /*16900*/  IMAD.MOV.U32 R181, RZ, RZ, R207 ;  /* 0x000000ffffb57224 */ /* 0x000fe200078e00cf */
[----:B------:R-:W-:Y:S02]  /*16910*/  PRMT R207, R178, 0x5410, R171 ;  /* 0x00005410b2cf7816 */ /* 0x000fe400000000ab */
[----:B------:R-:W-:Y:S02]  /*16920*/  @!P3 PRMT R178, R88, 0x5410, RZ ;  /* 0x0000541058b2b816 */ /* 0x000fe400000000ff */
[----:B------:R-:W-:Y:S01]  /*16930*/  LOP3.LUT R88, R6, UR7, R59, 0x96, !PT ;  /* 0x0000000706587c12 */ /* 0x000fe2000f8e963b */
[----:B------:R-:W-:Y:S02]  /*16940*/  IMAD.MOV.U32 R73, RZ, RZ, R169 ;  /* 0x000000ffff497224 */ /* 0x000fe400078e00a9 */
[----:B------:R-:W-:Y:S01]  /*16950*/  IMAD.MOV.U32 R26, RZ, RZ, R168 ;  /* 0x000000ffff1a7224 */ /* 0x000fe200078e00a8 */
[----:B------:R-:W-:Y:S01]  /*16960*/  PRMT R0, R88, 0x7632, R0 ;  /* 0x0000763258007816 */ /* 0x000fe20000000000 */
[----:B------:R-:W-:-:S04]  /*16970*/  IMAD.WIDE.U32 R168, R7, -0x326172a9, RZ ;  /* 0xcd9e8d5707a87825 */ /* 0x000fc800078e00ff */
[----:B------:R-:W-:Y:S01]  /*16980*/  @!P0 HFMA2.BF16_V2 R87, -RZ.H0_H0, RZ.H0_H0, -R171.H0_H0 ;  /* 0x200000ffff578231 */ /* 0x000fe200003409ab */
[----:B------:R-:W-:Y:S01]  /*16990*/  LOP3.LUT R0, R0, 0xff, RZ, 0xc0, !PT ;  /* 0x000000ff00007812 */ /* 0x000fe200078ec0ff */
[----:B------:R-:W-:Y:S01]  /*169a0*/  IMAD.MOV.U32 R70, RZ, RZ, R57 ;  /* 0x000000ffff467224 */ /* 0x000fe200078e0039 */
[----:B------:R-:W-:Y:S02]  /*169b0*/  LOP3.LUT R57, R4, UR13, R169, 0x96, !PT ;  /* 0x0000000d04397c12 */ /* 0x000fe4000f8e96a9 */
[----:B------:R-:W-:Y:S02]  /*169c0*/  @!P0 PRMT R171, R87, 0x5410, RZ ;  /* 0x0000541057ab8816 */ /* 0x000fe400000000ff */
[----:B------:R-:W-:Y:S02]  /*169d0*/  ISETP.LE.U32.AND P0, PT, R0, UR6, PT ;  /* 0x0000000600007c0c */ /* 0x000fe4000bf03070 */
[----:B------:R-:W-:Y:S01]  /*169e0*/  LOP3.LUT R0, R57, 0xffff, RZ, 0xc0, !PT ;  /* 0x0000ffff39007812 */ /* 0x000fe200078ec0ff */
[----:B------:R-:W-:Y:S01]  /*169f0*/  FMUL.FTZ R10, R10, UR34 ;  /* 0x000000220a0a7c20 */ /* 0x000fe20008410000 */
[----:B------:R-:W-:-:S02]  /*16a00*/  IMAD.MOV.U32 R79, RZ, RZ, R15 ;  /* 0x000000ffff4f7224 */ /* 0x000fc400078e000f */
[----:B------:R-:W-:Y:S01]  /*16a10*/  SHF.R.U32.HI R0, RZ, 0x8, R0 ;  /* 0x00000008ff007819 */ /* 0x000fe20000011600 */
[----:B------:R-:W-:Y:S01]  /*16a20*/  IMAD.MOV.U32 R15, RZ, RZ, R18 ;  /* 0x000000ffff0f7224 */ /* 0x000fe200078e0012 */
[----:B------:R-:W-:Y:S02]  /*16a30*/  MUFU.EX2 R5, R224 ;  /* 0x000000e000057308 */ /* 0x000fe40000000800 */
[----:B------:R-:W-:Y:S02]  /*16a40*/  LOP3.LUT R0, R0, 0xffff, RZ, 0xc0, !PT ;  /* 0x0000ffff00007812 */ /* 0x000fe400078ec0ff */
[----:B------:R-:W-:Y:S02]  /*16a50*/  MUFU.EX2 R18, R10 ;  /* 0x0000000a00127308 */ /* 0x000fe40000000800 */
[----:B------:R-:W-:Y:S02]  /*16a60*/  ISETP.LE.U32.AND P5, PT, R0, UR6, PT ;  /* 0x0000000600007c0c */ /* 0x000fe4000bfa3070 */
[----:B------:R-:W1:Y:S01]  /*16a70*/  MUFU.EX2 R4, R221 ;  /* 0x000000dd00047308 */ /* 0x000e620000000800 */
[----:B------:R-:W-:-:S04]  /*16a80*/  PRMT R0, R57, 0x7632, R0 ;  /* 0x0000763239007816 */ /* 0x000fc80000000000 */
[----:B------:R-:W-:Y:S01]  /*16a90*/  LOP3.LUT R0, R0, 0xff, RZ, 0xc0, !PT ;  /* 0x000000ff00007812 */ /* 0x000fe200078ec0ff */
[----:B------:R-:W4:Y:S03]  /*16aa0*/  MUFU.EX2 R29, R29 ;  /* 0x0000001d001d7308 */ /* 0x000f260000000800 */
[----:B------:R-:W-:Y:S01]  /*16ab0*/  ISETP.LE.U32.AND P4, PT, R0, UR6, PT ;  /* 0x0000000600007c0c */ /* 0x000fe2000bf83070 */
[----:B------:R-:W4:Y:S04]  /*16ac0*/  MUFU.EX2 R22, R33 ;  /* 0x0000002100167308 */ /* 0x000f280000000800 */
[----:B------:R-:W-:Y:S04]  /*16ad0*/  MUFU.EX2 R38, R38 ;  /* 0x0000002600267308 */ /* 0x000fe80000000800 */
[----:B------:R-:W-:Y:S04]  /*16ae0*/  MUFU.EX2 R23, R39 ;  /* 0x0000002700177308 */ /* 0x000fe80000000800 */
[----:B------:R-:W-:Y:S04]  /*16af0*/  MUFU.EX2 R40, R40 ;  /* 0x0000002800287308 */ /* 0x000fe80000000800 */
[----:B------:R-:W-:Y:S04]  /*16b00*/  MUFU.EX2 R42, R42 ;  /* 0x0000002a002a7308 */ /* 0x000fe80000000800 */
[----:B------:R-:W-:Y:S01]  /*16b10*/  MUFU.EX2 R43, R43 ;  /* 0x0000002b002b7308 */ /* 0x000fe20000000800 */
[----:B-1----:R-:W-:-:S03]  /*16b20*/  F2FP.BF16.F32.PACK_AB R46, R4, R5 ;  /* 0x00000005042e723e */ /* 0x002fc600000010ff */
[----:B------:R-:W-:Y:S04]  /*16b30*/  MUFU.EX2 R7, R44 ;  /* 0x0000002c00077308 */ /* 0x000fe80000000800 */
[----:B------:R-:W-:Y:S01]  /*16b40*/  MUFU.EX2 R6, R45 ;  /* 0x0000002d00067308 */ /* 0x000fe20000000800 */
[----:B----4-:R-:W-:Y:S01]  /*16b50*/  FFMA.FTZ R0, R78, R18, R5 ;  /* 0x000000124e007223 */ /* 0x010fe20000010005 */
[----:B------:R-:W-:-:S03]  /*16b60*/  IMAD.MOV.U32 R78, RZ, RZ, R79 ;  /* 0x000000ffff4e7224 */ /* 0x000fc600078e004f */
[----:B------:R-:W-:Y:S01]  /*16b70*/  FADD.FTZ R13, R4, R0 ;  /* 0x00000000040d7221 */ /* 0x000fe20000010000 */
[----:B------:R-:W-:Y:S02]  /*16b80*/  IMAD.MOV.U32 R0, RZ, RZ, R168 ;  /* 0x000000ffff007224 */ /* 0x000fe400078e00a8 */
[----:B------:R-:W-:Y:S02]  /*16b90*/  IMAD.MOV.U32 R79, RZ, RZ, R28 ;  /* 0x000000ffff4f7224 */ /* 0x000fe400078e001c */
[----:B------:R-:W1:Y:S01]  /*16ba0*/  MUFU.EX2 R28, R35 ;  /* 0x00000023001c7308 */ /* 0x000e620000000800 */
[----:B------:R-:W-:-:S04]  /*16bb0*/  LOP3.LUT R0, R0, 0xff, RZ, 0xc0, !PT ;  /* 0x000000ff00007812 */ /* 0x000fc800078ec0ff */
[----:B------:R-:W-:Y:S01]  /*16bc0*/  ISETP.LE.U32.AND P3, PT, R0, UR6, PT ;  /* 0x0000000600007c0c */ /* 0x000fe2000bf63070 */
[----:B------:R-:W-:-:S04]  /*16bd0*/  FADD.FTZ R0, R29, R11 ;  /* 0x0000000b1d007221 */ /* 0x000fc80000010000 */
[----:B------:R-:W-:-:S04]  /*16be0*/  FADD.FTZ R0, R22, R0 ;  /* 0x0000000016007221 */ /* 0x000fc80000010000 */
[----:B-1----:R-:W-:-:S04]  /*16bf0*/  FADD.FTZ R0, R28, R0 ;  /* 0x000000001c007221 */ /* 0x002fc80000010000 */
[----:B------:R-:W-:-:S04]  /*16c00*/  FADD.FTZ R0, R38, R0 ;  /* 0x0000000026007221 */ /* 0x000fc80000010000 */
[----:B------:R-:W-:-:S04]  /*16c10*/  FADD.FTZ R0, R23, R0 ;  /* 0x0000000017007221 */ /* 0x000fc80000010000 */
[----:B------:R-:W-:-:S04]  /*16c20*/  FADD.FTZ R0, R40, R0 ;  /* 0x0000000028007221 */ /* 0x000fc80000010000 */
[----:B------:R-:W-:Y:S01]  /*16c30*/  FADD.FTZ R4, R42, R0 ;  /* 0x000000002a047221 */ /* 0x000fe20000010000 */
[----:B------:R-:W-:-:S03]  /*16c40*/  LOP3.LUT R0, R88, 0xffff, RZ, 0xc0, !PT ;  /* 0x0000ffff58007812 */ /* 0x000fc600078ec0ff */
[----:B------:R-:W-:Y:S01]  /*16c50*/  FADD.FTZ R4, R43, R4 ;  /* 0x000000042b047221 */ /* 0x000fe20000010000 */
[----:B------:R-:W-:-:S03]  /*16c60*/  SHF.R.U32.HI R0, RZ, 0x8, R0 ;  /* 0x00000008ff007819 */ /* 0x000fc60000011600 */
[----:B------:R-:W-:Y:S01]  /*16c70*/  FADD.FTZ R4, R7, R4 ;  /* 0x0000000407047221 */ /* 0x000fe20000010000 */
[----:B------:R-:W-:Y:S02]  /*16c80*/  LOP3.LUT R0, R0, 0xffff, RZ, 0xc0, !PT ;  /* 0x0000ffff00007812 */ /* 0x000fe400078ec0ff */
[----:B------:R-:W-:Y:S02]  /*16c90*/  FSEL R5, R170, RZ, P2 ;  /* 0x000000ffaa057208 */ /* 0x000fe40001000000 */
[----:B------:R-:W-:Y:S01]  /*16ca0*/  ISETP.LE.U32.AND P2, PT, R0, UR6, PT ;  /* 0x0000000600007c0c */ /* 0x000fe2000bf43070 */
[----:B------:R-:W-:-:S05]  /*16cb0*/  FADD.FTZ R0, R6, R4 ;  /* 0x0000000406007221 */ /* 0x000fca0000010000 */
[----:B------:R1:W-:Y:S04]  /*16cc0*/  STL [R1+0x340], R0 ;  /* 0x0003400001007387 */ /* 0x0003e80000100800 */
[----:B------:R-:W4:Y:S01]  /*16cd0*/  LDL.LU R17, [R1+0x344] ;  /* 0x0003440001117983 */ /* 0x000f220000300800 */
[----:B------:R-:W-:Y:S04]  /*16ce0*/  MUFU.EX2 R122, R92 ;  /* 0x0000005c007a7308 */ /* 0x000fe80000000800 */
[----:B------:R-:W2:Y:S01]  /*16cf0*/  MUFU.EX2 R87, R93 ;  /* 0x0000005d00577308 */ /* 0x000ea20000000800 */
[----:B------:R-:W-:Y:S01]  /*16d00*/  FADD.FTZ R4, R36, -R5 ;  /* 0x8000000524047221 */ /* 0x000fe20000010000 */
[----:B--2---:R-:W-:-:S02]  /*16d10*/  F2FP.BF16.F32.PACK_AB R219, R87, R122 ;  /* 0x0000007a57db723e */ /* 0x004fc400000010ff */
[----:B-1----:R-:W-:-:S03]  /*16d20*/  SHF.R.U32.HI R0, RZ, 0x18, R88 ;  /* 0x00000018ff007819 */ /* 0x002fc60000011658 */
[----:B------:R-:W-:Y:S01]  /*16d30*/  @!P0 HFMA2.BF16_V2 R36, -RZ.H0_H0, RZ.H0_H0, -R219.H0_H0 ;  /* 0x200000ffff248231 */ /* 0x000fe200003409db */
[----:B------:R-:W-:Y:S01]  /*16d40*/  PRMT R211, R219, 0x7610, R211 ;  /* 0x00007610dbd37816 */ /* 0x000fe200000000d3 */
[----:B------:R-:W-:-:S03]  /*16d50*/  FMUL.FTZ R4, R4, UR34 ;  /* 0x0000002204047c20 */ /* 0x000fc60008410000 */
[----:B------:R-:W-:Y:S02]  /*16d60*/  @!P0 PRMT R211, R36, 0x5410, RZ ;  /* 0x0000541024d38816 */ /* 0x000fe400000000ff */
[----:B------:R-:W-:Y:S01]  /*16d70*/  ISETP.LE.U32.AND P0, PT, R0, UR6, PT ;  /* 0x0000000600007c0c */ /* 0x000fe2000bf03070 */
[----:B------:R-:W-:Y:S04]  /*16d80*/  MUFU.EX2 R5, R52 ;  /* 0x0000003400057308 */ /* 0x000fe80000000800 */
[----:B------:R-:W4:Y:S01]  /*16d90*/  MUFU.EX2 R12, R4 ;  /* 0x00000004000c7308 */ /* 0x000f220000000800 */
[----:B------:R-:W-:Y:S01]  /*16da0*/  IMAD.MOV.U32 R0, RZ, RZ, R58 ;  /* 0x000000ffff007224 */ /* 0x000fe200078e003a */
[----:B------:R-:W-:Y:S01]  /*16db0*/  PRMT R210, R219, 0x7632, R210 ;  /* 0x00007632dbd27816 */ /* 0x000fe200000000d2 */
[----:B------:R-:W-:-:S03]  /*16dc0*/  IMAD.MOV.U32 R86, RZ, RZ, R78 ;  /* 0x000000ffff567224 */ /* 0x000fc600078e004e */
[----:B------:R-:W-:Y:S02]  /*16dd0*/  LOP3.LUT R0, R0, 0xff, RZ, 0xc0, !PT ;  /* 0x000000ff00007812 */ /* 0x000fe400078ec0ff */
[----:B------:R-:W-:Y:S02]  /*16de0*/  @!P0 HFMA2.BF16_V2 R37, -RZ.H0_H0, RZ.H0_H0, -R219.H1_H1 ;  /* 0x200000ffff258231 */ /* 0x000fe400003609db */
[----:B------:R-:W-:Y:S02]  /*16df0*/  IMAD.MOV.U32 R78, RZ, RZ, R76 ;  /* 0x000000ffff4e7224 */ /* 0x000fe400078e004c */
[----:B------:R-:W-:Y:S01]  /*16e00*/  IMAD.MOV.U32 R76, RZ, RZ, R73 ;  /* 0x000000ffff4c7224 */ /* 0x000fe200078e0049 */
[----:B------:R-:W-:Y:S01]  /*16e10*/  @!P0 PRMT R210, R37, 0x5410, RZ ;  /* 0x0000541025d28816 */ /* 0x000fe200000000ff */
[----:B------:R-:W-:Y:S01]  /*16e20*/  IMAD.MOV.U32 R73, RZ, RZ, R27 ;  /* 0x000000ffff497224 */ /* 0x000fe200078e001b */
[----:B------:R-:W-:Y:S01]  /*16e30*/  ISETP.LE.U32.AND P0, PT, R0, UR6, PT ;  /* 0x0000000600007c0c */ /* 0x000fe2000bf03070 */
        /* <DEDUP_REMOVED lines=13> */
[----:B------:R-:W2:Y:S01]  /*16f10*/  LDL.64 R176, [R1+0x328] ;  /* 0x0003280001b07983 */ /* 0x000ea20000100a00 */
[----:B------:R-:W-:-:S03]  /*16f20*/  IMAD.MOV.U32 R191, RZ, RZ, R81 ;  /* 0x000000ffffbf7224 */ /* 0x000fc600078e0051 */
[----:B------:R-:W3:Y:S01]  /*16f30*/  LDL.64 R80, [R1+0xd0] ;  /* 0x0000d00001507983 */ /* 0x000ee20000100a00 */
[----:B----4-:R-:W-:Y:S01]  /*16f40*/  FFMA.FTZ R0, R17, R12, R5 ;  /* 0x0000000c11007223 */ /* 0x010fe20000010005 */
[----:B------:R-:W-:Y:S02]  /*16f50*/  IMAD.MOV.U32 R17, RZ, RZ, R180 ;  /* 0x000000ffff117224 */ /* 0x000fe400078e00b4 */
[----:B------:R-:W-:Y:S02]  /*16f60*/  IMAD.MOV.U32 R180, RZ, RZ, R2 ;  /* 0x000000ffffb47224 */ /* 0x000fe400078e0002 */
[----:B------:R-:W4:Y:S01]  /*16f70*/  LDL.64 R2, [R1+0x80] ;  /* 0x0000800001027983 */ /* 0x000f220000100a00 */
[----:B------:R-:W1:Y:S01]  /*16f80*/  MUFU.EX2 R4, R53 ;  /* 0x0000003500047308 */ /* 0x000e620000000800 */
[----:B------:R-:W-:-:S03]  /*16f90*/  F2FP.BF16.F32.PACK_AB R213, R6, R7 ;  /* 0x0000000706d5723e */ /* 0x000fc600000010ff */
[----:B------:R-:W1:Y:S02]  /*16fa0*/  MUFU.EX2 R10, R55 ;  /* 0x00000037000a7308 */ /* 0x000e640000000800 */
[----:B------:R-:W-:Y:S02]  /*16fb0*/  @!P0 HFMA2.BF16_V2 R91, -RZ.H0_H0, RZ.H0_H0, -R213.H0_H0 ;  /* 0x200000ffff5b8231 */ /* 0x000fe400003409d5 */
[----:B------:R-:W1:Y:S01]  /*16fc0*/  MUFU.EX2 R9, R60 ;  /* 0x0000003c00097308 */ /* 0x000e620000000800 */
[----:B------:R-:W-:-:S03]  /*16fd0*/  PRMT R186, R213, 0x7610, R186 ;  /* 0x00007610d5ba7816 */ /* 0x000fc600000000ba */
[----:B------:R-:W1:Y:S02]  /*16fe0*/  MUFU.EX2 R7, R228 ;  /* 0x000000e400077308 */ /* 0x000e640000000800 */
[----:B-1----:R-:W-:Y:S01]  /*16ff0*/  FADD.FTZ R8, R4, R0 ;  /* 0x0000000004087221 */ /* 0x002fe20000010000 */
[----:B------:R-:W-:Y:S01]  /*17000*/  PRMT R0, R58, 0x7771, RZ ;  /* 0x000077713a007816 */ /* 0x000fe200000000ff */
[----:B------:R-:W1:Y:S01]  /*17010*/  MUFU.EX2 R6, R222 ;  /* 0x000000de00067308 */ /* 0x000e620000000800 */
[----:B------:R-:W-:Y:S02]  /*17020*/  @!P0 PRMT R186, R91, 0x5410, RZ ;  /* 0x000054105bba8816 */ /* 0x000fe400000000ff */
[----:B------:R-:W-:Y:S02]  /*17030*/  ISETP.GT.U32.AND P0, PT, R0, UR6, PT ;  /* 0x0000000600007c0c */ /* 0x000fe4000bf04070 */
[----:B------:R-:W-:Y:S01]  /*17040*/  F2FP.BF16.F32.PACK_AB R44, R4, R5 ;  /* 0x00000005042c723e */ /* 0x000fe200000010ff */
[----:B------:R-:W-:Y:S01]  /*17050*/  FADD.FTZ R5, R10, R8 ;  /* 0x000000080a057221 */ /* 0x000fe20000010000 */
[----:B------:R-:W-:-:S03]  /*17060*/  F2FP.BF16.F32.PACK_AB R33, R9, R10 ;  /* 0x0000000a0921723e */ /* 0x000fc600000010ff */
[----:B------:R-:W-:Y:S02]  /*17070*/  FADD.FTZ R5, R9, R5 ;  /* 0x0000000509057221 */ /* 0x000fe40000010000 */
[----:B------:R-:W1:Y:S01]  /*17080*/  MUFU.EX2 R9, R215 ;  /* 0x000000d700097308 */ /* 0x000e620000000800 */
[----:B------:R-:W-:Y:S01]  /*17090*/  FADD.FTZ R4, R7, R13 ;  /* 0x0000000d07047221 */ /* 0x000fe20000010000 */
[----:B-1----:R-:W-:Y:S01]  /*170a0*/  F2FP.BF16.F32.PACK_AB R35, R6, R7 ;  /* 0x000000070623723e */ /* 0x002fe200000010ff */
[----:B------:R-:W-:Y:S01]  /*170b0*/  IMAD.MOV.U32 R91, RZ, RZ, R86 ;  /* 0x000000ffff5b7224 */ /* 0x000fe200078e0056 */
[----:B------:R-:W1:Y:S01]  /*170c0*/  MUFU.EX2 R7, R206 ;  /* 0x000000ce00077308 */ /* 0x000e620000000800 */
[----:B------:R-:W-:Y:S02]  /*170d0*/  @P0 HFMA2.BF16_V2 R94, -RZ.H0_H0, RZ.H0_H0, -R213.H1_H1 ;  /* 0x200000ffff5e0231 */ /* 0x000fe400003609d5 */
[----:B------:R-:W-:Y:S01]  /*170e0*/  IMAD.MOV.U32 R93, RZ, RZ, R15 ;  /* 0x000000ffff5d7224 */ /* 0x000fe200078e000f */
[----:B------:R-:W-:Y:S01]  /*170f0*/  MUFU.EX2 R86, R97 ;  /* 0x0000006100567308 */ /* 0x000fe20000000800 */
[----:B------:R-:W-:-:S03]  /*17100*/  PRMT R0, R58, 0x7772, RZ ;  /* 0x000077723a007816 */ /* 0x000fc600000000ff */
[----:B------:R-:W1:Y:S01]  /*17110*/  MUFU.EX2 R101, R101 ;  /* 0x0000006500657308 */ /* 0x000e620000000800 */
[----:B------:R-:W-:Y:S01]  /*17120*/  PRMT R185, R213, 0x7632, R185 ;  /* 0x00007632d5b97816 */ /* 0x000fe200000000b9 */
[----:B------:R-:W-:Y:S02]  /*17130*/  FADD.FTZ R4, R6, R4 ;  /* 0x0000000406047221 */ /* 0x000fe40000010000 */
[----:B------:R-:W1:Y:S01]  /*17140*/  MUFU.EX2 R15, R203 ;  /* 0x000000cb000f7308 */ /* 0x000e620000000800 */
[----:B------:R-:W-:Y:S01]  /*17150*/  @P0 PRMT R185, R94, 0x5410, RZ ;  /* 0x000054105eb90816 */ /* 0x000fe200000000ff */
[----:B------:R-:W-:Y:S01]  /*17160*/  IMAD.MOV.U32 R92, RZ, RZ, R14 ;  /* 0x000000ffff5c7224 */ /* 0x000fe200078e000e */
[----:B------:R-:W-:Y:S01]  /*17170*/  ISETP.GT.U32.AND P0, PT, R0, UR6, PT ;  /* 0x0000000600007c0c */ /* 0x000fe2000bf04070 */
[----:B------:R-:W2:Y:S01]  /*17180*/  MUFU.EX2 R14, R200 ;  /* 0x000000c8000e7308 */ /* 0x000ea20000000800 */
[----:B------:R-:W-:-:S03]  /*17190*/  FADD.FTZ R4, R9, R4 ;  /* 0x0000000409047221 */ /* 0x000fc60000010000 */
[----:B------:R-:W2:Y:S01]  /*171a0*/  MUFU.EX2 R11, R68 ;  /* 0x00000044000b7308 */ /* 0x000ea20000000800 */
[----:B-1----:R-:W-:Y:S01]  /*171b0*/  FADD.FTZ R4, R7, R4 ;  /* 0x0000000407047221 */ /* 0x002fe20000010000 */
[----:B------:R-:W-:Y:S02]  /*171c0*/  F2FP.BF16.F32.PACK_AB R223, R101, R86 ;  /* 0x0000005665df723e */ /* 0x000fe400000010ff */
[----:B------:R-:W-:Y:S01]  /*171d0*/  F2FP.BF16.F32.PACK_AB R85, R7, R9 ;  /* 0x000000090755723e */ /* 0x000fe200000010ff */
[----:B------:R-:W1:Y:S01]  /*171e0*/  MUFU.EX2 R10, R69 ;  /* 0x00000045000a7308 */ /* 0x000e620000000800 */
[----:B------:R-:W-:Y:S02]  /*171f0*/  FADD.FTZ R4, R15, R4 ;  /* 0x000000040f047221 */ /* 0x000fe40000010000 */
[----:B------:R-:W-:Y:S01]  /*17200*/  @P0 HFMA2.BF16_V2 R95, -RZ.H0_H0, RZ.H0_H0, -R223.H0_H0 ;  /* 0x200000ffff5f0231 */ /* 0x000fe200003409df */
[----:B------:R-:W-:Y:S01]  /*17210*/  PRMT R0, R58, 0x7773, RZ ;  /* 0x000077733a007816 */ /* 0x000fe200000000ff */
[----:B--2---:R-:W-:Y:S01]  /*17220*/  FADD.FTZ R13, R14, R4 ;  /* 0x000000040e0d7221 */ /* 0x004fe20000010000 */
[----:B------:R-:W-:-:S02]  /*17230*/  PRMT R184, R223, 0x7610, R184 ;  /* 0x00007610dfb87816 */ /* 0x000fc400000000b8 */
[----:B------:R-:W-:Y:S02]  /*17240*/  @P0 PRMT R184, R95, 0x5410, RZ ;  /* 0x000054105fb80816 */ /* 0x000fe400000000ff */
[----:B------:R-:W-:Y:S01]  /*17250*/  ISETP.GT.U32.AND P0, PT, R0, UR6, PT ;  /* 0x0000000600007c0c */ /* 0x000fe2000bf04070 */
[----:B------:R-:W-:Y:S01]  /*17260*/  FADD.FTZ R0, R11, R5 ;  /* 0x000000050b007221 */ /* 0x000fe20000010000 */
[----:B---3--:R-:W-:-:S03]  /*17270*/  LOP3.LUT R6, R30, UR31, R81, 0x96, !PT ;  /* 0x0000001f1e067c12 */ /* 0x008fc6000f8e9651 */
[----:B-1----:R-:W-:Y:S02]  /*17280*/  FADD.FTZ R0, R10, R0 ;  /* 0x000000000a007221 */ /* 0x002fe40000010000 */
[----:B------:R-:W-:Y:S01]  /*17290*/  IMAD.WIDE.U32 R6, R6, -0x2daee0ad, RZ ;  /* 0xd2511f5306067825 */ /* 0x000fe200078e00ff */
[----:B------:R-:W-:-:S03]  /*172a0*/  F2FP.BF16.F32.PACK_AB R67, R10, R11 ;  /* 0x0000000b0a43723e */ /* 0x000fc600000010ff */
[----:B------:R-:W-:Y:S02]  /*172b0*/  IMAD.MOV.U32 R190, RZ, RZ, R17 ;  /* 0x000000ffffbe7224 */ /* 0x000fe400078e0011 */
[----:B------:R-:W1:Y:S01]  /*172c0*/  MUFU.EX2 R17, R72 ;  /* 0x0000004800117308 */ /* 0x000e620000000800 */
[----:B------:R-:W-:Y:S02]  /*172d0*/  IMAD.MOV.U32 R55, RZ, RZ, R191 ;  /* 0x000000ffff377224 */ /* 0x000fe400078e00bf */
[----:B------:R-:W-:Y:S02]  /*172e0*/  IMAD.MOV.U32 R191, RZ, RZ, R16 ;  /* 0x000000ffffbf7224 */ /* 0x000fe400078e0010 */
[----:B------:R-:W2:Y:S01]  /*172f0*/  MUFU.EX2 R16, R75 ;  /* 0x0000004b00107308 */ /* 0x000ea20000000800 */
[----:B------:R-:W-:Y:S01]  /*17300*/  F2FP.BF16.F32.PACK_AB R65, R14, R15 ;  /* 0x0000000f0e41723e */ /* 0x000fe200000010ff */
[----:B-1----:R-:W-:-:S04]  /*17310*/  FADD.FTZ R0, R17, R0 ;  /* 0x0000000011007221 */ /* 0x002fc80000010000 */
[C---:B--2---:R-:W-:Y:S01]  /*17320*/  FADD.FTZ R14, R16.reuse, R0 ;  /* 0x00000000100e7221 */ /* 0x044fe20000010000 */
[----:B------:R-:W-:Y:S01]  /*17330*/  F2FP.BF16.F32.PACK_AB R59, R16, R17 ;  /* 0x00000011103b723e */ /* 0x000fe200000010ff */
[----:B------:R-:W-:Y:S01]  /*17340*/  @P0 HFMA2.BF16_V2 R96, -RZ.H0_H0, RZ.H0_H0, -R223.H1_H1 ;  /* 0x200000ffff600231 */ /* 0x000fe200003609df */
[----:B------:R-:W-:-:S04]  /*17350*/  PRMT R216, R223, 0x7632, R216 ;  /* 0x00007632dfd87816 */ /* 0x000fc800000000d8 */
[----:B------:R-:W-:Y:S02]  /*17360*/  @P0 PRMT R216, R96, 0x5410, RZ ;  /* 0x0000541060d80816 */ /* 0x000fe400000000ff */
[C---:B------:R-:W-:Y:S02]  /*17370*/  PRMT R50, R46.reuse, 0x7610, R50 ;  /* 0x000076102e327816 */ /* 0x040fe40000000032 */
[----:B------:R-:W-:Y:S02]  /*17380*/  PRMT R47, R46, 0x7632, R47 ;  /* 0x000076322e2f7816 */ /* 0x000fe4000000002f */
[C---:B------:R-:W-:Y:S02]  /*17390*/  PRMT R45, R44.reuse, 0x7610, R45 ;  /* 0x000076102c2d7816 */ /* 0x040fe4000000002d */
[----:B------:R-:W-:Y:S02]  /*173a0*/  PRMT R39, R44, 0x7632, R39 ;  /* 0x000076322c277816 */ /* 0x000fe40000000027 */
[----:B------:R-:W-:-:S02]  /*173b0*/  PRMT R252, R35, 0x7610, R252 ;  /* 0x0000761023fc7816 */ /* 0x000fc400000000fc */
[----:B------:R-:W-:Y:S02]  /*173c0*/  PRMT R227, R35, 0x7632, R227 ;  /* 0x0000763223e37816 */ /* 0x000fe400000000e3 */
[----:B----4-:R-:W-:-:S05]  /*173d0*/  LOP3.LUT R8, R2, UR32, R31, 0x96, !PT ;  /* 0x0000002002087c12 */ /* 0x010fca000f8e961f */
[----:B------:R-:W-:-:S05]  /*173e0*/  IMAD.WIDE.U32 R8, R8, -0x2daee0ad, RZ ;  /* 0xd2511f5308087825 */ /* 0x000fca00078e00ff */
[----:B------:R-:W-:-:S05]  /*173f0*/  LOP3.LUT R4, R176, UR30, R9, 0x96, !PT ;  /* 0x0000001eb0047c12 */ /* 0x000fca000f8e9609 */
[----:B------:R-:W-:Y:S01]  /*17400*/  IMAD.WIDE.U32 R4, R4, -0x326172a9, RZ ;  /* 0xcd9e8d5704047825 */ /* 0x000fe200078e00ff */
[----:B------:R-:W-:-:S04]  /*17410*/  LOP3.LUT R10, R8, UR28, R7, 0x96, !PT ;  /* 0x0000001c080a7c12 */ /* 0x000fc8000f8e9607 */
[----:B------:R-:W-:Y:S01]  /*17420*/  LOP3.LUT R9, R80, UR29, R5, 0x96, !PT ;  /* 0x0000001d50097c12 */ /* 0x000fe2000f8e9605 */
[----:B------:R-:W-:-:S04]  /*17430*/  IMAD.WIDE.U32 R10, R10, -0x326172a9, RZ ;  /* 0xcd9e8d570a0a7825 */ /* 0x000fc800078e00ff */
[----:B------:R-:W-:-:S05]  /*17440*/  IMAD.WIDE.U32 R8, R9, -0x2daee0ad, RZ ;  /* 0xd2511f5309087825 */ /* 0x000fca00078e00ff */
[----:B------:R-:W-:Y:S02]  /*17450*/  LOP3.LUT R5, R6, UR16, R9, 0x96, !PT ;  /* 0x0000001006057c12 */ /* 0x000fe4000f8e9609 */
[----:B------:R-:W-:-:S05]  /*17460*/  LOP3.LUT R6, R4, UR17, R11, 0x96, !PT ;  /* 0x0000001104067c12 */ /* 0x000fca000f8e960b */
[----:B------:R-:W-:-:S04]  /*17470*/  IMAD.WIDE.U32 R6, R6, -0x2daee0ad, RZ ;  /* 0xd2511f5306067825 */ /* 0x000fc800078e00ff */
[----:B------:R-:W-:Y:S01]  /*17480*/  IMAD.WIDE.U32 R4, R5, -0x326172a9, RZ ;  /* 0xcd9e8d5705047825 */ /* 0x000fe200078e00ff */
[----:B------:R-:W-:-:S04]  /*17490*/  LOP3.LUT R8, R8, UR14, R7, 0x96, !PT ;  /* 0x0000000e08087c12 */ /* 0x000fc8000f8e9607 */
[----:B------:R-:W-:Y:S01]  /*174a0*/  LOP3.LUT R10, R10, UR15, R5, 0x96, !PT ;  /* 0x0000000f0a0a7c12 */ /* 0x000fe2000f8e9605 */
[----:B------:R-:W-:Y:S01]  /*174b0*/  IMAD.WIDE.U32 R16, R8, -0x326172a9, RZ ;  /* 0xcd9e8d5708107825 */ /* 0x000fe200078e00ff */
[----:B------:R-:W1:Y:S04]  /*174c0*/  MUFU.EX2 R5, R110 ;  /* 0x0000006e00057308 */ /* 0x000e680000000800 */
[----:B------:R-:W-:Y:S02]  /*174d0*/  LOP3.LUT R17, R4, UR13, R17, 0x96, !PT ;  /* 0x0000000d04117c12 */ /* 0x000fe4000f8e9611 */
[----:B------:R-:W2:Y:S02]  /*174e0*/  MUFU.EX2 R4, R105 ;  /* 0x0000006900047308 */ /* 0x000ea40000000800 */
[----:B------:R-:W-:-:S04]  /*174f0*/  LOP3.LUT R0, R17, 0xff, RZ, 0xc0, !PT ;  /* 0x000000ff11007812 */ /* 0x000fc800078ec0ff */
[----:B------:R-:W-:Y:S01]  /*17500*/  ISETP.LE.U32.AND P0, PT, R0, UR6, PT ;  /* 0x0000000600007c0c */ /* 0x000fe2000bf03070 */
[----:B-1----:R-:W-:-:S04]  /*17510*/  FADD.FTZ R0, R5, R13 ;  /* 0x0000000d05007221 */ /* 0x002fc80000010000 */
[----:B--2---:R-:W-:Y:S01]  /*17520*/  FADD.FTZ R8, R4, R0 ;  /* 0x0000000004087221 */ /* 0x004fe20000010000 */
[----:B------:R-:W-:-:S04]  /*17530*/  LOP3.LUT R0, R17, 0xffff, RZ, 0xc0, !PT ;  /* 0x0000ffff11007812 */ /* 0x000fc800078ec0ff */
[----:B------:R-:W-:-:S03]  /*17540*/  SHF.R.U32.HI R0, RZ, 0x8, R0 ;  /* 0x00000008ff007819 */ /* 0x000fc60000011600 */
[----:B------:R-:W-:Y:S01]  /*17550*/  @!P0 HFMA2.BF16_V2 R98, -RZ.H0_H0, RZ.H0_H0, -R46.H0_H0 ;  /* 0x200000ffff628231 */ /* 0x000fe2000034092e */
[----:B------:R-:W-:-:S04]  /*17560*/  LOP3.LUT R0, R0, 0xffff, RZ, 0xc0, !PT ;  /* 0x0000ffff00007812 */ /* 0x000fc800078ec0ff */
[----:B------:R-:W-:Y:S02]  /*17570*/  @!P0 PRMT R50, R98, 0x5410, RZ ;  /* 0x0000541062328816 */ /* 0x000fe400000000ff */
[----:B------:R-:W-:Y:S02]  /*17580*/  ISETP.LE.U32.AND P0, PT, R0, UR6, PT ;  /* 0x0000000600007c0c */ /* 0x000fe4000bf03070 */
[----:B------:R-:W-:Y:S01]  /*17590*/  PRMT R0, R17, 0x7632, R0 ;  /* 0x0000763211007816 */ /* 0x000fe20000000000 */
[----:B------:R-:W1:Y:S03]  /*175a0*/  MUFU.EX2 R7, R232 ;  /* 0x000000e800077308 */ /* 0x000e660000000800 */
[----:B------:R-:W-:Y:S02]  /*175b0*/  LOP3.LUT R0, R0, 0xff, RZ, 0xc0, !PT ;  /* 0x000000ff00007812 */ /* 0x000fe400078ec0ff */
[----:B------:R-:W-:-:S05]  /*175c0*/  F2FP.BF16.F32.PACK_AB R126, R4, R5 ;  /* 0x00000005047e723e */ /* 0x000fca00000010ff */
[----:B------:R-:W-:Y:S01]  /*175d0*/  @!P0 HFMA2.BF16_V2 R99, -RZ.H0_H0, RZ.H0_H0, -R46.H1_H1 ;  /* 0x200000ffff638231 */ /* 0x000fe2000036092e */
[----:B------:R-:W2:Y:S04]  /*175e0*/  MUFU.EX2 R5, R229 ;  /* 0x000000e500057308 */ /* 0x000ea80000000800 */
[----:B------:R-:W-:Y:S02]  /*175f0*/  @!P0 PRMT R47, R99, 0x5410, RZ ;  /* 0x00005410632f8816 */ /* 0x000fe400000000ff */
[----:B------:R-:W-:Y:S01]  /*17600*/  ISETP.LE.U32.AND P0, PT, R0, UR6, PT ;  /* 0x0000000600007c0c */ /* 0x000fe2000bf03070 */
[----:B-1----:R-:W-:-:S04]  /*17610*/  FADD.FTZ R0, R7, R14 ;  /* 0x0000000e07007221 */ /* 0x002fc80000010000 */
[----:B--2---:R-:W-:Y:S01]  /*17620*/  FADD.FTZ R4, R5, R0 ;  /* 0x0000000005047221 */ /* 0x004fe20000010000 */
[----:B------:R-:W-:-:S07]  /*17630*/  SHF.R.U32.HI R0, RZ, 0x18, R17 ;  /* 0x00000018ff007819 */ /* 0x000fce0000011611 */
[----:B------:R-:W-:-:S05]  /*17640*/  @!P0 HFMA2.BF16_V2 R103, -RZ.H0_H0, RZ.H0_H0, -R44.H0_H0 ;  /* 0x200000ffff678231 */ /* 0x000fca000034092c */
[----:B------:R-:W-:Y:S02]  /*17650*/  @!P0 PRMT R45, R103, 0x5410, RZ ;  /* 0x00005410672d8816 */ /* 0x000fe400000000ff */
[----:B------:R-:W-:Y:S01]  /*17660*/  ISETP.LE.U32.AND P0, PT, R0, UR6, PT ;  /* 0x0000000600007c0c */ /* 0x000fe2000bf03070 */
[----:B------:R-:W-:Y:S01]  /*17670*/  IMAD.MOV.U32 R0, RZ, RZ, R16 ;  /* 0x000000ffff007224 */ /* 0x000fe200078e0010 */
[----:B------:R-:W-:Y:S02]  /*17680*/  F2FP.BF16.F32.PACK_AB R105, R5, R7 ;  /* 0x000000070569723e */ /* 0x000fe400000010ff */
[----:B------:R-:W1:Y:S02]  /*17690*/  MUFU.EX2 R7, R225 ;  /* 0x000000e100077308 */ /* 0x000e640000000800 */
[----:B------:R-:W-:-:S07]  /*176a0*/  LOP3.LUT R0, R0, 0xff, RZ, 0xc0, !PT ;  /* 0x000000ff00007812 */ /* 0x000fce00078ec0ff */
[----:B------:R-:W-:Y:S01]  /*176b0*/  @!P0 HFMA2.BF16_V2 R106, -RZ.H0_H0, RZ.H0_H0, -R44.H1_H1 ;  /* 0x200000ffff6a8231 */ /* 0x000fe2000036092c */
[----:B------:R-:W2:Y:S04]  /*176c0*/  MUFU.EX2 R5, R218 ;  /* 0x000000da00057308 */ /* 0x000ea80000000800 */
[----:B------:R-:W-:Y:S02]  /*176d0*/  @!P0 PRMT R39, R106, 0x5410, RZ ;  /* 0x000054106a278816 */ /* 0x000fe400000000ff */
[----:B------:R-:W-:Y:S01]  /*176e0*/  ISETP.LE.U32.AND P0, PT, R0, UR6, PT ;  /* 0x0000000600007c0c */ /* 0x000fe2000bf03070 */
[----:B-1----:R-:W-:-:S04]  /*176f0*/  FADD.FTZ R0, R7, R4 ;  /* 0x0000000407007221 */ /* 0x002fc80000010000 */
[----:B--2---:R-:W-:Y:S01]  /*17700*/  FADD.FTZ R4, R5, R0 ;  /* 0x0000000005047221 */ /* 0x004fe20000010000 */
[----:B------:R-:W-:-:S07]  /*17710*/  PRMT R0, R16, 0x7771, RZ ;  /* 0x0000777110007816 */ /* 0x000fce00000000ff */
[----:B------:R-:W-:-:S05]  /*17720*/  @!P0 HFMA2.BF16_V2 R108, -RZ.H0_H0, RZ.H0_H0, -R35.H0_H0 ;  /* 0x200000ffff6c8231 */ /* 0x000fca0000340923 */
[----:B------:R-:W-:Y:S02]  /*17730*/  @!P0 PRMT R252, R108, 0x5410, RZ ;  /* 0x000054106cfc8816 */ /* 0x000fe400000000ff */
[----:B------:R-:W-:Y:S02]  /*17740*/  ISETP.GT.U32.AND P0, PT, R0, UR6, PT ;  /* 0x0000000600007c0c */ /* 0x000fe4000bf04070 */
[----:B------:R-:W-:Y:S02]  /*17750*/  F2FP.BF16.F32.PACK_AB R123, R5, R7 ;  /* 0x00000007057b723e */ /* 0x000fe400000010ff */
[----:B------:R-:W1:Y:S01]  /*17760*/  MUFU.EX2 R7, R214 ;  /* 0x000000d600077308 */ /* 0x000e620000000800 */
[----:B------:R-:W-:-:S08]  /*17770*/  PRMT R0, R16, 0x7772, RZ ;  /* 0x0000777210007816 */ /* 0x000fd000000000ff */
[----:B------:R-:W-:Y:S01]  /*17780*/  @P0 HFMA2.BF16_V2 R111, -RZ.H0_H0, RZ.H0_H0, -R35.H1_H1 ;  /* 0x200000ffff6f0231 */ /* 0x000fe20000360923 */
[----:B------:R-:W2:Y:S04]  /*17790*/  MUFU.EX2 R5, R208 ;  /* 0x000000d000057308 */ /* 0x000ea80000000800 */
[----:B------:R-:W-:Y:S02]  /*177a0*/  @P0 PRMT R227, R111, 0x5410, RZ ;  /* 0x000054106fe30816 */ /* 0x000fe400000000ff */
[----:B------:R-:W-:Y:S01]  /*177b0*/  ISETP.GT.U32.AND P0, PT, R0, UR6, PT ;  /* 0x0000000600007c0c */ /* 0x000fe2000bf04070 */
[----:B-1----:R-:W-:Y:S01]  /*177c0*/  FADD.FTZ R0, R7, R4 ;  /* 0x0000000407007221 */ /* 0x002fe20000010000 */
[----:B------:R-:W-:-:S03]  /*177d0*/  PRMT R249, R33, 0x7610, R249 ;  /* 0x0000761021f97816 */ /* 0x000fc600000000f9 */
[----:B--2---:R-:W-:Y:S01]  /*177e0*/  FADD.FTZ R14, R5, R0 ;  /* 0x00000000050e7221 */ /* 0x004fe20000010000 */
[----:B------:R-:W-:-:S07]  /*177f0*/  PRMT R0, R16, 0x7773, RZ ;  /* 0x0000777310007816 */ /* 0x000fce00000000ff */
[----:B------:R-:W-:-:S05]  /*17800*/  @P0 HFMA2.BF16_V2 R113, -RZ.H0_H0, RZ.H0_H0, -R33.H0_H0 ;  /* 0x200000ffff710231 */ /* 0x000fca0000340921 */
[----:B------:R-:W-:Y:S02]  /*17810*/  @P0 PRMT R249, R113, 0x5410, RZ ;  /* 0x0000541071f90816 */ /* 0x000fe400000000ff */
[----:B------:R-:W-:Y:S01]  /*17820*/  ISETP.GT.U32.AND P0, PT, R0, UR6, PT ;  /* 0x0000000600007c0c */ /* 0x000fe2000bf04070 */
[----:B------:R-:W-:Y:S02]  /*17830*/  IMAD.MOV.U32 R72, RZ, RZ, R26 ;  /* 0x000000ffff487224 */ /* 0x000fe400078e001a */
[----:B------:R-:W-:Y:S02]  /*17840*/  IMAD.MOV.U32 R69, RZ, RZ, R27 ;  /* 0x000000ffff457224 */ /* 0x000fe400078e001b */
[----:B------:R-:W-:-:S05]  /*17850*/  IMAD.WIDE.U32 R26, R10, -0x2daee0ad, RZ ;  /* 0xd2511f530a1a7825 */ /* 0x000fca00078e00ff */
[----:B------:R-:W-:-:S03]  /*17860*/  LOP3.LUT R27, R6, UR7, R27, 0x96, !PT ;  /* 0x00000007061b7c12 */ /* 0x000fc6000f8e961b */
[----:B------:R-:W-:Y:S01]  /*17870*/  @P0 HFMA2.BF16_V2 R112, -RZ.H0_H0, RZ.H0_H0, -R33.H1_H1 ;  /* 0x200000ffff700231 */ /* 0x000fe20000360921 */
[----:B------:R-:W-:Y:S02]  /*17880*/  LOP3.LUT R0, R27, 0xff, RZ, 0xc0, !PT ;  /* 0x000000ff1b007812 */ /* 0x000fe400078ec0ff */
[----:B------:R-:W-:Y:S02]  /*17890*/  PRMT R179, R33, 0x7632, R179 ;  /* 0x0000763221b37816 */ /* 0x000fe400000000b3 */
[----:B------:R-:W-:Y:S02]  /*178a0*/  @P0 PRMT R179, R112, 0x5410, RZ ;  /* 0x0000541070b30816 */ /* 0x000fe400000000ff */
[----:B------:R-:W-:Y:S02]  /*178b0*/  ISETP.LE.U32.AND P0, PT, R0, UR6, PT ;  /* 0x0000000600007c0c */ /* 0x000fe4000bf03070 */
[----:B------:R-:W-:-:S04]  /*178c0*/  LOP3.LUT R0, R27, 0xffff, RZ, 0xc0, !PT ;  /* 0x0000ffff1b007812 */ /* 0x000fc800078ec0ff */
[----:B------:R-:W-:Y:S02]  /*178d0*/  SHF.R.U32.HI R0, RZ, 0x8, R0 ;  /* 0x00000008ff007819 */ /* 0x000fe40000011600 */
[----:B------:R-:W-:Y:S02]  /*178e0*/  PRMT R250, R85, 0x7610, R250 ;  /* 0x0000761055fa7816 */ /* 0x000fe400000000fa */
[----:B------:R-:W-:-:S03]  /*178f0*/  LOP3.LUT R0, R0, 0xffff, RZ, 0xc0, !PT ;  /* 0x0000ffff00007812 */ /* 0x000fc600078ec0ff */
[----:B------:R-:W-:-:S05]  /*17900*/  @!P0 HFMA2.BF16_V2 R115, -RZ.H0_H0, RZ.H0_H0, -R85.H0_H0 ;  /* 0x200000ffff738231 */ /* 0x000fca0000340955 */
[----:B------:R-:W-:Y:S02]  /*17910*/  @!P0 PRMT R250, R115, 0x5410, RZ ;  /* 0x0000541073fa8816 */ /* 0x000fe400000000ff */
[----:B------:R-:W-:Y:S02]  /*17920*/  ISETP.LE.U32.AND P0, PT, R0, UR6, PT ;  /* 0x0000000600007c0c */ /* 0x000fe4000bf03070 */
[----:B------:R-:W-:Y:S02]  /*17930*/  PRMT R0, R27, 0x7632, R0 ;  /* 0x000076321b007816 */ /* 0x000fe40000000000 */
[----:B------:R-:W-:Y:S02]  /*17940*/  PRMT R230, R85, 0x7632, R230 ;  /* 0x0000763255e67816 */ /* 0x000fe400000000e6 */
[----:B------:R-:W-:-:S07]  /*17950*/  LOP3.LUT R0, R0, 0xff, RZ, 0xc0, !PT ;  /* 0x000000ff00007812 */ /* 0x000fce00078ec0ff */
[----:B------:R-:W-:-:S05]  /*17960*/  @!P0 HFMA2.BF16_V2 R114, -RZ.H0_H0, RZ.H0_H0, -R85.H1_H1 ;  /* 0x200000ffff728231 */ /* 0x000fca0000360955 */
[----:B------:R-:W-:Y:S02]  /*17970*/  @!P0 PRMT R230, R114, 0x5410, RZ ;  /* 0x0000541072e68816 */ /* 0x000fe400000000ff */
[----:B------:R-:W-:Y:S02]  /*17980*/  ISETP.LE.U32.AND P0, PT, R0, UR6, PT ;  /* 0x0000000600007c0c */ /* 0x000fe4000bf03070 */
[----:B------:R-:W-:Y:S02]  /*17990*/  SHF.R.U32.HI R0, RZ, 0x18, R27 ;  /* 0x00000018ff007819 */ /* 0x000fe4000001161b */
[----:B------:R-:W-:-:S09]  /*179a0*/  PRMT R231, R67, 0x7610, R231 ;  /* 0x0000761043e77816 */ /* 0x000fd200000000e7 */
[----:B------:R-:W-:-:S05]  /*179b0*/  @!P0 HFMA2.BF16_V2 R117, -RZ.H0_H0, RZ.H0_H0, -R67.H0_H0 ;  /* 0x200000ffff758231 */ /* 0x000fca0000340943 */
[----:B------:R-:W-:Y:S02]  /*179c0*/  @!P0 PRMT R231, R117, 0x5410, RZ ;  /* 0x0000541075e78816 */ /* 0x000fe400000000ff */
[----:B------:R-:W-:Y:S01]  /*179d0*/  ISETP.LE.U32.AND P0, PT, R0, UR6, PT ;  /* 0x0000000600007c0c */ /* 0x000fe2000bf03070 */
[----:B------:R-:W-:Y:S01]  /*179e0*/  IMAD.MOV.U32 R0, RZ, RZ, R26 ;  /* 0x000000ffff007224 */ /* 0x000fe200078e001a */
[----:B------:R-:W-:-:S04]  /*179f0*/  PRMT R235, R67, 0x7632, R235 ;  /* 0x0000763243eb7816 */ /* 0x000fc800000000eb */
[----:B------:R-:W-:-:S07]  /*17a00*/  LOP3.LUT R0, R0, 0xff, RZ, 0xc0, !PT ;  /* 0x000000ff00007812 */ /* 0x000fce00078ec0ff */
[----:B------:R-:W-:-:S05]  /*17a10*/  @!P0 HFMA2.BF16_V2 R116, -RZ.H0_H0, RZ.H0_H0, -R67.H1_H1 ;  /* 0x200000ffff748231 */ /* 0x000fca0000360943 */
[----:B------:R-:W-:Y:S02]  /*17a20*/  @!P0 PRMT R235, R116, 0x5410, RZ ;  /* 0x0000541074eb8816 */ /* 0x000fe400000000ff */
[----:B------:R-:W-:Y:S02]  /*17a30*/  ISETP.LE.U32.AND P0, PT, R0, UR6, PT ;  /* 0x0000000600007c0c */ /* 0x000fe4000bf03070 */
[----:B------:R-:W-:Y:S02]  /*17a40*/  PRMT R0, R26, 0x7771, RZ ;  /* 0x000077711a007816 */ /* 0x000fe400000000ff */
[----:B------:R-:W-:-:S09]  /*17a50*/  PRMT R242, R65, 0x7610, R242 ;  /* 0x0000761041f27816 */ /* 0x000fd200000000f2 */
[----:B------:R-:W-:-:S05]  /*17a60*/  @!P0 HFMA2.BF16_V2 R119, -RZ.H0_H0, RZ.H0_H0, -R65.H0_H0 ;  /* 0x200000ffff778231 */ /* 0x000fca0000340941 */
[----:B------:R-:W-:Y:S02]  /*17a70*/  @!P0 PRMT R242, R119, 0x5410, RZ ;  /* 0x0000541077f28816 */ /* 0x000fe400000000ff */
[----:B------:R-:W-:Y:S02]  /*17a80*/  ISETP.GT.U32.AND P0, PT, R0, UR6, PT ;  /* 0x0000000600007c0c */ /* 0x000fe4000bf04070 */
[----:B------:R-:W-:Y:S02]  /*17a90*/  PRMT R0, R26, 0x7772, RZ ;  /* 0x000077721a007816 */ /* 0x000fe400000000ff */
[----:B------:R-:W-:-:S09]  /*17aa0*/  PRMT R247, R65, 0x7632, R247 ;  /* 0x0000763241f77816 */ /* 0x000fd200000000f7 */
[----:B------:R-:W-:-:S05]  /*17ab0*/  @P0 HFMA2.BF16_V2 R118, -RZ.H0_H0, RZ.H0_H0, -R65.H1_H1 ;  /* 0x200000ffff760231 */ /* 0x000fca0000360941 */
[----:B------:R-:W-:Y:S02]  /*17ac0*/  @P0 PRMT R247, R118, 0x5410, RZ ;  /* 0x0000541076f70816 */ /* 0x000fe400000000ff */
[----:B------:R-:W-:Y:S02]  /*17ad0*/  ISETP.GT.U32.AND P0, PT, R0, UR6, PT ;  /* 0x0000000600007c0c */ /* 0x000fe4000bf04070 */
[----:B------:R-:W-:Y:S02]  /*17ae0*/  F2FP.BF16.F32.PACK_AB R135, R5, R7 ;  /* 0x000000070587723e */ /* 0x000fe400000010ff */
[----:B------:R-:W1:Y:S04]  /*17af0*/  MUFU.EX2 R7, R130 ;  /* 0x0000008200077308 */ /* 0x000e680000000800 */
[----:B------:R-:W2:Y:S01]  /*17b00*/  MUFU.EX2 R5, R131 ;  /* 0x0000008300057308 */ /* 0x000ea20000000800 */
[----:B------:R-:W-:Y:S01]  /*17b10*/  PRMT R0, R26, 0x7773, RZ ;  /* 0x000077731a007816 */ /* 0x000fe200000000ff */
[----:B------:R-:W-:-:S03]  /*17b20*/  IMAD.MOV.U32 R9, RZ, RZ, R190 ;  /* 0x000000ffff097224 */ /* 0x000fc600078e00be */
[----:B------:R-:W-:Y:S01]  /*17b30*/  @P0 HFMA2.BF16_V2 R121, -RZ.H0_H0, RZ.H0_H0, -R59.H0_H0 ;  /* 0x200000ffff790231 */ /* 0x000fe2000034093b */
[----:B------:R-:W-:Y:S02]  /*17b40*/  LOP3.LUT R4, R2, UR32, R49, 0x96, !PT ;  /* 0x0000002002047c12 */ /* 0x000fe4000f8e9631 */
[----:B------:R-:W-:Y:S02]  /*17b50*/  PRMT R248, R59, 0x7610, R248 ;  /* 0x000076103bf87816 */ /* 0x000fe400000000f8 */
[----:B------:R-:W-:Y:S01]  /*17b60*/  @P0 PRMT R248, R121, 0x5410, RZ ;  /* 0x0000541079f80816 */ /* 0x000fe200000000ff */
[----:B------:R-:W-:Y:S01]  /*17b70*/  IMAD.MOV.U32 R13, RZ, RZ, R76 ;  /* 0x000000ffff0d7224 */ /* 0x000fe200078e004c */
[----:B------:R-:W-:Y:S01]  /*17b80*/  ISETP.GT.U32.AND P0, PT, R0, UR6, PT ;  /* 0x0000000600007c0c */ /* 0x000fe2000bf04070 */
[----:B------:R-:W-:Y:S02]  /*17b90*/  IMAD.MOV.U32 R106, RZ, RZ, R9 ;  /* 0x000000ffff6a7224 */ /* 0x000fe400078e0009 */
[----:B-1----:R-:W-:Y:S01]  /*17ba0*/  FADD.FTZ R0, R7, R8 ;  /* 0x0000000807007221 */ /* 0x002fe20000010000 */
[----:B------:R-:W-:Y:S01]  /*17bb0*/  IMAD.WIDE.U32 R8, R4, -0x2daee0ad, RZ ;  /* 0xd2511f5304087825 */ /* 0x000fe200078e00ff */
[----:B------:R-:W-:-:S03]  /*17bc0*/  LOP3.LUT R6, R48, UR31, R81, 0x96, !PT ;  /* 0x0000001f30067c12 */ /* 0x000fc6000f8e9651 */
[----:B------:R-:W-:Y:S02]  /*17bd0*/  IMAD.MOV.U32 R108, RZ, RZ, R13 ;  /* 0x000000ffff6c7224 */ /* 0x000fe400078e000d */
[C---:B--2---:R-:W-:Y:S01]  /*17be0*/  FADD.FTZ R13, R5.reuse, R0 ;  /* 0x00000000050d7221 */ /* 0x044fe20000010000 */
[----:B------:R-:W-:Y:S01]  /*17bf0*/  F2FP.BF16.F32.PACK_AB R103, R5, R7 ;  /* 0x000000070567723e */ /* 0x000fe200000010ff */
[----:B------:R-:W-:Y:S01]  /*17c00*/  IMAD.WIDE.U32 R6, R6, -0x2daee0ad, RZ ;  /* 0xd2511f5306067825 */ /* 0x000fe200078e00ff */
[----:B------:R-:W-:-:S03]  /*17c10*/  LOP3.LUT R0, R176, UR30, R9, 0x96, !PT ;  /* 0x0000001eb0007c12 */ /* 0x000fc6000f8e9609 */
[----:B------:R-:W-:Y:S02]  /*17c20*/  IMAD.MOV.U32 R11, RZ, RZ, R191 ;  /* 0x000000ffff0b7224 */ /* 0x000fe400078e00bf */
[----:B------:R-:W-:Y:S01]  /*17c30*/  IMAD.WIDE.U32 R4, R0, -0x326172a9, RZ ;  /* 0xcd9e8d5700047825 */ /* 0x000fe200078e00ff */
[----:B------:R-:W-:Y:S02]  /*17c40*/  LOP3.LUT R0, R8, UR28, R7, 0x96, !PT ;  /* 0x0000001c08007c12 */ /* 0x000fe4000f8e9607 */
[----:B------:R-:W-:Y:S01]  /*17c50*/  F2FP.BF16.F32.PACK_AB R15, R22, R29 ;  /* 0x0000001d160f723e */ /* 0x000fe200000010ff */
[----:B------:R-:W-:Y:S01]  /*17c60*/  IMAD.MOV.U32 R22, RZ, RZ, R11 ;  /* 0x000000ffff167224 */ /* 0x000fe200078e000b */
[----:B------:R-:W-:Y:S01]  /*17c70*/  LOP3.LUT R5, R80, UR29, R5, 0x96, !PT ;  /* 0x0000001d50057c12 */ /* 0x000fe2000f8e9605 */
[----:B------:R-:W-:-:S04]  /*17c80*/  IMAD.WIDE.U32 R10, R0, -0x326172a9, RZ ;  /* 0xcd9e8d57000a7825 */ /* 0x000fc800078e00ff */
[----:B------:R-:W-:Y:S01]  /*17c90*/  IMAD.WIDE.U32 R8, R5, -0x2daee0ad, RZ ;  /* 0xd2511f5305087825 */ /* 0x000fe200078e00ff */
[----:B------:R-:W-:-:S04]  /*17ca0*/  LOP3.LUT R0, R4, UR17, R11, 0x96, !PT ;  /* 0x0000001104007c12 */ /* 0x000fc8000f8e960b */
[----:B------:R-:W-:Y:S01]  /*17cb0*/  LOP3.LUT R5, R6, UR16, R9, 0x96, !PT ;  /* 0x0000001006057c12 */ /* 0x000fe2000f8e9609 */
[----:B------:R-:W-:Y:S01]  /*17cc0*/  IMAD.WIDE.U32 R6, R0, -0x2daee0ad, RZ ;  /* 0xd2511f5300067825 */ /* 0x000fe200078e00ff */
[----:B------:R-:W-:-:S04]  /*17cd0*/  F2FP.BF16.F32.PACK_AB R52, R38, R28 ;  /* 0x0000001c2634723e */ /* 0x000fc800000010ff */
[----:B------:R-:W-:Y:S01]  /*17ce0*/  LOP3.LUT R0, R8, UR14, R7, 0x96, !PT ;  /* 0x0000000e08007c12 */ /* 0x000fe2000f8e9607 */
[----:B------:R-:W-:-:S04]  /*17cf0*/  IMAD.WIDE.U32 R4, R5, -0x326172a9, RZ ;  /* 0xcd9e8d5705047825 */ /* 0x000fc800078e00ff */
[----:B------:R-:W-:-:S04]  /*17d00*/  IMAD.WIDE.U32 R28, R0, -0x326172a9, RZ ;  /* 0xcd9e8d57001c7825 */ /* 0x000fc800078e00ff */
[----:B------:R-:W-:Y:S01]  /*17d10*/  @P0 HFMA2.BF16_V2 R120, -RZ.H0_H0, RZ.H0_H0, -R59.H1_H1 ;  /* 0x200000ffff780231 */ /* 0x000fe2000036093b */
[----:B------:R-:W-:Y:S02]  /*17d20*/  LOP3.LUT R29, R4, UR13, R29, 0x96, !PT ;  /* 0x0000000d041d7c12 */ /* 0x000fe4000f8e961d */
[----:B------:R-:W-:Y:S02]  /*17d30*/  PRMT R234, R59, 0x7632, R234 ;  /* 0x000076323bea7816 */ /* 0x000fe400000000ea */
[C---:B------:R-:W-:Y:S02]  /*17d40*/  LOP3.LUT R0, R29.reuse, 0xff, RZ, 0xc0, !PT ;  /* 0x000000ff1d007812 */ /* 0x040fe400078ec0ff */
        /* <DEDUP_REMOVED lines=21> */
[----:B------:R-:W1:Y:S01]  /*17ea0*/  MUFU.EX2 R8, R164 ;  /* 0x000000a400087308 */ /* 0x000e620000000800 */
[----:B------:R-:W-:-:S03]  /*17eb0*/  LOP3.LUT R7, R10, UR15, R5, 0x96, !PT ;  /* 0x0000000f0a077c12 */ /* 0x000fc6000f8e9605 */
[----:B------:R-:W-:Y:S01]  /*17ec0*/  LOP3.LUT R0, R0, 0xff, RZ, 0xc0, !PT ;  /* 0x000000ff00007812 */ /* 0x000fe200078ec0ff */
[----:B------:R-:W2:Y:S01]  /*17ed0*/  MUFU.EX2 R5, R165 ;  /* 0x000000a500057308 */ /* 0x000ea20000000800 */
[----:B------:R-:W-:-:S05]  /*17ee0*/  PRMT R237, R105, 0x7632, R237 ;  /* 0x0000763269ed7816 */ /* 0x000fca00000000ed */
[----:B------:R-:W-:-:S05]  /*17ef0*/  @!P0 HFMA2.BF16_V2 R128, -RZ.H0_H0, RZ.H0_H0, -R105.H1_H1 ;  /* 0x200000ffff808231 */ /* 0x000fca0000360969 */
[----:B------:R-:W-:Y:S02]  /*17f00*/  @!P0 PRMT R237, R128, 0x5410, RZ ;  /* 0x0000541080ed8816 */ /* 0x000fe400000000ff */
[----:B------:R-:W-:Y:S01]  /*17f10*/  ISETP.LE.U32.AND P0, PT, R0, UR6, PT ;  /* 0x0000000600007c0c */ /* 0x000fe2000bf03070 */
[----:B-1----:R-:W-:Y:S01]  /*17f20*/  FADD.FTZ R0, R8, R13 ;  /* 0x0000000d08007221 */ /* 0x002fe20000010000 */
[----:B--2---:R-:W-:-:S03]  /*17f30*/  F2FP.BF16.F32.PACK_AB R125, R5, R8 ;  /* 0x00000008057d723e */ /* 0x004fc600000010ff */
[----:B------:R-:W-:Y:S01]  /*17f40*/  FADD.FTZ R5, R5, R0 ;  /* 0x0000000005057221 */ /* 0x000fe20000010000 */
[----:B------:R-:W-:Y:S02]  /*17f50*/  PRMT R0, R28, 0x7771, RZ ;  /* 0x000077711c007816 */ /* 0x000fe400000000ff */
[----:B------:R-:W-:-:S05]  /*17f60*/  PRMT R236, R103, 0x7610, R236 ;  /* 0x0000761067ec7816 */ /* 0x000fca00000000ec */
[----:B------:R-:W-:-:S05]  /*17f70*/  @!P0 HFMA2.BF16_V2 R129, -RZ.H0_H0, RZ.H0_H0, -R103.H0_H0 ;  /* 0x200000ffff818231 */ /* 0x000fca0000340967 */
[----:B------:R-:W-:Y:S02]  /*17f80*/  @!P0 PRMT R236, R129, 0x5410, RZ ;  /* 0x0000541081ec8816 */ /* 0x000fe400000000ff */
[----:B------:R-:W-:Y:S01]  /*17f90*/  ISETP.GT.U32.AND P0, PT, R0, UR6, PT ;  /* 0x0000000600007c0c */ /* 0x000fe2000bf04070 */
[----:B------:R-:W-:Y:S02]  /*17fa0*/  IMAD.MOV.U32 R30, RZ, RZ, R77 ;  /* 0x000000ffff1e7224 */ /* 0x000fe400078e004d */
[----:B------:R-:W-:Y:S02]  /*17fb0*/  IMAD.MOV.U32 R68, RZ, RZ, R201 ;  /* 0x000000ffff447224 */ /* 0x000fe400078e00c9 */
[-C--:B------:R-:W-:Y:S01]  /*17fc0*/  FMUL.FTZ R94, R150, R12.reuse ;  /* 0x0000000c965e7220 */ /* 0x080fe20000410000 */
[----:B------:R-:W-:Y:S02]  /*17fd0*/  IMAD.MOV.U32 R37, RZ, RZ, R174 ;  /* 0x000000ffff257224 */ /* 0x000fe400078e00ae */
[----:B------:R-:W-:Y:S01]  /*17fe0*/  FMUL.FTZ R95, R151, R12 ;  /* 0x0000000c975f7220 */ /* 0x000fe20000410000 */
[----:B------:R-:W-:-:S02]  /*17ff0*/  IMAD.MOV.U32 R76, RZ, RZ, R182 ;  /* 0x000000ffff4c7224 */ /* 0x000fc400078e00b6 */
[-C--:B------:R-:W-:Y:S01]  /*18000*/  FMUL.FTZ R98, R146, R12.reuse ;  /* 0x0000000c92627220 */ /* 0x080fe20000410000 */
[----:B------:R-:W-:Y:S02]  /*18010*/  IMAD.MOV.U32 R77, RZ, RZ, R183 ;  /* 0x000000ffff4d7224 */ /* 0x000fe400078e00b7 */
[-C--:B------:R-:W-:Y:S01]  /*18020*/  FMUL.FTZ R99, R147, R12.reuse ;  /* 0x0000000c93637220 */ /* 0x080fe20000410000 */
[----:B------:R-:W-:Y:S02]  /*18030*/  IMAD.MOV.U32 R201, RZ, RZ, R175 ;  /* 0x000000ffffc97224 */ /* 0x000fe400078e00af */
[-C--:B------:R-:W-:Y:S01]  /*18040*/  FMUL.FTZ R174, R142, R12.reuse ;  /* 0x0000000c8eae7220 */ /* 0x080fe20000410000 */
[-C--:B------:R-:W-:Y:S01]  /*18050*/  FMUL.FTZ R175, R143, R12.reuse ;  /* 0x0000000c8faf7220 */ /* 0x080fe20000410000 */
[-C--:B------:R-:W-:Y:S01]  /*18060*/  FMUL.FTZ R182, R138, R12.reuse ;  /* 0x0000000c8ab67220 */ /* 0x080fe20000410000 */
[----:B------:R-:W-:Y:S01]  /*18070*/  FMUL.FTZ R183, R139, R12 ;  /* 0x0000000c8bb77220 */ /* 0x000fe20000410000 */
[----:B------:R-:W-:Y:S01]  /*18080*/  FADD.FTZ R12, R155, R19 ;  /* 0x000000139b0c7221 */ /* 0x000fe20000010000 */
[----:B------:R-:W-:Y:S01]  /*18090*/  @P0 HFMA2.BF16_V2 R134, -RZ.H0_H0, RZ.H0_H0, -R103.H1_H1 ;  /* 0x200000ffff860231 */ /* 0x000fe20000360967 */
[----:B------:R-:W-:Y:S01]  /*180a0*/  PRMT R0, R28, 0x7772, RZ ;  /* 0x000077721c007816 */ /* 0x000fe200000000ff */
[----:B------:R-:W-:-:S02]  /*180b0*/  IMAD.MOV.U32 R190, RZ, RZ, R180 ;  /* 0x000000ffffbe7224 */ /* 0x000fc400078e00b4 */
[----:B------:R-:W-:Y:S01]  /*180c0*/  FADD.FTZ R4, R217, R12 ;  /* 0x0000000cd9047221 */ /* 0x000fe20000010000 */
[----:B------:R-:W-:Y:S02]  /*180d0*/  PRMT R205, R123, 0x7610, R205 ;  /* 0x000076107bcd7816 */ /* 0x000fe400000000cd */
[----:B------:R-:W-:Y:S01]  /*180e0*/  F2FP.BF16.F32.PACK_AB R54, R43, R42 ;  /* 0x0000002a2b36723e */ /* 0x000fe200000010ff */
[----:B------:R-:W-:Y:S01]  /*180f0*/  FADD.FTZ R4, R233, R4 ;  /* 0x00000004e9047221 */ /* 0x000fe20000010000 */
[----:B------:R-:W-:Y:S01]  /*18100*/  PRMT R233, R103, 0x7632, R233 ;  /* 0x0000763267e97816 */ /* 0x000fe200000000e9 */
[----:B------:R-:W-:Y:S01]  /*18110*/  IMAD.MOV.U32 R191, RZ, RZ, R181 ;  /* 0x000000ffffbf7224 */ /* 0x000fe200078e00b5 */
[----:B------:R-:W-:Y:S02]  /*18120*/  @P0 PRMT R233, R134, 0x5410, RZ ;  /* 0x0000541086e90816 */ /* 0x000fe400000000ff */
[----:B------:R-:W-:Y:S01]  /*18130*/  PRMT R199, R123, 0x7632, R199 ;  /* 0x000076327bc77816 */ /* 0x000fe200000000c7 */
[----:B------:R-:W-:Y:S01]  /*18140*/  MUFU.EX2 R10, R132 ;  /* 0x00000084000a7308 */ /* 0x000fe20000000800 */
[----:B------:R-:W-:Y:S01]  /*18150*/  ISETP.GT.U32.AND P0, PT, R0, UR6, PT ;  /* 0x0000000600007c0c */ /* 0x000fe2000bf04070 */
[----:B------:R-:W-:Y:S01]  /*18160*/  FMUL.FTZ R180, R136, R18 ;  /* 0x0000001288b47220 */ /* 0x000fe20000410000 */
[----:B------:R-:W-:Y:S01]  /*18170*/  PRMT R0, R28, 0x7773, RZ ;  /* 0x000077731c007816 */ /* 0x000fe200000000ff */
[----:B------:R-:W2:Y:S01]  /*18180*/  LDL.LU R155, [R1+0x484] ;  /* 0x00048400019b7983 */ /* 0x000ea20000300800 */
[----:B------:R-:W-:-:S04]  /*18190*/  IMAD.WIDE.U32 R42, R7, -0x2daee0ad, RZ ;  /* 0xd2511f53072a7825 */ /* 0x000fc800078e00ff */
[----:B------:R-:W-:Y:S01]  /*181a0*/  FMUL.FTZ R181, R137, R18 ;  /* 0x0000001289b57220 */ /* 0x000fe20000410000 */
[C---:B------:R-:W-:Y:S01]  /*181b0*/  PRMT R202, R125.reuse, 0x7610, R202 ;  /* 0x000076107dca7816 */ /* 0x040fe200000000ca */
[----:B------:R-:W-:Y:S01]  /*181c0*/  FADD.FTZ R4, R62, R4 ;  /* 0x000000043e047221 */ /* 0x000fe20000010000 */
[----:B------:R-:W-:Y:S01]  /*181d0*/  PRMT R192, R125, 0x7632, R192 ;  /* 0x000076327dc07816 */ /* 0x000fe200000000c0 */
[----:B------:R-:W3:Y:S01]  /*181e0*/  LDL.LU R164, [R1+0x480] ;  /* 0x0004800001a47983 */ /* 0x000ee20000300800 */
[----:B------:R-:W-:Y:S01]  /*181f0*/  @P0 HFMA2.BF16_V2 R136, -RZ.H0_H0, RZ.H0_H0, -R123.H0_H0 ;  /* 0x200000ffff880231 */ /* 0x000fe2000034097b */
[----:B------:R-:W-:Y:S01]  /*18200*/  LOP3.LUT R38, R6, UR7, R43, 0x96, !PT ;  /* 0x0000000706267c12 */ /* 0x000fe2000f8e962b */
[----:B------:R-:W-:Y:S01]  /*18210*/  MUFU.EX2 R7, R161 ;  /* 0x000000a100077308 */ /* 0x000fe20000000800 */
[----:B------:R-:W-:Y:S01]  /*18220*/  FADD.FTZ R4, R240, R4 ;  /* 0x00000004f0047221 */ /* 0x000fe20000010000 */
[----:B------:R-:W4:Y:S01]  /*18230*/  LDL.LU R165, [R1+0x47c] ;  /* 0x00047c0001a57983 */ /* 0x000f220000300800 */
[----:B------:R-:W-:-:S02]  /*18240*/  @P0 PRMT R205, R136, 0x5410, RZ ;  /* 0x0000541088cd0816 */ /* 0x000fc400000000ff */
[----:B------:R-:W-:Y:S02]  /*18250*/  ISETP.GT.U32.AND P0, PT, R0, UR6, PT ;  /* 0x0000000600007c0c */ /* 0x000fe4000bf04070 */
[----:B------:R-:W-:-:S11]  /*18260*/  LOP3.LUT R0, R38, 0xff, RZ, 0xc0, !PT ;  /* 0x000000ff26007812 */ /* 0x000fd600078ec0ff */
[----:B------:R-:W-:-:S05]  /*18270*/  @P0 HFMA2.BF16_V2 R137, -RZ.H0_H0, RZ.H0_H0, -R123.H1_H1 ;  /* 0x200000ffff890231 */ /* 0x000fca000036097b */
[----:B------:R-:W-:Y:S02]  /*18280*/  @P0 PRMT R199, R137, 0x5410, RZ ;  /* 0x0000541089c70816 */ /* 0x000fe400000000ff */
[----:B------:R-:W-:Y:S02]  /*18290*/  ISETP.LE.U32.AND P0, PT, R0, UR6, PT ;  /* 0x0000000600007c0c */ /* 0x000fe4000bf03070 */
[----:B------:R-:W-:-:S04]  /*182a0*/  LOP3.LUT R0, R38, 0xffff, RZ, 0xc0, !PT ;  /* 0x0000ffff26007812 */ /* 0x000fc800078ec0ff */
[----:B------:R-:W-:-:S04]  /*182b0*/  SHF.R.U32.HI R0, RZ, 0x8, R0 ;  /* 0x00000008ff007819 */ /* 0x000fc80000011600 */
[----:B------:R-:W-:-:S03]  /*182c0*/  LOP3.LUT R0, R0, 0xffff, RZ, 0xc0, !PT ;  /* 0x0000ffff00007812 */ /* 0x000fc600078ec0ff */
[----:B------:R-:W-:-:S05]  /*182d0*/  @!P0 HFMA2.BF16_V2 R138, -RZ.H0_H0, RZ.H0_H0, -R125.H0_H0 ;  /* 0x200000ffff8a8231 */ /* 0x000fca000034097d */
[----:B------:R-:W-:Y:S02]  /*182e0*/  @!P0 PRMT R202, R138, 0x5410, RZ ;  /* 0x000054108aca8816 */ /* 0x000fe400000000ff */
[----:B------:R-:W-:Y:S01]  /*182f0*/  ISETP.LE.U32.AND P0, PT, R0, UR6, PT ;  /* 0x0000000600007c0c */ /* 0x000fe2000bf03070 */
[----:B------:R-:W1:Y:S01]  /*18300*/  MUFU.EX2 R6, R160 ;  /* 0x000000a000067308 */ /* 0x000e620000000800 */
[----:B------:R-:W-:-:S04]  /*18310*/  PRMT R0, R38, 0x7632, R0 ;  /* 0x0000763226007816 */ /* 0x000fc80000000000 */
[----:B------:R-:W-:-:S07]  /*18320*/  LOP3.LUT R0, R0, 0xff, RZ, 0xc0, !PT ;  /* 0x000000ff00007812 */ /* 0x000fce00078ec0ff */
[----:B------:R-:W-:Y:S01]  /*18330*/  @!P0 HFMA2.BF16_V2 R139, -RZ.H0_H0, RZ.H0_H0, -R125.H1_H1 ;  /* 0x200000ffff8b8231 */ /* 0x000fe2000036097d */
[----:B-1----:R-:W-:Y:S01]  /*18340*/  F2FP.BF16.F32.PACK_AB R117, R7, R6 ;  /* 0x000000060775723e */ /* 0x002fe200000010ff */
[----:B------:R-:W4:Y:S03]  /*18350*/  LDL.LU R160, [R1+0x478] ;  /* 0x0004780001a07983 */ /* 0x000f260000300800 */
[----:B------:R-:W-:Y:S02]  /*18360*/  @!P0 PRMT R192, R139, 0x5410, RZ ;  /* 0x000054108bc08816 */ /* 0x000fe400000000ff */
[----:B------:R-:W-:Y:S01]  /*18370*/  ISETP.LE.U32.AND P0, PT, R0, UR6, PT ;  /* 0x0000000600007c0c */ /* 0x000fe2000bf03070 */
[----:B------:R-:W-:Y:S01]  /*18380*/  FADD.FTZ R0, R6, R5 ;  /* 0x0000000506007221 */ /* 0x000fe20000010000 */
[----:B------:R-:W-:Y:S01]  /*18390*/  FADD.FTZ R6, R61, R4 ;  /* 0x000000043d067221 */ /* 0x000fe20000010000 */
[----:B------:R-:W4:Y:S01]  /*183a0*/  LDL.LU R161, [R1+0x474] ;  /* 0x0004740001a17983 */ /* 0x000f220000300800 */
[----:B------:R-:W1:Y:S01]  /*183b0*/  MUFU.EX2 R4, R133 ;  /* 0x0000008500047308 */ /* 0x000e620000000800 */
[----:B------:R-:W-:Y:S01]  /*183c0*/  LOP3.LUT R8, R20, UR31, R81, 0x96, !PT ;  /* 0x0000001f14087c12 */ /* 0x000fe2000f8e9651 */
[----:B------:R-:W-:-:S02]  /*183d0*/  IMAD.MOV.U32 R20, RZ, RZ, R156 ;  /* 0x000000ffff147224 */ /* 0x000fc400078e009c */
[----:B------:R1:W1:Y:S04]  /*183e0*/  MUFU.EX2 R11, R152 ;  /* 0x00000098000b7308 */ /* 0x0002680000000800 */
[----:B------:R1:W1:Y:S02]  /*183f0*/  MUFU.EX2 R9, R153 ;  /* 0x0000009900097308 */ /* 0x0002640000000800 */
[----:B-1----:R-:W-:Y:S01]  /*18400*/  FADD.FTZ R5, R4, R14 ;  /* 0x0000000e04057221 */ /* 0x002fe20000010000 */
[----:B------:R-:W-:Y:S02]  /*18410*/  F2FP.BF16.F32.PACK_AB R114, R10, R4 ;  /* 0x000000040a72723e */ /* 0x000fe400000010ff */
[----:B------:R-:W-:Y:S01]  /*18420*/  LOP3.LUT R4, R2, UR32, R21, 0x96, !PT ;  /* 0x0000002002047c12 */ /* 0x000fe2000f8e9615 */
[----:B------:R-:W4:Y:S01]  /*18430*/  LDL.LU R152, [R1+0x470] ;  /* 0x0004700001987983 */ /* 0x000f220000300800 */
[----:B------:R-:W-:-:S03]  /*18440*/  IMAD.MOV.U32 R21, RZ, RZ, R157 ;  /* 0x000000ffff157224 */ /* 0x000fc600078e009d */
[----:B------:R-:W4:Y:S04]  /*18450*/  LDL.LU.64 R156, [R1+0x468] ;  /* 0x00046800019c7983 */ /* 0x000f280000300a00 */
[----:B------:R-:W4:Y:S01]  /*18460*/  LDL.LU R153, [R1+0x464] ;  /* 0x0004640001997983 */ /* 0x000f220000300800 */
[----:B------:R-:W-:Y:S02]  /*18470*/  IMAD.MOV.U32 R60, RZ, RZ, R198 ;  /* 0x000000ffff3c7224 */ /* 0x000fe400078e00c6 */
[----:B------:R-:W-:Y:S02]  /*18480*/  IMAD.MOV.U32 R198, RZ, RZ, R172 ;  /* 0x000000ffffc67224 */ /* 0x000fe400078e00ac */
[----:B------:R-:W-:Y:S01]  /*18490*/  FMUL.FTZ R172, R140, R18 ;  /* 0x000000128cac7220 */ /* 0x000fe20000410000 */
[----:B------:R-:W-:-:S02]  /*184a0*/  @!P0 HFMA2.BF16_V2 R140, -RZ.H0_H0, RZ.H0_H0, -R135.H0_H0 ;  /* 0x200000ffff8c8231 */ /* 0x000fc40000340987 */
[----:B------:R-:W-:Y:S01]  /*184b0*/  FADD.FTZ R7, R7, R0 ;  /* 0x0000000007077221 */ /* 0x000fe20000010000 */
[----:B------:R-:W-:Y:S02]  /*184c0*/  SHF.R.U32.HI R0, RZ, 0x18, R38 ;  /* 0x00000018ff007819 */ /* 0x000fe40000011626 */
[----:B------:R-:W-:Y:S02]  /*184d0*/  PRMT R194, R135, 0x7610, R194 ;  /* 0x0000761087c27816 */ /* 0x000fe400000000c2 */
[----:B------:R-:W-:Y:S02]  /*184e0*/  @!P0 PRMT R194, R140, 0x5410, RZ ;  /* 0x000054108cc28816 */ /* 0x000fe400000000ff */
[----:B------:R-:W-:Y:S01]  /*184f0*/  ISETP.LE.U32.AND P0, PT, R0, UR6, PT ;  /* 0x0000000600007c0c */ /* 0x000fe2000bf03070 */
[----:B------:R-:W-:Y:S02]  /*18500*/  IMAD.MOV.U32 R31, RZ, RZ, R73 ;  /* 0x000000ffff1f7224 */ /* 0x000fe400078e0049 */
[----:B------:R-:W-:-:S02]  /*18510*/  IMAD.MOV.U32 R0, RZ, RZ, R42 ;  /* 0x000000ffff007224 */ /* 0x000fc400078e002a */
[----:B------:R-:W-:Y:S02]  /*18520*/  IMAD.MOV.U32 R73, RZ, RZ, R173 ;  /* 0x000000ffff497224 */ /* 0x000fe400078e00ad */
[----:B------:R-:W-:Y:S01]  /*18530*/  FMUL.FTZ R173, R141, R18 ;  /* 0x000000128dad7220 */ /* 0x000fe20000410000 */
[----:B------:R-:W-:-:S05]  /*18540*/  LOP3.LUT R0, R0, 0xff, RZ, 0xc0, !PT ;  /* 0x000000ff00007812 */ /* 0x000fca00078ec0ff */
[----:B------:R-:W-:Y:S01]  /*18550*/  @!P0 HFMA2.BF16_V2 R141, -RZ.H0_H0, RZ.H0_H0, -R135.H1_H1 ;  /* 0x200000ffff8d8231 */ /* 0x000fe20000360987 */
[----:B------:R-:W-:-:S04]  /*18560*/  PRMT R195, R135, 0x7632, R195 ;  /* 0x0000763287c37816 */ /* 0x000fc800000000c3 */
        /* <DEDUP_REMOVED lines=12> */
[----:B------:R-:W-:Y:S01]  /*18630*/  IMAD.MOV.U32 R75, RZ, RZ, R93 ;  /* 0x000000ffff4b7224 */ /* 0x000fe200078e005d */
[----:B------:R-:W-:Y:S01]  /*18640*/  F2FP.BF16.F32.PACK_AB R53, R40, R23 ;  /* 0x000000172835723e */ /* 0x000fe200000010ff */
[----:B------:R-:W-:Y:S02]  /*18650*/  IMAD.MOV.U32 R23, RZ, RZ, R106 ;  /* 0x000000ffff177224 */ /* 0x000fe400078e006a */
[----:B------:R-:W-:Y:S02]  /*18660*/  IMAD.MOV.U32 R49, RZ, RZ, R75 ;  /* 0x000000ffff317224 */ /* 0x000fe400078e004b */
[----:B------:R-:W-:Y:S01]  /*18670*/  FMUL.FTZ R96, R144, R18 ;  /* 0x0000001290607220 */ /* 0x000fe20000410000 */
[----:B------:R-:W-:-:S02]  /*18680*/  IMAD.MOV.U32 R48, RZ, RZ, R55 ;  /* 0x000000ffff307224 */ /* 0x000fc400078e0037 */
[----:B------:R-:W-:Y:S02]  /*18690*/  IMAD.MOV.U32 R106, RZ, RZ, R91 ;  /* 0x000000ffff6a7224 */ /* 0x000fe400078e005b */
[-C--:B------:R-:W-:Y:S01]  /*186a0*/  FMUL.FTZ R75, R163, R51.reuse ;  /* 0x00000033a34b7220 */ /* 0x080fe20000410000 */
[----:B------:R-:W-:Y:S02]  /*186b0*/  IMAD.MOV.U32 R40, RZ, RZ, R71 ;  /* 0x000000ffff287224 */ /* 0x000fe400078e0047 */
[-C--:B------:R-:W-:Y:S01]  /*186c0*/  FMUL.FTZ R158, R158, R51.reuse ;  /* 0x000000339e9e7220 */ /* 0x080fe20000410000 */
        /* <DEDUP_REMOVED lines=8> */
[----:B------:R-:W-:Y:S01]  /*18750*/  FMUL.FTZ R70, R154, R51 ;  /* 0x000000339a467220 */ /* 0x000fe20000410000 */
[----:B------:R-:W-:Y:S02]  /*18760*/  @P0 HFMA2.BF16_V2 R144, -RZ.H0_H0, RZ.H0_H0, -R114.H0_H0 ;  /* 0x200000ffff900231 */ /* 0x000fe40000340972 */
[----:B------:R-:W-:Y:S01]  /*18770*/  IMAD.MOV.U32 R14, RZ, RZ, R23 ;  /* 0x000000ffff0e7224 */ /* 0x000fe200078e0017 */
[----:B------:R-:W-:Y:S01]  /*18780*/  PRMT R0, R42, 0x7773, RZ ;  /* 0x000077732a007816 */ /* 0x000fe200000000ff */
[----:B------:R-:W-:Y:S02]  /*18790*/  IMAD.MOV.U32 R43, RZ, RZ, R48 ;  /* 0x000000ffff2b7224 */ /* 0x000fe400078e0030 */
[----:B------:R-:W-:-:S02]  /*187a0*/  IMAD.MOV.U32 R133, RZ, RZ, R22 ;  /* 0x000000ffff857224 */ /* 0x000fc400078e0016 */
[----:B------:R-:W-:Y:S02]  /*187b0*/  IMAD.MOV.U32 R61, RZ, RZ, R30 ;  /* 0x000000ffff3d7224 */ /* 0x000fe400078e001e */
[----:B------:R-:W-:Y:S02]  /*187c0*/  IMAD.MOV.U32 R62, RZ, RZ, R60 ;  /* 0x000000ffff3e7224 */ /* 0x000fe400078e003c */
[----:B------:R-:W-:Y:S01]  /*187d0*/  IMAD.MOV.U32 R23, RZ, RZ, R37 ;  /* 0x000000ffff177224 */ /* 0x000fe200078e0025 */
[----:B------:R-:W-:Y:S01]  /*187e0*/  PRMT R244, R114, 0x7610, R244 ;  /* 0x0000761072f47816 */ /* 0x000fe200000000f4 */
[----:B------:R-:W-:Y:S02]  /*187f0*/  IMAD.MOV.U32 R48, RZ, RZ, R69 ;  /* 0x000000ffff307224 */ /* 0x000fe400078e0045 */
[----:B------:R-:W-:Y:S02]  /*18800*/  IMAD.MOV.U32 R30, RZ, RZ, R68 ;  /* 0x000000ffff1e7224 */ /* 0x000fe400078e0044 */
[----:B------:R-:W-:-:S02]  /*18810*/  IMAD.MOV.U32 R22, RZ, RZ, R76 ;  /* 0x000000ffff167224 */ /* 0x000fc400078e004c */
[----:B------:R-:W-:Y:S02]  /*18820*/  IMAD.MOV.U32 R60, RZ, RZ, R77 ;  /* 0x000000ffff3c7224 */ /* 0x000fe400078e004d */
[----:B------:R-:W-:Y:S01]  /*18830*/  IMAD.MOV.U32 R37, RZ, RZ, R73 ;  /* 0x000000ffff257224 */ /* 0x000fe200078e0049 */
[----:B------:R-:W-:Y:S01]  /*18840*/  @P0 PRMT R244, R144, 0x5410, RZ ;  /* 0x0000541090f40816 */ /* 0x000fe200000000ff */
[----:B------:R-:W-:Y:S01]  /*18850*/  IMAD.MOV.U32 R13, RZ, RZ, R12 ;  /* 0x000000ffff0d7224 */ /* 0x000fe200078e000c */
[----:B------:R-:W-:Y:S01]  /*18860*/  ISETP.GT.U32.AND P0, PT, R0, UR6, PT ;  /* 0x0000000600007c0c */ /* 0x000fe2000bf04070 */
[----:B------:R-:W-:Y:S01]  /*18870*/  FADD.FTZ R10, R10, R5 ;  /* 0x000000050a0a7221 */ /* 0x000fe20000010000 */
[----:B------:R-:W-:Y:S01]  /*18880*/  FADD.FTZ R0, R11, R7 ;  /* 0x000000070b007221 */ /* 0x000fe20000010000 */
[----:B------:R-:W-:-:S04]  /*18890*/  IMAD.WIDE.U32 R4, R4, -0x2daee0ad, RZ ;  /* 0xd2511f5304047825 */ /* 0x000fc800078e00ff */
[----:B------:R-:W-:Y:S01]  /*188a0*/  FADD.FTZ R12, R84, R6 ;  /* 0x00000006540c7221 */ /* 0x000fe20000010000 */
[----:B------:R-:W-:Y:S01]  /*188b0*/  F2FP.BF16.F32.PACK_AB R134, R9, R11 ;  /* 0x0000000b0986723e */ /* 0x000fe200000010ff */
[----:B------:R-:W-:Y:S01]  /*188c0*/  FMUL.FTZ R97, R145, R18 ;  /* 0x0000001291617220 */ /* 0x000fe20000410000 */
[----:B------:R-:W-:Y:S01]  /*188d0*/  PRMT R240, R114, 0x7632, R240 ;  /* 0x0000763272f07816 */ /* 0x000fe200000000f0 */
[----:B------:R-:W-:Y:S01]  /*188e0*/  IMAD.MOV.U32 R36, RZ, RZ, R92 ;  /* 0x000000ffff247224 */ /* 0x000fe200078e005c */
[----:B------:R-:W4:Y:S01]  /*188f0*/  LDL.LU R84, [R1+0x460] ;  /* 0x0004600001547983 */ /* 0x000f220000300800 */
[----:B--2---:R-:W-:Y:S01]  /*18900*/  FMUL.FTZ R71, R155, R51 ;  /* 0x000000339b477220 */ /* 0x004fe20000410000 */
[----:B------:R-:W-:Y:S02]  /*18910*/  IMAD.MOV.U32 R51, RZ, RZ, R49 ;  /* 0x000000ffff337224 */ /* 0x000fe400078e0031 */
[----:B------:R-:W-:Y:S02]  /*18920*/  IMAD.MOV.U32 R49, RZ, RZ, R72 ;  /* 0x000000ffff317224 */ /* 0x000fe400078e0048 */
[-C--:B---3--:R-:W-:Y:S01]  /*18930*/  FMUL.FTZ R76, R164, R63.reuse ;  /* 0x0000003fa44c7220 */ /* 0x088fe20000410000 */
[-C--:B----4-:R-:W-:Y:S01]  /*18940*/  FMUL.FTZ R77, R165, R63.reuse ;  /* 0x0000003fa54d7220 */ /* 0x090fe20000410000 */
[-C--:B------:R-:W-:Y:S01]  /*18950*/  FMUL.FTZ R72, R160, R63.reuse ;  /* 0x0000003fa0487220 */ /* 0x080fe20000410000 */
[-C--:B------:R-:W-:Y:S01]  /*18960*/  FMUL.FTZ R73, R161, R63.reuse ;  /* 0x0000003fa1497220 */ /* 0x080fe20000410000 */
[-C--:B------:R-:W-:Y:S01]  /*18970*/  FMUL.FTZ R68, R152, R63.reuse ;  /* 0x0000003f98447220 */ /* 0x080fe20000410000 */
[-C--:B------:R-:W-:Y:S01]  /*18980*/  FMUL.FTZ R156, R156, R63.reuse ;  /* 0x0000003f9c9c7220 */ /* 0x080fe20000410000 */
[-C--:B------:R-:W-:Y:S01]  /*18990*/  FMUL.FTZ R157, R157, R63.reuse ;  /* 0x0000003f9d9d7220 */ /* 0x080fe20000410000 */
[----:B------:R-:W-:Y:S01]  /*189a0*/  FMUL.FTZ R69, R153, R63 ;  /* 0x0000003f99457220 */ /* 0x000fe20000410000 */
[----:B------:R-:W-:-:S02]  /*189b0*/  IMAD.MOV.U32 R63, RZ, RZ, R51 ;  /* 0x000000ffff3f7224 */ /* 0x000fc400078e0033 */
[----:B------:R-:W-:Y:S02]  /*189c0*/  IMAD.MOV.U32 R51, RZ, RZ, R14 ;  /* 0x000000ffff337224 */ /* 0x000fe400078e000e */
[----:B------:R-:W-:Y:S02]  /*189d0*/  IMAD.MOV.U32 R14, RZ, RZ, R133 ;  /* 0x000000ffff0e7224 */ /* 0x000fe400078e0085 */
[----:B------:R-:W-:Y:S02]  /*189e0*/  IMAD.MOV.U32 R133, RZ, RZ, R61 ;  /* 0x000000ffff857224 */ /* 0x000fe400078e003d */
[----:B------:R-:W-:Y:S02]  /*189f0*/  IMAD.MOV.U32 R61, RZ, RZ, R62 ;  /* 0x000000ffff3d7224 */ /* 0x000fe400078e003e */
[----:B------:R-:W-:Y:S02]  /*18a00*/  IMAD.MOV.U32 R62, RZ, RZ, R13 ;  /* 0x000000ffff3e7224 */ /* 0x000fe400078e000d */
[----:B------:R-:W-:Y:S01]  /*18a10*/  FADD.FTZ R13, R9, R0 ;  /* 0x00000000090d7221 */ /* 0x000fe20000010000 */
        /* <DEDUP_REMOVED lines=9> */
[----:B------:R-:W-:-:S05]  /*18ab0*/  IMAD.WIDE.U32 R6, R0, -0x2daee0ad, RZ ;  /* 0xd2511f5300067825 */ /* 0x000fca00078e00ff */
[----:B------:R-:W-:Y:S01]  /*18ac0*/  LOP3.LUT R0, R4, UR14, R7, 0x96, !PT ;  /* 0x0000000e04007c12 */ /* 0x000fe2000f8e9607 */
[----:B------:R-:W-:-:S04]  /*18ad0*/  IMAD.WIDE.U32 R4, R5, -0x326172a9, RZ ;  /* 0xcd9e8d5705047825 */ /* 0x000fc800078e00ff */
[----:B------:R-:W-:Y:S01]  /*18ae0*/  IMAD.MOV.U32 R9, RZ, RZ, R22 ;  /* 0x000000ffff097224 */ /* 0x000fe200078e0016 */
[----:B------:R-:W-:Y:S01]  /*18af0*/  LOP3.LUT R11, R8, UR15, R5, 0x96, !PT ;  /* 0x0000000f080b7c12 */ /* 0x000fe2000f8e9605 */
[----:B------:R-:W-:Y:S02]  /*18b00*/  IMAD.MOV.U32 R8, RZ, RZ, R23 ;  /* 0x000000ffff087224 */ /* 0x000fe400078e0017 */
[----:B------:R-:W-:Y:S01]  /*18b10*/  IMAD.WIDE.U32 R22, R0, -0x326172a9, RZ ;  /* 0xcd9e8d5700167825 */ /* 0x000fe200078e00ff */
[----:B------:R-:W1:Y:S03]  /*18b20*/  MUFU.EX2 R5, R245 ;  /* 0x000000f500057308 */ /* 0x000e660000000800 */
[----:B------:R-:W-:Y:S02]  /*18b30*/  IMAD.MOV.U32 R7, RZ, RZ, R48 ;  /* 0x000000ffff077224 */ /* 0x000fe400078e0030 */
[----:B------:R-:W-:-:S02]  /*18b40*/  IMAD.MOV.U32 R48, RZ, RZ, R60 ;  /* 0x000000ffff307224 */ /* 0x000fc400078e003c */
[----:B------:R-:W-:Y:S01]  /*18b50*/  IMAD.MOV.U32 R60, RZ, RZ, R37 ;  /* 0x000000ffff3c7224 */ /* 0x000fe200078e0025 */
[----:B------:R-:W-:Y:S02]  /*18b60*/  LOP3.LUT R37, R4, UR13, R23, 0x96, !PT ;  /* 0x0000000d04257c12 */ /* 0x000fe4000f8e9617 */
[----:B------:R-:W2:Y:S01]  /*18b70*/  MUFU.EX2 R4, R239 ;  /* 0x000000ef00047308 */ /* 0x000ea20000000800 */
[----:B------:R-:W-:Y:S01]  /*18b80*/  @P0 HFMA2.BF16_V2 R145, -RZ.H0_H0, RZ.H0_H0, -R114.H1_H1 ;  /* 0x200000ffff910231 */ /* 0x000fe20000360972 */
[----:B------:R-:W-:-:S04]  /*18b90*/  LOP3.LUT R0, R37, 0xff, RZ, 0xc0, !PT ;  /* 0x000000ff25007812 */ /* 0x000fc800078ec0ff */
[----:B------:R-:W-:Y:S02]  /*18ba0*/  @P0 PRMT R240, R145, 0x5410, RZ ;  /* 0x0000541091f00816 */ /* 0x000fe400000000ff */
[----:B------:R-:W-:Y:S01]  /*18bb0*/  ISETP.LE.U32.AND P0, PT, R0, UR6, PT ;  /* 0x0000000600007c0c */ /* 0x000fe2000bf03070 */
[----:B-1----:R-:W-:Y:S01]  /*18bc0*/  FADD.FTZ R0, R5, R10 ;  /* 0x0000000a05007221 */ /* 0x002fe20000010000 */
[C---:B--2---:R-:W-:Y:S01]  /*18bd0*/  F2FP.BF16.F32.PACK_AB R132, R4.reuse, R5 ;  /* 0x000000050484723e */ /* 0x044fe200000010ff */
[----:B------:R-:W-:Y:S02]  /*18be0*/  IMAD.MOV.U32 R5, RZ, RZ, R8 ;  /* 0x000000ffff057224 */ /* 0x000fe400078e0008 */
[----:B------:R-:W-:Y:S01]  /*18bf0*/  FADD.FTZ R8, R4, R0 ;  /* 0x0000000004087221 */ /* 0x000fe20000010000 */
[----:B------:R-:W-:-:S04]  /*18c00*/  LOP3.LUT R0, R37, 0xffff, RZ, 0xc0, !PT ;  /* 0x0000ffff25007812 */ /* 0x000fc800078ec0ff */
[----:B------:R-:W-:-:S03]  /*18c10*/  SHF.R.U32.HI R0, RZ, 0x8, R0 ;  /* 0x00000008ff007819 */ /* 0x000fc60000011600 */
[----:B------:R-:W-:Y:S01]  /*18c20*/  @!P0 HFMA2.BF16_V2 R146, -RZ.H0_H0, RZ.H0_H0, -R134.H0_H0 ;  /* 0x200000ffff928231 */ /* 0x000fe20000340986 */
[----:B------:R-:W-:Y:S02]  /*18c30*/  PRMT R218, R134, 0x7610, R218 ;  /* 0x0000761086da7816 */ /* 0x000fe400000000da */
[----:B------:R-:W-:Y:S02]  /*18c40*/  LOP3.LUT R0, R0, 0xffff, RZ, 0xc0, !PT ;  /* 0x0000ffff00007812 */ /* 0x000fe400078ec0ff */
[----:B------:R-:W-:Y:S02]  /*18c50*/  @!P0 PRMT R218, R146, 0x5410, RZ ;  /* 0x0000541092da8816 */ /* 0x000fe400000000ff */
[----:B------:R-:W-:Y:S02]  /*18c60*/  ISETP.LE.U32.AND P0, PT, R0, UR6, PT ;  /* 0x0000000600007c0c */ /* 0x000fe4000bf03070 */
[----:B------:R-:W-:Y:S02]  /*18c70*/  PRMT R0, R37, 0x7632, R0 ;  /* 0x0000763225007816 */ /* 0x000fe40000000000 */
[----:B------:R-:W-:-:S02]  /*18c80*/  PRMT R224, R134, 0x7632, R224 ;  /* 0x0000763286e07816 */ /* 0x000fc400000000e0 */
[----:B------:R-:W-:-:S07]  /*18c90*/  LOP3.LUT R0, R0, 0xff, RZ, 0xc0, !PT ;  /* 0x000000ff00007812 */ /* 0x000fce00078ec0ff */
[----:B------:R-:W-:-:S05]  /*18ca0*/  @!P0 HFMA2.BF16_V2 R147, -RZ.H0_H0, RZ.H0_H0, -R134.H1_H1 ;  /* 0x200000ffff938231 */ /* 0x000fca0000360986 */
[----:B------:R-:W-:Y:S02]  /*18cb0*/  @!P0 PRMT R224, R147, 0x5410, RZ ;  /* 0x0000541093e08816 */ /* 0x000fe400000000ff */
[----:B------:R-:W-:Y:S01]  /*18cc0*/  ISETP.LE.U32.AND P0, PT, R0, UR6, PT ;  /* 0x0000000600007c0c */ /* 0x000fe2000bf03070 */
[----:B------:R-:W-:Y:S01]  /*18cd0*/  FMUL.FTZ R92, R148, R18 ;  /* 0x00000012945c7220 */ /* 0x000fe20000410000 */
[----:B------:R-:W-:Y:S01]  /*18ce0*/  IMAD.MOV.U32 R4, RZ, RZ, R102 ;  /* 0x000000ffff047224 */ /* 0x000fe200078e0066 */
[----:B------:R-:W-:Y:S01]  /*18cf0*/  PRMT R222, R132, 0x7610, R222 ;  /* 0x0000761084de7816 */ /* 0x000fe200000000de */
[----:B------:R-:W-:Y:S02]  /*18d00*/  IMAD.MOV.U32 R10, RZ, RZ, R7 ;  /* 0x000000ffff0a7224 */ /* 0x000fe400078e0007 */
[----:B------:R-:W-:Y:S01]  /*18d10*/  IMAD.MOV.U32 R0, RZ, RZ, R4 ;  /* 0x000000ffff007224 */ /* 0x000fe200078e0004 */
[----:B------:R-:W2:Y:S01]  /*18d20*/  LDL.LU R7, [R1+0xa8] ;  /* 0x0000a80001077983 */ /* 0x000ea20000300800 */
[----:B------:R-:W-:-:S05]  /*18d30*/  FADD.FTZ R4, R56, R12 ;  /* 0x0000000c38047221 */ /* 0x000fca0000010000 */
[----:B------:R-:W-:Y:S01]  /*18d40*/  @!P0 HFMA2.BF16_V2 R148, -RZ.H0_H0, RZ.H0_H0, -R132.H0_H0 ;  /* 0x200000ffff948231 */ /* 0x000fe20000340984 */
[----:B------:R-:W3:Y:S01]  /*18d50*/  LDL.LU R102, [R1+0x45c] ;  /* 0x00045c0001667983 */ /* 0x000ee20000300800 */
[----:B------:R-:W-:-:S03]  /*18d60*/  IMAD.MOV.U32 R56, RZ, RZ, R107 ;  /* 0x000000ffff387224 */ /* 0x000fc600078e006b */
[----:B------:R-:W-:Y:S01]  /*18d70*/  @!P0 PRMT R222, R148, 0x5410, RZ ;  /* 0x0000541094de8816 */ /* 0x000fe200000000ff */
[----:B------:R-:W4:Y:S01]  /*18d80*/  LDL.LU R107, [R1+0x458] ;  /* 0x00045800016b7983 */ /* 0x000f220000300800 */
[----:B------:R-:W-:-:S03]  /*18d90*/  IMAD.MOV.U32 R148, RZ, RZ, R34 ;  /* 0x000000ffff947224 */ /* 0x000fc600078e0022 */
[----:B------:R-:W3:Y:S01]  /*18da0*/  LDL.LU R34, [R1+0x454] ;  /* 0x0004540001227983 */ /* 0x000ee20000300800 */
[----:B------:R-:W-:Y:S01]  /*18db0*/  IMAD.MOV.U32 R12, RZ, RZ, R0 ;  /* 0x000000ffff0c7224 */ /* 0x000fe200078e0000 */
[----:B------:R-:W-:-:S04]  /*18dc0*/  SHF.R.U32.HI R0, RZ, 0x18, R37 ;  /* 0x00000018ff007819 */ /* 0x000fc80000011625 */
[----:B------:R-:W-:Y:S01]  /*18dd0*/  ISETP.LE.U32.AND P0, PT, R0, UR6, PT ;  /* 0x0000000600007c0c */ /* 0x000fe2000bf03070 */
[----:B------:R-:W-:Y:S01]  /*18de0*/  FMUL.FTZ R93, R149, R18 ;  /* 0x00000012955d7220 */ /* 0x000fe20000410000 */
[----:B------:R-:W-:Y:S01]  /*18df0*/  PRMT R163, R132, 0x7632, R163 ;  /* 0x0000763284a37816 */ /* 0x000fe200000000a3 */
[----:B------:R-:W-:-:S10]  /*18e00*/  IMAD.MOV.U32 R0, RZ, RZ, R22 ;  /* 0x000000ffff007224 */ /* 0x000fd400078e0016 */
[----:B------:R-:W-:-:S05]  /*18e10*/  @!P0 HFMA2.BF16_V2 R149, -RZ.H0_H0, RZ.H0_H0, -R132.H1_H1 ;  /* 0x200000ffff958231 */ /* 0x000fca0000360984 */
[----:B------:R-:W-:Y:S01]  /*18e20*/  @!P0 PRMT R163, R149, 0x5410, RZ ;  /* 0x0000541095a38816 */ /* 0x000fe200000000ff */
[----:B------:R-:W-:Y:S02]  /*18e30*/  IMAD.MOV.U32 R149, RZ, RZ, R56 ;  /* 0x000000ffff957224 */ /* 0x000fe400078e0038 */
[----:B------:R-:W-:Y:S01]  /*18e40*/  IMAD.MOV.U32 R56, RZ, RZ, R12 ;  /* 0x000000ffff387224 */ /* 0x000fe200078e000c */
[----:B------:R-:W-:-:S04]  /*18e50*/  LOP3.LUT R0, R0, 0xff, RZ, 0xc0, !PT ;  /* 0x000000ff00007812 */ /* 0x000fc800078ec0ff */
[----:B------:R-:W-:Y:S01]  /*18e60*/  ISETP.LE.U32.AND P0, PT, R0, UR6, PT ;  /* 0x0000000600007c0c */ /* 0x000fe2000bf03070 */
[----:B------:R-:W-:Y:S01]  /*18e70*/  IMAD.MOV.U32 R0, RZ, RZ, R5 ;  /* 0x000000ffff007224 */ /* 0x000fe200078e0005 */
[----:B------:R-:W-:Y:S04]  /*18e80*/  MUFU.EX2 R9, R9 ;  /* 0x0000000900097308 */ /* 0x000fe80000000800 */
[----:B--2---:R-:W1:Y:S04]  /*18e90*/  MUFU.EX2 R7, R7 ;  /* 0x0000000700077308 */ /* 0x004e680000000800 */
[----:B---3--:R-:W2:Y:S01]  /*18ea0*/  MUFU.EX2 R12, R34 ;  /* 0x00000022000c7308 */ /* 0x008ea20000000800 */
[----:B-1----:R-:W-:Y:S01]  /*18eb0*/  FADD.FTZ R5, R7, R13 ;  /* 0x0000000d07057221 */ /* 0x002fe20000010000 */
[----:B------:R-:W-:Y:S01]  /*18ec0*/  IMAD.MOV.U32 R13, RZ, RZ, R0 ;  /* 0x000000ffff0d7224 */ /* 0x000fe200078e0000 */
[----:B------:R-:W-:-:S02]  /*18ed0*/  PRMT R0, R22, 0x7771, RZ ;  /* 0x0000777116007816 */ /* 0x000fc400000000ff */
[----:B--2---:R-:W-:Y:S01]  /*18ee0*/  F2FP.BF16.F32.PACK_AB R127, R12, R7 ;  /* 0x000000070c7f723e */ /* 0x004fe200000010ff */
[----:B------:R-:W2:Y:S04]  /*18ef0*/  LDL.LU R34, [R1+0x450] ;  /* 0x0004500001227983 */ /* 0x000ea80000300800 */
[----:B------:R-:W-:Y:S01]  /*18f00*/  @!P0 HFMA2.BF16_V2 R150, -RZ.H0_H0, RZ.H0_H0, -R127.H0_H0 ;  /* 0x200000ffff968231 */ /* 0x000fe2000034097f */
[----:B------:R-:W-:Y:S01]  /*18f10*/  PRMT R221, R127, 0x7610, R221 ;  /* 0x000076107fdd7816 */ /* 0x000fe200000000dd */
[----:B------:R-:W-:Y:S01]  /*18f20*/  FADD.FTZ R7, R41, R4 ;  /* 0x0000000429077221 */ /* 0x000fe20000010000 */
[----:B------:R-:W-:Y:S02]  /*18f30*/  IMAD.MOV.U32 R4, RZ, RZ, R13 ;  /* 0x000000ffff047224 */ /* 0x000fe400078e000d */
[----:B------:R-:W-:-:S02]  /*18f40*/  @!P0 PRMT R221, R150, 0x5410, RZ ;  /* 0x0000541096dd8816 */ /* 0x000fc400000000ff */
[----:B------:R-:W-:Y:S01]  /*18f50*/  ISETP.GT.U32.AND P0, PT, R0, UR6, PT ;  /* 0x0000000600007c0c */ /* 0x000fe2000bf04070 */
[----:B------:R-:W-:Y:S02]  /*18f60*/  IMAD.MOV.U32 R13, RZ, RZ, R149 ;  /* 0x000000ffff0d7224 */ /* 0x000fe400078e0095 */
[----:B------:R-:W-:Y:S02]  /*18f70*/  IMAD.MOV.U32 R149, RZ, RZ, R10 ;  /* 0x000000ffff957224 */ /* 0x000fe400078e000a */
[----:B------:R-:W1:Y:S01]  /*18f80*/  MUFU.EX2 R10, R109 ;  /* 0x0000006d000a7308 */ /* 0x000e620000000800 */
[----:B------:R-:W-:Y:S01]  /*18f90*/  IMAD.MOV.U32 R41, RZ, RZ, R4 ;  /* 0x000000ffff297224 */ /* 0x000fe200078e0004 */
[----:B------:R-:W-:Y:S01]  /*18fa0*/  PRMT R162, R127, 0x7632, R162 ;  /* 0x000076327fa27816 */ /* 0x000fe200000000a2 */
[----:B------:R-:W-:-:S05]  /*18fb0*/  FADD.FTZ R4, R9, R8 ;  /* 0x0000000809047221 */ /* 0x000fca0000010000 */
[----:B------:R-:W-:Y:S02]  /*18fc0*/  @P0 HFMA2.BF16_V2 R151, -RZ.H0_H0, RZ.H0_H0, -R127.H1_H1 ;  /* 0x200000ffff970231 */ /* 0x000fe4000036097f */
[----:B------:R-:W-:Y:S01]  /*18fd0*/  FADD.FTZ R8, R12, R5 ;  /* 0x000000050c087221 */ /* 0x000fe20000010000 */
[----:B------:R-:W-:Y:S02]  /*18fe0*/  IMAD.MOV.U32 R150, RZ, RZ, R80 ;  /* 0x000000ffff967224 */ /* 0x000fe400078e0050 */
[----:B------:R-:W-:Y:S01]  /*18ff0*/  IMAD.MOV.U32 R5, RZ, RZ, R31 ;  /* 0x000000ffff057224 */ /* 0x000fe200078e001f */
[----:B------:R-:W-:Y:S01]  /*19000*/  @P0 PRMT R162, R151, 0x5410, RZ ;  /* 0x0000541097a20816 */ /* 0x000fe200000000ff */
[----:B------:R-:W-:Y:S01]  /*19010*/  IMAD.MOV.U32 R151, RZ, RZ, R81 ;  /* 0x000000ffff977224 */ /* 0x000fe200078e0051 */
[----:B-1----:R-:W-:Y:S01]  /*19020*/  F2FP.BF16.F32.PACK_AB R130, R10, R9 ;  /* 0x000000090a82723e */ /* 0x002fe200000010ff */
[----:B------:R-:W-:Y:S01]  /*19030*/  IMAD.MOV.U32 R9, RZ, RZ, R30 ;  /* 0x000000ffff097224 */ /* 0x000fe200078e001e */
[----:B------:R-:W3:Y:S01]  /*19040*/  LDL.LU.64 R80, [R1+0x448] ;  /* 0x0004480001507983 */ /* 0x000ee20000300a00 */
[----:B------:R-:W-:Y:S01]  /*19050*/  IMAD.WIDE.U32 R30, R11, -0x2daee0ad, RZ ;  /* 0xd2511f530b1e7825 */ /* 0x000fe200078e00ff */
[----:B------:R-:W-:Y:S02]  /*19060*/  MUFU.EX2 R12, R102 ;  /* 0x00000066000c7308 */ /* 0x000fe40000000800 */
[----:B------:R-:W2:Y:S02]  /*19070*/  LDL.LU R109, [R1+0x444] ;  /* 0x00044400016d7983 */ /* 0x000ea40000300800 */
[----:B----4-:R1:W4:Y:S02]  /*19080*/  MUFU.EX2 R11, R107 ;  /* 0x0000006b000b7308 */ /* 0x0103240000000800 */
[----:B-1----:R-:W3:Y:S04]  /*19090*/  LDL.LU R107, [R1+0x440] ;  /* 0x00044000016b7983 */ /* 0x002ee80000300800 */
[----:B------:R-:W2:Y:S01]  /*190a0*/  LDL.LU R102, [R1+0x43c] ;  /* 0x00043c0001667983 */ /* 0x000ea20000300800 */
[----:B------:R-:W-:-:S04]  /*190b0*/  PRMT R0, R22, 0x7772, RZ ;  /* 0x0000777216007816 */ /* 0x000fc800000000ff */
[----:B------:R-:W-:Y:S02]  /*190c0*/  ISETP.GT.U32.AND P0, PT, R0, UR6, PT ;  /* 0x0000000600007c0c */ /* 0x000fe4000bf04070 */
[----:B------:R-:W-:Y:S02]  /*190d0*/  PRMT R0, R22, 0x7773, RZ ;  /* 0x0000777316007816 */ /* 0x000fe400000000ff */
[----:B------:R-:W-:-:S09]  /*190e0*/  PRMT R161, R130, 0x7610, R161 ;  /* 0x0000761082a17816 */ /* 0x000fd200000000a1 */
[----:B------:R-:W-:-:S05]  /*190f0*/  @P0 HFMA2.BF16_V2 R152, -RZ.H0_H0, RZ.H0_H0, -R130.H0_H0 ;  /* 0x200000ffff980231 */ /* 0x000fca0000340982 */
[----:B------:R-:W-:Y:S02]  /*19100*/  @P0 PRMT R161, R152, 0x5410, RZ ;  /* 0x0000541098a10816 */ /* 0x000fe400000000ff */
[----:B------:R-:W-:Y:S01]  /*19110*/  ISETP.GT.U32.AND P0, PT, R0, UR6, PT ;  /* 0x0000000600007c0c */ /* 0x000fe2000bf04070 */
[----:B------:R-:W-:Y:S02]  /*19120*/  IMAD.MOV.U32 R23, RZ, RZ, R5 ;  /* 0x000000ffff177224 */ /* 0x000fe400078e0005 */
[----:B------:R-:W-:Y:S01]  /*19130*/  IMAD.MOV.U32 R5, RZ, RZ, R41 ;  /* 0x000000ffff057224 */ /* 0x000fe200078e0029 */
[----:B------:R-:W-:Y:S02]  /*19140*/  LOP3.LUT R41, R6, UR7, R31, 0x96, !PT ;  /* 0x0000000706297c12 */ /* 0x000fe4000f8e961f */
[----:B------:R-:W-:Y:S02]  /*19150*/  PRMT R160, R130, 0x7632, R160 ;  /* 0x0000763282a07816 */ /* 0x000fe400000000a0 */
[----:B------:R-:W-:-:S05]  /*19160*/  LOP3.LUT R0, R41, 0xff, RZ, 0xc0, !PT ;  /* 0x000000ff29007812 */ /* 0x000fca00078ec0ff */
[----:B------:R-:W-:-:S05]  /*19170*/  @P0 HFMA2.BF16_V2 R153, -RZ.H0_H0, RZ.H0_H0, -R130.H1_H1 ;  /* 0x200000ffff990231 */ /* 0x000fca0000360982 */
[----:B------:R-:W-:Y:S02]  /*19180*/  @P0 PRMT R160, R153, 0x5410, RZ ;  /* 0x0000541099a00816 */ /* 0x000fe400000000ff */
[----:B------:R-:W-:Y:S02]  /*19190*/  ISETP.LE.U32.AND P0, PT, R0, UR6, PT ;  /* 0x0000000600007c0c */ /* 0x000fe4000bf03070 */
[----:B------:R-:W-:Y:S02]  /*191a0*/  LOP3.LUT R0, R41, 0xffff, RZ, 0xc0, !PT ;  /* 0x0000ffff29007812 */ /* 0x000fe400078ec0ff */
[----:B----4-:R-:W-:Y:S02]  /*191b0*/  F2FP.BF16.F32.PACK_AB R141, R12, R11 ;  /* 0x0000000b0c8d723e */ /* 0x010fe400000010ff */
[----:B------:R-:W-:Y:S02]  /*191c0*/  SHF.R.U32.HI R0, RZ, 0x8, R0 ;  /* 0x00000008ff007819 */ /* 0x000fe40000011600 */
[----:B------:R-:W-:-:S02]  /*191d0*/  PRMT R245, R141, 0x7610, R245 ;  /* 0x000076108df57816 */ /* 0x000fc400000000f5 */
[----:B------:R-:W-:-:S03]  /*191e0*/  LOP3.LUT R0, R0, 0xffff, RZ, 0xc0, !PT ;  /* 0x0000ffff00007812 */ /* 0x000fc600078ec0ff */
[----:B------:R-:W-:-:S05]  /*191f0*/  @!P0 HFMA2.BF16_V2 R154, -RZ.H0_H0, RZ.H0_H0, -R141.H0_H0 ;  /* 0x200000ffff9a8231 */ /* 0x000fca000034098d */
[----:B------:R-:W-:Y:S02]  /*19200*/  @!P0 PRMT R245, R154, 0x5410, RZ ;  /* 0x000054109af58816 */ /* 0x000fe400000000ff */
[----:B------:R-:W-:Y:S01]  /*19210*/  ISETP.LE.U32.AND P0, PT, R0, UR6, PT ;  /* 0x0000000600007c0c */ /* 0x000fe2000bf03070 */
[----:B------:R-:W-:Y:S01]  /*19220*/  IMAD.MOV.U32 R6, RZ, RZ, R23 ;  /* 0x000000ffff067224 */ /* 0x000fe200078e0017 */
[----:B------:R-:W-:Y:S01]  /*19230*/  PRMT R0, R41, 0x7632, R0 ;  /* 0x0000763229007816 */ /* 0x000fe20000000000 */
[----:B------:R-:W-:Y:S02]  /*19240*/  IMAD.MOV.U32 R23, RZ, RZ, R5 ;  /* 0x000000ffff177224 */ /* 0x000fe400078e0005 */
[----:B------:R-:W-:Y:S01]  /*19250*/  FADD.FTZ R5, R10, R4 ;  /* 0x000000040a057221 */ /* 0x000fe20000010000 */
[----:B------:R-:W-:Y:S01]  /*19260*/  IMAD.MOV.U32 R4, RZ, RZ, R6 ;  /* 0x000000ffff047224 */ /* 0x000fe200078e0006 */
[----:B------:R-:W-:Y:S01]  /*19270*/  MUFU.EX2 R9, R9 ;  /* 0x0000000900097308 */ /* 0x000fe20000000800 */
[----:B------:R-:W-:-:S03]  /*19280*/  LOP3.LUT R0, R0, 0xff, RZ, 0xc0, !PT ;  /* 0x000000ff00007812 */ /* 0x000fc600078ec0ff */
[----:B------:R-:W1:Y:S02]  /*19290*/  MUFU.EX2 R6, R32 ;  /* 0x0000002000067308 */ /* 0x000e640000000800 */
[----:B------:R-:W-:Y:S01]  /*192a0*/  @!P0 HFMA2.BF16_V2 R155, -RZ.H0_H0, RZ.H0_H0, -R141.H1_H1 ;  /* 0x200000ffff9b8231 */ /* 0x000fe2000036098d */
[----:B------:R-:W-:-:S04]  /*192b0*/  PRMT R239, R141, 0x7632, R239 ;  /* 0x000076328def7816 */ /* 0x000fc800000000ef */
[----:B------:R-:W-:Y:S02]  /*192c0*/  @!P0 PRMT R239, R155, 0x5410, RZ ;  /* 0x000054109bef8816 */ /* 0x000fe400000000ff */
[----:B------:R-:W-:Y:S02]  /*192d0*/  ISETP.LE.U32.AND P0, PT, R0, UR6, PT ;  /* 0x0000000600007c0c */ /* 0x000fe4000bf03070 */
[----:B-1----:R-:W-:Y:S01]  /*192e0*/  F2FP.BF16.F32.PACK_AB R139, R9, R6 ;  /* 0x00000006098b723e */ /* 0x002fe200000010ff */
[----:B------:R-:W-:Y:S01]  /*192f0*/  IMAD.MOV.U32 R10, RZ, RZ, R4 ;  /* 0x000000ffff0a7224 */ /* 0x000fe200078e0004 */
[----:B------:R-:W-:Y:S01]  /*19300*/  SHF.R.U32.HI R0, RZ, 0x18, R41 ;  /* 0x00000018ff007819 */ /* 0x000fe20000011629 */
[----:B------:R-:W-:Y:S01]  /*19310*/  FADD.FTZ R7, R82, R7 ;  /* 0x0000000752077221 */ /* 0x000fe20000010000 */
[----:B------:R-:W-:Y:S01]  /*19320*/  PRMT R232, R139, 0x7610, R232 ;  /* 0x000076108be87816 */ /* 0x000fe200000000e8 */
[----:B------:R-:W4:Y:S06]  /*19330*/  LDL.LU R32, [R1+0x438] ;  /* 0x0004380001207983 */ /* 0x000f2c0000300800 */
[----:B------:R-:W-:-:S05]  /*19340*/  @!P0 HFMA2.BF16_V2 R164, -RZ.H0_H0, RZ.H0_H0, -R139.H0_H0 ;  /* 0x200000ffffa48231 */ /* 0x000fca000034098b */
[----:B------:R-:W-:Y:S02]  /*19350*/  @!P0 PRMT R232, R164, 0x5410, RZ ;  /* 0x00005410a4e88816 */ /* 0x000fe400000000ff */
[----:B------:R-:W-:Y:S01]  /*19360*/  ISETP.LE.U32.AND P0, PT, R0, UR6, PT ;  /* 0x0000000600007c0c */ /* 0x000fe2000bf03070 */
[----:B------:R-:W-:Y:S02]  /*19370*/  IMAD.MOV.U32 R0, RZ, RZ, R30 ;  /* 0x000000ffff007224 */ /* 0x000fe400078e001e */
[----:B------:R-:W-:Y:S01]  /*19380*/  FADD.FTZ R5, R6, R5 ;  /* 0x0000000506057221 */ /* 0x000fe20000010000 */
[----:B------:R-:W-:Y:S01]  /*19390*/  IMAD.MOV.U32 R82, RZ, RZ, R10 ;  /* 0x000000ffff527224 */ /* 0x000fe200078e000a */
[----:B------:R1:W-:Y:S01]  /*193a0*/  MUFU.EX2 R6, R84 ;  /* 0x0000005400067308 */ /* 0x0003e20000000800 */
[----:B------:R-:W-:-:S03]  /*193b0*/  LOP3.LUT R0, R0, 0xff, RZ, 0xc0, !PT ;  /* 0x000000ff00007812 */ /* 0x000fc600078ec0ff */
[----:B------:R-:W1:Y:S01]  /*193c0*/  MUFU.EX2 R10, R104 ;  /* 0x00000068000a7308 */ /* 0x000e620000000800 */
[----:B------:R-:W-:-:S03]  /*193d0*/  PRMT R229, R139, 0x7632, R229 ;  /* 0x000076328be57816 */ /* 0x000fc600000000e5 */
[----:B------:R-:W-:-:S05]  /*193e0*/  @!P0 HFMA2.BF16_V2 R165, -RZ.H0_H0, RZ.H0_H0, -R139.H1_H1 ;  /* 0x200000ffffa58231 */ /* 0x000fca000036098b */
[----:B------:R-:W-:Y:S01]  /*193f0*/  @!P0 PRMT R229, R165, 0x5410, RZ ;  /* 0x00005410a5e58816 */ /* 0x000fe200000000ff */
[----:B------:R-:W-:Y:S01]  /*19400*/  FADD.FTZ R4, R11, R8 ;  /* 0x000000080b047221 */ /* 0x000fe20000010000 */
[----:B------:R-:W-:Y:S01]  /*19410*/  ISETP.LE.U32.AND P0, PT, R0, UR6, PT ;  /* 0x0000000600007c0c */ /* 0x000fe2000bf03070 */
[----:B-1----:R-:W4:Y:S01]  /*19420*/  LDL.LU R84, [R1+0x434] ;  /* 0x0004340001547983 */ /* 0x002f220000300800 */
[----:B------:R-:W-:Y:S01]  /*19430*/  F2FP.BF16.F32.PACK_AB R137, R10, R6 ;  /* 0x000000060a89723e */ /* 0x000fe200000010ff */
[----:B------:R-:W-:Y:S01]  /*19440*/  FADD.FTZ R0, R9, R5 ;  /* 0x0000000509007221 */ /* 0x000fe20000010000 */
[----:B------:R-:W-:Y:S01]  /*19450*/  PRMT R5, R30, 0x7771, RZ ;  /* 0x000077711e057816 */ /* 0x000fe200000000ff */
[----:B------:R-:W1:Y:S01]  /*19460*/  MUFU.EX2 R8, R82 ;  /* 0x0000005200087308 */ /* 0x000e620000000800 */
[----:B------:R-:W-:Y:S01]  /*19470*/  PRMT R228, R137, 0x7610, R228 ;  /* 0x0000761089e47816 */ /* 0x000fe200000000e4 */
[----:B------:R-:W-:Y:S01]  /*19480*/  FADD.FTZ R4, R12, R4 ;  /* 0x000000040c047221 */ /* 0x000fe20000010000 */
[----:B------:R-:W4:Y:S05]  /*19490*/  LDL.LU R104, [R1+0x430] ;  /* 0x0004300001687983 */ /* 0x000f2a0000300800 */
[----:B------:R-:W-:-:S05]  /*194a0*/  @!P0 HFMA2.BF16_V2 R166, -RZ.H0_H0, RZ.H0_H0, -R137.H0_H0 ;  /* 0x200000ffffa68231 */ /* 0x000fca0000340989 */
[----:B------:R-:W-:Y:S02]  /*194b0*/  @!P0 PRMT R228, R166, 0x5410, RZ ;  /* 0x00005410a6e48816 */ /* 0x000fe400000000ff */
[----:B------:R-:W-:Y:S02]  /*194c0*/  ISETP.GT.U32.AND P0, PT, R5, UR6, PT ;  /* 0x0000000605007c0c */ /* 0x000fe4000bf04070 */
[----:B------:R-:W-:Y:S02]  /*194d0*/  PRMT R5, R30, 0x7772, RZ ;  /* 0x000077721e057816 */ /* 0x000fe400000000ff */
[----:B------:R-:W-:Y:S01]  /*194e0*/  PRMT R225, R137, 0x7632, R225 ;  /* 0x0000763289e17816 */ /* 0x000fe200000000e1 */
[----:B------:R-:W-:-:S08]  /*194f0*/  FADD.FTZ R6, R6, R4 ;  /* 0x0000000406067221 */ /* 0x000fd00000010000 */
[----:B------:R-:W-:Y:S02]  /*19500*/  @P0 HFMA2.BF16_V2 R167, -RZ.H0_H0, RZ.H0_H0, -R137.H1_H1 ;  /* 0x200000ffffa70231 */ /* 0x000fe40000360989 */
[----:B-1----:R-:W-:-:S03]  /*19510*/  FADD.FTZ R4, R8, R0 ;  /* 0x0000000008047221 */ /* 0x002fc60000010000 */
[----:B------:R-:W-:Y:S02]  /*19520*/  @P0 PRMT R225, R167, 0x5410, RZ ;  /* 0x00005410a7e10816 */ /* 0x000fe400000000ff */
[----:B------:R-:W-:Y:S01]  /*19530*/  ISETP.GT.U32.AND P0, PT, R5, UR6, PT ;  /* 0x0000000605007c0c */ /* 0x000fe2000bf04070 */
[----:B------:R-:W-:Y:S01]  /*19540*/  FADD.FTZ R5, R83, R7 ;  /* 0x0000000753057221 */ /* 0x000fe20000010000 */
[----:B------:R-:W-:Y:S01]  /*19550*/  LOP3.LUT R0, R2, UR32, R25, 0x96, !PT ;  /* 0x0000002002007c12 */ /* 0x000fe2000f8e9619 */
[----:B---3--:R-:W-:Y:S04]  /*19560*/  MUFU.EX2 R7, R107 ;  /* 0x0000006b00077308 */ /* 0x008fe80000000800 */
[----:B--2---:R1:W2:Y:S02]  /*19570*/  MUFU.EX2 R9, R102 ;  /* 0x0000006600097308 */ /* 0x0042a40000000800 */
[----:B-1----:R-:W3:Y:S04]  /*19580*/  LDL.LU R102, [R1+0x42c] ;  /* 0x00042c0001667983 */ /* 0x002ee80000300800 */
[----:B------:R-:W4:Y:S04]  /*19590*/  LDL.LU R107, [R1+0x428] ;  /* 0x00042800016b7983 */ /* 0x000f280000300800 */
[----:B------:R-:W3:Y:S01]  /*195a0*/  LDL.LU.64 R2, [R1+0x420] ;  /* 0x0004200001027983 */ /* 0x000ee20000300a00 */
[----:B------:R-:W1:Y:S01]  /*195b0*/  MUFU.EX2 R12, R23 ;  /* 0x00000017000c7308 */ /* 0x000e620000000800 */
[----:B------:R-:W-:-:S02]  /*195c0*/  IMAD.MOV.U32 R82, RZ, RZ, R150 ;  /* 0x000000ffff527224 */ /* 0x000fc400078e0096 */
[----:B------:R-:W-:Y:S02]  /*195d0*/  IMAD.MOV.U32 R150, RZ, RZ, R13 ;  /* 0x000000ffff967224 */ /* 0x000fe400078e000d */
[----:B------:R-:W-:Y:S02]  /*195e0*/  IMAD.MOV.U32 R13, RZ, RZ, R149 ;  /* 0x000000ffff0d7224 */ /* 0x000fe400078e0095 */
[----:B------:R-:W-:Y:S02]  /*195f0*/  IMAD.MOV.U32 R83, RZ, RZ, R151 ;  /* 0x000000ffff537224 */ /* 0x000fe400078e0097 */
[----:B------:R-:W-:Y:S02]  /*19600*/  IMAD.MOV.U32 R151, RZ, RZ, R150 ;  /* 0x000000ffff977224 */ /* 0x000fe400078e0096 */
[----:B--2---:R-:W-:Y:S01]  /*19610*/  FADD.FTZ R5, R9, R5 ;  /* 0x0000000509057221 */ /* 0x004fe20000010000 */
[----:B------:R-:W-:Y:S02]  /*19620*/  IMAD.MOV.U32 R150, RZ, RZ, R13 ;  /* 0x000000ffff967224 */ /* 0x000fe400078e000d */
[----:B------:R2:W2:Y:S01]  /*19630*/  MUFU.EX2 R13, R109 ;  /* 0x0000006d000d7308 */ /* 0x0004a20000000800 */
[----:B-1----:R-:W-:Y:S01]  /*19640*/  F2FP.BF16.F32.PACK_AB R136, R12, R8 ;  /* 0x000000080c88723e */ /* 0x002fe200000010ff */
[----:B------:R-:W-:Y:S01]  /*19650*/  IMAD.MOV.U32 R149, RZ, RZ, R201 ;  /* 0x000000ffff957224 */ /* 0x000fe200078e00c9 */
[----:B------:R-:W-:Y:S01]  /*19660*/  LOP3.LUT R8, R24, UR31, R83, 0x96, !PT ;  /* 0x0000001f18087c12 */ /* 0x000fe2000f8e9653 */
[----:B------:R-:W-:Y:S01]  /*19670*/  FADD.FTZ R10, R10, R6 ;  /* 0x000000060a0a7221 */ /* 0x000fe20000010000 */
[C---:B------:R-:W-:Y:S01]  /*19680*/  F2FP.BF16.F32.PACK_AB R18, R7.reuse, R9 ;  /* 0x000000090712723e */ /* 0x040fe200000010ff */
[----:B------:R-:W-:Y:S01]  /*19690*/  FADD.FTZ R9, R7, R5 ;  /* 0x0000000507097221 */ /* 0x000fe20000010000 */
[C---:B------:R-:W-:Y:S01]  /*196a0*/  PRMT R129, R15.reuse, 0x7610, R129 ;  /* 0x000076100f817816 */ /* 0x040fe20000000081 */
[----:B------:R-:W-:Y:S01]  /*196b0*/  IMAD.MOV.U32 R23, RZ, RZ, R151 ;  /* 0x000000ffff177224 */ /* 0x000fe200078e0097 */
[----:B------:R-:W-:Y:S01]  /*196c0*/  PRMT R131, R15, 0x7632, R131 ;  /* 0x000076320f837816 */ /* 0x000fe20000000083 */
[----:B------:R-:W-:-:S02]  /*196d0*/  IMAD.MOV.U32 R151, RZ, RZ, R150 ;  /* 0x000000ffff977224 */ /* 0x000fc400078e0096 */
[----:B------:R-:W-:Y:S01]  /*196e0*/  FADD.FTZ R15, R12, R4 ;  /* 0x000000040c0f7221 */ /* 0x000fe20000010000 */
[----:B------:R-:W-:Y:S01]  /*196f0*/  IMAD.WIDE.U32 R6, R0, -0x2daee0ad, RZ ;  /* 0xd2511f5300067825 */ /* 0x000fe200078e00ff */
[----:B------:R-:W1:Y:S01]  /*19700*/  MUFU.EX2 R11, R34 ;  /* 0x00000022000b7308 */ /* 0x000e620000000800 */
[----:B--2---:R-:W2:Y:S02]  /*19710*/  LDL.LU R109, [R1+0x418] ;  /* 0x00041800016d7983 */ /* 0x004ea40000300800 */
[----:B------:R-:W-:Y:S02]  /*19720*/  IMAD.MOV.U32 R150, RZ, RZ, R149 ;  /* 0x000000ffff967224 */ /* 0x000fe400078e0095 */
[----:B------:R-:W-:Y:S01]  /*19730*/  IMAD.WIDE.U32 R4, R8, -0x2daee0ad, RZ ;  /* 0xd2511f5308047825 */ /* 0x000fe200078e00ff */
[----:B------:R-:W-:-:S03]  /*19740*/  LOP3.LUT R7, R176, UR30, R7, 0x96, !PT ;  /* 0x0000001eb0077c12 */ /* 0x000fc6000f8e9607 */
[----:B------:R-:W-:Y:S01]  /*19750*/  IMAD.MOV.U32 R149, RZ, RZ, R14 ;  /* 0x000000ffff957224 */ /* 0x000fe200078e000e */
[----:B------:R-:W-:Y:S01]  /*19760*/  LOP3.LUT R0, R6, UR28, R5, 0x96, !PT ;  /* 0x0000001c06007c12 */ /* 0x000fe2000f8e9605 */
[----:B------:R-:W-:Y:S01]  /*19770*/  FADD.FTZ R5, R13, R9 ;  /* 0x000000090d057221 */ /* 0x000fe20000010000 */
[----:B------:R-:W-:Y:S01]  /*19780*/  IMAD.WIDE.U32 R8, R7, -0x326172a9, RZ ;  /* 0xcd9e8d5707087825 */ /* 0x000fe200078e00ff */
[----:B-1----:R-:W-:Y:S01]  /*19790*/  F2FP.BF16.F32.PACK_AB R19, R11, R13 ;  /* 0x0000000d0b13723e */ /* 0x002fe200000010ff */
[----:B------:R-:W4:Y:S02]  /*197a0*/  LDL.LU R34, [R1+0x414] ;  /* 0x0004140001227983 */ /* 0x000f240000300800 */
[----:B------:R-:W-:-:S04]  /*197b0*/  IMAD.WIDE.U32 R6, R0, -0x326172a9, RZ ;  /* 0xcd9e8d5700067825 */ /* 0x000fc800078e00ff */
[----:B------:R-:W-:Y:S01]  /*197c0*/  FADD.FTZ R11, R11, R5 ;  /* 0x000000050b0b7221 */ /* 0x000fe20000010000 */
[----:B------:R-:W-:Y:S02]  /*197d0*/  LOP3.LUT R5, R82, UR29, R9, 0x96, !PT ;  /* 0x0000001d52057c12 */ /* 0x000fe4000f8e9609 */
[----:B------:R-:W-:-:S03]  /*197e0*/  LOP3.LUT R0, R8, UR17, R7, 0x96, !PT ;  /* 0x0000001108007c12 */ /* 0x000fc6000f8e9607 */
[----:B------:R-:W-:Y:S01]  /*197f0*/  IMAD.WIDE.U32 R8, R5, -0x2daee0ad, RZ ;  /* 0xd2511f5305087825 */ /* 0x000fe200078e00ff */
[----:B---3--:R-:W1:Y:S04]  /*19800*/  MUFU.EX2 R14, R2 ;  /* 0x00000002000e7308 */ /* 0x008e680000000800 */
[----:B------:R-:W3:Y:S01]  /*19810*/  MUFU.EX2 R12, R3 ;  /* 0x00000003000c7308 */ /* 0x000ee20000000800 */
[----:B-1----:R-:W-:Y:S01]  /*19820*/  FADD.FTZ R7, R14, R10 ;  /* 0x0000000a0e077221 */ /* 0x002fe20000010000 */
[----:B------:R-:W2:Y:S01]  /*19830*/  LDL.LU R2, [R1+0x410] ;  /* 0x0004100001027983 */ /* 0x000ea20000300800 */
[C---:B---3--:R-:W-:Y:S02]  /*19840*/  F2FP.BF16.F32.PACK_AB R143, R12.reuse, R14 ;  /* 0x0000000e0c8f723e */ /* 0x048fe400000010ff */
[----:B------:R-:W-:Y:S01]  /*19850*/  FADD.FTZ R10, R12, R7 ;  /* 0x000000070c0a7221 */ /* 0x000fe20000010000 */
[----:B------:R-:W-:Y:S01]  /*19860*/  IMAD.WIDE.U32 R12, R0, -0x2daee0ad, RZ ;  /* 0xd2511f53000c7825 */ /* 0x000fe200078e00ff */
[----:B------:R-:W2:Y:S04]  /*19870*/  LDL.LU.64 R176, [R1+0x408] ;  /* 0x0004080001b07983 */ /* 0x000ea80000300a00 */
[----:B------:R-:W2:Y:S01]  /*19880*/  LDL.LU R3, [R1+0x404] ;  /* 0x0004040001037983 */ /* 0x000ea20000300800 */
[----:B------:R-:W-:-:S03]  /*19890*/  LOP3.LUT R7, R8, UR14, R13, 0x96, !PT ;  /* 0x0000000e08077c12 */ /* 0x000fc6000f8e960d */
[----:B------:R1:W3:Y:S04]  /*198a0*/  LDL.LU.S16 R24, [R1+0xb0] ;  /* 0x0000b00001187983 */ /* 0x0002e80000300600 */
[----:B------:R1:W4:Y:S01]  /*198b0*/  LDL.LU.S16 R8, [R1+0xac] ;  /* 0x0000ac0001087983 */ /* 0x0003220000300600 */
[----:B------:R-:W-:Y:S01]  /*198c0*/  @P0 HFMA2.BF16_V2 R188, -RZ.H0_H0, RZ.H0_H0, -R136.H0_H0 ;  /* 0x200000ffffbc0231 */ /* 0x000fe20000340988 */
[----:B------:R-:W-:Y:S02]  /*198d0*/  LOP3.LUT R0, R4, UR16, R9, 0x96, !PT ;  /* 0x0000001004007c12 */ /* 0x000fe4000f8e9609 */
[----:B------:R-:W-:Y:S02]  /*198e0*/  PRMT R4, R30, 0x7773, RZ ;  /* 0x000077731e047816 */ /* 0x000fe400000000ff */
[----:B------:R-:W-:-:S02]  /*198f0*/  PRMT R217, R136, 0x7610, R217 ;  /* 0x0000761088d97816 */ /* 0x000fc400000000d9 */
[----:B------:R-:W-:Y:S02]  /*19900*/  @P0 PRMT R217, R188, 0x5410, RZ ;  /* 0x00005410bcd90816 */ /* 0x000fe400000000ff */
[----:B------:R-:W-:Y:S01]  /*19910*/  ISETP.GT.U32.AND P0, PT, R4, UR6, PT ;  /* 0x0000000604007c0c */ /* 0x000fe2000bf04070 */
[----:B------:R-:W-:Y:S02]  /*19920*/  IMAD.WIDE.U32 R82, R7, -0x326172a9, RZ ;  /* 0xcd9e8d5707527825 */ /* 0x000fe400078e00ff */
[----:B------:R1:W2:Y:S02]  /*19930*/  LDL.LU.S16 R7, [R1+0xb4] ;  /* 0x0000b40001077983 */ /* 0x0002a40000300600 */
[----:B------:R-:W-:Y:S02]  /*19940*/  IMAD.MOV.U32 R25, RZ, RZ, R151 ;  /* 0x000000ffff197224 */ /* 0x000fe400078e0097 */
[----:B------:R-:W-:-:S04]  /*19950*/  IMAD.WIDE.U32 R4, R0, -0x326172a9, RZ ;  /* 0xcd9e8d5700047825 */ /* 0x000fc800078e00ff */
[----:B------:R-:W-:Y:S02]  /*19960*/  IMAD.MOV.U32 R151, RZ, RZ, R150 ;  /* 0x000000ffff977224 */ /* 0x000fe400078e0096 */
[----:B------:R-:W-:Y:S02]  /*19970*/  IMAD.MOV.U32 R150, RZ, RZ, R149 ;  /* 0x000000ffff967224 */ /* 0x000fe400078e0095 */
[----:B------:R-:W-:Y:S02]  /*19980*/  IMAD.MOV.U32 R149, RZ, RZ, R63 ;  /* 0x000000ffff957224 */ /* 0x000fe400078e003f */
[----:B------:R-:W-:Y:S01]  /*19990*/  IMAD.MOV.U32 R63, RZ, RZ, R36 ;  /* 0x000000ffff3f7224 */ /* 0x000fe200078e0024 */
[----:B------:R-:W-:Y:S02]  /*199a0*/  LOP3.LUT R36, R4, UR13, R83, 0x96, !PT ;  /* 0x0000000d04247c12 */ /* 0x000fe4000f8e9653 */
[----:B------:R-:W-:Y:S01]  /*199b0*/  PRMT R152, R136, 0x7632, R152 ;  /* 0x0000763288987816 */ /* 0x000fe20000000098 */
[----:B------:R-:W-:Y:S01]  /*199c0*/  @!P1 HFMA2.BF16_V2 R189, -RZ.H0_H0, RZ.H0_H0, -R129.H0_H0 ;  /* 0x200000ffffbd9231 */ /* 0x000fe20000340981 */
[----:B------:R-:W-:-:S02]  /*199d0*/  PRMT R0, R64, 0x7771, RZ ;  /* 0x0000777140007816 */ /* 0x000fc400000000ff */
[----:B------:R-:W-:Y:S02]  /*199e0*/  PRMT R201, R129, 0x5410, R131 ;  /* 0x0000541081c97816 */ /* 0x000fe40000000083 */
[----:B------:R-:W-:Y:S02]  /*199f0*/  @!P1 PRMT R129, R189, 0x5410, RZ ;  /* 0x00005410bd819816 */ /* 0x000fe400000000ff */
[----:B------:R-:W-:Y:S02]  /*19a00*/  ISETP.GT.U32.AND P1, PT, R0, UR6, PT ;  /* 0x0000000600007c0c */ /* 0x000fe4000bf24070 */
[----:B------:R-:W-:Y:S01]  /*19a10*/  LOP3.LUT R0, R36, 0xff, RZ, 0xc0, !PT ;  /* 0x000000ff24007812 */ /* 0x000fe200078ec0ff */
[----:B----4-:R-:W-:-:S05]  /*19a20*/  @P0 HFMA2.BF16_V2 R8, -RZ.H0_H0, RZ.H0_H0, -R136.H1_H1 ;  /* 0x200000ffff080231 */ /* 0x010fca0000360988 */
[----:B------:R-:W-:-:S04]  /*19a30*/  PRMT R4, R8, 0x7610, R4 ;  /* 0x0000761008047816 */ /* 0x000fc80000000004 */
[----:B------:R-:W-:Y:S02]  /*19a40*/  @P0 PRMT R152, R4, 0x5410, RZ ;  /* 0x0000541004980816 */ /* 0x000fe400000000ff */
[----:B------:R1:W4:Y:S01]  /*19a50*/  LDL.LU.S16 R4, [R1+0xb8] ;  /* 0x0000b80001047983 */ /* 0x0003220000300600 */
[----:B------:R-:W-:Y:S02]  /*19a60*/  ISETP.LE.U32.AND P0, PT, R0, UR6, PT ;  /* 0x0000000600007c0c */ /* 0x000fe4000bf03070 */
[----:B------:R-:W-:-:S11]  /*19a70*/  PRMT R164, R143, 0x7610, R164 ;  /* 0x000076108fa47816 */ /* 0x000fd600000000a4 */
[----:B---3--:R-:W-:-:S05]  /*19a80*/  @!P0 HFMA2.BF16_V2 R24, -RZ.H0_H0, RZ.H0_H0, -R143.H0_H0 ;  /* 0x200000ffff188231 */ /* 0x008fca000034098f */
[----:B------:R-:W-:-:S04]  /*19a90*/  PRMT R0, R24, 0x7610, R0 ;  /* 0x0000761018007816 */ /* 0x000fc80000000000 */
[----:B------:R-:W-:Y:S02]  /*19aa0*/  @!P0 PRMT R164, R0, 0x5410, RZ ;  /* 0x0000541000a48816 */ /* 0x000fe400000000ff */
[----:B------:R-:W-:-:S04]  /*19ab0*/  LOP3.LUT R0, R36, 0xffff, RZ, 0xc0, !PT ;  /* 0x0000ffff24007812 */ /* 0x000fc800078ec0ff */
[----:B------:R-:W-:-:S04]  /*19ac0*/  SHF.R.U32.HI R0, RZ, 0x8, R0 ;  /* 0x00000008ff007819 */ /* 0x000fc80000011600 */
[----:B------:R-:W-:-:S04]  /*19ad0*/  LOP3.LUT R0, R0, 0xffff, RZ, 0xc0, !PT ;  /* 0x0000ffff00007812 */ /* 0x000fc800078ec0ff */
[----:B------:R-:W-:Y:S02]  /*19ae0*/  ISETP.LE.U32.AND P0, PT, R0, UR6, PT ;  /* 0x0000000600007c0c */ /* 0x000fe4000bf03070 */
[----:B------:R-:W-:-:S11]  /*19af0*/  LOP3.LUT R9, R6, UR15, R5, 0x96, !PT ;  /* 0x0000000f06097c12 */ /* 0x000fd6000f8e9605 */
[----:B--2---:R-:W-:-:S05]  /*19b00*/  @!P0 HFMA2.BF16_V2 R7, -RZ.H0_H0, RZ.H0_H0, -R143.H1_H1 ;  /* 0x200000ffff078231 */ /* 0x004fca000036098f */
[----:B------:R-:W-:Y:S02]  /*19b10*/  PRMT R6, R7, 0x7610, R6 ;  /* 0x0000761007067816 */ /* 0x000fe40000000006 */
[----:B------:R1:W2:Y:S01]  /*19b20*/  LDL.LU.S16 R7, [R1+0xc4] ;  /* 0x0000c40001077983 */ /* 0x0002a20000300600 */
[----:B----4-:R-:W-:-:S05]  /*19b30*/  @P1 HFMA2.BF16_V2 R4, -RZ.H0_H0, RZ.H0_H0, -R131.H0_H0 ;  /* 0x200000ffff041231 */ /* 0x010fca0000340983 */
[----:B------:R-:W-:-:S04]  /*19b40*/  PRMT R5, R4, 0x7610, R5 ;  /* 0x0000761004057816 */ /* 0x000fc80000000005 */
[----:B------:R-:W-:Y:S02]  /*19b50*/  @P1 PRMT R131, R5, 0x5410, RZ ;  /* 0x0000541005831816 */ /* 0x000fe400000000ff */
[----:B------:R1:W3:Y:S04]  /*19b60*/  LDL.LU.S16 R5, [R1+0xc8] ;  /* 0x0000c80001057983 */ /* 0x0002e80000300600 */
[----:B------:R1:W4:Y:S01]  /*19b70*/  LDL.LU.S16 R24, [R1+0xd8] ;  /* 0x0000d80001187983 */ /* 0x0003220000300600 */
[----:B------:R-:W-:Y:S02]  /*19b80*/  PRMT R166, R143, 0x7632, R166 ;  /* 0x000076328fa67816 */ /* 0x000fe400000000a6 */
[----:B------:R-:W-:Y:S01]  /*19b90*/  PRMT R0, R36, 0x7632, R0 ;  /* 0x0000763224007816 */ /* 0x000fe20000000000 */
[----:B------:R-:W1:Y:S01]  /*19ba0*/  MUFU.EX2 R4, R25 ;  /* 0x0000001900047308 */ /* 0x000e620000000800 */
[----:B------:R-:W-:-:S03]  /*19bb0*/  @!P0 PRMT R166, R6, 0x5410, RZ ;  /* 0x0000541006a68816 */ /* 0x000fc600000000ff */
[----:B------:R-:W1:Y:S01]  /*19bc0*/  MUFU.EX2 R6, R23 ;  /* 0x0000001700067308 */ /* 0x000e620000000800 */
[----:B------:R-:W-:-:S04]  /*19bd0*/  LOP3.LUT R0, R0, 0xff, RZ, 0xc0, !PT ;  /* 0x000000ff00007812 */ /* 0x000fc800078ec0ff */
[----:B------:R-:W-:Y:S01]  /*19be0*/  ISETP.LE.U32.AND P0, PT, R0, UR6, PT ;  /* 0x0000000600007c0c */ /* 0x000fe2000bf03070 */
[----:B-1----:R-:W-:Y:S01]  /*19bf0*/  FADD.FTZ R0, R4, R15 ;  /* 0x0000000f04007221 */ /* 0x002fe20000010000 */
[----:B------:R-:W-:-:S03]  /*19c00*/  F2FP.BF16.F32.PACK_AB R142, R6, R4 ;  /* 0x00000004068e723e */ /* 0x000fc600000010ff */
[----:B------:R-:W-:Y:S01]  /*19c10*/  FADD.FTZ R6, R6, R0 ;  /* 0x0000000006067221 */ /* 0x000fe20000010000 */
[----:B------:R-:W-:Y:S01]  /*19c20*/  PRMT R0, R64, 0x7772, RZ ;  /* 0x0000777240007816 */ /* 0x000fe200000000ff */
[----:B------:R-:W-:Y:S01]  /*19c30*/  MUFU.EX2 R8, R149 ;  /* 0x0000009500087308 */ /* 0x000fe20000000800 */
[----:B------:R1:W4:Y:S02]  /*19c40*/  LDL.LU.S16 R23, [R1+0xdc] ;  /* 0x0000dc0001177983 */ /* 0x0003240000300600 */
[----:B------:R-:W-:Y:S02]  /*19c50*/  ISETP.GT.U32.AND P1, PT, R0, UR6, PT ;  /* 0x0000000600007c0c */ /* 0x000fe4000bf24070 */
[----:B------:R-:W-:Y:S02]  /*19c60*/  SHF.R.U32.HI R0, RZ, 0x18, R36 ;  /* 0x00000018ff007819 */ /* 0x000fe40000011624 */
[----:B------:R-:W-:Y:S01]  /*19c70*/  PRMT R155, R142, 0x7610, R155 ;  /* 0x000076108e9b7816 */ /* 0x000fe2000000009b */
[----:B--2---:R-:W-:-:S05]  /*19c80*/  @!P0 HFMA2.BF16_V2 R7, -RZ.H0_H0, RZ.H0_H0, -R142.H0_H0 ;  /* 0x200000ffff078231 */ /* 0x004fca000034098e */
[----:B------:R-:W-:-:S04]  /*19c90*/  PRMT R4, R7, 0x7610, R4 ;  /* 0x0000761007047816 */ /* 0x000fc80000000004 */
[----:B------:R-:W-:Y:S02]  /*19ca0*/  @!P0 PRMT R155, R4, 0x5410, RZ ;  /* 0x00005410049b8816 */ /* 0x000fe400000000ff */
[----:B------:R-:W-:Y:S02]  /*19cb0*/  ISETP.LE.U32.AND P0, PT, R0, UR6, PT ;  /* 0x0000000600007c0c */ /* 0x000fe4000bf03070 */
[----:B------:R-:W-:Y:S01]  /*19cc0*/  PRMT R154, R142, 0x7632, R154 ;  /* 0x000076328e9a7816 */ /* 0x000fe2000000009a */
[----:B------:R-:W2:Y:S02]  /*19cd0*/  MUFU.EX2 R7, R148 ;  /* 0x0000009400077308 */ /* 0x000ea40000000800 */
[----:B--2---:R-:W-:-:S04]  /*19ce0*/  F2FP.BF16.F32.PACK_AB R140, R7, R8 ;  /* 0x00000008078c723e */ /* 0x004fc800000010ff */
[----:B------:R-:W-:-:S04]  /*19cf0*/  PRMT R153, R140, 0x7610, R153 ;  /* 0x000076108c997816 */ /* 0x000fc80000000099 */
[----:B---3--:R-:W-:-:S05]  /*19d00*/  @!P0 HFMA2.BF16_V2 R5, -RZ.H0_H0, RZ.H0_H0, -R142.H1_H1 ;  /* 0x200000ffff058231 */ /* 0x008fca000036098e */
[----:B------:R-:W-:-:S04]  /*19d10*/  PRMT R0, R5, 0x7610, R0 ;  /* 0x0000761005007816 */ /* 0x000fc80000000000 */
[----:B------:R-:W-:Y:S01]  /*19d20*/  @!P0 PRMT R154, R0, 0x5410, RZ ;  /* 0x00005410009a8816 */ /* 0x000fe200000000ff */
[----:B------:R-:W-:-:S05]  /*19d30*/  IMAD.MOV.U32 R0, RZ, RZ, R82 ;  /* 0x000000ffff007224 */ /* 0x000fca00078e0052 */
[----:B------:R-:W-:-:S04]  /*19d40*/  LOP3.LUT R0, R0, 0xff, RZ, 0xc0, !PT ;  /* 0x000000ff00007812 */ /* 0x000fc800078ec0ff */
[----:B------:R-:W-:-:S13]  /*19d50*/  ISETP.LE.U32.AND P0, PT, R0, UR6, PT ;  /* 0x0000000600007c0c */ /* 0x000fda000bf03070 */
[----:B----4-:R-:W-:-:S05]  /*19d60*/  @!P0 HFMA2.BF16_V2 R24, -RZ.H0_H0, RZ.H0_H0, -R140.H0_H0 ;  /* 0x200000ffff188231 */ /* 0x010fca000034098c */
[----:B------:R-:W-:-:S04]  /*19d70*/  PRMT R14, R24, 0x7610, R14 ;  /* 0x00007610180e7816 */ /* 0x000fc8000000000e */
[----:B------:R-:W-:Y:S02]  /*19d80*/  @!P0 PRMT R153, R14, 0x5410, RZ ;  /* 0x000054100e998816 */ /* 0x000fe400000000ff */
[----:B------:R1:W2:Y:S01]  /*19d90*/  LDL.LU.S16 R14, [R1+0xf4] ;  /* 0x0000f400010e7983 */ /* 0x0002a20000300600 */
[----:B------:R-:W3:Y:S04]  /*19da0*/  MUFU.EX2 R4, R151 ;  /* 0x0000009700047308 */ /* 0x000ee80000000800 */
[----:B------:R-:W4:Y:S01]  /*19db0*/  MUFU.EX2 R5, R150 ;  /* 0x0000009600057308 */ /* 0x000f220000000800 */
[----:B------:R-:W-:Y:S01]  /*19dc0*/  PRMT R119, R18, 0x7610, R119 ;  /* 0x0000761012777816 */ /* 0x000fe20000000077 */
[----:B---3--:R-:W-:-:S04]  /*19dd0*/  FADD.FTZ R0, R4, R11 ;  /* 0x0000000b04007221 */ /* 0x008fc80000010000 */
[----:B------:R-:W-:Y:S01]  /*19de0*/  @P1 HFMA2.BF16_V2 R23, -RZ.H0_H0, RZ.H0_H0, -R119.H0_H0 ;  /* 0x200000ffff171231 */ /* 0x000fe20000340977 */
[C---:B----4-:R-:W-:Y:S01]  /*19df0*/  F2FP.BF16.F32.PACK_AB R11, R5.reuse, R4 ;  /* 0x00000004050b723e */ /* 0x050fe200000010ff */
[----:B------:R-:W-:Y:S01]  /*19e00*/  FADD.FTZ R5, R5, R0 ;  /* 0x0000000005057221 */ /* 0x000fe20000010000 */
[----:B------:R-:W-:Y:S01]  /*19e10*/  FADD.FTZ R0, R8, R10 ;  /* 0x0000000a08007221 */ /* 0x000fe20000010000 */
[----:B------:R-:W-:Y:S01]  /*19e20*/  PRMT R118, R18, 0x7632, R118 ;  /* 0x0000763212767816 */ /* 0x000fe20000000076 */
[----:B------:R-:W3:Y:S01]  /*19e30*/  MUFU.EX2 R8, R56 ;  /* 0x0000003800087308 */ /* 0x000ee20000000800 */
[----:B------:R1:W4:Y:S01]  /*19e40*/  LDL.LU.S16 R18, [R1+0xf8] ;  /* 0x0000f80001127983 */ /* 0x0003220000300600 */
[--C-:B------:R-:W-:Y:S01]  /*19e50*/  FADD.FTZ R4, R7, R0.reuse ;  /* 0x0000000007047221 */ /* 0x100fe20000010000 */
[----:B------:R-:W-:Y:S01]  /*19e60*/  PRMT R0, R23, 0x7610, R0 ;  /* 0x0000761017007816 */ /* 0x000fe20000000000 */
[----:B------:R3:W1:Y:S02]  /*19e70*/  MUFU.EX2 R7, R63 ;  /* 0x0000003f00077308 */ /* 0x0006640000000800 */
[----:B---3--:R-:W-:-:S02]  /*19e80*/  IMAD.MOV.U32 R63, RZ, RZ, R51 ;  /* 0x000000ffff3f7224 */ /* 0x008fc400078e0033 */
[----:B------:R-:W-:Y:S01]  /*19e90*/  IMAD.MOV.U32 R51, RZ, RZ, R198 ;  /* 0x000000ffff337224 */ /* 0x000fe200078e00c6 */
[----:B------:R-:W-:Y:S02]  /*19ea0*/  PRMT R198, R119, 0x5410, R118 ;  /* 0x0000541077c67816 */ /* 0x000fe40000000076 */
[----:B------:R-:W-:Y:S02]  /*19eb0*/  @P1 PRMT R119, R0, 0x5410, RZ ;  /* 0x0000541000771816 */ /* 0x000fe400000000ff */
[----:B------:R-:W-:-:S04]  /*19ec0*/  PRMT R0, R82, 0x7771, RZ ;  /* 0x0000777152007816 */ /* 0x000fc800000000ff */
[----:B------:R-:W-:Y:S01]  /*19ed0*/  ISETP.GT.U32.AND P0, PT, R0, UR6, PT ;  /* 0x0000000600007c0c */ /* 0x000fe2000bf04070 */
[----:B------:R-:W-:Y:S01]  /*19ee0*/  FADD.FTZ R0, R8, R6 ;  /* 0x0000000608007221 */ /* 0x000fe20000010000 */
[----:B-1----:R-:W-:Y:S02]  /*19ef0*/  F2FP.BF16.F32.PACK_AB R138, R7, R8 ;  /* 0x00000008078a723e */ /* 0x002fe400000010ff */
[----:B------:R-:W-:-:S09]  /*19f00*/  PRMT R215, R140, 0x7632, R215 ;  /* 0x000076328cd77816 */ /* 0x000fd200000000d7 */
[----:B--2---:R-:W-:-:S05]  /*19f10*/  @P0 HFMA2.BF16_V2 R14, -RZ.H0_H0, RZ.H0_H0, -R140.H1_H1 ;  /* 0x200000ffff0e0231 */ /* 0x004fca000036098c */
[----:B------:R-:W-:Y:S02]  /*19f20*/  PRMT R8, R14, 0x7610, R8 ;  /* 0x000076100e087816 */ /* 0x000fe40000000008 */
[----:B------:R1:W2:Y:S02]  /*19f30*/  LDL.LU.S16 R14, [R1+0x100] ;  /* 0x00010000010e7983 */ /* 0x0002a40000300600 */
[----:B------:R-:W-:Y:S02]  /*19f40*/  @P0 PRMT R215, R8, 0x5410, RZ ;  /* 0x0000541008d70816 */ /* 0x000fe400000000ff */
[----:B------:R1:W3:Y:S01]  /*19f50*/  LDL.LU.S16 R8, [R1+0x104] ;  /* 0x0001040001087983 */ /* 0x0002e20000300600 */
[----:B------:R-:W-:Y:S01]  /*19f60*/  FADD.FTZ R7, R7, R0 ;  /* 0x0000000007077221 */ /* 0x000fe20000010000 */
[----:B------:R-:W-:-:S04]  /*19f70*/  PRMT R0, R64, 0x7773, RZ ;  /* 0x0000777340007816 */ /* 0x000fc800000000ff */
[----:B------:R-:W-:Y:S02]  /*19f80*/  ISETP.GT.U32.AND P1, PT, R0, UR6, PT ;  /* 0x0000000600007c0c */ /* 0x000fe4000bf24070 */
[----:B------:R-:W-:-:S04]  /*19f90*/  PRMT R0, R82, 0x7772, RZ ;  /* 0x0000777252007816 */ /* 0x000fc800000000ff */
[----:B------:R-:W-:Y:S02]  /*19fa0*/  ISETP.GT.U32.AND P0, PT, R0, UR6, PT ;  /* 0x0000000600007c0c */ /* 0x000fe4000bf04070 */
[----:B------:R-:W-:-:S11]  /*19fb0*/  PRMT R167, R138, 0x7610, R167 ;  /* 0x000076108aa77816 */ /* 0x000fd600000000a7 */
[----:B----4-:R-:W-:-:S05]  /*19fc0*/  @P0 HFMA2.BF16_V2 R18, -RZ.H0_H0, RZ.H0_H0, -R138.H0_H0 ;  /* 0x200000ffff120231 */ /* 0x010fca000034098a */
[----:B------:R-:W-:-:S04]  /*19fd0*/  PRMT R0, R18, 0x7610, R0 ;  /* 0x0000761012007816 */ /* 0x000fc80000000000 */
[----:B------:R-:W-:Y:S02]  /*19fe0*/  @P0 PRMT R167, R0, 0x5410, RZ ;  /* 0x0000541000a70816 */ /* 0x000fe400000000ff */
[----:B------:R-:W-:-:S04]  /*19ff0*/  PRMT R0, R82, 0x7773, RZ ;  /* 0x0000777352007816 */ /* 0x000fc800000000ff */
[----:B------:R-:W-:Y:S01]  /*1a000*/  ISETP.GT.U32.AND P0, PT, R0, UR6, PT ;  /* 0x0000000600007c0c */ /* 0x000fe2000bf04070 */
[----:B---3--:R-:W-:-:S05]  /*1a010*/  @P1 HFMA2.BF16_V2 R8, -RZ.H0_H0, RZ.H0_H0, -R118.H0_H0 ;  /* 0x200000ffff081231 */ /* 0x008fca0000340976 */
[----:B------:R-:W-:Y:S02]  /*1a020*/  PRMT R0, R8, 0x7610, R0 ;  /* 0x0000761008007816 */ /* 0x000fe40000000000 */
[----:B------:R1:W3:Y:S04]  /*1a030*/  LDL.LU.S16 R8, [R1+0x114] ;  /* 0x0001140001087983 */ /* 0x0002e80000300600 */
[----:B------:R1:W4:Y:S01]  /*1a040*/  LDL.LU.S16 R13, [R1+0x110] ;  /* 0x00011000010d7983 */ /* 0x0003220000300600 */
[----:B--2---:R-:W-:-:S03]  /*1a050*/  @P0 HFMA2.BF16_V2 R14, -RZ.H0_H0, RZ.H0_H0, -R138.H1_H1 ;  /* 0x200000ffff0e0231 */ /* 0x004fc6000036098a */
[----:B------:R1:W2:Y:S02]  /*1a060*/  LDL.LU.S16 R18, [R1+0x128] ;  /* 0x0001280001127983 */ /* 0x0002a40000300600 */
[----:B------:R-:W-:Y:S02]  /*1a070*/  PRMT R6, R14, 0x7610, R6 ;  /* 0x000076100e067816 */ /* 0x000fe40000000006 */
[----:B------:R1:W2:Y:S01]  /*1a080*/  LDL.LU.S16 R14, [R1+0x12c] ;  /* 0x00012c00010e7983 */ /* 0x0002a20000300600 */
[----:B------:R-:W-:Y:S01]  /*1a090*/  IMAD.WIDE.U32 R24, R9, -0x2daee0ad, RZ ;  /* 0xd2511f5309187825 */ /* 0x000fe200078e00ff */
[----:B------:R-:W-:Y:S02]  /*1a0a0*/  PRMT R165, R138, 0x7632, R165 ;  /* 0x000076328aa57816 */ /* 0x000fe400000000a5 */
[----:B------:R-:W-:Y:S02]  /*1a0b0*/  @P0 PRMT R165, R6, 0x5410, RZ ;  /* 0x0000541006a50816 */ /* 0x000fe400000000ff */
[----:B------:R1:W-:Y:S01]  /*1a0c0*/  MUFU.EX2 R6, R40 ;  /* 0x0000002800067308 */ /* 0x0003e20000000800 */
[----:B------:R-:W-:-:S03]  /*1a0d0*/  @P1 PRMT R118, R0, 0x5410, RZ ;  /* 0x0000541000761816 */ /* 0x000fc600000000ff */
[----:B------:R-:W1:Y:S02]  /*1a0e0*/  MUFU.EX2 R9, R63 ;  /* 0x0000003f00097308 */ /* 0x000e640000000800 */
[----:B-1----:R-:W-:-:S04]  /*1a0f0*/  LOP3.LUT R40, R12, UR7, R25, 0x96, !PT ;  /* 0x000000070c287c12 */ /* 0x002fc8000f8e9619 */
[----:B------:R-:W-:-:S04]  /*1a100*/  LOP3.LUT R0, R40, 0xff, RZ, 0xc0, !PT ;  /* 0x000000ff28007812 */ /* 0x000fc800078ec0ff */
[----:B------:R-:W-:Y:S02]  /*1a110*/  ISETP.LE.U32.AND P0, PT, R0, UR6, PT ;  /* 0x0000000600007c0c */ /* 0x000fe4000bf03070 */
[----:B------:R-:W-:Y:S02]  /*1a120*/  F2FP.BF16.F32.PACK_AB R147, R9, R6 ;  /* 0x000000060993723e */ /* 0x000fe400000010ff */
[----:B------:R-:W-:-:S04]  /*1a130*/  LOP3.LUT R0, R57, 0xff, RZ, 0xc0, !PT ;  /* 0x000000ff39007812 */ /* 0x000fc800078ec0ff */
[----:B------:R-:W-:Y:S02]  /*1a140*/  ISETP.LE.U32.AND P1, PT, R0, UR6, PT ;  /* 0x0000000600007c0c */ /* 0x000fe4000bf23070 */
[----:B------:R-:W-:-:S04]  /*1a150*/  LOP3.LUT R0, R40, 0xffff, RZ, 0xc0, !PT ;  /* 0x0000ffff28007812 */ /* 0x000fc800078ec0ff */
[----:B------:R-:W-:Y:S02]  /*1a160*/  SHF.R.U32.HI R0, RZ, 0x8, R0 ;  /* 0x00000008ff007819 */ /* 0x000fe40000011600 */
[----:B------:R-:W-:Y:S02]  /*1a170*/  PRMT R214, R147, 0x7610, R214 ;  /* 0x0000761093d67816 */ /* 0x000fe400000000d6 */
[----:B------:R-:W-:Y:S01]  /*1a180*/  LOP3.LUT R0, R0, 0xffff, RZ, 0xc0, !PT ;  /* 0x0000ffff00007812 */ /* 0x000fe200078ec0ff */
[----:B------:R-:W-:Y:S01]  /*1a190*/  FADD.FTZ R4, R6, R4 ;  /* 0x0000000406047221 */ /* 0x000fe20000010000 */
[----:B----4-:R-:W-:-:S05]  /*1a1a0*/  @!P0 HFMA2.BF16_V2 R13, -RZ.H0_H0, RZ.H0_H0, -R147.H0_H0 ;  /* 0x200000ffff0d8231 */ /* 0x010fca0000340993 */
[----:B------:R-:W-:Y:S02]  /*1a1b0*/  PRMT R10, R13, 0x7610, R10 ;  /* 0x000076100d0a7816 */ /* 0x000fe4000000000a */
[----:B------:R1:W4:Y:S02]  /*1a1c0*/  LDL.LU.S16 R13, [R1+0x138] ;  /* 0x00013800010d7983 */ /* 0x0003240000300600 */
[----:B------:R-:W-:Y:S02]  /*1a1d0*/  @!P0 PRMT R214, R10, 0x5410, RZ ;  /* 0x000054100ad68816 */ /* 0x000fe400000000ff */
[----:B------:R-:W-:Y:S01]  /*1a1e0*/  ISETP.LE.U32.AND P0, PT, R0, UR6, PT ;  /* 0x0000000600007c0c */ /* 0x000fe2000bf03070 */
[----:B------:R1:W4:Y:S01]  /*1a1f0*/  LDL.LU.S16 R23, [R1+0x13c] ;  /* 0x00013c0001177983 */ /* 0x0003220000300600 */
[----:B------:R-:W-:Y:S01]  /*1a200*/  PRMT R0, R40, 0x7632, R0 ;  /* 0x0000763228007816 */ /* 0x000fe20000000000 */
[----:B------:R-:W-:Y:S10]  /*1a210*/  MUFU.EX2 R10, R51 ;  /* 0x00000033000a7308 */ /* 0x000ff40000000800 */
[----:B---3--:R-:W-:Y:S01]  /*1a220*/  @!P0 HFMA2.BF16_V2 R8, -RZ.H0_H0, RZ.H0_H0, -R147.H1_H1 ;  /* 0x200000ffff088231 */ /* 0x008fe20000360993 */
[----:B------:R-:W-:-:S04]  /*1a230*/  LOP3.LUT R0, R0, 0xff, RZ, 0xc0, !PT ;  /* 0x000000ff00007812 */ /* 0x000fc800078ec0ff */
[----:B------:R-:W-:Y:S02]  /*1a240*/  PRMT R6, R8, 0x7610, R6 ;  /* 0x0000761008067816 */ /* 0x000fe40000000006 */
[----:B------:R-:W3:Y:S01]  /*1a250*/  MUFU.EX2 R8, R43 ;  /* 0x0000002b00087308 */ /* 0x000ee20000000800 */
[----:B------:R-:W-:Y:S02]  /*1a260*/  PRMT R208, R147, 0x7632, R208 ;  /* 0x0000763293d07816 */ /* 0x000fe400000000d0 */
[----:B------:R-:W-:Y:S02]  /*1a270*/  @!P0 PRMT R208, R6, 0x5410, RZ ;  /* 0x0000541006d08816 */ /* 0x000fe400000000ff */
[----:B------:R-:W-:Y:S02]  /*1a280*/  ISETP.LE.U32.AND P0, PT, R0, UR6, PT ;  /* 0x0000000600007c0c */ /* 0x000fe4000bf03070 */
[----:B------:R-:W-:Y:S02]  /*1a290*/  PRMT R121, R52, 0x7610, R121 ;  /* 0x0000761034797816 */ /* 0x000fe40000000079 */
[----:B---3--:R-:W-:Y:S01]  /*1a2a0*/  F2FP.BF16.F32.PACK_AB R146, R10, R8 ;  /* 0x000000080a92723e */ /* 0x008fe200000010ff */
[----:B------:R-:W-:-:S08]  /*1a2b0*/  FADD.FTZ R6, R9, R4 ;  /* 0x0000000409067221 */ /* 0x000fd00000010000 */
[----:B--2---:R-:W-:Y:S02]  /*1a2c0*/  @!P0 HFMA2.BF16_V2 R18, -RZ.H0_H0, RZ.H0_H0, -R146.H0_H0 ;  /* 0x200000ffff128231 */ /* 0x004fe40000340992 */
[--C-:B------:R-:W-:Y:S01]  /*1a2d0*/  FADD.FTZ R4, R8, R7.reuse ;  /* 0x0000000708047221 */ /* 0x100fe20000010000 */
[----:B------:R-:W-:Y:S02]  /*1a2e0*/  @!P1 HFMA2.BF16_V2 R14, -RZ.H0_H0, RZ.H0_H0, -R121.H0_H0 ;  /* 0x200000ffff0e9231 */ /* 0x000fe40000340979 */
[----:B------:R-:W-:Y:S02]  /*1a2f0*/  PRMT R7, R18, 0x7610, R7 ;  /* 0x0000761012077816 */ /* 0x000fe40000000007 */
[----:B------:R1:W2:Y:S01]  /*1a300*/  LDL.LU.S16 R18, [R1+0x140] ;  /* 0x0001400001127983 */ /* 0x0002a20000300600 */
[----:B------:R-:W-:-:S03]  /*1a310*/  PRMT R0, R14, 0x7610, R0 ;  /* 0x000076100e007816 */ /* 0x000fc60000000000 */
[----:B------:R1:W3:Y:S01]  /*1a320*/  LDL.LU.S16 R14, [R1+0x148] ;  /* 0x00014800010e7983 */ /* 0x0002e20000300600 */
[----:B------:R-:W-:Y:S01]  /*1a330*/  IMAD.MOV.U32 R51, RZ, RZ, R133 ;  /* 0x000000ffff337224 */ /* 0x000fe200078e0085 */
[----:B------:R-:W-:Y:S01]  /*1a340*/  PRMT R120, R52, 0x7632, R120 ;  /* 0x0000763234787816 */ /* 0x000fe20000000078 */
[----:B------:R-:W-:Y:S02]  /*1a350*/  IMAD.MOV.U32 R133, RZ, RZ, R61 ;  /* 0x000000ffff857224 */ /* 0x000fe400078e003d */
[----:B------:R-:W-:Y:S02]  /*1a360*/  IMAD.MOV.U32 R61, RZ, RZ, R62 ;  /* 0x000000ffff3d7224 */ /* 0x000fe400078e003e */
[----:B------:R-:W-:Y:S02]  /*1a370*/  IMAD.MOV.U32 R62, RZ, RZ, R48 ;  /* 0x000000ffff3e7224 */ /* 0x000fe400078e0030 */
[----:B------:R-:W-:Y:S01]  /*1a380*/  IMAD.MOV.U32 R48, RZ, RZ, R246 ;  /* 0x000000ffff307224 */ /* 0x000fe200078e00f6 */
[----:B------:R-:W-:-:S02]  /*1a390*/  PRMT R246, R121, 0x5410, R120 ;  /* 0x0000541079f67816 */ /* 0x000fc40000000078 */
[----:B------:R-:W-:Y:S02]  /*1a3a0*/  @!P1 PRMT R121, R0, 0x5410, RZ ;  /* 0x0000541000799816 */ /* 0x000fe400000000ff */
[----:B------:R-:W-:-:S04]  /*1a3b0*/  SHF.R.U32.HI R0, RZ, 0x18, R40 ;  /* 0x00000018ff007819 */ /* 0x000fc80000011628 */
[----:B------:R-:W-:Y:S02]  /*1a3c0*/  ISETP.LE.U32.AND P1, PT, R0, UR6, PT ;  /* 0x0000000600007c0c */ /* 0x000fe4000bf23070 */
[----:B------:R-:W-:-:S11]  /*1a3d0*/  PRMT R200, R146, 0x7632, R200 ;  /* 0x0000763292c87816 */ /* 0x000fd600000000c8 */
[----:B----4-:R-:W-:-:S05]  /*1a3e0*/  @!P1 HFMA2.BF16_V2 R13, -RZ.H0_H0, RZ.H0_H0, -R146.H1_H1 ;  /* 0x200000ffff0d9231 */ /* 0x010fca0000360992 */
[----:B------:R-:W-:Y:S02]  /*1a3f0*/  PRMT R12, R13, 0x7610, R12 ;  /* 0x000076100d0c7816 */ /* 0x000fe4000000000c */
[----:B------:R1:W4:Y:S02]  /*1a400*/  LDL.LU.S16 R13, [R1+0x144] ;  /* 0x00014400010d7983 */ /* 0x0003240000300600 */
[----:B------:R-:W-:Y:S02]  /*1a410*/  @!P1 PRMT R200, R12, 0x5410, RZ ;  /* 0x000054100cc89816 */ /* 0x000fe400000000ff */
[----:B------:R1:W4:Y:S01]  /*1a420*/  LDL.LU.S16 R12, [R1+0x14c] ;  /* 0x00014c00010c7983 */ /* 0x0003220000300600 */
[----:B------:R-:W-:Y:S01]  /*1a430*/  FADD.FTZ R5, R122, R5 ;  /* 0x000000057a057221 */ /* 0x000fe20000010000 */
[----:B------:R-:W-:-:S03]  /*1a440*/  PRMT R206, R146, 0x7610, R206 ;  /* 0x0000761092ce7816 */ /* 0x000fc600000000ce */
[----:B------:R-:W-:Y:S01]  /*1a450*/  FADD.FTZ R5, R87, R5 ;  /* 0x0000000557057221 */ /* 0x000fe20000010000 */
[----:B------:R-:W-:Y:S01]  /*1a460*/  @!P0 PRMT R206, R7, 0x5410, RZ ;  /* 0x0000541007ce8816 */ /* 0x000fe200000000ff */
[----:B------:R-:W-:Y:S01]  /*1a470*/  FADD.FTZ R7, R10, R4 ;  /* 0x000000040a077221 */ /* 0x000fe20000010000 */
[----:B------:R-:W-:Y:S01]  /*1a480*/  PRMT R112, R19, 0x7610, R112 ;  /* 0x0000761013707816 */ /* 0x000fe20000000070 */
[----:B------:R-:W-:Y:S01]  /*1a490*/  FADD.FTZ R4, R86, R5 ;  /* 0x0000000556047221 */ /* 0x000fe20000010000 */
[----:B------:R-:W-:Y:S01]  /*1a4a0*/  IMAD.MOV.U32 R0, RZ, RZ, R24 ;  /* 0x000000ffff007224 */ /* 0x000fe200078e0018 */
[----:B------:R-:W-:Y:S01]  /*1a4b0*/  MUFU.EX2 R9, R51 ;  /* 0x0000003300097308 */ /* 0x000fe20000000800 */
[----:B--2---:R-:W-:Y:S02]  /*1a4c0*/  @!P5 HFMA2.BF16_V2 R18, -RZ.H0_H0, RZ.H0_H0, -R120.H0_H0 ;  /* 0x200000ffff12d231 */ /* 0x004fe40000340978 */
[----:B---3--:R-:W-:-:S03]  /*1a4d0*/  @!P4 HFMA2.BF16_V2 R14, -RZ.H0_H0, RZ.H0_H0, -R112.H0_H0 ;  /* 0x200000ffff0ec231 */ /* 0x008fc60000340970 */
[----:B------:R-:W-:Y:S01]  /*1a4e0*/  PRMT R15, R18, 0x7610, R15 ;  /* 0x00007610120f7816 */ /* 0x000fe2000000000f */
[----:B------:R-:W-:Y:S01]  /*1a4f0*/  FADD.FTZ R18, R101, R4 ;  /* 0x0000000465127221 */ /* 0x000fe20000010000 */
[----:B------:R-:W-:-:S04]  /*1a500*/  PRMT R10, R14, 0x7610, R10 ;  /* 0x000076100e0a7816 */ /* 0x000fc8000000000a */
[----:B------:R-:W-:Y:S04]  /*1a510*/  STL [R1+0x33c], R18 ;  /* 0x00033c1201007387 */ /* 0x000fe80000100800 */
[----:B------:R1:W2:Y:S01]  /*1a520*/  LDL.LU.S16 R14, [R1+0x15c] ;  /* 0x00015c00010e7983 */ /* 0x0002a20000300600 */
[----:B------:R-:W3:Y:S01]  /*1a530*/  MUFU.EX2 R8, R133 ;  /* 0x0000008500087308 */ /* 0x000ee20000000800 */
[----:B------:R-:W-:-:S04]  /*1a540*/  LOP3.LUT R0, R0, 0xff, RZ, 0xc0, !PT ;  /* 0x000000ff00007812 */ /* 0x000fc800078ec0ff */
[----:B------:R-:W-:Y:S02]  /*1a550*/  ISETP.LE.U32.AND P0, PT, R0, UR6, PT ;  /* 0x0000000600007c0c */ /* 0x000fe4000bf03070 */
[----:B------:R-:W-:Y:S02]  /*1a560*/  SHF.R.U32.HI R0, RZ, 0x18, R57 ;  /* 0x00000018ff007819 */ /* 0x000fe40000011639 */
[----:B------:R-:W-:Y:S02]  /*1a570*/  PRMT R116, R53, 0x7610, R116 ;  /* 0x0000761035747816 */ /* 0x000fe40000000074 */
[----:B---3--:R-:W-:Y:S02]  /*1a580*/  F2FP.BF16.F32.PACK_AB R145, R8, R9 ;  /* 0x000000090891723e */ /* 0x008fe400000010ff */
[----:B------:R-:W-:-:S05]  /*1a590*/  ISETP.LE.U32.AND P1, PT, R0, UR6, PT ;  /* 0x0000000600007c0c */ /* 0x000fca000bf23070 */
[----:B------:R-:W-:Y:S01]  /*1a5a0*/  @!P0 HFMA2.BF16_V2 R23, -RZ.H0_H0, RZ.H0_H0, -R145.H0_H0 ;  /* 0x200000ffff178231 */ /* 0x000fe20000340991 */
[----:B------:R-:W-:-:S04]  /*1a5b0*/  PRMT R203, R145, 0x7610, R203 ;  /* 0x0000761091cb7816 */ /* 0x000fc800000000cb */
[----:B------:R-:W-:Y:S02]  /*1a5c0*/  PRMT R0, R23, 0x7610, R0 ;  /* 0x0000761017007816 */ /* 0x000fe40000000000 */
[----:B------:R-:W-:Y:S02]  /*1a5d0*/  PRMT R115, R53, 0x7632, R115 ;  /* 0x0000763235737816 */ /* 0x000fe40000000073 */
[----:B------:R-:W-:Y:S01]  /*1a5e0*/  @!P0 PRMT R203, R0, 0x5410, RZ ;  /* 0x0000541000cb8816 */ /* 0x000fe200000000ff */
[----:B------:R-:W-:Y:S01]  /*1a5f0*/  FADD.FTZ R0, R9, R6 ;  /* 0x0000000609007221 */ /* 0x000fe20000010000 */
[----:B------:R-:W-:Y:S01]  /*1a600*/  PRMT R110, R19, 0x7632, R110 ;  /* 0x00007632136e7816 */ /* 0x000fe2000000006e */
[----:B------:R-:W-:Y:S01]  /*1a610*/  IMAD.MOV.U32 R133, RZ, RZ, R238 ;  /* 0x000000ffff857224 */ /* 0x000fe200078e00ee */
[----:B------:R-:W-:Y:S01]  /*1a620*/  PRMT R238, R116, 0x5410, R115 ;  /* 0x0000541074ee7816 */ /* 0x000fe20000000073 */
[----:B----4-:R-:W-:-:S05]  /*1a630*/  @!P3 HFMA2.BF16_V2 R12, -RZ.H0_H0, RZ.H0_H0, -R116.H0_H0 ;  /* 0x200000ffff0cb231 */ /* 0x010fca0000340974 */
[----:B------:R-:W-:Y:S01]  /*1a640*/  PRMT R4, R12, 0x7610, R4 ;  /* 0x000076100c047816 */ /* 0x000fe20000000004 */
[----:B------:R-:W-:-:S03]  /*1a650*/  @!P1 HFMA2.BF16_V2 R13, -RZ.H0_H0, RZ.H0_H0, -R110.H0_H0 ;  /* 0x200000ffff0d9231 */ /* 0x000fc6000034096e */
[----:B------:R-:W-:Y:S01]  /*1a660*/  @!P3 PRMT R116, R4, 0x5410, RZ ;  /* 0x000054100474b816 */ /* 0x000fe200000000ff */
[----:B------:R-:W-:Y:S01]  /*1a670*/  FADD.FTZ R4, R8, R0 ;  /* 0x0000000008047221 */ /* 0x000fe20000010000 */
[----:B------:R-:W-:-:S04]  /*1a680*/  PRMT R5, R13, 0x7610, R5 ;  /* 0x000076100d057816 */ /* 0x000fc80000000005 */
[----:B------:R3:W-:Y:S04]  /*1a690*/  STL [R1+0x348], R4 ;  /* 0x0003480401007387 */ /* 0x0007e80000100800 */
[----:B------:R1:W4:Y:S04]  /*1a6a0*/  LDL.LU.S16 R13, [R1+0x170] ;  /* 0x00017000010d7983 */ /* 0x0003280000300600 */
[----:B------:R1:W4:Y:S01]  /*1a6b0*/  LDL.LU.S16 R12, [R1+0x16c] ;  /* 0x00016c00010c7983 */ /* 0x0003220000300600 */
[----:B------:R-:W-:Y:S01]  /*1a6c0*/  PRMT R0, R168, 0x7771, RZ ;  /* 0x00007771a8007816 */ /* 0x000fe200000000ff */
[----:B------:R-:W-:Y:S01]  /*1a6d0*/  IMAD.MOV.U32 R51, RZ, RZ, R243 ;  /* 0x000000ffff337224 */ /* 0x000fe200078e00f3 */
[----:B------:R-:W-:-:S02]  /*1a6e0*/  PRMT R243, R112, 0x5410, R110 ;  /* 0x0000541070f37816 */ /* 0x000fc4000000006e */
[----:B------:R-:W-:Y:S02]  /*1a6f0*/  @!P4 PRMT R112, R10, 0x5410, RZ ;  /* 0x000054100a70c816 */ /* 0x000fe400000000ff */
[----:B------:R-:W-:Y:S01]  /*1a700*/  ISETP.GT.U32.AND P4, PT, R0, UR6, PT ;  /* 0x0000000600007c0c */ /* 0x000fe2000bf84070 */
[----:B------:R1:W4:Y:S01]  /*1a710*/  LDL.LU.S16 R10, [R1+0x174] ;  /* 0x00017400010a7983 */ /* 0x0003220000300600 */
[----:B------:R-:W-:Y:S02]  /*1a720*/  @!P1 PRMT R110, R5, 0x5410, RZ ;  /* 0x00005410056e9816 */ /* 0x000fe400000000ff */
[----:B------:R-:W-:Y:S01]  /*1a730*/  PRMT R0, R168, 0x7772, RZ ;  /* 0x00007772a8007816 */ /* 0x000fe200000000ff */
[----:B------:R-:W1:Y:S03]  /*1a740*/  MUFU.EX2 R5, R51 ;  /* 0x0000003300057308 */ /* 0x000e660000000800 */
[----:B------:R-:W-:Y:S01]  /*1a750*/  ISETP.GT.U32.AND P3, PT, R0, UR6, PT ;  /* 0x0000000600007c0c */ /* 0x000fe2000bf64070 */
[----:B---3--:R-:W3:Y:S01]  /*1a760*/  MUFU.EX2 R4, R133 ;  /* 0x0000008500047308 */ /* 0x008ee20000000800 */
[----:B------:R-:W-:-:S04]  /*1a770*/  PRMT R0, R168, 0x7773, RZ ;  /* 0x00007773a8007816 */ /* 0x000fc800000000ff */
[----:B------:R-:W-:Y:S02]  /*1a780*/  ISETP.GT.U32.AND P1, PT, R0, UR6, PT ;  /* 0x0000000600007c0c */ /* 0x000fe4000bf24070 */
[----:B------:R-:W-:-:S04]  /*1a790*/  LOP3.LUT R0, R88, 0xff, RZ, 0xc0, !PT ;  /* 0x000000ff58007812 */ /* 0x000fc800078ec0ff */
[----:B------:R-:W-:Y:S01]  /*1a7a0*/  ISETP.LE.U32.AND P0, PT, R0, UR6, PT ;  /* 0x0000000600007c0c */ /* 0x000fe2000bf03070 */
[----:B-1----:R-:W-:Y:S01]  /*1a7b0*/  FADD.FTZ R0, R5, R7 ;  /* 0x0000000705007221 */ /* 0x002fe20000010000 */
[----:B--2---:R-:W-:Y:S01]  /*1a7c0*/  @P4 HFMA2.BF16_V2 R14, -RZ.H0_H0, RZ.H0_H0, -R115.H0_H0 ;  /* 0x200000ffff0e4231 */ /* 0x004fe20000340973 */
[C---:B---3--:R-:W-:Y:S02]  /*1a7d0*/  F2FP.BF16.F32.PACK_AB R144, R4.reuse, R5 ;  /* 0x000000050490723e */ /* 0x048fe400000010ff */
[----:B------:R-:W-:Y:S02]  /*1a7e0*/  FADD.FTZ R5, R4, R0 ;  /* 0x0000000004057221 */ /* 0x000fe40000010000 */
[----:B------:R-:W-:-:S03]  /*1a7f0*/  PRMT R8, R14, 0x7610, R8 ;  /* 0x000076100e087816 */ /* 0x000fc60000000008 */
[----:B------:R1:W-:Y:S01]  /*1a800*/  STL [R1+0x344], R5 ;  /* 0x0003440501007387 */ /* 0x0003e20000100800 */
[----:B------:R-:W-:-:S03]  /*1a810*/  @P4 PRMT R115, R8, 0x5410, RZ ;  /* 0x0000541008734816 */ /* 0x000fc600000000ff */
[----:B------:R2:W3:Y:S04]  /*1a820*/  LDL.LU.S16 R8, [R1+0x178] ;  /* 0x0001780001087983 */ /* 0x0004e80000300600 */
[----:B------:R2:W2:Y:S01]  /*1a830*/  LDL.LU.S16 R7, [R1+0x17c] ;  /* 0x00017c0001077983 */ /* 0x0004a20000300600 */
[----:B------:R-:W-:-:S03]  /*1a840*/  PRMT R111, R11, 0x7632, R111 ;  /* 0x000076320b6f7816 */ /* 0x000fc6000000006f */
[----:B-1----:R1:W3:Y:S01]  /*1a850*/  LDL.LU.S16 R5, [R1+0x184] ;  /* 0x0001840001057983 */ /* 0x0022e20000300600 */
[----:B------:R-:W-:Y:S01]  /*1a860*/  PRMT R113, R11, 0x7610, R113 ;  /* 0x000076100b717816 */ /* 0x000fe20000000071 */
[----:B------:R-:W-:Y:S02]  /*1a870*/  IMAD.MOV.U32 R148, RZ, RZ, R20 ;  /* 0x000000ffff947224 */ /* 0x000fe400078e0014 */
[----:B------:R-:W-:Y:S02]  /*1a880*/  IMAD.MOV.U32 R149, RZ, RZ, R21 ;  /* 0x000000ffff957224 */ /* 0x000fe400078e0015 */
[----:B------:R-:W-:Y:S01]  /*1a890*/  IMAD.MOV.U32 R133, RZ, RZ, R220 ;  /* 0x000000ffff857224 */ /* 0x000fe200078e00dc */
[----:B------:R-:W-:Y:S01]  /*1a8a0*/  PRMT R220, R113, 0x5410, R111 ;  /* 0x0000541071dc7816 */ /* 0x000fe2000000006f */
[----:B------:R-:W-:Y:S02]  /*1a8b0*/  IMAD.MOV.U32 R20, RZ, RZ, R190 ;  /* 0x000000ffff147224 */ /* 0x000fe400078e00be */
[----:B------:R-:W-:-:S02]  /*1a8c0*/  IMAD.MOV.U32 R21, RZ, RZ, R191 ;  /* 0x000000ffff157224 */ /* 0x000fc400078e00bf */
[----:B------:R-:W3:Y:S01]  /*1a8d0*/  LDL.LU.64 R190, [R1+0x58] ;  /* 0x0000580001be7983 */ /* 0x000ee20000300a00 */
[----:B------:R-:W-:Y:S02]  /*1a8e0*/  IMAD.MOV.U32 R51, RZ, RZ, R61 ;  /* 0x000000ffff337224 */ /* 0x000fe400078e003d */
[----:B------:R-:W-:Y:S02]  /*1a8f0*/  IMAD.MOV.U32 R61, RZ, RZ, R128 ;  /* 0x000000ffff3d7224 */ /* 0x000fe400078e0080 */
[----:B----4-:R-:W-:-:S05]  /*1a900*/  @P1 HFMA2.BF16_V2 R12, -RZ.H0_H0, RZ.H0_H0, -R111.H0_H0 ;  /* 0x200000ffff0c1231 */ /* 0x010fca000034096f */
[----:B------:R-:W-:-:S04]  /*1a910*/  PRMT R4, R12, 0x7610, R4 ;  /* 0x000076100c047816 */ /* 0x000fc80000000004 */
[----:B------:R-:W-:Y:S02]  /*1a920*/  @P1 PRMT R111, R4, 0x5410, RZ ;  /* 0x00005410046f1816 */ /* 0x000fe400000000ff */
[----:B------:R1:W4:Y:S04]  /*1a930*/  LDL.LU.S16 R4, [R1+0x18c] ;  /* 0x00018c0001047983 */ /* 0x0003280000300600 */
[----:B------:R-:W4:Y:S01]  /*1a940*/  LDL.LU R128, [R1+0x228] ;  /* 0x0002280001807983 */ /* 0x000f220000300800 */
[----:B------:R-:W-:-:S05]  /*1a950*/  PRMT R122, R54, 0x7610, R122 ;  /* 0x00007610367a7816 */ /* 0x000fca000000007a */
[----:B------:R-:W-:Y:S01]  /*1a960*/  @!P0 HFMA2.BF16_V2 R10, -RZ.H0_H0, RZ.H0_H0, -R122.H0_H0 ;  /* 0x200000ffff0a8231 */ /* 0x000fe2000034097a */
[----:B------:R-:W-:Y:S01]  /*1a970*/  PRMT R124, R54, 0x7632, R124 ;  /* 0x00007632367c7816 */ /* 0x000fe2000000007c */
[----:B------:R-:W-:-:S03]  /*1a980*/  IMAD.MOV.U32 R43, RZ, RZ, R108 ;  /* 0x000000ffff2b7224 */ /* 0x000fc600078e006c */
[----:B------:R-:W-:Y:S01]  /*1a990*/  PRMT R0, R10, 0x7610, R0 ;  /* 0x000076100a007816 */ /* 0x000fe20000000000 */
[----:B------:R-:W-:Y:S01]  /*1a9a0*/  IMAD.MOV.U32 R108, RZ, RZ, R212 ;  /* 0x000000ffff6c7224 */ /* 0x000fe200078e00d4 */
[----:B------:R-:W-:Y:S02]  /*1a9b0*/  PRMT R212, R122, 0x5410, R124 ;  /* 0x000054107ad47816 */ /* 0x000fe4000000007c */
[----:B------:R-:W-:Y:S02]  /*1a9c0*/  @!P0 PRMT R122, R0, 0x5410, RZ ;  /* 0x00005410007a8816 */ /* 0x000fe400000000ff */
[----:B------:R-:W-:-:S04]  /*1a9d0*/  PRMT R0, R24, 0x7771, RZ ;  /* 0x0000777118007816 */ /* 0x000fc800000000ff */
[----:B------:R-:W-:Y:S01]  /*1a9e0*/  ISETP.GT.U32.AND P0, PT, R0, UR6, PT ;  /* 0x0000000600007c0c */ /* 0x000fe2000bf04070 */
[----:B--2---:R-:W-:-:S12]  /*1a9f0*/  @!P2 HFMA2.BF16_V2 R7, -RZ.H0_H0, RZ.H0_H0, -R124.H0_H0 ;  /* 0x200000ffff07a231 */ /* 0x004fd8000034097c */
[----:B---3--:R-:W-:Y:S01]  /*1aa00*/  @P0 HFMA2.BF16_V2 R8, -RZ.H0_H0, RZ.H0_H0, -R145.H1_H1 ;  /* 0x200000ffff080231 */ /* 0x008fe20000360991 */
[----:B------:R-:W-:-:S04]  /*1aa10*/  PRMT R0, R7, 0x7610, R0 ;  /* 0x0000761007007816 */ /* 0x000fc80000000000 */
[----:B------:R-:W-:Y:S02]  /*1aa20*/  PRMT R6, R8, 0x7610, R6 ;  /* 0x0000761008067816 */ /* 0x000fe40000000006 */
[----:B------:R-:W-:Y:S02]  /*1aa30*/  @!P2 PRMT R124, R0, 0x5410, RZ ;  /* 0x00005410007ca816 */ /* 0x000fe400000000ff */
[----:B------:R-:W-:Y:S02]  /*1aa40*/  PRMT R0, R24, 0x7772, RZ ;  /* 0x0000777218007816 */ /* 0x000fe400000000ff */
[----:B------:R-:W-:Y:S02]  /*1aa50*/  PRMT R189, R145, 0x7632, R189 ;  /* 0x0000763291bd7816 */ /* 0x000fe400000000bd */
[----:B------:R-:W-:Y:S02]  /*1aa60*/  @P0 PRMT R189, R6, 0x5410, RZ ;  /* 0x0000541006bd0816 */ /* 0x000fe400000000ff */
[----:B------:R-:W-:-:S02]  /*1aa70*/  ISETP.GT.U32.AND P0, PT, R0, UR6, PT ;  /* 0x0000000600007c0c */ /* 0x000fc4000bf04070 */
[----:B------:R-:W-:-:S11]  /*1aa80*/  PRMT R188, R144, 0x7610, R188 ;  /* 0x0000761090bc7816 */ /* 0x000fd600000000bc */
[----:B------:R-:W-:-:S05]  /*1aa90*/  @P0 HFMA2.BF16_V2 R5, -RZ.H0_H0, RZ.H0_H0, -R144.H0_H0 ;  /* 0x200000ffff050231 */ /* 0x000fca0000340990 */
[----:B------:R-:W-:-:S04]  /*1aaa0*/  PRMT R0, R5, 0x7610, R0 ;  /* 0x0000761005007816 */ /* 0x000fc80000000000 */
[----:B------:R-:W-:Y:S02]  /*1aab0*/  @P0 PRMT R188, R0, 0x5410, RZ ;  /* 0x0000541000bc0816 */ /* 0x000fe400000000ff */
[----:B------:R-:W-:Y:S01]  /*1aac0*/  PRMT R0, R24, 0x7773, RZ ;  /* 0x0000777318007816 */ /* 0x000fe200000000ff */
[----:B------:R2:W-:Y:S03]  /*1aad0*/  STG.E.U16 desc[UR24][R2.64+-0xfe], R176 ;  /* 0xffff02b002007986 */ /* 0x0005e6000c101518 */
[----:B------:R-:W-:Y:S02]  /*1aae0*/  ISETP.GT.U32.AND P0, PT, R0, UR6, PT ;  /* 0x0000000600007c0c */ /* 0x000fe4000bf04070 */
[----:B------:R-:W-:Y:S01]  /*1aaf0*/  PRMT R169, R144, 0x7632, R169 ;  /* 0x0000763290a97816 */ /* 0x000fe200000000a9 */
[----:B--2---:R-:W2:Y:S01]  /*1ab00*/  LDC R176, c[0x0][0x448] ;  /* 0x00011200ffb07b82 */ /* 0x004ea20000000800 */
[----:B------:R-:W-:Y:S01]  /*1ab10*/  PRMT R6, R148, 0x7773, RZ ;  /* 0x0000777394067816 */ /* 0x000fe200000000ff */
[----:B------:R-:W-:-:S02]  /*1ab20*/  IMAD.MOV.U32 R63, RZ, RZ, R43 ;  /* 0x000000ffff3f7224 */ /* 0x000fc400078e002b */
[----:B------:R-:W-:Y:S02]  /*1ab30*/  @P3 HFMA2.BF16_V2 R13, -RZ.H0_H0, RZ.H0_H0, -R113.H0_H0 ;  /* 0x200000ffff0d3231 */ /* 0x000fe40000340971 */
[----:B------:R-:W-:-:S03]  /*1ab40*/  IMAD.MOV.U32 R149, RZ, RZ, R21 ;  /* 0x000000ffff957224 */ /* 0x000fc600078e0015 */
[----:B------:R-:W-:Y:S02]  /*1ab50*/  PRMT R9, R13, 0x7610, R9 ;  /* 0x000076100d097816 */ /* 0x000fe40000000009 */
[----:B------:R-:W3:Y:S01]  /*1ab60*/  LDC R13, c[0x0][0x4f8] ;  /* 0x00013e00ff0d7b82 */ /* 0x000ee20000000800 */
[----:B------:R-:W-:Y:S01]  /*1ab70*/  IMAD.MOV.U32 R7, RZ, RZ, R148 ;  /* 0x000000ffff077224 */ /* 0x000fe200078e0094 */
[----:B------:R-:W-:Y:S02]  /*1ab80*/  PRMT R8, R148, 0x7771, RZ ;  /* 0x0000777194087816 */ /* 0x000fe400000000ff */
[----:B------:R-:W-:Y:S01]  /*1ab90*/  @P3 PRMT R113, R9, 0x5410, RZ ;  /* 0x0000541009713816 */ /* 0x000fe200000000ff */
[----:B------:R-:W-:Y:S01]  /*1aba0*/  IMAD.MOV.U32 R10, RZ, RZ, R16 ;  /* 0x000000ffff0a7224 */ /* 0x000fe200078e0010 */
[----:B------:R-:W-:Y:S02]  /*1abb0*/  LOP3.LUT R7, R7, 0xff, RZ, 0xc0, !PT ;  /* 0x000000ff07077812 */ /* 0x000fe400078ec0ff */
[----:B------:R-:W-:-:S02]  /*1abc0*/  PRMT R11, R16, 0x7771, RZ ;  /* 0x00007771100b7816 */ /* 0x000fc400000000ff */
[----:B------:R-:W-:Y:S02]  /*1abd0*/  PRMT R23, R7, 0x5410, R8 ;  /* 0x0000541007177816 */ /* 0x000fe40000000008 */
[----:B------:R-:W-:Y:S02]  /*1abe0*/  SHF.R.U32.HI R8, RZ, 0x18, R17 ;  /* 0x00000018ff087819 */ /* 0x000fe40000011611 */
[----:B---3--:R-:W-:Y:S02]  /*1abf0*/  LOP3.LUT R13, R13, 0xff, RZ, 0xc0, !PT ;  /* 0x000000ff0d0d7812 */ /* 0x008fe400078ec0ff */
[----:B------:R-:W-:Y:S01]  /*1ac00*/  @!P5 PRMT R120, R15, 0x5410, RZ ;  /* 0x000054100f78d816 */ /* 0x000fe200000000ff */
[----:B--2---:R-:W-:Y:S01]  /*1ac10*/  IMAD.WIDE R150, R176, -0x70, R190 ;  /* 0xffffff90b0967825 */ /* 0x004fe200078e02be */
[----:B------:R2:W-:Y:S04]  /*1ac20*/  STG.E.U16 desc[UR24][R2.64+-0x100], R177 ;  /* 0xffff00b102007986 */ /* 0x0005e8000c101518 */
[----:B------:R-:W-:Y:S04]  /*1ac30*/  STG.E.U16 desc[UR24][R150.64+-0x100], R109 ;  /* 0xffff006d96007986 */ /* 0x000fe8000c101518 */
[----:B------:R-:W-:Y:S01]  /*1ac40*/  STG.E.U16 desc[UR24][R150.64+-0xfe], R107 ;  /* 0xffff026b96007986 */ /* 0x000fe2000c101518 */
[----:B------:R-:W-:-:S03]  /*1ac50*/  IMAD.MOV.U32 R87, RZ, RZ, R51 ;  /* 0x000000ffff577224 */ /* 0x000fc600078e0033 */
[----:B------:R-:W-:Y:S01]  /*1ac60*/  STG.E.U16 desc[UR24][R190.64+-0x100], R50 ;  /* 0xffff0032be007986 */ /* 0x000fe2000c101518 */
[----:B------:R-:W-:-:S03]  /*1ac70*/  IMAD.MOV.U32 R86, RZ, RZ, R48 ;  /* 0x000000ffff567224 */ /* 0x000fc600078e0030 */
[----:B------:R-:W-:Y:S01]  /*1ac80*/  STG.E.U16 desc[UR24][R190.64+-0xfe], R47 ;  /* 0xffff022fbe007986 */ /* 0x000fe2000c101518 */
[----:B------:R-:W-:Y:S02]  /*1ac90*/  IMAD.MOV.U32 R101, RZ, RZ, R49 ;  /* 0x000000ffff657224 */ /* 0x000fe400078e0031 */
[----:B------:R-:W-:Y:S02]  /*1aca0*/  IMAD.MOV.U32 R31, RZ, RZ, R32 ;  /* 0x000000ffff1f7224 */ /* 0x000fe400078e0020 */
[----:B----4-:R-:W-:Y:S01]  /*1acb0*/  @P0 HFMA2.BF16_V2 R4, -RZ.H0_H0, RZ.H0_H0, -R144.H1_H1 ;  /* 0x200000ffff040231 */ /* 0x010fe20000360990 */
[----:B------:R-:W-:-:S04]  /*1acc0*/  LEA R128, R128, UR5, 0x1 ;  /* 0x0000000580807c11 */ /* 0x000fc8000f8e08ff */
[----:B------:R-:W-:-:S04]  /*1acd0*/  PRMT R0, R4, 0x7610, R0 ;  /* 0x0000761004007816 */ /* 0x000fc80000000000 */
[----:B------:R-:W-:Y:S01]  /*1ace0*/  @P0 PRMT R169, R0, 0x5410, RZ ;  /* 0x0000541000a90816 */ /* 0x000fe200000000ff */
[C---:B------:R-:W-:Y:S02]  /*1acf0*/  VIADD R0, R128.reuse, 0x4000 ;  /* 0x0000400080007836 */ /* 0x040fe40000000000 */
[----:B------:R-:W-:Y:S02]  /*1ad00*/  VIADD R56, R128, 0x4020 ;  /* 0x0000402080387836 */ /* 0x000fe40000000000 */
[----:B------:R-:W-:Y:S02]  /*1ad10*/  @P6 VIADD R56, R0, 0xffffffe0 ;  /* 0xffffffe000386836 */ /* 0x000fe40000000000 */
[----:B------:R-:W-:-:S04]  /*1ad20*/  IMAD.SHL.U32 R0, R176, 0x8, RZ ;  /* 0x00000008b0007824 */ /* 0x000fc800078e00ff */
[----:B------:R-:W-:-:S04]  /*1ad30*/  IMAD.WIDE R4, R0, 0x2, R2 ;  /* 0x0000000200047825 */ /* 0x000fc800078e0202 */
[----:B------:R-:W-:-:S04]  /*1ad40*/  IMAD.WIDE R4, R176, 0x70, R4 ;  /* 0x00000070b0047825 */ /* 0x000fc800078e0204 */
[----:B------:R-:W-:Y:S01]  /*1ad50*/  IMAD.WIDE R4, R0, 0x2, R4 ;  /* 0x0000000200047825 */ /* 0x000fe200078e0204 */
[----:B------:R-:W-:-:S04]  /*1ad60*/  PRMT R0, R148, 0x7772, RZ ;  /* 0x0000777294007816 */ /* 0x000fc800000000ff */
[----:B------:R-:W-:Y:S02]  /*1ad70*/  PRMT R25, R0, 0x5410, R6 ;  /* 0x0000541000197816 */ /* 0x000fe40000000006 */
[C---:B------:R-:W-:Y:S02]  /*1ad80*/  PRMT R6, R32.reuse, 0x7773, RZ ;  /* 0x0000777320067816 */ /* 0x040fe400000000ff */
[----:B------:R-:W-:-:S04]  /*1ad90*/  PRMT R0, R32, 0x7772, RZ ;  /* 0x0000777220007816 */ /* 0x000fc800000000ff */
[----:B------:R-:W-:Y:S02]  /*1ada0*/  PRMT R43, R0, 0x5410, R6 ;  /* 0x00005410002b7816 */ /* 0x000fe40000000006 */
[C---:B------:R-:W-:Y:S02]  /*1adb0*/  LOP3.LUT R0, R34.reuse, 0xffff, RZ, 0xc0, !PT ;  /* 0x0000ffff22007812 */ /* 0x040fe400078ec0ff */
[----:B------:R-:W-:Y:S02]  /*1adc0*/  LOP3.LUT R6, R34, 0xff, RZ, 0xc0, !PT ;  /* 0x000000ff22067812 */ /* 0x000fe400078ec0ff */
[----:B------:R-:W-:-:S04]  /*1add0*/  SHF.R.U32.HI R0, RZ, 0x8, R0 ;  /* 0x00000008ff007819 */ /* 0x000fc80000011600 */
[--C-:B------:R-:W-:Y:S02]  /*1ade0*/  PRMT R21, R6, 0x5410, R0.reuse ;  /* 0x0000541006157816 */ /* 0x100fe40000000000 */
[----:B------:R-:W-:Y:S02]  /*1adf0*/  PRMT R0, R34, 0x7632, R0 ;  /* 0x0000763222007816 */ /* 0x000fe40000000000 */
[----:B------:R-:W-:Y:S02]  /*1ae00*/  SHF.R.U32.HI R6, RZ, 0x18, R34 ;  /* 0x00000018ff067819 */ /* 0x000fe40000011622 */
[----:B------:R-:W-:Y:S01]  /*1ae10*/  LOP3.LUT R0, R0, 0xff, RZ, 0xc0, !PT ;  /* 0x000000ff00007812 */ /* 0x000fe200078ec0ff */
[----:B------:R-:W-:-:S03]  /*1ae20*/  IMAD.MOV.U32 R148, RZ, RZ, R20 ;  /* 0x000000ffff947224 */ /* 0x000fc600078e0014 */
        /* <DEDUP_REMOVED lines=9> */
[----:B------:R-:W-:Y:S01]  /*1aec0*/  LOP3.LUT R6, R10, 0xff, RZ, 0xc0, !PT ;  /* 0x000000ff0a067812 */ /* 0x000fe200078ec0ff */
[----:B------:R-:W3:Y:S01]  /*1aed0*/  LDSM.16.MT88.4 R16, [R128+0x4000] ;  /* 0x004000008010783b */ /* 0x000ee20000004200 */
[----:B------:R-:W-:Y:S01]  /*1aee0*/  LOP3.LUT R7, R0, 0xff, RZ, 0xc0, !PT ;  /* 0x000000ff00077812 */ /* 0x000fe200078ec0ff */
[----:B------:R-:W-:Y:S01]  /*1aef0*/  IMAD R0, R13, 0x10000, R13 ;  /* 0x000100000d007824 */ /* 0x000fe200078e020d */
[----:B------:R-:W-:Y:S02]  /*1af00*/  PRMT R10, R6, 0x5410, R11 ;  /* 0x00005410060a7816 */ /* 0x000fe4000000000b */
[----:B------:R-:W-:Y:S01]  /*1af10*/  PRMT R7, R7, 0x5410, R8 ;  /* 0x0000541007077816 */ /* 0x000fe20000000008 */
[----:B------:R-:W-:Y:S01]  /*1af20*/  IMAD.MOV.U32 R8, RZ, RZ, R46 ;  /* 0x000000ffff087224 */ /* 0x000fe200078e002e */
[----:B------:R-:W-:-:S03]  /*1af30*/  HSET2.LE.AND R6, R9, R0, PT ;  /* 0x0000000009067233 */ /* 0x000fc60003803000 */
[----:B------:R-:W-:Y:S02]  /*1af40*/  HSET2.LE.AND R7, R7, R0, PT ;  /* 0x0000000007077233 */ /* 0x000fe40003803000 */
[----:B------:R-:W-:Y:S01]  /*1af50*/  LOP3.LUT R8, R8, R6, RZ, 0xc0, !PT ;  /* 0x0000000608087212 */ /* 0x000fe200078ec0ff */
[----:B------:R-:W-:-:S05]  /*1af60*/  IMAD.MOV.U32 R6, RZ, RZ, R44 ;  /* 0x000000ffff067224 */ /* 0x000fca00078e002c */
[----:B------:R-:W-:Y:S02]  /*1af70*/  LOP3.LUT R9, R6, R7, RZ, 0xc0, !PT ;  /* 0x0000000706097212 */ /* 0x000fe400078ec0ff */
[----:B------:R-:W-:Y:S02]  /*1af80*/  LOP3.LUT R7, R12, 0xff00ff, RZ, 0xc0, !PT ;  /* 0x00ff00ff0c077812 */ /* 0x000fe400078ec0ff */
[----:B------:R-:W4:Y:S01]  /*1af90*/  LDSM.16.MT88.4 R12, [R56] ;  /* 0x00000000380c783b */ /* 0x000f220000004200 */
[--C-:B------:R-:W-:Y:S01]  /*1afa0*/  HSET2.LE.AND R6, R10, R0.reuse, PT ;  /* 0x000000000a067233 */ /* 0x100fe20003803000 */
[----:B------:R-:W-:Y:S01]  /*1afb0*/  IMAD.MOV.U32 R10, RZ, RZ, R35 ;  /* 0x000000ffff0a7224 */ /* 0x000fe200078e0023 */
[----:B------:R-:W-:-:S04]  /*1afc0*/  HSET2.LE.AND R7, R7, R0, PT ;  /* 0x0000000007077233 */ /* 0x000fc80003803000 */
[----:B------:R-:W-:Y:S01]  /*1afd0*/  LOP3.LUT R10, R10, R6, RZ, 0xc0, !PT ;  /* 0x000000060a0a7212 */ /* 0x000fe200078ec0ff */
[----:B------:R-:W-:-:S05]  /*1afe0*/  IMAD.MOV.U32 R6, RZ, RZ, R33 ;  /* 0x000000ffff067224 */ /* 0x000fca00078e0021 */
[----:B------:R-:W-:Y:S01]  /*1aff0*/  LOP3.LUT R11, R6, R7, RZ, 0xc0, !PT ;  /* 0x00000007060b7212 */ /* 0x000fe200078ec0ff */
[----:B------:R1:W-:Y:S01]  /*1b000*/  STG.E.U16 desc[UR24][R4.64+-0xfe], R39 ;  /* 0xffff022704007986 */ /* 0x0003e2000c101518 */
[----:B--2---:R-:W-:Y:S01]  /*1b010*/  IMAD.MOV.U32 R177, RZ, RZ, R55 ;  /* 0x000000ffffb17224 */ /* 0x004fe200078e0037 */
[--C-:B------:R-:W-:Y:S02]  /*1b020*/  HSET2.LE.AND R6, R21, R0.reuse, PT ;  /* 0x0000000015067233 */ /* 0x100fe40003803000 */
[----:B------:R2:W-:Y:S02]  /*1b030*/  STG.E.U16 desc[UR24][R4.64+-0x100], R45 ;  /* 0xffff002d04007986 */ /* 0x0005e4000c101518 */
[----:B---3--:R-:W-:Y:S01]  /*1b040*/  HMMA.16816.F32.BF16 R52, R8, R16, R92 ;  /* 0x000000100834723c */ /* 0x008fe2000004185c */
[----:B------:R-:W-:-:S07]  /*1b050*/  HSET2.LE.AND R7, R23, R0, PT ;  /* 0x0000000017077233 */ /* 0x000fce0003803000 */
[----:B------:R-:W-:Y:S01]  /*1b060*/  HMMA.16816.F32.BF16 R48, R8, R18, R96 ;  /* 0x000000120830723c */ /* 0x000fe20000041860 */
[----:B-1----:R-:W-:-:S07]  /*1b070*/  PRMT R39, R32, 0x7771, RZ ;  /* 0x0000777120277816 */ /* 0x002fce00000000ff */
[C---:B----4-:R-:W-:Y:S08]  /*1b080*/  HMMA.16816.F32.BF16 R32, R8.reuse, R14, R180 ;  /* 0x0000000e0820723c */ /* 0x050ff000000418b4 */
[----:B--2---:R-:W-:Y:S01]  /*1b090*/  HMMA.16816.F32.BF16 R44, R8, R12, R172 ;  /* 0x0000000c082c723c */ /* 0x004fe200000418ac */
[----:B------:R-:W-:Y:S02]  /*1b0a0*/  LOP3.LUT R11, R25, 0xff00ff, RZ, 0xc0, !PT ;  /* 0x00ff00ff190b7812 */ /* 0x000fe400078ec0ff */
[----:B------:R-:W-:-:S02]  /*1b0b0*/  LOP3.LUT R8, R177, R6, RZ, 0xc0, !PT ;  /* 0x00000006b1087212 */ /* 0x000fc400078ec0ff */
[--C-:B------:R-:W-:Y:S02]  /*1b0c0*/  HSET2.LE.AND R6, R20, R0.reuse, PT ;  /* 0x0000000014067233 */ /* 0x100fe40003803000 */
[----:B------:R-:W-:Y:S02]  /*1b0d0*/  HSET2.LE.AND R11, R11, R0, PT ;  /* 0x000000000b0b7233 */ /* 0x000fe40003803000 */
[----:B------:R-:W-:Y:S02]  /*1b0e0*/  LOP3.LUT R10, R86, R7, RZ, 0xc0, !PT ;  /* 0x00000007560a7212 */ /* 0x000fe400078ec0ff */
[----:B------:R-:W-:Y:S02]  /*1b0f0*/  LOP3.LUT R9, R101, R6, RZ, 0xc0, !PT ;  /* 0x0000000665097212 */ /* 0x000fe400078ec0ff */
[----:B------:R-:W-:Y:S01]  /*1b100*/  LOP3.LUT R11, R87, R11, RZ, 0xc0, !PT ;  /* 0x0000000b570b7212 */ /* 0x000fe200078ec0ff */
[----:B------:R-:W-:Y:S02]  /*1b110*/  IMAD.MOV.U32 R6, RZ, RZ, R26 ;  /* 0x000000ffff067224 */ /* 0x000fe400078e001a */
[----:B------:R-:W-:-:S02]  /*1b120*/  IMAD.MOV.U32 R87, RZ, RZ, R63 ;  /* 0x000000ffff577224 */ /* 0x000fc400078e003f */
[----:B------:R-:W-:Y:S02]  /*1b130*/  IMAD.MOV.U32 R86, RZ, RZ, R61 ;  /* 0x000000ffff567224 */ /* 0x000fe400078e003d */
[----:B------:R-:W-:Y:S01]  /*1b140*/  IMAD.MOV.U32 R101, RZ, RZ, R62 ;  /* 0x000000ffff657224 */ /* 0x000fe200078e003e */
[----:B------:R-:W-:Y:S01]  /*1b150*/  HMMA.16816.F32.BF16 R76, R8, R16, R76 ;  /* 0x00000010084c723c */ /* 0x000fe2000004184c */
[----:B------:R-:W-:Y:S01]  /*1b160*/  IMAD.MOV.U32 R177, RZ, RZ, R60 ;  /* 0x000000ffffb17224 */ /* 0x000fe200078e003c */
[----:B------:R-:W-:Y:S02]  /*1b170*/  PRMT R7, R26, 0x7772, RZ ;  /* 0x000077721a077816 */ /* 0x000fe400000000ff */
[----:B------:R-:W-:-:S04]  /*1b180*/  LOP3.LUT R6, R6, 0xff, RZ, 0xc0, !PT ;  /* 0x000000ff06067812 */ /* 0x000fc800078ec0ff */
[C---:B------:R-:W-:Y:S01]  /*1b190*/  HMMA.16816.F32.BF16 R72, R8.reuse, R18, R72 ;  /* 0x000000120848723c */ /* 0x040fe20000041848 */
[----:B------:R-:W-:Y:S07]  /*1b1a0*/  LDSM.16.MT88.4 R16, [R56+0x400] ;  /* 0x000400003810783b */ /* 0x000fee0000004200 */
[C---:B------:R-:W-:Y:S08]  /*1b1b0*/  HMMA.16816.F32.BF16 R60, R8.reuse, R12, R156 ;  /* 0x0000000c083c723c */ /* 0x040ff0000004189c */
[----:B------:R-:W-:Y:S01]  /*1b1c0*/  HMMA.16816.F32.BF16 R68, R8, R14, R68 ;  /* 0x0000000e0844723c */ /* 0x000fe20000041844 */
[C---:B------:R-:W-:Y:S01]  /*1b1d0*/  PRMT R8, R26.reuse, 0x7773, RZ ;  /* 0x000077731a087816 */ /* 0x040fe200000000ff */
[----:B------:R-:W1:Y:S01]  /*1b1e0*/  LDSM.16.MT88.4 R12, [R128+0x4400] ;  /* 0x00440000800c783b */ /* 0x000e620000004200 */
[----:B------:R-:W-:-:S02]  /*1b1f0*/  PRMT R9, R26, 0x7771, RZ ;  /* 0x000077711a097816 */ /* 0x000fc400000000ff */
[----:B------:R-:W-:Y:S02]  /*1b200*/  PRMT R11, R7, 0x5410, R8 ;  /* 0x00005410070b7816 */ /* 0x000fe40000000008 */
[----:B------:R-:W-:Y:S02]  /*1b210*/  PRMT R10, R6, 0x5410, R9 ;  /* 0x00005410060a7816 */ /* 0x000fe40000000009 */
[C---:B------:R-:W-:Y:S02]  /*1b220*/  LOP3.LUT R7, R27.reuse, 0xffff, RZ, 0xc0, !PT ;  /* 0x0000ffff1b077812 */ /* 0x040fe400078ec0ff */
[C---:B------:R-:W-:Y:S02]  /*1b230*/  PRMT R6, R27.reuse, 0x7632, R6 ;  /* 0x000076321b067816 */ /* 0x040fe40000000006 */
[----:B------:R-:W-:Y:S02]  /*1b240*/  LOP3.LUT R8, R27, 0xff, RZ, 0xc0, !PT ;  /* 0x000000ff1b087812 */ /* 0x000fe400078ec0ff */
[----:B------:R-:W-:-:S02]  /*1b250*/  SHF.R.U32.HI R7, RZ, 0x8, R7 ;  /* 0x00000008ff077819 */ /* 0x000fc40000011607 */
[----:B------:R-:W-:Y:S02]  /*1b260*/  SHF.R.U32.HI R9, RZ, 0x18, R27 ;  /* 0x00000018ff097819 */ /* 0x000fe4000001161b */
[----:B------:R-:W-:Y:S02]  /*1b270*/  LOP3.LUT R6, R6, 0xff, RZ, 0xc0, !PT ;  /* 0x000000ff06067812 */ /* 0x000fe400078ec0ff */
[----:B------:R-:W-:Y:S02]  /*1b280*/  PRMT R8, R8, 0x5410, R7 ;  /* 0x0000541008087816 */ /* 0x000fe40000000007 */
[----:B------:R-:W-:Y:S01]  /*1b290*/  PRMT R7, R6, 0x5410, R9 ;  /* 0x0000541006077816 */ /* 0x000fe20000000009 */
[----:B------:R-:W-:Y:S02]  /*1b2a0*/  IMAD.MOV.U32 R9, RZ, RZ, R67 ;  /* 0x000000ffff097224 */ /* 0x000fe400078e0043 */
[--C-:B------:R-:W-:Y:S02]  /*1b2b0*/  HSET2.LE.AND R6, R8, R0.reuse, PT ;  /* 0x0000000008067233 */ /* 0x100fe40003803000 */
[----:B------:R-:W-:Y:S01]  /*1b2c0*/  HSET2.LE.AND R7, R7, R0, PT ;  /* 0x0000000007077233 */ /* 0x000fe20003803000 */
[----:B------:R-:W-:-:S04]  /*1b2d0*/  IMAD.MOV.U32 R8, RZ, RZ, R85 ;  /* 0x000000ffff087224 */ /* 0x000fc800078e0055 */
[----:B------:R-:W-:Y:S02]  /*1b2e0*/  LOP3.LUT R9, R9, R7, RZ, 0xc0, !PT ;  /* 0x0000000709097212 */ /* 0x000fe400078ec0ff */
[----:B------:R-:W-:Y:S02]  /*1b2f0*/  LOP3.LUT R7, R11, 0xff00ff, RZ, 0xc0, !PT ;  /* 0x00ff00ff0b077812 */ /* 0x000fe400078ec0ff */
[----:B------:R-:W-:Y:S02]  /*1b300*/  LOP3.LUT R8, R8, R6, RZ, 0xc0, !PT ;  /* 0x0000000608087212 */ /* 0x000fe400078ec0ff */
[--C-:B------:R-:W-:Y:S01]  /*1b310*/  HSET2.LE.AND R6, R10, R0.reuse, PT ;  /* 0x000000000a067233 */ /* 0x100fe20003803000 */
[----:B------:R-:W-:Y:S01]  /*1b320*/  IMAD.MOV.U32 R10, RZ, RZ, R65 ;  /* 0x000000ffff0a7224 */ /* 0x000fe200078e0041 */
[----:B------:R-:W-:Y:S01]  /*1b330*/  HSET2.LE.AND R7, R7, R0, PT ;  /* 0x0000000007077233 */ /* 0x000fe20003803000 */
[----:B------:R-:W-:-:S03]  /*1b340*/  IMAD.MOV.U32 R11, RZ, RZ, R59 ;  /* 0x000000ffff0b7224 */ /* 0x000fc600078e003b */
[----:B------:R-:W-:Y:S02]  /*1b350*/  LOP3.LUT R10, R10, R6, RZ, 0xc0, !PT ;  /* 0x000000060a0a7212 */ /* 0x000fe400078ec0ff */
[----:B------:R-:W-:Y:S02]  /*1b360*/  LOP3.LUT R11, R11, R7, RZ, 0xc0, !PT ;  /* 0x000000070b0b7212 */ /* 0x000fe400078ec0ff */
[C---:B------:R-:W-:Y:S02]  /*1b370*/  LOP3.LUT R6, R84.reuse, 0xffff, RZ, 0xc0, !PT ;  /* 0x0000ffff54067812 */ /* 0x040fe400078ec0ff */
[----:B------:R-:W-:Y:S02]  /*1b380*/  LOP3.LUT R7, R84, 0xff, RZ, 0xc0, !PT ;  /* 0x000000ff54077812 */ /* 0x000fe400078ec0ff */
[----:B------:R-:W-:Y:S01]  /*1b390*/  SHF.R.U32.HI R6, RZ, 0x8, R6 ;  /* 0x00000008ff067819 */ /* 0x000fe20000011606 */
[C---:B-1----:R-:W-:Y:S08]  /*1b3a0*/  HMMA.16816.F32.BF16 R52, R8.reuse, R12, R52 ;  /* 0x0000000c0834723c */ /* 0x042ff00000041834 */
[C---:B------:R-:W-:Y:S08]  /*1b3b0*/  HMMA.16816.F32.BF16 R48, R8.reuse, R14, R48 ;  /* 0x0000000e0830723c */ /* 0x040ff00000041830 */
[C---:B------:R-:W-:Y:S08]  /*1b3c0*/  HMMA.16816.F32.BF16 R44, R8.reuse, R16, R44 ;  /* 0x00000010082c723c */ /* 0x040ff0000004182c */
[----:B------:R-:W-:Y:S01]  /*1b3d0*/  HMMA.16816.F32.BF16 R92, R8, R18, R32 ;  /* 0x00000012085c723c */ /* 0x000fe20000041820 */
[----:B------:R-:W-:-:S02]  /*1b3e0*/  PRMT R8, R7, 0x5410, R6 ;  /* 0x0000541007087816 */ /* 0x000fc40000000006 */
[----:B------:R-:W-:Y:S02]  /*1b3f0*/  PRMT R6, R84, 0x7632, R6 ;  /* 0x0000763254067816 */ /* 0x000fe40000000006 */
[----:B------:R-:W-:Y:S02]  /*1b400*/  SHF.R.U32.HI R10, RZ, 0x18, R84 ;  /* 0x00000018ff0a7819 */ /* 0x000fe40000011654 */
[----:B------:R-:W-:Y:S02]  /*1b410*/  LOP3.LUT R7, R6, 0xff, RZ, 0xc0, !PT ;  /* 0x000000ff06077812 */ /* 0x000fe400078ec0ff */
[----:B------:R-:W-:Y:S02]  /*1b420*/  LOP3.LUT R9, R31, 0xff, RZ, 0xc0, !PT ;  /* 0x000000ff1f097812 */ /* 0x000fe400078ec0ff */
[----:B------:R-:W-:Y:S02]  /*1b430*/  HSET2.LE.AND R6, R8, R0, PT ;  /* 0x0000000008067233 */ /* 0x000fe40003803000 */
[----:B------:R-:W-:-:S02]  /*1b440*/  PRMT R7, R7, 0x5410, R10 ;  /* 0x0000541007077816 */ /* 0x000fc4000000000a */
[----:B------:R-:W-:Y:S02]  /*1b450*/  PRMT R9, R9, 0x5410, R39 ;  /* 0x0000541009097816 */ /* 0x000fe40000000027 */
[----:B------:R-:W-:Y:S02]  /*1b460*/  LOP3.LUT R11, R43, 0xff00ff, RZ, 0xc0, !PT ;  /* 0x00ff00ff2b0b7812 */ /* 0x000fe400078ec0ff */
[----:B------:R-:W-:Y:S02]  /*1b470*/  LOP3.LUT R8, R177, R6, RZ, 0xc0, !PT ;  /* 0x00000006b1087212 */ /* 0x000fe400078ec0ff */
[--C-:B------:R-:W-:Y:S02]  /*1b480*/  HSET2.LE.AND R6, R7, R0.reuse, PT ;  /* 0x0000000007067233 */ /* 0x100fe40003803000 */
[--C-:B------:R-:W-:Y:S02]  /*1b490*/  HSET2.LE.AND R7, R9, R0.reuse, PT ;  /* 0x0000000009077233 */ /* 0x100fe40003803000 */
[----:B------:R-:W-:-:S02]  /*1b4a0*/  HSET2.LE.AND R11, R11, R0, PT ;  /* 0x000000000b0b7233 */ /* 0x000fc40003803000 */
[----:B------:R-:W-:Y:S02]  /*1b4b0*/  LOP3.LUT R9, R101, R6, RZ, 0xc0, !PT ;  /* 0x0000000665097212 */ /* 0x000fe400078ec0ff */
[----:B------:R-:W-:Y:S02]  /*1b4c0*/  LOP3.LUT R10, R86, R7, RZ, 0xc0, !PT ;  /* 0x00000007560a7212 */ /* 0x000fe400078ec0ff */
[----:B------:R-:W-:Y:S01]  /*1b4d0*/  LOP3.LUT R11, R87, R11, RZ, 0xc0, !PT ;  /* 0x0000000b570b7212 */ /* 0x000fe200078ec0ff */
[----:B------:R-:W-:Y:S01]  /*1b4e0*/  IMAD.MOV.U32 R26, RZ, RZ, R148 ;  /* 0x000000ffff1a7224 */ /* 0x000fe200078e0094 */
[C---:B------:R-:W-:Y:S02]  /*1b4f0*/  PRMT R7, R22.reuse, 0x7773, RZ ;  /* 0x0000777316077816 */ /* 0x040fe400000000ff */
[----:B------:R-:W-:Y:S01]  /*1b500*/  PRMT R6, R22, 0x7772, RZ ;  /* 0x0000777216067816 */ /* 0x000fe200000000ff */
[----:B------:R-:W-:Y:S01]  /*1b510*/  IMAD.MOV.U32 R177, RZ, RZ, R133 ;  /* 0x000000ffffb17224 */ /* 0x000fe200078e0085 */
[----:B------:R-:W-:Y:S01]  /*1b520*/  PRMT R27, R148, 0x7771, RZ ;  /* 0x00007771941b7816 */ /* 0x000fe200000000ff */
[----:B------:R-:W-:Y:S01]  /*1b530*/  HMMA.16816.F32.BF16 R72, R8, R14, R72 ;  /* 0x0000000e0848723c */ /* 0x000fe20000041848 */
[----:B------:R-:W-:Y:S01]  /*1b540*/  PRMT R133, R6, 0x5410, R7 ;  /* 0x0000541006857816 */ /* 0x000fe20000000007 */
[----:B------:R-:W-:Y:S01]  /*1b550*/  IMAD.MOV.U32 R14, RZ, RZ, R66 ;  /* 0x000000ffff0e7224 */ /* 0x000fe200078e0042 */
[----:B------:R-:W-:Y:S01]  /*1b560*/  LOP3.LUT R6, R26, 0xff, RZ, 0xc0, !PT ;  /* 0x000000ff1a067812 */ /* 0x000fe200078ec0ff */
[----:B------:R-:W-:Y:S01]  /*1b570*/  IMAD.MOV.U32 R20, RZ, RZ, R168 ;  /* 0x000000ffff147224 */ /* 0x000fe200078e00a8 */
[----:B------:R-:W-:-:S02]  /*1b580*/  PRMT R15, R66, 0x7771, RZ ;  /* 0x00007771420f7816 */ /* 0x000fc400000000ff */
[----:B------:R-:W-:Y:S02]  /*1b590*/  PRMT R27, R6, 0x5410, R27 ;  /* 0x00005410061b7816 */ /* 0x000fe4000000001b */
[----:B------:R-:W-:Y:S01]  /*1b5a0*/  LOP3.LUT R6, R14, 0xff, RZ, 0xc0, !PT ;  /* 0x000000ff0e067812 */ /* 0x000fe200078ec0ff */
[C---:B------:R-:W-:Y:S01]  /*1b5b0*/  HMMA.16816.F32.BF16 R76, R8.reuse, R12, R76 ;  /* 0x0000000c084c723c */ /* 0x040fe2000004184c */
[C---:B------:R-:W-:Y:S02]  /*1b5c0*/  PRMT R25, R148.reuse, 0x7773, RZ ;  /* 0x0000777394197816 */ /* 0x040fe400000000ff */
[----:B------:R-:W-:Y:S02]  /*1b5d0*/  PRMT R23, R148, 0x7772, RZ ;  /* 0x0000777294177816 */ /* 0x000fe400000000ff */
[C---:B------:R-:W-:Y:S02]  /*1b5e0*/  PRMT R13, R66.reuse, 0x7773, RZ ;  /* 0x00007773420d7816 */ /* 0x040fe400000000ff */
[----:B------:R-:W-:Y:S01]  /*1b5f0*/  PRMT R12, R66, 0x7772, RZ ;  /* 0x00007772420c7816 */ /* 0x000fe200000000ff */
[----:B------:R-:W-:Y:S01]  /*1b600*/  HMMA.16816.F32.BF16 R84, R8, R16, R60 ;  /* 0x000000100854723c */ /* 0x000fe2000004183c */
[----:B------:R-:W-:-:S02]  /*1b610*/  PRMT R148, R6, 0x5410, R15 ;  /* 0x0000541006947816 */ /* 0x000fc4000000000f */
[----:B------:R-:W-:Y:S02]  /*1b620*/  PRMT R21, R168, 0x7771, RZ ;  /* 0x00007771a8157816 */ /* 0x000fe400000000ff */
[----:B------:R-:W-:-:S03]  /*1b630*/  LOP3.LUT R6, R20, 0xff, RZ, 0xc0, !PT ;  /* 0x000000ff14067812 */ /* 0x000fc600078ec0ff */
[----:B------:R-:W-:Y:S01]  /*1b640*/  HMMA.16816.F32.BF16 R96, R8, R18, R68 ;  /* 0x000000120860723c */ /* 0x000fe20000041844 */
[----:B------:R-:W-:Y:S01]  /*1b650*/  IMAD.MOV.U32 R10, RZ, RZ, R28 ;  /* 0x000000ffff0a7224 */ /* 0x000fe200078e001c */
[C---:B------:R-:W-:Y:S02]  /*1b660*/  PRMT R9, R28.reuse, 0x7773, RZ ;  /* 0x000077731c097816 */ /* 0x040fe400000000ff */
[----:B------:R-:W-:Y:S02]  /*1b670*/  PRMT R8, R28, 0x7772, RZ ;  /* 0x000077721c087816 */ /* 0x000fe400000000ff */
[----:B------:R-:W-:Y:S02]  /*1b680*/  LOP3.LUT R7, R29, 0xffff, RZ, 0xc0, !PT ;  /* 0x0000ffff1d077812 */ /* 0x000fe400078ec0ff */
[----:B------:R-:W-:Y:S02]  /*1b690*/  PRMT R149, R12, 0x5410, R13 ;  /* 0x000054100c957816 */ /* 0x000fe4000000000d */
[----:B------:R-:W-:-:S02]  /*1b6a0*/  PRMT R12, R8, 0x5410, R9 ;  /* 0x00005410080c7816 */ /* 0x000fc40000000009 */
[----:B------:R-:W-:Y:S02]  /*1b6b0*/  PRMT R11, R28, 0x7771, RZ ;  /* 0x000077711c0b7816 */ /* 0x000fe400000000ff */
[----:B------:R-:W-:Y:S02]  /*1b6c0*/  PRMT R156, R6, 0x5410, R21 ;  /* 0x00005410069c7816 */ /* 0x000fe40000000015 */
[----:B------:R-:W-:Y:S02]  /*1b6d0*/  LOP3.LUT R8, R10, 0xff, RZ, 0xc0, !PT ;  /* 0x000000ff0a087812 */ /* 0x000fe400078ec0ff */
[C---:B------:R-:W-:Y:S02]  /*1b6e0*/  PRMT R6, R29.reuse, 0x7632, R6 ;  /* 0x000076321d067816 */ /* 0x040fe40000000006 */
[----:B------:R-:W-:Y:S02]  /*1b6f0*/  LOP3.LUT R9, R29, 0xff, RZ, 0xc0, !PT ;  /* 0x000000ff1d097812 */ /* 0x000fe400078ec0ff */
[----:B------:R-:W-:-:S02]  /*1b700*/  SHF.R.U32.HI R7, RZ, 0x8, R7 ;  /* 0x00000008ff077819 */ /* 0x000fc40000011607 */
[----:B------:R-:W-:Y:S02]  /*1b710*/  PRMT R11, R8, 0x5410, R11 ;  /* 0x00005410080b7816 */ /* 0x000fe4000000000b */
        /* <DEDUP_REMOVED lines=8> */
[----:B------:R-:W-:Y:S02]  /*1b7a0*/  IMAD.MOV.U32 R6, RZ, RZ, R105 ;  /* 0x000000ffff067224 */ /* 0x000fe400078e0069 */
[----:B------:R-:W-:-:S03]  /*1b7b0*/  IMAD.MOV.U32 R10, RZ, RZ, R103 ;  /* 0x000000ffff0a7224 */ /* 0x000fc600078e0067 */
[----:B------:R-:W-:Y:S02]  /*1b7c0*/  LOP3.LUT R9, R6, R7, RZ, 0xc0, !PT ;  /* 0x0000000706097212 */ /* 0x000fe400078ec0ff */
[----:B------:R-:W-:Y:S02]  /*1b7d0*/  HSET2.LE.AND R6, R11, R0, PT ;  /* 0x000000000b067233 */ /* 0x000fe40003803000 */
[----:B------:R-:W-:-:S03]  /*1b7e0*/  LOP3.LUT R7, R12, 0xff00ff, RZ, 0xc0, !PT ;  /* 0x00ff00ff0c077812 */ /* 0x000fc600078ec0ff */
[----:B------:R-:W-:Y:S01]  /*1b7f0*/  LOP3.LUT R10, R10, R6, RZ, 0xc0, !PT ;  /* 0x000000060a0a7212 */ /* 0x000fe200078ec0ff */
[----:B------:R-:W-:Y:S01]  /*1b800*/  IMAD.MOV.U32 R6, RZ, RZ, R123 ;  /* 0x000000ffff067224 */ /* 0x000fe200078e007b */
[----:B------:R-:W-:-:S05]  /*1b810*/  HSET2.LE.AND R7, R7, R0, PT ;  /* 0x0000000007077233 */ /* 0x000fca0003803000 */
[----:B------:R-:W-:Y:S02]  /*1b820*/  LOP3.LUT R11, R6, R7, RZ, 0xc0, !PT ;  /* 0x00000007060b7212 */ /* 0x000fe400078ec0ff */
[C---:B------:R-:W-:Y:S02]  /*1b830*/  LOP3.LUT R6, R89.reuse, 0xffff, RZ, 0xc0, !PT ;  /* 0x0000ffff59067812 */ /* 0x040fe400078ec0ff */
[----:B------:R-:W-:Y:S02]  /*1b840*/  LOP3.LUT R7, R89, 0xff, RZ, 0xc0, !PT ;  /* 0x000000ff59077812 */ /* 0x000fe400078ec0ff */
[----:B------:R-:W-:-:S04]  /*1b850*/  SHF.R.U32.HI R6, RZ, 0x8, R6 ;  /* 0x00000008ff067819 */ /* 0x000fc80000011606 */
[--C-:B------:R-:W-:Y:S02]  /*1b860*/  PRMT R12, R7, 0x5410, R6.reuse ;  /* 0x00005410070c7816 */ /* 0x100fe40000000006 */
[----:B------:R-:W-:Y:S02]  /*1b870*/  PRMT R6, R89, 0x7632, R6 ;  /* 0x0000763259067816 */ /* 0x000fe40000000006 */
[----:B------:R-:W-:Y:S02]  /*1b880*/  SHF.R.U32.HI R13, RZ, 0x18, R89 ;  /* 0x00000018ff0d7819 */ /* 0x000fe40000011659 */
[----:B------:R-:W-:Y:S01]  /*1b890*/  LOP3.LUT R7, R6, 0xff, RZ, 0xc0, !PT ;  /* 0x000000ff06077812 */ /* 0x000fe200078ec0ff */
[----:B------:R-:W-:Y:S01]  /*1b8a0*/  IMAD.MOV.U32 R173, RZ, RZ, R91 ;  /* 0x000000ffffad7224 */ /* 0x000fe200078e005b */
[----:B------:R-:W-:Y:S02]  /*1b8b0*/  PRMT R25, R23, 0x5410, R25 ;  /* 0x0000541017197816 */ /* 0x000fe40000000019 */
[----:B------:R-:W-:-:S02]  /*1b8c0*/  HSET2.LE.AND R6, R12, R0, PT ;  /* 0x000000000c067233 */ /* 0x000fc40003803000 */
[----:B------:R-:W-:Y:S02]  /*1b8d0*/  PRMT R7, R7, 0x5410, R13 ;  /* 0x0000541007077816 */ /* 0x000fe4000000000d */
[----:B------:R-:W-:Y:S01]  /*1b8e0*/  LOP3.LUT R15, R25, 0xff00ff, RZ, 0xc0, !PT ;  /* 0x00ff00ff190f7812 */ /* 0x000fe200078ec0ff */
[----:B------:R-:W-:Y:S01]  /*1b8f0*/  IMAD.MOV.U32 R174, RZ, RZ, R106 ;  /* 0x000000ffffae7224 */ /* 0x000fe200078e006a */
[----:B------:R-:W-:Y:S01]  /*1b900*/  LOP3.LUT R12, R173, R6, RZ, 0xc0, !PT ;  /* 0x00000006ad0c7212 */ /* 0x000fe200078ec0ff */
[----:B------:R-:W-:Y:S01]  /*1b910*/  IMAD.MOV.U32 R175, RZ, RZ, R108 ;  /* 0x000000ffffaf7224 */ /* 0x000fe200078e006c */
[--C-:B------:R-:W-:Y:S01]  /*1b920*/  HSET2.LE.AND R6, R7, R0.reuse, PT ;  /* 0x0000000007067233 */ /* 0x100fe20003803000 */
[----:B------:R-:W2:Y:S01]  /*1b930*/  LDL.LU R173, [R1+0x1f8] ;  /* 0x0001f80001ad7983 */ /* 0x000ea20000300800 */
[--C-:B------:R-:W-:Y:S02]  /*1b940*/  HSET2.LE.AND R7, R27, R0.reuse, PT ;  /* 0x000000001b077233 */ /* 0x100fe40003803000 */
[----:B------:R-:W-:-:S02]  /*1b950*/  HSET2.LE.AND R15, R15, R0, PT ;  /* 0x000000000f0f7233 */ /* 0x000fc40003803000 */
[----:B------:R-:W-:Y:S02]  /*1b960*/  LOP3.LUT R13, R174, R6, RZ, 0xc0, !PT ;  /* 0x00000006ae0d7212 */ /* 0x000fe400078ec0ff */
[----:B------:R-:W-:Y:S01]  /*1b970*/  LOP3.LUT R14, R175, R7, RZ, 0xc0, !PT ;  /* 0x00000007af0e7212 */ /* 0x000fe200078ec0ff */
[----:B------:R-:W3:Y:S01]  /*1b980*/  LDL.LU R174, [R1+0x1e4] ;  /* 0x0001e40001ae7983 */ /* 0x000ee20000300800 */
[----:B------:R-:W-:-:S03]  /*1b990*/  LOP3.LUT R15, R177, R15, RZ, 0xc0, !PT ;  /* 0x0000000fb10f7212 */ /* 0x000fc600078ec0ff */
[----:B------:R-:W4:Y:S04]  /*1b9a0*/  LDL.LU R175, [R1+0x1d0] ;  /* 0x0001d00001af7983 */ /* 0x000f280000300800 */
[----:B------:R-:W4:Y:S04]  /*1b9b0*/  LDL.LU R177, [R1+0x1cc] ;  /* 0x0001cc0001b17983 */ /* 0x000f280000300800 */
[----:B------:R-:W4:Y:S04]  /*1b9c0*/  LDL.LU R183, [R1+0xc] ;  /* 0x00000c0001b77983 */ /* 0x000f280000300800 */
[----:B------:R-:W4:Y:S01]  /*1b9d0*/  LDL.LU R172, [R1+0x8] ;  /* 0x0000080001ac7983 */ /* 0x000f220000300800 */
[----:B------:R-:W-:-:S02]  /*1b9e0*/  PRMT R19, R168, 0x7773, RZ ;  /* 0x00007773a8137816 */ /* 0x000fc400000000ff */
[----:B------:R-:W-:Y:S02]  /*1b9f0*/  PRMT R18, R168, 0x7772, RZ ;  /* 0x00007772a8127816 */ /* 0x000fe400000000ff */
[C---:B------:R-:W-:Y:S02]  /*1ba00*/  PRMT R17, R82.reuse, 0x7773, RZ ;  /* 0x0000777352117816 */ /* 0x040fe400000000ff */
[----:B------:R-:W-:Y:S01]  /*1ba10*/  PRMT R16, R82, 0x7772, RZ ;  /* 0x0000777252107816 */ /* 0x000fe200000000ff */
[----:B------:R-:W-:Y:S01]  /*1ba20*/  IMAD.MOV.U32 R28, RZ, RZ, R22 ;  /* 0x000000ffff1c7224 */ /* 0x000fe200078e0016 */
[----:B------:R-:W-:Y:S02]  /*1ba30*/  PRMT R158, R18, 0x5410, R19 ;  /* 0x00005410129e7816 */ /* 0x000fe40000000013 */
[----:B------:R-:W-:Y:S02]  /*1ba40*/  PRMT R157, R16, 0x5410, R17 ;  /* 0x00005410109d7816 */ /* 0x000fe40000000011 */
[----:B------:R-:W-:Y:S01]  /*1ba50*/  PRMT R31, R22, 0x7771, RZ ;  /* 0x00007771161f7816 */ /* 0x000fe200000000ff */
[----:B------:R-:W1:Y:S04]  /*1ba60*/  LDSM.16.MT88.4 R16, [R128+0x4800] ;  /* 0x004800008010783b */ /* 0x000e680000004200 */
[----:B------:R-:W1:Y:S01]  /*1ba70*/  LDSM.16.MT88.4 R20, [R56+0x800] ;  /* 0x000800003814783b */ /* 0x000e620000004200 */
[----:B------:R-:W-:Y:S01]  /*1ba80*/  IMAD.MOV.U32 R65, RZ, RZ, R82 ;  /* 0x000000ffff417224 */ /* 0x000fe200078e0052 */
[----:B------:R-:W-:-:S02]  /*1ba90*/  LOP3.LUT R6, R28, 0xff, RZ, 0xc0, !PT ;  /* 0x000000ff1c067812 */ /* 0x000fc400078ec0ff */
[----:B------:R-:W-:Y:S02]  /*1baa0*/  PRMT R7, R42, 0x7772, RZ ;  /* 0x000077722a077816 */ /* 0x000fe400000000ff */
[----:B------:R-:W-:Y:S01]  /*1bab0*/  PRMT R66, R82, 0x7771, RZ ;  /* 0x0000777152427816 */ /* 0x000fe200000000ff */
[C---:B-1----:R-:W-:Y:S08]  /*1bac0*/  HMMA.16816.F32.BF16 R32, R8.reuse, R16, R52 ;  /* 0x000000100820723c */ /* 0x042ff00000041834 */
[C---:B------:R-:W-:Y:S08]  /*1bad0*/  HMMA.16816.F32.BF16 R52, R8.reuse, R20, R44 ;  /* 0x000000140834723c */ /* 0x040ff0000004182c */
[C---:B------:R-:W-:Y:S08]  /*1bae0*/  HMMA.16816.F32.BF16 R48, R8.reuse, R18, R48 ;  /* 0x000000120830723c */ /* 0x040ff00000041830 */
[----:B------:R-:W-:Y:S01]  /*1baf0*/  HMMA.16816.F32.BF16 R44, R8, R22, R92 ;  /* 0x00000016082c723c */ /* 0x000fe2000004185c */
[----:B------:R-:W-:-:S02]  /*1bb00*/  PRMT R8, R42, 0x7773, RZ ;  /* 0x000077732a087816 */ /* 0x000fc400000000ff */
[----:B------:R-:W-:Y:S02]  /*1bb10*/  PRMT R94, R6, 0x5410, R31 ;  /* 0x00005410065e7816 */ /* 0x000fe4000000001f */
[----:B------:R-:W-:-:S03]  /*1bb20*/  LOP3.LUT R6, R65, 0xff, RZ, 0xc0, !PT ;  /* 0x000000ff41067812 */ /* 0x000fc600078ec0ff */
[----:B------:R-:W-:Y:S01]  /*1bb30*/  HMMA.16816.F32.BF16 R60, R12, R16, R76 ;  /* 0x000000100c3c723c */ /* 0x000fe2000004184c */
[----:B------:R-:W-:Y:S02]  /*1bb40*/  PRMT R16, R7, 0x5410, R8 ;  /* 0x0000541007107816 */ /* 0x000fe40000000008 */
[----:B------:R-:W-:Y:S01]  /*1bb50*/  LOP3.LUT R7, R38, 0xffff, RZ, 0xc0, !PT ;  /* 0x0000ffff26077812 */ /* 0x000fe200078ec0ff */
[----:B------:R-:W-:Y:S01]  /*1bb60*/  IMAD.MOV.U32 R9, RZ, RZ, R42 ;  /* 0x000000ffff097224 */ /* 0x000fe200078e002a */
[----:B------:R-:W-:Y:S02]  /*1bb70*/  PRMT R123, R6, 0x5410, R66 ;  /* 0x00005410067b7816 */ /* 0x000fe40000000042 */
[C---:B------:R-:W-:Y:S02]  /*1bb80*/  PRMT R6, R38.reuse, 0x7632, R6 ;  /* 0x0000763226067816 */ /* 0x040fe40000000006 */
[----:B------:R-:W-:Y:S02]  /*1bb90*/  LOP3.LUT R8, R38, 0xff, RZ, 0xc0, !PT ;  /* 0x000000ff26087812 */ /* 0x000fe400078ec0ff */
[----:B------:R-:W-:-:S02]  /*1bba0*/  SHF.R.U32.HI R7, RZ, 0x8, R7 ;  /* 0x00000008ff077819 */ /* 0x000fc40000011607 */
[----:B------:R-:W-:Y:S02]  /*1bbb0*/  PRMT R11, R42, 0x7771, RZ ;  /* 0x000077712a0b7816 */ /* 0x000fe400000000ff */
[----:B------:R-:W-:Y:S02]  /*1bbc0*/  LOP3.LUT R9, R9, 0xff, RZ, 0xc0, !PT ;  /* 0x000000ff09097812 */ /* 0x000fe400078ec0ff */
[----:B------:R-:W-:Y:S02]  /*1bbd0*/  SHF.R.U32.HI R10, RZ, 0x18, R38 ;  /* 0x00000018ff0a7819 */ /* 0x000fe40000011626 */
[----:B------:R-:W-:Y:S02]  /*1bbe0*/  LOP3.LUT R6, R6, 0xff, RZ, 0xc0, !PT ;  /* 0x000000ff06067812 */ /* 0x000fe400078ec0ff */
[----:B------:R-:W-:Y:S02]  /*1bbf0*/  PRMT R7, R8, 0x5410, R7 ;  /* 0x0000541008077816 */ /* 0x000fe40000000007 */
[----:B------:R-:W-:-:S02]  /*1bc00*/  PRMT R11, R9, 0x5410, R11 ;  /* 0x00005410090b7816 */ /* 0x000fc4000000000b */
[----:B------:R-:W-:Y:S02]  /*1bc10*/  PRMT R9, R6, 0x5410, R10 ;  /* 0x0000541006097816 */ /* 0x000fe4000000000a */
[----:B------:R-:W-:Y:S01]  /*1bc20*/  HSET2.LE.AND R6, R7, R0, PT ;  /* 0x0000000007067233 */ /* 0x000fe20003803000 */
[----:B------:R-:W-:-:S05]  /*1bc30*/  IMAD.MOV.U32 R7, RZ, RZ, R125 ;  /* 0x000000ffff077224 */ /* 0x000fca00078e007d */
[----:B------:R-:W-:Y:S02]  /*1bc40*/  LOP3.LUT R8, R7, R6, RZ, 0xc0, !PT ;  /* 0x0000000607087212 */ /* 0x000fe400078ec0ff */
[--C-:B------:R-:W-:Y:S01]  /*1bc50*/  HSET2.LE.AND R6, R9, R0.reuse, PT ;  /* 0x0000000009067233 */ /* 0x100fe20003803000 */
[----:B------:R-:W-:Y:S01]  /*1bc60*/  IMAD.MOV.U32 R9, RZ, RZ, R135 ;  /* 0x000000ffff097224 */ /* 0x000fe200078e0087 */
[----:B------:R-:W-:Y:S01]  /*1bc70*/  HSET2.LE.AND R7, R11, R0, PT ;  /* 0x000000000b077233 */ /* 0x000fe20003803000 */
[----:B------:R-:W-:Y:S01]  /*1bc80*/  IMAD.MOV.U32 R10, RZ, RZ, R117 ;  /* 0x000000ffff0a7224 */ /* 0x000fe200078e0075 */
[----:B------:R-:W-:Y:S02]  /*1bc90*/  LOP3.LUT R11, R16, 0xff00ff, RZ, 0xc0, !PT ;  /* 0x00ff00ff100b7812 */ /* 0x000fe400078ec0ff */
[----:B------:R-:W-:Y:S02]  /*1bca0*/  LOP3.LUT R9, R9, R6, RZ, 0xc0, !PT ;  /* 0x0000000609097212 */ /* 0x000fe400078ec0ff */
[----:B------:R-:W-:-:S02]  /*1bcb0*/  LOP3.LUT R10, R10, R7, RZ, 0xc0, !PT ;  /* 0x000000070a0a7212 */ /* 0x000fc400078ec0ff */
[----:B------:R-:W-:Y:S01]  /*1bcc0*/  HSET2.LE.AND R6, R11, R0, PT ;  /* 0x000000000b067233 */ /* 0x000fe20003803000 */
[----:B------:R-:W-:Y:S01]  /*1bcd0*/  IMAD.MOV.U32 R11, RZ, RZ, R114 ;  /* 0x000000ffff0b7224 */ /* 0x000fe200078e0072 */
[----:B------:R-:W-:Y:S01]  /*1bce0*/  LOP3.LUT R7, R81, 0xffff, RZ, 0xc0, !PT ;  /* 0x0000ffff51077812 */ /* 0x000fe200078ec0ff */
[----:B------:R-:W-:Y:S01]  /*1bcf0*/  IMAD.MOV.U32 R108, RZ, RZ, R64 ;  /* 0x000000ffff6c7224 */ /* 0x000fe200078e0040 */
[C---:B------:R-:W-:Y:S01]  /*1bd00*/  PRMT R109, R64.reuse, 0x7771, RZ ;  /* 0x00007771406d7816 */ /* 0x040fe200000000ff */
[----:B------:R-:W-:Y:S01]  /*1bd10*/  HMMA.16816.F32.BF16 R68, R12, R20, R84 ;  /* 0x000000140c44723c */ /* 0x000fe20000041854 */
[C---:B------:R-:W-:Y:S02]  /*1bd20*/  PRMT R59, R64.reuse, 0x7773, RZ ;  /* 0x00007773403b7816 */ /* 0x040fe400000000ff */
[----:B------:R-:W-:Y:S02]  /*1bd30*/  PRMT R43, R64, 0x7772, RZ ;  /* 0x00007772402b7816 */ /* 0x000fe400000000ff */
[----:B------:R-:W-:-:S02]  /*1bd40*/  SHF.R.U32.HI R7, RZ, 0x8, R7 ;  /* 0x00000008ff077819 */ /* 0x000fc40000011607 */
[----:B------:R-:W-:Y:S01]  /*1bd50*/  LOP3.LUT R11, R11, R6, RZ, 0xc0, !PT ;  /* 0x000000060b0b7212 */ /* 0x000fe200078ec0ff */
[----:B------:R-:W-:Y:S01]  /*1bd60*/  HMMA.16816.F32.BF16 R64, R12, R18, R72 ;  /* 0x000000120c40723c */ /* 0x000fe20000041848 */
[----:B------:R-:W-:-:S07]  /*1bd70*/  PRMT R6, R81, 0x7632, R6 ;  /* 0x0000763251067816 */ /* 0x000fce0000000006 */
[----:B------:R-:W-:Y:S01]  /*1bd80*/  HMMA.16816.F32.BF16 R76, R12, R22, R96 ;  /* 0x000000160c4c723c */ /* 0x000fe20000041860 */
[----:B------:R-:W-:Y:S01]  /*1bd90*/  LOP3.LUT R12, R81, 0xff, RZ, 0xc0, !PT ;  /* 0x000000ff510c7812 */ /* 0x000fe200078ec0ff */
[----:B------:R1:W-:Y:S01]  /*1bda0*/  STG.E.U16 desc[UR24][R2.64+-0xf0], R102 ;  /* 0xffff106602007986 */ /* 0x0003e2000c101518 */
[----:B------:R-:W-:Y:S02]  /*1bdb0*/  IMAD.MOV.U32 R91, RZ, RZ, R80 ;  /* 0x000000ffff5b7224 */ /* 0x000fe400078e0050 */
[----:B------:R-:W-:Y:S02]  /*1bdc0*/  PRMT R92, R12, 0x5410, R7 ;  /* 0x000054100c5c7816 */ /* 0x000fe40000000007 */
[----:B------:R-:W-:Y:S02]  /*1bdd0*/  LOP3.LUT R12, R6, 0xff, RZ, 0xc0, !PT ;  /* 0x000000ff060c7812 */ /* 0x000fe400078ec0ff */
[C---:B------:R-:W-:Y:S02]  /*1bde0*/  LOP3.LUT R7, R100.reuse, 0xffff, RZ, 0xc0, !PT ;  /* 0x0000ffff64077812 */ /* 0x040fe400078ec0ff */
[----:B------:R-:W-:-:S02]  /*1bdf0*/  PRMT R6, R100, 0x7632, R6 ;  /* 0x0000763264067816 */ /* 0x000fc40000000006 */
[----:B------:R-:W-:Y:S02]  /*1be00*/  PRMT R82, R80, 0x7773, RZ ;  /* 0x0000777350527816 */ /* 0x000fe400000000ff */
[----:B------:R-:W-:Y:S02]  /*1be10*/  SHF.R.U32.HI R15, RZ, 0x18, R81 ;  /* 0x00000018ff0f7819 */ /* 0x000fe40000011651 */
[----:B------:R-:W-:Y:S02]  /*1be20*/  LOP3.LUT R14, R100, 0xff, RZ, 0xc0, !PT ;  /* 0x000000ff640e7812 */ /* 0x000fe400078ec0ff */
[----:B------:R-:W-:Y:S02]  /*1be30*/  SHF.R.U32.HI R7, RZ, 0x8, R7 ;  /* 0x00000008ff077819 */ /* 0x000fe40000011607 */
[----:B------:R-:W-:Y:S02]  /*1be40*/  SHF.R.U32.HI R16, RZ, 0x18, R100 ;  /* 0x00000018ff107819 */ /* 0x000fe40000011664 */
[----:B------:R-:W-:-:S02]  /*1be50*/  LOP3.LUT R6, R6, 0xff, RZ, 0xc0, !PT ;  /* 0x000000ff06067812 */ /* 0x000fc400078ec0ff */
[----:B------:R-:W-:Y:S02]  /*1be60*/  PRMT R98, R43, 0x5410, R59 ;  /* 0x000054102b627816 */ /* 0x000fe4000000003b */
[C---:B-1----:R-:W-:Y:S02]  /*1be70*/  PRMT R102, R80.reuse, 0x7771, RZ ;  /* 0x0000777150667816 */ /* 0x042fe400000000ff */
[----:B------:R-:W-:Y:S02]  /*1be80*/  PRMT R80, R80, 0x7772, RZ ;  /* 0x0000777250507816 */ /* 0x000fe400000000ff */
[----:B------:R-:W-:Y:S02]  /*1be90*/  LOP3.LUT R13, R91, 0xff, RZ, 0xc0, !PT ;  /* 0x000000ff5b0d7812 */ /* 0x000fe400078ec0ff */
[----:B------:R-:W-:Y:S02]  /*1bea0*/  PRMT R17, R80, 0x5410, R82 ;  /* 0x0000541050117816 */ /* 0x000fe40000000052 */
[----:B------:R-:W-:-:S02]  /*1beb0*/  PRMT R43, R12, 0x5410, R15 ;  /* 0x000054100c2b7816 */ /* 0x000fc4000000000f */
[----:B------:R-:W-:Y:S02]  /*1bec0*/  PRMT R12, R14, 0x5410, R7 ;  /* 0x000054100e0c7816 */ /* 0x000fe40000000007 */
[----:B------:R-:W-:Y:S02]  /*1bed0*/  PRMT R7, R6, 0x5410, R16 ;  /* 0x0000541006077816 */ /* 0x000fe40000000010 */
[----:B------:R-:W-:Y:S02]  /*1bee0*/  PRMT R13, R13, 0x5410, R102 ;  /* 0x000054100d0d7816 */ /* 0x000fe40000000066 */
[----:B------:R-:W-:Y:S02]  /*1bef0*/  LOP3.LUT R15, R17, 0xff00ff, RZ, 0xc0, !PT ;  /* 0x00ff00ff110f7812 */ /* 0x000fe400078ec0ff */
[--C-:B------:R-:W-:Y:S02]  /*1bf00*/  HSET2.LE.AND R6, R12, R0.reuse, PT ;  /* 0x000000000c067233 */ /* 0x100fe40003803000 */
[----:B------:R-:W-:-:S02]  /*1bf10*/  HSET2.LE.AND R7, R7, R0, PT ;  /* 0x0000000007077233 */ /* 0x000fc40003803000 */
[--C-:B------:R-:W-:Y:S02]  /*1bf20*/  HSET2.LE.AND R14, R13, R0.reuse, PT ;  /* 0x000000000d0e7233 */ /* 0x100fe40003803000 */
[----:B------:R-:W-:Y:S01]  /*1bf30*/  HSET2.LE.AND R15, R15, R0, PT ;  /* 0x000000000f0f7233 */ /* 0x000fe20003803000 */
[----:B------:R-:W-:Y:S01]  /*1bf40*/  STG.E.U16 desc[UR24][R2.64+-0xee], R104 ;  /* 0xffff126802007986 */ /* 0x000fe2000c101518 */
[----:B--2---:R-:W-:-:S03]  /*1bf50*/  LOP3.LUT R12, R173, R6, RZ, 0xc0, !PT ;  /* 0x00000006ad0c7212 */ /* 0x004fc600078ec0ff */
[----:B------:R-:W2:Y:S01]  /*1bf60*/  LDL.LU R173, [R1+0x10] ;  /* 0x0000100001ad7983 */ /* 0x000ea20000300800 */
[----:B---3--:R-:W-:-:S03]  /*1bf70*/  LOP3.LUT R13, R174, R7, RZ, 0xc0, !PT ;  /* 0x00000007ae0d7212 */ /* 0x008fc600078ec0ff */
[----:B------:R-:W3:Y:S01]  /*1bf80*/  LDL.LU R174, [R1+0x14] ;  /* 0x0000140001ae7983 */ /* 0x000ee20000300800 */
[----:B----4-:R-:W-:-:S03]  /*1bf90*/  LOP3.LUT R14, R175, R14, RZ, 0xc0, !PT ;  /* 0x0000000eaf0e7212 */ /* 0x010fc600078ec0ff */
[----:B------:R-:W4:Y:S01]  /*1bfa0*/  LDL.LU R175, [R1+0x4] ;  /* 0x0000040001af7983 */ /* 0x000f220000300800 */
[----:B------:R-:W-:-:S03]  /*1bfb0*/  LOP3.LUT R15, R177, R15, RZ, 0xc0, !PT ;  /* 0x0000000fb10f7212 */ /* 0x000fc600078ec0ff */
[----:B------:R-:W4:Y:S04]  /*1bfc0*/  LDL.LU R177, [R1] ;  /* 0x0000000001b17983 */ /* 0x000f280000300800 */
[----:B------:R-:W-:Y:S04]  /*1bfd0*/  STG.E.U16 desc[UR24][R150.64+-0xf0], R183 ;  /* 0xffff10b796007986 */ /* 0x000fe8000c101518 */
[----:B------:R-:W-:Y:S04]  /*1bfe0*/  STG.E.U16 desc[UR24][R150.64+-0xee], R172 ;  /* 0xffff12ac96007986 */ /* 0x000fe8000c101518 */
[----:B------:R1:W-:Y:S04]  /*1bff0*/  STG.E.U16 desc[UR24][R190.64+-0xf0], R252 ;  /* 0xffff10fcbe007986 */ /* 0x0003e8000c101518 */
[----:B------:R1:W-:Y:S04]  /*1c000*/  STG.E.U16 desc[UR24][R190.64+-0xee], R227 ;  /* 0xffff12e3be007986 */ /* 0x0003e8000c101518 */
[----:B------:R1:W-:Y:S04]  /*1c010*/  STG.E.U16 desc[UR24][R4.64+-0xf0], R249 ;  /* 0xffff10f904007986 */ /* 0x0003e8000c101518 */
[----:B-1----:R-:W4:Y:S04]  /*1c020*/  LDL.LU R252, [R1+0x400] ;  /* 0x0004000001fc7983 */ /* 0x002f280000300800 */
[----:B------:R-:W4:Y:S04]  /*1c030*/  LDL.LU.64 R190, [R1+0x3f8] ;  /* 0x0003f80001be7983 */ /* 0x000f280000300a00 */
[----:B------:R-:W4:Y:S04]  /*1c040*/  LDL.LU R227, [R1+0x3f4] ;  /* 0x0003f40001e37983 */ /* 0x000f280000300800 */
[----:B------:R-:W4:Y:S01]  /*1c050*/  LDL.LU R249, [R1+0x3f0] ;  /* 0x0003f00001f97983 */ /* 0x000f220000300800 */
[----:B------:R-:W-:Y:S01]  /*1c060*/  IMAD.MOV.U32 R106, RZ, RZ, R58 ;  /* 0x000000ffff6a7224 */ /* 0x000fe200078e003a */
[C---:B------:R-:W-:Y:S01]  /*1c070*/  PRMT R107, R58.reuse, 0x7771, RZ ;  /* 0x000077713a6b7816 */ /* 0x040fe200000000ff */
[----:B------:R-:W-:Y:S01]  /*1c080*/  IMAD.MOV.U32 R93, RZ, RZ, R24 ;  /* 0x000000ffff5d7224 */ /* 0x000fe200078e0018 */
[----:B------:R-:W-:-:S02]  /*1c090*/  PRMT R104, R58, 0x7773, RZ ;  /* 0x000077733a687816 */ /* 0x000fc400000000ff */
[----:B------:R-:W-:Y:S01]  /*1c0a0*/  PRMT R101, R58, 0x7772, RZ ;  /* 0x000077723a657816 */ /* 0x000fe200000000ff */
[----:B------:R-:W-:Y:S01]  /*1c0b0*/  IMAD.MOV.U32 R103, RZ, RZ, R30 ;  /* 0x000000ffff677224 */ /* 0x000fe200078e001e */
[C---:B------:R-:W-:Y:S02]  /*1c0c0*/  PRMT R95, R24.reuse, 0x7771, RZ ;  /* 0x00007771185f7816 */ /* 0x040fe400000000ff */
[C---:B------:R-:W-:Y:S02]  /*1c0d0*/  PRMT R89, R24.reuse, 0x7773, RZ ;  /* 0x0000777318597816 */ /* 0x040fe400000000ff */
[----:B------:R-:W-:Y:S02]  /*1c0e0*/  PRMT R58, R24, 0x7772, RZ ;  /* 0x00007772183a7816 */ /* 0x000fe400000000ff */
[C---:B------:R-:W-:Y:S01]  /*1c0f0*/  PRMT R105, R30.reuse, 0x7771, RZ ;  /* 0x000077711e697816 */ /* 0x040fe200000000ff */
[----:B------:R-:W1:Y:S01]  /*1c100*/  LDSM.16.MT88.4 R24, [R128+0x4c00] ;  /* 0x004c00008018783b */ /* 0x000e620000004200 */
[----:B------:R-:W-:-:S02]  /*1c110*/  PRMT R42, R30, 0x7773, RZ ;  /* 0x000077731e2a7816 */ /* 0x000fc400000000ff */
[----:B------:R-:W-:Y:S02]  /*1c120*/  PRMT R39, R30, 0x7772, RZ ;  /* 0x000077721e277816 */ /* 0x000fe400000000ff */
[----:B------:R-:W1:Y:S01]  /*1c130*/  LDSM.16.MT88.4 R28, [R56+0xc00] ;  /* 0x000c0000381c783b */ /* 0x000e620000004200 */
[C---:B------:R-:W-:Y:S02]  /*1c140*/  LOP3.LUT R7, R57.reuse, 0xffff, RZ, 0xc0, !PT ;  /* 0x0000ffff39077812 */ /* 0x040fe400078ec0ff */
[----:B------:R-:W-:Y:S02]  /*1c150*/  PRMT R6, R57, 0x7632, R6 ;  /* 0x0000763239067816 */ /* 0x000fe40000000006 */
[----:B------:R-:W-:Y:S02]  /*1c160*/  SHF.R.U32.HI R17, RZ, 0x18, R57 ;  /* 0x00000018ff117819 */ /* 0x000fe40000011639 */
[----:B------:R-:W-:Y:S02]  /*1c170*/  LOP3.LUT R16, R37, 0xff, RZ, 0xc0, !PT ;  /* 0x000000ff25107812 */ /* 0x000fe400078ec0ff */
[----:B------:R-:W-:-:S02]  /*1c180*/  LOP3.LUT R18, R57, 0xff, RZ, 0xc0, !PT ;  /* 0x000000ff39127812 */ /* 0x000fc400078ec0ff */
[----:B------:R-:W-:Y:S02]  /*1c190*/  PRMT R104, R101, 0x5410, R104 ;  /* 0x0000541065687816 */ /* 0x000fe40000000068 */
[----:B------:R-:W-:Y:S01]  /*1c1a0*/  PRMT R101, R58, 0x5410, R89 ;  /* 0x000054103a657816 */ /* 0x000fe20000000059 */
[C---:B-1----:R-:W-:Y:S08]  /*1c1b0*/  HMMA.16816.F32.BF16 R84, R8.reuse, R26, R48 ;  /* 0x0000001a0854723c */ /* 0x042ff00000041830 */
[C---:B------:R-:W-:Y:S08]  /*1c1c0*/  HMMA.16816.F32.BF16 R80, R8.reuse, R24, R32 ;  /* 0x000000180850723c */ /* 0x040ff00000041820 */
[C---:B------:R-:W-:Y:S08]  /*1c1d0*/  HMMA.16816.F32.BF16 R48, R8.reuse, R28, R52 ;  /* 0x0000001c0830723c */ /* 0x040ff00000041834 */
[----:B------:R-:W-:Y:S01]  /*1c1e0*/  HMMA.16816.F32.BF16 R72, R8, R30, R44 ;  /* 0x0000001e0848723c */ /* 0x000fe2000004182c */
[----:B------:R-:W-:-:S02]  /*1c1f0*/  PRMT R10, R37, 0x7632, R10 ;  /* 0x00007632250a7816 */ /* 0x000fc4000000000a */
[----:B------:R-:W-:Y:S02]  /*1c200*/  SHF.R.U32.HI R11, RZ, 0x8, R7 ;  /* 0x00000008ff0b7819 */ /* 0x000fe40000011607 */
[----:B------:R-:W-:Y:S02]  /*1c210*/  LOP3.LUT R9, R6, 0xff, RZ, 0xc0, !PT ;  /* 0x000000ff06097812 */ /* 0x000fe400078ec0ff */
[----:B------:R-:W-:Y:S02]  /*1c220*/  SHF.R.U32.HI R6, RZ, 0x18, R37 ;  /* 0x00000018ff067819 */ /* 0x000fe40000011625 */
[----:B------:R-:W-:Y:S02]  /*1c230*/  LOP3.LUT R7, R10, 0xff, RZ, 0xc0, !PT ;  /* 0x000000ff0a077812 */ /* 0x000fe400078ec0ff */
[----:B------:R-:W-:Y:S02]  /*1c240*/  LOP3.LUT R8, R37, 0xffff, RZ, 0xc0, !PT ;  /* 0x0000ffff25087812 */ /* 0x000fe400078ec0ff */
[----:B------:R-:W-:-:S02]  /*1c250*/  PRMT R19, R7, 0x5410, R6 ;  /* 0x0000541007137816 */ /* 0x000fc40000000006 */
[C---:B------:R-:W-:Y:S02]  /*1c260*/  LOP3.LUT R7, R36.reuse, 0xffff, RZ, 0xc0, !PT ;  /* 0x0000ffff24077812 */ /* 0x040fe400078ec0ff */
[----:B------:R-:W-:Y:S02]  /*1c270*/  PRMT R6, R36, 0x7632, R6 ;  /* 0x0000763224067816 */ /* 0x000fe40000000006 */
[----:B------:R-:W-:Y:S02]  /*1c280*/  SHF.R.U32.HI R8, RZ, 0x8, R8 ;  /* 0x00000008ff087819 */ /* 0x000fe40000011608 */
[----:B------:R-:W-:Y:S02]  /*1c290*/  PRMT R100, R9, 0x5410, R17 ;  /* 0x0000541009647816 */ /* 0x000fe40000000011 */
[----:B------:R-:W-:Y:S02]  /*1c2a0*/  SHF.R.U32.HI R9, RZ, 0x8, R7 ;  /* 0x00000008ff097819 */ /* 0x000fe40000011607 */
[----:B------:R-:W-:-:S02]  /*1c2b0*/  LOP3.LUT R7, R106, 0xff, RZ, 0xc0, !PT ;  /* 0x000000ff6a077812 */ /* 0x000fc400078ec0ff */
[----:B------:R-:W-:Y:S02]  /*1c2c0*/  SHF.R.U32.HI R10, RZ, 0x18, R36 ;  /* 0x00000018ff0a7819 */ /* 0x000fe40000011624 */
[----:B------:R-:W-:Y:S02]  /*1c2d0*/  LOP3.LUT R6, R6, 0xff, RZ, 0xc0, !PT ;  /* 0x000000ff06067812 */ /* 0x000fe400078ec0ff */
[----:B------:R-:W-:Y:S02]  /*1c2e0*/  PRMT R20, R16, 0x5410, R8 ;  /* 0x0000541010147816 */ /* 0x000fe40000000008 */
[----:B------:R-:W-:Y:S02]  /*1c2f0*/  PRMT R99, R18, 0x5410, R11 ;  /* 0x0000541012637816 */ /* 0x000fe4000000000b */
[----:B------:R-:W-:Y:S02]  /*1c300*/  LOP3.LUT R8, R108, 0xff, RZ, 0xc0, !PT ;  /* 0x000000ff6c087812 */ /* 0x000fe400078ec0ff */
[----:B------:R-:W-:-:S02]  /*1c310*/  LOP3.LUT R11, R36, 0xff, RZ, 0xc0, !PT ;  /* 0x000000ff240b7812 */ /* 0x000fc400078ec0ff */
[----:B------:R-:W-:Y:S02]  /*1c320*/  PRMT R107, R7, 0x5410, R107 ;  /* 0x00005410076b7816 */ /* 0x000fe4000000006b */
[----:B------:R-:W-:Y:S02]  /*1c330*/  PRMT R96, R6, 0x5410, R10 ;  /* 0x0000541006607816 */ /* 0x000fe4000000000a */
[C---:B------:R-:W-:Y:S02]  /*1c340*/  LOP3.LUT R7, R90.reuse, 0xffff, RZ, 0xc0, !PT ;  /* 0x0000ffff5a077812 */ /* 0x040fe400078ec0ff */
[----:B------:R-:W-:Y:S02]  /*1c350*/  PRMT R6, R90, 0x7632, R6 ;  /* 0x000076325a067816 */ /* 0x000fe40000000006 */
[----:B------:R-:W-:Y:S02]  /*1c360*/  PRMT R89, R8, 0x5410, R109 ;  /* 0x0000541008597816 */ /* 0x000fe4000000006d */
[----:B------:R-:W-:-:S02]  /*1c370*/  PRMT R97, R11, 0x5410, R9 ;  /* 0x000054100b617816 */ /* 0x000fc40000000009 */
[----:B------:R-:W-:Y:S02]  /*1c380*/  LOP3.LUT R8, R88, 0xffff, RZ, 0xc0, !PT ;  /* 0x0000ffff58087812 */ /* 0x000fe400078ec0ff */
[----:B------:R-:W-:Y:S02]  /*1c390*/  SHF.R.U32.HI R9, RZ, 0x8, R7 ;  /* 0x00000008ff097819 */ /* 0x000fe40000011607 */
[----:B------:R-:W-:Y:S02]  /*1c3a0*/  SHF.R.U32.HI R11, RZ, 0x18, R90 ;  /* 0x00000018ff0b7819 */ /* 0x000fe4000001165a */
[----:B------:R-:W-:Y:S02]  /*1c3b0*/  LOP3.LUT R7, R6, 0xff, RZ, 0xc0, !PT ;  /* 0x000000ff06077812 */ /* 0x000fe400078ec0ff */
[----:B------:R-:W-:Y:S02]  /*1c3c0*/  LOP3.LUT R16, R90, 0xff, RZ, 0xc0, !PT ;  /* 0x000000ff5a107812 */ /* 0x000fe400078ec0ff */
[----:B------:R-:W-:-:S02]  /*1c3d0*/  LOP3.LUT R10, R88, 0xff, RZ, 0xc0, !PT ;  /* 0x000000ff580a7812 */ /* 0x000fc400078ec0ff */
[----:B------:R-:W-:Y:S02]  /*1c3e0*/  SHF.R.U32.HI R6, RZ, 0x8, R8 ;  /* 0x00000008ff067819 */ /* 0x000fe40000011608 */
[----:B------:R-:W-:Y:S02]  /*1c3f0*/  PRMT R58, R7, 0x5410, R11 ;  /* 0x00005410073a7816 */ /* 0x000fe4000000000b */
[----:B------:R-:W-:Y:S01]  /*1c400*/  LOP3.LUT R11, R133, 0xff00ff, RZ, 0xc0, !PT ;  /* 0x00ff00ff850b7812 */ /* 0x000fe200078ec0ff */
[----:B------:R-:W-:Y:S01]  /*1c410*/  IMAD.MOV.U32 R8, RZ, RZ, R134 ;  /* 0x000000ffff087224 */ /* 0x000fe200078e0086 */
[----:B------:R-:W-:Y:S01]  /*1c420*/  PRMT R59, R16, 0x5410, R9 ;  /* 0x00005410103b7816 */ /* 0x000fe20000000009 */
[----:B------:R-:W-:Y:S01]  /*1c430*/  IMAD.MOV.U32 R9, RZ, RZ, R132 ;  /* 0x000000ffff097224 */ /* 0x000fe200078e0084 */
[----:B------:R-:W-:Y:S02]  /*1c440*/  PRMT R90, R10, 0x5410, R6 ;  /* 0x000054100a5a7816 */ /* 0x000fe40000000006 */
[----:B------:R-:W-:-:S02]  /*1c450*/  LOP3.LUT R17, R93, 0xff, RZ, 0xc0, !PT ;  /* 0x000000ff5d117812 */ /* 0x000fc400078ec0ff */
[--C-:B------:R-:W-:Y:S02]  /*1c460*/  HSET2.LE.AND R6, R20, R0.reuse, PT ;  /* 0x0000000014067233 */ /* 0x100fe40003803000 */
[--C-:B------:R-:W-:Y:S01]  /*1c470*/  HSET2.LE.AND R7, R19, R0.reuse, PT ;  /* 0x0000000013077233 */ /* 0x100fe20003803000 */
[----:B------:R-:W-:Y:S01]  /*1c480*/  HMMA.16816.F32.BF16 R44, R12, R24, R60 ;  /* 0x000000180c2c723c */ /* 0x000fe2000004183c */
[--C-:B------:R-:W-:Y:S01]  /*1c490*/  HSET2.LE.AND R11, R11, R0.reuse, PT ;  /* 0x000000000b0b7233 */ /* 0x100fe20003803000 */
[----:B------:R-:W-:Y:S01]  /*1c4a0*/  IMAD.MOV.U32 R16, RZ, RZ, R130 ;  /* 0x000000ffff107224 */ /* 0x000fe200078e0082 */
[----:B------:R-:W-:Y:S01]  /*1c4b0*/  PRMT R95, R17, 0x5410, R95 ;  /* 0x00005410115f7816 */ /* 0x000fe2000000005f */
[----:B------:R-:W-:Y:S01]  /*1c4c0*/  IMAD.MOV.U32 R17, RZ, RZ, R127 ;  /* 0x000000ffff117224 */ /* 0x000fe200078e007f */
[----:B------:R-:W-:-:S03]  /*1c4d0*/  HSET2.LE.AND R10, R94, R0, PT ;  /* 0x000000005e0a7233 */ /* 0x000fc60003803000 */
[----:B------:R-:W-:Y:S01]  /*1c4e0*/  HMMA.16816.F32.BF16 R32, R12, R26, R64 ;  /* 0x0000001a0c20723c */ /* 0x000fe20000041840 */
[----:B------:R-:W-:Y:S02]  /*1c4f0*/  LOP3.LUT R8, R8, R6, RZ, 0xc0, !PT ;  /* 0x0000000608087212 */ /* 0x000fe400078ec0ff */
[----:B------:R-:W-:Y:S01]  /*1c500*/  SHF.R.U32.HI R21, RZ, 0x18, R88 ;  /* 0x00000018ff157819 */ /* 0x000fe20000011658 */
[----:B------:R1:W-:Y:S01]  /*1c510*/  STG.E.U16 desc[UR24][R4.64+-0xee], R179 ;  /* 0xffff12b304007986 */ /* 0x0003e2000c101518 */
[----:B------:R-:W-:-:S03]  /*1c520*/  LOP3.LUT R9, R9, R7, RZ, 0xc0, !PT ;  /* 0x0000000709097212 */ /* 0x000fc600078ec0ff */
[----:B------:R-:W-:Y:S01]  /*1c530*/  HMMA.16816.F32.BF16 R64, R12, R28, R68 ;  /* 0x0000001c0c40723c */ /* 0x000fe20000041844 */
[----:B------:R-:W-:Y:S01]  /*1c540*/  LOP3.LUT R18, R103, 0xff, RZ, 0xc0, !PT ;  /* 0x000000ff67127812 */ /* 0x000fe200078ec0ff */
[----:B------:R-:W4:Y:S01]  /*1c550*/  LDSM.16.MT88.4 R24, [R128+0x5000] ;  /* 0x005000008018783b */ /* 0x000f220000004200 */
[C---:B------:R-:W-:Y:S02]  /*1c560*/  LOP3.LUT R7, R41.reuse, 0xffff, RZ, 0xc0, !PT ;  /* 0x0000ffff29077812 */ /* 0x040fe400078ec0ff */
[----:B------:R-:W-:-:S03]  /*1c570*/  PRMT R6, R41, 0x7632, R6 ;  /* 0x0000763229067816 */ /* 0x000fc60000000006 */
[----:B------:R-:W-:Y:S01]  /*1c580*/  HMMA.16816.F32.BF16 R60, R12, R30, R76 ;  /* 0x0000001e0c3c723c */ /* 0x000fe2000004184c */
[----:B------:R-:W-:Y:S01]  /*1c590*/  PRMT R12, R88, 0x7632, R12 ;  /* 0x00007632580c7816 */ /* 0x000fe2000000000c */
[----:B------:R-:W-:Y:S01]  /*1c5a0*/  LDSM.16.MT88.4 R28, [R128+0x5400] ;  /* 0x00540000801c783b */ /* 0x000fe20000004200 */
[C---:B------:R-:W-:Y:S02]  /*1c5b0*/  LOP3.LUT R13, R40.reuse, 0xffff, RZ, 0xc0, !PT ;  /* 0x0000ffff280d7812 */ /* 0x040fe400078ec0ff */
[----:B------:R-:W-:Y:S02]  /*1c5c0*/  PRMT R15, R40, 0x7632, R15 ;  /* 0x00007632280f7816 */ /* 0x000fe4000000000f */
[----:B------:R-:W-:Y:S02]  /*1c5d0*/  LOP3.LUT R11, R16, R11, RZ, 0xc0, !PT ;  /* 0x0000000b100b7212 */ /* 0x000fe400078ec0ff */
[----:B------:R-:W-:Y:S02]  /*1c5e0*/  LOP3.LUT R16, R12, 0xff, RZ, 0xc0, !PT ;  /* 0x000000ff0c107812 */ /* 0x000fe400078ec0ff */
[----:B------:R-:W-:-:S02]  /*1c5f0*/  PRMT R57, R18, 0x5410, R105 ;  /* 0x0000541012397816 */ /* 0x000fc40000000069 */
[----:B------:R-:W-:Y:S02]  /*1c600*/  LOP3.LUT R10, R17, R10, RZ, 0xc0, !PT ;  /* 0x0000000a110a7212 */ /* 0x000fe400078ec0ff */
[----:B------:R-:W-:Y:S01]  /*1c610*/  SHF.R.U32.HI R14, RZ, 0x8, R7 ;  /* 0x00000008ff0e7819 */ /* 0x000fe20000011607 */
[----:B-1----:R-:W4:Y:S01]  /*1c620*/  LDL.LU R179, [R1+0x3ec] ;  /* 0x0003ec0001b37983 */ /* 0x002f220000300800 */
[----:B------:R-:W-:Y:S02]  /*1c630*/  LOP3.LUT R12, R6, 0xff, RZ, 0xc0, !PT ;  /* 0x000000ff060c7812 */ /* 0x000fe400078ec0ff */
[----:B------:R-:W-:Y:S02]  /*1c640*/  LOP3.LUT R18, R40, 0xff, RZ, 0xc0, !PT ;  /* 0x000000ff28127812 */ /* 0x000fe400078ec0ff */
[----:B------:R-:W-:Y:S02]  /*1c650*/  SHF.R.U32.HI R17, RZ, 0x18, R40 ;  /* 0x00000018ff117819 */ /* 0x000fe40000011628 */
[----:B------:R-:W-:-:S02]  /*1c660*/  SHF.R.U32.HI R7, RZ, 0x8, R13 ;  /* 0x00000008ff077819 */ /* 0x000fc4000001160d */
[----:B------:R-:W-:Y:S02]  /*1c670*/  LOP3.LUT R6, R15, 0xff, RZ, 0xc0, !PT ;  /* 0x000000ff0f067812 */ /* 0x000fe400078ec0ff */
[----:B------:R-:W-:Y:S02]  /*1c680*/  LOP3.LUT R20, R41, 0xff, RZ, 0xc0, !PT ;  /* 0x000000ff29147812 */ /* 0x000fe400078ec0ff */
[----:B------:R-:W-:Y:S02]  /*1c690*/  PRMT R76, R18, 0x5410, R7 ;  /* 0x00005410124c7816 */ /* 0x000fe40000000007 */
[----:B------:R-:W-:Y:S02]  /*1c6a0*/  PRMT R77, R6, 0x5410, R17 ;  /* 0x00005410064d7816 */ /* 0x000fe40000000011 */
[----:B------:R-:W-:Y:S02]  /*1c6b0*/  SHF.R.U32.HI R19, RZ, 0x18, R41 ;  /* 0x00000018ff137819 */ /* 0x000fe40000011629 */
[----:B------:R-:W-:-:S02]  /*1c6c0*/  LOP3.LUT R15, R149, 0xff00ff, RZ, 0xc0, !PT ;  /* 0x00ff00ff950f7812 */ /* 0x000fc400078ec0ff */
[--C-:B------:R-:W-:Y:S02]  /*1c6d0*/  HSET2.LE.AND R6, R92, R0.reuse, PT ;  /* 0x000000005c067233 */ /* 0x100fe40003803000 */
[--C-:B------:R-:W-:Y:S02]  /*1c6e0*/  HSET2.LE.AND R7, R43, R0.reuse, PT ;  /* 0x000000002b077233 */ /* 0x100fe40003803000 */
[----:B------:R-:W-:Y:S02]  /*1c6f0*/  PRMT R78, R16, 0x5410, R21 ;  /* 0x00005410104e7816 */ /* 0x000fe40000000015 */
[----:B------:R-:W-:Y:S02]  /*1c700*/  PRMT R16, R20, 0x5410, R14 ;  /* 0x0000541014107816 */ /* 0x000fe4000000000e */
[----:B------:R-:W-:Y:S02]  /*1c710*/  PRMT R19, R12, 0x5410, R19 ;  /* 0x000054100c137816 */ /* 0x000fe40000000013 */
[----:B------:R-:W-:-:S02]  /*1c720*/  HSET2.LE.AND R14, R148, R0, PT ;  /* 0x00000000940e7233 */ /* 0x000fc40003803000 */
[----:B------:R-:W-:Y:S01]  /*1c730*/  HSET2.LE.AND R15, R15, R0, PT ;  /* 0x000000000f0f7233 */ /* 0x000fe20003803000 */
[----:B--2---:R-:W-:Y:S04]  /*1c740*/  STG.E.U16 desc[UR24][R2.64+-0xe0], R173 ;  /* 0xffff20ad02007986 */ /* 0x004fe8000c101518 */
[----:B------:R-:W-:Y:S01]  /*1c750*/  LOP3.LUT R15, R251, R15, RZ, 0xc0, !PT ;  /* 0x0000000ffb0f7212 */ /* 0x000fe200078ec0ff */
[----:B---3--:R-:W-:Y:S04]  /*1c760*/  STG.E.U16 desc[UR24][R2.64+-0xde], R174 ;  /* 0xffff22ae02007986 */ /* 0x008fe8000c101518 */
[----:B----4-:R-:W-:Y:S04]  /*1c770*/  STG.E.U16 desc[UR24][R150.64+-0xe0], R175 ;  /* 0xffff20af96007986 */ /* 0x010fe8000c101518 */
[----:B------:R-:W-:Y:S01]  /*1c780*/  STG.E.U16 desc[UR24][R150.64+-0xde], R177 ;  /* 0xffff22b196007986 */ /* 0x000fe2000c101518 */
[----:B------:R-:W-:-:S02]  /*1c790*/  LOP3.LUT R14, R252, R14, RZ, 0xc0, !PT ;  /* 0x0000000efc0e7212 */ /* 0x000fc400078ec0ff */
[----:B------:R-:W-:Y:S02]  /*1c7a0*/  LOP3.LUT R12, R227, R6, RZ, 0xc0, !PT ;  /* 0x00000006e30c7212 */ /* 0x000fe400078ec0ff */
[----:B------:R-:W2:Y:S01]  /*1c7b0*/  LDL.LU R227, [R1+0x3e8] ;  /* 0x0003e80001e37983 */ /* 0x000ea20000300800 */
[----:B------:R-:W-:Y:S01]  /*1c7c0*/  LOP3.LUT R13, R249, R7, RZ, 0xc0, !PT ;  /* 0x00000007f90d7212 */ /* 0x000fe200078ec0ff */
[----:B------:R-:W-:Y:S02]  /*1c7d0*/  IMAD.WIDE R6, R176, 0x70, R150 ;  /* 0x00000070b0067825 */ /* 0x000fe400078e0296 */
[----:B------:R-:W3:Y:S04]  /*1c7e0*/  LDL.LU R249, [R1+0x3e4] ;  /* 0x0003e40001f97983 */ /* 0x000ee80000300800 */
[----:B------:R-:W4:Y:S04]  /*1c7f0*/  LDL.LU R252, [R1+0x3e0] ;  /* 0x0003e00001fc7983 */ /* 0x000f280000300800 */
[----:B------:R-:W2:Y:S04]  /*1c800*/  LDL.LU R251, [R1+0x3dc] ;  /* 0x0003dc0001fb7983 */ /* 0x000ea80000300800 */
[----:B------:R1:W-:Y:S04]  /*1c810*/  STG.E.U16 desc[UR24][R6.64+-0xe0], R250 ;  /* 0xffff20fa06007986 */ /* 0x0003e8000c101518 */
[----:B-1----:R-:W3:Y:S01]  /*1c820*/  LDL.LU R250, [R1+0x3d8] ;  /* 0x0003d80001fa7983 */ /* 0x002ee20000300800 */
[----:B------:R-:W-:-:S03]  /*1c830*/  PRMT R91, R39, 0x5410, R42 ;  /* 0x00005410275b7816 */ /* 0x000fc6000000002a */
[----:B------:R-:W1:Y:S01]  /*1c840*/  LDSM.16.MT88.4 R36, [R56+0x1000] ;  /* 0x001000003824783b */ /* 0x000e620000004200 */
[C---:B------:R-:W-:Y:S08]  /*1c850*/  HMMA.16816.F32.BF16 R52, R8.reuse, R24, R80 ;  /* 0x000000180834723c */ /* 0x040ff00000041850 */
[C---:B------:R-:W-:Y:S01]  /*1c860*/  HMMA.16816.F32.BF16 R20, R8.reuse, R26, R84 ;  /* 0x0000001a0814723c */ /* 0x040fe20000041854 */
[----:B------:R1:W-:Y:S04]  /*1c870*/  STG.E.U16 desc[UR24][R6.64+-0xde], R230 ;  /* 0xffff22e606007986 */ /* 0x0003e8000c101518 */
[----:B------:R1:W-:Y:S04]  /*1c880*/  STG.E.U16 desc[UR24][R4.64+-0xe0], R231 ;  /* 0xffff20e704007986 */ /* 0x0003e8000c101518 */
[----:B------:R1:W-:Y:S04]  /*1c890*/  STG.E.U16 desc[UR24][R4.64+-0xde], R235 ;  /* 0xffff22eb04007986 */ /* 0x0003e8000c101518 */
[----:B-1----:R-:W3:Y:S01]  /*1c8a0*/  LDL.LU R230, [R1+0x3d4] ;  /* 0x0003d40001e67983 */ /* 0x002ee20000300800 */
[C---:B------:R-:W-:Y:S03]  /*1c8b0*/  HMMA.16816.F32.BF16 R48, R8.reuse, R36, R48 ;  /* 0x000000240830723c */ /* 0x040fe60000041830 */
[----:B------:R-:W3:Y:S04]  /*1c8c0*/  LDL.LU R231, [R1+0x3d0] ;  /* 0x0003d00001e77983 */ /* 0x000ee80000300800 */
[----:B------:R-:W3:Y:S01]  /*1c8d0*/  LDL.LU R235, [R1+0x3cc] ;  /* 0x0003cc0001eb7983 */ /* 0x000ee20000300800 */
[----:B------:R-:W-:Y:S01]  /*1c8e0*/  HMMA.16816.F32.BF16 R40, R8, R38, R72 ;  /* 0x000000260828723c */ /* 0x000fe20000041848 */
[----:B------:R-:W-:-:S04]  /*1c8f0*/  IMAD.WIDE R8, R176, -0x70, R6 ;  /* 0xffffff90b0087825 */ /* 0x000fc800078e0206 */
[----:B------:R-:W-:Y:S01]  /*1c900*/  IMAD.WIDE R6, R176, 0x70, R8 ;  /* 0x00000070b0067825 */ /* 0x000fe200078e0208 */
[----:B----4-:R-:W-:Y:S04]  /*1c910*/  STG.E.U16 desc[UR24][R2.64+-0xce], R252 ;  /* 0xffff32fc02007986 */ /* 0x010fe8000c101518 */
[----:B--2---:R-:W-:Y:S04]  /*1c920*/  STG.E.U16 desc[UR24][R2.64+-0xd0], R251 ;  /* 0xffff30fb02007986 */ /* 0x004fe8000c101518 */
[----:B---3--:R-:W-:Y:S04]  /*1c930*/  STG.E.U16 desc[UR24][R8.64+-0xce], R249 ;  /* 0xffff32f908007986 */ /* 0x008fe8000c101518 */
[----:B------:R-:W-:Y:S04]  /*1c940*/  STG.E.U16 desc[UR24][R8.64+-0xd0], R250 ;  /* 0xffff30fa08007986 */ /* 0x000fe8000c101518 */
[----:B------:R1:W-:Y:S04]  /*1c950*/  STG.E.U16 desc[UR24][R6.64+-0xd0], R242 ;  /* 0xffff30f206007986 */ /* 0x0003e8000c101518 */
[----:B------:R2:W-:Y:S04]  /*1c960*/  STG.E.U16 desc[UR24][R6.64+-0xce], R247 ;  /* 0xffff32f706007986 */ /* 0x0005e8000c101518 */
[----:B------:R3:W-:Y:S04]  /*1c970*/  STG.E.U16 desc[UR24][R4.64+-0xd0], R248 ;  /* 0xffff30f804007986 */ /* 0x0007e8000c101518 */
[----:B------:R4:W-:Y:S04]  /*1c980*/  STG.E.U16 desc[UR24][R4.64+-0xce], R234 ;  /* 0xffff32ea04007986 */ /* 0x0009e8000c101518 */
[----:B-1----:R-:W4:Y:S04]  /*1c990*/  LDL.LU R242, [R1+0x3c8] ;  /* 0x0003c80001f27983 */ /* 0x002f280000300800 */
[----:B--2---:R-:W2:Y:S04]  /*1c9a0*/  LDL.LU R247, [R1+0x3c4] ;  /* 0x0003c40001f77983 */ /* 0x004ea80000300800 */
[----:B---3--:R-:W3:Y:S04]  /*1c9b0*/  LDL.LU R248, [R1+0x3c0] ;  /* 0x0003c00001f87983 */ /* 0x008ee80000300800 */
[----:B----4-:R-:W4:Y:S01]  /*1c9c0*/  LDL.LU R234, [R1+0x3bc] ;  /* 0x0003bc0001ea7983 */ /* 0x010f220000300800 */
[----:B------:R-:W-:-:S02]  /*1c9d0*/  LOP3.LUT R8, R91, 0xff00ff, RZ, 0xc0, !PT ;  /* 0x00ff00ff5b087812 */ /* 0x000fc400078ec0ff */
[----:B------:R-:W-:-:S03]  /*1c9e0*/  HSET2.LE.AND R11, R19, R0, PT ;  /* 0x00000000130b7233 */ /* 0x000fc60003803000 */
[--C-:B------:R-:W-:Y:S01]  /*1c9f0*/  HSET2.LE.AND R19, R8, R0.reuse, PT ;  /* 0x0000000008137233 */ /* 0x100fe20003803000 */
[C---:B------:R-:W-:Y:S01]  /*1ca00*/  IMAD.WIDE R8, R176.reuse, -0x70, R6 ;  /* 0xffffff90b0087825 */ /* 0x040fe200078e0206 */
[----:B------:R-:W-:Y:S03]  /*1ca10*/  HMMA.16816.F32.BF16 R44, R12, R24, R44 ;  /* 0x000000180c2c723c */ /* 0x000fe6000004182c */
[----:B------:R-:W-:Y:S01]  /*1ca20*/  IMAD.WIDE R6, R176, 0x70, R8 ;  /* 0x00000070b0067825 */ /* 0x000fe200078e0208 */
[----:B------:R-:W-:-:S04]  /*1ca30*/  HSET2.LE.AND R10, R16, R0, PT ;  /* 0x00000000100a7233 */ /* 0x000fc80003803000 */
[----:B------:R-:W-:Y:S01]  /*1ca40*/  HMMA.16816.F32.BF16 R72, R12, R26, R32 ;  /* 0x0000001a0c48723c */ /* 0x000fe20000041820 */
[----:B------:R-:W-:Y:S01]  /*1ca50*/  IMAD.MOV.U32 R17, RZ, RZ, R141 ;  /* 0x000000ffff117224 */ /* 0x000fe200078e008d */
[----:B------:R-:W-:Y:S01]  /*1ca60*/  HSET2.LE.AND R18, R57, R0, PT ;  /* 0x0000000039127233 */ /* 0x000fe20003803000 */
[----:B------:R-:W-:Y:S01]  /*1ca70*/  IMAD.MOV.U32 R24, RZ, RZ, R139 ;  /* 0x000000ffff187224 */ /* 0x000fe200078e008b */
[----:B------:R-:W1:Y:S01]  /*1ca80*/  LDSM.16.MT88.4 R32, [R56+0x1400] ;  /* 0x001400003820783b */ /* 0x000e620000004200 */
[----:B------:R-:W-:Y:S02]  /*1ca90*/  IMAD.MOV.U32 R25, RZ, RZ, R137 ;  /* 0x000000ffff197224 */ /* 0x000fe400078e0089 */
[----:B------:R-:W-:Y:S01]  /*1caa0*/  IMAD.MOV.U32 R26, RZ, RZ, R136 ;  /* 0x000000ffff1a7224 */ /* 0x000fe200078e0088 */
[----:B------:R-:W-:Y:S02]  /*1cab0*/  LOP3.LUT R16, R17, R10, RZ, 0xc0, !PT ;  /* 0x0000000a11107212 */ /* 0x000fe400078ec0ff */
[----:B------:R-:W-:-:S02]  /*1cac0*/  LOP3.LUT R17, R24, R11, RZ, 0xc0, !PT ;  /* 0x0000000b18117212 */ /* 0x000fc400078ec0ff */
[----:B------:R-:W-:Y:S02]  /*1cad0*/  LOP3.LUT R18, R25, R18, RZ, 0xc0, !PT ;  /* 0x0000001219127212 */ /* 0x000fe400078ec0ff */
[----:B------:R-:W-:Y:S01]  /*1cae0*/  LOP3.LUT R19, R26, R19, RZ, 0xc0, !PT ;  /* 0x000000131a137212 */ /* 0x000fe200078ec0ff */
[----:B------:R-:W-:Y:S01]  /*1caf0*/  HMMA.16816.F32.BF16 R68, R12, R36, R64 ;  /* 0x000000240c44723c */ /* 0x000fe20000041840 */
[----:B--2---:R-:W-:Y:S04]  /*1cb00*/  STG.E.U16 desc[UR24][R2.64+-0xbe], R247 ;  /* 0xffff42f702007986 */ /* 0x004fe8000c101518 */
[----:B---3--:R-:W-:Y:S04]  /*1cb10*/  STG.E.U16 desc[UR24][R2.64+-0xc0], R248 ;  /* 0xffff40f802007986 */ /* 0x008fe8000c101518 */
[----:B------:R-:W-:Y:S04]  /*1cb20*/  STG.E.U16 desc[UR24][R8.64+-0xc0], R242 ;  /* 0xffff40f208007986 */ /* 0x000fe8000c101518 */
[----:B------:R2:W-:Y:S04]  /*1cb30*/  STG.E.U16 desc[UR24][R8.64+-0xbe], R235 ;  /* 0xffff42eb08007986 */ /* 0x0005e8000c101518 */
[----:B------:R-:W-:Y:S04]  /*1cb40*/  STG.E.U16 desc[UR24][R6.64+-0xc0], R193 ;  /* 0xffff40c106007986 */ /* 0x000fe8000c101518 */
[----:B------:R3:W-:Y:S04]  /*1cb50*/  STG.E.U16 desc[UR24][R6.64+-0xbe], R204 ;  /* 0xffff42cc06007986 */ /* 0x0007e8000c101518 */
[----:B------:R-:W-:Y:S04]  /*1cb60*/  STG.E.U16 desc[UR24][R4.64+-0xc0], R241 ;  /* 0xffff40f104007986 */ /* 0x000fe8000c101518 */
[----:B------:R-:W-:Y:S04]  /*1cb70*/  STG.E.U16 desc[UR24][R4.64+-0xbe], R237 ;  /* 0xffff42ed04007986 */ /* 0x000fe8000c101518 */
[----:B----4-:R-:W-:Y:S01]  /*1cb80*/  STG.E.U16 desc[UR24][R2.64+-0xb0], R234 ;  /* 0xffff50ea02007986 */ /* 0x010fe2000c101518 */
[----:B------:R-:W-:-:S02]  /*1cb90*/  LOP3.LUT R11, R98, 0xff00ff, RZ, 0xc0, !PT ;  /* 0x00ff00ff620b7812 */ /* 0x000fc400078ec0ff */
[----:B------:R-:W-:Y:S01]  /*1cba0*/  HSET2.LE.AND R10, R89, R0, PT ;  /* 0x00000000590a7233 */ /* 0x000fe20003803000 */
[----:B------:R-:W-:Y:S01]  /*1cbb0*/  HMMA.16816.F32.BF16 R60, R12, R38, R60 ;  /* 0x000000260c3c723c */ /* 0x000fe2000004183c */
[----:B------:R-:W4:Y:S01]  /*1cbc0*/  LDSM.16.MT88.4 R24, [R128+0x5800] ;  /* 0x005800008018783b */ /* 0x000f220000004200 */
[----:B--2---:R-:W-:-:S03]  /*1cbd0*/  IMAD.WIDE R8, R176, -0x70, R6 ;  /* 0xffffff90b0087825 */ /* 0x004fc600078e0206 */
[----:B------:R-:W-:Y:S04]  /*1cbe0*/  STG.E.U16 desc[UR24][R2.64+-0xae], R231 ;  /* 0xffff52e702007986 */ /* 0x000fe8000c101518 */
[----:B------:R-:W-:Y:S01]  /*1cbf0*/  STG.E.U16 desc[UR24][R8.64+-0xb0], R230 ;  /* 0xffff50e608007986 */ /* 0x000fe2000c101518 */
[----:B---3--:R-:W-:-:S03]  /*1cc00*/  IMAD.WIDE R6, R176, 0x70, R8 ;  /* 0x00000070b0067825 */ /* 0x008fc600078e0208 */
[----:B------:R2:W-:Y:S01]  /*1cc10*/  STG.E.U16 desc[UR24][R8.64+-0xae], R227 ;  /* 0xffff52e308007986 */ /* 0x0005e2000c101518 */
[----:B------:R-:W-:Y:S03]  /*1cc20*/  HMMA.16816.F32.BF16 R64, R16, R30, R20 ;  /* 0x0000001e1040723c */ /* 0x000fe60000041814 */
[----:B------:R-:W3:Y:S04]  /*1cc30*/  LDL.LU R193, [R1+0x3b8] ;  /* 0x0003b80001c17983 */ /* 0x000ee80000300800 */
[----:B------:R-:W-:Y:S04]  /*1cc40*/  STG.E.U16 desc[UR24][R6.64+-0xb0], R236 ;  /* 0xffff50ec06007986 */ /* 0x000fe8000c101518 */
[----:B------:R-:W-:Y:S04]  /*1cc50*/  STG.E.U16 desc[UR24][R6.64+-0xae], R233 ;  /* 0xffff52e906007986 */ /* 0x000fe8000c101518 */
[----:B------:R-:W4:Y:S04]  /*1cc60*/  LDL.LU R204, [R1+0x3b4] ;  /* 0x0003b40001cc7983 */ /* 0x000f280000300800 */
[----:B------:R1:W-:Y:S01]  /*1cc70*/  STG.E.U16 desc[UR24][R4.64+-0xb0], R205 ;  /* 0xffff50cd04007986 */ /* 0x0003e2000c101518 */
[----:B--2---:R-:W-:-:S02]  /*1cc80*/  HSET2.LE.AND R8, R59, R0, PT ;  /* 0x000000003b087233 */ /* 0x004fc40003803000 */
[----:B------:R-:W-:-:S03]  /*1cc90*/  HSET2.LE.AND R9, R58, R0, PT ;  /* 0x000000003a097233 */ /* 0x000fc60003803000 */
[----:B------:R-:W-:Y:S02]  /*1cca0*/  LOP3.LUT R20, R209, R8, RZ, 0xc0, !PT ;  /* 0x00000008d1147212 */ /* 0x000fe400078ec0ff */
[----:B------:R-:W-:Y:S01]  /*1ccb0*/  LOP3.LUT R21, R207, R9, RZ, 0xc0, !PT ;  /* 0x00000009cf157212 */ /* 0x000fe200078ec0ff */
[----:B-1----:R-:W2:Y:S04]  /*1ccc0*/  LDL.LU R205, [R1+0x3b0] ;  /* 0x0003b00001cd7983 */ /* 0x002ea80000300800 */
[----:B------:R-:W3:Y:S04]  /*1ccd0*/  LDL.LU R209, [R1+0x3ac] ;  /* 0x0003ac0001d17983 */ /* 0x000ee80000300800 */
[----:B------:R-:W4:Y:S01]  /*1cce0*/  LDL.LU R207, [R1+0x3a8] ;  /* 0x0003a80001cf7983 */ /* 0x000f220000300800 */
[----:B------:R-:W-:Y:S01]  /*1ccf0*/  IMAD.WIDE R6, R176, -0x70, R6 ;  /* 0xffffff90b0067825 */ /* 0x000fe200078e0206 */
[----:B------:R-:W-:-:S02]  /*1cd00*/  HSET2.LE.AND R8, R11, R0, PT ;  /* 0x000000000b087233 */ /* 0x000fc40003803000 */
[----:B------:R-:W-:Y:S01]  /*1cd10*/  LOP3.LUT R22, R201, R10, RZ, 0xc0, !PT ;  /* 0x0000000ac9167212 */ /* 0x000fe200078ec0ff */
[----:B------:R1:W-:Y:S01]  /*1cd20*/  STG.E.U16 desc[UR24][R4.64+-0xae], R199 ;  /* 0xffff52c704007986 */ /* 0x0003e2000c101518 */
[----:B------:R-:W-:Y:S01]  /*1cd30*/  IMAD.WIDE R10, R176, 0x70, R6 ;  /* 0x00000070b00a7825 */ /* 0x000fe200078e0206 */
[----:B------:R-:W-:Y:S02]  /*1cd40*/  LOP3.LUT R23, R198, R8, RZ, 0xc0, !PT ;  /* 0x00000008c6177212 */ /* 0x000fe400078ec0ff */
[----:B------:R-:W2:Y:S04]  /*1cd50*/  LDL.LU R201, [R1+0x3a0] ;  /* 0x0003a00001c97983 */ /* 0x000ea80000300800 */
[----:B------:R-:W2:Y:S04]  /*1cd60*/  LDL.LU R198, [R1+0x39c] ;  /* 0x00039c0001c67983 */ /* 0x000ea80000300800 */
[----:B-1----:R-:W2:Y:S04]  /*1cd70*/  LDL.LU R199, [R1+0x398] ;  /* 0x0003980001c77983 */ /* 0x002ea80000300800 */
[----:B---3--:R-:W-:Y:S04]  /*1cd80*/  STG.E.U16 desc[UR24][R2.64+-0xa0], R209 ;  /* 0xffff60d102007986 */ /* 0x008fe8000c101518 */
[----:B----4-:R-:W-:Y:S04]  /*1cd90*/  STG.E.U16 desc[UR24][R2.64+-0x9e], R207 ;  /* 0xffff62cf02007986 */ /* 0x010fe8000c101518 */
[----:B--2---:R-:W-:Y:S04]  /*1cda0*/  STG.E.U16 desc[UR24][R6.64+-0xa0], R205 ;  /* 0xffff60cd06007986 */ /* 0x004fe8000c101518 */
[----:B------:R-:W-:Y:S04]  /*1cdb0*/  STG.E.U16 desc[UR24][R6.64+-0x9e], R204 ;  /* 0xffff62cc06007986 */ /* 0x000fe8000c101518 */
[----:B------:R1:W-:Y:S04]  /*1cdc0*/  STG.E.U16 desc[UR24][R10.64+-0xa0], R202 ;  /* 0xffff60ca0a007986 */ /* 0x0003e8000c101518 */
[----:B-1----:R-:W2:Y:S01]  /*1cdd0*/  LDL.LU R202, [R1+0x394] ;  /* 0x0003940001ca7983 */ /* 0x002ea20000300800 */
[----:B------:R-:W-:-:S03]  /*1cde0*/  IMAD.WIDE R8, R176, -0x70, R10 ;  /* 0xffffff90b0087825 */ /* 0x000fc600078e020a */
[----:B------:R1:W-:Y:S01]  /*1cdf0*/  STG.E.U16 desc[UR24][R10.64+-0x9e], R192 ;  /* 0xffff62c00a007986 */ /* 0x0003e2000c101518 */
[----:B------:R-:W-:-:S03]  /*1ce00*/  IMAD.WIDE R6, R176, 0x70, R8 ;  /* 0x00000070b0067825 */ /* 0x000fc600078e0208 */
[----:B------:R3:W-:Y:S04]  /*1ce10*/  STG.E.U16 desc[UR24][R4.64+-0xa0], R194 ;  /* 0xffff60c204007986 */ /* 0x0007e8000c101518 */
[----:B------:R4:W-:Y:S04]  /*1ce20*/  STG.E.U16 desc[UR24][R4.64+-0x9e], R195 ;  /* 0xffff62c304007986 */ /* 0x0009e8000c101518 */
[----:B------:R-:W-:Y:S04]  /*1ce30*/  STG.E.U16 desc[UR24][R2.64+-0x90], R199 ;  /* 0xffff70c702007986 */ /* 0x000fe8000c101518 */
[----:B------:R-:W-:Y:S04]  /*1ce40*/  STG.E.U16 desc[UR24][R2.64+-0x8e], R198 ;  /* 0xffff72c602007986 */ /* 0x000fe8000c101518 */
[----:B------:R-:W-:Y:S04]  /*1ce50*/  STG.E.U16 desc[UR24][R8.64+-0x8e], R201 ;  /* 0xffff72c908007986 */ /* 0x000fe8000c101518 */
[----:B-1----:R-:W2:Y:S04]  /*1ce60*/  LDL.LU R192, [R1+0x390] ;  /* 0x0003900001c07983 */ /* 0x002ea80000300800 */
[----:B---3--:R-:W3:Y:S04]  /*1ce70*/  LDL.LU R194, [R1+0x38c] ;  /* 0x00038c0001c27983 */ /* 0x008ee80000300800 */
[----:B----4-:R-:W4:Y:S04]  /*1ce80*/  LDL.LU R195, [R1+0x388] ;  /* 0x0003880001c37983 */ /* 0x010f280000300800 */
[----:B--2---:R-:W-:Y:S04]  /*1ce90*/  STG.E.U16 desc[UR24][R8.64+-0x90], R202 ;  /* 0xffff70ca08007986 */ /* 0x004fe8000c101518 */
[----:B------:R1:W-:Y:S04]  /*1cea0*/  STG.E.U16 desc[UR24][R6.64+-0x90], R196 ;  /* 0xffff70c406007986 */ /* 0x0003e8000c101518 */
[----:B------:R2:W-:Y:S04]  /*1ceb0*/  STG.E.U16 desc[UR24][R6.64+-0x8e], R197 ;  /* 0xffff72c506007986 */ /* 0x0005e8000c101518 */
[----:B-1----:R-:W3:Y:S04]  /*1cec0*/  LDL.LU R196, [R1+0x384] ;  /* 0x0003840001c47983 */ /* 0x002ee80000300800 */
[----:B--2---:R-:W2:Y:S01]  /*1ced0*/  LDL.LU R197, [R1+0x380] ;  /* 0x0003800001c57983 */ /* 0x004ea20000300800 */
[----:B------:R-:W-:Y:S01]  /*1cee0*/  LOP3.LUT R11, R157, 0xff00ff, RZ, 0xc0, !PT ;  /* 0x00ff00ff9d0b7812 */ /* 0x000fe200078ec0ff */
[----:B------:R-:W-:Y:S01]  /*1cef0*/  IMAD.MOV.U32 R14, RZ, RZ, R140 ;  /* 0x000000ffff0e7224 */ /* 0x000fe200078e008c */
[----:B------:R-:W-:Y:S01]  /*1cf00*/  HSET2.LE.AND R10, R123, R0, PT ;  /* 0x000000007b0a7233 */ /* 0x000fe20003803000 */
[----:B------:R-:W-:-:S02]  /*1cf10*/  IMAD.MOV.U32 R15, RZ, RZ, R138 ;  /* 0x000000ffff0f7224 */ /* 0x000fc400078e008a */
[--C-:B------:R-:W-:Y:S01]  /*1cf20*/  HSET2.LE.AND R11, R11, R0.reuse, PT ;  /* 0x000000000b0b7233 */ /* 0x100fe20003803000 */
[----:B------:R-:W-:Y:S01]  /*1cf30*/  IMAD.WIDE R6, R176, -0x70, R6 ;  /* 0xffffff90b0067825 */ /* 0x000fe200078e0206 */
[----:B------:R-:W-:Y:S02]  /*1cf40*/  LOP3.LUT R14, R14, R10, RZ, 0xc0, !PT ;  /* 0x0000000a0e0e7212 */ /* 0x000fe400078ec0ff */
[--C-:B------:R-:W-:Y:S01]  /*1cf50*/  HSET2.LE.AND R8, R97, R0.reuse, PT ;  /* 0x0000000061087233 */ /* 0x100fe20003803000 */
[----:B------:R-:W-:Y:S01]  /*1cf60*/  IMAD.MOV.U32 R12, RZ, RZ, R143 ;  /* 0x000000ffff0c7224 */ /* 0x000fe200078e008f */
[----:B------:R-:W-:Y:S01]  /*1cf70*/  LOP3.LUT R15, R15, R11, RZ, 0xc0, !PT ;  /* 0x0000000b0f0f7212 */ /* 0x000fe200078ec0ff */
[----:B------:R-:W-:Y:S01]  /*1cf80*/  IMAD.MOV.U32 R13, RZ, RZ, R142 ;  /* 0x000000ffff0d7224 */ /* 0x000fe200078e008e */
[----:B------:R-:W-:Y:S01]  /*1cf90*/  HSET2.LE.AND R9, R96, R0, PT ;  /* 0x0000000060097233 */ /* 0x000fe20003803000 */
[----:B------:R-:W-:Y:S01]  /*1cfa0*/  IMAD.WIDE R10, R176, 0x70, R6 ;  /* 0x00000070b00a7825 */ /* 0x000fe200078e0206 */
[----:B------:R-:W-:Y:S01]  /*1cfb0*/  LOP3.LUT R12, R12, R8, RZ, 0xc0, !PT ;  /* 0x000000080c0c7212 */ /* 0x000fe200078ec0ff */
[----:B------:R-:W-:Y:S02]  /*1cfc0*/  STG.E.U16 desc[UR24][R4.64+-0x90], R244 ;  /* 0xffff70f404007986 */ /* 0x000fe4000c101518 */
[----:B------:R-:W-:-:S02]  /*1cfd0*/  LOP3.LUT R13, R13, R9, RZ, 0xc0, !PT ;  /* 0x000000090d0d7212 */ /* 0x000fc400078ec0ff */
[----:B------:R-:W-:Y:S01]  /*1cfe0*/  STG.E.U16 desc[UR24][R4.64+-0x8e], R240 ;  /* 0xffff72f004007986 */ /* 0x000fe2000c101518 */
[C---:B------:R-:W-:Y:S01]  /*1cff0*/  IMAD.WIDE R8, R176.reuse, -0x70, R10 ;  /* 0xffffff90b0087825 */ /* 0x040fe200078e020a */
[C---:B------:R-:W-:Y:S08]  /*1d000*/  HMMA.16816.F32.BF16 R148, R16.reuse, R28, R52 ;  /* 0x0000001c1094723c */ /* 0x040ff00000041834 */
[C---:B------:R-:W-:Y:S08]  /*1d010*/  HMMA.16816.F32.BF16 R52, R16.reuse, R32, R48 ;  /* 0x000000201034723c */ /* 0x040ff00000041830 */
[----:B------:R-:W-:Y:S08]  /*1d020*/  HMMA.16816.F32.BF16 R48, R16, R34, R40 ;  /* 0x000000221030723c */ /* 0x000ff00000041828 */
[C---:B------:R-:W-:Y:S08]  /*1d030*/  HMMA.16816.F32.BF16 R44, R20.reuse, R28, R44 ;  /* 0x0000001c142c723c */ /* 0x040ff0000004182c */
[----:B------:R-:W-:Y:S01]  /*1d040*/  HMMA.16816.F32.BF16 R40, R20, R30, R72 ;  /* 0x0000001e1428723c */ /* 0x000fe20000041848 */
[----:B------:R-:W1:Y:S04]  /*1d050*/  LDSM.16.MT88.4 R28, [R56+0x1800] ;  /* 0x00180000381c783b */ /* 0x000e680000004200 */
[----:B---3--:R-:W-:Y:S04]  /*1d060*/  STG.E.U16 desc[UR24][R2.64+-0x7e], R196 ;  /* 0xffff82c402007986 */ /* 0x008fe8000c101518 */
[----:B--2---:R-:W-:Y:S04]  /*1d070*/  STG.E.U16 desc[UR24][R2.64+-0x80], R197 ;  /* 0xffff80c502007986 */ /* 0x004fe8000c101518 */
[----:B----4-:R-:W-:Y:S04]  /*1d080*/  STG.E.U16 desc[UR24][R6.64+-0x80], R195 ;  /* 0xffff80c306007986 */ /* 0x010fe8000c101518 */
[----:B------:R2:W-:Y:S04]  /*1d090*/  STG.E.U16 desc[UR24][R6.64+-0x7e], R194 ;  /* 0xffff82c206007986 */ /* 0x0005e8000c101518 */
        /* <DEDUP_REMOVED lines=8> */
[----:B------:R2:W-:Y:S02]  /*1d120*/  STG.E.U16 desc[UR24][R8.64+-0x6e], R187 ;  /* 0xffff92bb08007986 */ /* 0x0005e4000c101518 */
[--C-:B--2---:R-:W-:Y:S02]  /*1d130*/  HSET2.LE.AND R8, R99, R0.reuse, PT ;  /* 0x0000000063087233 */ /* 0x104fe40003803000 */
[----:B------:R-:W-:-:S03]  /*1d140*/  HSET2.LE.AND R9, R100, R0, PT ;  /* 0x0000000064097233 */ /* 0x000fc60003803000 */
[----:B------:R-:W-:Y:S02]  /*1d150*/  LOP3.LUT R16, R246, R8, RZ, 0xc0, !PT ;  /* 0x00000008f6107212 */ /* 0x000fe400078ec0ff */
[----:B------:R-:W2:Y:S01]  /*1d160*/  LDL.LU R246, [R1+0x37c] ;  /* 0x00037c0001f67983 */ /* 0x000ea20000300800 */
[----:B------:R-:W-:-:S03]  /*1d170*/  LOP3.LUT R17, R243, R9, RZ, 0xc0, !PT ;  /* 0x00000009f3117212 */ /* 0x000fc600078ec0ff */
[----:B------:R-:W3:Y:S01]  /*1d180*/  LDL.LU R243, [R1+0x378] ;  /* 0x0003780001f37983 */ /* 0x000ee20000300800 */
[----:B------:R-:W-:Y:S02]  /*1d190*/  LOP3.LUT R11, R158, 0xff00ff, RZ, 0xc0, !PT ;  /* 0x00ff00ff9e0b7812 */ /* 0x000fe400078ec0ff */
[--C-:B------:R-:W-:Y:S01]  /*1d1a0*/  HSET2.LE.AND R10, R156, R0.reuse, PT ;  /* 0x000000009c0a7233 */ /* 0x100fe20003803000 */
[----:B------:R-:W-:Y:S04]  /*1d1b0*/  STG.E.U16 desc[UR24][R6.64+-0x70], R221 ;  /* 0xffff90dd06007986 */ /* 0x000fe8000c101518 */
[----:B------:R4:W-:Y:S01]  /*1d1c0*/  STG.E.U16 desc[UR24][R6.64+-0x6e], R162 ;  /* 0xffff92a206007986 */ /* 0x0009e2000c101518 */
[----:B------:R-:W-:Y:S02]  /*1d1d0*/  HSET2.LE.AND R8, R11, R0, PT ;  /* 0x000000000b087233 */ /* 0x000fe40003803000 */
[----:B------:R-:W-:Y:S01]  /*1d1e0*/  LOP3.LUT R18, R238, R10, RZ, 0xc0, !PT ;  /* 0x0000000aee127212 */ /* 0x000fe200078ec0ff */
[----:B------:R-:W-:Y:S02]  /*1d1f0*/  STG.E.U16 desc[UR24][R4.64+-0x70], R161 ;  /* 0xffff90a104007986 */ /* 0x000fe4000c101518 */
[----:B------:R-:W-:-:S02]  /*1d200*/  LOP3.LUT R19, R220, R8, RZ, 0xc0, !PT ;  /* 0x00000008dc137212 */ /* 0x000fc400078ec0ff */
[----:B------:R-:W-:Y:S04]  /*1d210*/  STG.E.U16 desc[UR24][R4.64+-0x6e], R160 ;  /* 0xffff92a004007986 */ /* 0x000fe8000c101518 */
[----:B------:R-:W-:Y:S01]  /*1d220*/  STG.E.U16 desc[UR24][R2.64+-0x60], R190 ;  /* 0xffffa0be02007986 */ /* 0x000fe2000c101518 */
[C---:B----4-:R-:W-:Y:S01]  /*1d230*/  IMAD.WIDE R6, R176.reuse, -0x70, R6 ;  /* 0xffffff90b0067825 */ /* 0x050fe200078e0206 */
[----:B------:R-:W-:Y:S02]  /*1d240*/  HMMA.16816.F32.BF16 R148, R12, R24, R148 ;  /* 0x000000180c94723c */ /* 0x000fe40000041894 */
[----:B------:R-:W4:Y:S01]  /*1d250*/  LDSM.16.MT88.4 R160, [R128+0x5c00] ;  /* 0x005c000080a0783b */ /* 0x000f220000004200 */
[----:B------:R-:W-:-:S03]  /*1d260*/  IMAD.WIDE R10, R176, 0x70, R6 ;  /* 0x00000070b00a7825 */ /* 0x000fc600078e0206 */
[----:B------:R-:W-:Y:S02]  /*1d270*/  STG.E.U16 desc[UR24][R2.64+-0x5e], R191 ;  /* 0xffffa2bf02007986 */ /* 0x000fe4000c101518 */
[----:B------:R-:W-:Y:S02]  /*1d280*/  HMMA.16816.F32.BF16 R64, R12, R26, R64 ;  /* 0x0000001a0c40723c */ /* 0x000fe40000041840 */
[----:B------:R2:W5:Y:S01]  /*1d290*/  LDL.LU R238, [R1+0x374] ;  /* 0x0003740001ee7983 */ /* 0x0005620000300800 */
[----:B------:R-:W-:-:S03]  /*1d2a0*/  IMAD.WIDE R8, R176, -0x70, R10 ;  /* 0xffffff90b0087825 */ /* 0x000fc600078e020a */
[----:B------:R-:W-:Y:S04]  /*1d2b0*/  STG.E.U16 desc[UR24][R6.64+-0x60], R178 ;  /* 0xffffa0b206007986 */ /* 0x000fe8000c101518 */
[----:B------:R4:W-:Y:S01]  /*1d2c0*/  STG.E.U16 desc[UR24][R6.64+-0x5e], R171 ;  /* 0xffffa2ab06007986 */ /* 0x0009e2000c101518 */
[C---:B-1----:R-:W-:Y:S03]  /*1d2d0*/  HMMA.16816.F32.BF16 R52, R12.reuse, R28, R52 ;  /* 0x0000001c0c34723c */ /* 0x042fe60000041834 */
[----:B------:R-:W-:Y:S04]  /*1d2e0*/  STG.E.U16 desc[UR24][R10.64+-0x60], R245 ;  /* 0xffffa0f50a007986 */ /* 0x000fe8000c101518 */
[----:B------:R1:W-:Y:S01]  /*1d2f0*/  STG.E.U16 desc[UR24][R10.64+-0x5e], R239 ;  /* 0xffffa2ef0a007986 */ /* 0x0003e2000c101518 */
[----:B------:R-:W-:Y:S03]  /*1d300*/  HMMA.16816.F32.BF16 R48, R12, R30, R48 ;  /* 0x0000001e0c30723c */ /* 0x000fe60000041830 */
[----:B------:R-:W-:Y:S01]  /*1d310*/  STG.E.U16 desc[UR24][R4.64+-0x60], R232 ;  /* 0xffffa0e804007986 */ /* 0x000fe2000c101518 */
[----:B------:R-:W-:-:S03]  /*1d320*/  IMAD.MOV.U32 R12, RZ, RZ, R147 ;  /* 0x000000ffff0c7224 */ /* 0x000fc600078e0093 */
[----:B------:R-:W-:Y:S01]  /*1d330*/  STG.E.U16 desc[UR24][R4.64+-0x5e], R229 ;  /* 0xffffa2e504007986 */ /* 0x000fe2000c101518 */
[----:B------:R-:W-:-:S03]  /*1d340*/  IMAD.MOV.U32 R13, RZ, RZ, R146 ;  /* 0x000000ffff0d7224 */ /* 0x000fc600078e0092 */
[----:B------:R-:W-:Y:S04]  /*1d350*/  STG.E.U16 desc[UR24][R2.64+-0x50], R129 ;  /* 0xffffb08102007986 */ /* 0x000fe8000c101518 */
[----:B------:R-:W-:Y:S01]  /*1d360*/  STG.E.U16 desc[UR24][R2.64+-0x4e], R131 ;  /* 0xffffb28302007986 */ /* 0x000fe2000c101518 */
[----:B----4-:R-:W-:-:S03]  /*1d370*/  IMAD.WIDE R6, R176, 0x70, R8 ;  /* 0x00000070b0067825 */ /* 0x010fc600078e0208 */
[----:B------:R-:W-:Y:S04]  /*1d380*/  STG.E.U16 desc[UR24][R8.64+-0x50], R119 ;  /* 0xffffb07708007986 */ /* 0x000fe8000c101518 */
[----:B------:R4:W-:Y:S01]  /*1d390*/  STG.E.U16 desc[UR24][R8.64+-0x4e], R118 ;  /* 0xffffb27608007986 */ /* 0x0009e2000c101518 */
[----:B-1----:R-:W-:-:S03]  /*1d3a0*/  LOP3.LUT R11, R101, 0xff00ff, RZ, 0xc0, !PT ;  /* 0x00ff00ff650b7812 */ /* 0x002fc600078ec0ff */
[----:B------:R-:W-:Y:S04]  /*1d3b0*/  STG.E.U16 desc[UR24][R6.64+-0x50], R228 ;  /* 0xffffb0e406007986 */ /* 0x000fe8000c101518 */
[----:B------:R1:W-:Y:S01]  /*1d3c0*/  STG.E.U16 desc[UR24][R6.64+-0x4e], R225 ;  /* 0xffffb2e106007986 */ /* 0x0003e2000c101518 */
[----:B------:R-:W-:Y:S03]  /*1d3d0*/  HMMA.16816.F32.BF16 R36, R20, R32, R68 ;  /* 0x000000201424723c */ /* 0x000fe60000041844 */
[----:B------:R-:W-:Y:S04]  /*1d3e0*/  STG.E.U16 desc[UR24][R4.64+-0x50], R217 ;  /* 0xffffb0d904007986 */ /* 0x000fe8000c101518 */
[----:B------:R2:W5:Y:S01]  /*1d3f0*/  LDL.LU R220, [R1+0x370] ;  /* 0x0003700001dc7983 */ /* 0x0005620000300800 */
[----:B----4-:R-:W-:-:S02]  /*1d400*/  HSET2.LE.AND R8, R76, R0, PT ;  /* 0x000000004c087233 */ /* 0x010fc40003803000 */
[----:B------:R-:W-:-:S03]  /*1d410*/  HSET2.LE.AND R9, R77, R0, PT ;  /* 0x000000004d097233 */ /* 0x000fc60003803000 */
[----:B------:R-:W-:Y:S02]  /*1d420*/  LOP3.LUT R136, R12, R8, RZ, 0xc0, !PT ;  /* 0x000000080c887212 */ /* 0x000fe400078ec0ff */
[----:B------:R-:W-:Y:S01]  /*1d430*/  LOP3.LUT R137, R13, R9, RZ, 0xc0, !PT ;  /* 0x000000090d897212 */ /* 0x000fe200078ec0ff */
[----:B-1----:R-:W-:Y:S01]  /*1d440*/  IMAD.WIDE R6, R176, -0x70, R6 ;  /* 0xffffff90b0067825 */ /* 0x002fe200078e0206 */
[----:B------:R-:W-:-:S03]  /*1d450*/  HSET2.LE.AND R8, R11, R0, PT ;  /* 0x000000000b087233 */ /* 0x000fc60003803000 */
[----:B------:R-:W-:Y:S01]  /*1d460*/  IMAD.MOV.U32 R9, RZ, RZ, R144 ;  /* 0x000000ffff097224 */ /* 0x000fe200078e0090 */
[----:B------:R-:W-:Y:S04]  /*1d470*/  STG.E.U16 desc[UR24][R4.64+-0x4e], R152 ;  /* 0xffffb29804007986 */ /* 0x000fe8000c101518 */
[----:B------:R-:W-:Y:S01]  /*1d480*/  LOP3.LUT R139, R9, R8, RZ, 0xc0, !PT ;  /* 0x00000008098b7212 */ /* 0x000fe200078ec0ff */
[----:B------:R-:W-:Y:S01]  /*1d490*/  IMAD.WIDE R8, R176, 0x70, R6 ;  /* 0x00000070b0087825 */ /* 0x000fe200078e0206 */
[----:B------:R-:W-:Y:S01]  /*1d4a0*/  HMMA.16816.F32.BF16 R32, R20, R34, R60 ;  /* 0x000000221420723c */ /* 0x000fe2000004183c */
[----:B------:R-:W-:Y:S01]  /*1d4b0*/  STG.E.U16 desc[UR24][R2.64+-0x40], R121 ;  /* 0xffffc07902007986 */ /* 0x000fe2000c101518 */
[----:B------:R-:W-:Y:S01]  /*1d4c0*/  HSET2.LE.AND R10, R95, R0, PT ;  /* 0x000000005f0a7233 */ /* 0x000fe20003803000 */
[----:B------:R-:W-:-:S02]  /*1d4d0*/  IMAD.MOV.U32 R14, RZ, RZ, R145 ;  /* 0x000000ffff0e7224 */ /* 0x000fc400078e0091 */
[----:B------:R-:W-:Y:S04]  /*1d4e0*/  STG.E.U16 desc[UR24][R2.64+-0x3e], R120 ;  /* 0xffffc27802007986 */ /* 0x000fe8000c101518 */
[----:B------:R-:W1:Y:S04]  /*1d4f0*/  LDSM.16.MT88.4 R20, [R56+0x1c00] ;  /* 0x001c00003814783b */ /* 0x000e680000004200 */
[----:B------:R-:W-:Y:S04]  /*1d500*/  STG.E.U16 desc[UR24][R6.64+-0x40], R112 ;  /* 0xffffc07006007986 */ /* 0x000fe8000c101518 */
[----:B------:R4:W-:Y:S04]  /*1d510*/  STG.E.U16 desc[UR24][R6.64+-0x3e], R110 ;  /* 0xffffc26e06007986 */ /* 0x0009e8000c101518 */
[----:B------:R-:W-:Y:S04]  /*1d520*/  STG.E.U16 desc[UR24][R8.64+-0x40], R164 ;  /* 0xffffc0a408007986 */ /* 0x000fe8000c101518 */
[----:B------:R1:W-:Y:S01]  /*1d530*/  STG.E.U16 desc[UR24][R8.64+-0x3e], R166 ;  /* 0xffffc2a608007986 */ /* 0x0003e2000c101518 */
[----:B------:R-:W-:-:S03]  /*1d540*/  LOP3.LUT R138, R14, R10, RZ, 0xc0, !PT ;  /* 0x0000000a0e8a7212 */ /* 0x000fc600078ec0ff */
[----:B------:R1:W-:Y:S01]  /*1d550*/  STG.E.U16 desc[UR24][R4.64+-0x40], R155 ;  /* 0xffffc09b04007986 */ /* 0x0003e2000c101518 */
[----:B------:R-:W-:-:S03]  /*1d560*/  IMAD.MOV.U32 R13, RZ, RZ, R223 ;  /* 0x000000ffff0d7224 */ /* 0x000fc600078e00df */
[----:B------:R-:W-:Y:S04]  /*1d570*/  STG.E.U16 desc[UR24][R4.64+-0x3e], R154 ;  /* 0xffffc29a04007986 */ /* 0x000fe8000c101518 */
[----:B------:R-:W-:Y:S01]  /*1d580*/  STG.E.U16 desc[UR24][R2.64+-0x30], R116 ;  /* 0xffffd07402007986 */ /* 0x000fe2000c101518 */
[----:B----4-:R-:W-:-:S03]  /*1d590*/  IMAD.WIDE R6, R176, -0x70, R8 ;  /* 0xffffff90b0067825 */ /* 0x010fc600078e0208 */
[----:B------:R-:W-:Y:S01]  /*1d5a0*/  STG.E.U16 desc[UR24][R2.64+-0x2e], R115 ;  /* 0xffffd27302007986 */ /* 0x000fe2000c101518 */
[----:B-1----:R-:W-:Y:S01]  /*1d5b0*/  LOP3.LUT R8, R104, 0xff00ff, RZ, 0xc0, !PT ;  /* 0x00ff00ff68087812 */ /* 0x002fe200078ec0ff */
[----:B------:R-:W-:Y:S02]  /*1d5c0*/  IMAD.WIDE R10, R176, 0x70, R6 ;  /* 0x00000070b00a7825 */ /* 0x000fe400078e0206 */
[----:B------:R-:W-:Y:S02]  /*1d5d0*/  STG.E.U16 desc[UR24][R6.64+-0x30], R113 ;  /* 0xffffd07106007986 */ /* 0x000fe4000c101518 */
[----:B------:R-:W-:Y:S02]  /*1d5e0*/  HSET2.LE.AND R8, R8, R0, PT ;  /* 0x0000000008087233 */ /* 0x000fe40003803000 */
[----:B------:R1:W-:Y:S01]  /*1d5f0*/  STG.E.U16 desc[UR24][R6.64+-0x2e], R111 ;  /* 0xffffd26f06007986 */ /* 0x0003e2000c101518 */
[----:B------:R-:W-:-:S03]  /*1d600*/  IMAD.MOV.U32 R9, RZ, RZ, R219 ;  /* 0x000000ffff097224 */ /* 0x000fc600078e00db */
[----:B------:R4:W-:Y:S01]  /*1d610*/  STG.E.U16 desc[UR24][R10.64+-0x30], R153 ;  /* 0xffffd0990a007986 */ /* 0x0009e2000c101518 */
[----:B------:R-:W-:Y:S01]  /*1d620*/  LOP3.LUT R155, R13, R8, RZ, 0xc0, !PT ;  /* 0x000000080d9b7212 */ /* 0x000fe200078ec0ff */
[----:B------:R-:W-:Y:S01]  /*1d630*/  IMAD.MOV.U32 R12, RZ, RZ, R213 ;  /* 0x000000ffff0c7224 */ /* 0x000fe200078e00d5 */
[C---:B------:R-:W-:Y:S01]  /*1d640*/  HMMA.16816.F32.BF16 R44, R16.reuse, R24, R44 ;  /* 0x00000018102c723c */ /* 0x040fe2000004182c */
[----:B------:R-:W-:Y:S04]  /*1d650*/  STG.E.U16 desc[UR24][R10.64+-0x2e], R215 ;  /* 0xffffd2d70a007986 */ /* 0x000fe8000c101518 */
[----:B------:R-:W-:Y:S03]  /*1d660*/  STG.E.U16 desc[UR24][R4.64+-0x30], R167 ;  /* 0xffffd0a704007986 */ /* 0x000fe6000c101518 */
[----:B------:R-:W-:Y:S01]  /*1d670*/  HMMA.16816.F32.BF16 R40, R16, R26, R40 ;  /* 0x0000001a1028723c */ /* 0x000fe20000041828 */
[----:B-1----:R-:W-:-:S07]  /*1d680*/  HSET2.LE.AND R6, R78, R0, PT ;  /* 0x000000004e067233 */ /* 0x002fce0003803000 */
[C---:B------:R-:W-:Y:S01]  /*1d690*/  HMMA.16816.F32.BF16 R36, R16.reuse, R28, R36 ;  /* 0x0000001c1024723c */ /* 0x040fe20000041824 */
[--C-:B------:R-:W-:Y:S01]  /*1d6a0*/  HSET2.LE.AND R7, R107, R0.reuse, PT ;  /* 0x000000006b077233 */ /* 0x100fe20003803000 */
[----:B------:R1:W5:Y:S01]  /*1d6b0*/  LDL.LU R219, [R1+0x36c] ;  /* 0x00036c0001db7983 */ /* 0x0003620000300800 */
[----:B----4-:R-:W-:Y:S01]  /*1d6c0*/  LOP3.LUT R153, R9, R6, RZ, 0xc0, !PT ;  /* 0x0000000609997212 */ /* 0x010fe200078ec0ff */
[----:B------:R-:W-:Y:S02]  /*1d6d0*/  IMAD.WIDE R8, R176, -0x70, R10 ;  /* 0xffffff90b0087825 */ /* 0x000fe400078e020a */
[----:B------:R-:W-:Y:S02]  /*1d6e0*/  LOP3.LUT R154, R12, R7, RZ, 0xc0, !PT ;  /* 0x000000070c9a7212 */ /* 0x000fe400078ec0ff */
[----:B------:R-:W-:Y:S01]  /*1d6f0*/  HMMA.16816.F32.BF16 R32, R16, R30, R32 ;  /* 0x0000001e1020723c */ /* 0x000fe20000041820 */
[----:B------:R-:W-:Y:S01]  /*1d700*/  HSET2.LE.AND R0, R90, R0, PT ;  /* 0x000000005a007233 */ /* 0x000fe20003803000 */
[----:B------:R-:W-:Y:S01]  /*1d710*/  STG.E.U16 desc[UR24][R4.64+-0x2e], R165 ;  /* 0xffffd2a504007986 */ /* 0x000fe2000c101518 */
[----:B------:R-:W-:-:S03]  /*1d720*/  IMAD.WIDE R6, R176, 0x70, R8 ;  /* 0x00000070b0067825 */ /* 0x000fc600078e0208 */
[----:B------:R-:W-:Y:S01]  /*1d730*/  STG.E.U16 desc[UR24][R2.64+-0x20], R122 ;  /* 0xffffe07a02007986 */ /* 0x000fe2000c101518 */
[----:B------:R-:W-:-:S03]  /*1d740*/  LOP3.LUT R152, R212, R0, RZ, 0xc0, !PT ;  /* 0x00000000d4987212 */ /* 0x000fc600078ec0ff */
[----:B------:R-:W-:Y:S01]  /*1d750*/  STG.E.U16 desc[UR24][R2.64+-0x1e], R124 ;  /* 0xffffe27c02007986 */ /* 0x000fe2000c101518 */
[----:B------:R-:W-:-:S03]  /*1d760*/  IADD3 R0, P1, PT, R2, -0x200, RZ ;  /* 0xfffffe0002007810 */ /* 0x000fc60007f3e0ff */
[----:B------:R4:W-:Y:S04]  /*1d770*/  STG.E.U16 desc[UR24][R8.64+-0x20], R211 ;  /* 0xffffe0d308007986 */ /* 0x0009e8000c101518 */
[----:B------:R1:W-:Y:S04]  /*1d780*/  STG.E.U16 desc[UR24][R8.64+-0x1e], R210 ;  /* 0xffffe2d208007986 */ /* 0x0003e8000c101518 */
[----:B------:R1:W5:Y:S04]  /*1d790*/  LDL.LU R213, [R1+0x368] ;  /* 0x0003680001d57983 */ /* 0x0003680000300800 */
[----:B------:R2:W5:Y:S04]  /*1d7a0*/  LDL.LU R212, [R1+0x364] ;  /* 0x0003640001d47983 */ /* 0x0005680000300800 */
[----:B------:R-:W-:Y:S04]  /*1d7b0*/  STG.E.U16 desc[UR24][R6.64+-0x20], R214 ;  /* 0xffffe0d606007986 */ /* 0x000fe8000c101518 */
[----:B------:R2:W-:Y:S04]  /*1d7c0*/  STG.E.U16 desc[UR24][R6.64+-0x1e], R208 ;  /* 0xffffe2d006007986 */ /* 0x0005e8000c101518 */
[----:B------:R-:W-:Y:S04]  /*1d7d0*/  STG.E.U16 desc[UR24][R4.64+-0x20], R206 ;  /* 0xffffe0ce04007986 */ /* 0x000fe8000c101518 */
[----:B----4-:R4:W5:Y:S01]  /*1d7e0*/  LDL.LU R211, [R1+0x360] ;  /* 0x0003600001d37983 */ /* 0x0109620000300800 */
[----:B-1----:R-:W-:-:S03]  /*1d7f0*/  IMAD.WIDE R8, R176, -0x70, R6 ;  /* 0xffffff90b0087825 */ /* 0x002fc600078e0206 */
[----:B------:R-:W-:Y:S04]  /*1d800*/  STG.E.U16 desc[UR24][R4.64+-0x1e], R200 ;  /* 0xffffe2c804007986 */ /* 0x000fe8000c101518 */
[----:B------:R4:W5:Y:S04]  /*1d810*/  LDL.LU R210, [R1+0x35c] ;  /* 0x00035c0001d27983 */ /* 0x0009680000300800 */
[----:B------:R1:W-:Y:S04]  /*1d820*/  STG.E.U16 desc[UR24][R2.64+-0x10], R186 ;  /* 0xfffff0ba02007986 */ /* 0x0003e8000c101518 */
[----:B------:R3:W-:Y:S04]  /*1d830*/  STG.E.U16 desc[UR24][R2.64+-0xe], R185 ;  /* 0xfffff2b902007986 */ /* 0x0007e8000c101518 */
[----:B------:R4:W-:Y:S01]  /*1d840*/  STG.E.U16 desc[UR24][R8.64+-0x10], R184 ;  /* 0xfffff0b808007986 */ /* 0x0009e2000c101518 */
[----:B--2---:R-:W-:Y:S01]  /*1d850*/  IMAD.WIDE R6, R176, 0x70, R8 ;  /* 0x00000070b0067825 */ /* 0x004fe200078e0208 */
[----:B------:R-:W-:Y:S02]  /*1d860*/  HMMA.16816.F32.BF16 R148, R136, R160, R148 ;  /* 0x000000a08894723c */ /* 0x000fe40000041894 */
[----:B------:R2:W-:Y:S01]  /*1d870*/  STG.E.U16 desc[UR24][R8.64+-0xe], R216 ;  /* 0xfffff2d808007986 */ /* 0x0005e2000c101518 */
[----:B------:R-:W-:-:S03]  /*1d880*/  UISETP.GT.AND UP0, UPT, UR4, UR18, UPT ;  /* 0x000000120400728c */ /* 0x000fc6000bf04270 */
[----:B------:R-:W-:Y:S02]  /*1d890*/  STG.E.U16 desc[UR24][R6.64+-0x10], R203 ;  /* 0xfffff0cb06007986 */ /* 0x000fe4000c101518 */
[----:B------:R-:W-:Y:S02]  /*1d8a0*/  HMMA.16816.F32.BF16 R144, R136, R162, R64 ;  /* 0x000000a28890723c */ /* 0x000fe40000041840 */
[----:B-1----:R1:W5:Y:S04]  /*1d8b0*/  LDL.LU R186, [R1+0x358] ;  /* 0x0003580001ba7983 */ /* 0x0023680000300800 */
[----:B---3--:R1:W5:Y:S04]  /*1d8c0*/  LDL.LU R185, [R1+0x354] ;  /* 0x0003540001b97983 */ /* 0x0083680000300800 */
[----:B----4-:R1:W5:Y:S04]  /*1d8d0*/  LDL.LU R184, [R1+0x350] ;  /* 0x0003500001b87983 */ /* 0x0103680000300800 */
[----:B------:R3:W-:Y:S01]  /*1d8e0*/  STL [R1+0x24], R0 ;  /* 0x0000240001007387 */ /* 0x0007e20000100800 */
[----:B------:R-:W-:Y:S03]  /*1d8f0*/  HMMA.16816.F32.BF16 R164, R152, R160, R44 ;  /* 0x000000a098a4723c */ /* 0x000fe6000004182c */
[----:B------:R1:W-:Y:S01]  /*1d900*/  STG.E.U16 desc[UR24][R6.64+-0xe], R189 ;  /* 0xfffff2bd06007986 */ /* 0x0003e2000c101518 */
[----:B--2---:R-:W2:Y:S04]  /*1d910*/  S2R R216, SR_TID.X ;  /* 0x0000000000d87919 */ /* 0x004ea80000002100 */
[----:B------:R-:W-:Y:S01]  /*1d920*/  HMMA.16816.F32.BF16 R140, R136, R20, R52 ;  /* 0x00000014888c723c */ /* 0x000fe20000041834 */
[----:B------:R1:W-:Y:S04]  /*1d930*/  STG.E.U16 desc[UR24][R4.64+-0x10], R188 ;  /* 0xfffff0bc04007986 */ /* 0x0003e8000c101518 */
[----:B------:R1:W-:Y:S03]  /*1d940*/  STG.E.U16 desc[UR24][R4.64+-0xe], R169 ;  /* 0xfffff2a904007986 */ /* 0x0003e6000c101518 */
[----:B------:R-:W-:Y:S01]  /*1d950*/  HMMA.16816.F32.BF16 R160, R152, R162, R40 ;  /* 0x000000a298a0723c */ /* 0x000fe20000041828 */
[----:B---3--:R-:W-:-:S07]  /*1d960*/  IADD3.X R0, PT, PT, R3, -0x1, RZ, P1, !PT ;  /* 0xffffffff03007810 */ /* 0x008fce0000ffe4ff */
[----:B------:R-:W-:Y:S01]  /*1d970*/  HMMA.16816.F32.BF16 R156, R152, R20, R36 ;  /* 0x00000014989c723c */ /* 0x000fe20000041824 */
[----:B------:R1:W-:Y:S07]  /*1d980*/  STL [R1+0x20], R0 ;  /* 0x0000200001007387 */ /* 0x0003ee0000100800 */
[----:B------:R-:W-:Y:S01]  /*1d990*/  HMMA.16816.F32.BF16 R136, R136, R22, R48 ;  /* 0x000000168888723c */ /* 0x000fe20000041830 */
[----:B------:R-:W-:-:S07]  /*1d9a0*/  PLOP3.LUT P0, PT, PT, PT, UP0, 0x80, 0x8 ;  /* 0x000000000008781c */ /* 0x000fce0003f0f008 */
[----:B------:R-:W-:Y:S01]  /*1d9b0*/  HMMA.16816.F32.BF16 R152, R152, R22, R32 ;  /* 0x000000169898723c */ /* 0x000fe20000041820 */
[----:B------:R-:W-:Y:S02]  /*1d9c0*/  IMAD.MOV.U32 R36, RZ, RZ, R170 ;  /* 0x000000ffff247224 */ /* 0x000fe400078e00aa */
[----:B------:R-:W-:Y:S02]  /*1d9d0*/  IMAD.MOV.U32 R37, RZ, RZ, R226 ;  /* 0x000000ffff257224 */ /* 0x000fe400078e00e2 */
[----:B------:R-:W-:Y:S02]  /*1d9e0*/  IMAD.MOV.U32 R38, RZ, RZ, R243 ;  /* 0x000000ffff267224 */ /* 0x000fe400078e00f3 */
[----:B------:R-:W-:Y:S02]  /*1d9f0*/  IMAD.MOV.U32 R39, RZ, RZ, R246 ;  /* 0x000000ffff277224 */ /* 0x000fe400078e00f6 */
[----:B------:R-:W-:Y:S02]  /*1da00*/  @P0 IMAD.MOV.U32 R36, RZ, RZ, R170 ;  /* 0x000000ffff240224 */ /* 0x000fe400078e00aa */
[----:B------:R-:W-:-:S02]  /*1da10*/  @P0 IMAD.MOV.U32 R37, RZ, RZ, R226 ;  /* 0x000000ffff250224 */ /* 0x000fc400078e00e2 */
[----:B------:R-:W-:Y:S02]  /*1da20*/  @P0 IMAD.MOV.U32 R38, RZ, RZ, R243 ;  /* 0x000000ffff260224 */ /* 0x000fe400078e00f3 */
[----:B------:R-:W-:Y:S01]  /*1da30*/  @P0 IMAD.MOV.U32 R39, RZ, RZ, R246 ;  /* 0x000000ffff270224 */ /* 0x000fe200078e00f6 */
[----:B------:R-:W-:Y:S01]  /*1da40*/  @UP0 UIADD3 UR21, UPT, UPT, UR21, -0x3, URZ ;  /* 0xfffffffd15150890 */ /* 0x000fe2000fffe0ff */
[----:B-12---:R-:W-:Y:S11]  /*1da50*/  BRA.U UP0, `(.L_x_1120) ;  /* 0x0000000100047547 */ /* 0x006ff6000b800000 */
.L_x_1116:
[----:B------:R-:W-:-:S12]  /*1da60*/  UIADD3 UR21, UPT, UPT, UR4, -0x1, URZ ;  /* 0xffffffff04157890 */ /* 0x000fd8000fffe0ff */
.L_x_1120:
[----:B------:R-:W-:-:S09]  /*1da70*/  UISETP.GE.AND UP0, UPT, UR21, UR18, UPT ;  /* 0x000000121500728c */ /* 0x000fd2000bf06270 */
[----:B------:R-:W-:Y:S05]  /*1da80*/  BRA.U !UP0, `(.L_x_1121) ;  /* 0x000000d908887547 */ /* 0x000fea000b800000 */
[C---:B------:R-:W-:Y:S01]  /*1da90*/  IMAD.SHL.U32 R0, R216.reuse, 0x20, RZ ;  /* 0x00000020d8007824 */ /* 0x040fe200078e00ff */
[C---:B------:R-:W-:Y:S01]  /*1daa0*/  LOP3.LUT P2, RZ, R216.reuse, 0x4, RZ, 0xc0, !PT ;  /* 0x00000004d8ff7812 */ /* 0x040fe2000784c0ff */
[----:B------:R-:W-:Y:S01]  /*1dab0*/  IMAD.SHL.U32 R217, R216, 0x20, RZ ;  /* 0x00000020d8d97824 */ /* 0x000fe200078e00ff */
[----:B------:R-:W-:Y:S01]  /*1dac0*/  SHF.R.U32.HI R191, RZ, 0x1, R216 ;  /* 0x00000001ffbf7819 */ /* 0x000fe200000116d8 */
[----:B------:R-:W1:Y:S01]  /*1dad0*/  S2R R4, SR_CTAID.X ;  /* 0x0000000000047919 */ /* 0x000e620000002500 */
[----:B------:R-:W-:Y:S01]  /*1dae0*/  LOP3.LUT R2, R0, 0xc0, RZ, 0xc0, !PT ;  /* 0x000000c000027812 */ /* 0x000fe200078ec0ff */
[----:B------:R-:W-:Y:S01]  /*1daf0*/  IMAD.SHL.U32 R0, R216, 0x10, RZ ;  /* 0x00000010d8007824 */ /* 0x000fe200078e00ff */
[----:B------:R-:W2:Y:S01]  /*1db00*/  LDC R218, c[0x0][0x4f8] ;  /* 0x00013e00ffda7b82 */ /* 0x000ea20000000800 */
[----:B------:R-:W3:Y:S01]  /*1db10*/  S2R R216, SR_TID.X ;  /* 0x0000000000d87919 */ /* 0x000ee20000002100 */
[----:B-----5:R-:W-:Y:S01]  /*1db20*/  LOP3.LUT R212, R2, 0x18, R212, 0xf8, !PT ;  /* 0x0000001802d47812 */ /* 0x020fe200078ef8d4 */
[----:B------:R-:W4:Y:S01]  /*1db30*/  LDCU UR6, c[0x0][0x440] ;  /* 0x00008800ff0677ac */ /* 0x000f220008000800 */
[----:B------:R-:W-:Y:S01]  /*1db40*/  LOP3.LUT R214, R0, 0x100, RZ, 0xc0, !PT ;  /* 0x0000010000d67812 */ /* 0x000fe200078ec0ff */
[----:B------:R-:W4:Y:S01]  /*1db50*/  S2R R6, SR_CTAID.X ;  /* 0x0000000000067919 */ /* 0x000f220000002500 */
[----:B------:R-:W-:Y:S01]  /*1db60*/  LOP3.LUT R191, R212, 0x8, R191, 0x78, !PT ;  /* 0x00000008d4bf7812 */ /* 0x000fe200078e78bf */
[----:B------:R-:W1:Y:S01]  /*1db70*/  LDCU UR20, c[0x0][0x448] ;  /* 0x00008900ff1477ac */ /* 0x000e620008000800 */
[----:B------:R-:W-:Y:S01]  /*1db80*/  MOV R215, 0x20 ;  /* 0x0000002000d77802 */ /* 0x000fe20000000f00 */
[----:B------:R-:W-:Y:S01]  /*1db90*/  IMAD.MOV.U32 R133, RZ, RZ, R36 ;  /* 0x000000ffff857224 */ /* 0x000fe200078e0024 */
[----:B------:R-:W-:Y:S01]  /*1dba0*/  IADD3 R187, PT, PT, R219, 0x48, RZ ;  /* 0x00000048dbbb7810 */ /* 0x000fe20007ffe0ff */
[----:B------:R-:W-:Y:S01]  /*1dbb0*/  IMAD.MOV.U32 R132, RZ, RZ, R37 ;  /* 0x000000ffff847224 */ /* 0x000fe200078e0025 */
[----:B------:R-:W-:Y:S01]  /*1dbc0*/  SEL R215, R215, 0xffffffe0, !P2 ;  /* 0xffffffe0d7d77807 */ /* 0x000fe20005000000 */
[----:B------:R-:W-:Y:S01]  /*1dbd0*/  IMAD.MOV.U32 R135, RZ, RZ, R38 ;  /* 0x000000ffff877224 */ /* 0x000fe200078e0026 */
[----:B------:R-:W-:Y:S01]  /*1dbe0*/  LOP3.LUT R214, R214, 0x20, R217, 0xf8, !PT ;  /* 0x00000020d6d67812 */ /* 0x000fe200078ef8d9 */
[----:B------:R-:W-:Y:S01]  /*1dbf0*/  IMAD.MOV.U32 R134, RZ, RZ, R39 ;  /* 0x000000ffff867224 */ /* 0x000fe200078e0027 */
[----:B------:R-:W1:Y:S01]  /*1dc00*/  LDCU UR17, c[0x0][0x440] ;  /* 0x00008800ff1177ac */ /* 0x000e620008000800 */
[----:B------:R-:W-:-:S02]  /*1dc10*/  VIADD R189, R219, 0x8 ;  /* 0x00000008dbbd7836 */ /* 0x000fc40000000000 */
[----:B------:R-:W-:Y:S01]  /*1dc20*/  VIADD R188, R219, 0x40 ;  /* 0x00000040dbbc7836 */ /* 0x000fe20000000000 */
[----:B------:R-:W1:Y:S01]  /*1dc30*/  LDCU UR4, c[0x0][0x45c] ;  /* 0x00008b80ff0477ac */ /* 0x000e620008000800 */
[----:B--2---:R-:W-:Y:S01]  /*1dc40*/  LOP3.LUT R218, R218, 0xff, RZ, 0xc0, !PT ;  /* 0x000000ffdada7812 */ /* 0x004fe200078ec0ff */
[----:B------:R-:W2:Y:S04]  /*1dc50*/  LDCU.U8 UR10, c[0x0][0x4f8] ;  /* 0x00009f00ff0a77ac */ /* 0x000ea80008000000 */
[----:B------:R-:W-:Y:S01]  /*1dc60*/  IMAD R218, R218, 0x10000, R218 ;  /* 0x00010000dada7824 */ /* 0x000fe200078e02da */
[----:B-1----:R-:W-:Y:S01]  /*1dc70*/  USHF.L.U32 UR20, UR20, 0x3, URZ ;  /* 0x0000000314147899 */ /* 0x002fe200080006ff */
[--C-:B---3--:R-:W-:Y:S02]  /*1dc80*/  SHF.R.U32.HI R3, RZ, 0x5, R216.reuse ;  /* 0x00000005ff037819 */ /* 0x108fe400000116d8 */
[----:B------:R-:W-:-:S02]  /*1dc90*/  SHF.R.U32.HI R8, RZ, 0x5, R216 ;  /* 0x00000005ff087819 */ /* 0x000fc400000116d8 */
[----:B------:R-:W-:Y:S01]  /*1dca0*/  SHF.L.U32 R2, R216, 0x5, RZ ;  /* 0x00000005d8027819 */ /* 0x000fe200000006ff */
[----:B------:R-:W-:Y:S02]  /*1dcb0*/  IMAD R4, R4, 0x8, R3 ;  /* 0x0000000804047824 */ /* 0x000fe400078e0203 */
[----:B----4-:R-:W-:Y:S01]  /*1dcc0*/  IMAD R6, R6, 0x8, R8 ;  /* 0x0000000806067824 */ /* 0x010fe200078e0208 */
[----:B------:R-:W-:Y:S01]  /*1dcd0*/  LOP3.LUT R191, R191, 0x120, R2, 0xf8, !PT ;  /* 0x00000120bfbf7812 */ /* 0x000fe200078ef802 */
[----:B------:R-:W-:Y:S02]  /*1dce0*/  VIADD R4, R4, 0x4 ;  /* 0x0000000404047836 */ /* 0x000fe40000000000 */
[----:B------:R-:W-:Y:S01]  /*1dcf0*/  IMAD.WIDE.U32 R6, R6, -0x326172a9, RZ ;  /* 0xcd9e8d5706067825 */ /* 0x000fe200078e00ff */
[----:B------:R-:W-:-:S03]  /*1dd00*/  LEA R191, R191, UR5, 0x1 ;  /* 0x00000005bfbf7c11 */ /* 0x000fc6000f8e08ff */
[----:B------:R-:W-:Y:S01]  /*1dd10*/  IMAD.WIDE.U32 R4, R4, -0x326172a9, RZ ;  /* 0xcd9e8d5704047825 */ /* 0x000fe200078e00ff */
[----:B------:R-:W-:-:S03]  /*1dd20*/  LOP3.LUT R6, R6, UR32, RZ, 0x3c, !PT ;  /* 0x0000002006067c12 */ /* 0x000fc6000f8e3cff */
[----:B------:R-:W-:Y:S01]  /*1dd30*/  VIADD R0, R191, 0x4000 ;  /* 0x00004000bf007836 */ /* 0x000fe20000000000 */
[----:B------:R-:W-:Y:S01]  /*1dd40*/  LOP3.LUT R3, R4, UR32, RZ, 0x3c, !PT ;  /* 0x0000002004037c12 */ /* 0x000fe2000f8e3cff */
[----:B------:R-:W-:Y:S04]  /*1dd50*/  STL [R1+0xac], R6 ;  /* 0x0000ac0601007387 */ /* 0x000fe80000100800 */
[----:B------:R1:W-:Y:S02]  /*1dd60*/  STL [R1+0xb8], R3 ;  /* 0x0000b80301007387 */ /* 0x0003e40000100800 */
[----:B-1----:R-:W1:Y:S02]  /*1dd70*/  LDC.64 R2, c[0x0][0x3c0] ;  /* 0x0000f000ff027b82 */ /* 0x002e640000000a00 */
[----:B-1----:R1:W-:Y:S04]  /*1dd80*/  STL.64 [R1+0xa0], R2 ;  /* 0x0000a00201007387 */ /* 0x0023e80000100a00 */
[----:B------:R3:W-:Y:S01]  /*1dd90*/  STL [R1+0x34c], R0 ;  /* 0x00034c0001007387 */ /* 0x0007e20000100800 */
[----:B-1----:R-:W-:-:S05]  /*1dda0*/  IMAD.SHL.U32 R2, R216, 0x8, RZ ;  /* 0x00000008d8027824 */ /* 0x002fca00078e00ff */
[----:B------:R-:W-:-:S04]  /*1ddb0*/  LOP3.LUT R2, R2, 0x18, RZ, 0xc0, !PT ;  /* 0x0000001802027812 */ /* 0x000fc800078ec0ff */
[----:B------:R-:W-:Y:S01]  /*1ddc0*/  ISETP.GE.AND P5, PT, R2, UR6, PT ;  /* 0x0000000602007c0c */ /* 0x000fe2000bfa6270 */
[----:B--23--:R-:W-:-:S12]  /*1ddd0*/  BRA `(.L_x_1122) ;  /* 0x0000000000c07947 */ /* 0x00cfd80003800000 */
.L_x_1124:
        /* <DEDUP_REMOVED lines=17> */
[----:B------:R1:W-:Y:S01]  /*1def0*/  @!P5 LDGSTS.E.BYPASS.LTC128B.128 [R238+0x2000], desc[UR24][R38.64] ;  /* 0x0200000026eedfae */ /* 0x0003e2000b981a18 */
[--C-:B------:R-:W-:Y:S03]  /*1df00*/  @!P6 LEA.HI.X R2, R6, R5, R7.reuse, 0x5, P0 ;  /* 0x000000050602e211 */ /* 0x100fe600000f2c07 */
[----:B------:R2:W-:Y:S04]  /*1df10*/  @P5 STS.128 [R238+0x2000], RZ ;  /* 0x002000ffee005388 */ /* 0x0005e80000000c00 */
[----:B------:R2:W-:Y:S01]  /*1df20*/  @P6 STS.128 [R238+0x2800], RZ ;  /* 0x002800ffee006388 */ /* 0x0005e20000000c00 */
[C---:B-1----:R-:W-:Y:S04]  /*1df30*/  @!P6 LEA R38, P0, R0.reuse, R113, 0x1 ;  /* 0x000000710026e211 */ /* 0x042fe800078008ff */
[----:B------:R-:W-:Y:S02]  /*1df40*/  @!P6 LEA.HI.X R39, R0, R112, R2, 0x1, P0 ;  /* 0x000000700027e211 */ /* 0x000fe400000f0c02 */
[C---:B------:R-:W-:Y:S03]  /*1df50*/  @!P6 LEA R0, P0, R6.reuse, R4, 0x6 ;  /* 0x000000040600e211 */ /* 0x040fe600078030ff */
[----:B------:R-:W-:Y:S01]  /*1df60*/  @!PT LDS RZ, [RZ] ;  /* 0x00000000fffff984 */ /* 0x000fe20000000800 */
[----:B------:R-:W-:Y:S01]  /*1df70*/  @!PT LDS RZ, [RZ] ;  /* 0x00000000fffff984 */ /* 0x000fe20000000800 */
[----:B------:R-:W-:Y:S01]  /*1df80*/  @!PT LDS RZ, [RZ] ;  /* 0x00000000fffff984 */ /* 0x000fe20000000800 */
[----:B------:R1:W-:Y:S01]  /*1df90*/  @!P6 LDGSTS.E.BYPASS.LTC128B.128 [R238+0x2800], desc[UR24][R38.64] ;  /* 0x0280000026eeefae */ /* 0x0003e2000b981a18 */
[C---:B------:R-:W-:Y:S01]  /*1dfa0*/  @!P6 LEA.HI.X R2, R6.reuse, R5, R7, 0x6, P0 ;  /* 0x000000050602e211 */ /* 0x040fe200000f3407 */
[----:B------:R-:W-:Y:S02]  /*1dfb0*/  @!P6 IMAD.WIDE.U32 R4, R6, 0x60, R4 ;  /* 0x000000600604e825 */ /* 0x000fe400078e0004 */
[----:B------:R2:W-:Y:S02]  /*1dfc0*/  @P6 STS.128 [R238+0x3000], RZ ;  /* 0x003000ffee006388 */ /* 0x0005e40000000c00 */
[----:B------:R-:W-:Y:S04]  /*1dfd0*/  @!P6 IMAD R7, R7, 0x60, RZ ;  /* 0x000000600707e824 */ /* 0x000fe800078e02ff */
[----:B------:R-:W-:Y:S01]  /*1dfe0*/  @!P6 IMAD.IADD R7, R7, 0x1, R5 ;  /* 0x000000010707e824 */ /* 0x000fe200078e0205 */
[CC--:B-1----:R-:W-:Y:S04]  /*1dff0*/  @!P6 LEA R38, P0, R0.reuse, R113.reuse, 0x1 ;  /* 0x000000710026e211 */ /* 0x0c2fe800078008ff */
[-C--:B------:R-:W-:Y:S02]  /*1e000*/  @!P6 LEA.HI.X R39, R0, R112.reuse, R2, 0x1, P0 ;  /* 0x000000700027e211 */ /* 0x080fe400000f0c02 */
[C---:B------:R-:W-:Y:S03]  /*1e010*/  @!P6 LEA R6, P0, R4.reuse, R113, 0x1 ;  /* 0x000000710406e211 */ /* 0x040fe600078008ff */
[----:B------:R-:W-:Y:S01]  /*1e020*/  @!PT LDS RZ, [RZ] ;  /* 0x00000000fffff984 */ /* 0x000fe20000000800 */
[----:B------:R-:W-:Y:S01]  /*1e030*/  @!PT LDS RZ, [RZ] ;  /* 0x00000000fffff984 */ /* 0x000fe20000000800 */
[----:B------:R-:W-:Y:S01]  /*1e040*/  @!PT LDS RZ, [RZ] ;  /* 0x00000000fffff984 */ /* 0x000fe20000000800 */
[----:B------:R2:W-:Y:S01]  /*1e050*/  @!P6 LDGSTS.E.BYPASS.LTC128B.128 [R238+0x3000], desc[UR24][R38.64] ;  /* 0x0300000026eeefae */ /* 0x0005e2000b981a18 */
[----:B------:R-:W-:Y:S03]  /*1e060*/  @!P6 LEA.HI.X R7, R4, R112, R7, 0x1, P0 ;  /* 0x000000700407e211 */ /* 0x000fe600000f0c07 */
[----:B------:R2:W-:Y:S04]  /*1e070*/  @P6 STS.128 [R238+0x3800], RZ ;  /* 0x003800ffee006388 */ /* 0x0005e80000000c00 */
[----:B------:R-:W-:Y:S01]  /*1e080*/  @!PT LDS RZ, [RZ] ;  /* 0x00000000fffff984 */ /* 0x000fe20000000800 */
[----:B------:R-:W-:Y:S01]  /*1e090*/  @!PT LDS RZ, [RZ] ;  /* 0x00000000fffff984 */ /* 0x000fe20000000800 */
[----:B------:R-:W-:Y:S01]  /*1e0a0*/  @!PT LDS RZ, [RZ] ;  /* 0x00000000fffff984 */ /* 0x000fe20000000800 */
[----:B------:R2:W-:Y:S04]  /*1e0b0*/  @!P6 LDGSTS.E.BYPASS.LTC128B.128 [R238+0x3800], desc[UR24][R6.64] ;  /* 0x0380000006eeefae */ /* 0x0005e8000b981a18 */
[----:B------:R-:W0:Y:S01]  /*1e0c0*/  LDGDEPBAR ;  /* 0x00000000000079af */ /* 0x000e220000000000 */
[----:B------:R-:W-:Y:S05]  /*1e0d0*/  BRA `(.L_x_1123) ;  /* 0x00000034009c7947 */ /* 0x000fea0003800000 */
.L_x_1122:
[----:B-----5:R-:W-:Y:S01]  /*1e0e0*/  SHF.R.U32.HI R210, RZ, 0x1, R216 ;  /* 0x00000001ffd27819 */ /* 0x020fe200000116d8 */
[----:B------:R-:W2:Y:S01]  /*1e0f0*/  LDL R16, [R1+0xa0] ;  /* 0x0000a00001107983 */ /* 0x000ea20000100800 */
[----:B------:R-:W-:Y:S01]  /*1e100*/  LOP3.LUT R221, R221, 0xfffffdff, RZ, 0xc0, !PT ;  /* 0xfffffdffdddd7812 */ /* 0x000fe200078ec0ff */
[----:B------:R-:W-:Y:S04]  /*1e110*/  DEPBAR.LE SB0, 0x0 ;  /* 0x000080000000791a */ /* 0x000fe80000000000 */
[----:B------:R-:W-:Y:S01]  /*1e120*/  @P2 LOP3.LUT R221, R221, 0x200, RZ, 0xfc, !PT ;  /* 0x00000200dddd2812 */ /* 0x000fe200078efcff */
[----:B------:R-:W3:Y:S01]  /*1e130*/  LDL R13, [R1+0xa4] ;  /* 0x0000a400010d7983 */ /* 0x000ee20000100800 */
[C---:B-1----:R-:W-:Y:S01]  /*1e140*/  IMAD.SHL.U32 R0, R216.reuse, 0x8, RZ ;  /* 0x00000008d8007824 */ /* 0x042fe200078e00ff */
[----:B------:R-:W-:Y:S01]  /*1e150*/  USHF.L.U32 UR22, UR21, 0x2, URZ ;  /* 0x0000000215167899 */ /* 0x000fe200080006ff */
[----:B------:R-:W-:Y:S01]  /*1e160*/  LOP3.LUT R221, R221, 0xfffffffd, RZ, 0xc0, !PT ;  /* 0xfffffffddddd7812 */ /* 0x000fe200078ec0ff */
[----:B------:R-:W4:Y:S01]  /*1e170*/  LDL R15, [R1+0x338] ;  /* 0x00033800010f7983 */ /* 0x000f220000100800 */
[----:B------:R-:W-:Y:S01]  /*1e180*/  IMAD.SHL.U32 R190, R216, 0x2, RZ ;  /* 0x00000002d8be7824 */ /* 0x000fe200078e00ff */
[----:B------:R-:W-:Y:S01]  /*1e190*/  LOP3.LUT R0, R0, 0x18, RZ, 0xc0, !PT ;  /* 0x0000001800007812 */ /* 0x000fe200078ec0ff */
[----:B------:R-:W-:Y:S01]  /*1e1a0*/  IMAD.SHL.U32 R212, R216, 0x4, RZ ;  /* 0x00000004d8d47824 */ /* 0x000fe200078e00ff */
[----:B------:R-:W5:Y:S01]  /*1e1b0*/  LDL R14, [R1+0x334] ;  /* 0x00033400010e7983 */ /* 0x000f620000100800 */
[----:B------:R-:W-:Y:S01]  /*1e1c0*/  UIADD3 UR7, UPT, UPT, UR22, 0x1, URZ ;  /* 0x0000000116077890 */ /* 0x000fe2000fffe0ff */
[----:B------:R-:W-:Y:S01]  /*1e1d0*/  LOP3.LUT R211, R190, 0x6, RZ, 0xc0, !PT ;  /* 0x00000006bed37812 */ /* 0x000fe200078ec0ff */
[----:B------:R-:W-:Y:S01]  /*1e1e0*/  UIADD3 UR8, UPT, UPT, UR27, -0x4498517b, URZ ;  /* 0xbb67ae851b087890 */ /* 0x000fe2000fffe0ff */
[----:B------:R-:W-:Y:S01]  /*1e1f0*/  ISETP.GE.AND P6, PT, R0, UR17, PT ;  /* 0x0000001100007c0c */ /* 0x000fe2000bfc6270 */
[----:B------:R-:W-:Y:S01]  /*1e200*/  BAR.SYNC.DEFER_BLOCKING 0x0 ;  /* 0x0000000000007b1d */ /* 0x000fe20000010000 */
[----:B------:R-:W-:Y:S01]  /*1e210*/  IMAD.SHL.U32 R0, R216, 0x10, RZ ;  /* 0x00000010d8007824 */ /* 0x000fe200078e00ff */
[----:B------:R-:W-:Y:S02]  /*1e220*/  UIADD3 UR6, UPT, UPT, UR26, 0x3c6ef372, URZ ;  /* 0x3c6ef3721a067890 */ /* 0x000fe4000fffe0ff */
[----:B------:R-:W-:Y:S02]  /*1e230*/  UIADD3 UR16, UPT, UPT, UR27, 0x76cf5d0a, URZ ;  /* 0x76cf5d0a1b107890 */ /* 0x000fe4000fffe0ff */
[----:B------:R-:W-:Y:S01]  /*1e240*/  LOP3.LUT R213, R0, 0x3e00, RZ, 0xc0, !PT ;  /* 0x00003e0000d57812 */ /* 0x000fe200078ec0ff */
[----:B------:R-:W-:Y:S01]  /*1e250*/  UIADD3 UR15, UPT, UPT, UR27, 0x32370b8f, URZ ;  /* 0x32370b8f1b0f7890 */ /* 0x000fe2000fffe0ff */
[----:B------:R-:W-:Y:S01]  /*1e260*/  LOP3.LUT R0, R212, 0x18, RZ, 0xc0, !PT ;  /* 0x00000018d4007812 */ /* 0x000fe200078ec0ff */
[----:B------:R-:W-:Y:S02]  /*1e270*/  UIADD3 UR14, UPT, UPT, UR27, -0x126145ec, URZ ;  /* 0xed9eba141b0e7890 */ /* 0x000fe4000fffe0ff */
[----:B------:R-:W-:Y:S01]  /*1e280*/  UIADD3 UR13, UPT, UPT, UR27, -0x56f99767, URZ ;  /* 0xa90668991b0d7890 */ /* 0x000fe2000fffe0ff */
[----:B------:R-:W-:Y:S01]  /*1e290*/  LOP3.LUT R0, R0, 0xc0, R217, 0xf8, !PT ;  /* 0x000000c000007812 */ /* 0x000fe200078ef8d9 */
[----:B------:R-:W-:Y:S02]  /*1e2a0*/  UISETP.GT.AND UP0, UPT, UR21, UR18, UPT ;  /* 0x000000121500728c */ /* 0x000fe4000bf04270 */
[----:B------:R-:W-:Y:S01]  /*1e2b0*/  UIADD3 UR9, UPT, UPT, UR26, -0x4ab325aa, URZ ;  /* 0xb54cda561a097890 */ /* 0x000fe2000fffe0ff */
[----:B--2---:R-:W-:Y:S04]  /*1e2c0*/  IMAD.WIDE.U32 R2, R16, UR21, RZ ;  /* 0x0000001510027c25 */ /* 0x004fe8000f8e00ff */
[----:B------:R-:W-:Y:S02]  /*1e2d0*/  IMAD.SHL.U32 R4, R2, 0x80, RZ ;  /* 0x0000008002047824 */ /* 0x000fe400078e00ff */
[----:B---3--:R-:W-:Y:S03]  /*1e2e0*/  IMAD R3, R13, UR21, R3 ;  /* 0x000000150d037c24 */ /* 0x008fe6000f8e0203 */
[-C--:B------:R-:W-:Y:S02]  /*1e2f0*/  @!P6 LEA R6, P1, R16, R4.reuse, 0x5 ;  /* 0x000000041006e211 */ /* 0x080fe400078228ff */
[----:B----4-:R-:W-:Y:S02]  /*1e300*/  @!P5 LEA R12, P3, R4, R15, 0x1 ;  /* 0x0000000f040cd211 */ /* 0x010fe400078608ff */
[----:B------:R-:W-:Y:S02]  /*1e310*/  @!P6 LEA R7, P0, R16, R4, 0x6 ;  /* 0x000000041007e211 */ /* 0x000fe400078030ff */
[----:B------:R-:W-:Y:S02]  /*1e320*/  SHF.L.U64.HI R5, R2, 0x7, R3 ;  /* 0x0000000702057819 */ /* 0x000fe40000010203 */
[----:B------:R-:W-:Y:S02]  /*1e330*/  LOP3.LUT R2, R210, 0x8, RZ, 0xc0, !PT ;  /* 0x00000008d2027812 */ /* 0x000fe400078ec0ff */
[----:B------:R-:W-:Y:S02]  /*1e340*/  LOP3.LUT R3, R213, 0x120, R217, 0xf8, !PT ;  /* 0x00000120d5037812 */ /* 0x000fe400078ef8d9 */
[----:B------:R-:W-:Y:S02]  /*1e350*/  @!P6 LEA.HI.X R9, R16, R5, R13, 0x5, P1 ;  /* 0x000000051009e211 */ /* 0x000fe400008f2c0d */
[C---:B------:R-:W-:Y:S02]  /*1e360*/  @!P6 LEA R8, P1, R6.reuse, R15, 0x1 ;  /* 0x0000000f0608e211 */ /* 0x040fe400078208ff */
[----:B------:R-:W-:Y:S01]  /*1e370*/  LOP3.LUT R2, R3, R0, R2, 0xf6, !PT ;  /* 0x0000000003027212 */ /* 0x000fe200078ef602 */
[----:B------:R-:W-:Y:S01]  /*1e380*/  @!P6 IMAD R3, R13, 0x60, RZ ;  /* 0x000000600d03e824 */ /* 0x000fe200078e02ff */
[-C--:B-----5:R-:W-:Y:S02]  /*1e390*/  @!P6 LEA.HI.X R9, R6, R14.reuse, R9, 0x1, P1 ;  /* 0x0000000e0609e211 */ /* 0x0a0fe400008f0c09 */
[----:B------:R-:W-:Y:S02]  /*1e3a0*/  @!P6 LEA.HI.X R11, R16, R5, R13, 0x6, P0 ;  /* 0x00000005100be211 */ /* 0x000fe400000f340d */
[--C-:B------:R-:W-:Y:S01]  /*1e3b0*/  @!P5 LEA.HI.X R13, R4, R14, R5.reuse, 0x1, P3 ;  /* 0x0000000e040dd211 */ /* 0x100fe200018f0c05 */
[----:B------:R-:W-:Y:S01]  /*1e3c0*/  @!P6 IMAD.WIDE.U32 R4, R16, 0x60, R4 ;  /* 0x000000601004e825 */ /* 0x000fe200078e0004 */
[----:B------:R-:W-:Y:S02]  /*1e3d0*/  LOP3.LUT R0, R0, 0x8, R216, 0x78, !PT ;  /* 0x0000000800007812 */ /* 0x000fe400078e78d8 */
[-C--:B------:R-:W-:Y:S01]  /*1e3e0*/  @!P6 LEA R10, P0, R7, R15.reuse, 0x1 ;  /* 0x0000000f070ae211 */ /* 0x080fe200078008ff */
[----:B------:R-:W-:Y:S01]  /*1e3f0*/  @!PT LDS RZ, [RZ] ;  /* 0x00000000fffff984 */ /* 0x000fe20000000800 */
[----:B------:R-:W-:Y:S01]  /*1e400*/  @!PT LDS RZ, [RZ] ;  /* 0x00000000fffff984 */ /* 0x000fe20000000800 */
[----:B------:R-:W-:Y:S01]  /*1e410*/  @!PT LDS RZ, [RZ] ;  /* 0x00000000fffff984 */ /* 0x000fe20000000800 */
[----:B------:R-:W-:Y:S01]  /*1e420*/  @!P5 LDGSTS.E.BYPASS.LTC128B.128 [R238+0x4000], desc[UR24][R12.64] ;  /* 0x040000000ceedfae */ /* 0x000fe2000b981a18 */
[----:B------:R-:W-:Y:S01]  /*1e430*/  LOP3.LUT R0, R214, R0, RZ, 0xfc, !PT ;  /* 0x00000000d6007212 */ /* 0x000fe200078efcff */
[----:B------:R-:W-:Y:S01]  /*1e440*/  @!P6 IMAD.IADD R3, R3, 0x1, R5 ;  /* 0x000000010303e824 */ /* 0x000fe200078e0205 */
[-C--:B------:R-:W-:Y:S02]  /*1e450*/  @!P6 LEA.HI.X R11, R7, R14.reuse, R11, 0x1, P0 ;  /* 0x0000000e070be211 */ /* 0x080fe400000f0c0b */
[----:B------:R-:W-:Y:S02]  /*1e460*/  LEA R2, R2, UR5, 0x1 ;  /* 0x0000000502027c11 */ /* 0x000fe4000f8e08ff */
[----:B------:R-:W-:Y:S01]  /*1e470*/  @!P6 LEA R6, P0, R4, R15, 0x1 ;  /* 0x0000000f0406e211 */ /* 0x000fe200078008ff */
[----:B------:R-:W-:Y:S01]  /*1e480*/  @P5 STS.128 [R238+0x4000], RZ ;  /* 0x004000ffee005388 */ /* 0x000fe20000000c00 */
[----:B------:R-:W-:Y:S02]  /*1e490*/  LEA R0, R0, UR5, 0x1 ;  /* 0x0000000500007c11 */ /* 0x000fe4000f8e08ff */
[----:B------:R-:W-:Y:S01]  /*1e4a0*/  @!P6 LEA.HI.X R7, R4, R14, R3, 0x1, P0 ;  /* 0x0000000e0407e211 */ /* 0x000fe200000f0c03 */
[----:B------:R-:W-:Y:S04]  /*1e4b0*/  IMAD.U32 R3, RZ, RZ, UR21 ;  /* 0x00000015ff037e24 */ /* 0x000fe8000f8e00ff */
[----:B------:R-:W-:Y:S01]  /*1e4c0*/  @P6 STS.128 [R238+0x4800], RZ ;  /* 0x004800ffee006388 */ /* 0x000fe20000000c00 */
[----:B------:R-:W-:Y:S04]  /*1e4d0*/  IMAD R3, R3, 0x80, R211 ;  /* 0x0000008003037824 */ /* 0x000fe800078e02d3 */
[----:B------:R-:W-:Y:S01]  /*1e4e0*/  VIADD R190, R3, 0x1 ;  /* 0x0000000103be7836 */ /* 0x000fe20000000000 */
[-C--:B------:R-:W-:Y:S02]  /*1e4f0*/  ISETP.GT.AND P4, PT, R219, R3.reuse, PT ;  /* 0x00000003db00720c */ /* 0x080fe40003f84270 */
[-C--:B------:R-:W-:Y:S01]  /*1e500*/  ISETP.GT.AND P1, PT, R189, R3.reuse, PT ;  /* 0x00000003bd00720c */ /* 0x080fe20003f24270 */
[----:B------:R-:W-:Y:S01]  /*1e510*/  @!PT LDS RZ, [RZ] ;  /* 0x00000000fffff984 */ /* 0x000fe20000000800 */
[----:B------:R-:W-:Y:S01]  /*1e520*/  @!PT LDS RZ, [RZ] ;  /* 0x00000000fffff984 */ /* 0x000fe20000000800 */
[----:B------:R-:W-:Y:S01]  /*1e530*/  @!PT LDS RZ, [RZ] ;  /* 0x00000000fffff984 */ /* 0x000fe20000000800 */
[----:B------:R-:W-:Y:S01]  /*1e540*/  @!P6 LDGSTS.E.BYPASS.LTC128B.128 [R238+0x4800], desc[UR24][R8.64] ;  /* 0x0480000008eeefae */ /* 0x000fe2000b981a18 */
[-C--:B------:R-:W-:Y:S02]  /*1e550*/  ISETP.GT.AND P3, PT, R219, R190.reuse, PT ;  /* 0x000000bedb00720c */ /* 0x080fe40003f64270 */
[-C--:B------:R-:W-:Y:S05]  /*1e560*/  ISETP.GT.AND P0, PT, R189, R190.reuse, PT ;  /* 0x000000bebd00720c */ /* 0x080fea0003f04270 */
        /* <DEDUP_REMOVED lines=12> */
[----:B------:R-:W1:Y:S08]  /*1e630*/  LDSM.16.M88.4 R16, [R0+0x2000] ;  /* 0x002000000010783b */ /* 0x000e700000000200 */
[----:B------:R2:W3:Y:S08]  /*1e640*/  LDSM.16.M88.4 R124, [R2+0x1000] ;  /* 0x00100000027c783b */ /* 0x0004f00000000200 */
[----:B------:R-:W4:Y:S08]  /*1e650*/  LDSM.16.M88.4 R32, [R0+0x2400] ;  /* 0x002400000020783b */ /* 0x000f300000000200 */
[----:B------:R-:W5:Y:S01]  /*1e660*/  LDSM.16.M88.4 R48, [R0+0x2800] ;  /* 0x002800000030783b */ /* 0x000f620000000200 */
[C---:B--2---:R-:W-:Y:S07]  /*1e670*/  IMAD.IADD R2, R215.reuse, 0x1, R2 ;  /* 0x00000001d7027824 */ /* 0x044fee00078e0202 */
[----:B------:R-:W2:Y:S08]  /*1e680*/  LDSM.16.M88.4 R64, [R0+0x2c00] ;  /* 0x002c00000040783b */ /* 0x000eb00000000200 */
[----:B------:R-:W2:Y:S01]  /*1e690*/  LDSM.16.M88.4 R80, [R0+0x3000] ;  /* 0x003000000050783b */ /* 0x000ea20000000200 */
[-C--:B-1----:R-:W-:Y:S07]  /*1e6a0*/  HMMA.16816.F32.BF16 R4, R128, R16.reuse, RZ ;  /* 0x000000108004723c */ /* 0x082fee00000418ff */
[----:B------:R-:W1:Y:S01]  /*1e6b0*/  LDSM.16.M88.4 R96, [R0+0x3400] ;  /* 0x003400000060783b */ /* 0x000e620000000200 */
[C---:B---3--:R-:W-:Y:S07]  /*1e6c0*/  HMMA.16816.F32.BF16 R8, R124.reuse, R16, RZ ;  /* 0x000000107c08723c */ /* 0x048fee00000418ff */
[----:B------:R-:W3:Y:S01]  /*1e6d0*/  LDSM.16.M88.4 R112, [R0+0x3800] ;  /* 0x003800000070783b */ /* 0x000ee20000000200 */
[-C--:B------:R-:W-:Y:S07]  /*1e6e0*/  HMMA.16816.F32.BF16 R12, R124, R18.reuse, RZ ;  /* 0x000000127c0c723c */ /* 0x080fee00000418ff */
[----:B------:R5:W3:Y:S01]  /*1e6f0*/  LDSM.16.M88.4 R168, [R0+0x3c00] ;  /* 0x003c000000a8783b */ /* 0x000ae20000000200 */
[C---:B------:R-:W-:Y:S07]  /*1e700*/  HMMA.16816.F32.BF16 R16, R128.reuse, R18, RZ ;  /* 0x000000128010723c */ /* 0x040fee00000418ff */
[----:B------:R-:W-:Y:S01]  /*1e710*/  LDSM.16.M88.4 R172, [R2] ;  /* 0x0000000002ac783b */ /* 0x000fe20000000200 */
[-C--:B----4-:R-:W-:Y:S07]  /*1e720*/  HMMA.16816.F32.BF16 R20, R128, R32.reuse, RZ ;  /* 0x000000208014723c */ /* 0x090fee00000418ff */
[----:B------:R-:W-:Y:S01]  /*1e730*/  LDSM.16.M88.4 R180, [R2+0x1000] ;  /* 0x0010000002b4783b */ /* 0x000fe20000000200 */
[C---:B------:R-:W-:Y:S02]  /*1e740*/  HMMA.16816.F32.BF16 R24, R124.reuse, R32, RZ ;  /* 0x000000207c18723c */ /* 0x040fe400000418ff */
[----:B-----5:R-:W-:Y:S06]  /*1e750*/  IMAD.IADD R0, R215, 0x1, R0 ;  /* 0x00000001d7007824 */ /* 0x020fec00078e0200 */
[-C--:B------:R-:W-:Y:S01]  /*1e760*/  HMMA.16816.F32.BF16 R28, R124, R34.reuse, RZ ;  /* 0x000000227c1c723c */ /* 0x080fe200000418ff */
[----:B------:R-:W4:Y:S07]  /*1e770*/  LDSM.16.M88.4 R176, [R0+0x2000] ;  /* 0x0020000000b0783b */ /* 0x000f2e0000000200 */
        /* <DEDUP_REMOVED lines=26> */
[-C--:B----4-:R-:W-:Y:S08]  /*1e920*/  HMMA.16816.F32.BF16 R4, R172, R176.reuse, R4 ;  /* 0x000000b0ac04723c */ /* 0x090ff00000041804 */
[C---:B------:R-:W-:Y:S04]  /*1e930*/  HMMA.16816.F32.BF16 R8, R180.reuse, R176, R8 ;  /* 0x000000b0b408723c */ /* 0x040fe80000041808 */
[C---:B------:R-:W-:Y:S02]  /*1e940*/  VIADD R176, R3.reuse, 0x11 ;  /* 0x0000001103b07836 */ /* 0x040fe40000000000 */
[----:B------:R-:W-:Y:S02]  /*1e950*/  VIADD R177, R3, 0x10 ;  /* 0x0000001003b17836 */ /* 0x000fe40000000000 */
[-C--:B------:R-:W-:Y:S03]  /*1e960*/  HMMA.16816.F32.BF16 R12, R180, R178.reuse, R12 ;  /* 0x000000b2b40c723c */ /* 0x080fe6000004180c */
[----:B------:R-:W-:Y:S02]  /*1e970*/  FSEL R247, R4, -INF , !P4 ;  /* 0xff80000004f77808 */ /* 0x000fe40006000000 */
[----:B------:R-:W-:Y:S02]  /*1e980*/  FSEL R248, R5, -INF , !P3 ;  /* 0xff80000005f87808 */ /* 0x000fe40005800000 */
[----:B------:R-:W-:Y:S01]  /*1e990*/  FSEL R2, R6, -INF , !P1 ;  /* 0xff80000006027808 */ /* 0x000fe20004800000 */
[C---:B------:R-:W-:Y:S04]  /*1e9a0*/  HMMA.16816.F32.BF16 R16, R172.reuse, R178, R16 ;  /* 0x000000b2ac10723c */ /* 0x040fe80000041810 */
[----:B------:R-:W-:Y:S01]  /*1e9b0*/  FSEL R223, R7, -INF , !P0 ;  /* 0xff80000007df7808 */ /* 0x000fe20004000000 */
[----:B------:R-:W-:Y:S01]  /*1e9c0*/  VIADD R178, R3, 0x9 ;  /* 0x0000000903b27836 */ /* 0x000fe20000000000 */
[CC--:B------:R-:W-:Y:S01]  /*1e9d0*/  ISETP.GT.AND P4, PT, R188.reuse, R3.reuse, PT ;  /* 0x00000003bc00720c */ /* 0x0c0fe20003f84270 */
[----:B------:R-:W2:Y:S01]  /*1e9e0*/  LDSM.16.M88.4 R4, [R0+0x2800] ;  /* 0x002800000004783b */ /* 0x000ea20000000200 */
[----:B------:R-:W-:Y:S01]  /*1e9f0*/  ISETP.GT.AND P1, PT, R187, R3, PT ;  /* 0x00000003bb00720c */ /* 0x000fe20003f24270 */
[-C--:B-1----:R-:W-:Y:S03]  /*1ea00*/  HMMA.16816.F32.BF16 R20, R172, R168.reuse, R20 ;  /* 0x000000a8ac14723c */ /* 0x082fe60000041814 */
[-C--:B------:R-:W-:Y:S01]  /*1ea10*/  ISETP.GT.AND P3, PT, R188, R190.reuse, PT ;  /* 0x000000bebc00720c */ /* 0x080fe20003f64270 */
[----:B------:R-:W-:Y:S01]  /*1ea20*/  VIADD R179, R3, 0x8 ;  /* 0x0000000803b37836 */ /* 0x000fe20000000000 */
[----:B------:R-:W-:Y:S02]  /*1ea30*/  ISETP.GT.AND P0, PT, R187, R190, PT ;  /* 0x000000bebb00720c */ /* 0x000fe40003f04270 */
[----:B------:R-:W-:Y:S01]  /*1ea40*/  FSEL R209, R8, -INF , !P4 ;  /* 0xff80000008d17808 */ /* 0x000fe20006000000 */
[C---:B------:R-:W-:Y:S04]  /*1ea50*/  HMMA.16816.F32.BF16 R24, R180.reuse, R168, R24 ;  /* 0x000000a8b418723c */ /* 0x040fe80000041818 */
[CC--:B------:R-:W-:Y:S01]  /*1ea60*/  ISETP.GT.AND P4, PT, R188.reuse, R179.reuse, PT ;  /* 0x000000b3bc00720c */ /* 0x0c0fe20003f84270 */
[----:B------:R-:W-:Y:S01]  /*1ea70*/  VIADD R169, R3, 0x18 ;  /* 0x0000001803a97836 */ /* 0x000fe20000000000 */
[----:B------:R-:W-:Y:S01]  /*1ea80*/  FSEL R208, R9, -INF , !P3 ;  /* 0xff80000009d07808 */ /* 0x000fe20005800000 */
[C---:B------:R-:W-:Y:S01]  /*1ea90*/  VIADD R168, R3.reuse, 0x19 ;  /* 0x0000001903a87836 */ /* 0x040fe20000000000 */
[-C--:B------:R-:W-:Y:S01]  /*1eaa0*/  ISETP.GT.AND P3, PT, R188, R178.reuse, PT ;  /* 0x000000b2bc00720c */ /* 0x080fe20003f64270 */
[-C--:B------:R-:W-:Y:S03]  /*1eab0*/  HMMA.16816.F32.BF16 R28, R180, R170.reuse, R28 ;  /* 0x000000aab41c723c */ /* 0x080fe6000004181c */
[----:B------:R-:W-:Y:S02]  /*1eac0*/  FSEL R207, R10, -INF , !P1 ;  /* 0xff8000000acf7808 */ /* 0x000fe40004800000 */
[----:B------:R-:W-:Y:S01]  /*1ead0*/  FSEL R205, R12, -INF , !P4 ;  /* 0xff8000000ccd7808 */ /* 0x000fe20006000000 */
[----:B------:R-:W-:Y:S01]  /*1eae0*/  VIADD R12, R3, 0x61 ;  /* 0x00000061030c7836 */ /* 0x000fe20000000000 */
[----:B------:R-:W-:Y:S01]  /*1eaf0*/  FSEL R206, R11, -INF , !P0 ;  /* 0xff8000000bce7808 */ /* 0x000fe20004000000 */
[C---:B------:R-:W-:Y:S01]  /*1eb00*/  HMMA.16816.F32.BF16 R32, R172.reuse, R170, R32 ;  /* 0x000000aaac20723c */ /* 0x040fe20000041820 */
[----:B------:R-:W1:Y:S03]  /*1eb10*/  LDSM.16.M88.4 R8, [R0+0x2c00] ;  /* 0x002c00000008783b */ /* 0x000e660000000200 */
[CC--:B------:R-:W-:Y:S02]  /*1eb20*/  ISETP.GT.AND P0, PT, R187.reuse, R178.reuse, PT ;  /* 0x000000b2bb00720c */ /* 0x0c0fe40003f04270 */
[-C--:B------:R-:W-:Y:S02]  /*1eb30*/  ISETP.GT.AND P1, PT, R187, R179.reuse, PT ;  /* 0x000000b3bb00720c */ /* 0x080fe40003f24270 */
[----:B------:R-:W-:Y:S01]  /*1eb40*/  FSEL R202, R15, -INF , !P0 ;  /* 0xff8000000fca7808 */ /* 0x000fe20004000000 */
[----:B------:R-:W-:Y:S01]  /*1eb50*/  VIADD R15, R3, 0x58 ;  /* 0x00000058030f7836 */ /* 0x000fe20000000000 */
[-C--:B------:R-:W-:Y:S02]  /*1eb60*/  ISETP.GT.AND P4, PT, R219, R179.reuse, PT ;  /* 0x000000b3db00720c */ /* 0x080fe40003f84270 */
[-C--:B------:R-:W-:Y:S01]  /*1eb70*/  ISETP.GT.AND P0, PT, R189, R178.reuse, PT ;  /* 0x000000b2bd00720c */ /* 0x080fe20003f04270 */
[-C--:B--2---:R-:W-:Y:S03]  /*1eb80*/  HMMA.16816.F32.BF16 R36, R172, R4.reuse, R36 ;  /* 0x00000004ac24723c */ /* 0x084fe60000041824 */
[----:B------:R-:W-:Y:S01]  /*1eb90*/  FSEL R204, R13, -INF , !P3 ;  /* 0xff8000000dcc7808 */ /* 0x000fe20005800000 */
[C---:B------:R-:W-:Y:S01]  /*1eba0*/  VIADD R13, R3.reuse, 0x60 ;  /* 0x00000060030d7836 */ /* 0x040fe20000000000 */
[----:B------:R-:W-:Y:S01]  /*1ebb0*/  FSEL R203, R14, -INF , !P1 ;  /* 0xff8000000ecb7808 */ /* 0x000fe20004800000 */
[----:B------:R-:W-:Y:S01]  /*1ebc0*/  VIADD R14, R3, 0x59 ;  /* 0x00000059030e7836 */ /* 0x000fe20000000000 */
[----:B------:R-:W-:Y:S01]  /*1ebd0*/  ISETP.GT.AND P3, PT, R219, R178, PT ;  /* 0x000000b2db00720c */ /* 0x000fe20003f64270 */
[C---:B------:R-:W-:Y:S04]  /*1ebe0*/  HMMA.16816.F32.BF16 R40, R180.reuse, R4, R40 ;  /* 0x00000004b428723c */ /* 0x040fe80000041828 */
[----:B------:R-:W-:Y:S01]  /*1ebf0*/  FSEL R249, R16, -INF , !P4 ;  /* 0xff80000010f97808 */ /* 0x000fe20006000000 */
[----:B------:R-:W-:Y:S01]  /*1ec00*/  VIADD R16, R3, 0x51 ;  /* 0x0000005103107836 */ /* 0x000fe20000000000 */
[----:B------:R-:W-:Y:S01]  /*1ec10*/  FSEL R226, R19, -INF , !P0 ;  /* 0xff80000013e27808 */ /* 0x000fe20004000000 */
[----:B------:R-:W-:Y:S01]  /*1ec20*/  VIADD R19, R3, 0x48 ;  /* 0x0000004803137836 */ /* 0x000fe20000000000 */
[----:B------:R-:W-:Y:S01]  /*1ec30*/  ISETP.GT.AND P1, PT, R189, R179, PT ;  /* 0x000000b3bd00720c */ /* 0x000fe20003f24270 */
[-C--:B------:R-:W-:Y:S03]  /*1ec40*/  HMMA.16816.F32.BF16 R44, R180, R6.reuse, R44 ;  /* 0x00000006b42c723c */ /* 0x080fe6000004182c */
[-C--:B------:R-:W-:Y:S02]  /*1ec50*/  ISETP.GT.AND P4, PT, R219, R177.reuse, PT ;  /* 0x000000b1db00720c */ /* 0x080fe40003f84270 */
[-C--:B------:R-:W-:Y:S02]  /*1ec60*/  ISETP.GT.AND P0, PT, R189, R176.reuse, PT ;  /* 0x000000b0bd00720c */ /* 0x080fe40003f04270 */
        /* <DEDUP_REMOVED lines=9> */
[----:B------:R-:W-:Y:S01]  /*1ed00*/  FSEL R250, R23, -INF , !P0 ;  /* 0xff80000017fa7808 */ /* 0x000fe20004000000 */
[----:B------:R-:W-:Y:S01]  /*1ed10*/  VIADD R23, R3, 0x38 ;  /* 0x0000003803177836 */ /* 0x000fe20000000000 */
[-C--:B------:R-:W-:Y:S01]  /*1ed20*/  ISETP.GT.AND P1, PT, R189, R177.reuse, PT ;  /* 0x000000b1bd00720c */ /* 0x080fe20003f24270 */
[----:B------:R-:W-:Y:S01]  /*1ed30*/  VIADD R20, R3, 0x41 ;  /* 0x0000004103147836 */ /* 0x000fe20000000000 */
[-C--:B------:R-:W-:Y:S01]  /*1ed40*/  ISETP.GT.AND P4, PT, R188, R177.reuse, PT ;  /* 0x000000b1bc00720c */ /* 0x080fe20003f84270 */
[C---:B------:R-:W-:Y:S04]  /*1ed50*/  HMMA.16816.F32.BF16 R56, R180.reuse, R8, R56 ;  /* 0x00000008b438723c */ /* 0x040fe80000041838 */
[-C--:B------:R-:W-:Y:S02]  /*1ed60*/  ISETP.GT.AND P0, PT, R187, R176.reuse, PT ;  /* 0x000000b0bb00720c */ /* 0x080fe40003f04270 */
[----:B------:R-:W-:Y:S01]  /*1ed70*/  FSEL R224, R21, -INF , !P3 ;  /* 0xff80000015e07808 */ /* 0x000fe20005800000 */
[C---:B------:R-:W-:Y:S01]  /*1ed80*/  VIADD R21, R3.reuse, 0x40 ;  /* 0x0000004003157836 */ /* 0x040fe20000000000 */
[----:B------:R-:W-:Y:S01]  /*1ed90*/  FSEL R251, R22, -INF , !P1 ;  /* 0xff80000016fb7808 */ /* 0x000fe20004800000 */
[-C--:B------:R-:W-:Y:S03]  /*1eda0*/  HMMA.16816.F32.BF16 R60, R180, R10.reuse, R60 ;  /* 0x0000000ab43c723c */ /* 0x080fe6000004183c */
[----:B------:R-:W-:Y:S01]  /*1edb0*/  ISETP.GT.AND P3, PT, R188, R176, PT ;  /* 0x000000b0bc00720c */ /* 0x000fe20003f64270 */
[C---:B------:R-:W-:Y:S01]  /*1edc0*/  VIADD R22, R3.reuse, 0x39 ;  /* 0x0000003903167836 */ /* 0x040fe20000000000 */
[----:B------:R-:W-:Y:S01]  /*1edd0*/  FSEL R201, R24, -INF , !P4 ;  /* 0xff80000018c97808 */ /* 0x000fe20006000000 */
[----:B------:R-:W-:Y:S01]  /*1ede0*/  VIADD R24, R3, 0x31 ;  /* 0x0000003103187836 */ /* 0x000fe20000000000 */
[----:B------:R-:W-:Y:S01]  /*1edf0*/  FSEL R198, R27, -INF , !P0 ;  /* 0xff8000001bc67808 */ /* 0x000fe20004000000 */
[C---:B------:R-:W-:Y:S01]  /*1ee00*/  HMMA.16816.F32.BF16 R64, R172.reuse, R10, R64 ;  /* 0x0000000aac40723c */ /* 0x040fe20000041840 */
[----:B------:R-:W1:Y:S03]  /*1ee10*/  LDSM.16.M88.4 R8, [R0+0x3400] ;  /* 0x003400000008783b */ /* 0x000e660000000200 */
[----:B------:R-:W-:Y:S01]  /*1ee20*/  ISETP.GT.AND P1, PT, R187, R177, PT ;  /* 0x000000b1bb00720c */ /* 0x000fe20003f24270 */
[----:B------:R-:W-:Y:S01]  /*1ee30*/  VIADD R27, R3, 0x28 ;  /* 0x00000028031b7836 */ /* 0x000fe20000000000 */
[-C--:B------:R-:W-:Y:S02]  /*1ee40*/  ISETP.GT.AND P4, PT, R188, R169.reuse, PT ;  /* 0x000000a9bc00720c */ /* 0x080fe40003f84270 */
[-C--:B------:R-:W-:Y:S01]  /*1ee50*/  ISETP.GT.AND P0, PT, R187, R168.reuse, PT ;  /* 0x000000a8bb00720c */ /* 0x080fe20003f04270 */
[-C--:B--2---:R-:W-:Y:S03]  /*1ee60*/  HMMA.16816.F32.BF16 R68, R172, R4.reuse, R68 ;  /* 0x00000004ac44723c */ /* 0x084fe60000041844 */
[----:B------:R-:W-:Y:S01]  /*1ee70*/  FSEL R200, R25, -INF , !P3 ;  /* 0xff80000019c87808 */ /* 0x000fe20005800000 */
[C---:B------:R-:W-:Y:S01]  /*1ee80*/  VIADD R25, R3.reuse, 0x30 ;  /* 0x0000003003197836 */ /* 0x040fe20000000000 */
[----:B------:R-:W-:Y:S01]  /*1ee90*/  FSEL R199, R26, -INF , !P1 ;  /* 0xff8000001ac77808 */ /* 0x000fe20004800000 */
[C---:B------:R-:W-:Y:S01]  /*1eea0*/  VIADD R26, R3.reuse, 0x29 ;  /* 0x00000029031a7836 */ /* 0x040fe20000000000 */
[-C--:B------:R-:W-:Y:S01]  /*1eeb0*/  ISETP.GT.AND P3, PT, R188, R168.reuse, PT ;  /* 0x000000a8bc00720c */ /* 0x080fe20003f64270 */
[C---:B------:R-:W-:Y:S04]  /*1eec0*/  HMMA.16816.F32.BF16 R72, R180.reuse, R4, R72 ;  /* 0x00000004b448723c */ /* 0x040fe80000041848 */
[----:B------:R-:W-:Y:S01]  /*1eed0*/  FSEL R197, R28, -INF , !P4 ;  /* 0xff8000001cc57808 */ /* 0x000fe20006000000 */
[----:B------:R-:W-:Y:S01]  /*1eee0*/  VIADD R28, R3, 0x21 ;  /* 0x00000021031c7836 */ /* 0x000fe20000000000 */
[----:B------:R-:W-:Y:S02]  /*1eef0*/  FSEL R194, R31, -INF , !P0 ;  /* 0xff8000001fc27808 */ /* 0x000fe40004000000 */
[-C--:B------:R-:W-:Y:S01]  /*1ef00*/  ISETP.GT.AND P1, PT, R187, R169.reuse, PT ;  /* 0x000000a9bb00720c */ /* 0x080fe20003f24270 */
[-C--:B------:R-:W-:Y:S03]  /*1ef10*/  HMMA.16816.F32.BF16 R76, R180, R6.reuse, R76 ;  /* 0x00000006b44c723c */ /* 0x080fe6000004184c */
[----:B------:R-:W-:Y:S02]  /*1ef20*/  ISETP.GT.AND P0, PT, R189, R168, PT ;  /* 0x000000a8bd00720c */ /* 0x000fe40003f04270 */
[----:B------:R-:W-:Y:S01]  /*1ef30*/  FSEL R196, R29, -INF , !P3 ;  /* 0xff8000001dc47808 */ /* 0x000fe20005800000 */
[----:B------:R-:W-:Y:S01]  /*1ef40*/  VIADD R29, R3, 0x20 ;  /* 0x00000020031d7836 */ /* 0x000fe20000000000 */
[----:B------:R-:W-:Y:S01]  /*1ef50*/  FSEL R195, R30, -INF , !P1 ;  /* 0xff8000001ec37808 */ /* 0x000fe20004800000 */
[C---:B------:R-:W-:Y:S01]  /*1ef60*/  HMMA.16816.F32.BF16 R80, R172.reuse, R6, R80 ;  /* 0x00000006ac50723c */ /* 0x040fe20000041850 */
[----:B------:R-:W2:Y:S03]  /*1ef70*/  LDSM.16.M88.4 R4, [R0+0x3800] ;  /* 0x003800000004783b */ /* 0x000ea60000000200 */
[-C--:B------:R-:W-:Y:S02]  /*1ef80*/  ISETP.GT.AND P4, PT, R219, R169.reuse, PT ;  /* 0x000000a9db00720c */ /* 0x080fe40003f84270 */
[----:B------:R-:W-:Y:S02]  /*1ef90*/  FSEL R243, R35, -INF , !P0 ;  /* 0xff80000023f37808 */ /* 0x000fe40004000000 */
[C---:B------:R-:W-:Y:S01]  /*1efa0*/  ISETP.GT.AND P1, PT, R189.reuse, R169, PT ;  /* 0x000000a9bd00720c */ /* 0x040fe20003f24270 */
[-C--:B-1----:R-:W-:Y:S03]  /*1efb0*/  HMMA.16816.F32.BF16 R84, R172, R8.reuse, R84 ;  /* 0x00000008ac54723c */ /* 0x082fe60000041854 */
[----:B------:R-:W-:Y:S02]  /*1efc0*/  ISETP.GT.AND P0, PT, R189, R28, PT ;  /* 0x0000001cbd00720c */ /* 0x000fe40003f04270 */
[C---:B------:R-:W-:Y:S02]  /*1efd0*/  ISETP.GT.AND P3, PT, R219.reuse, R168, PT ;  /* 0x000000a8db00720c */ /* 0x040fe40003f64270 */
[----:B------:R-:W-:Y:S01]  /*1efe0*/  FSEL R245, R32, -INF , !P4 ;  /* 0xff80000020f57808 */ /* 0x000fe20006000000 */
[C---:B------:R-:W-:Y:S04]  /*1eff0*/  HMMA.16816.F32.BF16 R88, R180.reuse, R8, R88 ;  /* 0x00000008b458723c */ /* 0x040fe80000041858 */
[----:B------:R-:W-:Y:S02]  /*1f000*/  FSEL R244, R34, -INF , !P1 ;  /* 0xff80000022f47808 */ /* 0x000fe40004800000 */
[-C--:B------:R-:W-:Y:S02]  /*1f010*/  ISETP.GT.AND P4, PT, R219, R29.reuse, PT ;  /* 0x0000001ddb00720c */ /* 0x080fe40003f84270 */
[----:B------:R-:W-:Y:S01]  /*1f020*/  FSEL R239, R39, -INF , !P0 ;  /* 0xff80000027ef7808 */ /* 0x000fe20004000000 */
[-C--:B------:R-:W-:Y:S03]  /*1f030*/  HMMA.16816.F32.BF16 R92, R180, R10.reuse, R92 ;  /* 0x0000000ab45c723c */ /* 0x080fe6000004185c */
[-C--:B------:R-:W-:Y:S02]  /*1f040*/  ISETP.GT.AND P1, PT, R189, R29.reuse, PT ;  /* 0x0000001dbd00720c */ /* 0x080fe40003f24270 */
[-C--:B------:R-:W-:Y:S02]  /*1f050*/  ISETP.GT.AND P0, PT, R187, R28.reuse, PT ;  /* 0x0000001cbb00720c */ /* 0x080fe40003f04270 */
[----:B------:R-:W-:Y:S01]  /*1f060*/  FSEL R246, R33, -INF , !P3 ;  /* 0xff80000021f67808 */ /* 0x000fe20005800000 */
[C---:B------:R-:W-:Y:S01]  /*1f070*/  HMMA.16816.F32.BF16 R96, R172.reuse, R10, R96 ;  /* 0x0000000aac60723c */ /* 0x040fe20000041860 */
[----:B------:R1:W3:Y:S01]  /*1f080*/  LDSM.16.M88.4 R8, [R0+0x3c00] ;  /* 0x003c00000008783b */ /* 0x0002e20000000200 */
[----:B------:R-:W-:Y:S04]  /*1f090*/  DEPBAR.LE SB0, 0x0 ;  /* 0x000080000000791a */ /* 0x000fe80000000000 */
[----:B------:R-:W-:Y:S01]  /*1f0a0*/  BAR.SYNC.DEFER_BLOCKING 0x0 ;  /* 0x0000000000007b1d */ /* 0x000fe20000010000 */
[----:B------:R-:W-:Y:S01]  /*1f0b0*/  ISETP.GT.AND P3, PT, R219, R28, PT ;  /* 0x0000001cdb00720c */ /* 0x000fe20003f64270 */
[-C--:B--2---:R-:W-:Y:S05]  /*1f0c0*/  HMMA.16816.F32.BF16 R100, R172, R4.reuse, R100 ;  /* 0x00000004ac64723c */ /* 0x084fea0000041864 */
[----:B------:R-:W-:Y:S02]  /*1f0d0*/  FSEL R242, R36, -INF , !P4 ;  /* 0xff80000024f27808 */ /* 0x000fe40006000000 */
[----:B------:R-:W-:Y:S01]  /*1f0e0*/  FSEL R240, R38, -INF , !P1 ;  /* 0xff80000026f07808 */ /* 0x000fe20004800000 */
[C---:B------:R-:W-:Y:S04]  /*1f0f0*/  HMMA.16816.F32.BF16 R104, R180.reuse, R4, R104 ;  /* 0x00000004b468723c */ /* 0x040fe80000041868 */
[CC--:B------:R-:W-:Y:S01]  /*1f100*/  ISETP.GT.AND P4, PT, R188.reuse, R29.reuse, PT ;  /* 0x0000001dbc00720c */ /* 0x0c0fe20003f84270 */
[----:B-1----:R-:W-:Y:S01]  /*1f110*/  VIADD R0, R3, 0x79 ;  /* 0x0000007903007836 */ /* 0x002fe20000000000 */
[----:B------:R-:W-:Y:S01]  /*1f120*/  FSEL R170, R43, -INF , !P0 ;  /* 0xff8000002baa7808 */ /* 0x000fe20004000000 */
[----:B------:R-:W-:Y:S01]  /*1f130*/  VIADD R4, R3, 0x71 ;  /* 0x0000007103047836 */ /* 0x000fe20000000000 */
[C---:B------:R-:W-:Y:S01]  /*1f140*/  ISETP.GT.AND P1, PT, R187.reuse, R29, PT ;  /* 0x0000001dbb00720c */ /* 0x040fe20003f24270 */
[-C--:B------:R-:W-:Y:S03]  /*1f150*/  HMMA.16816.F32.BF16 R108, R180, R6.reuse, R108 ;  /* 0x00000006b46c723c */ /* 0x080fe6000004186c */
[----:B------:R-:W-:Y:S01]  /*1f160*/  ISETP.GT.AND P0, PT, R187, R26, PT ;  /* 0x0000001abb00720c */ /* 0x000fe20003f04270 */
[----:B------:R-:W-:Y:S01]  /*1f170*/  VIADD R5, R3, 0x70 ;  /* 0x0000007003057836 */ /* 0x000fe20000000000 */
[----:B------:R-:W-:Y:S02]  /*1f180*/  FSEL R241, R37, -INF , !P3 ;  /* 0xff80000025f17808 */ /* 0x000fe40005800000 */
[----:B------:R-:W-:Y:S01]  /*1f190*/  ISETP.GT.AND P3, PT, R188, R28, PT ;  /* 0x0000001cbc00720c */ /* 0x000fe20003f64270 */
[C---:B------:R-:W-:Y:S04]  /*1f1a0*/  HMMA.16816.F32.BF16 R112, R172.reuse, R6, R112 ;  /* 0x00000006ac70723c */ /* 0x040fe80000041870 */
[----:B------:R-:W-:Y:S01]  /*1f1b0*/  FSEL R193, R40, -INF , !P4 ;  /* 0xff80000028c17808 */ /* 0x000fe20006000000 */
[C---:B------:R-:W-:Y:S01]  /*1f1c0*/  VIADD R6, R3.reuse, 0x69 ;  /* 0x0000006903067836 */ /* 0x040fe20000000000 */
[----:B------:R-:W-:Y:S01]  /*1f1d0*/  FSEL R171, R42, -INF , !P1 ;  /* 0xff8000002aab7808 */ /* 0x000fe20004800000 */
[----:B------:R-:W-:Y:S01]  /*1f1e0*/  VIADD R7, R3, 0x68 ;  /* 0x0000006803077836 */ /* 0x000fe20000000000 */
[CC--:B------:R-:W-:Y:S01]  /*1f1f0*/  ISETP.GT.AND P4, PT, R188.reuse, R27.reuse, PT ;  /* 0x0000001bbc00720c */ /* 0x0c0fe20003f84270 */
[-C--:B---3--:R-:W-:Y:S03]  /*1f200*/  HMMA.16816.F32.BF16 R116, R172, R8.reuse, R116 ;  /* 0x00000008ac74723c */ /* 0x088fe60000041874 */
[----:B------:R-:W-:Y:S02]  /*1f210*/  FSEL R36, R47, -INF , !P0 ;  /* 0xff8000002f247808 */ /* 0x000fe40004000000 */
[-C--:B------:R-:W-:Y:S02]  /*1f220*/  ISETP.GT.AND P1, PT, R187, R27.reuse, PT ;  /* 0x0000001bbb00720c */ /* 0x080fe40003f24270 */
[-C--:B------:R-:W-:Y:S01]  /*1f230*/  ISETP.GT.AND P0, PT, R189, R26.reuse, PT ;  /* 0x0000001abd00720c */ /* 0x080fe20003f04270 */
[C---:B------:R-:W-:Y:S04]  /*1f240*/  HMMA.16816.F32.BF16 R120, R180.reuse, R8, R120 ;  /* 0x00000008b478723c */ /* 0x040fe80000041878 */
[----:B------:R-:W-:Y:S02]  /*1f250*/  FSEL R192, R41, -INF , !P3 ;  /* 0xff80000029c07808 */ /* 0x000fe40005800000 */
[----:B------:R-:W-:Y:S02]  /*1f260*/  ISETP.GT.AND P3, PT, R188, R26, PT ;  /* 0x0000001abc00720c */ /* 0x000fe40003f64270 */
[----:B------:R-:W-:Y:S01]  /*1f270*/  FSEL R39, R44, -INF , !P4 ;  /* 0xff8000002c277808 */ /* 0x000fe20006000000 */
[-C--:B------:R-:W-:Y:S03]  /*1f280*/  HMMA.16816.F32.BF16 R124, R180, R10.reuse, R124 ;  /* 0x0000000ab47c723c */ /* 0x080fe6000004187c */
[----:B------:R-:W-:Y:S02]  /*1f290*/  FSEL R37, R46, -INF , !P1 ;  /* 0xff8000002e257808 */ /* 0x000fe40004800000 */
[-C--:B------:R-:W-:Y:S02]  /*1f2a0*/  ISETP.GT.AND P4, PT, R219, R27.reuse, PT ;  /* 0x0000001bdb00720c */ /* 0x080fe40003f84270 */
[----:B------:R-:W-:Y:S01]  /*1f2b0*/  FSEL R234, R51, -INF , !P0 ;  /* 0xff80000033ea7808 */ /* 0x000fe20004000000 */
[----:B------:R-:W-:Y:S04]  /*1f2c0*/  HMMA.16816.F32.BF16 R128, R172, R10, R128 ;  /* 0x0000000aac80723c */ /* 0x000fe80000041880 */
[C---:B------:R-:W-:Y:S02]  /*1f2d0*/  ISETP.GT.AND P1, PT, R189.reuse, R27, PT ;  /* 0x0000001bbd00720c */ /* 0x040fe40003f24270 */
[----:B------:R-:W-:Y:S02]  /*1f2e0*/  ISETP.GT.AND P0, PT, R189, R24, PT ;  /* 0x00000018bd00720c */ /* 0x000fe40003f04270 */
[----:B------:R-:W-:Y:S02]  /*1f2f0*/  FSEL R38, R45, -INF , !P3 ;  /* 0xff8000002d267808 */ /* 0x000fe40005800000 */
[C---:B------:R-:W-:Y:S02]  /*1f300*/  ISETP.GT.AND P3, PT, R219.reuse, R26, PT ;  /* 0x0000001adb00720c */ /* 0x040fe40003f64270 */
[----:B------:R-:W-:Y:S02]  /*1f310*/  FSEL R237, R48, -INF , !P4 ;  /* 0xff80000030ed7808 */ /* 0x000fe40006000000 */
[----:B------:R-:W-:Y:S02]  /*1f320*/  FSEL R235, R50, -INF , !P1 ;  /* 0xff80000032eb7808 */ /* 0x000fe40004800000 */
[-C--:B------:R-:W-:Y:S02]  /*1f330*/  ISETP.GT.AND P4, PT, R219, R25.reuse, PT ;  /* 0x00000019db00720c */ /* 0x080fe40003f84270 */
[----:B------:R-:W-:Y:S01]  /*1f340*/  FSEL R230, R55, -INF , !P0 ;  /* 0xff80000037e67808 */ /* 0x000fe20004000000 */
[----:B------:R-:W-:Y:S01]  /*1f350*/  IMAD.MOV.U32 R55, RZ, RZ, R223 ;  /* 0x000000ffff377224 */ /* 0x000fe200078e00df */
[-C--:B------:R-:W-:Y:S02]  /*1f360*/  ISETP.GT.AND P1, PT, R189, R25.reuse, PT ;  /* 0x00000019bd00720c */ /* 0x080fe40003f24270 */
[-C--:B------:R-:W-:Y:S02]  /*1f370*/  ISETP.GT.AND P0, PT, R187, R24.reuse, PT ;  /* 0x00000018bb00720c */ /* 0x080fe40003f04270 */
[----:B------:R-:W-:Y:S02]  /*1f380*/  FSEL R236, R49, -INF , !P3 ;  /* 0xff80000031ec7808 */ /* 0x000fe40005800000 */
[----:B------:R-:W-:Y:S02]  /*1f390*/  ISETP.GT.AND P3, PT, R219, R24, PT ;  /* 0x00000018db00720c */ /* 0x000fe40003f64270 */
[----:B------:R-:W-:Y:S02]  /*1f3a0*/  FSEL R233, R52, -INF , !P4 ;  /* 0xff80000034e97808 */ /* 0x000fe40006000000 */
[----:B------:R-:W-:Y:S01]  /*1f3b0*/  FSEL R231, R54, -INF , !P1 ;  /* 0xff80000036e77808 */ /* 0x000fe20004800000 */
[----:B------:R-:W-:Y:S01]  /*1f3c0*/  IMAD.MOV.U32 R54, RZ, RZ, R224 ;  /* 0x000000ffff367224 */ /* 0x000fe200078e00e0 */
[----:B------:R-:W-:Y:S01]  /*1f3d0*/  FSEL R52, R59, -INF , !P0 ;  /* 0xff8000003b347808 */ /* 0x000fe20004000000 */
[----:B------:R-:W-:Y:S01]  /*1f3e0*/  IMAD.MOV.U32 R59, RZ, RZ, R226 ;  /* 0x000000ffff3b7224 */ /* 0x000fe200078e00e2 */
[C---:B------:R-:W-:Y:S02]  /*1f3f0*/  ISETP.GT.AND P1, PT, R187.reuse, R25, PT ;  /* 0x00000019bb00720c */ /* 0x040fe40003f24270 */
[----:B------:R-:W-:Y:S02]  /*1f400*/  ISETP.GT.AND P0, PT, R187, R22, PT ;  /* 0x00000016bb00720c */ /* 0x000fe40003f04270 */
[----:B------:R-:W-:Y:S02]  /*1f410*/  FSEL R232, R53, -INF , !P3 ;  /* 0xff80000035e87808 */ /* 0x000fe40005800000 */
[----:B------:R-:W-:Y:S02]  /*1f420*/  ISETP.GT.AND P3, PT, R188, R24, PT ;  /* 0x00000018bc00720c */ /* 0x000fe40003f64270 */
[----:B------:R-:W-:Y:S02]  /*1f430*/  FSEL R53, R58, -INF , !P1 ;  /* 0xff8000003a357808 */ /* 0x000fe40004800000 */
[----:B------:R-:W-:Y:S02]  /*1f440*/  FSEL R50, R63, -INF , !P0 ;  /* 0xff8000003f327808 */ /* 0x000fe40004000000 */
[----:B------:R-:W-:Y:S02]  /*1f450*/  ISETP.GT.AND P1, PT, R187, R23, PT ;  /* 0x00000017bb00720c */ /* 0x000fe40003f24270 */
[-C--:B------:R-:W-:Y:S02]  /*1f460*/  ISETP.GT.AND P0, PT, R189, R22.reuse, PT ;  /* 0x00000016bd00720c */ /* 0x080fe40003f04270 */
[----:B------:R-:W-:Y:S01]  /*1f470*/  FSEL R48, R57, -INF , !P3 ;  /* 0xff80000039307808 */ /* 0x000fe20005800000 */
[----:B------:R-:W-:Y:S01]  /*1f480*/  IMAD.MOV.U32 R57, RZ, RZ, R2 ;  /* 0x000000ffff397224 */ /* 0x000fe200078e0002 */
[C---:B------:R-:W-:Y:S01]  /*1f490*/  ISETP.GT.AND P4, PT, R188.reuse, R25, PT ;  /* 0x00000019bc00720c */ /* 0x040fe20003f84270 */
[----:B------:R-:W-:Y:S01]  /*1f4a0*/  VIADD R2, R3, 0x78 ;  /* 0x0000007803027836 */ /* 0x000fe20000000000 */
[----:B------:R-:W-:Y:S02]  /*1f4b0*/  ISETP.GT.AND P3, PT, R188, R22, PT ;  /* 0x00000016bc00720c */ /* 0x000fe40003f64270 */
[----:B------:R-:W-:Y:S02]  /*1f4c0*/  FSEL R51, R62, -INF , !P1 ;  /* 0xff8000003e337808 */ /* 0x000fe40004800000 */
[----:B------:R-:W-:Y:S02]  /*1f4d0*/  FSEL R226, R67, -INF , !P0 ;  /* 0xff80000043e27808 */ /* 0x000fe40004000000 */
[C---:B------:R-:W-:Y:S02]  /*1f4e0*/  ISETP.GT.AND P1, PT, R189.reuse, R23, PT ;  /* 0x00000017bd00720c */ /* 0x040fe40003f24270 */
[----:B------:R-:W-:Y:S02]  /*1f4f0*/  ISETP.GT.AND P0, PT, R189, R20, PT ;  /* 0x00000014bd00720c */ /* 0x000fe40003f04270 */
[----:B------:R-:W-:Y:S01]  /*1f500*/  FSEL R49, R56, -INF , !P4 ;  /* 0xff80000038317808 */ /* 0x000fe20006000000 */
[----:B------:R-:W-:Y:S01]  /*1f510*/  IMAD.MOV.U32 R56, RZ, RZ, R222 ;  /* 0x000000ffff387224 */ /* 0x000fe200078e00de */
[----:B------:R-:W-:Y:S02]  /*1f520*/  FSEL R46, R61, -INF , !P3 ;  /* 0xff8000003d2e7808 */ /* 0x000fe40005800000 */
[----:B------:R-:W-:Y:S01]  /*1f530*/  ISETP.GT.AND P3, PT, R219, R22, PT ;  /* 0x00000016db00720c */ /* 0x000fe20003f64270 */
[----:B------:R-:W-:Y:S01]  /*1f540*/  IMAD.MOV.U32 R58, RZ, RZ, R56 ;  /* 0x000000ffff3a7224 */ /* 0x000fe200078e0038 */
[----:B------:R-:W-:Y:S02]  /*1f550*/  FSEL R227, R66, -INF , !P1 ;  /* 0xff80000042e37808 */ /* 0x000fe40004800000 */
[----:B------:R-:W-:Y:S02]  /*1f560*/  FSEL R222, R71, -INF , !P0 ;  /* 0xff80000047de7808 */ /* 0x000fe40004000000 */
[----:B------:R-:W-:Y:S02]  /*1f570*/  ISETP.GT.AND P1, PT, R189, R21, PT ;  /* 0x00000015bd00720c */ /* 0x000fe40003f24270 */
[-C--:B------:R-:W-:Y:S02]  /*1f580*/  ISETP.GT.AND P0, PT, R187, R20.reuse, PT ;  /* 0x00000014bb00720c */ /* 0x080fe40003f04270 */
[----:B------:R-:W-:Y:S02]  /*1f590*/  ISETP.GT.AND P4, PT, R188, R23, PT ;  /* 0x00000017bc00720c */ /* 0x000fe40003f84270 */
[----:B------:R-:W-:Y:S02]  /*1f5a0*/  FSEL R228, R65, -INF , !P3 ;  /* 0xff80000041e47808 */ /* 0x000fe40005800000 */
[----:B------:R-:W-:Y:S02]  /*1f5b0*/  ISETP.GT.AND P3, PT, R219, R20, PT ;  /* 0x00000014db00720c */ /* 0x000fe40003f64270 */
[----:B------:R-:W-:Y:S02]  /*1f5c0*/  FSEL R223, R70, -INF , !P1 ;  /* 0xff80000046df7808 */ /* 0x000fe40004800000 */
[----:B------:R-:W-:Y:S02]  /*1f5d0*/  FSEL R40, R75, -INF , !P0 ;  /* 0xff8000004b287808 */ /* 0x000fe40004000000 */
[C---:B------:R-:W-:Y:S02]  /*1f5e0*/  ISETP.GT.AND P1, PT, R187.reuse, R21, PT ;  /* 0x00000015bb00720c */ /* 0x040fe40003f24270 */
[----:B------:R-:W-:Y:S02]  /*1f5f0*/  ISETP.GT.AND P0, PT, R187, R18, PT ;  /* 0x00000012bb00720c */ /* 0x000fe40003f04270 */
[----:B------:R-:W-:Y:S01]  /*1f600*/  FSEL R47, R60, -INF , !P4 ;  /* 0xff8000003c2f7808 */ /* 0x000fe20006000000 */
[----:B------:R-:W-:Y:S01]  /*1f610*/  IMAD.MOV.U32 R60, RZ, RZ, R225 ;  /* 0x000000ffff3c7224 */ /* 0x000fe200078e00e1 */
        /* <DEDUP_REMOVED lines=9> */
[----:B------:R-:W-:Y:S02]  /*1f6b0*/  FSEL R44, R73, -INF , !P3 ;  /* 0xff800000492c7808 */ /* 0x000fe40005800000 */
[----:B------:R-:W-:Y:S02]  /*1f6c0*/  ISETP.GT.AND P3, PT, R188, R18, PT ;  /* 0x00000012bc00720c */ /* 0x000fe40003f64270 */
        /* <DEDUP_REMOVED lines=33> */
[----:B------:R-:W-:Y:S01]  /*1f8e0*/  FSEL R99, R99, -INF , !P0 ;  /* 0xff80000063637808 */ /* 0x000fe20004000000 */
[----:B------:R-:W2:Y:S01]  /*1f8f0*/  LDL.64 R78, [R1+0x160] ;  /* 0x00016000014e7983 */ /* 0x000ea20000100a00 */
        /* <DEDUP_REMOVED lines=19> */
[----:B------:R-:W-:Y:S01]  /*1fa30*/  ISETP.GT.AND P4, PT, R219, R15, PT ;  /* 0x0000000fdb00720c */ /* 0x000fe20003f84270 */
[----:B------:R-:W3:Y:S01]  /*1fa40*/  LDL.64 R92, [R1+0x150] ;  /* 0x00015000015c7983 */ /* 0x000ee20000100a00 */
        /* <DEDUP_REMOVED lines=39> */
[-C--:B------:R-:W-:Y:S02]  /*1fcc0*/  ISETP.GT.AND P4, PT, R219, R5.reuse, PT ;  /* 0x00000005db00720c */ /* 0x080fe40003f84270 */
[----:B------:R-:W-:Y:S02]  /*1fcd0*/  FSEL R121, R121, -INF , !P3 ;  /* 0xff80000079797808 */ /* 0x000fe40005800000 */
[----:B------:R-:W-:Y:S02]  /*1fce0*/  ISETP.GT.AND P3, PT, R188, R0, PT ;  /* 0x00000000bc00720c */ /* 0x000fe40003f64270 */
[----:B------:R-:W-:Y:S02]  /*1fcf0*/  FSEL R9, R126, -INF , !P1 ;  /* 0xff8000007e097808 */ /* 0x000fe40004800000 */
[----:B------:R-:W-:Y:S02]  /*1fd00*/  FSEL R131, R131, -INF , !P0 ;  /* 0xff80000083837808 */ /* 0x000fe40004000000 */
[----:B------:R-:W-:Y:S02]  /*1fd10*/  ISETP.GT.AND P1, PT, R189, R2, PT ;  /* 0x00000002bd00720c */ /* 0x000fe40003f24270 */
[----:B------:R-:W-:Y:S02]  /*1fd20*/  ISETP.GE.AND P0, PT, R3, R220, PT ;  /* 0x000000dc0300720c */ /* 0x000fe40003f06270 */
[----:B------:R-:W-:Y:S02]  /*1fd30*/  FSEL R116, R116, -INF , !P4 ;  /* 0xff80000074747808 */ /* 0x000fe40006000000 */
[----:B------:R-:W-:Y:S02]  /*1fd40*/  ISETP.GT.AND P4, PT, R188, R5, PT ;  /* 0x00000005bc00720c */ /* 0x000fe40003f84270 */
[----:B------:R-:W-:Y:S02]  /*1fd50*/  FSEL R10, R125, -INF , !P3 ;  /* 0xff8000007d0a7808 */ /* 0x000fe40005800000 */
[----:B------:R-:W-:Y:S02]  /*1fd60*/  ISETP.GT.AND P3, PT, R219, R0, PT ;  /* 0x00000000db00720c */ /* 0x000fe40003f64270 */
[----:B------:R-:W-:Y:S02]  /*1fd70*/  FSEL R130, R130, -INF , !P1 ;  /* 0xff80000082827808 */ /* 0x000fe40004800000 */
[----:B------:R-:W-:Y:S02]  /*1fd80*/  FSEL R247, R247, -INF , !P0 ;  /* 0xff800000f7f77808 */ /* 0x000fe40004000000 */
[C---:B------:R-:W-:Y:S02]  /*1fd90*/  ISETP.GE.AND P1, PT, R190.reuse, R220, PT ;  /* 0x000000dcbe00720c */ /* 0x040fe40003f26270 */
[----:B------:R-:W-:Y:S02]  /*1fda0*/  ISETP.GE.AND P0, PT, R190, R186, PT ;  /* 0x000000babe00720c */ /* 0x000fe40003f06270 */
[----:B------:R-:W-:Y:S02]  /*1fdb0*/  FSEL R120, R120, -INF , !P4 ;  /* 0xff80000078787808 */ /* 0x000fe40006000000 */
[----:B------:R-:W-:Y:S02]  /*1fdc0*/  ISETP.GT.AND P4, PT, R188, R2, PT ;  /* 0x00000002bc00720c */ /* 0x000fe40003f84270 */
[----:B------:R-:W-:Y:S02]  /*1fdd0*/  FSEL R129, R129, -INF , !P3 ;  /* 0xff80000081817808 */ /* 0x000fe40005800000 */
[----:B------:R-:W-:Y:S02]  /*1fde0*/  ISETP.GE.AND P3, PT, R3, R186, PT ;  /* 0x000000ba0300720c */ /* 0x000fe40003f66270 */
[----:B------:R-:W-:Y:S02]  /*1fdf0*/  FSEL R248, R248, -INF , !P1 ;  /* 0xff800000f8f87808 */ /* 0x000fe40004800000 */
[----:B------:R-:W-:Y:S02]  /*1fe00*/  FSEL R88, R55, -INF , !P0 ;  /* 0xff80000037587808 */ /* 0x000fe40004000000 */
[-C--:B------:R-:W-:Y:S02]  /*1fe10*/  ISETP.GE.AND P1, PT, R3, R185.reuse, PT ;  /* 0x000000b90300720c */ /* 0x080fe40003f26270 */
[-C--:B------:R-:W-:Y:S02]  /*1fe20*/  ISETP.GE.AND P0, PT, R190, R185.reuse, PT ;  /* 0x000000b9be00720c */ /* 0x080fe40003f06270 */
[----:B------:R-:W-:Y:S02]  /*1fe30*/  FSEL R124, R124, -INF , !P4 ;  /* 0xff8000007c7c7808 */ /* 0x000fe40006000000 */
[----:B------:R-:W-:Y:S02]  /*1fe40*/  ISETP.GT.AND P4, PT, R219, R2, PT ;  /* 0x00000002db00720c */ /* 0x000fe40003f84270 */
[----:B------:R-:W-:Y:S01]  /*1fe50*/  FSEL R89, R57, -INF , !P3 ;  /* 0xff80000039597808 */ /* 0x000fe20005800000 */
[----:B------:R-:W-:Y:S01]  /*1fe60*/  IMAD.MOV.U32 R57, RZ, RZ, R54 ;  /* 0x000000ffff397224 */ /* 0x000fe200078e0036 */
        /* <DEDUP_REMOVED lines=8> */
[----:B------:R-:W-:Y:S02]  /*1fef0*/  ISETP.GE.AND P3, PT, R178, R184, PT ;  /* 0x000000b8b200720c */ /* 0x000fe40003f66270 */
[----:B------:R-:W-:Y:S02]  /*1ff00*/  FSEL R74, R203, -INF , !P1 ;  /* 0xff800000cb4a7808 */ /* 0x000fe40004800000 */
[----:B------:R-:W-:Y:S02]  /*1ff10*/  FSEL R73, R202, -INF , !P0 ;  /* 0xff800000ca497808 */ /* 0x000fe40004000000 */
[C---:B------:R-:W-:Y:S02]  /*1ff20*/  ISETP.GE.AND P1, PT, R178.reuse, R220, PT ;  /* 0x000000dcb200720c */ /* 0x040fe40003f26270 */
[----:B------:R-:W-:Y:S02]  /*1ff30*/  ISETP.GE.AND P0, PT, R178, R186, PT ;  /* 0x000000bab200720c */ /* 0x000fe40003f06270 */
[----:B------:R-:W-:Y:S02]  /*1ff40*/  FSEL R3, R209, -INF , !P4 ;  /* 0xff800000d1037808 */ /* 0x000fe40006000000 */
[C---:B------:R-:W-:Y:S02]  /*1ff50*/  ISETP.GE.AND P4, PT, R179.reuse, R184, PT ;  /* 0x000000b8b300720c */ /* 0x040fe40003f86270 */
[----:B------:R-:W-:Y:S02]  /*1ff60*/  FSEL R75, R204, -INF , !P3 ;  /* 0xff800000cc4b7808 */ /* 0x000fe40005800000 */
[----:B------:R-:W-:Y:S02]  /*1ff70*/  ISETP.GE.AND P3, PT, R179, R186, PT ;  /* 0x000000bab300720c */ /* 0x000fe40003f66270 */
[----:B------:R-:W-:Y:S02]  /*1ff80*/  FSEL R252, R252, -INF , !P1 ;  /* 0xff800000fcfc7808 */ /* 0x000fe40004800000 */
[----:B------:R-:W-:Y:S02]  /*1ff90*/  FSEL R172, R59, -INF , !P0 ;  /* 0xff8000003bac7808 */ /* 0x000fe40004000000 */
[C---:B------:R-:W-:Y:S02]  /*1ffa0*/  ISETP.GE.AND P1, PT, R176.reuse, R220, PT ;  /* 0x000000dcb000720c */ /* 0x040fe40003f26270 */
[----:B------:R-:W-:Y:S02]  /*1ffb0*/  ISETP.GE.AND P0, PT, R176, R186, PT ;  /* 0x000000bab000720c */ /* 0x000fe40003f06270 */
[----:B------:R-:W-:Y:S02]  /*1ffc0*/  FSEL R76, R205, -INF , !P4 ;  /* 0xff800000cd4c7808 */ /* 0x000fe40006000000 */
[----:B------:R-:W-:Y:S02]  /*1ffd0*/  ISETP.GE.AND P4, PT, R179, R220, PT ;  /* 0x000000dcb300720c */ /* 0x000fe40003f86270 */
[----:B------:R-:W-:Y:S02]  /*1ffe0*/  FSEL R127, R60, -INF , !P3 ;  /* 0xff8000003c7f7808 */ /* 0x000fe40005800000 */
[----:B------:R-:W-:Y:S02]  /*1fff0*/  ISETP.GE.AND P3, PT, R177, R186, PT ;  /* 0x000000bab100720c */ /* 0x000fe40003f66270 */
[----:B------:R-:W-:Y:S02]  /*20000*/  FSEL R57, R57, -INF , !P1 ;  /* 0xff80000039397808 */ /* 0x000fe40004800000 */
[----:B------:R-:W-:Y:S02]  /*20010*/  FSEL R125, R250, -INF , !P0 ;  /* 0xff800000fa7d7808 */ /* 0x000fe40004000000 */
[-C--:B------:R-:W-:Y:S02]  /*20020*/  ISETP.GE.AND P1, PT, R177, R185.reuse, PT ;  /* 0x000000b9b100720c */ /* 0x080fe40003f26270 */
[CC--:B------:R-:W-:Y:S02]  /*20030*/  ISETP.GE.AND P0, PT, R176.reuse, R185.reuse, PT ;  /* 0x000000b9b000720c */ /* 0x0c0fe40003f06270 */
[----:B------:R-:W-:Y:S02]  /*20040*/  FSEL R249, R249, -INF , !P4 ;  /* 0xff800000f9f97808 */ /* 0x000fe40006000000 */
[----:B------:R-:W-:Y:S02]  /*20050*/  ISETP.GE.AND P4, PT, R177, R220, PT ;  /* 0x000000dcb100720c */ /* 0x000fe40003f86270 */
[----:B------:R-:W-:Y:S02]  /*20060*/  FSEL R77, R251, -INF , !P3 ;  /* 0xff800000fb4d7808 */ /* 0x000fe40005800000 */
[-C--:B------:R-:W-:Y:S02]  /*20070*/  ISETP.GE.AND P3, PT, R176, R184.reuse, PT ;  /* 0x000000b8b000720c */ /* 0x080fe40003f66270 */
[----:B------:R-:W-:Y:S01]  /*20080*/  FSEL R67, R199, -INF , !P1 ;  /* 0xff800000c7437808 */ /* 0x000fe20004800000 */
[----:B------:R-:W4:Y:S01]  /*20090*/  LDL R176, [R1+0xac] ;  /* 0x0000ac0001b07983 */ /* 0x000f220000100800 */
[----:B------:R-:W-:Y:S02]  /*200a0*/  FSEL R72, R198, -INF , !P0 ;  /* 0xff800000c6487808 */ /* 0x000fe40004000000 */
[-C--:B------:R-:W-:Y:S02]  /*200b0*/  ISETP.GE.AND P1, PT, R169, R185.reuse, PT ;  /* 0x000000b9a900720c */ /* 0x080fe40003f26270 */
[-C--:B------:R-:W-:Y:S02]  /*200c0*/  ISETP.GE.AND P0, PT, R168, R185.reuse, PT ;  /* 0x000000b9a800720c */ /* 0x080fe40003f06270 */
[----:B------:R-:W-:Y:S02]  /*200d0*/  FSEL R123, R58, -INF , !P4 ;  /* 0xff8000003a7b7808 */ /* 0x000fe40006000000 */
[-C--:B------:R-:W-:Y:S01]  /*200e0*/  ISETP.GE.AND P4, PT, R177, R184.reuse, PT ;  /* 0x000000b8b100720c */ /* 0x080fe20003f86270 */
[----:B------:R-:W-:Y:S01]  /*200f0*/  IMAD.MOV.U32 R177, RZ, RZ, R57 ;  /* 0x000000ffffb17224 */ /* 0x000fe200078e0039 */
[----:B------:R-:W-:Y:S02]  /*20100*/  FSEL R65, R200, -INF , !P3 ;  /* 0xff800000c8417808 */ /* 0x000fe40005800000 */
[----:B------:R-:W-:Y:S02]  /*20110*/  ISETP.GE.AND P3, PT, R168, R184, PT ;  /* 0x000000b8a800720c */ /* 0x000fe40003f66270 */
[----:B------:R-:W-:Y:S02]  /*20120*/  FSEL R71, R195, -INF , !P1 ;  /* 0xff800000c3477808 */ /* 0x000fe40004800000 */
[----:B------:R-:W-:Y:S02]  /*20130*/  FSEL R70, R194, -INF , !P0 ;  /* 0xff800000c2467808 */ /* 0x000fe40004000000 */
[C---:B------:R-:W-:Y:S01]  /*20140*/  ISETP.GE.AND P1, PT, R168.reuse, R220, PT ;  /* 0x000000dca800720c */ /* 0x040fe20003f26270 */
[----:B------:R-:W5:Y:S01]  /*20150*/  LDL R194, [R1+0xb8] ;  /* 0x0000b80001c27983 */ /* 0x000f620000100800 */
        /* <DEDUP_REMOVED lines=11> */
[----:B------:R-:W-:Y:S01]  /*20210*/  FSEL R126, R244, -INF , !P3 ;  /* 0xff800000f47e7808 */ /* 0x000fe20005800000 */
[----:B------:R-:W4:Y:S01]  /*20220*/  LDL.64 R168, [R1+0xd0] ;  /* 0x0000d00001a87983 */ /* 0x000f220000100a00 */
[----:B------:R-:W-:Y:S02]  /*20230*/  FSEL R244, R241, -INF , !P1 ;  /* 0xff800000f1f47808 */ /* 0x000fe40004800000 */
[----:B------:R-:W-:Y:S02]  /*20240*/  FSEL R250, R239, -INF , !P0 ;  /* 0xff800000effa7808 */ /* 0x000fe40004000000 */
[-C--:B------:R-:W-:Y:S02]  /*20250*/  ISETP.GE.AND P1, PT, R29, R185.reuse, PT ;  /* 0x000000b91d00720c */ /* 0x080fe40003f26270 */
[-C--:B------:R-:W-:Y:S02]  /*20260*/  ISETP.GE.AND P0, PT, R28, R185.reuse, PT ;  /* 0x000000b91c00720c */ /* 0x080fe40003f06270 */
[----:B------:R-:W-:Y:S02]  /*20270*/  FSEL R64, R171, -INF , !P1 ;  /* 0xff800000ab407808 */ /* 0x000fe40004800000 */
[----:B------:R-:W-:Y:S02]  /*20280*/  FSEL R63, R170, -INF , !P0 ;  /* 0xff800000aa3f7808 */ /* 0x000fe40004000000 */
[----:B------:R-:W-:Y:S01]  /*20290*/  ISETP.GE.AND P3, PT, R29, R186, PT ;  /* 0x000000ba1d00720c */ /* 0x000fe20003f66270 */
[----:B------:R-:W4:Y:S01]  /*202a0*/  LDL.64 R170, [R1+0x328] ;  /* 0x0003280001aa7983 */ /* 0x000f220000100a00 */
[----:B------:R-:W-:Y:S02]  /*202b0*/  FSEL R179, R245, -INF , !P4 ;  /* 0xff800000f5b37808 */ /* 0x000fe40006000000 */
[----:B------:R-:W-:Y:S02]  /*202c0*/  FSEL R251, R240, -INF , !P3 ;  /* 0xff800000f0fb7808 */ /* 0x000fe40005800000 */
[C---:B------:R-:W-:Y:S02]  /*202d0*/  ISETP.GE.AND P4, PT, R29.reuse, R220, PT ;  /* 0x000000dc1d00720c */ /* 0x040fe40003f86270 */
[-C--:B------:R-:W-:Y:S02]  /*202e0*/  ISETP.GE.AND P3, PT, R28, R184.reuse, PT ;  /* 0x000000b81c00720c */ /* 0x080fe40003f66270 */
[----:B------:R-:W-:Y:S02]  /*202f0*/  FSEL R245, R242, -INF , !P4 ;  /* 0xff800000f2f57808 */ /* 0x000fe40006000000 */
[----:B------:R-:W-:Y:S02]  /*20300*/  FSEL R59, R192, -INF , !P3 ;  /* 0xff800000c03b7808 */ /* 0x000fe40005800000 */
[-C--:B------:R-:W-:Y:S02]  /*20310*/  ISETP.GE.AND P4, PT, R29, R184.reuse, PT ;  /* 0x000000b81d00720c */ /* 0x080fe40003f86270 */
[CC--:B------:R-:W-:Y:S02]  /*20320*/  ISETP.GE.AND P3, PT, R26.reuse, R184.reuse, PT ;  /* 0x000000b81a00720c */ /* 0x0c0fe40003f66270 */
[-C--:B------:R-:W-:Y:S02]  /*20330*/  ISETP.GE.AND P1, PT, R27, R185.reuse, PT ;  /* 0x000000b91b00720c */ /* 0x080fe40003f26270 */
[----:B------:R-:W-:Y:S02]  /*20340*/  FSEL R60, R193, -INF , !P4 ;  /* 0xff800000c13c7808 */ /* 0x000fe40006000000 */
[-C--:B------:R-:W-:Y:S02]  /*20350*/  ISETP.GE.AND P0, PT, R26, R185.reuse, PT ;  /* 0x000000b91a00720c */ /* 0x080fe40003f06270 */
[----:B------:R-:W-:Y:S02]  /*20360*/  FSEL R57, R38, -INF , !P3 ;  /* 0xff80000026397808 */ /* 0x000fe40005800000 */
[----:B------:R-:W-:Y:S02]  /*20370*/  FSEL R62, R37, -INF , !P1 ;  /* 0xff800000253e7808 */ /* 0x000fe40004800000 */
[C---:B------:R-:W-:Y:S02]  /*20380*/  ISETP.GE.AND P4, PT, R27.reuse, R184, PT ;  /* 0x000000b81b00720c */ /* 0x040fe40003f86270 */
[----:B------:R-:W-:Y:S02]  /*20390*/  ISETP.GE.AND P3, PT, R27, R186, PT ;  /* 0x000000ba1b00720c */ /* 0x000fe40003f66270 */
[----:B------:R-:W-:Y:S02]  /*203a0*/  ISETP.GE.AND P1, PT, R26, R220, PT ;  /* 0x000000dc1a00720c */ /* 0x000fe40003f26270 */
[----:B------:R-:W-:Y:S02]  /*203b0*/  FSEL R61, R36, -INF , !P0 ;  /* 0xff800000243d7808 */ /* 0x000fe40004000000 */
[----:B------:R-:W-:Y:S02]  /*203c0*/  FSEL R58, R39, -INF , !P4 ;  /* 0xff800000273a7808 */ /* 0x000fe40006000000 */
[----:B------:R-:W-:Y:S02]  /*203d0*/  ISETP.GE.AND P0, PT, R26, R186, PT ;  /* 0x000000ba1a00720c */ /* 0x000fe40003f06270 */
[----:B------:R-:W-:Y:S02]  /*203e0*/  FSEL R236, R236, -INF , !P1 ;  /* 0xff800000ecec7808 */ /* 0x000fe40004800000 */
[----:B------:R-:W-:Y:S02]  /*203f0*/  FSEL R243, R235, -INF , !P3 ;  /* 0xff800000ebf37808 */ /* 0x000fe40005800000 */
[-C--:B------:R-:W-:Y:S02]  /*20400*/  ISETP.GE.AND P4, PT, R27, R220.reuse, PT ;  /* 0x000000dc1b00720c */ /* 0x080fe40003f86270 */
[----:B------:R-:W-:Y:S02]  /*20410*/  ISETP.GE.AND P1, PT, R24, R220, PT ;  /* 0x000000dc1800720c */ /* 0x000fe40003f26270 */
[-C--:B------:R-:W-:Y:S02]  /*20420*/  ISETP.GE.AND P3, PT, R25, R186.reuse, PT ;  /* 0x000000ba1900720c */ /* 0x080fe40003f66270 */
[----:B------:R-:W-:Y:S02]  /*20430*/  FSEL R242, R234, -INF , !P0 ;  /* 0xff800000eaf27808 */ /* 0x000fe40004000000 */
[----:B------:R-:W-:Y:S02]  /*20440*/  FSEL R237, R237, -INF , !P4 ;  /* 0xff800000eded7808 */ /* 0x000fe40006000000 */
[----:B------:R-:W-:Y:S02]  /*20450*/  ISETP.GE.AND P0, PT, R24, R186, PT ;  /* 0x000000ba1800720c */ /* 0x000fe40003f06270 */
[----:B------:R-:W-:Y:S02]  /*20460*/  FSEL R234, R232, -INF , !P1 ;  /* 0xff800000e8ea7808 */ /* 0x000fe40004800000 */
[----:B------:R-:W-:Y:S02]  /*20470*/  FSEL R240, R231, -INF , !P3 ;  /* 0xff800000e7f07808 */ /* 0x000fe40005800000 */
[C---:B------:R-:W-:Y:S02]  /*20480*/  ISETP.GE.AND P4, PT, R25.reuse, R220, PT ;  /* 0x000000dc1900720c */ /* 0x040fe40003f86270 */
[-C--:B------:R-:W-:Y:S02]  /*20490*/  ISETP.GE.AND P1, PT, R25, R185.reuse, PT ;  /* 0x000000b91900720c */ /* 0x080fe40003f26270 */
[-C--:B------:R-:W-:Y:S02]  /*204a0*/  ISETP.GE.AND P3, PT, R24, R184.reuse, PT ;  /* 0x000000b81800720c */ /* 0x080fe40003f66270 */
[----:B------:R-:W-:Y:S01]  /*204b0*/  FSEL R239, R230, -INF , !P0 ;  /* 0xff800000e6ef7808 */ /* 0x000fe20004000000 */
[----:B------:R-:W-:Y:S01]  /*204c0*/  IMAD.MOV.U32 R230, RZ, RZ, R88 ;  /* 0x000000ffffe67224 */ /* 0x000fe200078e0058 */
[----:B------:R-:W-:Y:S01]  /*204d0*/  FSEL R235, R233, -INF , !P4 ;  /* 0xff800000e9eb7808 */ /* 0x000fe20006000000 */
[----:B------:R-:W-:Y:S01]  /*204e0*/  IMAD.MOV.U32 R233, RZ, RZ, R89 ;  /* 0x000000ffffe97224 */ /* 0x000fe200078e0059 */
[-C--:B------:R-:W-:Y:S02]  /*204f0*/  ISETP.GE.AND P0, PT, R24, R185.reuse, PT ;  /* 0x000000b91800720c */ /* 0x080fe40003f06270 */
[----:B------:R-:W-:Y:S02]  /*20500*/  FSEL R48, R48, -INF , !P3 ;  /* 0xff80000030307808 */ /* 0x000fe40005800000 */
[----:B------:R-:W-:Y:S02]  /*20510*/  FSEL R53, R53, -INF , !P1 ;  /* 0xff80000035357808 */ /* 0x000fe40004800000 */
[-C--:B------:R-:W-:Y:S02]  /*20520*/  ISETP.GE.AND P4, PT, R25, R184.reuse, PT ;  /* 0x000000b81900720c */ /* 0x080fe40003f86270 */
[-C--:B------:R-:W-:Y:S02]  /*20530*/  ISETP.GE.AND P3, PT, R22, R184.reuse, PT ;  /* 0x000000b81600720c */ /* 0x080fe40003f66270 */
[-C--:B------:R-:W-:Y:S02]  /*20540*/  ISETP.GE.AND P1, PT, R23, R185.reuse, PT ;  /* 0x000000b91700720c */ /* 0x080fe40003f26270 */
[----:B------:R-:W-:Y:S02]  /*20550*/  FSEL R52, R52, -INF , !P0 ;  /* 0xff80000034347808 */ /* 0x000fe40004000000 */
        /* <DEDUP_REMOVED lines=35> */
[C---:B------:R-:W-:Y:S02]  /*20790*/  ISETP.GE.AND P4, PT, R19.reuse, R184, PT ;  /* 0x000000b81300720c */ /* 0x040fe40003f86270 */
[CC--:B------:R-:W-:Y:S02]  /*207a0*/  ISETP.GE.AND P0, PT, R18.reuse, R185.reuse, PT ;  /* 0x000000b91200720c */ /* 0x0c0fe40003f06270 */
[----:B------:R-:W-:Y:S02]  /*207b0*/  ISETP.GE.AND P3, PT, R19, R186, PT ;  /* 0x000000ba1300720c */ /* 0x000fe40003f66270 */
[-C--:B------:R-:W-:Y:S02]  /*207c0*/  ISETP.GE.AND P1, PT, R18, R220.reuse, PT ;  /* 0x000000dc1200720c */ /* 0x080fe40003f26270 */
[----:B------:R-:W-:Y:S02]  /*207d0*/  FSEL R43, R43, -INF , !P4 ;  /* 0xff8000002b2b7808 */ /* 0x000fe40006000000 */
[----:B------:R-:W-:Y:S02]  /*207e0*/  FSEL R34, R34, -INF , !P0 ;  /* 0xff80000022227808 */ /* 0x000fe40004000000 */
        /* <DEDUP_REMOVED lines=49> */
[----:B------:R-:W-:Y:S01]  /*20b00*/  FSEL R22, R105, -INF , !P3 ;  /* 0xff80000069167808 */ /* 0x000fe20005800000 */
[----:B------:R-:W-:Y:S01]  /*20b10*/  IMAD.MOV.U32 R105, RZ, RZ, R177 ;  /* 0x000000ffff697224 */ /* 0x000fe200078e00b1 */
[----:B------:R-:W-:Y:S01]  /*20b20*/  FSEL R19, R106, -INF , !P1 ;  /* 0xff8000006a137808 */ /* 0x000fe20004800000 */
[----:B------:R-:W-:Y:S01]  /*20b30*/  IMAD.MOV.U32 R106, RZ, RZ, R173 ;  /* 0x000000ffff6a7224 */ /* 0x000fe200078e00ad */
[-C--:B------:R-:W-:Y:S02]  /*20b40*/  ISETP.GE.AND P4, PT, R13, R184.reuse, PT ;  /* 0x000000b80d00720c */ /* 0x080fe40003f86270 */
[-C--:B------:R-:W-:Y:S02]  /*20b50*/  ISETP.GE.AND P0, PT, R12, R185.reuse, PT ;  /* 0x000000b90c00720c */ /* 0x080fe40003f06270 */
[-C--:B------:R-:W-:Y:S02]  /*20b60*/  ISETP.GE.AND P3, PT, R6, R184.reuse, PT ;  /* 0x000000b80600720c */ /* 0x080fe40003f66270 */
[-C--:B------:R-:W-:Y:S02]  /*20b70*/  ISETP.GE.AND P1, PT, R7, R185.reuse, PT ;  /* 0x000000b90700720c */ /* 0x080fe40003f26270 */
[----:B------:R-:W-:Y:S02]  /*20b80*/  @P2 LOP3.LUT R221, R221, 0x2, RZ, 0xfc, !PT ;  /* 0x00000002dddd2812 */ /* 0x000fe400078efcff */
[----:B------:R-:W-:Y:S02]  /*20b90*/  FSEL R23, R104, -INF , !P4 ;  /* 0xff80000068177808 */ /* 0x000fe40006000000 */
[----:B------:R-:W-:Y:S01]  /*20ba0*/  FSEL R18, R107, -INF , !P0 ;  /* 0xff8000006b127808 */ /* 0x000fe20004000000 */
[----:B------:R-:W-:Y:S01]  /*20bb0*/  IMAD.MOV.U32 R107, RZ, RZ, R126 ;  /* 0x000000ffff6b7224 */ /* 0x000fe200078e007e */
[----:B------:R-:W-:Y:S01]  /*20bc0*/  FSEL R20, R109, -INF , !P3 ;  /* 0xff8000006d147808 */ /* 0x000fe20005800000 */
[----:B------:R-:W-:Y:S01]  /*20bd0*/  IMAD.MOV.U32 R109, RZ, RZ, R77 ;  /* 0x000000ffff6d7224 */ /* 0x000fe200078e004d */
[----:B------:R-:W-:Y:S01]  /*20be0*/  FSEL R17, R110, -INF , !P1 ;  /* 0xff8000006e117808 */ /* 0x000fe20004800000 */
[----:B------:R-:W-:Y:S01]  /*20bf0*/  IMAD.MOV.U32 R110, RZ, RZ, R172 ;  /* 0x000000ffff6e7224 */ /* 0x000fe200078e00ac */
[----:B------:R-:W-:Y:S02]  /*20c00*/  ISETP.GE.AND P4, PT, R7, R184, PT ;  /* 0x000000b80700720c */ /* 0x000fe40003f86270 */
[CC--:B------:R-:W-:Y:S02]  /*20c10*/  ISETP.GE.AND P0, PT, R6.reuse, R185.reuse, PT ;  /* 0x000000b90600720c */ /* 0x0c0fe40003f06270 */
[----:B------:R-:W-:Y:S02]  /*20c20*/  LOP3.LUT P3, RZ, R221, 0x2, RZ, 0xc0, !PT ;  /* 0x00000002ddff7812 */ /* 0x000fe4000786c0ff */
[----:B------:R-:W-:Y:S02]  /*20c30*/  ISETP.GE.AND P1, PT, R6, R220, PT ;  /* 0x000000dc0600720c */ /* 0x000fe40003f26270 */
[----:B------:R-:W-:Y:S01]  /*20c40*/  FSEL R21, R108, -INF , !P4 ;  /* 0xff8000006c157808 */ /* 0x000fe20006000000 */
[----:B------:R-:W-:Y:S01]  /*20c50*/  IMAD.MOV.U32 R108, RZ, RZ, R125 ;  /* 0x000000ffff6c7224 */ /* 0x000fe200078e007d */
[----:B------:R-:W-:Y:S01]  /*20c60*/  FSEL R16, R111, -INF , !P0 ;  /* 0xff8000006f107808 */ /* 0x000fe20004000000 */
[----:B------:R-:W-:Y:S01]  /*20c70*/  IMAD.MOV.U32 R111, RZ, RZ, R127 ;  /* 0x000000ffff6f7224 */ /* 0x000fe200078e007f */
[----:B------:R-:W-:Y:S02]  /*20c80*/  FSEL R182, R112, -INF , !P3 ;  /* 0xff80000070b67808 */ /* 0x000fe40005800000 */
[----:B------:R-:W-:Y:S02]  /*20c90*/  FSEL R181, R113, -INF , !P1 ;  /* 0xff80000071b57808 */ /* 0x000fe40004800000 */
[-C--:B------:R-:W-:Y:S02]  /*20ca0*/  ISETP.GE.AND P4, PT, R7, R186.reuse, PT ;  /* 0x000000ba0700720c */ /* 0x080fe40003f86270 */
[----:B------:R-:W-:Y:S02]  /*20cb0*/  ISETP.GE.AND P2, PT, R6, R186, PT ;  /* 0x000000ba0600720c */ /* 0x000fe40003f46270 */
[CC--:B------:R-:W-:Y:S02]  /*20cc0*/  ISETP.GE.AND P0, PT, R5.reuse, R220.reuse, PT ;  /* 0x000000dc0500720c */ /* 0x0c0fe40003f06270 */
[----:B------:R-:W-:Y:S02]  /*20cd0*/  ISETP.GE.AND P3, PT, R4, R220, PT ;  /* 0x000000dc0400720c */ /* 0x000fe40003f66270 */
[----:B------:R-:W-:Y:S02]  /*20ce0*/  ISETP.GE.AND P1, PT, R5, R186, PT ;  /* 0x000000ba0500720c */ /* 0x000fe40003f26270 */
[----:B------:R-:W-:Y:S02]  /*20cf0*/  FSEL R193, R114, -INF , !P4 ;  /* 0xff80000072c17808 */ /* 0x000fe40006000000 */
[----:B------:R-:W-:Y:S02]  /*20d00*/  FSEL R192, R115, -INF , !P2 ;  /* 0xff80000073c07808 */ /* 0x000fe40005000000 */
[----:B------:R-:W-:Y:S02]  /*20d10*/  FSEL R180, R116, -INF , !P0 ;  /* 0xff80000074b47808 */ /* 0x000fe40004000000 */
[----:B------:R-:W-:Y:S02]  /*20d20*/  FSEL R178, R117, -INF , !P3 ;  /* 0xff80000075b27808 */ /* 0x000fe40005800000 */
[----:B------:R-:W-:Y:S02]  /*20d30*/  FSEL R190, R118, -INF , !P1 ;  /* 0xff80000076be7808 */ /* 0x000fe40004800000 */
[C---:B------:R-:W-:Y:S02]  /*20d40*/  ISETP.GE.AND P4, PT, R5.reuse, R184, PT ;  /* 0x000000b80500720c */ /* 0x040fe40003f86270 */
[-C--:B------:R-:W-:Y:S02]  /*20d50*/  ISETP.GE.AND P0, PT, R5, R185.reuse, PT ;  /* 0x000000b90500720c */ /* 0x080fe40003f06270 */
[C---:B------:R-:W-:Y:S02]  /*20d60*/  ISETP.GE.AND P2, PT, R4.reuse, R186, PT ;  /* 0x000000ba0400720c */ /* 0x040fe40003f46270 */
[CC--:B------:R-:W-:Y:S02]  /*20d70*/  ISETP.GE.AND P3, PT, R4.reuse, R184.reuse, PT ;  /* 0x000000b80400720c */ /* 0x0c0fe40003f66270 */
[-C--:B------:R-:W-:Y:S01]  /*20d80*/  ISETP.GE.AND P1, PT, R4, R185.reuse, PT ;  /* 0x000000b90400720c */ /* 0x080fe20003f26270 */
[----:B------:R-:W-:Y:S01]  /*20d90*/  IMAD.U32 R4, RZ, RZ, UR27 ;  /* 0x0000001bff047e24 */ /* 0x000fe2000f8e00ff */
[----:B------:R-:W-:Y:S02]  /*20da0*/  FSEL R183, R119, -INF , !P2 ;  /* 0xff80000077b77808 */ /* 0x000fe40005000000 */
[----:B------:R-:W-:Y:S02]  /*20db0*/  FSEL R15, R120, -INF , !P4 ;  /* 0xff800000780f7808 */ /* 0x000fe40006000000 */
[----:B------:R-:W-:Y:S02]  /*20dc0*/  FSEL R12, R122, -INF , !P0 ;  /* 0xff8000007a0c7808 */ /* 0x000fe40004000000 */
[----:B------:R-:W-:Y:S02]  /*20dd0*/  FSEL R11, R11, -INF , !P1 ;  /* 0xff8000000b0b7808 */ /* 0x000fe40004800000 */
[C---:B------:R-:W-:Y:S02]  /*20de0*/  ISETP.GE.AND P4, PT, R2.reuse, R184, PT ;  /* 0x000000b80200720c */ /* 0x040fe40003f86270 */
[CC--:B------:R-:W-:Y:S02]  /*20df0*/  ISETP.GE.AND P0, PT, R2.reuse, R185.reuse, PT ;  /* 0x000000b90200720c */ /* 0x0c0fe40003f06270 */
[C---:B------:R-:W-:Y:S02]  /*20e00*/  ISETP.GE.AND P2, PT, R2.reuse, R220, PT ;  /* 0x000000dc0200720c */ /* 0x040fe40003f46270 */
[----:B------:R-:W-:Y:S02]  /*20e10*/  ISETP.GE.AND P1, PT, R2, R186, PT ;  /* 0x000000ba0200720c */ /* 0x000fe40003f26270 */
[----:B--2---:R-:W-:Y:S02]  /*20e20*/  LOP3.LUT R2, R79, UR22, R4, 0x96, !PT ;  /* 0x000000164f027c12 */ /* 0x004fe4000f8e9604 */
[----:B------:R-:W-:Y:S02]  /*20e30*/  FSEL R14, R121, -INF , !P3 ;  /* 0xff800000790e7808 */ /* 0x000fe40005800000 */
[----:B------:R-:W-:Y:S01]  /*20e40*/  ISETP.GE.AND P3, PT, R0, R184, PT ;  /* 0x000000b80000720c */ /* 0x000fe20003f66270 */
[----:B------:R-:W-:Y:S01]  /*20e50*/  IMAD.WIDE.U32 R24, R2, -0x326172a9, RZ ;  /* 0xcd9e8d5702187825 */ /* 0x000fe200078e00ff */
[----:B------:R-:W-:Y:S02]  /*20e60*/  FSEL R13, R124, -INF , !P4 ;  /* 0xff8000007c0d7808 */ /* 0x000fe40006000000 */
[----:B------:R-:W-:Y:S01]  /*20e70*/  FSEL R10, R10, -INF , !P3 ;  /* 0xff8000000a0a7808 */ /* 0x000fe20005800000 */
[----:B------:R-:W-:Y:S01]  /*20e80*/  IMAD.U32 R2, RZ, RZ, UR7 ;  /* 0x00000007ff027e24 */ /* 0x000fe2000f8e00ff */
[----:B------:R-:W-:Y:S01]  /*20e90*/  FSEL R9, R9, -INF , !P0 ;  /* 0xff80000009097808 */ /* 0x000fe20004000000 */
[----:B------:R-:W-:Y:S01]  /*20ea0*/  UIADD3 UR7, UPT, UPT, UR26, 0x1715609d, URZ ;  /* 0x1715609d1a077890 */ /* 0x000fe2000fffe0ff */
[C---:B------:R-:W-:Y:S02]  /*20eb0*/  ISETP.GE.AND P3, PT, R0.reuse, R185, PT ;  /* 0x000000b90000720c */ /* 0x040fe40003f66270 */
[C---:B------:R-:W-:Y:S02]  /*20ec0*/  ISETP.GE.AND P4, PT, R0.reuse, R220, PT ;  /* 0x000000dc0000720c */ /* 0x040fe40003f86270 */
[----:B------:R-:W-:Y:S02]  /*20ed0*/  ISETP.GE.AND P0, PT, R0, R186, PT ;  /* 0x000000ba0000720c */ /* 0x000fe40003f06270 */
[----:B---3--:R-:W-:Y:S01]  /*20ee0*/  LOP3.LUT R0, R78, UR8, R93, 0x96, !PT ;  /* 0x000000084e007c12 */ /* 0x008fe2000f8e965d */
[----:B------:R-:W-:Y:S01]  /*20ef0*/  UIADD3 UR8, UPT, UPT, UR26, -0x255992d5, URZ ;  /* 0xdaa66d2b1a087890 */ /* 0x000fe2000fffe0ff */
[----:B-----5:R-:W-:Y:S02]  /*20f00*/  LOP3.LUT R6, R25, R194, RZ, 0x3c, !PT ;  /* 0x000000c219067212 */ /* 0x020fe400078e3cff */
[----:B----4-:R-:W-:Y:S01]  /*20f10*/  LOP3.LUT R241, R169, UR6, RZ, 0x3c, !PT ;  /* 0x00000006a9f17c12 */ /* 0x010fe2000f8e3cff */
[----:B------:R-:W-:Y:S01]  /*20f20*/  IMAD.WIDE.U32 R174, R0, -0x326172a9, RZ ;  /* 0xcd9e8d5700ae7825 */ /* 0x000fe200078e00ff */
[----:B------:R-:W-:Y:S02]  /*20f30*/  LOP3.LUT R2, R79, UR27, R2, 0x96, !PT ;  /* 0x0000001b4f027c12 */ /* 0x000fe4000f8e9602 */
[----:B------:R-:W-:Y:S01]  /*20f40*/  LOP3.LUT R4, R24, R241, RZ, 0x3c, !PT ;  /* 0x000000f118047212 */ /* 0x000fe200078e3cff */
[----:B------:R-:W-:Y:S01]  /*20f50*/  IMAD.WIDE.U32 R6, R6, -0x2daee0ad, RZ ;  /* 0xd2511f5306067825 */ /* 0x000fe200078e00ff */
[----:B------:R-:W-:Y:S02]  /*20f60*/  LOP3.LUT R0, R25, R176, RZ, 0x3c, !PT ;  /* 0x000000b019007212 */ /* 0x000fe400078e3cff */
[----:B------:R-:W-:Y:S01]  /*20f70*/  LOP3.LUT R227, R175, UR6, RZ, 0x3c, !PT ;  /* 0x00000006afe37c12 */ /* 0x000fe2000f8e3cff */
[----:B------:R-:W-:Y:S01]  /*20f80*/  IMAD.WIDE.U32 R38, R2, -0x326172a9, RZ ;  /* 0xcd9e8d5702267825 */ /* 0x000fe200078e00ff */
[----:B------:R-:W-:Y:S01]  /*20f90*/  LOP3.LUT R7, R170, UR16, R7, 0x96, !PT ;  /* 0x00000010aa077c12 */ /* 0x000fe2000f8e9607 */
[----:B------:R-:W-:Y:S01]  /*20fa0*/  UIADD3 UR6, UPT, UPT, UR26, 0x78dde6e4, URZ ;  /* 0x78dde6e41a067890 */ /* 0x000fe2000fffe0ff */
[----:B------:R-:W-:Y:S01]  /*20fb0*/  LOP3.LUT R24, R24, R227, RZ, 0x3c, !PT ;  /* 0x000000e318187212 */ /* 0x000fe200078e3cff */
[----:B------:R-:W-:Y:S01]  /*20fc0*/  IMAD.WIDE.U32 R4, R4, -0x2daee0ad, RZ ;  /* 0xd2511f5304047825 */ /* 0x000fe200078e00ff */
[C---:B------:R-:W-:Y:S02]  /*20fd0*/  LOP3.LUT R2, R39.reuse, R194, RZ, 0x3c, !PT ;  /* 0x000000c227027212 */ /* 0x040fe400078e3cff */
[----:B------:R-:W-:Y:S01]  /*20fe0*/  LOP3.LUT R36, R39, R176, RZ, 0x3c, !PT ;  /* 0x000000b027247212 */ /* 0x000fe200078e3cff */
[----:B------:R-:W-:Y:S01]  /*20ff0*/  IMAD.WIDE.U32 R78, R0, -0x2daee0ad, RZ ;  /* 0xd2511f53004e7825 */ /* 0x000fe200078e00ff */
[----:B------:R-:W-:Y:S02]  /*21000*/  LOP3.LUT R0, R38, R241, RZ, 0x3c, !PT ;  /* 0x000000f126007212 */ /* 0x000fe400078e3cff */
[----:B------:R-:W-:Y:S01]  /*21010*/  LOP3.LUT R6, R6, UR15, R5, 0x96, !PT ;  /* 0x0000000f06067c12 */ /* 0x000fe2000f8e9605 */
[----:B------:R-:W-:Y:S01]  /*21020*/  IMAD.WIDE.U32 R84, R7, -0x326172a9, RZ ;  /* 0xcd9e8d5707547825 */ /* 0x000fe200078e00ff */
[----:B------:R-:W-:Y:S02]  /*21030*/  LOP3.LUT R25, R38, R227, RZ, 0x3c, !PT ;  /* 0x000000e326197212 */ /* 0x000fe400078e3cff */
[----:B------:R-:W-:Y:S01]  /*21040*/  FSEL R8, R8, -INF , !P3 ;  /* 0xff80000008087808 */ /* 0x000fe20005800000 */
[----:B------:R-:W-:Y:S01]  /*21050*/  IMAD.WIDE.U32 R80, R24, -0x2daee0ad, RZ ;  /* 0xd2511f5318507825 */ /* 0x000fe200078e00ff */
[----:B------:R-:W-:Y:S02]  /*21060*/  LOP3.LUT R24, R92, UR16, R79, 0x96, !PT ;  /* 0x000000105c187c12 */ /* 0x000fe4000f8e964f */
[----:B------:R-:W-:Y:S01]  /*21070*/  FSEL R169, R128, -INF , !P2 ;  /* 0xff80000080a97808 */ /* 0x000fe20005000000 */
[----:B------:R-:W-:Y:S01]  /*21080*/  IMAD.WIDE.U32 R38, R2, -0x2daee0ad, RZ ;  /* 0xd2511f5302267825 */ /* 0x000fe200078e00ff */
[----:B------:R-:W-:Y:S02]  /*21090*/  LOP3.LUT R2, R78, UR15, R81, 0x96, !PT ;  /* 0x0000000f4e027c12 */ /* 0x000fe4000f8e9651 */
[----:B------:R-:W-:Y:S01]  /*210a0*/  LOP3.LUT P2, RZ, R221, 0x200, RZ, 0xc0, !PT ;  /* 0x00000200ddff7812 */ /* 0x000fe2000784c0ff */
        /* <DEDUP_REMOVED lines=17> */
[----:B------:R-:W-:Y:S01]  /*211c0*/  IMAD.MOV.U32 R176, RZ, RZ, R123 ;  /* 0x000000ffffb07224 */ /* 0x000fe200078e007b */
[----:B------:R-:W-:Y:S01]  /*211d0*/  LOP3.LUT R4, R174, UR8, R89, 0x96, !PT ;  /* 0x00000008ae047c12 */ /* 0x000fe2000f8e9659 */
[----:B------:R-:W-:Y:S04]  /*211e0*/  IMAD.WIDE.U32 R84, R6, -0x326172a9, RZ ;  /* 0xcd9e8d5706547825 */ /* 0x000fe800078e00ff */
[----:B------:R-:W-:Y:S01]  /*211f0*/  IMAD.WIDE.U32 R92, R5, -0x326172a9, RZ ;  /* 0xcd9e8d57055c7825 */ /* 0x000fe200078e00ff */
[----:B------:R-:W-:Y:S02]  /*21200*/  LOP3.LUT R2, R168, UR8, R85, 0x96, !PT ;  /* 0x00000008a8027c12 */ /* 0x000fe4000f8e9655 */
[----:B------:R-:W-:Y:S01]  /*21210*/  FSEL R168, R129, -INF , !P4 ;  /* 0xff80000081a87808 */ /* 0x000fe20006000000 */
[----:B------:R-:W-:Y:S01]  /*21220*/  IMAD.WIDE.U32 R122, R7, -0x2daee0ad, RZ ;  /* 0xd2511f53077a7825 */ /* 0x000fe200078e00ff */
[----:B------:R-:W-:Y:S03]  /*21230*/  LOP3.LUT R0, R84, UR6, R93, 0x96, !PT ;  /* 0x0000000654007c12 */ /* 0x000fe6000f8e965d */
[----:B------:R-:W-:Y:S01]  /*21240*/  IMAD.WIDE.U32 R6, R24, -0x2daee0ad, RZ ;  /* 0xd2511f5318067825 */ /* 0x000fe200078e00ff */
[----:B------:R-:W-:Y:S02]  /*21250*/  LOP3.LUT R36, R86, UR13, R123, 0x96, !PT ;  /* 0x0000000d56247c12 */ /* 0x000fe4000f8e967b */
[----:B------:R-:W-:Y:S01]  /*21260*/  FSEL R24, R131, -INF , !P0 ;  /* 0xff80000083187808 */ /* 0x000fe20004000000 */
[----:B------:R-:W-:Y:S01]  /*21270*/  IMAD.WIDE.U32 R90, R37, -0x326172a9, RZ ;  /* 0xcd9e8d57255a7825 */ /* 0x000fe200078e00ff */
[----:B------:R-:W-:Y:S03]  /*21280*/  LOP3.LUT R5, R80, UR14, R7, 0x96, !PT ;  /* 0x0000000e50057c12 */ /* 0x000fe6000f8e9607 */
[----:B------:R-:W-:Y:S01]  /*21290*/  IMAD.WIDE.U32 R98, R38, -0x2daee0ad, RZ ;  /* 0xd2511f5326627825 */ /* 0x000fe200078e00ff */
[----:B------:R-:W-:Y:S03]  /*212a0*/  LOP3.LUT R83, R88, UR6, R91, 0x96, !PT ;  /* 0x0000000658537c12 */ /* 0x000fe6000f8e965b */
[----:B------:R-:W-:Y:S01]  /*212b0*/  IMAD.WIDE.U32 R88, R4, -0x2daee0ad, RZ ;  /* 0xd2511f5304587825 */ /* 0x000fe200078e00ff */
[----:B------:R-:W-:Y:S02]  /*212c0*/  FMNMX3.FTZ R4, R134, R247, R248, !PT ;  /* 0x000000f786047276 */ /* 0x000fe400078100f8 */
[----:B------:R-:W-:Y:S01]  /*212d0*/  LOP3.LUT R104, R6, UR13, R99, 0x96, !PT ;  /* 0x0000000d06687c12 */ /* 0x000fe2000f8e9663 */
        /* <DEDUP_REMOVED lines=9> */
[----:B------:R-:W-:Y:S01]  /*21370*/  IMAD.MOV.U32 R171, RZ, RZ, R176 ;  /* 0x000000ffffab7224 */ /* 0x000fe200078e00b0 */
        /* <DEDUP_REMOVED lines=54> */
[----:B------:R-:W-:Y:S02]  /*216e0*/  LOP3.LUT R103, R78, UR14, R89, 0x96, !PT ;  /* 0x0000000e4e677c12 */ /* 0x000fe4000f8e9659 */
[----:B------:R-:W-:Y:S02]  /*216f0*/  FMNMX3.FTZ R82, R5, R180, R178, !PT ;  /* 0x000000b405527276 */ /* 0x000fe400078100b2 */
[----:B------:R-:W-:Y:S02]  /*21700*/  FMNMX3.FTZ R79, R4, R190, R183, !PT ;  /* 0x000000be044f7276 */ /* 0x000fe400078100b7 */
[----:B------:R-:W-:Y:S02]  /*21710*/  FSEL R25, R130, -INF , !P1 ;  /* 0xff80000082197808 */ /* 0x000fe40004800000 */
[----:B------:R-:W-:Y:S02]  /*21720*/  FMNMX3.FTZ R77, R2, R13, R10, !PT ;  /* 0x0000000d024d7276 */ /* 0x000fe4000781000a */
[----:B------:R-:W-:Y:S01]  /*21730*/  FMNMX3.FTZ R78, R0, R9, R8, !PT ;  /* 0x00000009004e7276 */ /* 0x000fe20007810008 */
[----:B------:R-:W-:Y:S06]  /*21740*/  BRA.U.ANY UP0, `(.L_x_1124) ;  /* 0xffffffc500a47547 */ /* 0x000fec000b93ffff */
.L_x_1123:
[----:B------:R-:W-:Y:S01]  /*21750*/  LOP3.LUT R221, R221, 0xfffffdff, RZ, 0xc0, !PT ;  /* 0xfffffdffdddd7812 */ /* 0x000fe200078ec0ff */
[----:B------:R-:W3:Y:S01]  /*21760*/  LDL.LU R114, [R1+0x20] ;  /* 0x0000200001727983 */ /* 0x000ee20000300800 */
[----:B------:R-:W-:Y:S01]  /*21770*/  PRMT R4, R36, 0x7771, RZ ;  /* 0x0000777124047816 */ /* 0x000fe200000000ff */
[----:B------:R-:W-:Y:S01]  /*21780*/  IMAD.WIDE.U32 R130, R104, -0x326172a9, RZ ;  /* 0xcd9e8d5768827825 */ /* 0x000fe200078e00ff */
[----:B------:R-:W-:Y:S01]  /*21790*/  @P5 LOP3.LUT R221, R221, 0x200, RZ, 0xfc, !PT ;  /* 0x00000200dddd5812 */ /* 0x000fe200078efcff */
[----:B------:R-:W4:Y:S01]  /*217a0*/  LDL.LU R113, [R1+0x24] ;  /* 0x0000240001717983 */ /* 0x000f220000300800 */
[----:B--2---:R-:W-:Y:S01]  /*217b0*/  LOP3.LUT R38, R96, UR7, R81, 0x96, !PT ;  /* 0x0000000760267c12 */ /* 0x004fe2000f8e9651 */
[----:B------:R-:W-:Y:S01]  /*217c0*/  IMAD.U32 R128, RZ, RZ, UR20 ;  /* 0x00000014ff807e24 */ /* 0x000fe2000f8e00ff */
[----:B------:R-:W-:Y:S01]  /*217d0*/  PRMT R112, R36, 0x7772, RZ ;  /* 0x0000777224707816 */ /* 0x000fe200000000ff */
[----:B------:R-:W1:Y:S01]  /*217e0*/  SHFL.BFLY PT, R39, R77, 0x2, 0x1f ;  /* 0x0c401f004d277f89 */ /* 0x000e6200000e0000 */
[----:B------:R-:W-:Y:S01]  /*217f0*/  FMNMX3.FTZ R2, R79, R25, R24, !PT ;  /* 0x000000194f027276 */ /* 0x000fe20007810018 */
[----:B------:R-:W-:Y:S01]  /*21800*/  IMAD.WIDE.U32 R96, R38, -0x2daee0ad, RZ ;  /* 0xd2511f5326607825 */ /* 0x000fe200078e00ff */
[----:B------:R-:W-:Y:S01]  /*21810*/  PRMT R95, R36, 0x7773, RZ ;  /* 0x00007773245f7816 */ /* 0x000fe200000000ff */
[----:B------:R-:W2:Y:S01]  /*21820*/  SHFL.BFLY PT, R79, R78, 0x2, 0x1f ;  /* 0x0c401f004e4f7f89 */ /* 0x000ea200000e0000 */
[----:B------:R-:W-:Y:S01]  /*21830*/  FMNMX3.FTZ R6, R82, R169, R168, !PT ;  /* 0x000000a952067276 */ /* 0x000fe200078100a8 */
[----:B------:R-:W-:Y:S01]  /*21840*/  UIADD3 UR11, UPT, UPT, UR27, 0x646e171e, URZ ;  /* 0x646e171e1b0b7890 */ /* 0x000fe2000fffe0ff */
[----:B------:R-:W-:Y:S01]  /*21850*/  PRMT R91, R96, 0x7771, RZ ;  /* 0x00007771605b7816 */ /* 0x000fe200000000ff */
[----:B------:R-:W2:Y:S01]  /*21860*/  SHFL.BFLY PT, R87, R2, 0x2, 0x1f ;  /* 0x0c401f0002577f89 */ /* 0x000ea200000e0000 */
[----:B------:R-:W-:Y:S01]  /*21870*/  LOP3.LUT R7, R86, UR13, R101, 0x96, !PT ;  /* 0x0000000d56077c12 */ /* 0x000fe2000f8e9665 */
[----:B------:R-:W-:Y:S01]  /*21880*/  IMAD.U32 R126, RZ, RZ, UR20 ;  /* 0x00000014ff7e7e24 */ /* 0x000fe2000f8e00ff */
[----:B------:R-:W-:Y:S01]  /*21890*/  PRMT R86, R96, 0x7773, RZ ;  /* 0x0000777360567816 */ /* 0x000fe200000000ff */
[----:B------:R-:W2:Y:S01]  /*218a0*/  SHFL.BFLY PT, R89, R6, 0x2, 0x1f ;  /* 0x0c401f0006597f89 */ /* 0x000ea200000e0000 */
[----:B------:R-:W-:Y:S01]  /*218b0*/  LOP3.LUT R94, R94, UR7, R85, 0x96, !PT ;  /* 0x000000075e5e7c12 */ /* 0x000fe2000f8e9655 */
[----:B------:R-:W-:Y:S01]  /*218c0*/  IMAD.WIDE.U32 R82, R83, -0x2daee0ad, RZ ;  /* 0xd2511f5353527825 */ /* 0x000fe200078e00ff */
[----:B------:R-:W-:Y:S01]  /*218d0*/  LOP3.LUT R123, R84, UR9, R131, 0x96, !PT ;  /* 0x00000009547b7c12 */ /* 0x000fe2000f8e9683 */
[----:B------:R2:W-:Y:S01]  /*218e0*/  STL [R1+0x3b8], R191 ;  /* 0x0003b8bf01007387 */ /* 0x0005e20000100800 */
[----:B------:R-:W-:Y:S01]  /*218f0*/  LOP3.LUT R0, R80, UR9, R37, 0x96, !PT ;  /* 0x0000000950007c12 */ /* 0x000fe2000f8e9625 */
[----:B------:R-:W-:Y:S01]  /*21900*/  IMAD.WIDE.U32 R84, R7, -0x326172a9, RZ ;  /* 0xcd9e8d5707547825 */ /* 0x000fe200078e00ff */
[----:B------:R-:W-:Y:S01]  /*21910*/  LOP3.LUT R122, R122, UR11, R97, 0x96, !PT ;  /* 0x0000000b7a7a7c12 */ /* 0x000fe2000f8e9661 */
[----:B------:R2:W-:Y:S01]  /*21920*/  STL [R1+0x3b0], R218 ;  /* 0x0003b0da01007387 */ /* 0x0005e20000100800 */
[----:B------:R-:W-:Y:S01]  /*21930*/  LOP3.LUT R88, R88, UR13, R83, 0x96, !PT ;  /* 0x0000000d58587c12 */ /* 0x000fe2000f8e9653 */
[----:B------:R-:W4:Y:S01]  /*21940*/  LDC R7, c[0x0][0x448] ;  /* 0x00011200ff077b82 */ /* 0x000f220000000800 */
[----:B------:R-:W-:Y:S01]  /*21950*/  IMAD.MOV.U32 R83, RZ, RZ, R36 ;  /* 0x000000ffff537224 */ /* 0x000fe200078e0024 */
[----:B-1----:R-:W-:Y:S01]  /*21960*/  FMNMX.FTZ R37, R77, R39, !PT ;  /* 0x000000274d257209 */ /* 0x002fe20007810000 */
[----:B------:R1:W-:Y:S01]  /*21970*/  STL [R1+0x388], R238 ;  /* 0x000388ee01007387 */ /* 0x0003e20000100800 */
[----:B------:R-:W-:Y:S01]  /*21980*/  IMAD.WIDE.U32 R80, R103, -0x326172a9, RZ ;  /* 0xcd9e8d5767507825 */ /* 0x000fe200078e00ff */
[----:B------:R-:W-:Y:S02]  /*21990*/  UIADD3 UR23, UPT, UPT, UR22, 0x2, URZ ;  /* 0x0000000216177890 */ /* 0x000fe4000fffe0ff */
[----:B--2---:R-:W-:Y:S01]  /*219a0*/  FMNMX.FTZ R36, R78, R79, !PT ;  /* 0x0000004f4e247209 */ /* 0x004fe20007810000 */
[----:B------:R2:W-:Y:S01]  /*219b0*/  STL [R1+0x384], R220 ;  /* 0x000384dc01007387 */ /* 0x0005e20000100800 */
[----:B------:R-:W-:Y:S01]  /*219c0*/  LOP3.LUT R90, R90, UR7, R81, 0x96, !PT ;  /* 0x000000075a5a7c12 */ /* 0x000fe2000f8e9651 */
[----:B------:R-:W-:Y:S01]  /*219d0*/  IMAD.MOV.U32 R217, RZ, RZ, R111 ;  /* 0x000000ffffd97224 */ /* 0x000fe200078e006f */
[----:B------:R-:W-:Y:S01]  /*219e0*/  FMNMX.FTZ R87, R2, R87, !PT ;  /* 0x0000005702577209 */ /* 0x000fe20007810000 */
[----:B------:R-:W-:Y:S01]  /*219f0*/  STL [R1+0x380], R219 ;  /* 0x000380db01007387 */ /* 0x000fe20000100800 */
[----:B------:R-:W-:Y:S01]  /*21a00*/  LOP3.LUT R2, R0, 0xffff, RZ, 0xc0, !PT ;  /* 0x0000ffff00027812 */ /* 0x000fe200078ec0ff */
[----:B------:R-:W-:Y:S01]  /*21a10*/  IMAD.WIDE.U32 R176, R90, -0x2daee0ad, RZ ;  /* 0xd2511f535ab07825 */ /* 0x000fe200078e00ff */
[----:B------:R-:W-:Y:S01]  /*21a20*/  FMNMX.FTZ R89, R6, R89, !PT ;  /* 0x0000005906597209 */ /* 0x000fe20007810000 */
[----:B------:R2:W-:Y:S01]  /*21a30*/  STL [R1+0x37c], R215 ;  /* 0x00037cd701007387 */ /* 0x0005e20000100800 */
[----:B------:R-:W-:Y:S01]  /*21a40*/  SHF.R.U32.HI R2, RZ, 0x8, R2 ;  /* 0x00000008ff027819 */ /* 0x000fe20000011602 */
[----:B------:R-:W-:Y:S01]  /*21a50*/  IMAD.U32 R6, RZ, RZ, UR20 ;  /* 0x00000014ff067e24 */ /* 0x000fe2000f8e00ff */
[----:B------:R-:W-:Y:S01]  /*21a60*/  LOP3.LUT R191, R83, 0xff, RZ, 0xc0, !PT ;  /* 0x000000ff53bf7812 */ /* 0x000fe200078ec0ff */
[----:B------:R2:W-:Y:S01]  /*21a70*/  STL [R1+0x378], R214 ;  /* 0x000378d601007387 */ /* 0x0005e20000100800 */
[----:B------:R-:W-:Y:S01]  /*21a80*/  IMAD.MOV.U32 R216, RZ, RZ, R110 ;  /* 0x000000ffffd87224 */ /* 0x000fe200078e006e */
[----:B------:R-:W-:Y:S01]  /*21a90*/  UIADD3 UR22, UPT, UPT, UR22, 0x3, URZ ;  /* 0x0000000316167890 */ /* 0x000fe2000fffe0ff */
[----:B------:R-:W-:Y:S01]  /*21aa0*/  PRMT R218, R96, 0x7772, RZ ;  /* 0x0000777260da7816 */ /* 0x000fe200000000ff */
[----:B------:R-:W-:Y:S01]  /*21ab0*/  STL [R1+0x374], R213 ;  /* 0x000374d501007387 */ /* 0x000fe20000100800 */
[----:B------:R-:W-:Y:S01]  /*21ac0*/  IMAD.MOV.U32 R175, RZ, RZ, R106 ;  /* 0x000000ffffaf7224 */ /* 0x000fe200078e006a */
[----:B------:R-:W-:Y:S01]  /*21ad0*/  UISETP.GT.AND UP0, UPT, UR21, UR18, UPT ;  /* 0x000000121500728c */ /* 0x000fe2000bf04270 */
[----:B-1----:R-:W-:Y:S01]  /*21ae0*/  PRMT R238, R84, 0x7771, RZ ;  /* 0x0000777154ee7816 */ /* 0x002fe200000000ff */
[----:B------:R-:W-:Y:S01]  /*21af0*/  STL [R1+0x370], R212 ;  /* 0x000370d401007387 */ /* 0x000fe20000100800 */
[----:B------:R-:W-:Y:S03]  /*21b00*/  UIADD3 UR21, UPT, UPT, UR21, -0x1, URZ ;  /* 0xffffffff15157890 */ /* 0x000fe6000fffe0ff */
[----:B------:R-:W-:Y:S01]  /*21b10*/  STL [R1+0x36c], R211 ;  /* 0x00036cd301007387 */ /* 0x000fe20000100800 */
[----:B--2---:R-:W-:Y:S03]  /*21b20*/  IMAD.MOV.U32 R220, RZ, RZ, R84 ;  /* 0x000000ffffdc7224 */ /* 0x004fe600078e0054 */
[----:B------:R-:W-:Y:S02]  /*21b30*/  STL [R1+0x368], R210 ;  /* 0x000368d201007387 */ /* 0x000fe40000100800 */
[----:B------:R-:W-:Y:S02]  /*21b40*/  LOP3.LUT R220, R220, 0xff, RZ, 0xc0, !PT ;  /* 0x000000ffdcdc7812 */ /* 0x000fe400078ec0ff */
[----:B------:R-:W-:Y:S01]  /*21b50*/  STL [R1+0x364], R189 ;  /* 0x000364bd01007387 */ /* 0x000fe20000100800 */
[----:B------:R-:W-:Y:S03]  /*21b60*/  IMAD.MOV.U32 R215, RZ, RZ, R109 ;  /* 0x000000ffffd77224 */ /* 0x000fe600078e006d */
[----:B------:R1:W-:Y:S01]  /*21b70*/  STL [R1+0x360], R188 ;  /* 0x000360bc01007387 */ /* 0x0003e20000100800 */
[----:B------:R-:W-:Y:S03]  /*21b80*/  IMAD.MOV.U32 R214, RZ, RZ, R108 ;  /* 0x000000ffffd67224 */ /* 0x000fe600078e006c */
[----:B------:R-:W-:Y:S04]  /*21b90*/  STL [R1+0x35c], R187 ;  /* 0x00035cbb01007387 */ /* 0x000fe80000100800 */
[----:B------:R-:W-:Y:S04]  /*21ba0*/  STL [R1+0x358], R186 ;  /* 0x000358ba01007387 */ /* 0x000fe80000100800 */
[----:B------:R-:W-:Y:S04]  /*21bb0*/  STL [R1+0x354], R185 ;  /* 0x000354b901007387 */ /* 0x000fe80000100800 */
[----:B------:R-:W-:Y:S04]  /*21bc0*/  STL [R1+0x350], R184 ;  /* 0x000350b801007387 */ /* 0x000fe80000100800 */
[----:B------:R-:W-:Y:S04]  /*21bd0*/  STL [R1+0x3f8], R221 ;  /* 0x0003f8dd01007387 */ /* 0x000fe80000100800 */
[----:B------:R-:W-:Y:S01]  /*21be0*/  STL [R1+0x3fc], R221 ;  /* 0x0003fcdd01007387 */ /* 0x000fe20000100800 */
[----:B-1----:R-:W-:Y:S03]  /*21bf0*/  IMAD.MOV.U32 R188, RZ, RZ, R96 ;  /* 0x000000ffffbc7224 */ /* 0x002fe600078e0060 */
[----:B------:R1:W-:Y:S04]  /*21c00*/  STL [R1+0x7c], R4 ;  /* 0x00007c0401007387 */ /* 0x0003e80000100800 */
[----:B------:R-:W-:Y:S04]  /*21c10*/  STL [R1+0x78], R112 ;  /* 0x0000787001007387 */ /* 0x000fe80000100800 */
[----:B------:R-:W-:Y:S04]  /*21c20*/  STL [R1+0x74], R95 ;  /* 0x0000745f01007387 */ /* 0x000fe80000100800 */
[----:B------:R-:W-:Y:S04]  /*21c30*/  STL [R1+0xe8], R91 ;  /* 0x0000e85b01007387 */ /* 0x000fe80000100800 */
[----:B------:R2:W-:Y:S04]  /*21c40*/  STL [R1+0xc4], R86 ;  /* 0x0000c45601007387 */ /* 0x0005e80000100800 */
[----:B------:R2:W-:Y:S04]  /*21c50*/  STL [R1+0x6c], R2 ;  /* 0x00006c0201007387 */ /* 0x0005e80000100800 */
[----:B------:R-:W2:Y:S01]  /*21c60*/  SHFL.BFLY PT, R39, R89, 0x1, 0x1f ;  /* 0x0c201f0059277f89 */ /* 0x000ea200000e0000 */
[----:B-1----:R-:W-:Y:S03]  /*21c70*/  IMAD.WIDE.U32 R4, R102, -0x326172a9, RZ ;  /* 0xcd9e8d5766047825 */ /* 0x002fe600078e00ff */
[----:B------:R-:W1:Y:S01]  /*21c80*/  SHFL.BFLY PT, R38, R87, 0x1, 0x1f ;  /* 0x0c201f0057267f89 */ /* 0x000e6200000e0000 */
[----:B------:R-:W-:Y:S02]  /*21c90*/  LOP3.LUT R170, R4, UR9, R85, 0x96, !PT ;  /* 0x0000000904aa7c12 */ /* 0x000fe4000f8e9655 */
[----:B------:R-:W-:Y:S01]  /*21ca0*/  SHF.R.U32.HI R85, RZ, 0x18, R0 ;  /* 0x00000018ff557819 */ /* 0x000fe20000011600 */
[----:B------:R-:W1:Y:S01]  /*21cb0*/  SHFL.BFLY PT, R4, R37, 0x1, 0x1f ;  /* 0x0c201f0025047f89 */ /* 0x000e6200000e0000 */
[----:B------:R-:W-:Y:S03]  /*21cc0*/  LOP3.LUT R92, R92, UR7, R5, 0x96, !PT ;  /* 0x000000075c5c7c12 */ /* 0x000fe6000f8e9605 */
[----:B------:R-:W1:Y:S02]  /*21cd0*/  SHFL.BFLY PT, R5, R36, 0x1, 0x1f ;  /* 0x0c201f0024057f89 */ /* 0x000e6400000e0000 */
[----:B------:R-:W-:Y:S01]  /*21ce0*/  IMAD.WIDE.U32 R172, R92, -0x2daee0ad, RZ ;  /* 0xd2511f535cac7825 */ /* 0x000fe200078e00ff */
[C---:B--2---:R-:W-:Y:S03]  /*21cf0*/  PRMT R86, R84.reuse, 0x7772, RZ ;  /* 0x0000777254567816 */ /* 0x044fe600000000ff */
[----:B------:R-:W-:Y:S01]  /*21d00*/  IMAD.MOV.U32 R186, RZ, RZ, R172 ;  /* 0x000000ffffba7224 */ /* 0x000fe200078e00ac */
[----:B------:R-:W-:Y:S02]  /*21d10*/  PRMT R84, R84, 0x7773, RZ ;  /* 0x0000777354547816 */ /* 0x000fe400000000ff */
[----:B------:R-:W-:Y:S01]  /*21d20*/  LOP3.LUT R2, R2, 0xffff, RZ, 0xc0, !PT ;  /* 0x0000ffff02027812 */ /* 0x000fe200078ec0ff */
[----:B------:R2:W-:Y:S01]  /*21d30*/  STL [R1+0x1a4], R86 ;  /* 0x0001a45601007387 */ /* 0x0005e20000100800 */
[----:B------:R-:W-:Y:S01]  /*21d40*/  FMNMX.FTZ R39, R89, R39, !PT ;  /* 0x0000002759277209 */ /* 0x000fe20007810000 */
[----:B------:R-:W-:Y:S01]  /*21d50*/  IMAD.WIDE.U32 R88, R88, -0x326172a9, RZ ;  /* 0xcd9e8d5758587825 */ /* 0x000fe200078e00ff */
[----:B------:R-:W-:Y:S01]  /*21d60*/  ISETP.LE.U32.AND P4, PT, R2, UR10, PT ;  /* 0x0000000a02007c0c */ /* 0x000fe2000bf83070 */
[----:B------:R-:W-:Y:S01]  /*21d70*/  STL [R1+0x1a0], R84 ;  /* 0x0001a05401007387 */ /* 0x000fe20000100800 */
[----:B-1----:R-:W-:Y:S01]  /*21d80*/  FMNMX.FTZ R38, R87, R38, !PT ;  /* 0x0000002657267209 */ /* 0x002fe20007810000 */
[----:B------:R-:W-:Y:S01]  /*21d90*/  IMAD.U32 R2, RZ, RZ, UR20 ;  /* 0x00000014ff027e24 */ /* 0x000fe2000f8e00ff */
[----:B------:R-:W-:Y:S01]  /*21da0*/  LOP3.LUT R131, R100, UR11, R173, 0x96, !PT ;  /* 0x0000000b64837c12 */ /* 0x000fe2000f8e96ad */
[----:B------:R-:W-:Y:S01]  /*21db0*/  FMUL.FTZ R121, R39, UR4 ;  /* 0x0000000427797c20 */ /* 0x000fe20008410000 */
[----:B------:R-:W-:Y:S02]  /*21dc0*/  PRMT R187, R172, 0x7771, RZ ;  /* 0x00007771acbb7816 */ /* 0x000fe400000000ff */
[----:B------:R-:W-:Y:S02]  /*21dd0*/  FMNMX.FTZ R37, R37, R4, !PT ;  /* 0x0000000425257209 */ /* 0x000fe40007810000 */
[----:B------:R-:W-:Y:S02]  /*21de0*/  LOP3.LUT R4, R0, 0xff, RZ, 0xc0, !PT ;  /* 0x000000ff00047812 */ /* 0x000fe400078ec0ff */
[----:B------:R-:W-:Y:S02]  /*21df0*/  FMNMX.FTZ R36, R36, R5, !PT ;  /* 0x0000000524247209 */ /* 0x000fe40007810000 */
[----:B------:R-:W-:Y:S02]  /*21e00*/  FSETP.NEU.FTZ.AND P1, PT, R37, -INF , PT ;  /* 0xff8000002500780b */ /* 0x000fe40003f3d000 */
[----:B------:R-:W-:Y:S01]  /*21e10*/  ISETP.LE.U32.AND P6, PT, R4, UR10, PT ;  /* 0x0000000a04007c0c */ /* 0x000fe2000bfc3070 */
[----:B------:R-:W-:Y:S01]  /*21e20*/  FMUL.FTZ R5, R36, UR4 ;  /* 0x0000000424057c20 */ /* 0x000fe20008410000 */
[C---:B------:R-:W-:Y:S02]  /*21e30*/  PRMT R189, R172.reuse, 0x7772, RZ ;  /* 0x00007772acbd7816 */ /* 0x040fe400000000ff */
[----:B------:R-:W-:Y:S02]  /*21e40*/  PRMT R210, R172, 0x7773, RZ ;  /* 0x00007773acd27816 */ /* 0x000fe400000000ff */
[----:B------:R-:W-:Y:S01]  /*21e50*/  LOP3.LUT R186, R186, 0xff, RZ, 0xc0, !PT ;  /* 0x000000ffbaba7812 */ /* 0x000fe200078ec0ff */
[----:B---3--:R-:W-:Y:S02]  /*21e60*/  IMAD.MOV.U32 R125, RZ, RZ, R114 ;  /* 0x000000ffff7d7224 */ /* 0x008fe400078e0072 */
[----:B----4-:R-:W-:Y:S05]  /*21e70*/  IMAD.MOV.U32 R124, RZ, RZ, R113 ;  /* 0x000000ffff7c7224 */ /* 0x010fea00078e0071 */
[----:B------:R-:W-:Y:S04]  /*21e80*/  LEA R128, P0, R128, R124, 0x1 ;  /* 0x0000007c80807211 */ /* 0x000fe800078008ff */
[----:B------:R-:W-:Y:S02]  /*21e90*/  LEA.HI.X.SX32 R129, R6, R125, 0x1, P0 ;  /* 0x0000007d06817211 */ /* 0x000fe400000f0eff */
[----:B------:R-:W-:Y:S01]  /*21ea0*/  PRMT R6, R130, 0x7770, RZ ;  /* 0x0000777082067816 */ /* 0x000fe200000000ff */
[----:B------:R-:W-:Y:S03]  /*21eb0*/  IMAD.WIDE R96, R7, 0x70, R128 ;  /* 0x0000007007607825 */ /* 0x000fe600078e0280 */
[----:B------:R-:W-:Y:S01]  /*21ec0*/  ISETP.LE.U32.AND P3, PT, R6, UR10, PT ;  /* 0x0000000a06007c0c */ /* 0x000fe2000bf63070 */
[C---:B------:R-:W-:Y:S01]  /*21ed0*/  FMUL.FTZ R6, R37.reuse, UR4 ;  /* 0x0000000425067c20 */ /* 0x040fe20008410000 */
[----:B------:R-:W-:Y:S01]  /*21ee0*/  FMUL.FTZ R7, R38, UR4 ;  /* 0x0000000426077c20 */ /* 0x000fe20008410000 */
[----:B------:R-:W-:Y:S01]  /*21ef0*/  LEA R126, P0, R126, R96, 0x1 ;  /* 0x000000607e7e7211 */ /* 0x000fe200078008ff */
[----:B------:R1:W-:Y:S02]  /*21f00*/  STL.64 [R1+0x50], R96 ;  /* 0x0000506001007387 */ /* 0x0003e40000100a00 */
[----:B------:R-:W-:Y:S02]  /*21f10*/  FSEL R6, R6, RZ, P1 ;  /* 0x000000ff06067208 */ /* 0x000fe40000800000 */
[----:B------:R-:W-:Y:S01]  /*21f20*/  LEA.HI.X.SX32 R127, R2, R97, 0x1, P0 ;  /* 0x00000061027f7211 */ /* 0x000fe200000f0eff */
[----:B------:R3:W-:Y:S01]  /*21f30*/  STL [R1+0x68], R4 ;  /* 0x0000680401007387 */ /* 0x0007e20000100800 */
[----:B------:R-:W-:Y:S01]  /*21f40*/  PRMT R2, R0, 0x7632, R2 ;  /* 0x0000763200027816 */ /* 0x000fe20000000002 */
[--C-:B------:R-:W-:Y:S01]  /*21f50*/  FFMA.FTZ R76, R76, UR4, -R6.reuse ;  /* 0x000000044c4c7c23 */ /* 0x100fe20008010806 */
[----:B------:R-:W-:Y:S01]  /*21f60*/  FSETP.NEU.FTZ.AND P0, PT, R36, -INF , PT ;  /* 0xff8000002400780b */ /* 0x000fe20003f1d000 */
[----:B------:R-:W-:Y:S01]  /*21f70*/  STL [R1+0x64], R85 ;  /* 0x0000645501007387 */ /* 0x000fe20000100800 */
[----:B------:R-:W-:Y:S01]  /*21f80*/  LOP3.LUT R102, R2, 0xff, RZ, 0xc0, !PT ;  /* 0x000000ff02667812 */ /* 0x000fe200078ec0ff */
[----:B------:R-:W-:Y:S01]  /*21f90*/  MUFU.EX2 R120, R76 ;  /* 0x0000004c00787308 */ /* 0x000fe20000000800 */
[----:B------:R-:W-:Y:S01]  /*21fa0*/  FSEL R2, R37, RZ, P1 ;  /* 0x000000ff25027208 */ /* 0x000fe20000800000 */
[--C-:B------:R-:W-:Y:S01]  /*21fb0*/  FFMA.FTZ R3, R3, UR4, -R6.reuse ;  /* 0x0000000403037c23 */ /* 0x100fe20008010806 */
[----:B------:R-:W-:Y:S01]  /*21fc0*/  FSEL R5, R5, RZ, P0 ;  /* 0x000000ff05057208 */ /* 0x000fe20000000000 */
[--C-:B------:R-:W-:Y:S01]  /*21fd0*/  FFMA.FTZ R55, R55, UR4, -R6.reuse ;  /* 0x0000000437377c23 */ /* 0x100fe20008010806 */
[----:B------:R-:W-:Y:S05]  /*21fe0*/  FSEL R0, R36, RZ, P0 ;  /* 0x000000ff24007208 */ /* 0x000fea0000000000 */
[----:B------:R4:W-:Y:S01]  /*21ff0*/  MUFU.EX2 R87, R3 ;  /* 0x0000000300577308 */ /* 0x0009e20000000800 */
[----:B------:R-:W-:Y:S01]  /*22000*/  FSETP.NEU.FTZ.AND P1, PT, R39, -INF , PT ;  /* 0xff8000002700780b */ /* 0x000fe20003f3d000 */
[--C-:B------:R-:W-:Y:S01]  /*22010*/  FFMA.FTZ R54, R54, UR4, -R5.reuse ;  /* 0x0000000436367c23 */ /* 0x100fe20008010805 */
[----:B------:R-:W-:Y:S07]  /*22020*/  FSETP.NEU.FTZ.AND P0, PT, R38, -INF , PT ;  /* 0xff8000002600780b */ /* 0x000fee0003f1d000 */
[----:B------:R-:W4:Y:S01]  /*22030*/  MUFU.EX2 R114, R55 ;  /* 0x0000003700727308 */ /* 0x000f220000000800 */
[----:B------:R-:W-:Y:S01]  /*22040*/  FSEL R121, R121, RZ, P1 ;  /* 0x000000ff79797208 */ /* 0x000fe20000800000 */
[--C-:B------:R-:W-:Y:S01]  /*22050*/  FFMA.FTZ R56, R56, UR4, -R5.reuse ;  /* 0x0000000438387c23 */ /* 0x100fe20008010805 */
[----:B------:R-:W-:Y:S07]  /*22060*/  FSEL R7, R7, RZ, P0 ;  /* 0x000000ff07077208 */ /* 0x000fee0000000000 */
[----:B--2---:R-:W-:Y:S01]  /*22070*/  MUFU.EX2 R86, R54 ;  /* 0x0000003600567308 */ /* 0x004fe20000000800 */
[--C-:B------:R-:W-:Y:S01]  /*22080*/  FFMA.FTZ R75, R75, UR4, -R6.reuse ;  /* 0x000000044b4b7c23 */ /* 0x100fe20008010806 */
[----:B-1----:R-:W-:Y:S04]  /*22090*/  IMAD.WIDE.U32 R96, R94, -0x2daee0ad, RZ ;  /* 0xd2511f535e607825 */ /* 0x002fe800078e00ff */
[--C-:B------:R-:W-:Y:S04]  /*220a0*/  FFMA.FTZ R103, R22, UR4, -R6.reuse ;  /* 0x0000000416677c23 */ /* 0x100fe80008010806 */
[----:B------:R-:W1:Y:S01]  /*220b0*/  MUFU.EX2 R113, R56 ;  /* 0x0000003800717308 */ /* 0x000e620000000800 */
[----:B---3--:R-:W-:Y:S01]  /*220c0*/  FSEL R4, R39, RZ, P1 ;  /* 0x000000ff27047208 */ /* 0x008fe20000800000 */
[----:B------:R-:W-:Y:S01]  /*220d0*/  FFMA.FTZ R109, R14, UR4, -R6 ;  /* 0x000000040e6d7c23 */ /* 0x000fe20008010806 */
[----:B----4-:R-:W-:Y:S01]  /*220e0*/  FSEL R3, R38, RZ, P0 ;  /* 0x000000ff26037208 */ /* 0x010fe20000000000 */
[----:B------:R2:W-:Y:S01]  /*220f0*/  STL.64 [R1+0xb0], R96 ;  /* 0x0000b06001007387 */ /* 0x0005e20000100a00 */
[----:B------:R-:W-:Y:S05]  /*22100*/  ISETP.LE.U32.AND P1, PT, R102, UR10, PT ;  /* 0x0000000a66007c0c */ /* 0x000fea000bf23070 */
[----:B------:R-:W3:Y:S01]  /*22110*/  MUFU.EX2 R118, R75 ;  /* 0x0000004b00767308 */ /* 0x000ee20000000800 */
[----:B------:R-:W-:Y:S01]  /*22120*/  ISETP.LE.U32.AND P0, PT, R85, UR10, PT ;  /* 0x0000000a55007c0c */ /* 0x000fe2000bf03070 */
[----:B------:R4:W4:Y:S01]  /*22130*/  LDL.S16 R94, [R1+0x1cc] ;  /* 0x0001cc00015e7983 */ /* 0x0009220000100600 */
[----:B------:R-:W-:Y:S01]  /*22140*/  F2FP.BF16.F32.PACK_AB R77, R114, R87 ;  /* 0x00000057724d723e */ /* 0x000fe200000010ff */
[----:B------:R-:W-:Y:S01]  /*22150*/  FFMA.FTZ R99, R11, UR4, -R5 ;  /* 0x000000040b637c23 */ /* 0x000fe20008010805 */
[----:B------:R-:W-:Y:S01]  /*22160*/  LOP3.LUT R194, R98, UR11, R97, 0x96, !PT ;  /* 0x0000000b62c27c12 */ /* 0x000fe2000f8e9661 */
[----:B------:R3:W4:Y:S01]  /*22170*/  LDL.S16 R93, [R1+0x1c8] ;  /* 0x0001c800015d7983 */ /* 0x0007220000100600 */
[----:B------:R-:W-:Y:S01]  /*22180*/  PRMT R211, R77, 0x7610, R211 ;  /* 0x000076104dd37816 */ /* 0x000fe200000000d3 */
[----:B------:R-:W-:Y:S01]  /*22190*/  FFMA.FTZ R108, R9, UR4, -R5 ;  /* 0x00000004096c7c23 */ /* 0x000fe20008010805 */
[----:B-1----:R-:W-:Y:S01]  /*221a0*/  F2FP.BF16.F32.PACK_AB R78, R113, R86 ;  /* 0x00000056714e723e */ /* 0x002fe200000010ff */
[----:B------:R1:W-:Y:S01]  /*221b0*/  STL [R1+0x60], R102 ;  /* 0x0000606601007387 */ /* 0x0003e20000100800 */
[----:B------:R-:W-:Y:S01]  /*221c0*/  PRMT R213, R77, 0x7632, R213 ;  /* 0x000076324dd57816 */ /* 0x000fe200000000d5 */
[--C-:B------:R-:W-:Y:S01]  /*221d0*/  FFMA.FTZ R235, R235, UR4, -R121.reuse ;  /* 0x00000004ebeb7c23 */ /* 0x100fe20008010879 */
[C---:B------:R-:W-:Y:S01]  /*221e0*/  PRMT R56, R78.reuse, 0x7610, R56 ;  /* 0x000076104e387816 */ /* 0x040fe20000000038 */
[----:B------:R3:W4:Y:S01]  /*221f0*/  LDL.S16 R91, [R1+0x1c4] ;  /* 0x0001c400015b7983 */ /* 0x0007220000100600 */
[----:B------:R-:W-:Y:S01]  /*22200*/  PRMT R212, R78, 0x7632, R212 ;  /* 0x000076324ed47816 */ /* 0x000fe200000000d4 */
[----:B------:R-:W-:Y:S01]  /*22210*/  FFMA.FTZ R224, R224, UR4, -R121 ;  /* 0x00000004e0e07c23 */ /* 0x000fe20008010879 */
[--C-:B------:R-:W-:Y:S01]  /*22220*/  FFMA.FTZ R175, R175, UR4, -R7.reuse ;  /* 0x00000004afaf7c23 */ /* 0x100fe20008010807 */
[----:B------:R3:W4:Y:S01]  /*22230*/  LDL.S16 R84, [R1+0x1c0] ;  /* 0x0001c00001547983 */ /* 0x0007220000100600 */
[--C-:B------:R-:W-:Y:S01]  /*22240*/  FFMA.FTZ R243, R243, UR4, -R7.reuse ;  /* 0x00000004f3f37c23 */ /* 0x100fe20008010807 */
[--C-:B------:R-:W-:Y:S01]  /*22250*/  FFMA.FTZ R242, R242, UR4, -R7.reuse ;  /* 0x00000004f2f27c23 */ /* 0x100fe20008010807 */
[--C-:B------:R-:W-:Y:S01]  /*22260*/  FFMA.FTZ R240, R240, UR4, -R7.reuse ;  /* 0x00000004f0f07c23 */ /* 0x100fe20008010807 */
[----:B------:R3:W-:Y:S01]  /*22270*/  STL [R1+0x38c], R37 ;  /* 0x00038c2501007387 */ /* 0x0007e20000100800 */
[--C-:B------:R-:W-:Y:S01]  /*22280*/  FFMA.FTZ R239, R239, UR4, -R7.reuse ;  /* 0x00000004efef7c23 */ /* 0x100fe20008010807 */
[--C-:B------:R-:W-:Y:S01]  /*22290*/  FFMA.FTZ R232, R232, UR4, -R7.reuse ;  /* 0x00000004e8e87c23 */ /* 0x100fe20008010807 */
[----:B--2---:R-:W-:Y:S01]  /*222a0*/  PRMT R96, R88, 0x7773, RZ ;  /* 0x0000777358607816 */ /* 0x004fe200000000ff */
        /* <DEDUP_REMOVED lines=9> */
[--C-:B-1----:R-:W-:Y:S01]  /*22340*/  FFMA.FTZ R102, R31, UR4, -R6.reuse ;  /* 0x000000041f667c23 */ /* 0x102fe20008010806 */
[--C-:B------:R-:W-:Y:S01]  /*22350*/  FFMA.FTZ R208, R208, UR4, -R7.reuse ;  /* 0x00000004d0d07c23 */ /* 0x100fe20008010807 */
[--C-:B------:R-:W-:Y:S01]  /*22360*/  FFMA.FTZ R207, R207, UR4, -R7.reuse ;  /* 0x00000004cfcf7c23 */ /* 0x100fe20008010807 */
[----:B------:R-:W-:Y:S01]  /*22370*/  STL [R1+0xe4], R88 ;  /* 0x0000e45801007387 */ /* 0x000fe20000100800 */
[----:B------:R-:W-:Y:S01]  /*22380*/  FFMA.FTZ R183, R183, UR4, -R7 ;  /* 0x00000004b7b77c23 */ /* 0x000fe20008010807 */
[--C-:B------:R-:W-:Y:S01]  /*22390*/  FFMA.FTZ R74, R74, UR4, -R5.reuse ;  /* 0x000000044a4a7c23 */ /* 0x100fe20008010805 */
[--C-:B------:R-:W-:Y:S01]  /*223a0*/  FFMA.FTZ R66, R66, UR4, -R6.reuse ;  /* 0x0000000442427c23 */ /* 0x100fe20008010806 */
[--C-:B------:R-:W-:Y:S01]  /*223b0*/  FFMA.FTZ R104, R23, UR4, -R6.reuse ;  /* 0x0000000417687c23 */ /* 0x100fe20008010806 */
[----:B------:R-:W-:Y:S01]  /*223c0*/  FFMA.FTZ R110, R15, UR4, -R6 ;  /* 0x000000040f6e7c23 */ /* 0x000fe20008010806 */
[----:B------:R1:W-:Y:S01]  /*223d0*/  MUFU.EX2 R117, R74 ;  /* 0x0000004a00757308 */ /* 0x0003e20000000800 */
[--C-:B------:R-:W-:Y:S01]  /*223e0*/  FFMA.FTZ R71, R71, UR4, -R5.reuse ;  /* 0x0000000447477c23 */ /* 0x100fe20008010805 */
[----:B------:R-:W-:Y:S01]  /*223f0*/  FFMA.FTZ R53, R53, UR4, -R5 ;  /* 0x0000000435357c23 */ /* 0x000fe20008010805 */
[----:B---3--:R-:W-:Y:S07]  /*22400*/  LOP3.LUT R37, R80, UR9, R89, 0x96, !PT ;  /* 0x0000000950257c12 */ /* 0x008fee000f8e9659 */
[----:B------:R3:W-:Y:S01]  /*22410*/  MUFU.EX2 R115, R66 ;  /* 0x0000004200737308 */ /* 0x0007e20000000800 */
[----:B------:R-:W-:Y:S01]  /*22420*/  FFMA.FTZ R100, R12, UR4, -R5 ;  /* 0x000000040c647c23 */ /* 0x000fe20008010805 */
[----:B------:R-:W-:Y:S02]  /*22430*/  IMAD.MOV.U32 R32, RZ, RZ, R217 ;  /* 0x000000ffff207224 */ /* 0x000fe400078e00d9 */
[--C-:B------:R-:W-:Y:S01]  /*22440*/  FFMA.FTZ R217, R169, UR4, -R121.reuse ;  /* 0x00000004a9d97c23 */ /* 0x100fe20008010879 */
[----:B------:R3:W-:Y:S01]  /*22450*/  STL [R1+0x24], R37 ;  /* 0x0000242501007387 */ /* 0x0007e20000100800 */
[----:B------:R-:W-:Y:S02]  /*22460*/  IMAD.MOV.U32 R31, RZ, RZ, R230 ;  /* 0x000000ffff1f7224 */ /* 0x000fe400078e00e6 */
[--C-:B------:R-:W-:Y:S01]  /*22470*/  FFMA.FTZ R230, R245, UR4, -R121.reuse ;  /* 0x00000004f5e67c23 */ /* 0x100fe20008010879 */
[--C-:B------:R-:W-:Y:S01]  /*22480*/  FFMA.FTZ R171, R171, UR4, -R121.reuse ;  /* 0x00000004abab7c23 */ /* 0x100fe20008010879 */
[--C-:B------:R-:W-:Y:S01]  /*22490*/  FFMA.FTZ R237, R237, UR4, -R121.reuse ;  /* 0x00000004eded7c23 */ /* 0x100fe20008010879 */
[--C-:B------:R-:W-:Y:S01]  /*224a0*/  FFMA.FTZ R236, R236, UR4, -R121.reuse ;  /* 0x00000004ecec7c23 */ /* 0x100fe20008010879 */
[----:B-1----:R-:W-:Y:S01]  /*224b0*/  F2FP.BF16.F32.PACK_AB R74, R118, R120 ;  /* 0x00000078764a723e */ /* 0x002fe200000010ff */
[--C-:B------:R-:W-:Y:S01]  /*224c0*/  FFMA.FTZ R234, R234, UR4, -R121.reuse ;  /* 0x00000004eaea7c23 */ /* 0x100fe20008010879 */
[----:B--2---:R-:W-:Y:S01]  /*224d0*/  PRMT R38, R88, 0x7772, RZ ;  /* 0x0000777258267816 */ /* 0x004fe200000000ff */
[--C-:B------:R-:W-:Y:S01]  /*224e0*/  FFMA.FTZ R229, R229, UR4, -R121.reuse ;  /* 0x00000004e5e57c23 */ /* 0x100fe20008010879 */
[----:B---3--:R-:W-:Y:S01]  /*224f0*/  LOP3.LUT R66, R122, 0xff, RZ, 0xc0, !PT ;  /* 0x000000ff7a427812 */ /* 0x008fe200078ec0ff */
[--C-:B------:R-:W-:Y:S01]  /*22500*/  FFMA.FTZ R228, R228, UR4, -R121.reuse ;  /* 0x00000004e4e47c23 */ /* 0x100fe20008010879 */
[--C-:B------:R-:W-:Y:S01]  /*22510*/  FFMA.FTZ R225, R225, UR4, -R121.reuse ;  /* 0x00000004e1e17c23 */ /* 0x100fe20008010879 */
[--C-:B------:R-:W-:Y:S01]  /*22520*/  FFMA.FTZ R206, R206, UR4, -R121.reuse ;  /* 0x00000004cece7c23 */ /* 0x100fe20008010879 */
[--C-:B------:R-:W-:Y:S01]  /*22530*/  FFMA.FTZ R205, R205, UR4, -R121.reuse ;  /* 0x00000004cdcd7c23 */ /* 0x100fe20008010879 */
[----:B------:R-:W-:Y:S01]  /*22540*/  FFMA.FTZ R245, R203, UR4, -R121 ;  /* 0x00000004cbf57c23 */ /* 0x000fe20008010879 */
[----:B------:R-:W-:Y:S01]  /*22550*/  FFMA.FTZ R73, R73, UR4, -R5 ;  /* 0x0000000449497c23 */ /* 0x000fe20008010805 */
[----:B------:R-:W-:Y:S01]  /*22560*/  FFMA.FTZ R65, R65, UR4, -R6 ;  /* 0x0000000441417c23 */ /* 0x000fe20008010806 */
[----:B------:R-:W-:Y:S01]  /*22570*/  FADD.FTZ R2, -R2, R132 ;  /* 0x0000008402027221 */ /* 0x000fe20000010100 */
[----:B------:R-:W-:Y:S02]  /*22580*/  IMAD.MOV.U32 R132, RZ, RZ, R105 ;  /* 0x000000ffff847224 */ /* 0x000fe400078e0069 */
[--C-:B------:R-:W-:Y:S01]  /*22590*/  FFMA.FTZ R105, R21, UR4, -R6.reuse ;  /* 0x0000000415697c23 */ /* 0x100fe20008010806 */
[----:B------:R-:W1:Y:S01]  /*225a0*/  MUFU.EX2 R119, R65 ;  /* 0x0000004100777308 */ /* 0x000e620000000800 */
[----:B------:R-:W-:Y:S01]  /*225b0*/  FFMA.FTZ R92, R44, UR4, -R6 ;  /* 0x000000042c5c7c23 */ /* 0x000fe20008010806 */
[--C-:B------:R-:W-:Y:S01]  /*225c0*/  FFMA.FTZ R44, R63, UR4, -R5.reuse ;  /* 0x000000043f2c7c23 */ /* 0x100fe20008010805 */
[----:B------:R-:W-:Y:S01]  /*225d0*/  FFMA.FTZ R63, R35, UR4, -R5 ;  /* 0x00000004233f7c23 */ /* 0x000fe20008010805 */
[----:B------:R-:W-:Y:S06]  /*225e0*/  PRMT R37, R88, 0x7771, RZ ;  /* 0x0000777158257816 */ /* 0x000fec00000000ff */
[----:B------:R-:W2:Y:S01]  /*225f0*/  MUFU.EX2 R116, R73 ;  /* 0x0000004900747308 */ /* 0x000ea20000000800 */
[--C-:B------:R-:W-:Y:S01]  /*22600*/  FFMA.FTZ R172, R132, UR4, -R121.reuse ;  /* 0x0000000484ac7c23 */ /* 0x100fe20008010879 */
[----:B------:R-:W-:Y:S02]  /*22610*/  IMAD.MOV.U32 R132, RZ, RZ, R216 ;  /* 0x000000ffff847224 */ /* 0x000fe400078e00d8 */
[----:B------:R-:W-:Y:S01]  /*22620*/  FFMA.FTZ R216, R168, UR4, -R121 ;  /* 0x00000004a8d87c23 */ /* 0x000fe20008010879 */
[----:B------:R3:W-:Y:S05]  /*22630*/  STL [R1+0x3e8], R37 ;  /* 0x0003e82501007387 */ /* 0x0007ea0000100800 */
[----:B------:R-:W-:Y:S01]  /*22640*/  MUFU.EX2 R44, R44 ;  /* 0x0000002c002c7308 */ /* 0x000fe20000000800 */
[----:B------:R-:W-:Y:S01]  /*22650*/  FFMA.FTZ R132, R132, UR4, -R7 ;  /* 0x0000000484847c23 */ /* 0x000fe20008010807 */
[--C-:B------:R-:W-:Y:S01]  /*22660*/  FFMA.FTZ R69, R69, UR4, -R6.reuse ;  /* 0x0000000445457c23 */ /* 0x100fe20008010806 */
[----:B------:R3:W4:Y:S01]  /*22670*/  LDL.S16 R85, [R1+0x1d4] ;  /* 0x0001d40001557983 */ /* 0x0007220000100600 */
[----:B-1----:R-:W-:Y:S01]  /*22680*/  F2FP.BF16.F32.PACK_AB R79, R119, R115 ;  /* 0x00000073774f723e */ /* 0x002fe200000010ff */
[--C-:B------:R-:W-:Y:S01]  /*22690*/  FFMA.FTZ R68, R68, UR4, -R6.reuse ;  /* 0x0000000444447c23 */ /* 0x100fe20008010806 */
[--C-:B------:R-:W-:Y:S01]  /*226a0*/  FFMA.FTZ R83, R46, UR4, -R6.reuse ;  /* 0x000000042e537c23 */ /* 0x100fe20008010806 */
[----:B------:R1:W-:Y:S01]  /*226b0*/  STL [R1+0x128], R96 ;  /* 0x0001286001007387 */ /* 0x0003e20000100800 */
[C---:B------:R-:W-:Y:S02]  /*226c0*/  PRMT R39, R79.reuse, 0x7610, R39 ;  /* 0x000076104f277816 */ /* 0x040fe40000000027 */
[----:B------:R-:W-:Y:S01]  /*226d0*/  MUFU.EX2 R132, R132 ;  /* 0x0000008400847308 */ /* 0x000fe20000000800 */
[----:B--2---:R-:W-:Y:S01]  /*226e0*/  F2FP.BF16.F32.PACK_AB R73, R116, R117 ;  /* 0x000000757449723e */ /* 0x004fe200000010ff */
[----:B------:R-:W-:Y:S01]  /*226f0*/  FFMA.FTZ R46, R70, UR4, -R5 ;  /* 0x00000004462e7c23 */ /* 0x000fe20008010805 */
[----:B------:R-:W-:Y:S01]  /*22700*/  PRMT R35, R79, 0x7632, R35 ;  /* 0x000076324f237816 */ /* 0x000fe20000000023 */
[----:B------:R-:W-:Y:S01]  /*22710*/  FFMA.FTZ R70, R32, UR4, -R7 ;  /* 0x0000000420467c23 */ /* 0x000fe20008010807 */
[----:B------:R-:W-:Y:S05]  /*22720*/  PRMT R221, R73, 0x7632, R221 ;  /* 0x0000763249dd7816 */ /* 0x000fea00000000dd */
[----:B------:R-:W-:Y:S01]  /*22730*/  MUFU.EX2 R69, R69 ;  /* 0x0000004500457308 */ /* 0x000fe20000000800 */
[--C-:B------:R-:W-:Y:S01]  /*22740*/  FFMA.FTZ R98, R33, UR4, -R6.reuse ;  /* 0x0000000421627c23 */ /* 0x100fe20008010806 */
[----:B------:R-:W-:Y:S02]  /*22750*/  IMAD.MOV.U32 R33, RZ, RZ, R215 ;  /* 0x000000ffff217224 */ /* 0x000fe400078e00d7 */
[----:B------:R-:W-:Y:S06]  /*22760*/  FFMA.FTZ R215, R196, UR4, -R121 ;  /* 0x00000004c4d77c23 */ /* 0x000fec0008010879 */
[----:B------:R-:W-:Y:S01]  /*22770*/  MUFU.EX2 R70, R70 ;  /* 0x0000004600467308 */ /* 0x000fe20000000800 */
[--C-:B------:R-:W-:Y:S01]  /*22780*/  FFMA.FTZ R101, R30, UR4, -R6.reuse ;  /* 0x000000041e657c23 */ /* 0x100fe20008010806 */
[----:B------:R-:W-:Y:S01]  /*22790*/  FFMA.FTZ R168, R33, UR4, -R7 ;  /* 0x0000000421a87c23 */ /* 0x000fe20008010807 */
[----:B------:R-:W-:Y:S02]  /*227a0*/  IMAD.MOV.U32 R30, RZ, RZ, R233 ;  /* 0x000000ffff1e7224 */ /* 0x000fe400078e00e9 */
[----:B------:R-:W-:Y:S01]  /*227b0*/  FFMA.FTZ R233, R244, UR4, -R121 ;  /* 0x00000004f4e97c23 */ /* 0x000fe20008010879 */
[----:B---3--:R-:W-:Y:S01]  /*227c0*/  PRMT R37, R74, 0x7610, R37 ;  /* 0x000076104a257816 */ /* 0x008fe20000000025 */
[--C-:B------:R-:W-:Y:S01]  /*227d0*/  FFMA.FTZ R106, R20, UR4, -R6.reuse ;  /* 0x00000004146a7c23 */ /* 0x100fe20008010806 */
[----:B------:R-:W-:Y:S01]  /*227e0*/  FFMA.FTZ R111, R10, UR4, -R6 ;  /* 0x000000040a6f7c23 */ /* 0x000fe20008010806 */
[--C-:B------:R-:W-:Y:S01]  /*227f0*/  FFMA.FTZ R10, R72, UR4, -R5.reuse ;  /* 0x00000004480a7c23 */ /* 0x100fe20008010805 */
[--C-:B------:R-:W-:Y:S01]  /*22800*/  FFMA.FTZ R52, R52, UR4, -R5.reuse ;  /* 0x0000000434347c23 */ /* 0x100fe20008010805 */
[----:B------:R-:W-:Y:S01]  /*22810*/  FFMA.FTZ R90, R19, UR4, -R5 ;  /* 0x00000004135a7c23 */ /* 0x000fe20008010805 */
[----:B------:R-:W-:Y:S01]  /*22820*/  FFMA.FTZ R19, R178, UR4, -R121 ;  /* 0x00000004b2137c23 */ /* 0x000fe20008010879 */
[----:B------:R-:W-:Y:S01]  /*22830*/  FADD.FTZ R0, -R0, R133 ;  /* 0x0000008500007221 */ /* 0x000fe20000010100 */
[----:B-1----:R-:W-:Y:S01]  /*22840*/  FFMA.FTZ R96, R17, UR4, -R5 ;  /* 0x0000000411607c23 */ /* 0x002fe20008010805 */
[----:B------:R-:W-:Y:S01]  /*22850*/  FFMA.FTZ R178, R251, UR4, -R7 ;  /* 0x00000004fbb27c23 */ /* 0x000fe20008010807 */
[--C-:B------:R-:W-:Y:S01]  /*22860*/  FFMA.FTZ R72, R249, UR4, -R121.reuse ;  /* 0x00000004f9487c23 */ /* 0x100fe20008010879 */
[----:B------:R-:W-:Y:S01]  /*22870*/  FFMA.FTZ R133, R252, UR4, -R121 ;  /* 0x00000004fc857c23 */ /* 0x000fe20008010879 */
[--C-:B------:R-:W-:Y:S01]  /*22880*/  FFMA.FTZ R244, R201, UR4, -R7.reuse ;  /* 0x00000004c9f47c23 */ /* 0x100fe20008010807 */
[--C-:B------:R-:W-:Y:S01]  /*22890*/  FFMA.FTZ R249, R200, UR4, -R7.reuse ;  /* 0x00000004c8f97c23 */ /* 0x100fe20008010807 */
[--C-:B------:R-:W-:Y:S01]  /*228a0*/  FFMA.FTZ R251, R193, UR4, -R7.reuse ;  /* 0x00000004c1fb7c23 */ /* 0x100fe20008010807 */
[----:B------:R-:W-:Y:S01]  /*228b0*/  FFMA.FTZ R252, R192, UR4, -R7 ;  /* 0x00000004c0fc7c23 */ /* 0x000fe20008010807 */
[----:B------:R-:W-:Y:S10]  /*228c0*/  MUFU.EX2 R72, R72 ;  /* 0x0000004800487308 */ /* 0x000ff40000000800 */
[----:B------:R-:W-:Y:S10]  /*228d0*/  MUFU.EX2 R133, R133 ;  /* 0x0000008500857308 */ /* 0x000ff40000000800 */
[----:B------:R-:W-:Y:S01]  /*228e0*/  MUFU.EX2 R46, R46 ;  /* 0x0000002e002e7308 */ /* 0x000fe20000000800 */
[--C-:B----4-:R-:W-:Y:S02]  /*228f0*/  @!P6 HFMA2.BF16_V2 R94, -RZ.H0_H0, RZ.H0_H0, -R77.reuse.H0_H0 ;  /* 0x200000ffff5ee231 */ /* 0x110fe4000034094d */
[----:B------:R-:W-:Y:S03]  /*22900*/  @!P4 HFMA2.BF16_V2 R93, -RZ.H0_H0, RZ.H0_H0, -R77.H1_H1 ;  /* 0x200000ffff5dc231 */ /* 0x000fe6000036094d */
[----:B------:R-:W-:Y:S01]  /*22910*/  PRMT R81, R94, 0x7610, R81 ;  /* 0x000076105e517816 */ /* 0x000fe20000000051 */
[----:B------:R1:W-:Y:S03]  /*22920*/  @!P6 STL.S16 [R1+0x1cc], R94 ;  /* 0x0001cc5e0100e387 */ /* 0x0003e60000100600 */
[----:B------:R-:W-:Y:S01]  /*22930*/  @!P6 PRMT R211, R81, 0x5410, RZ ;  /* 0x0000541051d3e816 */ /* 0x000fe200000000ff */
[----:B------:R2:W-:Y:S01]  /*22940*/  @!P4 STL.S16 [R1+0x1c8], R93 ;  /* 0x0001c85d0100c387 */ /* 0x0005e20000100600 */
[----:B------:R-:W-:Y:S01]  /*22950*/  PRMT R54, R93, 0x7610, R54 ;  /* 0x000076105d367816 */ /* 0x000fe20000000036 */
[--C-:B------:R-:W-:Y:S02]  /*22960*/  @!P1 HFMA2.BF16_V2 R91, -RZ.H0_H0, RZ.H0_H0, -R78.reuse.H0_H0 ;  /* 0x200000ffff5b9231 */ /* 0x100fe4000034094e */
[----:B------:R-:W-:Y:S01]  /*22970*/  IMAD.MOV.U32 R32, RZ, RZ, R211 ;  /* 0x000000ffff207224 */ /* 0x000fe200078e00d3 */
[----:B------:R-:W-:Y:S01]  /*22980*/  @!P4 PRMT R213, R54, 0x5410, RZ ;  /* 0x0000541036d5c816 */ /* 0x000fe200000000ff */
[----:B------:R-:W-:Y:S01]  /*22990*/  @!P0 HFMA2.BF16_V2 R84, -RZ.H0_H0, RZ.H0_H0, -R78.H1_H1 ;  /* 0x200000ffff548231 */ /* 0x000fe2000036094e */
[----:B------:R-:W-:Y:S01]  /*229a0*/  LOP3.LUT R54, R123, 0xffff, RZ, 0xc0, !PT ;  /* 0x0000ffff7b367812 */ /* 0x000fe200078ec0ff */
[----:B------:R3:W-:Y:S01]  /*229b0*/  @!P1 STL.S16 [R1+0x1c4], R91 ;  /* 0x0001c45b01009387 */ /* 0x0007e20000100600 */
[----:B------:R-:W-:Y:S02]  /*229c0*/  ISETP.LE.U32.AND P4, PT, R191, UR10, PT ;  /* 0x0000000abf007c0c */ /* 0x000fe4000bf83070 */
[----:B------:R-:W-:Y:S01]  /*229d0*/  PRMT R88, R84, 0x7610, R88 ;  /* 0x0000761054587816 */ /* 0x000fe20000000058 */
[----:B------:R-:W-:Y:S01]  /*229e0*/  @!P0 STL.S16 [R1+0x1c0], R84 ;  /* 0x0001c05401008387 */ /* 0x000fe20000100600 */
[----:B------:R-:W-:Y:S02]  /*229f0*/  SHF.R.U32.HI R54, RZ, 0x8, R54 ;  /* 0x00000008ff367819 */ /* 0x000fe40000011636 */
[----:B------:R-:W-:Y:S01]  /*22a00*/  PRMT R89, R91, 0x7610, R89 ;  /* 0x000076105b597816 */ /* 0x000fe20000000059 */
[----:B------:R4:W-:Y:S01]  /*22a10*/  STL [R1+0x3bc], R77 ;  /* 0x0003bc4d01007387 */ /* 0x0009e20000100800 */
[----:B------:R-:W-:Y:S01]  /*22a20*/  @!P0 PRMT R212, R88, 0x5410, RZ ;  /* 0x0000541058d48816 */ /* 0x000fe200000000ff */
[--C-:B------:R-:W-:Y:S01]  /*22a30*/  FFMA.FTZ R88, R26, UR4, -R5.reuse ;  /* 0x000000041a587c23 */ /* 0x100fe20008010805 */
[----:B------:R-:W-:Y:S01]  /*22a40*/  @!P1 PRMT R56, R89, 0x5410, RZ ;  /* 0x0000541059389816 */ /* 0x000fe200000000ff */
[--C-:B------:R-:W-:Y:S01]  /*22a50*/  FFMA.FTZ R89, R27, UR4, -R5.reuse ;  /* 0x000000041b597c23 */ /* 0x100fe20008010805 */
[----:B------:R-:W-:Y:S01]  /*22a60*/  ISETP.GT.U32.AND P1, PT, R112, UR10, PT ;  /* 0x0000000a70007c0c */ /* 0x000fe2000bf24070 */
[--C-:B------:R-:W-:Y:S01]  /*22a70*/  FFMA.FTZ R112, R13, UR4, -R6.reuse ;  /* 0x000000040d707c23 */ /* 0x100fe20008010806 */
[----:B------:R-:W-:Y:S01]  /*22a80*/  ISETP.GT.U32.AND P0, PT, R95, UR10, PT ;  /* 0x0000000a5f007c0c */ /* 0x000fe2000bf04070 */
[--C-:B-1----:R-:W-:Y:S01]  /*22a90*/  FFMA.FTZ R94, R43, UR4, -R6.reuse ;  /* 0x000000042b5e7c23 */ /* 0x102fe20008010806 */
[----:B------:R-:W-:Y:S01]  /*22aa0*/  PRMT R211, R176, 0x7772, RZ ;  /* 0x00007772b0d37816 */ /* 0x000fe200000000ff */
[----:B--2---:R-:W-:Y:S01]  /*22ab0*/  FFMA.FTZ R93, R42, UR4, -R6 ;  /* 0x000000042a5d7c23 */ /* 0x004fe20008010806 */
[--C-:B------:R-:W-:Y:S01]  /*22ac0*/  FFMA.FTZ R42, R64, UR4, -R5.reuse ;  /* 0x00000004402a7c23 */ /* 0x100fe20008010805 */
[--C-:B------:R-:W-:Y:S01]  /*22ad0*/  FFMA.FTZ R95, R16, UR4, -R5.reuse ;  /* 0x00000004105f7c23 */ /* 0x100fe20008010805 */
[----:B------:R-:W-:Y:S01]  /*22ae0*/  FFMA.FTZ R64, R28, UR4, -R5 ;  /* 0x000000041c407c23 */ /* 0x000fe20008010805 */
[----:B------:R-:W-:Y:S02]  /*22af0*/  IMAD.MOV.U32 R43, RZ, RZ, R214 ;  /* 0x000000ffff2b7224 */ /* 0x000fe400078e00d6 */
[----:B------:R-:W-:Y:S01]  /*22b00*/  FFMA.FTZ R214, R181, UR4, -R121 ;  /* 0x00000004b5d67c23 */ /* 0x000fe20008010879 */
[----:B---3--:R-:W-:Y:S01]  /*22b10*/  FFMA.FTZ R91, R18, UR4, -R5 ;  /* 0x00000004125b7c23 */ /* 0x008fe20008010805 */
[----:B------:R-:W-:Y:S01]  /*22b20*/  FFMA.FTZ R18, R180, UR4, -R121 ;  /* 0x00000004b4127c23 */ /* 0x000fe20008010879 */
[--C-:B------:R-:W-:Y:S01]  /*22b30*/  FFMA.FTZ R180, R250, UR4, -R7.reuse ;  /* 0x00000004fab47c23 */ /* 0x100fe20008010807 */
[--C-:B------:R-:W-:Y:S01]  /*22b40*/  FFMA.FTZ R169, R43, UR4, -R7.reuse ;  /* 0x000000042ba97c23 */ /* 0x100fe20008010807 */
[----:B------:R-:W-:Y:S01]  /*22b50*/  FFMA.FTZ R250, R199, UR4, -R7 ;  /* 0x00000004c7fa7c23 */ /* 0x000fe20008010807 */
[----:B------:R-:W-:Y:S01]  /*22b60*/  LOP3.LUT R199, R123, 0xff, RZ, 0xc0, !PT ;  /* 0x000000ff7bc77812 */ /* 0x000fe200078ec0ff */
[----:B------:R-:W-:Y:S01]  /*22b70*/  IMAD.MOV.U32 R43, RZ, RZ, R212 ;  /* 0x000000ffff2b7224 */ /* 0x000fe200078e00d4 */
[----:B------:R-:W-:Y:S01]  /*22b80*/  PRMT R212, R176, 0x7773, RZ ;  /* 0x00007773b0d47816 */ /* 0x000fe200000000ff */
[----:B----4-:R-:W2:Y:S01]  /*22b90*/  LDL.LU R77, [R1+0x7c] ;  /* 0x00007c00014d7983 */ /* 0x010ea20000300800 */
[----:B------:R-:W-:Y:S01]  /*22ba0*/  MUFU.EX2 R42, R42 ;  /* 0x0000002a002a7308 */ /* 0x000fe20000000800 */
[----:B------:R-:W-:Y:S02]  /*22bb0*/  IMAD.MOV.U32 R201, RZ, RZ, R18 ;  /* 0x000000ffffc97224 */ /* 0x000fe400078e0012 */
[----:B------:R1:W3:Y:S04]  /*22bc0*/  LDL.S16 R84, [R1+0x1d0] ;  /* 0x0001d00001547983 */ /* 0x0002e80000100600 */
[----:B------:R1:W4:Y:S01]  /*22bd0*/  LDL.S16 R81, [R1+0x1dc] ;  /* 0x0001dc0001517983 */ /* 0x0003220000100600 */
[--C-:B------:R-:W-:Y:S05]  /*22be0*/  @!P4 HFMA2.BF16_V2 R85, -RZ.H0_H0, RZ.H0_H0, -R74.reuse.H0_H0 ;  /* 0x200000ffff55c231 */ /* 0x100fea000034094a */
[----:B------:R-:W-:Y:S04]  /*22bf0*/  PRMT R55, R85, 0x7610, R55 ;  /* 0x0000761055377816 */ /* 0x000fe80000000037 */
[----:B------:R-:W-:Y:S02]  /*22c00*/  @!P4 PRMT R37, R55, 0x5410, RZ ;  /* 0x000054103725c816 */ /* 0x000fe400000000ff */
[----:B------:R-:W-:Y:S04]  /*22c10*/  LOP3.LUT R55, R170, 0xffff, RZ, 0xc0, !PT ;  /* 0x0000ffffaa377812 */ /* 0x000fe800078ec0ff */
[----:B------:R-:W-:Y:S04]  /*22c20*/  SHF.R.U32.HI R219, RZ, 0x8, R55 ;  /* 0x00000008ffdb7819 */ /* 0x000fe80000011637 */
[----:B------:R-:W-:Y:S02]  /*22c30*/  LOP3.LUT R55, R219, 0xffff, RZ, 0xc0, !PT ;  /* 0x0000ffffdb377812 */ /* 0x000fe400078ec0ff */
[----:B--2---:R-:W-:Y:S01]  /*22c40*/  ISETP.GT.U32.AND P6, PT, R77, UR10, PT ;  /* 0x0000000a4d007c0c */ /* 0x004fe2000bfc4070 */
[----:B------:R2:W-:Y:S04]  /*22c50*/  STL [R1+0x3c0], R77 ;  /* 0x0003c04d01007387 */ /* 0x0005e80000100800 */
[----:B------:R1:W-:Y:S01]  /*22c60*/  STL [R1+0x3c4], R191 ;  /* 0x0003c4bf01007387 */ /* 0x0003e20000100800 */
[--C-:B----4-:R-:W-:Y:S03]  /*22c70*/  @P1 HFMA2.BF16_V2 R81, -RZ.H0_H0, RZ.H0_H0, -R73.reuse.H0_H0 ;  /* 0x200000ffff511231 */ /* 0x110fe60000340949 */
[----:B------:R4:W-:Y:S04]  /*22c80*/  STL [R1+0x3b4], R78 ;  /* 0x0003b44e01007387 */ /* 0x0009e80000100800 */
[----:B------:R4:W-:Y:S01]  /*22c90*/  STL [R1+0x70], R54 ;  /* 0x0000703601007387 */ /* 0x0009e20000100800 */
[----:B---3--:R-:W-:Y:S03]  /*22ca0*/  @P6 HFMA2.BF16_V2 R84, -RZ.H0_H0, RZ.H0_H0, -R74.H1_H1 ;  /* 0x200000ffff546231 */ /* 0x008fe6000036094a */
[----:B------:R3:W3:Y:S02]  /*22cb0*/  LDL.S16 R76, [R1+0x1e4] ;  /* 0x0001e400014c7983 */ /* 0x0006e40000100600 */
[----:B------:R-:W-:Y:S02]  /*22cc0*/  PRMT R80, R84, 0x7610, R80 ;  /* 0x0000761054507816 */ /* 0x000fe40000000050 */
[----:B------:R3:W3:Y:S04]  /*22cd0*/  LDL.S16 R75, [R1+0x1f4] ;  /* 0x0001f400014b7983 */ /* 0x0006e80000100600 */
[----:B------:R4:W-:Y:S01]  /*22ce0*/  @!P4 STL.S16 [R1+0x1d4], R85 ;  /* 0x0001d4550100c387 */ /* 0x0009e20000100600 */
[----:B------:R-:W-:Y:S02]  /*22cf0*/  ISETP.LE.U32.AND P4, PT, R66, UR10, PT ;  /* 0x0000000a42007c0c */ /* 0x000fe4000bf83070 */
[----:B--2---:R-:W-:Y:S01]  /*22d00*/  PRMT R77, R74, 0x7632, R77 ;  /* 0x000076324a4d7816 */ /* 0x004fe2000000004d */
[----:B------:R2:W-:Y:S01]  /*22d10*/  @P6 STL.S16 [R1+0x1d0], R84 ;  /* 0x0001d05401006387 */ /* 0x0005e20000100600 */
[--C-:B-1----:R-:W-:Y:S01]  /*22d20*/  LOP3.LUT R191, R82, UR11, R177.reuse, 0x96, !PT ;  /* 0x0000000b52bf7c12 */ /* 0x102fe2000f8e96b1 */
[----:B------:R-:W-:Y:S01]  /*22d30*/  FFMA.FTZ R82, R49, UR4, -R6 ;  /* 0x0000000431527c23 */ /* 0x000fe20008010806 */
[----:B------:R-:W-:Y:S01]  /*22d40*/  PRMT R177, R73, 0x7610, R177 ;  /* 0x0000761049b17816 */ /* 0x000fe200000000b1 */
[----:B------:R1:W-:Y:S01]  /*22d50*/  @P1 STL.S16 [R1+0x1dc], R81 ;  /* 0x0001dc5101001387 */ /* 0x0003e20000100600 */
[----:B----4-:R-:W-:Y:S01]  /*22d60*/  PRMT R78, R81, 0x7610, R78 ;  /* 0x00007610514e7816 */ /* 0x010fe2000000004e */
[----:B------:R4:W-:Y:S01]  /*22d70*/  MUFU.EX2 R49, R10 ;  /* 0x0000000a00317308 */ /* 0x0009e20000000800 */
[----:B------:R-:W-:Y:S01]  /*22d80*/  @P6 PRMT R77, R80, 0x5410, RZ ;  /* 0x00005410504d6816 */ /* 0x000fe200000000ff */
[----:B------:R1:W-:Y:S01]  /*22d90*/  STL [R1+0x3d8], R74 ;  /* 0x0003d84a01007387 */ /* 0x0003e20000100800 */
[----:B------:R-:W-:Y:S01]  /*22da0*/  LOP3.LUT R54, R54, 0xffff, RZ, 0xc0, !PT ;  /* 0x0000ffff36367812 */ /* 0x000fe200078ec0ff */
[----:B------:R-:W-:Y:S01]  /*22db0*/  FFMA.FTZ R80, R29, UR4, -R5 ;  /* 0x000000041d507c23 */ /* 0x000fe20008010805 */
[----:B------:R-:W-:Y:S01]  /*22dc0*/  @P1 PRMT R177, R78, 0x5410, RZ ;  /* 0x000054104eb11816 */ /* 0x000fe200000000ff */
[----:B------:R-:W-:Y:S01]  /*22dd0*/  IMAD.MOV.U32 R78, RZ, RZ, R107 ;  /* 0x000000ffff4e7224 */ /* 0x000fe200078e006b */
[----:B------:R-:W-:Y:S01]  /*22de0*/  ISETP.LE.U32.AND P5, PT, R54, UR10, PT ;  /* 0x0000000a36007c0c */ /* 0x000fe2000bfa3070 */
[----:B------:R-:W-:Y:S01]  /*22df0*/  FFMA.FTZ R107, R8, UR4, -R5 ;  /* 0x00000004086b7c23 */ /* 0x000fe20008010805 */
[----:B------:R-:W-:Y:S01]  /*22e00*/  LOP3.LUT R54, R122, 0xffff, RZ, 0xc0, !PT ;  /* 0x0000ffff7a367812 */ /* 0x000fe200078ec0ff */
[----:B------:R-:W-:Y:S01]  /*22e10*/  IMAD.MOV.U32 R33, RZ, RZ, R77 ;  /* 0x000000ffff217224 */ /* 0x000fe200078e004d */
[----:B------:R-:W-:Y:S01]  /*22e20*/  ISETP.LE.U32.AND P6, PT, R55, UR10, PT ;  /* 0x0000000a37007c0c */ /* 0x000fe2000bfc3070 */
[----:B------:R-:W-:Y:S01]  /*22e30*/  IMAD.MOV.U32 R77, RZ, RZ, R176 ;  /* 0x000000ffff4d7224 */ /* 0x000fe200078e00b0 */
[----:B------:R-:W-:Y:S01]  /*22e40*/  SHF.R.U32.HI R54, RZ, 0x8, R54 ;  /* 0x00000008ff367819 */ /* 0x000fe20000011636 */
[----:B----4-:R-:W-:Y:S01]  /*22e50*/  FFMA.FTZ R10, R30, UR4, -R7 ;  /* 0x000000041e0a7c23 */ /* 0x010fe20008010807 */
[----:B------:R-:W-:Y:S01]  /*22e60*/  FFMA.FTZ R85, R45, UR4, -R6 ;  /* 0x000000042d557c23 */ /* 0x000fe20008010806 */
[----:B------:R-:W-:Y:S02]  /*22e70*/  IMAD.MOV.U32 R45, RZ, RZ, R78 ;  /* 0x000000ffff2d7224 */ /* 0x000fe400078e004e */
[----:B------:R-:W-:Y:S01]  /*22e80*/  FFMA.FTZ R78, R182, UR4, -R121 ;  /* 0x00000004b64e7c23 */ /* 0x000fe20008010879 */
[----:B------:R4:W-:Y:S01]  /*22e90*/  STL [R1+0x94], R54 ;  /* 0x0000943601007387 */ /* 0x0009e20000100800 */
[--C-:B--2---:R-:W-:Y:S01]  /*22ea0*/  FFMA.FTZ R84, R47, UR4, -R6.reuse ;  /* 0x000000042f547c23 */ /* 0x104fe20008010806 */
[----:B------:R-:W-:Y:S01]  /*22eb0*/  FFMA.FTZ R173, R45, UR4, -R7 ;  /* 0x000000042dad7c23 */ /* 0x000fe20008010807 */
[----:B------:R-:W-:Y:S01]  /*22ec0*/  FFMA.FTZ R47, R61, UR4, -R5 ;  /* 0x000000043d2f7c23 */ /* 0x000fe20008010805 */
[----:B------:R2:W-:Y:S01]  /*22ed0*/  STL [R1+0x98], R66 ;  /* 0x0000984201007387 */ /* 0x0005e20000100800 */
[----:B-1----:R-:W-:Y:S01]  /*22ee0*/  FFMA.FTZ R81, R48, UR4, -R6 ;  /* 0x0000000430517c23 */ /* 0x002fe20008010806 */
[----:B------:R-:W-:Y:S02]  /*22ef0*/  IMAD.MOV.U32 R48, RZ, RZ, R177 ;  /* 0x000000ffff307224 */ /* 0x000fe400078e00b1 */
[--C-:B------:R-:W-:Y:S01]  /*22f00*/  FFMA.FTZ R177, R179, UR4, -R121.reuse ;  /* 0x00000004b3b17c23 */ /* 0x100fe20008010879 */
[--C-:B------:R-:W-:Y:S01]  /*22f10*/  FFMA.FTZ R179, R246, UR4, -R121.reuse ;  /* 0x00000004f6b37c23 */ /* 0x100fe20008010879 */
[----:B------:R-:W-:Y:S02]  /*22f20*/  IMAD.MOV.U32 R74, RZ, RZ, R56 ;  /* 0x000000ffff4a7224 */ /* 0x000fe400078e0038 */
[----:B------:R-:W-:Y:S01]  /*22f30*/  FFMA.FTZ R246, R204, UR4, -R121 ;  /* 0x00000004ccf67c23 */ /* 0x000fe20008010879 */
[----:B------:R-:W-:Y:S01]  /*22f40*/  FFMA.FTZ R204, R202, UR4, -R7 ;  /* 0x00000004cacc7c23 */ /* 0x000fe20008010807 */
[----:B------:R-:W-:Y:S01]  /*22f50*/  FFMA.FTZ R56, R51, UR4, -R5 ;  /* 0x0000000433387c23 */ /* 0x000fe20008010805 */
[----:B------:R-:W-:Y:S02]  /*22f60*/  IMAD.MOV.U32 R45, RZ, RZ, R74 ;  /* 0x000000ffff2d7224 */ /* 0x000fe400078e004a */
[----:B------:R-:W-:Y:S01]  /*22f70*/  FFMA.FTZ R74, R190, UR4, -R7 ;  /* 0x00000004be4a7c23 */ /* 0x000fe20008010807 */
[----:B----4-:R-:W-:Y:S04]  /*22f80*/  LOP3.LUT R54, R54, 0xffff, RZ, 0xc0, !PT ;  /* 0x0000ffff36367812 */ /* 0x010fe800078ec0ff */
[----:B------:R-:W-:Y:S01]  /*22f90*/  ISETP.LE.U32.AND P1, PT, R54, UR10, PT ;  /* 0x0000000a36007c0c */ /* 0x000fe2000bf23070 */
[----:B--2---:R-:W-:Y:S01]  /*22fa0*/  FFMA.FTZ R66, R60, UR4, -R6 ;  /* 0x000000043c427c23 */ /* 0x004fe20008010806 */
[----:B------:R-:W-:Y:S04]  /*22fb0*/  LOP3.LUT R54, R131, 0xffff, RZ, 0xc0, !PT ;  /* 0x0000ffff83367812 */ /* 0x000fe800078ec0ff */
[----:B------:R-:W-:Y:S04]  /*22fc0*/  SHF.R.U32.HI R185, RZ, 0x8, R54 ;  /* 0x00000008ffb97819 */ /* 0x000fe80000011636 */
[----:B------:R-:W-:Y:S01]  /*22fd0*/  LOP3.LUT R54, R185, 0xffff, RZ, 0xc0, !PT ;  /* 0x0000ffffb9367812 */ /* 0x000fe200078ec0ff */
[----:B---3--:R-:W-:Y:S02]  /*22fe0*/  @P0 HFMA2.BF16_V2 R76, -RZ.H0_H0, RZ.H0_H0, -R73.H1_H1 ;  /* 0x200000ffff4c0231 */ /* 0x008fe40000360949 */
[--C-:B------:R-:W-:Y:S03]  /*22ff0*/  @!P4 HFMA2.BF16_V2 R75, -RZ.H0_H0, RZ.H0_H0, -R79.reuse.H0_H0 ;  /* 0x200000ffff4bc231 */ /* 0x100fe6000034094f */
[----:B------:R-:W-:Y:S01]  /*23000*/  PRMT R65, R76, 0x7610, R65 ;  /* 0x000076104c417816 */ /* 0x000fe20000000041 */
[----:B------:R1:W-:Y:S01]  /*23010*/  @P0 STL.S16 [R1+0x1e4], R76 ;  /* 0x0001e44c01000387 */ /* 0x0003e20000100600 */
[----:B------:R-:W-:Y:S03]  /*23020*/  PRMT R55, R75, 0x7610, R55 ;  /* 0x000076104b377816 */ /* 0x000fe60000000037 */
[----:B------:R-:W-:Y:S01]  /*23030*/  STL [R1+0x39c], R219 ;  /* 0x00039cdb01007387 */ /* 0x000fe20000100800 */
[----:B------:R-:W-:Y:S01]  /*23040*/  @P0 PRMT R221, R65, 0x5410, RZ ;  /* 0x0000541041dd0816 */ /* 0x000fe200000000ff */
[--C-:B------:R-:W-:Y:S01]  /*23050*/  FFMA.FTZ R65, R59, UR4, -R6.reuse ;  /* 0x000000043b417c23 */ /* 0x100fe20008010806 */
[----:B------:R-:W-:Y:S01]  /*23060*/  @!P4 PRMT R39, R55, 0x5410, RZ ;  /* 0x000054103727c816 */ /* 0x000fe200000000ff */
[----:B------:R2:W-:Y:S01]  /*23070*/  @!P4 STL.S16 [R1+0x1f4], R75 ;  /* 0x0001f44b0100c387 */ /* 0x0005e20000100600 */
[----:B------:R-:W-:Y:S01]  /*23080*/  ISETP.LE.U32.AND P0, PT, R54, UR10, PT ;  /* 0x0000000a36007c0c */ /* 0x000fe2000bf03070 */
[--C-:B------:R-:W-:Y:S01]  /*23090*/  FFMA.FTZ R54, R62, UR4, -R5.reuse ;  /* 0x000000043e367c23 */ /* 0x100fe20008010805 */
[--C-:B------:R-:W-:Y:S01]  /*230a0*/  FFMA.FTZ R55, R50, UR4, -R5.reuse ;  /* 0x0000000432377c23 */ /* 0x100fe20008010805 */
[----:B------:R3:W-:Y:S01]  /*230b0*/  STL [R1+0x3a0], R185 ;  /* 0x0003a0b901007387 */ /* 0x0007e20000100800 */
[--C-:B------:R-:W-:Y:S01]  /*230c0*/  FFMA.FTZ R59, R34, UR4, -R5.reuse ;  /* 0x00000004223b7c23 */ /* 0x100fe20008010805 */
[--C-:B-1----:R-:W-:Y:S01]  /*230d0*/  FFMA.FTZ R76, R58, UR4, -R6.reuse ;  /* 0x000000043a4c7c23 */ /* 0x102fe20008010806 */
[--C-:B------:R-:W-:Y:S01]  /*230e0*/  FFMA.FTZ R58, R41, UR4, -R5.reuse ;  /* 0x00000004293a7c23 */ /* 0x100fe20008010805 */
[----:B--2---:R-:W-:Y:S01]  /*230f0*/  FFMA.FTZ R75, R57, UR4, -R6 ;  /* 0x00000004394b7c23 */ /* 0x004fe20008010806 */
[--C-:B------:R-:W-:Y:S01]  /*23100*/  FFMA.FTZ R6, R67, UR4, -R5.reuse ;  /* 0x0000000443067c23 */ /* 0x100fe20008010805 */
[----:B------:R-:W-:Y:S01]  /*23110*/  FFMA.FTZ R57, R40, UR4, -R5 ;  /* 0x0000000428397c23 */ /* 0x000fe20008010805 */
[----:B------:R-:W-:Y:S01]  /*23120*/  FADD.FTZ R5, -R4, R134 ;  /* 0x0000008604057221 */ /* 0x000fe20000010100 */
[----:B------:R-:W-:Y:S01]  /*23130*/  PRMT R4, R122, 0x7632, R4 ;  /* 0x000076327a047816 */ /* 0x000fe20000000004 */
[----:B---3--:R1:W2:Y:S01]  /*23140*/  LDL.S16 R185, [R1+0x1e0] ;  /* 0x0001e00001b97983 */ /* 0x0082a20000100600 */
[----:B------:R-:W-:Y:S01]  /*23150*/  FFMA.FTZ R67, R31, UR4, -R7 ;  /* 0x000000041f437c23 */ /* 0x000fe20008010807 */
[----:B------:R-:W-:Y:S01]  /*23160*/  FFMA.FTZ R40, R248, UR4, -R121 ;  /* 0x00000004f8287c23 */ /* 0x000fe20008010879 */
[----:B------:R-:W-:Y:S01]  /*23170*/  LOP3.LUT R219, R4, 0xff, RZ, 0xc0, !PT ;  /* 0x000000ff04db7812 */ /* 0x000fe200078ec0ff */
[----:B------:R-:W-:Y:S01]  /*23180*/  FADD.FTZ R4, -R3, R135 ;  /* 0x0000008703047221 */ /* 0x000fe20000010100 */
[----:B------:R-:W3:Y:S01]  /*23190*/  MUFU.EX2 R41, R6 ;  /* 0x0000000600297308 */ /* 0x000ee20000000800 */
[----:B------:R-:W-:Y:S01]  /*231a0*/  FFMA.FTZ R248, R197, UR4, -R121 ;  /* 0x00000004c5f87c23 */ /* 0x000fe20008010879 */
[----:B------:R-:W-:Y:S02]  /*231b0*/  IMAD.MOV.U32 R31, RZ, RZ, R37 ;  /* 0x000000ffff1f7224 */ /* 0x000fe400078e0025 */
[----:B------:R-:W-:Y:S01]  /*231c0*/  IMAD.MOV.U32 R37, RZ, RZ, R188 ;  /* 0x000000ffff257224 */ /* 0x000fe200078e00bc */
[----:B------:R-:W-:Y:S05]  /*231d0*/  PRMT R188, R176, 0x7771, RZ ;  /* 0x00007771b0bc7816 */ /* 0x000fea00000000ff */
[----:B------:R-:W-:Y:S01]  /*231e0*/  MUFU.EX2 R67, R67 ;  /* 0x0000004300437308 */ /* 0x000fe20000000800 */
[----:B------:R-:W-:Y:S02]  /*231f0*/  IMAD.MOV.U32 R30, RZ, RZ, R31 ;  /* 0x000000ffff1e7224 */ /* 0x000fe400078e001f */
[----:B------:R-:W-:Y:S02]  /*23200*/  IMAD.MOV.U32 R31, RZ, RZ, R32 ;  /* 0x000000ffff1f7224 */ /* 0x000fe400078e0020 */
[----:B------:R-:W-:Y:S02]  /*23210*/  IMAD.MOV.U32 R23, RZ, RZ, R30 ;  /* 0x000000ffff177224 */ /* 0x000fe400078e001e */
[----:B------:R-:W-:Y:S01]  /*23220*/  IMAD.MOV.U32 R22, RZ, RZ, R31 ;  /* 0x000000ffff167224 */ /* 0x000fe200078e001f */
[----:B---3--:R-:W-:Y:S01]  /*23230*/  F2FP.BF16.F32.PACK_AB R60, R49, R41 ;  /* 0x00000029313c723e */ /* 0x008fe200000010ff */
[--C-:B------:R-:W-:Y:S01]  /*23240*/  FFMA.FTZ R6, R247, UR4, -R121.reuse ;  /* 0x00000004f7067c23 */ /* 0x100fe20008010879 */
[--C-:B------:R-:W-:Y:S01]  /*23250*/  FFMA.FTZ R247, R198, UR4, -R121.reuse ;  /* 0x00000004c6f77c23 */ /* 0x100fe20008010879 */
[----:B------:R-:W-:Y:S01]  /*23260*/  FFMA.FTZ R198, R195, UR4, -R121 ;  /* 0x00000004c3c67c23 */ /* 0x000fe20008010879 */
[----:B------:R-:W-:Y:S01]  /*23270*/  PRMT R181, R60, 0x7610, R181 ;  /* 0x000076103cb57816 */ /* 0x000fe200000000b5 */
[----:B------:R-:W-:Y:S01]  /*23280*/  FFMA.FTZ R121, R24, UR4, -R7 ;  /* 0x0000000418797c23 */ /* 0x000fe20008010807 */
[----:B------:R-:W-:Y:S01]  /*23290*/  PRMT R176, R60, 0x7632, R176 ;  /* 0x000076323cb07816 */ /* 0x000fe200000000b0 */
[----:B------:R-:W-:Y:S02]  /*232a0*/  IMAD.MOV.U32 R32, RZ, RZ, R33 ;  /* 0x000000ffff207224 */ /* 0x000fe400078e0021 */
[----:B------:R-:W-:Y:S02]  /*232b0*/  IMAD.MOV.U32 R33, RZ, RZ, R43 ;  /* 0x000000ffff217224 */ /* 0x000fe400078e002b */
[----:B------:R-:W-:Y:S02]  /*232c0*/  IMAD.MOV.U32 R43, RZ, RZ, R45 ;  /* 0x000000ffff2b7224 */ /* 0x000fe400078e002d */
[----:B------:R-:W-:Y:S02]  /*232d0*/  IMAD.MOV.U32 R45, RZ, RZ, R48 ;  /* 0x000000ffff2d7224 */ /* 0x000fe400078e0030 */
[----:B------:R-:W3:Y:S01]  /*232e0*/  MUFU.EX2 R48, R68 ;  /* 0x0000004400307308 */ /* 0x000ee20000000800 */
[----:B------:R-:W-:Y:S02]  /*232f0*/  IMAD.MOV.U32 R50, RZ, RZ, R33 ;  /* 0x000000ffff327224 */ /* 0x000fe400078e0021 */
[----:B------:R-:W-:Y:S07]  /*23300*/  IMAD.MOV.U32 R134, RZ, RZ, R45 ;  /* 0x000000ffff867224 */ /* 0x000fee00078e002d */
[----:B------:R-:W-:Y:S01]  /*23310*/  MUFU.EX2 R68, R40 ;  /* 0x0000002800447308 */ /* 0x000fe20000000800 */
[----:B------:R-:W-:Y:S02]  /*23320*/  IMAD.MOV.U32 R34, RZ, RZ, R43 ;  /* 0x000000ffff227224 */ /* 0x000fe400078e002b */
[----:B------:R-:W-:Y:S02]  /*23330*/  IMAD.MOV.U32 R190, RZ, RZ, R50 ;  /* 0x000000ffffbe7224 */ /* 0x000fe400078e0032 */
[----:B------:R-:W-:Y:S02]  /*23340*/  IMAD.MOV.U32 R51, RZ, RZ, R32 ;  /* 0x000000ffff337224 */ /* 0x000fe400078e0020 */
[----:B------:R-:W-:Y:S02]  /*23350*/  IMAD.MOV.U32 R182, RZ, RZ, R34 ;  /* 0x000000ffffb67224 */ /* 0x000fe400078e0022 */
[----:B------:R-:W-:Y:S01]  /*23360*/  IMAD.MOV.U32 R202, RZ, RZ, R51 ;  /* 0x000000ffffca7224 */ /* 0x000fe200078e0033 */
[----:B---3--:R-:W-:Y:S01]  /*23370*/  F2FP.BF16.F32.PACK_AB R61, R48, R69 ;  /* 0x00000045303d723e */ /* 0x008fe200000010ff */
[----:B------:R-:W-:Y:S02]  /*23380*/  IMAD.MOV.U32 R197, RZ, RZ, R134 ;  /* 0x000000ffffc57224 */ /* 0x000fe400078e0086 */
[----:B--2---:R-:W-:Y:S05]  /*23390*/  @!P1 HFMA2.BF16_V2 R185, -RZ.H0_H0, RZ.H0_H0, -R79.H1_H1 ;  /* 0x200000ffffb99231 */ /* 0x004fea000036094f */
[----:B------:R-:W-:Y:S01]  /*233a0*/  PRMT R8, R185, 0x7610, R8 ;  /* 0x00007610b9087816 */ /* 0x000fe20000000008 */
[----:B------:R2:W-:Y:S03]  /*233b0*/  @!P1 STL.S16 [R1+0x1e0], R185 ;  /* 0x0001e0b901009387 */ /* 0x0005e60000100600 */
[----:B------:R-:W-:Y:S01]  /*233c0*/  @!P1 PRMT R35, R8, 0x5410, RZ ;  /* 0x0000541008239816 */ /* 0x000fe200000000ff */
[----:B------:R3:W-:Y:S01]  /*233d0*/  STL [R1+0x3a8], R79 ;  /* 0x0003a84f01007387 */ /* 0x0007e20000100800 */
[----:B------:R-:W-:Y:S03]  /*233e0*/  ISETP.LE.U32.AND P1, PT, R219, UR10, PT ;  /* 0x0000000adb007c0c */ /* 0x000fe6000bf23070 */
[----:B------:R-:W-:Y:S04]  /*233f0*/  STL [R1+0x3ac], R219 ;  /* 0x0003acdb01007387 */ /* 0x000fe80000100800 */
[----:B------:R1:W4:Y:S04]  /*23400*/  LDL.S16 R3, [R1+0x1f0] ;  /* 0x0001f00001037983 */ /* 0x0003280000100600 */
[----:B------:R1:W-:Y:S01]  /*23410*/  STL.64 [R1+0x3c8], R216 ;  /* 0x0003c8d801007387 */ /* 0x0003e20000100a00 */
[----:B--2---:R-:W-:Y:S01]  /*23420*/  SHF.R.U32.HI R185, RZ, 0x18, R122 ;  /* 0x00000018ffb97819 */ /* 0x004fe2000001167a */
[----:B------:R-:W-:Y:S01]  /*23430*/  FFMA.FTZ R122, R25, UR4, -R7 ;  /* 0x00000004197a7c23 */ /* 0x000fe20008010807 */
[----:B---3--:R-:W-:Y:S01]  /*23440*/  LOP3.LUT R79, R37, 0xff, RZ, 0xc0, !PT ;  /* 0x000000ff254f7812 */ /* 0x008fe200078ec0ff */
[----:B-1----:R-:W-:Y:S02]  /*23450*/  IMAD.MOV.U32 R216, RZ, RZ, R22 ;  /* 0x000000ffffd87224 */ /* 0x002fe400078e0016 */
[----:B------:R-:W-:Y:S02]  /*23460*/  IMAD.MOV.U32 R217, RZ, RZ, R23 ;  /* 0x000000ffffd97224 */ /* 0x000fe400078e0017 */
[--C-:B----4-:R-:W-:Y:S05]  /*23470*/  @!P1 HFMA2.BF16_V2 R3, -RZ.H0_H0, RZ.H0_H0, -R60.reuse.H0_H0 ;  /* 0x200000ffff039231 */ /* 0x110fea000034093c */
[----:B------:R-:W-:Y:S01]  /*23480*/  PRMT R9, R3, 0x7610, R9 ;  /* 0x0000761003097816 */ /* 0x000fe20000000009 */
[----:B------:R1:W-:Y:S03]  /*23490*/  @!P1 STL.S16 [R1+0x1f0], R3 ;  /* 0x0001f00301009387 */ /* 0x0003e60000100600 */
[----:B------:R-:W-:Y:S01]  /*234a0*/  @!P1 PRMT R181, R9, 0x5410, RZ ;  /* 0x0000541009b59816 */ /* 0x000fe200000000ff */
[----:B------:R-:W2:Y:S01]  /*234b0*/  LDL.LU R11, [R1+0x348] ;  /* 0x00034800010b7983 */ /* 0x000ea20000300800 */
[----:B------:R-:W-:Y:S03]  /*234c0*/  ISETP.LE.U32.AND P1, PT, R185, UR10, PT ;  /* 0x0000000ab9007c0c */ /* 0x000fe6000bf23070 */
[----:B------:R-:W3:Y:S04]  /*234d0*/  LDL.LU R8, [R1+0x344] ;  /* 0x0003440001087983 */ /* 0x000ee80000300800 */
[----:B------:R4:W4:Y:S04]  /*234e0*/  LDL.S16 R7, [R1+0x1f8] ;  /* 0x0001f80001077983 */ /* 0x0009280000100600 */
[----:B------:R2:W4:Y:S01]  /*234f0*/  LDL.S16 R16, [R1+0x1fc] ;  /* 0x0001fc0001107983 */ /* 0x0005220000100600 */
[----:B-1----:R-:W-:Y:S01]  /*23500*/  FMUL.FTZ R3, R2, UR4 ;  /* 0x0000000402037c20 */ /* 0x002fe20008410000 */
[----:B------:R-:W-:Y:S03]  /*23510*/  FMUL.FTZ R2, R0, UR4 ;  /* 0x0000000400027c20 */ /* 0x000fe60008410000 */
[----:B------:R-:W1:Y:S10]  /*23520*/  MUFU.EX2 R0, R3 ;  /* 0x0000000300007308 */ /* 0x000e740000000800 */
[----:B------:R-:W1:Y:S02]  /*23530*/  MUFU.EX2 R2, R2 ;  /* 0x0000000200027308 */ /* 0x000e640000000800 */
[C---:B-1----:R-:W-:Y:S01]  /*23540*/  FMUL.FTZ R9, R0.reuse, R149 ;  /* 0x0000009500097220 */ /* 0x042fe20000410000 */
[C---:B------:R-:W-:Y:S01]  /*23550*/  FMUL.FTZ R12, R0.reuse, R144 ;  /* 0x00000090000c7220 */ /* 0x040fe20000410000 */
[C---:B------:R-:W-:Y:S01]  /*23560*/  FMUL.FTZ R13, R0.reuse, R145 ;  /* 0x00000091000d7220 */ /* 0x040fe20000410000 */
[C---:B------:R-:W-:Y:S01]  /*23570*/  FMUL.FTZ R24, R0.reuse, R140 ;  /* 0x0000008c00187220 */ /* 0x040fe20000410000 */
[C---:B------:R-:W-:Y:S01]  /*23580*/  FMUL.FTZ R25, R0.reuse, R141 ;  /* 0x0000008d00197220 */ /* 0x040fe20000410000 */
[C---:B------:R-:W-:Y:S01]  /*23590*/  FMUL.FTZ R28, R0.reuse, R136 ;  /* 0x00000088001c7220 */ /* 0x040fe20000410000 */
[----:B------:R-:W-:Y:S02]  /*235a0*/  FMUL.FTZ R29, R0, R137 ;  /* 0x00000089001d7220 */ /* 0x000fe40000410000 */
[----:B------:R-:W1:Y:S01]  /*235b0*/  MUFU.EX2 R140, R6 ;  /* 0x00000006008c7308 */ /* 0x000e620000000800 */
[C---:B------:R-:W-:Y:S01]  /*235c0*/  FMUL.FTZ R15, R2.reuse, R147 ;  /* 0x00000093020f7220 */ /* 0x040fe20000410000 */
[C---:B------:R-:W-:Y:S01]  /*235d0*/  FMUL.FTZ R26, R2.reuse, R142 ;  /* 0x0000008e021a7220 */ /* 0x040fe20000410000 */
[C---:B------:R-:W-:Y:S07]  /*235e0*/  FMUL.FTZ R30, R2.reuse, R138 ;  /* 0x0000008a021e7220 */ /* 0x040fee0000410000 */
[----:B------:R1:W-:Y:S01]  /*235f0*/  MUFU.EX2 R141, R10 ;  /* 0x0000000a008d7308 */ /* 0x0003e20000000800 */
[C---:B------:R-:W-:Y:S01]  /*23600*/  FMUL.FTZ R31, R2.reuse, R139 ;  /* 0x0000008b021f7220 */ /* 0x040fe20000410000 */
[C---:B------:R-:W-:Y:S01]  /*23610*/  FMUL.FTZ R14, R2.reuse, R146 ;  /* 0x00000092020e7220 */ /* 0x040fe20000410000 */
[C---:B------:R-:W-:Y:S01]  /*23620*/  PRMT R146, R61.reuse, 0x7632, R146 ;  /* 0x000076323d927816 */ /* 0x040fe20000000092 */
[----:B------:R-:W-:Y:S01]  /*23630*/  FMUL.FTZ R27, R2, R143 ;  /* 0x0000008f021b7220 */ /* 0x000fe20000410000 */
[----:B------:R-:W-:Y:S02]  /*23640*/  IMAD.MOV.U32 R145, RZ, RZ, R35 ;  /* 0x000000ffff917224 */ /* 0x000fe400078e0023 */
[----:B------:R-:W-:Y:S01]  /*23650*/  IMAD.MOV.U32 R144, RZ, RZ, R19 ;  /* 0x000000ffff907224 */ /* 0x000fe200078e0013 */
[----:B-1----:R-:W-:Y:S01]  /*23660*/  F2FP.BF16.F32.PACK_AB R40, R68, R140 ;  /* 0x0000008c4428723e */ /* 0x002fe200000010ff */
[----:B------:R-:W-:Y:S02]  /*23670*/  IMAD.U32 R6, RZ, RZ, UR23 ;  /* 0x00000017ff067e24 */ /* 0x000fe4000f8e00ff */
[----:B------:R-:W-:Y:S01]  /*23680*/  FMUL.FTZ R10, R2, R150 ;  /* 0x00000096020a7220 */ /* 0x000fe20000410000 */
[----:B--2---:R-:W-:Y:S01]  /*23690*/  FFMA.FTZ R87, R0, R11, R87 ;  /* 0x0000000b00577223 */ /* 0x004fe20000010057 */
[C---:B------:R-:W-:Y:S01]  /*236a0*/  FMUL.FTZ R11, R2.reuse, R151 ;  /* 0x00000097020b7220 */ /* 0x040fe20000410000 */
[----:B---3--:R-:W-:Y:S01]  /*236b0*/  FFMA.FTZ R86, R2, R8, R86 ;  /* 0x0000000802567223 */ /* 0x008fe20000010056 */
[----:B------:R-:W-:Y:S01]  /*236c0*/  FMUL.FTZ R8, R0, R148 ;  /* 0x0000009400087220 */ /* 0x000fe20000410000 */
[----:B------:R-:W-:Y:S01]  /*236d0*/  PRMT R148, R61, 0x7610, R148 ;  /* 0x000076103d947816 */ /* 0x000fe20000000094 */
[----:B------:R-:W-:Y:S01]  /*236e0*/  FMUL.FTZ R0, R5, UR4 ;  /* 0x0000000405007c20 */ /* 0x000fe20008410000 */
[----:B----4-:R-:W-:Y:S02]  /*236f0*/  @!P1 HFMA2.BF16_V2 R7, -RZ.H0_H0, RZ.H0_H0, -R60.H1_H1 ;  /* 0x200000ffff079231 */ /* 0x010fe4000036093c */
[----:B------:R-:W-:Y:S01]  /*23700*/  FADD.FTZ R43, R113, R86 ;  /* 0x00000056712b7221 */ /* 0x000fe20000010000 */
[----:B------:R-:W-:Y:S01]  /*23710*/  STL.64 [R1+0x3d0], R8 ;  /* 0x0003d00801007387 */ /* 0x000fe20000100a00 */
[----:B------:R-:W-:Y:S01]  /*23720*/  IMAD.MOV.U32 R113, RZ, RZ, R197 ;  /* 0x000000ffff717224 */ /* 0x000fe200078e00c5 */
[----:B------:R-:W-:Y:S01]  /*23730*/  SHF.R.U32.HI R197, RZ, 0x18, R123 ;  /* 0x00000018ffc57819 */ /* 0x000fe2000001167b */
[----:B------:R-:W1:Y:S01]  /*23740*/  MUFU.EX2 R0, R0 ;  /* 0x0000000000007308 */ /* 0x000e620000000800 */
[----:B------:R-:W-:Y:S01]  /*23750*/  PRMT R3, R7, 0x7610, R3 ;  /* 0x0000761007037816 */ /* 0x000fe20000000003 */
[----:B------:R-:W-:Y:S01]  /*23760*/  STL.64 [R1+0x3e0], R12 ;  /* 0x0003e00c01007387 */ /* 0x000fe20000100a00 */
[----:B------:R-:W-:Y:S01]  /*23770*/  ISETP.LE.U32.AND P4, PT, R197, UR10, PT ;  /* 0x0000000ac5007c0c */ /* 0x000fe2000bf83070 */
[----:B------:R-:W-:Y:S01]  /*23780*/  FADD.FTZ R87, R114, R87 ;  /* 0x0000005772577221 */ /* 0x000fe20000010000 */
[----:B------:R-:W-:Y:S01]  /*23790*/  @!P1 PRMT R176, R3, 0x5410, RZ ;  /* 0x0000541003b09816 */ /* 0x000fe200000000ff */
[----:B------:R2:W-:Y:S01]  /*237a0*/  STL.64 [R1+0x3f0], R24 ;  /* 0x0003f01801007387 */ /* 0x0005e20000100a00 */
[----:B------:R-:W-:Y:S01]  /*237b0*/  FMUL.FTZ R3, R4, UR4 ;  /* 0x0000000404037c20 */ /* 0x000fe20008410000 */
[----:B------:R-:W-:Y:S01]  /*237c0*/  FADD.FTZ R120, R120, R87 ;  /* 0x0000005778787221 */ /* 0x000fe20000010000 */
[----:B------:R-:W-:Y:S02]  /*237d0*/  FADD.FTZ R43, R117, R43 ;  /* 0x0000002b752b7221 */ /* 0x000fe40000010000 */
[----:B------:R-:W3:Y:S01]  /*237e0*/  MUFU.EX2 R2, R3 ;  /* 0x0000000300027308 */ /* 0x000ee20000000800 */
[----:B------:R-:W-:Y:S01]  /*237f0*/  FADD.FTZ R118, R118, R120 ;  /* 0x0000007876767221 */ /* 0x000fe20000010000 */
[----:B------:R-:W-:Y:S01]  /*23800*/  FADD.FTZ R43, R116, R43 ;  /* 0x0000002b742b7221 */ /* 0x000fe20000010000 */
[C---:B-1----:R-:W-:Y:S01]  /*23810*/  FMUL.FTZ R5, R0.reuse, R165 ;  /* 0x000000a500057220 */ /* 0x042fe20000410000 */
[C---:B------:R-:W-:Y:S01]  /*23820*/  FMUL.FTZ R17, R0.reuse, R161 ;  /* 0x000000a100117220 */ /* 0x040fe20000410000 */
[C---:B------:R-:W-:Y:S01]  /*23830*/  FMUL.FTZ R20, R0.reuse, R156 ;  /* 0x0000009c00147220 */ /* 0x040fe20000410000 */
[C---:B------:R-:W-:Y:S01]  /*23840*/  FMUL.FTZ R21, R0.reuse, R157 ;  /* 0x0000009d00157220 */ /* 0x040fe20000410000 */
[C---:B------:R-:W-:Y:S01]  /*23850*/  FMUL.FTZ R32, R0.reuse, R152 ;  /* 0x0000009800207220 */ /* 0x040fe20000410000 */
[----:B------:R-:W-:Y:S01]  /*23860*/  FMUL.FTZ R33, R0, R153 ;  /* 0x0000009900217220 */ /* 0x000fe20000410000 */
[----:B------:R-:W-:Y:S02]  /*23870*/  IMAD.MOV.U32 R165, RZ, RZ, R74 ;  /* 0x000000ffffa57224 */ /* 0x000fe400078e004a */
[----:B------:R-:W-:Y:S02]  /*23880*/  FADD.FTZ R118, R115, R118 ;  /* 0x0000007673767221 */ /* 0x000fe40000010000 */
[----:B------:R-:W-:Y:S02]  /*23890*/  IMAD.MOV.U32 R152, RZ, RZ, R165 ;  /* 0x000000ffff987224 */ /* 0x000fe400078e00a5 */
[C---:B---3--:R-:W-:Y:S01]  /*238a0*/  FMUL.FTZ R18, R2.reuse, R162 ;  /* 0x000000a202127220 */ /* 0x048fe20000410000 */
[C---:B------:R-:W-:Y:S01]  /*238b0*/  FMUL.FTZ R19, R2.reuse, R163 ;  /* 0x000000a302137220 */ /* 0x040fe20000410000 */
[C---:B------:R-:W-:Y:S01]  /*238c0*/  FMUL.FTZ R22, R2.reuse, R158 ;  /* 0x0000009e02167220 */ /* 0x040fe20000410000 */
[C---:B------:R-:W-:Y:S01]  /*238d0*/  FMUL.FTZ R23, R2.reuse, R159 ;  /* 0x0000009f02177220 */ /* 0x040fe20000410000 */
[C---:B------:R-:W-:Y:S01]  /*238e0*/  FMUL.FTZ R34, R2.reuse, R154 ;  /* 0x0000009a02227220 */ /* 0x040fe20000410000 */
[----:B------:R-:W-:Y:S01]  /*238f0*/  FMUL.FTZ R35, R2, R155 ;  /* 0x0000009b02237220 */ /* 0x000fe20000410000 */
[----:B------:R-:W-:Y:S02]  /*23900*/  IMAD.MOV.U32 R165, RZ, RZ, R201 ;  /* 0x000000ffffa57224 */ /* 0x000fe400078e00c9 */
[----:B------:R-:W-:Y:S01]  /*23910*/  FADD.FTZ R119, R119, R118 ;  /* 0x0000007677777221 */ /* 0x000fe20000010000 */
[----:B--2---:R-:W2:Y:S01]  /*23920*/  LDL.64 R24, [R1+0x160] ;  /* 0x0001600001187983 */ /* 0x004ea20000100a00 */
[----:B------:R-:W-:Y:S02]  /*23930*/  IMAD.MOV.U32 R201, RZ, RZ, R216 ;  /* 0x000000ffffc97224 */ /* 0x000fe400078e00d8 */
[----:B------:R-:W-:Y:S01]  /*23940*/  IMAD.MOV.U32 R154, RZ, RZ, R152 ;  /* 0x000000ffff9a7224 */ /* 0x000fe200078e0098 */
[----:B------:R1:W-:Y:S01]  /*23950*/  @!P1 STL.S16 [R1+0x1f8], R7 ;  /* 0x0001f80701009387 */ /* 0x0003e20000100600 */
[----:B------:R-:W-:Y:S03]  /*23960*/  ISETP.LE.U32.AND P1, PT, R79, UR10, PT ;  /* 0x0000000a4f007c0c */ /* 0x000fe6000bf23070 */
[----:B------:R-:W3:Y:S04]  /*23970*/  LDL.LU R9, [R1+0x340] ;  /* 0x0003400001097983 */ /* 0x000ee80000300800 */
[----:B------:R-:W4:Y:S06]  /*23980*/  LDL R37, [R1+0xac] ;  /* 0x0000ac0001257983 */ /* 0x000f2c0000100800 */
[--C-:B------:R-:W-:Y:S05]  /*23990*/  @!P1 HFMA2.BF16_V2 R16, -RZ.H0_H0, RZ.H0_H0, -R61.reuse.H0_H0 ;  /* 0x200000ffff109231 */ /* 0x100fea000034093d */
[----:B------:R-:W-:Y:S04]  /*239a0*/  PRMT R151, R16, 0x7610, R151 ;  /* 0x0000761010977816 */ /* 0x000fe80000000097 */
[----:B------:R-:W-:Y:S01]  /*239b0*/  @!P1 PRMT R148, R151, 0x5410, RZ ;  /* 0x0000541097949816 */ /* 0x000fe200000000ff */
[----:B------:R-:W-:Y:S01]  /*239c0*/  IMAD.MOV.U32 R151, RZ, RZ, R182 ;  /* 0x000000ffff977224 */ /* 0x000fe200078e00b6 */
[----:B-1----:R-:W4:Y:S03]  /*239d0*/  LDL.LU R7, [R1+0x33c] ;  /* 0x00033c0001077983 */ /* 0x002f260000300800 */
[----:B------:R-:W-:Y:S01]  /*239e0*/  IMAD.MOV.U32 R161, RZ, RZ, R151 ;  /* 0x000000ffffa17224 */ /* 0x000fe200078e0097 */
[----:B------:R-:W4:Y:S01]  /*239f0*/  LDL.64 R12, [R1+0x150] ;  /* 0x00015000010c7983 */ /* 0x000f220000100a00 */
[----:B------:R-:W-:Y:S03]  /*23a00*/  IMAD.MOV.U32 R151, RZ, RZ, R144 ;  /* 0x000000ffff977224 */ /* 0x000fe600078e0090 */
[----:B------:R1:W-:Y:S04]  /*23a10*/  @!P1 STL.S16 [R1+0x1fc], R16 ;  /* 0x0001fc1001009387 */ /* 0x0003e80000100600 */
[----:B------:R-:W4:Y:S01]  /*23a20*/  LDL.LU R219, [R1+0xe8] ;  /* 0x0000e80001db7983 */ /* 0x000f220000300800 */
[----:B-1----:R-:W-:Y:S01]  /*23a30*/  FMUL.FTZ R16, R0, R160 ;  /* 0x000000a000107220 */ /* 0x002fe20000410000 */
[----:B------:R-:W-:Y:S01]  /*23a40*/  IMAD.MOV.U32 R160, RZ, RZ, R78 ;  /* 0x000000ffffa07224 */ /* 0x000fe200078e004e */
[----:B--2---:R-:W-:Y:S01]  /*23a50*/  LOP3.LUT R4, R25, UR27, R6, 0x96, !PT ;  /* 0x0000001b19047c12 */ /* 0x004fe2000f8e9606 */
[----:B------:R-:W-:Y:S04]  /*23a60*/  FMUL.FTZ R6, R2, R166 ;  /* 0x000000a602067220 */ /* 0x000fe80000410000 */
[----:B------:R-:W-:Y:S04]  /*23a70*/  IMAD.WIDE.U32 R136, R4, -0x326172a9, RZ ;  /* 0xcd9e8d5704887825 */ /* 0x000fe800078e00ff */
[C---:B------:R-:W-:Y:S01]  /*23a80*/  FMUL.FTZ R4, R0.reuse, R164 ;  /* 0x000000a400047220 */ /* 0x040fe20000410000 */
[----:B---3--:R-:W-:Y:S01]  /*23a90*/  FFMA.FTZ R45, R0, R9, R140 ;  /* 0x00000009002d7223 */ /* 0x008fe2000001008c */
[----:B------:R-:W-:Y:S01]  /*23aa0*/  LOP3.LUT R50, R136, R227, RZ, 0x3c, !PT ;  /* 0x000000e388327212 */ /* 0x000fe200078e3cff */
[----:B------:R1:W2:Y:S01]  /*23ab0*/  LDL.S16 R9, [R1+0x208] ;  /* 0x0002080001097983 */ /* 0x0002a20000100600 */
[----:B----4-:R-:W-:Y:S01]  /*23ac0*/  LOP3.LUT R3, R137, R37, RZ, 0x3c, !PT ;  /* 0x0000002589037212 */ /* 0x010fe200078e3cff */
[----:B------:R-:W-:Y:S02]  /*23ad0*/  FADD.FTZ R45, R68, R45 ;  /* 0x0000002d442d7221 */ /* 0x000fe40000010000 */
[----:B------:R-:W-:Y:S04]  /*23ae0*/  IMAD.WIDE.U32 R50, R50, -0x2daee0ad, RZ ;  /* 0xd2511f5332327825 */ /* 0x000fe800078e00ff */
[C---:B------:R-:W-:Y:S01]  /*23af0*/  FFMA.FTZ R62, R2.reuse, R7, R141 ;  /* 0x00000007023e7223 */ /* 0x040fe2000001008d */
[----:B------:R-:W-:Y:S01]  /*23b00*/  FMUL.FTZ R7, R2, R167 ;  /* 0x000000a702077220 */ /* 0x000fe20000410000 */
[----:B------:R-:W-:Y:S04]  /*23b10*/  IMAD.WIDE.U32 R2, R3, -0x2daee0ad, RZ ;  /* 0xd2511f5303027825 */ /* 0x000fe800078e00ff */
[C---:B------:R-:W-:Y:S01]  /*23b20*/  FADD.FTZ R62, R67.reuse, R62 ;  /* 0x0000003e433e7221 */ /* 0x040fe20000010000 */
[----:B------:R-:W-:Y:S01]  /*23b30*/  IMAD.MOV.U32 R167, RZ, RZ, R160 ;  /* 0x000000ffffa77224 */ /* 0x000fe200078e00a0 */
[----:B------:R-:W-:Y:S01]  /*23b40*/  LOP3.LUT R51, R2, UR15, R51, 0x96, !PT ;  /* 0x0000000f02337c12 */ /* 0x000fe2000f8e9633 */
[----:B------:R-:W-:Y:S01]  /*23b50*/  IMAD.MOV.U32 R160, RZ, RZ, R190 ;  /* 0x000000ffffa07224 */ /* 0x000fe200078e00be */
[----:B------:R-:W-:Y:S01]  /*23b60*/  F2FP.BF16.F32.PACK_AB R2, R67, R141 ;  /* 0x0000008d4302723e */ /* 0x000fe200000010ff */
[----:B------:R-:W-:Y:S01]  /*23b70*/  IMAD.MOV.U32 R190, RZ, RZ, R202 ;  /* 0x000000ffffbe7224 */ /* 0x000fe200078e00ca */
[----:B------:R-:W-:Y:S01]  /*23b80*/  LOP3.LUT R0, R12, UR16, R3, 0x96, !PT ;  /* 0x000000100c007c12 */ /* 0x000fe2000f8e9603 */
[----:B------:R-:W-:Y:S01]  /*23b90*/  IMAD.MOV.U32 R202, RZ, RZ, R217 ;  /* 0x000000ffffca7224 */ /* 0x000fe200078e00d9 */
[----:B------:R-:W-:Y:S01]  /*23ba0*/  ISETP.GT.U32.AND P1, PT, R219, UR10, PT ;  /* 0x0000000adb007c0c */ /* 0x000fe2000bf24070 */
[----:B------:R-:W-:Y:S01]  /*23bb0*/  IMAD.MOV.U32 R159, RZ, RZ, R167 ;  /* 0x000000ffff9f7224 */ /* 0x000fe200078e00a7 */
[----:B------:R-:W-:Y:S01]  /*23bc0*/  PRMT R3, R40, 0x7632, R3 ;  /* 0x0000763228037816 */ /* 0x000fe20000000003 */
[----:B------:R-:W-:Y:S04]  /*23bd0*/  IMAD.WIDE.U32 R134, R0, -0x326172a9, RZ ;  /* 0xcd9e8d5700867825 */ /* 0x000fe800078e00ff */
[----:B------:R-:W-:Y:S01]  /*23be0*/  IMAD.MOV.U32 R152, RZ, RZ, R160 ;  /* 0x000000ffff987224 */ /* 0x000fe200078e00a0 */
[----:B------:R-:W-:Y:S01]  /*23bf0*/  LOP3.LUT R86, R174, UR8, R135, 0x96, !PT ;  /* 0x00000008ae567c12 */ /* 0x000fe2000f8e9687 */
[----:B------:R-:W-:Y:S02]  /*23c00*/  IMAD.MOV.U32 R167, RZ, RZ, R161 ;  /* 0x000000ffffa77224 */ /* 0x000fe400078e00a1 */
[----:B------:R-:W-:Y:S02]  /*23c10*/  IMAD.MOV.U32 R161, RZ, RZ, R165 ;  /* 0x000000ffffa17224 */ /* 0x000fe400078e00a5 */
[----:B------:R-:W-:Y:S04]  /*23c20*/  IMAD.WIDE.U32 R86, R86, -0x2daee0ad, RZ ;  /* 0xd2511f5356567825 */ /* 0x000fe800078e00ff */
[----:B------:R-:W-:Y:S01]  /*23c30*/  IMAD.MOV.U32 R165, RZ, RZ, R213 ;  /* 0x000000ffffa57224 */ /* 0x000fe200078e00d5 */
[----:B------:R-:W-:Y:S01]  /*23c40*/  LOP3.LUT R114, R50, UR14, R87, 0x96, !PT ;  /* 0x0000000e32727c12 */ /* 0x000fe2000f8e9657 */
[----:B------:R-:W-:Y:S01]  /*23c50*/  IMAD.WIDE.U32 R50, R51, -0x326172a9, RZ ;  /* 0xcd9e8d5733327825 */ /* 0x000fe200078e00ff */
[----:B------:R-:W-:Y:S03]  /*23c60*/  PRMT R87, R40, 0x5410, R3 ;  /* 0x0000541028577816 */ /* 0x000fe60000000003 */
[----:B------:R-:W-:Y:S04]  /*23c70*/  IMAD.WIDE.U32 R114, R114, -0x326172a9, RZ ;  /* 0xcd9e8d5772727825 */ /* 0x000fe800078e00ff */
[----:B------:R-:W-:Y:S01]  /*23c80*/  IMAD.MOV.U32 R160, RZ, RZ, R190 ;  /* 0x000000ffffa07224 */ /* 0x000fe200078e00be */
[----:B------:R-:W-:Y:S01]  /*23c90*/  LOP3.LUT R144, R50, UR7, R115, 0x96, !PT ;  /* 0x0000000732907c12 */ /* 0x000fe2000f8e9673 */
[----:B------:R-:W-:Y:S02]  /*23ca0*/  IMAD.MOV.U32 R190, RZ, RZ, R201 ;  /* 0x000000ffffbe7224 */ /* 0x000fe400078e00c9 */
[----:B------:R-:W-:Y:S01]  /*23cb0*/  IMAD.MOV.U32 R201, RZ, RZ, R215 ;  /* 0x000000ffffc97224 */ /* 0x000fe200078e00d7 */
[----:B------:R-:W-:Y:S01]  /*23cc0*/  LOP3.LUT R215, R170, 0xff, RZ, 0xc0, !PT ;  /* 0x000000ffaad77812 */ /* 0x000fe200078ec0ff */
[----:B--2---:R-:W-:Y:S05]  /*23cd0*/  @P1 HFMA2.BF16_V2 R9, -RZ.H0_H0, RZ.H0_H0, -R61.H1_H1 ;  /* 0x200000ffff091231 */ /* 0x004fea000036093d */
[----:B------:R-:W-:Y:S01]  /*23ce0*/  PRMT R0, R9, 0x7610, R0 ;  /* 0x0000761009007816 */ /* 0x000fe20000000000 */
[----:B------:R2:W-:Y:S03]  /*23cf0*/  @P1 STL.S16 [R1+0x208], R9 ;  /* 0x0002080901001387 */ /* 0x0005e60000100600 */
[----:B------:R-:W-:Y:S01]  /*23d00*/  @P1 PRMT R146, R0, 0x5410, RZ ;  /* 0x0000541000921816 */ /* 0x000fe200000000ff */
[----:B------:R1:W3:Y:S01]  /*23d10*/  LDL.S16 R67, [R1+0x204] ;  /* 0x0002040001437983 */ /* 0x0002e20000100600 */
[----:B------:R-:W-:Y:S02]  /*23d20*/  ISETP.LE.U32.AND P1, PT, R199, UR10, PT ;  /* 0x0000000ac7007c0c */ /* 0x000fe4000bf23070 */
[----:B------:R-:W-:Y:S01]  /*23d30*/  LOP3.LUT R0, R134, UR6, R51, 0x96, !PT ;  /* 0x0000000686007c12 */ /* 0x000fe2000f8e9633 */
[----:B------:R-:W4:Y:S01]  /*23d40*/  LDL R74, [R1+0xb8] ;  /* 0x0000b800014a7983 */ /* 0x000f220000100800 */
[----:B------:R-:W-:Y:S01]  /*23d50*/  FADD.FTZ R51, R41, R43 ;  /* 0x0000002b29337221 */ /* 0x000fe20000010000 */
[----:B------:R-:W-:Y:S02]  /*23d60*/  PRMT R41, R123, 0x7632, R41 ;  /* 0x000076327b297816 */ /* 0x000fe40000000029 */
[----:B------:R-:W-:Y:S01]  /*23d70*/  F2FP.BF16.F32.PACK_AB R43, R132, R70 ;  /* 0x00000046842b723e */ /* 0x000fe200000010ff */
[----:B------:R-:W-:Y:S01]  /*23d80*/  IMAD.WIDE.U32 R156, R0, -0x2daee0ad, RZ ;  /* 0xd2511f53009c7825 */ /* 0x000fe200078e00ff */
[----:B------:R-:W-:Y:S03]  /*23d90*/  LOP3.LUT R182, R41, 0xff, RZ, 0xc0, !PT ;  /* 0x000000ff29b67812 */ /* 0x000fe600078ec0ff */
[----:B------:R-:W-:Y:S01]  /*23da0*/  FADD.FTZ R0, R72, R45 ;  /* 0x0000002d48007221 */ /* 0x000fe20000010000 */
[----:B------:R-:W-:Y:S01]  /*23db0*/  F2FP.BF16.F32.PACK_AB R45, R133, R72 ;  /* 0x00000048852d723e */ /* 0x000fe200000010ff */
[----:B------:R-:W1:Y:S01]  /*23dc0*/  MUFU.EX2 R41, R71 ;  /* 0x0000004700297308 */ /* 0x000e620000000800 */
[----:B------:R-:W-:Y:S01]  /*23dd0*/  LOP3.LUT R116, R86, UR13, R157, 0x96, !PT ;  /* 0x0000000d56747c12 */ /* 0x000fe2000f8e969d */
[----:B------:R-:W-:Y:S08]  /*23de0*/  FADD.FTZ R51, R49, R51 ;  /* 0x0000003331337221 */ /* 0x000ff00000010000 */
[----:B------:R1:W-:Y:S01]  /*23df0*/  MUFU.EX2 R49, R65 ;  /* 0x0000004100317308 */ /* 0x0003e20000000800 */
[----:B------:R-:W-:Y:S01]  /*23e00*/  IMAD.WIDE.U32 R116, R116, -0x326172a9, RZ ;  /* 0xcd9e8d5774747825 */ /* 0x000fe200078e00ff */
[----:B--2---:R2:W2:Y:S04]  /*23e10*/  LDL.S16 R9, [R1+0x200] ;  /* 0x0002000001097983 */ /* 0x0044a80000100600 */
[----:B------:R-:W-:Y:S01]  /*23e20*/  LOP3.LUT R120, R114, UR9, R117, 0x96, !PT ;  /* 0x0000000972787c12 */ /* 0x000fe2000f8e9675 */
[----:B------:R-:W2:Y:S01]  /*23e30*/  LDL.LU R78, [R1+0xc4] ;  /* 0x0000c400014e7983 */ /* 0x000ea20000300800 */
[----:B-1----:R-:W-:Y:S01]  /*23e40*/  FADD.FTZ R65, R41, R51 ;  /* 0x0000003329417221 */ /* 0x002fe20000010000 */
[----:B---3--:R-:W-:Y:S01]  /*23e50*/  @!P1 HFMA2.BF16_V2 R67, -RZ.H0_H0, RZ.H0_H0, -R40.H0_H0 ;  /* 0x200000ffff439231 */ /* 0x008fe20000340928 */
[----:B----4-:R-:W-:Y:S04]  /*23e60*/  LOP3.LUT R50, R137, R74, RZ, 0x3c, !PT ;  /* 0x0000004a89327212 */ /* 0x010fe800078e3cff */
[----:B------:R1:W-:Y:S01]  /*23e70*/  @!P1 STL.S16 [R1+0x204], R67 ;  /* 0x0002044301009387 */ /* 0x0003e20000100600 */
[----:B------:R-:W-:Y:S04]  /*23e80*/  PRMT R8, R67, 0x7610, R8 ;  /* 0x0000761043087816 */ /* 0x000fe80000000008 */
[----:B------:R-:W-:Y:S02]  /*23e90*/  @!P1 PRMT R40, R8, 0x5410, RZ ;  /* 0x0000541008289816 */ /* 0x000fe400000000ff */
[----:B------:R-:W-:Y:S03]  /*23ea0*/  ISETP.LE.U32.AND P1, PT, R182, UR10, PT ;  /* 0x0000000ab6007c0c */ /* 0x000fe6000bf23070 */
[----:B------:R3:W-:Y:S01]  /*23eb0*/  STG.E.U16 desc[UR24][R124.64], R40 ;  /* 0x000000287c007986 */ /* 0x0007e2000c101518 */
[----:B--2---:R-:W-:Y:S05]  /*23ec0*/  @!P5 HFMA2.BF16_V2 R9, -RZ.H0_H0, RZ.H0_H0, -R3.H0_H0 ;  /* 0x200000ffff09d231 */ /* 0x004fea0000340903 */
[----:B------:R-:W-:Y:S01]  /*23ed0*/  PRMT R86, R9, 0x7610, R86 ;  /* 0x0000761009567816 */ /* 0x000fe20000000056 */
[----:B------:R2:W-:Y:S03]  /*23ee0*/  @!P5 STL.S16 [R1+0x200], R9 ;  /* 0x000200090100d387 */ /* 0x0005e60000100600 */
[----:B------:R-:W-:Y:S01]  /*23ef0*/  @!P5 PRMT R3, R86, 0x5410, RZ ;  /* 0x000054105603d816 */ /* 0x000fe200000000ff */
[----:B-1----:R-:W-:Y:S01]  /*23f00*/  FADD.FTZ R67, R133, R0 ;  /* 0x0000000085437221 */ /* 0x002fe20000010000 */
[----:B------:R1:W4:Y:S01]  /*23f10*/  LDL.S16 R86, [R1+0x20c] ;  /* 0x00020c0001567983 */ /* 0x0003220000100600 */
[----:B------:R-:W-:Y:S01]  /*23f20*/  FADD.FTZ R0, R70, R62 ;  /* 0x0000003e46007221 */ /* 0x000fe20000010000 */
[C---:B------:R-:W-:Y:S01]  /*23f30*/  F2FP.BF16.F32.PACK_AB R62, R46.reuse, R41 ;  /* 0x000000292e3e723e */ /* 0x040fe200000010ff */
[----:B------:R-:W-:Y:S01]  /*23f40*/  FADD.FTZ R46, R46, R65 ;  /* 0x000000412e2e7221 */ /* 0x000fe20000010000 */
[----:B------:R1:W4:Y:S01]  /*23f50*/  LDL.S16 R133, [R1+0x210] ;  /* 0x0002100001857983 */ /* 0x0003220000100600 */
[--C-:B------:R-:W-:Y:S01]  /*23f60*/  FADD.FTZ R72, R132, R0.reuse ;  /* 0x0000000084487221 */ /* 0x100fe20000010000 */
[----:B------:R-:W-:Y:S01]  /*23f70*/  PRMT R0, R2, 0x7632, R0 ;  /* 0x0000763202007816 */ /* 0x000fe20000000000 */
[----:B------:R-:W-:Y:S01]  /*23f80*/  FADD.FTZ R65, R42, R46 ;  /* 0x0000002e2a417221 */ /* 0x000fe20000010000 */
[----:B------:R-:W-:Y:S01]  /*23f90*/  PRMT R134, R62, 0x7632, R134 ;  /* 0x000076323e867816 */ /* 0x000fe20000000086 */
[----:B------:R-:W4:Y:S01]  /*23fa0*/  LDL.64 R216, [R1+0xd0] ;  /* 0x0000d00001d87983 */ /* 0x000f220000100a00 */
[----:B---3--:R-:W-:Y:S03]  /*23fb0*/  LOP3.LUT R40, R136, R241, RZ, 0x3c, !PT ;  /* 0x000000f188287212 */ /* 0x008fe600078e3cff */
[----:B------:R-:W-:Y:S02]  /*23fc0*/  STG.E.U16 desc[UR24][R124.64+0x2], R3 ;  /* 0x000002037c007986 */ /* 0x000fe4000c101518 */
[----:B------:R-:W-:Y:S02]  /*23fd0*/  IMAD.WIDE.U32 R114, R40, -0x2daee0ad, RZ ;  /* 0xd2511f5328727825 */ /* 0x000fe400078e00ff */
[----:B------:R-:W3:Y:S01]  /*23fe0*/  MUFU.EX2 R40, R66 ;  /* 0x0000004200287308 */ /* 0x000ee20000000800 */
[----:B--2---:R-:W2:Y:S01]  /*23ff0*/  LDL.64 R8, [R1+0x328] ;  /* 0x0003280001087983 */ /* 0x004ea20000100a00 */
[----:B---3--:R-:W-:Y:S04]  /*24000*/  F2FP.BF16.F32.PACK_AB R68, R49, R40 ;  /* 0x000000283144723e */ /* 0x008fe800000010ff */
[----:B------:R-:W-:Y:S01]  /*24010*/  PRMT R117, R68, 0x7610, R117 ;  /* 0x0000761044757816 */ /* 0x000fe20000000075 */
[----:B----4-:R-:W-:Y:S02]  /*24020*/  @!P4 HFMA2.BF16_V2 R86, -RZ.H0_H0, RZ.H0_H0, -R0.H0_H0 ;  /* 0x200000ffff56c231 */ /* 0x010fe40000340900 */
[----:B------:R-:W-:Y:S03]  /*24030*/  @!P1 HFMA2.BF16_V2 R133, -RZ.H0_H0, RZ.H0_H0, -R2.H0_H0 ;  /* 0x200000ffff859231 */ /* 0x000fe60000340902 */
[----:B------:R-:W-:Y:S02]  /*24040*/  PRMT R70, R86, 0x7610, R70 ;  /* 0x0000761056467816 */ /* 0x000fe40000000046 */
[----:B------:R-:W-:Y:S01]  /*24050*/  PRMT R71, R133, 0x7610, R71 ;  /* 0x0000761085477816 */ /* 0x000fe20000000047 */
[----:B------:R3:W-:Y:S04]  /*24060*/  @!P1 STL.S16 [R1+0x210], R133 ;  /* 0x0002108501009387 */ /* 0x0007e80000100600 */
[----:B------:R4:W-:Y:S04]  /*24070*/  @!P4 STL.S16 [R1+0x20c], R86 ;  /* 0x00020c560100c387 */ /* 0x0009e80000100600 */
[----:B------:R1:W2:Y:S04]  /*24080*/  LDL.S16 R132, [R1+0x214] ;  /* 0x0002140001847983 */ /* 0x0002a80000100600 */
[----:B---3--:R1:W3:Y:S01]  /*24090*/  LDL.S16 R133, [R1+0x218] ;  /* 0x0002180001857983 */ /* 0x0082e20000100600 */
[----:B----4-:R-:W-:Y:S02]  /*240a0*/  PRMT R86, R2, 0x5410, R0 ;  /* 0x0000541002567816 */ /* 0x010fe40000000000 */
[----:B------:R-:W-:Y:S02]  /*240b0*/  @!P1 PRMT R2, R71, 0x5410, RZ ;  /* 0x0000541047029816 */ /* 0x000fe400000000ff */
[----:B------:R-:W-:Y:S02]  /*240c0*/  ISETP.GT.U32.AND P1, PT, R218, UR10, PT ;  /* 0x0000000ada007c0c */ /* 0x000fe4000bf24070 */
[----:B------:R-:W-:Y:S01]  /*240d0*/  @!P4 PRMT R0, R70, 0x5410, RZ ;  /* 0x000054104600c816 */ /* 0x000fe200000000ff */
[----:B------:R4:W-:Y:S01]  /*240e0*/  STG.E.U16 desc[UR24][R128.64], R2 ;  /* 0x0000000280007986 */ /* 0x0009e2000c101518 */
[----:B------:R-:W-:Y:S01]  /*240f0*/  ISETP.GT.U32.AND P4, PT, R78, UR10, PT ;  /* 0x0000000a4e007c0c */ /* 0x000fe2000bf84070 */
[----:B------:R-:W-:Y:S02]  /*24100*/  IMAD.WIDE.U32 R70, R50, -0x2daee0ad, RZ ;  /* 0xd2511f5332467825 */ /* 0x000fe400078e00ff */
[----:B------:R1:W-:Y:S03]  /*24110*/  STG.E.U16 desc[UR24][R128.64+0x2], R0 ;  /* 0x0000020080007986 */ /* 0x0003e6000c101518 */
[----:B--2---:R-:W-:Y:S02]  /*24120*/  LOP3.LUT R3, R8, UR16, R71, 0x96, !PT ;  /* 0x0000001008037c12 */ /* 0x004fe4000f8e9647 */
[----:B------:R-:W-:Y:S01]  /*24130*/  LOP3.LUT R66, R70, UR15, R115, 0x96, !PT ;  /* 0x0000000f46427c12 */ /* 0x000fe2000f8e9673 */
[----:B------:R2:W-:Y:S01]  /*24140*/  MUFU.EX2 R71, R172 ;  /* 0x000000ac00477308 */ /* 0x0005e20000000800 */
[C---:B------:R-:W-:Y:S01]  /*24150*/  F2FP.BF16.F32.PACK_AB R70, R44.reuse, R42 ;  /* 0x0000002a2c46723e */ /* 0x040fe200000010ff */
[----:B------:R-:W-:Y:S01]  /*24160*/  FADD.FTZ R44, R44, R65 ;  /* 0x000000412c2c7221 */ /* 0x000fe20000010000 */
[----:B------:R-:W-:Y:S02]  /*24170*/  IMAD.MOV.U32 R115, RZ, RZ, R167 ;  /* 0x000000ffff737224 */ /* 0x000fe400078e00a7 */
[----:B------:R-:W-:Y:S01]  /*24180*/  PRMT R139, R70, 0x7610, R139 ;  /* 0x00007610468b7816 */ /* 0x000fe2000000008b */
[----:B------:R-:W-:Y:S02]  /*24190*/  IMAD.MOV.U32 R167, RZ, RZ, R161 ;  /* 0x000000ffffa77224 */ /* 0x000fe400078e00a1 */
[----:B------:R-:W-:Y:S02]  /*241a0*/  IMAD.MOV.U32 R161, RZ, RZ, R160 ;  /* 0x000000ffffa17224 */ /* 0x000fe400078e00a0 */
[----:B------:R-:W-:Y:S02]  /*241b0*/  IMAD.MOV.U32 R160, RZ, RZ, R39 ;  /* 0x000000ffffa07224 */ /* 0x000fe400078e0027 */
[----:B--2---:R-:W-:Y:S02]  /*241c0*/  IMAD.MOV.U32 R172, RZ, RZ, R214 ;  /* 0x000000ffffac7224 */ /* 0x004fe400078e00d6 */
[----:B----4-:R-:W-:Y:S02]  /*241d0*/  FADD.FTZ R2, R69, R119 ;  /* 0x0000007745027221 */ /* 0x010fe40000010000 */
[----:B------:R2:W-:Y:S01]  /*241e0*/  MUFU.EX2 R69, R168 ;  /* 0x000000a800457308 */ /* 0x0005e20000000800 */
[----:B-1----:R-:W-:Y:S01]  /*241f0*/  PRMT R0, R170, 0x7632, R0 ;  /* 0x00007632aa007816 */ /* 0x002fe20000000000 */
[----:B------:R-:W-:Y:S01]  /*24200*/  FADD.FTZ R2, R48, R2 ;  /* 0x0000000230027221 */ /* 0x000fe20000010000 */
[----:B------:R-:W-:Y:S07]  /*24210*/  PRMT R129, R70, 0x7632, R129 ;  /* 0x0000763246817816 */ /* 0x000fee0000000081 */
[----:B------:R-:W-:Y:S01]  /*24220*/  MUFU.EX2 R48, R76 ;  /* 0x0000004c00307308 */ /* 0x000fe20000000800 */
[----:B------:R-:W-:Y:S09]  /*24230*/  LOP3.LUT R213, R0, 0xff, RZ, 0xc0, !PT ;  /* 0x000000ff00d57812 */ /* 0x000ff200078ec0ff */
[----:B------:R-:W-:Y:S01]  /*24240*/  MUFU.EX2 R76, R173 ;  /* 0x000000ad004c7308 */ /* 0x000fe20000000800 */
[--C-:B------:R-:W-:Y:S05]  /*24250*/  @P4 HFMA2.BF16_V2 R132, -RZ.H0_H0, RZ.H0_H0, -R62.reuse.H1_H1 ;  /* 0x200000ffff844231 */ /* 0x100fea000036093e */
[----:B------:R-:W-:Y:S04]  /*24260*/  PRMT R118, R132, 0x7610, R118 ;  /* 0x0000761084767816 */ /* 0x000fe80000000076 */
[----:B------:R-:W-:Y:S01]  /*24270*/  @P4 PRMT R134, R118, 0x5410, RZ ;  /* 0x0000541076864816 */ /* 0x000fe200000000ff */
[----:B------:R-:W-:Y:S04]  /*24280*/  IMAD.WIDE.U32 R118, R66, -0x326172a9, RZ ;  /* 0xcd9e8d5742767825 */ /* 0x000fe800078e00ff */
[----:B------:R-:W-:Y:S02]  /*24290*/  FADD.FTZ R66, R40, R2 ;  /* 0x0000000228427221 */ /* 0x000fe40000010000 */
[----:B------:R-:W-:Y:S01]  /*242a0*/  MUFU.EX2 R2, R75 ;  /* 0x0000004b00027308 */ /* 0x000fe20000000800 */
[----:B---3--:R-:W-:Y:S09]  /*242b0*/  @P1 HFMA2.BF16_V2 R133, -RZ.H0_H0, RZ.H0_H0, -R62.H0_H0 ;  /* 0x200000ffff851231 */ /* 0x008ff2000034093e */
[----:B------:R-:W-:Y:S01]  /*242c0*/  MUFU.EX2 R75, R179 ;  /* 0x000000b3004b7308 */ /* 0x000fe20000000800 */
[----:B------:R-:W-:Y:S01]  /*242d0*/  PRMT R155, R133, 0x7610, R155 ;  /* 0x00007610859b7816 */ /* 0x000fe2000000009b */
[----:B------:R-:W-:Y:S08]  /*242e0*/  @P1 STL.S16 [R1+0x218], R133 ;  /* 0x0002188501001387 */ /* 0x000ff00000100600 */
[----:B------:R-:W-:Y:S01]  /*242f0*/  MUFU.EX2 R40, R177 ;  /* 0x000000b100287308 */ /* 0x000fe20000000800 */
[----:B------:R1:W-:Y:S01]  /*24300*/  @P4 STL.S16 [R1+0x214], R132 ;  /* 0x0002148401004387 */ /* 0x0003e20000100600 */
[----:B------:R-:W-:Y:S03]  /*24310*/  ISETP.LE.U32.AND P4, PT, R213, UR10, PT ;  /* 0x0000000ad5007c0c */ /* 0x000fe6000bf83070 */
[----:B------:R3:W4:Y:S04]  /*24320*/  LDL.S16 R214, [R1+0x220] ;  /* 0x0002200001d67983 */ /* 0x0007280000100600 */
[----:B--2---:R3:W2:Y:S01]  /*24330*/  LDL.S16 R168, [R1+0x21c] ;  /* 0x00021c0001a87983 */ /* 0x0046a20000100600 */
[----:B-1----:R-:W-:Y:S02]  /*24340*/  IMAD.WIDE.U32 R132, R3, -0x326172a9, RZ ;  /* 0xcd9e8d5703847825 */ /* 0x002fe400078e00ff */
[----:B------:R-:W1:Y:S03]  /*24350*/  MUFU.EX2 R3, R171 ;  /* 0x000000ab00037308 */ /* 0x000e660000000800 */
[--C-:B------:R-:W-:Y:S02]  /*24360*/  LOP3.LUT R50, R216, UR8, R133.reuse, 0x96, !PT ;  /* 0x00000008d8327c12 */ /* 0x100fe4000f8e9685 */
[----:B------:R-:W-:Y:S02]  /*24370*/  PRMT R133, R62, 0x7610, R133 ;  /* 0x000076103e857816 */ /* 0x000fe40000000085 */
[----:B------:R-:W-:Y:S01]  /*24380*/  @P1 PRMT R133, R155, 0x5410, RZ ;  /* 0x000054109b851816 */ /* 0x000fe200000000ff */
[----:B------:R-:W-:Y:S01]  /*24390*/  IMAD.WIDE.U32 R50, R50, -0x2daee0ad, RZ ;  /* 0xd2511f5332327825 */ /* 0x000fe200078e00ff */
[----:B------:R-:W-:Y:S03]  /*243a0*/  ISETP.LE.U32.AND P1, PT, R215, UR10, PT ;  /* 0x0000000ad7007c0c */ /* 0x000fe6000bf23070 */
[----:B------:R-:W-:Y:S01]  /*243b0*/  IMAD.MOV.U32 R155, RZ, RZ, R159 ;  /* 0x000000ffff9b7224 */ /* 0x000fe200078e009f */
[----:B-1----:R-:W-:Y:S01]  /*243c0*/  F2FP.BF16.F32.PACK_AB R41, R71, R3 ;  /* 0x000000034729723e */ /* 0x002fe200000010ff */
[----:B------:R-:W-:Y:S01]  /*243d0*/  FADD.FTZ R0, R3, R67 ;  /* 0x0000004303007221 */ /* 0x000fe20000010000 */
[----:B------:R-:W-:Y:S01]  /*243e0*/  IMAD.MOV.U32 R159, RZ, RZ, R113 ;  /* 0x000000ffff9f7224 */ /* 0x000fe200078e0071 */
[----:B------:R-:W-:Y:S01]  /*243f0*/  LOP3.LUT R113, R114, UR14, R51, 0x96, !PT ;  /* 0x0000000e72717c12 */ /* 0x000fe2000f8e9633 */
[----:B------:R-:W1:Y:S01]  /*24400*/  MUFU.EX2 R67, R169 ;  /* 0x000000a900437308 */ /* 0x000e620000000800 */
[----:B------:R-:W-:Y:S01]  /*24410*/  LOP3.LUT R51, R132, UR6, R119, 0x96, !PT ;  /* 0x0000000684337c12 */ /* 0x000fe2000f8e9677 */
[----:B------:R-:W-:Y:S01]  /*24420*/  FADD.FTZ R71, R71, R0 ;  /* 0x0000000047477221 */ /* 0x000fe20000010000 */
[----:B------:R-:W-:Y:S01]  /*24430*/  PRMT R132, R68, 0x7632, R132 ;  /* 0x0000763244847816 */ /* 0x000fe20000000084 */
[----:B------:R-:W-:Y:S01]  /*24440*/  FADD.FTZ R0, R69, R72 ;  /* 0x0000004845007221 */ /* 0x000fe20000010000 */
[C---:B-1----:R-:W-:Y:S01]  /*24450*/  F2FP.BF16.F32.PACK_AB R3, R67.reuse, R69 ;  /* 0x000000454303723e */ /* 0x042fe200000010ff */
[----:B------:R3:W3:Y:S01]  /*24460*/  LDL.S16 R169, [R1+0x224] ;  /* 0x0002240001a97983 */ /* 0x0006e20000100600 */
[----:B------:R-:W-:Y:S01]  /*24470*/  F2FP.BF16.F32.PACK_AB R69, R2, R48 ;  /* 0x000000300245723e */ /* 0x000fe200000010ff */
[----:B------:R-:W-:Y:S03]  /*24480*/  FADD.FTZ R67, R67, R0 ;  /* 0x0000000043437221 */ /* 0x000fe60000010000 */
[C---:B------:R-:W-:Y:S02]  /*24490*/  PRMT R141, R69.reuse, 0x7632, R141 ;  /* 0x00007632458d7816 */ /* 0x040fe4000000008d */
[----:B------:R-:W-:Y:S01]  /*244a0*/  PRMT R138, R69, 0x7610, R138 ;  /* 0x00007610458a7816 */ /* 0x000fe2000000008a */
[----:B----4-:R-:W-:Y:S02]  /*244b0*/  @!P6 HFMA2.BF16_V2 R214, -RZ.H0_H0, RZ.H0_H0, -R68.H1_H1 ;  /* 0x200000ffffd6e231 */ /* 0x010fe40000360944 */
[----:B--2---:R-:W-:Y:S03]  /*244c0*/  @!P4 HFMA2.BF16_V2 R168, -RZ.H0_H0, RZ.H0_H0, -R70.H0_H0 ;  /* 0x200000ffffa8c231 */ /* 0x004fe60000340946 */
[----:B------:R-:W-:Y:S04]  /*244d0*/  PRMT R36, R214, 0x7610, R36 ;  /* 0x00007610d6247816 */ /* 0x000fe80000000024 */
[----:B------:R-:W-:Y:S02]  /*244e0*/  @!P6 PRMT R132, R36, 0x5410, RZ ;  /* 0x000054102484e816 */ /* 0x000fe400000000ff */
[----:B------:R-:W-:Y:S04]  /*244f0*/  PRMT R72, R168, 0x7610, R72 ;  /* 0x00007610a8487816 */ /* 0x000fe80000000048 */
[----:B------:R-:W-:Y:S02]  /*24500*/  @!P4 PRMT R139, R72, 0x5410, RZ ;  /* 0x00005410488bc816 */ /* 0x000fe400000000ff */
[----:B------:R-:W1:Y:S01]  /*24510*/  MUFU.EX2 R72, R175 ;  /* 0x000000af00487308 */ /* 0x000e620000000800 */
[----:B---3--:R-:W-:Y:S05]  /*24520*/  @!P1 HFMA2.BF16_V2 R169, -RZ.H0_H0, RZ.H0_H0, -R68.H0_H0 ;  /* 0x200000ffffa99231 */ /* 0x008fea0000340944 */
[----:B------:R-:W-:Y:S01]  /*24530*/  PRMT R114, R169, 0x7610, R114 ;  /* 0x00007610a9727816 */ /* 0x000fe20000000072 */
[----:B------:R2:W-:Y:S03]  /*24540*/  @!P1 STL.S16 [R1+0x224], R169 ;  /* 0x000224a901009387 */ /* 0x0005e60000100600 */
[----:B------:R-:W-:Y:S01]  /*24550*/  @!P1 PRMT R117, R114, 0x5410, RZ ;  /* 0x0000541072759816 */ /* 0x000fe200000000ff */
[----:B------:R3:W-:Y:S01]  /*24560*/  @!P6 STL.S16 [R1+0x220], R214 ;  /* 0x000220d60100e387 */ /* 0x0007e20000100600 */
[----:B------:R-:W-:Y:S03]  /*24570*/  ISETP.LE.U32.AND P6, PT, R220, UR10, PT ;  /* 0x0000000adc007c0c */ /* 0x000fe6000bfc3070 */
[----:B------:R4:W-:Y:S01]  /*24580*/  @!P4 STL.S16 [R1+0x21c], R168 ;  /* 0x00021ca80100c387 */ /* 0x0009e20000100600 */
[----:B------:R-:W-:Y:S03]  /*24590*/  ISETP.GT.U32.AND P4, PT, R238, UR10, PT ;  /* 0x0000000aee007c0c */ /* 0x000fe6000bf84070 */
[----:B------:R-:W4:Y:S04]  /*245a0*/  LDL.LU R36, [R1+0x1a4] ;  /* 0x0001a40001247983 */ /* 0x000f280000300800 */
[----:B------:R1:W4:Y:S04]  /*245b0*/  LDL.S16 R0, [R1+0x234] ;  /* 0x0002340001007983 */ /* 0x0003280000100600 */
[----:B------:R-:W4:Y:S04]  /*245c0*/  LDL.LU R39, [R1+0x1a0] ;  /* 0x0001a00001277983 */ /* 0x000f280000300800 */
[----:B------:R1:W4:Y:S01]  /*245d0*/  LDL.S16 R46, [R1+0x22c] ;  /* 0x00022c00012e7983 */ /* 0x0003220000100600 */
[----:B--2---:R-:W-:Y:S03]  /*245e0*/  IMAD.MOV.U32 R169, RZ, RZ, R154 ;  /* 0x000000ffffa97224 */ /* 0x004fe600078e009a */
[----:B------:R2:W2:Y:S01]  /*245f0*/  LDL.S16 R42, [R1+0x230] ;  /* 0x00023000012a7983 */ /* 0x0004a20000100600 */
[----:B---3--:R-:W-:Y:S04]  /*24600*/  SHF.R.U32.HI R214, RZ, 0x18, R170 ;  /* 0x00000018ffd67819 */ /* 0x008fe800000116aa */
[----:B------:R-:W-:Y:S01]  /*24610*/  ISETP.LE.U32.AND P1, PT, R214, UR10, PT ;  /* 0x0000000ad6007c0c */ /* 0x000fe2000bf23070 */
[----:B----4-:R-:W-:Y:S02]  /*24620*/  IMAD.MOV.U32 R168, RZ, RZ, R172 ;  /* 0x000000ffffa87224 */ /* 0x010fe400078e00ac */
[----:B------:R-:W-:Y:S02]  /*24630*/  IMAD.MOV.U32 R172, RZ, RZ, R155 ;  /* 0x000000ffffac7224 */ /* 0x000fe400078e009b */
[----:B------:R-:W-:Y:S02]  /*24640*/  IMAD.WIDE.U32 R154, R51, -0x2daee0ad, RZ ;  /* 0xd2511f53339a7825 */ /* 0x000fe400078e00ff */
[----:B------:R-:W-:Y:S03]  /*24650*/  MUFU.EX2 R51, R81 ;  /* 0x0000005100337308 */ /* 0x000fe60000000800 */
[----:B------:R-:W-:Y:S07]  /*24660*/  LOP3.LUT R114, R50, UR13, R155, 0x96, !PT ;  /* 0x0000000d32727c12 */ /* 0x000fee000f8e969b */
[----:B------:R-:W-:Y:S01]  /*24670*/  MUFU.EX2 R81, R233 ;  /* 0x000000e900517308 */ /* 0x000fe20000000800 */
[----:B------:R-:W-:Y:S01]  /*24680*/  F2FP.BF16.F32.PACK_AB R50, R75, R40 ;  /* 0x000000284b32723e */ /* 0x000fe200000010ff */
[----:B------:R-:W-:Y:S05]  /*24690*/  @!P1 HFMA2.BF16_V2 R0, -RZ.H0_H0, RZ.H0_H0, -R70.H1_H1 ;  /* 0x200000ffff009231 */ /* 0x000fea0000360946 */
[----:B------:R-:W-:Y:S01]  /*246a0*/  PRMT R184, R0, 0x7610, R184 ;  /* 0x0000761000b87816 */ /* 0x000fe200000000b8 */
[----:B------:R3:W-:Y:S01]  /*246b0*/  @!P1 STL.S16 [R1+0x234], R0 ;  /* 0x0002340001009387 */ /* 0x0007e20000100600 */
[--C-:B------:R-:W-:Y:S02]  /*246c0*/  @P4 HFMA2.BF16_V2 R46, -RZ.H0_H0, RZ.H0_H0, -R69.reuse.H1_H1 ;  /* 0x200000ffff2e4231 */ /* 0x100fe40000360945 */
[----:B------:R-:W-:Y:S02]  /*246d0*/  @!P1 PRMT R129, R184, 0x5410, RZ ;  /* 0x00005410b8819816 */ /* 0x000fe400000000ff */
[----:B------:R-:W-:Y:S01]  /*246e0*/  ISETP.GT.U32.AND P1, PT, R36, UR10, PT ;  /* 0x0000000a24007c0c */ /* 0x000fe2000bf24070 */
[----:B--2---:R-:W-:Y:S01]  /*246f0*/  @!P6 HFMA2.BF16_V2 R42, -RZ.H0_H0, RZ.H0_H0, -R69.H0_H0 ;  /* 0x200000ffff2ae231 */ /* 0x004fe20000340945 */
[----:B------:R-:W-:Y:S02]  /*24700*/  PRMT R173, R46, 0x7610, R173 ;  /* 0x000076102ead7816 */ /* 0x000fe400000000ad */
[----:B------:R-:W-:Y:S02]  /*24710*/  LOP3.LUT R184, R131, 0xff, RZ, 0xc0, !PT ;  /* 0x000000ff83b87812 */ /* 0x000fe400078ec0ff */
[----:B------:R-:W-:Y:S01]  /*24720*/  @P4 PRMT R141, R173, 0x5410, RZ ;  /* 0x00005410ad8d4816 */ /* 0x000fe200000000ff */
[----:B------:R2:W-:Y:S01]  /*24730*/  @!P6 STL.S16 [R1+0x230], R42 ;  /* 0x0002302a0100e387 */ /* 0x0005e20000100600 */
[----:B------:R-:W-:Y:S01]  /*24740*/  PRMT R179, R42, 0x7610, R179 ;  /* 0x000076102ab37816 */ /* 0x000fe200000000b3 */
[----:B------:R-:W-:Y:S02]  /*24750*/  IMAD.MOV.U32 R173, RZ, RZ, R169 ;  /* 0x000000ffffad7224 */ /* 0x000fe400078e00a9 */
[----:B------:R4:W-:Y:S01]  /*24760*/  @P4 STL.S16 [R1+0x22c], R46 ;  /* 0x00022c2e01004387 */ /* 0x0009e20000100600 */
[----:B------:R-:W-:Y:S01]  /*24770*/  @!P6 PRMT R138, R179, 0x5410, RZ ;  /* 0x00005410b38ae816 */ /* 0x000fe200000000ff */
[----:B------:R-:W-:Y:S01]  /*24780*/  IMAD.MOV.U32 R169, RZ, RZ, R172 ;  /* 0x000000ffffa97224 */ /* 0x000fe200078e00ac */
[----:B------:R-:W-:Y:S01]  /*24790*/  ISETP.GT.U32.AND P6, PT, R39, UR10, PT ;  /* 0x0000000a27007c0c */ /* 0x000fe2000bfc4070 */
[----:B------:R-:W-:Y:S01]  /*247a0*/  IMAD.MOV.U32 R172, RZ, RZ, R221 ;  /* 0x000000ffffac7224 */ /* 0x000fe200078e00dd */
[----:B------:R-:W-:Y:S01]  /*247b0*/  ISETP.LE.U32.AND P4, PT, R184, UR10, PT ;  /* 0x0000000ab8007c0c */ /* 0x000fe2000bf83070 */
[----:B------:R1:W4:Y:S01]  /*247c0*/  LDL.S16 R221, [R1+0x244] ;  /* 0x0002440001dd7983 */ /* 0x0003220000100600 */
[----:B------:R-:W-:Y:S01]  /*247d0*/  IMAD.MOV.U32 R179, RZ, RZ, R115 ;  /* 0x000000ffffb37224 */ /* 0x000fe200078e0073 */
[----:B---3--:R3:W-:Y:S01]  /*247e0*/  MUFU.EX2 R0, R54 ;  /* 0x0000003600007308 */ /* 0x0087e20000000800 */
[----:B------:R-:W-:Y:S09]  /*247f0*/  IMAD.WIDE.U32 R114, R114, -0x326172a9, RZ ;  /* 0xcd9e8d5772727825 */ /* 0x000ff200078e00ff */
[----:B--2---:R1:W2:Y:S01]  /*24800*/  MUFU.EX2 R42, R47 ;  /* 0x0000002f002a7308 */ /* 0x0042a20000000800 */
[----:B----4-:R-:W-:Y:S01]  /*24810*/  FADD.FTZ R46, R40, R71 ;  /* 0x00000047282e7221 */ /* 0x010fe20000010000 */
[----:B------:R-:W-:Y:S03]  /*24820*/  FADD.FTZ R40, R76, R67 ;  /* 0x000000434c287221 */ /* 0x000fe60000010000 */
[----:B---3--:R-:W-:Y:S05]  /*24830*/  FADD.FTZ R54, R75, R46 ;  /* 0x0000002e4b367221 */ /* 0x008fea0000010000 */
[----:B------:R-:W3:Y:S01]  /*24840*/  MUFU.EX2 R46, R82 ;  /* 0x00000052002e7308 */ /* 0x000ee20000000800 */
[C---:B-1----:R-:W-:Y:S01]  /*24850*/  F2FP.BF16.F32.PACK_AB R47, R72.reuse, R76 ;  /* 0x0000004c482f723e */ /* 0x042fe200000010ff */
[----:B------:R-:W-:Y:S01]  /*24860*/  FADD.FTZ R72, R72, R40 ;  /* 0x0000002848487221 */ /* 0x000fe20000010000 */
[----:B------:R-:W-:Y:S01]  /*24870*/  FADD.FTZ R40, R49, R66 ;  /* 0x0000004231287221 */ /* 0x000fe20000010000 */
[----:B------:R-:W-:Y:S06]  /*24880*/  IMAD.WIDE.U32 R66, R113, -0x326172a9, RZ ;  /* 0xcd9e8d5771427825 */ /* 0x000fec00078e00ff */
[----:B------:R1:W-:Y:S01]  /*24890*/  MUFU.EX2 R49, R53 ;  /* 0x0000003500317308 */ /* 0x0003e20000000800 */
[----:B------:R4:W4:Y:S01]  /*248a0*/  LDL.S16 R113, [R1+0x240] ;  /* 0x0002400001717983 */ /* 0x0009220000100600 */
[----:B------:R-:W-:Y:S08]  /*248b0*/  LOP3.LUT R118, R118, UR7, R67, 0x96, !PT ;  /* 0x0000000776767c12 */ /* 0x000ff0000f8e9643 */
[----:B------:R-:W1:Y:S01]  /*248c0*/  MUFU.EX2 R82, R230 ;  /* 0x000000e600527308 */ /* 0x000e620000000800 */
[----:B--2---:R-:W-:Y:S02]  /*248d0*/  F2FP.BF16.F32.PACK_AB R67, R42, R0 ;  /* 0x000000002a43723e */ /* 0x004fe400000010ff */
[----:B------:R-:W-:Y:S07]  /*248e0*/  LOP3.LUT R65, R66, UR9, R115, 0x96, !PT ;  /* 0x0000000942417c12 */ /* 0x000fee000f8e9673 */
[----:B------:R-:W-:Y:S01]  /*248f0*/  MUFU.EX2 R76, R178 ;  /* 0x000000b2004c7308 */ /* 0x000fe20000000800 */
[----:B---3--:R-:W-:Y:S01]  /*24900*/  F2FP.BF16.F32.PACK_AB R71, R51, R46 ;  /* 0x0000002e3347723e */ /* 0x008fe200000010ff */
[----:B------:R2:W3:Y:S01]  /*24910*/  LDL.S16 R66, [R1+0x238] ;  /* 0x0002380001427983 */ /* 0x0004e20000100600 */
[----:B------:R-:W-:Y:S07]  /*24920*/  PRMT R123, R67, 0x7632, R123 ;  /* 0x00007632437b7816 */ /* 0x000fee000000007b */
[----:B------:R-:W2:Y:S01]  /*24930*/  MUFU.EX2 R75, R180 ;  /* 0x000000b4004b7308 */ /* 0x000ea20000000800 */
[C---:B------:R-:W-:Y:S01]  /*24940*/  PRMT R135, R71.reuse, 0x7610, R135 ;  /* 0x0000761047877816 */ /* 0x040fe20000000087 */
[----:B-1----:R-:W-:Y:S01]  /*24950*/  FADD.FTZ R53, R48, R40 ;  /* 0x0000002830357221 */ /* 0x002fe20000010000 */
[----:B------:R-:W-:Y:S01]  /*24960*/  PRMT R137, R71, 0x7632, R137 ;  /* 0x0000763247897816 */ /* 0x000fe20000000089 */
[----:B------:R1:W3:Y:S01]  /*24970*/  LDL.S16 R40, [R1+0x23c] ;  /* 0x00023c0001287983 */ /* 0x0002e20000100600 */
[----:B------:R-:W-:Y:S01]  /*24980*/  PRMT R119, R67, 0x7610, R119 ;  /* 0x0000761043777816 */ /* 0x000fe20000000077 */
[----:B------:R-:W-:Y:S01]  /*24990*/  FADD.FTZ R48, R0, R44 ;  /* 0x0000002c00307221 */ /* 0x000fe20000010000 */
[----:B------:R-:W-:Y:S01]  /*249a0*/  F2FP.BF16.F32.PACK_AB R0, R81, R82 ;  /* 0x000000525100723e */ /* 0x000fe200000010ff */
[----:B------:R-:W-:Y:S04]  /*249b0*/  FADD.FTZ R2, R2, R53 ;  /* 0x0000003502027221 */ /* 0x000fe80000010000 */
[----:B------:R-:W-:Y:S01]  /*249c0*/  FADD.FTZ R53, R46, R2 ;  /* 0x000000022e357221 */ /* 0x000fe20000010000 */
[----:B------:R-:W-:Y:S01]  /*249d0*/  LOP3.LUT R2, R65, 0xffff, RZ, 0xc0, !PT ;  /* 0x0000ffff41027812 */ /* 0x000fe200078ec0ff */
[----:B------:R-:W-:Y:S01]  /*249e0*/  MUFU.EX2 R46, R83 ;  /* 0x00000053002e7308 */ /* 0x000fe20000000800 */
[----:B--2---:R-:W-:Y:S01]  /*249f0*/  F2FP.BF16.F32.PACK_AB R170, R75, R76 ;  /* 0x0000004c4baa723e */ /* 0x004fe200000010ff */
[----:B------:R-:W-:Y:S08]  /*24a00*/  FADD.FTZ R51, R51, R53 ;  /* 0x0000003533337221 */ /* 0x000ff00000010000 */
[----:B------:R-:W-:Y:S01]  /*24a10*/  MUFU.EX2 R53, R92 ;  /* 0x0000005c00357308 */ /* 0x000fe20000000800 */
[--C-:B------:R-:W-:Y:S05]  /*24a20*/  @P1 HFMA2.BF16_V2 R221, -RZ.H0_H0, RZ.H0_H0, -R67.reuse.H0_H0 ;  /* 0x200000ffffdd1231 */ /* 0x100fea0000340943 */
[----:B------:R-:W-:Y:S01]  /*24a30*/  PRMT R44, R221, 0x7610, R44 ;  /* 0x00007610dd2c7816 */ /* 0x000fe2000000002c */
[----:B------:R2:W-:Y:S04]  /*24a40*/  @P1 STL.S16 [R1+0x244], R221 ;  /* 0x000244dd01001387 */ /* 0x0005e80000100600 */
[----:B--2---:R-:W2:Y:S01]  /*24a50*/  LDL.LU R221, [R1+0x3fc] ;  /* 0x0003fc0001dd7983 */ /* 0x004ea20000300800 */
[----:B----4-:R-:W-:Y:S05]  /*24a60*/  @P6 HFMA2.BF16_V2 R113, -RZ.H0_H0, RZ.H0_H0, -R67.H1_H1 ;  /* 0x200000ffff716231 */ /* 0x010fea0000360943 */
[----:B------:R-:W-:Y:S01]  /*24a70*/  PRMT R233, R113, 0x7610, R233 ;  /* 0x0000761071e97816 */ /* 0x000fe200000000e9 */
[----:B------:R4:W-:Y:S01]  /*24a80*/  @P6 STL.S16 [R1+0x240], R113 ;  /* 0x0002407101006387 */ /* 0x0009e20000100600 */
[--C-:B---3--:R-:W-:Y:S05]  /*24a90*/  @!P0 HFMA2.BF16_V2 R66, -RZ.H0_H0, RZ.H0_H0, -R71.reuse.H1_H1 ;  /* 0x200000ffff428231 */ /* 0x108fea0000360947 */
[----:B------:R-:W-:Y:S01]  /*24aa0*/  PRMT R230, R66, 0x7610, R230 ;  /* 0x0000761042e67816 */ /* 0x000fe200000000e6 */
[----:B------:R-:W-:Y:S05]  /*24ab0*/  @!P4 HFMA2.BF16_V2 R40, -RZ.H0_H0, RZ.H0_H0, -R71.H0_H0 ;  /* 0x200000ffff28c231 */ /* 0x000fea0000340947 */
[----:B------:R-:W-:Y:S04]  /*24ac0*/  @!P4 STL.S16 [R1+0x23c], R40 ;  /* 0x00023c280100c387 */ /* 0x000fe80000100600 */
[----:B------:R3:W-:Y:S01]  /*24ad0*/  @!P0 STL.S16 [R1+0x238], R66 ;  /* 0x0002384201008387 */ /* 0x0007e20000100600 */
[----:B----4-:R-:W-:Y:S10]  /*24ae0*/  MUFU.EX2 R113, R237 ;  /* 0x000000ed00717308 */ /* 0x010ff40000000800 */
[----:B---3--:R3:W4:Y:S02]  /*24af0*/  MUFU.EX2 R66, R236 ;  /* 0x000000ec00427308 */ /* 0x0087240000000800 */
[----:B---3--:R-:W-:Y:S01]  /*24b00*/  PRMT R236, R44, 0x7610, R236 ;  /* 0x000076102cec7816 */ /* 0x008fe200000000ec */
[----:B------:R-:W-:Y:S01]  /*24b10*/  FADD.FTZ R44, R76, R72 ;  /* 0x000000484c2c7221 */ /* 0x000fe20000010000 */
[----:B----4-:R-:W-:Y:S03]  /*24b20*/  F2FP.BF16.F32.PACK_AB R192, R66, R113 ;  /* 0x0000007142c0723e */ /* 0x010fe600000010ff */
[----:B------:R-:W-:Y:S01]  /*24b30*/  FADD.FTZ R75, R75, R44 ;  /* 0x0000002c4b4b7221 */ /* 0x000fe20000010000 */
[----:B--2---:R-:W-:Y:S01]  /*24b40*/  PRMT R221, R40, 0x7610, R221 ;  /* 0x0000761028dd7816 */ /* 0x004fe200000000dd */
[----:B------:R-:W-:Y:S01]  /*24b50*/  FADD.FTZ R40, R82, R54 ;  /* 0x0000003652287221 */ /* 0x000fe20000010000 */
[----:B------:R-:W-:Y:S02]  /*24b60*/  PRMT R82, R233, 0x7610, R82 ;  /* 0x00007610e9527816 */ /* 0x000fe40000000052 */
[----:B------:R-:W-:Y:S01]  /*24b70*/  SHF.R.U32.HI R233, RZ, 0x8, R2 ;  /* 0x00000008ffe97819 */ /* 0x000fe20000011602 */
[----:B------:R-:W-:Y:S01]  /*24b80*/  FADD.FTZ R54, R81, R40 ;  /* 0x0000002851367221 */ /* 0x000fe20000010000 */
[----:B------:R-:W-:Y:S01]  /*24b90*/  @P6 PRMT R123, R82, 0x5410, RZ ;  /* 0x00005410527b6816 */ /* 0x000fe200000000ff */
[----:B------:R-:W2:Y:S01]  /*24ba0*/  MUFU.EX2 R40, R52 ;  /* 0x0000003400287308 */ /* 0x000ea20000000800 */
[----:B------:R-:W-:Y:S01]  /*24bb0*/  PRMT R81, R230, 0x7610, R81 ;  /* 0x00007610e6517816 */ /* 0x000fe20000000051 */
[--C-:B------:R-:W-:Y:S01]  /*24bc0*/  FADD.FTZ R44, R113, R54.reuse ;  /* 0x00000036712c7221 */ /* 0x100fe20000010000 */
[----:B------:R-:W-:Y:S07]  /*24bd0*/  @!P4 PRMT R135, R221, 0x5410, RZ ;  /* 0x00005410dd87c816 */ /* 0x000fee00000000ff */
[----:B------:R3:W-:Y:S01]  /*24be0*/  MUFU.EX2 R82, R235 ;  /* 0x000000eb00527308 */ /* 0x0007e20000000800 */
[----:B------:R-:W-:Y:S01]  /*24bf0*/  @!P0 PRMT R137, R81, 0x5410, RZ ;  /* 0x0000541051898816 */ /* 0x000fe200000000ff */
[----:B------:R-:W4:Y:S01]  /*24c00*/  LDL.LU R221, [R1+0x3f8] ;  /* 0x0003f80001dd7983 */ /* 0x000f220000300800 */
[----:B------:R-:W-:Y:S07]  /*24c10*/  PRMT R54, R131, 0x7632, R54 ;  /* 0x0000763283367816 */ /* 0x000fee0000000036 */
[----:B------:R1:W-:Y:S01]  /*24c20*/  MUFU.EX2 R2, R56 ;  /* 0x0000003800027308 */ /* 0x0003e20000000800 */
[----:B------:R-:W-:Y:S01]  /*24c30*/  ISETP.LE.U32.AND P4, PT, R186, UR10, PT ;  /* 0x0000000aba007c0c */ /* 0x000fe2000bf83070 */
[----:B------:R-:W-:Y:S01]  /*24c40*/  FADD.FTZ R66, R66, R44 ;  /* 0x0000002c42427221 */ /* 0x000fe20000010000 */
[----:B------:R-:W-:Y:S07]  /*24c50*/  LOP3.LUT R230, R54, 0xff, RZ, 0xc0, !PT ;  /* 0x000000ff36e67812 */ /* 0x000fee00078ec0ff */
[----:B------:R-:W-:Y:S01]  /*24c60*/  MUFU.EX2 R44, R55 ;  /* 0x00000037002c7308 */ /* 0x000fe20000000800 */
[----:B--2---:R-:W-:Y:S01]  /*24c70*/  F2FP.BF16.F32.PACK_AB R72, R40, R49 ;  /* 0x000000312848723e */ /* 0x004fe200000010ff */
[----:B------:R-:W-:Y:S01]  /*24c80*/  FADD.FTZ R52, R42, R48 ;  /* 0x000000302a347221 */ /* 0x000fe20000010000 */
[----:B------:R-:W-:Y:S07]  /*24c90*/  LOP3.LUT R48, R233, 0xffff, RZ, 0xc0, !PT ;  /* 0x0000ffffe9307812 */ /* 0x000fee00078ec0ff */
[----:B------:R-:W-:Y:S01]  /*24ca0*/  MUFU.EX2 R55, R242 ;  /* 0x000000f200377308 */ /* 0x000fe20000000800 */
[----:B------:R-:W-:Y:S01]  /*24cb0*/  ISETP.LE.U32.AND P6, PT, R230, UR10, PT ;  /* 0x0000000ae6007c0c */ /* 0x000fe2000bfc3070 */
[----:B---3--:R2:W3:Y:S01]  /*24cc0*/  LDL.S16 R235, [R1+0x254] ;  /* 0x0002540001eb7983 */ /* 0x0084e20000100600 */
[----:B------:R-:W-:Y:S01]  /*24cd0*/  ISETP.LE.U32.AND P0, PT, R48, UR10, PT ;  /* 0x0000000a30007c0c */ /* 0x000fe2000bf03070 */
[----:B------:R-:W-:Y:S01]  /*24ce0*/  FADD.FTZ R52, R49, R52 ;  /* 0x0000003431347221 */ /* 0x000fe20000010000 */
[----:B-1----:R-:W-:Y:S01]  /*24cf0*/  PRMT R56, R236, 0x7610, R56 ;  /* 0x00007610ec387816 */ /* 0x002fe20000000038 */
[----:B------:R2:W2:Y:S01]  /*24d00*/  LDL.S16 R48, [R1+0x258] ;  /* 0x0002580001307983 */ /* 0x0004a20000100600 */
[--C-:B------:R-:W-:Y:S03]  /*24d10*/  SHF.R.U32.HI R236, RZ, 0x18, R131.reuse ;  /* 0x00000018ffec7819 */ /* 0x100fe60000011683 */
[----:B------:R-:W1:Y:S01]  /*24d20*/  MUFU.EX2 R42, R84 ;  /* 0x00000054002a7308 */ /* 0x000e620000000800 */
[----:B------:R-:W-:Y:S01]  /*24d30*/  @P1 PRMT R119, R56, 0x5410, RZ ;  /* 0x0000541038771816 */ /* 0x000fe200000000ff */
[----:B------:R1:W4:Y:S01]  /*24d40*/  LDL.S16 R49, [R1+0x250] ;  /* 0x0002500001317983 */ /* 0x0003220000100600 */
[----:B------:R-:W-:Y:S07]  /*24d50*/  ISETP.LE.U32.AND P1, PT, R236, UR10, PT ;  /* 0x0000000aec007c0c */ /* 0x000fee000bf23070 */
[----:B------:R-:W-:Y:S01]  /*24d60*/  MUFU.EX2 R54, R85 ;  /* 0x0000005500367308 */ /* 0x000fe20000000800 */
[C---:B------:R-:W-:Y:S02]  /*24d70*/  PRMT R128, R72.reuse, 0x7632, R128 ;  /* 0x0000763248807816 */ /* 0x040fe40000000080 */
[----:B------:R-:W-:Y:S07]  /*24d80*/  PRMT R131, R72, 0x7610, R131 ;  /* 0x0000761048837816 */ /* 0x000fee0000000083 */
[----:B------:R-:W1:Y:S10]  /*24d90*/  MUFU.EX2 R56, R243 ;  /* 0x000000f300387308 */ /* 0x000e740000000800 */
[----:B------:R-:W1:Y:S02]  /*24da0*/  MUFU.EX2 R81, R234 ;  /* 0x000000ea00517308 */ /* 0x000e640000000800 */
[----:B-1----:R-:W-:Y:S01]  /*24db0*/  F2FP.BF16.F32.PACK_AB R76, R46, R42 ;  /* 0x0000002a2e4c723e */ /* 0x002fe200000010ff */
[----:B------:R-:W-:Y:S07]  /*24dc0*/  FADD.FTZ R51, R42, R51 ;  /* 0x000000332a337221 */ /* 0x000fee0000010000 */
[----:B------:R-:W-:Y:S01]  /*24dd0*/  MUFU.EX2 R42, R239 ;  /* 0x000000ef002a7308 */ /* 0x000fe20000000800 */
[----:B------:R-:W-:Y:S01]  /*24de0*/  PRMT R143, R76, 0x7610, R143 ;  /* 0x000076104c8f7816 */ /* 0x000fe2000000008f */
[----:B------:R-:W-:Y:S01]  /*24df0*/  FADD.FTZ R46, R46, R51 ;  /* 0x000000332e2e7221 */ /* 0x000fe20000010000 */
[----:B------:R-:W-:Y:S07]  /*24e00*/  PRMT R136, R76, 0x7632, R136 ;  /* 0x000076324c887816 */ /* 0x000fee0000000088 */
[----:B------:R-:W-:Y:S01]  /*24e10*/  MUFU.EX2 R51, R94 ;  /* 0x0000005e00337308 */ /* 0x000fe20000000800 */
[----:B------:R-:W-:Y:S02]  /*24e20*/  F2FP.BF16.F32.PACK_AB R180, R55, R56 ;  /* 0x0000003837b4723e */ /* 0x000fe400000010ff */
[----:B------:R-:W-:Y:S02]  /*24e30*/  F2FP.BF16.F32.PACK_AB R85, R53, R54 ;  /* 0x000000363555723e */ /* 0x000fe400000010ff */
[----:B------:R-:W-:Y:S02]  /*24e40*/  F2FP.BF16.F32.PACK_AB R193, R81, R82 ;  /* 0x0000005251c1723e */ /* 0x000fe400000010ff */
[C---:B------:R-:W-:Y:S02]  /*24e50*/  PRMT R147, R85.reuse, 0x7610, R147 ;  /* 0x0000761055937816 */ /* 0x040fe40000000093 */
[----:B------:R-:W-:Y:S01]  /*24e60*/  PRMT R149, R85, 0x7632, R149 ;  /* 0x0000763255957816 */ /* 0x000fe20000000095 */
[--C-:B---3--:R-:W-:Y:S02]  /*24e70*/  @!P1 HFMA2.BF16_V2 R235, -RZ.H0_H0, RZ.H0_H0, -R72.reuse.H1_H1 ;  /* 0x200000ffffeb9231 */ /* 0x108fe40000360948 */
[----:B--2---:R-:W-:Y:S03]  /*24e80*/  @!P6 HFMA2.BF16_V2 R48, -RZ.H0_H0, RZ.H0_H0, -R72.H0_H0 ;  /* 0x200000ffff30e231 */ /* 0x004fe60000340948 */
[----:B------:R-:W-:Y:S01]  /*24e90*/  PRMT R175, R235, 0x7610, R175 ;  /* 0x00007610ebaf7816 */ /* 0x000fe200000000af */
[--C-:B----4-:R-:W-:Y:S01]  /*24ea0*/  @!P4 HFMA2.BF16_V2 R49, -RZ.H0_H0, RZ.H0_H0, -R76.reuse.H0_H0 ;  /* 0x200000ffff31c231 */ /* 0x110fe2000034094c */
[----:B------:R-:W-:Y:S01]  /*24eb0*/  PRMT R178, R48, 0x7610, R178 ;  /* 0x0000761030b27816 */ /* 0x000fe200000000b2 */
[----:B------:R1:W-:Y:S01]  /*24ec0*/  @!P6 STL.S16 [R1+0x258], R48 ;  /* 0x000258300100e387 */ /* 0x0003e20000100600 */
[----:B------:R-:W-:Y:S01]  /*24ed0*/  @!P1 PRMT R128, R175, 0x5410, RZ ;  /* 0x00005410af809816 */ /* 0x000fe200000000ff */
[----:B------:R-:W-:Y:S01]  /*24ee0*/  IMAD.MOV.U32 R175, RZ, RZ, R169 ;  /* 0x000000ffffaf7224 */ /* 0x000fe200078e00a9 */
[----:B------:R-:W-:Y:S01]  /*24ef0*/  PRMT R113, R49, 0x7610, R113 ;  /* 0x0000761031717816 */ /* 0x000fe20000000071 */
[----:B------:R2:W-:Y:S01]  /*24f00*/  @!P1 STL.S16 [R1+0x254], R235 ;  /* 0x000254eb01009387 */ /* 0x0005e20000100600 */
[----:B------:R-:W-:Y:S01]  /*24f10*/  @!P6 PRMT R131, R178, 0x5410, RZ ;  /* 0x00005410b283e816 */ /* 0x000fe200000000ff */
[----:B------:R-:W-:Y:S01]  /*24f20*/  IMAD.MOV.U32 R169, RZ, RZ, R168 ;  /* 0x000000ffffa97224 */ /* 0x000fe200078e00a8 */
[----:B------:R-:W-:Y:S01]  /*24f30*/  ISETP.GT.U32.AND P6, PT, R187, UR10, PT ;  /* 0x0000000abb007c0c */ /* 0x000fe2000bfc4070 */
[----:B------:R3:W-:Y:S01]  /*24f40*/  @!P4 STL.S16 [R1+0x250], R49 ;  /* 0x000250310100c387 */ /* 0x0007e20000100600 */
[----:B------:R-:W-:Y:S01]  /*24f50*/  @!P4 PRMT R143, R113, 0x5410, RZ ;  /* 0x00005410718fc816 */ /* 0x000fe200000000ff */
[----:B------:R-:W-:Y:S01]  /*24f60*/  IMAD.MOV.U32 R168, RZ, RZ, R161 ;  /* 0x000000ffffa87224 */ /* 0x000fe200078e00a1 */
[----:B------:R-:W-:Y:S01]  /*24f70*/  ISETP.GT.U32.AND P1, PT, R189, UR10, PT ;  /* 0x0000000abd007c0c */ /* 0x000fe2000bf24070 */
[----:B------:R-:W-:Y:S01]  /*24f80*/  IMAD.MOV.U32 R161, RZ, RZ, R202 ;  /* 0x000000ffffa17224 */ /* 0x000fe200078e00ca */
[----:B------:R-:W-:Y:S01]  /*24f90*/  ISETP.GT.U32.AND P4, PT, R210, UR10, PT ;  /* 0x0000000ad2007c0c */ /* 0x000fe2000bf84070 */
[----:B------:R4:W4:Y:S01]  /*24fa0*/  LDL.S16 R202, [R1+0x268] ;  /* 0x0002680001ca7983 */ /* 0x0009220000100600 */
[----:B------:R-:W-:Y:S02]  /*24fb0*/  IMAD.MOV.U32 R178, RZ, RZ, R167 ;  /* 0x000000ffffb27224 */ /* 0x000fe400078e00a7 */
[----:B------:R-:W-:Y:S01]  /*24fc0*/  IMAD.MOV.U32 R167, RZ, RZ, R160 ;  /* 0x000000ffffa77224 */ /* 0x000fe200078e00a0 */
[C---:B------:R-:W-:Y:S01]  /*24fd0*/  PRMT R160, R116.reuse, 0x7773, RZ ;  /* 0x0000777374a07816 */ /* 0x040fe200000000ff */
[----:B------:R-:W-:Y:S01]  /*24fe0*/  IMAD.MOV.U32 R113, RZ, RZ, R165 ;  /* 0x000000ffff717224 */ /* 0x000fe200078e00a5 */
[----:B------:R-:W-:Y:S01]  /*24ff0*/  PRMT R165, R116, 0x7772, RZ ;  /* 0x0000777274a57816 */ /* 0x000fe200000000ff */
[----:B-1----:R-:W-:Y:S01]  /*25000*/  FADD.FTZ R48, R56, R75 ;  /* 0x0000004b38307221 */ /* 0x002fe20000010000 */
[----:B------:R-:W-:Y:S01]  /*25010*/  F2FP.BF16.F32.PACK_AB R75, R44, R2 ;  /* 0x000000022c4b723e */ /* 0x000fe200000010ff */
[----:B------:R-:W-:Y:S01]  /*25020*/  MUFU.EX2 R56, R229 ;  /* 0x000000e500387308 */ /* 0x000fe20000000800 */
[----:B--2---:R-:W-:Y:S02]  /*25030*/  IMAD.MOV.U32 R235, RZ, RZ, R201 ;  /* 0x000000ffffeb7224 */ /* 0x004fe400078e00c9 */
[C---:B------:R-:W-:Y:S01]  /*25040*/  PRMT R142, R75.reuse, 0x7632, R142 ;  /* 0x000076324b8e7816 */ /* 0x040fe2000000008e */
[----:B------:R1:W2:Y:S01]  /*25050*/  LDL.S16 R201, [R1+0x264] ;  /* 0x0002640001c97983 */ /* 0x0002a20000100600 */
[----:B------:R-:W-:Y:S01]  /*25060*/  PRMT R140, R75, 0x7610, R140 ;  /* 0x000076104b8c7816 */ /* 0x000fe2000000008c */
[----:B---3--:R-:W-:Y:S01]  /*25070*/  FADD.FTZ R49, R55, R48 ;  /* 0x0000003037317221 */ /* 0x008fe20000010000 */
[----:B------:R-:W-:Y:S03]  /*25080*/  FADD.FTZ R48, R40, R52 ;  /* 0x0000003428307221 */ /* 0x000fe60000010000 */
[----:B------:R-:W3:Y:S01]  /*25090*/  MUFU.EX2 R55, R240 ;  /* 0x000000f000377308 */ /* 0x000ee20000000800 */
[----:B------:R-:W-:Y:S01]  /*250a0*/  FADD.FTZ R40, R82, R66 ;  /* 0x0000004252287221 */ /* 0x000fe20000010000 */
[----:B------:R-:W-:Y:S08]  /*250b0*/  FADD.FTZ R48, R2, R48 ;  /* 0x0000003002307221 */ /* 0x000ff00000010000 */
[----:B------:R-:W-:Y:S01]  /*250c0*/  MUFU.EX2 R66, R231 ;  /* 0x000000e700427308 */ /* 0x000fe20000000800 */
[----:B------:R-:W-:Y:S09]  /*250d0*/  FADD.FTZ R52, R81, R40 ;  /* 0x0000002851347221 */ /* 0x000ff20000010000 */
[----:B------:R1:W1:Y:S10]  /*250e0*/  MUFU.EX2 R81, R228 ;  /* 0x000000e400517308 */ /* 0x0002740000000800 */
[----:B------:R-:W-:Y:S01]  /*250f0*/  MUFU.EX2 R2, R57 ;  /* 0x0000003900027308 */ /* 0x000fe20000000800 */
[C---:B---3--:R-:W-:Y:S01]  /*25100*/  F2FP.BF16.F32.PACK_AB R196, R42.reuse, R55 ;  /* 0x000000372ac4723e */ /* 0x048fe200000010ff */
[----:B------:R-:W-:Y:S02]  /*25110*/  FADD.FTZ R40, R55, R49 ;  /* 0x0000003137287221 */ /* 0x000fe40000010000 */
[----:B------:R3:W3:Y:S06]  /*25120*/  LDL.S16 R55, [R1+0x26c] ;  /* 0x00026c0001377983 */ /* 0x0006ec0000100600 */
[----:B------:R-:W1:Y:S01]  /*25130*/  MUFU.EX2 R49, R232 ;  /* 0x000000e800317308 */ /* 0x000e620000000800 */
[----:B------:R-:W-:Y:S01]  /*25140*/  FADD.FTZ R42, R42, R40 ;  /* 0x000000282a2a7221 */ /* 0x000fe20000010000 */
[----:B------:R-:W-:Y:S01]  /*25150*/  IMAD.MOV.U32 R40, RZ, RZ, R190 ;  /* 0x000000ffff287224 */ /* 0x000fe200078e00be */
[----:B------:R-:W-:Y:S01]  /*25160*/  PRMT R190, R116, 0x7771, RZ ;  /* 0x0000777174be7816 */ /* 0x000fe200000000ff */
[----:B-1----:R-:W-:Y:S01]  /*25170*/  IMAD.MOV.U32 R228, RZ, RZ, R116 ;  /* 0x000000ffffe47224 */ /* 0x002fe200078e0074 */
[----:B------:R-:W-:Y:S01]  /*25180*/  F2FP.BF16.F32.PACK_AB R195, R81, R56 ;  /* 0x0000003851c3723e */ /* 0x000fe200000010ff */
[----:B------:R-:W-:Y:S04]  /*25190*/  IMAD.MOV.U32 R116, RZ, RZ, R40 ;  /* 0x000000ffff747224 */ /* 0x000fe800078e0028 */
[----:B------:R-:W1:Y:S01]  /*251a0*/  MUFU.EX2 R40, R58 ;  /* 0x0000003a00287308 */ /* 0x000e620000000800 */
[----:B------:R-:W-:Y:S01]  /*251b0*/  FADD.FTZ R42, R49, R42 ;  /* 0x0000002a312a7221 */ /* 0x000fe20000010000 */
[C---:B------:R-:W-:Y:S03]  /*251c0*/  F2FP.BF16.F32.PACK_AB R49, R66.reuse, R49 ;  /* 0x000000314231723e */ /* 0x040fe600000010ff */
[----:B------:R-:W-:Y:S01]  /*251d0*/  FADD.FTZ R57, R66, R42 ;  /* 0x0000002a42397221 */ /* 0x000fe20000010000 */
[----:B------:R-:W-:Y:S02]  /*251e0*/  IMAD.MOV.U32 R66, RZ, RZ, R178 ;  /* 0x000000ffff427224 */ /* 0x000fe400078e00b2 */
[----:B------:R-:W-:Y:S01]  /*251f0*/  IMAD.MOV.U32 R178, RZ, RZ, R152 ;  /* 0x000000ffffb27224 */ /* 0x000fe200078e0098 */
[----:B-1----:R-:W-:Y:S02]  /*25200*/  F2FP.BF16.F32.PACK_AB R84, R2, R40 ;  /* 0x000000280254723e */ /* 0x002fe400000010ff */
[----:B------:R-:W-:Y:S02]  /*25210*/  PRMT R152, R114, 0x7772, RZ ;  /* 0x0000777272987816 */ /* 0x000fe400000000ff */
[C---:B------:R-:W-:Y:S02]  /*25220*/  PRMT R150, R84.reuse, 0x7610, R150 ;  /* 0x0000761054967816 */ /* 0x040fe40000000096 */
[----:B------:R-:W-:Y:S01]  /*25230*/  PRMT R153, R84, 0x7632, R153 ;  /* 0x0000763254997816 */ /* 0x000fe20000000099 */
[--C-:B----4-:R-:W-:Y:S05]  /*25240*/  @P1 HFMA2.BF16_V2 R202, -RZ.H0_H0, RZ.H0_H0, -R75.reuse.H0_H0 ;  /* 0x200000ffffca1231 */ /* 0x110fea000034094b */
[----:B------:R-:W-:Y:S04]  /*25250*/  PRMT R92, R202, 0x7610, R92 ;  /* 0x00007610ca5c7816 */ /* 0x000fe8000000005c */
[----:B------:R-:W-:Y:S02]  /*25260*/  @P1 PRMT R140, R92, 0x5410, RZ ;  /* 0x000054105c8c1816 */ /* 0x000fe400000000ff */
[----:B------:R-:W-:Y:S01]  /*25270*/  MUFU.EX2 R92, R223 ;  /* 0x000000df005c7308 */ /* 0x000fe20000000800 */
[----:B--2---:R-:W-:Y:S05]  /*25280*/  @P4 HFMA2.BF16_V2 R201, -RZ.H0_H0, RZ.H0_H0, -R75.H1_H1 ;  /* 0x200000ffffc94231 */ /* 0x004fea000036094b */
[----:B------:R-:W-:Y:S04]  /*25290*/  PRMT R58, R201, 0x7610, R58 ;  /* 0x00007610c93a7816 */ /* 0x000fe8000000003a */
[----:B------:R-:W-:Y:S01]  /*252a0*/  @P4 PRMT R142, R58, 0x5410, RZ ;  /* 0x000054103a8e4816 */ /* 0x000fe200000000ff */
[----:B---3--:R-:W-:Y:S05]  /*252b0*/  @P6 HFMA2.BF16_V2 R55, -RZ.H0_H0, RZ.H0_H0, -R76.H1_H1 ;  /* 0x200000ffff376231 */ /* 0x008fea000036094c */
[----:B------:R1:W-:Y:S01]  /*252c0*/  @P6 STL.S16 [R1+0x26c], R55 ;  /* 0x00026c3701006387 */ /* 0x0003e20000100600 */
[----:B------:R-:W-:Y:S03]  /*252d0*/  PRMT R200, R55, 0x7610, R200 ;  /* 0x0000761037c87816 */ /* 0x000fe600000000c8 */
[----:B------:R2:W-:Y:S01]  /*252e0*/  @P1 STL.S16 [R1+0x268], R202 ;  /* 0x000268ca01001387 */ /* 0x0005e20000100600 */
[----:B------:R-:W-:Y:S02]  /*252f0*/  PRMT R94, R200, 0x7610, R94 ;  /* 0x00007610c85e7816 */ /* 0x000fe4000000005e */
[----:B------:R-:W-:Y:S01]  /*25300*/  LOP3.LUT R200, R65, 0xff, RZ, 0xc0, !PT ;  /* 0x000000ff41c87812 */ /* 0x000fe200078ec0ff */
[----:B------:R3:W-:Y:S01]  /*25310*/  @P4 STL.S16 [R1+0x264], R201 ;  /* 0x000264c901004387 */ /* 0x0007e20000100600 */
[----:B------:R-:W-:Y:S01]  /*25320*/  @P6 PRMT R136, R94, 0x5410, RZ ;  /* 0x000054105e886816 */ /* 0x000fe200000000ff */
[----:B------:R-:W-:Y:S01]  /*25330*/  IMAD.MOV.U32 R94, RZ, RZ, R175 ;  /* 0x000000ffff5e7224 */ /* 0x000fe200078e00af */
[----:B------:R-:W-:Y:S01]  /*25340*/  ISETP.LE.U32.AND P6, PT, R200, UR10, PT ;  /* 0x0000000ac8007c0c */ /* 0x000fe2000bfc3070 */
[----:B------:R4:W4:Y:S01]  /*25350*/  LDL.S16 R58, [R1+0x278] ;  /* 0x00027800013a7983 */ /* 0x0009220000100600 */
[----:B------:R-:W-:Y:S01]  /*25360*/  IMAD.MOV.U32 R175, RZ, RZ, R151 ;  /* 0x000000ffffaf7224 */ /* 0x000fe200078e0097 */
[----:B------:R-:W-:Y:S01]  /*25370*/  PRMT R151, R114, 0x7773, RZ ;  /* 0x0000777372977816 */ /* 0x000fe200000000ff */
[----:B-1----:R-:W-:Y:S01]  /*25380*/  FADD.FTZ R55, R44, R48 ;  /* 0x000000302c377221 */ /* 0x002fe20000010000 */
[----:B------:R-:W-:Y:S01]  /*25390*/  FADD.FTZ R44, R56, R52 ;  /* 0x00000034382c7221 */ /* 0x000fe20000010000 */
[----:B------:R1:W1:Y:S01]  /*253a0*/  MUFU.EX2 R48, R93 ;  /* 0x0000005d00307308 */ /* 0x0002620000000800 */
[----:B--2---:R-:W-:Y:S01]  /*253b0*/  SHF.R.U32.HI R202, RZ, 0x18, R65 ;  /* 0x00000018ffca7819 */ /* 0x004fe20000011641 */
[----:B------:R-:W-:Y:S08]  /*253c0*/  FADD.FTZ R42, R40, R55 ;  /* 0x00000037282a7221 */ /* 0x000ff00000010000 */
[----:B------:R2:W-:Y:S01]  /*253d0*/  MUFU.EX2 R52, R63 ;  /* 0x0000003f00347308 */ /* 0x0005e20000000800 */
[----:B------:R-:W-:Y:S01]  /*253e0*/  FADD.FTZ R56, R81, R44 ;  /* 0x0000002c51387221 */ /* 0x000fe20000010000 */
[----:B------:R-:W-:Y:S01]  /*253f0*/  ISETP.LE.U32.AND P4, PT, R202, UR10, PT ;  /* 0x0000000aca007c0c */ /* 0x000fe2000bf83070 */
[----:B------:R-:W-:Y:S07]  /*25400*/  FADD.FTZ R44, R54, R46 ;  /* 0x0000002e362c7221 */ /* 0x000fee0000010000 */
[----:B------:R2:W-:Y:S01]  /*25410*/  MUFU.EX2 R55, R224 ;  /* 0x000000e000377308 */ /* 0x0005e20000000800 */
[----:B------:R-:W-:Y:S01]  /*25420*/  FADD.FTZ R54, R2, R42 ;  /* 0x0000002a02367221 */ /* 0x000fe20000010000 */
[----:B------:R-:W-:Y:S01]  /*25430*/  PRMT R2, R65, 0x7632, R2 ;  /* 0x0000763241027816 */ /* 0x000fe20000000002 */
[----:B------:R-:W-:Y:S07]  /*25440*/  FADD.FTZ R53, R53, R44 ;  /* 0x0000002c35357221 */ /* 0x000fee0000010000 */
[----:B------:R-:W-:Y:S01]  /*25450*/  MUFU.EX2 R46, R98 ;  /* 0x00000062002e7308 */ /* 0x000fe20000000800 */
[----:B---3--:R-:W-:Y:S01]  /*25460*/  LOP3.LUT R201, R2, 0xff, RZ, 0xc0, !PT ;  /* 0x000000ff02c97812 */ /* 0x008fe200078ec0ff */
[----:B-1----:R-:W-:Y:S08]  /*25470*/  IMAD.MOV.U32 R93, RZ, RZ, R235 ;  /* 0x000000ffff5d7224 */ /* 0x002ff000078e00eb */
[----:B------:R-:W1:Y:S01]  /*25480*/  MUFU.EX2 R44, R225 ;  /* 0x000000e1002c7308 */ /* 0x000e620000000800 */
[----:B------:R-:W-:Y:S01]  /*25490*/  F2FP.BF16.F32.PACK_AB R83, R48, R51 ;  /* 0x000000333053723e */ /* 0x000fe200000010ff */
[----:B--2---:R2:W3:Y:S01]  /*254a0*/  LDL.S16 R63, [R1+0x274] ;  /* 0x00027400013f7983 */ /* 0x0044e20000100600 */
[----:B------:R-:W-:Y:S07]  /*254b0*/  ISETP.LE.U32.AND P1, PT, R201, UR10, PT ;  /* 0x0000000ac9007c0c */ /* 0x000fee000bf23070 */
[----:B------:R-:W2:Y:S01]  /*254c0*/  MUFU.EX2 R42, R59 ;  /* 0x0000003b002a7308 */ /* 0x000ea20000000800 */
[----:B------:R-:W-:Y:S01]  /*254d0*/  PRMT R177, R83, 0x7610, R177 ;  /* 0x0000761053b17816 */ /* 0x000fe200000000b1 */
[----:B------:R2:W3:Y:S01]  /*254e0*/  LDL.S16 R224, [R1+0x27c] ;  /* 0x00027c0001e07983 */ /* 0x0004e20000100600 */
[----:B------:R-:W-:Y:S07]  /*254f0*/  IMAD.MOV.U32 R235, RZ, RZ, R113 ;  /* 0x000000ffffeb7224 */ /* 0x000fee00078e0071 */
[----:B------:R-:W2:Y:S01]  /*25500*/  MUFU.EX2 R40, R226 ;  /* 0x000000e200287308 */ /* 0x000ea20000000800 */
[----:B------:R-:W-:Y:S01]  /*25510*/  IMAD.MOV.U32 R113, RZ, RZ, R179 ;  /* 0x000000ffff717224 */ /* 0x000fe200078e00b3 */
[----:B------:R-:W-:Y:S08]  /*25520*/  PRMT R179, R114, 0x7771, RZ ;  /* 0x0000777172b37816 */ /* 0x000ff000000000ff */
[----:B------:R2:W3:Y:S01]  /*25530*/  MUFU.EX2 R65, R206 ;  /* 0x000000ce00417308 */ /* 0x0004e20000000800 */
[----:B-1----:R-:W-:Y:S01]  /*25540*/  FADD.FTZ R2, R44, R56 ;  /* 0x000000382c027221 */ /* 0x002fe20000010000 */
[C---:B------:R-:W-:Y:S01]  /*25550*/  F2FP.BF16.F32.PACK_AB R203, R55.reuse, R44 ;  /* 0x0000002c37cb723e */ /* 0x040fe200000010ff */
[----:B------:R-:W-:Y:S02]  /*25560*/  IMAD.MOV.U32 R225, RZ, RZ, R66 ;  /* 0x000000ffffe17224 */ /* 0x000fe400078e0042 */
[----:B------:R-:W-:Y:S01]  /*25570*/  FADD.FTZ R55, R55, R2 ;  /* 0x0000000237377221 */ /* 0x000fe20000010000 */
[----:B--2---:R-:W-:Y:S01]  /*25580*/  F2FP.BF16.F32.PACK_AB R82, R42, R52 ;  /* 0x000000342a52723e */ /* 0x004fe200000010ff */
[----:B------:R-:W-:Y:S02]  /*25590*/  IMAD.MOV.U32 R56, RZ, RZ, R114 ;  /* 0x000000ffff387224 */ /* 0x000fe400078e0072 */
[----:B------:R-:W-:Y:S01]  /*255a0*/  FADD.FTZ R2, R40, R57 ;  /* 0x0000003928027221 */ /* 0x000fe20000010000 */
[----:B------:R-:W-:Y:S01]  /*255b0*/  IMAD.MOV.U32 R226, RZ, RZ, R198 ;  /* 0x000000ffffe27224 */ /* 0x000fe200078e00c6 */
[C---:B------:R-:W-:Y:S01]  /*255c0*/  PRMT R171, R82.reuse, 0x7632, R171 ;  /* 0x0000763252ab7816 */ /* 0x040fe200000000ab */
[----:B------:R-:W-:Y:S01]  /*255d0*/  IMAD.MOV.U32 R206, RZ, RZ, R93 ;  /* 0x000000ffffce7224 */ /* 0x000fe200078e005d */
[----:B------:R-:W-:Y:S01]  /*255e0*/  PRMT R163, R82, 0x7610, R163 ;  /* 0x0000761052a37816 */ /* 0x000fe200000000a3 */
[----:B------:R-:W-:Y:S02]  /*255f0*/  MUFU.EX2 R93, R208 ;  /* 0x000000d0005d7308 */ /* 0x000fe40000000800 */
[----:B------:R-:W-:Y:S02]  /*25600*/  IMAD.MOV.U32 R114, RZ, RZ, R206 ;  /* 0x000000ffff727224 */ /* 0x000fe400078e00ce */
[----:B------:R-:W-:Y:S02]  /*25610*/  IMAD.MOV.U32 R206, RZ, RZ, R226 ;  /* 0x000000ffffce7224 */ /* 0x000fe400078e00e2 */
[----:B------:R-:W-:Y:S04]  /*25620*/  IMAD.MOV.U32 R226, RZ, RZ, R94 ;  /* 0x000000ffffe27224 */ /* 0x000fe800078e005e */
[----:B------:R-:W-:Y:S01]  /*25630*/  MUFU.EX2 R94, R204 ;  /* 0x000000cc005e7308 */ /* 0x000fe20000000800 */
[--C-:B----4-:R-:W-:Y:S05]  /*25640*/  @!P0 HFMA2.BF16_V2 R58, -RZ.H0_H0, RZ.H0_H0, -R85.reuse.H1_H1 ;  /* 0x200000ffff3a8231 */ /* 0x110fea0000360955 */
[----:B------:R-:W-:Y:S04]  /*25650*/  PRMT R98, R58, 0x7610, R98 ;  /* 0x000076103a627816 */ /* 0x000fe80000000062 */
[----:B------:R-:W-:Y:S02]  /*25660*/  @!P0 PRMT R149, R98, 0x5410, RZ ;  /* 0x0000541062958816 */ /* 0x000fe400000000ff */
[----:B------:R1:W-:Y:S02]  /*25670*/  MUFU.EX2 R98, R247 ;  /* 0x000000f700627308 */ /* 0x0003e40000000800 */
[----:B-1----:R-:W-:Y:S02]  /*25680*/  IMAD.MOV.U32 R247, RZ, RZ, R168 ;  /* 0x000000fffff77224 */ /* 0x002fe400078e00a8 */
[----:B------:R-:W-:Y:S02]  /*25690*/  IMAD.MOV.U32 R168, RZ, RZ, R161 ;  /* 0x000000ffffa87224 */ /* 0x000fe400078e00a1 */
[--C-:B---3--:R-:W-:Y:S02]  /*256a0*/  @!P1 HFMA2.BF16_V2 R63, -RZ.H0_H0, RZ.H0_H0, -R84.reuse.H0_H0 ;  /* 0x200000ffff3f9231 */ /* 0x108fe40000340954 */
[----:B------:R-:W-:Y:S03]  /*256b0*/  @!P6 HFMA2.BF16_V2 R224, -RZ.H0_H0, RZ.H0_H0, -R85.H0_H0 ;  /* 0x200000ffffe0e231 */ /* 0x000fe60000340955 */
[----:B------:R-:W-:Y:S02]  /*256c0*/  PRMT R81, R63, 0x7610, R81 ;  /* 0x000076103f517816 */ /* 0x000fe40000000051 */
[----:B------:R1:W-:Y:S02]  /*256d0*/  @!P6 STL.S16 [R1+0x27c], R224 ;  /* 0x00027ce00100e387 */ /* 0x0003e40000100600 */
[----:B------:R-:W-:Y:S02]  /*256e0*/  @!P1 PRMT R150, R81, 0x5410, RZ ;  /* 0x0000541051969816 */ /* 0x000fe400000000ff */
[----:B------:R-:W-:Y:S01]  /*256f0*/  PRMT R59, R224, 0x7610, R59 ;  /* 0x00007610e03b7816 */ /* 0x000fe2000000003b */
[----:B------:R2:W3:Y:S03]  /*25700*/  LDL.S16 R44, [R1+0x270] ;  /* 0x00027000012c7983 */ /* 0x0004e60000100600 */
[----:B------:R-:W-:Y:S01]  /*25710*/  @!P6 PRMT R147, R59, 0x5410, RZ ;  /* 0x000054103b93e816 */ /* 0x000fe200000000ff */
[----:B------:R4:W-:Y:S01]  /*25720*/  @!P0 STL.S16 [R1+0x278], R58 ;  /* 0x0002783a01008387 */ /* 0x0009e20000100600 */
[----:B------:R-:W-:Y:S03]  /*25730*/  ISETP.GT.U32.AND P6, PT, R179, UR10, PT ;  /* 0x0000000ab3007c0c */ /* 0x000fe6000bfc4070 */
[----:B------:R2:W-:Y:S01]  /*25740*/  @!P1 STL.S16 [R1+0x274], R63 ;  /* 0x0002743f01009387 */ /* 0x0005e20000100600 */
[----:B------:R-:W-:Y:S01]  /*25750*/  ISETP.GT.U32.AND P1, PT, R152, UR10, PT ;  /* 0x0000000a98007c0c */ /* 0x000fe2000bf24070 */
[----:B-1----:R-:W-:Y:S02]  /*25760*/  IMAD.MOV.U32 R224, RZ, RZ, R169 ;  /* 0x000000ffffe07224 */ /* 0x002fe400078e00a9 */
[----:B------:R-:W-:Y:S01]  /*25770*/  IMAD.MOV.U32 R169, RZ, RZ, R172 ;  /* 0x000000ffffa97224 */ /* 0x000fe200078e00ac */
[----:B------:R-:W-:Y:S02]  /*25780*/  LOP3.LUT R172, R56, 0xff, RZ, 0xc0, !PT ;  /* 0x000000ff38ac7812 */ /* 0x000fe400078ec0ff */
[----:B------:R-:W-:Y:S02]  /*25790*/  MUFU.EX2 R56, R222 ;  /* 0x000000de00387308 */ /* 0x000fe40000000800 */
[----:B------:R-:W-:Y:S08]  /*257a0*/  ISETP.LE.U32.AND P0, PT, R172, UR10, PT ;  /* 0x0000000aac007c0c */ /* 0x000ff0000bf03070 */
[----:B----4-:R1:W4:Y:S02]  /*257b0*/  MUFU.EX2 R58, R205 ;  /* 0x000000cd003a7308 */ /* 0x0103240000000800 */
[C---:B-1----:R-:W-:Y:S01]  /*257c0*/  F2FP.BF16.F32.PACK_AB R205, R92.reuse, R40 ;  /* 0x000000285ccd723e */ /* 0x042fe200000010ff */
[----:B------:R-:W-:Y:S01]  /*257d0*/  FADD.FTZ R92, R92, R2 ;  /* 0x000000025c5c7221 */ /* 0x000fe20000010000 */
[----:B------:R-:W-:Y:S01]  /*257e0*/  FADD.FTZ R2, R51, R53 ;  /* 0x0000003533027221 */ /* 0x000fe20000010000 */
[----:B------:R-:W-:Y:S05]  /*257f0*/  FADD.FTZ R51, R52, R54 ;  /* 0x0000003634337221 */ /* 0x000fea0000010000 */
[----:B------:R-:W-:Y:S01]  /*25800*/  MUFU.EX2 R53, R89 ;  /* 0x0000005900357308 */ /* 0x000fe20000000800 */
[----:B------:R-:W-:Y:S01]  /*25810*/  FADD.FTZ R66, R48, R2 ;  /* 0x0000000230427221 */ /* 0x000fe20000010000 */
[----:B--2---:R-:W-:Y:S08]  /*25820*/  FADD.FTZ R63, R42, R51 ;  /* 0x000000332a3f7221 */ /* 0x004ff00000010000 */
[----:B------:R1:W-:Y:S01]  /*25830*/  MUFU.EX2 R2, R64 ;  /* 0x0000004000027308 */ /* 0x0003e20000000800 */
[----:B------:R-:W-:Y:S01]  /*25840*/  FADD.FTZ R42, R65, R55 ;  /* 0x00000037412a7221 */ /* 0x000fe20000010000 */
[C---:B----4-:R-:W-:Y:S08]  /*25850*/  F2FP.BF16.F32.PACK_AB R65, R58.reuse, R65 ;  /* 0x000000413a41723e */ /* 0x050ff000000010ff */
[----:B------:R2:W-:Y:S10]  /*25860*/  MUFU.EX2 R40, R80 ;  /* 0x0000005000287308 */ /* 0x0005f40000000800 */
[----:B------:R-:W4:Y:S10]  /*25870*/  MUFU.EX2 R54, R209 ;  /* 0x000000d100367308 */ /* 0x000f340000000800 */
[----:B------:R-:W-:Y:S01]  /*25880*/  MUFU.EX2 R51, R102 ;  /* 0x0000006600337308 */ /* 0x000fe20000000800 */
[----:B-1----:R-:W-:Y:S01]  /*25890*/  FADD.FTZ R64, R58, R42 ;  /* 0x0000002a3a407221 */ /* 0x002fe20000010000 */
[----:B------:R-:W-:Y:S08]  /*258a0*/  IMAD.WIDE.U32 R58, R144, -0x2daee0ad, RZ ;  /* 0xd2511f53903a7825 */ /* 0x000ff000078e00ff */
[----:B------:R-:W-:Y:S01]  /*258b0*/  MUFU.EX2 R52, R88 ;  /* 0x0000005800347308 */ /* 0x000fe20000000800 */
[----:B--2---:R-:W-:Y:S01]  /*258c0*/  IMAD.WIDE.U32 R80, R118, -0x2daee0ad, RZ ;  /* 0xd2511f5376507825 */ /* 0x004fe200078e00ff */
[----:B------:R-:W-:Y:S08]  /*258d0*/  LOP3.LUT R115, R156, UR11, R59, 0x96, !PT ;  /* 0x0000000b9c737c12 */ /* 0x000ff0000f8e963b */
[----:B------:R-:W-:Y:S01]  /*258e0*/  MUFU.EX2 R48, R101 ;  /* 0x0000006500307308 */ /* 0x000fe20000000800 */
[----:B----4-:R-:W-:Y:S01]  /*258f0*/  F2FP.BF16.F32.PACK_AB R223, R54, R56 ;  /* 0x0000003836df723e */ /* 0x010fe200000010ff */
[----:B------:R-:W-:Y:S01]  /*25900*/  IMAD.MOV.U32 R144, RZ, RZ, R226 ;  /* 0x000000ffff907224 */ /* 0x000fe200078e00e2 */
[----:B------:R-:W-:Y:S02]  /*25910*/  PRMT R226, R130, 0x7771, RZ ;  /* 0x0000777182e27816 */ /* 0x000fe400000000ff */
[----:B------:R-:W-:Y:S01]  /*25920*/  PRMT R156, R83, 0x7632, R156 ;  /* 0x00007632539c7816 */ /* 0x000fe2000000009c */
[----:B---3--:R-:W-:Y:S05]  /*25930*/  @!P4 HFMA2.BF16_V2 R44, -RZ.H0_H0, RZ.H0_H0, -R84.H1_H1 ;  /* 0x200000ffff2cc231 */ /* 0x008fea0000360954 */
[----:B------:R1:W-:Y:S01]  /*25940*/  @!P4 STL.S16 [R1+0x270], R44 ;  /* 0x0002702c0100c387 */ /* 0x0003e20000100600 */
[----:B------:R-:W-:Y:S03]  /*25950*/  PRMT R57, R44, 0x7610, R57 ;  /* 0x000076102c397816 */ /* 0x000fe60000000039 */
[----:B------:R2:W3:Y:S01]  /*25960*/  LDL.S16 R55, [R1+0x28c] ;  /* 0x00028c0001377983 */ /* 0x0004e20000100600 */
[----:B------:R-:W-:Y:S02]  /*25970*/  @!P4 PRMT R153, R57, 0x5410, RZ ;  /* 0x000054103999c816 */ /* 0x000fe400000000ff */
[----:B------:R-:W-:Y:S01]  /*25980*/  ISETP.GT.U32.AND P4, PT, R151, UR10, PT ;  /* 0x0000000a97007c0c */ /* 0x000fe2000bf84070 */
[----:B------:R2:W4:Y:S01]  /*25990*/  LDL.S16 R42, [R1+0x288] ;  /* 0x00028800012a7983 */ /* 0x0005220000100600 */
[--C-:B------:R-:W-:Y:S03]  /*259a0*/  LOP3.LUT R57, R154, UR11, R81.reuse, 0x96, !PT ;  /* 0x0000000b9a397c12 */ /* 0x100fe6000f8e9651 */
[----:B------:R2:W2:Y:S01]  /*259b0*/  LDL.S16 R59, [R1+0x284] ;  /* 0x00028400013b7983 */ /* 0x0004a20000100600 */
[----:B------:R-:W-:Y:S03]  /*259c0*/  LOP3.LUT R198, R57, 0xff, RZ, 0xc0, !PT ;  /* 0x000000ff39c67812 */ /* 0x000fe600078ec0ff */
[----:B------:R2:W2:Y:S01]  /*259d0*/  LDL.S16 R89, [R1+0x290] ;  /* 0x0002900001597983 */ /* 0x0004a20000100600 */
[----:B-1----:R-:W1:Y:S02]  /*259e0*/  MUFU.EX2 R44, R97 ;  /* 0x00000061002c7308 */ /* 0x002e640000000800 */
[----:B-1----:R-:W-:Y:S04]  /*259f0*/  F2FP.BF16.F32.PACK_AB R88, R44, R46 ;  /* 0x0000002e2c58723e */ /* 0x002fe800000010ff */
[C---:B------:R-:W-:Y:S02]  /*25a00*/  PRMT R164, R88.reuse, 0x7610, R164 ;  /* 0x0000761058a47816 */ /* 0x040fe400000000a4 */
[----:B------:R-:W-:Y:S01]  /*25a10*/  PRMT R166, R88, 0x7632, R166 ;  /* 0x0000763258a67816 */ /* 0x000fe200000000a6 */
[--C-:B---3--:R-:W-:Y:S02]  /*25a20*/  @!P0 HFMA2.BF16_V2 R55, -RZ.H0_H0, RZ.H0_H0, -R83.reuse.H0_H0 ;  /* 0x200000ffff378231 */ /* 0x108fe40000340953 */
[----:B----4-:R-:W-:Y:S03]  /*25a30*/  @P6 HFMA2.BF16_V2 R42, -RZ.H0_H0, RZ.H0_H0, -R83.H1_H1 ;  /* 0x200000ffff2a6231 */ /* 0x010fe60000360953 */
[----:B------:R1:W-:Y:S01]  /*25a40*/  @!P0 STL.S16 [R1+0x28c], R55 ;  /* 0x00028c3701008387 */ /* 0x0003e20000100600 */
[----:B------:R-:W-:Y:S01]  /*25a50*/  PRMT R81, R55, 0x7610, R81 ;  /* 0x0000761037517816 */ /* 0x000fe20000000051 */
[--C-:B--2---:R-:W-:Y:S02]  /*25a60*/  @P1 HFMA2.BF16_V2 R59, -RZ.H0_H0, RZ.H0_H0, -R82.reuse.H0_H0 ;  /* 0x200000ffff3b1231 */ /* 0x104fe40000340952 */
[----:B------:R2:W-:Y:S01]  /*25a70*/  @P6 STL.S16 [R1+0x288], R42 ;  /* 0x0002882a01006387 */ /* 0x0005e20000100600 */
[----:B------:R-:W-:Y:S01]  /*25a80*/  @!P0 PRMT R177, R81, 0x5410, RZ ;  /* 0x0000541051b18816 */ /* 0x000fe200000000ff */
[----:B------:R-:W-:Y:S02]  /*25a90*/  @P4 HFMA2.BF16_V2 R89, -RZ.H0_H0, RZ.H0_H0, -R82.H1_H1 ;  /* 0x200000ffff594231 */ /* 0x000fe40000360952 */
[----:B------:R3:W-:Y:S01]  /*25aa0*/  @P1 STL.S16 [R1+0x284], R59 ;  /* 0x0002843b01001387 */ /* 0x0007e20000100600 */
[----:B------:R-:W-:Y:S01]  /*25ab0*/  PRMT R154, R42, 0x7610, R154 ;  /* 0x000076102a9a7816 */ /* 0x000fe2000000009a */
[----:B------:R-:W-:Y:S01]  /*25ac0*/  MUFU.EX2 R81, R245 ;  /* 0x000000f500517308 */ /* 0x000fe20000000800 */
[----:B------:R-:W-:Y:S02]  /*25ad0*/  PRMT R118, R59, 0x7610, R118 ;  /* 0x000076103b767816 */ /* 0x000fe40000000076 */
[----:B------:R-:W-:Y:S02]  /*25ae0*/  ISETP.LE.U32.AND P0, PT, R198, UR10, PT ;  /* 0x0000000ac6007c0c */ /* 0x000fe4000bf03070 */
[----:B------:R-:W-:Y:S02]  /*25af0*/  @P6 PRMT R156, R154, 0x5410, RZ ;  /* 0x000054109a9c6816 */ /* 0x000fe400000000ff */
[----:B------:R-:W-:Y:S02]  /*25b00*/  ISETP.GT.U32.AND P6, PT, R226, UR10, PT ;  /* 0x0000000ae2007c0c */ /* 0x000fe4000bfc4070 */
[----:B------:R-:W-:Y:S01]  /*25b10*/  @P1 PRMT R163, R118, 0x5410, RZ ;  /* 0x0000541076a31816 */ /* 0x000fe200000000ff */
[----:B-1----:R1:W-:Y:S01]  /*25b20*/  MUFU.EX2 R55, R104 ;  /* 0x0000006800377308 */ /* 0x0023e20000000800 */
[----:B--2---:R-:W-:Y:S01]  /*25b30*/  FADD.FTZ R42, R56, R92 ;  /* 0x0000005c382a7221 */ /* 0x004fe20000010000 */
[----:B------:R-:W-:Y:S08]  /*25b40*/  F2FP.BF16.F32.PACK_AB R92, R2, R40 ;  /* 0x00000028025c723e */ /* 0x000ff000000010ff */
[----:B------:R-:W-:Y:S01]  /*25b50*/  MUFU.EX2 R56, R90 ;  /* 0x0000005a00387308 */ /* 0x000fe20000000800 */
[----:B---3--:R-:W-:Y:S01]  /*25b60*/  FADD.FTZ R59, R54, R42 ;  /* 0x0000002a363b7221 */ /* 0x008fe20000010000 */
[----:B------:R-:W-:Y:S08]  /*25b70*/  FADD.FTZ R42, R46, R66 ;  /* 0x000000422e2a7221 */ /* 0x000ff00000010000 */
[----:B------:R2:W-:Y:S01]  /*25b80*/  MUFU.EX2 R54, R103 ;  /* 0x0000006700367308 */ /* 0x0005e20000000800 */
[C---:B------:R-:W-:Y:S02]  /*25b90*/  PRMT R158, R92.reuse, 0x7610, R158 ;  /* 0x000076105c9e7816 */ /* 0x040fe4000000009e */
[----:B------:R-:W-:Y:S07]  /*25ba0*/  PRMT R162, R92, 0x7632, R162 ;  /* 0x000076325ca27816 */ /* 0x000fee00000000a2 */
[----:B------:R-:W3:Y:S01]  /*25bb0*/  MUFU.EX2 R90, R207 ;  /* 0x000000cf005a7308 */ /* 0x000ee20000000800 */
[----:B-1----:R-:W-:Y:S01]  /*25bc0*/  PRMT R104, R89, 0x7610, R104 ;  /* 0x0000761059687816 */ /* 0x002fe20000000068 */
[----:B------:R-:W-:Y:S01]  /*25bd0*/  FADD.FTZ R46, R44, R42 ;  /* 0x0000002a2c2e7221 */ /* 0x000fe20000010000 */
[----:B------:R-:W-:Y:S01]  /*25be0*/  PRMT R44, R45, 0x7632, R44 ;  /* 0x000076322d2c7816 */ /* 0x000fe2000000002c */
[----:B------:R-:W-:Y:S01]  /*25bf0*/  FADD.FTZ R42, R40, R63 ;  /* 0x0000003f282a7221 */ /* 0x000fe20000010000 */
[----:B------:R-:W-:Y:S02]  /*25c00*/  @P4 PRMT R171, R104, 0x5410, RZ ;  /* 0x0000541068ab4816 */ /* 0x000fe400000000ff */
[----:B------:R-:W-:Y:S01]  /*25c10*/  PRMT R40, R41, 0x7632, R40 ;  /* 0x0000763229287816 */ /* 0x000fe20000000028 */
[--C-:B------:R-:W-:Y:S01]  /*25c20*/  FADD.FTZ R63, R2, R42.reuse ;  /* 0x0000002a023f7221 */ /* 0x100fe20000010000 */
[----:B------:R-:W-:Y:S01]  /*25c30*/  PRMT R42, R43, 0x7632, R42 ;  /* 0x000076322b2a7816 */ /* 0x000fe2000000002a */
[----:B--2---:R-:W2:Y:S04]  /*25c40*/  LDL.LU.64 R102, [R1+0x50] ;  /* 0x0000500001667983 */ /* 0x004ea80000300a00 */
[----:B------:R1:W-:Y:S01]  /*25c50*/  @P4 STL.S16 [R1+0x290], R89 ;  /* 0x0002905901004387 */ /* 0x0003e20000100600 */
[----:B---3--:R-:W-:Y:S03]  /*25c60*/  F2FP.BF16.F32.PACK_AB R231, R90, R93 ;  /* 0x0000005d5ae7723e */ /* 0x008fe600000010ff */
[----:B------:R3:W4:Y:S01]  /*25c70*/  LDL.S16 R97, [R1+0x294] ;  /* 0x0002940001617983 */ /* 0x0007220000100600 */
[----:B-1----:R-:W1:Y:S02]  /*25c80*/  MUFU.EX2 R89, R246 ;  /* 0x000000f600597308 */ /* 0x002e640000000800 */
[----:B-1----:R-:W-:Y:S01]  /*25c90*/  FADD.FTZ R2, R89, R64 ;  /* 0x0000004059027221 */ /* 0x002fe20000010000 */
[C---:B------:R-:W-:Y:S02]  /*25ca0*/  F2FP.BF16.F32.PACK_AB R229, R81.reuse, R89 ;  /* 0x0000005951e5723e */ /* 0x040fe400000010ff */
[----:B------:R-:W-:Y:S01]  /*25cb0*/  F2FP.BF16.F32.PACK_AB R89, R52, R53 ;  /* 0x000000353459723e */ /* 0x000fe200000010ff */
[----:B------:R-:W-:Y:S01]  /*25cc0*/  FADD.FTZ R66, R81, R2 ;  /* 0x0000000251427221 */ /* 0x000fe20000010000 */
[----:B------:R-:W-:Y:S03]  /*25cd0*/  FADD.FTZ R2, R93, R59 ;  /* 0x0000003b5d027221 */ /* 0x000fe60000010000 */
[----:B------:R-:W1:Y:S01]  /*25ce0*/  MUFU.EX2 R81, R244 ;  /* 0x000000f400517308 */ /* 0x000e620000000800 */
[----:B------:R-:W-:Y:S01]  /*25cf0*/  FADD.FTZ R64, R90, R2 ;  /* 0x000000025a407221 */ /* 0x000fe20000010000 */
[----:B------:R-:W-:Y:S01]  /*25d00*/  FADD.FTZ R2, R51, R46 ;  /* 0x0000002e33027221 */ /* 0x000fe20000010000 */
[----:B------:R-:W-:Y:S07]  /*25d10*/  F2FP.BF16.F32.PACK_AB R90, R48, R51 ;  /* 0x00000033305a723e */ /* 0x000fee00000010ff */
[----:B------:R-:W-:Y:S01]  /*25d20*/  MUFU.EX2 R46, R91 ;  /* 0x0000005b002e7308 */ /* 0x000fe20000000800 */
[----:B------:R-:W-:Y:S01]  /*25d30*/  FADD.FTZ R51, R98, R66 ;  /* 0x0000004262337221 */ /* 0x000fe20000010000 */
[--C-:B------:R-:W-:Y:S01]  /*25d40*/  FADD.FTZ R59, R48, R2.reuse ;  /* 0x00000002303b7221 */ /* 0x100fe20000010000 */
[----:B------:R-:W-:Y:S07]  /*25d50*/  FADD.FTZ R48, R53, R63 ;  /* 0x0000003f35307221 */ /* 0x000fee0000010000 */
[----:B------:R3:W-:Y:S01]  /*25d60*/  MUFU.EX2 R91, R114 ;  /* 0x00000072005b7308 */ /* 0x0007e20000000800 */
[----:B------:R-:W-:Y:S01]  /*25d70*/  PRMT R2, R3, 0x7632, R2 ;  /* 0x0000763203027816 */ /* 0x000fe20000000002 */
[----:B------:R-:W-:Y:S08]  /*25d80*/  FADD.FTZ R52, R52, R48 ;  /* 0x0000003034347221 */ /* 0x000ff00000010000 */
[----:B------:R-:W3:Y:S01]  /*25d90*/  MUFU.EX2 R66, R206 ;  /* 0x000000ce00427308 */ /* 0x000ee20000000800 */
[----:B------:R-:W-:Y:S01]  /*25da0*/  FADD.FTZ R48, R94, R64 ;  /* 0x000000405e307221 */ /* 0x000fe20000010000 */
[----:B-1----:R-:W-:Y:S08]  /*25db0*/  F2FP.BF16.F32.PACK_AB R234, R81, R94 ;  /* 0x0000005e51ea723e */ /* 0x002ff000000010ff */
[----:B------:R-:W-:Y:S10]  /*25dc0*/  MUFU.EX2 R64, R249 ;  /* 0x000000f900407308 */ /* 0x000ff40000000800 */
[----:B------:R-:W-:Y:S01]  /*25dd0*/  MUFU.EX2 R53, R105 ;  /* 0x0000006900357308 */ /* 0x000fe20000000800 */
[----:B---3--:R-:W-:Y:S01]  /*25de0*/  IMAD.MOV.U32 R114, RZ, RZ, R224 ;  /* 0x000000ffff727224 */ /* 0x008fe200078e00e0 */
[----:B------:R-:W-:Y:S02]  /*25df0*/  PRMT R224, R130, 0x7772, RZ ;  /* 0x0000777282e07816 */ /* 0x000fe400000000ff */
[----:B------:R-:W-:Y:S01]  /*25e00*/  F2FP.BF16.F32.PACK_AB R237, R66, R91 ;  /* 0x0000005b42ed723e */ /* 0x000fe200000010ff */
[----:B------:R-:W-:Y:S01]  /*25e10*/  IMAD.MOV.U32 R206, RZ, RZ, R225 ;  /* 0x000000ffffce7224 */ /* 0x000fe200078e00e1 */
[----:B------:R-:W-:Y:S02]  /*25e20*/  PRMT R225, R130, 0x7773, RZ ;  /* 0x0000777382e17816 */ /* 0x000fe400000000ff */
[----:B------:R-:W-:Y:S01]  /*25e30*/  ISETP.GT.U32.AND P4, PT, R224, UR10, PT ;  /* 0x0000000ae0007c0c */ /* 0x000fe2000bf84070 */
[----:B------:R-:W-:Y:S01]  /*25e40*/  IMAD.MOV.U32 R222, RZ, RZ, R206 ;  /* 0x000000ffffde7224 */ /* 0x000fe200078e00ce */
[----:B------:R-:W-:Y:S01]  /*25e50*/  ISETP.GT.U32.AND P1, PT, R225, UR10, PT ;  /* 0x0000000ae1007c0c */ /* 0x000fe2000bf24070 */
[----:B------:R-:W-:Y:S02]  /*25e60*/  IMAD.MOV.U32 R206, RZ, RZ, R116 ;  /* 0x000000ffffce7224 */ /* 0x000fe400078e0074 */
[----:B------:R-:W-:Y:S02]  /*25e70*/  IMAD.MOV.U32 R116, RZ, RZ, R235 ;  /* 0x000000ffff747224 */ /* 0x000fe400078e00eb */
[----:B------:R-:W-:Y:S02]  /*25e80*/  IMAD.MOV.U32 R235, RZ, RZ, R113 ;  /* 0x000000ffffeb7224 */ /* 0x000fe400078e0071 */
[----:B----4-:R-:W-:Y:S05]  /*25e90*/  @!P0 HFMA2.BF16_V2 R97, -RZ.H0_H0, RZ.H0_H0, -R88.H0_H0 ;  /* 0x200000ffff618231 */ /* 0x010fea0000340958 */
[----:B------:R1:W-:Y:S01]  /*25ea0*/  @!P0 STL.S16 [R1+0x294], R97 ;  /* 0x0002946101008387 */ /* 0x0003e20000100600 */
[----:B------:R-:W-:Y:S04]  /*25eb0*/  PRMT R240, R97, 0x7610, R240 ;  /* 0x0000761061f07816 */ /* 0x000fe800000000f0 */
[----:B------:R-:W-:Y:S01]  /*25ec0*/  @!P0 PRMT R164, R240, 0x5410, RZ ;  /* 0x00005410f0a48816 */ /* 0x000fe200000000ff */
[----:B-1----:R-:W1:Y:S02]  /*25ed0*/  MUFU.EX2 R97, R248 ;  /* 0x000000f800617308 */ /* 0x002e640000000800 */
[----:B-1----:R-:W-:Y:S01]  /*25ee0*/  FADD.FTZ R63, R97, R51 ;  /* 0x00000033613f7221 */ /* 0x002fe20000010000 */
[----:B------:R-:W-:Y:S01]  /*25ef0*/  FADD.FTZ R51, R55, R59 ;  /* 0x0000003b37337221 */ /* 0x000fe20000010000 */
[----:B------:R-:W-:Y:S01]  /*25f00*/  FADD.FTZ R59, R81, R48 ;  /* 0x00000030513b7221 */ /* 0x000fe20000010000 */
[----:B------:R-:W-:Y:S01]  /*25f10*/  F2FP.BF16.F32.PACK_AB R232, R97, R98 ;  /* 0x0000006261e8723e */ /* 0x000fe200000010ff */
[----:B------:R-:W-:Y:S04]  /*25f20*/  FADD.FTZ R48, R91, R63 ;  /* 0x0000003f5b307221 */ /* 0x000fe80000010000 */
[----:B------:R1:W-:Y:S01]  /*25f30*/  MUFU.EX2 R81, R114 ;  /* 0x0000007200517308 */ /* 0x0003e20000000800 */
[C---:B------:R-:W-:Y:S01]  /*25f40*/  F2FP.BF16.F32.PACK_AB R98, R54.reuse, R55 ;  /* 0x000000373662723e */ /* 0x040fe200000010ff */
[----:B------:R-:W-:Y:S01]  /*25f50*/  FADD.FTZ R54, R54, R51 ;  /* 0x0000003336367221 */ /* 0x000fe20000010000 */
[----:B------:R-:W-:Y:S01]  /*25f60*/  FADD.FTZ R63, R66, R48 ;  /* 0x00000030423f7221 */ /* 0x000fe20000010000 */
[----:B------:R-:W-:Y:S01]  /*25f70*/  FADD.FTZ R48, R64, R59 ;  /* 0x0000003b40307221 */ /* 0x000fe20000010000 */
[----:B------:R3:W4:Y:S01]  /*25f80*/  LDL.S16 R66, [R1+0x2b0] ;  /* 0x0002b00001427983 */ /* 0x0007220000100600 */
[----:B------:R-:W-:Y:S01]  /*25f90*/  FADD.FTZ R51, R56, R52 ;  /* 0x0000003438337221 */ /* 0x000fe20000010000 */
[C---:B------:R-:W-:Y:S03]  /*25fa0*/  F2FP.BF16.F32.PACK_AB R97, R46.reuse, R56 ;  /* 0x000000382e61723e */ /* 0x040fe600000010ff */
[----:B------:R-:W2:Y:S01]  /*25fb0*/  MUFU.EX2 R52, R106 ;  /* 0x0000006a00347308 */ /* 0x000ea20000000800 */
[----:B------:R-:W-:Y:S01]  /*25fc0*/  FADD.FTZ R54, R53, R54 ;  /* 0x0000003635367221 */ /* 0x000fe20000010000 */
[----:B------:R-:W-:Y:S08]  /*25fd0*/  FADD.FTZ R56, R46, R51 ;  /* 0x000000332e387221 */ /* 0x000ff00000010000 */
[----:B------:R2:W3:Y:S01]  /*25fe0*/  MUFU.EX2 R51, R96 ;  /* 0x0000006000337308 */ /* 0x0004e20000000800 */
[----:B-1----:R-:W-:Y:S09]  /*25ff0*/  LOP3.LUT R114, R194, 0xff, RZ, 0xc0, !PT ;  /* 0x000000ffc2727812 */ /* 0x002ff200078ec0ff */
[----:B------:R-:W1:Y:S01]  /*26000*/  MUFU.EX2 R46, R95 ;  /* 0x0000005f002e7308 */ /* 0x000e620000000800 */
[----:B------:R-:W-:Y:S09]  /*26010*/  ISETP.LE.U32.AND P5, PT, R114, UR10, PT ;  /* 0x0000000a72007c0c */ /* 0x000ff2000bfa3070 */
[----:B------:R-:W1:Y:S01]  /*26020*/  MUFU.EX2 R55, R250 ;  /* 0x000000fa00377308 */ /* 0x000e620000000800 */
[C---:B--2---:R-:W-:Y:S01]  /*26030*/  F2FP.BF16.F32.PACK_AB R96, R52.reuse, R53 ;  /* 0x000000353460723e */ /* 0x044fe200000010ff */
[----:B------:R-:W-:Y:S01]  /*26040*/  FADD.FTZ R53, R52, R54 ;  /* 0x0000003634357221 */ /* 0x000fe20000010000 */
[----:B---3--:R-:W-:Y:S01]  /*26050*/  FADD.FTZ R52, R51, R56 ;  /* 0x0000003833347221 */ /* 0x008fe20000010000 */
[C---:B-1----:R-:W-:Y:S03]  /*26060*/  F2FP.BF16.F32.PACK_AB R95, R46.reuse, R51 ;  /* 0x000000332e5f723e */ /* 0x042fe600000010ff */
[----:B------:R-:W-:Y:S01]  /*26070*/  FADD.FTZ R56, R46, R52 ;  /* 0x000000342e387221 */ /* 0x000fe20000010000 */
[----:B------:R-:W-:Y:S02]  /*26080*/  LOP3.LUT R52, R194, 0xffff, RZ, 0xc0, !PT ;  /* 0x0000ffffc2347812 */ /* 0x000fe400078ec0ff */
[C---:B------:R-:W-:Y:S01]  /*26090*/  F2FP.BF16.F32.PACK_AB R239, R55.reuse, R64 ;  /* 0x0000004037ef723e */ /* 0x040fe200000010ff */
[----:B------:R-:W-:Y:S01]  /*260a0*/  FADD.FTZ R55, R55, R48 ;  /* 0x0000003037377221 */ /* 0x000fe20000010000 */
[----:B------:R-:W-:Y:S01]  /*260b0*/  SHF.R.U32.HI R118, RZ, 0x8, R52 ;  /* 0x00000008ff767819 */ /* 0x000fe20000011634 */
[----:B------:R-:W1:Y:S01]  /*260c0*/  MUFU.EX2 R64, R144 ;  /* 0x0000009000407308 */ /* 0x000e620000000800 */
[----:B------:R-:W-:Y:S02]  /*260d0*/  PRMT R48, R50, 0x7632, R48 ;  /* 0x0000763232307816 */ /* 0x000fe40000000030 */
[----:B------:R-:W-:Y:S07]  /*260e0*/  LOP3.LUT R54, R118, 0xffff, RZ, 0xc0, !PT ;  /* 0x0000ffff76367812 */ /* 0x000fee00078ec0ff */
[----:B------:R2:W-:Y:S01]  /*260f0*/  MUFU.EX2 R52, R110 ;  /* 0x0000006e00347308 */ /* 0x0005e20000000800 */
[----:B-1----:R-:W-:Y:S01]  /*26100*/  FADD.FTZ R51, R64, R63 ;  /* 0x0000003f40337221 */ /* 0x002fe20000010000 */
[C---:B------:R-:W-:Y:S01]  /*26110*/  F2FP.BF16.F32.PACK_AB R242, R81.reuse, R64 ;  /* 0x0000004051f2723e */ /* 0x040fe200000010ff */
[----:B------:R-:W-:Y:S02]  /*26120*/  IMAD.MOV.U32 R144, RZ, RZ, R206 ;  /* 0x000000ffff907224 */ /* 0x000fe400078e00ce */
[--C-:B------:R-:W-:Y:S01]  /*26130*/  FADD.FTZ R63, R81, R51.reuse ;  /* 0x00000033513f7221 */ /* 0x100fe20000010000 */
[----:B------:R-:W-:Y:S01]  /*26140*/  PRMT R51, R194, 0x7632, R51 ;  /* 0x00007632c2337816 */ /* 0x000fe20000000033 */
[----:B------:R-:W-:Y:S01]  /*26150*/  IMAD.MOV.U32 R206, RZ, RZ, R116 ;  /* 0x000000ffffce7224 */ /* 0x000fe200078e0074 */
[----:B--2---:R-:W-:Y:S01]  /*26160*/  SHF.R.U32.HI R110, RZ, 0x18, R194 ;  /* 0x00000018ff6e7819 */ /* 0x004fe200000116c2 */
[----:B------:R-:W-:Y:S01]  /*26170*/  IMAD.MOV.U32 R116, RZ, RZ, R235 ;  /* 0x000000ffff747224 */ /* 0x000fe200078e00eb */
[----:B------:R-:W-:Y:S01]  /*26180*/  LOP3.LUT R113, R51, 0xff, RZ, 0xc0, !PT ;  /* 0x000000ff33717812 */ /* 0x000fe200078ec0ff */
[----:B------:R-:W-:Y:S01]  /*26190*/  IMAD.MOV.U32 R235, RZ, RZ, R178 ;  /* 0x000000ffffeb7224 */ /* 0x000fe200078e00b2 */
[----:B------:R-:W-:Y:S01]  /*261a0*/  MUFU.EX2 R51, R109 ;  /* 0x0000006d00337308 */ /* 0x000fe20000000800 */
[----:B------:R-:W-:Y:S02]  /*261b0*/  IMAD.MOV.U32 R209, RZ, RZ, R144 ;  /* 0x000000ffffd17224 */ /* 0x000fe400078e0090 */
[----:B------:R-:W-:Y:S03]  /*261c0*/  IMAD.MOV.U32 R144, RZ, RZ, R116 ;  /* 0x000000ffff907224 */ /* 0x000fe600078e0074 */
[----:B------:R1:W-:Y:S02]  /*261d0*/  STG.E.U16 desc[UR24][R102.64], R209 ;  /* 0x000000d166007986 */ /* 0x0003e4000c101518 */
[----:B-1----:R-:W-:Y:S01]  /*261e0*/  PRMT R209, R80, 0x7772, RZ ;  /* 0x0000777250d17816 */ /* 0x002fe200000000ff */
[----:B----4-:R-:W-:Y:S05]  /*261f0*/  @!P3 HFMA2.BF16_V2 R66, -RZ.H0_H0, RZ.H0_H0, -R45.H0_H0 ;  /* 0x200000ffff42b231 */ /* 0x010fea000034092d */
[----:B------:R1:W-:Y:S01]  /*26200*/  @!P3 STL.S16 [R1+0x2b0], R66 ;  /* 0x0002b0420100b387 */ /* 0x0003e20000100600 */
[----:B------:R-:W-:Y:S03]  /*26210*/  PRMT R246, R66, 0x7610, R246 ;  /* 0x0000761042f67816 */ /* 0x000fe600000000f6 */
[----:B------:R2:W3:Y:S04]  /*26220*/  LDL.S16 R104, [R1+0x2ac] ;  /* 0x0002ac0001687983 */ /* 0x0004e80000100600 */
[----:B------:R2:W4:Y:S04]  /*26230*/  LDL.S16 R59, [R1+0x2c0] ;  /* 0x0002c000013b7983 */ /* 0x0005280000100600 */
[----:B------:R2:W2:Y:S04]  /*26240*/  LDL.S16 R91, [R1+0x2bc] ;  /* 0x0002bc00015b7983 */ /* 0x0004a80000100600 */
[----:B-1----:R1:W2:Y:S04]  /*26250*/  LDL.S16 R66, [R1+0x2a8] ;  /* 0x0002a80001427983 */ /* 0x0022a80000100600 */
[----:B------:R-:W2:Y:S01]  /*26260*/  LDL.LU.64 R248, [R1+0xb0] ;  /* 0x0000b00001f87983 */ /* 0x000ea20000300a00 */
[----:B---3--:R-:W-:Y:S02]  /*26270*/  @P6 HFMA2.BF16_V2 R104, -RZ.H0_H0, RZ.H0_H0, -R44.H0_H0 ;  /* 0x200000ffff686231 */ /* 0x008fe4000034092c */
[----:B----4-:R-:W-:Y:S03]  /*26280*/  @P4 HFMA2.BF16_V2 R59, -RZ.H0_H0, RZ.H0_H0, -R43.H0_H0 ;  /* 0x200000ffff3b4231 */ /* 0x010fe6000034092b */
[----:B------:R-:W-:Y:S01]  /*26290*/  @P6 STL.S16 [R1+0x2ac], R104 ;  /* 0x0002ac6801006387 */ /* 0x000fe20000100600 */
[----:B------:R-:W-:Y:S01]  /*262a0*/  PRMT R208, R104, 0x7610, R208 ;  /* 0x0000761068d07816 */ /* 0x000fe200000000d0 */
[----:B--2---:R-:W-:Y:S01]  /*262b0*/  @!P5 HFMA2.BF16_V2 R91, -RZ.H0_H0, RZ.H0_H0, -R41.H0_H0 ;  /* 0x200000ffff5bd231 */ /* 0x004fe20000340929 */
[----:B------:R-:W-:Y:S04]  /*262c0*/  PRMT R157, R59, 0x7610, R157 ;  /* 0x000076103b9d7816 */ /* 0x000fe8000000009d */
[----:B------:R-:W-:Y:S01]  /*262d0*/  PRMT R204, R91, 0x7610, R204 ;  /* 0x000076105bcc7816 */ /* 0x000fe200000000cc */
[----:B------:R-:W-:Y:S01]  /*262e0*/  @P1 HFMA2.BF16_V2 R66, -RZ.H0_H0, RZ.H0_H0, -R42.H0_H0 ;  /* 0x200000ffff421231 */ /* 0x000fe2000034092a */
[C---:B------:R-:W-:Y:S04]  /*262f0*/  PRMT R178, R248.reuse, 0x7771, RZ ;  /* 0x00007771f8b27816 */ /* 0x040fe800000000ff */
[----:B------:R2:W-:Y:S01]  /*26300*/  @P1 STL.S16 [R1+0x2a8], R66 ;  /* 0x0002a84201001387 */ /* 0x0005e20000100600 */
[----:B------:R-:W-:Y:S02]  /*26310*/  PRMT R154, R248, 0x7772, RZ ;  /* 0x00007772f89a7816 */ /* 0x000fe400000000ff */
[----:B------:R-:W-:Y:S01]  /*26320*/  PRMT R207, R66, 0x7610, R207 ;  /* 0x0000761042cf7816 */ /* 0x000fe200000000cf */
[----:B------:R3:W-:Y:S04]  /*26330*/  @P4 STL.S16 [R1+0x2c0], R59 ;  /* 0x0002c03b01004387 */ /* 0x0007e80000100600 */
[----:B------:R4:W-:Y:S01]  /*26340*/  @!P5 STL.S16 [R1+0x2bc], R91 ;  /* 0x0002bc5b0100d387 */ /* 0x0009e20000100600 */
[----:B------:R-:W-:Y:S01]  /*26350*/  ISETP.LE.U32.AND P5, PT, R54, UR10, PT ;  /* 0x0000000a36007c0c */ /* 0x000fe2000bfa3070 */
[----:B--2---:R-:W2:Y:S10]  /*26360*/  MUFU.EX2 R66, R251 ;  /* 0x000000fb00427308 */ /* 0x004eb40000000800 */
[----:B---3--:R-:W3:Y:S01]  /*26370*/  MUFU.EX2 R59, R252 ;  /* 0x000000fc003b7308 */ /* 0x008ee20000000800 */
[----:B----4-:R1:W4:Y:S01]  /*26380*/  LDL.S16 R91, [R1+0x2e0] ;  /* 0x0002e000015b7983 */ /* 0x0103220000100600 */
[----:B--2---:R-:W-:Y:S01]  /*26390*/  FADD.FTZ R46, R66, R55 ;  /* 0x00000037422e7221 */ /* 0x004fe20000010000 */
[C---:B---3--:R-:W-:Y:S03]  /*263a0*/  F2FP.BF16.F32.PACK_AB R243, R59.reuse, R66 ;  /* 0x000000423bf3723e */ /* 0x048fe600000010ff */
[--C-:B------:R-:W-:Y:S01]  /*263b0*/  FADD.FTZ R59, R59, R46.reuse ;  /* 0x0000002e3b3b7221 */ /* 0x100fe20000010000 */
[----:B------:R-:W-:Y:S01]  /*263c0*/  PRMT R46, R47, 0x7632, R46 ;  /* 0x000076322f2e7816 */ /* 0x000fe2000000002e */
[----:B----4-:R-:W-:Y:S05]  /*263d0*/  @!P5 HFMA2.BF16_V2 R91, -RZ.H0_H0, RZ.H0_H0, -R40.H0_H0 ;  /* 0x200000ffff5bd231 */ /* 0x010fea0000340928 */
[----:B------:R2:W-:Y:S01]  /*263e0*/  @!P5 STL.S16 [R1+0x2e0], R91 ;  /* 0x0002e05b0100d387 */ /* 0x0005e20000100600 */
[----:B------:R-:W-:Y:S02]  /*263f0*/  ISETP.LE.U32.AND P5, PT, R113, UR10, PT ;  /* 0x0000000a71007c0c */ /* 0x000fe4000bfa3070 */
[----:B------:R-:W-:Y:S01]  /*26400*/  PRMT R155, R91, 0x7610, R155 ;  /* 0x000076105b9b7816 */ /* 0x000fe2000000009b */
[----:B------:R1:W3:Y:S04]  /*26410*/  LDL.S16 R55, [R1+0x2dc] ;  /* 0x0002dc0001377983 */ /* 0x0002e80000100600 */
[----:B------:R1:W4:Y:S04]  /*26420*/  LDL.S16 R81, [R1+0x2f4] ;  /* 0x0002f40001517983 */ /* 0x0003280000100600 */
[----:B------:R1:W4:Y:S01]  /*26430*/  LDL.S16 R64, [R1+0x304] ;  /* 0x0003040001407983 */ /* 0x0003220000100600 */
[----:B--2---:R-:W-:Y:S01]  /*26440*/  PRMT R91, R248, 0x7770, RZ ;  /* 0x00007770f85b7816 */ /* 0x004fe200000000ff */
[----:B---3--:R-:W-:Y:S05]  /*26450*/  @!P5 HFMA2.BF16_V2 R55, -RZ.H0_H0, RZ.H0_H0, -R3.H0_H0 ;  /* 0x200000ffff37d231 */ /* 0x008fea0000340903 */
[----:B------:R2:W-:Y:S01]  /*26460*/  @!P5 STL.S16 [R1+0x2dc], R55 ;  /* 0x0002dc370100d387 */ /* 0x0005e20000100600 */
[----:B------:R-:W-:Y:S02]  /*26470*/  ISETP.LE.U32.AND P5, PT, R110, UR10, PT ;  /* 0x0000000a6e007c0c */ /* 0x000fe4000bfa3070 */
[----:B------:R-:W-:Y:S11]  /*26480*/  PRMT R106, R55, 0x7610, R106 ;  /* 0x00007610376a7816 */ /* 0x000ff6000000006a */
[----:B----4-:R-:W-:Y:S05]  /*26490*/  @!P5 HFMA2.BF16_V2 R81, -RZ.H0_H0, RZ.H0_H0, -R2.H0_H0 ;  /* 0x200000ffff51d231 */ /* 0x010fea0000340902 */
[----:B------:R3:W-:Y:S01]  /*264a0*/  @!P5 STL.S16 [R1+0x2f4], R81 ;  /* 0x0002f4510100d387 */ /* 0x0007e20000100600 */
[----:B------:R-:W-:Y:S02]  /*264b0*/  ISETP.LE.U32.AND P5, PT, R91, UR10, PT ;  /* 0x0000000a5b007c0c */ /* 0x000fe4000bfa3070 */
[----:B------:R-:W-:Y:S01]  /*264c0*/  PRMT R105, R81, 0x7610, R105 ;  /* 0x0000761051697816 */ /* 0x000fe20000000069 */
[----:B--2---:R-:W-:Y:S02]  /*264d0*/  FADD.FTZ R55, R52, R53 ;  /* 0x0000003534377221 */ /* 0x004fe40000010000 */
[----:B------:R2:W4:Y:S02]  /*264e0*/  MUFU.EX2 R53, R100 ;  /* 0x0000006400357308 */ /* 0x0005240000000800 */
[C---:B------:R-:W-:Y:S06]  /*264f0*/  FADD.FTZ R66, R51.reuse, R55 ;  /* 0x0000003733427221 */ /* 0x040fec0000010000 */
[----:B------:R-:W-:Y:S05]  /*26500*/  @!P5 HFMA2.BF16_V2 R64, -RZ.H0_H0, RZ.H0_H0, -R50.H0_H0 ;  /* 0x200000ffff40d231 */ /* 0x000fea0000340932 */
[----:B------:R1:W-:Y:S01]  /*26510*/  @!P5 STL.S16 [R1+0x304], R64 ;  /* 0x000304400100d387 */ /* 0x0003e20000100600 */
[----:B------:R-:W-:Y:S02]  /*26520*/  ISETP.GT.U32.AND P5, PT, R178, UR10, PT ;  /* 0x0000000ab2007c0c */ /* 0x000fe4000bfa4070 */
[----:B--2---:R-:W-:Y:S01]  /*26530*/  F2FP.BF16.F32.PACK_AB R100, R51, R52 ;  /* 0x000000343364723e */ /* 0x004fe200000010ff */
[----:B------:R2:W2:Y:S01]  /*26540*/  LDL.S16 R194, [R1+0x308] ;  /* 0x0003080001c27983 */ /* 0x0004a20000100600 */
[----:B------:R1:W1:Y:S01]  /*26550*/  MUFU.EX2 R51, R99 ;  /* 0x0000006300337308 */ /* 0x0002620000000800 */
[----:B----4-:R-:W-:Y:S02]  /*26560*/  FADD.FTZ R55, R53, R56 ;  /* 0x0000003835377221 */ /* 0x010fe40000010000 */
[----:B------:R4:W4:Y:S07]  /*26570*/  LDL.S16 R52, [R1+0x300] ;  /* 0x0003000001347983 */ /* 0x00092e0000100600 */
[----:B---3--:R3:W-:Y:S01]  /*26580*/  MUFU.EX2 R81, R222 ;  /* 0x000000de00517308 */ /* 0x0087e20000000800 */
[----:B------:R2:W2:Y:S04]  /*26590*/  LDL.S16 R109, [R1+0x30c] ;  /* 0x00030c00016d7983 */ /* 0x0004a80000100600 */
[----:B------:R-:W2:Y:S01]  /*265a0*/  LDL.LU R116, [R1+0x24] ;  /* 0x0000240001747983 */ /* 0x000ea20000300800 */
[----:B-1----:R-:W-:Y:S01]  /*265b0*/  PRMT R99, R64, 0x7610, R99 ;  /* 0x0000761040637816 */ /* 0x002fe20000000063 */
[C---:B------:R-:W-:Y:S01]  /*265c0*/  FADD.FTZ R104, R51.reuse, R55 ;  /* 0x0000003733687221 */ /* 0x040fe20000010000 */
[----:B------:R-:W-:Y:S01]  /*265d0*/  F2FP.BF16.F32.PACK_AB R101, R51, R53 ;  /* 0x000000353365723e */ /* 0x000fe200000010ff */
[----:B---3--:R-:W-:Y:S01]  /*265e0*/  IMAD.MOV.U32 R222, RZ, RZ, R206 ;  /* 0x000000ffffde7224 */ /* 0x008fe200078e00ce */
[----:B------:R1:W3:Y:S01]  /*265f0*/  MUFU.EX2 R64, R175 ;  /* 0x000000af00407308 */ /* 0x0002e20000000800 */
[----:B------:R-:W-:Y:S03]  /*26600*/  IMAD.MOV.U32 R206, RZ, RZ, R235 ;  /* 0x000000ffffce7224 */ /* 0x000fe600078e00eb */
[----:B------:R3:W-:Y:S04]  /*26610*/  STG.E.U16 desc[UR24][R102.64+0x2], R222 ;  /* 0x000002de66007986 */ /* 0x0007e8000c101518 */
[----:B------:R-:W-:Y:S04]  /*26620*/  STG.E.U16 desc[UR24][R126.64], R144 ;  /* 0x000000907e007986 */ /* 0x000fe8000c101518 */
[----:B------:R-:W-:Y:S01]  /*26630*/  STG.E.U16 desc[UR24][R126.64+0x2], R206 ;  /* 0x000002ce7e007986 */ /* 0x000fe2000c101518 */
[----:B-1----:R-:W-:Y:S01]  /*26640*/  IMAD.MOV.U32 R175, RZ, RZ, R173 ;  /* 0x000000ffffaf7224 */ /* 0x002fe200078e00ad */
[----:B---3--:R-:W-:Y:S01]  /*26650*/  F2FP.BF16.F32.PACK_AB R245, R64, R81 ;  /* 0x0000005140f5723e */ /* 0x008fe200000010ff */
[----:B------:R-:W-:Y:S02]  /*26660*/  IMAD.MOV.U32 R173, RZ, RZ, R159 ;  /* 0x000000ffffad7224 */ /* 0x000fe400078e009f */
[----:B------:R-:W-:Y:S01]  /*26670*/  IMAD.MOV.U32 R159, RZ, RZ, R167 ;  /* 0x000000ffff9f7224 */ /* 0x000fe200078e00a7 */
[----:B------:R-:W-:Y:S01]  /*26680*/  PRMT R167, R248, 0x7773, RZ ;  /* 0x00007773f8a77816 */ /* 0x000fe200000000ff */
[----:B------:R-:W1:Y:S01]  /*26690*/  MUFU.EX2 R53, R175 ;  /* 0x000000af00357308 */ /* 0x000e620000000800 */
[----:B------:R-:W-:Y:S01]  /*266a0*/  PRMT R222, R80, 0x7771, RZ ;  /* 0x0000777150de7816 */ /* 0x000fe200000000ff */
[----:B-1----:R-:W-:Y:S01]  /*266b0*/  FADD.FTZ R51, R53, R59 ;  /* 0x0000003b35337221 */ /* 0x002fe20000010000 */
[----:B----4-:R-:W-:Y:S05]  /*266c0*/  @P5 HFMA2.BF16_V2 R52, -RZ.H0_H0, RZ.H0_H0, -R48.H0_H0 ;  /* 0x200000ffff345231 */ /* 0x010fea0000340930 */
[----:B------:R1:W-:Y:S01]  /*266d0*/  @P5 STL.S16 [R1+0x300], R52 ;  /* 0x0003003401005387 */ /* 0x0003e20000100600 */
[----:B------:R-:W-:Y:S02]  /*266e0*/  ISETP.GT.U32.AND P5, PT, R167, UR10, PT ;  /* 0x0000000aa7007c0c */ /* 0x000fe4000bfa4070 */
[----:B------:R-:W-:Y:S11]  /*266f0*/  PRMT R94, R52, 0x7610, R94 ;  /* 0x00007610345e7816 */ /* 0x000ff6000000005e */
[----:B--2---:R-:W-:Y:S05]  /*26700*/  @P5 HFMA2.BF16_V2 R194, -RZ.H0_H0, RZ.H0_H0, -R46.H0_H0 ;  /* 0x200000ffffc25231 */ /* 0x004fea000034092e */
[----:B------:R-:W-:Y:S01]  /*26710*/  @P5 STL.S16 [R1+0x308], R194 ;  /* 0x000308c201005387 */ /* 0x000fe20000100600 */
[----:B------:R-:W-:Y:S02]  /*26720*/  ISETP.GT.U32.AND P5, PT, R154, UR10, PT ;  /* 0x0000000a9a007c0c */ /* 0x000fe4000bfa4070 */
[----:B------:R-:W-:Y:S01]  /*26730*/  PRMT R93, R194, 0x7610, R93 ;  /* 0x00007610c25d7816 */ /* 0x000fe2000000005d */
[----:B-1----:R-:W-:Y:S01]  /*26740*/  FADD.FTZ R52, R81, R63 ;  /* 0x0000003f51347221 */ /* 0x002fe20000010000 */
[----:B------:R-:W-:Y:S03]  /*26750*/  PRMT R81, R3, 0x5410, R2 ;  /* 0x0000541003517816 */ /* 0x000fe60000000002 */
[----:B------:R-:W-:Y:S02]  /*26760*/  FADD.FTZ R235, R64, R52 ;  /* 0x0000003440eb7221 */ /* 0x000fe40000010000 */
[----:B------:R-:W1:Y:S04]  /*26770*/  MUFU.EX2 R52, R183 ;  /* 0x000000b700347308 */ /* 0x000e680000000800 */
[----:B------:R-:W-:Y:S05]  /*26780*/  @P5 HFMA2.BF16_V2 R109, -RZ.H0_H0, RZ.H0_H0, -R47.H0_H0 ;  /* 0x200000ffff6d5231 */ /* 0x000fea000034092f */
[----:B------:R2:W-:Y:S01]  /*26790*/  @P5 STL.S16 [R1+0x30c], R109 ;  /* 0x00030c6d01005387 */ /* 0x0005e20000100600 */
[----:B------:R-:W-:Y:S02]  /*267a0*/  PRMT R56, R109, 0x7610, R56 ;  /* 0x000076106d387816 */ /* 0x000fe40000000038 */
[----:B------:R-:W-:Y:S01]  /*267b0*/  LOP3.LUT P5, RZ, R221, 0x200, RZ, 0xc0, !PT ;  /* 0x00000200ddff7812 */ /* 0x000fe200078ac0ff */
[----:B------:R3:W4:Y:S01]  /*267c0*/  LDL.S16 R64, [R1+0x310] ;  /* 0x0003100001407983 */ /* 0x0007220000100600 */
[C---:B-1----:R-:W-:Y:S01]  /*267d0*/  FADD.FTZ R240, R52.reuse, R51 ;  /* 0x0000003334f07221 */ /* 0x042fe20000010000 */
[----:B------:R-:W-:Y:S02]  /*267e0*/  LOP3.LUT R51, R57, 0xffff, RZ, 0xc0, !PT ;  /* 0x0000ffff39337812 */ /* 0x000fe400078ec0ff */
[----:B------:R-:W-:Y:S02]  /*267f0*/  F2FP.BF16.F32.PACK_AB R244, R52, R53 ;  /* 0x0000003534f4723e */ /* 0x000fe400000010ff */
[----:B------:R-:W-:Y:S02]  /*26800*/  SHF.R.U32.HI R175, RZ, 0x8, R51 ;  /* 0x00000008ffaf7819 */ /* 0x000fe40000011633 */
[----:B------:R-:W-:Y:S02]  /*26810*/  PRMT R52, R43, 0x5410, R42 ;  /* 0x000054102b347816 */ /* 0x000fe4000000002a */
[----:B------:R-:W-:Y:S02]  /*26820*/  LOP3.LUT R51, R175, 0xffff, RZ, 0xc0, !PT ;  /* 0x0000ffffaf337812 */ /* 0x000fe400078ec0ff */
[----:B------:R-:W-:Y:S01]  /*26830*/  @P4 PRMT R43, R157, 0x5410, RZ ;  /* 0x000054109d2b4816 */ /* 0x000fe200000000ff */
[----:B------:R-:W-:Y:S01]  /*26840*/  IMAD.MOV.U32 R157, RZ, RZ, R169 ;  /* 0x000000ffff9d7224 */ /* 0x000fe200078e00a9 */
[----:B------:R-:W-:Y:S02]  /*26850*/  ISETP.LE.U32.AND P0, PT, R51, UR10, PT ;  /* 0x0000000a33007c0c */ /* 0x000fe4000bf03070 */
[----:B------:R-:W-:Y:S01]  /*26860*/  @P1 PRMT R42, R207, 0x5410, RZ ;  /* 0x00005410cf2a1816 */ /* 0x000fe200000000ff */
[----:B------:R-:W-:Y:S01]  /*26870*/  IMAD.MOV.U32 R207, RZ, RZ, R173 ;  /* 0x000000ffffcf7224 */ /* 0x000fe200078e00ad */
[----:B------:R-:W-:Y:S02]  /*26880*/  PRMT R183, R90, 0x7610, R183 ;  /* 0x000076105ab77816 */ /* 0x000fe400000000b7 */
[----:B------:R-:W-:Y:S04]  /*26890*/  LOP3.LUT R53, R116, 0xffff, RZ, 0xc0, !PT ;  /* 0x0000ffff74357812 */ /* 0x000fe800078ec0ff */
[----:B------:R-:W-:Y:S03]  /*268a0*/  SHF.R.U32.HI R144, RZ, 0x8, R53 ;  /* 0x00000008ff907819 */ /* 0x000fe60000011635 */
[----:B----4-:R-:W-:Y:S05]  /*268b0*/  @!P0 HFMA2.BF16_V2 R64, -RZ.H0_H0, RZ.H0_H0, -R88.H1_H1 ;  /* 0x200000ffff408231 */ /* 0x010fea0000360958 */
[----:B------:R1:W-:Y:S01]  /*268c0*/  @!P0 STL.S16 [R1+0x310], R64 ;  /* 0x0003104001008387 */ /* 0x0003e20000100600 */
[----:B------:R-:W-:Y:S03]  /*268d0*/  PRMT R51, R64, 0x7610, R51 ;  /* 0x0000761040337816 */ /* 0x000fe60000000033 */
[----:B------:R3:W4:Y:S01]  /*268e0*/  LDL.S16 R169, [R1+0x314] ;  /* 0x0003140001a97983 */ /* 0x0007220000100600 */
[----:B------:R-:W-:Y:S02]  /*268f0*/  @!P0 PRMT R166, R51, 0x5410, RZ ;  /* 0x0000541033a68816 */ /* 0x000fe400000000ff */
[----:B------:R-:W-:Y:S01]  /*26900*/  PRMT R51, R45, 0x5410, R44 ;  /* 0x000054102d337816 */ /* 0x000fe2000000002c */
[----:B--2---:R3:W2:Y:S01]  /*26910*/  LDL.S16 R109, [R1+0x31c] ;  /* 0x00031c00016d7983 */ /* 0x0046a20000100600 */
[----:B------:R-:W-:Y:S02]  /*26920*/  @!P3 PRMT R45, R246, 0x5410, RZ ;  /* 0x00005410f62db816 */ /* 0x000fe400000000ff */
[----:B------:R-:W3:Y:S01]  /*26930*/  LDC R246, c[0x0][0x448] ;  /* 0x00011200fff67b82 */ /* 0x000ee20000000800 */
[----:B------:R-:W-:Y:S02]  /*26940*/  @P6 PRMT R44, R208, 0x5410, RZ ;  /* 0x00005410d02c6816 */ /* 0x000fe400000000ff */
[----:B------:R3:W-:Y:S01]  /*26950*/  STG.E.U16 desc[UR24][R124.64+0x10], R45 ;  /* 0x0000102d7c007986 */ /* 0x0007e2000c101518 */
[----:B------:R-:W-:Y:S03]  /*26960*/  PRMT R208, R80, 0x7773, RZ ;  /* 0x0000777350d07816 */ /* 0x000fe600000000ff */
[----:B------:R3:W-:Y:S04]  /*26970*/  STG.E.U16 desc[UR24][R124.64+0x12], R44 ;  /* 0x0000122c7c007986 */ /* 0x0007e8000c101518 */
[----:B-1----:R1:W2:Y:S01]  /*26980*/  LDL.S16 R64, [R1+0x318] ;  /* 0x0003180001407983 */ /* 0x0022a20000100600 */
[----:B---3--:R-:W-:Y:S05]  /*26990*/  IMAD.WIDE R102, R246, -0x70, R102 ;  /* 0xffffff90f6667825 */ /* 0x008fea00078e0266 */
[----:B------:R3:W-:Y:S01]  /*269a0*/  STG.E.U16 desc[UR24][R102.64+0x12], R42 ;  /* 0x0000122a66007986 */ /* 0x0007e2000c101518 */
[----:B------:R-:W-:Y:S03]  /*269b0*/  LOP3.LUT R45, R120, 0xffff, RZ, 0xc0, !PT ;  /* 0x0000ffff782d7812 */ /* 0x000fe600078ec0ff */
[----:B------:R1:W-:Y:S01]  /*269c0*/  STG.E.U16 desc[UR24][R102.64+0x10], R43 ;  /* 0x0000102b66007986 */ /* 0x0003e2000c101518 */
[----:B------:R-:W-:Y:S02]  /*269d0*/  SHF.R.U32.HI R161, RZ, 0x8, R45 ;  /* 0x00000008ffa17819 */ /* 0x000fe4000001162d */
[----:B------:R-:W-:Y:S02]  /*269e0*/  LOP3.LUT R44, R144, 0xffff, RZ, 0xc0, !PT ;  /* 0x0000ffff902c7812 */ /* 0x000fe400078ec0ff */
[----:B---3--:R-:W-:Y:S04]  /*269f0*/  LOP3.LUT R42, R191, 0xffff, RZ, 0xc0, !PT ;  /* 0x0000ffffbf2a7812 */ /* 0x008fe800078ec0ff */
[----:B------:R-:W-:Y:S02]  /*26a00*/  SHF.R.U32.HI R194, RZ, 0x8, R42 ;  /* 0x00000008ffc27819 */ /* 0x000fe4000001162a */
[----:B------:R-:W-:Y:S02]  /*26a10*/  LOP3.LUT R42, R115, 0xffff, RZ, 0xc0, !PT ;  /* 0x0000ffff732a7812 */ /* 0x000fe400078ec0ff */
[----:B-1----:R-:W-:Y:S02]  /*26a20*/  LOP3.LUT R43, R161, 0xffff, RZ, 0xc0, !PT ;  /* 0x0000ffffa12b7812 */ /* 0x002fe400078ec0ff */
[----:B------:R-:W-:Y:S02]  /*26a30*/  SHF.R.U32.HI R173, RZ, 0x8, R42 ;  /* 0x00000008ffad7819 */ /* 0x000fe4000001162a */
[----:B------:R-:W-:Y:S02]  /*26a40*/  ISETP.LE.U32.AND P4, PT, R43, UR10, PT ;  /* 0x0000000a2b007c0c */ /* 0x000fe4000bf83070 */
[----:B------:R-:W-:Y:S02]  /*26a50*/  LOP3.LUT R42, R173, 0xffff, RZ, 0xc0, !PT ;  /* 0x0000ffffad2a7812 */ /* 0x000fe400078ec0ff */
[----:B------:R-:W-:Y:S02]  /*26a60*/  LOP3.LUT R43, R194, 0xffff, RZ, 0xc0, !PT ;  /* 0x0000ffffc22b7812 */ /* 0x000fe400078ec0ff */
[----:B------:R-:W-:Y:S01]  /*26a70*/  ISETP.LE.U32.AND P3, PT, R42, UR10, PT ;  /* 0x0000000a2a007c0c */ /* 0x000fe2000bf63070 */
[----:B------:R-:W-:Y:S01]  /*26a80*/  IMAD.MOV.U32 R42, RZ, RZ, R80 ;  /* 0x000000ffff2a7224 */ /* 0x000fe200078e0050 */
[----:B------:R-:W-:Y:S02]  /*26a90*/  ISETP.LE.U32.AND P6, PT, R43, UR10, PT ;  /* 0x0000000a2b007c0c */ /* 0x000fe4000bfc3070 */
[----:B------:R-:W-:Y:S02]  /*26aa0*/  PRMT R80, R50, 0x5410, R48 ;  /* 0x0000541032507816 */ /* 0x000fe40000000030 */
[----:B------:R-:W-:Y:S02]  /*26ab0*/  LOP3.LUT R206, R42, 0xff, RZ, 0xc0, !PT ;  /* 0x000000ff2ace7812 */ /* 0x000fe400078ec0ff */
[----:B------:R-:W-:Y:S02]  /*26ac0*/  PRMT R42, R57, 0x7632, R42 ;  /* 0x00007632392a7816 */ /* 0x000fe4000000002a */
[----:B------:R-:W-:Y:S11]  /*26ad0*/  ISETP.LE.U32.AND P0, PT, R206, UR10, PT ;  /* 0x0000000ace007c0c */ /* 0x000ff6000bf03070 */
[----:B------:R-:W-:Y:S02]  /*26ae0*/  @!UPT UIADD3 URZ, UPT, UPT, URZ, URZ, URZ ;  /* 0x000000fffffff290 */ /* 0x000fe4000fffe0ff */
[----:B----4-:R-:W-:Y:S05]  /*26af0*/  @!P0 HFMA2.BF16_V2 R169, -RZ.H0_H0, RZ.H0_H0, -R90.H0_H0 ;  /* 0x200000ffffa98231 */ /* 0x010fea000034095a */
[----:B------:R1:W-:Y:S01]  /*26b00*/  @!P0 STL.S16 [R1+0x314], R169 ;  /* 0x000314a901008387 */ /* 0x0003e20000100600 */
[----:B------:R-:W-:Y:S04]  /*26b10*/  PRMT R63, R169, 0x7610, R63 ;  /* 0x00007610a93f7816 */ /* 0x000fe8000000003f */
[----:B------:R-:W-:Y:S02]  /*26b20*/  @!P0 PRMT R183, R63, 0x5410, RZ ;  /* 0x000054103fb78816 */ /* 0x000fe400000000ff */
[----:B------:R-:W-:Y:S02]  /*26b30*/  ISETP.LE.U32.AND P0, PT, R114, UR10, PT ;  /* 0x0000000a72007c0c */ /* 0x000fe4000bf03070 */
[----:B------:R-:W-:Y:S11]  /*26b40*/  PRMT R63, R41, 0x5410, R40 ;  /* 0x00005410293f7816 */ /* 0x000ff60000000028 */
[----:B------:R-:W-:Y:S02]  /*26b50*/  @!P0 PRMT R41, R204, 0x5410, RZ ;  /* 0x00005410cc298816 */ /* 0x000fe400000000ff */
[----:B------:R-:W-:Y:S02]  /*26b60*/  ISETP.LE.U32.AND P0, PT, R113, UR10, PT ;  /* 0x0000000a71007c0c */ /* 0x000fe4000bf03070 */
[----:B-1----:R-:W-:Y:S04]  /*26b70*/  LOP3.LUT R169, R42, 0xff, RZ, 0xc0, !PT ;  /* 0x000000ff2aa97812 */ /* 0x002fe800078ec0ff */
[----:B------:R-:W-:Y:S07]  /*26b80*/  ISETP.LE.U32.AND P1, PT, R169, UR10, PT ;  /* 0x0000000aa9007c0c */ /* 0x000fee000bf23070 */
[----:B------:R-:W-:Y:S02]  /*26b90*/  @!P0 PRMT R3, R106, 0x5410, RZ ;  /* 0x000054106a038816 */ /* 0x000fe400000000ff */
[----:B------:R-:W-:Y:S04]  /*26ba0*/  ISETP.GT.U32.AND P0, PT, R178, UR10, PT ;  /* 0x0000000ab2007c0c */ /* 0x000fe8000bf04070 */
[--C-:B--2---:R-:W-:Y:S05]  /*26bb0*/  @!P1 HFMA2.BF16_V2 R109, -RZ.H0_H0, RZ.H0_H0, -R92.reuse.H0_H0 ;  /* 0x200000ffff6d9231 */ /* 0x104fea000034095c */
[----:B------:R-:W-:Y:S01]  /*26bc0*/  @!P1 STL.S16 [R1+0x31c], R109 ;  /* 0x00031c6d01009387 */ /* 0x000fe20000100600 */
[----:B------:R-:W-:Y:S03]  /*26bd0*/  PRMT R42, R109, 0x7610, R42 ;  /* 0x000076106d2a7816 */ /* 0x000fe6000000002a */
[----:B------:R-:W-:Y:S02]  /*26be0*/  @P0 PRMT R48, R94, 0x5410, RZ ;  /* 0x000054105e300816 */ /* 0x000fe400000000ff */
[----:B------:R-:W-:Y:S01]  /*26bf0*/  @!P1 PRMT R158, R42, 0x5410, RZ ;  /* 0x000054102a9e9816 */ /* 0x000fe200000000ff */
[----:B------:R-:W-:Y:S05]  /*26c00*/  IMAD.WIDE R42, R246, 0x70, R102 ;  /* 0x00000070f62a7825 */ /* 0x000fea00078e0266 */
[----:B------:R1:W-:Y:S04]  /*26c10*/  STG.E.U16 desc[UR24][R42.64+0x10], R168 ;  /* 0x000010a82a007986 */ /* 0x0003e8000c101518 */
[----:B------:R2:W-:Y:S04]  /*26c20*/  STG.E.U16 desc[UR24][R42.64+0x12], R247 ;  /* 0x000012f72a007986 */ /* 0x0005e8000c101518 */
[----:B------:R3:W-:Y:S04]  /*26c30*/  STG.E.U16 desc[UR24][R126.64+0x10], R207 ;  /* 0x000010cf7e007986 */ /* 0x0007e8000c101518 */
[----:B------:R4:W-:Y:S04]  /*26c40*/  STG.E.U16 desc[UR24][R126.64+0x12], R157 ;  /* 0x0000129d7e007986 */ /* 0x0009e8000c101518 */
[----:B------:R4:W-:Y:S01]  /*26c50*/  STG.E.U16 desc[UR24][R124.64+0x20], R41 ;  /* 0x000020297c007986 */ /* 0x0009e2000c101518 */
[----:B-1----:R-:W-:Y:S04]  /*26c60*/  SHF.R.U32.HI R168, RZ, 0x18, R57 ;  /* 0x00000018ffa87819 */ /* 0x002fe80000011639 */
[----:B------:R-:W-:Y:S01]  /*26c70*/  ISETP.LE.U32.AND P1, PT, R168, UR10, PT ;  /* 0x0000000aa8007c0c */ /* 0x000fe2000bf23070 */
[----:B--2---:R-:W-:Y:S04]  /*26c80*/  IMAD.WIDE R42, R246, -0x70, R42 ;  /* 0xffffff90f62a7825 */ /* 0x004fe800078e022a */
[----:B---3--:R-:W-:Y:S01]  /*26c90*/  IMAD.MOV.U32 R207, RZ, RZ, R58 ;  /* 0x000000ffffcf7224 */ /* 0x008fe200078e003a */
[----:B----4-:R-:W-:Y:S07]  /*26ca0*/  PRMT R157, R58, 0x7772, RZ ;  /* 0x000077723a9d7816 */ /* 0x010fee00000000ff */
[----:B------:R-:W-:Y:S05]  /*26cb0*/  @!P1 HFMA2.BF16_V2 R64, -RZ.H0_H0, RZ.H0_H0, -R92.H1_H1 ;  /* 0x200000ffff409231 */ /* 0x000fea000036095c */
[----:B------:R1:W-:Y:S01]  /*26cc0*/  @!P1 STL.S16 [R1+0x318], R64 ;  /* 0x0003184001009387 */ /* 0x0003e20000100600 */
[----:B------:R-:W-:Y:S03]  /*26cd0*/  PRMT R57, R64, 0x7610, R57 ;  /* 0x0000761040397816 */ /* 0x000fe60000000039 */
[----:B------:R2:W3:Y:S01]  /*26ce0*/  LDL.S16 R41, [R1+0x2f8] ;  /* 0x0002f80001297983 */ /* 0x0004e20000100600 */
[----:B------:R-:W-:Y:S02]  /*26cf0*/  @!P1 PRMT R162, R57, 0x5410, RZ ;  /* 0x0000541039a29816 */ /* 0x000fe400000000ff */
[----:B------:R-:W-:Y:S02]  /*26d00*/  ISETP.LE.U32.AND P1, PT, R54, UR10, PT ;  /* 0x0000000a36007c0c */ /* 0x000fe4000bf23070 */
[----:B------:R2:W4:Y:S11]  /*26d10*/  LDL.S16 R54, [R1+0x2fc] ;  /* 0x0002fc0001367983 */ /* 0x0005360000100600 */
[----:B------:R-:W-:Y:S02]  /*26d20*/  @!P1 PRMT R40, R155, 0x5410, RZ ;  /* 0x000054109b289816 */ /* 0x000fe400000000ff */
[----:B------:R-:W-:Y:S02]  /*26d30*/  ISETP.LE.U32.AND P1, PT, R110, UR10, PT ;  /* 0x0000000a6e007c0c */ /* 0x000fe4000bf23070 */
[----:B------:R-:W-:Y:S01]  /*26d40*/  PRMT R155, R58, 0x7773, RZ ;  /* 0x000077733a9b7816 */ /* 0x000fe200000000ff */
[----:B------:R2:W-:Y:S01]  /*26d50*/  STG.E.U16 desc[UR24][R124.64+0x22], R40 ;  /* 0x000022287c007986 */ /* 0x0005e2000c101518 */
[----:B-1----:R-:W-:Y:S02]  /*26d60*/  PRMT R64, R47, 0x5410, R46 ;  /* 0x000054102f407816 */ /* 0x002fe4000000002e */
[----:B------:R-:W-:Y:S01]  /*26d70*/  PRMT R110, R113, 0x5410, R110 ;  /* 0x00005410716e7816 */ /* 0x000fe2000000006e */
[----:B------:R1:W-:Y:S01]  /*26d80*/  STG.E.U16 desc[UR24][R42.64+0x20], R3 ;  /* 0x000020032a007986 */ /* 0x0003e2000c101518 */
[----:B------:R-:W-:Y:S05]  /*26d90*/  PRMT R113, R98, 0x7610, R113 ;  /* 0x0000761062717816 */ /* 0x000fea0000000071 */
[----:B------:R-:W-:Y:S02]  /*26da0*/  @!P1 PRMT R2, R105, 0x5410, RZ ;  /* 0x0000541069029816 */ /* 0x000fe400000000ff */
[----:B------:R-:W-:Y:S03]  /*26db0*/  ISETP.LE.U32.AND P1, PT, R91, UR10, PT ;  /* 0x0000000a5b007c0c */ /* 0x000fe6000bf23070 */
[----:B------:R1:W-:Y:S10]  /*26dc0*/  STG.E.U16 desc[UR24][R42.64+0x22], R2 ;  /* 0x000022022a007986 */ /* 0x0003f4000c101518 */
[----:B------:R-:W-:Y:S02]  /*26dd0*/  @!P1 PRMT R50, R99, 0x5410, RZ ;  /* 0x0000541063329816 */ /* 0x000fe400000000ff */
[----:B------:R-:W-:Y:S01]  /*26de0*/  ISETP.GT.U32.AND P1, PT, R167, UR10, PT ;  /* 0x0000000aa7007c0c */ /* 0x000fe2000bf24070 */
[----:B--2---:R-:W2:Y:S01]  /*26df0*/  MUFU.EX2 R40, R112 ;  /* 0x0000007000287308 */ /* 0x004ea20000000800 */
[C---:B-1----:R-:W-:Y:S04]  /*26e00*/  PRMT R3, R0.reuse, 0x7632, R3 ;  /* 0x0000763200037816 */ /* 0x042fe80000000003 */
[----:B------:R-:W-:Y:S07]  /*26e10*/  PRMT R94, R0, 0x5410, R3 ;  /* 0x00005410005e7816 */ /* 0x000fee0000000003 */
[----:B------:R-:W-:Y:S01]  /*26e20*/  @P1 PRMT R46, R93, 0x5410, RZ ;  /* 0x000054105d2e1816 */ /* 0x000fe200000000ff */
[----:B------:R-:W-:Y:S01]  /*26e30*/  IMAD.WIDE R42, R246, 0x70, R42 ;  /* 0x00000070f62a7825 */ /* 0x000fe200078e022a */
[----:B------:R-:W-:Y:S01]  /*26e40*/  ISETP.GT.U32.AND P1, PT, R154, UR10, PT ;  /* 0x0000000a9a007c0c */ /* 0x000fe2000bf24070 */
[----:B------:R-:W1:Y:S03]  /*26e50*/  MUFU.EX2 R2, R111 ;  /* 0x0000006f00027308 */ /* 0x000e660000000800 */
[----:B------:R1:W-:Y:S04]  /*26e60*/  STG.E.U16 desc[UR24][R42.64+0x22], R145 ;  /* 0x000022912a007986 */ /* 0x0003e8000c101518 */
[----:B------:R1:W-:Y:S04]  /*26e70*/  STG.E.U16 desc[UR24][R42.64+0x20], R159 ;  /* 0x0000209f2a007986 */ /* 0x0003e8000c101518 */
[----:B------:R-:W-:Y:S01]  /*26e80*/  STG.E.U16 desc[UR24][R126.64+0x20], R181 ;  /* 0x000020b57e007986 */ /* 0x000fe2000c101518 */
[----:B------:R-:W-:Y:S02]  /*26e90*/  @P1 PRMT R47, R56, 0x5410, RZ ;  /* 0x00005410382f1816 */ /* 0x000fe400000000ff */
[----:B------:R-:W-:Y:S01]  /*26ea0*/  ISETP.LE.U32.AND P1, PT, R44, UR10, PT ;  /* 0x0000000a2c007c0c */ /* 0x000fe2000bf23070 */
[----:B------:R-:W-:Y:S01]  /*26eb0*/  STG.E.U16 desc[UR24][R126.64+0x22], R176 ;  /* 0x000022b07e007986 */ /* 0x000fe2000c101518 */
[----:B--2---:R-:W-:Y:S01]  /*26ec0*/  FADD.FTZ R44, R40, R66 ;  /* 0x00000042282c7221 */ /* 0x004fe20000010000 */
[C---:B-1----:R-:W-:Y:S02]  /*26ed0*/  F2FP.BF16.F32.PACK_AB R103, R2.reuse, R40 ;  /* 0x000000280267723e */ /* 0x042fe400000010ff */
[----:B------:R-:W-:Y:S01]  /*26ee0*/  STG.E.U16 desc[UR24][R124.64+0x30], R50 ;  /* 0x000030327c007986 */ /* 0x000fe2000c101518 */
[----:B------:R-:W-:Y:S01]  /*26ef0*/  FADD.FTZ R44, R2, R44 ;  /* 0x0000002c022c7221 */ /* 0x000fe20000010000 */
[C---:B------:R-:W-:Y:S02]  /*26f00*/  PRMT R2, R116.reuse, 0x7632, R2 ;  /* 0x0000763274027816 */ /* 0x040fe40000000002 */
[----:B------:R-:W-:Y:S01]  /*26f10*/  STG.E.U16 desc[UR24][R124.64+0x32], R48 ;  /* 0x000032307c007986 */ /* 0x000fe2000c101518 */
[----:B------:R-:W-:Y:S04]  /*26f20*/  LOP3.LUT R145, R116, 0xff, RZ, 0xc0, !PT ;  /* 0x000000ff74917812 */ /* 0x000fe800078ec0ff */
[----:B------:R-:W-:Y:S01]  /*26f30*/  ISETP.LE.U32.AND P0, PT, R145, UR10, PT ;  /* 0x0000000a91007c0c */ /* 0x000fe2000bf03070 */
[----:B------:R-:W-:Y:S01]  /*26f40*/  IMAD.WIDE R42, R246, -0x70, R42 ;  /* 0xffffff90f62a7825 */ /* 0x000fe200078e022a */
[----:B------:R-:W-:Y:S04]  /*26f50*/  PRMT R159, R58, 0x7771, RZ ;  /* 0x000077713a9f7816 */ /* 0x000fe800000000ff */
[----:B------:R-:W-:Y:S04]  /*26f60*/  STG.E.U16 desc[UR24][R42.64+0x32], R46 ;  /* 0x0000322e2a007986 */ /* 0x000fe8000c101518 */
[----:B------:R1:W-:Y:S02]  /*26f70*/  STG.E.U16 desc[UR24][R42.64+0x30], R47 ;  /* 0x0000302f2a007986 */ /* 0x0003e4000c101518 */
[----:B-1----:R-:W-:Y:S05]  /*26f80*/  IMAD.WIDE R42, R246, 0x70, R42 ;  /* 0x00000070f62a7825 */ /* 0x002fea00078e022a */
[----:B------:R1:W-:Y:S04]  /*26f90*/  STG.E.U16 desc[UR24][R42.64+0x30], R148 ;  /* 0x000030942a007986 */ /* 0x0003e8000c101518 */
[----:B------:R-:W-:Y:S04]  /*26fa0*/  STG.E.U16 desc[UR24][R42.64+0x32], R146 ;  /* 0x000032922a007986 */ /* 0x000fe8000c101518 */
[----:B------:R2:W-:Y:S04]  /*26fb0*/  STG.E.U16 desc[UR24][R126.64+0x30], R133 ;  /* 0x000030857e007986 */ /* 0x0005e8000c101518 */
[----:B------:R2:W-:Y:S01]  /*26fc0*/  STG.E.U16 desc[UR24][R126.64+0x32], R134 ;  /* 0x000032867e007986 */ /* 0x0005e2000c101518 */
[----:B-1----:R-:W-:Y:S02]  /*26fd0*/  PRMT R148, R89, 0x7610, R148 ;  /* 0x0000761059947816 */ /* 0x002fe40000000094 */
[----:B--2---:R-:W-:Y:S02]  /*26fe0*/  LOP3.LUT R133, R2, 0xff, RZ, 0xc0, !PT ;  /* 0x000000ff02857812 */ /* 0x004fe400078ec0ff */
[----:B------:R-:W-:Y:S02]  /*26ff0*/  PRMT R2, R170, 0x7610, R2 ;  /* 0x00007610aa027816 */ /* 0x000fe40000000002 */
[----:B------:R-:W-:Y:S01]  /*27000*/  SHF.R.U32.HI R134, RZ, 0x18, R116 ;  /* 0x00000018ff867819 */ /* 0x000fe20000011674 */
[----:B---3--:R-:W-:Y:S02]  /*27010*/  @!P1 HFMA2.BF16_V2 R41, -RZ.H0_H0, RZ.H0_H0, -R3.H0_H0 ;  /* 0x200000ffff299231 */ /* 0x008fe40000340903 */
[----:B----4-:R-:W-:Y:S03]  /*27020*/  @!P0 HFMA2.BF16_V2 R54, -RZ.H0_H0, RZ.H0_H0, -R0.H0_H0 ;  /* 0x200000ffff368231 */ /* 0x010fe60000340900 */
[----:B------:R-:W-:Y:S02]  /*27030*/  PRMT R55, R41, 0x7610, R55 ;  /* 0x0000761029377816 */ /* 0x000fe40000000037 */
[----:B------:R-:W-:Y:S01]  /*27040*/  @!P0 STL.S16 [R1+0x2fc], R54 ;  /* 0x0002fc3601008387 */ /* 0x000fe20000100600 */
[----:B------:R-:W-:Y:S02]  /*27050*/  PRMT R45, R54, 0x7610, R45 ;  /* 0x00007610362d7816 */ /* 0x000fe4000000002d */
[----:B------:R-:W-:Y:S01]  /*27060*/  @!P1 PRMT R3, R55, 0x5410, RZ ;  /* 0x0000541037039816 */ /* 0x000fe200000000ff */
[----:B------:R1:W-:Y:S01]  /*27070*/  @!P1 STL.S16 [R1+0x2f8], R41 ;  /* 0x0002f82901009387 */ /* 0x0003e20000100600 */
[----:B------:R-:W-:Y:S02]  /*27080*/  @!P0 PRMT R0, R45, 0x5410, RZ ;  /* 0x000054102d008816 */ /* 0x000fe400000000ff */
[----:B------:R-:W-:Y:S01]  /*27090*/  ISETP.LE.U32.AND P0, PT, R133, UR10, PT ;  /* 0x0000000a85007c0c */ /* 0x000fe2000bf03070 */
[----:B------:R-:W-:Y:S01]  /*270a0*/  STG.E.U16 desc[UR24][R124.64+0x42], R3 ;  /* 0x000042037c007986 */ /* 0x000fe2000c101518 */
[----:B------:R-:W-:Y:S03]  /*270b0*/  ISETP.LE.U32.AND P1, PT, R134, UR10, PT ;  /* 0x0000000a86007c0c */ /* 0x000fe6000bf23070 */
[----:B------:R2:W-:Y:S01]  /*270c0*/  STG.E.U16 desc[UR24][R124.64+0x40], R0 ;  /* 0x000040007c007986 */ /* 0x0005e2000c101518 */
[----:B-1----:R-:W-:Y:S05]  /*270d0*/  IMAD.U32 R41, RZ, RZ, UR22 ;  /* 0x00000016ff297e24 */ /* 0x002fea000f8e00ff */
[----:B------:R-:W-:Y:S02]  /*270e0*/  LOP3.LUT R41, R25, UR27, R41, 0x96, !PT ;  /* 0x0000001b19297c12 */ /* 0x000fe4000f8e9629 */
[----:B------:R-:W3:Y:S03]  /*270f0*/  LDL.LU.64 R24, [R1+0x3f0] ;  /* 0x0003f00001187983 */ /* 0x000ee60000300a00 */
[----:B------:R-:W-:Y:S01]  /*27100*/  IMAD.WIDE.U32 R56, R41, -0x326172a9, RZ ;  /* 0xcd9e8d5729387825 */ /* 0x000fe200078e00ff */
[----:B------:R1:W4:Y:S04]  /*27110*/  LDL.S16 R54, [R1+0x2f0] ;  /* 0x0002f00001367983 */ /* 0x0003280000100600 */
[----:B------:R-:W-:Y:S02]  /*27120*/  LOP3.LUT R41, R57, R37, RZ, 0x3c, !PT ;  /* 0x0000002539297212 */ /* 0x000fe400078e3cff */
[----:B------:R-:W3:Y:S01]  /*27130*/  LDL.LU R37, [R1+0x3e8] ;  /* 0x0003e80001257983 */ /* 0x000ee20000300800 */
[----:B--2---:R-:W-:Y:S02]  /*27140*/  LOP3.LUT R0, R56, R227, RZ, 0x3c, !PT ;  /* 0x000000e338007212 */ /* 0x004fe400078e3cff */
[----:B------:R-:W-:Y:S01]  /*27150*/  IMAD.WIDE.U32 R40, R41, -0x2daee0ad, RZ ;  /* 0xd2511f5329287825 */ /* 0x000fe200078e00ff */
[----:B------:R1:W2:Y:S04]  /*27160*/  LDL.S16 R50, [R1+0x2ec] ;  /* 0x0002ec0001327983 */ /* 0x0002a80000100600 */
[----:B------:R1:W-:Y:S02]  /*27170*/  STL [R1+0x348], R44 ;  /* 0x0003482c01007387 */ /* 0x0003e40000100800 */
[----:B-1----:R-:W-:Y:S02]  /*27180*/  LOP3.LUT R44, R12, UR16, R41, 0x96, !PT ;  /* 0x000000100c2c7c12 */ /* 0x002fe4000f8e9629 */
[----:B------:R-:W3:Y:S03]  /*27190*/  LDL.LU.64 R12, [R1+0x3e0] ;  /* 0x0003e000010c7983 */ /* 0x000ee60000300a00 */
[----:B------:R-:W-:Y:S01]  /*271a0*/  IMAD.WIDE.U32 R44, R44, -0x326172a9, RZ ;  /* 0xcd9e8d572c2c7825 */ /* 0x000fe200078e00ff */
[----:B------:R1:W3:Y:S04]  /*271b0*/  LDL.S16 R105, [R1+0x2e8] ;  /* 0x0002e80001697983 */ /* 0x0002e80000100600 */
[----:B------:R1:W3:Y:S01]  /*271c0*/  LDL.S16 R99, [R1+0x2e4] ;  /* 0x0002e40001637983 */ /* 0x0002e20000100600 */
[----:B------:R-:W-:Y:S02]  /*271d0*/  LOP3.LUT R41, R174, UR8, R45, 0x96, !PT ;  /* 0x00000008ae297c12 */ /* 0x000fe4000f8e962d */
[----:B------:R-:W-:Y:S01]  /*271e0*/  LOP3.LUT R174, R191, 0xff, RZ, 0xc0, !PT ;  /* 0x000000ffbfae7812 */ /* 0x000fe200078ec0ff */
[----:B------:R-:W3:Y:S02]  /*271f0*/  LDL.LU R116, [R1+0xe4] ;  /* 0x0000e40001747983 */ /* 0x000ee40000300800 */
[----:B------:R-:W-:Y:S02]  /*27200*/  IMAD.WIDE.U32 R58, R41, -0x2daee0ad, RZ ;  /* 0xd2511f53293a7825 */ /* 0x000fe400078e00ff */
[----:B------:R1:W3:Y:S02]  /*27210*/  LDL.S16 R91, [R1+0x2d8] ;  /* 0x0002d800015b7983 */ /* 0x0002e40000100600 */
[----:B----4-:R-:W-:Y:S05]  /*27220*/  @!P0 HFMA2.BF16_V2 R54, -RZ.H0_H0, RZ.H0_H0, -R2.H0_H0 ;  /* 0x200000ffff368231 */ /* 0x010fea0000340902 */
[----:B------:R4:W-:Y:S01]  /*27230*/  @!P0 STL.S16 [R1+0x2f0], R54 ;  /* 0x0002f03601008387 */ /* 0x0009e20000100600 */
[----:B------:R-:W-:Y:S01]  /*27240*/  PRMT R47, R54, 0x7610, R47 ;  /* 0x00007610362f7816 */ /* 0x000fe2000000002f */
[----:B----4-:R-:W-:Y:S01]  /*27250*/  IMAD.WIDE.U32 R54, R0, -0x2daee0ad, RZ ;  /* 0xd2511f5300367825 */ /* 0x010fe200078e00ff */
[----:B------:R-:W-:Y:S02]  /*27260*/  PRMT R0, R170, 0x7632, R0 ;  /* 0x00007632aa007816 */ /* 0x000fe40000000000 */
[----:B------:R-:W-:Y:S02]  /*27270*/  PRMT R170, R90, 0x7632, R170 ;  /* 0x000076325aaa7816 */ /* 0x000fe400000000aa */
[----:B------:R-:W-:Y:S01]  /*27280*/  LOP3.LUT R46, R40, UR15, R55, 0x96, !PT ;  /* 0x0000000f282e7c12 */ /* 0x000fe2000f8e9637 */
[----:B--2---:R-:W-:Y:S01]  /*27290*/  @!P1 HFMA2.BF16_V2 R50, -RZ.H0_H0, RZ.H0_H0, -R0.H0_H0 ;  /* 0x200000ffff329231 */ /* 0x004fe20000340900 */
[----:B------:R-:W-:Y:S02]  /*272a0*/  PRMT R93, R2, 0x5410, R0 ;  /* 0x00005410025d7816 */ /* 0x000fe40000000000 */
[----:B------:R-:W-:Y:S01]  /*272b0*/  @!P0 PRMT R2, R47, 0x5410, RZ ;  /* 0x000054102f028816 */ /* 0x000fe200000000ff */
[----:B------:R-:W-:Y:S01]  /*272c0*/  IMAD.WIDE.U32 R46, R46, -0x326172a9, RZ ;  /* 0xcd9e8d572e2e7825 */ /* 0x000fe200078e00ff */
[----:B------:R2:W-:Y:S01]  /*272d0*/  @!P1 STL.S16 [R1+0x2ec], R50 ;  /* 0x0002ec3201009387 */ /* 0x0005e20000100600 */
[----:B------:R-:W-:Y:S02]  /*272e0*/  ISETP.GT.U32.AND P0, PT, R222, UR10, PT ;  /* 0x0000000ade007c0c */ /* 0x000fe4000bf04070 */
[----:B------:R-:W-:Y:S02]  /*272f0*/  PRMT R40, R50, 0x7610, R40 ;  /* 0x0000761032287816 */ /* 0x000fe40000000028 */
[----:B------:R-:W-:Y:S02]  /*27300*/  LOP3.LUT R3, R54, UR14, R59, 0x96, !PT ;  /* 0x0000000e36037c12 */ /* 0x000fe4000f8e963b */
[----:B------:R-:W-:Y:S01]  /*27310*/  @!P1 PRMT R0, R40, 0x5410, RZ ;  /* 0x0000541028009816 */ /* 0x000fe200000000ff */
[----:B------:R-:W-:Y:S01]  /*27320*/  IMAD.WIDE R40, R246, -0x70, R42 ;  /* 0xffffff90f6287825 */ /* 0x000fe200078e022a */
[----:B------:R-:W-:Y:S02]  /*27330*/  ISETP.GT.U32.AND P1, PT, R209, UR10, PT ;  /* 0x0000000ad1007c0c */ /* 0x000fe4000bf24070 */
[----:B------:R-:W-:Y:S01]  /*27340*/  LOP3.LUT R44, R44, UR6, R47, 0x96, !PT ;  /* 0x000000062c2c7c12 */ /* 0x000fe2000f8e962f */
[----:B------:R-:W-:Y:S01]  /*27350*/  IMAD.WIDE.U32 R54, R3, -0x326172a9, RZ ;  /* 0xcd9e8d5703367825 */ /* 0x000fe200078e00ff */
[----:B------:R4:W-:Y:S03]  /*27360*/  STG.E.U16 desc[UR24][R40.64+0x40], R2 ;  /* 0x0000400228007986 */ /* 0x0009e6000c101518 */
[----:B---3--:R-:W-:Y:S02]  /*27370*/  @P0 HFMA2.BF16_V2 R105, -RZ.H0_H0, RZ.H0_H0, -R90.H1_H1 ;  /* 0x200000ffff690231 */ /* 0x008fe4000036095a */
[----:B------:R-:W-:Y:S01]  /*27380*/  IMAD.WIDE R42, R246, 0x70, R40 ;  /* 0x00000070f62a7825 */ /* 0x000fe200078e0228 */
[----:B------:R3:W-:Y:S02]  /*27390*/  STG.E.U16 desc[UR24][R40.64+0x42], R0 ;  /* 0x0000420028007986 */ /* 0x0007e4000c101518 */
[----:B------:R-:W-:Y:S02]  /*273a0*/  LOP3.LUT R204, R116, 0xff, RZ, 0xc0, !PT ;  /* 0x000000ff74cc7812 */ /* 0x000fe400078ec0ff */
[----:B------:R1:W-:Y:S01]  /*273b0*/  STG.E.U16 desc[UR24][R42.64+0x40], R117 ;  /* 0x000040752a007986 */ /* 0x0003e2000c101518 */
[----:B------:R-:W-:Y:S01]  /*273c0*/  @P1 HFMA2.BF16_V2 R99, -RZ.H0_H0, RZ.H0_H0, -R89.H0_H0 ;  /* 0x200000ffff631231 */ /* 0x000fe20000340959 */
[----:B------:R-:W-:Y:S02]  /*273d0*/  PRMT R53, R105, 0x7610, R53 ;  /* 0x0000761069357816 */ /* 0x000fe40000000035 */
[----:B--2---:R2:W2:Y:S01]  /*273e0*/  LDL.S16 R50, [R1+0x2d4] ;  /* 0x0002d40001327983 */ /* 0x0044a20000100600 */
[----:B------:R-:W-:Y:S02]  /*273f0*/  PRMT R3, R192, 0x7632, R3 ;  /* 0x00007632c0037816 */ /* 0x000fe40000000003 */
[----:B------:R-:W-:Y:S01]  /*27400*/  PRMT R45, R99, 0x7610, R45 ;  /* 0x00007610632d7816 */ /* 0x000fe2000000002d */
[----:B------:R-:W2:Y:S01]  /*27410*/  LDL.LU R247, [R1+0x128] ;  /* 0x0001280001f77983 */ /* 0x000ea20000300800 */
[----:B------:R-:W-:Y:S02]  /*27420*/  @P0 PRMT R170, R53, 0x5410, RZ ;  /* 0x0000541035aa0816 */ /* 0x000fe400000000ff */
[----:B------:R-:W-:Y:S01]  /*27430*/  @P1 PRMT R148, R45, 0x5410, RZ ;  /* 0x000054102d941816 */ /* 0x000fe200000000ff */
[----:B------:R-:W-:Y:S01]  /*27440*/  @P0 STL.S16 [R1+0x2e8], R105 ;  /* 0x0002e86901000387 */ /* 0x000fe20000100600 */
[----:B------:R-:W-:Y:S02]  /*27450*/  ISETP.LE.U32.AND P0, PT, R204, UR10, PT ;  /* 0x0000000acc007c0c */ /* 0x000fe4000bf03070 */
[----:B------:R-:W-:Y:S01]  /*27460*/  LOP3.LUT R146, R46, UR7, R55, 0x96, !PT ;  /* 0x000000072e927c12 */ /* 0x000fe2000f8e9637 */
[----:B------:R1:W-:Y:S01]  /*27470*/  @P1 STL.S16 [R1+0x2e4], R99 ;  /* 0x0002e46301001387 */ /* 0x0003e20000100600 */
[----:B------:R-:W-:Y:S02]  /*27480*/  ISETP.GT.U32.AND P1, PT, R37, UR10, PT ;  /* 0x0000000a25007c0c */ /* 0x000fe4000bf24070 */
[----:B----4-:R-:W-:Y:S01]  /*27490*/  PRMT R2, R180, 0x7610, R2 ;  /* 0x00007610b4027816 */ /* 0x010fe20000000002 */
[----:B------:R4:W4:Y:S01]  /*274a0*/  LDL.S16 R53, [R1+0x2cc] ;  /* 0x0002cc0001357983 */ /* 0x0009220000100600 */
[----:B---3--:R-:W-:Y:S03]  /*274b0*/  PRMT R40, R192, 0x7610, R40 ;  /* 0x00007610c0287816 */ /* 0x008fe60000000028 */
[----:B------:R3:W-:Y:S01]  /*274c0*/  STG.E.U16 desc[UR24][R42.64+0x42], R132 ;  /* 0x000042842a007986 */ /* 0x0007e2000c101518 */
[----:B------:R-:W-:Y:S01]  /*274d0*/  LOP3.LUT R192, R77, 0xff, RZ, 0xc0, !PT ;  /* 0x000000ff4dc07812 */ /* 0x000fe200078ec0ff */
[----:B-1----:R-:W-:Y:S02]  /*274e0*/  IMAD.WIDE.U32 R116, R44, -0x2daee0ad, RZ ;  /* 0xd2511f532c747825 */ /* 0x002fe400078e00ff */
[----:B------:R1:W-:Y:S02]  /*274f0*/  STG.E.U16 desc[UR24][R126.64+0x40], R139 ;  /* 0x0000408b7e007986 */ /* 0x0003e4000c101518 */
[----:B------:R-:W-:Y:S02]  /*27500*/  @!P0 HFMA2.BF16_V2 R91, -RZ.H0_H0, RZ.H0_H0, -R40.H0_H0 ;  /* 0x200000ffff5b8231 */ /* 0x000fe40000340928 */
[----:B------:R1:W-:Y:S01]  /*27510*/  STG.E.U16 desc[UR24][R126.64+0x42], R129 ;  /* 0x000042817e007986 */ /* 0x0003e2000c101518 */
[----:B------:R-:W-:Y:S02]  /*27520*/  LOP3.LUT R44, R58, UR13, R117, 0x96, !PT ;  /* 0x0000000d3a2c7c12 */ /* 0x000fe4000f8e9675 */
[----:B------:R-:W-:Y:S03]  /*27530*/  PRMT R41, R91, 0x7610, R41 ;  /* 0x000076105b297816 */ /* 0x000fe60000000029 */
[----:B------:R-:W-:Y:S01]  /*27540*/  IMAD.WIDE.U32 R44, R44, -0x326172a9, RZ ;  /* 0xcd9e8d572c2c7825 */ /* 0x000fe200078e00ff */
[----:B------:R2:W4:Y:S04]  /*27550*/  LDL.S16 R99, [R1+0x2d0] ;  /* 0x0002d00001637983 */ /* 0x0005280000100600 */
[----:B------:R-:W-:Y:S01]  /*27560*/  LOP3.LUT R111, R54, UR9, R45, 0x96, !PT ;  /* 0x00000009366f7c12 */ /* 0x000fe2000f8e962d */
[----:B------:R1:W-:Y:S01]  /*27570*/  @!P0 STL.S16 [R1+0x2d8], R91 ;  /* 0x0002d85b01008387 */ /* 0x0003e20000100600 */
[----:B---3--:R-:W-:Y:S01]  /*27580*/  IMAD.WIDE R42, R246, -0x70, R42 ;  /* 0xffffff90f62a7825 */ /* 0x008fe200078e022a */
[----:B-1----:R-:W-:Y:S02]  /*27590*/  SHF.R.U32.HI R139, RZ, 0x18, R191 ;  /* 0x00000018ff8b7819 */ /* 0x002fe400000116bf */
[----:B------:R-:W-:Y:S02]  /*275a0*/  PRMT R129, R89, 0x7632, R129 ;  /* 0x0000763259817816 */ /* 0x000fe40000000081 */
[----:B------:R-:W-:Y:S02]  /*275b0*/  PRMT R91, R40, 0x5410, R3 ;  /* 0x00005410285b7816 */ /* 0x000fe40000000003 */
[----:B------:R-:W-:Y:S02]  /*275c0*/  @!P0 PRMT R40, R41, 0x5410, RZ ;  /* 0x0000541029288816 */ /* 0x000fe400000000ff */
[----:B------:R-:W-:Y:S03]  /*275d0*/  ISETP.GT.U32.AND P0, PT, R38, UR10, PT ;  /* 0x0000000a26007c0c */ /* 0x000fe6000bf04070 */
[----:B------:R1:W-:Y:S02]  /*275e0*/  STG.E.U16 desc[UR24][R124.64+0x50], R40 ;  /* 0x000050287c007986 */ /* 0x0003e4000c101518 */
[----:B-1----:R-:W-:Y:S01]  /*275f0*/  MUFU.EX2 R40, R108 ;  /* 0x0000006c00287308 */ /* 0x002fe20000000800 */
[----:B--2---:R-:W-:Y:S05]  /*27600*/  @P1 HFMA2.BF16_V2 R50, -RZ.H0_H0, RZ.H0_H0, -R3.H0_H0 ;  /* 0x200000ffff321231 */ /* 0x004fea0000340903 */
[----:B------:R1:W-:Y:S01]  /*27610*/  @P1 STL.S16 [R1+0x2d4], R50 ;  /* 0x0002d43201001387 */ /* 0x0003e20000100600 */
[----:B------:R-:W-:Y:S04]  /*27620*/  PRMT R0, R50, 0x7610, R0 ;  /* 0x0000761032007816 */ /* 0x000fe80000000000 */
[----:B------:R-:W-:Y:S02]  /*27630*/  @P1 PRMT R3, R0, 0x5410, RZ ;  /* 0x0000541000031816 */ /* 0x000fe400000000ff */
[----:B------:R-:W-:Y:S02]  /*27640*/  ISETP.GT.U32.AND P1, PT, R247, UR10, PT ;  /* 0x0000000af7007c0c */ /* 0x000fe4000bf24070 */
[----:B------:R-:W-:Y:S01]  /*27650*/  LOP3.LUT R0, R111, 0xffff, RZ, 0xc0, !PT ;  /* 0x0000ffff6f007812 */ /* 0x000fe200078ec0ff */
[----:B------:R2:W-:Y:S03]  /*27660*/  STG.E.U16 desc[UR24][R124.64+0x52], R3 ;  /* 0x000052037c007986 */ /* 0x0005e6000c101518 */
[--C-:B------:R-:W-:Y:S02]  /*27670*/  SHF.R.U32.HI R176, RZ, 0x8, R0.reuse ;  /* 0x00000008ffb07819 */ /* 0x100fe40000011600 */
[----:B------:R-:W-:Y:S02]  /*27680*/  PRMT R0, R180, 0x7632, R0 ;  /* 0x00007632b4007816 */ /* 0x000fe40000000000 */
[----:B------:R-:W-:Y:S03]  /*27690*/  LOP3.LUT R41, R176, 0xffff, RZ, 0xc0, !PT ;  /* 0x0000ffffb0297812 */ /* 0x000fe600078ec0ff */
[----:B----4-:R-:W-:Y:S01]  /*276a0*/  @P1 HFMA2.BF16_V2 R53, -RZ.H0_H0, RZ.H0_H0, -R0.H0_H0 ;  /* 0x200000ffff351231 */ /* 0x010fe20000340900 */
[----:B-1----:R1:W3:Y:S04]  /*276b0*/  LDL.S16 R50, [R1+0x2c8] ;  /* 0x0002c80001327983 */ /* 0x0022e80000100600 */
[----:B------:R-:W-:Y:S01]  /*276c0*/  PRMT R46, R53, 0x7610, R46 ;  /* 0x00007610352e7816 */ /* 0x000fe2000000002e */
[----:B------:R-:W-:Y:S05]  /*276d0*/  @P0 HFMA2.BF16_V2 R99, -RZ.H0_H0, RZ.H0_H0, -R2.H0_H0 ;  /* 0x200000ffff630231 */ /* 0x000fea0000340902 */
[----:B------:R4:W-:Y:S01]  /*276e0*/  @P0 STL.S16 [R1+0x2d0], R99 ;  /* 0x0002d06301000387 */ /* 0x0009e20000100600 */
[----:B------:R-:W-:Y:S01]  /*276f0*/  PRMT R45, R99, 0x7610, R45 ;  /* 0x00007610632d7816 */ /* 0x000fe2000000002d */
[----:B--2---:R-:W2:Y:S02]  /*27700*/  MUFU.EX2 R3, R107 ;  /* 0x0000006b00037308 */ /* 0x004ea40000000800 */
[----:B------:R-:W-:Y:S01]  /*27710*/  @P1 STL.S16 [R1+0x2cc], R53 ;  /* 0x0002cc3501001387 */ /* 0x000fe20000100600 */
[----:B--2---:R-:W-:Y:S02]  /*27720*/  F2FP.BF16.F32.PACK_AB R102, R3, R40 ;  /* 0x000000280366723e */ /* 0x004fe400000010ff */
[----:B----4-:R-:W-:Y:S02]  /*27730*/  PRMT R99, R2, 0x5410, R0 ;  /* 0x0000541002637816 */ /* 0x010fe40000000000 */
[----:B------:R-:W-:Y:S02]  /*27740*/  @P1 PRMT R0, R46, 0x5410, RZ ;  /* 0x000054102e001816 */ /* 0x000fe400000000ff */
[----:B------:R-:W-:Y:S02]  /*27750*/  @P0 PRMT R2, R45, 0x5410, RZ ;  /* 0x000054102d020816 */ /* 0x000fe400000000ff */
[----:B------:R-:W-:Y:S01]  /*27760*/  LOP3.LUT R45, R57, R74, RZ, 0x3c, !PT ;  /* 0x0000004a392d7212 */ /* 0x000fe200078e3cff */
[----:B------:R2:W-:Y:S01]  /*27770*/  STG.E.U16 desc[UR24][R42.64+0x52], R0 ;  /* 0x000052002a007986 */ /* 0x0005e2000c101518 */
[----:B------:R-:W-:Y:S02]  /*27780*/  ISETP.LE.U32.AND P1, PT, R174, UR10, PT ;  /* 0x0000000aae007c0c */ /* 0x000fe4000bf23070 */
[----:B------:R-:W-:Y:S01]  /*27790*/  ISETP.LE.U32.AND P0, PT, R41, UR10, PT ;  /* 0x0000000a29007c0c */ /* 0x000fe2000bf03070 */
[----:B------:R-:W4:Y:S01]  /*277a0*/  LDL.LU R74, [R1+0x3d8] ;  /* 0x0003d800014a7983 */ /* 0x000f220000300800 */
[----:B------:R-:W-:Y:S01]  /*277b0*/  IMAD.WIDE.U32 R46, R45, -0x2daee0ad, RZ ;  /* 0xd2511f532d2e7825 */ /* 0x000fe200078e00ff */
[----:B------:R-:W-:Y:S02]  /*277c0*/  LOP3.LUT R41, R56, R241, RZ, 0x3c, !PT ;  /* 0x000000f138297212 */ /* 0x000fe400078e3cff */
[----:B------:R1:W4:Y:S03]  /*277d0*/  LDL.S16 R105, [R1+0x2c4] ;  /* 0x0002c40001697983 */ /* 0x0003260000100600 */
[----:B------:R-:W-:Y:S01]  /*277e0*/  IMAD.WIDE.U32 R54, R41, -0x2daee0ad, RZ ;  /* 0xd2511f5329367825 */ /* 0x000fe200078e00ff */
[----:B------:R1:W-:Y:S03]  /*277f0*/  STG.E.U16 desc[UR24][R42.64+0x50], R2 ;  /* 0x000050022a007986 */ /* 0x0003e6000c101518 */
[----:B------:R-:W-:Y:S01]  /*27800*/  FADD.FTZ R41, R40, R104 ;  /* 0x0000006828297221 */ /* 0x000fe20000010000 */
[----:B------:R-:W-:Y:S02]  /*27810*/  PRMT R40, R191, 0x7632, R40 ;  /* 0x00007632bf287816 */ /* 0x000fe40000000028 */
[----:B------:R-:W-:Y:S01]  /*27820*/  LOP3.LUT R46, R46, UR15, R55, 0x96, !PT ;  /* 0x0000000f2e2e7c12 */ /* 0x000fe2000f8e9637 */
[----:B------:R-:W-:Y:S01]  /*27830*/  FADD.FTZ R41, R3, R41 ;  /* 0x0000002903297221 */ /* 0x000fe20000010000 */
[----:B------:R-:W-:Y:S02]  /*27840*/  LOP3.LUT R132, R40, 0xff, RZ, 0xc0, !PT ;  /* 0x000000ff28847812 */ /* 0x000fe400078ec0ff */
[----:B------:R-:W-:Y:S02]  /*27850*/  PRMT R40, R196, 0x7610, R40 ;  /* 0x00007610c4287816 */ /* 0x000fe40000000028 */
[----:B--2---:R-:W-:Y:S02]  /*27860*/  LOP3.LUT R0, R8, UR16, R47, 0x96, !PT ;  /* 0x0000001008007c12 */ /* 0x004fe4000f8e962f */
[----:B------:R-:W2:Y:S03]  /*27870*/  LDL.LU.64 R8, [R1+0x3d0] ;  /* 0x0003d00001087983 */ /* 0x000ea60000300a00 */
[----:B------:R-:W-:Y:S01]  /*27880*/  IMAD.WIDE.U32 R58, R0, -0x326172a9, RZ ;  /* 0xcd9e8d57003a7825 */ /* 0x000fe200078e00ff */
[----:B------:R2:W2:Y:S02]  /*27890*/  LDL.S16 R53, [R1+0x2b8] ;  /* 0x0002b80001357983 */ /* 0x0004a40000100600 */
[C---:B------:R-:W-:Y:S02]  /*278a0*/  PRMT R0, R193.reuse, 0x7632, R0 ;  /* 0x00007632c1007816 */ /* 0x040fe40000000000 */
[----:B------:R-:W-:Y:S02]  /*278b0*/  LOP3.LUT R3, R216, UR8, R59, 0x96, !PT ;  /* 0x00000008d8037c12 */ /* 0x000fe4000f8e963b */
[----:B-1----:R-:W-:Y:S01]  /*278c0*/  PRMT R2, R193, 0x7610, R2 ;  /* 0x00007610c1027816 */ /* 0x002fe20000000002 */
[----:B------:R-:W-:Y:S03]  /*278d0*/  IMAD.WIDE R42, R246, 0x70, R42 ;  /* 0x00000070f62a7825 */ /* 0x000fe600078e022a */
[----:B------:R-:W-:Y:S01]  /*278e0*/  PRMT R107, R2, 0x5410, R0 ;  /* 0x00005410026b7816 */ /* 0x000fe20000000000 */
[----:B------:R-:W-:Y:S01]  /*278f0*/  IMAD.WIDE.U32 R56, R3, -0x2daee0ad, RZ ;  /* 0xd2511f5303387825 */ /* 0x000fe200078e00ff */
[----:B------:R-:W-:Y:S02]  /*27900*/  STG.E.U16 desc[UR24][R42.64+0x50], R138 ;  /* 0x0000508a2a007986 */ /* 0x000fe4000c101518 */
[----:B------:R-:W-:Y:S02]  /*27910*/  PRMT R3, R196, 0x7632, R3 ;  /* 0x00007632c4037816 */ /* 0x000fe40000000003 */
[----:B------:R1:W-:Y:S01]  /*27920*/  STG.E.U16 desc[UR24][R42.64+0x52], R141 ;  /* 0x0000528d2a007986 */ /* 0x0003e2000c101518 */
[----:B------:R-:W-:Y:S02]  /*27930*/  PRMT R196, R44, 0x7772, RZ ;  /* 0x000077722cc47816 */ /* 0x000fe400000000ff */
[----:B------:R-:W-:Y:S01]  /*27940*/  PRMT R106, R40, 0x5410, R3 ;  /* 0x00005410286a7816 */ /* 0x000fe20000000003 */
[----:B------:R1:W-:Y:S04]  /*27950*/  STG.E.U16 desc[UR24][R126.64+0x50], R119 ;  /* 0x000050777e007986 */ /* 0x0003e8000c101518 */
[----:B------:R-:W-:Y:S01]  /*27960*/  STG.E.U16 desc[UR24][R126.64+0x52], R123 ;  /* 0x0000527b7e007986 */ /* 0x000fe2000c101518 */
[----:B-1----:R-:W-:Y:S01]  /*27970*/  IMAD.WIDE R42, R246, -0x70, R42 ;  /* 0xffffff90f62a7825 */ /* 0x002fe200078e022a */
[----:B------:R-:W-:Y:S03]  /*27980*/  PRMT R119, R79, 0x5410, R219 ;  /* 0x000054104f777816 */ /* 0x000fe600000000db */
[----:B---3--:R-:W-:Y:S05]  /*27990*/  @!P1 HFMA2.BF16_V2 R50, -RZ.H0_H0, RZ.H0_H0, -R2.H0_H0 ;  /* 0x200000ffff329231 */ /* 0x008fea0000340902 */
[----:B------:R1:W-:Y:S01]  /*279a0*/  @!P1 STL.S16 [R1+0x2c8], R50 ;  /* 0x0002c83201009387 */ /* 0x0003e20000100600 */
[----:B------:R-:W-:Y:S03]  /*279b0*/  PRMT R45, R50, 0x7610, R45 ;  /* 0x00007610322d7816 */ /* 0x000fe6000000002d */
[----:B------:R3:W-:Y:S01]  /*279c0*/  STL [R1+0x344], R41 ;  /* 0x0003442901007387 */ /* 0x0007e20000100800 */
[----:B------:R-:W-:Y:S02]  /*279d0*/  @!P1 PRMT R2, R45, 0x5410, RZ ;  /* 0x000054102d029816 */ /* 0x000fe400000000ff */
[----:B------:R-:W-:Y:S01]  /*279e0*/  ISETP.LE.U32.AND P1, PT, R132, UR10, PT ;  /* 0x0000000a84007c0c */ /* 0x000fe2000bf23070 */
[----:B------:R-:W2:Y:S01]  /*279f0*/  LDL.LU.64 R216, [R1+0x3c8] ;  /* 0x0003c80001d87983 */ /* 0x000ea20000300a00 */
[----:B------:R-:W-:Y:S01]  /*27a00*/  LOP3.LUT R45, R54, UR14, R57, 0x96, !PT ;  /* 0x0000000e362d7c12 */ /* 0x000fe2000f8e9639 */
[----:B------:R-:W-:Y:S01]  /*27a10*/  IMAD.WIDE.U32 R54, R46, -0x326172a9, RZ ;  /* 0xcd9e8d572e367825 */ /* 0x000fe200078e00ff */
[----:B------:R-:W-:Y:S01]  /*27a20*/  PRMT R57, R224, 0x5410, R225 ;  /* 0x00005410e0397816 */ /* 0x000fe200000000e1 */
[----:B------:R2:W2:Y:S01]  /*27a30*/  LDL.S16 R47, [R1+0x2b4] ;  /* 0x0002b400012f7983 */ /* 0x0004a20000100600 */
[----:B------:R-:W-:Y:S01]  /*27a40*/  PRMT R224, R44, 0x7771, RZ ;  /* 0x000077712ce07816 */ /* 0x000fe200000000ff */
[----:B------:R-:W-:Y:S02]  /*27a50*/  IMAD.MOV.U32 R225, RZ, RZ, R44 ;  /* 0x000000ffffe17224 */ /* 0x000fe400078e002c */
[----:B------:R4:W-:Y:S04]  /*27a60*/  STG.E.U16 desc[UR24][R124.64+0x60], R2 ;  /* 0x000060027c007986 */ /* 0x0009e8000c101518 */
[----:B-1----:R1:W2:Y:S01]  /*27a70*/  LDL.S16 R50, [R1+0x2a4] ;  /* 0x0002a40001327983 */ /* 0x0022a20000100600 */
[----:B---3--:R-:W-:Y:S05]  /*27a80*/  LOP3.LUT R41, R58, UR6, R55, 0x96, !PT ;  /* 0x000000063a297c12 */ /* 0x008fea000f8e9637 */
[----:B------:R-:W-:Y:S05]  /*27a90*/  IMAD.WIDE.U32 R180, R41, -0x2daee0ad, RZ ;  /* 0xd2511f5329b47825 */ /* 0x000fea00078e00ff */
[----:B------:R-:W-:Y:S02]  /*27aa0*/  LOP3.LUT R41, R56, UR13, R181, 0x96, !PT ;  /* 0x0000000d38297c12 */ /* 0x000fe4000f8e96b5 */
[----:B----4-:R-:W-:Y:S01]  /*27ab0*/  PRMT R2, R195, 0x7610, R2 ;  /* 0x00007610c3027816 */ /* 0x010fe20000000002 */
[----:B------:R-:W-:Y:S05]  /*27ac0*/  @!P6 HFMA2.BF16_V2 R105, -RZ.H0_H0, RZ.H0_H0, -R0.H0_H0 ;  /* 0x200000ffff69e231 */ /* 0x000fea0000340900 */
[----:B------:R-:W-:Y:S01]  /*27ad0*/  @!P6 STL.S16 [R1+0x2c4], R105 ;  /* 0x0002c4690100e387 */ /* 0x000fe20000100600 */
[----:B------:R-:W-:Y:S03]  /*27ae0*/  PRMT R66, R105, 0x7610, R66 ;  /* 0x0000761069427816 */ /* 0x000fe60000000042 */
[----:B------:R-:W3:Y:S01]  /*27af0*/  LDL.LU R191, [R1+0x3c4] ;  /* 0x0003c40001bf7983 */ /* 0x000ee20000300800 */
[----:B------:R-:W-:Y:S02]  /*27b00*/  @!P6 PRMT R0, R66, 0x5410, RZ ;  /* 0x000054104200e816 */ /* 0x000fe400000000ff */
[----:B------:R-:W-:Y:S01]  /*27b10*/  ISETP.LE.U32.AND P6, PT, R139, UR10, PT ;  /* 0x0000000a8b007c0c */ /* 0x000fe2000bfc3070 */
[----:B------:R-:W4:Y:S04]  /*27b20*/  LDL.LU R251, [R1+0x74] ;  /* 0x0000740001fb7983 */ /* 0x000f280000300800 */
[----:B------:R-:W4:Y:S04]  /*27b30*/  LDL.LU R250, [R1+0x78] ;  /* 0x0000780001fa7983 */ /* 0x000f280000300800 */
[----:B------:R1:W-:Y:S01]  /*27b40*/  STG.E.U16 desc[UR24][R124.64+0x62], R0 ;  /* 0x000062007c007986 */ /* 0x0003e2000c101518 */
[----:B--2---:R-:W-:Y:S05]  /*27b50*/  @!P1 HFMA2.BF16_V2 R53, -RZ.H0_H0, RZ.H0_H0, -R40.H0_H0 ;  /* 0x200000ffff359231 */ /* 0x004fea0000340928 */
[----:B------:R2:W-:Y:S01]  /*27b60*/  @!P1 STL.S16 [R1+0x2b8], R53 ;  /* 0x0002b83501009387 */ /* 0x0005e20000100600 */
[----:B------:R-:W-:Y:S03]  /*27b70*/  PRMT R46, R53, 0x7610, R46 ;  /* 0x00007610352e7816 */ /* 0x000fe6000000002e */
[----:B------:R-:W3:Y:S01]  /*27b80*/  LDL.LU R77, [R1+0x3c0] ;  /* 0x0003c000014d7983 */ /* 0x000ee20000300800 */
[----:B------:R-:W-:Y:S02]  /*27b90*/  @!P1 PRMT R40, R46, 0x5410, RZ ;  /* 0x000054102e289816 */ /* 0x000fe400000000ff */
[----:B------:R-:W-:Y:S03]  /*27ba0*/  ISETP.LE.U32.AND P1, PT, R192, UR10, PT ;  /* 0x0000000ac0007c0c */ /* 0x000fe6000bf23070 */
[----:B------:R2:W-:Y:S01]  /*27bb0*/  STG.E.U16 desc[UR24][R42.64+0x60], R40 ;  /* 0x000060282a007986 */ /* 0x0005e2000c101518 */
[----:B-1----:R-:W-:Y:S02]  /*27bc0*/  PRMT R0, R195, 0x7632, R0 ;  /* 0x00007632c3007816 */ /* 0x002fe40000000000 */
[----:B------:R-:W-:Y:S02]  /*27bd0*/  PRMT R195, R44, 0x7773, RZ ;  /* 0x000077732cc37816 */ /* 0x000fe400000000ff */
[----:B------:R-:W-:Y:S01]  /*27be0*/  PRMT R105, R2, 0x5410, R0 ;  /* 0x0000541002697816 */ /* 0x000fe20000000000 */
[----:B--2---:R1:W2:Y:S01]  /*27bf0*/  LDL.S16 R53, [R1+0x29c] ;  /* 0x00029c0001357983 */ /* 0x0042a20000100600 */
[----:B------:R-:W-:Y:S03]  /*27c00*/  IMAD.WIDE.U32 R40, R41, -0x326172a9, RZ ;  /* 0xcd9e8d5729287825 */ /* 0x000fe600078e00ff */
[C---:B------:R-:W-:Y:S02]  /*27c10*/  PRMT R193, R40.reuse, 0x7771, RZ ;  /* 0x0000777128c17816 */ /* 0x040fe400000000ff */
[----:B------:R-:W-:Y:S01]  /*27c20*/  PRMT R181, R40, 0x7772, RZ ;  /* 0x0000777228b57816 */ /* 0x000fe200000000ff */
[----:B------:R-:W-:Y:S05]  /*27c30*/  @!P6 HFMA2.BF16_V2 R47, -RZ.H0_H0, RZ.H0_H0, -R3.H0_H0 ;  /* 0x200000ffff2fe231 */ /* 0x000fea0000340903 */
[----:B------:R1:W-:Y:S01]  /*27c40*/  @!P6 STL.S16 [R1+0x2b4], R47 ;  /* 0x0002b42f0100e387 */ /* 0x0003e20000100600 */
[----:B------:R-:W-:Y:S04]  /*27c50*/  PRMT R48, R47, 0x7610, R48 ;  /* 0x000076102f307816 */ /* 0x000fe80000000030 */
[----:B------:R-:W-:Y:S02]  /*27c60*/  @!P6 PRMT R3, R48, 0x5410, RZ ;  /* 0x000054103003e816 */ /* 0x000fe400000000ff */
[----:B------:R-:W-:Y:S01]  /*27c70*/  ISETP.GT.U32.AND P6, PT, R188, UR10, PT ;  /* 0x0000000abc007c0c */ /* 0x000fe2000bfc4070 */
[----:B------:R-:W-:Y:S02]  /*27c80*/  @!P1 HFMA2.BF16_V2 R50, -RZ.H0_H0, RZ.H0_H0, -R2.H0_H0 ;  /* 0x200000ffff329231 */ /* 0x000fe40000340902 */
[----:B------:R4:W-:Y:S04]  /*27c90*/  STG.E.U16 desc[UR24][R42.64+0x62], R3 ;  /* 0x000062032a007986 */ /* 0x0009e8000c101518 */
[----:B------:R3:W-:Y:S04]  /*27ca0*/  @!P1 STL.S16 [R1+0x2a4], R50 ;  /* 0x0002a43201009387 */ /* 0x0007e80000100600 */
[----:B------:R2:W2:Y:S01]  /*27cb0*/  LDL.S16 R48, [R1+0x2a0] ;  /* 0x0002a00001307983 */ /* 0x0004a20000100600 */
[----:B-1----:R-:W-:Y:S01]  /*27cc0*/  IMAD.WIDE.U32 R46, R45, -0x326172a9, RZ ;  /* 0xcd9e8d572d2e7825 */ /* 0x002fe200078e00ff */
[----:B------:R-:W-:Y:S02]  /*27cd0*/  PRMT R45, R50, 0x7610, R45 ;  /* 0x00007610322d7816 */ /* 0x000fe4000000002d */
[----:B------:R-:W-:Y:S02]  /*27ce0*/  LOP3.LUT R109, R46, UR9, R41, 0x96, !PT ;  /* 0x000000092e6d7c12 */ /* 0x000fe4000f8e9629 */
[----:B------:R-:W-:Y:S01]  /*27cf0*/  @!P1 PRMT R2, R45, 0x5410, RZ ;  /* 0x000054102d029816 */ /* 0x000fe200000000ff */
[----:B------:R1:W2:Y:S01]  /*27d00*/  LDL.S16 R46, [R1+0x298] ;  /* 0x00029800012e7983 */ /* 0x0002a20000100600 */
[----:B------:R-:W-:Y:S01]  /*27d10*/  ISETP.GT.U32.AND P1, PT, R211, UR10, PT ;  /* 0x0000000ad3007c0c */ /* 0x000fe2000bf24070 */
[----:B------:R-:W-:Y:S01]  /*27d20*/  IMAD.MOV.U32 R45, RZ, RZ, R248 ;  /* 0x000000ffff2d7224 */ /* 0x000fe200078e00f8 */
[----:B------:R-:W-:Y:S01]  /*27d30*/  LOP3.LUT R138, R54, UR7, R47, 0x96, !PT ;  /* 0x00000007368a7c12 */ /* 0x000fe2000f8e962f */
[----:B------:R-:W-:Y:S01]  /*27d40*/  IMAD.WIDE R54, R246, 0x70, R42 ;  /* 0x00000070f6367825 */ /* 0x000fe200078e022a */
[----:B----4-:R-:W-:Y:S02]  /*27d50*/  PRMT R3, R49, 0x7632, R3 ;  /* 0x0000763231037816 */ /* 0x010fe40000000003 */
[----:B------:R-:W-:Y:S02]  /*27d60*/  LOP3.LUT R41, R109, 0xffff, RZ, 0xc0, !PT ;  /* 0x0000ffff6d297812 */ /* 0x000fe400078ec0ff */
[----:B------:R4:W-:Y:S01]  /*27d70*/  STG.E.U16 desc[UR24][R54.64+0x60], R135 ;  /* 0x0000608736007986 */ /* 0x0009e2000c101518 */
[----:B------:R-:W-:Y:S02]  /*27d80*/  PRMT R104, R49, 0x5410, R3 ;  /* 0x0000541031687816 */ /* 0x000fe40000000003 */
[----:B------:R-:W-:Y:S01]  /*27d90*/  SHF.R.U32.HI R141, RZ, 0x8, R41 ;  /* 0x00000008ff8d7819 */ /* 0x000fe20000011629 */
[----:B------:R1:W-:Y:S01]  /*27da0*/  STG.E.U16 desc[UR24][R54.64+0x62], R137 ;  /* 0x0000628936007986 */ /* 0x0003e2000c101518 */
[----:B------:R-:W-:Y:S02]  /*27db0*/  PRMT R56, R250, 0x5410, R251 ;  /* 0x00005410fa387816 */ /* 0x000fe400000000fb */
[----:B------:R-:W-:Y:S01]  /*27dc0*/  LOP3.LUT R41, R141, 0xffff, RZ, 0xc0, !PT ;  /* 0x0000ffff8d297812 */ /* 0x000fe200078ec0ff */
[----:B------:R1:W-:Y:S04]  /*27dd0*/  STG.E.U16 desc[UR24][R126.64+0x60], R131 ;  /* 0x000060837e007986 */ /* 0x0003e8000c101518 */
[----:B------:R2:W-:Y:S04]  /*27de0*/  STG.E.U16 desc[UR24][R126.64+0x62], R128 ;  /* 0x000062807e007986 */ /* 0x0005e8000c101518 */
[----:B------:R-:W-:Y:S01]  /*27df0*/  STG.E.U16 desc[UR24][R124.64+0x70], R2 ;  /* 0x000070027c007986 */ /* 0x000fe2000c101518 */
[----:B---3--:R-:W-:Y:S03]  /*27e00*/  PRMT R50, R191, 0x5410, R77 ;  /* 0x00005410bf327816 */ /* 0x008fe6000000004d */
[----:B------:R-:W3:Y:S01]  /*27e10*/  LDL.LU R77, [R1+0x3bc] ;  /* 0x0003bc00014d7983 */ /* 0x000ee20000300800 */
[----:B----4-:R-:W-:Y:S03]  /*27e20*/  IMAD.MOV.U32 R135, RZ, RZ, R40 ;  /* 0x000000ffff877224 */ /* 0x010fe600078e0028 */
[----:B------:R-:W4:Y:S01]  /*27e30*/  LDL.LU R191, [R1+0x3b8] ;  /* 0x0003b80001bf7983 */ /* 0x000f220000300800 */
[----:B-1----:R-:W-:Y:S03]  /*27e40*/  PRMT R137, R40, 0x7773, RZ ;  /* 0x0000777328897816 */ /* 0x002fe600000000ff */
[----:B------:R-:W4:Y:S01]  /*27e50*/  LDL.LU R252, [R1+0x6c] ;  /* 0x00006c0001fc7983 */ /* 0x000f220000300800 */
[----:B------:R-:W-:Y:S01]  /*27e60*/  IMAD.WIDE R54, R246, -0x70, R54 ;  /* 0xffffff90f6367825 */ /* 0x000fe200078e0236 */
[----:B------:R-:W-:Y:S02]  /*27e70*/  LOP3.LUT R131, R109, 0xff, RZ, 0xc0, !PT ;  /* 0x000000ff6d837812 */ /* 0x000fe400078ec0ff */
[----:B------:R-:W4:Y:S01]  /*27e80*/  LDL.LU R251, [R1+0x68] ;  /* 0x0000680001fb7983 */ /* 0x000f220000300800 */
[----:B--2---:R-:W-:Y:S03]  /*27e90*/  PRMT R128, R154, 0x5410, R167 ;  /* 0x000054109a807816 */ /* 0x004fe600000000a7 */
[----:B------:R-:W2:Y:S01]  /*27ea0*/  LDL.LU R250, [R1+0x64] ;  /* 0x0000640001fa7983 */ /* 0x000ea20000300800 */
[----:B------:R-:W-:Y:S03]  /*27eb0*/  @P6 HFMA2.BF16_V2 R53, -RZ.H0_H0, RZ.H0_H0, -R0.H0_H0 ;  /* 0x200000ffff356231 */ /* 0x000fe60000340900 */
[----:B------:R-:W2:Y:S02]  /*27ec0*/  LDL.LU R249, [R1+0x60] ;  /* 0x0000600001f97983 */ /* 0x000ea40000300800 */
[----:B------:R-:W-:Y:S02]  /*27ed0*/  PRMT R47, R53, 0x7610, R47 ;  /* 0x00007610352f7816 */ /* 0x000fe4000000002f */
[----:B------:R-:W-:Y:S02]  /*27ee0*/  @P6 STL.S16 [R1+0x29c], R53 ;  /* 0x00029c3501006387 */ /* 0x000fe40000100600 */
[----:B------:R-:W-:Y:S02]  /*27ef0*/  @P6 PRMT R0, R47, 0x5410, RZ ;  /* 0x000054102f006816 */ /* 0x000fe400000000ff */
[----:B------:R-:W-:Y:S03]  /*27f00*/  ISETP.GT.U32.AND P6, PT, R212, UR10, PT ;  /* 0x0000000ad4007c0c */ /* 0x000fe6000bfc4070 */
[----:B------:R1:W-:Y:S02]  /*27f10*/  STG.E.U16 desc[UR24][R124.64+0x72], R0 ;  /* 0x000072007c007986 */ /* 0x0003e4000c101518 */
[----:B-1----:R-:W-:Y:S04]  /*27f20*/  LOP3.LUT R0, R45, 0xff, RZ, 0xc0, !PT ;  /* 0x000000ff2d007812 */ /* 0x002fe800078ec0ff */
[----:B------:R-:W-:Y:S01]  /*27f30*/  PRMT R123, R0, 0x5410, R178 ;  /* 0x00005410007b7816 */ /* 0x000fe200000000b2 */
[----:B------:R-:W-:Y:S05]  /*27f40*/  @P1 HFMA2.BF16_V2 R48, -RZ.H0_H0, RZ.H0_H0, -R49.H0_H0 ;  /* 0x200000ffff301231 */ /* 0x000fea0000340931 */
[----:B------:R-:W-:Y:S01]  /*27f50*/  PRMT R42, R48, 0x7610, R42 ;  /* 0x00007610302a7816 */ /* 0x000fe2000000002a */
[----:B------:R1:W-:Y:S03]  /*27f60*/  @P1 STL.S16 [R1+0x2a0], R48 ;  /* 0x0002a03001001387 */ /* 0x0003e60000100600 */
[----:B------:R-:W-:Y:S01]  /*27f70*/  @P1 PRMT R49, R42, 0x5410, RZ ;  /* 0x000054102a311816 */ /* 0x000fe200000000ff */
[----:B------:R-:W2:Y:S01]  /*27f80*/  LDL.LU R248, [R1+0x70] ;  /* 0x0000700001f87983 */ /* 0x000ea20000300800 */
[----:B------:R-:W-:Y:S02]  /*27f90*/  LOP3.LUT R42, R130, 0xff, RZ, 0xc0, !PT ;  /* 0x000000ff822a7812 */ /* 0x000fe400078ec0ff */
[----:B------:R-:W-:Y:S01]  /*27fa0*/  PRMT R130, R218, 0x5410, R78 ;  /* 0x00005410da827816 */ /* 0x000fe2000000004e */
[----:B------:R1:W2:Y:S01]  /*27fb0*/  LDL.S16 R43, [R1+0x280] ;  /* 0x00028000012b7983 */ /* 0x0002a20000100600 */
[----:B------:R-:W-:Y:S01]  /*27fc0*/  PRMT R42, R42, 0x5410, R226 ;  /* 0x000054102a2a7816 */ /* 0x000fe200000000e2 */
[----:B------:R-:W-:Y:S01]  /*27fd0*/  @P6 HFMA2.BF16_V2 R46, -RZ.H0_H0, RZ.H0_H0, -R3.H0_H0 ;  /* 0x200000ffff2e6231 */ /* 0x000fe20000340903 */
[----:B------:R-:W-:Y:S01]  /*27fe0*/  ISETP.LE.U32.AND P1, PT, R41, UR10, PT ;  /* 0x0000000a29007c0c */ /* 0x000fe2000bf23070 */
[----:B------:R-:W-:Y:S01]  /*27ff0*/  STG.E.U16 desc[UR24][R54.64+0x70], R49 ;  /* 0x0000703136007986 */ /* 0x000fe2000c101518 */
[----:B------:R-:W-:Y:S02]  /*28000*/  PRMT R41, R182, 0x5410, R197 ;  /* 0x00005410b6297816 */ /* 0x000fe400000000c5 */
[----:B------:R-:W-:Y:S01]  /*28010*/  PRMT R44, R46, 0x7610, R44 ;  /* 0x000076102e2c7816 */ /* 0x000fe2000000002c */
[----:B------:R-:W-:Y:S03]  /*28020*/  @P6 STL.S16 [R1+0x298], R46 ;  /* 0x0002982e01006387 */ /* 0x000fe60000100600 */
[----:B------:R-:W-:Y:S01]  /*28030*/  @P6 PRMT R3, R44, 0x5410, RZ ;  /* 0x000054102c036816 */ /* 0x000fe200000000ff */
[----:B------:R-:W2:Y:S01]  /*28040*/  LDL R117, [R1+0x34c] ;  /* 0x00034c0001757983 */ /* 0x000ea20000100800 */
[----:B------:R-:W-:Y:S03]  /*28050*/  ISETP.GT.U32.AND P6, PT, R208, UR10, PT ;  /* 0x0000000ad0007c0c */ /* 0x000fe6000bfc4070 */
[----:B------:R-:W2:Y:S04]  /*28060*/  LDL.LU R78, [R1+0x3b4] ;  /* 0x0003b400014e7983 */ /* 0x000ea80000300800 */
[----:B------:R-:W2:Y:S04]  /*28070*/  LDL.LU R218, [R1+0x3b0] ;  /* 0x0003b00001da7983 */ /* 0x000ea80000300800 */
[----:B------:R2:W2:Y:S04]  /*28080*/  LDL.S16 R108, [R1+0x260] ;  /* 0x00026000016c7983 */ /* 0x0004a80000100600 */
[----:B------:R2:W2:Y:S04]  /*28090*/  LDL.S16 R59, [R1+0x25c] ;  /* 0x00025c00013b7983 */ /* 0x0004a80000100600 */
[----:B------:R2:W-:Y:S01]  /*280a0*/  STG.E.U16 desc[UR24][R54.64+0x72], R3 ;  /* 0x0000720336007986 */ /* 0x0005e2000c101518 */
[----:B---3--:R-:W-:Y:S03]  /*280b0*/  IMAD.MOV.U32 R0, RZ, RZ, R77 ;  /* 0x000000ffff007224 */ /* 0x008fe600078e004d */
[----:B----4-:R-:W3:Y:S01]  /*280c0*/  LDSM.16.MT88.4 R44, [R191+0x4000] ;  /* 0x00400000bf2c783b */ /* 0x010ee20000004200 */
[----:B------:R-:W-:Y:S01]  /*280d0*/  VIADD R66, R191, 0x4020 ;  /* 0x00004020bf427836 */ /* 0x000fe20000000000 */
[----:B-1----:R-:W-:Y:S02]  /*280e0*/  PRMT R48, R251, 0x5410, R252 ;  /* 0x00005410fb307816 */ /* 0x002fe400000000fc */
[----:B--2---:R-:W-:Y:S02]  /*280f0*/  PRMT R53, R249, 0x5410, R250 ;  /* 0x00005410f9357816 */ /* 0x004fe400000000fa */
[----:B------:R-:W-:Y:S02]  /*28100*/  PRMT R3, R120, 0x7632, R3 ;  /* 0x0000763278037816 */ /* 0x000fe40000000003 */
[----:B------:R-:W-:Y:S01]  /*28110*/  PRMT R40, R199, 0x5410, R248 ;  /* 0x00005410c7287816 */ /* 0x000fe200000000f8 */
[----:B------:R-:W-:Y:S05]  /*28120*/  @P6 HFMA2.BF16_V2 R43, -RZ.H0_H0, RZ.H0_H0, -R89.H1_H1 ;  /* 0x200000ffff2b6231 */ /* 0x000fea0000360959 */
[----:B------:R-:W-:Y:S01]  /*28130*/  PRMT R112, R43, 0x7610, R112 ;  /* 0x000076102b707816 */ /* 0x000fe20000000070 */
[----:B------:R1:W-:Y:S03]  /*28140*/  @P6 STL.S16 [R1+0x280], R43 ;  /* 0x0002802b01006387 */ /* 0x0003e60000100600 */
[----:B------:R-:W-:Y:S01]  /*28150*/  @P6 PRMT R129, R112, 0x5410, RZ ;  /* 0x0000541070816816 */ /* 0x000fe200000000ff */
[----:B------:R-:W2:Y:S01]  /*28160*/  LDL.LU R249, [R1+0x94] ;  /* 0x0000940001f97983 */ /* 0x000ea20000300800 */
[----:B------:R-:W-:Y:S01]  /*28170*/  LOP3.LUT R112, R3, 0xff, RZ, 0xc0, !PT ;  /* 0x000000ff03707812 */ /* 0x000fe200078ec0ff */
[----:B------:R-:W-:Y:S01]  /*28180*/  @P2 VIADD R66, R117, 0xffffffe0 ;  /* 0xffffffe075422836 */ /* 0x000fe20000000000 */
[----:B------:R-:W-:Y:S01]  /*28190*/  LOP3.LUT R117, R120, 0xff, RZ, 0xc0, !PT ;  /* 0x000000ff78757812 */ /* 0x000fe200078ec0ff */
[----:B------:R-:W2:Y:S01]  /*281a0*/  LDL.LU R248, [R1+0x98] ;  /* 0x0000980001f87983 */ /* 0x000ea20000300800 */
[----:B------:R-:W-:Y:S01]  /*281b0*/  PRMT R3, R205, 0x7632, R3 ;  /* 0x00007632cd037816 */ /* 0x000fe20000000003 */
[----:B------:R-:W-:Y:S01]  /*281c0*/  IMAD.MOV.U32 R2, RZ, RZ, R78 ;  /* 0x000000ffff027224 */ /* 0x000fe200078e004e */
[----:B------:R-:W-:Y:S02]  /*281d0*/  ISETP.LE.U32.AND P6, PT, R117, UR10, PT ;  /* 0x0000000a75007c0c */ /* 0x000fe4000bfc3070 */
[----:B------:R-:W-:Y:S02]  /*281e0*/  SHF.R.U32.HI R120, RZ, 0x18, R120 ;  /* 0x00000018ff787819 */ /* 0x000fe40000011678 */
[--C-:B------:R-:W-:Y:S02]  /*281f0*/  HSET2.LE.AND R42, R42, R218.reuse, PT ;  /* 0x000000da2a2a7233 */ /* 0x100fe40003803000 */
[--C-:B------:R-:W-:Y:S02]  /*28200*/  HSET2.LE.AND R40, R40, R218.reuse, PT ;  /* 0x000000da28287233 */ /* 0x100fe40003803000 */
[--C-:B------:R-:W-:Y:S02]  /*28210*/  HSET2.LE.AND R41, R41, R218.reuse, PT ;  /* 0x000000da29297233 */ /* 0x100fe40003803000 */
[----:B------:R-:W-:Y:S02]  /*28220*/  LOP3.LUT R42, R51, R42, RZ, 0xc0, !PT ;  /* 0x0000002a332a7212 */ /* 0x000fe400078ec0ff */
[----:B------:R-:W-:Y:S02]  /*28230*/  LOP3.LUT R51, R56, 0xff00ff, RZ, 0xc0, !PT ;  /* 0x00ff00ff38337812 */ /* 0x000fe400078ec0ff */
[----:B------:R-:W-:Y:S01]  /*28240*/  LOP3.LUT R40, R87, R40, RZ, 0xc0, !PT ;  /* 0x0000002857287212 */ /* 0x000fe200078ec0ff */
[----:B------:R4:W4:Y:S01]  /*28250*/  LDL.S16 R56, [R1+0x248] ;  /* 0x0002480001387983 */ /* 0x0009220000100600 */
[----:B------:R-:W-:Y:S01]  /*28260*/  LOP3.LUT R41, R86, R41, RZ, 0xc0, !PT ;  /* 0x0000002956297212 */ /* 0x000fe200078ec0ff */
[----:B------:R-:W-:Y:S01]  /*28270*/  IMAD.WIDE R86, R246, 0x70, R54 ;  /* 0x00000070f6567825 */ /* 0x000fe200078e0236 */
[--C-:B------:R-:W-:Y:S01]  /*28280*/  HSET2.LE.AND R50, R50, R218.reuse, PT ;  /* 0x000000da32327233 */ /* 0x100fe20003803000 */
[----:B------:R-:W4:Y:S01]  /*28290*/  LDL.LU R219, [R1+0x3ac] ;  /* 0x0003ac0001db7983 */ /* 0x000f220000300800 */
[--C-:B------:R-:W-:Y:S02]  /*282a0*/  HSET2.LE.AND R48, R48, R218.reuse, PT ;  /* 0x000000da30307233 */ /* 0x100fe40003803000 */
[----:B------:R-:W-:Y:S01]  /*282b0*/  HSET2.LE.AND R49, R53, R218, PT ;  /* 0x000000da35317233 */ /* 0x000fe20003803000 */
[----:B------:R-:W-:Y:S01]  /*282c0*/  STG.E.U16 desc[UR24][R86.64+0x70], R143 ;  /* 0x0000708f56007986 */ /* 0x000fe2000c101518 */
[----:B------:R-:W-:Y:S02]  /*282d0*/  LOP3.LUT R50, R74, R50, RZ, 0xc0, !PT ;  /* 0x000000324a327212 */ /* 0x000fe400078ec0ff */
[----:B------:R-:W-:Y:S01]  /*282e0*/  LOP3.LUT R48, R0, R48, RZ, 0xc0, !PT ;  /* 0x0000003000307212 */ /* 0x000fe200078ec0ff */
[----:B------:R-:W-:Y:S01]  /*282f0*/  STG.E.U16 desc[UR24][R86.64+0x72], R136 ;  /* 0x0000728856007986 */ /* 0x000fe2000c101518 */
[C---:B------:R-:W-:Y:S02]  /*28300*/  PRMT R0, R203.reuse, 0x7610, R0 ;  /* 0x00007610cb007816 */ /* 0x040fe40000000000 */
[----:B------:R-:W-:Y:S01]  /*28310*/  LOP3.LUT R49, R2, R49, RZ, 0xc0, !PT ;  /* 0x0000003102317212 */ /* 0x000fe200078ec0ff */
[----:B------:R3:W-:Y:S01]  /*28320*/  STG.E.U16 desc[UR24][R126.64+0x70], R140 ;  /* 0x0000708c7e007986 */ /* 0x0007e2000c101518 */
[----:B------:R-:W-:Y:S01]  /*28330*/  PRMT R2, R203, 0x7632, R2 ;  /* 0x00007632cb027816 */ /* 0x000fe20000000002 */
[----:B------:R-:W-:Y:S01]  /*28340*/  @!P6 HFMA2.BF16_V2 R108, -RZ.H0_H0, RZ.H0_H0, -R0.H0_H0 ;  /* 0x200000ffff6ce231 */ /* 0x000fe20000340900 */
[----:B-1----:R-:W-:Y:S01]  /*28350*/  LOP3.LUT R43, R57, 0xff00ff, RZ, 0xc0, !PT ;  /* 0x00ff00ff392b7812 */ /* 0x002fe200078ec0ff */
[----:B------:R-:W4:Y:S01]  /*28360*/  LDL.LU R79, [R1+0x3a8] ;  /* 0x0003a800014f7983 */ /* 0x000f220000300800 */
[----:B------:R-:W-:Y:S01]  /*28370*/  PRMT R78, R0, 0x5410, R2 ;  /* 0x00005410004e7816 */ /* 0x000fe20000000002 */
[----:B------:R-:W-:Y:S01]  /*28380*/  @!P4 HFMA2.BF16_V2 R59, -RZ.H0_H0, RZ.H0_H0, -R2.H0_H0 ;  /* 0x200000ffff3bc231 */ /* 0x000fe20000340902 */
[----:B------:R-:W-:Y:S01]  /*28390*/  PRMT R58, R108, 0x7610, R58 ;  /* 0x000076106c3a7816 */ /* 0x000fe2000000003a */
[----:B------:R1:W4:Y:S01]  /*283a0*/  LDL.S16 R74, [R1+0x24c] ;  /* 0x00024c00014a7983 */ /* 0x0003220000100600 */
[--C-:B------:R-:W-:Y:S02]  /*283b0*/  HSET2.LE.AND R43, R43, R218.reuse, PT ;  /* 0x000000da2b2b7233 */ /* 0x100fe40003803000 */
[----:B------:R-:W-:Y:S01]  /*283c0*/  @!P6 PRMT R0, R58, 0x5410, RZ ;  /* 0x000054103a00e816 */ /* 0x000fe200000000ff */
[----:B------:R1:W-:Y:S01]  /*283d0*/  @!P6 STL.S16 [R1+0x260], R108 ;  /* 0x0002606c0100e387 */ /* 0x0003e20000100600 */
[--C-:B------:R-:W-:Y:S02]  /*283e0*/  HSET2.LE.AND R51, R51, R218.reuse, PT ;  /* 0x000000da33337233 */ /* 0x100fe40003803000 */
[----:B------:R-:W-:Y:S01]  /*283f0*/  LOP3.LUT R43, R52, R43, RZ, 0xc0, !PT ;  /* 0x0000002b342b7212 */ /* 0x000fe200078ec0ff */
[----:B------:R-:W-:Y:S01]  /*28400*/  @!P4 STL.S16 [R1+0x25c], R59 ;  /* 0x00025c3b0100c387 */ /* 0x000fe20000100600 */
[----:B------:R-:W-:Y:S02]  /*28410*/  ISETP.LE.U32.AND P6, PT, R112, UR10, PT ;  /* 0x0000000a70007c0c */ /* 0x000fe4000bfc3070 */
[----:B------:R-:W-:Y:S01]  /*28420*/  LOP3.LUT R51, R73, R51, RZ, 0xc0, !PT ;  /* 0x0000003349337212 */ /* 0x000fe200078ec0ff */
[----:B------:R-:W-:Y:S01]  /*28430*/  STG.E.U16 desc[UR24][R126.64+0x72], R142 ;  /* 0x0000728e7e007986 */ /* 0x000fe2000c101518 */
[----:B------:R-:W-:Y:S01]  /*28440*/  PRMT R57, R59, 0x7610, R57 ;  /* 0x000076103b397816 */ /* 0x000fe20000000039 */
[-C--:B---3--:R-:W-:Y:S02]  /*28450*/  HMMA.16816.F32.BF16 R4, R40, R44.reuse, R4 ;  /* 0x0000002c2804723c */ /* 0x088fe40000041804 */
[----:B------:R3:W-:Y:S03]  /*28460*/  STG.E.U16 desc[UR24][R124.64+0x80], R0 ;  /* 0x000080007c007986 */ /* 0x0007e6000c101518 */
[----:B------:R-:W-:Y:S01]  /*28470*/  @!P4 PRMT R2, R57, 0x5410, RZ ;  /* 0x000054103902c816 */ /* 0x000fe200000000ff */
[----:B------:R2:W4:Y:S01]  /*28480*/  LDL.S16 R140, [R1+0x228] ;  /* 0x00022800018c7983 */ /* 0x0005220000100600 */
[----:B------:R-:W-:Y:S01]  /*28490*/  ISETP.LE.U32.AND P4, PT, R131, UR10, PT ;  /* 0x0000000a83007c0c */ /* 0x000fe2000bf83070 */
[C---:B------:R-:W-:Y:S02]  /*284a0*/  HMMA.16816.F32.BF16 R8, R48.reuse, R44, R8 ;  /* 0x0000002c3008723c */ /* 0x040fe40000041808 */
[----:B------:R-:W3:Y:S04]  /*284b0*/  LDSM.16.MT88.4 R52, [R66] ;  /* 0x000000004234783b */ /* 0x000ee80000004200 */
[----:B------:R3:W-:Y:S01]  /*284c0*/  STG.E.U16 desc[UR24][R124.64+0x82], R2 ;  /* 0x000082027c007986 */ /* 0x0007e2000c101518 */
[----:B-1----:R-:W-:Y:S01]  /*284d0*/  PRMT R108, R114, 0x5410, R118 ;  /* 0x00005410726c7816 */ /* 0x002fe20000000076 */
[-C--:B------:R-:W-:Y:S08]  /*284e0*/  HMMA.16816.F32.BF16 R12, R48, R46.reuse, R12 ;  /* 0x0000002e300c723c */ /* 0x080ff0000004180c */
[C---:B------:R-:W-:Y:S04]  /*284f0*/  HMMA.16816.F32.BF16 R16, R40.reuse, R46, R16 ;  /* 0x0000002e2810723c */ /* 0x040fe80000041810 */
[----:B------:R-:W-:Y:S02]  /*28500*/  LOP3.LUT R47, R128, 0xff00ff, RZ, 0xc0, !PT ;  /* 0x00ff00ff802f7812 */ /* 0x000fe400078ec0ff */
[----:B---3--:R-:W-:Y:S02]  /*28510*/  PRMT R0, R205, 0x7610, R0 ;  /* 0x00007610cd007816 */ /* 0x008fe40000000000 */
[--C-:B------:R-:W-:Y:S02]  /*28520*/  HSET2.LE.AND R46, R123, R218.reuse, PT ;  /* 0x000000da7b2e7233 */ /* 0x100fe40003803000 */
[----:B------:R-:W-:Y:S02]  /*28530*/  PRMT R77, R0, 0x5410, R3 ;  /* 0x00005410004d7816 */ /* 0x000fe40000000003 */
[--C-:B------:R-:W-:Y:S02]  /*28540*/  HSET2.LE.AND R47, R47, R218.reuse, PT ;  /* 0x000000da2f2f7233 */ /* 0x100fe40003803000 */
[----:B------:R-:W-:Y:S03]  /*28550*/  LOP3.LUT R46, R80, R46, RZ, 0xc0, !PT ;  /* 0x0000002e502e7212 */ /* 0x000fe600078ec0ff */
[----:B------:R-:W-:Y:S01]  /*28560*/  LOP3.LUT R47, R64, R47, RZ, 0xc0, !PT ;  /* 0x0000002f402f7212 */ /* 0x000fe200078ec0ff */
[----:B------:R-:W-:Y:S01]  /*28570*/  IMAD.MOV.U32 R2, RZ, RZ, R60 ;  /* 0x000000ffff027224 */ /* 0x000fe200078e003c */
[----:B------:R-:W-:Y:S01]  /*28580*/  PRMT R64, R65, 0x7632, R64 ;  /* 0x0000763241407816 */ /* 0x000fe20000000040 */
[-C--:B------:R-:W-:Y:S08]  /*28590*/  HMMA.16816.F32.BF16 R20, R40, R52.reuse, R20 ;  /* 0x000000342814723c */ /* 0x080ff00000041814 */
[C---:B------:R-:W-:Y:S04]  /*285a0*/  HMMA.16816.F32.BF16 R24, R48.reuse, R52, R24 ;  /* 0x000000343018723c */ /* 0x040fe80000041818 */
[----:B------:R-:W-:Y:S01]  /*285b0*/  IMAD.WIDE R52, R246, -0x70, R86 ;  /* 0xffffff90f6347825 */ /* 0x000fe200078e0256 */
[----:B------:R-:W-:Y:S02]  /*285c0*/  PRMT R86, R204, 0x5410, R37 ;  /* 0x00005410cc567816 */ /* 0x000fe40000000025 */
[----:B------:R-:W-:Y:S01]  /*285d0*/  PRMT R87, R220, 0x5410, R238 ;  /* 0x00005410dc577816 */ /* 0x000fe200000000ee */
[-C--:B------:R-:W-:Y:S03]  /*285e0*/  HMMA.16816.F32.BF16 R28, R48, R54.reuse, R28 ;  /* 0x00000036301c723c */ /* 0x080fe6000004181c */
[----:B------:R-:W-:Y:S02]  /*285f0*/  PRMT R51, R133, 0x5410, R134 ;  /* 0x0000541085337816 */ /* 0x000fe40000000086 */
[----:B------:R-:W-:Y:S03]  /*28600*/  PRMT R50, R145, 0x5410, R144 ;  /* 0x0000541091327816 */ /* 0x000fe60000000090 */
[----:B------:R-:W-:Y:S01]  /*28610*/  HMMA.16816.F32.BF16 R32, R40, R54, R32 ;  /* 0x000000362820723c */ /* 0x000fe20000041820 */
[----:B------:R-:W-:Y:S03]  /*28620*/  LDSM.16.MT88.4 R40, [R66+0x400] ;  /* 0x000400004228783b */ /* 0x000fe60000004200 */
[----:B--2---:R-:W-:Y:S05]  /*28630*/  PRMT R73, R248, 0x5410, R249 ;  /* 0x00005410f8497816 */ /* 0x004fea00000000f9 */
[----:B------:R-:W-:Y:S01]  /*28640*/  HSET2.LE.AND R60, R73, R218, PT ;  /* 0x000000da493c7233 */ /* 0x000fe20003803000 */
[----:B------:R-:W-:Y:S02]  /*28650*/  IMAD.MOV.U32 R73, RZ, RZ, R61 ;  /* 0x000000ffff497224 */ /* 0x000fe400078e003d */
[----:B----4-:R-:W-:Y:S01]  /*28660*/  @!P6 HFMA2.BF16_V2 R56, -RZ.H0_H0, RZ.H0_H0, -R0.H0_H0 ;  /* 0x200000ffff38e231 */ /* 0x010fe20000340900 */
[----:B------:R-:W-:Y:S04]  /*28670*/  PRMT R44, R219, 0x5410, R185 ;  /* 0x00005410db2c7816 */ /* 0x000fe800000000b9 */
[----:B------:R-:W-:Y:S01]  /*28680*/  PRMT R45, R56, 0x7610, R45 ;  /* 0x00007610382d7816 */ /* 0x000fe2000000002d */
[----:B------:R-:W2:Y:S01]  /*28690*/  LDL.LU R185, [R1+0x3a0] ;  /* 0x0003a00001b97983 */ /* 0x000ea20000300800 */
[--C-:B------:R-:W-:Y:S02]  /*286a0*/  HSET2.LE.AND R61, R44, R218.reuse, PT ;  /* 0x000000da2c3d7233 */ /* 0x100fe40003803000 */
[----:B------:R-:W-:Y:S01]  /*286b0*/  @!P6 PRMT R0, R45, 0x5410, RZ ;  /* 0x000054102d00e816 */ /* 0x000fe200000000ff */
[----:B------:R-:W3:Y:S01]  /*286c0*/  LDL.LU R219, [R1+0x39c] ;  /* 0x00039c0001db7983 */ /* 0x000ee20000300800 */
[----:B------:R-:W-:Y:S02]  /*286d0*/  HSET2.LE.AND R44, R108, R218, PT ;  /* 0x000000da6c2c7233 */ /* 0x000fe40003803000 */
[----:B------:R-:W-:Y:S01]  /*286e0*/  LOP3.LUT R61, R2, R61, RZ, 0xc0, !PT ;  /* 0x0000003d023d7212 */ /* 0x000fe200078ec0ff */
[----:B------:R-:W-:Y:S01]  /*286f0*/  @!P6 STL.S16 [R1+0x248], R56 ;  /* 0x000248380100e387 */ /* 0x000fe20000100600 */
[----:B------:R-:W-:Y:S02]  /*28700*/  ISETP.LE.U32.AND P6, PT, R120, UR10, PT ;  /* 0x0000000a78007c0c */ /* 0x000fe4000bfc3070 */
[----:B------:R-:W-:Y:S01]  /*28710*/  LOP3.LUT R44, R63, R44, RZ, 0xc0, !PT ;  /* 0x0000002c3f2c7212 */ /* 0x000fe200078ec0ff */
[----:B------:R1:W4:Y:S01]  /*28720*/  LDL.S16 R118, [R1+0x1ec] ;  /* 0x0001ec0001767983 */ /* 0x0003220000100600 */
[----:B------:R-:W-:Y:S01]  /*28730*/  LOP3.LUT R63, R130, 0xff00ff, RZ, 0xc0, !PT ;  /* 0x00ff00ff823f7812 */ /* 0x000fe200078ec0ff */
[----:B------:R-:W-:Y:S01]  /*28740*/  IMAD.MOV.U32 R45, RZ, RZ, R79 ;  /* 0x000000ffff2d7224 */ /* 0x000fe200078e004f */
[----:B------:R-:W-:Y:S01]  /*28750*/  LOP3.LUT R79, R228, 0xff, RZ, 0xc0, !PT ;  /* 0x000000ffe44f7812 */ /* 0x000fe200078ec0ff */
[----:B------:R-:W-:Y:S01]  /*28760*/  @!P4 HFMA2.BF16_V2 R74, -RZ.H0_H0, RZ.H0_H0, -R98.H0_H0 ;  /* 0x200000ffff4ac231 */ /* 0x000fe20000340962 */
[----:B------:R1:W2:Y:S01]  /*28770*/  LDL.S16 R114, [R1+0x1e8] ;  /* 0x0001e80001727983 */ /* 0x0002a20000100600 */
[--C-:B------:R-:W-:Y:S02]  /*28780*/  HSET2.LE.AND R63, R63, R218.reuse, PT ;  /* 0x000000da3f3f7233 */ /* 0x100fe40003803000 */
[----:B------:R-:W-:Y:S01]  /*28790*/  LOP3.LUT R60, R45, R60, RZ, 0xc0, !PT ;  /* 0x0000003c2d3c7212 */ /* 0x000fe200078ec0ff */
[----:B------:R1:W-:Y:S01]  /*287a0*/  @!P4 STL.S16 [R1+0x24c], R74 ;  /* 0x00024c4a0100c387 */ /* 0x0003e20000100600 */
[----:B------:R-:W-:Y:S02]  /*287b0*/  PRMT R136, R74, 0x7610, R136 ;  /* 0x000076104a887816 */ /* 0x000fe40000000088 */
[--C-:B------:R-:W-:Y:S01]  /*287c0*/  HSET2.LE.AND R45, R110, R218.reuse, PT ;  /* 0x000000da6e2d7233 */ /* 0x100fe20003803000 */
[----:B------:R-:W1:Y:S01]  /*287d0*/  LDSM.16.MT88.4 R56, [R191+0x4400] ;  /* 0x00440000bf38783b */ /* 0x000e620000004200 */
[----:B------:R-:W-:Y:S02]  /*287e0*/  @!P4 PRMT R113, R136, 0x5410, RZ ;  /* 0x000054108871c816 */ /* 0x000fe400000000ff */
[----:B------:R-:W-:Y:S01]  /*287f0*/  ISETP.LE.U32.AND P4, PT, R79, UR10, PT ;  /* 0x0000000a4f007c0c */ /* 0x000fe2000bf83070 */
[----:B------:R1:W-:Y:S01]  /*28800*/  STG.E.U16 desc[UR24][R52.64+0x80], R0 ;  /* 0x0000800034007986 */ /* 0x0003e2000c101518 */
[----:B------:R-:W-:Y:S02]  /*28810*/  PRMT R110, R36, 0x5410, R39 ;  /* 0x00005410246e7816 */ /* 0x000fe40000000027 */
[----:B------:R-:W-:Y:S01]  /*28820*/  LOP3.LUT R45, R81, R45, RZ, 0xc0, !PT ;  /* 0x0000002d512d7212 */ /* 0x000fe200078ec0ff */
[----:B------:R-:W-:Y:S04]  /*28830*/  IMAD.WIDE R80, R246, 0x70, R52 ;  /* 0x00000070f6507825 */ /* 0x000fe800078e0234 */
[----:B------:R-:W-:Y:S05]  /*28840*/  @!P6 HFMA2.BF16_V2 R140, -RZ.H0_H0, RZ.H0_H0, -R3.H0_H0 ;  /* 0x200000ffff8ce231 */ /* 0x000fea0000340903 */
[----:B------:R-:W-:Y:S01]  /*28850*/  PRMT R108, R140, 0x7610, R108 ;  /* 0x000076108c6c7816 */ /* 0x000fe2000000006c */
[----:B------:R-:W-:Y:S03]  /*28860*/  @!P6 STL.S16 [R1+0x228], R140 ;  /* 0x0002288c0100e387 */ /* 0x000fe60000100600 */
[----:B------:R-:W-:Y:S01]  /*28870*/  @!P6 PRMT R3, R108, 0x5410, RZ ;  /* 0x000054106c03e816 */ /* 0x000fe200000000ff */
[----:B-1----:R-:W-:Y:S01]  /*28880*/  IMAD.MOV.U32 R74, RZ, RZ, R62 ;  /* 0x000000ffff4a7224 */ /* 0x002fe200078e003e */
[--C-:B------:R-:W-:Y:S02]  /*28890*/  HSET2.LE.AND R62, R119, R218.reuse, PT ;  /* 0x000000da773e7233 */ /* 0x100fe40003803000 */
[----:B------:R-:W-:Y:S01]  /*288a0*/  PRMT R108, R38, 0x5410, R247 ;  /* 0x00005410266c7816 */ /* 0x000fe200000000f7 */
[----:B------:R1:W-:Y:S01]  /*288b0*/  STG.E.U16 desc[UR24][R52.64+0x82], R3 ;  /* 0x0000820334007986 */ /* 0x0003e2000c101518 */
[----:B------:R-:W-:Y:S02]  /*288c0*/  ISETP.GT.U32.AND P6, PT, R190, UR10, PT ;  /* 0x0000000abe007c0c */ /* 0x000fe4000bfc4070 */
[----:B------:R-:W-:Y:S01]  /*288d0*/  LOP3.LUT R62, R73, R62, RZ, 0xc0, !PT ;  /* 0x0000003e493e7212 */ /* 0x000fe200078ec0ff */
[----:B------:R-:W3:Y:S01]  /*288e0*/  LDL.LU R38, [R1+0x398] ;  /* 0x0003980001267983 */ /* 0x000ee20000300800 */
[----:B------:R-:W-:Y:S02]  /*288f0*/  LOP3.LUT R63, R74, R63, RZ, 0xc0, !PT ;  /* 0x0000003f4a3f7212 */ /* 0x000fe400078ec0ff */
[----:B------:R-:W-:Y:S01]  /*28900*/  PRMT R74, R65, 0x5410, R64 ;  /* 0x00005410414a7816 */ /* 0x000fe20000000040 */
[----:B------:R2:W3:Y:S01]  /*28910*/  LDL.S16 R73, [R1+0x1d8] ;  /* 0x0001d80001497983 */ /* 0x0004e20000100600 */
[C---:B------:R-:W-:Y:S02]  /*28920*/  PRMT R0, R223.reuse, 0x7610, R0 ;  /* 0x00007610df007816 */ /* 0x040fe40000000000 */
[----:B------:R-:W-:Y:S01]  /*28930*/  PRMT R119, R152, 0x5410, R151 ;  /* 0x0000541098777816 */ /* 0x000fe20000000097 */
[----:B------:R-:W3:Y:S01]  /*28940*/  LDSM.16.MT88.4 R52, [R191+0x4800] ;  /* 0x00480000bf34783b */ /* 0x000ee20000004200 */
[-C--:B------:R-:W-:Y:S03]  /*28950*/  HMMA.16816.F32.BF16 R4, R44, R56.reuse, R4 ;  /* 0x000000382c04723c */ /* 0x080fe60000041804 */
[----:B------:R-:W-:Y:S04]  /*28960*/  STG.E.U16 desc[UR24][R80.64+0x80], R147 ;  /* 0x0000809350007986 */ /* 0x000fe8000c101518 */
[----:B------:R-:W-:Y:S01]  /*28970*/  STG.E.U16 desc[UR24][R80.64+0x82], R149 ;  /* 0x0000829550007986 */ /* 0x000fe2000c101518 */
[C---:B------:R-:W-:Y:S03]  /*28980*/  HMMA.16816.F32.BF16 R8, R60.reuse, R56, R8 ;  /* 0x000000383c08723c */ /* 0x040fe60000041808 */
[----:B------:R-:W-:Y:S01]  /*28990*/  STG.E.U16 desc[UR24][R126.64+0x80], R150 ;  /* 0x000080967e007986 */ /* 0x000fe2000c101518 */
[----:B-1----:R-:W-:Y:S01]  /*289a0*/  PRMT R3, R223, 0x7632, R3 ;  /* 0x00007632df037816 */ /* 0x002fe20000000003 */
[----:B------:R-:W-:Y:S02]  /*289b0*/  IMAD.WIDE.U32 R56, R146, -0x2daee0ad, RZ ;  /* 0xd2511f5392387825 */ /* 0x000fe400078e00ff */
[----:B------:R-:W-:Y:S01]  /*289c0*/  STG.E.U16 desc[UR24][R126.64+0x82], R153 ;  /* 0x000082997e007986 */ /* 0x000fe2000c101518 */
[-C--:B------:R-:W-:Y:S03]  /*289d0*/  HMMA.16816.F32.BF16 R12, R60, R58.reuse, R12 ;  /* 0x0000003a3c0c723c */ /* 0x080fe6000004180c */
[----:B------:R-:W-:Y:S01]  /*289e0*/  LOP3.LUT R116, R116, UR11, R57, 0x96, !PT ;  /* 0x0000000b74747c12 */ /* 0x000fe2000f8e9639 */
[----:B------:R-:W-:Y:S01]  /*289f0*/  IMAD.MOV.U32 R133, RZ, RZ, R56 ;  /* 0x000000ffff857224 */ /* 0x000fe200078e0038 */
[----:B------:R-:W-:Y:S02]  /*28a00*/  PRMT R57, R213, 0x5410, R214 ;  /* 0x00005410d5397816 */ /* 0x000fe400000000d6 */
[C---:B------:R-:W-:Y:S01]  /*28a10*/  PRMT R154, R56.reuse, 0x7771, RZ ;  /* 0x00007771389a7816 */ /* 0x040fe200000000ff */
[C---:B------:R-:W-:Y:S04]  /*28a20*/  HMMA.16816.F32.BF16 R16, R44.reuse, R58, R16 ;  /* 0x0000003a2c10723c */ /* 0x040fe80000041810 */
[----:B------:R-:W-:Y:S04]  /*28a30*/  PRMT R123, R56, 0x7773, RZ ;  /* 0x00007773387b7816 */ /* 0x000fe800000000ff */
[-C--:B------:R-:W-:Y:S08]  /*28a40*/  HMMA.16816.F32.BF16 R20, R44, R40.reuse, R20 ;  /* 0x000000282c14723c */ /* 0x080ff00000041814 */
[C---:B------:R-:W-:Y:S04]  /*28a50*/  HMMA.16816.F32.BF16 R24, R60.reuse, R40, R24 ;  /* 0x000000283c18723c */ /* 0x040fe80000041818 */
[--C-:B------:R-:W-:Y:S02]  /*28a60*/  HSET2.LE.AND R41, R57, R218.reuse, PT ;  /* 0x000000da39297233 */ /* 0x100fe40003803000 */
[----:B------:R-:W-:Y:S02]  /*28a70*/  PRMT R57, R229, 0x7632, R57 ;  /* 0x00007632e5397816 */ /* 0x000fe40000000039 */
[-C--:B------:R-:W-:Y:S03]  /*28a80*/  HMMA.16816.F32.BF16 R28, R60, R42.reuse, R28 ;  /* 0x0000002a3c1c723c */ /* 0x080fe6000004181c */
[----:B------:R-:W-:Y:S01]  /*28a90*/  LOP3.LUT R41, R70, R41, RZ, 0xc0, !PT ;  /* 0x0000002946297212 */ /* 0x000fe200078ec0ff */
[----:B------:R-:W-:Y:S01]  /*28aa0*/  IMAD.MOV.U32 R60, RZ, RZ, R72 ;  /* 0x000000ffff3c7224 */ /* 0x000fe200078e0048 */
[----:B------:R-:W-:Y:S02]  /*28ab0*/  PRMT R63, R192, 0x5410, R188 ;  /* 0x00005410c03f7816 */ /* 0x000fe400000000bc */
[----:B------:R-:W-:Y:S01]  /*28ac0*/  PRMT R61, R174, 0x5410, R194 ;  /* 0x00005410ae3d7816 */ /* 0x000fe200000000c2 */
[----:B------:R-:W-:Y:S01]  /*28ad0*/  HMMA.16816.F32.BF16 R32, R44, R42, R32 ;  /* 0x0000002a2c20723c */ /* 0x000fe20000041820 */
[----:B------:R-:W1:Y:S03]  /*28ae0*/  LDSM.16.MT88.4 R44, [R66+0x800] ;  /* 0x00080000422c783b */ /* 0x000e660000004200 */
[----:B------:R-:W-:Y:S02]  /*28af0*/  HSET2.LE.AND R42, R87, R218, PT ;  /* 0x000000da572a7233 */ /* 0x000fe40003803000 */
[----:B------:R-:W-:Y:S02]  /*28b00*/  PRMT R62, R132, 0x5410, R139 ;  /* 0x00005410843e7816 */ /* 0x000fe4000000008b */
[----:B------:R-:W-:Y:S02]  /*28b10*/  PRMT R70, R230, 0x5410, R236 ;  /* 0x00005410e6467816 */ /* 0x000fe400000000ec */
[----:B------:R-:W-:Y:S01]  /*28b20*/  LOP3.LUT R42, R69, R42, RZ, 0xc0, !PT ;  /* 0x0000002a452a7212 */ /* 0x000fe200078ec0ff */
[----:B----4-:R-:W-:Y:S05]  /*28b30*/  @!P4 HFMA2.BF16_V2 R118, -RZ.H0_H0, RZ.H0_H0, -R65.H0_H0 ;  /* 0x200000ffff76c231 */ /* 0x010fea0000340941 */
[----:B------:R-:W-:Y:S01]  /*28b40*/  PRMT R49, R118, 0x7610, R49 ;  /* 0x0000761076317816 */ /* 0x000fe20000000031 */
[----:B------:R4:W-:Y:S01]  /*28b50*/  @!P4 STL.S16 [R1+0x1ec], R118 ;  /* 0x0001ec760100c387 */ /* 0x0009e20000100600 */
[----:B--2---:R-:W-:Y:S02]  /*28b60*/  @P6 HFMA2.BF16_V2 R114, -RZ.H0_H0, RZ.H0_H0, -R64.H0_H0 ;  /* 0x200000ffff726231 */ /* 0x004fe40000340940 */
[----:B------:R-:W-:Y:S01]  /*28b70*/  @!P4 PRMT R65, R49, 0x5410, RZ ;  /* 0x000054103141c816 */ /* 0x000fe200000000ff */
[----:B------:R-:W2:Y:S01]  /*28b80*/  LDL.LU R39, [R1+0x394] ;  /* 0x0003940001277983 */ /* 0x000ea20000300800 */
[----:B------:R-:W-:Y:S02]  /*28b90*/  ISETP.GT.U32.AND P4, PT, R165, UR10, PT ;  /* 0x0000000aa5007c0c */ /* 0x000fe4000bf84070 */
[----:B---3--:R-:W-:Y:S01]  /*28ba0*/  PRMT R49, R215, 0x5410, R219 ;  /* 0x00005410d7317816 */ /* 0x008fe200000000db */
[----:B------:R-:W3:Y:S01]  /*28bb0*/  LDL.LU R36, [R1+0x390] ;  /* 0x0003900001247983 */ /* 0x000ee20000300800 */
[----:B------:R-:W-:Y:S03]  /*28bc0*/  PRMT R2, R114, 0x7610, R2 ;  /* 0x0000761072027816 */ /* 0x000fe60000000002 */
[----:B------:R1:W-:Y:S01]  /*28bd0*/  @P6 STL.S16 [R1+0x1e8], R114 ;  /* 0x0001e87201006387 */ /* 0x0003e20000100600 */
[----:B------:R-:W-:Y:S02]  /*28be0*/  @P6 PRMT R64, R2, 0x5410, RZ ;  /* 0x0000541002406816 */ /* 0x000fe400000000ff */
[----:B------:R-:W-:Y:S01]  /*28bf0*/  LOP3.LUT R2, R116, 0xffff, RZ, 0xc0, !PT ;  /* 0x0000ffff74027812 */ /* 0x000fe200078ec0ff */
[----:B------:R-:W3:Y:S01]  /*28c00*/  LDL.LU R37, [R1+0x38c] ;  /* 0x00038c0001257983 */ /* 0x000ee20000300800 */
[----:B------:R-:W-:Y:S02]  /*28c10*/  ISETP.GT.U32.AND P6, PT, R160, UR10, PT ;  /* 0x0000000aa0007c0c */ /* 0x000fe4000bfc4070 */
[----:B------:R-:W-:Y:S01]  /*28c20*/  SHF.R.U32.HI R152, RZ, 0x8, R2 ;  /* 0x00000008ff987819 */ /* 0x000fe20000011602 */
[----:B------:R2:W5:Y:S03]  /*28c30*/  LDL.LU R238, [R1+0x388] ;  /* 0x0003880001ee7983 */ /* 0x0005660000300800 */
[----:B------:R-:W-:Y:S01]  /*28c40*/  LOP3.LUT R2, R152, 0xffff, RZ, 0xc0, !PT ;  /* 0x0000ffff98027812 */ /* 0x000fe200078ec0ff */
[----:B------:R2:W5:Y:S01]  /*28c50*/  LDL.LU R220, [R1+0x384] ;  /* 0x0003840001dc7983 */ /* 0x0005620000300800 */
[----:B----4-:R-:W-:Y:S03]  /*28c60*/  PRMT R118, R165, 0x5410, R160 ;  /* 0x00005410a5767816 */ /* 0x010fe600000000a0 */
[----:B------:R4:W5:Y:S04]  /*28c70*/  LDL.LU R219, [R1+0x380] ;  /* 0x0003800001db7983 */ /* 0x0009680000300800 */
[----:B------:R4:W5:Y:S04]  /*28c80*/  LDL.LU R215, [R1+0x37c] ;  /* 0x00037c0001d77983 */ /* 0x0009680000300800 */
[----:B------:R4:W5:Y:S01]  /*28c90*/  LDL.LU R214, [R1+0x378] ;  /* 0x0003780001d67983 */ /* 0x0009620000300800 */
[----:B-1----:R-:W-:Y:S02]  /*28ca0*/  PRMT R114, R56, 0x7772, RZ ;  /* 0x0000777238727816 */ /* 0x002fe400000000ff */
[----:B------:R-:W-:Y:S01]  /*28cb0*/  PRMT R56, R184, 0x5410, R185 ;  /* 0x00005410b8387816 */ /* 0x000fe200000000b9 */
[----:B------:R-:W-:Y:S01]  /*28cc0*/  @P4 HFMA2.BF16_V2 R73, -RZ.H0_H0, RZ.H0_H0, -R0.H0_H0 ;  /* 0x200000ffff494231 */ /* 0x000fe20000340900 */
[----:B------:R4:W5:Y:S04]  /*28cd0*/  LDL.LU R213, [R1+0x374] ;  /* 0x0003740001d57983 */ /* 0x0009680000300800 */
[----:B------:R-:W-:Y:S01]  /*28ce0*/  PRMT R48, R73, 0x7610, R48 ;  /* 0x0000761049307816 */ /* 0x000fe20000000030 */
[----:B------:R1:W-:Y:S04]  /*28cf0*/  @P4 STL.S16 [R1+0x1d8], R73 ;  /* 0x0001d84901004387 */ /* 0x0003e80000100600 */
[----:B------:R4:W4:Y:S04]  /*28d00*/  LDL.S16 R130, [R1+0x1bc] ;  /* 0x0001bc0001827983 */ /* 0x0009280000100600 */
[----:B------:R2:W2:Y:S04]  /*28d10*/  LDL.S16 R134, [R1+0x1b8] ;  /* 0x0001b80001867983 */ /* 0x0004a80000100600 */
[----:B------:R2:W3:Y:S04]  /*28d20*/  LDL.S16 R128, [R1+0x1b4] ;  /* 0x0001b40001807983 */ /* 0x0004e80000100600 */
[----:B------:R1:W-:Y:S04]  /*28d30*/  STG.E.U16 desc[UR24][R124.64+0x90], R65 ;  /* 0x000090417c007986 */ /* 0x0003e8000c101518 */
[----:B------:R-:W-:Y:S01]  /*28d40*/  STG.E.U16 desc[UR24][R124.64+0x92], R64 ;  /* 0x000092407c007986 */ /* 0x000fe2000c101518 */
[----:B-1----:R-:W-:Y:S02]  /*28d50*/  PRMT R73, R0, 0x5410, R3 ;  /* 0x0000541000497816 */ /* 0x002fe40000000003 */
[----:B------:R-:W-:Y:S01]  /*28d60*/  @P4 PRMT R0, R48, 0x5410, RZ ;  /* 0x0000541030004816 */ /* 0x000fe200000000ff */
[----:B------:R-:W-:Y:S01]  /*28d70*/  IMAD.MOV.U32 R48, RZ, RZ, R68 ;  /* 0x000000ffff307224 */ /* 0x000fe200078e0044 */
[----:B------:R-:W-:Y:S02]  /*28d80*/  ISETP.LE.U32.AND P4, PT, R2, UR10, PT ;  /* 0x0000000a02007c0c */ /* 0x000fe4000bf83070 */
[--C-:B------:R-:W-:Y:S02]  /*28d90*/  HSET2.LE.AND R2, R49, R218.reuse, PT ;  /* 0x000000da31027233 */ /* 0x100fe40003803000 */
[--C-:B------:R-:W-:Y:S02]  /*28da0*/  HSET2.LE.AND R49, R51, R218.reuse, PT ;  /* 0x000000da33317233 */ /* 0x100fe40003803000 */
[----:B------:R-:W-:Y:S02]  /*28db0*/  LOP3.LUT R51, R108, 0xff00ff, RZ, 0xc0, !PT ;  /* 0x00ff00ff6c337812 */ /* 0x000fe400078ec0ff */
[----:B------:R-:W-:Y:S02]  /*28dc0*/  LOP3.LUT R40, R48, R2, RZ, 0xc0, !PT ;  /* 0x0000000230287212 */ /* 0x000fe400078ec0ff */
[--C-:B------:R-:W-:Y:S02]  /*28dd0*/  HSET2.LE.AND R48, R50, R218.reuse, PT ;  /* 0x000000da32307233 */ /* 0x100fe40003803000 */
[--C-:B------:R-:W-:Y:S01]  /*28de0*/  HSET2.LE.AND R50, R86, R218.reuse, PT ;  /* 0x000000da56327233 */ /* 0x100fe20003803000 */
[----:B------:R-:W-:Y:S01]  /*28df0*/  IMAD.WIDE.U32 R86, R138, -0x2daee0ad, RZ ;  /* 0xd2511f538a567825 */ /* 0x000fe200078e00ff */
[--C-:B------:R-:W-:Y:S02]  /*28e00*/  HSET2.LE.AND R51, R51, R218.reuse, PT ;  /* 0x000000da33337233 */ /* 0x100fe40003803000 */
[----:B------:R-:W-:Y:S01]  /*28e10*/  LOP3.LUT R2, R110, 0xff00ff, RZ, 0xc0, !PT ;  /* 0x00ff00ff6e027812 */ /* 0x000fe200078ec0ff */
[----:B------:R-:W-:Y:S01]  /*28e20*/  IMAD.MOV.U32 R132, RZ, RZ, R86 ;  /* 0x000000ffff847224 */ /* 0x000fe200078e0056 */
[----:B------:R-:W-:Y:S02]  /*28e30*/  LOP3.LUT R48, R94, R48, RZ, 0xc0, !PT ;  /* 0x000000305e307212 */ /* 0x000fe400078ec0ff */
[----:B------:R-:W-:Y:S02]  /*28e40*/  LOP3.LUT R49, R93, R49, RZ, 0xc0, !PT ;  /* 0x000000315d317212 */ /* 0x000fe400078ec0ff */
[----:B------:R-:W-:Y:S02]  /*28e50*/  LOP3.LUT R50, R91, R50, RZ, 0xc0, !PT ;  /* 0x000000325b327212 */ /* 0x000fe400078ec0ff */
[----:B------:R-:W-:Y:S02]  /*28e60*/  LOP3.LUT R51, R99, R51, RZ, 0xc0, !PT ;  /* 0x0000003363337212 */ /* 0x000fe400078ec0ff */
[--C-:B------:R-:W-:Y:S02]  /*28e70*/  HSET2.LE.AND R43, R2, R218.reuse, PT ;  /* 0x000000da022b7233 */ /* 0x100fe40003803000 */
[----:B------:R-:W-:Y:S02]  /*28e80*/  PRMT R91, R189, 0x5410, R210 ;  /* 0x00005410bd5b7816 */ /* 0x000fe400000000d2 */
[----:B------:R-:W-:Y:S01]  /*28e90*/  PRMT R108, R79, 0x5410, R190 ;  /* 0x000054104f6c7816 */ /* 0x000fe200000000be */
[-C--:B------:R-:W-:Y:S05]  /*28ea0*/  HMMA.16816.F32.BF16 R4, R48, R52.reuse, R4 ;  /* 0x000000343004723c */ /* 0x080fea0000041804 */
[----:B------:R-:W-:Y:S02]  /*28eb0*/  LOP3.LUT R43, R67, R43, RZ, 0xc0, !PT ;  /* 0x0000002b432b7212 */ /* 0x000fe400078ec0ff */
[----:B------:R-:W-:Y:S02]  /*28ec0*/  LOP3.LUT R79, R115, 0xff, RZ, 0xc0, !PT ;  /* 0x000000ff734f7812 */ /* 0x000fe400078ec0ff */
[----:B------:R-:W-:Y:S02]  /*28ed0*/  SHF.R.U32.HI R65, RZ, 0x18, R115 ;  /* 0x00000018ff417819 */ /* 0x000fe40000011673 */
[----:B------:R-:W-:Y:S01]  /*28ee0*/  PRMT R93, R97, 0x7632, R93 ;  /* 0x00007632615d7816 */ /* 0x000fe2000000005d */
[C---:B------:R-:W-:Y:S04]  /*28ef0*/  HMMA.16816.F32.BF16 R8, R40.reuse, R52, R8 ;  /* 0x000000342808723c */ /* 0x040fe80000041808 */
[----:B------:R-:W-:Y:S01]  /*28f00*/  PRMT R110, R172, 0x5410, R179 ;  /* 0x00005410ac6e7816 */ /* 0x000fe200000000b3 */
[----:B------:R-:W-:Y:S01]  /*28f10*/  IMAD.WIDE R52, R246, -0x70, R80 ;  /* 0xffffff90f6347825 */ /* 0x000fe200078e0250 */
[----:B------:R-:W-:Y:S02]  /*28f20*/  PRMT R80, R211, 0x5410, R212 ;  /* 0x00005410d3507816 */ /* 0x000fe400000000d4 */
[----:B------:R1:W5:Y:S01]  /*28f30*/  LDL.LU R212, [R1+0x370] ;  /* 0x0003700001d47983 */ /* 0x0003620000300800 */
[----:B------:R-:W-:Y:S01]  /*28f40*/  PRMT R81, R186, 0x5410, R187 ;  /* 0x00005410ba517816 */ /* 0x000fe200000000bb */
[-C--:B------:R-:W-:Y:S02]  /*28f50*/  HMMA.16816.F32.BF16 R12, R40, R54.reuse, R12 ;  /* 0x00000036280c723c */ /* 0x080fe4000004180c */
[----:B------:R1:W5:Y:S01]  /*28f60*/  LDL.LU R211, [R1+0x36c] ;  /* 0x00036c0001d37983 */ /* 0x0003620000300800 */
[----:B------:R-:W-:Y:S01]  /*28f70*/  LOP3.LUT R87, R180, UR11, R87, 0x96, !PT ;  /* 0x0000000bb4577c12 */ /* 0x000fe2000f8e9657 */
[----:B------:R-:W-:Y:S02]  /*28f80*/  IMAD.WIDE R68, R246, 0x70, R52 ;  /* 0x00000070f6447825 */ /* 0x000fe400078e0234 */
[----:B------:R1:W3:Y:S02]  /*28f90*/  LDL.S16 R59, [R1+0x1b0] ;  /* 0x0001b000013b7983 */ /* 0x0002e40000100600 */
[C---:B------:R-:W-:Y:S02]  /*28fa0*/  HMMA.16816.F32.BF16 R16, R48.reuse, R54, R16 ;  /* 0x000000363010723c */ /* 0x040fe40000041810 */
[----:B------:R1:W-:Y:S06]  /*28fb0*/  STG.E.U16 desc[UR24][R52.64+0x90], R0 ;  /* 0x0000900034007986 */ /* 0x0003ec000c101518 */
[-C--:B------:R-:W-:Y:S08]  /*28fc0*/  HMMA.16816.F32.BF16 R20, R48, R44.reuse, R20 ;  /* 0x0000002c3014723c */ /* 0x080ff00000041814 */
[C---:B------:R-:W-:Y:S04]  /*28fd0*/  HMMA.16816.F32.BF16 R24, R40.reuse, R44, R24 ;  /* 0x0000002c2818723c */ /* 0x040fe80000041818 */
[--C-:B------:R-:W-:Y:S02]  /*28fe0*/  HSET2.LE.AND R44, R56, R218.reuse, PT ;  /* 0x000000da382c7233 */ /* 0x100fe40003803000 */
[----:B------:R-:W-:Y:S02]  /*28ff0*/  PRMT R56, R231, 0x7632, R56 ;  /* 0x00007632e7387816 */ /* 0x000fe40000000038 */
[-C--:B------:R-:W-:Y:S03]  /*29000*/  HMMA.16816.F32.BF16 R28, R40, R46.reuse, R28 ;  /* 0x0000002e281c723c */ /* 0x080fe6000004181c */
[--C-:B------:R-:W-:Y:S02]  /*29010*/  HSET2.LE.AND R40, R61, R218.reuse, PT ;  /* 0x000000da3d287233 */ /* 0x100fe40003803000 */
[----:B-1----:R-:W-:Y:S02]  /*29020*/  PRMT R0, R229, 0x7610, R0 ;  /* 0x00007610e5007816 */ /* 0x002fe40000000000 */
[--C-:B------:R-:W-:Y:S01]  /*29030*/  HSET2.LE.AND R42, R63, R218.reuse, PT ;  /* 0x000000da3f2a7233 */ /* 0x100fe20003803000 */
[----:B------:R-:W-:Y:S04]  /*29040*/  HMMA.16816.F32.BF16 R32, R48, R46, R32 ;  /* 0x0000002e3020723c */ /* 0x000fe80000041820 */
[----:B------:R-:W-:Y:S01]  /*29050*/  PRMT R64, R0, 0x5410, R57 ;  /* 0x0000541000407816 */ /* 0x000fe20000000039 */
[----:B------:R-:W-:Y:S01]  /*29060*/  IMAD.WIDE R48, R246, -0x70, R68 ;  /* 0xffffff90f6307825 */ /* 0x000fe200078e0244 */
[----:B------:R-:W-:Y:S02]  /*29070*/  LOP3.LUT R63, R207, 0xff, RZ, 0xc0, !PT ;  /* 0x000000ffcf3f7812 */ /* 0x000fe400078ec0ff */
[--C-:B------:R-:W-:Y:S02]  /*29080*/  HSET2.LE.AND R41, R62, R218.reuse, PT ;  /* 0x000000da3e297233 */ /* 0x100fe40003803000 */
[--C-:B------:R-:W-:Y:S02]  /*29090*/  HSET2.LE.AND R46, R81, R218.reuse, PT ;  /* 0x000000da512e7233 */ /* 0x100fe40003803000 */
[----:B------:R-:W-:Y:S02]  /*290a0*/  LOP3.LUT R47, R91, 0xff00ff, RZ, 0xc0, !PT ;  /* 0x00ff00ff5b2f7812 */ /* 0x000fe400078ec0ff */
[----:B------:R-:W-:Y:S02]  /*290b0*/  LOP3.LUT R40, R107, R40, RZ, 0xc0, !PT ;  /* 0x000000286b287212 */ /* 0x000fe400078ec0ff */
[----:B------:R-:W-:Y:S02]  /*290c0*/  LOP3.LUT R41, R106, R41, RZ, 0xc0, !PT ;  /* 0x000000296a297212 */ /* 0x000fe400078ec0ff */
[----:B------:R-:W-:Y:S02]  /*290d0*/  LOP3.LUT R42, R105, R42, RZ, 0xc0, !PT ;  /* 0x0000002a692a7212 */ /* 0x000fe400078ec0ff */
[----:B------:R-:W-:Y:S02]  /*290e0*/  HSET2.LE.AND R47, R47, R218, PT ;  /* 0x000000da2f2f7233 */ /* 0x000fe40003803000 */
[----:B------:R-:W-:Y:S01]  /*290f0*/  LOP3.LUT R107, R135, 0xff, RZ, 0xc0, !PT ;  /* 0x000000ff876b7812 */ /* 0x000fe200078ec0ff */
[----:B------:R-:W-:Y:S01]  /*29100*/  IMAD.MOV.U32 R135, RZ, RZ, R38 ;  /* 0x000000ffff877224 */ /* 0x000fe200078e0026 */
[----:B------:R-:W-:Y:S02]  /*29110*/  PRMT R81, R96, 0x7610, R81 ;  /* 0x0000761060517816 */ /* 0x000fe40000000051 */
[----:B------:R-:W-:Y:S02]  /*29120*/  PRMT R106, R206, 0x5410, R222 ;  /* 0x00005410ce6a7816 */ /* 0x000fe400000000de */
[----:B------:R-:W-:Y:S01]  /*29130*/  PRMT R105, R209, 0x5410, R208 ;  /* 0x00005410d1697816 */ /* 0x000fe200000000d0 */
[----:B----4-:R-:W-:Y:S02]  /*29140*/  @P6 HFMA2.BF16_V2 R130, -RZ.H0_H0, RZ.H0_H0, -R3.H0_H0 ;  /* 0x200000ffff826231 */ /* 0x010fe40000340903 */
[----:B--2---:R-:W-:Y:S03]  /*29150*/  @!P1 HFMA2.BF16_V2 R134, -RZ.H0_H0, RZ.H0_H0, -R98.H1_H1 ;  /* 0x200000ffff869231 */ /* 0x004fe60000360962 */
[----:B------:R1:W-:Y:S01]  /*29160*/  @P6 STL.S16 [R1+0x1bc], R130 ;  /* 0x0001bc8201006387 */ /* 0x0003e20000100600 */
[----:B------:R-:W-:Y:S03]  /*29170*/  PRMT R2, R130, 0x7610, R2 ;  /* 0x0000761082027816 */ /* 0x000fe60000000002 */
[----:B------:R2:W5:Y:S01]  /*29180*/  LDL.LU R210, [R1+0x368] ;  /* 0x0003680001d27983 */ /* 0x0005620000300800 */
[----:B------:R-:W-:Y:S01]  /*29190*/  @P6 PRMT R3, R2, 0x5410, RZ ;  /* 0x0000541002036816 */ /* 0x000fe200000000ff */
[----:B------:R-:W-:Y:S01]  /*291a0*/  IMAD.MOV.U32 R2, RZ, RZ, R71 ;  /* 0x000000ffff027224 */ /* 0x000fe200078e0047 */
[----:B------:R-:W-:Y:S01]  /*291b0*/  ISETP.LE.U32.AND P6, PT, R79, UR10, PT ;  /* 0x0000000a4f007c0c */ /* 0x000fe2000bfc3070 */
[----:B------:R2:W5:Y:S01]  /*291c0*/  LDL.LU R189, [R1+0x364] ;  /* 0x0003640001bd7983 */ /* 0x0005620000300800 */
[----:B------:R-:W-:Y:S02]  /*291d0*/  PRMT R99, R134, 0x7610, R99 ;  /* 0x0000761086637816 */ /* 0x000fe40000000063 */
[----:B------:R-:W-:Y:S01]  /*291e0*/  LOP3.LUT R44, R2, R44, RZ, 0xc0, !PT ;  /* 0x0000002c022c7212 */ /* 0x000fe200078ec0ff */
[----:B------:R2:W5:Y:S01]  /*291f0*/  LDL.LU R188, [R1+0x360] ;  /* 0x0003600001bc7983 */ /* 0x0005620000300800 */
[----:B------:R-:W-:Y:S02]  /*29200*/  LOP3.LUT R2, R80, 0xff00ff, RZ, 0xc0, !PT ;  /* 0x00ff00ff50027812 */ /* 0x000fe400078ec0ff */
[----:B------:R-:W-:Y:S01]  /*29210*/  PRMT R80, R96, 0x7632, R80 ;  /* 0x0000763260507816 */ /* 0x000fe20000000050 */
[----:B------:R2:W5:Y:S02]  /*29220*/  LDL.LU R187, [R1+0x35c] ;  /* 0x00035c0001bb7983 */ /* 0x0005640000300800 */
[----:B------:R-:W-:Y:S02]  /*29230*/  HSET2.LE.AND R43, R2, R218, PT ;  /* 0x000000da022b7233 */ /* 0x000fe40003803000 */
[----:B------:R2:W5:Y:S01]  /*29240*/  LDL.LU R186, [R1+0x358] ;  /* 0x0003580001ba7983 */ /* 0x0005620000300800 */
[----:B---3--:R-:W-:Y:S01]  /*29250*/  @!P6 HFMA2.BF16_V2 R128, -RZ.H0_H0, RZ.H0_H0, -R0.H0_H0 ;  /* 0x200000ffff80e231 */ /* 0x008fe20000340900 */
[----:B------:R-:W-:Y:S02]  /*29260*/  PRMT R2, R232, 0x7610, R2 ;  /* 0x00007610e8027816 */ /* 0x000fe40000000002 */
[----:B------:R2:W5:Y:S01]  /*29270*/  LDL.LU R185, [R1+0x354] ;  /* 0x0003540001b97983 */ /* 0x0005620000300800 */
[----:B------:R-:W-:Y:S02]  /*29280*/  LOP3.LUT R43, R104, R43, RZ, 0xc0, !PT ;  /* 0x0000002b682b7212 */ /* 0x000fe400078ec0ff */
[----:B------:R-:W-:Y:S01]  /*29290*/  PRMT R104, R63, 0x5410, R159 ;  /* 0x000054103f687816 */ /* 0x000fe2000000009f */
[----:B------:R2:W5:Y:S04]  /*292a0*/  LDL.LU R184, [R1+0x350] ;  /* 0x0003500001b87983 */ /* 0x0005680000300800 */
[----:B-1----:R2:W3:Y:S04]  /*292b0*/  LDL.S16 R130, [R1+0x1ac] ;  /* 0x0001ac0001827983 */ /* 0x0024e80000100600 */
[----:B------:R-:W-:Y:S04]  /*292c0*/  @!P1 STL.S16 [R1+0x1b8], R134 ;  /* 0x0001b88601009387 */ /* 0x000fe80000100600 */
[----:B------:R2:W4:Y:S04]  /*292d0*/  LDL.S16 R94, [R1+0x1a8] ;  /* 0x0001a800015e7983 */ /* 0x0005280000100600 */
[----:B------:R1:W-:Y:S04]  /*292e0*/  STG.E.U16 desc[UR24][R52.64+0x92], R3 ;  /* 0x0000920334007986 */ /* 0x0003e8000c101518 */
[----:B------:R-:W-:Y:S04]  /*292f0*/  @!P6 STL.S16 [R1+0x1b4], R128 ;  /* 0x0001b4800100e387 */ /* 0x000fe80000100600 */
[----:B------:R-:W-:Y:S04]  /*29300*/  STG.E.U16 desc[UR24][R68.64+0x90], R177 ;  /* 0x000090b144007986 */ /* 0x000fe8000c101518 */
[----:B------:R2:W-:Y:S04]  /*29310*/  STG.E.U16 desc[UR24][R68.64+0x92], R156 ;  /* 0x0000929c44007986 */ /* 0x0005e8000c101518 */
[----:B------:R-:W-:Y:S04]  /*29320*/  STG.E.U16 desc[UR24][R126.64+0x90], R163 ;  /* 0x000090a37e007986 */ /* 0x000fe8000c101518 */
[----:B------:R-:W-:Y:S01]  /*29330*/  STG.E.U16 desc[UR24][R126.64+0x92], R171 ;  /* 0x000092ab7e007986 */ /* 0x000fe2000c101518 */
[----:B-1----:R-:W-:Y:S02]  /*29340*/  PRMT R52, R128, 0x7610, R52 ;  /* 0x0000761080347816 */ /* 0x002fe40000000034 */
[----:B------:R-:W-:Y:S02]  /*29350*/  PRMT R3, R115, 0x7632, R3 ;  /* 0x0000763273037816 */ /* 0x000fe40000000003 */
[----:B------:R-:W-:Y:S02]  /*29360*/  @!P6 PRMT R0, R52, 0x5410, RZ ;  /* 0x000054103400e816 */ /* 0x000fe400000000ff */
[----:B------:R-:W-:Y:S01]  /*29370*/  LOP3.LUT R67, R3, 0xff, RZ, 0xc0, !PT ;  /* 0x000000ff03437812 */ /* 0x000fe200078ec0ff */
[----:B------:R-:W1:Y:S01]  /*29380*/  LDSM.16.MT88.4 R52, [R191+0x4c00] ;  /* 0x004c0000bf34783b */ /* 0x000e620000004200 */
[----:B------:R-:W-:Y:S01]  /*29390*/  PRMT R3, R231, 0x7610, R3 ;  /* 0x00007610e7037816 */ /* 0x000fe20000000003 */
[----:B------:R-:W-:Y:S01]  /*293a0*/  @!P3 HFMA2.BF16_V2 R59, -RZ.H0_H0, RZ.H0_H0, -R57.H0_H0 ;  /* 0x200000ffff3bb231 */ /* 0x000fe20000340939 */
[----:B------:R-:W-:Y:S01]  /*293b0*/  ISETP.LE.U32.AND P6, PT, R67, UR10, PT ;  /* 0x0000000a43007c0c */ /* 0x000fe2000bfc3070 */
[----:B------:R1:W-:Y:S01]  /*293c0*/  STG.E.U16 desc[UR24][R124.64+0xa0], R0 ;  /* 0x0000a0007c007986 */ /* 0x0003e2000c101518 */
[----:B------:R-:W-:Y:S02]  /*293d0*/  PRMT R62, R3, 0x5410, R56 ;  /* 0x00005410033e7816 */ /* 0x000fe40000000038 */
[----:B------:R-:W-:Y:S01]  /*293e0*/  PRMT R58, R59, 0x7610, R58 ;  /* 0x000076103b3a7816 */ /* 0x000fe2000000003a */
[----:B------:R1:W-:Y:S01]  /*293f0*/  @!P3 STL.S16 [R1+0x1b0], R59 ;  /* 0x0001b03b0100b387 */ /* 0x0003e20000100600 */
[----:B--2---:R-:W-:Y:S02]  /*29400*/  PRMT R68, R200, 0x5410, R233 ;  /* 0x00005410c8447816 */ /* 0x004fe400000000e9 */
[----:B------:R-:W-:Y:S01]  /*29410*/  @!P3 PRMT R57, R58, 0x5410, RZ ;  /* 0x000054103a39b816 */ /* 0x000fe200000000ff */
[----:B------:R2:W2:Y:S01]  /*29420*/  LDL.S16 R128, [R1+0x19c] ;  /* 0x00019c0001807983 */ /* 0x0004a20000100600 */
[----:B------:R-:W-:Y:S01]  /*29430*/  ISETP.LE.U32.AND P3, PT, R65, UR10, PT ;  /* 0x0000000a41007c0c */ /* 0x000fe2000bf63070 */
[--C-:B------:R-:W-:Y:S01]  /*29440*/  IMAD.MOV.U32 R58, RZ, RZ, R76.reuse ;  /* 0x000000ffff3a7224 */ /* 0x100fe200078e004c */
[----:B------:R-:W-:Y:S01]  /*29450*/  PRMT R76, R98, 0x7632, R76 ;  /* 0x00007632624c7816 */ /* 0x000fe2000000004c */
[----:B------:R2:W2:Y:S01]  /*29460*/  LDL.S16 R115, [R1+0x198] ;  /* 0x0001980001737983 */ /* 0x0004a20000100600 */
[----:B------:R-:W-:Y:S02]  /*29470*/  @!P1 PRMT R76, R99, 0x5410, RZ ;  /* 0x00005410634c9816 */ /* 0x000fe400000000ff */
[----:B------:R-:W-:Y:S01]  /*29480*/  LOP3.LUT R46, R58, R46, RZ, 0xc0, !PT ;  /* 0x0000002e3a2e7212 */ /* 0x000fe200078ec0ff */
[----:B------:R-:W-:Y:S01]  /*29490*/  STG.E.U16 desc[UR24][R124.64+0xa2], R57 ;  /* 0x0000a2397c007986 */ /* 0x000fe2000c101518 */
[----:B------:R-:W-:Y:S02]  /*294a0*/  PRMT R99, R157, 0x5410, R155 ;  /* 0x000054109d637816 */ /* 0x000fe4000000009b */
[----:B-1----:R-:W-:Y:S01]  /*294b0*/  PRMT R0, R232, 0x7632, R0 ;  /* 0x00007632e8007816 */ /* 0x002fe20000000000 */
[----:B------:R-:W-:Y:S05]  /*294c0*/  IMAD.MOV.U32 R59, RZ, RZ, R75 ;  /* 0x000000ffff3b7224 */ /* 0x000fea00078e004b */
[----:B------:R-:W-:Y:S02]  /*294d0*/  LOP3.LUT R47, R59, R47, RZ, 0xc0, !PT ;  /* 0x0000002f3b2f7212 */ /* 0x000fe400078ec0ff */
[----:B------:R-:W-:Y:S01]  /*294e0*/  PRMT R59, R201, 0x5410, R202 ;  /* 0x00005410c93b7816 */ /* 0x000fe200000000ca */
[-C--:B------:R-:W-:Y:S05]  /*294f0*/  HMMA.16816.F32.BF16 R4, R40, R52.reuse, R4 ;  /* 0x000000342804723c */ /* 0x080fea0000041804 */
[----:B---3--:R-:W-:Y:S05]  /*29500*/  @!P6 HFMA2.BF16_V2 R130, -RZ.H0_H0, RZ.H0_H0, -R3.H0_H0 ;  /* 0x200000ffff82e231 */ /* 0x008fea0000340903 */
[----:B------:R-:W-:Y:S01]  /*29510*/  PRMT R45, R130, 0x7610, R45 ;  /* 0x00007610822d7816 */ /* 0x000fe2000000002d */
[----:B------:R1:W-:Y:S01]  /*29520*/  @!P6 STL.S16 [R1+0x1ac], R130 ;  /* 0x0001ac820100e387 */ /* 0x0003e20000100600 */
[----:B----4-:R-:W-:Y:S02]  /*29530*/  @!P3 HFMA2.BF16_V2 R94, -RZ.H0_H0, RZ.H0_H0, -R56.H0_H0 ;  /* 0x200000ffff5eb231 */ /* 0x010fe40000340938 */
[----:B------:R-:W-:Y:S02]  /*29540*/  @!P6 PRMT R3, R45, 0x5410, RZ ;  /* 0x000054102d03e816 */ /* 0x000fe400000000ff */
[----:B------:R-:W-:Y:S02]  /*29550*/  ISETP.LE.U32.AND P6, PT, R63, UR10, PT ;  /* 0x0000000a3f007c0c */ /* 0x000fe4000bfc3070 */
[----:B------:R-:W-:Y:S01]  /*29560*/  PRMT R61, R94, 0x7610, R61 ;  /* 0x000076105e3d7816 */ /* 0x000fe2000000003d */
[----:B------:R3:W-:Y:S01]  /*29570*/  @!P3 STL.S16 [R1+0x1a8], R94 ;  /* 0x0001a85e0100b387 */ /* 0x0007e20000100600 */
[----:B------:R-:W-:Y:S01]  /*29580*/  HSET2.LE.AND R45, R70, R218, PT ;  /* 0x000000da462d7233 */ /* 0x000fe20003803000 */
[----:B------:R-:W-:Y:S01]  /*29590*/  IMAD.WIDE R70, R246, 0x70, R48 ;  /* 0x00000070f6467825 */ /* 0x000fe200078e0230 */
[----:B------:R-:W-:Y:S01]  /*295a0*/  @!P3 PRMT R56, R61, 0x5410, RZ ;  /* 0x000054103d38b816 */ /* 0x000fe200000000ff */
[----:B------:R4:W4:Y:S01]  /*295b0*/  LDL.S16 R75, [R1+0x18c] ;  /* 0x00018c00014b7983 */ /* 0x0009220000100600 */
[----:B------:R-:W-:Y:S02]  /*295c0*/  ISETP.GT.U32.AND P3, PT, R159, UR10, PT ;  /* 0x0000000a9f007c0c */ /* 0x000fe4000bf64070 */
[----:B------:R-:W-:Y:S01]  /*295d0*/  PRMT R61, R2, 0x5410, R0 ;  /* 0x00005410023d7816 */ /* 0x000fe20000000000 */
[----:B------:R2:W4:Y:S01]  /*295e0*/  LDL.S16 R72, [R1+0x194] ;  /* 0x0001940001487983 */ /* 0x0005220000100600 */
[----:B------:R-:W-:Y:S03]  /*295f0*/  LOP3.LUT R45, R60, R45, RZ, 0xc0, !PT ;  /* 0x0000002d3c2d7212 */ /* 0x000fe600078ec0ff */
[----:B------:R2:W-:Y:S04]  /*29600*/  STG.E.U16 desc[UR24][R48.64+0xa0], R3 ;  /* 0x0000a00330007986 */ /* 0x0005e8000c101518 */
[----:B------:R2:W-:Y:S01]  /*29610*/  STG.E.U16 desc[UR24][R48.64+0xa2], R56 ;  /* 0x0000a23830007986 */ /* 0x0005e2000c101518 */
[----:B-1----:R-:W-:Y:S01]  /*29620*/  PRMT R130, R86, 0x7772, RZ ;  /* 0x0000777256827816 */ /* 0x002fe200000000ff */
[C---:B------:R-:W-:Y:S02]  /*29630*/  HMMA.16816.F32.BF16 R8, R44.reuse, R52, R8 ;  /* 0x000000342c08723c */ /* 0x040fe40000041808 */
[----:B------:R-:W1:Y:S04]  /*29640*/  LDSM.16.MT88.4 R48, [R66+0xc00] ;  /* 0x000c00004230783b */ /* 0x000e680000004200 */
[----:B------:R-:W-:Y:S02]  /*29650*/  STG.E.U16 desc[UR24][R70.64+0xa0], R164 ;  /* 0x0000a0a446007986 */ /* 0x000fe4000c101518 */
[-C--:B------:R-:W-:Y:S02]  /*29660*/  HMMA.16816.F32.BF16 R12, R44, R54.reuse, R12 ;  /* 0x000000362c0c723c */ /* 0x080fe4000004180c */
[----:B---3--:R3:W3:Y:S04]  /*29670*/  LDL.S16 R94, [R1+0x190] ;  /* 0x00019000015e7983 */ /* 0x0086e80000100600 */
[----:B------:R1:W-:Y:S02]  /*29680*/  STG.E.U16 desc[UR24][R70.64+0xa2], R166 ;  /* 0x0000a2a646007986 */ /* 0x0003e4000c101518 */
[C---:B------:R-:W-:Y:S02]  /*29690*/  HMMA.16816.F32.BF16 R16, R40.reuse, R54, R16 ;  /* 0x000000362810723c */ /* 0x040fe40000041810 */
[----:B------:R-:W-:Y:S02]  /*296a0*/  STG.E.U16 desc[UR24][R126.64+0xa0], R158 ;  /* 0x0000a09e7e007986 */ /* 0x000fe4000c101518 */
[----:B--2---:R-:W-:Y:S02]  /*296b0*/  PRMT R3, R109, 0x7632, R3 ;  /* 0x000076326d037816 */ /* 0x004fe40000000003 */
[----:B------:R-:W-:Y:S01]  /*296c0*/  STG.E.U16 desc[UR24][R126.64+0xa2], R162 ;  /* 0x0000a2a27e007986 */ /* 0x000fe2000c101518 */
[----:B------:R-:W-:Y:S02]  /*296d0*/  SHF.R.U32.HI R109, RZ, 0x18, R109 ;  /* 0x00000018ff6d7819 */ /* 0x000fe4000001166d */
[----:B------:R-:W-:Y:S01]  /*296e0*/  LOP3.LUT R91, R3, 0xff, RZ, 0xc0, !PT ;  /* 0x000000ff035b7812 */ /* 0x000fe200078ec0ff */
[----:B------:R-:W-:Y:S01]  /*296f0*/  @!P6 HFMA2.BF16_V2 R128, -RZ.H0_H0, RZ.H0_H0, -R2.H0_H0 ;  /* 0x200000ffff80e231 */ /* 0x000fe20000340902 */
[----:B------:R-:W-:Y:S02]  /*29700*/  ISETP.LE.U32.AND P1, PT, R109, UR10, PT ;  /* 0x0000000a6d007c0c */ /* 0x000fe4000bf23070 */
[----:B------:R-:W-:Y:S01]  /*29710*/  PRMT R3, R234, 0x7610, R3 ;  /* 0x00007610ea037816 */ /* 0x000fe20000000003 */
[----:B------:R-:W-:Y:S01]  /*29720*/  @P3 HFMA2.BF16_V2 R115, -RZ.H0_H0, RZ.H0_H0, -R0.H0_H0 ;  /* 0x200000ffff733231 */ /* 0x000fe20000340900 */
[----:B------:R-:W-:Y:S01]  /*29730*/  PRMT R58, R128, 0x7610, R58 ;  /* 0x00007610803a7816 */ /* 0x000fe2000000003a */
[----:B------:R2:W-:Y:S01]  /*29740*/  @!P6 STL.S16 [R1+0x19c], R128 ;  /* 0x00019c800100e387 */ /* 0x0005e20000100600 */
[----:B------:R-:W-:Y:S02]  /*29750*/  PRMT R56, R234, 0x7632, R56 ;  /* 0x00007632ea387816 */ /* 0x000fe40000000038 */
[----:B------:R-:W-:Y:S01]  /*29760*/  @!P6 PRMT R2, R58, 0x5410, RZ ;  /* 0x000054103a02e816 */ /* 0x000fe200000000ff */
[----:B------:R2:W-:Y:S01]  /*29770*/  @P3 STL.S16 [R1+0x198], R115 ;  /* 0x0001987301003387 */ /* 0x0005e20000100600 */
[----:B------:R-:W-:Y:S02]  /*29780*/  ISETP.LE.U32.AND P6, PT, R91, UR10, PT ;  /* 0x0000000a5b007c0c */ /* 0x000fe4000bfc3070 */
[----:B------:R-:W-:Y:S01]  /*29790*/  PRMT R57, R115, 0x7610, R57 ;  /* 0x0000761073397816 */ /* 0x000fe20000000039 */
[----:B------:R3:W3:Y:S01]  /*297a0*/  LDL.S16 R136, [R1+0x188] ;  /* 0x0001880001887983 */ /* 0x0006e20000100600 */
[----:B------:R-:W-:Y:S01]  /*297b0*/  PRMT R58, R112, 0x5410, R120 ;  /* 0x00005410703a7816 */ /* 0x000fe20000000078 */
[----:B-1----:R-:W-:Y:S01]  /*297c0*/  IMAD.WIDE R70, R246, -0x70, R70 ;  /* 0xffffff90f6467825 */ /* 0x002fe200078e0246 */
[----:B------:R-:W-:Y:S01]  /*297d0*/  @P3 PRMT R0, R57, 0x5410, RZ ;  /* 0x0000541039003816 */ /* 0x000fe200000000ff */
[----:B------:R1:W3:Y:S01]  /*297e0*/  LDL.S16 R134, [R1+0x184] ;  /* 0x0001840001867983 */ /* 0x0002e20000100600 */
[----:B------:R-:W-:Y:S01]  /*297f0*/  ISETP.GT.U32.AND P3, PT, R157, UR10, PT ;  /* 0x0000000a9d007c0c */ /* 0x000fe2000bf64070 */
[-C--:B------:R-:W-:Y:S02]  /*29800*/  HMMA.16816.F32.BF16 R20, R40, R48.reuse, R20 ;  /* 0x000000302814723c */ /* 0x080fe40000041814 */
[----:B------:R1:W-:Y:S01]  /*29810*/  STG.E.U16 desc[UR24][R124.64+0xb0], R2 ;  /* 0x0000b0027c007986 */ /* 0x0003e2000c101518 */
[----:B------:R-:W-:Y:S03]  /*29820*/  PRMT R57, R117, 0x5410, R161 ;  /* 0x0000541075397816 */ /* 0x000fe600000000a1 */
[----:B------:R-:W-:Y:S02]  /*29830*/  LDSM.16.MT88.4 R160, [R191+0x5c00] ;  /* 0x005c0000bfa0783b */ /* 0x000fe40000004200 */
[C---:B------:R-:W-:Y:S02]  /*29840*/  HMMA.16816.F32.BF16 R24, R44.reuse, R48, R24 ;  /* 0x000000302c18723c */ /* 0x040fe40000041818 */
[----:B------:R1:W-:Y:S02]  /*29850*/  STG.E.U16 desc[UR24][R124.64+0xb2], R0 ;  /* 0x0000b2007c007986 */ /* 0x0003e4000c101518 */
[C---:B--2---:R-:W-:Y:S01]  /*29860*/  PRMT R128, R86.reuse, 0x7773, RZ ;  /* 0x0000777356807816 */ /* 0x044fe200000000ff */
[----:B------:R-:W-:Y:S01]  /*29870*/  IMAD.MOV.U32 R48, RZ, RZ, R83 ;  /* 0x000000ffff307224 */ /* 0x000fe200078e0053 */
[----:B------:R-:W-:Y:S02]  /*29880*/  PRMT R115, R86, 0x7771, RZ ;  /* 0x0000777156737816 */ /* 0x000fe400000000ff */
[-C--:B------:R-:W-:Y:S03]  /*29890*/  HMMA.16816.F32.BF16 R28, R44, R50.reuse, R28 ;  /* 0x000000322c1c723c */ /* 0x080fe6000004181c */
[----:B------:R-:W-:Y:S01]  /*298a0*/  PRMT R86, R97, 0x7610, R86 ;  /* 0x0000761061567816 */ /* 0x000fe20000000056 */
[----:B------:R-:W-:Y:S01]  /*298b0*/  IMAD.MOV.U32 R49, RZ, RZ, R82 ;  /* 0x000000ffff317224 */ /* 0x000fe200078e0052 */
[--C-:B------:R-:W-:Y:S02]  /*298c0*/  HSET2.LE.AND R44, R57, R218.reuse, PT ;  /* 0x000000da392c7233 */ /* 0x100fe40003803000 */
[--C-:B------:R-:W-:Y:S01]  /*298d0*/  HSET2.LE.AND R45, R58, R218.reuse, PT ;  /* 0x000000da3a2d7233 */ /* 0x100fe20003803000 */
[----:B------:R-:W-:Y:S01]  /*298e0*/  HMMA.16816.F32.BF16 R32, R40, R50, R32 ;  /* 0x000000322820723c */ /* 0x000fe20000041820 */
[----:B------:R2:W3:Y:S03]  /*298f0*/  MUFU.EX2 R58, R217 ;  /* 0x000000d9003a7308 */ /* 0x0004e60000000800 */
[----:B------:R-:W-:Y:S01]  /*29900*/  LOP3.LUT R45, R77, R45, RZ, 0xc0, !PT ;  /* 0x0000002d4d2d7212 */ /* 0x000fe200078ec0ff */
[----:B-1----:R-:W-:Y:S01]  /*29910*/  IMAD.MOV.U32 R2, RZ, RZ, R84 ;  /* 0x000000ffff027224 */ /* 0x002fe200078e0054 */
[----:B------:R-:W-:Y:S02]  /*29920*/  LOP3.LUT R77, R111, 0xff, RZ, 0xc0, !PT ;  /* 0x000000ff6f4d7812 */ /* 0x000fe400078ec0ff */
[--C-:B------:R-:W-:Y:S02]  /*29930*/  HSET2.LE.AND R41, R59, R218.reuse, PT ;  /* 0x000000da3b297233 */ /* 0x100fe40003803000 */
[--C-:B------:R-:W-:Y:S01]  /*29940*/  HSET2.LE.AND R40, R68, R218.reuse, PT ;  /* 0x000000da44287233 */ /* 0x100fe20003803000 */
[----:B------:R-:W-:Y:S01]  /*29950*/  IMAD.MOV.U32 R68, RZ, RZ, R89 ;  /* 0x000000ffff447224 */ /* 0x000fe200078e0059 */
[----:B------:R-:W-:Y:S01]  /*29960*/  LOP3.LUT R47, R118, 0xff00ff, RZ, 0xc0, !PT ;  /* 0x00ff00ff762f7812 */ /* 0x000fe200078ec0ff */
[----:B------:R-:W-:Y:S01]  /*29970*/  IMAD.MOV.U32 R0, RZ, RZ, R85 ;  /* 0x000000ffff007224 */ /* 0x000fe200078e0055 */
[----:B------:R-:W-:Y:S01]  /*29980*/  LOP3.LUT R41, R2, R41, RZ, 0xc0, !PT ;  /* 0x0000002902297212 */ /* 0x000fe200078ec0ff */
[----:B--2---:R-:W1:Y:S01]  /*29990*/  S2R R217, SR_TID.X ;  /* 0x0000000000d97919 */ /* 0x004e620000002100 */
[C---:B------:R-:W-:Y:S02]  /*299a0*/  PRMT R2, R237.reuse, 0x7610, R2 ;  /* 0x00007610ed027816 */ /* 0x040fe40000000002 */
[----:B------:R-:W-:Y:S02]  /*299b0*/  LOP3.LUT R40, R0, R40, RZ, 0xc0, !PT ;  /* 0x0000002800287212 */ /* 0x000fe400078ec0ff */
[----:B------:R-:W-:Y:S02]  /*299c0*/  PRMT R0, R237, 0x7632, R0 ;  /* 0x00007632ed007816 */ /* 0x000fe40000000000 */
[--C-:B------:R-:W-:Y:S02]  /*299d0*/  HSET2.LE.AND R47, R47, R218.reuse, PT ;  /* 0x000000da2f2f7233 */ /* 0x100fe40003803000 */
[--C-:B------:R-:W-:Y:S02]  /*299e0*/  HSET2.LE.AND R46, R108, R218.reuse, PT ;  /* 0x000000da6c2e7233 */ /* 0x100fe40003803000 */
[----:B------:R-:W-:Y:S02]  /*299f0*/  LOP3.LUT R43, R119, 0xff00ff, RZ, 0xc0, !PT ;  /* 0x00ff00ff772b7812 */ /* 0x000fe400078ec0ff */
[----:B------:R-:W-:Y:S02]  /*29a00*/  LOP3.LUT R47, R73, R47, RZ, 0xc0, !PT ;  /* 0x0000002f492f7212 */ /* 0x000fe400078ec0ff */
[----:B------:R-:W-:Y:S02]  /*29a10*/  LOP3.LUT R44, R78, R44, RZ, 0xc0, !PT ;  /* 0x0000002c4e2c7212 */ /* 0x000fe400078ec0ff */
[----:B------:R-:W-:Y:S02]  /*29a20*/  LOP3.LUT R46, R74, R46, RZ, 0xc0, !PT ;  /* 0x0000002e4a2e7212 */ /* 0x000fe400078ec0ff */
[--C-:B------:R-:W-:Y:S02]  /*29a30*/  HSET2.LE.AND R42, R110, R218.reuse, PT ;  /* 0x000000da6e2a7233 */ /* 0x100fe40003803000 */
[----:B------:R-:W-:Y:S02]  /*29a40*/  HSET2.LE.AND R43, R43, R218, PT ;  /* 0x000000da2b2b7233 */ /* 0x000fe40003803000 */
[----:B------:R-:W-:Y:S02]  /*29a50*/  PRMT R74, R95, 0x7610, R74 ;  /* 0x000076105f4a7816 */ /* 0x000fe4000000004a */
[----:B------:R-:W-:Y:S02]  /*29a60*/  LOP3.LUT R42, R48, R42, RZ, 0xc0, !PT ;  /* 0x0000002a302a7212 */ /* 0x000fe400078ec0ff */
[----:B------:R-:W-:Y:S02]  /*29a70*/  LOP3.LUT R43, R49, R43, RZ, 0xc0, !PT ;  /* 0x0000002b312b7212 */ /* 0x000fe400078ec0ff */
[----:B------:R-:W-:Y:S01]  /*29a80*/  LDSM.16.MT88.4 R48, [R66+0x1000] ;  /* 0x001000004230783b */ /* 0x000fe20000004200 */
[----:B-1----:R-:W-:Y:S02]  /*29a90*/  IMAD.SHL.U32 R217, R217, 0x20, RZ ;  /* 0x00000020d9d97824 */ /* 0x002fe400078e00ff */
[----:B----4-:R-:W-:Y:S02]  /*29aa0*/  @!P1 HFMA2.BF16_V2 R75, -RZ.H0_H0, RZ.H0_H0, -R97.H1_H1 ;  /* 0x200000ffff4b9231 */ /* 0x010fe40000360961 */
[----:B------:R-:W-:Y:S03]  /*29ab0*/  @P3 HFMA2.BF16_V2 R72, -RZ.H0_H0, RZ.H0_H0, -R3.H0_H0 ;  /* 0x200000ffff483231 */ /* 0x000fe60000340903 */
[----:B------:R-:W-:Y:S04]  /*29ac0*/  PRMT R53, R75, 0x7610, R53 ;  /* 0x000076104b357816 */ /* 0x000fe80000000035 */
[----:B------:R-:W-:Y:S02]  /*29ad0*/  @!P1 PRMT R93, R53, 0x5410, RZ ;  /* 0x00005410355d9816 */ /* 0x000fe400000000ff */
[----:B------:R-:W-:Y:S01]  /*29ae0*/  PRMT R52, R72, 0x7610, R52 ;  /* 0x0000761048347816 */ /* 0x000fe20000000034 */
[----:B---3--:R-:W-:Y:S05]  /*29af0*/  @!P6 HFMA2.BF16_V2 R94, -RZ.H0_H0, RZ.H0_H0, -R97.H0_H0 ;  /* 0x200000ffff5ee231 */ /* 0x008fea0000340961 */
[----:B------:R1:W-:Y:S01]  /*29b00*/  @!P6 STL.S16 [R1+0x190], R94 ;  /* 0x0001905e0100e387 */ /* 0x0003e20000100600 */
[----:B------:R-:W-:Y:S03]  /*29b10*/  PRMT R60, R94, 0x7610, R60 ;  /* 0x000076105e3c7816 */ /* 0x000fe6000000003c */
[----:B------:R-:W-:Y:S01]  /*29b20*/  @!P1 STL.S16 [R1+0x18c], R75 ;  /* 0x00018c4b01009387 */ /* 0x000fe20000100600 */
[----:B------:R-:W-:Y:S02]  /*29b30*/  ISETP.LE.U32.AND P1, PT, R107, UR10, PT ;  /* 0x0000000a6b007c0c */ /* 0x000fe4000bf23070 */
[----:B------:R-:W-:Y:S01]  /*29b40*/  @!P6 PRMT R86, R60, 0x5410, RZ ;  /* 0x000054103c56e816 */ /* 0x000fe200000000ff */
[----:B------:R2:W-:Y:S01]  /*29b50*/  @P3 STL.S16 [R1+0x194], R72 ;  /* 0x0001944801003387 */ /* 0x0005e20000100600 */
[----:B------:R-:W-:Y:S02]  /*29b60*/  ISETP.GT.U32.AND P6, PT, R193, UR10, PT ;  /* 0x0000000ac1007c0c */ /* 0x000fe4000bfc4070 */
[----:B------:R-:W-:Y:S01]  /*29b70*/  PRMT R60, R3, 0x5410, R56 ;  /* 0x00005410033c7816 */ /* 0x000fe20000000038 */
[----:B------:R3:W4:Y:S01]  /*29b80*/  LDL.S16 R117, [R1+0x180] ;  /* 0x0001800001757983 */ /* 0x0007220000100600 */
[----:B------:R-:W-:Y:S02]  /*29b90*/  @P3 PRMT R3, R52, 0x5410, RZ ;  /* 0x0000541034033816 */ /* 0x000fe400000000ff */
[----:B------:R-:W-:Y:S01]  /*29ba0*/  ISETP.GT.U32.AND P3, PT, R155, UR10, PT ;  /* 0x0000000a9b007c0c */ /* 0x000fe2000bf64070 */
[----:B------:R-:W3:Y:S04]  /*29bb0*/  LDSM.16.MT88.4 R52, [R191+0x5000] ;  /* 0x00500000bf34783b */ /* 0x000ee80000004200 */
[----:B------:R3:W-:Y:S01]  /*29bc0*/  STG.E.U16 desc[UR24][R70.64+0xb0], R3 ;  /* 0x0000b00346007986 */ /* 0x0007e2000c101518 */
[--C-:B------:R-:W-:Y:S01]  /*29bd0*/  @!P1 HFMA2.BF16_V2 R136, -RZ.H0_H0, RZ.H0_H0, -R96.reuse.H0_H0 ;  /* 0x200000ffff889231 */ /* 0x100fe20000340960 */
[----:B-1----:R-:W-:Y:S02]  /*29be0*/  PRMT R94, R79, 0x5410, R173 ;  /* 0x000054104f5e7816 */ /* 0x002fe400000000ad */
[----:B------:R-:W-:Y:S01]  /*29bf0*/  PRMT R79, R67, 0x5410, R65 ;  /* 0x00005410434f7816 */ /* 0x000fe20000000041 */
[----:B------:R-:W-:Y:S01]  /*29c00*/  @P6 HFMA2.BF16_V2 R134, -RZ.H0_H0, RZ.H0_H0, -R96.H1_H1 ;  /* 0x200000ffff866231 */ /* 0x000fe20000360960 */
[----:B------:R1:W-:Y:S01]  /*29c10*/  @!P1 STL.S16 [R1+0x188], R136 ;  /* 0x0001888801009387 */ /* 0x0003e20000100600 */
[----:B------:R-:W-:Y:S02]  /*29c20*/  PRMT R69, R136, 0x7610, R69 ;  /* 0x0000761088457816 */ /* 0x000fe40000000045 */
[----:B--2---:R-:W-:Y:S01]  /*29c30*/  PRMT R72, R198, 0x5410, R175 ;  /* 0x00005410c6487816 */ /* 0x004fe200000000af */
[----:B------:R2:W-:Y:S01]  /*29c40*/  @P6 STL.S16 [R1+0x184], R134 ;  /* 0x0001848601006387 */ /* 0x0005e20000100600 */
[----:B------:R-:W-:Y:S02]  /*29c50*/  @!P1 PRMT R81, R69, 0x5410, RZ ;  /* 0x0000541045519816 */ /* 0x000fe400000000ff */
[----:B------:R-:W-:Y:S01]  /*29c60*/  ISETP.GT.U32.AND P1, PT, R181, UR10, PT ;  /* 0x0000000ab5007c0c */ /* 0x000fe2000bf24070 */
[----:B------:R4:W4:Y:S01]  /*29c70*/  LDL.S16 R112, [R1+0x17c] ;  /* 0x00017c0001707983 */ /* 0x0009220000100600 */
[----:B------:R-:W-:Y:S02]  /*29c80*/  PRMT R67, R134, 0x7610, R67 ;  /* 0x0000761086437816 */ /* 0x000fe40000000043 */
[----:B------:R-:W-:Y:S02]  /*29c90*/  SHF.R.U32.HI R69, RZ, 0x18, R111 ;  /* 0x00000018ff457819 */ /* 0x000fe4000001166f */
[----:B------:R-:W-:Y:S02]  /*29ca0*/  @P6 PRMT R80, R67, 0x5410, RZ ;  /* 0x0000541043506816 */ /* 0x000fe400000000ff */
[----:B------:R-:W-:Y:S01]  /*29cb0*/  PRMT R67, R2, 0x5410, R0 ;  /* 0x0000541002437816 */ /* 0x000fe20000000000 */
[----:B---3--:R-:W-:Y:S01]  /*29cc0*/  FADD.FTZ R3, R58, R235 ;  /* 0x000000eb3a037221 */ /* 0x008fe20000010000 */
[----:B------:R-:W-:Y:S02]  /*29cd0*/  PRMT R75, R169, 0x5410, R168 ;  /* 0x00005410a94b7816 */ /* 0x000fe400000000a8 */
[----:B-1----:R-:W-:Y:S01]  /*29ce0*/  LOP3.LUT R136, R87, 0xff, RZ, 0xc0, !PT ;  /* 0x000000ff57887812 */ /* 0x002fe200078ec0ff */
[-C--:B------:R-:W-:Y:S05]  /*29cf0*/  HMMA.16816.F32.BF16 R4, R44, R52.reuse, R4 ;  /* 0x000000342c04723c */ /* 0x080fea0000041804 */
[----:B--2---:R-:W-:Y:S03]  /*29d00*/  IMAD.MOV.U32 R134, RZ, RZ, R39 ;  /* 0x000000ffff867224 */ /* 0x004fe600078e0027 */
[C---:B------:R-:W-:Y:S08]  /*29d10*/  HMMA.16816.F32.BF16 R8, R40.reuse, R52, R8 ;  /* 0x000000342808723c */ /* 0x040ff00000041808 */
[-C--:B------:R-:W-:Y:S08]  /*29d20*/  HMMA.16816.F32.BF16 R12, R40, R54.reuse, R12 ;  /* 0x00000036280c723c */ /* 0x080ff0000004180c */
[C---:B------:R-:W-:Y:S04]  /*29d30*/  HMMA.16816.F32.BF16 R16, R44.reuse, R54, R16 ;  /* 0x000000362c10723c */ /* 0x040fe80000041810 */
[----:B------:R-:W-:Y:S02]  /*29d40*/  IMAD.MOV.U32 R55, RZ, RZ, R88 ;  /* 0x000000ffff377224 */ /* 0x000fe400078e0058 */
[----:B------:R-:W-:Y:S02]  /*29d50*/  IMAD.MOV.U32 R54, RZ, RZ, R92 ;  /* 0x000000ffff367224 */ /* 0x000fe400078e005c */
[-C--:B------:R-:W-:Y:S08]  /*29d60*/  HMMA.16816.F32.BF16 R20, R44, R48.reuse, R20 ;  /* 0x000000302c14723c */ /* 0x080ff00000041814 */
[C---:B------:R-:W-:Y:S08]  /*29d70*/  HMMA.16816.F32.BF16 R24, R40.reuse, R48, R24 ;  /* 0x000000302818723c */ /* 0x040ff00000041818 */
[-C--:B------:R-:W-:Y:S01]  /*29d80*/  HMMA.16816.F32.BF16 R28, R40, R50.reuse, R28 ;  /* 0x00000032281c723c */ /* 0x080fe2000004181c */
[----:B------:R-:W-:Y:S07]  /*29d90*/  LDSM.16.MT88.4 R40, [R66+0x1400] ;  /* 0x001400004228783b */ /* 0x000fee0000004200 */
[----:B------:R-:W-:Y:S04]  /*29da0*/  HMMA.16816.F32.BF16 R32, R44, R50, R32 ;  /* 0x000000322c20723c */ /* 0x000fe80000041820 */
[--C-:B------:R-:W-:Y:S02]  /*29db0*/  HSET2.LE.AND R50, R106, R218.reuse, PT ;  /* 0x000000da6a327233 */ /* 0x100fe40003803000 */
[----:B------:R-:W-:Y:S05]  /*29dc0*/  LOP3.LUT R51, R105, 0xff00ff, RZ, 0xc0, !PT ;  /* 0x00ff00ff69337812 */ /* 0x000fea00078ec0ff */
[----:B------:R-:W-:Y:S05]  /*29dd0*/  HSET2.LE.AND R51, R51, R218, PT ;  /* 0x000000da33337233 */ /* 0x000fea0003803000 */
[----:B------:R-:W-:Y:S01]  /*29de0*/  LOP3.LUT R51, R68, R51, RZ, 0xc0, !PT ;  /* 0x0000003344337212 */ /* 0x000fe200078ec0ff */
[----:B------:R-:W-:Y:S02]  /*29df0*/  IMAD.MOV.U32 R68, RZ, RZ, R96 ;  /* 0x000000ffff447224 */ /* 0x000fe400078e0060 */
[----:B----4-:R-:W-:Y:S05]  /*29e00*/  @P3 HFMA2.BF16_V2 R117, -RZ.H0_H0, RZ.H0_H0, -R56.H0_H0 ;  /* 0x200000ffff753231 */ /* 0x010fea0000340938 */
[----:B------:R-:W-:Y:S01]  /*29e10*/  @P3 STL.S16 [R1+0x180], R117 ;  /* 0x0001807501003387 */ /* 0x000fe20000100600 */
[----:B------:R-:W-:Y:S03]  /*29e20*/  PRMT R57, R117, 0x7610, R57 ;  /* 0x0000761075397816 */ /* 0x000fe60000000039 */
[----:B------:R1:W2:Y:S01]  /*29e30*/  LDL.S16 R63, [R1+0x174] ;  /* 0x00017400013f7983 */ /* 0x0002a20000100600 */
[----:B------:R-:W-:Y:S02]  /*29e40*/  @P3 PRMT R56, R57, 0x5410, RZ ;  /* 0x0000541039383816 */ /* 0x000fe400000000ff */
[----:B------:R-:W-:Y:S01]  /*29e50*/  ISETP.LE.U32.AND P3, PT, R77, UR10, PT ;  /* 0x0000000a4d007c0c */ /* 0x000fe2000bf63070 */
[----:B------:R1:W3:Y:S01]  /*29e60*/  LDL.S16 R59, [R1+0x16c] ;  /* 0x00016c00013b7983 */ /* 0x0002e20000100600 */
[----:B------:R4:W4:Y:S03]  /*29e70*/  MUFU.EX2 R57, R216 ;  /* 0x000000d800397308 */ /* 0x0009260000000800 */
[----:B------:R1:W-:Y:S08]  /*29e80*/  STG.E.U16 desc[UR24][R70.64+0xb2], R56 ;  /* 0x0000b23846007986 */ /* 0x0003f0000c101518 */
[----:B------:R-:W-:Y:S01]  /*29e90*/  @!P3 HFMA2.BF16_V2 R112, -RZ.H0_H0, RZ.H0_H0, -R2.H0_H0 ;  /* 0x200000ffff70b231 */ /* 0x000fe20000340902 */
[----:B----4-:R-:W4:Y:S01]  /*29ea0*/  S2R R216, SR_TID.X ;  /* 0x0000000000d87919 */ /* 0x010f220000002100 */
[C---:B------:R-:W-:Y:S01]  /*29eb0*/  F2FP.BF16.F32.PACK_AB R83, R57.reuse, R58 ;  /* 0x0000003a3953723e */ /* 0x040fe200000010ff */
[----:B------:R-:W-:Y:S02]  /*29ec0*/  FADD.FTZ R57, R57, R3 ;  /* 0x0000000339397221 */ /* 0x000fe40000010000 */
[----:B------:R-:W-:Y:S01]  /*29ed0*/  PRMT R65, R112, 0x7610, R65 ;  /* 0x0000761070417816 */ /* 0x000fe20000000041 */
[----:B------:R4:W-:Y:S01]  /*29ee0*/  @!P3 STL.S16 [R1+0x17c], R112 ;  /* 0x00017c700100b387 */ /* 0x0009e20000100600 */
[----:B------:R-:W-:Y:S02]  /*29ef0*/  PRMT R3, R111, 0x7632, R3 ;  /* 0x000076326f037816 */ /* 0x000fe40000000003 */
[----:B------:R-:W-:Y:S01]  /*29f00*/  @!P3 PRMT R2, R65, 0x5410, RZ ;  /* 0x000054104102b816 */ /* 0x000fe200000000ff */
[----:B------:R2:W3:Y:S01]  /*29f10*/  LDL.S16 R58, [R1+0x170] ;  /* 0x00017000013a7983 */ /* 0x0004e20000100600 */
[----:B------:R-:W-:Y:S02]  /*29f20*/  ISETP.GT.U32.AND P3, PT, R137, UR10, PT ;  /* 0x0000000a89007c0c */ /* 0x000fe4000bf64070 */
[----:B------:R-:W-:Y:S02]  /*29f30*/  LOP3.LUT R73, R3, 0xff, RZ, 0xc0, !PT ;  /* 0x000000ff03497812 */ /* 0x000fe400078ec0ff */
[----:B------:R-:W-:Y:S02]  /*29f40*/  LOP3.LUT R3, R87, 0xffff, RZ, 0xc0, !PT ;  /* 0x0000ffff57037812 */ /* 0x000fe400078ec0ff */
[----:B------:R-:W-:Y:S01]  /*29f50*/  ISETP.LE.U32.AND P6, PT, R73, UR10, PT ;  /* 0x0000000a49007c0c */ /* 0x000fe2000bfc3070 */
[----:B-1----:R1:W3:Y:S01]  /*29f60*/  LDL.S16 R56, [R1+0x15c] ;  /* 0x00015c0001387983 */ /* 0x0022e20000100600 */
[----:B------:R-:W-:Y:S01]  /*29f70*/  IMAD.WIDE R70, R246, 0x70, R70 ;  /* 0x00000070f6467825 */ /* 0x000fe200078e0246 */
[----:B------:R-:W-:Y:S02]  /*29f80*/  SHF.R.U32.HI R82, RZ, 0x8, R3 ;  /* 0x00000008ff527819 */ /* 0x000fe40000011603 */
[----:B------:R-:W-:Y:S02]  /*29f90*/  STL [R1+0x340], R57 ;  /* 0x0003403901007387 */ /* 0x000fe40000100800 */
[----:B------:R-:W-:Y:S02]  /*29fa0*/  LOP3.LUT R3, R82, 0xffff, RZ, 0xc0, !PT ;  /* 0x0000ffff52037812 */ /* 0x000fe400078ec0ff */
[----:B------:R-:W-:Y:S04]  /*29fb0*/  STG.E.U16 desc[UR24][R70.64+0xb0], R183 ;  /* 0x0000b0b746007986 */ /* 0x000fe8000c101518 */
[----:B------:R1:W-:Y:S04]  /*29fc0*/  STG.E.U16 desc[UR24][R70.64+0xb2], R170 ;  /* 0x0000b2aa46007986 */ /* 0x0003e8000c101518 */
[----:B------:R-:W-:Y:S04]  /*29fd0*/  STG.E.U16 desc[UR24][R126.64+0xb0], R148 ;  /* 0x0000b0947e007986 */ /* 0x000fe8000c101518 */
[----:B------:R-:W-:Y:S04]  /*29fe0*/  STG.E.U16 desc[UR24][R126.64+0xb2], R129 ;  /* 0x0000b2817e007986 */ /* 0x000fe8000c101518 */
[----:B------:R1:W-:Y:S04]  /*29ff0*/  STG.E.U16 desc[UR24][R124.64+0xc0], R2 ;  /* 0x0000c0027c007986 */ /* 0x0003e8000c101518 */
[----:B----4-:R4:W4:Y:S01]  /*2a000*/  LDL.S16 R112, [R1+0x158] ;  /* 0x0001580001707983 */ /* 0x0109220000100600 */
[----:B-1----:R-:W-:Y:S01]  /*2a010*/  IMAD.WIDE R70, R246, -0x70, R70 ;  /* 0xffffff90f6467825 */ /* 0x002fe200078e0246 */
[----:B------:R-:W-:Y:S03]  /*2a020*/  PRMT R2, R239, 0x7610, R2 ;  /* 0x00007610ef027816 */ /* 0x000fe60000000002 */
[----:B--2---:R-:W-:Y:S02]  /*2a030*/  @!P0 HFMA2.BF16_V2 R63, -RZ.H0_H0, RZ.H0_H0, -R0.H0_H0 ;  /* 0x200000ffff3f8231 */ /* 0x004fe40000340900 */
[--C-:B---3--:R-:W-:Y:S03]  /*2a040*/  @P1 HFMA2.BF16_V2 R59, -RZ.H0_H0, RZ.H0_H0, -R95.reuse.H0_H0 ;  /* 0x200000ffff3b1231 */ /* 0x108fe6000034095f */
[----:B------:R-:W-:Y:S01]  /*2a050*/  PRMT R53, R63, 0x7610, R53 ;  /* 0x000076103f357816 */ /* 0x000fe20000000035 */
[----:B------:R1:W-:Y:S03]  /*2a060*/  @!P0 STL.S16 [R1+0x174], R63 ;  /* 0x0001743f01008387 */ /* 0x0003e60000100600 */
[----:B------:R-:W-:Y:S01]  /*2a070*/  @!P0 PRMT R0, R53, 0x5410, RZ ;  /* 0x0000541035008816 */ /* 0x000fe200000000ff */
[----:B------:R-:W-:Y:S01]  /*2a080*/  @P1 STL.S16 [R1+0x16c], R59 ;  /* 0x00016c3b01001387 */ /* 0x000fe20000100600 */
[----:B------:R-:W-:Y:S02]  /*2a090*/  ISETP.LE.U32.AND P0, PT, R3, UR10, PT ;  /* 0x0000000a03007c0c */ /* 0x000fe4000bf03070 */
[----:B------:R-:W-:Y:S01]  /*2a0a0*/  PRMT R3, R239, 0x7632, R3 ;  /* 0x00007632ef037816 */ /* 0x000fe20000000003 */
[----:B------:R2:W-:Y:S01]  /*2a0b0*/  STG.E.U16 desc[UR24][R124.64+0xc2], R0 ;  /* 0x0000c2007c007986 */ /* 0x0005e2000c101518 */
[----:B------:R-:W-:Y:S02]  /*2a0c0*/  PRMT R110, R59, 0x7610, R110 ;  /* 0x000076103b6e7816 */ /* 0x000fe4000000006e */
[----:B------:R-:W-:Y:S02]  /*2a0d0*/  PRMT R65, R2, 0x5410, R3 ;  /* 0x0000541002417816 */ /* 0x000fe40000000003 */
[----:B------:R-:W-:Y:S02]  /*2a0e0*/  HSET2.LE.AND R53, R94, R218, PT ;  /* 0x000000da5e357233 */ /* 0x000fe40003803000 */
[----:B------:R-:W-:Y:S01]  /*2a0f0*/  @P1 PRMT R74, R110, 0x5410, RZ ;  /* 0x000054106e4a1816 */ /* 0x000fe200000000ff */
[----:B------:R-:W-:Y:S02]  /*2a100*/  @!P6 HFMA2.BF16_V2 R58, -RZ.H0_H0, RZ.H0_H0, -R2.H0_H0 ;  /* 0x200000ffff3ae231 */ /* 0x000fe40000340902 */
[----:B-1----:R-:W-:Y:S03]  /*2a110*/  IMAD.MOV.U32 R63, RZ, RZ, R90 ;  /* 0x000000ffff3f7224 */ /* 0x002fe600078e005a */
[----:B------:R-:W-:Y:S01]  /*2a120*/  PRMT R52, R58, 0x7610, R52 ;  /* 0x000076103a347816 */ /* 0x000fe20000000034 */
[----:B------:R-:W-:Y:S01]  /*2a130*/  @!P6 STL.S16 [R1+0x170], R58 ;  /* 0x0001703a0100e387 */ /* 0x000fe20000100600 */
[----:B------:R-:W-:Y:S02]  /*2a140*/  @P3 HFMA2.BF16_V2 R56, -RZ.H0_H0, RZ.H0_H0, -R95.H1_H1 ;  /* 0x200000ffff383231 */ /* 0x000fe4000036095f */
[----:B------:R-:W-:Y:S02]  /*2a150*/  @!P6 PRMT R2, R52, 0x5410, RZ ;  /* 0x000054103402e816 */ /* 0x000fe400000000ff */
[----:B------:R-:W-:Y:S02]  /*2a160*/  ISETP.LE.U32.AND P6, PT, R69, UR10, PT ;  /* 0x0000000a45007c0c */ /* 0x000fe4000bfc3070 */
[--C-:B------:R-:W-:Y:S01]  /*2a170*/  HSET2.LE.AND R52, R75, R218.reuse, PT ;  /* 0x000000da4b347233 */ /* 0x100fe20003803000 */
[----:B------:R-:W-:Y:S01]  /*2a180*/  @P3 STL.S16 [R1+0x15c], R56 ;  /* 0x00015c3801003387 */ /* 0x000fe20000100600 */
[--C-:B--2---:R-:W-:Y:S02]  /*2a190*/  HSET2.LE.AND R0, R72, R218.reuse, PT ;  /* 0x000000da48007233 */ /* 0x104fe40003803000 */
[----:B------:R-:W-:Y:S01]  /*2a1a0*/  LOP3.LUT R75, R225, 0xff, RZ, 0xc0, !PT ;  /* 0x000000ffe14b7812 */ /* 0x000fe200078ec0ff */
[----:B------:R1:W2:Y:S01]  /*2a1b0*/  LDL.S16 R108, [R1+0x148] ;  /* 0x00014800016c7983 */ /* 0x0002a20000100600 */
[----:B------:R-:W-:Y:S02]  /*2a1c0*/  LOP3.LUT R49, R54, R52, RZ, 0xc0, !PT ;  /* 0x0000003436317212 */ /* 0x000fe400078ec0ff */
[----:B------:R-:W-:Y:S01]  /*2a1d0*/  LOP3.LUT R48, R55, R0, RZ, 0xc0, !PT ;  /* 0x0000000037307212 */ /* 0x000fe200078ec0ff */
[----:B------:R1:W3:Y:S01]  /*2a1e0*/  LDL.S16 R85, [R1+0x140] ;  /* 0x0001400001557983 */ /* 0x0002e20000100600 */
[----:B------:R-:W-:Y:S02]  /*2a1f0*/  ISETP.LE.U32.AND P1, PT, R75, UR10, PT ;  /* 0x0000000a4b007c0c */ /* 0x000fe4000bf23070 */
[----:B------:R-:W-:Y:S01]  /*2a200*/  LOP3.LUT R52, R64, R53, RZ, 0xc0, !PT ;  /* 0x0000003540347212 */ /* 0x000fe200078ec0ff */
[----:B------:R1:W-:Y:S01]  /*2a210*/  STG.E.U16 desc[UR24][R70.64+0xc0], R2 ;  /* 0x0000c00246007986 */ /* 0x0003e2000c101518 */
[--C-:B------:R-:W-:Y:S01]  /*2a220*/  HSET2.LE.AND R53, R79, R218.reuse, PT ;  /* 0x000000da4f357233 */ /* 0x100fe20003803000 */
[----:B------:R-:W1:Y:S01]  /*2a230*/  MUFU.EX2 R64, R122 ;  /* 0x0000007a00407308 */ /* 0x000e620000000800 */
[----:B------:R-:W-:Y:S02]  /*2a240*/  LOP3.LUT R55, R99, 0xff00ff, RZ, 0xc0, !PT ;  /* 0x00ff00ff63377812 */ /* 0x000fe400078ec0ff */
[----:B------:R-:W-:Y:S02]  /*2a250*/  PRMT R78, R56, 0x7610, R78 ;  /* 0x00007610384e7816 */ /* 0x000fe4000000004e */
[----:B------:R-:W-:Y:S01]  /*2a260*/  LOP3.LUT R53, R62, R53, RZ, 0xc0, !PT ;  /* 0x000000353e357212 */ /* 0x000fe200078ec0ff */
[----:B------:R-:W1:Y:S01]  /*2a270*/  LDSM.16.MT88.4 R56, [R191+0x5400] ;  /* 0x00540000bf38783b */ /* 0x000e620000004200 */
[----:B------:R-:W-:Y:S01]  /*2a280*/  PRMT R62, R242, 0x7610, R62 ;  /* 0x00007610f23e7816 */ /* 0x000fe2000000003e */
[----:B----4-:R-:W-:Y:S01]  /*2a290*/  @!P6 HFMA2.BF16_V2 R112, -RZ.H0_H0, RZ.H0_H0, -R3.H0_H0 ;  /* 0x200000ffff70e231 */ /* 0x010fe20000340903 */
[--C-:B------:R-:W-:Y:S02]  /*2a2a0*/  HSET2.LE.AND R55, R55, R218.reuse, PT ;  /* 0x000000da37377233 */ /* 0x100fe40003803000 */
[----:B------:R-:W-:Y:S02]  /*2a2b0*/  LOP3.LUT R50, R63, R50, RZ, 0xc0, !PT ;  /* 0x000000323f327212 */ /* 0x000fe400078ec0ff */
[----:B------:R-:W-:Y:S01]  /*2a2c0*/  PRMT R0, R112, 0x7610, R0 ;  /* 0x0000761070007816 */ /* 0x000fe20000000000 */
[----:B------:R-:W-:Y:S01]  /*2a2d0*/  @!P6 STL.S16 [R1+0x158], R112 ;  /* 0x000158700100e387 */ /* 0x000fe20000100600 */
[----:B------:R-:W-:Y:S02]  /*2a2e0*/  LOP3.LUT R55, R60, R55, RZ, 0xc0, !PT ;  /* 0x000000373c377212 */ /* 0x000fe400078ec0ff */
[----:B------:R-:W-:Y:S01]  /*2a2f0*/  @!P6 PRMT R3, R0, 0x5410, RZ ;  /* 0x000054100003e816 */ /* 0x000fe200000000ff */
[----:B------:R4:W4:Y:S01]  /*2a300*/  LDL.S16 R45, [R1+0x13c] ;  /* 0x00013c00012d7983 */ /* 0x0009220000100600 */
[----:B------:R-:W-:Y:S01]  /*2a310*/  ISETP.GT.U32.AND P6, PT, R224, UR10, PT ;  /* 0x0000000ae0007c0c */ /* 0x000fe2000bfc4070 */
[----:B------:R-:W1:Y:S01]  /*2a320*/  MUFU.EX2 R0, R121 ;  /* 0x0000007900007308 */ /* 0x000e620000000800 */
[--C-:B------:R-:W-:Y:S01]  /*2a330*/  HSET2.LE.AND R54, R104, R218.reuse, PT ;  /* 0x000000da68367233 */ /* 0x100fe20003803000 */
[----:B------:R2:W4:Y:S01]  /*2a340*/  LDL.S16 R44, [R1+0x138] ;  /* 0x00013800012c7983 */ /* 0x0005220000100600 */
[----:B------:R-:W-:Y:S02]  /*2a350*/  PRMT R72, R95, 0x7632, R72 ;  /* 0x000076325f487816 */ /* 0x000fe40000000048 */
[----:B-1----:R-:W-:Y:S01]  /*2a360*/  PRMT R2, R242, 0x7632, R2 ;  /* 0x00007632f2027816 */ /* 0x002fe20000000002 */
[----:B------:R1:W-:Y:S01]  /*2a370*/  STG.E.U16 desc[UR24][R70.64+0xc2], R3 ;  /* 0x0000c20346007986 */ /* 0x0003e2000c101518 */
[----:B------:R-:W-:Y:S02]  /*2a380*/  LOP3.LUT R54, R61, R54, RZ, 0xc0, !PT ;  /* 0x000000363d367212 */ /* 0x000fe400078ec0ff */
[----:B------:R-:W-:Y:S02]  /*2a390*/  PRMT R63, R62, 0x5410, R2 ;  /* 0x000054103e3f7816 */ /* 0x000fe40000000002 */
[----:B------:R-:W-:Y:S02]  /*2a3a0*/  @P3 PRMT R72, R78, 0x5410, RZ ;  /* 0x000054104e483816 */ /* 0x000fe400000000ff */
[----:B------:R-:W-:Y:S02]  /*2a3b0*/  ISETP.GT.U32.AND P3, PT, R196, UR10, PT ;  /* 0x0000000ac4007c0c */ /* 0x000fe4000bf64070 */
[----:B------:R-:W-:Y:S02]  /*2a3c0*/  PRMT R61, R91, 0x5410, R109 ;  /* 0x000054105b3d7816 */ /* 0x000fe4000000006d */
[----:B------:R-:W-:Y:S02]  /*2a3d0*/  PRMT R75, R75, 0x5410, R224 ;  /* 0x000054104b4b7816 */ /* 0x000fe400000000e0 */
[----:B------:R-:W-:Y:S02]  /*2a3e0*/  PRMT R79, R181, 0x5410, R137 ;  /* 0x00005410b54f7816 */ /* 0x000fe40000000089 */
[--C-:B------:R-:W-:Y:S02]  /*2a3f0*/  HSET2.LE.AND R61, R61, R218.reuse, PT ;  /* 0x000000da3d3d7233 */ /* 0x100fe40003803000 */
[----:B------:R-:W-:Y:S01]  /*2a400*/  PRMT R78, R107, 0x5410, R193 ;  /* 0x000054106b4e7816 */ /* 0x000fe200000000c1 */
[-C--:B------:R-:W-:Y:S05]  /*2a410*/  HMMA.16816.F32.BF16 R4, R52, R56.reuse, R4 ;  /* 0x000000383404723c */ /* 0x080fea0000041804 */
[----:B-1----:R-:W-:Y:S01]  /*2a420*/  FADD.FTZ R3, R64, R240 ;  /* 0x000000f040037221 */ /* 0x002fe20000010000 */
[----:B------:R-:W-:Y:S02]  /*2a430*/  IMAD.WIDE R70, R246, 0x70, R70 ;  /* 0x00000070f6467825 */ /* 0x000fe400078e0246 */
[C---:B------:R-:W-:Y:S03]  /*2a440*/  HMMA.16816.F32.BF16 R8, R48.reuse, R56, R8 ;  /* 0x000000383008723c */ /* 0x040fe60000041808 */
[----:B------:R1:W-:Y:S01]  /*2a450*/  STG.E.U16 desc[UR24][R70.64+0xc2], R76 ;  /* 0x0000c24c46007986 */ /* 0x0003e2000c101518 */
[C-C-:B------:R-:W-:Y:S01]  /*2a460*/  FADD.FTZ R60, R0.reuse, R3.reuse ;  /* 0x00000003003c7221 */ /* 0x140fe20000010000 */
[----:B------:R-:W-:Y:S02]  /*2a470*/  F2FP.BF16.F32.PACK_AB R64, R0, R64 ;  /* 0x000000400040723e */ /* 0x000fe400000010ff */
[----:B------:R-:W-:Y:S01]  /*2a480*/  STG.E.U16 desc[UR24][R70.64+0xc0], R113 ;  /* 0x0000c07146007986 */ /* 0x000fe2000c101518 */
[-C--:B------:R-:W-:Y:S03]  /*2a490*/  HMMA.16816.F32.BF16 R12, R48, R58.reuse, R12 ;  /* 0x0000003a300c723c */ /* 0x080fe6000004180c */
[----:B------:R-:W-:Y:S01]  /*2a4a0*/  STG.E.U16 desc[UR24][R126.64+0xc0], R86 ;  /* 0x0000c0567e007986 */ /* 0x000fe2000c101518 */
[C---:B------:R-:W-:Y:S02]  /*2a4b0*/  PRMT R0, R243.reuse, 0x7610, R0 ;  /* 0x00007610f3007816 */ /* 0x040fe40000000000 */
[----:B------:R-:W-:Y:S01]  /*2a4c0*/  PRMT R3, R243, 0x7632, R3 ;  /* 0x00007632f3037816 */ /* 0x000fe20000000003 */
[----:B------:R-:W-:Y:S01]  /*2a4d0*/  STG.E.U16 desc[UR24][R126.64+0xc2], R93 ;  /* 0x0000c25d7e007986 */ /* 0x000fe2000c101518 */
[C---:B------:R-:W-:Y:S03]  /*2a4e0*/  HMMA.16816.F32.BF16 R16, R52.reuse, R58, R16 ;  /* 0x0000003a3410723c */ /* 0x040fe60000041810 */
[----:B------:R-:W4:Y:S05]  /*2a4f0*/  LDSM.16.MT88.4 R56, [R191+0x5800] ;  /* 0x00580000bf38783b */ /* 0x000f2a0000004200 */
[-C--:B------:R-:W-:Y:S03]  /*2a500*/  HMMA.16816.F32.BF16 R20, R52, R40.reuse, R20 ;  /* 0x000000283414723c */ /* 0x080fe60000041814 */
[----:B-1----:R-:W-:Y:S05]  /*2a510*/  PRMT R76, R196, 0x5410, R195 ;  /* 0x00005410c44c7816 */ /* 0x002fea00000000c3 */
[C---:B------:R-:W-:Y:S04]  /*2a520*/  HMMA.16816.F32.BF16 R24, R48.reuse, R40, R24 ;  /* 0x000000283018723c */ /* 0x040fe80000041818 */
[----:B------:R-:W-:Y:S04]  /*2a530*/  PRMT R40, R0, 0x5410, R3 ;  /* 0x0000541000287816 */ /* 0x000fe80000000003 */
[-C--:B------:R-:W-:Y:S03]  /*2a540*/  HMMA.16816.F32.BF16 R28, R48, R42.reuse, R28 ;  /* 0x0000002a301c723c */ /* 0x080fe6000004181c */
[----:B------:R-:W-:Y:S02]  /*2a550*/  SHF.R.U32.HI R51, RZ, 0x18, R87 ;  /* 0x00000018ff337819 */ /* 0x000fe40000011657 */
[----:B------:R-:W-:Y:S03]  /*2a560*/  PRMT R48, R244, 0x7632, R48 ;  /* 0x00007632f4307816 */ /* 0x000fe60000000030 */
[----:B------:R-:W-:Y:S04]  /*2a570*/  HMMA.16816.F32.BF16 R32, R52, R42, R32 ;  /* 0x0000002a3420723c */ /* 0x000fe80000041820 */
[----:B------:R-:W-:Y:S02]  /*2a580*/  PRMT R54, R87, 0x7632, R54 ;  /* 0x0000763257367816 */ /* 0x000fe40000000036 */
[----:B------:R-:W-:Y:S01]  /*2a590*/  LOP3.LUT R55, R133, 0xff, RZ, 0xc0, !PT ;  /* 0x000000ff85377812 */ /* 0x000fe200078ec0ff */
[----:B------:R-:W-:Y:S01]  /*2a5a0*/  IMAD.MOV.U32 R133, RZ, RZ, R36 ;  /* 0x000000ffff857224 */ /* 0x000fe200078e0024 */
[----:B------:R-:W-:Y:S04]  /*2a5b0*/  LOP3.LUT R54, R54, 0xff, RZ, 0xc0, !PT ;  /* 0x000000ff36367812 */ /* 0x000fe800078ec0ff */
[----:B------:R-:W-:Y:S05]  /*2a5c0*/  PRMT R137, R54, 0x5410, R51 ;  /* 0x0000541036897816 */ /* 0x000fea0000000033 */
[----:B------:R-:W-:Y:S01]  /*2a5d0*/  HSET2.LE.AND R137, R137, R218, PT ;  /* 0x000000da89897233 */ /* 0x000fe20003803000 */
[----:B--2---:R-:W-:Y:S02]  /*2a5e0*/  @!P1 HFMA2.BF16_V2 R108, -RZ.H0_H0, RZ.H0_H0, -R62.H0_H0 ;  /* 0x200000ffff6c9231 */ /* 0x004fe4000034093e */
[----:B---3--:R-:W-:Y:S03]  /*2a5f0*/  @P6 HFMA2.BF16_V2 R85, -RZ.H0_H0, RZ.H0_H0, -R2.H0_H0 ;  /* 0x200000ffff556231 */ /* 0x008fe60000340902 */
[----:B------:R-:W-:Y:S01]  /*2a600*/  @!P1 STL.S16 [R1+0x148], R108 ;  /* 0x0001486c01009387 */ /* 0x000fe20000100600 */
[----:B------:R-:W-:Y:S03]  /*2a610*/  PRMT R47, R108, 0x7610, R47 ;  /* 0x000076106c2f7816 */ /* 0x000fe6000000002f */
[----:B------:R-:W-:Y:S01]  /*2a620*/  @P6 STL.S16 [R1+0x140], R85 ;  /* 0x0001405501006387 */ /* 0x000fe20000100600 */
[----:B------:R-:W-:Y:S02]  /*2a630*/  @!P1 PRMT R62, R47, 0x5410, RZ ;  /* 0x000054102f3e9816 */ /* 0x000fe400000000ff */
[----:B------:R-:W-:Y:S01]  /*2a640*/  ISETP.LE.U32.AND P1, PT, R136, UR10, PT ;  /* 0x0000000a88007c0c */ /* 0x000fe2000bf23070 */
[----:B------:R1:W-:Y:S01]  /*2a650*/  STL [R1+0x33c], R60 ;  /* 0x00033c3c01007387 */ /* 0x0003e20000100800 */
[----:B------:R-:W-:Y:S02]  /*2a660*/  PRMT R46, R85, 0x7610, R46 ;  /* 0x00007610552e7816 */ /* 0x000fe4000000002e */
[----:B------:R-:W-:Y:S01]  /*2a670*/  PRMT R47, R77, 0x5410, R176 ;  /* 0x000054104d2f7816 */ /* 0x000fe200000000b0 */
[----:B------:R2:W3:Y:S01]  /*2a680*/  LDL.S16 R92, [R1+0x130] ;  /* 0x00013000015c7983 */ /* 0x0004e20000100600 */
[----:B------:R-:W-:Y:S02]  /*2a690*/  @P6 PRMT R2, R46, 0x5410, RZ ;  /* 0x000054102e026816 */ /* 0x000fe400000000ff */
[----:B------:R-:W-:Y:S01]  /*2a6a0*/  ISETP.GT.U32.AND P6, PT, R195, UR10, PT ;  /* 0x0000000ac3007c0c */ /* 0x000fe2000bfc4070 */
[----:B------:R2:W2:Y:S01]  /*2a6b0*/  LDL.S16 R90, [R1+0x12c] ;  /* 0x00012c00015a7983 */ /* 0x0004a20000100600 */
[----:B------:R-:W-:Y:S01]  /*2a6c0*/  PRMT R46, R73, 0x5410, R69 ;  /* 0x00005410492e7816 */ /* 0x000fe20000000045 */
[----:B------:R-:W-:Y:S01]  /*2a6d0*/  IMAD.MOV.U32 R69, RZ, RZ, R95 ;  /* 0x000000ffff457224 */ /* 0x000fe200078e005f */
[----:B------:R-:W-:Y:S01]  /*2a6e0*/  PRMT R136, R136, 0x5410, R82 ;  /* 0x0000541088887816 */ /* 0x000fe20000000052 */
[----:B------:R1:W-:Y:S01]  /*2a6f0*/  STG.E.U16 desc[UR24][R124.64+0xd0], R62 ;  /* 0x0000d03e7c007986 */ /* 0x0003e2000c101518 */
[----:B----4-:R-:W-:Y:S03]  /*2a700*/  @!P1 HFMA2.BF16_V2 R45, -RZ.H0_H0, RZ.H0_H0, -R100.H0_H0 ;  /* 0x200000ffff2d9231 */ /* 0x010fe60000340964 */
[----:B------:R4:W-:Y:S01]  /*2a710*/  STG.E.U16 desc[UR24][R124.64+0xd2], R2 ;  /* 0x0000d2027c007986 */ /* 0x0009e2000c101518 */
[----:B------:R-:W-:Y:S01]  /*2a720*/  HSET2.LE.AND R136, R136, R218, PT ;  /* 0x000000da88887233 */ /* 0x000fe20003803000 */
[----:B------:R-:W-:Y:S02]  /*2a730*/  @!P0 HFMA2.BF16_V2 R44, -RZ.H0_H0, RZ.H0_H0, -R100.H1_H1 ;  /* 0x200000ffff2c8231 */ /* 0x000fe40000360964 */
[----:B------:R4:W-:Y:S01]  /*2a740*/  @!P1 STL.S16 [R1+0x13c], R45 ;  /* 0x00013c2d01009387 */ /* 0x0009e20000100600 */
[----:B------:R-:W-:Y:S03]  /*2a750*/  PRMT R84, R45, 0x7610, R84 ;  /* 0x000076102d547816 */ /* 0x000fe60000000054 */
[----:B------:R4:W-:Y:S01]  /*2a760*/  @!P0 STL.S16 [R1+0x138], R44 ;  /* 0x0001382c01008387 */ /* 0x0009e20000100600 */
[----:B------:R-:W-:Y:S02]  /*2a770*/  PRMT R77, R44, 0x7610, R77 ;  /* 0x000076102c4d7816 */ /* 0x000fe4000000004d */
[----:B-1----:R-:W-:Y:S01]  /*2a780*/  PRMT R60, R131, 0x5410, R141 ;  /* 0x00005410833c7816 */ /* 0x002fe2000000008d */
[----:B------:R1:W2:Y:S04]  /*2a790*/  LDL.S16 R89, [R1+0x124] ;  /* 0x0001240001597983 */ /* 0x0002a80000100600 */
[----:B------:R1:W2:Y:S01]  /*2a7a0*/  LDL.S16 R88, [R1+0x120] ;  /* 0x0001200001587983 */ /* 0x0002a20000100600 */
[--C-:B------:R-:W-:Y:S03]  /*2a7b0*/  HSET2.LE.AND R60, R60, R218.reuse, PT ;  /* 0x000000da3c3c7233 */ /* 0x100fe60003803000 */
[----:B------:R1:W2:Y:S01]  /*2a7c0*/  LDL.S16 R85, [R1+0x11c] ;  /* 0x00011c0001557983 */ /* 0x0002a20000100600 */
[--C-:B------:R-:W-:Y:S02]  /*2a7d0*/  HSET2.LE.AND R62, R78, R218.reuse, PT ;  /* 0x000000da4e3e7233 */ /* 0x100fe40003803000 */
[----:B----4-:R-:W-:Y:S01]  /*2a7e0*/  PRMT R2, R245, 0x7632, R2 ;  /* 0x00007632f5027816 */ /* 0x010fe20000000002 */
[----:B------:R-:W-:Y:S02]  /*2a7f0*/  IMAD.MOV.U32 R45, RZ, RZ, R97 ;  /* 0x000000ffff2d7224 */ /* 0x000fe400078e0061 */
[----:B------:R-:W-:Y:S02]  /*2a800*/  LOP3.LUT R62, R68, R62, RZ, 0xc0, !PT ;  /* 0x0000003e443e7212 */ /* 0x000fe400078ec0ff */
[----:B------:R-:W-:Y:S01]  /*2a810*/  PRMT R68, R100, 0x7632, R68 ;  /* 0x0000763264447816 */ /* 0x000fe20000000044 */
[----:B------:R-:W-:Y:S01]  /*2a820*/  IMAD.MOV.U32 R44, RZ, RZ, R98 ;  /* 0x000000ffff2c7224 */ /* 0x000fe200078e0062 */
[----:B------:R-:W-:Y:S02]  /*2a830*/  LOP3.LUT R61, R45, R61, RZ, 0xc0, !PT ;  /* 0x0000003d2d3d7212 */ /* 0x000fe400078ec0ff */
[--C-:B------:R-:W-:Y:S02]  /*2a840*/  HSET2.LE.AND R45, R46, R218.reuse, PT ;  /* 0x000000da2e2d7233 */ /* 0x100fe40003803000 */
[----:B------:R-:W-:Y:S02]  /*2a850*/  LOP3.LUT R60, R44, R60, RZ, 0xc0, !PT ;  /* 0x0000003c2c3c7212 */ /* 0x000fe400078ec0ff */
[--C-:B------:R-:W-:Y:S02]  /*2a860*/  HSET2.LE.AND R44, R47, R218.reuse, PT ;  /* 0x000000da2f2c7233 */ /* 0x100fe40003803000 */
[----:B------:R-:W-:Y:S02]  /*2a870*/  LOP3.LUT R47, R76, 0xff00ff, RZ, 0xc0, !PT ;  /* 0x00ff00ff4c2f7812 */ /* 0x000fe400078ec0ff */
[--C-:B------:R-:W-:Y:S02]  /*2a880*/  HSET2.LE.AND R46, R75, R218.reuse, PT ;  /* 0x000000da4b2e7233 */ /* 0x100fe40003803000 */
[----:B------:R-:W-:Y:S02]  /*2a890*/  LOP3.LUT R44, R67, R44, RZ, 0xc0, !PT ;  /* 0x0000002c432c7212 */ /* 0x000fe400078ec0ff */
[--C-:B------:R-:W-:Y:S02]  /*2a8a0*/  HSET2.LE.AND R47, R47, R218.reuse, PT ;  /* 0x000000da2f2f7233 */ /* 0x100fe40003803000 */
[----:B------:R-:W-:Y:S02]  /*2a8b0*/  LOP3.LUT R67, R116, 0xff, RZ, 0xc0, !PT ;  /* 0x000000ff74437812 */ /* 0x000fe400078ec0ff */
[----:B------:R-:W-:Y:S02]  /*2a8c0*/  LOP3.LUT R46, R63, R46, RZ, 0xc0, !PT ;  /* 0x0000002e3f2e7212 */ /* 0x000fe400078ec0ff */
[----:B------:R-:W-:Y:S02]  /*2a8d0*/  LOP3.LUT R47, R40, R47, RZ, 0xc0, !PT ;  /* 0x0000002f282f7212 */ /* 0x000fe400078ec0ff */
[----:B------:R-:W-:Y:S02]  /*2a8e0*/  LOP3.LUT R63, R79, 0xff00ff, RZ, 0xc0, !PT ;  /* 0x00ff00ff4f3f7812 */ /* 0x000fe400078ec0ff */
[----:B------:R-:W-:Y:S02]  /*2a8f0*/  LOP3.LUT R45, R65, R45, RZ, 0xc0, !PT ;  /* 0x0000002d412d7212 */ /* 0x000fe400078ec0ff */
[----:B------:R-:W-:Y:S02]  /*2a900*/  PRMT R65, R116, 0x7632, R65 ;  /* 0x0000763274417816 */ /* 0x000fe40000000041 */
[--C-:B------:R-:W-:Y:S02]  /*2a910*/  HSET2.LE.AND R63, R63, R218.reuse, PT ;  /* 0x000000da3f3f7233 */ /* 0x100fe40003803000 */
[----:B------:R-:W-:Y:S01]  /*2a920*/  LOP3.LUT R65, R65, 0xff, RZ, 0xc0, !PT ;  /* 0x000000ff41417812 */ /* 0x000fe200078ec0ff */
[-C--:B------:R-:W-:Y:S05]  /*2a930*/  HMMA.16816.F32.BF16 R4, R44, R56.reuse, R4 ;  /* 0x000000382c04723c */ /* 0x080fea0000041804 */
[----:B------:R-:W-:Y:S02]  /*2a940*/  LOP3.LUT R63, R69, R63, RZ, 0xc0, !PT ;  /* 0x0000003f453f7212 */ /* 0x000fe400078ec0ff */
[----:B------:R-:W-:Y:S02]  /*2a950*/  @!P0 PRMT R68, R77, 0x5410, RZ ;  /* 0x000054104d448816 */ /* 0x000fe400000000ff */
[----:B------:R-:W-:Y:S01]  /*2a960*/  ISETP.LE.U32.AND P0, PT, R51, UR10, PT ;  /* 0x0000000a33007c0c */ /* 0x000fe2000bf03070 */
[----:B------:R-:W-:Y:S01]  /*2a970*/  IMAD.MOV.U32 R51, RZ, RZ, R100 ;  /* 0x000000ffff337224 */ /* 0x000fe200078e0064 */
[----:B------:R-:W-:Y:S01]  /*2a980*/  PRMT R152, R67, 0x5410, R152 ;  /* 0x0000541043987816 */ /* 0x000fe20000000098 */
[C---:B------:R-:W-:Y:S04]  /*2a990*/  HMMA.16816.F32.BF16 R8, R60.reuse, R56, R8 ;  /* 0x000000383c08723c */ /* 0x040fe80000041808 */
[----:B------:R-:W-:Y:S02]  /*2a9a0*/  SHF.R.U32.HI R56, RZ, 0x18, R116 ;  /* 0x00000018ff387819 */ /* 0x000fe40000011674 */
[----:B------:R-:W-:Y:S02]  /*2a9b0*/  PRMT R57, R100, 0x7610, R57 ;  /* 0x0000761064397816 */ /* 0x000fe40000000039 */
[-C--:B------:R-:W-:Y:S03]  /*2a9c0*/  HMMA.16816.F32.BF16 R12, R60, R58.reuse, R12 ;  /* 0x0000003a3c0c723c */ /* 0x080fe6000004180c */
[----:B------:R-:W-:Y:S02]  /*2a9d0*/  PRMT R153, R65, 0x5410, R56 ;  /* 0x0000541041997816 */ /* 0x000fe40000000038 */
[----:B------:R-:W-:Y:S02]  /*2a9e0*/  @!P1 PRMT R57, R84, 0x5410, RZ ;  /* 0x0000541054399816 */ /* 0x000fe400000000ff */
[----:B------:R-:W-:Y:S01]  /*2a9f0*/  ISETP.GT.U32.AND P1, PT, R154, UR10, PT ;  /* 0x0000000a9a007c0c */ /* 0x000fe2000bf24070 */
[C---:B------:R-:W-:Y:S04]  /*2aa00*/  HMMA.16816.F32.BF16 R16, R44.reuse, R58, R16 ;  /* 0x0000003a2c10723c */ /* 0x040fe80000041810 */
[----:B------:R-:W-:Y:S02]  /*2aa10*/  PRMT R154, R55, 0x5410, R154 ;  /* 0x00005410379a7816 */ /* 0x000fe4000000009a */
[----:B------:R-:W-:Y:S02]  /*2aa20*/  LOP3.LUT R136, R51, R136, RZ, 0xc0, !PT ;  /* 0x0000008833887212 */ /* 0x000fe400078ec0ff */
[--C-:B------:R-:W-:Y:S02]  /*2aa30*/  HSET2.LE.AND R152, R152, R218.reuse, PT ;  /* 0x000000da98987233 */ /* 0x100fe40003803000 */
[--C-:B------:R-:W-:Y:S02]  /*2aa40*/  HSET2.LE.AND R153, R153, R218.reuse, PT ;  /* 0x000000da99997233 */ /* 0x100fe40003803000 */
[----:B------:R-:W-:Y:S01]  /*2aa50*/  HSET2.LE.AND R154, R154, R218, PT ;  /* 0x000000da9a9a7233 */ /* 0x000fe20003803000 */
[----:B---3--:R-:W-:Y:S02]  /*2aa60*/  @P3 HFMA2.BF16_V2 R92, -RZ.H0_H0, RZ.H0_H0, -R0.H0_H0 ;  /* 0x200000ffff5c3231 */ /* 0x008fe40000340900 */
[----:B--2---:R-:W-:Y:S03]  /*2aa70*/  @P6 HFMA2.BF16_V2 R90, -RZ.H0_H0, RZ.H0_H0, -R3.H0_H0 ;  /* 0x200000ffff5a6231 */ /* 0x004fe60000340903 */
[----:B------:R-:W-:Y:S01]  /*2aa80*/  @P3 STL.S16 [R1+0x130], R92 ;  /* 0x0001305c01003387 */ /* 0x000fe20000100600 */
[----:B------:R-:W-:Y:S03]  /*2aa90*/  PRMT R41, R92, 0x7610, R41 ;  /* 0x000076105c297816 */ /* 0x000fe60000000029 */
[----:B------:R-:W-:Y:S01]  /*2aaa0*/  @P6 STL.S16 [R1+0x12c], R90 ;  /* 0x00012c5a01006387 */ /* 0x000fe20000100600 */
[----:B------:R-:W-:Y:S02]  /*2aab0*/  PRMT R73, R90, 0x7610, R73 ;  /* 0x000076105a497816 */ /* 0x000fe40000000049 */
[----:B------:R-:W-:Y:S01]  /*2aac0*/  @P3 PRMT R0, R41, 0x5410, RZ ;  /* 0x0000541029003816 */ /* 0x000fe200000000ff */
[----:B------:R1:W2:Y:S01]  /*2aad0*/  LDL.S16 R75, [R1+0x118] ;  /* 0x00011800014b7983 */ /* 0x0002a20000100600 */
[----:B------:R-:W-:Y:S01]  /*2aae0*/  @P6 PRMT R3, R73, 0x5410, RZ ;  /* 0x0000541049036816 */ /* 0x000fe200000000ff */
[C---:B------:R-:W-:Y:S01]  /*2aaf0*/  IMAD.WIDE R40, R246.reuse, -0x70, R70 ;  /* 0xffffff90f6287825 */ /* 0x040fe200078e0246 */
[----:B------:R-:W-:Y:S01]  /*2ab00*/  ISETP.LE.U32.AND P6, PT, R65, UR10, PT ;  /* 0x0000000a41007c0c */ /* 0x000fe2000bfc3070 */
[----:B------:R1:W3:Y:S01]  /*2ab10*/  LDL.S16 R73, [R1+0x114] ;  /* 0x0001140001497983 */ /* 0x0002e20000100600 */
[----:B------:R-:W-:Y:S03]  /*2ab20*/  ISETP.LE.U32.AND P3, PT, R67, UR10, PT ;  /* 0x0000000a43007c0c */ /* 0x000fe6000bf63070 */
[----:B------:R1:W4:Y:S01]  /*2ab30*/  LDL.S16 R71, [R1+0x110] ;  /* 0x0001100001477983 */ /* 0x0003220000100600 */
[----:B------:R-:W-:Y:S03]  /*2ab40*/  IMAD.WIDE R52, R246, 0x70, R40 ;  /* 0x00000070f6347825 */ /* 0x000fe600078e0228 */
[----:B------:R1:W-:Y:S01]  /*2ab50*/  STG.E.U16 desc[UR24][R40.64+0xd0], R0 ;  /* 0x0000d00028007986 */ /* 0x0003e2000c101518 */
[----:B------:R-:W-:Y:S03]  /*2ab60*/  @!P4 HFMA2.BF16_V2 R88, -RZ.H0_H0, RZ.H0_H0, -R2.H0_H0 ;  /* 0x200000ffff58c231 */ /* 0x000fe60000340902 */
[----:B------:R1:W-:Y:S04]  /*2ab70*/  STG.E.U16 desc[UR24][R40.64+0xd2], R3 ;  /* 0x0000d20328007986 */ /* 0x0003e8000c101518 */
[----:B------:R-:W1:Y:S01]  /*2ab80*/  LDSM.16.MT88.4 R40, [R66+0x1800] ;  /* 0x001800004228783b */ /* 0x000e620000004200 */
[----:B------:R-:W-:Y:S03]  /*2ab90*/  PRMT R50, R88, 0x7610, R50 ;  /* 0x0000761058327816 */ /* 0x000fe60000000032 */
[----:B------:R-:W-:Y:S04]  /*2aba0*/  STG.E.U16 desc[UR24][R52.64+0xd0], R81 ;  /* 0x0000d05134007986 */ /* 0x000fe8000c101518 */
[----:B------:R1:W-:Y:S04]  /*2abb0*/  STG.E.U16 desc[UR24][R52.64+0xd2], R80 ;  /* 0x0000d25034007986 */ /* 0x0003e8000c101518 */
[----:B------:R-:W-:Y:S04]  /*2abc0*/  STG.E.U16 desc[UR24][R126.64+0xd0], R74 ;  /* 0x0000d04a7e007986 */ /* 0x000fe8000c101518 */
[----:B------:R-:W-:Y:S01]  /*2abd0*/  STG.E.U16 desc[UR24][R126.64+0xd2], R72 ;  /* 0x0000d2487e007986 */ /* 0x000fe2000c101518 */
[----:B-1----:R-:W-:Y:S04]  /*2abe0*/  PRMT R0, R245, 0x7610, R0 ;  /* 0x00007610f5007816 */ /* 0x002fe80000000000 */
[----:B------:R-:W-:Y:S01]  /*2abf0*/  PRMT R49, R0, 0x5410, R2 ;  /* 0x0000541000317816 */ /* 0x000fe20000000002 */
[----:B------:R-:W-:Y:S01]  /*2ac00*/  @!P3 HFMA2.BF16_V2 R89, -RZ.H0_H0, RZ.H0_H0, -R0.H0_H0 ;  /* 0x200000ffff59b231 */ /* 0x000fe20000340900 */
[----:B------:R-:W-:Y:S02]  /*2ac10*/  @!P4 PRMT R2, R50, 0x5410, RZ ;  /* 0x000054103202c816 */ /* 0x000fe400000000ff */
[----:B------:R-:W-:Y:S02]  /*2ac20*/  LOP3.LUT R152, R49, R152, RZ, 0xc0, !PT ;  /* 0x0000009831987212 */ /* 0x000fe400078ec0ff */
[----:B------:R-:W-:Y:S01]  /*2ac30*/  @!P3 STL.S16 [R1+0x124], R89 ;  /* 0x000124590100b387 */ /* 0x000fe20000100600 */
[----:B------:R-:W-:Y:S02]  /*2ac40*/  PRMT R76, R89, 0x7610, R76 ;  /* 0x00007610594c7816 */ /* 0x000fe4000000004c */
[----:B------:R-:W-:Y:S01]  /*2ac50*/  PRMT R3, R244, 0x7610, R3 ;  /* 0x00007610f4037816 */ /* 0x000fe20000000003 */
[----:B------:R-:W-:Y:S01]  /*2ac60*/  @!P4 STL.S16 [R1+0x120], R88 ;  /* 0x000120580100c387 */ /* 0x000fe20000100600 */
[----:B------:R-:W-:Y:S01]  /*2ac70*/  @!P3 PRMT R0, R76, 0x5410, RZ ;  /* 0x000054104c00b816 */ /* 0x000fe200000000ff */
[----:B------:R-:W-:Y:S01]  /*2ac80*/  IMAD.WIDE R52, R246, -0x70, R52 ;  /* 0xffffff90f6347825 */ /* 0x000fe200078e0234 */
[----:B------:R-:W-:Y:S01]  /*2ac90*/  ISETP.LE.U32.AND P3, PT, R54, UR10, PT ;  /* 0x0000000a36007c0c */ /* 0x000fe2000bf63070 */
[----:B------:R1:W-:Y:S01]  /*2aca0*/  STG.E.U16 desc[UR24][R124.64+0xe2], R2 ;  /* 0x0000e2027c007986 */ /* 0x0003e2000c101518 */
[----:B------:R-:W-:Y:S01]  /*2acb0*/  ISETP.LE.U32.AND P4, PT, R56, UR10, PT ;  /* 0x0000000a38007c0c */ /* 0x000fe2000bf83070 */
[----:B------:R-:W-:Y:S01]  /*2acc0*/  @!P6 HFMA2.BF16_V2 R85, -RZ.H0_H0, RZ.H0_H0, -R3.H0_H0 ;  /* 0x200000ffff55e231 */ /* 0x000fe20000340903 */
[----:B------:R-:W-:Y:S01]  /*2acd0*/  PRMT R50, R3, 0x5410, R48 ;  /* 0x0000541003327816 */ /* 0x000fe20000000030 */
[----:B------:R1:W-:Y:S01]  /*2ace0*/  STG.E.U16 desc[UR24][R124.64+0xe0], R0 ;  /* 0x0000e0007c007986 */ /* 0x0003e2000c101518 */
[----:B------:R-:W-:Y:S01]  /*2acf0*/  PRMT R54, R101, 0x7632, R54 ;  /* 0x0000763265367816 */ /* 0x000fe20000000036 */
[-C--:B------:R-:W-:Y:S02]  /*2ad00*/  HMMA.16816.F32.BF16 R20, R44, R40.reuse, R20 ;  /* 0x000000282c14723c */ /* 0x080fe40000041814 */
[----:B------:R-:W-:Y:S01]  /*2ad10*/  @!P6 STL.S16 [R1+0x11c], R85 ;  /* 0x00011c550100e387 */ /* 0x000fe20000100600 */
[----:B------:R-:W-:Y:S02]  /*2ad20*/  PRMT R69, R85, 0x7610, R69 ;  /* 0x0000761055457816 */ /* 0x000fe40000000045 */
[----:B------:R-:W-:Y:S02]  /*2ad30*/  LOP3.LUT R153, R50, R153, RZ, 0xc0, !PT ;  /* 0x0000009932997212 */ /* 0x000fe400078ec0ff */
[----:B------:R-:W-:Y:S01]  /*2ad40*/  @!P6 PRMT R3, R69, 0x5410, RZ ;  /* 0x000054104503e816 */ /* 0x000fe200000000ff */
[C---:B------:R-:W-:Y:S04]  /*2ad50*/  HMMA.16816.F32.BF16 R24, R60.reuse, R40, R24 ;  /* 0x000000283c18723c */ /* 0x040fe80000041818 */
[----:B------:R1:W-:Y:S01]  /*2ad60*/  STG.E.U16 desc[UR24][R52.64+0xe0], R3 ;  /* 0x0000e00334007986 */ /* 0x0003e2000c101518 */
[----:B------:R-:W-:Y:S02]  /*2ad70*/  PRMT R40, R130, 0x5410, R128 ;  /* 0x0000541082287816 */ /* 0x000fe40000000080 */
[----:B------:R-:W-:Y:S01]  /*2ad80*/  ISETP.LE.U32.AND P6, PT, R55, UR10, PT ;  /* 0x0000000a37007c0c */ /* 0x000fe2000bfc3070 */
[-C--:B------:R-:W-:Y:S03]  /*2ad90*/  HMMA.16816.F32.BF16 R28, R60, R42.reuse, R28 ;  /* 0x0000002a3c1c723c */ /* 0x080fe6000004181c */
[----:B------:R-:W-:Y:S02]  /*2ada0*/  LOP3.LUT R40, R40, 0xff00ff, RZ, 0xc0, !PT ;  /* 0x00ff00ff28287812 */ /* 0x000fe400078ec0ff */
[----:B-1----:R-:W-:Y:S02]  /*2adb0*/  PRMT R2, R114, 0x5410, R123 ;  /* 0x0000541072027816 */ /* 0x002fe4000000007b */
[----:B------:R-:W-:Y:S01]  /*2adc0*/  LOP3.LUT R41, R132, 0xff, RZ, 0xc0, !PT ;  /* 0x000000ff84297812 */ /* 0x000fe200078ec0ff */
[----:B------:R-:W-:Y:S04]  /*2add0*/  HMMA.16816.F32.BF16 R32, R44, R42, R32 ;  /* 0x0000002a2c20723c */ /* 0x000fe80000041820 */
[--C-:B------:R-:W-:Y:S01]  /*2ade0*/  HSET2.LE.AND R139, R40, R218.reuse, PT ;  /* 0x000000da288b7233 */ /* 0x100fe20003803000 */
[----:B------:R-:W-:Y:S01]  /*2adf0*/  IMAD.MOV.U32 R0, RZ, RZ, R101 ;  /* 0x000000ffff007224 */ /* 0x000fe200078e0065 */
[----:B------:R-:W-:Y:S01]  /*2ae00*/  LOP3.LUT R155, R2, 0xff00ff, RZ, 0xc0, !PT ;  /* 0x00ff00ff029b7812 */ /* 0x000fe200078ec0ff */
[----:B------:R-:W-:Y:S01]  /*2ae10*/  IMAD.MOV.U32 R132, RZ, RZ, R37 ;  /* 0x000000ffff847224 */ /* 0x000fe200078e0025 */
[C---:B------:R-:W-:Y:S02]  /*2ae20*/  PRMT R2, R83.reuse, 0x7632, R2 ;  /* 0x0000763253027816 */ /* 0x040fe40000000002 */
[----:B------:R-:W-:Y:S02]  /*2ae30*/  LOP3.LUT R137, R0, R137, RZ, 0xc0, !PT ;  /* 0x0000008900897212 */ /* 0x000fe400078ec0ff */
[----:B------:R-:W-:Y:S02]  /*2ae40*/  PRMT R0, R83, 0x7610, R0 ;  /* 0x0000761053007816 */ /* 0x000fe40000000000 */
[--C-:B------:R-:W-:Y:S02]  /*2ae50*/  HSET2.LE.AND R155, R155, R218.reuse, PT ;  /* 0x000000da9b9b7233 */ /* 0x100fe40003803000 */
[----:B------:R-:W-:Y:S02]  /*2ae60*/  PRMT R3, R0, 0x5410, R2 ;  /* 0x0000541000037816 */ /* 0x000fe40000000002 */
[----:B------:R-:W-:Y:S02]  /*2ae70*/  PRMT R138, R41, 0x5410, R115 ;  /* 0x00005410298a7816 */ /* 0x000fe40000000073 */
[C---:B------:R-:W-:Y:S02]  /*2ae80*/  LOP3.LUT R155, R64.reuse, R155, RZ, 0xc0, !PT ;  /* 0x0000009b409b7212 */ /* 0x040fe400078ec0ff */
[----:B------:R-:W-:Y:S01]  /*2ae90*/  LOP3.LUT R154, R3, R154, RZ, 0xc0, !PT ;  /* 0x0000009a039a7212 */ /* 0x000fe200078ec0ff */
[----:B------:R-:W-:Y:S01]  /*2aea0*/  IMAD.MOV.U32 R3, RZ, RZ, R103 ;  /* 0x000000ffff037224 */ /* 0x000fe200078e0067 */
[----:B------:R-:W-:Y:S05]  /*2aeb0*/  HSET2.LE.AND R138, R138, R218, PT ;  /* 0x000000da8a8a7233 */ /* 0x000fea0003803000 */
[-C--:B------:R-:W-:Y:S05]  /*2aec0*/  HMMA.16816.F32.BF16 R164, R152, R160.reuse, R4 ;  /* 0x000000a098a4723c */ /* 0x080fea0000041804 */
[----:B------:R-:W-:Y:S02]  /*2aed0*/  PRMT R6, R103, 0x7632, R6 ;  /* 0x0000763267067816 */ /* 0x000fe40000000006 */
[----:B------:R-:W-:Y:S01]  /*2aee0*/  LOP3.LUT R138, R3, R138, RZ, 0xc0, !PT ;  /* 0x0000008a038a7212 */ /* 0x000fe200078ec0ff */
[----:B------:R-:W-:Y:S05]  /*2aef0*/  IMAD.MOV.U32 R3, RZ, RZ, R102 ;  /* 0x000000ffff037224 */ /* 0x000fea00078e0066 */
[----:B------:R-:W-:Y:S02]  /*2af00*/  LOP3.LUT R139, R3, R139, RZ, 0xc0, !PT ;  /* 0x0000008b038b7212 */ /* 0x000fe400078ec0ff */
[----:B------:R-:W-:Y:S05]  /*2af10*/  PRMT R3, R64, 0x7610, R3 ;  /* 0x0000761040037816 */ /* 0x000fea0000000003 */
[C---:B------:R-:W-:Y:S08]  /*2af20*/  HMMA.16816.F32.BF16 R148, R136.reuse, R160, R8 ;  /* 0x000000a08894723c */ /* 0x040ff00000041808 */
[-C--:B------:R-:W-:Y:S08]  /*2af30*/  HMMA.16816.F32.BF16 R144, R136, R162.reuse, R12 ;  /* 0x000000a28890723c */ /* 0x080ff0000004180c */
[C---:B------:R-:W-:Y:S04]  /*2af40*/  HMMA.16816.F32.BF16 R160, R152.reuse, R162, R16 ;  /* 0x000000a298a0723c */ /* 0x040fe80000041810 */
[--C-:B--2---:R-:W-:Y:S02]  /*2af50*/  @!P3 HFMA2.BF16_V2 R75, -RZ.H0_H0, RZ.H0_H0, -R101.reuse.H0_H0 ;  /* 0x200000ffff4bb231 */ /* 0x104fe40000340965 */
[----:B---3--:R-:W-:Y:S03]  /*2af60*/  @!P0 HFMA2.BF16_V2 R73, -RZ.H0_H0, RZ.H0_H0, -R101.H1_H1 ;  /* 0x200000ffff498231 */ /* 0x008fe60000360965 */
[----:B------:R-:W-:Y:S01]  /*2af70*/  @!P3 STL.S16 [R1+0x118], R75 ;  /* 0x0001184b0100b387 */ /* 0x000fe20000100600 */
[----:B------:R-:W-:Y:S01]  /*2af80*/  PRMT R70, R75, 0x7610, R70 ;  /* 0x000076104b467816 */ /* 0x000fe20000000046 */
[----:B----4-:R-:W-:Y:S02]  /*2af90*/  @!P4 HFMA2.BF16_V2 R71, -RZ.H0_H0, RZ.H0_H0, -R48.H0_H0 ;  /* 0x200000ffff47c231 */ /* 0x010fe40000340930 */
[----:B------:R-:W-:Y:S01]  /*2afa0*/  @!P0 STL.S16 [R1+0x114], R73 ;  /* 0x0001144901008387 */ /* 0x000fe20000100600 */
[----:B------:R-:W-:Y:S02]  /*2afb0*/  @!P3 PRMT R101, R70, 0x5410, RZ ;  /* 0x000054104665b816 */ /* 0x000fe400000000ff */
[----:B------:R-:W-:Y:S01]  /*2afc0*/  ISETP.GT.U32.AND P3, PT, R115, UR10, PT ;  /* 0x0000000a73007c0c */ /* 0x000fe2000bf64070 */
[----:B------:R-:W-:Y:S01]  /*2afd0*/  @!P4 STL.S16 [R1+0x110], R71 ;  /* 0x000110470100c387 */ /* 0x000fe20000100600 */
[----:B------:R-:W-:Y:S02]  /*2afe0*/  PRMT R55, R71, 0x7610, R55 ;  /* 0x0000761047377816 */ /* 0x000fe40000000037 */
[----:B------:R-:W-:Y:S01]  /*2aff0*/  PRMT R67, R73, 0x7610, R67 ;  /* 0x0000761049437816 */ /* 0x000fe20000000043 */
[----:B------:R1:W2:Y:S01]  /*2b000*/  LDL.S16 R65, [R1+0x108] ;  /* 0x0001080001417983 */ /* 0x0002a20000100600 */
[----:B------:R-:W-:Y:S02]  /*2b010*/  @!P4 PRMT R48, R55, 0x5410, RZ ;  /* 0x000054103730c816 */ /* 0x000fe400000000ff */
[----:B------:R-:W-:Y:S01]  /*2b020*/  ISETP.GT.U32.AND P4, PT, R114, UR10, PT ;  /* 0x0000000a72007c0c */ /* 0x000fe2000bf84070 */
[----:B------:R1:W3:Y:S01]  /*2b030*/  LDL.S16 R59, [R1+0x104] ;  /* 0x00010400013b7983 */ /* 0x0002e20000100600 */
[----:B------:R-:W-:Y:S02]  /*2b040*/  @!P0 PRMT R54, R67, 0x5410, RZ ;  /* 0x0000541043368816 */ /* 0x000fe400000000ff */
[----:B------:R-:W-:Y:S01]  /*2b050*/  ISETP.GT.U32.AND P0, PT, R130, UR10, PT ;  /* 0x0000000a82007c0c */ /* 0x000fe2000bf04070 */
[----:B------:R1:W4:Y:S04]  /*2b060*/  LDL.S16 R69, [R1+0x10c] ;  /* 0x00010c0001457983 */ /* 0x0003280000100600 */
[----:B------:R1:W4:Y:S04]  /*2b070*/  LDL.S16 R40, [R1+0x100] ;  /* 0x0001000001287983 */ /* 0x0003280000100600 */
[----:B------:R1:W4:Y:S04]  /*2b080*/  LDL.S16 R58, [R1+0xfc] ;  /* 0x0000fc00013a7983 */ /* 0x0003280000100600 */
[----:B------:R1:W4:Y:S04]  /*2b090*/  LDL.S16 R56, [R1+0xf8] ;  /* 0x0000f80001387983 */ /* 0x0003280000100600 */
[----:B------:R1:W4:Y:S04]  /*2b0a0*/  LDL.S16 R42, [R1+0xf0] ;  /* 0x0000f000012a7983 */ /* 0x0003280000100600 */
[----:B------:R1:W4:Y:S04]  /*2b0b0*/  LDL.S16 R55, [R1+0xf4] ;  /* 0x0000f40001377983 */ /* 0x0003280000100600 */
[----:B------:R1:W-:Y:S04]  /*2b0c0*/  STG.E.U16 desc[UR24][R52.64+0xe2], R48 ;  /* 0x0000e23034007986 */ /* 0x0003e8000c101518 */
[----:B------:R-:W1:Y:S02]  /*2b0d0*/  LDSM.16.MT88.4 R48, [R66+0x1c00] ;  /* 0x001c00004230783b */ /* 0x000e640000004200 */
[----:B-1----:R-:W-:Y:S05]  /*2b0e0*/  IMAD.WIDE R52, R246, 0x70, R52 ;  /* 0x00000070f6347825 */ /* 0x002fea00078e0234 */
[----:B------:R-:W-:Y:S04]  /*2b0f0*/  STG.E.U16 desc[UR24][R52.64+0xe0], R57 ;  /* 0x0000e03934007986 */ /* 0x000fe8000c101518 */
[----:B------:R-:W-:Y:S04]  /*2b100*/  STG.E.U16 desc[UR24][R52.64+0xe2], R68 ;  /* 0x0000e24434007986 */ /* 0x000fe8000c101518 */
[----:B------:R-:W-:Y:S04]  /*2b110*/  STG.E.U16 desc[UR24][R126.64+0xe0], R101 ;  /* 0x0000e0657e007986 */ /* 0x000fe8000c101518 */
[----:B------:R-:W-:Y:S01]  /*2b120*/  STG.E.U16 desc[UR24][R126.64+0xe2], R54 ;  /* 0x0000e2367e007986 */ /* 0x000fe2000c101518 */
[-C--:B------:R-:W-:Y:S08]  /*2b130*/  HMMA.16816.F32.BF16 R156, R152, R48.reuse, R20 ;  /* 0x00000030989c723c */ /* 0x080ff00000041814 */
[C---:B------:R-:W-:Y:S08]  /*2b140*/  HMMA.16816.F32.BF16 R140, R136.reuse, R48, R24 ;  /* 0x00000030888c723c */ /* 0x040ff00000041818 */
[-C--:B------:R-:W-:Y:S08]  /*2b150*/  HMMA.16816.F32.BF16 R136, R136, R50.reuse, R28 ;  /* 0x000000328888723c */ /* 0x080ff0000004181c */
[----:B------:R-:W-:Y:S04]  /*2b160*/  HMMA.16816.F32.BF16 R152, R152, R50, R32 ;  /* 0x000000329898723c */ /* 0x000fe80000041820 */
[----:B--2---:R-:W-:Y:S02]  /*2b170*/  @!P6 HFMA2.BF16_V2 R65, -RZ.H0_H0, RZ.H0_H0, -R0.H0_H0 ;  /* 0x200000ffff41e231 */ /* 0x004fe40000340900 */
[----:B---3--:R-:W-:Y:S03]  /*2b180*/  @P1 HFMA2.BF16_V2 R59, -RZ.H0_H0, RZ.H0_H0, -R2.H0_H0 ;  /* 0x200000ffff3b1231 */ /* 0x008fe60000340902 */
[----:B------:R-:W-:Y:S01]  /*2b190*/  PRMT R5, R65, 0x7610, R5 ;  /* 0x0000761041057816 */ /* 0x000fe20000000005 */
[----:B----4-:R-:W-:Y:S01]  /*2b1a0*/  @P4 HFMA2.BF16_V2 R69, -RZ.H0_H0, RZ.H0_H0, -R64.H0_H0 ;  /* 0x200000ffff454231 */ /* 0x010fe20000340940 */
[----:B------:R-:W-:Y:S02]  /*2b1b0*/  PRMT R4, R59, 0x7610, R4 ;  /* 0x000076103b047816 */ /* 0x000fe40000000004 */
[----:B------:R-:W-:Y:S02]  /*2b1c0*/  @!P6 PRMT R0, R5, 0x5410, RZ ;  /* 0x000054100500e816 */ /* 0x000fe400000000ff */
[----:B------:R-:W-:Y:S01]  /*2b1d0*/  @P4 STL.S16 [R1+0x10c], R69 ;  /* 0x00010c4501004387 */ /* 0x000fe20000100600 */
[----:B------:R-:W-:Y:S01]  /*2b1e0*/  @P1 PRMT R2, R4, 0x5410, RZ ;  /* 0x0000541004021816 */ /* 0x000fe200000000ff */
[----:B------:R-:W-:Y:S01]  /*2b1f0*/  IMAD.WIDE R4, R246, -0x70, R52 ;  /* 0xffffff90f6047825 */ /* 0x000fe200078e0234 */
[----:B------:R-:W-:Y:S01]  /*2b200*/  PRMT R43, R69, 0x7610, R43 ;  /* 0x00007610452b7816 */ /* 0x000fe2000000002b */
[----:B------:R-:W-:Y:S01]  /*2b210*/  @!P6 STL.S16 [R1+0x108], R65 ;  /* 0x000108410100e387 */ /* 0x000fe20000100600 */
[----:B------:R-:W-:Y:S02]  /*2b220*/  ISETP.GT.U32.AND P6, PT, R128, UR10, PT ;  /* 0x0000000a80007c0c */ /* 0x000fe4000bfc4070 */
[----:B------:R-:W-:Y:S01]  /*2b230*/  @P4 PRMT R3, R43, 0x5410, RZ ;  /* 0x000054102b034816 */ /* 0x000fe200000000ff */
[----:B------:R1:W-:Y:S01]  /*2b240*/  STG.E.U16 desc[UR24][R124.64+0xf0], R0 ;  /* 0x0000f0007c007986 */ /* 0x0003e2000c101518 */
[----:B------:R-:W-:Y:S01]  /*2b250*/  ISETP.LE.U32.AND P4, PT, R41, UR10, PT ;  /* 0x0000000a29007c0c */ /* 0x000fe2000bf83070 */
[--C-:B------:R-:W-:Y:S02]  /*2b260*/  @P3 HFMA2.BF16_V2 R56, -RZ.H0_H0, RZ.H0_H0, -R103.reuse.H1_H1 ;  /* 0x200000ffff383231 */ /* 0x100fe40000360967 */
[----:B------:R-:W-:Y:S01]  /*2b270*/  STG.E.U16 desc[UR24][R124.64+0xf2], R2 ;  /* 0x0000f2027c007986 */ /* 0x000fe2000c101518 */
[--C-:B------:R-:W-:Y:S03]  /*2b280*/  @P0 HFMA2.BF16_V2 R55, -RZ.H0_H0, RZ.H0_H0, -R102.reuse.H0_H0 ;  /* 0x200000ffff370231 */ /* 0x100fe60000340966 */
[----:B------:R-:W-:Y:S01]  /*2b290*/  @P1 STL.S16 [R1+0x104], R59 ;  /* 0x0001043b01001387 */ /* 0x000fe20000100600 */
[----:B------:R-:W-:Y:S01]  /*2b2a0*/  ISETP.GT.U32.AND P1, PT, R123, UR10, PT ;  /* 0x0000000a7b007c0c */ /* 0x000fe2000bf24070 */
[----:B------:R-:W-:Y:S01]  /*2b2b0*/  @P6 HFMA2.BF16_V2 R42, -RZ.H0_H0, RZ.H0_H0, -R102.H1_H1 ;  /* 0x200000ffff2a6231 */ /* 0x000fe20000360966 */
[----:B------:R-:W-:Y:S01]  /*2b2c0*/  PRMT R9, R56, 0x7610, R9 ;  /* 0x0000761038097816 */ /* 0x000fe20000000009 */
[----:B------:R2:W-:Y:S01]  /*2b2d0*/  STG.E.U16 desc[UR24][R4.64+0xf0], R3 ;  /* 0x0000f00304007986 */ /* 0x0005e2000c101518 */
[----:B------:R-:W-:Y:S01]  /*2b2e0*/  PRMT R8, R55, 0x7610, R8 ;  /* 0x0000761037087816 */ /* 0x000fe20000000008 */
[----:B------:R-:W-:Y:S01]  /*2b2f0*/  @!P4 HFMA2.BF16_V2 R58, -RZ.H0_H0, RZ.H0_H0, -R103.H0_H0 ;  /* 0x200000ffff3ac231 */ /* 0x000fe20000340967 */
[----:B------:R-:W-:Y:S02]  /*2b300*/  @P3 PRMT R6, R9, 0x5410, RZ ;  /* 0x0000541009063816 */ /* 0x000fe400000000ff */
[----:B------:R-:W-:Y:S02]  /*2b310*/  PRMT R7, R42, 0x7610, R7 ;  /* 0x000076102a077816 */ /* 0x000fe40000000007 */
[----:B------:R-:W-:Y:S01]  /*2b320*/  @!P4 STL.S16 [R1+0xfc], R58 ;  /* 0x0000fc3a0100c387 */ /* 0x000fe20000100600 */
[----:B------:R-:W-:Y:S02]  /*2b330*/  PRMT R10, R58, 0x7610, R10 ;  /* 0x000076103a0a7816 */ /* 0x000fe4000000000a */
[----:B------:R-:W-:Y:S01]  /*2b340*/  @P1 HFMA2.BF16_V2 R40, -RZ.H0_H0, RZ.H0_H0, -R64.H1_H1 ;  /* 0x200000ffff281231 */ /* 0x000fe20000360940 */
[----:B------:R-:W-:Y:S01]  /*2b350*/  @P3 STL.S16 [R1+0xf8], R56 ;  /* 0x0000f83801003387 */ /* 0x000fe20000100600 */
[----:B------:R-:W-:Y:S02]  /*2b360*/  PRMT R64, R64, 0x7632, R64 ;  /* 0x0000763240407816 */ /* 0x000fe40000000040 */
[----:B------:R-:W-:Y:S01]  /*2b370*/  @!P4 PRMT R103, R10, 0x5410, RZ ;  /* 0x000054100a67c816 */ /* 0x000fe200000000ff */
[----:B------:R-:W-:Y:S01]  /*2b380*/  @P0 STL.S16 [R1+0xf4], R55 ;  /* 0x0000f43701000387 */ /* 0x000fe20000100600 */
[----:B------:R-:W-:Y:S02]  /*2b390*/  PRMT R11, R40, 0x7610, R11 ;  /* 0x00007610280b7816 */ /* 0x000fe4000000000b */
[----:B-1----:R-:W-:Y:S01]  /*2b3a0*/  PRMT R0, R102, 0x7632, R0 ;  /* 0x0000763266007816 */ /* 0x002fe20000000000 */
[----:B------:R-:W-:Y:S01]  /*2b3b0*/  @P6 STL.S16 [R1+0xf0], R42 ;  /* 0x0000f02a01006387 */ /* 0x000fe20000100600 */
[----:B------:R-:W-:Y:S02]  /*2b3c0*/  @P1 PRMT R64, R11, 0x5410, RZ ;  /* 0x000054100b401816 */ /* 0x000fe400000000ff */
[----:B------:R-:W-:Y:S01]  /*2b3d0*/  @P6 PRMT R0, R7, 0x5410, RZ ;  /* 0x0000541007006816 */ /* 0x000fe200000000ff */
[----:B------:R-:W-:Y:S01]  /*2b3e0*/  @P1 STL.S16 [R1+0x100], R40 ;  /* 0x0001002801001387 */ /* 0x000fe20000100600 */
[----:B------:R-:W-:Y:S03]  /*2b3f0*/  @P0 PRMT R102, R8, 0x5410, RZ ;  /* 0x0000541008660816 */ /* 0x000fe600000000ff */
[----:B------:R-:W-:Y:S01]  /*2b400*/  STG.E.U16 desc[UR24][R4.64+0xf2], R64 ;  /* 0x0000f24004007986 */ /* 0x000fe2000c101518 */
[----:B--2---:R-:W-:Y:S05]  /*2b410*/  IMAD.WIDE R2, R246, 0x70, R4 ;  /* 0x00000070f6027825 */ /* 0x004fea00078e0204 */
[----:B------:R-:W-:Y:S04]  /*2b420*/  STG.E.U16 desc[UR24][R2.64+0xf0], R103 ;  /* 0x0000f06702007986 */ /* 0x000fe8000c101518 */
[----:B------:R-:W-:Y:S04]  /*2b430*/  STG.E.U16 desc[UR24][R2.64+0xf2], R6 ;  /* 0x0000f20602007986 */ /* 0x000fe8000c101518 */
[----:B------:R1:W-:Y:S04]  /*2b440*/  STG.E.U16 desc[UR24][R126.64+0xf2], R0 ;  /* 0x0000f2007e007986 */ /* 0x0003e8000c101518 */
[----:B------:R-:W-:Y:S01]  /*2b450*/  STG.E.U16 desc[UR24][R126.64+0xf0], R102 ;  /* 0x0000f0667e007986 */ /* 0x000fe2000c101518 */
[----:B-1----:R-:W-:Y:S05]  /*2b460*/  IADD3 R0, P0, PT, R124, -0x100, RZ ;  /* 0xffffff007c007810 */ /* 0x002fea0007f1e0ff */
[----:B------:R1:W-:Y:S02]  /*2b470*/  STL [R1+0x24], R0 ;  /* 0x0000240001007387 */ /* 0x0003e40000100800 */
[----:B-1----:R-:W-:Y:S05]  /*2b480*/  IADD3.X R0, PT, PT, R125, -0x1, RZ, P0, !PT ;  /* 0xffffffff7d007810 */ /* 0x002fea00007fe4ff */
[----:B------:R1:W-:Y:S01]  /*2b490*/  STL [R1+0x20], R0 ;  /* 0x0000200001007387 */ /* 0x0003e20000100800 */
[----:B------:R-:W-:Y:S05]  /*2b4a0*/  BRA.U UP0, `(.L_x_1122) ;  /* 0xffffff2d000c7547 */ /* 0x000fea000b83ffff */
.L_x_1121:
[----:B------:R-:W2:Y:S01]  /*2b4b0*/  LDL.LU R8, [R1+0x340] ;  /* 0x0003400001087983 */ /* 0x000ea20000300800 */
[----:B------:R-:W3:Y:S03]  /*2b4c0*/  LDCU UR4, c[0x0][0x4fc] ;  /* 0x00009f80ff0477ac */ /* 0x000ee60008000800 */
[----:B------:R-:W4:Y:S01]  /*2b4d0*/  LDL.LU R7, [R1+0x33c] ;  /* 0x00033c0001077983 */ /* 0x000f220000300800 */
[----:B------:R-:W-:Y:S02]  /*2b4e0*/  SHF.L.U32 R24, R216, 0x3, RZ ;  /* 0x00000003d8187819 */ /* 0x000fe400000006ff */
[----:B-----5:R-:W-:Y:S01]  /*2b4f0*/  LOP3.LUT R211, R211, R213, RZ, 0xfc, !PT ;  /* 0x000000d5d3d37212 */ /* 0x020fe200078efcff */
[----:B------:R-:W3:Y:S01]  /*2b500*/  LDL.LU R6, [R1+0x348] ;  /* 0x0003480001067983 */ /* 0x000ee20000300800 */
[----:B------:R-:W-:Y:S01]  /*2b510*/  UISETP.NE.AND UP3, UPT, UR19, -0x1, UPT ;  /* 0xffffffff1300788c */ /* 0x000fe2000bf65270 */
[----:B------:R-:W1:Y:S08]  /*2b520*/  S2UR UR8, SR_CgaCtaId ;  /* 0x00000000000879c3 */ /* 0x000e700000008800 */
[----:B------:R-:W3:Y:S01]  /*2b530*/  S2UR UR9, SR_CTAID.Y ;  /* 0x00000000000979c3 */ /* 0x000ee20000002600 */
[----:B------:R-:W3:Y:S01]  /*2b540*/  LDL.LU R5, [R1+0x344] ;  /* 0x0003440001057983 */ /* 0x000ee20000300800 */
[----:B------:R-:W-:Y:S01]  /*2b550*/  LOP3.LUT R211, R211, 0x20, R24, 0xf8, !PT ;  /* 0x00000020d3d37812 */ /* 0x000fe200078ef818 */
[----:B------:R-:W-:Y:S01]  /*2b560*/  UMOV UR6, 0x400 ;  /* 0x0000040000067882 */ /* 0x000fe20000000000 */
[----:B------:R-:W1:Y:S01]  /*2b570*/  LDCU.U8 UR11, c[0x0][0x549] ;  /* 0x0000a920ff0b77ac */ /* 0x000e620008000000 */
[----:B------:R-:W2:Y:S03]  /*2b580*/  S2R R25, SR_CTAID.X ;  /* 0x0000000000197919 */ /* 0x000ea60000002500 */
[----:B------:R-:W2:Y:S01]  /*2b590*/  S2UR UR14, SR_CTAID.Z ;  /* 0x00000000000e79c3 */ /* 0x000ea20000002700 */
[----:B------:R-:W1:Y:S01]  /*2b5a0*/  LDCU.U8 UR7, c[0x0][0x548] ;  /* 0x0000a900ff0777ac */ /* 0x000e620008000000 */
[----:B------:R-:W-:-:S02]  /*2b5b0*/  UISETP.NE.AND UP2, UPT, UR19, -0x1, UPT ;  /* 0xffffffff1300788c */ /* 0x000fc4000bf45270 */
[----:B-1----:R-:W-:Y:S01]  /*2b5c0*/  ULEA UR8, UR8, UR6, 0x18 ;  /* 0x0000000608087291 */ /* 0x002fe2000f8ec0ff */
[----:B------:R-:W1:Y:S01]  /*2b5d0*/  LDCU UR6, c[0x0][0x434] ;  /* 0x00008680ff0677ac */ /* 0x000e620008000800 */
[----:B------:R-:W-:Y:S01]  /*2b5e0*/  UISETP.NE.AND UP1, UPT, UR11, URZ, UPT ;  /* 0x000000ff0b00728c */ /* 0x000fe2000bf25270 */
[----:B------:R-:W1:Y:S03]  /*2b5f0*/  LDCU UR11, c[0x0][0x434] ;  /* 0x00008680ff0b77ac */ /* 0x000e660008000800 */
[----:B------:R-:W-:-:S07]  /*2b600*/  UISETP.NE.AND UP0, UPT, UR7, URZ, !UP1 ;  /* 0x000000ff0700728c */ /* 0x000fce000cf05270 */
[----:B------:R-:W1:Y:S01]  /*2b610*/  @UP1 LDCU UR13, c[0x0][0x430] ;  /* 0x00008600ff0d17ac */ /* 0x000e620008000800 */
[----:B------:R-:W2:Y:S01]  /*2b620*/  @UP1 LDCU UR15, c[0x0][0x430] ;  /* 0x00008600ff0f17ac */ /* 0x000ea20008000800 */
[----:B-1----:R-:W-:Y:S01]  /*2b630*/  @UP1 UIMAD UR11, UR13, UR6, URZ ;  /* 0x000000060d0b12a4 */ /* 0x002fe2000f8e02ff */
[----:B--2---:R-:W1:Y:S04]  /*2b640*/  SHFL.BFLY PT, R4, R8, 0x2, 0x1f ;  /* 0x0c401f0008047f89 */ /* 0x004e6800000e0000 */
[----:B----4-:R-:W2:Y:S04]  /*2b650*/  SHFL.BFLY PT, R3, R7, 0x2, 0x1f ;  /* 0x0c401f0007037f89 */ /* 0x010ea800000e0000 */
[----:B---3--:R-:W3:Y:S04]  /*2b660*/  SHFL.BFLY PT, R2, R6, 0x2, 0x1f ;  /* 0x0c401f0006027f89 */ /* 0x008ee800000e0000 */
[----:B------:R-:W4:Y:S01]  /*2b670*/  SHFL.BFLY PT, R0, R5, 0x2, 0x1f ;  /* 0x0c401f0005007f89 */ /* 0x000f2200000e0000 */
[----:B-1----:R-:W-:Y:S01]  /*2b680*/  FADD.FTZ R4, R4, R8 ;  /* 0x0000000804047221 */ /* 0x002fe20000010000 */
[----:B------:R-:W-:-:S02]  /*2b690*/  LOP3.LUT R8, R212, 0x20, RZ, 0xc0, !PT ;  /* 0x00000020d4087812 */ /* 0x000fc400078ec0ff */
[----:B------:R-:W-:Y:S01]  /*2b6a0*/  LOP3.LUT R212, R212, 0x40, RZ, 0xc0, !PT ;  /* 0x00000040d4d47812 */ /* 0x000fe200078ec0ff */
[----:B--2---:R-:W-:Y:S01]  /*2b6b0*/  FADD.FTZ R3, R3, R7 ;  /* 0x0000000703037221 */ /* 0x004fe20000010000 */
[----:B------:R-:W1:Y:S01]  /*2b6c0*/  SHFL.BFLY PT, R22, R4, 0x1, 0x1f ;  /* 0x0c201f0004167f89 */ /* 0x000e6200000e0000 */
[----:B---3--:R-:W-:-:S03]  /*2b6d0*/  FADD.FTZ R2, R2, R6 ;  /* 0x0000000602027221 */ /* 0x008fc60000010000 */
[----:B------:R-:W2:Y:S04]  /*2b6e0*/  SHFL.BFLY PT, R21, R3, 0x1, 0x1f ;  /* 0x0c201f0003157f89 */ /* 0x000ea800000e0000 */
[----:B------:R-:W3:Y:S01]  /*2b6f0*/  SHFL.BFLY PT, R20, R2, 0x1, 0x1f ;  /* 0x0c201f0002147f89 */ /* 0x000ee200000e0000 */
[----:B----4-:R-:W-:-:S05]  /*2b700*/  FADD.FTZ R0, R0, R5 ;  /* 0x0000000500007221 */ /* 0x010fca0000010000 */
[----:B------:R-:W4:Y:S01]  /*2b710*/  SHFL.BFLY PT, R23, R0, 0x1, 0x1f ;  /* 0x0c201f0000177f89 */ /* 0x000f2200000e0000 */
[----:B-1----:R-:W-:Y:S01]  /*2b720*/  FADD.FTZ R22, R4, R22 ;  /* 0x0000001604167221 */ /* 0x002fe20000010000 */
[----:B--2---:R-:W-:-:S03]  /*2b730*/  FADD.FTZ R21, R3, R21 ;  /* 0x0000001503157221 */ /* 0x004fc60000010000 */
[----:B------:R-:W1:Y:S01]  /*2b740*/  MUFU.RCP R6, R22 ;  /* 0x0000001600067308 */ /* 0x000e620000001000 */
[----:B------:R-:W-:Y:S01]  /*2b750*/  FSETP.NE.FTZ.AND P3, PT, R22, RZ, PT ;  /* 0x000000ff1600720b */ /* 0x000fe20003f75000 */
[----:B---3--:R-:W-:Y:S01]  /*2b760*/  FADD.FTZ R20, R2, R20 ;  /* 0x0000001402147221 */ /* 0x008fe20000010000 */
[----:B------:R-:W-:Y:S02]  /*2b770*/  FSETP.NE.FTZ.AND P2, PT, R21, RZ, PT ;  /* 0x000000ff1500720b */ /* 0x000fe40003f55000 */
[----:B------:R-:W-:-:S03]  /*2b780*/  LOP3.LUT R3, R24, 0xc0, RZ, 0xc0, !PT ;  /* 0x000000c018037812 */ /* 0x000fc600078ec0ff */
[----:B------:R-:W2:Y:S01]  /*2b790*/  MUFU.RCP R4, R21 ;  /* 0x0000001500047308 */ /* 0x000ea20000001000 */
[----:B------:R-:W-:Y:S02]  /*2b7a0*/  FSETP.NE.FTZ.AND P1, PT, R20, RZ, PT ;  /* 0x000000ff1400720b */ /* 0x000fe40003f35000 */
[----:B------:R-:W-:Y:S01]  /*2b7b0*/  LOP3.LUT R3, R3, 0x18, R216, 0xf8, !PT ;  /* 0x0000001803037812 */ /* 0x000fe200078ef8d8 */
[----:B----4-:R-:W-:-:S03]  /*2b7c0*/  FADD.FTZ R23, R0, R23 ;  /* 0x0000001700177221 */ /* 0x010fc60000010000 */
[----:B------:R-:W-:Y:S01]  /*2b7d0*/  LOP3.LUT R211, R211, R3, RZ, 0xfc, !PT ;  /* 0x00000003d3d37212 */ /* 0x000fe200078efcff */
[----:B------:R-:W3:Y:S01]  /*2b7e0*/  MUFU.RCP R5, R20 ;  /* 0x0000001400057308 */ /* 0x000ee20000001000 */
[----:B-1----:R-:W-:Y:S02]  /*2b7f0*/  FSEL R2, R6, 1, P3 ;  /* 0x3f80000006027808 */ /* 0x002fe40001800000 */
[----:B------:R-:W-:-:S03]  /*2b800*/  FSETP.NE.FTZ.AND P0, PT, R23, RZ, PT ;  /* 0x000000ff1700720b */ /* 0x000fc60003f15000 */
[----:B------:R-:W-:Y:S01]  /*2b810*/  FMUL.FTZ R2, R2, UR4 ;  /* 0x0000000402027c20 */ /* 0x000fe20008410000 */
[----:B--2---:R-:W-:-:S03]  /*2b820*/  FSEL R0, R4, 1, P2 ;  /* 0x3f80000004007808 */ /* 0x004fc60001000000 */
[C---:B------:R-:W-:Y:S01]  /*2b830*/  FMUL.FTZ R164, R2.reuse, R164 ;  /* 0x000000a402a47220 */ /* 0x040fe20000410000 */
[----:B------:R-:W1:Y:S01]  /*2b840*/  MUFU.RCP R4, R23 ;  /* 0x0000001700047308 */ /* 0x000e620000001000 */
        /* <DEDUP_REMOVED lines=8> */
[----:B---3--:R-:W-:-:S02]  /*2b8d0*/  FSEL R3, R5, 1, P1 ;  /* 0x3f80000005037808 */ /* 0x008fc40000800000 */
[----:B------:R-:W-:Y:S01]  /*2b8e0*/  F2FP.BF16.F32.PACK_AB R7, R7, R164 ;  /* 0x000000a40707723e */ /* 0x000fe200000010ff */
[C---:B------:R-:W-:Y:S01]  /*2b8f0*/  FMUL.FTZ R166, R0.reuse, R166 ;  /* 0x000000a600a67220 */ /* 0x040fe20000410000 */
[C---:B------:R-:W-:Y:S01]  /*2b900*/  FMUL.FTZ R6, R0.reuse, R167 ;  /* 0x000000a700067220 */ /* 0x040fe20000410000 */
[C---:B------:R-:W-:Y:S01]  /*2b910*/  FMUL.FTZ R162, R0.reuse, R162 ;  /* 0x000000a200a27220 */ /* 0x040fe20000410000 */
[C---:B------:R-:W-:Y:S01]  /*2b920*/  FMUL.FTZ R163, R0.reuse, R163 ;  /* 0x000000a300a37220 */ /* 0x040fe20000410000 */
[C---:B------:R-:W-:Y:S01]  /*2b930*/  FMUL.FTZ R158, R0.reuse, R158 ;  /* 0x0000009e009e7220 */ /* 0x040fe20000410000 */
[----:B------:R-:W-:Y:S01]  /*2b940*/  FMUL.FTZ R16, R0, R159 ;  /* 0x0000009f00107220 */ /* 0x000fe20000410000 */
[----:B-1----:R-:W-:Y:S01]  /*2b950*/  FSEL R2, R4, 1, P0 ;  /* 0x3f80000004027808 */ /* 0x002fe20000000000 */
[C---:B------:R-:W-:Y:S01]  /*2b960*/  FMUL.FTZ R154, R0.reuse, R154 ;  /* 0x0000009a009a7220 */ /* 0x040fe20000410000 */
[----:B------:R-:W-:Y:S01]  /*2b970*/  FMUL.FTZ R12, R0, R155 ;  /* 0x0000009b000c7220 */ /* 0x000fe20000410000 */
[----:B------:R-:W-:Y:S01]  /*2b980*/  FMUL.FTZ R0, R3, UR4 ;  /* 0x0000000403007c20 */ /* 0x000fe20008410000 */
[----:B------:R-:W-:Y:S01]  /*2b990*/  F2FP.BF16.F32.PACK_AB R6, R6, R166 ;  /* 0x000000a60606723e */ /* 0x000fe200000010ff */
        /* <DEDUP_REMOVED lines=22> */
[----:B------:R-:W-:Y:S01]  /*2bb00*/  IADD3 R3, PT, PT, R2, -R8, RZ ;  /* 0x8000000802037210 */ /* 0x000fe20007ffe0ff */
[----:B------:R-:W-:Y:S01]  /*2bb10*/  @!UP3 UIMAD UR10, UR9, UR5, UR17 ;  /* 0x00000005090ab2a4 */ /* 0x000fe2000f8e0211 */
[----:B------:R-:W-:Y:S01]  /*2bb20*/  F2FP.BF16.F32.PACK_AB R4, R161, R160 ;  /* 0x000000a0a104723e */ /* 0x000fe200000010ff */
        /* <DEDUP_REMOVED lines=11> */
[----:B------:R-:W-:Y:S01]  /*2bbe0*/  STS [R2+0x1000], R5 ;  /* 0x0010000502007388 */ /* 0x000fe20000000800 */
[----:B------:R-:W-:-:S02]  /*2bbf0*/  F2FP.BF16.F32.PACK_AB R12, R12, R154 ;  /* 0x0000009a0c0c723e */ /* 0x000fc400000010ff */
[----:B------:R-:W-:Y:S01]  /*2bc00*/  F2FP.BF16.F32.PACK_AB R15, R15, R140 ;  /* 0x0000008c0f0f723e */ /* 0x000fe200000010ff */
[----:B------:R4:W-:Y:S01]  /*2bc10*/  STS [R2+0x1200], R11 ;  /* 0x0012000b02007388 */ /* 0x0009e20000000800 */
[----:B------:R-:W-:Y:S01]  /*2bc20*/  F2FP.BF16.F32.PACK_AB R14, R14, R142 ;  /* 0x0000008e0e0e723e */ /* 0x000fe200000010ff */
[----:B-1----:R-:W-:Y:S01]  /*2bc30*/  @UP3 UIMAD.WIDE.U32 UR20, UR19, UR4, URZ ;  /* 0x00000004131432a5 */ /* 0x002fe2000f8e00ff */
[----:B------:R-:W1:Y:S01]  /*2bc40*/  S2UR UR4, SR_CTAID.X ;  /* 0x00000000000479c3 */ /* 0x000e620000002500 */
[----:B------:R-:W-:Y:S01]  /*2bc50*/  STS [R3+0x1010], R10 ;  /* 0x0010100a03007388 */ /* 0x000fe20000000800 */
[----:B------:R-:W-:Y:S01]  /*2bc60*/  F2FP.BF16.F32.PACK_AB R19, R19, R136 ;  /* 0x000000881313723e */ /* 0x000fe200000010ff */
[----:B------:R-:W-:Y:S01]  /*2bc70*/  @UP3 UIMAD UR10, UR19, UR5, UR21 ;  /* 0x00000005130a32a4 */ /* 0x000fe2000f8e0215 */
[----:B------:R-:W-:Y:S01]  /*2bc80*/  F2FP.BF16.F32.PACK_AB R18, R18, R138 ;  /* 0x0000008a1212723e */ /* 0x000fe200000010ff */
[----:B------:R1:W-:Y:S01]  /*2bc90*/  STS [R3+0x1210], R9 ;  /* 0x0012100903007388 */ /* 0x0003e20000000800 */
[----:B--2---:R-:W-:Y:S01]  /*2bca0*/  @P0 MUFU.LG2 R6, R23 ;  /* 0x0000001700060308 */ /* 0x004fe20000000c00 */
[----:B------:R-:W-:Y:S01]  /*2bcb0*/  @!UP2 UIMAD UR19, UR9, UR6, URZ ;  /* 0x000000060913a2a4 */ /* 0x000fe2000f8e02ff */
[----:B------:R-:W2:Y:S01]  /*2bcc0*/  @P0 LDC R7, c[0x0][0x458] ;  /* 0x00011600ff070b82 */ /* 0x000ea20000000800 */
[----:B------:R-:W-:Y:S01]  /*2bcd0*/  @UP1 UMOV UR5, 0x1 ;  /* 0x0000000100051882 */ /* 0x000fe20000000000 */
[----:B---3--:R-:W-:Y:S01]  /*2bce0*/  IADD3 R0, PT, PT, R2, -R212, RZ ;  /* 0x800000d402007210 */ /* 0x008fe20007ffe0ff */
[----:B------:R-:W-:Y:S01]  /*2bcf0*/  @UP3 UMOV UR16, UR20 ;  /* 0x0000001400103c82 */ /* 0x000fe20008000000 */
[----:B------:R-:W-:-:S03]  /*2bd00*/  USHF.R.S32.HI UR13, URZ, 0x1f, UR19 ;  /* 0x0000001fff0d7899 */ /* 0x000fc60008011413 */
[----:B------:R3:W-:Y:S01]  /*2bd10*/  STS [R0+0x20], R17 ;  /* 0x0000201100007388 */ /* 0x0007e20000000800 */
[----:B----4-:R-:W4:Y:S03]  /*2bd20*/  @P2 LDC R4, c[0x0][0x458] ;  /* 0x00011600ff042b82 */ /* 0x010f260000000800 */
[----:B------:R-:W-:Y:S01]  /*2bd30*/  STS [R0+0x220], R16 ;  /* 0x0002201000007388 */ /* 0x000fe20000000800 */
[----:B------:R-:W-:-:S04]  /*2bd40*/  IADD3 R2, PT, PT, -R8, R0, RZ ;  /* 0x0000000008027210 */ /* 0x000fc80007ffe1ff */
[----:B------:R-:W2:Y:S01]  /*2bd50*/  @P3 LDC R5, c[0x0][0x458] ;  /* 0x00011600ff053b82 */ /* 0x000ea20000000800 */
[----:B------:R-:W-:Y:S01]  /*2bd60*/  STS [R2+0x30], R13 ;  /* 0x0000300d02007388 */ /* 0x000fe20000000800 */
[----:B-1----:R-:W1:Y:S03]  /*2bd70*/  @P3 MUFU.LG2 R9, R22 ;  /* 0x0000001600093308 */ /* 0x002e660000000c00 */
[----:B------:R-:W-:Y:S03]  /*2bd80*/  STS [R2+0x230], R12 ;  /* 0x0002300c02007388 */ /* 0x000fe60000000800 */
[----:B------:R-:W4:Y:S01]  /*2bd90*/  @P1 LDC R8, c[0x0][0x458] ;  /* 0x00011600ff081b82 */ /* 0x000f220000000800 */
[----:B------:R-:W-:Y:S01]  /*2bda0*/  STS [R0+0x1020], R15 ;  /* 0x0010200f00007388 */ /* 0x000fe20000000800 */
[----:B------:R1:W-:Y:S03]  /*2bdb0*/  @P1 MUFU.LG2 R3, R20 ;  /* 0x0000001400031308 */ /* 0x0003e60000000c00 */
[----:B------:R2:W-:Y:S01]  /*2bdc0*/  STS [R0+0x1220], R14 ;  /* 0x0012200e00007388 */ /* 0x0005e20000000800 */
[----:B---3--:R-:W-:-:S03]  /*2bdd0*/  MOV R17, 0x7f800000 ;  /* 0x7f80000000117802 */ /* 0x008fc60000000f00 */
[----:B------:R-:W-:Y:S04]  /*2bde0*/  STS [R2+0x1030], R19 ;  /* 0x0010301302007388 */ /* 0x000fe80000000800 */
[----:B------:R3:W-:Y:S01]  /*2bdf0*/  STS [R2+0x1230], R18 ;  /* 0x0012301202007388 */ /* 0x0007e20000000800 */
[----:B-1----:R-:W-:Y:S01]  /*2be00*/  MOV R20, 0x7f800000 ;  /* 0x7f80000000147802 */ /* 0x002fe20000000f00 */
[----:B--2---:R-:W1:Y:S01]  /*2be10*/  @P2 MUFU.LG2 R0, R21 ;  /* 0x0000001500002308 */ /* 0x004e620000000c00 */
[----:B---3--:R-:W-:-:S04]  /*2be20*/  @P3 FMUL.FTZ R2, R9, 0.69314718246459960938 ;  /* 0x3f31721809023820 */ /* 0x008fc80000410000 */
[----:B------:R-:W-:Y:S01]  /*2be30*/  @P3 FFMA.FTZ R20, R39, R5, R2 ;  /* 0x0000000527143223 */ /* 0x000fe20000010002 */
[----:B-1----:R-:W-:-:S04]  /*2be40*/  @P2 FMUL.FTZ R0, R0, 0.69314718246459960938 ;  /* 0x3f31721800002820 */ /* 0x002fc80000410000 */
[----:B----4-:R-:W-:Y:S01]  /*2be50*/  @P2 FFMA.FTZ R17, R38, R4, R0 ;  /* 0x0000000426112223 */ /* 0x010fe20000010000 */
        /* <DEDUP_REMOVED lines=9> */
.L_x_1125:
        /* <DEDUP_REMOVED lines=9> */
[----:B------:R-:W-:Y:S01]  /*2bf80*/  @P0 FMUL.FTZ R2, R6, 0.69314718246459960938 ;  /* 0x3f31721806020820 */ /* 0x000fe20000410000 */
[----:B------:R-:W-:Y:S01]  /*2bf90*/  USEL UR13, UR13, URZ, UP0 ;  /* 0x000000ff0d0d7287 */ /* 0x000fe20008000000 */
[----:B------:R-:W-:Y:S01]  /*2bfa0*/  LOP3.LUT R0, R0, 0x1f20, R24, 0xf8, !PT ;  /* 0x00001f2000007812 */ /* 0x000fe200078ef818 */
[----:B------:R-:W-:Y:S01]  /*2bfb0*/  USHF.R.S32.HI UR6, URZ, 0x1f, UR11 ;  /* 0x0000001fff067899 */ /* 0x000fe2000801140b */
[----:B------:R-:W-:Y:S01]  /*2bfc0*/  BAR.SYNC.DEFER_BLOCKING 0x0 ;  /* 0x0000000000007b1d */ /* 0x000fe20000010000 */
[----:B------:R-:W-:Y:S01]  /*2bfd0*/  USHF.R.S32.HI UR5, URZ, 0x1f, UR7 ;  /* 0x0000001fff057899 */ /* 0x000fe20008011407 */
[----:B------:R-:W-:Y:S01]  /*2bfe0*/  LEA R16, R0, UR8, 0x1 ;  /* 0x0000000800107c11 */ /* 0x000fe2000f8e08ff */
[----:B------:R-:W-:Y:S01]  /*2bff0*/  UIADD3 UR19, UP1, UP0, UR7, UR19, UR11 ;  /* 0x0000001307137290 */ /* 0x000fe2000f83e00b */
[----:B------:R-:W-:Y:S01]  /*2c000*/  IMAD.MOV.U32 R13, RZ, RZ, 0x7f800000 ;  /* 0x7f800000ff0d7424 */ /* 0x000fe200078e00ff */
[----:B------:R-:W-:Y:S01]  /*2c010*/  MOV R12, 0x7f800000 ;  /* 0x7f800000000c7802 */ /* 0x000fe20000000f00 */
[----:B------:R-:W-:Y:S01]  /*2c020*/  BSSY.RECONVERGENT B0, `(.L_x_1126) ;  /* 0x000002b000007945 */ /* 0x000fe20003800200 */
[----:B------:R-:W-:Y:S01]  /*2c030*/  UIADD3.X UR5, UPT, UPT, UR5, UR13, UR6, UP1, UP0 ;  /* 0x0000000d05057290 */ /* 0x000fe20008fe0406 */
[----:B------:R-:W-:Y:S01]  /*2c040*/  @P1 FFMA.FTZ R13, R37, R8, R3 ;  /* 0x00000008250d1223 */ /* 0x000fe20000010003 */
[----:B------:R-:W-:Y:S01]  /*2c050*/  @P0 FFMA.FTZ R12, R36, R7, R2 ;  /* 0x00000007240c0223 */ /* 0x000fe20000010002 */
[----:B------:R-:W-:Y:S09]  /*2c060*/  @P2 BRA `(.L_x_1127) ;  /* 0x0000000000982947 */ /* 0x000ff20003800000 */
        /* <DEDUP_REMOVED lines=38> */
.L_x_1127:
[----:B------:R-:W-:Y:S05]  /*2c2d0*/  BSYNC.RECONVERGENT B0 ;  /* 0x0000000000007941 */ /* 0x000fea0003800200 */
.L_x_1126:
        /* <DEDUP_REMOVED lines=34> */
.L_x_1129:
[----:B------:R-:W-:Y:S05]  /*2c500*/  BSYNC.RECONVERGENT B0 ;  /* 0x0000000000007941 */ /* 0x000fea0003800200 */
.L_x_1128:
        /* <DEDUP_REMOVED lines=16> */
.L_x_1131:
[----:B------:R-:W-:Y:S05]  /*2c610*/  BSYNC.RECONVERGENT B0 ;  /* 0x0000000000007941 */ /* 0x000fea0003800200 */
.L_x_1130:
        /* <DEDUP_REMOVED lines=16> */
.L_x_1133:
[----:B------:R-:W-:Y:S05]  /*2c720*/  BSYNC.RECONVERGENT B0 ;  /* 0x0000000000007941 */ /* 0x000fea0003800200 */
.L_x_1132:
        /* <DEDUP_REMOVED lines=15> */
.L_x_1134:
        /* <DEDUP_REMOVED lines=14> */
.L_x_1369:


//--------------------- .text._ZN5flash16flash_fwd_kernelI23Flash_fwd_kernel_traitsILi32ELi128ELi128ELi4ELb0ELb0EN7cutlass10bfloat16_tE19Flash_kernel_traitsILi32ELi128ELi128ELi4ES3_EELb0ELb0ELb1ELb0ELb0ELb0ELb1ELb0EEEvNS_16Flash_fwd_paramsE --------------------------
	.section	.text._ZN5flash16flash_fwd_kernelI23Flash_fwd_kernel_traitsILi32ELi128ELi128ELi4ELb0ELb0EN7cutlass10bfloat16_tE19Flash_kernel_traitsILi32ELi128ELi128ELi4ES3_EELb0ELb0ELb1ELb0ELb0ELb0ELb1ELb0EEEvNS_16Flash_fwd_paramsE,"ax",@progbits
	.align	128
        .global         _ZN5flash16flash_fwd_kernelI23Flash_fwd_kernel_traitsILi32ELi128ELi128ELi4ELb0ELb0EN7cutlass10bfloat16_tE19Flash_kernel_traitsILi32ELi128ELi128ELi4ES3_EELb0ELb0ELb1ELb0ELb0ELb0ELb1ELb0EEEvNS_16Flash_fwd_paramsE
        .type           _ZN5flash16flash_fwd_kernelI23Flash_fwd_kernel_traitsILi32ELi128ELi128ELi4ELb0ELb0EN7cutlass10bfloat16_tE19Flash_kernel_traitsILi32ELi128ELi128ELi4ES3_EELb0ELb0ELb1ELb0ELb0ELb0ELb1ELb0EEEvNS_16Flash_fwd_paramsE,@function
        .size           _ZN5flash16flash_fwd_kernelI23Flash_fwd_kernel_traitsILi32ELi128ELi128ELi4ELb0ELb0EN7cutlass10bfloat16_tE19Flash_kernel_traitsILi32ELi128ELi128ELi4ES3_EELb0ELb0ELb1ELb0ELb0ELb0ELb1ELb0EEEvNS_16Flash_fwd_paramsE,(.L_x_1370 - _ZN5flash16flash_fwd_kernelI23Flash_fwd_kernel_traitsILi32ELi128ELi128ELi4ELb0ELb0EN7cutlass10bfloat16_tE19Flash_kernel_traitsILi32ELi128ELi128ELi4ES3_EELb0ELb0ELb1ELb0ELb0ELb0ELb1ELb0EEEvNS_16Flash_fwd_paramsE)
        .other          _ZN5flash16flash_fwd_kernelI23Flash_fwd_kernel_traitsILi32ELi128ELi128ELi4ELb0ELb0EN7cutlass10bfloat16_tE19Flash_kernel_traitsILi32ELi128ELi128ELi4ES3_EELb0ELb0ELb1ELb0ELb0ELb0ELb1ELb0EEEvNS_16Flash_fwd_paramsE,@"STO_CUDA_ENTRY STV_DEFAULT"
_ZN5flash16flash_fwd_kernelI23Flash_fwd_kernel_traitsILi32ELi128ELi128ELi4ELb0ELb0EN7cutlass10bfloat16_tE19Flash_kernel_traitsILi32ELi128ELi128ELi4ES3_EELb0ELb0ELb1ELb0ELb0ELb0ELb1ELb0EEEvNS_16Flash_fwd_paramsE:
.text._ZN5flash16flash_fwd_kernelI23Flash_fwd_kernel_traitsILi32ELi128ELi128ELi4ELb0ELb0EN7cutlass10bfloat16_tE19Flash_kernel_traitsILi32ELi128ELi128ELi4ES3_EELb0ELb0ELb1ELb0ELb0ELb0ELb1ELb0EEEvNS_16Flash_fwd_paramsE:
        /* <DEDUP_REMOVED lines=8> */
[----:B------:R-:W4:Y:S01]  /*0080*/  LDC.64 R4, c[0x0][0x468] ;  /* 0x00011a00ff047b82 */ /* 0x000f220000000a00 */
[----:B------:R-:W2:Y:S01]  /*0090*/  LDCU.64 UR6, c[0x0][0x470] ;  /* 0x00008e00ff0677ac */ /* 0x000ea20008000a00 */
[----:B---3--:R-:W-:-:S02]  /*00a0*/  ISETP.NE.U32.AND P0, PT, RZ, UR8, PT ;  /* 0x00000008ff007c0c */ /* 0x008fc4000bf05070 */
[----:B------:R-:W-:Y:S02]  /*00b0*/  ISETP.NE.U32.AND P4, PT, RZ, UR8, PT ;  /* 0x00000008ff007c0c */ /* 0x000fe4000bf85070 */
[----:B------:R-:W-:Y:S02]  /*00c0*/  ISETP.NE.AND.EX P0, PT, RZ, UR9, PT, P0 ;  /* 0x00000009ff007c0c */ /* 0x000fe4000bf05300 */
[----:B------:R-:W-:Y:S02]  /*00d0*/  ISETP.NE.AND.EX P4, PT, RZ, UR9, PT, P4 ;  /* 0x00000009ff007c0c */ /* 0x000fe4000bf85340 */
[----:B-1----:R-:W-:-:S04]  /*00e0*/  ISETP.NE.U32.AND P2, PT, RZ, UR4, PT ;  /* 0x00000004ff007c0c */ /* 0x002fc8000bf45070 */
[----:B------:R-:W-:Y:S01]  /*00f0*/  ISETP.NE.AND.EX P2, PT, RZ, UR5, PT, P2 ;  /* 0x00000005ff007c0c */ /* 0x000fe2000bf45320 */
[----:B--2---:R-:W-:Y:S01]  /*0100*/  IMAD.WIDE.U32 R16, R236, 0x4, R2 ;  /* 0x00000004ec107825 */ /* 0x004fe200078e0002 */
[----:B------:R-:W-:-:S04]  /*0110*/  ISETP.NE.U32.AND P3, PT, RZ, UR6, PT ;  /* 0x00000006ff007c0c */ /* 0x000fc8000bf65070 */
[----:B----4-:R-:W2:Y:S01]  /*0120*/  @P0 LDG.E R233, desc[UR14][R16.64] ;  /* 0x0000000e10e90981 */ /* 0x010ea2000c1e1900 */
[----:B------:R-:W-:Y:S01]  /*0130*/  IMAD.SHL.U32 R13, R236, 0x4, RZ ;  /* 0x00000004ec0d7824 */ /* 0x000fe200078e00ff */
[----:B------:R-:W-:Y:S02]  /*0140*/  ISETP.NE.AND.EX P3, PT, RZ, UR7, PT, P3 ;  /* 0x00000007ff007c0c */ /* 0x000fe4000bf65330 */
[----:B------:R-:W2:Y:S01]  /*0150*/  @P4 LDG.E R8, desc[UR14][R16.64+0x4] ;  /* 0x0000040e10084981 */ /* 0x000ea2000c1e1900 */
[----:B------:R-:W-:Y:S02]  /*0160*/  SHF.R.U32.HI R2, RZ, 0x1e, R236 ;  /* 0x0000001eff027819 */ /* 0x000fe400000116ec */
[----:B------:R-:W-:Y:S01]  /*0170*/  @P2 IADD3 R6, P0, PT, R13, UR4, RZ ;  /* 0x000000040d062c10 */ /* 0x000fe2000ff1e0ff */
[----:B------:R-:W1:Y:S03]  /*0180*/  LDCU.U8 UR4, c[0x0][0x532] ;  /* 0x0000a640ff0477ac */ /* 0x000e660008000000 */
[----:B------:R-:W-:-:S02]  /*0190*/  @P2 IADD3.X R7, PT, PT, R2, UR5, RZ, P0, !PT ;  /* 0x0000000502072c10 */ /* 0x000fc400087fe4ff */
[C---:B------:R-:W-:Y:S02]  /*01a0*/  IADD3 R12, P0, PT, R13.reuse, R4, RZ ;  /* 0x000000040d0c7210 */ /* 0x040fe40007f1e0ff */
[----:B------:R-:W-:Y:S01]  /*01b0*/  @P3 IADD3 R14, P1, PT, R13, UR6, RZ ;  /* 0x000000060d0e3c10 */ /* 0x000fe2000ff3e0ff */
[----:B------:R-:W3:Y:S02]  /*01c0*/  S2R R231, SR_CTAID.X ;  /* 0x0000000000e77919 */ /* 0x000ee40000002500 */
[----:B------:R-:W-:Y:S01]  /*01d0*/  IMAD.X R13, R2, 0x1, R5, P0 ;  /* 0x00000001020d7824 */ /* 0x000fe200000e0605 */
[----:B------:R-:W-:Y:S01]  /*01e0*/  ISETP.NE.U32.AND P0, PT, R4, RZ, PT ;  /* 0x000000ff0400720c */ /* 0x000fe20003f05070 */
[----:B------:R-:W-:Y:S01]  /*01f0*/  IMAD.MOV.U32 R0, RZ, RZ, RZ ;  /* 0x000000ffff007224 */ /* 0x000fe200078e00ff */
[----:B------:R-:W-:Y:S01]  /*0200*/  @P3 IADD3.X R15, PT, PT, R2, UR7, RZ, P1, !PT ;  /* 0x00000007020f3c10 */ /* 0x000fe20008ffe4ff */
[----:B------:R4:W5:Y:S01]  /*0210*/  @P2 LDG.E R11, desc[UR14][R6.64] ;  /* 0x0000000e060b2981 */ /* 0x000962000c1e1900 */
[----:B------:R-:W-:Y:S01]  /*0220*/  ISETP.NE.AND.EX P0, PT, R5, RZ, PT, P0 ;  /* 0x000000ff0500720c */ /* 0x000fe20003f05300 */
[----:B------:R-:W2:Y:S02]  /*0230*/  @!P2 LDC.64 R2, c[0x0][0x488] ;  /* 0x00012200ff02ab82 */ /* 0x000ea40000000a00 */
[----:B------:R2:W5:Y:S01]  /*0240*/  @P3 LDG.E R0, desc[UR14][R14.64] ;  /* 0x0000000e0e003981 */ /* 0x000562000c1e1900 */
[----:B-1----:R-:W-:-:S02]  /*0250*/  ISETP.NE.AND P1, PT, RZ, UR4, PT ;  /* 0x00000004ff007c0c */ /* 0x002fc4000bf25270 */
[----:B------:R-:W-:Y:S01]  /*0260*/  ISETP.EQ.U32.AND P3, PT, R4, RZ, PT ;  /* 0x000000ff0400720c */ /* 0x000fe20003f62070 */
[----:B------:R-:W1:Y:S03]  /*0270*/  S2R R235, SR_CTAID.Z ;  /* 0x0000000000eb7919 */ /* 0x000e660000002700 */
[----:B------:R-:W-:-:S03]  /*0280*/  ISETP.EQ.OR.EX P3, PT, R5, RZ, !P1, P3 ;  /* 0x000000ff0500720c */ /* 0x000fc60004f62730 */
[----:B------:R-:W1:Y:S08]  /*0290*/  @!P0 LDC R5, c[0x0][0x438] ;  /* 0x00010e00ff058b82 */ /* 0x000e700000000800 */
[----:B----4-:R-:W4:Y:S08]  /*02a0*/  @!P4 LDC R7, c[0x0][0x434] ;  /* 0x00010d00ff07cb82 */ /* 0x010f300000000800 */
[----:B------:R-:W1:Y:S01]  /*02b0*/  @!P2 LDC R6, c[0x0][0x43c] ;  /* 0x00010f00ff06ab82 */ /* 0x000e620000000800 */
[----:B------:R-:W-:-:S02]  /*02c0*/  IMAD.MOV.U32 R9, RZ, RZ, -0x1 ;  /* 0xffffffffff097424 */ /* 0x000fc400078e00ff */
[----:B---3--:R-:W-:-:S04]  /*02d0*/  IMAD.SHL.U32 R238, R231, 0x80, RZ ;  /* 0x00000080e7ee7824 */ /* 0x008fc800078e00ff */
[----:B------:R3:W5:Y:S01]  /*02e0*/  @!P3 LDG.E R9, desc[UR14][R12.64] ;  /* 0x0000000e0c09b981 */ /* 0x000762000c1e1900 */
[----:B--2---:R-:W-:-:S05]  /*02f0*/  @P4 IMAD.IADD R7, R8, 0x1, -R233 ;  /* 0x0000000108074824 */ /* 0x004fca00078e0ae9 */
[----:B----4-:R-:W-:Y:S01]  /*0300*/  ISETP.GT.AND P3, PT, R7, R238, PT ;  /* 0x000000ee0700720c */ /* 0x010fe20003f64270 */
[----:B-1-3--:R-:W-:-:S12]  /*0310*/  @!P0 BRA `(.L_x_1135) ;  /* 0x00000000000c8947 */ /* 0x00afd80003800000 */
[----:B------:R-:W2:Y:S02]  /*0320*/  @P1 LDG.E R4, desc[UR14][R12.64+0x4] ;  /* 0x0000040e0c041981 */ /* 0x000ea4000c1e1900 */
[----:B--2--5:R-:W-:-:S06]  /*0330*/  @P1 IADD3 R5, PT, PT, R4, -R9, RZ ;  /* 0x8000000904051210 */ /* 0x024fcc0007ffe0ff */
[----:B------:R1:W5:Y:S02]  /*0340*/  @!P1 LDG.E R5, desc[UR14][R12.64] ;  /* 0x0000000e0c059981 */ /* 0x000364000c1e1900 */
.L_x_1135:
[----:B------:R-:W-:Y:S05]  /*0350*/  @!P3 EXIT ;  /* 0x000000000000b94d */ /* 0x000fea0003800000 */
[----:B------:R-:W2:Y:S01]  /*0360*/  LDC R4, c[0x0][0x504] ;  /* 0x00014100ff047b82 */ /* 0x000ea20000000800 */
[----:B------:R-:W-:Y:S01]  /*0370*/  @!P2 ISETP.NE.U32.AND P0, PT, R2, RZ, PT ;  /* 0x000000ff0200a20c */ /* 0x000fe20003f05070 */
[----:B-----5:R-:W-:Y:S01]  /*0380*/  @P2 IMAD.IADD R36, R11, 0x1, -R0 ;  /* 0x000000010b242824 */ /* 0x020fe200078e0a00 */
[----:B------:R-:W3:Y:S02]  /*0390*/  S2R R234, SR_TID.X ;  /* 0x0000000000ea7919 */ /* 0x000ee40000002100 */
[----:B------:R-:W-:-:S03]  /*03a0*/  @!P2 ISETP.NE.AND.EX P0, PT, R3, RZ, PT, P0 ;  /* 0x000000ff0300a20c */ /* 0x000fc60003f05300 */
[----:B------:R-:W4:Y:S01]  /*03b0*/  LDC R105, c[0x0][0x508] ;  /* 0x00014200ff697b82 */ /* 0x000f220000000800 */
[----:B------:R-:W-:-:S04]  /*03c0*/  @!P2 SEL R6, R6, RZ, P0 ;  /* 0x000000ff0606a207 */ /* 0x000fc80000000000 */
[----:B------:R-:W-:-:S05]  /*03d0*/  @!P2 IADD3 R36, PT, PT, R6, R5, -R0 ;  /* 0x000000050624a210 */ /* 0x000fca0007ffe800 */
[----:B------:R-:W-:-:S05]  /*03e0*/  VIADD R5, R36, 0x7f ;  /* 0x0000007f24057836 */ /* 0x000fca0000000000 */
[----:B------:R-:W-:Y:S01]  /*03f0*/  IADD3 R2, PT, PT, R5, R238, -R7 ;  /* 0x000000ee05027210 */ /* 0x000fe20007ffe807 */
[----:B--2---:R-:W-:Y:S01]  /*0400*/  IMAD.IADD R107, R7, 0x1, R4 ;  /* 0x00000001076b7824 */ /* 0x004fe200078e0204 */
[----:B------:R-:W-:-:S04]  /*0410*/  SHF.R.S32.HI R4, RZ, 0x1f, R5 ;  /* 0x0000001fff047819 */ /* 0x000fc80000011405 */
[----:B------:R-:W-:Y:S02]  /*0420*/  IADD3 R11, PT, PT, -R107, R238, R36 ;  /* 0x000000ee6b0b7210 */ /* 0x000fe40007ffe124 */
[----:B------:R-:W-:Y:S02]  /*0430*/  LEA.HI R4, R4, R5, RZ, 0x7 ;  /* 0x0000000504047211 */ /* 0x000fe400078f38ff */
[----:B----4-:R-:W-:Y:S02]  /*0440*/  IADD3 R3, PT, PT, R2, 0x80, R105 ;  /* 0x0000008002037810 */ /* 0x010fe40007ffe069 */
[----:B------:R-:W-:Y:S02]  /*0450*/  SHF.R.S32.HI R6, RZ, 0x1f, R11 ;  /* 0x0000001fff067819 */ /* 0x000fe4000001140b */
[----:B------:R-:W-:Y:S02]  /*0460*/  SHF.R.S32.HI R2, RZ, 0x1f, R3 ;  /* 0x0000001fff027819 */ /* 0x000fe40000011403 */
[----:B------:R-:W-:-:S02]  /*0470*/  LEA.HI R6, R6, R11, RZ, 0x7 ;  /* 0x0000000b06067211 */ /* 0x000fc400078f38ff */
[----:B------:R-:W-:Y:S02]  /*0480*/  LEA.HI R2, R2, R3, RZ, 0x7 ;  /* 0x0000000302027211 */ /* 0x000fe400078f38ff */
[----:B------:R-:W-:Y:S02]  /*0490*/  SHF.R.S32.HI R4, RZ, 0x7, R4 ;  /* 0x00000007ff047819 */ /* 0x000fe40000011404 */
[----:B------:R-:W-:Y:S02]  /*04a0*/  SHF.R.S32.HI R197, RZ, 0x7, R2 ;  /* 0x00000007ffc57819 */ /* 0x000fe40000011402 */
[----:B------:R-:W-:Y:S02]  /*04b0*/  SHF.R.S32.HI R6, RZ, 0x7, R6 ;  /* 0x00000007ff067819 */ /* 0x000fe40000011406 */
[----:B------:R-:W-:Y:S02]  /*04c0*/  VIMNMX R197, PT, PT, R4, R197, PT ;  /* 0x000000c504c57248 */ /* 0x000fe40003fe0100 */
[----:B------:R-:W-:-:S04]  /*04d0*/  VIMNMX R230, PT, PT, RZ, R6, !PT ;  /* 0x00000006ffe67248 */ /* 0x000fc80007fe0100 */
[----:B------:R-:W-:-:S13]  /*04e0*/  ISETP.GT.AND P0, PT, R197, R230, PT ;  /* 0x000000e6c500720c */ /* 0x000fda0003f04270 */
[----:B---3--:R-:W-:Y:S05]  /*04f0*/  @P0 BRA `(.L_x_1136) ;  /* 0x0000000800a80947 */ /* 0x008fea0003800000 */
[----:B------:R-:W2:Y:S01]  /*0500*/  LDC.U8 R0, c[0x0][0x549] ;  /* 0x00015240ff007b82 */ /* 0x000ea20000000000 */
[----:B------:R-:W-:-:S07]  /*0510*/  ISETP.NE.AND P1, PT, R233, -0x1, PT ;  /* 0xffffffffe900780c */ /* 0x000fce0003f25270 */
[----:B-1----:R-:W1:Y:S08]  /*0520*/  LDC R13, c[0x0][0x434] ;  /* 0x00010d00ff0d7b82 */ /* 0x002e700000000800 */
[----:B------:R-:W3:Y:S01]  /*0530*/  @!P1 LDC.64 R8, c[0x0][0x400] ;  /* 0x00010000ff089b82 */ /* 0x000ee20000000a00 */
[----:B--2---:R-:W-:-:S07]  /*0540*/  ISETP.NE.AND P0, PT, R0, RZ, PT ;  /* 0x000000ff0000720c */ /* 0x004fce0003f05270 */
[----:B------:R-:W2:Y:S08]  /*0550*/  @P1 LDC.64 R4, c[0x0][0x408] ;  /* 0x00010200ff041b82 */ /* 0x000eb00000000a00 */
[----:B------:R-:W4:Y:S08]  /*0560*/  LDC.U8 R0, c[0x0][0x548] ;  /* 0x00015200ff007b82 */ /* 0x000f300000000000 */
[----:B------:R-:W5:Y:S01]  /*0570*/  @P0 LDC.64 R2, c[0x0][0x430] ;  /* 0x00010c00ff020b82 */ /* 0x000f620000000a00 */
[----:B----4-:R-:W-:Y:S01]  /*0580*/  ISETP.NE.AND P2, PT, R0, RZ, !P0 ;  /* 0x000000ff0000720c */ /* 0x010fe20004745270 */
[----:B-----5:R-:W-:-:S06]  /*0590*/  @P0 IMAD R6, R2, R3, RZ ;  /* 0x0000000302060224 */ /* 0x020fcc00078e02ff */
[----:B------:R-:W4:Y:S01]  /*05a0*/  @P0 LDC R3, c[0x0][0x430] ;  /* 0x00010c00ff030b82 */ /* 0x000f220000000800 */
[----:B------:R-:W-:Y:S01]  /*05b0*/  @P0 IMAD.MOV.U32 R2, RZ, RZ, 0x1 ;  /* 0x00000001ff020424 */ /* 0x000fe200078e00ff */
[----:B-123--:R-:W-:Y:S06]  /*05c0*/  @P0 BRA `(.L_x_1137) ;  /* 0x0000000000280947 */ /* 0x00efec0003800000 */
        /* <DEDUP_REMOVED lines=10> */
.L_x_1137:
[----:B------:R-:W1:Y:S01]  /*0670*/  LDCU UR4, c[0x0][0x440] ;  /* 0x00008800ff0477ac */ /* 0x000e620008000800 */
[----:B------:R-:W-:Y:S01]  /*0680*/  @!P1 IMAD.WIDE.U32 R10, R236, R8, RZ ;  /* 0x00000008ec0a9225 */ /* 0x000fe200078e00ff */
[C---:B------:R-:W-:Y:S01]  /*0690*/  ISETP.NE.AND P4, PT, R233.reuse, -0x1, PT ;  /* 0xffffffffe900780c */ /* 0x040fe20003f85270 */
[----:B------:R-:W-:Y:S01]  /*06a0*/  BSSY.RECONVERGENT B0, `(.L_x_1138) ;  /* 0x000002e000007945 */ /* 0x000fe20003800200 */
[----:B------:R-:W-:Y:S01]  /*06b0*/  IADD3 R7, PT, PT, -R238, R7, RZ ;  /* 0x00000007ee077210 */ /* 0x000fe20007ffe1ff */
[----:B------:R-:W-:Y:S01]  /*06c0*/  @P1 IMAD.WIDE.U32 R14, R233, R4, RZ ;  /* 0x00000004e90e1225 */ /* 0x000fe200078e00ff */
[----:B------:R-:W-:-:S03]  /*06d0*/  SHF.R.U32.HI R4, RZ, 0x2, R234 ;  /* 0x00000002ff047819 */ /* 0x000fc600000116ea */
[----:B------:R-:W-:Y:S02]  /*06e0*/  IMAD.SHL.U32 R0, R234, 0x8, RZ ;  /* 0x00000008ea007824 */ /* 0x000fe400078e00ff */
[----:B------:R-:W-:Y:S02]  /*06f0*/  @!P1 IMAD R9, R236, R9, R11 ;  /* 0x00000009ec099224 */ /* 0x000fe400078e020b */
[----:B------:R-:W-:Y:S01]  /*0700*/  @P1 IMAD R9, R233, R5, R15 ;  /* 0x00000005e9091224 */ /* 0x000fe200078e020f */
[----:B------:R-:W-:Y:S01]  /*0710*/  LOP3.LUT R5, R0, 0x18, RZ, 0xc0, !PT ;  /* 0x0000001800057812 */ /* 0x000fe200078ec0ff */
[----:B------:R-:W-:Y:S02]  /*0720*/  IMAD R0, R236, R13, RZ ;  /* 0x0000000dec007224 */ /* 0x000fe400078e02ff */
[----:B------:R-:W-:Y:S01]  /*0730*/  @!P1 IMAD.MOV.U32 R12, RZ, RZ, R10 ;  /* 0x000000ffff0c9224 */ /* 0x000fe200078e000a */
[----:B-1----:R-:W-:Y:S01]  /*0740*/  ISETP.GE.AND P0, PT, R5, UR4, PT ;  /* 0x0000000405007c0c */ /* 0x002fe2000bf06270 */
[----:B------:R-:W-:Y:S01]  /*0750*/  @P1 IMAD.MOV.U32 R12, RZ, RZ, R14 ;  /* 0x000000ffff0c1224 */ /* 0x000fe200078e000e */
[----:B------:R-:W1:Y:S01]  /*0760*/  LDCU.64 UR4, c[0x0][0x410] ;  /* 0x00008200ff0477ac */ /* 0x000e620008000a00 */
[----:B------:R-:W-:Y:S01]  /*0770*/  SEL R0, R0, R233, !P4 ;  /* 0x000000e900007207 */ /* 0x000fe20006000000 */
[----:B----4-:R-:W-:Y:S01]  /*0780*/  IMAD R11, R235, R6, RZ ;  /* 0x00000006eb0b7224 */ /* 0x010fe200078e02ff */
[C---:B------:R-:W-:Y:S01]  /*0790*/  ISETP.NE.AND P3, PT, R5.reuse, RZ, PT ;  /* 0x000000ff0500720c */ /* 0x040fe20003f65270 */
[----:B------:R-:W-:Y:S01]  /*07a0*/  VIADD R8, R4, 0x20 ;  /* 0x0000002004087836 */ /* 0x000fe20000000000 */
[----:B------:R-:W-:Y:S01]  /*07b0*/  IADD3 R12, P1, PT, R5, R12, RZ ;  /* 0x0000000c050c7210 */ /* 0x000fe20007f3e0ff */
[----:B------:R-:W-:Y:S01]  /*07c0*/  @!P2 IMAD R11, R236, R2, R11 ;  /* 0x00000002ec0ba224 */ /* 0x000fe200078e020b */
[----:B------:R-:W-:Y:S01]  /*07d0*/  SHF.R.S32.HI R5, RZ, 0x1f, R0 ;  /* 0x0000001fff057819 */ /* 0x000fe20000011400 */
[----:B------:R-:W-:Y:S01]  /*07e0*/  VIADD R6, R4, 0x40 ;  /* 0x0000004004067836 */ /* 0x000fe20000000000 */
[----:B------:R-:W-:Y:S01]  /*07f0*/  SEL R0, R0, RZ, P2 ;  /* 0x000000ff00007207 */ /* 0x000fe20001000000 */
[----:B------:R-:W-:Y:S01]  /*0800*/  IMAD.X R13, RZ, RZ, R9, P1 ;  /* 0x000000ffff0d7224 */ /* 0x000fe200008e0609 */
[----:B------:R-:W-:-:S02]  /*0810*/  SEL R9, R5, RZ, P2 ;  /* 0x000000ff05097207 */ /* 0x000fc40001000000 */
[CC--:B------:R-:W-:Y:S02]  /*0820*/  ISETP.GE.OR P2, PT, R4.reuse, R7.reuse, P0 ;  /* 0x000000070400720c */ /* 0x0c0fe40000746670 */
[----:B------:R-:W-:Y:S02]  /*0830*/  MOV R5, RZ ;  /* 0x000000ff00057202 */ /* 0x000fe40000000f00 */
[C---:B------:R-:W-:Y:S01]  /*0840*/  IADD3 R2, PT, PT, R4.reuse, 0x60, RZ ;  /* 0x0000006004027810 */ /* 0x040fe20007ffe0ff */
[C---:B-1----:R-:W-:Y:S01]  /*0850*/  IMAD.WIDE.U32 R12, R235.reuse, UR4, R12 ;  /* 0x00000004eb0c7c25 */ /* 0x042fe2000f8e000c */
[-C--:B------:R-:W-:Y:S02]  /*0860*/  ISETP.GE.OR P6, PT, R4, R7.reuse, P3 ;  /* 0x000000070400720c */ /* 0x080fe40001fc6670 */
[-C--:B------:R-:W-:Y:S01]  /*0870*/  ISETP.GE.OR P5, PT, R8, R7.reuse, P3 ;  /* 0x000000070800720c */ /* 0x080fe20001fa6670 */
[----:B------:R-:W-:Y:S01]  /*0880*/  IMAD R17, R235, UR5, R13 ;  /* 0x00000005eb117c24 */ /* 0x000fe2000f8e020d */
[-C--:B------:R-:W-:Y:S01]  /*0890*/  ISETP.GE.OR P4, PT, R6, R7.reuse, P3 ;  /* 0x000000070600720c */ /* 0x080fe20001f86670 */
[----:B------:R-:W-:Y:S01]  /*08a0*/  IMAD.WIDE.U32 R14, R231, 0x80, R4 ;  /* 0x00000080e70e7825 */ /* 0x000fe200078e0004 */
[----:B------:R-:W-:-:S02]  /*08b0*/  ISETP.GE.OR P3, PT, R2, R7, P3 ;  /* 0x000000070200720c */ /* 0x000fc40001f66670 */
        /* <DEDUP_REMOVED lines=12> */
.L_x_1139:
[----:B------:R-:W-:Y:S05]  /*0980*/  BSYNC.RECONVERGENT B0 ;  /* 0x0000000000007941 */ /* 0x000fea0003800200 */
.L_x_1138:
        /* <DEDUP_REMOVED lines=18> */
.L_x_1141:
[----:B------:R-:W-:Y:S05]  /*0ab0*/  BSYNC.RECONVERGENT B0 ;  /* 0x0000000000007941 */ /* 0x000fea0003800200 */
.L_x_1140:
        /* <DEDUP_REMOVED lines=15> */
.L_x_1143:
[----:B------:R-:W-:Y:S05]  /*0bb0*/  BSYNC.RECONVERGENT B0 ;  /* 0x0000000000007941 */ /* 0x000fea0003800200 */
.L_x_1142:
        /* <DEDUP_REMOVED lines=17> */
.L_x_1145:
[----:B------:R-:W-:Y:S05]  /*0cd0*/  BSYNC.RECONVERGENT B0 ;  /* 0x0000000000007941 */ /* 0x000fea0003800200 */
.L_x_1144:
        /* <DEDUP_REMOVED lines=11> */
.L_x_1147:
[----:B------:R-:W-:Y:S05]  /*0d90*/  BSYNC.RECONVERGENT B0 ;  /* 0x0000000000007941 */ /* 0x000fea0003800200 */
.L_x_1146:
        /* <DEDUP_REMOVED lines=10> */
.L_x_1149:
[----:B------:R-:W-:Y:S05]  /*0e40*/  BSYNC.RECONVERGENT B0 ;  /* 0x0000000000007941 */ /* 0x000fea0003800200 */
.L_x_1148:
        /* <DEDUP_REMOVED lines=10> */
.L_x_1151:
[----:B------:R-:W-:Y:S05]  /*0ef0*/  BSYNC.RECONVERGENT B0 ;  /* 0x0000000000007941 */ /* 0x000fea0003800200 */
.L_x_1150:
        /* <DEDUP_REMOVED lines=10> */
.L_x_1136:
[----:B------:R-:W-:Y:S02]  /*0fa0*/  ISETP.NE.AND P0, PT, R233, -0x1, PT ;  /* 0xffffffffe900780c */ /* 0x000fe40003f05270 */
[----:B------:R-:W-:-:S11]  /*0fb0*/  ISETP.NE.AND P2, PT, R9, -0x1, PT ;  /* 0xffffffff0900780c */ /* 0x000fd60003f45270 */
[----:B------:R-:W2:Y:S08]  /*0fc0*/  @!P0 LDC.64 R4, c[0x0][0x398] ;  /* 0x0000e600ff048b82 */ /* 0x000eb00000000a00 */
[----:B------:R-:W3:Y:S01]  /*0fd0*/  @P0 LDC.64 R2, c[0x0][0x3b0] ;  /* 0x0000ec00ff020b82 */ /* 0x000ee20000000a00 */
[----:B--2---:R-:W-:-:S04]  /*0fe0*/  @!P0 IMAD.WIDE.U32 R14, R236, R4, RZ ;  /* 0x00000004ec0e8225 */ /* 0x004fc800078e00ff */
[----:B------:R-:W-:Y:S02]  /*0ff0*/  @!P0 IMAD R5, R236, R5, R15 ;  /* 0x00000005ec058224 */ /* 0x000fe400078e020f */
        /* <DEDUP_REMOVED lines=15> */
[----:B------:R-:W-:Y:S06]  /*10f0*/  BRA `(.L_x_1153) ;  /* 0x0000000000147947 */ /* 0x000fec0003800000 */
.L_x_1152:
[----:B------:R-:W2:Y:S01]  /*1100*/  LDC.64 R38, c[0x0][0x3b8] ;  /* 0x0000ee00ff267b82 */ /* 0x000ea20000000a00 */
[----:B------:R-:W-:-:S05]  /*1110*/  IADD3 R10, PT, PT, R0, R9, RZ ;  /* 0x00000009000a7210 */ /* 0x000fca0007ffe0ff */
[C---:B--2---:R-:W-:Y:S02]  /*1120*/  IMAD R3, R10.reuse, R39, RZ ;  /* 0x000000270a037224 */ /* 0x044fe400078e02ff */
[----:B------:R-:W-:-:S05]  /*1130*/  IMAD.WIDE.U32 R10, R10, R38, RZ ;  /* 0x000000260a0a7225 */ /* 0x000fca00078e00ff */
[----:B------:R-:W-:-:S07]  /*1140*/  IADD3 R3, PT, PT, R11, R3, RZ ;  /* 0x000000030b037210 */ /* 0x000fce0007ffe0ff */
.L_x_1153:
[----:B------:R-:W2:Y:S02]  /*1150*/  LDC R4, c[0x0][0x3e8] ;  /* 0x0000fa00ff047b82 */ /* 0x000ea40000000800 */
[----:B--2---:R-:W-:-:S04]  /*1160*/  IABS R8, R4 ;  /* 0x0000000400087213 */ /* 0x004fc80000000000 */
        /* <DEDUP_REMOVED lines=36> */
.L_x_1154:
[----:B------:R-:W1:Y:S01]  /*13b0*/  LDC.64 R20, c[0x0][0x3c0] ;  /* 0x0000f000ff147b82 */ /* 0x000e620000000a00 */
[----:B------:R-:W-:-:S05]  /*13c0*/  IADD3 R9, PT, PT, R0, R9, RZ ;  /* 0x0000000900097210 */ /* 0x000fca0007ffe0ff */
[C---:B-1----:R-:W-:Y:S02]  /*13d0*/  IMAD R0, R9.reuse, R21, RZ ;  /* 0x0000001509007224 */ /* 0x042fe400078e02ff */
[----:B------:R-:W-:-:S05]  /*13e0*/  IMAD.WIDE.U32 R12, R9, R20, RZ ;  /* 0x00000014090c7225 */ /* 0x000fca00078e00ff */
[----:B------:R-:W-:-:S07]  /*13f0*/  IADD3 R0, PT, PT, R13, R0, RZ ;  /* 0x000000000d007210 */ /* 0x000fce0007ffe0ff */
.L_x_1155:
[----:B------:R-:W-:Y:S01]  /*1400*/  IMAD.SHL.U32 R237, R234, 0x8, RZ ;  /* 0x00000008eaed7824 */ /* 0x000fe200078e00ff */
[----:B------:R-:W1:Y:S01]  /*1410*/  LDCU.128 UR4, c[0x0][0x3d0] ;  /* 0x00007a00ff0477ac */ /* 0x000e620008000c00 */
[----:B------:R-:W-:Y:S01]  /*1420*/  SHF.R.U32.HI R226, RZ, 0x2, R234 ;  /* 0x00000002ffe27819 */ /* 0x000fe200000116ea */
[----:B------:R-:W2:Y:S01]  /*1430*/  S2UR UR16, SR_CgaCtaId ;  /* 0x00000000001079c3 */ /* 0x000ea20000008800 */
[----:B------:R-:W-:Y:S01]  /*1440*/  SHF.R.S32.HI R225, RZ, 0x1f, R2 ;  /* 0x0000001fffe17819 */ /* 0x000fe20000011402 */
[----:B------:R-:W3:Y:S01]  /*1450*/  LDCU.64 UR12, c[0x0][0x388] ;  /* 0x00007100ff0c77ac */ /* 0x000ee20008000a00 */
[----:B------:R-:W-:Y:S01]  /*1460*/  LOP3.LUT R224, R237, 0x18, RZ, 0xc0, !PT ;  /* 0x00000018ede07812 */ /* 0x000fe200078ec0ff */
[----:B------:R-:W-:Y:S01]  /*1470*/  IMAD.IADD R223, R7, 0x1, -R238 ;  /* 0x0000000107df7824 */ /* 0x000fe200078e0aee */
[----:B------:R-:W-:Y:S01]  /*1480*/  LOP3.LUT R11, R237, 0xd8, RZ, 0xc0, !PT ;  /* 0x000000d8ed0b7812 */ /* 0x000fe200078ec0ff */
[----:B------:R-:W4:Y:S01]  /*1490*/  LDCU.64 UR10, c[0x0][0x390] ;  /* 0x00007200ff0a77ac */ /* 0x000f220008000a00 */
[----:B------:R-:W-:Y:S01]  /*14a0*/  IADD3 R10, P0, PT, R224, R10, RZ ;  /* 0x0000000ae00a7210 */ /* 0x000fe20007f1e0ff */
[----:B------:R-:W-:Y:S01]  /*14b0*/  IMAD.SHL.U32 R6, R234, 0x20, RZ ;  /* 0x00000020ea067824 */ /* 0x000fe200078e00ff */
[----:B------:R-:W-:Y:S01]  /*14c0*/  LOP3.LUT R4, R11, 0x18, R234, 0x78, !PT ;  /* 0x000000180b047812 */ /* 0x000fe200078e78ea */
[----:B------:R-:W5:Y:S01]  /*14d0*/  LDCU.64 UR8, c[0x0][0x3c8] ;  /* 0x00007900ff0877ac */ /* 0x000f620008000a00 */
[----:B------:R-:W-:Y:S01]  /*14e0*/  ISETP.GE.AND P2, PT, R226, R223, PT ;  /* 0x000000dfe200720c */ /* 0x000fe20003f46270 */
[----:B------:R-:W-:Y:S01]  /*14f0*/  IMAD.X R11, RZ, RZ, R3, P0 ;  /* 0x000000ffff0b7224 */ /* 0x000fe200000e0603 */
[----:B------:R-:W-:Y:S01]  /*1500*/  IADD3 R12, P0, PT, R224, R12, RZ ;  /* 0x0000000ce00c7210 */ /* 0x000fe20007f1e0ff */
[----:B------:R-:W-:Y:S01]  /*1510*/  IMAD.SHL.U32 R9, R234, 0x4, RZ ;  /* 0x00000004ea097824 */ /* 0x000fe200078e00ff */
[----:B------:R-:W-:Y:S01]  /*1520*/  LOP3.LUT R8, R6, 0xc0, RZ, 0xc0, !PT ;  /* 0x000000c006087812 */ /* 0x000fe200078ec0ff */
[----:B------:R-:W-:Y:S01]  /*1530*/  IMAD.WIDE.U32 R10, R226, R38, R10 ;  /* 0x00000026e20a7225 */ /* 0x000fe200078e000a */
[----:B------:R-:W-:Y:S01]  /*1540*/  LOP3.LUT R237, R4, 0x1f20, R237, 0xf8, !PT ;  /* 0x00001f2004ed7812 */ /* 0x000fe200078ef8ed */
[----:B------:R-:W-:Y:S01]  /*1550*/  BSSY.RECONVERGENT B0, `(.L_x_1156) ;  /* 0x0000030000007945 */ /* 0x000fe20003800200 */
[----:B------:R-:W-:Y:S01]  /*1560*/  LOP3.LUT R9, R8, 0x18, R9, 0xf8, !PT ;  /* 0x0000001808097812 */ /* 0x000fe200078ef809 */
[----:B------:R-:W-:Y:S01]  /*1570*/  IMAD.X R13, RZ, RZ, R0, P0 ;  /* 0x000000ffff0d7224 */ /* 0x000fe200000e0600 */
[----:B------:R-:W-:Y:S01]  /*1580*/  IADD3 R14, P0, PT, R224, R14, RZ ;  /* 0x0000000ee00e7210 */ /* 0x000fe20007f1e0ff */
[----:B------:R-:W-:Y:S01]  /*1590*/  IMAD R11, R226, R39, R11 ;  /* 0x00000027e20b7224 */ /* 0x000fe200078e020b */
[----:B------:R-:W-:Y:S01]  /*15a0*/  SHF.R.U32.HI R106, RZ, 0x1, R234 ;  /* 0x00000001ff6a7819 */ /* 0x000fe200000116ea */
[----:B-1----:R-:W-:-:S02]  /*15b0*/  IMAD R3, R225, UR4, RZ ;  /* 0x00000004e1037c24 */ /* 0x002fc4000f8e02ff */
[----:B------:R-:W-:Y:S01]  /*15c0*/  IMAD.WIDE.U32 R12, R226, R20, R12 ;  /* 0x00000014e20c7225 */ /* 0x000fe200078e000c */
[----:B------:R-:W-:-:S03]  /*15d0*/  LOP3.LUT R23, R9, 0x8, R106, 0x78, !PT ;  /* 0x0000000809177812 */ /* 0x000fc600078e786a */
        /* <DEDUP_REMOVED lines=38> */
.L_x_1158:
[----:B------:R1:W-:Y:S02]  /*1840*/  STS.128 [R237], RZ ;  /* 0x000000ffed007388 */ /* 0x0003e40000000c00 */
.L_x_1157:
[----:B------:R-:W-:Y:S05]  /*1850*/  BSYNC.RECONVERGENT B0 ;  /* 0x0000000000007941 */ /* 0x000fea0003800200 */
.L_x_1156:
[----:B------:R-:W-:Y:S01]  /*1860*/  IADD3 R222, PT, PT, R226, 0x20, RZ ;  /* 0x00000020e2de7810 */ /* 0x000fe20007ffe0ff */
[----:B------:R-:W-:Y:S01]  /*1870*/  VIADD R37, R197, 0xffffffff ;  /* 0xffffffffc5257836 */ /* 0x000fe20000000000 */
[----:B------:R-:W-:Y:S01]  /*1880*/  SHF.L.U64.HI R0, R38, 0x7, R39 ;  /* 0x0000000726007819 */ /* 0x000fe20000010227 */
[----:B------:R-:W-:Y:S01]  /*1890*/  VIADD R221, R226, 0x40 ;  /* 0x00000040e2dd7836 */ /* 0x000fe20000000000 */
[-C--:B------:R-:W-:Y:S01]  /*18a0*/  ISETP.GE.AND P0, PT, R222, R223.reuse, PT ;  /* 0x000000dfde00720c */ /* 0x080fe20003f06270 */
[----:B--2---:R-:W-:Y:S01]  /*18b0*/  IMAD R3, R37, -0x80, R36 ;  /* 0xffffff8025037824 */ /* 0x004fe200078e0224 */
[----:B------:R-:W-:Y:S01]  /*18c0*/  IADD3 R220, PT, PT, R226, 0x60, RZ ;  /* 0x00000060e2dc7810 */ /* 0x000fe20007ffe0ff */
[----:B------:R-:W-:Y:S01]  /*18d0*/  IMAD.SHL.U32 R4, R38, 0x80, RZ ;  /* 0x0000008026047824 */ /* 0x000fe200078e00ff */
[----:B------:R-:W-:Y:S01]  /*18e0*/  BSSY.RECONVERGENT B0, `(.L_x_1159) ;  /* 0x000001b000007945 */ /* 0x000fe20003800200 */
[----:B------:R-:W-:Y:S01]  /*18f0*/  ISETP.GE.AND P2, PT, R221, R223, PT ;  /* 0x000000dfdd00720c */ /* 0x000fe20003f46270 */
[----:B------:R-:W-:Y:S01]  /*1900*/  IMAD R11, R0, R37, RZ ;  /* 0x00000025000b7224 */ /* 0x000fe200078e02ff */
[----:B------:R-:W-:Y:S01]  /*1910*/  ISETP.GE.AND P1, PT, R220, R223, PT ;  /* 0x000000dfdc00720c */ /* 0x000fe20003f26270 */
        /* <DEDUP_REMOVED lines=23> */
.L_x_1160:
[----:B------:R-:W-:Y:S05]  /*1a90*/  BSYNC.RECONVERGENT B0 ;  /* 0x0000000000007941 */ /* 0x000fea0003800200 */
.L_x_1159:
        /* <DEDUP_REMOVED lines=22> */
.L_x_1162:
[----:B------:R-:W-:Y:S05]  /*1c00*/  BSYNC.RECONVERGENT B0 ;  /* 0x0000000000007941 */ /* 0x000fea0003800200 */
.L_x_1161:
        /* <DEDUP_REMOVED lines=21> */
.L_x_1164:
[----:B------:R-:W-:Y:S05]  /*1d60*/  BSYNC.RECONVERGENT B0 ;  /* 0x0000000000007941 */ /* 0x000fea0003800200 */
.L_x_1163:
        /* <DEDUP_REMOVED lines=13> */
.L_x_1167:
[----:B------:R3:W-:Y:S02]  /*1e40*/  STS.128 [R237+0x2000], RZ ;  /* 0x002000ffed007388 */ /* 0x0007e40000000c00 */
.L_x_1166:
[----:B------:R-:W-:Y:S05]  /*1e50*/  BSYNC.RECONVERGENT B0 ;  /* 0x0000000000007941 */ /* 0x000fea0003800200 */
.L_x_1165:
        /* <DEDUP_REMOVED lines=19> */
.L_x_1169:
[----:B------:R-:W-:Y:S05]  /*1f90*/  BSYNC.RECONVERGENT B0 ;  /* 0x0000000000007941 */ /* 0x000fea0003800200 */
.L_x_1168:
        /* <DEDUP_REMOVED lines=14> */
.L_x_1171:
[----:B------:R-:W-:Y:S05]  /*2080*/  BSYNC.RECONVERGENT B0 ;  /* 0x0000000000007941 */ /* 0x000fea0003800200 */
.L_x_1170:
        /* <DEDUP_REMOVED lines=16> */
.L_x_1173:
[----:B------:R-:W-:Y:S05]  /*2190*/  BSYNC.RECONVERGENT B0 ;  /* 0x0000000000007941 */ /* 0x000fea0003800200 */
.L_x_1172:
[----:B------:R-:W0:Y:S01]  /*21a0*/  LDGDEPBAR ;  /* 0x00000000000079af */ /* 0x000e220000000000 */
[C---:B------:R-:W-:Y:S01]  /*21b0*/  SHF.L.U64.HI R0, R20.reuse, 0x7, R21 ;  /* 0x0000000714007819 */ /* 0x040fe20000010215 */
[----:B------:R-:W-:Y:S01]  /*21c0*/  BSSY.RECONVERGENT B0, `(.L_x_1174) ;  /* 0x0000016000007945 */ /* 0x000fe20003800200 */
[----:B-1----:R-:W-:Y:S02]  /*21d0*/  SHF.L.U32 R4, R20, 0x7, RZ ;  /* 0x0000000714047819 */ /* 0x002fe400000006ff */
[----:B------:R-:W-:Y:S01]  /*21e0*/  IADD3 R105, PT, PT, R36, R105, -R7 ;  /* 0x0000006924697210 */ /* 0x000fe20007ffe807 */
[-C--:B---3--:R-:W-:Y:S02]  /*21f0*/  IMAD R11, R0, R37.reuse, RZ ;  /* 0x00000025000b7224 */ /* 0x088fe400078e02ff */
        /* <DEDUP_REMOVED lines=15> */
.L_x_1176:
[----:B------:R3:W-:Y:S01]  /*22f0*/  STS.128 [R237+0x4000], RZ ;  /* 0x004000ffed007388 */ /* 0x0007e20000000c00 */
[----:B------:R-:W-:Y:S05]  /*2300*/  BRA `(.L_x_1177) ;  /* 0x0000000000047947 */ /* 0x000fea0003800000 */
.L_x_1175:
[----:B------:R1:W-:Y:S02]  /*2310*/  STS.128 [R237+0x4000], RZ ;  /* 0x004000ffed007388 */ /* 0x0003e40000000c00 */
.L_x_1177:
[----:B------:R-:W-:Y:S05]  /*2320*/  BSYNC.RECONVERGENT B0 ;  /* 0x0000000000007941 */ /* 0x000fea0003800200 */
.L_x_1174:
[----:B------:R-:W-:Y:S01]  /*2330*/  ISETP.GE.AND P0, PT, R222, R3, PT ;  /* 0x00000003de00720c */ /* 0x000fe20003f06270 */
[----:B------:R-:W-:Y:S01]  /*2340*/  IMAD.SHL.U32 R13, R234, 0x10, RZ ;  /* 0x00000010ea0d7824 */ /* 0x000fe200078e00ff */
[----:B------:R-:W-:Y:S01]  /*2350*/  LOP3.LUT R0, R6, 0x120, RZ, 0xc0, !PT ;  /* 0x0000012006007812 */ /* 0x000fe200078ec0ff */
[----:B------:R-:W-:Y:S01]  /*2360*/  BSSY.RECONVERGENT B0, `(.L_x_1178) ;  /* 0x0000019000007945 */ /* 0x000fe20003800200 */
[----:B------:R-:W-:Y:S02]  /*2370*/  LOP3.LUT R216, R9, 0x8, R234, 0x78, !PT ;  /* 0x0000000809d87812 */ /* 0x000fe400078e78ea */
[----:B-1----:R-:W-:Y:S02]  /*2380*/  LOP3.LUT R11, R13, 0x100, RZ, 0xc0, !PT ;  /* 0x000001000d0b7812 */ /* 0x002fe400078ec0ff */
        /* <DEDUP_REMOVED lines=22> */
.L_x_1179:
[----:B------:R-:W-:Y:S05]  /*24f0*/  BSYNC.RECONVERGENT B0 ;  /* 0x0000000000007941 */ /* 0x000fea0003800200 */
.L_x_1178:
        /* <DEDUP_REMOVED lines=17> */
.L_x_1181:
[----:B------:R-:W-:Y:S05]  /*2610*/  BSYNC.RECONVERGENT B0 ;  /* 0x0000000000007941 */ /* 0x000fea0003800200 */
.L_x_1180:
        /* <DEDUP_REMOVED lines=17> */
.L_x_1183:
[----:B------:R-:W-:Y:S05]  /*2730*/  BSYNC.RECONVERGENT B0 ;  /* 0x0000000000007941 */ /* 0x000fea0003800200 */
.L_x_1182:
[----:B------:R-:W-:Y:S01]  /*2740*/  LDSM.16.M88.4 R48, [R217] ;  /* 0x00000000d930783b */ /* 0x000fe20000000200 */
[C---:B------:R-:W-:Y:S01]  /*2750*/  LOP3.LUT P0, RZ, R234.reuse, 0x4, RZ, 0xc0, !PT ;  /* 0x00000004eaff7812 */ /* 0x040fe2000780c0ff */
[----:B------:R-:W5:Y:S01]  /*2760*/  LDCU UR6, c[0x0][0x50c] ;  /* 0x0000a180ff0677ac */ /* 0x000f620008000800 */
[----:B------:R-:W-:Y:S01]  /*2770*/  MOV R3, 0x20 ;  /* 0x0000002000037802 */ /* 0x000fe20000000f00 */
[----:B------:R-:W1:Y:S01]  /*2780*/  LDSM.16.M88.4 R100, [R216+0x2000] ;  /* 0x00200000d864783b */ /* 0x000e620000000200 */
[----:B------:R-:W-:Y:S02]  /*2790*/  SHF.L.U32 R202, R234, 0x1, RZ ;  /* 0x00000001eaca7819 */ /* 0x000fe400000006ff */
[----:B------:R-:W-:Y:S01]  /*27a0*/  SEL R3, R3, 0xffffffe0, !P0 ;  /* 0xffffffe003037807 */ /* 0x000fe20004000000 */
[----:B------:R-:W2:Y:S01]  /*27b0*/  LDSM.16.M88.4 R44, [R217+0x1000] ;  /* 0x00100000d92c783b */ /* 0x000ea20000000200 */
[----:B------:R-:W-:Y:S02]  /*27c0*/  ISETP.GT.AND P0, PT, R37, R230, PT ;  /* 0x000000e62500720c */ /* 0x000fe40003f04270 */
[-C--:B------:R-:W-:Y:S01]  /*27d0*/  IADD3 R215, PT, PT, R217, R3.reuse, RZ ;  /* 0x00000003d9d77210 */ /* 0x080fe20007ffe0ff */
[----:B------:R-:W3:Y:S01]  /*27e0*/  LDSM.16.M88.4 R92, [R216+0x2400] ;  /* 0x00240000d85c783b */ /* 0x000ee20000000200 */
[----:B------:R-:W-:-:S02]  /*27f0*/  IADD3 R213, PT, PT, R216, R3, RZ ;  /* 0x00000003d8d57210 */ /* 0x000fc40007ffe0ff */
[----:B------:R-:W-:Y:S01]  /*2800*/  LOP3.LUT R202, R202, 0x6, RZ, 0xc0, !PT ;  /* 0x00000006caca7812 */ /* 0x000fe200078ec0ff */
[----:B------:R-:W-:Y:S04]  /*2810*/  LDSM.16.M88.4 R32, [R215] ;  /* 0x00000000d720783b */ /* 0x000fe80000000200 */
[----:B------:R-:W4:Y:S04]  /*2820*/  LDSM.16.M88.4 R96, [R213+0x2000] ;  /* 0x00200000d560783b */ /* 0x000f280000000200 */
[----:B------:R-:W5:Y:S04]  /*2830*/  LDSM.16.M88.4 R28, [R215+0x1000] ;  /* 0x00100000d71c783b */ /* 0x000f680000000200 */
[----:B------:R-:W5:Y:S04]  /*2840*/  LDSM.16.M88.4 R88, [R213+0x2400] ;  /* 0x00240000d558783b */ /* 0x000f680000000200 */
[----:B------:R-:W5:Y:S04]  /*2850*/  LDSM.16.M88.4 R84, [R216+0x2800] ;  /* 0x00280000d854783b */ /* 0x000f680000000200 */
[----:B------:R-:W5:Y:S04]  /*2860*/  LDSM.16.M88.4 R80, [R213+0x2800] ;  /* 0x00280000d550783b */ /* 0x000f680000000200 */
[----:B------:R-:W5:Y:S01]  /*2870*/  LDSM.16.M88.4 R76, [R216+0x2c00] ;  /* 0x002c0000d84c783b */ /* 0x000f620000000200 */
[-C--:B-1----:R-:W-:Y:S03]  /*2880*/  HMMA.16816.F32.BF16 R12, R48, R100.reuse, RZ ;  /* 0x00000064300c723c */ /* 0x082fe600000418ff */
[----:B------:R-:W-:Y:S04]  /*2890*/  LDSM.16.M88.4 R72, [R213+0x2c00] ;  /* 0x002c0000d548783b */ /* 0x000fe80000000200 */
[----:B------:R-:W1:Y:S01]  /*28a0*/  LDSM.16.M88.4 R68, [R216+0x3000] ;  /* 0x00300000d844783b */ /* 0x000e620000000200 */
[----:B--2---:R-:W-:Y:S03]  /*28b0*/  HMMA.16816.F32.BF16 R4, R44, R100, RZ ;  /* 0x000000642c04723c */ /* 0x004fe600000418ff */
[----:B------:R-:W2:Y:S04]  /*28c0*/  LDSM.16.M88.4 R64, [R213+0x3000] ;  /* 0x00300000d540783b */ /* 0x000ea80000000200 */
[----:B------:R-:W2:Y:S01]  /*28d0*/  LDSM.16.M88.4 R60, [R216+0x3400] ;  /* 0x00340000d83c783b */ /* 0x000ea20000000200 */
[----:B---3--:R-:W-:Y:S03]  /*28e0*/  HMMA.16816.F32.BF16 R8, R48, R92, RZ ;  /* 0x0000005c3008723c */ /* 0x008fe600000418ff */
[----:B------:R-:W3:Y:S04]  /*28f0*/  LDSM.16.M88.4 R56, [R213+0x3400] ;  /* 0x00340000d538783b */ /* 0x000ee80000000200 */
[----:B------:R-:W3:Y:S01]  /*2900*/  LDSM.16.M88.4 R52, [R216+0x3800] ;  /* 0x00380000d834783b */ /* 0x000ee20000000200 */
[-C--:B----4-:R-:W-:Y:S03]  /*2910*/  HMMA.16816.F32.BF16 R12, R32, R96.reuse, R12 ;  /* 0x00000060200c723c */ /* 0x090fe6000004180c */
[----:B------:R-:W-:Y:S04]  /*2920*/  LDSM.16.M88.4 R24, [R213+0x3800] ;  /* 0x00380000d518783b */ /* 0x000fe80000000200 */
[----:B------:R-:W4:Y:S01]  /*2930*/  LDSM.16.M88.4 R40, [R216+0x3c00] ;  /* 0x003c0000d828783b */ /* 0x000f220000000200 */
[----:B-----5:R-:W-:Y:S03]  /*2940*/  HMMA.16816.F32.BF16 R4, R28, R96, R4 ;  /* 0x000000601c04723c */ /* 0x020fe60000041804 */
[----:B------:R-:W5:Y:S04]  /*2950*/  LDSM.16.M88.4 R16, [R213+0x3c00] ;  /* 0x003c0000d510783b */ /* 0x000f680000000200 */
[----:B------:R-:W0:Y:S01]  /*2960*/  LDGDEPBAR ;  /* 0x00000000000079af */ /* 0x000e220000000000 */
[----:B------:R-:W-:Y:S03]  /*2970*/  HMMA.16816.F32.BF16 R8, R32, R88, R8 ;  /* 0x000000582008723c */ /* 0x000fe60000041808 */
[----:B------:R-:W-:Y:S01]  /*2980*/  FMUL.FTZ R12, R12, UR6 ;  /* 0x000000060c0c7c20 */ /* 0x000fe20008410000 */
[----:B------:R-:W-:Y:S01]  /*2990*/  FMUL.FTZ R96, R13, UR6 ;  /* 0x000000060d607c20 */ /* 0x000fe20008410000 */
[----:B------:R-:W-:Y:S01]  /*29a0*/  FMUL.FTZ R97, R14, UR6 ;  /* 0x000000060e617c20 */ /* 0x000fe20008410000 */
[----:B------:R-:W-:Y:S01]  /*29b0*/  FMUL.FTZ R108, R15, UR6 ;  /* 0x000000060f6c7c20 */ /* 0x000fe20008410000 */
[----:B------:R1:W1:Y:S04]  /*29c0*/  MUFU.TANH R104, R12 ;  /* 0x0000000c00687308 */ /* 0x0002680000002400 */
[----:B------:R-:W-:Y:S01]  /*29d0*/  FMUL.FTZ R4, R4, UR6 ;  /* 0x0000000604047c20 */ /* 0x000fe20008410000 */
[----:B------:R-:W-:Y:S01]  /*29e0*/  FMUL.FTZ R5, R5, UR6 ;  /* 0x0000000605057c20 */ /* 0x000fe20008410000 */
[----:B------:R-:W-:Y:S01]  /*29f0*/  FMUL.FTZ R111, R6, UR6 ;  /* 0x00000006066f7c20 */ /* 0x000fe20008410000 */
[----:B------:R-:W-:Y:S01]  /*2a00*/  FMUL.FTZ R112, R7, UR6 ;  /* 0x0000000607707c20 */ /* 0x000fe20008410000 */
[----:B------:R-:W2:Y:S04]  /*2a10*/  MUFU.TANH R109, R4 ;  /* 0x00000004006d7308 */ /* 0x000ea80000002400 */
[----:B------:R-:W-:Y:S01]  /*2a20*/  FMUL.FTZ R113, R8, UR6 ;  /* 0x0000000608717c20 */ /* 0x000fe20008410000 */
[----:B------:R-:W-:Y:S01]  /*2a30*/  FMUL.FTZ R114, R11, UR6 ;  /* 0x000000060b727c20 */ /* 0x000fe20008410000 */
[----:B------:R-:W-:-:S04]  /*2a40*/  DEPBAR.LE SB0, 0x0 ;  /* 0x000080000000791a */ /* 0x000fc80000000000 */
[----:B-1----:R-:W-:Y:S01]  /*2a50*/  HMMA.16816.F32.BF16 R12, R44, R92, RZ ;  /* 0x0000005c2c0c723c */ /* 0x002fe200000418ff */
[----:B------:R1:W1:Y:S08]  /*2a60*/  MUFU.TANH R110, R5 ;  /* 0x00000005006e7308 */ /* 0x0002700000002400 */
[----:B------:R-:W2:Y:S08]  /*2a70*/  MUFU.TANH R96, R96 ;  /* 0x0000006000607308 */ /* 0x000eb00000002400 */
[----:B------:R-:W2:Y:S01]  /*2a80*/  MUFU.TANH R97, R97 ;  /* 0x0000006100617308 */ /* 0x000ea20000002400 */
[----:B-1----:R-:W-:Y:S07]  /*2a90*/  HMMA.16816.F32.BF16 R4, R48, R84, RZ ;  /* 0x000000543004723c */ /* 0x002fee00000418ff */
[----:B------:R-:W1:Y:S01]  /*2aa0*/  MUFU.TANH R108, R108 ;  /* 0x0000006c006c7308 */ /* 0x000e620000002400 */
[----:B------:R-:W-:Y:S01]  /*2ab0*/  HMMA.16816.F32.BF16 R12, R28, R88, R12 ;  /* 0x000000581c0c723c */ /* 0x000fe2000004180c */
[----:B------:R-:W-:Y:S01]  /*2ac0*/  FMUL.FTZ R88, R9, UR6 ;  /* 0x0000000609587c20 */ /* 0x000fe20008410000 */
[----:B------:R-:W-:-:S05]  /*2ad0*/  FMUL.FTZ R89, R10, UR6 ;  /* 0x000000060a597c20 */ /* 0x000fca0008410000 */
[----:B------:R-:W1:Y:S01]  /*2ae0*/  MUFU.TANH R111, R111 ;  /* 0x0000006f006f7308 */ /* 0x000e620000002400 */
[----:B------:R-:W-:Y:S07]  /*2af0*/  HMMA.16816.F32.BF16 R8, R44, R84, RZ ;  /* 0x000000542c08723c */ /* 0x000fee00000418ff */
[----:B------:R-:W1:Y:S01]  /*2b00*/  MUFU.TANH R112, R112 ;  /* 0x0000007000707308 */ /* 0x000e620000002400 */
[----:B------:R-:W-:Y:S03]  /*2b10*/  HMMA.16816.F32.BF16 R4, R32, R80, R4 ;  /* 0x000000502004723c */ /* 0x000fe60000041804 */
[----:B------:R-:W-:Y:S01]  /*2b20*/  FMUL.FTZ R12, R12, UR6 ;  /* 0x000000060c0c7c20 */ /* 0x000fe20008410000 */
[----:B------:R-:W-:Y:S01]  /*2b30*/  FMUL.FTZ R116, R13, UR6 ;  /* 0x000000060d747c20 */ /* 0x000fe20008410000 */
[----:B------:R-:W-:-:S02]  /*2b40*/  FMUL.FTZ R117, R14, UR6 ;  /* 0x000000060e757c20 */ /* 0x000fc40008410000 */
[----:B------:R-:W1:Y:S05]  /*2b50*/  MUFU.TANH R113, R113 ;  /* 0x0000007100717308 */ /* 0x000e6a0000002400 */
[----:B------:R-:W-:Y:S01]  /*2b60*/  HMMA.16816.F32.BF16 R8, R28, R80, R8 ;  /* 0x000000501c08723c */ /* 0x000fe20000041808 */
[----:B------:R-:W-:Y:S02]  /*2b70*/  FMUL.FTZ R80, R15, UR6 ;  /* 0x000000060f507c20 */ /* 0x000fe40008410000 */
[----:B------:R3:W1:Y:S04]  /*2b80*/  MUFU.TANH R115, R12 ;  /* 0x0000000c00737308 */ /* 0x0006680000002400 */
[----:B------:R-:W-:Y:S01]  /*2b90*/  FMUL.FTZ R4, R4, UR6 ;  /* 0x0000000604047c20 */ /* 0x000fe20008410000 */
[----:B------:R-:W-:Y:S01]  /*2ba0*/  FMUL.FTZ R118, R5, UR6 ;  /* 0x0000000605767c20 */ /* 0x000fe20008410000 */
[----:B------:R-:W-:Y:S01]  /*2bb0*/  FMUL.FTZ R119, R6, UR6 ;  /* 0x0000000606777c20 */ /* 0x000fe20008410000 */
[----:B------:R-:W-:Y:S01]  /*2bc0*/  FMUL.FTZ R120, R7, UR6 ;  /* 0x0000000607787c20 */ /* 0x000fe20008410000 */
[----:B------:R4:W1:Y:S08]  /*2bd0*/  MUFU.TANH R81, R4 ;  /* 0x0000000400517308 */ /* 0x0008700000002400 */
[----:B------:R-:W-:Y:S01]  /*2be0*/  FMUL.FTZ R121, R8, UR6 ;  /* 0x0000000608797c20 */ /* 0x000fe20008410000 */
[C---:B---3--:R-:W-:Y:S01]  /*2bf0*/  HMMA.16816.F32.BF16 R12, R48.reuse, R76, RZ ;  /* 0x0000004c300c723c */ /* 0x048fe200000418ff */
[----:B------:R-:W-:Y:S01]  /*2c00*/  FMUL.FTZ R122, R9, UR6 ;  /* 0x00000006097a7c20 */ /* 0x000fe20008410000 */
[----:B------:R-:W-:Y:S01]  /*2c10*/  FMUL.FTZ R123, R10, UR6 ;  /* 0x000000060a7b7c20 */ /* 0x000fe20008410000 */
[----:B------:R-:W-:Y:S01]  /*2c20*/  FMUL.FTZ R124, R11, UR6 ;  /* 0x000000060b7c7c20 */ /* 0x000fe20008410000 */
[----:B------:R-:W3:Y:S04]  /*2c30*/  MUFU.TANH R88, R88 ;  /* 0x0000005800587308 */ /* 0x000ee80000002400 */
[----:B------:R-:W-:Y:S04]  /*2c40*/  HMMA.16816.F32.BF16 R8, R48, R68, RZ ;  /* 0x000000443008723c */ /* 0x000fe800000418ff */
[----:B------:R-:W1:Y:S04]  /*2c50*/  MUFU.TANH R89, R89 ;  /* 0x0000005900597308 */ /* 0x000e680000002400 */
[----:B----4-:R-:W-:Y:S04]  /*2c60*/  HMMA.16816.F32.BF16 R4, R44, R76, RZ ;  /* 0x0000004c2c04723c */ /* 0x010fe800000418ff */
[----:B------:R-:W4:Y:S04]  /*2c70*/  MUFU.TANH R114, R114 ;  /* 0x0000007200727308 */ /* 0x000f280000002400 */
[C---:B------:R-:W-:Y:S04]  /*2c80*/  HMMA.16816.F32.BF16 R12, R32.reuse, R72, R12 ;  /* 0x00000048200c723c */ /* 0x040fe8000004180c */
[----:B------:R-:W1:Y:S04]  /*2c90*/  MUFU.TANH R116, R116 ;  /* 0x0000007400747308 */ /* 0x000e680000002400 */
[----:B--2---:R-:W-:Y:S04]  /*2ca0*/  HMMA.16816.F32.BF16 R8, R32, R64, R8 ;  /* 0x000000402008723c */ /* 0x004fe80000041808 */
[----:B------:R-:W2:Y:S04]  /*2cb0*/  MUFU.TANH R117, R117 ;  /* 0x0000007500757308 */ /* 0x000ea80000002400 */
        /* <DEDUP_REMOVED lines=8> */
[----:B------:R-:W-:-:S02]  /*2d40*/  FMUL.FTZ R140, R11, UR6 ;  /* 0x000000060b8c7c20 */ /* 0x000fc40008410000 */
[----:B------:R-:W1:Y:S04]  /*2d50*/  MUFU.TANH R80, R80 ;  /* 0x0000005000507308 */ /* 0x000e680000002400 */
[----:B------:R-:W-:Y:S01]  /*2d60*/  FMUL.FTZ R4, R4, UR6 ;  /* 0x0000000604047c20 */ /* 0x000fe20008410000 */
[----:B------:R-:W-:Y:S01]  /*2d70*/  FMUL.FTZ R5, R5, UR6 ;  /* 0x0000000605057c20 */ /* 0x000fe20008410000 */
[----:B------:R-:W-:Y:S01]  /*2d80*/  FMUL.FTZ R131, R6, UR6 ;  /* 0x0000000606837c20 */ /* 0x000fe20008410000 */
[----:B------:R-:W-:Y:S01]  /*2d90*/  FMUL.FTZ R130, R7, UR6 ;  /* 0x0000000607827c20 */ /* 0x000fe20008410000 */
[----:B------:R-:W1:Y:S01]  /*2da0*/  MUFU.TANH R127, R4 ;  /* 0x00000004007f7308 */ /* 0x000e620000002400 */
[----:B-----5:R-:W-:Y:S07]  /*2db0*/  HMMA.16816.F32.BF16 R12, R44, R68, RZ ;  /* 0x000000442c0c723c */ /* 0x020fee00000418ff */
[----:B------:R5:W1:Y:S08]  /*2dc0*/  MUFU.TANH R128, R5 ;  /* 0x0000000500807308 */ /* 0x000a700000002400 */
[----:B------:R-:W1:Y:S05]  /*2dd0*/  MUFU.TANH R118, R118 ;  /* 0x0000007600767308 */ /* 0x000e6a0000002400 */
[----:B------:R-:W-:Y:S01]  /*2de0*/  HMMA.16816.F32.BF16 R12, R28, R64, R12 ;  /* 0x000000401c0c723c */ /* 0x000fe2000004180c */
[----:B------:R-:W-:-:S02]  /*2df0*/  FMUL.FTZ R64, R9, UR6 ;  /* 0x0000000609407c20 */ /* 0x000fc40008410000 */
[----:B------:R-:W1:Y:S05]  /*2e00*/  MUFU.TANH R119, R119 ;  /* 0x0000007700777308 */ /* 0x000e6a0000002400 */
[-C--:B-----5:R-:W-:Y:S03]  /*2e10*/  HMMA.16816.F32.BF16 R4, R48, R60.reuse, RZ ;  /* 0x0000003c3004723c */ /* 0x0a0fe600000418ff */
[----:B------:R-:W1:Y:S05]  /*2e20*/  MUFU.TANH R120, R120 ;  /* 0x0000007800787308 */ /* 0x000e6a0000002400 */
[----:B------:R-:W-:Y:S03]  /*2e30*/  HMMA.16816.F32.BF16 R8, R44, R60, RZ ;  /* 0x0000003c2c08723c */ /* 0x000fe600000418ff */
[----:B------:R-:W1:Y:S01]  /*2e40*/  MUFU.TANH R121, R121 ;  /* 0x0000007900797308 */ /* 0x000e620000002400 */
[----:B------:R-:W-:Y:S01]  /*2e50*/  FMUL.FTZ R12, R12, UR6 ;  /* 0x000000060c0c7c20 */ /* 0x000fe20008410000 */
[----:B------:R-:W-:Y:S01]  /*2e60*/  FMUL.FTZ R133, R13, UR6 ;  /* 0x000000060d857c20 */ /* 0x000fe20008410000 */
[----:B------:R-:W-:Y:S01]  /*2e70*/  FMUL.FTZ R135, R14, UR6 ;  /* 0x000000060e877c20 */ /* 0x000fe20008410000 */
[----:B------:R-:W-:-:S04]  /*2e80*/  FMUL.FTZ R139, R15, UR6 ;  /* 0x000000060f8b7c20 */ /* 0x000fc80008410000 */
[----:B------:R5:W1:Y:S01]  /*2e90*/  MUFU.TANH R132, R12 ;  /* 0x0000000c00847308 */ /* 0x000a620000002400 */
[-C--:B------:R-:W-:Y:S07]  /*2ea0*/  HMMA.16816.F32.BF16 R4, R32, R56.reuse, R4 ;  /* 0x000000382004723c */ /* 0x080fee0000041804 */
[----:B------:R-:W1:Y:S01]  /*2eb0*/  MUFU.TANH R122, R122 ;  /* 0x0000007a007a7308 */ /* 0x000e620000002400 */
[----:B------:R-:W-:Y:S07]  /*2ec0*/  HMMA.16816.F32.BF16 R8, R28, R56, R8 ;  /* 0x000000381c08723c */ /* 0x000fee0000041808 */
[----:B------:R-:W1:Y:S01]  /*2ed0*/  MUFU.TANH R123, R123 ;  /* 0x0000007b007b7308 */ /* 0x000e620000002400 */
[C---:B-----5:R-:W-:Y:S03]  /*2ee0*/  HMMA.16816.F32.BF16 R12, R48.reuse, R52, RZ ;  /* 0x00000034300c723c */ /* 0x060fe600000418ff */
[----:B------:R-:W-:Y:S01]  /*2ef0*/  FMUL.FTZ R65, R4, UR6 ;  /* 0x0000000604417c20 */ /* 0x000fe20008410000 */
[----:B------:R-:W-:Y:S01]  /*2f00*/  FMUL.FTZ R56, R5, UR6 ;  /* 0x0000000605387c20 */ /* 0x000fe20008410000 */
[----:B------:R-:W-:Y:S01]  /*2f10*/  FMUL.FTZ R147, R6, UR6 ;  /* 0x0000000606937c20 */ /* 0x000fe20008410000 */
[----:B------:R-:W-:Y:S01]  /*2f20*/  FMUL.FTZ R148, R7, UR6 ;  /* 0x0000000607947c20 */ /* 0x000fe20008410000 */
[----:B------:R-:W1:Y:S04]  /*2f30*/  MUFU.TANH R124, R124 ;  /* 0x0000007c007c7308 */ /* 0x000e680000002400 */
[----:B------:R-:W-:Y:S01]  /*2f40*/  FMUL.FTZ R137, R8, UR6 ;  /* 0x0000000608897c20 */ /* 0x000fe20008410000 */
[----:B------:R-:W-:Y:S01]  /*2f50*/  FMUL.FTZ R134, R9, UR6 ;  /* 0x0000000609867c20 */ /* 0x000fe20008410000 */
[----:B------:R-:W-:Y:S01]  /*2f60*/  FMUL.FTZ R141, R10, UR6 ;  /* 0x000000060a8d7c20 */ /* 0x000fe20008410000 */
[----:B------:R-:W-:Y:S01]  /*2f70*/  FMUL.FTZ R136, R11, UR6 ;  /* 0x000000060b887c20 */ /* 0x000fe20008410000 */
[----:B------:R-:W1:Y:S01]  /*2f80*/  MUFU.TANH R72, R72 ;  /* 0x0000004800487308 */ /* 0x000e620000002400 */
[----:B------:R-:W-:Y:S07]  /*2f90*/  HMMA.16816.F32.BF16 R8, R48, R40, RZ ;  /* 0x000000283008723c */ /* 0x000fee00000418ff */
[----:B------:R-:W1:Y:S01]  /*2fa0*/  MUFU.TANH R73, R73 ;  /* 0x0000004900497308 */ /* 0x000e620000002400 */
[----:B------:R-:W-:Y:S07]  /*2fb0*/  HMMA.16816.F32.BF16 R4, R32, R24, R12 ;  /* 0x000000182004723c */ /* 0x000fee000004180c */
[----:B------:R-:W1:Y:S01]  /*2fc0*/  MUFU.TANH R126, R126 ;  /* 0x0000007e007e7308 */ /* 0x000e620000002400 */
[----:B------:R-:W-:Y:S07]  /*2fd0*/  HMMA.16816.F32.BF16 R12, R44, R52, RZ ;  /* 0x000000342c0c723c */ /* 0x000fee00000418ff */
[----:B------:R-:W1:Y:S01]  /*2fe0*/  MUFU.TANH R131, R131 ;  /* 0x0000008300837308 */ /* 0x000e620000002400 */
[----:B------:R-:W-:Y:S03]  /*2ff0*/  HMMA.16816.F32.BF16 R8, R32, R16, R8 ;  /* 0x000000102008723c */ /* 0x000fe60000041808 */
[----:B------:R-:W-:Y:S01]  /*3000*/  FMUL.FTZ R4, R4, UR6 ;  /* 0x0000000604047c20 */ /* 0x000fe20008410000 */
[----:B------:R-:W-:Y:S01]  /*3010*/  FMUL.FTZ R149, R6, UR6 ;  /* 0x0000000606957c20 */ /* 0x000fe20008410000 */
[----:B------:R-:W-:-:S02]  /*3020*/  FMUL.FTZ R150, R7, UR6 ;  /* 0x0000000607967c20 */ /* 0x000fc40008410000 */
[----:B------:R5:W1:Y:S05]  /*3030*/  MUFU.TANH R57, R4 ;  /* 0x0000000400397308 */ /* 0x000a6a0000002400 */
[----:B------:R-:W-:Y:S01]  /*3040*/  HMMA.16816.F32.BF16 R12, R28, R24, R12 ;  /* 0x000000181c0c723c */ /* 0x000fe2000004180c */
[----:B------:R-:W-:Y:S02]  /*3050*/  FMUL.FTZ R24, R5, UR6 ;  /* 0x0000000605187c20 */ /* 0x000fe40008410000 */
[----:B------:R-:W1:Y:S04]  /*3060*/  MUFU.TANH R130, R130 ;  /* 0x0000008200827308 */ /* 0x000e680000002400 */
[----:B------:R-:W-:Y:S01]  /*3070*/  FMUL.FTZ R8, R8, UR6 ;  /* 0x0000000608087c20 */ /* 0x000fe20008410000 */
[----:B------:R-:W-:Y:S01]  /*3080*/  FMUL.FTZ R151, R10, UR6 ;  /* 0x000000060a977c20 */ /* 0x000fe20008410000 */
[----:B------:R-:W-:-:S02]  /*3090*/  FMUL.FTZ R152, R11, UR6 ;  /* 0x000000060b987c20 */ /* 0x000fc40008410000 */
[----:B------:R3:W1:Y:S01]  /*30a0*/  MUFU.TANH R25, R8 ;  /* 0x0000000800197308 */ /* 0x0006620000002400 */
[C---:B-----5:R-:W-:Y:S07]  /*30b0*/  HMMA.16816.F32.BF16 R4, R44.reuse, R40, RZ ;  /* 0x000000282c04723c */ /* 0x060fee00000418ff */
[----:B------:R-:W-:Y:S01]  /*30c0*/  FMUL.FTZ R142, R12, UR6 ;  /* 0x000000060c8e7c20 */ /* 0x000fe20008410000 */
[----:B------:R-:W-:Y:S01]  /*30d0*/  FMUL.FTZ R52, R13, UR6 ;  /* 0x000000060d347c20 */ /* 0x000fe20008410000 */
[----:B------:R-:W-:Y:S01]  /*30e0*/  FMUL.FTZ R143, R14, UR6 ;  /* 0x000000060e8f7c20 */ /* 0x000fe20008410000 */
[----:B------:R-:W-:Y:S01]  /*30f0*/  FMUL.FTZ R41, R15, UR6 ;  /* 0x000000060f297c20 */ /* 0x000fe20008410000 */
[----:B------:R-:W1:Y:S01]  /*3100*/  MUFU.TANH R129, R129 ;  /* 0x0000008100817308 */ /* 0x000e620000002400 */
[-C--:B------:R-:W-:Y:S07]  /*3110*/  HMMA.16816.F32.BF16 R12, R44, R102.reuse, RZ ;  /* 0x000000662c0c723c */ /* 0x080fee00000418ff */
[----:B------:R-:W1:Y:S01]  /*3120*/  MUFU.TANH R40, R52 ;  /* 0x0000003400287308 */ /* 0x000e620000002400 */
[----:B------:R-:W-:Y:S07]  /*3130*/  HMMA.16816.F32.BF16 R100, R48, R102, RZ ;  /* 0x000000663064723c */ /* 0x000fee00000418ff */
[----:B------:R-:W1:Y:S01]  /*3140*/  MUFU.TANH R64, R64 ;  /* 0x0000004000407308 */ /* 0x000e620000002400 */
[----:B------:R-:W-:Y:S01]  /*3150*/  HMMA.16816.F32.BF16 R4, R28, R16, R4 ;  /* 0x000000101c04723c */ /* 0x000fe20000041804 */
[----:B------:R-:W-:-:S06]  /*3160*/  FMUL.FTZ R16, R9, UR6 ;  /* 0x0000000609107c20 */ /* 0x000fcc0008410000 */
[----:B------:R-:W1:Y:S01]  /*3170*/  MUFU.TANH R138, R138 ;  /* 0x0000008a008a7308 */ /* 0x000e620000002400 */
[----:B------:R-:W-:Y:S07]  /*3180*/  HMMA.16816.F32.BF16 R12, R28, R98, R12 ;  /* 0x000000621c0c723c */ /* 0x000fee000004180c */
[----:B------:R-:W1:Y:S01]  /*3190*/  MUFU.TANH R140, R140 ;  /* 0x0000008c008c7308 */ /* 0x000e620000002400 */
[C---:B---3--:R-:W-:Y:S03]  /*31a0*/  HMMA.16816.F32.BF16 R8, R44.reuse, R94, RZ ;  /* 0x0000005e2c08723c */ /* 0x048fe600000418ff */
[----:B------:R-:W-:Y:S01]  /*31b0*/  FMUL.FTZ R145, R4, UR6 ;  /* 0x0000000604917c20 */ /* 0x000fe20008410000 */
[----:B------:R-:W-:Y:S01]  /*31c0*/  FMUL.FTZ R17, R5, UR6 ;  /* 0x0000000605117c20 */ /* 0x000fe20008410000 */
[----:B------:R-:W-:Y:S01]  /*31d0*/  FMUL.FTZ R146, R6, UR6 ;  /* 0x0000000606927c20 */ /* 0x000fe20008410000 */
[----:B------:R-:W-:Y:S01]  /*31e0*/  FMUL.FTZ R144, R7, UR6 ;  /* 0x0000000607907c20 */ /* 0x000fe20008410000 */
[----:B------:R-:W3:Y:S01]  /*31f0*/  MUFU.TANH R133, R133 ;  /* 0x0000008500857308 */ /* 0x000ee20000002400 */
[----:B------:R-:W-:Y:S03]  /*3200*/  HMMA.16816.F32.BF16 R4, R44, R86, RZ ;  /* 0x000000562c04723c */ /* 0x000fe600000418ff */
[----:B------:R-:W-:Y:S01]  /*3210*/  FMUL.FTZ R12, R12, UR6 ;  /* 0x000000060c0c7c20 */ /* 0x000fe20008410000 */
[----:B------:R-:W-:Y:S01]  /*3220*/  FMUL.FTZ R167, R13, UR6 ;  /* 0x000000060da77c20 */ /* 0x000fe20008410000 */
[----:B------:R-:W-:Y:S01]  /*3230*/  FMUL.FTZ R168, R14, UR6 ;  /* 0x000000060ea87c20 */ /* 0x000fe20008410000 */
[----:B------:R-:W-:Y:S01]  /*3240*/  FMUL.FTZ R169, R15, UR6 ;  /* 0x000000060fa97c20 */ /* 0x000fe20008410000 */
[----:B------:R5:W1:Y:S01]  /*3250*/  MUFU.TANH R159, R12 ;  /* 0x0000000c009f7308 */ /* 0x000a620000002400 */
[----:B------:R-:W-:Y:S07]  /*3260*/  HMMA.16816.F32.BF16 R92, R48, R94, RZ ;  /* 0x0000005e305c723c */ /* 0x000fee00000418ff */
[----:B------:R-:W1:Y:S01]  /*3270*/  MUFU.TANH R135, R135 ;  /* 0x0000008700877308 */ /* 0x000e620000002400 */
[C---:B------:R-:W-:Y:S07]  /*3280*/  HMMA.16816.F32.BF16 R8, R28.reuse, R90, R8 ;  /* 0x0000005a1c08723c */ /* 0x040fee0000041808 */
        /* <DEDUP_REMOVED lines=8> */
[----:B------:R-:W1:Y:S01]  /*3310*/  MUFU.TANH R56, R56 ;  /* 0x0000003800387308 */ /* 0x000e620000002400 */
[-C--:B------:R-:W-:Y:S03]  /*3320*/  HMMA.16816.F32.BF16 R8, R44, R70.reuse, RZ ;  /* 0x000000462c08723c */ /* 0x080fe600000418ff */
[----:B------:R-:W-:Y:S01]  /*3330*/  FMUL.FTZ R4, R4, UR6 ;  /* 0x0000000604047c20 */ /* 0x000fe20008410000 */
[----:B------:R-:W-:Y:S01]  /*3340*/  FMUL.FTZ R165, R5, UR6 ;  /* 0x0000000605a57c20 */ /* 0x000fe20008410000 */
[----:B------:R-:W-:Y:S01]  /*3350*/  FMUL.FTZ R170, R6, UR6 ;  /* 0x0000000606aa7c20 */ /* 0x000fe20008410000 */
[----:B------:R-:W-:Y:S01]  /*3360*/  FMUL.FTZ R166, R7, UR6 ;  /* 0x0000000607a67c20 */ /* 0x000fe20008410000 */
[----:B------:R5:W1:Y:S01]  /*3370*/  MUFU.TANH R164, R4 ;  /* 0x0000000400a47308 */ /* 0x000a620000002400 */
[----:B------:R-:W-:Y:S07]  /*3380*/  HMMA.16816.F32.BF16 R68, R48, R70, RZ ;  /* 0x000000463044723c */ /* 0x000fee00000418ff */
[----:B------:R-:W1:Y:S01]  /*3390*/  MUFU.TANH R147, R147 ;  /* 0x0000009300937308 */ /* 0x000e620000002400 */
[----:B------:R-:W-:Y:S07]  /*33a0*/  HMMA.16816.F32.BF16 R12, R28, R74, R12 ;  /* 0x0000004a1c0c723c */ /* 0x000fee000004180c */
[----:B------:R-:W1:Y:S01]  /*33b0*/  MUFU.TANH R148, R148 ;  /* 0x0000009400947308 */ /* 0x000e620000002400 */
[----:B------:R-:W-:Y:S07]  /*33c0*/  HMMA.16816.F32.BF16 R84, R48, R86, RZ ;  /* 0x000000563054723c */ /* 0x000fee00000418ff */
[----:B------:R-:W1:Y:S01]  /*33d0*/  MUFU.TANH R137, R137 ;  /* 0x0000008900897308 */ /* 0x000e620000002400 */
[C---:B-----5:R-:W-:Y:S03]  /*33e0*/  HMMA.16816.F32.BF16 R4, R44.reuse, R62, RZ ;  /* 0x0000003e2c04723c */ /* 0x060fe600000418ff */
[----:B------:R-:W-:Y:S01]  /*33f0*/  FMUL.FTZ R162, R12, UR6 ;  /* 0x000000060ca27c20 */ /* 0x000fe20008410000 */
[----:B------:R-:W-:Y:S01]  /*3400*/  FMUL.FTZ R160, R13, UR6 ;  /* 0x000000060da07c20 */ /* 0x000fe20008410000 */
[----:B------:R-:W-:Y:S01]  /*3410*/  FMUL.FTZ R163, R14, UR6 ;  /* 0x000000060ea37c20 */ /* 0x000fe20008410000 */
[----:B------:R-:W-:Y:S01]  /*3420*/  FMUL.FTZ R161, R15, UR6 ;  /* 0x000000060fa17c20 */ /* 0x000fe20008410000 */
[----:B------:R-:W1:Y:S01]  /*3430*/  MUFU.TANH R134, R134 ;  /* 0x0000008600867308 */ /* 0x000e620000002400 */
[----:B------:R-:W-:Y:S07]  /*3440*/  HMMA.16816.F32.BF16 R12, R44, R54, RZ ;  /* 0x000000362c0c723c */ /* 0x000fee00000418ff */
[----:B------:R-:W1:Y:S01]  /*3450*/  MUFU.TANH R141, R141 ;  /* 0x0000008d008d7308 */ /* 0x000e620000002400 */
[C---:B------:R-:W-:Y:S07]  /*3460*/  HMMA.16816.F32.BF16 R76, R48.reuse, R78, RZ ;  /* 0x0000004e304c723c */ /* 0x040fee00000418ff */
[----:B------:R-:W1:Y:S01]  /*3470*/  MUFU.TANH R136, R136 ;  /* 0x0000008800887308 */ /* 0x000e620000002400 */
[C---:B------:R-:W-:Y:S07]  /*3480*/  HMMA.16816.F32.BF16 R60, R48.reuse, R62, RZ ;  /* 0x0000003e303c723c */ /* 0x040fee00000418ff */
[----:B------:R-:W1:Y:S01]  /*3490*/  MUFU.TANH R24, R24 ;  /* 0x0000001800187308 */ /* 0x000e620000002400 */
[----:B------:R-:W-:Y:S07]  /*34a0*/  HMMA.16816.F32.BF16 R52, R48, R54, RZ ;  /* 0x000000363034723c */ /* 0x000fee00000418ff */
[----:B------:R-:W1:Y:S01]  /*34b0*/  MUFU.TANH R149, R149 ;  /* 0x0000009500957308 */ /* 0x000e620000002400 */
[-C--:B------:R-:W-:Y:S07]  /*34c0*/  HMMA.16816.F32.BF16 R44, R44, R42.reuse, RZ ;  /* 0x0000002a2c2c723c */ /* 0x080fee00000418ff */
[----:B------:R-:W1:Y:S01]  /*34d0*/  MUFU.TANH R150, R150 ;  /* 0x0000009600967308 */ /* 0x000e620000002400 */
[----:B------:R-:W-:Y:S07]  /*34e0*/  HMMA.16816.F32.BF16 R48, R48, R42, RZ ;  /* 0x0000002a3030723c */ /* 0x000fee00000418ff */
[----:B------:R-:W1:Y:S01]  /*34f0*/  MUFU.TANH R142, R142 ;  /* 0x0000008e008e7308 */ /* 0x000e620000002400 */
[C---:B------:R-:W-:Y:S07]  /*3500*/  HMMA.16816.F32.BF16 R8, R28.reuse, R66, R8 ;  /* 0x000000421c08723c */ /* 0x040fee0000041808 */
[----:B------:R-:W1:Y:S01]  /*3510*/  MUFU.TANH R143, R143 ;  /* 0x0000008f008f7308 */ /* 0x000e620000002400 */
[----:B------:R-:W-:Y:S07]  /*3520*/  HMMA.16816.F32.BF16 R4, R28, R58, R4 ;  /* 0x0000003a1c04723c */ /* 0x000fee0000041804 */
[----:B------:R-:W1:Y:S01]  /*3530*/  MUFU.TANH R41, R41 ;  /* 0x0000002900297308 */ /* 0x000e620000002400 */
[----:B------:R-:W-:Y:S03]  /*3540*/  HMMA.16816.F32.BF16 R68, R32, R66, R68 ;  /* 0x000000422044723c */ /* 0x000fe60000041844 */
[----:B------:R-:W-:Y:S01]  /*3550*/  FMUL.FTZ R9, R9, UR6 ;  /* 0x0000000609097c20 */ /* 0x000fe20008410000 */
[----:B------:R-:W-:Y:S01]  /*3560*/  FMUL.FTZ R11, R11, UR6 ;  /* 0x000000060b0b7c20 */ /* 0x000fe20008410000 */
[----:B------:R-:W-:Y:S01]  /*3570*/  FMUL.FTZ R154, R8, UR6 ;  /* 0x00000006089a7c20 */ /* 0x000fe20008410000 */
[----:B------:R-:W-:Y:S01]  /*3580*/  FMUL.FTZ R158, R10, UR6 ;  /* 0x000000060a9e7c20 */ /* 0x000fe20008410000 */
[----:B------:R5:W1:Y:S01]  /*3590*/  MUFU.TANH R156, R9 ;  /* 0x00000009009c7308 */ /* 0x000a620000002400 */
[----:B------:R-:W-:Y:S03]  /*35a0*/  HMMA.16816.F32.BF16 R12, R28, R26, R12 ;  /* 0x0000001a1c0c723c */ /* 0x000fe6000004180c */
[----:B------:R-:W-:Y:S01]  /*35b0*/  FMUL.FTZ R5, R5, UR6 ;  /* 0x0000000605057c20 */ /* 0x000fe20008410000 */
[----:B------:R-:W-:Y:S01]  /*35c0*/  FMUL.FTZ R6, R6, UR6 ;  /* 0x0000000606067c20 */ /* 0x000fe20008410000 */
[----:B------:R-:W-:Y:S01]  /*35d0*/  FMUL.FTZ R7, R7, UR6 ;  /* 0x0000000607077c20 */ /* 0x000fe20008410000 */
[----:B------:R-:W-:Y:S01]  /*35e0*/  FMUL.FTZ R8, R4, UR6 ;  /* 0x0000000604087c20 */ /* 0x000fe20008410000 */
[----:B------:R4:W1:Y:S01]  /*35f0*/  MUFU.TANH R157, R11 ;  /* 0x0000000b009d7308 */ /* 0x0008620000002400 */
[----:B------:R-:W-:Y:S01]  /*3600*/  HMMA.16816.F32.BF16 R84, R32, R82, R84 ;  /* 0x000000522054723c */ /* 0x000fe20000041854 */
[----:B------:R-:W-:-:S02]  /*3610*/  LEA R83, R37, R202, 0x7 ;  /* 0x000000ca25537211 */ /* 0x000fc400078e38ff */
[----:B------:R-:W-:Y:S01]  /*3620*/  FMUL.FTZ R68, R68, UR6 ;  /* 0x0000000644447c20 */ /* 0x000fe20008410000 */
[----:B------:R-:W-:Y:S01]  /*3630*/  FMUL.FTZ R70, R70, UR6 ;  /* 0x0000000646467c20 */ /* 0x000fe20008410000 */
[----:B------:R-:W-:Y:S02]  /*3640*/  FMUL.FTZ R71, R71, UR6 ;  /* 0x0000000647477c20 */ /* 0x000fe40008410000 */
[----:B------:R2:W1:Y:S01]  /*3650*/  MUFU.TANH R10, R5 ;  /* 0x00000005000a7308 */ /* 0x0004620000002400 */
[----:B------:R-:W-:Y:S03]  /*3660*/  HMMA.16816.F32.BF16 R44, R28, R18, R44 ;  /* 0x000000121c2c723c */ /* 0x000fe6000004182c */
[----:B------:R-:W-:Y:S01]  /*3670*/  FMUL.FTZ R4, R12, UR6 ;  /* 0x000000060c047c20 */ /* 0x000fe20008410000 */
[----:B-----5:R-:W-:Y:S01]  /*3680*/  FMUL.FTZ R9, R13, UR6 ;  /* 0x000000060d097c20 */ /* 0x020fe20008410000 */
[----:B------:R-:W-:-:S02]  /*3690*/  FMUL.FTZ R13, R14, UR6 ;  /* 0x000000060e0d7c20 */ /* 0x000fc40008410000 */
[----:B------:R5:W1:Y:S01]  /*36a0*/  MUFU.TANH R155, R6 ;  /* 0x00000006009b7308 */ /* 0x000a620000002400 */
[----:B------:R-:W-:Y:S01]  /*36b0*/  HMMA.16816.F32.BF16 R76, R32, R74, R76 ;  /* 0x0000004a204c723c */ /* 0x000fe2000004184c */
[----:B----4-:R-:W-:Y:S01]  /*36c0*/  FMUL.FTZ R11, R15, UR6 ;  /* 0x000000060f0b7c20 */ /* 0x010fe20008410000 */
[----:B------:R-:W-:Y:S01]  /*36d0*/  FMUL.FTZ R75, R69, UR6 ;  /* 0x00000006454b7c20 */ /* 0x000fe20008410000 */
[----:B------:R-:W-:-:S04]  /*36e0*/  FMUL.FTZ R85, R85, UR6 ;  /* 0x0000000655557c20 */ /* 0x000fc80008410000 */
[----:B------:R4:W1:Y:S01]  /*36f0*/  MUFU.TANH R153, R7 ;  /* 0x0000000700997308 */ /* 0x0008620000002400 */
[C---:B------:R-:W-:Y:S01]  /*3700*/  HMMA.16816.F32.BF16 R48, R32.reuse, R18, R48 ;  /* 0x000000122030723c */ /* 0x040fe20000041830 */
[----:B------:R-:W-:Y:S02]  /*3710*/  LOP3.LUT R19, R106, 0x1f0, RZ, 0xc0, !PT ;  /* 0x000001f06a137812 */ /* 0x000fe400078ec0ff */
[----:B--2---:R-:W-:Y:S01]  /*3720*/  FMUL.FTZ R5, R45, UR6 ;  /* 0x000000062d057c20 */ /* 0x004fe20008410000 */
[----:B------:R-:W-:Y:S01]  /*3730*/  FMUL.FTZ R12, R46, UR6 ;  /* 0x000000062e0c7c20 */ /* 0x000fe20008410000 */
[----:B------:R-:W-:Y:S01]  /*3740*/  FMUL.FTZ R46, R86, UR6 ;  /* 0x00000006562e7c20 */ /* 0x000fe20008410000 */
[----:B------:R-:W-:Y:S01]  /*3750*/  LOP3.LUT R18, R226, 0x7, RZ, 0xc0, !PT ;  /* 0x00000007e2127812 */ /* 0x000fe200078ec0ff */
[----:B------:R2:W1:Y:S01]  /*3760*/  MUFU.TANH R74, R68 ;  /* 0x00000044004a7308 */ /* 0x0004620000002400 */
[----:B------:R-:W-:Y:S01]  /*3770*/  HMMA.16816.F32.BF16 R100, R32, R98, R100 ;  /* 0x000000622064723c */ /* 0x000fe20000041864 */
[----:B-----5:R-:W-:Y:S01]  /*3780*/  FMUL.FTZ R6, R47, UR6 ;  /* 0x000000062f067c20 */ /* 0x020fe20008410000 */
[----:B------:R-:W-:Y:S01]  /*3790*/  FMUL.FTZ R47, R87, UR6 ;  /* 0x00000006572f7c20 */ /* 0x000fe20008410000 */
[----:B------:R-:W-:Y:S01]  /*37a0*/  FMUL.FTZ R66, R79, UR6 ;  /* 0x000000064f427c20 */ /* 0x000fe20008410000 */
[----:B------:R-:W-:Y:S01]  /*37b0*/  FMUL.FTZ R77, R77, UR6 ;  /* 0x000000064d4d7c20 */ /* 0x000fe20008410000 */
[----:B------:R-:W-:-:S02]  /*37c0*/  IADD3 R18, PT, PT, R18, R19, R238 ;  /* 0x0000001312127210 */ /* 0x000fc40007ffe0ee */
[----:B------:R-:W1:Y:S01]  /*37d0*/  MUFU.TANH R16, R16 ;  /* 0x0000001000107308 */ /* 0x000e620000002400 */
[C---:B------:R-:W-:Y:S01]  /*37e0*/  HMMA.16816.F32.BF16 R92, R32.reuse, R90, R92 ;  /* 0x0000005a205c723c */ /* 0x040fe2000004185c */
[----:B------:R-:W-:Y:S01]  /*37f0*/  FMUL.FTZ R90, R84, UR6 ;  /* 0x00000006545a7c20 */ /* 0x000fe20008410000 */
[----:B----4-:R-:W-:Y:S01]  /*3800*/  FMUL.FTZ R7, R44, UR6 ;  /* 0x000000062c077c20 */ /* 0x010fe20008410000 */
[----:B------:R-:W-:Y:S01]  /*3810*/  FMUL.FTZ R84, R76, UR6 ;  /* 0x000000064c547c20 */ /* 0x000fe20008410000 */
[----:B------:R-:W-:Y:S01]  /*3820*/  FMUL.FTZ R76, R78, UR6 ;  /* 0x000000064e4c7c20 */ /* 0x000fe20008410000 */
[----:B------:R-:W-:Y:S01]  /*3830*/  FMUL.FTZ R48, R48, UR6 ;  /* 0x0000000630307c20 */ /* 0x000fe20008410000 */
[----:B------:R-:W-:Y:S01]  /*3840*/  FMUL.FTZ R49, R49, UR6 ;  /* 0x0000000631317c20 */ /* 0x000fe20008410000 */
[----:B------:R-:W4:Y:S01]  /*3850*/  MUFU.TANH R151, R151 ;  /* 0x0000009700977308 */ /* 0x000f220000002400 */
[----:B------:R-:W-:Y:S01]  /*3860*/  HMMA.16816.F32.BF16 R60, R32, R58, R60 ;  /* 0x0000003a203c723c */ /* 0x000fe2000004183c */
[----:B------:R-:W-:-:S02]  /*3870*/  IADD3 R105, PT, PT, R18, 0x1, R105 ;  /* 0x0000000112697810 */ /* 0x000fc40007ffe069 */
[----:B------:R-:W-:Y:S01]  /*3880*/  FMUL.FTZ R14, R100, UR6 ;  /* 0x00000006640e7c20 */ /* 0x000fe20008410000 */
[----:B------:R-:W-:Y:S01]  /*3890*/  FMUL.FTZ R28, R101, UR6 ;  /* 0x00000006651c7c20 */ /* 0x000fe20008410000 */
[----:B------:R-:W-:Y:S01]  /*38a0*/  FMUL.FTZ R29, R102, UR6 ;  /* 0x00000006661d7c20 */ /* 0x000fe20008410000 */
[----:B------:R-:W-:Y:S01]  /*38b0*/  FMUL.FTZ R30, R103, UR6 ;  /* 0x00000006671e7c20 */ /* 0x000fe20008410000 */
[----:B------:R-:W1:Y:S01]  /*38c0*/  MUFU.TANH R152, R152 ;  /* 0x0000009800987308 */ /* 0x000e620000002400 */
[----:B------:R-:W-:Y:S01]  /*38d0*/  HMMA.16816.F32.BF16 R52, R32, R26, R52 ;  /* 0x0000001a2034723c */ /* 0x000fe20000041834 */
[----:B------:R-:W-:Y:S01]  /*38e0*/  FMUL.FTZ R34, R50, UR6 ;  /* 0x0000000632227c20 */ /* 0x000fe20008410000 */
[----:B------:R-:W-:Y:S01]  /*38f0*/  FMUL.FTZ R50, R51, UR6 ;  /* 0x0000000633327c20 */ /* 0x000fe20008410000 */
[----:B------:R-:W-:Y:S01]  /*3900*/  FMUL.FTZ R31, R92, UR6 ;  /* 0x000000065c1f7c20 */ /* 0x000fe20008410000 */
[----:B------:R-:W-:Y:S01]  /*3910*/  FMUL.FTZ R15, R93, UR6 ;  /* 0x000000065d0f7c20 */ /* 0x000fe20008410000 */
[----:B------:R-:W-:Y:S01]  /*3920*/  FMUL.FTZ R44, R94, UR6 ;  /* 0x000000065e2c7c20 */ /* 0x000fe20008410000 */
[----:B------:R-:W-:Y:S01]  /*3930*/  FMUL.FTZ R45, R95, UR6 ;  /* 0x000000065f2d7c20 */ /* 0x000fe20008410000 */
[----:B------:R-:W1:Y:S01]  /*3940*/  MUFU.TANH R145, R145 ;  /* 0x0000009100917308 */ /* 0x000e620000002400 */
[----:B------:R-:W-:-:S02]  /*3950*/  IADD3 R243, PT, PT, R18, R36, -R107 ;  /* 0x0000002412f37210 */ /* 0x000fc40007ffe86b */
[----:B------:R-:W-:Y:S01]  /*3960*/  VIMNMX R242, PT, PT, R105, R36, PT ;  /* 0x0000002469f27248 */ /* 0x000fe20003fe0100 */
[----:B------:R-:W-:Y:S01]  /*3970*/  FMUL.FTZ R60, R60, UR6 ;  /* 0x000000063c3c7c20 */ /* 0x000fe20008410000 */
[----:B--2---:R-:W-:Y:S01]  /*3980*/  FMUL.FTZ R68, R62, UR6 ;  /* 0x000000063e447c20 */ /* 0x004fe20008410000 */
[----:B------:R-:W-:Y:S01]  /*3990*/  FMUL.FTZ R42, R63, UR6 ;  /* 0x000000063f2a7c20 */ /* 0x000fe20008410000 */
[----:B------:R-:W-:Y:S01]  /*39a0*/  FMUL.FTZ R61, R61, UR6 ;  /* 0x000000063d3d7c20 */ /* 0x000fe20008410000 */
[----:B------:R2:W1:Y:S01]  /*39b0*/  MUFU.TANH R67, R60 ;  /* 0x0000003c00437308 */ /* 0x0004620000002400 */
[C-C-:B------:R-:W-:Y:S02]  /*39c0*/  VIADDMNMX R241, R105.reuse, 0x8, R36.reuse, PT ;  /* 0x0000000869f17846 */ /* 0x140fe40003800124 */
[--C-:B------:R-:W-:Y:S01]  /*39d0*/  VIADDMNMX R240, R105, 0x40, R36.reuse, PT ;  /* 0x0000004069f07846 */ /* 0x100fe20003800124 */
[----:B------:R-:W-:Y:S01]  /*39e0*/  FMUL.FTZ R52, R52, UR6 ;  /* 0x0000000634347c20 */ /* 0x000fe20008410000 */
[----:B------:R-:W-:Y:S01]  /*39f0*/  FMUL.FTZ R53, R53, UR6 ;  /* 0x0000000635357c20 */ /* 0x000fe20008410000 */
[----:B------:R-:W-:Y:S01]  /*3a00*/  FMUL.FTZ R54, R54, UR6 ;  /* 0x0000000636367c20 */ /* 0x000fe20008410000 */
[----:B------:R-:W-:Y:S01]  /*3a10*/  FMUL.FTZ R55, R55, UR6 ;  /* 0x0000000637377c20 */ /* 0x000fe20008410000 */
[----:B------:R2:W1:Y:S01]  /*3a20*/  MUFU.TANH R58, R52 ;  /* 0x00000034003a7308 */ /* 0x0004620000002400 */
[----:B------:R-:W-:-:S07]  /*3a30*/  VIADDMNMX R239, R105, 0x48, R36, PT ;  /* 0x0000004869ef7846 */ /* 0x000fce0003800124 */
[----:B------:R-:W1:Y:S08]  /*3a40*/  MUFU.TANH R17, R17 ;  /* 0x0000001100117308 */ /* 0x000e700000002400 */
        /* <DEDUP_REMOVED lines=40> */
[----:B------:R2:W1:Y:S08]  /*3cd0*/  MUFU.TANH R82, R77 ;  /* 0x0000004d00527308 */ /* 0x0004700000002400 */
[----:B------:R-:W1:Y:S08]  /*3ce0*/  MUFU.TANH R76, R76 ;  /* 0x0000004c004c7308 */ /* 0x000e700000002400 */
[----:B------:R-:W1:Y:S08]  /*3cf0*/  MUFU.TANH R66, R66 ;  /* 0x0000004200427308 */ /* 0x000e700000002400 */
[----:B------:R-:W1:Y:S08]  /*3d00*/  MUFU.TANH R75, R75 ;  /* 0x0000004b004b7308 */ /* 0x000e700000002400 */
[----:B------:R2:W1:Y:S08]  /*3d10*/  MUFU.TANH R188, R70 ;  /* 0x0000004600bc7308 */ /* 0x0004700000002400 */
[----:B------:R2:W1:Y:S08]  /*3d20*/  MUFU.TANH R186, R71 ;  /* 0x0000004700ba7308 */ /* 0x0004700000002400 */
[----:B------:R2:W1:Y:S08]  /*3d30*/  MUFU.TANH R69, R61 ;  /* 0x0000003d00457308 */ /* 0x0004700000002400 */
[----:B------:R-:W1:Y:S08]  /*3d40*/  MUFU.TANH R68, R68 ;  /* 0x0000004400447308 */ /* 0x000e700000002400 */
[----:B------:R-:W1:Y:S08]  /*3d50*/  MUFU.TANH R42, R42 ;  /* 0x0000002a002a7308 */ /* 0x000e700000002400 */
[----:B------:R2:W1:Y:S08]  /*3d60*/  MUFU.TANH R62, R53 ;  /* 0x00000035003e7308 */ /* 0x0004700000002400 */
[----:B------:R2:W1:Y:S08]  /*3d70*/  MUFU.TANH R98, R54 ;  /* 0x0000003600627308 */ /* 0x0004700000002400 */
[----:B------:R2:W1:Y:S08]  /*3d80*/  MUFU.TANH R92, R55 ;  /* 0x00000037005c7308 */ /* 0x0004700000002400 */
[----:B------:R2:W1:Y:S08]  /*3d90*/  MUFU.TANH R60, R48 ;  /* 0x00000030003c7308 */ /* 0x0004700000002400 */
[----:B------:R2:W1:Y:S08]  /*3da0*/  MUFU.TANH R52, R49 ;  /* 0x0000003100347308 */ /* 0x0004700000002400 */
[----:B------:R-:W1:Y:S08]  /*3db0*/  MUFU.TANH R34, R34 ;  /* 0x0000002200227308 */ /* 0x000e700000002400 */
[----:B------:R-:W1:Y:S01]  /*3dc0*/  MUFU.TANH R50, R50 ;  /* 0x0000003200327308 */ /* 0x000e620000002400 */
[----:B------:R-:W-:Y:S06]  /*3dd0*/  BAR.SYNC.DEFER_BLOCKING 0x0 ;  /* 0x0000000000007b1d */ /* 0x000fec0000010000 */
[----:B--234-:R-:W-:Y:S05]  /*3de0*/  @!P0 BRA `(.L_x_1184) ;  /* 0x0000000000bc8947 */ /* 0x01cfea0003800000 */
[----:B------:R-:W2:Y:S01]  /*3df0*/  LDCU UR5, c[0x0][0x440] ;  /* 0x00008800ff0577ac */ /* 0x000ea20008000800 */
[----:B------:R-:W-:Y:S01]  /*3e00*/  VIADD R19, R197, 0xfffffffe ;  /* 0xfffffffec5137836 */ /* 0x000fe20000000000 */
[----:B------:R-:W-:Y:S03]  /*3e10*/  BSSY.RECONVERGENT B0, `(.L_x_1185) ;  /* 0x000002b000007945 */ /* 0x000fe60003800200 */
[----:B------:R-:W-:-:S04]  /*3e20*/  IMAD.WIDE.U32 R26, R19, R38, RZ ;  /* 0x00000026131a7225 */ /* 0x000fc800078e00ff */
[----:B------:R-:W-:Y:S02]  /*3e30*/  IMAD R19, R19, R39, R27 ;  /* 0x0000002713137224 */ /* 0x000fe400078e021b */
[----:B------:R-:W-:-:S03]  /*3e40*/  IMAD.SHL.U32 R18, R26, 0x80, RZ ;  /* 0x000000801a127824 */ /* 0x000fc600078e00ff */
[----:B------:R-:W-:Y:S02]  /*3e50*/  SHF.L.U64.HI R19, R26, 0x7, R19 ;  /* 0x000000071a137819 */ /* 0x000fe40000010213 */
[C---:B--2---:R-:W-:Y:S02]  /*3e60*/  ISETP.GE.AND P0, PT, R224.reuse, UR5, PT ;  /* 0x00000005e0007c0c */ /* 0x044fe4000bf06270 */
        /* <DEDUP_REMOVED lines=37> */
.L_x_1186:
[----:B------:R-:W-:Y:S05]  /*40c0*/  BSYNC.RECONVERGENT B0 ;  /* 0x0000000000007941 */ /* 0x000fea0003800200 */
.L_x_1185:
[----:B------:R-:W0:Y:S02]  /*40d0*/  LDGDEPBAR ;  /* 0x00000000000079af */ /* 0x000e240000000000 */
.L_x_1184:
[CC--:B------:R-:W-:Y:S01]  /*40e0*/  ISETP.GT.AND P1, PT, R243.reuse, R83.reuse, PT ;  /* 0x00000053f300720c */ /* 0x0c0fe20003f24270 */
[----:B------:R-:W-:Y:S01]  /*40f0*/  VIADD R2, R243, 0x8 ;  /* 0x00000008f3027836 */ /* 0x000fe20000000000 */
[C---:B------:R-:W-:Y:S01]  /*4100*/  ISETP.GE.AND P0, PT, R83.reuse, R242, PT ;  /* 0x000000f25300720c */ /* 0x040fe20003f06270 */
[C---:B------:R-:W-:Y:S01]  /*4110*/  VIADD R53, R83.reuse, 0x1 ;  /* 0x0000000153357836 */ /* 0x040fe20000000000 */
[----:B------:R-:W-:Y:S01]  /*4120*/  FSEL R51, R104, -INF , !P1 ;  /* 0xff80000068337808 */ /* 0x000fe20004800000 */
[C---:B------:R-:W-:Y:S01]  /*4130*/  VIADD R71, R83.reuse, 0x8 ;  /* 0x0000000853477836 */ /* 0x040fe20000000000 */
[C---:B------:R-:W-:Y:S01]  /*4140*/  ISETP.GT.AND P1, PT, R2.reuse, R83, PT ;  /* 0x000000530200720c */ /* 0x040fe20003f24270 */
[C---:B--2---:R-:W-:Y:S01]  /*4150*/  VIADD R55, R83.reuse, 0x9 ;  /* 0x0000000953377836 */ /* 0x044fe20000000000 */
[C---:B------:R-:W-:Y:S01]  /*4160*/  ISETP.GT.AND P4, PT, R2.reuse, R53, PT ;  /* 0x000000350200720c */ /* 0x040fe20003f84270 */
[C---:B------:R-:W-:Y:S01]  /*4170*/  VIADD R43, R83.reuse, 0x19 ;  /* 0x00000019532b7836 */ /* 0x040fe20000000000 */
[----:B------:R-:W-:Y:S01]  /*4180*/  ISETP.GT.AND P3, PT, R2, R71, PT ;  /* 0x000000470200720c */ /* 0x000fe20003f64270 */
[----:B---3--:R-:W-:Y:S01]  /*4190*/  VIADD R27, R83, 0x20 ;  /* 0x00000020531b7836 */ /* 0x008fe20000000000 */
[----:B------:R-:W-:Y:S01]  /*41a0*/  FSEL R54, R97, -INF , !P1 ;  /* 0xff80000061367808 */ /* 0x000fe20004800000 */
[C---:B------:R-:W-:Y:S01]  /*41b0*/  VIADD R87, R83.reuse, 0x21 ;  /* 0x0000002153577836 */ /* 0x040fe20000000000 */
[----:B-1----:R-:W-:Y:S01]  /*41c0*/  FSEL R70, R108, -INF , !P4 ;  /* 0xff8000006c467808 */ /* 0x002fe20006000000 */
[C---:B------:R-:W-:Y:S01]  /*41d0*/  VIADD R59, R83.reuse, 0x10 ;  /* 0x00000010533b7836 */ /* 0x040fe20000000000 */
[C---:B------:R-:W-:Y:S01]  /*41e0*/  ISETP.GT.AND P2, PT, R2.reuse, R55, PT ;  /* 0x000000370200720c */ /* 0x040fe20003f44270 */
[C---:B------:R-:W-:Y:S01]  /*41f0*/  VIADD R33, R83.reuse, 0x11 ;  /* 0x0000001153217836 */ /* 0x040fe20000000000 */
[C---:B------:R-:W-:Y:S01]  /*4200*/  ISETP.GT.AND P1, PT, R2.reuse, R43, PT ;  /* 0x0000002b0200720c */ /* 0x040fe20003f24270 */
[C---:B------:R-:W-:Y:S01]  /*4210*/  VIADD R35, R83.reuse, 0x18 ;  /* 0x0000001853237836 */ /* 0x040fe20000000000 */
[C---:B------:R-:W-:Y:S01]  /*4220*/  ISETP.GT.AND P4, PT, R2.reuse, R27, PT ;  /* 0x0000001b0200720c */ /* 0x040fe20003f84270 */
[----:B------:R-:W-:Y:S01]  /*4230*/  VIADD R49, R83, 0x28 ;  /* 0x0000002853317836 */ /* 0x000fe20000000000 */
[----:B------:R-:W-:Y:S01]  /*4240*/  FSEL R29, R29, -INF , !P3 ;  /* 0xff8000001d1d7808 */ /* 0x000fe20005800000 */
[C---:B------:R-:W-:Y:S01]  /*4250*/  VIADD R191, R83.reuse, 0x38 ;  /* 0x0000003853bf7836 */ /* 0x040fe20000000000 */
[C---:B------:R-:W-:Y:S01]  /*4260*/  ISETP.GT.AND P3, PT, R2.reuse, R87, PT ;  /* 0x000000570200720c */ /* 0x040fe20003f64270 */
[----:B------:R-:W-:Y:S01]  /*4270*/  VIADD R183, R83, 0x39 ;  /* 0x0000003953b77836 */ /* 0x000fe20000000000 */
[----:B------:R-:W-:Y:S01]  /*4280*/  FSEL R51, R51, -INF , !P0 ;  /* 0xff80000033337808 */ /* 0x000fe20004000000 */
[C---:B------:R-:W-:Y:S01]  /*4290*/  VIADD R181, R83.reuse, 0x40 ;  /* 0x0000004053b57836 */ /* 0x040fe20000000000 */
[C---:B------:R-:W-:Y:S01]  /*42a0*/  ISETP.GT.AND P6, PT, R2.reuse, R59, PT ;  /* 0x0000003b0200720c */ /* 0x040fe20003fc4270 */
[C---:B------:R-:W-:Y:S01]  /*42b0*/  VIADD R19, R83.reuse, 0x29 ;  /* 0x0000002953137836 */ /* 0x040fe20000000000 */
[C---:B------:R-:W-:Y:S01]  /*42c0*/  ISETP.GT.AND P5, PT, R2.reuse, R33, PT ;  /* 0x000000210200720c */ /* 0x040fe20003fa4270 */
[C---:B------:R-:W-:Y:S01]  /*42d0*/  VIADD R193, R83.reuse, 0x30 ;  /* 0x0000003053c17836 */ /* 0x040fe20000000000 */
[----:B------:R-:W-:Y:S01]  /*42e0*/  ISETP.GT.AND P0, PT, R2, R35, PT ;  /* 0x000000230200720c */ /* 0x000fe20003f04270 */
[C---:B------:R-:W-:Y:S01]  /*42f0*/  VIADD R105, R83.reuse, 0x31 ;  /* 0x0000003153697836 */ /* 0x040fe20000000000 */
[----:B------:R-:W-:Y:S01]  /*4300*/  FSEL R30, R30, -INF , !P2 ;  /* 0xff8000001e1e7808 */ /* 0x000fe20005000000 */
[----:B------:R-:W-:Y:S01]  /*4310*/  VIADD R179, R83, 0x41 ;  /* 0x0000004153b37836 */ /* 0x000fe20000000000 */
[----:B------:R-:W-:Y:S01]  /*4320*/  FSEL R18, R45, -INF , !P1 ;  /* 0xff8000002d127808 */ /* 0x000fe20004800000 */
        /* <DEDUP_REMOVED lines=10> */
[C---:B------:R-:W-:Y:S01]  /*43d0*/  VIADD R185, R83.reuse, 0x50 ;  /* 0x0000005053b97836 */ /* 0x040fe20000000000 */
[----:B------:R-:W-:Y:S01]  /*43e0*/  ISETP.GT.AND P3, PT, R2, R181, PT ;  /* 0x000000b50200720c */ /* 0x000fe20003f64270 */
[----:B------:R-:W-:Y:S01]  /*43f0*/  VIADD R103, R83, 0x60 ;  /* 0x0000006053677836 */ /* 0x000fe20000000000 */
[----:B------:R-:W-:Y:S01]  /*4400*/  FSEL R22, R89, -INF , !P6 ;  /* 0xff80000059167808 */ /* 0x000fe20007000000 */
[C---:B------:R-:W-:Y:S01]  /*4410*/  VIADD R77, R83.reuse, 0x70 ;  /* 0x00000070534d7836 */ /* 0x040fe20000000000 */
[----:B------:R-:W-:Y:S01]  /*4420*/  FSEL R32, R114, -INF , !P5 ;  /* 0xff80000072207808 */ /* 0x000fe20006800000 */
[C---:B------:R-:W-:Y:S01]  /*4430*/  VIADD R91, R83.reuse, 0x71 ;  /* 0x00000071535b7836 */ /* 0x040fe20000000000 */
        /* <DEDUP_REMOVED lines=14> */
[C---:B------:R-:W-:Y:S01]  /*4520*/  ISETP.GT.AND P2, PT, R2.reuse, R179, PT ;  /* 0x000000b30200720c */ /* 0x040fe20003f44270 */
[----:B------:R-:W1:Y:S01]  /*4530*/  LDCU UR5, c[0x0][0x45c] ;  /* 0x00008b80ff0577ac */ /* 0x000e620008000800 */
[C---:B------:R-:W-:Y:S01]  /*4540*/  ISETP.GT.AND P1, PT, R2.reuse, R177, PT ;  /* 0x000000b10200720c */ /* 0x040fe20003f24270 */
[----:B------:R-:W-:Y:S01]  /*4550*/  IMAD.IADD R214, R23, 0x1, R0 ;  /* 0x0000000117d67824 */ /* 0x000fe200078e0200 */
[----:B------:R-:W-:-:S02]  /*4560*/  ISETP.GT.AND P4, PT, R2, R175, PT ;  /* 0x000000af0200720c */ /* 0x000fc40003f84270 */
[----:B------:R-:W-:Y:S02]  /*4570*/  FSEL R138, R138, -INF , !P3 ;  /* 0xff8000008a8a7808 */ /* 0x000fe40005800000 */
        /* <DEDUP_REMOVED lines=23> */
[----:B------:R-:W-:Y:S02]  /*46f0*/  FSEL R152, R152, -INF , !P4 ;  /* 0xff80000098987808 */ /* 0x000fe40006000000 */
[----:B------:R-:W-:Y:S02]  /*4700*/  ISETP.GT.AND P2, PT, R2, R61, PT ;  /* 0x0000003d0200720c */ /* 0x000fe40003f44270 */
[-C--:B------:R-:W-:Y:S02]  /*4710*/  ISETP.GT.AND P1, PT, R198, R83.reuse, PT ;  /* 0x00000053c600720c */ /* 0x080fe40003f24270 */
[----:B------:R-:W-:Y:S02]  /*4720*/  ISETP.GT.AND P4, PT, R196, R83, PT ;  /* 0x00000053c400720c */ /* 0x000fe40003f84270 */
        /* <DEDUP_REMOVED lines=10> */
[----:B------:R-:W-:Y:S02]  /*47d0*/  ISETP.GE.AND P1, PT, R53, R242, PT ;  /* 0x000000f23500720c */ /* 0x000fe40003f26270 */
[----:B------:R-:W-:Y:S02]  /*47e0*/  FSEL R96, R96, -INF , !P3 ;  /* 0xff80000060607808 */ /* 0x000fe40005800000 */
[----:B------:R-:W-:Y:S02]  /*47f0*/  FSEL R54, R54, -INF , !P6 ;  /* 0xff80000036367808 */ /* 0x000fe40007000000 */
[----:B------:R-:W-:-:S02]  /*4800*/  FSEL R73, R73, -INF , !P5 ;  /* 0xff80000049497808 */ /* 0x000fc40006800000 */
[----:B------:R-:W-:Y:S02]  /*4810*/  FSEL R108, R108, -INF , !P0 ;  /* 0xff8000006c6c7808 */ /* 0x000fe40004000000 */
[C---:B------:R-:W-:Y:S02]  /*4820*/  ISETP.GE.AND P6, PT, R53.reuse, R241, PT ;  /* 0x000000f13500720c */ /* 0x040fe40003fc6270 */
[-C--:B------:R-:W-:Y:S02]  /*4830*/  ISETP.GT.AND P4, PT, R198, R53.reuse, PT ;  /* 0x00000035c600720c */ /* 0x080fe40003f84270 */
[C---:B------:R-:W-:Y:S02]  /*4840*/  ISETP.GE.AND P5, PT, R53.reuse, R240, PT ;  /* 0x000000f03500720c */ /* 0x040fe40003fa6270 */
[----:B------:R-:W-:Y:S02]  /*4850*/  ISETP.GT.AND P3, PT, R196, R53, PT ;  /* 0x00000035c400720c */ /* 0x000fe40003f64270 */
        /* <DEDUP_REMOVED lines=8> */
[----:B------:R-:W-:Y:S02]  /*48e0*/  ISETP.GT.AND P1, PT, R196, R71, PT ;  /* 0x00000047c400720c */ /* 0x000fe40003f24270 */
[----:B------:R-:W-:Y:S02]  /*48f0*/  FSEL R45, R14, -INF , !P4 ;  /* 0xff8000000e2d7808 */ /* 0x000fe40006000000 */
[----:B------:R-:W-:Y:S02]  /*4900*/  ISETP.GT.AND P4, PT, R243, R55, PT ;  /* 0x00000037f300720c */ /* 0x000fe40003f84270 */
[----:B------:R-:W-:Y:S02]  /*4910*/  FSEL R68, R70, -INF , !P6 ;  /* 0xff80000046447808 */ /* 0x000fe40007000000 */
[----:B------:R-:W-:-:S02]  /*4920*/  FSEL R97, R97, -INF , !P5 ;  /* 0xff80000061617808 */ /* 0x000fc40006800000 */
[----:B------:R-:W-:Y:S02]  /*4930*/  FSEL R104, R104, -INF , !P0 ;  /* 0xff80000068687808 */ /* 0x000fe40004000000 */
[C---:B------:R-:W-:Y:S02]  /*4940*/  ISETP.GE.AND P6, PT, R71.reuse, R241, PT ;  /* 0x000000f14700720c */ /* 0x040fe40003fc6270 */
[C---:B------:R-:W-:Y:S02]  /*4950*/  ISETP.GE.AND P5, PT, R71.reuse, R240, PT ;  /* 0x000000f04700720c */ /* 0x040fe40003fa6270 */
[----:B------:R-:W-:Y:S02]  /*4960*/  ISETP.GE.AND P0, PT, R71, R239, PT ;  /* 0x000000ef4700720c */ /* 0x000fe40003f06270 */
[----:B------:R-:W-:Y:S02]  /*4970*/  FSEL R147, R159, -INF , !P3 ;  /* 0xff8000009f937808 */ /* 0x000fe40005800000 */
[----:B------:R-:W-:-:S02]  /*4980*/  FSEL R66, R168, -INF , !P1 ;  /* 0xff800000a8427808 */ /* 0x000fc40004800000 */
[----:B------:R-:W-:Y:S02]  /*4990*/  ISETP.GE.AND P3, PT, R55, R242, PT ;  /* 0x000000f23700720c */ /* 0x000fe40003f66270 */
[----:B------:R-:W-:Y:S02]  /*49a0*/  FSEL R28, R28, -INF , !P4 ;  /* 0xff8000001c1c7808 */ /* 0x000fe40006000000 */
[----:B------:R-:W-:Y:S02]  /*49b0*/  FSEL R14, R29, -INF , !P6 ;  /* 0xff8000001d0e7808 */ /* 0x000fe40007000000 */
[----:B------:R-:W-:Y:S02]  /*49c0*/  FSEL R147, R147, -INF , !P5 ;  /* 0xff80000093937808 */ /* 0x000fe40006800000 */
[----:B------:R-:W-:Y:S02]  /*49d0*/  FSEL R66, R66, -INF , !P0 ;  /* 0xff80000042427808 */ /* 0x000fe40004000000 */
[----:B------:R-:W-:-:S02]  /*49e0*/  ISETP.GE.AND P6, PT, R55, R241, PT ;  /* 0x000000f13700720c */ /* 0x000fc40003fc6270 */
[-C--:B------:R-:W-:Y:S02]  /*49f0*/  ISETP.GT.AND P1, PT, R198, R55.reuse, PT ;  /* 0x00000037c600720c */ /* 0x080fe40003f24270 */
[C---:B------:R-:W-:Y:S02]  /*4a00*/  ISETP.GE.AND P5, PT, R55.reuse, R240, PT ;  /* 0x000000f03700720c */ /* 0x040fe40003fa6270 */
        /* <DEDUP_REMOVED lines=8> */
[----:B------:R-:W-:Y:S02]  /*4a90*/  ISETP.GT.AND P4, PT, R198, R59, PT ;  /* 0x0000003bc600720c */ /* 0x000fe40003f84270 */
[----:B------:R-:W-:-:S02]  /*4aa0*/  FSEL R83, R83, -INF , !P1 ;  /* 0xff80000053537808 */ /* 0x000fc40004800000 */
[----:B------:R-:W-:Y:S02]  /*4ab0*/  ISETP.GT.AND P1, PT, R243, R33, PT ;  /* 0x00000021f300720c */ /* 0x000fe40003f24270 */
[----:B------:R-:W-:Y:S02]  /*4ac0*/  ISETP.GT.AND P3, PT, R196, R59, PT ;  /* 0x0000003bc400720c */ /* 0x000fe40003f64270 */
        /* <DEDUP_REMOVED lines=11> */
[----:B------:R-:W-:Y:S02]  /*4b80*/  FSEL R47, R47, -INF , !P4 ;  /* 0xff8000002f2f7808 */ /* 0x000fe40006000000 */
[----:B------:R-:W-:Y:S02]  /*4b90*/  ISETP.GT.AND P4, PT, R243, R35, PT ;  /* 0x00000023f300720c */ /* 0x000fe40003f84270 */
[----:B------:R-:W-:Y:S02]  /*4ba0*/  FSEL R28, R22, -INF , !P6 ;  /* 0xff800000161c7808 */ /* 0x000fe40007000000 */
[----:B------:R-:W-:Y:S02]  /*4bb0*/  FSEL R29, R29, -INF , !P5 ;  /* 0xff8000001d1d7808 */ /* 0x000fe40006800000 */
[----:B------:R-:W-:-:S02]  /*4bc0*/  FSEL R30, R30, -INF , !P0 ;  /* 0xff8000001e1e7808 */ /* 0x000fc40004000000 */
[----:B------:R-:W-:Y:S02]  /*4bd0*/  ISETP.GT.AND P1, PT, R196, R33, PT ;  /* 0x00000021c400720c */ /* 0x000fe40003f24270 */
[C---:B------:R-:W-:Y:S02]  /*4be0*/  ISETP.GE.AND P6, PT, R33.reuse, R241, PT ;  /* 0x000000f12100720c */ /* 0x040fe40003fc6270 */
[C---:B------:R-:W-:Y:S02]  /*4bf0*/  ISETP.GE.AND P5, PT, R33.reuse, R240, PT ;  /* 0x000000f02100720c */ /* 0x040fe40003fa6270 */
[----:B------:R-:W-:Y:S02]  /*4c00*/  ISETP.GE.AND P0, PT, R33, R239, PT ;  /* 0x000000ef2100720c */ /* 0x000fe40003f06270 */
[----:B------:R-:W-:Y:S02]  /*4c10*/  FSEL R33, R116, -INF , !P3 ;  /* 0xff80000074217808 */ /* 0x000fe40005800000 */
[----:B------:R-:W-:-:S02]  /*4c20*/  ISETP.GE.AND P3, PT, R35, R242, PT ;  /* 0x000000f22300720c */ /* 0x000fc40003f66270 */
[----:B------:R-:W-:Y:S02]  /*4c30*/  FSEL R31, R31, -INF , !P4 ;  /* 0xff8000001f1f7808 */ /* 0x000fe40006000000 */
[----:B------:R-:W-:Y:S02]  /*4c40*/  FSEL R44, R80, -INF , !P1 ;  /* 0xff800000502c7808 */ /* 0x000fe40004800000 */
[-C--:B------:R-:W-:Y:S02]  /*4c50*/  ISETP.GT.AND P1, PT, R198, R35.reuse, PT ;  /* 0x00000023c600720c */ /* 0x080fe40003f24270 */
[----:B------:R-:W-:Y:S02]  /*4c60*/  ISETP.GT.AND P4, PT, R196, R35, PT ;  /* 0x00000023c400720c */ /* 0x000fe40003f84270 */
[----:B------:R-:W-:Y:S02]  /*4c70*/  FSEL R59, R31, -INF , !P3 ;  /* 0xff8000001f3b7808 */ /* 0x000fe40005800000 */
[----:B------:R-:W-:-:S02]  /*4c80*/  FSEL R32, R32, -INF , !P6 ;  /* 0xff80000020207808 */ /* 0x000fc40007000000 */
[----:B------:R-:W-:Y:S02]  /*4c90*/  FSEL R33, R33, -INF , !P5 ;  /* 0xff80000021217808 */ /* 0x000fe40006800000 */
[----:B------:R-:W-:Y:S02]  /*4ca0*/  FSEL R44, R44, -INF , !P0 ;  /* 0xff8000002c2c7808 */ /* 0x000fe40004000000 */
[----:B------:R-:W-:Y:S02]  /*4cb0*/  ISETP.GT.AND P3, PT, R243, R43, PT ;  /* 0x0000002bf300720c */ /* 0x000fe40003f64270 */
        /* <DEDUP_REMOVED lines=52> */
[----:B------:R-:W-:Y:S02]  /*5000*/  FSEL R94, R94, -INF , !P6 ;  /* 0xff8000005e5e7808 */ /* 0x000fe40007000000 */
[----:B------:R-:W-:Y:S02]  /*5010*/  FSEL R31, R31, -INF , !P5 ;  /* 0xff8000001f1f7808 */ /* 0x000fe40006800000 */
[----:B------:R-:W-:Y:S02]  /*5020*/  FSEL R96, R96, -INF , !P0 ;  /* 0xff80000060607808 */ /* 0x000fe40004000000 */
[C---:B------:R-:W-:Y:S02]  /*5030*/  ISETP.GE.AND P6, PT, R49.reuse, R241, PT ;  /* 0x000000f13100720c */ /* 0x040fe40003fc6270 */
[----:B------:R-:W-:-:S02]  /*5040*/  ISETP.GE.AND P5, PT, R49, R240, PT ;  /* 0x000000f03100720c */ /* 0x000fc40003fa6270 */
[----:B------:R-:W-:Y:S02]  /*5050*/  ISETP.GT.AND P3, PT, R196, R49, PT ;  /* 0x00000031c400720c */ /* 0x000fe40003f64270 */
[----:B------:R-:W-:Y:S02]  /*5060*/  ISETP.GE.AND P0, PT, R49, R239, PT ;  /* 0x000000ef3100720c */ /* 0x000fe40003f06270 */
[----:B------:R-:W-:Y:S02]  /*5070*/  FSEL R49, R164, -INF , !P4 ;  /* 0xff800000a4317808 */ /* 0x000fe40006000000 */
[----:B------:R-:W-:Y:S02]  /*5080*/  ISETP.GE.AND P4, PT, R19, R242, PT ;  /* 0x000000f21300720c */ /* 0x000fe40003f86270 */
[----:B------:R-:W-:Y:S02]  /*5090*/  FSEL R85, R85, -INF , !P1 ;  /* 0xff80000055557808 */ /* 0x000fe40004800000 */
[----:B------:R-:W-:-:S02]  /*50a0*/  FSEL R76, R170, -INF , !P3 ;  /* 0xff800000aa4c7808 */ /* 0x000fc40005800000 */
[----:B------:R-:W-:Y:S02]  /*50b0*/  ISETP.GT.AND P3, PT, R198, R19, PT ;  /* 0x00000013c600720c */ /* 0x000fe40003f64270 */
[----:B------:R-:W-:Y:S02]  /*50c0*/  FSEL R85, R85, -INF , !P4 ;  /* 0xff80000055557808 */ /* 0x000fe40006000000 */
[----:B------:R-:W-:Y:S02]  /*50d0*/  FSEL R90, R120, -INF , !P6 ;  /* 0xff800000785a7808 */ /* 0x000fe40007000000 */
[----:B------:R-:W-:Y:S02]  /*50e0*/  ISETP.GT.AND P4, PT, R243, R193, PT ;  /* 0x000000c1f300720c */ /* 0x000fe40003f84270 */
[----:B------:R-:W-:Y:S02]  /*50f0*/  ISETP.GE.AND P6, PT, R19, R241, PT ;  /* 0x000000f11300720c */ /* 0x000fe40003fc6270 */
[----:B------:R-:W-:-:S02]  /*5100*/  FSEL R49, R49, -INF , !P5 ;  /* 0xff80000031317808 */ /* 0x000fc40006800000 */
[----:B------:R-:W-:Y:S02]  /*5110*/  FSEL R76, R76, -INF , !P0 ;  /* 0xff8000004c4c7808 */ /* 0x000fe40004000000 */
[C---:B------:R-:W-:Y:S02]  /*5120*/  ISETP.GE.AND P5, PT, R19.reuse, R240, PT ;  /* 0x000000f01300720c */ /* 0x040fe40003fa6270 */
[----:B------:R-:W-:Y:S02]  /*5130*/  ISETP.GT.AND P1, PT, R196, R19, PT ;  /* 0x00000013c400720c */ /* 0x000fe40003f24270 */
[----:B------:R-:W-:Y:S02]  /*5140*/  ISETP.GE.AND P0, PT, R19, R239, PT ;  /* 0x000000ef1300720c */ /* 0x000fe40003f06270 */
[----:B------:R-:W-:Y:S02]  /*5150*/  FSEL R19, R165, -INF , !P3 ;  /* 0xff800000a5137808 */ /* 0x000fe40005800000 */
[----:B------:R-:W-:-:S02]  /*5160*/  ISETP.GE.AND P3, PT, R193, R242, PT ;  /* 0x000000f2c100720c */ /* 0x000fc40003f66270 */
[----:B------:R-:W-:Y:S02]  /*5170*/  FSEL R125, R125, -INF , !P4 ;  /* 0xff8000007d7d7808 */ /* 0x000fe40006000000 */
[----:B------:R-:W-:Y:S02]  /*5180*/  FSEL R88, R48, -INF , !P6 ;  /* 0xff80000030587808 */ /* 0x000fe40007000000 */
        /* <DEDUP_REMOVED lines=28> */
[----:B------:R-:W-:Y:S02]  /*5350*/  ISETP.GT.AND P3, PT, R198, R191, PT ;  /* 0x000000bfc600720c */ /* 0x000fe40003f64270 */
[----:B------:R-:W-:Y:S02]  /*5360*/  FSEL R125, R84, -INF , !P4 ;  /* 0xff800000547d7808 */ /* 0x000fe40006000000 */
[----:B------:R-:W-:Y:S02]  /*5370*/  ISETP.GT.AND P4, PT, R243, R183, PT ;  /* 0x000000b7f300720c */ /* 0x000fe40003f84270 */
[----:B------:R-:W-:Y:S02]  /*5380*/  ISETP.GT.AND P1, PT, R196, R191, PT ;  /* 0x000000bfc400720c */ /* 0x000fe40003f24270 */
[----:B------:R-:W-:Y:S02]  /*5390*/  FSEL R121, R162, -INF , !P3 ;  /* 0xff800000a2797808 */ /* 0x000fe40005800000 */
[----:B------:R-:W-:-:S02]  /*53a0*/  ISETP.GE.AND P3, PT, R183, R242, PT ;  /* 0x000000f2b700720c */ /* 0x000fc40003f66270 */
[----:B------:R-:W-:Y:S02]  /*53b0*/  FSEL R82, R82, -INF , !P4 ;  /* 0xff80000052527808 */ /* 0x000fe40006000000 */
[----:B------:R-:W-:Y:S02]  /*53c0*/  FSEL R163, R163, -INF , !P1 ;  /* 0xff800000a3a37808 */ /* 0x000fe40004800000 */
[----:B------:R-:W-:Y:S02]  /*53d0*/  ISETP.GT.AND P1, PT, R198, R183, PT ;  /* 0x000000b7c600720c */ /* 0x000fe40003f24270 */
[----:B------:R-:W-:Y:S02]  /*53e0*/  FSEL R123, R82, -INF , !P3 ;  /* 0xff800000527b7808 */ /* 0x000fe40005800000 */
[----:B------:R-:W-:Y:S02]  /*53f0*/  ISETP.GT.AND P3, PT, R243, R181, PT ;  /* 0x000000b5f300720c */ /* 0x000fe40003f64270 */
        /* <DEDUP_REMOVED lines=36> */
[----:B------:R-:W-:-:S02]  /*5640*/  ISETP.GT.AND P1, PT, R198, R189, PT ;  /* 0x000000bdc600720c */ /* 0x000fc40003f24270 */
[----:B------:R-:W-:Y:S02]  /*5650*/  FSEL R195, R74, -INF , !P3 ;  /* 0xff8000004ac37808 */ /* 0x000fe40005800000 */
[C---:B------:R-:W-:Y:S02]  /*5660*/  ISETP.GE.AND P6, PT, R181.reuse, R241, PT ;  /* 0x000000f1b500720c */ /* 0x040fe40003fc6270 */
[C---:B------:R-:W-:Y:S02]  /*5670*/  ISETP.GE.AND P5, PT, R181.reuse, R240, PT ;  /* 0x000000f0b500720c */ /* 0x040fe40003fa6270 */
[----:B------:R-:W-:Y:S02]  /*5680*/  ISETP.GE.AND P0, PT, R181, R239, PT ;  /* 0x000000efb500720c */ /* 0x000fe40003f06270 */
[----:B------:R-:W-:Y:S02]  /*5690*/  ISETP.GT.AND P3, PT, R243, R187, PT ;  /* 0x000000bbf300720c */ /* 0x000fe40003f64270 */
[----:B------:R-:W-:-:S02]  /*56a0*/  ISETP.GT.AND P4, PT, R196, R189, PT ;  /* 0x000000bdc400720c */ /* 0x000fc40003f84270 */
        /* <DEDUP_REMOVED lines=14> */
[----:B------:R-:W-:Y:S02]  /*5790*/  FSEL R178, R139, -INF , !P0 ;  /* 0xff8000008bb27808 */ /* 0x000fe40004000000 */
[----:B------:R-:W-:Y:S02]  /*57a0*/  ISETP.GT.AND P1, PT, R243, R185, PT ;  /* 0x000000b9f300720c */ /* 0x000fe40003f24270 */
        /* <DEDUP_REMOVED lines=74> */
[----:B------:R-:W-:Y:S02]  /*5c50*/  FSEL R122, R143, -INF , !P4 ;  /* 0xff8000008f7a7808 */ /* 0x000fe40006000000 */
[----:B------:R-:W-:Y:S02]  /*5c60*/  FSEL R24, R24, -INF , !P3 ;  /* 0xff80000018187808 */ /* 0x000fe40005800000 */
[----:B------:R-:W-:Y:S02]  /*5c70*/  ISETP.GE.AND P0, PT, R107, R239, PT ;  /* 0x000000ef6b00720c */ /* 0x000fe40003f06270 */
[-C--:B------:R-:W-:Y:S02]  /*5c80*/  ISETP.GT.AND P4, PT, R198, R95.reuse, PT ;  /* 0x0000005fc600720c */ /* 0x080fe40003f84270 */
[----:B------:R-:W-:Y:S02]  /*5c90*/  ISETP.GT.AND P3, PT, R196, R95, PT ;  /* 0x0000005fc400720c */ /* 0x000fe40003f64270 */
        /* <DEDUP_REMOVED lines=10> */
[----:B------:R-:W-:Y:S02]  /*5d40*/  ISETP.GE.AND P5, PT, R93, R240, PT ;  /* 0x000000f05d00720c */ /* 0x000fe40003fa6270 */
[----:B------:R-:W-:Y:S02]  /*5d50*/  FSEL R4, R4, -INF , !P3 ;  /* 0xff80000004047808 */ /* 0x000fe40005800000 */
[----:B------:R-:W-:-:S02]  /*5d60*/  ISETP.GE.AND P0, PT, R95, R239, PT ;  /* 0x000000ef5f00720c */ /* 0x000fc40003f06270 */
[----:B------:R-:W-:Y:S02]  /*5d70*/  FMNMX3.FTZ R8, R51, R53, R45, !PT ;  /* 0x0000003533087276 */ /* 0x000fe4000781002d */
[----:B------:R-:W-:Y:S02]  /*5d80*/  FSEL R115, R24, -INF , !P1 ;  /* 0xff80000018737808 */ /* 0x000fe40004800000 */
[----:B------:R-:W-:Y:S02]  /*5d90*/  FSEL R129, R4, -INF , !P5 ;  /* 0xff80000004817808 */ /* 0x000fe40006800000 */
[----:B------:R-:W-:Y:S02]  /*5da0*/  ISETP.GT.AND P1, PT, R243, R93, PT ;  /* 0x0000005df300720c */ /* 0x000fe40003f24270 */
[----:B------:R-:W-:Y:S02]  /*5db0*/  FSEL R120, R41, -INF , !P0 ;  /* 0xff80000029787808 */ /* 0x000fe40004000000 */
[----:B------:R-:W-:-:S02]  /*5dc0*/  FMNMX3.FTZ R4, R73, R97, R147, !PT ;  /* 0x0000006149047276 */ /* 0x000fc40007810093 */
[----:B------:R-:W-:Y:S02]  /*5dd0*/  FMNMX3.FTZ R8, R8, R55, R83, !PT ;  /* 0x0000003708087276 */ /* 0x000fe40007810053 */
[----:B------:R-:W-:Y:S02]  /*5de0*/  ISETP.GT.AND P0, PT, R196, R93, PT ;  /* 0x0000005dc400720c */ /* 0x000fe40003f04270 */
[----:B------:R-:W-:Y:S02]  /*5df0*/  FSEL R58, R58, -INF , !P1 ;  /* 0xff8000003a3a7808 */ /* 0x000fe40004800000 */
[----:B------:R-:W-:Y:S02]  /*5e00*/  FMNMX3.FTZ R4, R4, R71, R29, !PT ;  /* 0x0000004704047276 */ /* 0x000fe4000781001d */
[----:B------:R-:W-:Y:S02]  /*5e10*/  FMNMX3.FTZ R8, R8, R47, R59, !PT ;  /* 0x0000002f08087276 */ /* 0x000fe4000781003b */
[----:B------:R-:W-:-:S02]  /*5e20*/  ISETP.GE.AND P1, PT, R93, R239, PT ;  /* 0x000000ef5d00720c */ /* 0x000fc40003f26270 */
[----:B------:R-:W-:Y:S02]  /*5e30*/  FSEL R13, R13, -INF , !P0 ;  /* 0xff8000000d0d7808 */ /* 0x000fe40004000000 */
[----:B------:R-:W-:Y:S02]  /*5e40*/  FMNMX3.FTZ R4, R4, R33, R35, !PT ;  /* 0x0000002104047276 */ /* 0x000fe40007810023 */
[----:B------:R-:W-:Y:S02]  /*5e50*/  FMNMX3.FTZ R8, R8, R43, R101, !PT ;  /* 0x0000002b08087276 */ /* 0x000fe40007810065 */
[-C--:B------:R-:W-:Y:S02]  /*5e60*/  ISETP.GT.AND P0, PT, R198, R79.reuse, PT ;  /* 0x0000004fc600720c */ /* 0x080fe40003f04270 */
[----:B------:R-:W-:Y:S02]  /*5e70*/  FSEL R114, R13, -INF , !P1 ;  /* 0xff8000000d727808 */ /* 0x000fe40004800000 */
[----:B------:R-:W-:-:S02]  /*5e80*/  ISETP.GT.AND P3, PT, R243, R79, PT ;  /* 0x0000004ff300720c */ /* 0x000fc40003f64270 */
[----:B------:R-:W-:Y:S02]  /*5e90*/  ISETP.GT.AND P1, PT, R196, R79, PT ;  /* 0x0000004fc400720c */ /* 0x000fe40003f24270 */
[----:B------:R-:W-:Y:S02]  /*5ea0*/  ISETP.GE.AND P4, PT, R93, R242, PT ;  /* 0x000000f25d00720c */ /* 0x000fe40003f86270 */
[----:B------:R-:W-:Y:S02]  /*5eb0*/  FMNMX3.FTZ R4, R4, R15, R27, !PT ;  /* 0x0000000f04047276 */ /* 0x000fe4000781001b */
[----:B------:R-:W-:Y:S02]  /*5ec0*/  FMNMX3.FTZ R8, R8, R87, R99, !PT ;  /* 0x0000005708087276 */ /* 0x000fe40007810063 */
[----:B------:R-:W-:Y:S02]  /*5ed0*/  FSEL R9, R9, -INF , !P0 ;  /* 0xff80000009097808 */ /* 0x000fe40004000000 */
[----:B------:R-:W-:-:S02]  /*5ee0*/  FSEL R62, R62, -INF , !P3 ;  /* 0xff8000003e3e7808 */ /* 0x000fc40005800000 */
[----:B------:R-:W-:Y:S02]  /*5ef0*/  ISETP.GE.AND P0, PT, R79, R239, PT ;  /* 0x000000ef4f00720c */ /* 0x000fe40003f06270 */
[----:B------:R-:W-:Y:S02]  /*5f00*/  FSEL R11, R11, -INF , !P1 ;  /* 0xff8000000b0b7808 */ /* 0x000fe40004800000 */
[----:B------:R-:W-:Y:S02]  /*5f10*/  FSEL R126, R126, -INF , !P6 ;  /* 0xff8000007e7e7808 */ /* 0x000fe40007000000 */
[----:B------:R-:W-:Y:S02]  /*5f20*/  ISETP.GE.AND P3, PT, R79, R240, PT ;  /* 0x000000f04f00720c */ /* 0x000fe40003f66270 */
[----:B------:R-:W-:Y:S02]  /*5f30*/  ISETP.GE.AND P6, PT, R107, R241, PT ;  /* 0x000000f16b00720c */ /* 0x000fe40003fc6270 */
[----:B------:R-:W-:-:S02]  /*5f40*/  FSEL R109, R58, -INF , !P4 ;  /* 0xff8000003a6d7808 */ /* 0x000fc40006000000 */
[----:B------:R-:W-:Y:S02]  /*5f50*/  FMNMX3.FTZ R4, R4, R31, R49, !PT ;  /* 0x0000001f04047276 */ /* 0x000fe40007810031 */
[----:B------:R-:W-:Y:S02]  /*5f60*/  FMNMX3.FTZ R8, R8, R85, R165, !PT ;  /* 0x0000005508087276 */ /* 0x000fe400078100a5 */
[----:B------:R-:W-:Y:S02]  /*5f70*/  ISETP.GE.AND P4, PT, R79, R242, PT ;  /* 0x000000f24f00720c */ /* 0x000fe40003f86270 */
[----:B------:R-:W-:Y:S02]  /*5f80*/  ISETP.GT.AND P1, PT, R198, R77, PT ;  /* 0x0000004dc600720c */ /* 0x000fe40003f24270 */
[----:B------:R-:W-:Y:S02]  /*5f90*/  FSEL R110, R11, -INF , !P0 ;  /* 0xff8000000b6e7808 */ /* 0x000fe40004000000 */
[----:B------:R-:W-:-:S02]  /*5fa0*/  FSEL R127, R9, -INF , !P3 ;  /* 0xff800000097f7808 */ /* 0x000fc40005800000 */
[----:B------:R-:W-:Y:S02]  /*5fb0*/  ISETP.GT.AND P0, PT, R196, R77, PT ;  /* 0x0000004dc400720c */ /* 0x000fe40003f04270 */
[----:B------:R-:W-:Y:S02]  /*5fc0*/  FSEL R124, R36, -INF , !P6 ;  /* 0xff800000247c7808 */ /* 0x000fe40007000000 */
[----:B------:R-:W-:Y:S02]  /*5fd0*/  FMNMX3.FTZ R9, R108, R104, R66, !PT ;  /* 0x000000686c097276 */ /* 0x000fe40007810042 */
[----:B------:R-:W-:Y:S02]  /*5fe0*/  FMNMX3.FTZ R4, R4, R19, R113, !PT ;  /* 0x0000001304047276 */ /* 0x000fe40007810071 */
[----:B------:R-:W-:Y:S02]  /*5ff0*/  FMNMX3.FTZ R8, R8, R105, R125, !PT ;  /* 0x0000006908087276 */ /* 0x000fe4000781007d */
[----:B------:R-:W-:-:S02]  /*6000*/  ISETP.GE.AND P6, PT, R103, R241, PT ;  /* 0x000000f16700720c */ /* 0x000fc40003fc6270 */
[----:B------:R-:W-:Y:S02]  /*6010*/  FSEL R107, R62, -INF , !P4 ;  /* 0xff8000003e6b7808 */ /* 0x000fe40006000000 */
[----:B------:R-:W-:Y:S02]  /*6020*/  ISETP.GT.AND P4, PT, R243, R77, PT ;  /* 0x0000004df300720c */ /* 0x000fe40003f84270 */
[----:B------:R-:W-:Y:S02]  /*6030*/  FSEL R103, R145, -INF , !P1 ;  /* 0xff80000091677808 */ /* 0x000fe40004800000 */
[----:B------:R-:W-:Y:S02]  /*6040*/  ISETP.GE.AND P1, PT, R77, R239, PT ;  /* 0x000000ef4d00720c */ /* 0x000fe40003f26270 */
[----:B------:R-:W-:Y:S02]  /*6050*/  FSEL R86, R146, -INF , !P0 ;  /* 0xff80000092567808 */ /* 0x000fe40004000000 */
[----:B------:R-:W-:-:S02]  /*6060*/  FMNMX3.FTZ R9, R9, R70, R30, !PT ;  /* 0x0000004609097276 */ /* 0x000fc4000781001e */
[----:B------:R-:W-:Y:S02]  /*6070*/  FMNMX3.FTZ R4, R4, R111, R121, !PT ;  /* 0x0000006f04047276 */ /* 0x000fe40007810079 */
[----:B------:R-:W-:Y:S02]  /*6080*/  FMNMX3.FTZ R8, R8, R123, R201, !PT ;  /* 0x0000007b08087276 */ /* 0x000fe400078100c9 */
[----:B------:R-:W-:Y:S02]  /*6090*/  ISETP.GE.AND P3, PT, R77, R242, PT ;  /* 0x000000f24d00720c */ /* 0x000fe40003f66270 */
[----:B------:R-:W-:Y:S02]  /*60a0*/  FSEL R25, R25, -INF , !P4 ;  /* 0xff80000019197808 */ /* 0x000fe40006000000 */
[----:B------:R-:W-:Y:S02]  /*60b0*/  ISETP.GT.AND P0, PT, R198, R91, PT ;  /* 0x0000005bc600720c */ /* 0x000fe40003f04270 */
[----:B------:R-:W-:-:S02]  /*60c0*/  FSEL R86, R86, -INF , !P1 ;  /* 0xff80000056567808 */ /* 0x000fc40004800000 */
[----:B------:R-:W-:Y:S02]  /*60d0*/  ISETP.GT.AND P1, PT, R196, R91, PT ;  /* 0x0000005bc400720c */ /* 0x000fe40003f24270 */
[----:B------:R-:W-:Y:S02]  /*60e0*/  FMNMX3.FTZ R9, R9, R44, R34, !PT ;  /* 0x0000002c09097276 */ /* 0x000fe40007810022 */
[----:B------:R-:W-:Y:S02]  /*60f0*/  FMNMX3.FTZ R4, R4, R117, R181, !PT ;  /* 0x0000007504047276 */ /* 0x000fe400078100b5 */
[----:B------:R-:W-:Y:S02]  /*6100*/  FMNMX3.FTZ R8, R8, R183, R195, !PT ;  /* 0x000000b708087276 */ /* 0x000fe400078100c3 */
[----:B------:R-:W-:Y:S02]  /*6110*/  ISETP.GE.AND P4, PT, R77, R240, PT ;  /* 0x000000f04d00720c */ /* 0x000fe40003f86270 */
[----:B------:R-:W-:-:S02]  /*6120*/  FSEL R81, R25, -INF , !P3 ;  /* 0xff80000019517808 */ /* 0x000fc40005800000 */
[----:B------:R-:W-:Y:S02]  /*6130*/  FMNMX3.FTZ R11, R54, R68, R14, !PT ;  /* 0x00000044360b7276 */ /* 0x000fe4000781000e */
[----:B------:R-:W-:Y:S02]  /*6140*/  ISETP.GT.AND P3, PT, R243, R91, PT ;  /* 0x0000005bf300720c */ /* 0x000fe40003f64270 */
[----:B------:R-:W-:Y:S02]  /*6150*/  FSEL R17, R17, -INF , !P0 ;  /* 0xff80000011117808 */ /* 0x000fe40004000000 */
[----:B------:R-:W-:Y:S02]  /*6160*/  ISETP.GE.AND P0, PT, R91, R239, PT ;  /* 0x000000ef5b00720c */ /* 0x000fe40003f06270 */
[----:B------:R-:W-:Y:S02]  /*6170*/  FSEL R89, R144, -INF , !P1 ;  /* 0xff80000090597808 */ /* 0x000fe40004800000 */
[----:B------:R-:W-:-:S02]  /*6180*/  FMNMX3.FTZ R9, R9, R42, R22, !PT ;  /* 0x0000002a09097276 */ /* 0x000fc40007810016 */
[----:B------:R-:W-:Y:S02]  /*6190*/  FMNMX3.FTZ R4, R4, R179, R171, !PT ;  /* 0x000000b304047276 */ /* 0x000fe400078100ab */
[----:B------:R-:W-:Y:S02]  /*61a0*/  FMNMX3.FTZ R8, R8, R191, R199, !PT ;  /* 0x000000bf08087276 */ /* 0x000fe400078100c7 */
[----:B------:R-:W-:Y:S02]  /*61b0*/  ISETP.GT.AND P1, PT, R198, R63, PT ;  /* 0x0000003fc600720c */ /* 0x000fe40003f24270 */
[----:B------:R-:W-:Y:S02]  /*61c0*/  FSEL R102, R102, -INF , !P6 ;  /* 0xff80000066667808 */ /* 0x000fe40007000000 */
[----:B------:R-:W-:Y:S02]  /*61d0*/  FSEL R103, R103, -INF , !P4 ;  /* 0xff80000067677808 */ /* 0x000fe40006000000 */
[----:B------:R-:W-:-:S02]  /*61e0*/  FMNMX3.FTZ R11, R11, R46, R28, !PT ;  /* 0x0000002e0b0b7276 */ /* 0x000fc4000781001c */
[----:B------:R-:W-:Y:S02]  /*61f0*/  ISETP.GE.AND P6, PT, R95, R241, PT ;  /* 0x000000f15f00720c */ /* 0x000fe40003fc6270 */
[----:B------:R-:W-:Y:S02]  /*6200*/  ISETP.GE.AND P4, PT, R91, R242, PT ;  /* 0x000000f25b00720c */ /* 0x000fe40003f86270 */
[----:B------:R-:W-:Y:S02]  /*6210*/  FSEL R16, R16, -INF , !P3 ;  /* 0xff80000010107808 */ /* 0x000fe40005800000 */
[----:B------:R-:W-:Y:S02]  /*6220*/  FSEL R89, R89, -INF , !P0 ;  /* 0xff80000059597808 */ /* 0x000fe40004000000 */
[----:B------:R-:W-:Y:S02]  /*6230*/  FMNMX3.FTZ R9, R9, R96, R76, !PT ;  /* 0x0000006009097276 */ /* 0x000fe4000781004c */
[----:B------:R-:W-:-:S02]  /*6240*/  FMNMX3.FTZ R4, R4, R169, R193, !PT ;  /* 0x000000a904047276 */ /* 0x000fc400078100c1 */
[----:B------:R-:W-:Y:S02]  /*6250*/  FMNMX3.FTZ R8, R8, R177, R175, !PT ;  /* 0x000000b108087276 */ /* 0x000fe400078100af */
[----:B------:R-:W-:Y:S02]  /*6260*/  ISETP.GE.AND P0, PT, R63, R240, PT ;  /* 0x000000f03f00720c */ /* 0x000fe40003f06270 */
[----:B------:R-:W-:Y:S02]  /*6270*/  FSEL R7, R7, -INF , !P1 ;  /* 0xff80000007077808 */ /* 0x000fe40004800000 */
[----:B------:R-:W-:Y:S02]  /*6280*/  ISETP.GE.AND P5, PT, R79, R241, PT ;  /* 0x000000f14f00720c */ /* 0x000fe40003fa6270 */
[----:B------:R-:W-:Y:S02]  /*6290*/  ISETP.GT.AND P1, PT, R196, R63, PT ;  /* 0x0000003fc400720c */ /* 0x000fe40003f24270 */
[----:B------:R-:W-:-:S02]  /*62a0*/  FMNMX3.FTZ R11, R11, R32, R26, !PT ;  /* 0x000000200b0b7276 */ /* 0x000fc4000781001a */
[----:B------:R-:W-:Y:S02]  /*62b0*/  FSEL R100, R100, -INF , !P6 ;  /* 0xff80000064647808 */ /* 0x000fe40007000000 */
[----:B------:R-:W-:Y:S02]  /*62c0*/  ISETP.GE.AND P3, PT, R91, R240, PT ;  /* 0x000000f05b00720c */ /* 0x000fe40003f66270 */
[----:B------:R-:W-:Y:S02]  /*62d0*/  FSEL R79, R16, -INF , !P4 ;  /* 0xff800000104f7808 */ /* 0x000fe40006000000 */
[----:B------:R-:W-:Y:S02]  /*62e0*/  ISETP.GE.AND P6, PT, R93, R241, PT ;  /* 0x000000f15d00720c */ /* 0x000fe40003fc6270 */
[----:B------:R-:W-:Y:S02]  /*62f0*/  ISETP.GT.AND P4, PT, R243, R63, PT ;  /* 0x0000003ff300720c */ /* 0x000fe40003f84270 */
[----:B------:R-:W-:-:S02]  /*6300*/  FMNMX3.FTZ R9, R9, R48, R106, !PT ;  /* 0x0000003009097276 */ /* 0x000fc4000781006a */
[----:B------:R-:W-:Y:S02]  /*6310*/  FMNMX3.FTZ R4, R4, R189, R187, !PT ;  /* 0x000000bd04047276 */ /* 0x000fe400078100bb */
[----:B------:R-:W-:Y:S02]  /*6320*/  FMNMX3.FTZ R8, R8, R173, R119, !PT ;  /* 0x000000ad08087276 */ /* 0x000fe40007810077 */
[----:B------:R-:W-:Y:S02]  /*6330*/  FSEL R93, R7, -INF , !P0 ;  /* 0xff800000075d7808 */ /* 0x000fe40004000000 */
[----:B------:R-:W-:Y:S02]  /*6340*/  ISETP.GE.AND P0, PT, R63, R239, PT ;  /* 0x000000ef3f00720c */ /* 0x000fe40003f06270 */
[----:B------:R-:W-:Y:S02]  /*6350*/  FSEL R12, R12, -INF , !P1 ;  /* 0xff8000000c0c7808 */ /* 0x000fe40004800000 */
[----:B------:R-:W-:-:S02]  /*6360*/  FMNMX3.FTZ R11, R11, R18, R78, !PT ;  /* 0x000000120b0b7276 */ /* 0x000fc4000781004e */
[----:B------:R-:W-:Y:S02]  /*6370*/  FSEL R95, R17, -INF , !P3 ;  /* 0xff800000115f7808 */ /* 0x000fe40005800000 */
[----:B------:R-:W-:Y:S02]  /*6380*/  ISETP.GT.AND P1, PT, R243, R61, PT ;  /* 0x0000003df300720c */ /* 0x000fe40003f24270 */
[----:B------:R-:W-:Y:S02]  /*6390*/  ISETP.GE.AND P3, PT, R63, R242, PT ;  /* 0x000000f23f00720c */ /* 0x000fe40003f66270 */
[----:B------:R-:W-:Y:S02]  /*63a0*/  FSEL R60, R60, -INF , !P4 ;  /* 0xff8000003c3c7808 */ /* 0x000fe40006000000 */
[----:B------:R-:W-:Y:S02]  /*63b0*/  FMNMX3.FTZ R9, R9, R194, R192, !PT ;  /* 0x000000c209097276 */ /* 0x000fe400078100c0 */
[----:B------:R-:W-:-:S02]  /*63c0*/  FMNMX3.FTZ R4, R4, R185, R167, !PT ;  /* 0x000000b904047276 */ /* 0x000fc400078100a7 */
[----:B------:R-:W-:Y:S02]  /*63d0*/  FMNMX3.FTZ R8, R8, R115, R109, !PT ;  /* 0x0000007308087276 */ /* 0x000fe4000781006d */
[----:B------:R-:W-:Y:S02]  /*63e0*/  FSEL R84, R12, -INF , !P0 ;  /* 0xff8000000c547808 */ /* 0x000fe40004000000 */
[----:B------:R-:W-:Y:S02]  /*63f0*/  FMNMX3.FTZ R11, R11, R94, R90, !PT ;  /* 0x0000005e0b0b7276 */ /* 0x000fe4000781005a */
[----:B------:R-:W-:Y:S02]  /*6400*/  ISETP.GE.AND P4, PT, R77, R241, PT ;  /* 0x000000f14d00720c */ /* 0x000fe40003f86270 */
[----:B------:R-:W-:Y:S02]  /*6410*/  ISETP.GE.AND P0, PT, R61, R242, PT ;  /* 0x000000f23d00720c */ /* 0x000fe40003f06270 */
[----:B------:R-:W-:-:S02]  /*6420*/  FSEL R52, R52, -INF , !P1 ;  /* 0xff80000034347808 */ /* 0x000fc40004800000 */
[----:B------:R-:W-:Y:S02]  /*6430*/  FSEL R77, R60, -INF , !P3 ;  /* 0xff8000003c4d7808 */ /* 0x000fe40005800000 */
[----:B------:R-:W-:Y:S02]  /*6440*/  ISETP.GT.AND P1, PT, R198, R61, PT ;  /* 0x0000003dc600720c */ /* 0x000fe40003f24270 */
[----:B------:R-:W-:Y:S02]  /*6450*/  FMNMX3.FTZ R9, R9, R190, R164, !PT ;  /* 0x000000be09097276 */ /* 0x000fe400078100a4 */
[----:B------:R-:W-:Y:S02]  /*6460*/  FMNMX3.FTZ R4, R4, R131, R129, !PT ;  /* 0x0000008304047276 */ /* 0x000fe40007810081 */
[----:B------:R-:W-:Y:S02]  /*6470*/  FMNMX3.FTZ R8, R8, R107, R81, !PT ;  /* 0x0000006b08087276 */ /* 0x000fe40007810051 */
[----:B------:R-:W-:-:S02]  /*6480*/  FMNMX3.FTZ R11, R11, R88, R112, !PT ;  /* 0x000000580b0b7276 */ /* 0x000fc40007810070 */
[----:B------:R-:W-:Y:S02]  /*6490*/  FSEL R75, R52, -INF , !P0 ;  /* 0xff800000344b7808 */ /* 0x000fe40004000000 */
[----:B------:R-:W-:Y:S02]  /*64a0*/  ISETP.GE.AND P0, PT, R61, R240, PT ;  /* 0x000000f03d00720c */ /* 0x000fe40003f06270 */
[----:B------:R-:W-:Y:S02]  /*64b0*/  FSEL R5, R5, -INF , !P1 ;  /* 0xff80000005057808 */ /* 0x000fe40004800000 */
[----:B------:R-:W-:Y:S02]  /*64c0*/  FMNMX3.FTZ R9, R9, R178, R174, !PT ;  /* 0x000000b209097276 */ /* 0x000fe400078100ae */
[----:B------:R-:W-:Y:S02]  /*64d0*/  FMNMX3.FTZ R4, R4, R127, R103, !PT ;  /* 0x0000007f04047276 */ /* 0x000fe40007810067 */
[----:B------:R-:W-:-:S02]  /*64e0*/  FMNMX3.FTZ R8, R8, R79, R77, !PT ;  /* 0x0000004f08087276 */ /* 0x000fc4000781004d */
[----:B------:R-:W-:Y:S02]  /*64f0*/  FMNMX3.FTZ R11, R11, R128, R118, !PT ;  /* 0x000000800b0b7276 */ /* 0x000fe40007810076 */
[----:B------:R-:W-:Y:S02]  /*6500*/  ISETP.GE.AND P3, PT, R91, R241, PT ;  /* 0x000000f15b00720c */ /* 0x000fe40003f66270 */
[----:B------:R-:W-:Y:S02]  /*6510*/  FSEL R91, R5, -INF , !P0 ;  /* 0xff800000055b7808 */ /* 0x000fe40004000000 */
[----:B------:R-:W-:Y:S02]  /*6520*/  FMNMX3.FTZ R9, R9, R172, R180, !PT ;  /* 0x000000ac09097276 */ /* 0x000fe400078100b4 */
[----:B------:R-:W-:Y:S02]  /*6530*/  FMNMX3.FTZ R4, R4, R95, R93, !PT ;  /* 0x0000005f04047276 */ /* 0x000fe4000781005d */
[----:B------:R-:W-:-:S02]  /*6540*/  FMNMX.FTZ R8, R75, R8, !PT ;  /* 0x000000084b087209 */ /* 0x000fc40007810000 */
[----:B------:R-:W-:Y:S02]  /*6550*/  FMNMX3.FTZ R11, R11, R116, R184, !PT ;  /* 0x000000740b0b7276 */ /* 0x000fe400078100b8 */
[----:B------:R-:W-:Y:S01]  /*6560*/  FMNMX3.FTZ R9, R9, R176, R170, !PT ;  /* 0x000000b009097276 */ /* 0x000fe200078100aa */
[----:B------:R-:W2:Y:S01]  /*6570*/  SHFL.BFLY PT, R7, R8, 0x2, 0x1f ;  /* 0x0c401f0008077f89 */ /* 0x000ea200000e0000 */
[----:B------:R-:W-:Y:S02]  /*6580*/  FMNMX.FTZ R4, R91, R4, !PT ;  /* 0x000000045b047209 */ /* 0x000fe40007810000 */
[----:B------:R-:W-:Y:S02]  /*6590*/  FMNMX3.FTZ R11, R11, R182, R188, !PT ;  /* 0x000000b60b0b7276 */ /* 0x000fe400078100bc */
[----:B------:R-:W-:Y:S01]  /*65a0*/  FMNMX3.FTZ R9, R9, R168, R122, !PT ;  /* 0x000000a809097276 */ /* 0x000fe2000781007a */
[----:B------:R-:W3:Y:S01]  /*65b0*/  SHFL.BFLY PT, R5, R4, 0x2, 0x1f ;  /* 0x0c401f0004057f89 */ /* 0x000ee200000e0000 */
[----:B------:R-:W-:-:S02]  /*65c0*/  FMNMX3.FTZ R11, R11, R186, R166, !PT ;  /* 0x000000ba0b0b7276 */ /* 0x000fc400078100a6 */
[----:B------:R-:W-:Y:S02]  /*65d0*/  ISETP.GT.AND P1, PT, R196, R61, PT ;  /* 0x0000003dc400720c */ /* 0x000fe40003f24270 */
[----:B------:R-:W-:Y:S02]  /*65e0*/  FMNMX3.FTZ R9, R9, R120, R114, !PT ;  /* 0x0000007809097276 */ /* 0x000fe40007810072 */
[----:B------:R-:W-:Y:S02]  /*65f0*/  FMNMX3.FTZ R11, R11, R130, R126, !PT ;  /* 0x000000820b0b7276 */ /* 0x000fe4000781007e */
[----:B------:R-:W-:Y:S02]  /*6600*/  ISETP.GE.AND P0, PT, R61, R239, PT ;  /* 0x000000ef3d00720c */ /* 0x000fe40003f06270 */
[----:B------:R-:W-:Y:S02]  /*6610*/  FSEL R6, R6, -INF , !P1 ;  /* 0xff80000006067808 */ /* 0x000fe40004800000 */
[----:B------:R-:W-:-:S02]  /*6620*/  FMNMX3.FTZ R9, R9, R110, R86, !PT ;  /* 0x0000006e09097276 */ /* 0x000fc40007810056 */
[----:B------:R-:W-:Y:S02]  /*6630*/  FSEL R98, R98, -INF , !P6 ;  /* 0xff80000062627808 */ /* 0x000fe40007000000 */
[----:B------:R-:W-:Y:S02]  /*6640*/  FMNMX3.FTZ R11, R11, R124, R102, !PT ;  /* 0x0000007c0b0b7276 */ /* 0x000fe40007810066 */
[----:B------:R-:W-:Y:S02]  /*6650*/  FSEL R82, R6, -INF , !P0 ;  /* 0xff80000006527808 */ /* 0x000fe40004000000 */
[----:B------:R-:W-:Y:S02]  /*6660*/  FMNMX3.FTZ R9, R9, R89, R84, !PT ;  /* 0x0000005909097276 */ /* 0x000fe40007810054 */
[----:B------:R-:W-:Y:S02]  /*6670*/  ISETP.GE.AND P1, PT, R63, R241, PT ;  /* 0x000000f13f00720c */ /* 0x000fe40003f26270 */
[----:B------:R-:W-:-:S02]  /*6680*/  FSEL R92, R92, -INF , !P5 ;  /* 0xff8000005c5c7808 */ /* 0x000fc40006800000 */
[----:B------:R-:W-:Y:S02]  /*6690*/  FSEL R63, R151, -INF , !P4 ;  /* 0xff800000973f7808 */ /* 0x000fe40006000000 */
[----:B------:R-:W-:Y:S02]  /*66a0*/  FMNMX3.FTZ R10, R11, R100, R98, !PT ;  /* 0x000000640b0a7276 */ /* 0x000fe40007810062 */
[----:B------:R-:W-:Y:S02]  /*66b0*/  FMNMX.FTZ R6, R82, R9, !PT ;  /* 0x0000000952067209 */ /* 0x000fe40007810000 */
[----:B------:R-:W-:Y:S02]  /*66c0*/  ISETP.GE.AND P0, PT, R61, R241, PT ;  /* 0x000000f13d00720c */ /* 0x000fe40003f06270 */
[----:B------:R-:W-:Y:S01]  /*66d0*/  FSEL R50, R50, -INF , !P2 ;  /* 0xff80000032327808 */ /* 0x000fe20005000000 */
[----:B------:R-:W4:Y:S01]  /*66e0*/  SHFL.BFLY PT, R9, R6, 0x2, 0x1f ;  /* 0x0c401f0006097f89 */ /* 0x000f2200000e0000 */
[----:B------:R-:W-:-:S02]  /*66f0*/  FSEL R62, R152, -INF , !P3 ;  /* 0xff800000983e7808 */ /* 0x000fc40005800000 */
[----:B------:R-:W-:Y:S02]  /*6700*/  FSEL R61, R2, -INF , !P1 ;  /* 0xff800000023d7808 */ /* 0x000fe40004800000 */
[----:B------:R-:W-:Y:S02]  /*6710*/  FMNMX3.FTZ R10, R10, R92, R63, !PT ;  /* 0x0000005c0a0a7276 */ /* 0x000fe4000781003f */
[----:B--2---:R-:W-:Y:S02]  /*6720*/  FMNMX.FTZ R8, R8, R7, !PT ;  /* 0x0000000708087209 */ /* 0x004fe40007810000 */
[----:B------:R-:W-:Y:S02]  /*6730*/  FSEL R60, R50, -INF , !P0 ;  /* 0xff800000323c7808 */ /* 0x000fe40004000000 */
[----:B------:R-:W-:Y:S01]  /*6740*/  FMNMX3.FTZ R7, R10, R62, R61, !PT ;  /* 0x0000003e0a077276 */ /* 0x000fe2000781003d */
[----:B------:R-:W2:Y:S01]  /*6750*/  SHFL.BFLY PT, R13, R8, 0x1, 0x1f ;  /* 0x0c201f00080d7f89 */ /* 0x000ea200000e0000 */
[----:B---3--:R-:W-:-:S02]  /*6760*/  FMNMX.FTZ R11, R4, R5, !PT ;  /* 0x00000005040b7209 */ /* 0x008fc40007810000 */
[----:B------:R-:W-:Y:S02]  /*6770*/  FMNMX.FTZ R4, R60, R7, !PT ;  /* 0x000000073c047209 */ /* 0x000fe40007810000 */
[----:B------:R-:W-:Y:S01]  /*6780*/  LEA R214, R214, UR4, 0x1 ;  /* 0x00000004d6d67c11 */ /* 0x000fe2000f8e08ff */
[----:B------:R-:W3:Y:S04]  /*6790*/  SHFL.BFLY PT, R2, R11, 0x1, 0x1f ;  /* 0x0c201f000b027f89 */ /* 0x000ee800000e0000 */
[----:B------:R-:W5:Y:S01]  /*67a0*/  SHFL.BFLY PT, R5, R4, 0x2, 0x1f ;  /* 0x0c401f0004057f89 */ /* 0x000f6200000e0000 */
[----:B------:R-:W-:Y:S01]  /*67b0*/  IMAD.IADD R212, R3, 0x1, R214 ;  /* 0x0000000103d47824 */ /* 0x000fe200078e02d6 */
[----:B----4-:R-:W-:Y:S02]  /*67c0*/  FMNMX.FTZ R7, R6, R9, !PT ;  /* 0x0000000906077209 */ /* 0x010fe40007810000 */
[----:B------:R-:W-:Y:S04]  /*67d0*/  LDSM.16.MT88.4 R148, [R214+0x4000] ;  /* 0x00400000d694783b */ /* 0x000fe80000004200 */
[----:B------:R-:W4:Y:S01]  /*67e0*/  SHFL.BFLY PT, R6, R7, 0x1, 0x1f ;  /* 0x0c201f0007067f89 */ /* 0x000f2200000e0000 */
[----:B--2---:R-:W-:-:S04]  /*67f0*/  FMNMX.FTZ R36, R8, R13, !PT ;  /* 0x0000000d08247209 */ /* 0x004fc80007810000 */
[C---:B------:R-:W-:Y:S01]  /*6800*/  FSETP.NEU.FTZ.AND P1, PT, R36.reuse, -INF , PT ;  /* 0xff8000002400780b */ /* 0x040fe20003f3d000 */
[----:B-1----:R-:W-:Y:S01]  /*6810*/  FMUL.FTZ R74, R36, UR5 ;  /* 0x00000005244a7c20 */ /* 0x002fe20008410000 */
[----:B---3--:R-:W-:Y:S02]  /*6820*/  FMNMX.FTZ R2, R11, R2, !PT ;  /* 0x000000020b027209 */ /* 0x008fe40007810000 */
[----:B------:R-:W-:Y:S01]  /*6830*/  LDSM.16.MT88.4 R8, [R212+0x4400] ;  /* 0x00440000d408783b */ /* 0x000fe20000004200 */
[----:B-----5:R-:W-:Y:S02]  /*6840*/  FMNMX.FTZ R5, R4, R5, !PT ;  /* 0x0000000504057209 */ /* 0x020fe40007810000 */
[C---:B------:R-:W-:Y:S01]  /*6850*/  FMUL.FTZ R80, R2.reuse, UR5 ;  /* 0x0000000502507c20 */ /* 0x040fe20008410000 */
[----:B------:R-:W-:Y:S02]  /*6860*/  FSETP.NEU.FTZ.AND P0, PT, R2, -INF , PT ;  /* 0xff8000000200780b */ /* 0x000fe40003f1d000 */
[----:B------:R-:W-:Y:S01]  /*6870*/  FSEL R74, R74, RZ, P1 ;  /* 0x000000ff4a4a7208 */ /* 0x000fe20000800000 */
[----:B------:R-:W1:Y:S01]  /*6880*/  SHFL.BFLY PT, R4, R5, 0x1, 0x1f ;  /* 0x0c201f0005047f89 */ /* 0x000e6200000e0000 */
[----:B------:R-:W-:-:S02]  /*6890*/  FSEL R80, R80, RZ, P0 ;  /* 0x000000ff50507208 */ /* 0x000fc40000000000 */
[----:B----4-:R-:W-:Y:S01]  /*68a0*/  FMNMX.FTZ R0, R7, R6, !PT ;  /* 0x0000000607007209 */ /* 0x010fe20007810000 */
[--C-:B------:R-:W-:Y:S01]  /*68b0*/  FFMA.FTZ R58, R51, UR5, -R74.reuse ;  /* 0x00000005333a7c23 */ /* 0x100fe2000801084a */
[----:B------:R-:W-:Y:S01]  /*68c0*/  FFMA.FTZ R72, R45, UR5, -R74 ;  /* 0x000000052d487c23 */ /* 0x000fe2000801084a */
[--C-:B------:R-:W-:Y:S01]  /*68d0*/  FFMA.FTZ R64, R97, UR5, -R80.reuse ;  /* 0x0000000561407c23 */ /* 0x100fe20008010850 */
[C---:B------:R-:W-:Y:S01]  /*68e0*/  FSETP.NEU.FTZ.AND P0, PT, R0.reuse, -INF , PT ;  /* 0xff8000000000780b */ /* 0x040fe20003f1d000 */
[----:B------:R-:W-:Y:S01]  /*68f0*/  FMUL.FTZ R6, R0, UR5 ;  /* 0x0000000500067c20 */ /* 0x000fe20008410000 */
[--C-:B------:R-:W-:Y:S01]  /*6900*/  FFMA.FTZ R52, R71, UR5, -R80.reuse ;  /* 0x0000000547347c23 */ /* 0x100fe20008010850 */
[--C-:B------:R-:W-:Y:S01]  /*6910*/  FFMA.FTZ R65, R73, UR5, -R80.reuse ;  /* 0x0000000549417c23 */ /* 0x100fe20008010850 */
[----:B------:R-:W-:Y:S01]  /*6920*/  FFMA.FTZ R57, R147, UR5, -R80 ;  /* 0x0000000593397c23 */ /* 0x000fe20008010850 */
[----:B------:R-:W-:Y:S01]  /*6930*/  MUFU.EX2 R64, R64 ;  /* 0x0000004000407308 */ /* 0x000fe20000000800 */
[----:B------:R-:W-:Y:S01]  /*6940*/  FSEL R97, R6, RZ, P0 ;  /* 0x000000ff06617208 */ /* 0x000fe20000000000 */
[--C-:B------:R-:W-:Y:S01]  /*6950*/  FFMA.FTZ R73, R53, UR5, -R74.reuse ;  /* 0x0000000535497c23 */ /* 0x100fe2000801084a */
[----:B------:R-:W-:Y:S01]  /*6960*/  FFMA.FTZ R55, R55, UR5, -R74 ;  /* 0x0000000537377c23 */ /* 0x000fe2000801084a */
[----:B------:R-:W2:Y:S01]  /*6970*/  MUFU.EX2 R65, R65 ;  /* 0x0000004100417308 */ /* 0x000ea20000000800 */
[--C-:B------:R-:W-:Y:S01]  /*6980*/  FFMA.FTZ R17, R15, UR5, -R80.reuse ;  /* 0x000000050f117c23 */ /* 0x100fe20008010850 */
        /* <DEDUP_REMOVED lines=9> */
[----:B------:R-:W3:Y:S01]  /*6a20*/  MUFU.EX2 R52, R52 ;  /* 0x0000003400347308 */ /* 0x000ee20000000800 */
[C---:B------:R-:W-:Y:S01]  /*6a30*/  FSETP.NEU.FTZ.AND P0, PT, R3.reuse, -INF , PT ;  /* 0xff8000000300780b */ /* 0x040fe20003f1d000 */
[----:B------:R-:W-:Y:S01]  /*6a40*/  FMUL.FTZ R71, R3, UR5 ;  /* 0x0000000503477c20 */ /* 0x000fe20008410000 */
[----:B--2---:R-:W-:Y:S01]  /*6a50*/  F2FP.BF16.F32.PACK_AB R136, R64, R65 ;  /* 0x000000414088723e */ /* 0x004fe200000010ff */
[----:B------:R-:W-:Y:S01]  /*6a60*/  MUFU.EX2 R67, R67 ;  /* 0x0000004300437308 */ /* 0x000fe20000000800 */
[----:B------:R-:W-:Y:S01]  /*6a70*/  FFMA.FTZ R35, R35, UR5, -R80 ;  /* 0x0000000523237c23 */ /* 0x000fe20008010850 */
[--C-:B------:R-:W-:Y:S01]  /*6a80*/  FFMA.FTZ R16, R30, UR5, -R97.reuse ;  /* 0x000000051e107c23 */ /* 0x100fe20008010861 */
[----:B------:R-:W-:Y:S01]  /*6a90*/  FSEL R71, R71, RZ, P0 ;  /* 0x000000ff47477208 */ /* 0x000fe20000000000 */
[----:B------:R-:W2:Y:S01]  /*6aa0*/  MUFU.EX2 R66, R104 ;  /* 0x0000006800427308 */ /* 0x000ea20000000800 */
        /* <DEDUP_REMOVED lines=8> */
[--C-:B------:R-:W-:Y:S01]  /*6b30*/  FFMA.FTZ R53, R46, UR5, -R71.reuse ;  /* 0x000000052e357c23 */ /* 0x100fe20008010847 */
[----:B------:R-:W5:Y:S01]  /*6b40*/  LDSM.16.MT88.4 R12, [R214+0x4400] ;  /* 0x00440000d60c783b */ /* 0x000f620000004200 */
[----:B---3--:R-:W-:Y:S01]  /*6b50*/  F2FP.BF16.F32.PACK_AB R138, R52, R57 ;  /* 0x00000039348a723e */ /* 0x008fe200000010ff */
        /* <DEDUP_REMOVED lines=9> */
[----:B------:R-:W-:Y:S01]  /*6bf0*/  FFMA.FTZ R32, R18, UR5, -R71 ;  /* 0x0000000512207c23 */ /* 0x000fe20008010847 */
[----:B----4-:R-:W-:Y:S01]  /*6c00*/  F2FP.BF16.F32.PACK_AB R139, R50, R51 ;  /* 0x00000033328b723e */ /* 0x010fe200000010ff */
[--C-:B------:R-:W-:Y:S01]  /*6c10*/  FFMA.FTZ R104, R19, UR5, -R80.reuse ;  /* 0x0000000513687c23 */ /* 0x100fe20008010850 */
[----:B------:R-:W3:Y:S01]  /*6c20*/  MUFU.EX2 R55, R55 ;  /* 0x0000003700377308 */ /* 0x000ee20000000800 */
[----:B------:R-:W-:Y:S01]  /*6c30*/  FFMA.FTZ R23, R49, UR5, -R80 ;  /* 0x0000000531177c23 */ /* 0x000fe20008010850 */
[--C-:B------:R-:W-:Y:S01]  /*6c40*/  FFMA.FTZ R56, R22, UR5, -R97.reuse ;  /* 0x0000000516387c23 */ /* 0x100fe20008010861 */
[--C-:B------:R-:W-:Y:S01]  /*6c50*/  FFMA.FTZ R49, R96, UR5, -R97.reuse ;  /* 0x0000000560317c23 */ /* 0x100fe20008010861 */
[----:B------:R-:W-:Y:S01]  /*6c60*/  MUFU.EX2 R70, R70 ;  /* 0x0000004600467308 */ /* 0x000fe20000000800 */
[C---:B------:R-:W-:Y:S01]  /*6c70*/  HMMA.16816.F32.BF16 R156, R136.reuse, R148, RZ ;  /* 0x00000094889c723c */ /* 0x040fe200000418ff */
[----:B--2---:R-:W-:Y:S01]  /*6c80*/  F2FP.BF16.F32.PACK_AB R132, R73, R58 ;  /* 0x0000003a4984723e */ /* 0x004fe200000010ff */
[--C-:B------:R-:W-:Y:S01]  /*6c90*/  FFMA.FTZ R83, R48, UR5, -R97.reuse ;  /* 0x0000000530537c23 */ /* 0x100fe20008010861 */
[----:B------:R-:W2:Y:S01]  /*6ca0*/  MUFU.EX2 R69, R69 ;  /* 0x0000004500457308 */ /* 0x000ea20000000800 */
[----:B------:R-:W-:Y:S01]  /*6cb0*/  FFMA.FTZ R76, R76, UR5, -R97 ;  /* 0x000000054c4c7c23 */ /* 0x000fe20008010861 */
[--C-:B------:R-:W-:Y:S01]  /*6cc0*/  FFMA.FTZ R88, R88, UR5, -R71.reuse ;  /* 0x0000000558587c23 */ /* 0x100fe20008010847 */
[----:B------:R-:W-:Y:S01]  /*6cd0*/  FFMA.FTZ R94, R94, UR5, -R71 ;  /* 0x000000055e5e7c23 */ /* 0x000fe20008010847 */
[----:B------:R-:W-:Y:S01]  /*6ce0*/  MUFU.EX2 R68, R68 ;  /* 0x0000004400447308 */ /* 0x000fe20000000800 */
[C---:B-1----:R-:W-:Y:S01]  /*6cf0*/  HMMA.16816.F32.BF16 R140, R136.reuse, R4, RZ ;  /* 0x00000004888c723c */ /* 0x042fe200000418ff */
[----:B---3--:R-:W-:Y:S01]  /*6d00*/  F2FP.BF16.F32.PACK_AB R134, R55, R72 ;  /* 0x000000483786723e */ /* 0x008fe200000010ff */
[--C-:B------:R-:W-:Y:S01]  /*6d10*/  FFMA.FTZ R125, R125, UR5, -R74.reuse ;  /* 0x000000057d7d7c23 */ /* 0x100fe2000801084a */
[----:B------:R-:W1:Y:S01]  /*6d20*/  MUFU.EX2 R53, R53 ;  /* 0x0000003500357308 */ /* 0x000e620000000800 */
[----:B------:R-:W-:Y:S01]  /*6d30*/  FFMA.FTZ R123, R123, UR5, -R74 ;  /* 0x000000057b7b7c23 */ /* 0x000fe2000801084a */
[--C-:B------:R-:W-:Y:S01]  /*6d40*/  FFMA.FTZ R200, R113, UR5, -R80.reuse ;  /* 0x0000000571c87c23 */ /* 0x100fe20008010850 */
[----:B------:R-:W-:Y:S01]  /*6d50*/  FFMA.FTZ R108, R117, UR5, -R80 ;  /* 0x00000005756c7c23 */ /* 0x000fe20008010850 */
[----:B------:R3:W-:Y:S01]  /*6d60*/  MUFU.EX2 R44, R16 ;  /* 0x00000010002c7308 */ /* 0x0007e20000000800 */
[C---:B------:R-:W-:Y:S01]  /*6d70*/  HMMA.16816.F32.BF16 R152, R136.reuse, R150, RZ ;  /* 0x000000968898723c */ /* 0x040fe200000418ff */
[----:B--2---:R-:W-:Y:S01]  /*6d80*/  F2FP.BF16.F32.PACK_AB R133, R69, R70 ;  /* 0x000000464585723e */ /* 0x004fe200000010ff */
[--C-:B------:R-:W-:Y:S01]  /*6d90*/  FFMA.FTZ R106, R106, UR5, -R97.reuse ;  /* 0x000000056a6a7c23 */ /* 0x100fe20008010861 */
[----:B------:R-:W-:Y:S01]  /*6da0*/  MUFU.EX2 R45, R45 ;  /* 0x0000002d002d7308 */ /* 0x000fe20000000800 */
[----:B------:R-:W-:Y:S01]  /*6db0*/  FFMA.FTZ R190, R190, UR5, -R97 ;  /* 0x00000005bebe7c23 */ /* 0x000fe20008010861 */
[--C-:B------:R-:W-:Y:S01]  /*6dc0*/  FFMA.FTZ R165, R165, UR5, -R74.reuse ;  /* 0x00000005a5a57c23 */ /* 0x100fe2000801084a */
[--C-:B------:R-:W-:Y:S01]  /*6dd0*/  FFMA.FTZ R96, R105, UR5, -R74.reuse ;  /* 0x0000000569607c23 */ /* 0x100fe2000801084a */
[----:B------:R-:W2:Y:S01]  /*6de0*/  MUFU.EX2 R40, R40 ;  /* 0x0000002800287308 */ /* 0x000ea20000000800 */
[----:B------:R-:W-:Y:S01]  /*6df0*/  HMMA.16816.F32.BF16 R136, R136, R6, RZ ;  /* 0x000000068888723c */ /* 0x000fe200000418ff */
[----:B-1----:R-:W-:Y:S01]  /*6e00*/  F2FP.BF16.F32.PACK_AB R135, R53, R68 ;  /* 0x000000443587723e */ /* 0x002fe200000010ff */
[--C-:B------:R-:W-:Y:S01]  /*6e10*/  FFMA.FTZ R128, R128, UR5, -R71.reuse ;  /* 0x0000000580807c23 */ /* 0x100fe20008010847 */
[----:B------:R-:W-:Y:S01]  /*6e20*/  MUFU.EX2 R35, R35 ;  /* 0x0000002300237308 */ /* 0x000fe20000000800 */
[--C-:B------:R-:W-:Y:S01]  /*6e30*/  FFMA.FTZ R201, R201, UR5, -R74.reuse ;  /* 0x00000005c9c97c23 */ /* 0x100fe2000801084a */
[----:B---3--:R-:W-:Y:S01]  /*6e40*/  FFMA.FTZ R16, R59, UR5, -R74 ;  /* 0x000000053b107c23 */ /* 0x008fe2000801084a */
[--C-:B------:R-:W-:Y:S01]  /*6e50*/  FFMA.FTZ R59, R28, UR5, -R71.reuse ;  /* 0x000000051c3b7c23 */ /* 0x100fe20008010847 */
[----:B------:R-:W-:Y:S01]  /*6e60*/  MUFU.EX2 R30, R17 ;  /* 0x00000011001e7308 */ /* 0x000fe20000000800 */
[C---:B------:R-:W-:Y:S01]  /*6e70*/  HMMA.16816.F32.BF16 R160, R132.reuse, R148, RZ ;  /* 0x0000009484a0723c */ /* 0x040fe200000418ff */
[----:B------:R-:W-:Y:S01]  /*6e80*/  FFMA.FTZ R28, R31, UR5, -R80 ;  /* 0x000000051f1c7c23 */ /* 0x000fe20008010850 */
[----:B------:R-:W-:Y:S01]  /*6e90*/  FFMA.FTZ R195, R195, UR5, -R74 ;  /* 0x00000005c3c37c23 */ /* 0x000fe2000801084a */
[----:B------:R-:W1:Y:S01]  /*6ea0*/  MUFU.EX2 R33, R33 ;  /* 0x0000002100217308 */ /* 0x000e620000000800 */
[--C-:B------:R-:W-:Y:S01]  /*6eb0*/  FFMA.FTZ R193, R193, UR5, -R80.reuse ;  /* 0x00000005c1c17c23 */ /* 0x100fe20008010850 */
[----:B------:R-:W-:Y:S01]  /*6ec0*/  FFMA.FTZ R187, R187, UR5, -R80 ;  /* 0x00000005bbbb7c23 */ /* 0x000fe20008010850 */
[----:B------:R-:W-:Y:S01]  /*6ed0*/  FFMA.FTZ R173, R173, UR5, -R74 ;  /* 0x00000005adad7c23 */ /* 0x000fe2000801084a */
[----:B------:R-:W-:Y:S01]  /*6ee0*/  MUFU.EX2 R34, R34 ;  /* 0x0000002200227308 */ /* 0x000fe20000000800 */
[C---:B------:R-:W-:Y:S01]  /*6ef0*/  HMMA.16816.F32.BF16 R148, R132.reuse, R150, RZ ;  /* 0x000000968494723c */ /* 0x040fe200000418ff */
[--C-:B------:R-:W-:Y:S01]  /*6f00*/  FFMA.FTZ R166, R166, UR5, -R71.reuse ;  /* 0x00000005a6a67c23 */ /* 0x100fe20008010847 */
[--C-:B------:R-:W-:Y:S01]  /*6f10*/  FFMA.FTZ R126, R126, UR5, -R71.reuse ;  /* 0x000000057e7e7c23 */ /* 0x100fe20008010847 */
[----:B------:R-:W3:Y:S01]  /*6f20*/  MUFU.EX2 R29, R29 ;  /* 0x0000001d001d7308 */ /* 0x000ee20000000800 */
[----:B------:R-:W-:Y:S01]  /*6f30*/  FFMA.FTZ R92, R92, UR5, -R71 ;  /* 0x000000055c5c7c23 */ /* 0x000fe20008010847 */
[----:B------:R-:W-:Y:S01]  /*6f40*/  FADD.FTZ R73, R58, R73 ;  /* 0x000000493a497221 */ /* 0x000fe20000010000 */
[----:B------:R-:W-:Y:S01]  /*6f50*/  FADD.FTZ R69, R70, R69 ;  /* 0x0000004546457221 */ /* 0x000fe20000010000 */
[----:B------:R4:W-:Y:S01]  /*6f60*/  MUFU.EX2 R43, R16 ;  /* 0x00000010002b7308 */ /* 0x0009e20000000800 */
[C---:B------:R-:W-:Y:S01]  /*6f70*/  HMMA.16816.F32.BF16 R144, R132.reuse, R4, RZ ;  /* 0x000000048490723c */ /* 0x040fe200000418ff */
[----:B--2---:R-:W-:Y:S01]  /*6f80*/  F2FP.BF16.F32.PACK_AB R4, R40, R45 ;  /* 0x0000002d2804723e */ /* 0x004fe200000010ff */
[----:B------:R-:W-:Y:S01]  /*6f90*/  FADD.FTZ R64, R65, R64 ;  /* 0x0000004041407221 */ /* 0x000fe20000010000 */
[----:B------:R-:W-:Y:S01]  /*6fa0*/  MUFU.EX2 R54, R54 ;  /* 0x0000003600367308 */ /* 0x000fe20000000800 */
[----:B-1----:R-:W-:Y:S01]  /*6fb0*/  F2FP.BF16.F32.PACK_AB R5, R33, R44 ;  /* 0x0000002c2105723e */ /* 0x002fe200000010ff */
[----:B------:R-:W-:Y:S01]  /*6fc0*/  FADD.FTZ R66, R67, R66 ;  /* 0x0000004243427221 */ /* 0x000fe20000010000 */
[----:B------:R-:W-:Y:S01]  /*6fd0*/  FADD.FTZ R72, R72, R73 ;  /* 0x0000004948487221 */ /* 0x000fe20000010000 */
[----:B------:R-:W1:Y:S01]  /*6fe0*/  MUFU.EX2 R47, R47 ;  /* 0x0000002f002f7308 */ /* 0x000e620000000800 */
[----:B------:R-:W-:Y:S01]  /*6ff0*/  HMMA.16816.F32.BF16 R132, R132, R6, RZ ;  /* 0x000000068484723c */ /* 0x000fe200000418ff */
[----:B------:R-:W-:Y:S01]  /*7000*/  F2FP.BF16.F32.PACK_AB R6, R30, R35 ;  /* 0x000000231e06723e */ /* 0x000fe200000010ff */
[----:B------:R-:W-:Y:S01]  /*7010*/  FADD.FTZ R68, R68, R69 ;  /* 0x0000004544447221 */ /* 0x000fe20000010000 */
[----:B------:R-:W-:Y:S01]  /*7020*/  MUFU.EX2 R42, R42 ;  /* 0x0000002a002a7308 */ /* 0x000fe20000000800 */
[----:B---3--:R-:W-:Y:S01]  /*7030*/  F2FP.BF16.F32.PACK_AB R7, R29, R34 ;  /* 0x000000221d07723e */ /* 0x008fe200000010ff */
[----:B----4-:R-:W-:Y:S01]  /*7040*/  FFMA.FTZ R16, R27, UR5, -R80 ;  /* 0x000000051b107c23 */ /* 0x010fe20008010850 */
[----:B------:R-:W-:Y:S01]  /*7050*/  FADD.FTZ R57, R57, R64 ;  /* 0x0000004039397221 */ /* 0x000fe20000010000 */
[----:B------:R-:W-:Y:S01]  /*7060*/  MUFU.EX2 R59, R59 ;  /* 0x0000003b003b7308 */ /* 0x000fe20000000800 */
[----:B------:R-:W2:Y:S01]  /*7070*/  LDSM.16.MT88.4 R24, [R214+0x4800] ;  /* 0x00480000d618783b */ /* 0x000ea20000004200 */
[----:B------:R-:W-:Y:S01]  /*7080*/  FADD.FTZ R55, R55, R72 ;  /* 0x0000004837377221 */ /* 0x000fe20000010000 */
[----:B------:R-:W-:Y:S01]  /*7090*/  FADD.FTZ R68, R53, R68 ;  /* 0x0000004435447221 */ /* 0x000fe20000010000 */
[----:B------:R-:W3:Y:S01]  /*70a0*/  MUFU.EX2 R46, R46 ;  /* 0x0000002e002e7308 */ /* 0x000ee20000000800 */
[C---:B-----5:R-:W-:Y:S01]  /*70b0*/  HMMA.16816.F32.BF16 R156, R4.reuse, R12, R156 ;  /* 0x0000000c049c723c */ /* 0x060fe2000004189c */
[----:B------:R-:W-:Y:S01]  /*70c0*/  FADD.FTZ R52, R52, R57 ;  /* 0x0000003934347221 */ /* 0x000fe20000010000 */
[--C-:B------:R-:W-:Y:S01]  /*70d0*/  FFMA.FTZ R103, R103, UR5, -R80.reuse ;  /* 0x0000000567677c23 */ /* 0x100fe20008010850 */
[----:B------:R-:W-:Y:S01]  /*70e0*/  MUFU.EX2 R41, R41 ;  /* 0x0000002900297308 */ /* 0x000fe20000000800 */
[----:B------:R-:W-:Y:S01]  /*70f0*/  FFMA.FTZ R252, R91, UR5, -R80 ;  /* 0x000000055bfc7c23 */ /* 0x000fe20008010850 */
[----:B------:R-:W-:Y:S01]  /*7100*/  FADD.FTZ R45, R45, R52 ;  /* 0x000000342d2d7221 */ /* 0x000fe20000010000 */
[----:B------:R-:W-:Y:S01]  /*7110*/  FFMA.FTZ R84, R84, UR5, -R97 ;  /* 0x0000000554547c23 */ /* 0x000fe20008010861 */
[----:B------:R-:W4:Y:S01]  /*7120*/  MUFU.EX2 R32, R32 ;  /* 0x0000002000207308 */ /* 0x000f220000000800 */
[C---:B------:R-:W-:Y:S01]  /*7130*/  HMMA.16816.F32.BF16 R140, R4.reuse, R8, R140 ;  /* 0x00000008048c723c */ /* 0x040fe2000004188c */
[----:B------:R-:W-:Y:S01]  /*7140*/  FADD.FTZ R40, R40, R45 ;  /* 0x0000002d28287221 */ /* 0x000fe20000010000 */
[----:B------:R-:W-:Y:S01]  /*7150*/  FFMA.FTZ R79, R79, UR5, -R74 ;  /* 0x000000054f4f7c23 */ /* 0x000fe2000801084a */
[----:B------:R5:W-:Y:S01]  /*7160*/  MUFU.EX2 R31, R16 ;  /* 0x00000010001f7308 */ /* 0x000be20000000800 */
[--C-:B------:R-:W-:Y:S01]  /*7170*/  FFMA.FTZ R63, R63, UR5, -R71.reuse ;  /* 0x000000053f3f7c23 */ /* 0x100fe20008010847 */
[----:B------:R-:W-:Y:S01]  /*7180*/  FADD.FTZ R35, R35, R40 ;  /* 0x0000002823237221 */ /* 0x000fe20000010000 */
[----:B------:R-:W-:Y:S01]  /*7190*/  FFMA.FTZ R62, R62, UR5, -R71 ;  /* 0x000000053e3e7c23 */ /* 0x000fe20008010847 */
[----:B------:R-:W2:Y:S01]  /*71a0*/  MUFU.EX2 R28, R28 ;  /* 0x0000001c001c7308 */ /* 0x000ea20000000800 */
[----:B------:R-:W-:Y:S01]  /*71b0*/  HMMA.16816.F32.BF16 R152, R4, R14, R152 ;  /* 0x0000000e0498723c */ /* 0x000fe20000041898 */
[----:B------:R-:W-:Y:S01]  /*71c0*/  FADD.FTZ R30, R30, R35 ;  /* 0x000000231e1e7221 */ /* 0x000fe20000010000 */
[--C-:B------:R-:W-:Y:S01]  /*71d0*/  FFMA.FTZ R61, R61, UR5, -R71.reuse ;  /* 0x000000053d3d7c23 */ /* 0x100fe20008010847 */
[----:B------:R-:W-:Y:S01]  /*71e0*/  MUFU.EX2 R23, R23 ;  /* 0x0000001700177308 */ /* 0x000fe20000000800 */
[----:B------:R-:W-:Y:S01]  /*71f0*/  FFMA.FTZ R60, R60, UR5, -R71 ;  /* 0x000000053c3c7c23 */ /* 0x000fe20008010847 */
[----:B------:R-:W-:-:S02]  /*7200*/  ISETP.GT.AND P0, PT, R37, R230, PT ;  /* 0x000000e62500720c */ /* 0x000fc40003f04270 */
[----:B------:R2:W2:Y:S01]  /*7210*/  MUFU.EX2 R22, R104 ;  /* 0x0000006800167308 */ /* 0x0004a20000000800 */
[----:B------:R-:W-:Y:S01]  /*7220*/  HMMA.16816.F32.BF16 R136, R4, R10, R136 ;  /* 0x0000000a0488723c */ /* 0x000fe20000041888 */
[----:B-----5:R-:W5:Y:S01]  /*7230*/  LDSM.16.MT88.4 R16, [R212+0x4800] ;  /* 0x00480000d410783b */ /* 0x020f620000004200 */
[----:B-1----:R-:W-:Y:S01]  /*7240*/  F2FP.BF16.F32.PACK_AB R4, R47, R54 ;  /* 0x000000362f04723e */ /* 0x002fe200000010ff */
[----:B------:R-:W-:Y:S01]  /*7250*/  MUFU.EX2 R56, R56 ;  /* 0x0000003800387308 */ /* 0x000fe20000000800 */
[----:B---3--:R-:W-:Y:S01]  /*7260*/  F2FP.BF16.F32.PACK_AB R5, R46, R59 ;  /* 0x0000003b2e05723e */ /* 0x008fe200000010ff */
[----:B------:R-:W-:Y:S01]  /*7270*/  FADD.FTZ R54, R54, R55 ;  /* 0x0000003736367221 */ /* 0x000fe20000010000 */
[----:B------:R-:W-:Y:S01]  /*7280*/  F2FP.BF16.F32.PACK_AB R6, R42, R43 ;  /* 0x0000002b2a06723e */ /* 0x000fe200000010ff */
[----:B------:R-:W1:Y:S01]  /*7290*/  MUFU.EX2 R49, R49 ;  /* 0x0000003100317308 */ /* 0x000e620000000800 */
[----:B----4-:R-:W-:Y:S01]  /*72a0*/  F2FP.BF16.F32.PACK_AB R7, R32, R41 ;  /* 0x000000292007723e */ /* 0x010fe200000010ff */
[----:B------:R-:W-:Y:S01]  /*72b0*/  FADD.FTZ R59, R59, R68 ;  /* 0x000000443b3b7221 */ /* 0x000fe20000010000 */
[----:B------:R-:W-:Y:S01]  /*72c0*/  FADD.FTZ R54, R47, R54 ;  /* 0x000000362f367221 */ /* 0x000fe20000010000 */
[----:B------:R-:W-:Y:S01]  /*72d0*/  MUFU.EX2 R48, R76 ;  /* 0x0000004c00307308 */ /* 0x000fe20000000800 */
[----:B--2---:R-:W-:Y:S01]  /*72e0*/  FFMA.FTZ R104, R111, UR5, -R80 ;  /* 0x000000056f687c23 */ /* 0x004fe20008010850 */
[----:B------:R-:W-:-:S02]  /*72f0*/  FADD.FTZ R46, R46, R59 ;  /* 0x0000003b2e2e7221 */ /* 0x000fc40000010000 */
[C---:B------:R-:W-:Y:S01]  /*7300*/  HMMA.16816.F32.BF16 R144, R4.reuse, R8, R144 ;  /* 0x000000080490723c */ /* 0x040fe20000041890 */
[----:B------:R-:W2:Y:S01]  /*7310*/  MUFU.EX2 R83, R83 ;  /* 0x0000005300537308 */ /* 0x000ea20000000800 */
[--C-:B------:R-:W-:Y:S01]  /*7320*/  FFMA.FTZ R8, R99, UR5, -R74.reuse ;  /* 0x0000000563087c23 */ /* 0x100fe2000801084a */
[--C-:B------:R-:W-:Y:S01]  /*7330*/  FFMA.FTZ R99, R90, UR5, -R71.reuse ;  /* 0x000000055a637c23 */ /* 0x100fe20008010847 */
[----:B------:R-:W-:Y:S01]  /*7340*/  FFMA.FTZ R9, R85, UR5, -R74 ;  /* 0x0000000555097c23 */ /* 0x000fe2000801084a */
[----:B------:R-:W-:Y:S01]  /*7350*/  MUFU.EX2 R90, R94 ;  /* 0x0000005e005a7308 */ /* 0x000fe20000000800 */
[----:B------:R-:W-:Y:S01]  /*7360*/  FADD.FTZ R43, R43, R54 ;  /* 0x000000362b2b7221 */ /* 0x000fe20000010000 */
[----:B------:R-:W-:Y:S01]  /*7370*/  FADD.FTZ R41, R41, R46 ;  /* 0x0000002e29297221 */ /* 0x000fe20000010000 */
[----:B------:R-:W-:Y:S01]  /*7380*/  HMMA.16816.F32.BF16 R132, R4, R10, R132 ;  /* 0x0000000a0484723c */ /* 0x000fe20000041884 */
[--C-:B------:R-:W-:Y:S01]  /*7390*/  FFMA.FTZ R11, R101, UR5, -R74.reuse ;  /* 0x00000005650b7c23 */ /* 0x100fe2000801084a */
[----:B------:R-:W-:Y:S01]  /*73a0*/  FFMA.FTZ R101, R78, UR5, -R71 ;  /* 0x000000054e657c23 */ /* 0x000fe20008010847 */
[----:B------:R-:W-:Y:S01]  /*73b0*/  FFMA.FTZ R10, R87, UR5, -R74 ;  /* 0x00000005570a7c23 */ /* 0x000fe2000801084a */
[----:B------:R-:W-:Y:S01]  /*73c0*/  MUFU.EX2 R85, R8 ;  /* 0x0000000800557308 */ /* 0x000fe20000000800 */
[----:B------:R-:W-:Y:S01]  /*73d0*/  FADD.FTZ R42, R42, R43 ;  /* 0x0000002b2a2a7221 */ /* 0x000fe20000010000 */
[----:B------:R-:W-:-:S02]  /*73e0*/  FADD.FTZ R32, R32, R41 ;  /* 0x0000002920207221 */ /* 0x000fc40000010000 */
[----:B------:R-:W-:Y:S01]  /*73f0*/  MUFU.EX2 R87, R11 ;  /* 0x0000000b00577308 */ /* 0x000fe20000000800 */
[C---:B------:R-:W-:Y:S03]  /*7400*/  HMMA.16816.F32.BF16 R160, R4.reuse, R12, R160 ;  /* 0x0000000c04a0723c */ /* 0x040fe600000418a0 */
[----:B------:R-:W3:Y:S04]  /*7410*/  MUFU.EX2 R76, R10 ;  /* 0x0000000a004c7308 */ /* 0x000ee80000000800 */
[----:B------:R4:W-:Y:S01]  /*7420*/  MUFU.EX2 R78, R9 ;  /* 0x00000009004e7308 */ /* 0x0009e20000000800 */
[----:B------:R-:W-:Y:S01]  /*7430*/  HMMA.16816.F32.BF16 R148, R4, R14, R148 ;  /* 0x0000000e0494723c */ /* 0x000fe20000041894 */
[----:B------:R-:W-:Y:S01]  /*7440*/  LDSM.16.MT88.4 R12, [R212+0x4c00] ;  /* 0x004c0000d40c783b */ /* 0x000fe20000004200 */
[----:B------:R-:W-:Y:S01]  /*7450*/  F2FP.BF16.F32.PACK_AB R4, R28, R31 ;  /* 0x0000001f1c04723e */ /* 0x000fe200000010ff */
[----:B------:R-:W3:Y:S01]  /*7460*/  MUFU.EX2 R101, R101 ;  /* 0x0000006500657308 */ /* 0x000ee20000000800 */
[----:B------:R-:W-:Y:S01]  /*7470*/  F2FP.BF16.F32.PACK_AB R6, R22, R23 ;  /* 0x000000171606723e */ /* 0x000fe200000010ff */
[----:B------:R-:W-:Y:S01]  /*7480*/  FADD.FTZ R31, R31, R30 ;  /* 0x0000001e1f1f7221 */ /* 0x000fe20000010000 */
[----:B-1----:R-:W-:Y:S01]  /*7490*/  F2FP.BF16.F32.PACK_AB R5, R49, R56 ;  /* 0x000000383105723e */ /* 0x002fe200000010ff */
[----:B------:R-:W-:Y:S01]  /*74a0*/  MUFU.EX2 R99, R99 ;  /* 0x0000006300637308 */ /* 0x000fe20000000800 */
[----:B--2---:R-:W-:Y:S01]  /*74b0*/  F2FP.BF16.F32.PACK_AB R7, R83, R48 ;  /* 0x000000305307723e */ /* 0x004fe200000010ff */
[----:B------:R-:W-:-:S02]  /*74c0*/  FADD.FTZ R28, R28, R31 ;  /* 0x0000001f1c1c7221 */ /* 0x000fc40000010000 */
[----:B------:R-:W1:Y:S01]  /*74d0*/  MUFU.EX2 R88, R88 ;  /* 0x0000005800587308 */ /* 0x000e620000000800 */
[----:B----4-:R-:W2:Y:S01]  /*74e0*/  LDSM.16.MT88.4 R8, [R214+0x4c00] ;  /* 0x004c0000d608783b */ /* 0x010ea20000004200 */
[----:B------:R-:W-:Y:S02]  /*74f0*/  FADD.FTZ R23, R23, R28 ;  /* 0x0000001c17177221 */ /* 0x000fe40000010000 */
[----:B------:R-:W-:Y:S01]  /*7500*/  HMMA.16816.F32.BF16 R156, R4, R24, R156 ;  /* 0x00000018049c723c */ /* 0x000fe2000004189c */
[----:B------:R4:W-:Y:S01]  /*7510*/  MUFU.EX2 R94, R125 ;  /* 0x0000007d005e7308 */ /* 0x0009e20000000800 */
[----:B------:R-:W-:-:S03]  /*7520*/  FADD.FTZ R22, R22, R23 ;  /* 0x0000001716167221 */ /* 0x000fc60000010000 */
[----:B------:R3:W-:Y:S03]  /*7530*/  MUFU.EX2 R113, R123 ;  /* 0x0000007b00717308 */ /* 0x0007e60000000800 */
[C---:B-----5:R-:W-:Y:S01]  /*7540*/  HMMA.16816.F32.BF16 R140, R4.reuse, R16, R140 ;  /* 0x00000010048c723c */ /* 0x060fe2000004188c */
[----:B------:R-:W-:Y:S04]  /*7550*/  MUFU.EX2 R111, R200 ;  /* 0x000000c8006f7308 */ /* 0x000fe80000000800 */
[----:B------:R-:W5:Y:S01]  /*7560*/  MUFU.EX2 R104, R104 ;  /* 0x0000006800687308 */ /* 0x000f620000000800 */
[----:B----4-:R-:W-:Y:S02]  /*7570*/  FFMA.FTZ R125, R121, UR5, -R80 ;  /* 0x00000005797d7c23 */ /* 0x010fe40008010850 */
[C---:B------:R-:W-:Y:S01]  /*7580*/  HMMA.16816.F32.BF16 R152, R4.reuse, R26, R152 ;  /* 0x0000001a0498723c */ /* 0x040fe20000041898 */
[--C-:B------:R-:W-:Y:S01]  /*7590*/  FFMA.FTZ R121, R192, UR5, -R97.reuse ;  /* 0x00000005c0797c23 */ /* 0x100fe20008010861 */
[----:B------:R-:W-:Y:S01]  /*75a0*/  MUFU.EX2 R108, R108 ;  /* 0x0000006c006c7308 */ /* 0x000fe20000000800 */
[--C-:B---3--:R-:W-:Y:S01]  /*75b0*/  FFMA.FTZ R123, R194, UR5, -R97.reuse ;  /* 0x00000005c27b7c23 */ /* 0x108fe20008010861 */
[----:B------:R-:W-:Y:S01]  /*75c0*/  FFMA.FTZ R192, R168, UR5, -R97 ;  /* 0x00000005a8c07c23 */ /* 0x000fe20008010861 */
[----:B------:R-:W-:Y:S01]  /*75d0*/  FFMA.FTZ R168, R175, UR5, -R74 ;  /* 0x00000005afa87c23 */ /* 0x000fe2000801084a */
[----:B------:R-:W3:Y:S02]  /*75e0*/  MUFU.EX2 R117, R125 ;  /* 0x0000007d00757308 */ /* 0x000ee40000000800 */
[----:B------:R-:W-:Y:S01]  /*75f0*/  HMMA.16816.F32.BF16 R136, R4, R18, R136 ;  /* 0x000000120488723c */ /* 0x000fe20000041888 */
[----:B------:R-:W-:Y:S01]  /*7600*/  F2FP.BF16.F32.PACK_AB R4, R76, R87 ;  /* 0x000000574c04723e */ /* 0x000fe200000010ff */
[----:B------:R-:W-:Y:S01]  /*7610*/  MUFU.EX2 R106, R106 ;  /* 0x0000006a006a7308 */ /* 0x000fe20000000800 */
[----:B------:R-:W-:Y:S01]  /*7620*/  F2FP.BF16.F32.PACK_AB R5, R90, R101 ;  /* 0x000000655a05723e */ /* 0x000fe200000010ff */
[----:B------:R-:W-:Y:S01]  /*7630*/  FADD.FTZ R87, R87, R42 ;  /* 0x0000002a57577221 */ /* 0x000fe20000010000 */
[----:B------:R-:W-:Y:S01]  /*7640*/  F2FP.BF16.F32.PACK_AB R6, R78, R85 ;  /* 0x000000554e06723e */ /* 0x000fe200000010ff */
[----:B------:R-:W4:Y:S01]  /*7650*/  MUFU.EX2 R123, R123 ;  /* 0x0000007b007b7308 */ /* 0x000f220000000800 */
        /* <DEDUP_REMOVED lines=8> */
[----:B------:R1:W-:Y:S01]  /*76e0*/  MUFU.EX2 R105, R165 ;  /* 0x000000a500697308 */ /* 0x0003e20000000800 */
[----:B------:R-:W-:Y:S01]  /*76f0*/  FADD.FTZ R99, R99, R90 ;  /* 0x0000005a63637221 */ /* 0x000fe20000010000 */
[----:B------:R-:W-:-:S02]  /*7700*/  FADD.FTZ R78, R78, R85 ;  /* 0x000000554e4e7221 */ /* 0x000fc40000010000 */
[----:B------:R5:W2:Y:S01]  /*7710*/  MUFU.EX2 R112, R190 ;  /* 0x000000be00707308 */ /* 0x000aa20000000800 */
[----:B------:R-:W-:Y:S01]  /*7720*/  FADD.FTZ R88, R88, R99 ;  /* 0x0000006358587221 */ /* 0x000fe20000010000 */
[----:B------:R-:W-:Y:S01]  /*7730*/  HMMA.16816.F32.BF16 R144, R4, R16, R144 ;  /* 0x000000100490723c */ /* 0x000fe20000041890 */
[----:B------:R-:W-:Y:S01]  /*7740*/  FFMA.FTZ R16, R118, UR5, -R71 ;  /* 0x0000000576107c23 */ /* 0x000fe20008010847 */
[----:B------:R-:W2:Y:S01]  /*7750*/  MUFU.EX2 R96, R96 ;  /* 0x0000006000607308 */ /* 0x000ea20000000800 */
[----:B------:R-:W-:-:S03]  /*7760*/  FFMA.FTZ R17, R174, UR5, -R97 ;  /* 0x00000005ae117c23 */ /* 0x000fc60008010861 */
[----:B------:R3:W-:Y:S01]  /*7770*/  MUFU.EX2 R125, R24 ;  /* 0x00000018007d7308 */ /* 0x0007e20000000800 */
[----:B-1----:R-:W-:Y:S01]  /*7780*/  FFMA.FTZ R165, R116, UR5, -R71 ;  /* 0x0000000574a57c23 */ /* 0x002fe20008010847 */
[----:B------:R-:W-:Y:S02]  /*7790*/  HMMA.16816.F32.BF16 R148, R4, R26, R148 ;  /* 0x0000001a0494723c */ /* 0x000fe40000041894 */
[----:B------:R1:W2:Y:S01]  /*77a0*/  MUFU.EX2 R118, R128 ;  /* 0x0000008000767308 */ /* 0x0002a20000000800 */
[----:B-----5:R-:W-:-:S03]  /*77b0*/  FFMA.FTZ R190, R171, UR5, -R80 ;  /* 0x00000005abbe7c23 */ /* 0x020fc60008010850 */
[----:B------:R5:W-:Y:S02]  /*77c0*/  MUFU.EX2 R116, R16 ;  /* 0x0000001000747308 */ /* 0x000be40000000800 */
[----:B------:R-:W-:Y:S02]  /*77d0*/  HMMA.16816.F32.BF16 R132, R4, R18, R132 ;  /* 0x000000120484723c */ /* 0x000fe40000041884 */
[----:B------:R-:W5:Y:S01]  /*77e0*/  MUFU.EX2 R165, R165 ;  /* 0x000000a500a57308 */ /* 0x000f620000000800 */
[----:B------:R-:W-:Y:S01]  /*77f0*/  F2FP.BF16.F32.PACK_AB R4, R104, R111 ;  /* 0x0000006f6804723e */ /* 0x000fe200000010ff */
[----:B---3--:R-:W3:Y:S01]  /*7800*/  LDSM.16.MT88.4 R24, [R214+0x5000] ;  /* 0x00500000d618783b */ /* 0x008ee20000004200 */
[----:B------:R-:W-:Y:S01]  /*7810*/  F2FP.BF16.F32.PACK_AB R6, R108, R117 ;  /* 0x000000756c06723e */ /* 0x000fe200000010ff */
[--C-:B------:R-:W-:Y:S01]  /*7820*/  FFMA.FTZ R19, R169, UR5, -R80.reuse ;  /* 0x00000005a9137c23 */ /* 0x100fe20008010850 */
[----:B----4-:R-:W-:Y:S01]  /*7830*/  F2FP.BF16.F32.PACK_AB R5, R123, R106 ;  /* 0x0000006a7b05723e */ /* 0x010fe200000010ff */
[--C-:B-1----:R-:W-:Y:S01]  /*7840*/  FFMA.FTZ R128, R181, UR5, -R80.reuse ;  /* 0x00000005b5807c23 */ /* 0x102fe20008010850 */
[----:B--2---:R-:W-:Y:S01]  /*7850*/  F2FP.BF16.F32.PACK_AB R7, R112, R121 ;  /* 0x000000797007723e */ /* 0x004fe200000010ff */
[--C-:B------:R-:W-:Y:S01]  /*7860*/  FFMA.FTZ R181, R172, UR5, -R97.reuse ;  /* 0x00000005acb57c23 */ /* 0x100fe20008010861 */
[--C-:B------:R-:W-:Y:S01]  /*7870*/  FFMA.FTZ R18, R178, UR5, -R97.reuse ;  /* 0x00000005b2127c23 */ /* 0x100fe20008010861 */
[----:B-----5:R-:W-:Y:S01]  /*7880*/  FFMA.FTZ R16, R179, UR5, -R80 ;  /* 0x00000005b3107c23 */ /* 0x020fe20008010850 */
[----:B------:R-:W-:Y:S01]  /*7890*/  FFMA.FTZ R179, R164, UR5, -R97 ;  /* 0x00000005a4b37c23 */ /* 0x000fe20008010861 */
[----:B------:R-:W-:Y:S01]  /*78a0*/  MUFU.EX2 R128, R128 ;  /* 0x0000008000807308 */ /* 0x000fe20000000800 */
[----:B------:R-:W-:Y:S01]  /*78b0*/  FFMA.FTZ R178, R183, UR5, -R74 ;  /* 0x00000005b7b27c23 */ /* 0x000fe2000801084a */
[C---:B------:R-:W-:Y:S01]  /*78c0*/  HMMA.16816.F32.BF16 R156, R4.reuse, R8, R156 ;  /* 0x00000008049c723c */ /* 0x040fe2000004189c */
[----:B------:R-:W-:Y:S01]  /*78d0*/  FADD.FTZ R111, R111, R22 ;  /* 0x000000166f6f7221 */ /* 0x000fe20000010000 */
[----:B------:R-:W1:Y:S03]  /*78e0*/  MUFU.EX2 R171, R16 ;  /* 0x0000001000ab7308 */ /* 0x000e660000000800 */
[----:B------:R-:W-:Y:S01]  /*78f0*/  FADD.FTZ R104, R104, R111 ;  /* 0x0000006f68687221 */ /* 0x000fe20000010000 */
[----:B------:R2:W-:Y:S02]  /*7900*/  MUFU.EX2 R169, R190 ;  /* 0x000000be00a97308 */ /* 0x0005e40000000800 */
[C---:B------:R-:W-:Y:S01]  /*7910*/  HMMA.16816.F32.BF16 R152, R4.reuse, R10, R152 ;  /* 0x0000000a0498723c */ /* 0x040fe20000041898 */
[----:B------:R-:W-:Y:S01]  /*7920*/  FADD.FTZ R117, R117, R104 ;  /* 0x0000006875757221 */ /* 0x000fe20000010000 */
[----:B------:R-:W4:Y:S03]  /*7930*/  MUFU.EX2 R164, R19 ;  /* 0x0000001300a47308 */ /* 0x000f260000000800 */
[----:B------:R-:W-:Y:S01]  /*7940*/  FADD.FTZ R117, R108, R117 ;  /* 0x000000756c757221 */ /* 0x000fe20000010000 */
[----:B------:R-:W-:Y:S02]  /*7950*/  MUFU.EX2 R179, R179 ;  /* 0x000000b300b37308 */ /* 0x000fe40000000800 */
[----:B------:R-:W-:Y:S02]  /*7960*/  HMMA.16816.F32.BF16 R140, R4, R12, R140 ;  /* 0x0000000c048c723c */ /* 0x000fe4000004188c */
[----:B------:R-:W5:Y:S01]  /*7970*/  MUFU.EX2 R174, R18 ;  /* 0x0000001200ae7308 */ /* 0x000f620000000800 */
[----:B--2---:R-:W-:-:S03]  /*7980*/  FFMA.FTZ R190, R189, UR5, -R80 ;  /* 0x00000005bdbe7c23 */ /* 0x004fc60008010850 */
[----:B------:R2:W-:Y:S02]  /*7990*/  MUFU.EX2 R172, R17 ;  /* 0x0000001100ac7308 */ /* 0x0005e40000000800 */
[----:B------:R-:W-:Y:S01]  /*79a0*/  HMMA.16816.F32.BF16 R136, R4, R14, R136 ;  /* 0x0000000e0488723c */ /* 0x000fe20000041888 */
[----:B------:R-:W-:Y:S01]  /*79b0*/  F2FP.BF16.F32.PACK_AB R4, R96, R105 ;  /* 0x000000696004723e */ /* 0x000fe200000010ff */
[----:B------:R-:W3:Y:S01]  /*79c0*/  MUFU.EX2 R181, R181 ;  /* 0x000000b500b57308 */ /* 0x000ee20000000800 */
[----:B------:R-:W-:Y:S01]  /*79d0*/  F2FP.BF16.F32.PACK_AB R5, R118, R125 ;  /* 0x0000007d7605723e */ /* 0x000fe200000010ff */
[----:B------:R-:W-:Y:S01]  /*79e0*/  FADD.FTZ R105, R105, R78 ;  /* 0x0000004e69697221 */ /* 0x000fe20000010000 */
[----:B------:R-:W-:Y:S01]  /*79f0*/  F2FP.BF16.F32.PACK_AB R6, R113, R94 ;  /* 0x0000005e7106723e */ /* 0x000fe200000010ff */
[----:B------:R1:W-:Y:S01]  /*7a00*/  MUFU.EX2 R183, R201 ;  /* 0x000000c900b77308 */ /* 0x0003e20000000800 */
[----:B------:R-:W-:Y:S01]  /*7a10*/  F2FP.BF16.F32.PACK_AB R7, R165, R116 ;  /* 0x00000074a507723e */ /* 0x000fe200000010ff */
[----:B------:R-:W-:Y:S01]  /*7a20*/  FADD.FTZ R125, R125, R88 ;  /* 0x000000587d7d7221 */ /* 0x000fe20000010000 */
[----:B------:R-:W-:Y:S01]  /*7a30*/  FADD.FTZ R105, R96, R105 ;  /* 0x0000006960697221 */ /* 0x000fe20000010000 */
[----:B------:R-:W3:Y:S01]  /*7a40*/  MUFU.EX2 R178, R178 ;  /* 0x000000b200b27308 */ /* 0x000ee20000000800 */
[----:B--2---:R-:W-:Y:S01]  /*7a50*/  LDSM.16.MT88.4 R16, [R214+0x5400] ;  /* 0x00540000d610783b */ /* 0x004fe20000004200 */
[----:B------:R-:W-:-:S02]  /*7a60*/  FADD.FTZ R125, R118, R125 ;  /* 0x0000007d767d7221 */ /* 0x000fc40000010000 */
[C---:B------:R-:W-:Y:S01]  /*7a70*/  HMMA.16816.F32.BF16 R160, R4.reuse, R8, R160 ;  /* 0x0000000804a0723c */ /* 0x040fe200000418a0 */
[----:B------:R-:W-:Y:S01]  /*7a80*/  MUFU.EX2 R189, R193 ;  /* 0x000000c100bd7308 */ /* 0x000fe20000000800 */
[----:B------:R-:W-:Y:S01]  /*7a90*/  FADD.FTZ R94, R94, R105 ;  /* 0x000000695e5e7221 */ /* 0x000fe20000010000 */
[----:B------:R-:W-:Y:S02]  /*7aa0*/  FADD.FTZ R116, R116, R125 ;  /* 0x0000007d74747221 */ /* 0x000fe40000010000 */
[----:B------:R-:W-:Y:S01]  /*7ab0*/  MUFU.EX2 R190, R190 ;  /* 0x000000be00be7308 */ /* 0x000fe20000000800 */
[----:B-1----:R-:W-:Y:S01]  /*7ac0*/  FFMA.FTZ R201, R186, UR5, -R71 ;  /* 0x00000005bac97c23 */ /* 0x002fe20008010847 */
[----:B------:R-:W-:Y:S01]  /*7ad0*/  FADD.FTZ R94, R113, R94 ;  /* 0x0000005e715e7221 */ /* 0x000fe20000010000 */
[----:B------:R-:W-:Y:S01]  /*7ae0*/  HMMA.16816.F32.BF16 R148, R4, R10, R148 ;  /* 0x0000000a0494723c */ /* 0x000fe20000041894 */
[----:B------:R-:W1:Y:S01]  /*7af0*/  LDSM.16.MT88.4 R8, [R212+0x5000] ;  /* 0x00500000d408783b */ /* 0x000e620000004200 */
[----:B------:R-:W-:Y:S01]  /*7b00*/  MUFU.EX2 R168, R168 ;  /* 0x000000a800a87308 */ /* 0x000fe20000000800 */
[----:B------:R-:W-:-:S03]  /*7b10*/  FADD.FTZ R165, R165, R116 ;  /* 0x00000074a5a57221 */ /* 0x000fc60000010000 */
[----:B------:R-:W-:Y:S02]  /*7b20*/  MUFU.EX2 R201, R201 ;  /* 0x000000c900c97308 */ /* 0x000fe40000000800 */
[C---:B------:R-:W-:Y:S01]  /*7b30*/  HMMA.16816.F32.BF16 R144, R4.reuse, R12, R144 ;  /* 0x0000000c0490723c */ /* 0x040fe20000041890 */
[--C-:B------:R-:W-:Y:S01]  /*7b40*/  FFMA.FTZ R12, R182, UR5, -R71.reuse ;  /* 0x00000005b60c7c23 */ /* 0x100fe20008010847 */
[--C-:B------:R-:W-:Y:S01]  /*7b50*/  FFMA.FTZ R13, R188, UR5, -R71.reuse ;  /* 0x00000005bc0d7c23 */ /* 0x100fe20008010847 */
[--C-:B------:R-:W-:Y:S01]  /*7b60*/  FFMA.FTZ R188, R199, UR5, -R74.reuse ;  /* 0x00000005c7bc7c23 */ /* 0x100fe2000801084a */
[----:B------:R-:W-:Y:S04]  /*7b70*/  MUFU.EX2 R173, R173 ;  /* 0x000000ad00ad7308 */ /* 0x000fe80000000800 */
[----:B------:R-:W-:Y:S01]  /*7b80*/  HMMA.16816.F32.BF16 R132, R4, R14, R132 ;  /* 0x0000000e0484723c */ /* 0x000fe20000041884 */
[----:B------:R-:W-:Y:S01]  /*7b90*/  FFMA.FTZ R15, R191, UR5, -R74 ;  /* 0x00000005bf0f7c23 */ /* 0x000fe2000801084a */
[----:B------:R-:W-:Y:S01]  /*7ba0*/  FFMA.FTZ R14, R184, UR5, -R71 ;  /* 0x00000005b80e7c23 */ /* 0x000fe20008010847 */
[----:B------:R-:W-:Y:S01]  /*7bb0*/  MUFU.EX2 R191, R195 ;  /* 0x000000c300bf7308 */ /* 0x000fe20000000800 */
[C---:B------:R-:W-:Y:S01]  /*7bc0*/  F2FP.BF16.F32.PACK_AB R4, R171.reuse, R128 ;  /* 0x00000080ab04723e */ /* 0x040fe200000010ff */
[----:B------:R-:W-:Y:S01]  /*7bd0*/  FADD.FTZ R128, R128, R117 ;  /* 0x0000007580807221 */ /* 0x000fe20000010000 */
[----:B----4-:R-:W-:Y:S01]  /*7be0*/  F2FP.BF16.F32.PACK_AB R6, R164, R169 ;  /* 0x000000a9a406723e */ /* 0x010fe200000010ff */
[----:B------:R-:W-:Y:S01]  /*7bf0*/  MUFU.EX2 R184, R15 ;  /* 0x0000000f00b87308 */ /* 0x000fe20000000800 */
[----:B-----5:R-:W-:Y:S01]  /*7c00*/  F2FP.BF16.F32.PACK_AB R5, R174, R179 ;  /* 0x000000b3ae05723e */ /* 0x020fe200000010ff */
[----:B------:R-:W-:Y:S01]  /*7c10*/  FADD.FTZ R128, R171, R128 ;  /* 0x00000080ab807221 */ /* 0x000fe20000010000 */
[----:B---3--:R-:W-:Y:S01]  /*7c20*/  F2FP.BF16.F32.PACK_AB R7, R181, R172 ;  /* 0x000000acb507723e */ /* 0x008fe200000010ff */
[----:B------:R-:W-:Y:S02]  /*7c30*/  MUFU.EX2 R182, R14 ;  /* 0x0000000e00b67308 */ /* 0x000fe40000000800 */
[----:B------:R-:W-:-:S02]  /*7c40*/  FADD.FTZ R169, R169, R128 ;  /* 0x00000080a9a97221 */ /* 0x000fc40000010000 */
[----:B------:R-:W2:Y:S02]  /*7c50*/  MUFU.EX2 R195, R12 ;  /* 0x0000000c00c37308 */ /* 0x000ea40000000800 */
[C---:B------:R-:W-:Y:S01]  /*7c60*/  HMMA.16816.F32.BF16 R156, R4.reuse, R24, R156 ;  /* 0x00000018049c723c */ /* 0x040fe2000004189c */
[----:B------:R-:W-:Y:S01]  /*7c70*/  FADD.FTZ R164, R164, R169 ;  /* 0x000000a9a4a47221 */ /* 0x000fe20000010000 */
[----:B------:R3:W4:Y:S04]  /*7c80*/  MUFU.EX2 R186, R13 ;  /* 0x0000000d00ba7308 */ /* 0x0007280000000800 */
[----:B------:R-:W-:Y:S02]  /*7c90*/  MUFU.EX2 R188, R188 ;  /* 0x000000bc00bc7308 */ /* 0x000fe40000000800 */
[C---:B------:R-:W-:Y:S02]  /*7ca0*/  HMMA.16816.F32.BF16 R152, R4.reuse, R26, R152 ;  /* 0x0000001a0498723c */ /* 0x040fe40000041898 */
[----:B------:R-:W-:Y:S04]  /*7cb0*/  MUFU.EX2 R92, R92 ;  /* 0x0000005c005c7308 */ /* 0x000fe80000000800 */
[----:B------:R-:W-:Y:S01]  /*7cc0*/  MUFU.EX2 R91, R103 ;  /* 0x00000067005b7308 */ /* 0x000fe20000000800 */
[----:B---3--:R-:W3:Y:S01]  /*7cd0*/  LDSM.16.MT88.4 R12, [R212+0x5400] ;  /* 0x00540000d40c783b */ /* 0x008ee20000004200 */
[C---:B-1----:R-:W-:Y:S02]  /*7ce0*/  HMMA.16816.F32.BF16 R140, R4.reuse, R8, R140 ;  /* 0x00000008048c723c */ /* 0x042fe4000004188c */
[----:B------:R-:W-:Y:S04]  /*7cf0*/  MUFU.EX2 R252, R252 ;  /* 0x000000fc00fc7308 */ /* 0x000fe80000000800 */
[----:B------:R-:W-:Y:S02]  /*7d00*/  MUFU.EX2 R79, R79 ;  /* 0x0000004f004f7308 */ /* 0x000fe40000000800 */
[----:B------:R-:W-:Y:S01]  /*7d10*/  HMMA.16816.F32.BF16 R136, R4, R10, R136 ;  /* 0x0000000a0488723c */ /* 0x000fe20000041888 */
[----:B------:R-:W-:Y:S01]  /*7d20*/  F2FP.BF16.F32.PACK_AB R4, R178, R183 ;  /* 0x000000b7b204723e */ /* 0x000fe200000010ff */
[----:B------:R-:W-:Y:S01]  /*7d30*/  FADD.FTZ R183, R183, R94 ;  /* 0x0000005eb7b77221 */ /* 0x000fe20000010000 */
[----:B--2---:R-:W-:Y:S01]  /*7d40*/  F2FP.BF16.F32.PACK_AB R5, R195, R182 ;  /* 0x000000b6c305723e */ /* 0x004fe200000010ff */
[----:B------:R-:W-:Y:S01]  /*7d50*/  FADD.FTZ R182, R182, R165 ;  /* 0x000000a5b6b67221 */ /* 0x000fe20000010000 */
[----:B------:R-:W-:Y:S01]  /*7d60*/  F2FP.BF16.F32.PACK_AB R6, R184, R191 ;  /* 0x000000bfb806723e */ /* 0x000fe200000010ff */
[----:B------:R-:W-:Y:S01]  /*7d70*/  FADD.FTZ R178, R178, R183 ;  /* 0x000000b7b2b27221 */ /* 0x000fe20000010000 */
[----:B----4-:R-:W-:Y:S01]  /*7d80*/  F2FP.BF16.F32.PACK_AB R7, R201, R186 ;  /* 0x000000bac907723e */ /* 0x010fe200000010ff */
        /* <DEDUP_REMOVED lines=8> */
[----:B------:R-:W-:Y:S01]  /*7e10*/  FFMA.FTZ R180, R176, UR5, -R97 ;  /* 0x00000005b0b47c23 */ /* 0x000fe20008010861 */
[----:B------:R1:W-:Y:S01]  /*7e20*/  MUFU.EX2 R24, R187 ;  /* 0x000000bb00187308 */ /* 0x0003e20000000800 */
[----:B------:R-:W-:Y:S01]  /*7e30*/  FADD.FTZ R191, R184, R191 ;  /* 0x000000bfb8bf7221 */ /* 0x000fe20000010000 */
[----:B------:R-:W-:Y:S02]  /*7e40*/  FADD.FTZ R201, R201, R186 ;  /* 0x000000bac9c97221 */ /* 0x000fe40000010000 */
[C---:B------:R-:W-:Y:S01]  /*7e50*/  HMMA.16816.F32.BF16 R148, R4.reuse, R26, R148 ;  /* 0x0000001a0494723c */ /* 0x040fe20000041894 */
[----:B------:R-:W-:Y:S01]  /*7e60*/  FFMA.FTZ R26, R170, UR5, -R97 ;  /* 0x00000005aa1a7c23 */ /* 0x000fe20008010861 */
[----:B------:R-:W-:Y:S01]  /*7e70*/  FFMA.FTZ R170, R177, UR5, -R74 ;  /* 0x00000005b1aa7c23 */ /* 0x000fe2000801084a */
[----:B------:R-:W2:Y:S04]  /*7e80*/  MUFU.EX2 R25, R25 ;  /* 0x0000001900197308 */ /* 0x000ea80000000800 */
[----:B------:R4:W-:Y:S01]  /*7e90*/  MUFU.EX2 R176, R185 ;  /* 0x000000b900b07308 */ /* 0x0009e20000000800 */
[----:B------:R-:W-:Y:S01]  /*7ea0*/  HMMA.16816.F32.BF16 R144, R4, R8, R144 ;  /* 0x000000080490723c */ /* 0x000fe20000041890 */
[----:B-1----:R-:W-:-:S02]  /*7eb0*/  FFMA.FTZ R187, R124, UR5, -R71 ;  /* 0x000000057cbb7c23 */ /* 0x002fc40008010847 */
[----:B------:R-:W1:Y:S04]  /*7ec0*/  MUFU.EX2 R27, R180 ;  /* 0x000000b4001b7308 */ /* 0x000e680000000800 */
[----:B------:R-:W-:Y:S01]  /*7ed0*/  MUFU.EX2 R26, R26 ;  /* 0x0000001a001a7308 */ /* 0x000fe20000000800 */
[----:B------:R-:W-:Y:S01]  /*7ee0*/  HMMA.16816.F32.BF16 R132, R4, R10, R132 ;  /* 0x0000000a0484723c */ /* 0x000fe20000041884 */
[----:B------:R-:W-:Y:S01]  /*7ef0*/  F2FP.BF16.F32.PACK_AB R4, R190, R189 ;  /* 0x000000bdbe04723e */ /* 0x000fe200000010ff */
[----:B------:R-:W5:Y:S01]  /*7f00*/  LDSM.16.MT88.4 R8, [R214+0x5800] ;  /* 0x00580000d608783b */ /* 0x000f620000004200 */
[----:B------:R-:W3:Y:S01]  /*7f10*/  MUFU.EX2 R177, R192 ;  /* 0x000000c000b17308 */ /* 0x000ee20000000800 */
[----:B--2---:R-:W-:Y:S01]  /*7f20*/  F2FP.BF16.F32.PACK_AB R6, R25, R24 ;  /* 0x000000181906723e */ /* 0x004fe200000010ff */
[----:B----4-:R-:W-:Y:S01]  /*7f30*/  FFMA.FTZ R185, R130, UR5, -R71 ;  /* 0x0000000582b97c23 */ /* 0x010fe20008010847 */
[----:B------:R-:W-:Y:S01]  /*7f40*/  FADD.FTZ R189, R189, R164 ;  /* 0x000000a4bdbd7221 */ /* 0x000fe20000010000 */
[----:B------:R2:W4:Y:S01]  /*7f50*/  MUFU.EX2 R175, R170 ;  /* 0x000000aa00af7308 */ /* 0x0005220000000800 */
[----:B-1----:R-:W-:Y:S01]  /*7f60*/  F2FP.BF16.F32.PACK_AB R5, R27, R176 ;  /* 0x000000b01b05723e */ /* 0x002fe200000010ff */
[----:B------:R-:W-:-:S02]  /*7f70*/  FFMA.FTZ R180, R122, UR5, -R97 ;  /* 0x000000057ab47c23 */ /* 0x000fc40008010861 */
[----:B------:R1:W-:Y:S01]  /*7f80*/  MUFU.EX2 R130, R166 ;  /* 0x000000a600827308 */ /* 0x0003e20000000800 */
[----:B------:R-:W-:-:S03]  /*7f90*/  FADD.FTZ R189, R190, R189 ;  /* 0x000000bdbebd7221 */ /* 0x000fc60000010000 */
[----:B------:R-:W4:Y:S01]  /*7fa0*/  MUFU.EX2 R185, R185 ;  /* 0x000000b900b97308 */ /* 0x000f220000000800 */
[----:B------:R-:W-:Y:S01]  /*7fb0*/  FADD.FTZ R24, R24, R189 ;  /* 0x000000bd18187221 */ /* 0x000fe20000010000 */
[----:B---3--:R-:W-:Y:S01]  /*7fc0*/  F2FP.BF16.F32.PACK_AB R7, R177, R26 ;  /* 0x0000001ab107723e */ /* 0x008fe200000010ff */
[----:B------:R-:W-:Y:S01]  /*7fd0*/  FFMA.FTZ R192, R127, UR5, -R80 ;  /* 0x000000057fc07c23 */ /* 0x000fe20008010850 */
[----:B------:R-:W-:Y:S01]  /*7fe0*/  MUFU.EX2 R124, R126 ;  /* 0x0000007e007c7308 */ /* 0x000fe20000000800 */
[----:B------:R-:W-:Y:S01]  /*7ff0*/  FADD.FTZ R25, R25, R24 ;  /* 0x0000001819197221 */ /* 0x000fe20000010000 */
[--C-:B--2---:R-:W-:Y:S01]  /*8000*/  FFMA.FTZ R170, R167, UR5, -R80.reuse ;  /* 0x00000005a7aa7c23 */ /* 0x104fe20008010850 */
[--C-:B------:R-:W-:Y:S01]  /*8010*/  FFMA.FTZ R167, R131, UR5, -R80.reuse ;  /* 0x0000000583a77c23 */ /* 0x100fe20008010850 */
[----:B------:R-:W2:Y:S01]  /*8020*/  MUFU.EX2 R187, R187 ;  /* 0x000000bb00bb7308 */ /* 0x000ea20000000800 */
[C---:B------:R-:W-:Y:S01]  /*8030*/  HMMA.16816.F32.BF16 R156, R4.reuse, R16, R156 ;  /* 0x00000010049c723c */ /* 0x040fe2000004189c */
[----:B-1----:R-:W-:Y:S01]  /*8040*/  FFMA.FTZ R166, R129, UR5, -R80 ;  /* 0x0000000581a67c23 */ /* 0x002fe20008010850 */
[--C-:B------:R-:W-:Y:S01]  /*8050*/  FFMA.FTZ R131, R120, UR5, -R97.reuse ;  /* 0x0000000578837c23 */ /* 0x100fe20008010861 */
[----:B------:R1:W-:Y:S04]  /*8060*/  MUFU.EX2 R129, R167 ;  /* 0x000000a700817308 */ /* 0x0003e80000000800 */
[----:B------:R3:W5:Y:S01]  /*8070*/  MUFU.EX2 R126, R170 ;  /* 0x000000aa007e7308 */ /* 0x0007620000000800 */
[C---:B------:R-:W-:Y:S03]  /*8080*/  HMMA.16816.F32.BF16 R152, R4.reuse, R18, R152 ;  /* 0x000000120498723c */ /* 0x040fe60000041898 */
[----:B------:R-:W-:Y:S04]  /*8090*/  MUFU.EX2 R127, R166 ;  /* 0x000000a6007f7308 */ /* 0x000fe80000000800 */
[----:B------:R-:W5:Y:S01]  /*80a0*/  MUFU.EX2 R122, R192 ;  /* 0x000000c0007a7308 */ /* 0x000f620000000800 */
[----:B------:R-:W-:Y:S01]  /*80b0*/  HMMA.16816.F32.BF16 R140, R4, R12, R140 ;  /* 0x0000000c048c723c */ /* 0x000fe2000004188c */
[----:B-1----:R-:W-:-:S02]  /*80c0*/  FFMA.FTZ R167, R110, UR5, -R97 ;  /* 0x000000056ea77c23 */ /* 0x002fc40008010861 */
[----:B------:R-:W-:Y:S01]  /*80d0*/  MUFU.EX2 R120, R180 ;  /* 0x000000b400787308 */ /* 0x000fe20000000800 */
[----:B---3--:R-:W-:Y:S01]  /*80e0*/  FFMA.FTZ R170, R114, UR5, -R97 ;  /* 0x0000000572aa7c23 */ /* 0x008fe20008010861 */
[----:B------:R-:W-:Y:S02]  /*80f0*/  FFMA.FTZ R114, R119, UR5, -R74 ;  /* 0x0000000577727c23 */ /* 0x000fe4000801084a */
[----:B------:R-:W1:Y:S01]  /*8100*/  MUFU.EX2 R131, R131 ;  /* 0x0000008300837308 */ /* 0x000e620000000800 */
[----:B------:R-:W-:Y:S01]  /*8110*/  HMMA.16816.F32.BF16 R136, R4, R14, R136 ;  /* 0x0000000e0488723c */ /* 0x000fe20000041888 */
[----:B----4-:R-:W-:Y:S01]  /*8120*/  F2FP.BF16.F32.PACK_AB R4, R175, R188 ;  /* 0x000000bcaf04723e */ /* 0x010fe200000010ff */
[----:B------:R-:W-:Y:S01]  /*8130*/  FFMA.FTZ R119, R98, UR5, -R71 ;  /* 0x0000000562777c23 */ /* 0x000fe20008010847 */
[----:B------:R-:W-:Y:S01]  /*8140*/  F2FP.BF16.F32.PACK_AB R5, R185, R130 ;  /* 0x00000082b905723e */ /* 0x000fe200000010ff */
[----:B------:R-:W-:Y:S01]  /*8150*/  MUFU.EX2 R110, R170 ;  /* 0x000000aa006e7308 */ /* 0x000fe20000000800 */
[----:B------:R-:W-:Y:S01]  /*8160*/  F2FP.BF16.F32.PACK_AB R6, R173, R168 ;  /* 0x000000a8ad06723e */ /* 0x000fe200000010ff */
[----:B------:R-:W-:Y:S01]  /*8170*/  FADD.FTZ R188, R188, R191 ;  /* 0x000000bfbcbc7221 */ /* 0x000fe20000010000 */
[----:B--2---:R-:W-:Y:S01]  /*8180*/  F2FP.BF16.F32.PACK_AB R7, R187, R124 ;  /* 0x0000007cbb07723e */ /* 0x004fe200000010ff */
[----:B------:R-:W2:Y:S01]  /*8190*/  MUFU.EX2 R167, R167 ;  /* 0x000000a700a77308 */ /* 0x000ea20000000800 */
[----:B------:R-:W-:Y:S01]  /*81a0*/  FADD.FTZ R130, R130, R201 ;  /* 0x000000c982827221 */ /* 0x000fe20000010000 */
[--C-:B------:R-:W-:Y:S01]  /*81b0*/  FFMA.FTZ R98, R95, UR5, -R80.reuse ;  /* 0x000000055f627c23 */ /* 0x100fe20008010850 */
[----:B------:R-:W-:Y:S01]  /*81c0*/  FFMA.FTZ R95, R93, UR5, -R80 ;  /* 0x000000055d5f7c23 */ /* 0x000fe20008010850 */
[----:B------:R-:W-:Y:S01]  /*81d0*/  MUFU.EX2 R114, R114 ;  /* 0x0000007200727308 */ /* 0x000fe20000000800 */
[--C-:B------:R-:W-:Y:S01]  /*81e0*/  FFMA.FTZ R80, R86, UR5, -R97.reuse ;  /* 0x0000000556507c23 */ /* 0x100fe20008010861 */
[C---:B------:R-:W-:Y:S01]  /*81f0*/  HMMA.16816.F32.BF16 R160, R4.reuse, R16, R160 ;  /* 0x0000001004a0723c */ /* 0x040fe200000418a0 */
[--C-:B------:R-:W-:Y:S01]  /*8200*/  FFMA.FTZ R93, R89, UR5, -R97.reuse ;  /* 0x00000005595d7c23 */ /* 0x100fe20008010861 */
[----:B------:R-:W-:Y:S01]  /*8210*/  MUFU.EX2 R119, R119 ;  /* 0x0000007700777308 */ /* 0x000fe20000000800 */
[----:B------:R-:W-:Y:S01]  /*8220*/  FADD.FTZ R175, R175, R188 ;  /* 0x000000bcafaf7221 */ /* 0x000fe20000010000 */
[----:B------:R-:W-:Y:S01]  /*8230*/  FADD.FTZ R185, R185, R130 ;  /* 0x00000082b9b97221 */ /* 0x000fe20000010000 */
[----:B------:R-:W-:Y:S01]  /*8240*/  FFMA.FTZ R97, R82, UR5, -R97 ;  /* 0x0000000552617c23 */ /* 0x000fe20008010861 */
[--C-:B------:R-:W-:Y:S01]  /*8250*/  FFMA.FTZ R86, R81, UR5, -R74.reuse ;  /* 0x0000000551567c23 */ /* 0x100fe2000801084a */
[----:B------:R-:W-:Y:S01]  /*8260*/  FFMA.FTZ R81, R77, UR5, -R74 ;  /* 0x000000054d517c23 */ /* 0x000fe2000801084a */
[C---:B------:R-:W-:Y:S01]  /*8270*/  HMMA.16816.F32.BF16 R148, R4.reuse, R18, R148 ;  /* 0x000000120494723c */ /* 0x040fe20000041894 */
[----:B------:R-:W3:Y:S01]  /*8280*/  LDSM.16.MT88.4 R16, [R212+0x5800] ;  /* 0x00580000d410783b */ /* 0x000ee20000004200 */
        /* <DEDUP_REMOVED lines=8> */
[--C-:B------:R-:W-:Y:S01]  /*8310*/  FFMA.FTZ R14, R109, UR5, -R74.reuse ;  /* 0x000000056d0e7c23 */ /* 0x100fe2000801084a */
[----:B------:R-:W-:Y:S04]  /*8320*/  MUFU.EX2 R89, R95 ;  /* 0x0000005f00597308 */ /* 0x000fe80000000800 */
[----:B------:R-:W-:Y:S01]  /*8330*/  HMMA.16816.F32.BF16 R144, R4, R12, R144 ;  /* 0x0000000c0490723c */ /* 0x000fe20000041890 */
[--C-:B------:R-:W-:Y:S01]  /*8340*/  FFMA.FTZ R12, R107, UR5, -R74.reuse ;  /* 0x000000056b0c7c23 */ /* 0x100fe2000801084a */
[----:B------:R-:W-:Y:S01]  /*8350*/  FFMA.FTZ R13, R102, UR5, -R71 ;  /* 0x00000005660d7c23 */ /* 0x000fe20008010847 */
[----:B------:R-:W4:Y:S01]  /*8360*/  MUFU.EX2 R109, R15 ;  /* 0x0000000f006d7308 */ /* 0x000f220000000800 */
[----:B-----5:R-:W-:Y:S01]  /*8370*/  F2FP.BF16.F32.PACK_AB R4, R129, R126 ;  /* 0x0000007e8104723e */ /* 0x020fe200000010ff */
[----:B------:R-:W-:Y:S01]  /*8380*/  FFMA.FTZ R74, R75, UR5, -R74 ;  /* 0x000000054b4a7c23 */ /* 0x000fe2000801084a */
[----:B------:R-:W-:Y:S01]  /*8390*/  F2FP.BF16.F32.PACK_AB R6, R122, R127 ;  /* 0x0000007f7a06723e */ /* 0x000fe200000010ff */
[----:B------:R-:W-:Y:S01]  /*83a0*/  MUFU.EX2 R107, R14 ;  /* 0x0000000e006b7308 */ /* 0x000fe20000000800 */
[----:B-1----:R-:W-:Y:S01]  /*83b0*/  F2FP.BF16.F32.PACK_AB R5, R131, R120 ;  /* 0x000000788305723e */ /* 0x002fe200000010ff */
[----:B------:R-:W-:Y:S01]  /*83c0*/  FADD.FTZ R126, R126, R25 ;  /* 0x000000197e7e7221 */ /* 0x000fe20000010000 */
[----:B--2---:R-:W-:Y:S01]  /*83d0*/  F2FP.BF16.F32.PACK_AB R7, R167, R110 ;  /* 0x0000006ea707723e */ /* 0x004fe200000010ff */
[----:B------:R-:W-:Y:S02]  /*83e0*/  MUFU.EX2 R102, R12 ;  /* 0x0000000c00667308 */ /* 0x000fe40000000800 */
[----:B------:R-:W-:-:S02]  /*83f0*/  FADD.FTZ R126, R129, R126 ;  /* 0x0000007e817e7221 */ /* 0x000fc40000010000 */
[----:B------:R1:W-:Y:S02]  /*8400*/  MUFU.EX2 R100, R13 ;  /* 0x0000000d00647308 */ /* 0x0003e40000000800 */
[C---:B------:R-:W-:Y:S01]  /*8410*/  HMMA.16816.F32.BF16 R156, R4.reuse, R8, R156 ;  /* 0x00000008049c723c */ /* 0x040fe2000004189c */
[----:B------:R-:W-:Y:S01]  /*8420*/  FADD.FTZ R127, R127, R126 ;  /* 0x0000007e7f7f7221 */ /* 0x000fe20000010000 */
[----:B------:R-:W2:Y:S03]  /*8430*/  MUFU.EX2 R115, R115 ;  /* 0x0000007300737308 */ /* 0x000ea60000000800 */
[----:B------:R-:W-:Y:S01]  /*8440*/  FADD.FTZ R122, R122, R127 ;  /* 0x0000007f7a7a7221 */ /* 0x000fe20000010000 */
[----:B------:R-:W-:Y:S02]  /*8450*/  MUFU.EX2 R80, R80 ;  /* 0x0000005000507308 */ /* 0x000fe40000000800 */
[C---:B------:R-:W-:Y:S02]  /*8460*/  HMMA.16816.F32.BF16 R152, R4.reuse, R10, R152 ;  /* 0x0000000a0498723c */ /* 0x040fe40000041898 */
[----:B------:R-:W5:Y:S01]  /*8470*/  MUFU.EX2 R93, R93 ;  /* 0x0000005d005d7308 */ /* 0x000f620000000800 */
[----:B-1----:R-:W1:Y:S03]  /*8480*/  LDSM.16.MT88.4 R12, [R214+0x5c00] ;  /* 0x005c0000d60c783b */ /* 0x002e660000004200 */
[----:B------:R-:W-:Y:S02]  /*8490*/  MUFU.EX2 R77, R84 ;  /* 0x00000054004d7308 */ /* 0x000fe40000000800 */
[C---:B---3--:R-:W-:Y:S02]  /*84a0*/  HMMA.16816.F32.BF16 R140, R4.reuse, R16, R140 ;  /* 0x00000010048c723c */ /* 0x048fe4000004188c */
[----:B------:R-:W-:Y:S04]  /*84b0*/  MUFU.EX2 R86, R86 ;  /* 0x0000005600567308 */ /* 0x000fe80000000800 */
[----:B------:R-:W-:Y:S02]  /*84c0*/  MUFU.EX2 R81, R81 ;  /* 0x0000005100517308 */ /* 0x000fe40000000800 */
[----:B------:R-:W-:Y:S01]  /*84d0*/  HMMA.16816.F32.BF16 R136, R4, R18, R136 ;  /* 0x000000120488723c */ /* 0x000fe20000041888 */
[----:B----4-:R-:W-:Y:S01]  /*84e0*/  F2FP.BF16.F32.PACK_AB R4, R109, R114 ;  /* 0x000000726d04723e */ /* 0x010fe200000010ff */
[----:B------:R-:W-:Y:S01]  /*84f0*/  FADD.FTZ R114, R114, R173 ;  /* 0x000000ad72727221 */ /* 0x000fe20000010000 */
[----:B--2---:R-:W-:Y:S01]  /*8500*/  F2FP.BF16.F32.PACK_AB R5, R115, R100 ;  /* 0x000000647305723e */ /* 0x004fe200000010ff */
        /* <DEDUP_REMOVED lines=10> */
[----:B------:R-:W-:Y:S01]  /*85b0*/  FADD.FTZ R17, R51, R66 ;  /* 0x0000004233117221 */ /* 0x000fe20000010000 */
[----:B------:R-:W2:Y:S01]  /*85c0*/  MUFU.EX2 R16, R97 ;  /* 0x0000006100107308 */ /* 0x000ea20000000800 */
[----:B------:R-:W-:Y:S01]  /*85d0*/  FADD.FTZ R107, R102, R107 ;  /* 0x0000006b666b7221 */ /* 0x000fe20000010000 */
[----:B------:R-:W-:Y:S01]  /*85e0*/  FADD.FTZ R92, R92, R119 ;  /* 0x000000775c5c7221 */ /* 0x000fe20000010000 */
[----:B------:R-:W-:Y:S01]  /*85f0*/  FADD.FTZ R17, R50, R17 ;  /* 0x0000001132117221 */ /* 0x000fe20000010000 */
[----:B------:R-:W3:Y:S02]  /*8600*/  MUFU.EX2 R60, R60 ;  /* 0x0000003c003c7308 */ /* 0x000ee40000000800 */
[----:B------:R-:W-:Y:S01]  /*8610*/  HMMA.16816.F32.BF16 R160, R4, R8, R160 ;  /* 0x0000000804a0723c */ /* 0x000fe200000418a0 */
[----:B------:R-:W-:-:S04]  /*8620*/  FADD.FTZ R44, R44, R17 ;  /* 0x000000112c2c7221 */ /* 0x000fc80000010000 */
[----:B------:R-:W-:-:S03]  /*8630*/  FADD.FTZ R33, R33, R44 ;  /* 0x0000002c21217221 */ /* 0x000fc60000010000 */
[----:B------:R-:W-:Y:S01]  /*8640*/  HMMA.16816.F32.BF16 R148, R4, R10, R148 ;  /* 0x0000000a0494723c */ /* 0x000fe20000041894 */
[----:B------:R-:W-:Y:S01]  /*8650*/  FADD.FTZ R34, R34, R33 ;  /* 0x0000002122227221 */ /* 0x000fe20000010000 */
[----:B------:R-:W4:Y:S03]  /*8660*/  LDSM.16.MT88.4 R8, [R212+0x5c00] ;  /* 0x005c0000d408783b */ /* 0x000f260000004200 */
[----:B------:R-:W-:-:S03]  /*8670*/  FADD.FTZ R29, R29, R34 ;  /* 0x000000221d1d7221 */ /* 0x000fc60000010000 */
[----:B------:R-:W-:Y:S01]  /*8680*/  HMMA.16816.F32.BF16 R132, R4, R18, R132 ;  /* 0x000000120484723c */ /* 0x000fe20000041884 */
[----:B------:R-:W-:Y:S01]  /*8690*/  FADD.FTZ R56, R56, R29 ;  /* 0x0000001d38387221 */ /* 0x000fe20000010000 */
[----:B------:R-:W-:Y:S01]  /*86a0*/  F2FP.BF16.F32.PACK_AB R4, R82, R91 ;  /* 0x0000005b5204723e */ /* 0x000fe200000010ff */
[----:B------:R-:W-:Y:S01]  /*86b0*/  FADD.FTZ R91, R91, R122 ;  /* 0x0000007a5b5b7221 */ /* 0x000fe20000010000 */
[----:B------:R-:W-:Y:S01]  /*86c0*/  F2FP.BF16.F32.PACK_AB R6, R252, R89 ;  /* 0x00000059fc06723e */ /* 0x000fe200000010ff */
[----:B------:R-:W-:Y:S01]  /*86d0*/  FADD.FTZ R49, R49, R56 ;  /* 0x0000003831317221 */ /* 0x000fe20000010000 */
[----:B-----5:R-:W-:Y:S01]  /*86e0*/  F2FP.BF16.F32.PACK_AB R5, R93, R80 ;  /* 0x000000505d05723e */ /* 0x020fe200000010ff */
[----:B------:R-:W-:Y:S01]  /*86f0*/  FADD.FTZ R82, R82, R91 ;  /* 0x0000005b52527221 */ /* 0x000fe20000010000 */
[----:B--2---:R-:W-:Y:S01]  /*8700*/  F2FP.BF16.F32.PACK_AB R7, R16, R77 ;  /* 0x0000004d1007723e */ /* 0x004fe200000010ff */
[----:B------:R-:W-:Y:S02]  /*8710*/  FADD.FTZ R48, R48, R49 ;  /* 0x0000003130307221 */ /* 0x000fe40000010000 */
[----:B------:R-:W-:-:S02]  /*8720*/  FADD.FTZ R89, R89, R82 ;  /* 0x0000005259597221 */ /* 0x000fc40000010000 */
[----:B------:R-:W-:Y:S02]  /*8730*/  FADD.FTZ R83, R83, R48 ;  /* 0x0000003053537221 */ /* 0x000fe40000010000 */
[----:B-1----:R-:W-:Y:S01]  /*8740*/  HMMA.16816.F32.BF16 R156, R4, R12, R156 ;  /* 0x0000000c049c723c */ /* 0x002fe2000004189c */
[----:B------:R-:W-:Y:S01]  /*8750*/  FADD.FTZ R252, R252, R89 ;  /* 0x00000059fcfc7221 */ /* 0x000fe20000010000 */
[----:B------:R-:W-:-:S04]  /*8760*/  FADD.FTZ R106, R106, R83 ;  /* 0x000000536a6a7221 */ /* 0x000fc80000010000 */
[----:B------:R-:W-:Y:S02]  /*8770*/  FADD.FTZ R106, R123, R106 ;  /* 0x0000006a7b6a7221 */ /* 0x000fe40000010000 */
[----:B------:R-:W-:Y:S02]  /*8780*/  HMMA.16816.F32.BF16 R152, R4, R14, R152 ;  /* 0x0000000e0498723c */ /* 0x000fe40000041898 */
[----:B------:R-:W-:-:S04]  /*8790*/  FADD.FTZ R121, R121, R106 ;  /* 0x0000006a79797221 */ /* 0x000fc80000010000 */
[----:B------:R-:W-:-:S04]  /*87a0*/  FADD.FTZ R112, R112, R121 ;  /* 0x0000007970707221 */ /* 0x000fc80000010000 */
[----:B------:R-:W-:Y:S01]  /*87b0*/  FADD.FTZ R179, R179, R112 ;  /* 0x00000070b3b37221 */ /* 0x000fe20000010000 */
[----:B----4-:R-:W-:Y:S03]  /*87c0*/  HMMA.16816.F32.BF16 R140, R4, R8, R140 ;  /* 0x00000008048c723c */ /* 0x010fe6000004188c */
[----:B------:R-:W-:-:S04]  /*87d0*/  FADD.FTZ R179, R174, R179 ;  /* 0x000000b3aeb37221 */ /* 0x000fc80000010000 */
[----:B------:R-:W-:Y:S01]  /*87e0*/  FADD.FTZ R172, R172, R179 ;  /* 0x000000b3acac7221 */ /* 0x000fe20000010000 */
[----:B------:R-:W-:Y:S01]  /*87f0*/  HMMA.16816.F32.BF16 R136, R4, R10, R136 ;  /* 0x0000000a0488723c */ /* 0x000fe20000041888 */
[----:B------:R-:W-:Y:S01]  /*8800*/  F2FP.BF16.F32.PACK_AB R4, R79, R86 ;  /* 0x000000564f04723e */ /* 0x000fe200000010ff */
[----:B------:R-:W-:Y:S01]  /*8810*/  FADD.FTZ R86, R86, R107 ;  /* 0x0000006b56567221 */ /* 0x000fe20000010000 */
[----:B------:R-:W-:Y:S01]  /*8820*/  FADD.FTZ R181, R181, R172 ;  /* 0x000000acb5b57221 */ /* 0x000fe20000010000 */
[----:B------:R-:W-:Y:S01]  /*8830*/  F2FP.BF16.F32.PACK_AB R5, R62, R63 ;  /* 0x0000003f3e05723e */ /* 0x000fe200000010ff */
[----:B------:R-:W-:Y:S01]  /*8840*/  FADD.FTZ R63, R63, R92 ;  /* 0x0000005c3f3f7221 */ /* 0x000fe20000010000 */
[----:B------:R-:W-:Y:S01]  /*8850*/  F2FP.BF16.F32.PACK_AB R6, R74, R81 ;  /* 0x000000514a06723e */ /* 0x000fe200000010ff */
[----:B------:R-:W-:Y:S01]  /*8860*/  FADD.FTZ R176, R176, R181 ;  /* 0x000000b5b0b07221 */ /* 0x000fe20000010000 */
[----:B---3--:R-:W-:Y:S01]  /*8870*/  F2FP.BF16.F32.PACK_AB R7, R60, R61 ;  /* 0x0000003d3c07723e */ /* 0x008fe200000010ff */
[----:B------:R-:W-:Y:S01]  /*8880*/  FADD.FTZ R86, R79, R86 ;  /* 0x000000564f567221 */ /* 0x000fe20000010000 */
[----:B------:R-:W-:Y:S01]  /*8890*/  FADD.FTZ R62, R62, R63 ;  /* 0x0000003f3e3e7221 */ /* 0x000fe20000010000 */
[----:B------:R-:W-:-:S02]  /*88a0*/  FADD.FTZ R27, R27, R176 ;  /* 0x000000b01b1b7221 */ /* 0x000fc40000010000 */
[----:B------:R-:W-:Y:S01]  /*88b0*/  FADD.FTZ R81, R81, R86 ;  /* 0x0000005651517221 */ /* 0x000fe20000010000 */
[----:B------:R-:W-:Y:S01]  /*88c0*/  FADD.FTZ R61, R61, R62 ;  /* 0x0000003e3d3d7221 */ /* 0x000fe20000010000 */
[----:B------:R-:W-:Y:S01]  /*88d0*/  FADD.FTZ R26, R26, R27 ;  /* 0x0000001b1a1a7221 */ /* 0x000fe20000010000 */
[----:B------:R-:W-:Y:S01]  /*88e0*/  HMMA.16816.F32.BF16 R160, R4, R12, R160 ;  /* 0x0000000c04a0723c */ /* 0x000fe200000418a0 */
[----:B------:R-:W-:Y:S01]  /*88f0*/  FADD.FTZ R250, R74, R81 ;  /* 0x000000514afa7221 */ /* 0x000fe20000010000 */
[----:B------:R-:W-:Y:S01]  /*8900*/  FADD.FTZ R248, R60, R61 ;  /* 0x0000003d3cf87221 */ /* 0x000fe20000010000 */
        /* <DEDUP_REMOVED lines=11> */
[----:B------:R-:W-:Y:S01]  /*89c0*/  FADD.FTZ R251, R16, R77 ;  /* 0x0000004d10fb7221 */ /* 0x000fe20000010000 */
[----:B------:R-:W-:Y:S08]  /*89d0*/  @!P0 BRA `(.L_x_1187) ;  /* 0x0000006800748947 */ /* 0x000ff00003800000 */
        /* <DEDUP_REMOVED lines=10> */
[C---:B------:R-:W-:Y:S02]  /*8a80*/  @!P1 LEA R10, P0, R20.reuse, R12, 0x6 ;  /* 0x0000000c140a9211 */ /* 0x040fe400078030ff */
[--C-:B------:R-:W-:Y:S02]  /*8a90*/  @!P1 LEA.HI.X R4, R20, R13, R21.reuse, 0x5, P2 ;  /* 0x0000000d14049211 */ /* 0x100fe400010f2c15 */
[-C--:B------:R-:W-:Y:S02]  /*8aa0*/  @!P1 LEA R16, P2, R6, R227.reuse, 0x1 ;  /* 0x000000e306109211 */ /* 0x080fe400078408ff */
[----:B------:R-:W-:Y:S01]  /*8ab0*/  @!P1 LEA R18, P3, R12, R227, 0x1 ;  /* 0x000000e30c129211 */ /* 0x000fe200078608ff */
[----:B------:R-:W-:Y:S01]  /*8ac0*/  @P1 STS.128 [R237+0x4000], RZ ;  /* 0x004000ffed001388 */ /* 0x000fe20000000c00 */
[----:B------:R-:W-:Y:S01]  /*8ad0*/  @!P1 LEA.HI.X R8, R20, R13, R21, 0x6, P0 ;  /* 0x0000000d14089211 */ /* 0x000fe200000f3415 */
[----:B------:R-:W-:Y:S01]  /*8ae0*/  @!P1 IMAD R21, R21, 0x60, RZ ;  /* 0x0000006015159824 */ /* 0x000fe200078e02ff */
[----:B------:R-:W-:-:S02]  /*8af0*/  @!P1 LEA.HI.X R17, R6, R225, R4, 0x1, P2 ;  /* 0x000000e106119211 */ /* 0x000fc400010f0c04 */
        /* <DEDUP_REMOVED lines=26> */
[----:B------:R-:W-:Y:S04]  /*8ca0*/  LDSM.16.M88.4 R168, [R217] ;  /* 0x00000000d9a8783b */ /* 0x000fe80000000200 */
[----:B------:R-:W2:Y:S04]  /*8cb0*/  LDSM.16.M88.4 R108, [R216+0x2000] ;  /* 0x00200000d86c783b */ /* 0x000ea80000000200 */
[----:B------:R-:W3:Y:S04]  /*8cc0*/  LDSM.16.M88.4 R12, [R217+0x1000] ;  /* 0x00100000d90c783b */ /* 0x000ee80000000200 */
[----:B------:R-:W4:Y:S04]  /*8cd0*/  LDSM.16.M88.4 R100, [R216+0x2400] ;  /* 0x00240000d864783b */ /* 0x000f280000000200 */
[----:B------:R-:W-:Y:S04]  /*8ce0*/  LDSM.16.M88.4 R164, [R215] ;  /* 0x00000000d7a4783b */ /* 0x000fe80000000200 */
[----:B------:R-:W5:Y:S04]  /*8cf0*/  LDSM.16.M88.4 R192, [R213+0x2000] ;  /* 0x00200000d5c0783b */ /* 0x000f680000000200 */
[----:B------:R-:W1:Y:S04]  /*8d00*/  LDSM.16.M88.4 R128, [R215+0x1000] ;  /* 0x00100000d780783b */ /* 0x000e680000000200 */
[----:B------:R-:W1:Y:S04]  /*8d10*/  LDSM.16.M88.4 R188, [R213+0x2400] ;  /* 0x00240000d5bc783b */ /* 0x000e680000000200 */
[----:B------:R-:W1:Y:S04]  /*8d20*/  LDSM.16.M88.4 R92, [R216+0x2800] ;  /* 0x00280000d85c783b */ /* 0x000e680000000200 */
[----:B------:R-:W1:Y:S04]  /*8d30*/  LDSM.16.M88.4 R184, [R213+0x2800] ;  /* 0x00280000d5b8783b */ /* 0x000e680000000200 */
[----:B------:R-:W1:Y:S01]  /*8d40*/  LDSM.16.M88.4 R76, [R216+0x2c00] ;  /* 0x002c0000d84c783b */ /* 0x000e620000000200 */
[-C--:B--2---:R-:W-:Y:S03]  /*8d50*/  HMMA.16816.F32.BF16 R56, R168, R108.reuse, RZ ;  /* 0x0000006ca838723c */ /* 0x084fe600000418ff */
[----:B------:R-:W2:Y:S04]  /*8d60*/  LDSM.16.M88.4 R60, [R216+0x3000] ;  /* 0x00300000d83c783b */ /* 0x000ea80000000200 */
[----:B------:R-:W2:Y:S01]  /*8d70*/  LDSM.16.M88.4 R44, [R216+0x3400] ;  /* 0x00340000d82c783b */ /* 0x000ea20000000200 */
[----:B---3--:R-:W-:Y:S03]  /*8d80*/  HMMA.16816.F32.BF16 R40, R12, R108, RZ ;  /* 0x0000006c0c28723c */ /* 0x008fe600000418ff */
[----:B------:R-:W3:Y:S04]  /*8d90*/  LDSM.16.M88.4 R24, [R216+0x3800] ;  /* 0x00380000d818783b */ /* 0x000ee80000000200 */
[----:B------:R-:W3:Y:S01]  /*8da0*/  LDSM.16.M88.4 R172, [R216+0x3c00] ;  /* 0x003c0000d8ac783b */ /* 0x000ee20000000200 */
[----:B----4-:R-:W-:Y:S03]  /*8db0*/  HMMA.16816.F32.BF16 R20, R168, R100, RZ ;  /* 0x00000064a814723c */ /* 0x010fe600000418ff */
[----:B------:R-:W4:Y:S04]  /*8dc0*/  LDSM.16.M88.4 R180, [R213+0x3c00] ;  /* 0x003c0000d5b4783b */ /* 0x000f280000000200 */
[----:B------:R-:W4:Y:S01]  /*8dd0*/  LDSM.16.M88.4 R124, [R213+0x2c00] ;  /* 0x002c0000d57c783b */ /* 0x000f220000000200 */
[-C--:B-----5:R-:W-:Y:S03]  /*8de0*/  HMMA.16816.F32.BF16 R56, R164, R192.reuse, R56 ;  /* 0x000000c0a438723c */ /* 0x0a0fe60000041838 */
[----:B------:R-:W5:Y:S04]  /*8df0*/  LDSM.16.M88.4 R120, [R213+0x3000] ;  /* 0x00300000d578783b */ /* 0x000f680000000200 */
[----:B------:R-:W5:Y:S01]  /*8e00*/  LDSM.16.M88.4 R116, [R213+0x3400] ;  /* 0x00340000d574783b */ /* 0x000f620000000200 */
[----:B-1----:R-:W-:Y:S03]  /*8e10*/  HMMA.16816.F32.BF16 R40, R128, R192, R40 ;  /* 0x000000c08028723c */ /* 0x002fe60000041828 */
[----:B------:R-:W0:Y:S05]  /*8e20*/  LDGDEPBAR ;  /* 0x00000000000079af */ /* 0x000e2a0000000000 */
[----:B------:R-:W-:Y:S03]  /*8e30*/  HMMA.16816.F32.BF16 R20, R164, R188, R20 ;  /* 0x000000bca414723c */ /* 0x000fe60000041814 */
[----:B------:R-:W-:Y:S01]  /*8e40*/  FMUL.FTZ R56, R56, UR6 ;  /* 0x0000000638387c20 */ /* 0x000fe20008410000 */
[----:B------:R-:W-:Y:S01]  /*8e50*/  FMUL.FTZ R57, R57, UR6 ;  /* 0x0000000639397c20 */ /* 0x000fe20008410000 */
[----:B------:R-:W-:Y:S01]  /*8e60*/  FMUL.FTZ R58, R58, UR6 ;  /* 0x000000063a3a7c20 */ /* 0x000fe20008410000 */
[----:B------:R-:W-:-:S02]  /*8e70*/  FMUL.FTZ R59, R59, UR6 ;  /* 0x000000063b3b7c20 */ /* 0x000fc40008410000 */
[----:B------:R-:W-:Y:S03]  /*8e80*/  HMMA.16816.F32.BF16 R176, R12, R100, RZ ;  /* 0x000000640cb0723c */ /* 0x000fe600000418ff */
[----:B------:R-:W-:Y:S01]  /*8e90*/  FMUL.FTZ R40, R40, UR6 ;  /* 0x0000000628287c20 */ /* 0x000fe20008410000 */
[----:B------:R-:W-:Y:S01]  /*8ea0*/  FMUL.FTZ R41, R41, UR6 ;  /* 0x0000000629297c20 */ /* 0x000fe20008410000 */
[----:B------:R-:W-:Y:S01]  /*8eb0*/  FMUL.FTZ R42, R42, UR6 ;  /* 0x000000062a2a7c20 */ /* 0x000fe20008410000 */
[----:B------:R-:W-:Y:S01]  /*8ec0*/  FMUL.FTZ R43, R43, UR6 ;  /* 0x000000062b2b7c20 */ /* 0x000fe20008410000 */
[----:B------:R-:W-:Y:S01]  /*8ed0*/  MUFU.TANH R192, R40 ;  /* 0x0000002800c07308 */ /* 0x000fe20000002400 */
[-C--:B------:R-:W-:Y:S03]  /*8ee0*/  HMMA.16816.F32.BF16 R8, R168, R92.reuse, RZ ;  /* 0x0000005ca808723c */ /* 0x080fe600000418ff */
[----:B------:R-:W-:Y:S01]  /*8ef0*/  FMUL.FTZ R20, R20, UR6 ;  /* 0x0000000614147c20 */ /* 0x000fe20008410000 */
[----:B------:R-:W-:Y:S01]  /*8f00*/  FMUL.FTZ R21, R21, UR6 ;  /* 0x0000000615157c20 */ /* 0x000fe20008410000 */
[----:B------:R-:W-:Y:S01]  /*8f10*/  FMUL.FTZ R22, R22, UR6 ;  /* 0x0000000616167c20 */ /* 0x000fe20008410000 */
[----:B------:R-:W-:Y:S01]  /*8f20*/  FMUL.FTZ R205, R23, UR6 ;  /* 0x0000000617cd7c20 */ /* 0x000fe20008410000 */
[----:B------:R-:W-:Y:S01]  /*8f30*/  MUFU.TANH R193, R41 ;  /* 0x0000002900c17308 */ /* 0x000fe20000002400 */
[----:B------:R-:W-:Y:S07]  /*8f40*/  HMMA.16816.F32.BF16 R4, R12, R92, RZ ;  /* 0x0000005c0c04723c */ /* 0x000fee00000418ff */
[----:B------:R-:W-:Y:S01]  /*8f50*/  MUFU.TANH R199, R42 ;  /* 0x0000002a00c77308 */ /* 0x000fe20000002400 */
[----:B------:R-:W-:Y:S07]  /*8f60*/  HMMA.16816.F32.BF16 R176, R128, R188, R176 ;  /* 0x000000bc80b0723c */ /* 0x000fee00000418b0 */
[----:B------:R-:W-:Y:S01]  /*8f70*/  MUFU.TANH R188, R58 ;  /* 0x0000003a00bc7308 */ /* 0x000fe20000002400 */
[-C--:B------:R-:W-:Y:S07]  /*8f80*/  HMMA.16816.F32.BF16 R8, R164, R184.reuse, R8 ;  /* 0x000000b8a408723c */ /* 0x080fee0000041808 */
[----:B------:R-:W-:Y:S01]  /*8f90*/  MUFU.TANH R189, R59 ;  /* 0x0000003b00bd7308 */ /* 0x000fe20000002400 */
[----:B------:R-:W-:Y:S03]  /*8fa0*/  HMMA.16816.F32.BF16 R4, R128, R184, R4 ;  /* 0x000000b88004723c */ /* 0x000fe60000041804 */
[----:B------:R-:W-:Y:S01]  /*8fb0*/  FMUL.FTZ R177, R177, UR6 ;  /* 0x00000006b1b17c20 */ /* 0x000fe20008410000 */
[----:B------:R-:W-:Y:S01]  /*8fc0*/  FMUL.FTZ R176, R176, UR6 ;  /* 0x00000006b0b07c20 */ /* 0x000fe20008410000 */
[----:B------:R-:W-:-:S02]  /*8fd0*/  FMUL.FTZ R178, R178, UR6 ;  /* 0x00000006b2b27c20 */ /* 0x000fc40008410000 */
[----:B------:R-:W-:Y:S01]  /*8fe0*/  MUFU.TANH R184, R56 ;  /* 0x0000003800b87308 */ /* 0x000fe20000002400 */
[C---:B------:R-:W-:Y:S03]  /*8ff0*/  HMMA.16816.F32.BF16 R112, R12.reuse, R110, RZ ;  /* 0x0000006e0c70723c */ /* 0x040fe600000418ff */
[----:B------:R-:W-:Y:S01]  /*9000*/  FMUL.FTZ R11, R11, UR6 ;  /* 0x000000060b0b7c20 */ /* 0x000fe20008410000 */
[----:B------:R-:W-:Y:S01]  /*9010*/  FMUL.FTZ R10, R10, UR6 ;  /* 0x000000060a0a7c20 */ /* 0x000fe20008410000 */
[----:B------:R-:W-:Y:S01]  /*9020*/  FMUL.FTZ R8, R8, UR6 ;  /* 0x0000000608087c20 */ /* 0x000fe20008410000 */
[----:B------:R-:W-:Y:S01]  /*9030*/  FMUL.FTZ R9, R9, UR6 ;  /* 0x0000000609097c20 */ /* 0x000fe20008410000 */
[----:B------:R1:W-:Y:S01]  /*9040*/  MUFU.TANH R185, R57 ;  /* 0x0000003900b97308 */ /* 0x0003e20000002400 */
[----:B------:R-:W-:Y:S03]  /*9050*/  HMMA.16816.F32.BF16 R84, R12, R76, RZ ;  /* 0x0000004c0c54723c */ /* 0x000fe600000418ff */
[----:B------:R-:W-:Y:S01]  /*9060*/  FMUL.FTZ R4, R4, UR6 ;  /* 0x0000000604047c20 */ /* 0x000fe20008410000 */
[----:B------:R-:W-:-:S03]  /*9070*/  FMUL.FTZ R5, R5, UR6 ;  /* 0x0000000605057c20 */ /* 0x000fc60008410000 */
[----:B------:R4:W-:Y:S01]  /*9080*/  MUFU.TANH R200, R43 ;  /* 0x0000002b00c87308 */ /* 0x0009e20000002400 */
[C---:B--2---:R-:W-:Y:S07]  /*9090*/  HMMA.16816.F32.BF16 R68, R12.reuse, R60, RZ ;  /* 0x0000003c0c44723c */ /* 0x044fee00000418ff */
[----:B------:R-:W-:Y:S01]  /*90a0*/  MUFU.TANH R201, R20 ;  /* 0x0000001400c97308 */ /* 0x000fe20000002400 */
[C---:B------:R-:W-:Y:S07]  /*90b0*/  HMMA.16816.F32.BF16 R52, R12.reuse, R44, RZ ;  /* 0x0000002c0c34723c */ /* 0x040fee00000418ff */
[----:B------:R-:W-:Y:S01]  /*90c0*/  MUFU.TANH R203, R21 ;  /* 0x0000001500cb7308 */ /* 0x000fe20000002400 */
[C---:B---3--:R-:W-:Y:S07]  /*90d0*/  HMMA.16816.F32.BF16 R32, R12.reuse, R24, RZ ;  /* 0x000000180c20723c */ /* 0x048fee00000418ff */
[----:B------:R2:W-:Y:S01]  /*90e0*/  MUFU.TANH R204, R22 ;  /* 0x0000001600cc7308 */ /* 0x0005e20000002400 */
[C---:B------:R-:W-:Y:S07]  /*90f0*/  HMMA.16816.F32.BF16 R104, R12.reuse, R102, RZ ;  /* 0x000000660c68723c */ /* 0x040fee00000418ff */
[----:B------:R-:W-:Y:S01]  /*9100*/  MUFU.TANH R177, R177 ;  /* 0x000000b100b17308 */ /* 0x000fe20000002400 */
        /* <DEDUP_REMOVED lines=8> */
[----:B------:R-:W-:Y:S07]  /*9190*/  HMMA.16816.F32.BF16 R28, R12, R26, RZ ;  /* 0x0000001a0c1c723c */ /* 0x000fee00000418ff */
[----:B------:R-:W-:Y:S01]  /*91a0*/  MUFU.TANH R10, R10 ;  /* 0x0000000a000a7308 */ /* 0x000fe20000002400 */
[C---:B------:R-:W-:Y:S07]  /*91b0*/  HMMA.16816.F32.BF16 R88, R168.reuse, R76, RZ ;  /* 0x0000004ca858723c */ /* 0x040fee00000418ff */
[----:B------:R-:W-:Y:S01]  /*91c0*/  MUFU.TANH R205, R205 ;  /* 0x000000cd00cd7308 */ /* 0x000fe20000002400 */
[C---:B------:R-:W-:Y:S07]  /*91d0*/  HMMA.16816.F32.BF16 R72, R168.reuse, R60, RZ ;  /* 0x0000003ca848723c */ /* 0x040fee00000418ff */
[----:B------:R-:W-:Y:S01]  /*91e0*/  MUFU.TANH R178, R178 ;  /* 0x000000b200b27308 */ /* 0x000fe20000002400 */
[C---:B-1----:R-:W-:Y:S08]  /*91f0*/  HMMA.16816.F32.BF16 R56, R168.reuse, R44, RZ ;  /* 0x0000002ca838723c */ /* 0x042ff000000418ff */
[C---:B----4-:R-:W-:Y:S08]  /*9200*/  HMMA.16816.F32.BF16 R40, R168.reuse, R24, RZ ;  /* 0x00000018a828723c */ /* 0x050ff000000418ff */
[----:B------:R-:W-:Y:S08]  /*9210*/  HMMA.16816.F32.BF16 R108, R168, R110, RZ ;  /* 0x0000006ea86c723c */ /* 0x000ff000000418ff */
[----:B------:R-:W-:Y:S08]  /*9220*/  HMMA.16816.F32.BF16 R16, R12, R172, RZ ;  /* 0x000000ac0c10723c */ /* 0x000ff000000418ff */
[C---:B------:R-:W-:Y:S08]  /*9230*/  HMMA.16816.F32.BF16 R100, R168.reuse, R102, RZ ;  /* 0x00000066a864723c */ /* 0x040ff000000418ff */
[C---:B------:R-:W-:Y:S08]  /*9240*/  HMMA.16816.F32.BF16 R92, R168.reuse, R94, RZ ;  /* 0x0000005ea85c723c */ /* 0x040ff000000418ff */
[C---:B------:R-:W-:Y:S08]  /*9250*/  HMMA.16816.F32.BF16 R76, R168.reuse, R78, RZ ;  /* 0x0000004ea84c723c */ /* 0x040ff000000418ff */
[C---:B------:R-:W-:Y:S08]  /*9260*/  HMMA.16816.F32.BF16 R60, R168.reuse, R62, RZ ;  /* 0x0000003ea83c723c */ /* 0x040ff000000418ff */
[C---:B------:R-:W-:Y:S08]  /*9270*/  HMMA.16816.F32.BF16 R44, R168.reuse, R46, RZ ;  /* 0x0000002ea82c723c */ /* 0x040ff000000418ff */
[C---:B------:R-:W-:Y:S08]  /*9280*/  HMMA.16816.F32.BF16 R24, R168.reuse, R26, RZ ;  /* 0x0000001aa818723c */ /* 0x040ff000000418ff */
[----:B--2---:R-:W-:Y:S08]  /*9290*/  HMMA.16816.F32.BF16 R20, R168, R172, RZ ;  /* 0x000000aca814723c */ /* 0x004ff000000418ff */
[-C--:B------:R-:W-:Y:S08]  /*92a0*/  HMMA.16816.F32.BF16 R12, R12, R174.reuse, RZ ;  /* 0x000000ae0c0c723c */ /* 0x080ff000000418ff */
[----:B------:R-:W-:Y:S01]  /*92b0*/  HMMA.16816.F32.BF16 R168, R168, R174, RZ ;  /* 0x000000aea8a8723c */ /* 0x000fe200000418ff */
[----:B------:R-:W1:Y:S01]  /*92c0*/  LDSM.16.M88.4 R172, [R213+0x3800] ;  /* 0x00380000d5ac783b */ /* 0x000e620000000200 */
[----:B------:R-:W-:-:S06]  /*92d0*/  DEPBAR.LE SB0, 0x0 ;  /* 0x000080000000791a */ /* 0x000fcc0000000000 */
[C---:B------:R-:W-:Y:S08]  /*92e0*/  HMMA.16816.F32.BF16 R16, R128.reuse, R180, R16 ;  /* 0x000000b48010723c */ /* 0x040ff00000041810 */
[C---:B------:R-:W-:Y:S08]  /*92f0*/  HMMA.16816.F32.BF16 R112, R128.reuse, R194, R112 ;  /* 0x000000c28070723c */ /* 0x040ff00000041870 */
[----:B------:R-:W-:Y:S03]  /*9300*/  HMMA.16816.F32.BF16 R104, R128, R190, R104 ;  /* 0x000000be8068723c */ /* 0x000fe60000041868 */
[----:B------:R-:W-:Y:S01]  /*9310*/  FMUL.FTZ R17, R17, UR6 ;  /* 0x0000000611117c20 */ /* 0x000fe20008410000 */
[----:B------:R-:W-:-:S04]  /*9320*/  FMUL.FTZ R18, R18, UR6 ;  /* 0x0000000612127c20 */ /* 0x000fc80008410000 */
[----:B------:R-:W-:Y:S02]  /*9330*/  HMMA.16816.F32.BF16 R96, R128, R186, R96 ;  /* 0x000000ba8060723c */ /* 0x000fe40000041860 */
[----:B------:R-:W-:Y:S01]  /*9340*/  MUFU.TANH R18, R18 ;  /* 0x0000001200127308 */ /* 0x000fe20000002400 */
[----:B------:R-:W-:Y:S01]  /*9350*/  FMUL.FTZ R113, R113, UR6 ;  /* 0x0000000671717c20 */ /* 0x000fe20008410000 */
[----:B------:R-:W-:-:S04]  /*9360*/  FMUL.FTZ R115, R115, UR6 ;  /* 0x0000000673737c20 */ /* 0x000fc80008410000 */
[----:B------:R-:W-:Y:S02]  /*9370*/  HMMA.16816.F32.BF16 R84, R128, R124, R84 ;  /* 0x0000007c8054723c */ /* 0x000fe40000041854 */
[----:B------:R-:W-:Y:S01]  /*9380*/  MUFU.TANH R206, R113 ;  /* 0x0000007100ce7308 */ /* 0x000fe20000002400 */
[----:B------:R-:W-:Y:S01]  /*9390*/  FMUL.FTZ R105, R105, UR6 ;  /* 0x0000000669697c20 */ /* 0x000fe20008410000 */
[----:B------:R-:W-:Y:S01]  /*93a0*/  FMUL.FTZ R104, R104, UR6 ;  /* 0x0000000668687c20 */ /* 0x000fe20008410000 */
[----:B------:R-:W-:-:S03]  /*93b0*/  FMUL.FTZ R107, R107, UR6 ;  /* 0x000000066b6b7c20 */ /* 0x000fc60008410000 */
[----:B-----5:R-:W-:Y:S02]  /*93c0*/  HMMA.16816.F32.BF16 R68, R128, R120, R68 ;  /* 0x000000788044723c */ /* 0x020fe40000041844 */
[----:B------:R-:W-:Y:S01]  /*93d0*/  MUFU.TANH R104, R104 ;  /* 0x0000006800687308 */ /* 0x000fe20000002400 */
[----:B------:R-:W-:Y:S01]  /*93e0*/  FMUL.FTZ R96, R96, UR6 ;  /* 0x0000000660607c20 */ /* 0x000fe20008410000 */
[----:B------:R-:W-:Y:S01]  /*93f0*/  FMUL.FTZ R97, R97, UR6 ;  /* 0x0000000661617c20 */ /* 0x000fe20008410000 */
[----:B------:R-:W-:-:S03]  /*9400*/  FMUL.FTZ R99, R99, UR6 ;  /* 0x0000000663637c20 */ /* 0x000fc60008410000 */
[----:B------:R-:W-:Y:S02]  /*9410*/  HMMA.16816.F32.BF16 R80, R128, R126, R80 ;  /* 0x0000007e8050723c */ /* 0x000fe40000041850 */
[----:B------:R-:W-:Y:S01]  /*9420*/  MUFU.TANH R96, R96 ;  /* 0x0000006000607308 */ /* 0x000fe20000002400 */
        /* <DEDUP_REMOVED lines=8> */
[----:B------:R-:W-:-:S05]  /*94b0*/  FMUL.FTZ R80, R80, UR6 ;  /* 0x0000000650507c20 */ /* 0x000fca0008410000 */
[----:B------:R-:W-:Y:S02]  /*94c0*/  HMMA.16816.F32.BF16 R64, R128, R122, R64 ;  /* 0x0000007a8040723c */ /* 0x000fe40000041840 */
[----:B------:R-:W-:Y:S01]  /*94d0*/  MUFU.TANH R80, R80 ;  /* 0x0000005000507308 */ /* 0x000fe20000002400 */
[----:B------:R-:W-:Y:S01]  /*94e0*/  FMUL.FTZ R52, R52, UR6 ;  /* 0x0000000634347c20 */ /* 0x000fe20008410000 */
[----:B------:R-:W-:Y:S01]  /*94f0*/  FMUL.FTZ R53, R53, UR6 ;  /* 0x0000000635357c20 */ /* 0x000fe20008410000 */
[----:B------:R-:W-:Y:S01]  /*9500*/  FMUL.FTZ R54, R54, UR6 ;  /* 0x0000000636367c20 */ /* 0x000fe20008410000 */
[----:B------:R-:W-:Y:S02]  /*9510*/  FMUL.FTZ R55, R55, UR6 ;  /* 0x0000000637377c20 */ /* 0x000fe40008410000 */
[----:B------:R-:W-:Y:S01]  /*9520*/  HMMA.16816.F32.BF16 R56, R164, R116, R56 ;  /* 0x00000074a438723c */ /* 0x000fe20000041838 */
[----:B------:R-:W-:Y:S01]  /*9530*/  FMUL.FTZ R116, R16, UR6 ;  /* 0x0000000610747c20 */ /* 0x000fe20008410000 */
[----:B------:R-:W-:Y:S01]  /*9540*/  FMUL.FTZ R16, R112, UR6 ;  /* 0x0000000670107c20 */ /* 0x000fe20008410000 */
[----:B------:R-:W-:Y:S01]  /*9550*/  MUFU.TANH R68, R68 ;  /* 0x0000004400447308 */ /* 0x000fe20000002400 */
[----:B------:R-:W-:-:S04]  /*9560*/  FMUL.FTZ R48, R48, UR6 ;  /* 0x0000000630307c20 */ /* 0x000fc80008410000 */
[C---:B-1----:R-:W-:Y:S03]  /*9570*/  HMMA.16816.F32.BF16 R32, R128.reuse, R172, R32 ;  /* 0x000000ac8020723c */ /* 0x042fe60000041820 */
[----:B------:R-:W1:Y:S01]  /*9580*/  MUFU.TANH R16, R16 ;  /* 0x0000001000107308 */ /* 0x000e620000002400 */
[----:B------:R-:W-:Y:S01]  /*9590*/  FMUL.FTZ R65, R65, UR6 ;  /* 0x0000000641417c20 */ /* 0x000fe20008410000 */
[----:B------:R-:W-:Y:S01]  /*95a0*/  FMUL.FTZ R64, R64, UR6 ;  /* 0x0000000640407c20 */ /* 0x000fe20008410000 */
[----:B------:R-:W-:Y:S02]  /*95b0*/  FMUL.FTZ R67, R67, UR6 ;  /* 0x0000000643437c20 */ /* 0x000fe40008410000 */
[----:B------:R-:W-:Y:S03]  /*95c0*/  HMMA.16816.F32.BF16 R28, R128, R174, R28 ;  /* 0x000000ae801c723c */ /* 0x000fe6000004181c */
[----:B------:R-:W-:Y:S01]  /*95d0*/  MUFU.TANH R84, R84 ;  /* 0x0000005400547308 */ /* 0x000fe20000002400 */
[----:B------:R-:W-:Y:S01]  /*95e0*/  FMUL.FTZ R58, R58, UR6 ;  /* 0x000000063a3a7c20 */ /* 0x000fe20008410000 */
[----:B------:R-:W-:-:S03]  /*95f0*/  FMUL.FTZ R59, R59, UR6 ;  /* 0x000000063b3b7c20 */ /* 0x000fc60008410000 */
[----:B------:R-:W-:Y:S03]  /*9600*/  HMMA.16816.F32.BF16 R12, R128, R182, R12 ;  /* 0x000000b6800c723c */ /* 0x000fe6000004180c */
[----:B------:R-:W-:Y:S01]  /*9610*/  MUFU.TANH R130, R97 ;  /* 0x0000006100827308 */ /* 0x000fe20000002400 */
[----:B------:R-:W-:Y:S01]  /*9620*/  FMUL.FTZ R33, R33, UR6 ;  /* 0x0000000621217c20 */ /* 0x000fe20008410000 */
[----:B------:R-:W-:-:S03]  /*9630*/  FMUL.FTZ R32, R32, UR6 ;  /* 0x0000000620207c20 */ /* 0x000fc60008410000 */
[C---:B------:R-:W-:Y:S03]  /*9640*/  HMMA.16816.F32.BF16 R108, R164.reuse, R194, R108 ;  /* 0x000000c2a46c723c */ /* 0x040fe6000004186c */
[----:B------:R-:W-:Y:S01]  /*9650*/  MUFU.TANH R52, R52 ;  /* 0x0000003400347308 */ /* 0x000fe20000002400 */
[----:B------:R-:W-:Y:S01]  /*9660*/  FMUL.FTZ R28, R28, UR6 ;  /* 0x000000061c1c7c20 */ /* 0x000fe20008410000 */
[----:B------:R-:W-:Y:S01]  /*9670*/  FMUL.FTZ R30, R30, UR6 ;  /* 0x000000061e1e7c20 */ /* 0x000fe20008410000 */
[----:B------:R-:W-:Y:S02]  /*9680*/  FMUL.FTZ R31, R31, UR6 ;  /* 0x000000061f1f7c20 */ /* 0x000fe40008410000 */
[----:B------:R-:W-:Y:S03]  /*9690*/  HMMA.16816.F32.BF16 R88, R164, R124, R88 ;  /* 0x0000007ca458723c */ /* 0x000fe60000041858 */
[----:B------:R2:W-:Y:S01]  /*96a0*/  MUFU.TANH R124, R17 ;  /* 0x00000011007c7308 */ /* 0x0005e20000002400 */
[----:B------:R-:W-:Y:S01]  /*96b0*/  FMUL.FTZ R13, R13, UR6 ;  /* 0x000000060d0d7c20 */ /* 0x000fe20008410000 */
[----:B------:R-:W-:Y:S01]  /*96c0*/  FMUL.FTZ R12, R12, UR6 ;  /* 0x000000060c0c7c20 */ /* 0x000fe20008410000 */
[----:B------:R-:W-:-:S02]  /*96d0*/  FMUL.FTZ R14, R14, UR6 ;  /* 0x000000060e0e7c20 */ /* 0x000fc40008410000 */
[----:B------:R-:W-:Y:S03]  /*96e0*/  HMMA.16816.F32.BF16 R76, R164, R126, R76 ;  /* 0x0000007ea44c723c */ /* 0x000fe6000004184c */
[----:B------:R-:W3:Y:S01]  /*96f0*/  MUFU.TANH R126, R105 ;  /* 0x00000069007e7308 */ /* 0x000ee20000002400 */
[----:B------:R-:W-:-:S04]  /*9700*/  FMUL.FTZ R111, R111, UR6 ;  /* 0x000000066f6f7c20 */ /* 0x000fc80008410000 */
[C---:B------:R-:W-:Y:S03]  /*9710*/  HMMA.16816.F32.BF16 R100, R164.reuse, R190, R100 ;  /* 0x000000bea464723c */ /* 0x040fe60000041864 */
[----:B------:R-:W-:Y:S01]  /*9720*/  MUFU.TANH R53, R53 ;  /* 0x0000003500357308 */ /* 0x000fe20000002400 */
[----:B------:R-:W-:Y:S01]  /*9730*/  FMUL.FTZ R90, R90, UR6 ;  /* 0x000000065a5a7c20 */ /* 0x000fe20008410000 */
[----:B--2---:R-:W-:Y:S02]  /*9740*/  IMAD R17, R197, 0x80, R202 ;  /* 0x00000080c5117824 */ /* 0x004fe400078e02ca */
[----:B------:R-:W-:Y:S01]  /*9750*/  FMUL.FTZ R91, R91, UR6 ;  /* 0x000000065b5b7c20 */ /* 0x000fe20008410000 */
[----:B------:R-:W-:Y:S01]  /*9760*/  HMMA.16816.F32.BF16 R92, R164, R186, R92 ;  /* 0x000000baa45c723c */ /* 0x000fe2000004185c */
[----:B------:R-:W-:Y:S01]  /*9770*/  FMUL.FTZ R187, R81, UR6 ;  /* 0x0000000651bb7c20 */ /* 0x000fe20008410000 */
[C---:B------:R-:W-:Y:S01]  /*9780*/  VIADD R208, R17.reuse, 0xffffff01 ;  /* 0xffffff0111d07836 */ /* 0x040fe20000000000 */
[----:B------:R2:W-:Y:S01]  /*9790*/  MUFU.TANH R218, R64 ;  /* 0x0000004000da7308 */ /* 0x0005e20000002400 */
[----:B------:R-:W-:-:S02]  /*97a0*/  VIADD R194, R17, 0xffffff08 ;  /* 0xffffff0811c27836 */ /* 0x000fc40000000000 */
[----:B------:R-:W-:Y:S01]  /*97b0*/  FMUL.FTZ R78, R78, UR6 ;  /* 0x000000064e4e7c20 */ /* 0x000fe20008410000 */
[C---:B------:R-:W-:Y:S01]  /*97c0*/  VIADD R247, R17.reuse, 0xffffff11 ;  /* 0xffffff1111f77836 */ /* 0x040fe20000000000 */
[C---:B------:R-:W-:Y:S01]  /*97d0*/  ISETP.GT.AND P5, PT, R198.reuse, R208, PT ;  /* 0x000000d0c600720c */ /* 0x040fe20003fa4270 */
[C---:B------:R-:W-:Y:S01]  /*97e0*/  HMMA.16816.F32.BF16 R20, R164.reuse, R180, R20 ;  /* 0x000000b4a414723c */ /* 0x040fe20000041814 */
[C---:B------:R-:W-:Y:S01]  /*97f0*/  VIADD R249, R17.reuse, 0xffffff10 ;  /* 0xffffff1011f97836 */ /* 0x040fe20000000000 */
[C---:B------:R-:W-:Y:S01]  /*9800*/  ISETP.GT.AND P3, PT, R198.reuse, R194, PT ;  /* 0x000000c2c600720c */ /* 0x040fe20003f64270 */
[C---:B------:R-:W-:Y:S01]  /*9810*/  VIADD R245, R17.reuse, 0xffffff00 ;  /* 0xffffff0011f57836 */ /* 0x040fe20000000000 */
[----:B------:R-:W4:Y:S01]  /*9820*/  MUFU.TANH R187, R187 ;  /* 0x000000bb00bb7308 */ /* 0x000f220000002400 */
[C---:B------:R-:W-:Y:S01]  /*9830*/  VIADD R81, R17.reuse, 0xffffff19 ;  /* 0xffffff1911517836 */ /* 0x040fe20000000000 */
[C---:B------:R-:W-:Y:S01]  /*9840*/  ISETP.GT.AND P0, PT, R198.reuse, R247, PT ;  /* 0x000000f7c600720c */ /* 0x040fe20003f04270 */
[----:B------:R-:W-:Y:S01]  /*9850*/  VIADD R211, R17, 0xffffff20 ;  /* 0xffffff2011d37836 */ /* 0x000fe20000000000 */
[C---:B------:R-:W-:Y:S01]  /*9860*/  HMMA.16816.F32.BF16 R24, R164.reuse, R174, R24 ;  /* 0x000000aea418723c */ /* 0x040fe20000041818 */
[----:B------:R-:W-:Y:S01]  /*9870*/  FMUL.FTZ R174, R49, UR6 ;  /* 0x0000000631ae7c20 */ /* 0x000fe20008410000 */
[C---:B------:R-:W-:Y:S01]  /*9880*/  VIADD R209, R17.reuse, 0xffffff29 ;  /* 0xffffff2911d17836 */ /* 0x040fe20000000000 */
[C---:B------:R-:W-:Y:S01]  /*9890*/  ISETP.GT.AND P4, PT, R198.reuse, R249, PT ;  /* 0x000000f9c600720c */ /* 0x040fe20003f84270 */
[C---:B------:R-:W-:Y:S01]  /*98a0*/  VIADD R219, R17.reuse, 0xffffff18 ;  /* 0xffffff1811db7836 */ /* 0x040fe20000000000 */
[----:B------:R5:W-:Y:S01]  /*98b0*/  MUFU.TANH R175, R48 ;  /* 0x0000003000af7308 */ /* 0x000be20000002400 */
[C---:B------:R-:W-:Y:S01]  /*98c0*/  VIADD R125, R17.reuse, 0xffffff21 ;  /* 0xffffff21117d7836 */ /* 0x040fe20000000000 */
[----:B------:R-:W-:Y:S01]  /*98d0*/  ISETP.GT.AND P6, PT, R198, R245, PT ;  /* 0x000000f5c600720c */ /* 0x000fe20003fc4270 */
[C---:B------:R-:W-:Y:S01]  /*98e0*/  HMMA.16816.F32.BF16 R72, R164.reuse, R120, R72 ;  /* 0x00000078a448723c */ /* 0x040fe20000041848 */
[C---:B------:R-:W-:Y:S01]  /*98f0*/  VIADD R191, R17.reuse, 0xffffff31 ;  /* 0xffffff3111bf7836 */ /* 0x040fe20000000000 */
[----:B-1----:R-:W-:Y:S01]  /*9900*/  FSEL R210, R16, -INF , !P3 ;  /* 0xff80000010d27808 */ /* 0x002fe20005800000 */
[----:B------:R-:W-:Y:S01]  /*9910*/  VIADD R195, R17, 0xffffff38 ;  /* 0xffffff3811c37836 */ /* 0x000fe20000000000 */
[----:B--2---:R-:W-:Y:S01]  /*9920*/  FSEL R64, R177, -INF , !P0 ;  /* 0xff800000b1407808 */ /* 0x004fe20004000000 */
[----:B------:R-:W-:Y:S01]  /*9930*/  MUFU.TANH R174, R174 ;  /* 0x000000ae00ae7308 */ /* 0x000fe20000002400 */
[----:B------:R-:W-:Y:S01]  /*9940*/  ISETP.GT.AND P3, PT, R198, R211, PT ;  /* 0x000000d3c600720c */ /* 0x000fe20003f64270 */
[C---:B------:R-:W-:Y:S01]  /*9950*/  VIADD R207, R17.reuse, 0xffffff30 ;  /* 0xffffff3011cf7836 */ /* 0x040fe20000000000 */
[C---:B------:R-:W-:Y:S01]  /*9960*/  HMMA.16816.F32.BF16 R40, R164.reuse, R172, R40 ;  /* 0x000000aca428723c */ /* 0x040fe20000041828 */
[----:B------:R-:W-:Y:S01]  /*9970*/  FSEL R186, R176, -INF , !P4 ;  /* 0xff800000b0ba7808 */ /* 0x000fe20006000000 */
[C---:B------:R-:W-:Y:S01]  /*9980*/  VIADD R173, R17.reuse, 0xffffff40 ;  /* 0xffffff4011ad7836 */ /* 0x040fe20000000000 */
[----:B------:R-:W-:Y:S01]  /*9990*/  ISETP.GT.AND P0, PT, R198, R209, PT ;  /* 0x000000d1c600720c */ /* 0x000fe20003f04270 */
[----:B------:R-:W-:Y:S01]  /*99a0*/  FMUL.FTZ R176, R110, UR6 ;  /* 0x000000066eb07c20 */ /* 0x000fe20008410000 */
[----:B------:R-:W-:Y:S01]  /*99b0*/  MUFU.TANH R33, R33 ;  /* 0x0000002100217308 */ /* 0x000fe20000002400 */
[----:B------:R-:W-:Y:S01]  /*99c0*/  VIADD R181, R17, 0xffffff39 ;  /* 0xffffff3911b57836 */ /* 0x000fe20000000000 */
[----:B-----5:R-:W-:Y:S01]  /*99d0*/  FSEL R48, R193, -INF , !P5 ;  /* 0xff800000c1307808 */ /* 0x020fe20006800000 */
[C---:B------:R-:W-:Y:S01]  /*99e0*/  HMMA.16816.F32.BF16 R60, R164.reuse, R122, R60 ;  /* 0x0000007aa43c723c */ /* 0x040fe2000004183c */
[----:B------:R-:W-:Y:S01]  /*99f0*/  ISETP.GT.AND P5, PT, R198, R81, PT ;  /* 0x00000051c600720c */ /* 0x000fe20003fa4270 */
[C---:B------:R-:W-:Y:S01]  /*9a00*/  VIADD R131, R17.reuse, 0xffffff49 ;  /* 0xffffff4911837836 */ /* 0x040fe20000000000 */
[----:B------:R-:W-:Y:S01]  /*9a10*/  FSEL R180, R4, -INF , !P3 ;  /* 0xff80000004b47808 */ /* 0x000fe20005800000 */
[C---:B------:R-:W-:Y:S01]  /*9a20*/  VIADD R129, R17.reuse, 0xffffff50 ;  /* 0xffffff5011817836 */ /* 0x040fe20000000000 */
[----:B------:R-:W-:Y:S01]  /*9a30*/  MUFU.TANH R112, R28 ;  /* 0x0000001c00707308 */ /* 0x000fe20000002400 */
[----:B---3--:R-:W-:Y:S01]  /*9a40*/  FSEL R126, R126, -INF , !P5 ;  /* 0xff8000007e7e7808 */ /* 0x008fe20006800000 */
[----:B------:R-:W-:Y:S01]  /*9a50*/  VIADD R123, R17, 0xffffff59 ;  /* 0xffffff59117b7836 */ /* 0x000fe20000000000 */
[C---:B------:R-:W-:Y:S01]  /*9a60*/  HMMA.16816.F32.BF16 R44, R164.reuse, R118, R44 ;  /* 0x00000076a42c723c */ /* 0x040fe2000004182c */
[----:B------:R-:W-:Y:S01]  /*9a70*/  FMUL.FTZ R118, R29, UR6 ;  /* 0x000000061d767c20 */ /* 0x000fe20008410000 */
[----:B------:R-:W-:Y:S01]  /*9a80*/  FSEL R29, R192, -INF , !P6 ;  /* 0xff800000c01d7808 */ /* 0x000fe20007000000 */
[----:B------:R-:W-:Y:S01]  /*9a90*/  FMUL.FTZ R102, R102, UR6 ;  /* 0x0000000666667c20 */ /* 0x000fe20008410000 */
[C---:B------:R-:W-:Y:S01]  /*9aa0*/  ISETP.GT.AND P6, PT, R198.reuse, R219, PT ;  /* 0x000000dbc600720c */ /* 0x040fe20003fc4270 */
[----:B------:R-:W-:Y:S01]  /*9ab0*/  MUFU.TANH R116, R116 ;  /* 0x0000007400747308 */ /* 0x000fe20000002400 */
[----:B------:R-:W-:Y:S01]  /*9ac0*/  ISETP.GT.AND P5, PT, R198, R191, PT ;  /* 0x000000bfc600720c */ /* 0x000fe20003fa4270 */
[C---:B------:R-:W-:Y:S01]  /*9ad0*/  VIADD R127, R17.reuse, 0xffffff58 ;  /* 0xffffff58117f7836 */ /* 0x040fe20000000000 */
[----:B------:R-:W-:Y:S01]  /*9ae0*/  HMMA.16816.F32.BF16 R168, R164, R182, R168 ;  /* 0x000000b6a4a8723c */ /* 0x000fe200000418a8 */
[C---:B------:R-:W-:Y:S01]  /*9af0*/  VIADD R164, R17.reuse, 0xffffff09 ;  /* 0xffffff0911a47836 */ /* 0x040fe20000000000 */
[----:B------:R-:W-:Y:S01]  /*9b00*/  FSEL R130, R130, -INF , !P0 ;  /* 0xff80000082827808 */ /* 0x000fe20004000000 */
[C---:B------:R-:W-:Y:S01]  /*9b10*/  VIADD R183, R17.reuse, 0xffffff28 ;  /* 0xffffff2811b77836 */ /* 0x040fe20000000000 */
[C---:B------:R-:W-:Y:S01]  /*9b20*/  ISETP.GT.AND P3, PT, R198.reuse, R195, PT ;  /* 0x000000c3c600720c */ /* 0x040fe20003f64270 */
[----:B------:R1:W2:Y:S01]  /*9b30*/  MUFU.TANH R182, R65 ;  /* 0x0000004100b67308 */ /* 0x0002a20000002400 */
[CC--:B------:R-:W-:Y:S01]  /*9b40*/  ISETP.GT.AND P2, PT, R198.reuse, R164.reuse, PT ;  /* 0x000000a4c600720c */ /* 0x0c0fe20003f44270 */
[C---:B------:R-:W-:Y:S01]  /*9b50*/  VIADD R167, R17.reuse, 0xffffff41 ;  /* 0xffffff4111a77836 */ /* 0x040fe20000000000 */
[----:B------:R-:W-:Y:S01]  /*9b60*/  ISETP.GT.AND P4, PT, R198, R183, PT ;  /* 0x000000b7c600720c */ /* 0x000fe20003f84270 */
[C---:B------:R-:W-:Y:S01]  /*9b70*/  VIADD R165, R17.reuse, 0xffffff48 ;  /* 0xffffff4811a57836 */ /* 0x040fe20000000000 */
[----:B------:R-:W-:Y:S01]  /*9b80*/  FSEL R206, R206, -INF , !P2 ;  /* 0xff800000cece7808 */ /* 0x000fe20005000000 */
[----:B------:R-:W-:Y:S01]  /*9b90*/  VIADD R113, R17, 0xffffff51 ;  /* 0xffffff5111717836 */ /* 0x000fe20000000000 */
[----:B------:R-:W-:Y:S01]  /*9ba0*/  ISETP.GT.AND P2, PT, R198, R125, PT ;  /* 0x0000007dc600720c */ /* 0x000fe20003f44270 */
[----:B------:R-:W3:Y:S01]  /*9bb0*/  MUFU.TANH R32, R32 ;  /* 0x0000002000207308 */ /* 0x000ee20000002400 */
[----:B------:R-:W-:Y:S01]  /*9bc0*/  FSEL R166, R96, -INF , !P4 ;  /* 0xff80000060a67808 */ /* 0x000fe20006000000 */
[----:B------:R-:W-:Y:S01]  /*9bd0*/  FMUL.FTZ R103, R103, UR6 ;  /* 0x0000000667677c20 */ /* 0x000fe20008410000 */
[C---:B------:R-:W-:Y:S01]  /*9be0*/  ISETP.GT.AND P0, PT, R198.reuse, R167, PT ;  /* 0x000000a7c600720c */ /* 0x040fe20003f04270 */
[----:B------:R-:W-:Y:S01]  /*9bf0*/  FMUL.FTZ R23, R23, UR6 ;  /* 0x0000000617177c20 */ /* 0x000fe20008410000 */
[----:B------:R-:W-:Y:S01]  /*9c00*/  FSEL R172, R5, -INF , !P2 ;  /* 0xff80000005ac7808 */ /* 0x000fe20005000000 */
[C---:B------:R-:W-:Y:S01]  /*9c10*/  VIADD R119, R17.reuse, 0xffffff61 ;  /* 0xffffff6111777836 */ /* 0x040fe20000000000 */
[C---:B------:R-:W-:Y:S01]  /*9c20*/  ISETP.GT.AND P4, PT, R198.reuse, R173, PT ;  /* 0x000000adc600720c */ /* 0x040fe20003f84270 */
[----:B------:R-:W5:Y:S01]  /*9c30*/  MUFU.TANH R118, R118 ;  /* 0x0000007600767308 */ /* 0x000f620000002400 */
[----:B------:R-:W-:Y:S01]  /*9c40*/  ISETP.GT.AND P2, PT, R198, R181, PT ;  /* 0x000000b5c600720c */ /* 0x000fe20003f44270 */
[C---:B------:R-:W-:Y:S01]  /*9c50*/  VIADD R97, R17.reuse, 0xffffff68 ;  /* 0xffffff6811617836 */ /* 0x040fe20000000000 */
[----:B-1----:R-:W-:Y:S01]  /*9c60*/  FSEL R65, R104, -INF , !P6 ;  /* 0xff80000068417808 */ /* 0x002fe20007000000 */
[C---:B------:R-:W-:Y:S01]  /*9c70*/  VIADD R49, R17.reuse, 0xffffff71 ;  /* 0xffffff7111317836 */ /* 0x040fe20000000000 */
[C---:B------:R-:W-:Y:S01]  /*9c80*/  ISETP.GT.AND P6, PT, R198.reuse, R207, PT ;  /* 0x000000cfc600720c */ /* 0x040fe20003fc4270 */
[----:B------:R-:W-:Y:S01]  /*9c90*/  VIADD R105, R17, 0xffffff70 ;  /* 0xffffff7011697836 */ /* 0x000fe20000000000 */
[----:B------:R-:W-:Y:S01]  /*9ca0*/  FSEL R122, R85, -INF , !P5 ;  /* 0xff800000557a7808 */ /* 0x000fe20006800000 */
[----:B------:R-:W1:Y:S01]  /*9cb0*/  MUFU.TANH R13, R13 ;  /* 0x0000000d000d7308 */ /* 0x000e620000002400 */
[----:B------:R-:W-:Y:S01]  /*9cc0*/  ISETP.GT.AND P5, PT, R198, R131, PT ;  /* 0x00000083c600720c */ /* 0x000fe20003fa4270 */
[C---:B------:R-:W-:Y:S01]  /*9cd0*/  VIADD R121, R17.reuse, 0xffffff60 ;  /* 0xffffff6011797836 */ /* 0x040fe20000000000 */
[----:B------:R-:W-:Y:S01]  /*9ce0*/  FSEL R110, R80, -INF , !P3 ;  /* 0xff800000506e7808 */ /* 0x000fe20005800000 */
[----:B------:R-:W-:Y:S01]  /*9cf0*/  VIADD R117, R17, 0xffffff69 ;  /* 0xffffff6911757836 */ /* 0x000fe20000000000 */
[----:B------:R-:W-:Y:S01]  /*9d00*/  FSEL R244, R69, -INF , !P0 ;  /* 0xff80000045f47808 */ /* 0x000fe20004000000 */
[----:B------:R-:W-:Y:S01]  /*9d10*/  FMUL.FTZ R4, R94, UR6 ;  /* 0x000000065e047c20 */ /* 0x000fe20008410000 */
[----:B------:R-:W-:Y:S01]  /*9d20*/  ISETP.GT.AND P3, PT, R198, R129, PT ;  /* 0x00000081c600720c */ /* 0x000fe20003f64270 */
[----:B------:R3:W1:Y:S01]  /*9d30*/  MUFU.TANH R190, R111 ;  /* 0x0000006f00be7308 */ /* 0x0006620000002400 */
[----:B------:R-:W-:Y:S01]  /*9d40*/  FSEL R96, R68, -INF , !P4 ;  /* 0xff80000044607808 */ /* 0x000fe20006000000 */
[----:B------:R-:W-:Y:S01]  /*9d50*/  FMUL.FTZ R95, R95, UR6 ;  /* 0x000000065f5f7c20 */ /* 0x000fe20008410000 */
[----:B------:R-:W-:Y:S01]  /*9d60*/  ISETP.GT.AND P0, PT, R198, R123, PT ;  /* 0x0000007bc600720c */ /* 0x000fe20003f04270 */
[----:B------:R-:W-:Y:S01]  /*9d70*/  VIADD R94, R243, 0x8 ;  /* 0x00000008f35e7836 */ /* 0x000fe20000000000 */
[----:B------:R-:W-:Y:S01]  /*9d80*/  FSEL R193, R84, -INF , !P6 ;  /* 0xff80000054c17808 */ /* 0x000fe20007000000 */
[----:B------:R-:W-:Y:S01]  /*9d90*/  FMUL.FTZ R62, R62, UR6 ;  /* 0x000000063e3e7c20 */ /* 0x000fe20008410000 */
[----:B----4-:R-:W-:Y:S01]  /*9da0*/  FSEL R104, R187, -INF , !P2 ;  /* 0xff800000bb687808 */ /* 0x010fe20005000000 */
[----:B------:R-:W-:Y:S01]  /*9db0*/  MUFU.TANH R176, R176 ;  /* 0x000000b000b07308 */ /* 0x000fe20000002400 */
[----:B------:R-:W-:Y:S01]  /*9dc0*/  ISETP.GT.AND P4, PT, R198, R127, PT ;  /* 0x0000007fc600720c */ /* 0x000fe20003f84270 */
[----:B------:R-:W-:Y:S01]  /*9dd0*/  FMUL.FTZ R74, R74, UR6 ;  /* 0x000000064a4a7c20 */ /* 0x000fe20008410000 */
[C---:B------:R-:W-:Y:S01]  /*9de0*/  ISETP.GT.AND P6, PT, R198.reuse, R165, PT ;  /* 0x000000a5c600720c */ /* 0x040fe20003fc4270 */
[----:B------:R-:W-:Y:S01]  /*9df0*/  FMUL.FTZ R75, R75, UR6 ;  /* 0x000000064b4b7c20 */ /* 0x000fe20008410000 */
[----:B------:R-:W-:Y:S01]  /*9e00*/  ISETP.GT.AND P2, PT, R198, R113, PT ;  /* 0x00000071c600720c */ /* 0x000fe20003f44270 */
[----:B------:R-:W-:Y:S01]  /*9e10*/  FMUL.FTZ R79, R79, UR6 ;  /* 0x000000064f4f7c20 */ /* 0x000fe20008410000 */
[----:B--2---:R-:W-:Y:S01]  /*9e20*/  FSEL R84, R182, -INF , !P5 ;  /* 0xff800000b6547808 */ /* 0x004fe20006800000 */
[----:B------:R-:W-:Y:S01]  /*9e30*/  MUFU.TANH R128, R12 ;  /* 0x0000000c00807308 */ /* 0x000fe20000002400 */
[----:B------:R-:W-:Y:S01]  /*9e40*/  ISETP.GT.AND P5, PT, R198, R119, PT ;  /* 0x00000077c600720c */ /* 0x000fe20003fa4270 */
[----:B------:R-:W-:Y:S01]  /*9e50*/  FMUL.FTZ R63, R63, UR6 ;  /* 0x000000063f3f7c20 */ /* 0x000fe20008410000 */
[----:B------:R-:W-:Y:S01]  /*9e60*/  FSEL R80, R52, -INF , !P3 ;  /* 0xff80000034507808 */ /* 0x000fe20005800000 */
[----:B------:R-:W-:Y:S01]  /*9e70*/  FMUL.FTZ R46, R46, UR6 ;  /* 0x000000062e2e7c20 */ /* 0x000fe20008410000 */
[----:B------:R-:W-:Y:S01]  /*9e80*/  FSEL R177, R174, -INF , !P0 ;  /* 0xff800000aeb17808 */ /* 0x000fe20004000000 */
[----:B------:R-:W-:Y:S01]  /*9e90*/  FMUL.FTZ R42, R42, UR6 ;  /* 0x000000062a2a7c20 */ /* 0x000fe20008410000 */
[C---:B------:R-:W-:Y:S01]  /*9ea0*/  ISETP.GT.AND P3, PT, R198.reuse, R97, PT ;  /* 0x00000061c600720c */ /* 0x040fe20003f64270 */
        /* <DEDUP_REMOVED lines=8> */
[----:B------:R2:W-:Y:S01]  /*9f30*/  MUFU.TANH R120, R23 ;  /* 0x0000001700787308 */ /* 0x0005e20000002400 */
[C---:B------:R-:W-:Y:S01]  /*9f40*/  ISETP.GT.AND P4, PT, R198.reuse, R105, PT ;  /* 0x00000069c600720c */ /* 0x040fe20003f84270 */
[----:B------:R-:W-:Y:S01]  /*9f50*/  FMUL.FTZ R47, R47, UR6 ;  /* 0x000000062f2f7c20 */ /* 0x000fe20008410000 */
[C---:B------:R-:W-:Y:S01]  /*9f60*/  ISETP.GT.AND P6, PT, R198.reuse, R121, PT ;  /* 0x00000079c600720c */ /* 0x040fe20003fc4270 */
[----:B------:R-:W-:Y:S01]  /*9f70*/  FMUL.FTZ R27, R27, UR6 ;  /* 0x000000061b1b7c20 */ /* 0x000fe20008410000 */
[----:B------:R-:W-:Y:S01]  /*9f80*/  ISETP.GT.AND P2, PT, R198, R117, PT ;  /* 0x00000075c600720c */ /* 0x000fe20003f44270 */
[----:B------:R-:W-:Y:S01]  /*9f90*/  FMUL.FTZ R174, R179, UR6 ;  /* 0x00000006b3ae7c20 */ /* 0x000fe20008410000 */
[----:B---3--:R-:W-:Y:S01]  /*9fa0*/  FSEL R111, R33, -INF , !P5 ;  /* 0xff800000216f7808 */ /* 0x008fe20006800000 */
[----:B------:R-:W3:Y:S01]  /*9fb0*/  MUFU.TANH R103, R103 ;  /* 0x0000006700677308 */ /* 0x000ee20000002400 */
        /* <DEDUP_REMOVED lines=8> */
[----:B------:R-:W-:Y:S01]  /*a040*/  ISETP.GT.AND P0, PT, R94, R164, PT ;  /* 0x000000a45e00720c */ /* 0x000fe20003f04270 */
[C---:B--2---:R-:W-:Y:S01]  /*a050*/  VIADD R23, R17.reuse, 0xffffff78 ;  /* 0xffffff7811177836 */ /* 0x044fe20000000000 */
[----:B------:R-:W-:Y:S01]  /*a060*/  FSEL R28, R32, -INF , !P6 ;  /* 0xff800000201c7808 */ /* 0x000fe20007000000 */
[----:B------:R-:W-:Y:S01]  /*a070*/  VIADD R17, R17, 0xffffff79 ;  /* 0xffffff7911117836 */ /* 0x000fe20000000000 */
[----:B-----5:R-:W-:Y:S01]  /*a080*/  FSEL R12, R118, -INF , !P2 ;  /* 0xff800000760c7808 */ /* 0x020fe20005000000 */
[----:B------:R-:W-:Y:S01]  /*a090*/  FMUL.FTZ R73, R73, UR6 ;  /* 0x0000000649497c20 */ /* 0x000fe20008410000 */
[----:B------:R-:W-:Y:S01]  /*a0a0*/  ISETP.GT.AND P4, PT, R94, R194, PT ;  /* 0x000000c25e00720c */ /* 0x000fe20003f84270 */
[----:B------:R-:W-:Y:S01]  /*a0b0*/  MUFU.TANH R91, R91 ;  /* 0x0000005b005b7308 */ /* 0x000fe20000002400 */
[----:B------:R-:W-:Y:S01]  /*a0c0*/  ISETP.GT.AND P5, PT, R198, R17, PT ;  /* 0x00000011c600720c */ /* 0x000fe20003fa4270 */
[----:B------:R-:W-:Y:S01]  /*a0d0*/  FMUL.FTZ R60, R60, UR6 ;  /* 0x000000063c3c7c20 */ /* 0x000fe20008410000 */
[----:B------:R-:W-:Y:S01]  /*a0e0*/  ISETP.GT.AND P6, PT, R198, R23, PT ;  /* 0x00000017c600720c */ /* 0x000fe20003fc4270 */
[----:B------:R-:W-:Y:S01]  /*a0f0*/  FMUL.FTZ R44, R44, UR6 ;  /* 0x000000062c2c7c20 */ /* 0x000fe20008410000 */
[----:B------:R-:W-:Y:S01]  /*a100*/  ISETP.GT.AND P2, PT, R94, R208, PT ;  /* 0x000000d05e00720c */ /* 0x000fe20003f44270 */
[----:B------:R-:W-:Y:S01]  /*a110*/  FMUL.FTZ R24, R24, UR6 ;  /* 0x0000000618187c20 */ /* 0x000fe20008410000 */
[----:B-1----:R-:W-:Y:S01]  /*a120*/  FSEL R116, R13, -INF , !P5 ;  /* 0xff8000000d747808 */ /* 0x002fe20006800000 */
[----:B------:R1:W2:Y:S01]  /*a130*/  MUFU.TANH R53, R4 ;  /* 0x0000000400357308 */ /* 0x0002a20000002400 */
[----:B------:R-:W-:Y:S01]  /*a140*/  FSEL R69, R188, -INF , !P3 ;  /* 0xff800000bc457808 */ /* 0x000fe20005800000 */
[----:B------:R-:W-:Y:S01]  /*a150*/  FMUL.FTZ R20, R20, UR6 ;  /* 0x0000000614147c20 */ /* 0x000fe20008410000 */
[----:B------:R-:W-:-:S02]  /*a160*/  FSEL R13, R190, -INF , !P0 ;  /* 0xff800000be0d7808 */ /* 0x000fc40004000000 */
[C---:B------:R-:W-:Y:S02]  /*a170*/  ISETP.GT.AND P3, PT, R94.reuse, R219, PT ;  /* 0x000000db5e00720c */ /* 0x040fe40003f64270 */
[C---:B------:R-:W-:Y:S01]  /*a180*/  ISETP.GT.AND P0, PT, R94.reuse, R125, PT ;  /* 0x0000007d5e00720c */ /* 0x040fe20003f04270 */
[----:B------:R4:W5:Y:S01]  /*a190*/  MUFU.TANH R246, R78 ;  /* 0x0000004e00f67308 */ /* 0x0009620000002400 */
[----:B------:R-:W-:Y:S02]  /*a1a0*/  FSEL R85, R189, -INF , !P2 ;  /* 0xff800000bd557808 */ /* 0x000fe40005000000 */
[C---:B------:R-:W-:Y:S02]  /*a1b0*/  ISETP.GT.AND P2, PT, R94.reuse, R81, PT ;  /* 0x000000515e00720c */ /* 0x040fe40003f44270 */
[----:B------:R-:W-:Y:S01]  /*a1c0*/  FSEL R188, R11, -INF , !P0 ;  /* 0xff8000000bbc7808 */ /* 0x000fe20004000000 */
[----:B------:R-:W-:Y:S01]  /*a1d0*/  FMUL.FTZ R11, R171, UR6 ;  /* 0x00000006ab0b7c20 */ /* 0x000fe20008410000 */
[----:B------:R-:W-:Y:S01]  /*a1e0*/  ISETP.GT.AND P5, PT, R94, R247, PT ;  /* 0x000000f75e00720c */ /* 0x000fe20003fa4270 */
[----:B------:R-:W5:Y:S01]  /*a1f0*/  MUFU.TANH R95, R95 ;  /* 0x0000005f005f7308 */ /* 0x000f620000002400 */
[----:B---3--:R-:W-:-:S02]  /*a200*/  FSEL R33, R103, -INF , !P2 ;  /* 0xff80000067217808 */ /* 0x008fc40005000000 */
[----:B-1----:R-:W-:Y:S02]  /*a210*/  FSEL R4, R128, -INF , !P6 ;  /* 0xff80000080047808 */ /* 0x002fe40007000000 */
[C---:B------:R-:W-:Y:S02]  /*a220*/  ISETP.GT.AND P6, PT, R94.reuse, R249, PT ;  /* 0x000000f95e00720c */ /* 0x040fe40003fc4270 */
[----:B------:R-:W-:Y:S01]  /*a230*/  ISETP.GT.AND P2, PT, R94, R191, PT ;  /* 0x000000bf5e00720c */ /* 0x000fe20003f44270 */
[----:B------:R-:W-:Y:S01]  /*a240*/  MUFU.TANH R62, R62 ;  /* 0x0000003e003e7308 */ /* 0x000fe20000002400 */
[----:B------:R-:W-:Y:S02]  /*a250*/  FSEL R32, R204, -INF , !P6 ;  /* 0xff800000cc207808 */ /* 0x000fe40007000000 */
[----:B----4-:R-:W-:Y:S02]  /*a260*/  FSEL R78, R176, -INF , !P4 ;  /* 0xff800000b04e7808 */ /* 0x010fe40006000000 */
[----:B------:R-:W-:-:S02]  /*a270*/  ISETP.GT.AND P4, PT, R94, R211, PT ;  /* 0x000000d35e00720c */ /* 0x000fc40003f84270 */
[----:B------:R-:W-:Y:S01]  /*a280*/  ISETP.GT.AND P6, PT, R94, R183, PT ;  /* 0x000000b75e00720c */ /* 0x000fe20003fc4270 */
[----:B------:R-:W1:Y:S01]  /*a290*/  MUFU.TANH R74, R74 ;  /* 0x0000004a004a7308 */ /* 0x000e620000002400 */
[----:B------:R-:W-:Y:S02]  /*a2a0*/  FSEL R52, R10, -INF , !P4 ;  /* 0xff8000000a347808 */ /* 0x000fe40006000000 */
[C---:B------:R-:W-:Y:S02]  /*a2b0*/  ISETP.GT.AND P4, PT, R94.reuse, R195, PT ;  /* 0x000000c35e00720c */ /* 0x040fe40003f84270 */
[----:B------:R-:W-:Y:S02]  /*a2c0*/  FSEL R205, R205, -INF , !P5 ;  /* 0xff800000cdcd7808 */ /* 0x000fe40006800000 */
[----:B------:R-:W-:Y:S01]  /*a2d0*/  ISETP.GT.AND P5, PT, R94, R209, PT ;  /* 0x000000d15e00720c */ /* 0x000fe20003fa4270 */
[----:B------:R-:W-:Y:S01]  /*a2e0*/  MUFU.TANH R58, R58 ;  /* 0x0000003a003a7308 */ /* 0x000fe20000002400 */
[----:B--2---:R-:W-:-:S02]  /*a2f0*/  FSEL R53, R53, -INF , !P6 ;  /* 0xff80000035357808 */ /* 0x004fc40007000000 */
[----:B------:R-:W-:Y:S01]  /*a300*/  FSEL R192, R91, -INF , !P2 ;  /* 0xff8000005bc07808 */ /* 0x000fe20005000000 */
[----:B------:R-:W-:Y:S01]  /*a310*/  FMUL.FTZ R91, R6, UR6 ;  /* 0x00000006065b7c20 */ /* 0x000fe20008410000 */
[----:B------:R-:W-:Y:S01]  /*a320*/  ISETP.GT.AND P6, PT, R94, R173, PT ;  /* 0x000000ad5e00720c */ /* 0x000fe20003fc4270 */
[----:B------:R-:W-:Y:S01]  /*a330*/  FMUL.FTZ R6, R108, UR6 ;  /* 0x000000066c067c20 */ /* 0x000fe20008410000 */
[----:B-----5:R-:W-:Y:S01]  /*a340*/  FSEL R246, R246, -INF , !P4 ;  /* 0xff800000f6f67808 */ /* 0x020fe20006000000 */
[----:B------:R2:W3:Y:S01]  /*a350*/  MUFU.TANH R118, R79 ;  /* 0x0000004f00767308 */ /* 0x0004e20000002400 */
[----:B------:R-:W-:Y:S01]  /*a360*/  ISETP.GT.AND P0, PT, R94, R181, PT ;  /* 0x000000b55e00720c */ /* 0x000fe20003f04270 */
[----:B------:R-:W-:Y:S01]  /*a370*/  FMUL.FTZ R108, R88, UR6 ;  /* 0x00000006586c7c20 */ /* 0x000fe20008410000 */
[----:B------:R-:W-:Y:S01]  /*a380*/  ISETP.GT.AND P4, PT, R94, R129, PT ;  /* 0x000000815e00720c */ /* 0x000fe20003f84270 */
[----:B------:R-:W-:Y:S01]  /*a390*/  FMUL.FTZ R88, R89, UR6 ;  /* 0x0000000659587c20 */ /* 0x000fe20008410000 */
[----:B------:R-:W-:-:S02]  /*a3a0*/  FSEL R204, R95, -INF , !P5 ;  /* 0xff8000005fcc7808 */ /* 0x000fc40006800000 */
[C---:B------:R-:W-:Y:S01]  /*a3b0*/  ISETP.GT.AND P5, PT, R94.reuse, R167, PT ;  /* 0x000000a75e00720c */ /* 0x040fe20003fa4270 */
[----:B------:R-:W4:Y:S01]  /*a3c0*/  MUFU.TANH R75, R75 ;  /* 0x0000004b004b7308 */ /* 0x000f220000002400 */
[----:B------:R-:W-:Y:S02]  /*a3d0*/  ISETP.GT.AND P2, PT, R94, R131, PT ;  /* 0x000000835e00720c */ /* 0x000fe40003f44270 */
[----:B-1----:R-:W-:Y:S02]  /*a3e0*/  FSEL R189, R74, -INF , !P6 ;  /* 0xff8000004abd7808 */ /* 0x002fe40007000000 */
[----:B------:R-:W-:-:S03]  /*a3f0*/  ISETP.GT.AND P6, PT, R94, R127, PT ;  /* 0x0000007f5e00720c */ /* 0x000fc60003fc4270 */
[----:B------:R1:W5:Y:S01]  /*a400*/  MUFU.TANH R245, R63 ;  /* 0x0000003f00f57308 */ /* 0x0003620000002400 */
[----:B--2---:R-:W-:Y:S02]  /*a410*/  FSEL R79, R102, -INF , !P3 ;  /* 0xff800000664f7808 */ /* 0x004fe40005800000 */
[----:B------:R-:W-:Y:S02]  /*a420*/  ISETP.GT.AND P3, PT, R94, R207, PT ;  /* 0x000000cf5e00720c */ /* 0x000fe40003f64270 */
[----:B---3--:R-:W-:-:S03]  /*a430*/  FSEL R190, R118, -INF , !P0 ;  /* 0xff80000076be7808 */ /* 0x008fc60004000000 */
[----:B------:R-:W2:Y:S01]  /*a440*/  MUFU.TANH R46, R46 ;  /* 0x0000002e002e7308 */ /* 0x000ea20000002400 */
[----:B------:R-:W-:Y:S02]  /*a450*/  FSEL R198, R90, -INF , !P3 ;  /* 0xff8000005ac67808 */ /* 0x000fe40005800000 */
[C---:B------:R-:W-:Y:S02]  /*a460*/  ISETP.GT.AND P3, PT, R94.reuse, R165, PT ;  /* 0x000000a55e00720c */ /* 0x040fe40003f64270 */
[----:B------:R-:W-:Y:S02]  /*a470*/  ISETP.GT.AND P0, PT, R94, R113, PT ;  /* 0x000000715e00720c */ /* 0x000fe40003f04270 */
[----:B------:R-:W-:Y:S01]  /*a480*/  FSEL R176, R62, -INF , !P3 ;  /* 0xff8000003eb07808 */ /* 0x000fe20005800000 */
[----:B------:R-:W3:Y:S01]  /*a490*/  MUFU.TANH R59, R59 ;  /* 0x0000003b003b7308 */ /* 0x000ee20000002400 */
[----:B----4-:R-:W-:Y:S01]  /*a4a0*/  FSEL R182, R75, -INF , !P5 ;  /* 0xff8000004bb67808 */ /* 0x010fe20006800000 */
[----:B-1----:R-:W-:Y:S01]  /*a4b0*/  IMAD R63, R197, 0x80, R202 ;  /* 0x00000080c53f7824 */ /* 0x002fe200078e02ca */
[----:B-----5:R-:W-:-:S02]  /*a4c0*/  FSEL R245, R245, -INF , !P2 ;  /* 0xff800000f5f57808 */ /* 0x020fc40005000000 */
[C---:B------:R-:W-:Y:S01]  /*a4d0*/  ISETP.GT.AND P5, PT, R94.reuse, R123, PT ;  /* 0x0000007b5e00720c */ /* 0x040fe20003fa4270 */
[----:B------:R-:W-:Y:S01]  /*a4e0*/  VIADD R63, R63, 0xffffff00 ;  /* 0xffffff003f3f7836 */ /* 0x000fe20000000000 */
[C---:B------:R-:W-:Y:S01]  /*a4f0*/  ISETP.GT.AND P3, PT, R94.reuse, R121, PT ;  /* 0x000000795e00720c */ /* 0x040fe20003f64270 */
[----:B------:R1:W4:Y:S01]  /*a500*/  MUFU.TANH R128, R26 ;  /* 0x0000001a00807308 */ /* 0x0003220000002400 */
[----:B------:R-:W-:Y:S02]  /*a510*/  ISETP.GT.AND P2, PT, R94, R119, PT ;  /* 0x000000775e00720c */ /* 0x000fe40003f44270 */
[----:B--2---:R-:W-:Y:S02]  /*a520*/  FSEL R103, R46, -INF , !P6 ;  /* 0xff8000002e677808 */ /* 0x004fe40007000000 */
[----:B------:R-:W-:-:S03]  /*a530*/  ISETP.GT.AND P6, PT, R94, R105, PT ;  /* 0x000000695e00720c */ /* 0x000fc60003fc4270 */
[----:B------:R-:W2:Y:S01]  /*a540*/  MUFU.TANH R42, R42 ;  /* 0x0000002a002a7308 */ /* 0x000ea20000002400 */
[----:B---3--:R-:W-:Y:S02]  /*a550*/  FSEL R124, R59, -INF , !P0 ;  /* 0xff8000003b7c7808 */ /* 0x008fe40004000000 */
[----:B------:R-:W-:-:S05]  /*a560*/  ISETP.GT.AND P0, PT, R94, R117, PT ;  /* 0x000000755e00720c */ /* 0x000fca0003f04270 */
[----:B------:R-:W3:Y:S01]  /*a570*/  MUFU.TANH R43, R43 ;  /* 0x0000002b002b7308 */ /* 0x000ee20000002400 */
[----:B-1----:R-:W-:Y:S01]  /*a580*/  FMUL.FTZ R26, R170, UR6 ;  /* 0x00000006aa1a7c20 */ /* 0x002fe20008410000 */
[----:B------:R-:W-:Y:S01]  /*a590*/  FSEL R170, R58, -INF , !P4 ;  /* 0xff8000003aaa7808 */ /* 0x000fe20006000000 */
[----:B------:R-:W-:Y:S01]  /*a5a0*/  FMUL.FTZ R58, R106, UR6 ;  /* 0x000000066a3a7c20 */ /* 0x000fe20008410000 */
[----:B------:R-:W-:Y:S01]  /*a5b0*/  ISETP.GT.AND P4, PT, R94, R97, PT ;  /* 0x000000615e00720c */ /* 0x000fe20003f84270 */
[----:B------:R-:W-:Y:S01]  /*a5c0*/  FMUL.FTZ R106, R86, UR6 ;  /* 0x00000006566a7c20 */ /* 0x000fe20008410000 */
[----:B------:R-:W-:Y:S02]  /*a5d0*/  FMUL.FTZ R86, R87, UR6 ;  /* 0x0000000657567c20 */ /* 0x000fe40008410000 */
[----:B------:R-:W1:Y:S01]  /*a5e0*/  MUFU.TANH R10, R47 ;  /* 0x0000002f000a7308 */ /* 0x000e620000002400 */
[----:B----4-:R-:W-:Y:S02]  /*a5f0*/  FSEL R128, R128, -INF , !P4 ;  /* 0xff80000080807808 */ /* 0x010fe40006000000 */
[----:B------:R-:W-:-:S02]  /*a600*/  ISETP.GT.AND P4, PT, R243, R63, PT ;  /* 0x0000003ff300720c */ /* 0x000fc40003f84270 */
[----:B--2---:R-:W-:Y:S02]  /*a610*/  FSEL R95, R42, -INF , !P3 ;  /* 0xff8000002a5f7808 */ /* 0x004fe40005800000 */
[C---:B------:R-:W-:Y:S01]  /*a620*/  ISETP.GT.AND P3, PT, R94.reuse, R23, PT ;  /* 0x000000175e00720c */ /* 0x040fe20003f64270 */
[----:B------:R-:W2:Y:S01]  /*a630*/  MUFU.TANH R22, R22 ;  /* 0x0000001600167308 */ /* 0x000ea20000002400 */
[----:B---3--:R-:W-:Y:S02]  /*a640*/  FSEL R102, R43, -INF , !P2 ;  /* 0xff8000002b667808 */ /* 0x008fe40005000000 */
[----:B------:R-:W-:-:S05]  /*a650*/  ISETP.GT.AND P2, PT, R94, R17, PT ;  /* 0x000000115e00720c */ /* 0x000fca0003f44270 */
[----:B------:R-:W3:Y:S01]  /*a660*/  MUFU.TANH R179, R27 ;  /* 0x0000001b00b37308 */ /* 0x000ee20000002400 */
[----:B-1----:R-:W-:Y:S01]  /*a670*/  FSEL R118, R10, -INF , !P5 ;  /* 0xff8000000a767808 */ /* 0x002fe20006800000 */
[----:B------:R-:W-:Y:S01]  /*a680*/  FMUL.FTZ R10, R109, UR6 ;  /* 0x000000066d0a7c20 */ /* 0x000fe20008410000 */
[----:B------:R-:W-:Y:S01]  /*a690*/  ISETP.GT.AND P5, PT, R94, R49, PT ;  /* 0x000000315e00720c */ /* 0x000fe20003fa4270 */
[----:B------:R-:W-:Y:S01]  /*a6a0*/  FMUL.FTZ R47, R100, UR6 ;  /* 0x00000006642f7c20 */ /* 0x000fe20008410000 */
[----:B------:R-:W-:-:S03]  /*a6b0*/  FMUL.FTZ R100, R101, UR6 ;  /* 0x0000000665647c20 */ /* 0x000fc60008410000 */
[----:B------:R-:W-:Y:S01]  /*a6c0*/  MUFU.TANH R11, R11 ;  /* 0x0000000b000b7308 */ /* 0x000fe20000002400 */
[----:B------:R-:W-:Y:S02]  /*a6d0*/  FSEL R187, R120, -INF , !P5 ;  /* 0xff80000078bb7808 */ /* 0x000fe40006800000 */
[----:B--2---:R-:W-:Y:S02]  /*a6e0*/  FSEL R94, R22, -INF , !P6 ;  /* 0xff800000165e7808 */ /* 0x004fe40007000000 */
[----:B------:R-:W-:Y:S02]  /*a6f0*/  FSEL R22, R184, -INF , !P4 ;  /* 0xff800000b8167808 */ /* 0x000fe40006000000 */
[----:B------:R-:W-:Y:S01]  /*a700*/  ISETP.GT.AND P4, PT, R243, R208, PT ;  /* 0x000000d0f300720c */ /* 0x000fe20003f84270 */
[----:B------:R-:W1:Y:S01]  /*a710*/  MUFU.TANH R62, R26 ;  /* 0x0000001a003e7308 */ /* 0x000e620000002400 */
[----:B------:R-:W-:Y:S02]  /*a720*/  ISETP.GE.AND P6, PT, R63, R241, PT ;  /* 0x000000f13f00720c */ /* 0x000fe40003fc6270 */
[----:B---3--:R-:W-:-:S02]  /*a730*/  FSEL R179, R179, -INF , !P0 ;  /* 0xff800000b3b37808 */ /* 0x008fc40004000000 */
[C---:B------:R-:W-:Y:S02]  /*a740*/  ISETP.GE.AND P0, PT, R63.reuse, R242, PT ;  /* 0x000000f23f00720c */ /* 0x040fe40003f06270 */
[----:B------:R-:W-:Y:S01]  /*a750*/  ISETP.GE.AND P5, PT, R63, R240, PT ;  /* 0x000000f03f00720c */ /* 0x000fe20003fa6270 */
[----:B------:R-:W2:Y:S01]  /*a760*/  MUFU.TANH R6, R6 ;  /* 0x0000000600067308 */ /* 0x000ea20000002400 */
[----:B------:R-:W-:Y:S02]  /*a770*/  FSEL R22, R22, -INF , !P0 ;  /* 0xff80000016167808 */ /* 0x000fe40004000000 */
[----:B------:R-:W-:Y:S02]  /*a780*/  FSEL R185, R185, -INF , !P4 ;  /* 0xff800000b9b97808 */ /* 0x000fe40006000000 */
[----:B------:R-:W-:Y:S02]  /*a790*/  ISETP.GE.AND P0, PT, R208, R242, PT ;  /* 0x000000f2d000720c */ /* 0x000fe40003f06270 */
[----:B------:R-:W-:Y:S01]  /*a7a0*/  ISETP.GT.AND P4, PT, R243, R194, PT ;  /* 0x000000c2f300720c */ /* 0x000fe20003f84270 */
[----:B------:R3:W-:Y:S01]  /*a7b0*/  MUFU.TANH R42, R8 ;  /* 0x00000008002a7308 */ /* 0x0007e20000002400 */
[----:B------:R-:W-:-:S02]  /*a7c0*/  FSEL R109, R185, -INF , !P0 ;  /* 0xff800000b96d7808 */ /* 0x000fc40004000000 */
[----:B-1----:R-:W-:Y:S02]  /*a7d0*/  FSEL R62, R62, -INF , !P3 ;  /* 0xff8000003e3e7808 */ /* 0x002fe40005800000 */
[----:B------:R-:W-:Y:S02]  /*a7e0*/  ISETP.GE.AND P3, PT, R63, R239, PT ;  /* 0x000000ef3f00720c */ /* 0x000fe40003f66270 */
[----:B------:R-:W-:Y:S01]  /*a7f0*/  ISETP.GE.AND P0, PT, R194, R242, PT ;  /* 0x000000f2c200720c */ /* 0x000fe20003f06270 */
[----:B------:R1:W-:Y:S01]  /*a800*/  MUFU.TANH R43, R174 ;  /* 0x000000ae002b7308 */ /* 0x0003e20000002400 */
[----:B--2---:R-:W-:Y:S02]  /*a810*/  FSEL R6, R6, -INF , !P4 ;  /* 0xff80000006067808 */ /* 0x004fe40006000000 */
[----:B------:R-:W-:-:S05]  /*a820*/  ISETP.GT.AND P4, PT, R243, R164, PT ;  /* 0x000000a4f300720c */ /* 0x000fca0003f84270 */
[----:B------:R2:W-:Y:S01]  /*a830*/  MUFU.TANH R59, R9 ;  /* 0x00000009003b7308 */ /* 0x0005e20000002400 */
[----:B---3--:R-:W-:Y:S01]  /*a840*/  FMUL.FTZ R8, R114, UR6 ;  /* 0x0000000672087c20 */ /* 0x008fe20008410000 */
[----:B------:R-:W-:-:S06]  /*a850*/  FMUL.FTZ R114, R7, UR6 ;  /* 0x0000000607727c20 */ /* 0x000fcc0008410000 */
[----:B------:R-:W3:Y:S01]  /*a860*/  MUFU.TANH R8, R8 ;  /* 0x0000000800087308 */ /* 0x000ee20000002400 */
[----:B-1----:R-:W-:Y:S02]  /*a870*/  FSEL R174, R11, -INF , !P2 ;  /* 0xff8000000bae7808 */ /* 0x002fe40005000000 */
[----:B------:R-:W-:Y:S02]  /*a880*/  ISETP.GT.AND P2, PT, R196, R63, PT ;  /* 0x0000003fc400720c */ /* 0x000fe40003f44270 */
[----:B------:R-:W-:Y:S02]  /*a890*/  FSEL R63, R69, -INF , !P6 ;  /* 0xff800000453f7808 */ /* 0x000fe40007000000 */
[----:B------:R-:W-:Y:S01]  /*a8a0*/  FSEL R199, R199, -INF , !P2 ;  /* 0xff800000c7c77808 */ /* 0x000fe20005000000 */
[----:B------:R-:W-:Y:S01]  /*a8b0*/  MUFU.TANH R10, R10 ;  /* 0x0000000a000a7308 */ /* 0x000fe20000002400 */
[----:B------:R-:W-:Y:S02]  /*a8c0*/  ISETP.GE.AND P6, PT, R208, R241, PT ;  /* 0x000000f1d000720c */ /* 0x000fe40003fc6270 */
[----:B------:R-:W-:-:S02]  /*a8d0*/  FSEL R69, R29, -INF , !P5 ;  /* 0xff8000001d457808 */ /* 0x000fc40006800000 */
[----:B------:R-:W-:Y:S02]  /*a8e0*/  ISETP.GE.AND P5, PT, R208, R240, PT ;  /* 0x000000f0d000720c */ /* 0x000fe40003fa6270 */
[----:B------:R-:W-:Y:S01]  /*a8f0*/  FSEL R29, R199, -INF , !P3 ;  /* 0xff800000c71d7808 */ /* 0x000fe20005800000 */
[----:B------:R-:W-:Y:S01]  /*a900*/  MUFU.TANH R47, R47 ;  /* 0x0000002f002f7308 */ /* 0x000fe20000002400 */
[----:B------:R-:W-:Y:S02]  /*a910*/  ISETP.GT.AND P3, PT, R196, R208, PT ;  /* 0x000000d0c400720c */ /* 0x000fe40003f64270 */
[----:B--2---:R-:W-:Y:S02]  /*a920*/  FSEL R9, R85, -INF , !P6 ;  /* 0xff80000055097808 */ /* 0x004fe40007000000 */
[----:B------:R-:W-:Y:S02]  /*a930*/  FSEL R85, R48, -INF , !P5 ;  /* 0xff80000030557808 */ /* 0x000fe40006800000 */
[----:B------:R-:W-:Y:S01]  /*a940*/  FSEL R48, R6, -INF , !P0 ;  /* 0xff80000006307808 */ /* 0x000fe20004000000 */
[----:B------:R-:W-:Y:S01]  /*a950*/  MUFU.TANH R58, R58 ;  /* 0x0000003a003a7308 */ /* 0x000fe20000002400 */
[----:B------:R-:W-:-:S02]  /*a960*/  ISETP.GE.AND P2, PT, R208, R239, PT ;  /* 0x000000efd000720c */ /* 0x000fc40003f46270 */
[----:B------:R-:W-:Y:S02]  /*a970*/  FSEL R27, R200, -INF , !P3 ;  /* 0xff800000c81b7808 */ /* 0x000fe40005800000 */
[----:B------:R-:W-:Y:S02]  /*a980*/  ISETP.GE.AND P3, PT, R194, R239, PT ;  /* 0x000000efc200720c */ /* 0x000fe40003f66270 */
[----:B------:R-:W-:Y:S01]  /*a990*/  FSEL R27, R27, -INF , !P2 ;  /* 0xff8000001b1b7808 */ /* 0x000fe20005000000 */
[----:B------:R-:W1:Y:S01]  /*a9a0*/  MUFU.TANH R6, R115 ;  /* 0x0000007300067308 */ /* 0x000e620000002400 */
[----:B------:R-:W-:Y:S02]  /*a9b0*/  ISETP.GT.AND P2, PT, R196, R194, PT ;  /* 0x000000c2c400720c */ /* 0x000fe40003f44270 */
[----:B------:R-:W-:Y:S02]  /*a9c0*/  ISETP.GE.AND P6, PT, R194, R241, PT ;  /* 0x000000f1c200720c */ /* 0x000fe40003fc6270 */
[----:B---3--:R-:W-:-:S02]  /*a9d0*/  FSEL R7, R8, -INF , !P2 ;  /* 0xff80000008077808 */ /* 0x008fc40005000000 */
[----:B------:R-:W-:Y:S01]  /*a9e0*/  FSEL R11, R78, -INF , !P6 ;  /* 0xff8000004e0b7808 */ /* 0x000fe20007000000 */
[----:B------:R-:W2:Y:S01]  /*a9f0*/  MUFU.TANH R100, R100 ;  /* 0x0000006400647308 */ /* 0x000ea20000002400 */
[----:B------:R-:W-:Y:S02]  /*aa00*/  FSEL R7, R7, -INF , !P3 ;  /* 0xff80000007077808 */ /* 0x000fe40005800000 */
[----:B------:R-:W-:Y:S02]  /*aa10*/  ISETP.GT.AND P3, PT, R196, R164, PT ;  /* 0x000000a4c400720c */ /* 0x000fe40003f64270 */
[C---:B------:R-:W-:Y:S02]  /*aa20*/  ISETP.GE.AND P6, PT, R164.reuse, R241, PT ;  /* 0x000000f1a400720c */ /* 0x040fe40003fc6270 */
[----:B------:R-:W-:Y:S01]  /*aa30*/  ISETP.GE.AND P2, PT, R164, R239, PT ;  /* 0x000000efa400720c */ /* 0x000fe20003f46270 */
[----:B------:R-:W-:Y:S01]  /*aa40*/  MUFU.TANH R91, R91 ;  /* 0x0000005b005b7308 */ /* 0x000fe20000002400 */
[----:B------:R-:W-:-:S02]  /*aa50*/  FSEL R13, R13, -INF , !P6 ;  /* 0xff8000000d0d7808 */ /* 0x000fc40007000000 */
[----:B-1----:R-:W-:Y:S02]  /*aa60*/  FSEL R6, R6, -INF , !P3 ;  /* 0xff80000006067808 */ /* 0x002fe40005800000 */
[----:B------:R-:W-:Y:S02]  /*aa70*/  ISETP.GE.AND P6, PT, R249, R241, PT ;  /* 0x000000f1f900720c */ /* 0x000fe40003fc6270 */
[----:B------:R-:W-:Y:S01]  /*aa80*/  FSEL R6, R6, -INF , !P2 ;  /* 0xff80000006067808 */ /* 0x000fe20005000000 */
[----:B------:R-:W-:Y:S01]  /*aa90*/  MUFU.TANH R114, R114 ;  /* 0x0000007200727308 */ /* 0x000fe20000002400 */
[-C--:B------:R-:W-:Y:S02]  /*aaa0*/  ISETP.GT.AND P2, PT, R196, R249.reuse, PT ;  /* 0x000000f9c400720c */ /* 0x080fe40003f44270 */
[----:B------:R-:W-:Y:S02]  /*aab0*/  FSEL R10, R10, -INF , !P4 ;  /* 0xff8000000a0a7808 */ /* 0x000fe40006000000 */
[----:B------:R-:W-:-:S02]  /*aac0*/  ISETP.GT.AND P4, PT, R243, R249, PT ;  /* 0x000000f9f300720c */ /* 0x000fc40003f84270 */
[----:B------:R-:W-:Y:S01]  /*aad0*/  FSEL R74, R32, -INF , !P6 ;  /* 0xff800000204a7808 */ /* 0x000fe20007000000 */
[----:B------:R1:W-:Y:S01]  /*aae0*/  MUFU.TANH R87, R106 ;  /* 0x0000006a00577308 */ /* 0x0003e20000002400 */
[----:B------:R-:W-:Y:S02]  /*aaf0*/  ISETP.GE.AND P5, PT, R194, R240, PT ;  /* 0x000000f0c200720c */ /* 0x000fe40003fa6270 */
[----:B------:R-:W-:Y:S02]  /*ab00*/  ISETP.GE.AND P6, PT, R247, R241, PT ;  /* 0x000000f1f700720c */ /* 0x000fe40003fc6270 */
[----:B------:R-:W-:Y:S02]  /*ab10*/  ISETP.GE.AND P3, PT, R249, R239, PT ;  /* 0x000000eff900720c */ /* 0x000fe40003f66270 */
[----:B------:R-:W-:Y:S01]  /*ab20*/  FSEL R46, R178, -INF , !P2 ;  /* 0xff800000b22e7808 */ /* 0x000fe20005000000 */
[----:B------:R-:W-:Y:S01]  /*ab30*/  MUFU.TANH R99, R99 ;  /* 0x0000006300637308 */ /* 0x000fe20000002400 */
[----:B------:R-:W-:-:S02]  /*ab40*/  FSEL R90, R201, -INF , !P4 ;  /* 0xff800000c95a7808 */ /* 0x000fc40006000000 */
[----:B------:R-:W-:Y:S02]  /*ab50*/  ISETP.GE.AND P0, PT, R164, R242, PT ;  /* 0x000000f2a400720c */ /* 0x000fe40003f06270 */
[----:B------:R-:W-:Y:S02]  /*ab60*/  FSEL R8, R210, -INF , !P5 ;  /* 0xff800000d2087808 */ /* 0x000fe40006800000 */
[----:B------:R-:W-:Y:S01]  /*ab70*/  ISETP.GT.AND P4, PT, R243, R247, PT ;  /* 0x000000f7f300720c */ /* 0x000fe20003f84270 */
[----:B------:R-:W-:Y:S01]  /*ab80*/  MUFU.TANH R108, R108 ;  /* 0x0000006c006c7308 */ /* 0x000fe20000002400 */
[----:B------:R-:W-:Y:S01]  /*ab90*/  FSEL R101, R205, -INF , !P6 ;  /* 0xff800000cd657808 */ /* 0x000fe20007000000 */
[----:B-1----:R-:W-:Y:S01]  /*aba0*/  FMUL.FTZ R106, R98, UR6 ;  /* 0x00000006626a7c20 */ /* 0x002fe20008410000 */
[----:B------:R-:W-:Y:S02]  /*abb0*/  ISETP.GE.AND P5, PT, R164, R240, PT ;  /* 0x000000f0a400720c */ /* 0x000fe40003fa6270 */
[----:B------:R-:W-:-:S02]  /*abc0*/  FSEL R46, R46, -INF , !P3 ;  /* 0xff8000002e2e7808 */ /* 0x000fc40005800000 */
[----:B------:R-:W-:Y:S01]  /*abd0*/  ISETP.GE.AND P6, PT, R219, R241, PT ;  /* 0x000000f1db00720c */ /* 0x000fe20003fc6270 */
[----:B------:R-:W-:Y:S01]  /*abe0*/  MUFU.TANH R98, R93 ;  /* 0x0000005d00627308 */ /* 0x000fe20000002400 */
[----:B------:R-:W-:Y:S02]  /*abf0*/  ISETP.GT.AND P3, PT, R196, R247, PT ;  /* 0x000000f7c400720c */ /* 0x000fe40003f64270 */
[----:B------:R-:W-:Y:S02]  /*ac00*/  FSEL R26, R10, -INF , !P0 ;  /* 0xff8000000a1a7808 */ /* 0x000fe40004000000 */
[----:B------:R-:W-:Y:S02]  /*ac10*/  FSEL R78, R203, -INF , !P4 ;  /* 0xff800000cb4e7808 */ /* 0x000fe40006000000 */
[----:B------:R-:W-:Y:S01]  /*ac20*/  FSEL R10, R206, -INF , !P5 ;  /* 0xff800000ce0a7808 */ /* 0x000fe20006800000 */
[----:B------:R-:W-:Y:S01]  /*ac30*/  MUFU.TANH R88, R88 ;  /* 0x0000005800587308 */ /* 0x000fe20000002400 */
[----:B------:R-:W-:-:S02]  /*ac40*/  ISETP.GT.AND P4, PT, R243, R219, PT ;  /* 0x000000dbf300720c */ /* 0x000fc40003f84270 */
[----:B------:R-:W-:Y:S02]  /*ac50*/  FSEL R89, R79, -INF , !P6 ;  /* 0xff8000004f597808 */ /* 0x000fe40007000000 */
[C---:B------:R-:W-:Y:S02]  /*ac60*/  ISETP.GE.AND P0, PT, R249.reuse, R242, PT ;  /* 0x000000f2f900720c */ /* 0x040fe40003f06270 */
[----:B------:R-:W-:Y:S01]  /*ac70*/  ISETP.GE.AND P5, PT, R249, R240, PT ;  /* 0x000000f0f900720c */ /* 0x000fe20003fa6270 */
[----:B------:R-:W1:Y:S01]  /*ac80*/  MUFU.TANH R79, R107 ;  /* 0x0000006b004f7308 */ /* 0x000e620000002400 */
[----:B------:R-:W-:Y:S02]  /*ac90*/  ISETP.GE.AND P2, PT, R247, R239, PT ;  /* 0x000000eff700720c */ /* 0x000fe40003f46270 */
[----:B------:R-:W-:Y:S02]  /*aca0*/  FSEL R43, R43, -INF , !P3 ;  /* 0xff8000002b2b7808 */ /* 0x000fe40005800000 */
[----:B------:R-:W-:-:S02]  /*acb0*/  FSEL R75, R47, -INF , !P4 ;  /* 0xff8000002f4b7808 */ /* 0x000fc40006000000 */
[----:B------:R-:W-:Y:S01]  /*acc0*/  FSEL R90, R90, -INF , !P0 ;  /* 0xff8000005a5a7808 */ /* 0x000fe20004000000 */
[----:B------:R-:W-:Y:S01]  /*acd0*/  MUFU.TANH R86, R86 ;  /* 0x0000005600567308 */ /* 0x000fe20000002400 */
[----:B------:R-:W-:Y:S02]  /*ace0*/  FSEL R32, R186, -INF , !P5 ;  /* 0xff800000ba207808 */ /* 0x000fe40006800000 */
[----:B------:R-:W-:Y:S02]  /*acf0*/  FSEL R47, R43, -INF , !P2 ;  /* 0xff8000002b2f7808 */ /* 0x000fe40005000000 */
[C---:B------:R-:W-:Y:S02]  /*ad00*/  ISETP.GE.AND P0, PT, R247.reuse, R242, PT ;  /* 0x000000f2f700720c */ /* 0x040fe40003f06270 */
[----:B------:R-:W-:Y:S01]  /*ad10*/  ISETP.GE.AND P5, PT, R247, R240, PT ;  /* 0x000000f0f700720c */ /* 0x000fe20003fa6270 */
[----:B------:R-:W-:Y:S01]  /*ad20*/  MUFU.TANH R76, R76 ;  /* 0x0000004c004c7308 */ /* 0x000fe20000002400 */
[----:B------:R-:W-:-:S02]  /*ad30*/  ISETP.GT.AND P2, PT, R196, R219, PT ;  /* 0x000000dbc400720c */ /* 0x000fc40003f44270 */
[----:B------:R-:W-:Y:S02]  /*ad40*/  FSEL R78, R78, -INF , !P0 ;  /* 0xff8000004e4e7808 */ /* 0x000fe40004000000 */
[----:B------:R-:W-:Y:S02]  /*ad50*/  FSEL R64, R64, -INF , !P5 ;  /* 0xff80000040407808 */ /* 0x000fe40006800000 */
[C---:B------:R-:W-:Y:S01]  /*ad60*/  ISETP.GE.AND P3, PT, R219.reuse, R239, PT ;  /* 0x000000efdb00720c */ /* 0x040fe20003f66270 */
[----:B------:R-:W-:Y:S01]  /*ad70*/  MUFU.TANH R72, R72 ;  /* 0x0000004800487308 */ /* 0x000fe20000002400 */
[----:B------:R-:W-:Y:S02]  /*ad80*/  FSEL R43, R58, -INF , !P2 ;  /* 0xff8000003a2b7808 */ /* 0x000fe40005000000 */
[C---:B------:R-:W-:Y:S02]  /*ad90*/  ISETP.GE.AND P0, PT, R219.reuse, R242, PT ;  /* 0x000000f2db00720c */ /* 0x040fe40003f06270 */
[----:B------:R-:W-:-:S02]  /*ada0*/  ISETP.GE.AND P5, PT, R219, R240, PT ;  /* 0x000000f0db00720c */ /* 0x000fc40003fa6270 */
[-C--:B------:R-:W-:Y:S01]  /*adb0*/  ISETP.GT.AND P4, PT, R243, R81.reuse, PT ;  /* 0x00000051f300720c */ /* 0x080fe20003f84270 */
[----:B------:R-:W-:Y:S01]  /*adc0*/  MUFU.TANH R73, R73 ;  /* 0x0000004900497308 */ /* 0x000fe20000002400 */
[----:B------:R-:W-:Y:S02]  /*add0*/  FSEL R43, R43, -INF , !P3 ;  /* 0xff8000002b2b7808 */ /* 0x000fe40005800000 */
[----:B------:R-:W-:Y:S02]  /*ade0*/  FSEL R75, R75, -INF , !P0 ;  /* 0xff8000004b4b7808 */ /* 0x000fe40004000000 */
[----:B------:R-:W-:Y:S02]  /*adf0*/  FSEL R65, R65, -INF , !P5 ;  /* 0xff80000041417808 */ /* 0x000fe40006800000 */
[----:B------:R-:W-:Y:S01]  /*ae00*/  ISETP.GT.AND P3, PT, R196, R81, PT ;  /* 0x00000051c400720c */ /* 0x000fe20003f64270 */
[----:B------:R-:W-:Y:S01]  /*ae10*/  MUFU.TANH R60, R60 ;  /* 0x0000003c003c7308 */ /* 0x000fe20000002400 */
[----:B------:R-:W-:-:S02]  /*ae20*/  ISETP.GE.AND P0, PT, R81, R242, PT ;  /* 0x000000f25100720c */ /* 0x000fc40003f06270 */
[C---:B------:R-:W-:Y:S02]  /*ae30*/  ISETP.GE.AND P6, PT, R81.reuse, R241, PT ;  /* 0x000000f15100720c */ /* 0x040fe40003fc6270 */
[C---:B------:R-:W-:Y:S02]  /*ae40*/  ISETP.GE.AND P5, PT, R81.reuse, R240, PT ;  /* 0x000000f05100720c */ /* 0x040fe40003fa6270 */
[----:B------:R-:W-:Y:S01]  /*ae50*/  ISETP.GE.AND P2, PT, R81, R239, PT ;  /* 0x000000ef5100720c */ /* 0x000fe20003f46270 */
[----:B------:R-:W-:Y:S01]  /*ae60*/  MUFU.TANH R54, R54 ;  /* 0x0000003600367308 */ /* 0x000fe20000002400 */
[----:B--2---:R-:W-:Y:S01]  /*ae70*/  FSEL R81, R100, -INF , !P4 ;  /* 0xff80000064517808 */ /* 0x004fe20006000000 */
[----:B------:R-:W-:Y:S01]  /*ae80*/  FMUL.FTZ R100, R92, UR6 ;  /* 0x000000065c647c20 */ /* 0x000fe20008410000 */
[----:B------:R-:W-:Y:S02]  /*ae90*/  ISETP.GT.AND P4, PT, R243, R211, PT ;  /* 0x000000d3f300720c */ /* 0x000fe40003f84270 */
[----:B-1----:R-:W-:-:S02]  /*aea0*/  FSEL R79, R79, -INF , !P3 ;  /* 0xff8000004f4f7808 */ /* 0x002fc40005800000 */
[----:B------:R-:W-:Y:S01]  /*aeb0*/  FSEL R58, R33, -INF , !P6 ;  /* 0xff800000213a7808 */ /* 0x000fe20007000000 */
[----:B------:R-:W-:Y:S01]  /*aec0*/  MUFU.TANH R100, R100 ;  /* 0x0000006400647308 */ /* 0x000fe20000002400 */
[----:B------:R-:W-:Y:S02]  /*aed0*/  FSEL R33, R126, -INF , !P5 ;  /* 0xff8000007e217808 */ /* 0x000fe40006800000 */
[----:B------:R-:W-:Y:S02]  /*aee0*/  FSEL R126, R42, -INF , !P4 ;  /* 0xff8000002a7e7808 */ /* 0x000fe40006000000 */
[----:B------:R-:W-:Y:S02]  /*aef0*/  FSEL R42, R79, -INF , !P2 ;  /* 0xff8000004f2a7808 */ /* 0x000fe40005000000 */
[----:B------:R-:W-:Y:S01]  /*af00*/  ISETP.GT.AND P2, PT, R196, R211, PT ;  /* 0x000000d3c400720c */ /* 0x000fe20003f44270 */
[----:B------:R-:W-:Y:S01]  /*af10*/  MUFU.TANH R44, R44 ;  /* 0x0000002c002c7308 */ /* 0x000fe20000002400 */
[----:B------:R-:W-:-:S02]  /*af20*/  FSEL R81, R81, -INF , !P0 ;  /* 0xff80000051517808 */ /* 0x000fc40004000000 */
[C---:B------:R-:W-:Y:S02]  /*af30*/  ISETP.GE.AND P0, PT, R211.reuse, R242, PT ;  /* 0x000000f2d300720c */ /* 0x040fe40003f06270 */
[C---:B------:R-:W-:Y:S02]  /*af40*/  ISETP.GE.AND P6, PT, R211.reuse, R241, PT ;  /* 0x000000f1d300720c */ /* 0x040fe40003fc6270 */
[C---:B------:R-:W-:Y:S01]  /*af50*/  ISETP.GE.AND P5, PT, R211.reuse, R240, PT ;  /* 0x000000f0d300720c */ /* 0x040fe20003fa6270 */
[----:B------:R-:W-:Y:S01]  /*af60*/  MUFU.TANH R55, R55 ;  /* 0x0000003700377308 */ /* 0x000fe20000002400 */
[----:B------:R-:W-:Y:S02]  /*af70*/  ISETP.GE.AND P3, PT, R211, R239, PT ;  /* 0x000000efd300720c */ /* 0x000fe40003f66270 */
[----:B------:R-:W-:Y:S02]  /*af80*/  FSEL R91, R91, -INF , !P2 ;  /* 0xff8000005b5b7808 */ /* 0x000fe40005000000 */
[----:B------:R-:W-:-:S02]  /*af90*/  ISETP.GT.AND P4, PT, R243, R125, PT ;  /* 0x0000007df300720c */ /* 0x000fc40003f84270 */
[----:B------:R-:W-:Y:S01]  /*afa0*/  FSEL R126, R126, -INF , !P0 ;  /* 0xff8000007e7e7808 */ /* 0x000fe20004000000 */
[----:B------:R-:W-:Y:S01]  /*afb0*/  MUFU.TANH R24, R24 ;  /* 0x0000001800187308 */ /* 0x000fe20000002400 */
[----:B------:R-:W-:Y:S02]  /*afc0*/  FSEL R164, R52, -INF , !P6 ;  /* 0xff80000034a47808 */ /* 0x000fe40007000000 */
[----:B------:R-:W-:Y:S02]  /*afd0*/  FSEL R92, R180, -INF , !P5 ;  /* 0xff800000b45c7808 */ /* 0x000fe40006800000 */
[----:B------:R-:W-:Y:S01]  /*afe0*/  FSEL R91, R91, -INF , !P3 ;  /* 0xff8000005b5b7808 */ /* 0x000fe20005800000 */
[----:B------:R-:W-:Y:S01]  /*aff0*/  BAR.SYNC.DEFER_BLOCKING 0x0 ;  /* 0x0000000000007b1d */ /* 0x000fe20000010000 */
[C---:B------:R-:W-:Y:S02]  /*b000*/  ISETP.GE.AND P0, PT, R125.reuse, R242, PT ;  /* 0x000000f27d00720c */ /* 0x040fe40003f06270 */
[----:B------:R-:W-:-:S02]  /*b010*/  ISETP.GE.AND P6, PT, R125, R241, PT ;  /* 0x000000f17d00720c */ /* 0x000fc40003fc6270 */
[C---:B------:R-:W-:Y:S01]  /*b020*/  ISETP.GE.AND P5, PT, R125.reuse, R240, PT ;  /* 0x000000f07d00720c */ /* 0x040fe20003fa6270 */
[----:B------:R-:W-:Y:S01]  /*b030*/  MUFU.TANH R20, R20 ;  /* 0x0000001400147308 */ /* 0x000fe20000002400 */
[----:B------:R-:W-:Y:S02]  /*b040*/  ISETP.GE.AND P2, PT, R125, R239, PT ;  /* 0x000000ef7d00720c */ /* 0x000fe40003f46270 */
[----:B------:R-:W-:Y:S02]  /*b050*/  ISETP.GT.AND P3, PT, R196, R125, PT ;  /* 0x0000007dc400720c */ /* 0x000fe40003f64270 */
[----:B------:R-:W-:Y:S02]  /*b060*/  FSEL R125, R59, -INF , !P4 ;  /* 0xff8000003b7d7808 */ /* 0x000fe40006000000 */
[----:B------:R-:W-:Y:S01]  /*b070*/  FSEL R52, R114, -INF , !P3 ;  /* 0xff80000072347808 */ /* 0x000fe20005800000 */
[----:B------:R-:W1:Y:S01]  /*b080*/  MUFU.TANH R59, R106 ;  /* 0x0000006a003b7308 */ /* 0x000e620000002400 */
[----:B------:R-:W-:-:S02]  /*b090*/  FSEL R188, R188, -INF , !P6 ;  /* 0xff800000bcbc7808 */ /* 0x000fc40007000000 */
[----:B------:R-:W-:Y:S02]  /*b0a0*/  ISETP.GE.AND P6, PT, R183, R241, PT ;  /* 0x000000f1b700720c */ /* 0x000fe40003fc6270 */
[----:B------:R-:W-:Y:S02]  /*b0b0*/  FSEL R52, R52, -INF , !P2 ;  /* 0xff80000034347808 */ /* 0x000fe40005000000 */
[-C--:B------:R-:W-:Y:S01]  /*b0c0*/  ISETP.GT.AND P2, PT, R196, R183.reuse, PT ;  /* 0x000000b7c400720c */ /* 0x080fe20003f44270 */
[----:B------:R-:W-:Y:S01]  /*b0d0*/  MUFU.TANH R14, R14 ;  /* 0x0000000e000e7308 */ /* 0x000fe20000002400 */
[----:B------:R-:W-:Y:S02]  /*b0e0*/  FSEL R125, R125, -INF , !P0 ;  /* 0xff8000007d7d7808 */ /* 0x000fe40004000000 */
[----:B------:R-:W-:Y:S02]  /*b0f0*/  FSEL R79, R172, -INF , !P5 ;  /* 0xff800000ac4f7808 */ /* 0x000fe40006800000 */
[----:B------:R-:W-:-:S02]  /*b100*/  ISETP.GT.AND P4, PT, R243, R183, PT ;  /* 0x000000b7f300720c */ /* 0x000fc40003f84270 */
[C---:B------:R-:W-:Y:S02]  /*b110*/  ISETP.GE.AND P0, PT, R183.reuse, R242, PT ;  /* 0x000000f2b700720c */ /* 0x040fe40003f06270 */
[C---:B------:R-:W-:Y:S02]  /*b120*/  ISETP.GE.AND P5, PT, R183.reuse, R240, PT ;  /* 0x000000f0b700720c */ /* 0x040fe40003fa6270 */
[-C--:B------:R-:W-:Y:S02]  /*b130*/  ISETP.GE.AND P3, PT, R183, R239.reuse, PT ;  /* 0x000000efb700720c */ /* 0x080fe40003f66270 */
[----:B------:R-:W-:Y:S02]  /*b140*/  FSEL R183, R53, -INF , !P6 ;  /* 0xff80000035b77808 */ /* 0x000fe40007000000 */
[----:B-1----:R-:W-:Y:S02]  /*b150*/  FSEL R53, R59, -INF , !P2 ;  /* 0xff8000003b357808 */ /* 0x002fe40005000000 */
        /* <DEDUP_REMOVED lines=8> */
[----:B------:R-:W-:Y:S02]  /*b1e0*/  ISETP.GT.AND P2, PT, R196, R207, PT ;  /* 0x000000cfc400720c */ /* 0x000fe40003f44270 */
[----:B------:R-:W-:Y:S02]  /*b1f0*/  FSEL R107, R100, -INF , !P0 ;  /* 0xff800000646b7808 */ /* 0x000fe40004000000 */
[----:B------:R-:W-:Y:S01]  /*b200*/  FSEL R166, R98, -INF , !P4 ;  /* 0xff80000062a67808 */ /* 0x000fe20006000000 */
[----:B------:R-:W-:Y:S01]  /*b210*/  FMUL.FTZ R98, R70, UR6 ;  /* 0x0000000646627c20 */ /* 0x000fe20008410000 */
[----:B------:R-:W-:Y:S01]  /*b220*/  ISETP.GE.AND P0, PT, R209, R242, PT ;  /* 0x000000f2d100720c */ /* 0x000fe20003f06270 */
[----:B------:R-:W-:Y:S01]  /*b230*/  FMUL.FTZ R70, R71, UR6 ;  /* 0x0000000647467c20 */ /* 0x000fe20008410000 */
[----:B------:R-:W-:Y:S01]  /*b240*/  ISETP.GE.AND P6, PT, R209, R241, PT ;  /* 0x000000f1d100720c */ /* 0x000fe20003fc6270 */
[----:B------:R1:W-:Y:S01]  /*b250*/  MUFU.TANH R71, R98 ;  /* 0x0000006200477308 */ /* 0x0003e20000002400 */
[----:B------:R-:W-:-:S02]  /*b260*/  ISETP.GT.AND P4, PT, R243, R207, PT ;  /* 0x000000cff300720c */ /* 0x000fc40003f84270 */
[----:B------:R-:W-:Y:S02]  /*b270*/  ISETP.GE.AND P3, PT, R207, R239, PT ;  /* 0x000000efcf00720c */ /* 0x000fe40003f66270 */
[----:B------:R-:W-:Y:S02]  /*b280*/  FSEL R87, R87, -INF , !P2 ;  /* 0xff80000057577808 */ /* 0x000fe40005000000 */
[----:B------:R-:W-:Y:S01]  /*b290*/  FSEL R166, R166, -INF , !P0 ;  /* 0xff800000a6a67808 */ /* 0x000fe20004000000 */
[----:B------:R-:W-:Y:S01]  /*b2a0*/  MUFU.TANH R70, R70 ;  /* 0x0000004600467308 */ /* 0x000fe20000002400 */
[----:B------:R-:W-:Y:S02]  /*b2b0*/  FSEL R172, R204, -INF , !P6 ;  /* 0xff800000ccac7808 */ /* 0x000fe40007000000 */
[----:B------:R-:W-:Y:S02]  /*b2c0*/  FSEL R108, R108, -INF , !P4 ;  /* 0xff8000006c6c7808 */ /* 0x000fe40006000000 */
[----:B------:R-:W-:-:S02]  /*b2d0*/  ISETP.GE.AND P0, PT, R207, R242, PT ;  /* 0x000000f2cf00720c */ /* 0x000fc40003f06270 */
[----:B------:R-:W-:Y:S02]  /*b2e0*/  ISETP.GE.AND P6, PT, R207, R241, PT ;  /* 0x000000f1cf00720c */ /* 0x000fe40003fc6270 */
[-C--:B------:R-:W-:Y:S02]  /*b2f0*/  ISETP.GT.AND P4, PT, R243, R191.reuse, PT ;  /* 0x000000bff300720c */ /* 0x080fe40003f84270 */
[----:B------:R-:W-:Y:S01]  /*b300*/  FSEL R186, R87, -INF , !P3 ;  /* 0xff80000057ba7808 */ /* 0x000fe20005800000 */
[----:B------:R-:W-:Y:S01]  /*b310*/  FMUL.FTZ R87, R82, UR6 ;  /* 0x0000000652577c20 */ /* 0x000fe20008410000 */
[----:B------:R-:W-:Y:S01]  /*b320*/  ISETP.GT.AND P3, PT, R196, R191, PT ;  /* 0x000000bfc400720c */ /* 0x000fe20003f64270 */
[----:B------:R-:W-:Y:S01]  /*b330*/  FMUL.FTZ R82, R77, UR6 ;  /* 0x000000064d527c20 */ /* 0x000fe20008410000 */
[----:B-1----:R-:W-:Y:S01]  /*b340*/  FSEL R98, R108, -INF , !P0 ;  /* 0xff8000006c627808 */ /* 0x002fe20004000000 */
[----:B------:R-:W1:Y:S01]  /*b350*/  MUFU.TANH R77, R87 ;  /* 0x00000057004d7308 */ /* 0x000e620000002400 */
[----:B------:R-:W-:-:S02]  /*b360*/  FSEL R206, R198, -INF , !P6 ;  /* 0xff800000c6ce7808 */ /* 0x000fc40007000000 */
[----:B------:R-:W-:Y:S01]  /*b370*/  FSEL R88, R88, -INF , !P4 ;  /* 0xff80000058587808 */ /* 0x000fe20006000000 */
[----:B------:R2:W-:Y:S01]  /*b380*/  STL [R1], R98 ;  /* 0x0000006201007387 */ /* 0x0005e20000100800 */
[C---:B------:R-:W-:Y:S02]  /*b390*/  ISETP.GE.AND P0, PT, R191.reuse, R242, PT ;  /* 0x000000f2bf00720c */ /* 0x040fe40003f06270 */
[----:B------:R-:W-:Y:S01]  /*b3a0*/  ISETP.GE.AND P6, PT, R191, R241, PT ;  /* 0x000000f1bf00720c */ /* 0x000fe20003fc6270 */
[----:B------:R-:W-:Y:S01]  /*b3b0*/  MUFU.TANH R82, R82 ;  /* 0x0000005200527308 */ /* 0x000fe20000002400 */
[----:B------:R-:W-:Y:S02]  /*b3c0*/  ISETP.GT.AND P4, PT, R243, R195, PT ;  /* 0x000000c3f300720c */ /* 0x000fe40003f84270 */
[----:B------:R-:W-:Y:S02]  /*b3d0*/  ISETP.GE.AND P2, PT, R191, R239, PT ;  /* 0x000000efbf00720c */ /* 0x000fe40003f46270 */
[----:B------:R-:W-:-:S02]  /*b3e0*/  FSEL R86, R86, -INF , !P3 ;  /* 0xff80000056567808 */ /* 0x000fc40005800000 */
[----:B------:R-:W-:Y:S02]  /*b3f0*/  FSEL R204, R88, -INF , !P0 ;  /* 0xff80000058cc7808 */ /* 0x000fe40004000000 */
[----:B------:R-:W-:Y:S02]  /*b400*/  FSEL R180, R192, -INF , !P6 ;  /* 0xff800000c0b47808 */ /* 0x000fe40007000000 */
[----:B------:R-:W-:Y:S02]  /*b410*/  FSEL R76, R76, -INF , !P4 ;  /* 0xff8000004c4c7808 */ /* 0x000fe40006000000 */
[----:B------:R-:W-:Y:S02]  /*b420*/  ISETP.GE.AND P0, PT, R195, R242, PT ;  /* 0x000000f2c300720c */ /* 0x000fe40003f06270 */
[----:B------:R-:W-:Y:S01]  /*b430*/  FSEL R192, R86, -INF , !P2 ;  /* 0xff80000056c07808 */ /* 0x000fe20005000000 */
[----:B------:R-:W-:Y:S01]  /*b440*/  FMUL.FTZ R86, R83, UR6 ;  /* 0x0000000653567c20 */ /* 0x000fe20008410000 */
[----:B------:R-:W-:Y:S01]  /*b450*/  FSEL R210, R76, -INF , !P0 ;  /* 0xff8000004cd27808 */ /* 0x000fe20004000000 */
[----:B------:R-:W-:Y:S01]  /*b460*/  FMUL.FTZ R83, R56, UR6 ;  /* 0x0000000638537c20 */ /* 0x000fe20008410000 */
[----:B------:R-:W-:Y:S01]  /*b470*/  ISETP.GT.AND P2, PT, R196, R195, PT ;  /* 0x000000c3c400720c */ /* 0x000fe20003f44270 */
[----:B------:R-:W3:Y:S01]  /*b480*/  MUFU.TANH R76, R86 ;  /* 0x00000056004c7308 */ /* 0x000ee20000002400 */
[----:B------:R-:W-:Y:S01]  /*b490*/  ISETP.GE.AND P3, PT, R195, R239, PT ;  /* 0x000000efc300720c */ /* 0x000fe20003f66270 */
[----:B------:R-:W-:Y:S01]  /*b4a0*/  FMUL.FTZ R56, R57, UR6 ;  /* 0x0000000639387c20 */ /* 0x000fe20008410000 */
[----:B-1----:R-:W-:-:S02]  /*b4b0*/  FSEL R77, R77, -INF , !P2 ;  /* 0xff8000004d4d7808 */ /* 0x002fc40005000000 */
[-C--:B------:R-:W-:Y:S02]  /*b4c0*/  ISETP.GE.AND P5, PT, R209, R240.reuse, PT ;  /* 0x000000f0d100720c */ /* 0x080fe40003fa6270 */
[----:B------:R-:W-:Y:S01]  /*b4d0*/  FSEL R205, R77, -INF , !P3 ;  /* 0xff8000004dcd7808 */ /* 0x000fe20005800000 */
[----:B------:R-:W-:Y:S01]  /*b4e0*/  MUFU.TANH R57, R83 ;  /* 0x0000005300397308 */ /* 0x000fe20000002400 */
[----:B------:R-:W-:Y:S02]  /*b4f0*/  ISETP.GT.AND P3, PT, R196, R181, PT ;  /* 0x000000b5c400720c */ /* 0x000fe40003f64270 */
[----:B------:R-:W-:Y:S02]  /*b500*/  ISETP.GE.AND P2, PT, R181, R239, PT ;  /* 0x000000efb500720c */ /* 0x000fe40003f46270 */
[----:B------:R-:W-:Y:S02]  /*b510*/  FSEL R59, R130, -INF , !P5 ;  /* 0xff800000823b7808 */ /* 0x000fe40006800000 */
[----:B------:R-:W-:Y:S01]  /*b520*/  ISETP.GT.AND P4, PT, R243, R181, PT ;  /* 0x000000b5f300720c */ /* 0x000fe20003f84270 */
[----:B------:R-:W-:Y:S01]  /*b530*/  MUFU.TANH R56, R56 ;  /* 0x0000003800387308 */ /* 0x000fe20000002400 */
[----:B------:R-:W-:-:S02]  /*b540*/  ISETP.GE.AND P5, PT, R207, R240, PT ;  /* 0x000000f0cf00720c */ /* 0x000fc40003fa6270 */
[----:B---3--:R-:W-:Y:S02]  /*b550*/  FSEL R76, R76, -INF , !P3 ;  /* 0xff8000004c4c7808 */ /* 0x008fe40005800000 */
[----:B------:R-:W-:Y:S02]  /*b560*/  FSEL R82, R82, -INF , !P4 ;  /* 0xff80000052527808 */ /* 0x000fe40006000000 */
[----:B------:R-:W-:Y:S02]  /*b570*/  FSEL R207, R76, -INF , !P2 ;  /* 0xff8000004ccf7808 */ /* 0x000fe40005000000 */
[-C--:B------:R-:W-:Y:S02]  /*b580*/  ISETP.GT.AND P2, PT, R196, R173.reuse, PT ;  /* 0x000000adc400720c */ /* 0x080fe40003f44270 */
[----:B------:R-:W-:Y:S02]  /*b590*/  ISETP.GE.AND P0, PT, R181, R242, PT ;  /* 0x000000f2b500720c */ /* 0x000fe40003f06270 */
[----:B------:R-:W-:-:S02]  /*b5a0*/  ISETP.GT.AND P4, PT, R243, R173, PT ;  /* 0x000000adf300720c */ /* 0x000fc40003f84270 */
[----:B------:R-:W-:Y:S02]  /*b5b0*/  ISETP.GE.AND P3, PT, R173, R239, PT ;  /* 0x000000efad00720c */ /* 0x000fe40003f66270 */
[----:B------:R-:W-:Y:S02]  /*b5c0*/  FSEL R71, R71, -INF , !P2 ;  /* 0xff80000047477808 */ /* 0x000fe40005000000 */
[----:B------:R-:W-:Y:S02]  /*b5d0*/  FSEL R208, R82, -INF , !P0 ;  /* 0xff80000052d07808 */ /* 0x000fe40004000000 */
[----:B------:R-:W-:Y:S02]  /*b5e0*/  FSEL R72, R72, -INF , !P4 ;  /* 0xff80000048487808 */ /* 0x000fe40006000000 */
[----:B------:R-:W-:Y:S02]  /*b5f0*/  ISETP.GE.AND P0, PT, R173, R242, PT ;  /* 0x000000f2ad00720c */ /* 0x000fe40003f06270 */
[----:B------:R-:W-:-:S02]  /*b600*/  ISETP.GT.AND P4, PT, R243, R167, PT ;  /* 0x000000a7f300720c */ /* 0x000fc40003f84270 */
[----:B------:R-:W-:Y:S01]  /*b610*/  FSEL R249, R71, -INF , !P3 ;  /* 0xff80000047f97808 */ /* 0x000fe20005800000 */
[----:B------:R-:W-:Y:S01]  /*b620*/  FMUL.FTZ R71, R66, UR6 ;  /* 0x0000000642477c20 */ /* 0x000fe20008410000 */
[----:B------:R-:W-:Y:S01]  /*b630*/  FSEL R106, R72, -INF , !P0 ;  /* 0xff800000486a7808 */ /* 0x000fe20004000000 */
[----:B------:R-:W-:Y:S01]  /*b640*/  FMUL.FTZ R66, R61, UR6 ;  /* 0x000000063d427c20 */ /* 0x000fe20008410000 */
[----:B------:R-:W-:Y:S01]  /*b650*/  FSEL R73, R73, -INF , !P4 ;  /* 0xff80000049497808 */ /* 0x000fe20006000000 */
[----:B------:R-:W1:Y:S01]  /*b660*/  MUFU.TANH R61, R71 ;  /* 0x00000047003d7308 */ /* 0x000e620000002400 */
[----:B------:R-:W-:Y:S02]  /*b670*/  ISETP.GE.AND P0, PT, R167, R242, PT ;  /* 0x000000f2a700720c */ /* 0x000fe40003f06270 */
[----:B------:R-:W-:Y:S02]  /*b680*/  ISETP.GT.AND P4, PT, R243, R165, PT ;  /* 0x000000a5f300720c */ /* 0x000fe40003f84270 */
[----:B------:R-:W-:-:S02]  /*b690*/  FSEL R193, R193, -INF , !P5 ;  /* 0xff800000c1c17808 */ /* 0x000fc40006800000 */
[----:B------:R-:W-:Y:S01]  /*b6a0*/  FSEL R72, R73, -INF , !P0 ;  /* 0xff80000049487808 */ /* 0x000fe20004000000 */
[----:B------:R-:W-:Y:S01]  /*b6b0*/  MUFU.TANH R66, R66 ;  /* 0x0000004200427308 */ /* 0x000fe20000002400 */
[----:B------:R-:W-:Y:S02]  /*b6c0*/  FSEL R60, R60, -INF , !P4 ;  /* 0xff8000003c3c7808 */ /* 0x000fe40006000000 */
[----:B------:R-:W-:Y:S02]  /*b6d0*/  ISETP.GE.AND P5, PT, R191, R240, PT ;  /* 0x000000f0bf00720c */ /* 0x000fe40003fa6270 */
[----:B------:R-:W-:Y:S02]  /*b6e0*/  ISETP.GE.AND P0, PT, R165, R242, PT ;  /* 0x000000f2a500720c */ /* 0x000fe40003f06270 */
[----:B------:R-:W-:Y:S02]  /*b6f0*/  ISETP.GT.AND P3, PT, R196, R167, PT ;  /* 0x000000a7c400720c */ /* 0x000fe40003f64270 */
[----:B------:R-:W-:-:S02]  /*b700*/  FSEL R191, R122, -INF , !P5 ;  /* 0xff8000007abf7808 */ /* 0x000fc40006800000 */
[----:B------:R-:W-:Y:S02]  /*b710*/  FSEL R76, R60, -INF , !P0 ;  /* 0xff8000003c4c7808 */ /* 0x000fe40004000000 */
[C---:B------:R-:W-:Y:S01]  /*b720*/  ISETP.GE.AND P6, PT, R195.reuse, R241, PT ;  /* 0x000000f1c300720c */ /* 0x040fe20003fc6270 */
[----:B------:R-:W3:Y:S01]  /*b730*/  MUFU.TANH R60, R67 ;  /* 0x00000043003c7308 */ /* 0x000ee20000002400 */
[----:B------:R-:W-:Y:S02]  /*b740*/  ISETP.GE.AND P5, PT, R195, R240, PT ;  /* 0x000000f0c300720c */ /* 0x000fe40003fa6270 */
[----:B------:R-:W-:Y:S02]  /*b750*/  ISETP.GE.AND P2, PT, R167, R239, PT ;  /* 0x000000efa700720c */ /* 0x000fe40003f46270 */
[----:B------:R-:W-:Y:S02]  /*b760*/  FSEL R70, R70, -INF , !P3 ;  /* 0xff80000046467808 */ /* 0x000fe40005800000 */
        /* <DEDUP_REMOVED lines=8> */
[----:B------:R-:W-:Y:S02]  /*b7f0*/  ISETP.GE.AND P3, PT, R165, R239, PT ;  /* 0x000000efa500720c */ /* 0x000fe40003f66270 */
[----:B-1----:R-:W-:Y:S02]  /*b800*/  FSEL R61, R61, -INF , !P2 ;  /* 0xff8000003d3d7808 */ /* 0x002fe40005000000 */
[C---:B------:R-:W-:Y:S02]  /*b810*/  ISETP.GE.AND P6, PT, R173.reuse, R241, PT ;  /* 0x000000f1ad00720c */ /* 0x040fe40003fc6270 */
[----:B------:R-:W-:Y:S02]  /*b820*/  ISETP.GE.AND P5, PT, R173, R240, PT ;  /* 0x000000f0ad00720c */ /* 0x000fe40003fa6270 */
[----:B------:R-:W-:Y:S01]  /*b830*/  FSEL R247, R61, -INF , !P3 ;  /* 0xff8000003df77808 */ /* 0x000fe20005800000 */
[----:B------:R-:W-:Y:S01]  /*b840*/  FMUL.FTZ R61, R40, UR6 ;  /* 0x00000006283d7c20 */ /* 0x000fe20008410000 */
[----:B------:R-:W-:Y:S01]  /*b850*/  FSEL R211, R189, -INF , !P6 ;  /* 0xff800000bdd37808 */ /* 0x000fe20007000000 */
[----:B------:R-:W-:Y:S01]  /*b860*/  FMUL.FTZ R40, R41, UR6 ;  /* 0x0000000629287c20 */ /* 0x000fe20008410000 */
[----:B------:R-:W-:Y:S01]  /*b870*/  FSEL R96, R96, -INF , !P5 ;  /* 0xff80000060607808 */ /* 0x000fe20006800000 */
[----:B------:R-:W-:Y:S01]  /*b880*/  MUFU.TANH R41, R61 ;  /* 0x0000003d00297308 */ /* 0x000fe20000002400 */
[----:B------:R-:W-:-:S02]  /*b890*/  ISETP.GT.AND P3, PT, R196, R131, PT ;  /* 0x00000083c400720c */ /* 0x000fc40003f64270 */
[C---:B------:R-:W-:Y:S02]  /*b8a0*/  ISETP.GE.AND P6, PT, R167.reuse, R241, PT ;  /* 0x000000f1a700720c */ /* 0x040fe40003fc6270 */
[----:B------:R-:W-:Y:S02]  /*b8b0*/  ISETP.GE.AND P5, PT, R167, R240, PT ;  /* 0x000000f0a700720c */ /* 0x000fe40003fa6270 */
[----:B------:R-:W-:Y:S01]  /*b8c0*/  ISETP.GE.AND P2, PT, R131, R239, PT ;  /* 0x000000ef8300720c */ /* 0x000fe20003f46270 */
[----:B------:R-:W-:Y:S01]  /*b8d0*/  MUFU.TANH R40, R40 ;  /* 0x0000002800287308 */ /* 0x000fe20000002400 */
[----:B---3--:R-:W-:Y:S02]  /*b8e0*/  FSEL R60, R60, -INF , !P3 ;  /* 0xff8000003c3c7808 */ /* 0x008fe40005800000 */
[----:B------:R-:W-:Y:S02]  /*b8f0*/  FSEL R209, R182, -INF , !P6 ;  /* 0xff800000b6d17808 */ /* 0x000fe40007000000 */
[----:B------:R-:W-:-:S02]  /*b900*/  FSEL R244, R244, -INF , !P5 ;  /* 0xff800000f4f47808 */ /* 0x000fc40006800000 */
[C---:B------:R-:W-:Y:S02]  /*b910*/  ISETP.GE.AND P6, PT, R165.reuse, R241, PT ;  /* 0x000000f1a500720c */ /* 0x040fe40003fc6270 */
[----:B------:R-:W-:Y:S02]  /*b920*/  ISETP.GE.AND P5, PT, R165, R240, PT ;  /* 0x000000f0a500720c */ /* 0x000fe40003fa6270 */
[----:B------:R-:W-:Y:S02]  /*b930*/  ISETP.GT.AND P4, PT, R243, R131, PT ;  /* 0x00000083f300720c */ /* 0x000fe40003f84270 */
[----:B------:R-:W-:Y:S02]  /*b940*/  FSEL R194, R60, -INF , !P2 ;  /* 0xff8000003cc27808 */ /* 0x000fe40005000000 */
[----:B------:R-:W-:Y:S02]  /*b950*/  ISETP.GT.AND P2, PT, R196, R129, PT ;  /* 0x00000081c400720c */ /* 0x000fe40003f44270 */
[----:B------:R-:W-:-:S02]  /*b960*/  FSEL R219, R176, -INF , !P6 ;  /* 0xff800000b0db7808 */ /* 0x000fc40007000000 */
[----:B------:R-:W-:Y:S02]  /*b970*/  FSEL R218, R218, -INF , !P5 ;  /* 0xff800000dada7808 */ /* 0x000fe40006800000 */
[----:B------:R-:W-:Y:S02]  /*b980*/  FSEL R66, R66, -INF , !P4 ;  /* 0xff80000042427808 */ /* 0x000fe40006000000 */
[C---:B------:R-:W-:Y:S02]  /*b990*/  ISETP.GE.AND P0, PT, R131.reuse, R242, PT ;  /* 0x000000f28300720c */ /* 0x040fe40003f06270 */
        /* <DEDUP_REMOVED lines=13> */
[----:B------:R-:W-:Y:S01]  /*ba70*/  FSEL R129, R54, -INF , !P3 ;  /* 0xff80000036817808 */ /* 0x000fe20005800000 */
[----:B------:R-:W-:Y:S01]  /*ba80*/  FMUL.FTZ R54, R50, UR6 ;  /* 0x0000000632367c20 */ /* 0x000fe20008410000 */
[----:B------:R-:W-:Y:S01]  /*ba90*/  FSEL R122, R57, -INF , !P0 ;  /* 0xff800000397a7808 */ /* 0x000fe20004000000 */
[----:B------:R-:W-:Y:S01]  /*baa0*/  FMUL.FTZ R50, R45, UR6 ;  /* 0x000000062d327c20 */ /* 0x000fe20008410000 */
[----:B------:R-:W-:Y:S01]  /*bab0*/  FSEL R56, R56, -INF , !P4 ;  /* 0xff80000038387808 */ /* 0x000fe20006000000 */
[----:B------:R1:W3:Y:S01]  /*bac0*/  MUFU.TANH R45, R54 ;  /* 0x00000036002d7308 */ /* 0x0002e20000002400 */
[----:B------:R-:W-:-:S02]  /*bad0*/  ISETP.GE.AND P0, PT, R113, R242, PT ;  /* 0x000000f27100720c */ /* 0x000fc40003f06270 */
[----:B------:R-:W-:Y:S02]  /*bae0*/  ISETP.GT.AND P4, PT, R243, R127, PT ;  /* 0x0000007ff300720c */ /* 0x000fe40003f84270 */
[----:B------:R-:W-:Y:S02]  /*baf0*/  FSEL R173, R56, -INF , !P0 ;  /* 0xff80000038ad7808 */ /* 0x000fe40004000000 */
[----:B------:R-:W-:Y:S01]  /*bb00*/  FSEL R44, R44, -INF , !P4 ;  /* 0xff8000002c2c7808 */ /* 0x000fe20006000000 */
[----:B------:R-:W-:Y:S01]  /*bb10*/  MUFU.TANH R50, R50 ;  /* 0x0000003200327308 */ /* 0x000fe20000002400 */
[----:B------:R-:W-:Y:S02]  /*bb20*/  ISETP.GE.AND P0, PT, R127, R242, PT ;  /* 0x000000f27f00720c */ /* 0x000fe40003f06270 */
[----:B------:R-:W-:Y:S02]  /*bb30*/  ISETP.GT.AND P3, PT, R196, R113, PT ;  /* 0x00000071c400720c */ /* 0x000fe40003f64270 */
[----:B------:R-:W-:-:S02]  /*bb40*/  FSEL R130, R44, -INF , !P0 ;  /* 0xff8000002c827808 */ /* 0x000fc40004000000 */
[----:B------:R-:W-:Y:S02]  /*bb50*/  ISETP.GE.AND P2, PT, R113, R239, PT ;  /* 0x000000ef7100720c */ /* 0x000fe40003f46270 */
[----:B------:R-:W-:Y:S01]  /*bb60*/  FSEL R55, R55, -INF , !P3 ;  /* 0xff80000037377808 */ /* 0x000fe20005800000 */
[----:B-1----:R-:W-:Y:S01]  /*bb70*/  FMUL.FTZ R54, R51, UR6 ;  /* 0x0000000633367c20 */ /* 0x002fe20008410000 */
[----:B------:R-:W-:Y:S01]  /*bb80*/  FSEL R131, R80, -INF , !P5 ;  /* 0xff80000050837808 */ /* 0x000fe20006800000 */
[----:B------:R-:W-:Y:S01]  /*bb90*/  FMUL.FTZ R51, R34, UR6 ;  /* 0x0000000622337c20 */ /* 0x000fe20008410000 */
[----:B------:R-:W-:Y:S01]  /*bba0*/  FSEL R167, R55, -INF , !P2 ;  /* 0xff80000037a77808 */ /* 0x000fe20005000000 */
[----:B------:R-:W1:Y:S01]  /*bbb0*/  MUFU.TANH R44, R54 ;  /* 0x00000036002c7308 */ /* 0x000e620000002400 */
[----:B------:R-:W-:Y:S01]  /*bbc0*/  ISETP.GT.AND P2, PT, R196, R127, PT ;  /* 0x0000007fc400720c */ /* 0x000fe20003f44270 */
[----:B------:R-:W-:Y:S01]  /*bbd0*/  FMUL.FTZ R34, R35, UR6 ;  /* 0x0000000623227c20 */ /* 0x000fe20008410000 */
[----:B------:R-:W-:-:S02]  /*bbe0*/  FSEL R110, R170, -INF , !P6 ;  /* 0xff800000aa6e7808 */ /* 0x000fc40007000000 */
[CC--:B------:R-:W-:Y:S02]  /*bbf0*/  ISETP.GE.AND P5, PT, R113.reuse, R240.reuse, PT ;  /* 0x000000f07100720c */ /* 0x0c0fe40003fa6270 */
[----:B------:R-:W-:Y:S01]  /*bc00*/  ISETP.GE.AND P6, PT, R113, R241, PT ;  /* 0x000000f17100720c */ /* 0x000fe20003fc6270 */
[----:B------:R-:W4:Y:S01]  /*bc10*/  MUFU.TANH R35, R51 ;  /* 0x0000003300237308 */ /* 0x000f220000002400 */
[----:B------:R-:W-:Y:S02]  /*bc20*/  ISETP.GE.AND P3, PT, R127, R239, PT ;  /* 0x000000ef7f00720c */ /* 0x000fe40003f66270 */
[----:B---3--:R-:W-:Y:S02]  /*bc30*/  FSEL R45, R45, -INF , !P2 ;  /* 0xff8000002d2d7808 */ /* 0x008fe40005000000 */
[----:B------:R-:W-:Y:S02]  /*bc40*/  FSEL R171, R68, -INF , !P5 ;  /* 0xff80000044ab7808 */ /* 0x000fe40006800000 */
[----:B------:R-:W-:Y:S01]  /*bc50*/  FSEL R113, R124, -INF , !P6 ;  /* 0xff8000007c717808 */ /* 0x000fe20007000000 */
[----:B------:R-:W3:Y:S01]  /*bc60*/  MUFU.TANH R34, R34 ;  /* 0x0000002200227308 */ /* 0x000ee20000002400 */
[----:B------:R-:W-:-:S02]  /*bc70*/  ISETP.GE.AND P5, PT, R127, R240, PT ;  /* 0x000000f07f00720c */ /* 0x000fc40003fa6270 */
[----:B------:R-:W-:Y:S02]  /*bc80*/  ISETP.GE.AND P6, PT, R127, R241, PT ;  /* 0x000000f17f00720c */ /* 0x000fe40003fc6270 */
[----:B------:R-:W-:Y:S02]  /*bc90*/  FSEL R127, R45, -INF , !P3 ;  /* 0xff8000002d7f7808 */ /* 0x000fe40005800000 */
[-C--:B------:R-:W-:Y:S02]  /*bca0*/  ISETP.GT.AND P3, PT, R196, R123.reuse, PT ;  /* 0x0000007bc400720c */ /* 0x080fe40003f64270 */
[----:B------:R-:W-:Y:S02]  /*bcb0*/  ISETP.GT.AND P4, PT, R243, R123, PT ;  /* 0x0000007bf300720c */ /* 0x000fe40003f84270 */
[----:B------:R-:W-:Y:S02]  /*bcc0*/  FSEL R175, R175, -INF , !P5 ;  /* 0xff800000afaf7808 */ /* 0x000fe40006800000 */
[----:B------:R-:W-:-:S02]  /*bcd0*/  ISETP.GE.AND P5, PT, R123, R240, PT ;  /* 0x000000f07b00720c */ /* 0x000fc40003fa6270 */
[----:B------:R-:W-:Y:S02]  /*bce0*/  ISETP.GE.AND P2, PT, R123, R239, PT ;  /* 0x000000ef7b00720c */ /* 0x000fe40003f46270 */
[----:B-1----:R-:W-:Y:S02]  /*bcf0*/  FSEL R44, R44, -INF , !P3 ;  /* 0xff8000002c2c7808 */ /* 0x002fe40005800000 */
[----:B------:R-:W-:Y:S02]  /*bd00*/  FSEL R50, R50, -INF , !P4 ;  /* 0xff80000032327808 */ /* 0x000fe40006000000 */
[----:B------:R-:W-:Y:S02]  /*bd10*/  FSEL R115, R103, -INF , !P6 ;  /* 0xff80000067737808 */ /* 0x000fe40007000000 */
[----:B------:R-:W-:Y:S02]  /*bd20*/  ISETP.GT.AND P4, PT, R243, R121, PT ;  /* 0x00000079f300720c */ /* 0x000fe40003f84270 */
[----:B------:R-:W-:-:S02]  /*bd30*/  FSEL R177, R177, -INF , !P5 ;  /* 0xff800000b1b17808 */ /* 0x000fc40006800000 */
[C---:B------:R-:W-:Y:S02]  /*bd40*/  ISETP.GE.AND P0, PT, R123.reuse, R242, PT ;  /* 0x000000f27b00720c */ /* 0x040fe40003f06270 */
[----:B------:R-:W-:Y:S02]  /*bd50*/  ISETP.GE.AND P6, PT, R123, R241, PT ;  /* 0x000000f17b00720c */ /* 0x000fe40003fc6270 */
[----:B------:R-:W-:Y:S02]  /*bd60*/  ISETP.GE.AND P5, PT, R121, R240, PT ;  /* 0x000000f07900720c */ /* 0x000fe40003fa6270 */
[----:B------:R-:W-:Y:S02]  /*bd70*/  FSEL R123, R44, -INF , !P2 ;  /* 0xff8000002c7b7808 */ /* 0x000fe40005000000 */
[----:B------:R-:W-:Y:S02]  /*bd80*/  ISETP.GT.AND P2, PT, R196, R121, PT ;  /* 0x00000079c400720c */ /* 0x000fe40003f44270 */
[----:B------:R-:W-:-:S02]  /*bd90*/  FSEL R41, R41, -INF , !P4 ;  /* 0xff80000029297808 */ /* 0x000fc40006000000 */
[----:B------:R-:W-:Y:S02]  /*bda0*/  FSEL R118, R118, -INF , !P6 ;  /* 0xff80000076767808 */ /* 0x000fe40007000000 */
[----:B------:R-:W-:Y:S02]  /*bdb0*/  ISETP.GT.AND P4, PT, R243, R119, PT ;  /* 0x00000077f300720c */ /* 0x000fe40003f84270 */
[----:B------:R-:W-:Y:S01]  /*bdc0*/  FSEL R108, R28, -INF , !P5 ;  /* 0xff8000001c6c7808 */ /* 0x000fe20006800000 */
[----:B------:R-:W-:Y:S01]  /*bdd0*/  FMUL.FTZ R28, R25, UR6 ;  /* 0x00000006191c7c20 */ /* 0x000fe20008410000 */
[C---:B------:R-:W-:Y:S01]  /*bde0*/  ISETP.GE.AND P6, PT, R121.reuse, R241, PT ;  /* 0x000000f17900720c */ /* 0x040fe20003fc6270 */
[----:B------:R-:W1:Y:S01]  /*bdf0*/  MUFU.TANH R25, R30 ;  /* 0x0000001e00197308 */ /* 0x000e620000002400 */
[----:B------:R-:W-:Y:S02]  /*be00*/  ISETP.GE.AND P3, PT, R121, R239, PT ;  /* 0x000000ef7900720c */ /* 0x000fe40003f66270 */
[----:B----4-:R-:W-:-:S02]  /*be10*/  FSEL R35, R35, -INF , !P2 ;  /* 0xff80000023237808 */ /* 0x010fc40005000000 */
[----:B------:R-:W-:Y:S02]  /*be20*/  FSEL R40, R40, -INF , !P4 ;  /* 0xff80000028287808 */ /* 0x000fe40006000000 */
[----:B------:R-:W-:Y:S01]  /*be30*/  FSEL R120, R95, -INF , !P6 ;  /* 0xff8000005f787808 */ /* 0x000fe20007000000 */
[----:B------:R-:W-:Y:S01]  /*be40*/  MUFU.TANH R28, R28 ;  /* 0x0000001c001c7308 */ /* 0x000fe20000002400 */
[----:B------:R-:W-:Y:S02]  /*be50*/  ISETP.GT.AND P4, PT, R243, R97, PT ;  /* 0x00000061f300720c */ /* 0x000fe40003f84270 */
[----:B------:R-:W-:Y:S02]  /*be60*/  FSEL R95, R35, -INF , !P3 ;  /* 0xff800000235f7808 */ /* 0x000fe40005800000 */
[----:B------:R-:W-:Y:S02]  /*be70*/  ISETP.GT.AND P3, PT, R196, R119, PT ;  /* 0x00000077c400720c */ /* 0x000fe40003f64270 */
[----:B------:R-:W-:Y:S01]  /*be80*/  FSEL R176, R24, -INF , !P4 ;  /* 0xff80000018b07808 */ /* 0x000fe20006000000 */
[----:B------:R-:W-:Y:S01]  /*be90*/  FMUL.FTZ R24, R21, UR6 ;  /* 0x0000000615187c20 */ /* 0x000fe20008410000 */
[C---:B------:R-:W-:Y:S01]  /*bea0*/  ISETP.GE.AND P5, PT, R119.reuse, R240, PT ;  /* 0x000000f07700720c */ /* 0x040fe20003fa6270 */
[----:B------:R-:W4:Y:S01]  /*beb0*/  MUFU.TANH R21, R31 ;  /* 0x0000001f00157308 */ /* 0x000f220000002400 */
[----:B------:R-:W-:-:S02]  /*bec0*/  ISETP.GE.AND P2, PT, R119, R239, PT ;  /* 0x000000ef7700720c */ /* 0x000fc40003f46270 */
[----:B---3--:R-:W-:Y:S02]  /*bed0*/  FSEL R34, R34, -INF , !P3 ;  /* 0xff80000022227808 */ /* 0x008fe40005800000 */
[----:B------:R-:W-:Y:S02]  /*bee0*/  FSEL R181, R50, -INF , !P0 ;  /* 0xff80000032b57808 */ /* 0x000fe40004000000 */
[----:B------:R-:W-:Y:S02]  /*bef0*/  ISETP.GE.AND P0, PT, R121, R242, PT ;  /* 0x000000f27900720c */ /* 0x000fe40003f06270 */
[----:B------:R-:W-:Y:S02]  /*bf00*/  FSEL R111, R111, -INF , !P5 ;  /* 0xff8000006f6f7808 */ /* 0x000fe40006800000 */
[----:B------:R-:W-:Y:S02]  /*bf10*/  ISETP.GE.AND P5, PT, R97, R240, PT ;  /* 0x000000f06100720c */ /* 0x000fe40003fa6270 */
[----:B--2---:R-:W-:-:S02]  /*bf20*/  FSEL R98, R34, -INF , !P2 ;  /* 0xff80000022627808 */ /* 0x004fc40005000000 */
[----:B------:R-:W-:Y:S02]  /*bf30*/  ISETP.GT.AND P2, PT, R196, R97, PT ;  /* 0x00000061c400720c */ /* 0x000fe40003f44270 */
[----:B------:R-:W-:Y:S02]  /*bf40*/  FSEL R170, R41, -INF , !P0 ;  /* 0xff80000029aa7808 */ /* 0x000fe40004000000 */
[C---:B------:R-:W-:Y:S02]  /*bf50*/  ISETP.GE.AND P0, PT, R119.reuse, R242, PT ;  /* 0x000000f27700720c */ /* 0x040fe40003f06270 */
[----:B------:R-:W-:Y:S02]  /*bf60*/  ISETP.GE.AND P6, PT, R119, R241, PT ;  /* 0x000000f17700720c */ /* 0x000fe40003fc6270 */
[----:B------:R-:W-:Y:S02]  /*bf70*/  FSEL R114, R16, -INF , !P5 ;  /* 0xff80000010727808 */ /* 0x000fe40006800000 */
[----:B------:R-:W-:Y:S01]  /*bf80*/  ISETP.GE.AND P3, PT, R97, R239, PT ;  /* 0x000000ef6100720c */ /* 0x000fe20003f66270 */
[----:B------:R-:W2:Y:S01]  /*bf90*/  MUFU.TANH R16, R24 ;  /* 0x0000001800107308 */ /* 0x000ea20000002400 */
[----:B-1----:R-:W-:-:S02]  /*bfa0*/  FSEL R25, R25, -INF , !P2 ;  /* 0xff80000019197808 */ /* 0x002fc40005000000 */
[----:B------:R-:W-:Y:S02]  /*bfb0*/  FSEL R189, R40, -INF , !P0 ;  /* 0xff80000028bd7808 */ /* 0x000fe40004000000 */
[----:B------:R-:W-:Y:S02]  /*bfc0*/  FSEL R165, R102, -INF , !P6 ;  /* 0xff80000066a57808 */ /* 0x000fe40007000000 */
[C---:B------:R-:W-:Y:S02]  /*bfd0*/  ISETP.GE.AND P0, PT, R97.reuse, R242, PT ;  /* 0x000000f26100720c */ /* 0x040fe40003f06270 */
[----:B------:R-:W-:Y:S02]  /*bfe0*/  ISETP.GE.AND P6, PT, R97, R241, PT ;  /* 0x000000f16100720c */ /* 0x000fe40003fc6270 */
[----:B------:R-:W-:Y:S01]  /*bff0*/  FSEL R97, R25, -INF , !P3 ;  /* 0xff80000019617808 */ /* 0x000fe20005800000 */
[----:B------:R-:W-:Y:S01]  /*c000*/  FMUL.FTZ R25, R19, UR6 ;  /* 0x0000000613197c20 */ /* 0x000fe20008410000 */
[----:B------:R-:W-:Y:S01]  /*c010*/  ISETP.GT.AND P3, PT, R196, R117, PT ;  /* 0x00000075c400720c */ /* 0x000fe20003f64270 */
[----:B------:R-:W-:Y:S01]  /*c020*/  FMUL.FTZ R19, R168, UR6 ;  /* 0x00000006a8137c20 */ /* 0x000fe20008410000 */
[----:B------:R-:W-:-:S02]  /*c030*/  ISETP.GE.AND P2, PT, R117, R239, PT ;  /* 0x000000ef7500720c */ /* 0x000fc40003f46270 */
[----:B----4-:R-:W-:Y:S02]  /*c040*/  FSEL R21, R21, -INF , !P3 ;  /* 0xff80000015157808 */ /* 0x010fe40005800000 */
[----:B------:R-:W-:Y:S01]  /*c050*/  ISETP.GT.AND P4, PT, R243, R117, PT ;  /* 0x00000075f300720c */ /* 0x000fe20003f84270 */
[----:B------:R-:W1:Y:S01]  /*c060*/  MUFU.TANH R19, R19 ;  /* 0x0000001300137308 */ /* 0x000e620000002400 */
[----:B------:R-:W-:Y:S02]  /*c070*/  FSEL R104, R21, -INF , !P2 ;  /* 0xff80000015687808 */ /* 0x000fe40005000000 */
[----:B------:R-:W-:Y:S02]  /*c080*/  ISETP.GT.AND P2, PT, R243, R49, PT ;  /* 0x00000031f300720c */ /* 0x000fe40003f44270 */
[----:B------:R-:W-:Y:S02]  /*c090*/  FSEL R176, R176, -INF , !P0 ;  /* 0xff800000b0b07808 */ /* 0x000fe40004000000 */
[----:B--2---:R-:W-:Y:S01]  /*c0a0*/  FSEL R199, R16, -INF , !P2 ;  /* 0xff80000010c77808 */ /* 0x004fe20005000000 */
[----:B------:R-:W-:Y:S01]  /*c0b0*/  FMUL.FTZ R16, R15, UR6 ;  /* 0x000000060f107c20 */ /* 0x000fe20008410000 */
[----:B------:R-:W-:Y:S01]  /*c0c0*/  ISETP.GE.AND P5, PT, R117, R240, PT ;  /* 0x000000f07500720c */ /* 0x000fe20003fa6270 */
[----:B------:R-:W-:Y:S01]  /*c0d0*/  FMUL.FTZ R15, R169, UR6 ;  /* 0x00000006a90f7c20 */ /* 0x000fe20008410000 */
[----:B------:R-:W-:-:S02]  /*c0e0*/  ISETP.GE.AND P0, PT, R117, R242, PT ;  /* 0x000000f27500720c */ /* 0x000fc40003f06270 */
[----:B------:R-:W-:Y:S01]  /*c0f0*/  FSEL R28, R28, -INF , !P4 ;  /* 0xff8000001c1c7808 */ /* 0x000fe20006000000 */
[----:B------:R-:W-:Y:S01]  /*c100*/  MUFU.TANH R16, R16 ;  /* 0x0000001000107308 */ /* 0x000fe20000002400 */
[----:B------:R-:W-:Y:S02]  /*c110*/  ISETP.GT.AND P4, PT, R243, R105, PT ;  /* 0x00000069f300720c */ /* 0x000fe40003f84270 */
[----:B------:R-:W-:Y:S02]  /*c120*/  FSEL R121, R12, -INF , !P5 ;  /* 0xff8000000c797808 */ /* 0x000fe40006800000 */
[----:B------:R-:W-:Y:S02]  /*c130*/  FSEL R195, R28, -INF , !P0 ;  /* 0xff8000001cc37808 */ /* 0x000fe40004000000 */
[----:B------:R-:W-:Y:S01]  /*c140*/  ISETP.GE.AND P0, PT, R105, R242, PT ;  /* 0x000000f26900720c */ /* 0x000fe20003f06270 */
[----:B------:R-:W2:Y:S01]  /*c150*/  MUFU.TANH R12, R25 ;  /* 0x00000019000c7308 */ /* 0x000ea20000002400 */
[----:B------:R-:W-:-:S02]  /*c160*/  FSEL R20, R20, -INF , !P4 ;  /* 0xff80000014147808 */ /* 0x000fc40006000000 */
[----:B------:R-:W-:Y:S02]  /*c170*/  ISETP.GT.AND P4, PT, R196, R105, PT ;  /* 0x00000069c400720c */ /* 0x000fe40003f84270 */
[----:B------:R-:W-:Y:S02]  /*c180*/  FSEL R182, R20, -INF , !P0 ;  /* 0xff80000014b67808 */ /* 0x000fe40004000000 */
[----:B------:R-:W-:Y:S01]  /*c190*/  FSEL R128, R128, -INF , !P6 ;  /* 0xff80000080807808 */ /* 0x000fe20007000000 */
[----:B------:R-:W3:Y:S01]  /*c1a0*/  MUFU.TANH R15, R15 ;  /* 0x0000000f000f7308 */ /* 0x000ee20000002400 */
[----:B------:R-:W-:Y:S02]  /*c1b0*/  ISETP.GE.AND P0, PT, R49, R242, PT ;  /* 0x000000f23100720c */ /* 0x000fe40003f06270 */
[----:B------:R-:W-:Y:S02]  /*c1c0*/  ISETP.GE.AND P6, PT, R117, R241, PT ;  /* 0x000000f17500720c */ /* 0x000fe40003fc6270 */
[----:B------:R-:W-:-:S02]  /*c1d0*/  ISETP.GT.AND P2, PT, R243, R23, PT ;  /* 0x00000017f300720c */ /* 0x000fc40003f44270 */
[----:B------:R-:W-:Y:S02]  /*c1e0*/  ISETP.GE.AND P3, PT, R105, R239, PT ;  /* 0x000000ef6900720c */ /* 0x000fe40003f66270 */
[----:B------:R-:W-:Y:S02]  /*c1f0*/  FSEL R18, R18, -INF , !P4 ;  /* 0xff80000012127808 */ /* 0x000fe40006000000 */
[----:B------:R-:W-:Y:S02]  /*c200*/  FSEL R199, R199, -INF , !P0 ;  /* 0xff800000c7c77808 */ /* 0x000fe40004000000 */
[----:B------:R-:W-:Y:S02]  /*c210*/  FSEL R179, R179, -INF , !P6 ;  /* 0xff800000b3b37808 */ /* 0x000fe40007000000 */
[----:B------:R-:W-:Y:S02]  /*c220*/  ISETP.GE.AND P0, PT, R23, R242, PT ;  /* 0x000000f21700720c */ /* 0x000fe40003f06270 */
[----:B-1----:R-:W-:-:S02]  /*c230*/  FSEL R19, R19, -INF , !P2 ;  /* 0xff80000013137808 */ /* 0x002fc40005000000 */
[C---:B------:R-:W-:Y:S02]  /*c240*/  ISETP.GE.AND P6, PT, R105.reuse, R241, PT ;  /* 0x000000f16900720c */ /* 0x040fe40003fc6270 */
[----:B------:R-:W-:Y:S02]  /*c250*/  ISETP.GE.AND P5, PT, R105, R240, PT ;  /* 0x000000f06900720c */ /* 0x000fe40003fa6270 */
[----:B------:R-:W-:Y:S02]  /*c260*/  FSEL R105, R18, -INF , !P3 ;  /* 0xff80000012697808 */ /* 0x000fe40005800000 */
[----:B------:R-:W-:Y:S02]  /*c270*/  ISETP.GT.AND P3, PT, R196, R49, PT ;  /* 0x00000031c400720c */ /* 0x000fe40003f64270 */
[----:B------:R-:W-:Y:S02]  /*c280*/  FSEL R201, R19, -INF , !P0 ;  /* 0xff80000013c97808 */ /* 0x000fe40004000000 */
[----:B------:R-:W-:-:S02]  /*c290*/  ISETP.GT.AND P0, PT, R243, R17, PT ;  /* 0x00000011f300720c */ /* 0x000fc40003f04270 */
[----:B------:R-:W-:Y:S02]  /*c2a0*/  ISETP.GE.AND P4, PT, R49, R239, PT ;  /* 0x000000ef3100720c */ /* 0x000fe40003f86270 */
[----:B--2---:R-:W-:Y:S02]  /*c2b0*/  FSEL R12, R12, -INF , !P3 ;  /* 0xff8000000c0c7808 */ /* 0x004fe40005800000 */
[----:B---3--:R-:W-:Y:S02]  /*c2c0*/  FSEL R15, R15, -INF , !P0 ;  /* 0xff8000000f0f7808 */ /* 0x008fe40004000000 */
[----:B------:R-:W-:Y:S02]  /*c2d0*/  FSEL R168, R94, -INF , !P6 ;  /* 0xff8000005ea87808 */ /* 0x000fe40007000000 */
[----:B------:R-:W-:Y:S02]  /*c2e0*/  FSEL R112, R112, -INF , !P5 ;  /* 0xff80000070707808 */ /* 0x000fe40006800000 */
[----:B------:R-:W-:-:S02]  /*c2f0*/  ISETP.GT.AND P0, PT, R37, R230, PT ;  /* 0x000000e62500720c */ /* 0x000fc40003f04270 */
[C---:B------:R-:W-:Y:S02]  /*c300*/  ISETP.GE.AND P6, PT, R49.reuse, R241, PT ;  /* 0x000000f13100720c */ /* 0x040fe40003fc6270 */
[----:B------:R-:W-:Y:S02]  /*c310*/  ISETP.GE.AND P5, PT, R49, R240, PT ;  /* 0x000000f03100720c */ /* 0x000fe40003fa6270 */
[----:B------:R-:W-:Y:S02]  /*c320*/  FSEL R102, R12, -INF , !P4 ;  /* 0xff8000000c667808 */ /* 0x000fe40006000000 */
[----:B------:R-:W-:Y:S02]  /*c330*/  ISETP.GT.AND P4, PT, R196, R23, PT ;  /* 0x00000017c400720c */ /* 0x000fe40003f84270 */
        /* <DEDUP_REMOVED lines=27> */
[C---:B------:R-:W-:Y:S02]  /*c4f0*/  @!P1 IMAD.SHL.U32 R21, R18.reuse, 0x80, RZ ;  /* 0x0000008012159824 */ /* 0x040fe400078e00ff */
[----:B------:R-:W-:Y:S01]  /*c500*/  @!P1 IMAD R4, R17, R39, R15 ;  /* 0x0000002711049224 */ /* 0x000fe200078e020f */
[----:B------:R-:W-:Y:S01]  /*c510*/  @!P1 SHF.L.U64.HI R15, R18, 0x7, R12 ;  /* 0x00000007120f9819 */ /* 0x000fe2000001020c */
[----:B------:R-:W-:Y:S01]  /*c520*/  @!P1 IMAD.SHL.U32 R17, R14, 0x80, RZ ;  /* 0x000000800e119824 */ /* 0x000fe200078e00ff */
[----:B------:R-:W-:Y:S01]  /*c530*/  @!P1 LEA R12, P3, R38, R21, 0x5 ;  /* 0x00000015260c9211 */ /* 0x000fe200078628ff */
[C---:B------:R-:W-:Y:S01]  /*c540*/  @!P1 IMAD.WIDE.U32 R18, R5.reuse, R38, RZ ;  /* 0x0000002605129225 */ /* 0x040fe200078e00ff */
[----:B------:R-:W-:Y:S02]  /*c550*/  @!P1 SHF.L.U64.HI R4, R14, 0x7, R4 ;  /* 0x000000070e049819 */ /* 0x000fe40000010204 */
[----:B------:R-:W-:Y:S01]  /*c560*/  @!P1 LEA R14, P2, R38, R17, 0x6 ;  /* 0x00000011260e9211 */ /* 0x000fe200078430ff */
[----:B------:R-:W-:Y:S01]  /*c570*/  @!P1 IMAD R5, R5, R39, R19 ;  /* 0x0000002705059224 */ /* 0x000fe200078e0213 */
[----:B------:R-:W-:-:S02]  /*c580*/  @!P1 LEA R16, P4, R18, R229, 0x8 ;  /* 0x000000e512109211 */ /* 0x000fc400078840ff */
[--C-:B------:R-:W-:Y:S02]  /*c590*/  @!P1 LEA.HI.X R15, R38, R15, R39.reuse, 0x5, P3 ;  /* 0x0000000f260f9211 */ /* 0x100fe400018f2c27 */
[-C--:B------:R-:W-:Y:S02]  /*c5a0*/  @!P1 LEA R20, P3, R12, R229.reuse, 0x1 ;  /* 0x000000e50c149211 */ /* 0x080fe400078608ff */
        /* <DEDUP_REMOVED lines=21> */
[----:B-1----:R-:W-:-:S05]  /*c700*/  IADD3 R5, PT, PT, R197, -0x3, RZ ;  /* 0xfffffffdc5057810 */ /* 0x002fca0007ffe0ff */
        /* <DEDUP_REMOVED lines=13> */
.L_x_1190:
[----:B------:R-:W-:Y:S05]  /*c7e0*/  BSYNC.RECONVERGENT B0 ;  /* 0x0000000000007941 */ /* 0x000fea0003800200 */
.L_x_1189:
[----:B------:R-:W0:Y:S02]  /*c7f0*/  LDGDEPBAR ;  /* 0x00000000000079af */ /* 0x000e240000000000 */
.L_x_1188:
[----:B------:R-:W3:Y:S01]  /*c800*/  LDL.LU R35, [R1] ;  /* 0x0000000001237983 */ /* 0x000ee20000300800 */
[----:B-12---:R-:W-:Y:S02]  /*c810*/  FMNMX3.FTZ R5, R36, R22, R109, !PT ;  /* 0x0000001624057276 */ /* 0x006fe4000781006d */
        /* <DEDUP_REMOVED lines=22> */
[----:B------:R-:W-:-:S02]  /*c980*/  MOV R196, R96 ;  /* 0x0000006000c47202 */ /* 0x000fc40000000f00 */
[----:B------:R-:W-:Y:S02]  /*c990*/  FMNMX3.FTZ R5, R5, R178, R203, !PT ;  /* 0x000000b205057276 */ /* 0x000fe400078100cb */
[----:B------:R-:W-:Y:S02]  /*c9a0*/  MOV R34, R180 ;  /* 0x000000b400227202 */ /* 0x000fe40000000f00 */
        /* <DEDUP_REMOVED lines=30> */
[----:B------:R-:W-:Y:S01]  /*cb90*/  FMNMX3.FTZ R14, R14, R103, R100, !PT ;  /* 0x000000670e0e7276 */ /* 0x000fe20007810064 */
[----:B------:R-:W1:Y:S01]  /*cba0*/  SHFL.BFLY PT, R4, R17, 0x2, 0x1f ;  /* 0x0c401f0011047f89 */ /* 0x000e6200000e0000 */
[----:B------:R-:W-:-:S03]  /*cbb0*/  FMNMX3.FTZ R16, R16, R168, R187, !PT ;  /* 0x000000a810107276 */ /* 0x000fc600078100bb */
[----:B------:R-:W2:Y:S01]  /*cbc0*/  SHFL.BFLY PT, R5, R14, 0x2, 0x1f ;  /* 0x0c401f000e057f89 */ /* 0x000ea200000e0000 */
[----:B------:R-:W-:-:S05]  /*cbd0*/  FMNMX3.FTZ R16, R16, R185, R174, !PT ;  /* 0x000000b910107276 */ /* 0x000fca00078100ae */
[----:B------:R-:W4:Y:S01]  /*cbe0*/  SHFL.BFLY PT, R15, R16, 0x2, 0x1f ;  /* 0x0c401f00100f7f89 */ /* 0x000f2200000e0000 */
[----:B-1----:R-:W-:Y:S02]  /*cbf0*/  FMNMX.FTZ R4, R17, R4, !PT ;  /* 0x0000000411047209 */ /* 0x002fe40007810000 */
[----:B--2---:R-:W-:-:S03]  /*cc00*/  FMNMX.FTZ R5, R14, R5, !PT ;  /* 0x000000050e057209 */ /* 0x004fc60007810000 */
[----:B------:R-:W1:Y:S04]  /*cc10*/  SHFL.BFLY PT, R39, R4, 0x1, 0x1f ;  /* 0x0c201f0004277f89 */ /* 0x000e6800000e0000 */
[----:B------:R-:W2:Y:S01]  /*cc20*/  SHFL.BFLY PT, R38, R5, 0x1, 0x1f ;  /* 0x0c201f0005267f89 */ /* 0x000ea200000e0000 */
[----:B----4-:R-:W-:-:S05]  /*cc30*/  FMNMX.FTZ R15, R16, R15, !PT ;  /* 0x0000000f100f7209 */ /* 0x010fca0007810000 */
[----:B------:R-:W4:Y:S01]  /*cc40*/  SHFL.BFLY PT, R60, R15, 0x1, 0x1f ;  /* 0x0c201f000f3c7f89 */ /* 0x000f2200000e0000 */
[----:B-1----:R-:W-:Y:S02]  /*cc50*/  FMNMX.FTZ R39, R4, R39, !PT ;  /* 0x0000002704277209 */ /* 0x002fe40007810000 */
[----:B--2---:R-:W-:-:S03]  /*cc60*/  FMNMX.FTZ R38, R5, R38, !PT ;  /* 0x0000002605267209 */ /* 0x004fc60007810000 */
[C---:B------:R-:W-:Y:S01]  /*cc70*/  FMUL.FTZ R124, R39.reuse, UR5 ;  /* 0x00000005277c7c20 */ /* 0x040fe20008410000 */
[----:B------:R-:W-:Y:S02]  /*cc80*/  FSETP.NEU.FTZ.AND P2, PT, R39, -INF , PT ;  /* 0xff8000002700780b */ /* 0x000fe40003f5d000 */
[C---:B------:R-:W-:Y:S01]  /*cc90*/  FSETP.NEU.FTZ.AND P1, PT, R38.reuse, -INF , PT ;  /* 0xff8000002600780b */ /* 0x040fe20003f3d000 */
[----:B------:R-:W-:Y:S01]  /*cca0*/  FMUL.FTZ R106, R38, UR5 ;  /* 0x00000005266a7c20 */ /* 0x000fe20008410000 */
[----:B----4-:R-:W-:Y:S02]  /*ccb0*/  FMNMX.FTZ R60, R15, R60, !PT ;  /* 0x0000003c0f3c7209 */ /* 0x010fe40007810000 */
[----:B------:R-:W-:Y:S02]  /*ccc0*/  FSEL R124, R124, RZ, P2 ;  /* 0x000000ff7c7c7208 */ /* 0x000fe40001000000 */
[----:B------:R-:W-:Y:S01]  /*ccd0*/  FSEL R15, R39, RZ, P2 ;  /* 0x000000ff270f7208 */ /* 0x000fe20001000000 */
[----:B------:R-:W-:Y:S01]  /*cce0*/  FMUL.FTZ R180, R60, UR5 ;  /* 0x000000053cb47c20 */ /* 0x000fe20008410000 */
[----:B------:R-:W-:Y:S01]  /*ccf0*/  FSEL R5, R38, RZ, P1 ;  /* 0x000000ff26057208 */ /* 0x000fe20000800000 */
[--C-:B------:R-:W-:Y:S01]  /*cd00*/  FFMA.FTZ R4, R69, UR5, -R124.reuse ;  /* 0x0000000545047c23 */ /* 0x100fe2000801087c */
[----:B------:R-:W-:Y:S01]  /*cd10*/  FSEL R106, R106, RZ, P1 ;  /* 0x000000ff6a6a7208 */ /* 0x000fe20000800000 */
[----:B------:R-:W-:Y:S01]  /*cd20*/  FADD.FTZ R15, R2, -R15 ;  /* 0x8000000f020f7221 */ /* 0x000fe20000010000 */
[----:B------:R-:W-:Y:S01]  /*cd30*/  FFMA.FTZ R83, R85, UR5, -R124 ;  /* 0x0000000555537c23 */ /* 0x000fe2000801087c */
[----:B------:R-:W-:Y:S01]  /*cd40*/  FADD.FTZ R5, R0, -R5 ;  /* 0x8000000500057221 */ /* 0x000fe20000010000 */
[----:B------:R1:W-:Y:S01]  /*cd50*/  MUFU.EX2 R85, R4 ;  /* 0x0000000400557308 */ /* 0x0003e20000000800 */
[----:B------:R-:W-:Y:S01]  /*cd60*/  FMUL.FTZ R88, R15, UR5 ;  /* 0x000000050f587c20 */ /* 0x000fe20008410000 */
[--C-:B------:R-:W-:Y:S01]  /*cd70*/  FFMA.FTZ R82, R29, UR5, -R106.reuse ;  /* 0x000000051d527c23 */ /* 0x100fe2000801086a */
[--C-:B------:R-:W-:Y:S01]  /*cd80*/  FFMA.FTZ R71, R7, UR5, -R106.reuse ;  /* 0x0000000507477c23 */ /* 0x100fe2000801086a */
[----:B------:R-:W-:Y:S01]  /*cd90*/  FFMA.FTZ R2, R6, UR5, -R106 ;  /* 0x0000000506027c23 */ /* 0x000fe2000801086a */
[----:B------:R-:W-:Y:S01]  /*cda0*/  FMUL.FTZ R87, R5, UR5 ;  /* 0x0000000505577c20 */ /* 0x000fe20008410000 */
[----:B------:R-:W-:Y:S01]  /*cdb0*/  LDSM.16.MT88.4 R28, [R214+0x4000] ;  /* 0x00400000d61c783b */ /* 0x000fe20000004200 */
[----:B------:R-:W-:Y:S01]  /*cdc0*/  FSETP.NEU.FTZ.AND P3, PT, R60, -INF , PT ;  /* 0xff8000003c00780b */ /* 0x000fe20003f7d000 */
[----:B------:R-:W2:Y:S01]  /*cdd0*/  MUFU.EX2 R88, R88 ;  /* 0x0000005800587308 */ /* 0x000ea20000000800 */
[--C-:B------:R-:W-:Y:S01]  /*cde0*/  FFMA.FTZ R69, R8, UR5, -R124.reuse ;  /* 0x0000000508457c23 */ /* 0x100fe2000801087c */
[----:B------:R-:W-:Y:S01]  /*cdf0*/  FFMA.FTZ R62, R10, UR5, -R124 ;  /* 0x000000050a3e7c23 */ /* 0x000fe2000801087c */
[----:B------:R-:W-:Y:S01]  /*ce00*/  FFMA.FTZ R80, R27, UR5, -R106 ;  /* 0x000000051b507c23 */ /* 0x000fe2000801086a */
[----:B------:R-:W4:Y:S01]  /*ce10*/  MUFU.EX2 R87, R87 ;  /* 0x0000005700577308 */ /* 0x000f220000000800 */
[--C-:B------:R-:W-:Y:S01]  /*ce20*/  FFMA.FTZ R66, R64, UR5, -R124.reuse ;  /* 0x0000000540427c23 */ /* 0x100fe2000801087c */
[----:B-1----:R-:W-:Y:S01]  /*ce30*/  LDSM.16.MT88.4 R4, [R212+0x4000] ;  /* 0x00400000d404783b */ /* 0x002fe20000004200 */
[----:B------:R-:W-:Y:S01]  /*ce40*/  FSEL R180, R180, RZ, P3 ;  /* 0x000000ffb4b47208 */ /* 0x000fe20001800000 */
[----:B------:R-:W1:Y:S01]  /*ce50*/  MUFU.EX2 R83, R83 ;  /* 0x0000005300537308 */ /* 0x000e620000000800 */
[----:B------:R-:W-:Y:S01]  /*ce60*/  FFMA.FTZ R64, R33, UR5, -R124 ;  /* 0x0000000521407c23 */ /* 0x000fe2000801087c */
[--C-:B------:R-:W-:Y:S01]  /*ce70*/  FFMA.FTZ R67, R43, UR5, -R106.reuse ;  /* 0x000000052b437c23 */ /* 0x100fe2000801086a */
[----:B------:R-:W-:Y:S01]  /*ce80*/  FFMA.FTZ R70, R42, UR5, -R106 ;  /* 0x000000052a467c23 */ /* 0x000fe2000801086a */
[----:B------:R-:W-:Y:S01]  /*ce90*/  MUFU.EX2 R69, R69 ;  /* 0x0000004500457308 */ /* 0x000fe20000000800 */
[----:B------:R-:W-:Y:S01]  /*cea0*/  LDSM.16.MT88.4 R40, [R212+0x4400] ;  /* 0x00440000d428783b */ /* 0x000fe20000004200 */
[-C--:B--2---:R-:W-:Y:S01]  /*ceb0*/  FMUL.FTZ R16, R140, R88.reuse ;  /* 0x000000588c107220 */ /* 0x084fe20000410000 */
[-C--:B------:R-:W-:Y:S01]  /*cec0*/  FMUL.FTZ R8, R156, R88.reuse ;  /* 0x000000589c087220 */ /* 0x080fe20000410000 */
[----:B------:R-:W-:Y:S01]  /*ced0*/  MUFU.EX2 R62, R62 ;  /* 0x0000003e003e7308 */ /* 0x000fe20000000800 */
[--C-:B------:R-:W-:Y:S01]  /*cee0*/  FFMA.FTZ R107, R63, UR5, -R180.reuse ;  /* 0x000000053f6b7c23 */ /* 0x100fe200080108b4 */
[--C-:B------:R-:W-:Y:S01]  /*cef0*/  FFMA.FTZ R86, R9, UR5, -R180.reuse ;  /* 0x0000000509567c23 */ /* 0x100fe200080108b4 */
[----:B------:R-:W-:Y:S01]  /*cf00*/  FFMA.FTZ R73, R11, UR5, -R180 ;  /* 0x000000050b497c23 */ /* 0x000fe200080108b4 */
[----:B------:R-:W-:Y:S01]  /*cf10*/  MUFU.EX2 R82, R82 ;  /* 0x0000005200527308 */ /* 0x000fe20000000800 */
[----:B------:R-:W-:Y:S01]  /*cf20*/  FMUL.FTZ R9, R157, R88 ;  /* 0x000000589d097220 */ /* 0x000fe20000410000 */
[----:B----4-:R-:W-:Y:S01]  /*cf30*/  FMUL.FTZ R11, R159, R87 ;  /* 0x000000579f0b7220 */ /* 0x010fe20000410000 */
[----:B-1----:R-:W-:Y:S01]  /*cf40*/  F2FP.BF16.F32.PACK_AB R20, R83, R85 ;  /* 0x000000555314723e */ /* 0x002fe200000010ff */
[----:B------:R-:W1:Y:S01]  /*cf50*/  MUFU.EX2 R80, R80 ;  /* 0x0000005000507308 */ /* 0x000e620000000800 */
[-C--:B------:R-:W-:Y:S01]  /*cf60*/  FMUL.FTZ R10, R158, R87.reuse ;  /* 0x000000579e0a7220 */ /* 0x080fe20000410000 */
[----:B------:R-:W-:Y:S01]  /*cf70*/  FMUL.FTZ R14, R154, R87 ;  /* 0x000000579a0e7220 */ /* 0x000fe20000410000 */
[----:B------:R-:W-:Y:S01]  /*cf80*/  MOV R159, R72 ;  /* 0x00000048009f7202 */ /* 0x000fe20000000f00 */
[----:B------:R-:W-:Y:S01]  /*cf90*/  MUFU.EX2 R71, R71 ;  /* 0x0000004700477308 */ /* 0x000fe20000000800 */
[----:B------:R-:W-:Y:S01]  /*cfa0*/  MOV R157, R77 ;  /* 0x0000004d009d7202 */ /* 0x000fe20000000f00 */
[-C--:B------:R-:W-:Y:S01]  /*cfb0*/  FMUL.FTZ R17, R141, R88.reuse ;  /* 0x000000588d117220 */ /* 0x080fe20000410000 */
[-C--:B------:R-:W-:Y:S01]  /*cfc0*/  FMUL.FTZ R136, R136, R88.reuse ;  /* 0x0000005888887220 */ /* 0x080fe20000410000 */
[----:B------:R2:W4:Y:S01]  /*cfd0*/  MUFU.EX2 R0, R2 ;  /* 0x0000000200007308 */ /* 0x0005220000000800 */
[----:B------:R-:W-:Y:S01]  /*cfe0*/  FMUL.FTZ R137, R137, R88 ;  /* 0x0000005889897220 */ /* 0x000fe20000410000 */
[-C--:B------:R-:W-:Y:S01]  /*cff0*/  FMUL.FTZ R138, R138, R87.reuse ;  /* 0x000000578a8a7220 */ /* 0x080fe20000410000 */
[----:B------:R-:W-:Y:S01]  /*d000*/  FMUL.FTZ R139, R139, R87 ;  /* 0x000000578b8b7220 */ /* 0x000fe20000410000 */
[----:B------:R-:W-:Y:S01]  /*d010*/  MUFU.EX2 R107, R107 ;  /* 0x0000006b006b7308 */ /* 0x000fe20000000800 */
[----:B------:R-:W-:Y:S01]  /*d020*/  FFMA.FTZ R65, R65, UR5, -R124 ;  /* 0x0000000541417c23 */ /* 0x000fe2000801087c */
[----:B-1----:R-:W-:Y:S01]  /*d030*/  F2FP.BF16.F32.PACK_AB R21, R80, R82 ;  /* 0x000000525015723e */ /* 0x002fe200000010ff */
[--C-:B------:R-:W-:Y:S01]  /*d040*/  FFMA.FTZ R96, R52, UR5, -R106.reuse ;  /* 0x0000000534607c23 */ /* 0x100fe2000801086a */
[----:B------:R-:W1:Y:S01]  /*d050*/  MUFU.EX2 R86, R86 ;  /* 0x0000005600567308 */ /* 0x000e620000000800 */
[----:B------:R-:W-:Y:S01]  /*d060*/  MOV R154, R25 ;  /* 0x00000019009a7202 */ /* 0x000fe20000000f00 */
[----:B------:R-:W-:Y:S01]  /*d070*/  FFMA.FTZ R94, R53, UR5, -R106 ;  /* 0x00000005355e7c23 */ /* 0x000fe2000801086a */
[----:B------:R-:W-:Y:S01]  /*d080*/  MOV R158, R76 ;  /* 0x0000004c009e7202 */ /* 0x000fe20000000f00 */
[----:B------:R-:W-:Y:S01]  /*d090*/  MUFU.EX2 R73, R73 ;  /* 0x0000004900497308 */ /* 0x000fe20000000800 */
[--C-:B------:R-:W-:Y:S01]  /*d0a0*/  FFMA.FTZ R56, R74, UR5, -R180.reuse ;  /* 0x000000054a387c23 */ /* 0x100fe200080108b4 */
[----:B--2---:R-:W-:Y:S01]  /*d0b0*/  FFMA.FTZ R2, R13, UR5, -R180 ;  /* 0x000000050d027c23 */ /* 0x004fe200080108b4 */
[----:B------:R-:W-:Y:S01]  /*d0c0*/  FMUL.FTZ R13, R153, R88 ;  /* 0x00000058990d7220 */ /* 0x000fe20000410000 */
[----:B------:R-:W-:Y:S01]  /*d0d0*/  MOV R153, R18 ;  /* 0x0000001200997202 */ /* 0x000fe20000000f00 */
[----:B------:R-:W-:Y:S01]  /*d0e0*/  MUFU.EX2 R66, R66 ;  /* 0x0000004200427308 */ /* 0x000fe20000000800 */
[----:B----4-:R-:W-:Y:S01]  /*d0f0*/  F2FP.BF16.F32.PACK_AB R23, R0, R71 ;  /* 0x000000470017723e */ /* 0x010fe200000010ff */
[----:B------:R-:W-:Y:S01]  /*d100*/  FFMA.FTZ R93, R93, UR5, -R124 ;  /* 0x000000055d5d7c23 */ /* 0x000fe2000801087c */
[--C-:B------:R-:W-:Y:S01]  /*d110*/  FFMA.FTZ R91, R91, UR5, -R106.reuse ;  /* 0x000000055b5b7c23 */ /* 0x100fe2000801086a */
[----:B------:R-:W2:Y:S01]  /*d120*/  MUFU.EX2 R2, R2 ;  /* 0x0000000200027308 */ /* 0x000ea20000000800 */
[----:B-1----:R-:W-:Y:S01]  /*d130*/  F2FP.BF16.F32.PACK_AB R49, R86, R107 ;  /* 0x0000006b5631723e */ /* 0x002fe200000010ff */
[----:B------:R-:W-:Y:S01]  /*d140*/  FFMA.FTZ R99, R99, UR5, -R106 ;  /* 0x0000000563637c23 */ /* 0x000fe2000801086a */
[--C-:B------:R-:W-:Y:S01]  /*d150*/  FFMA.FTZ R188, R188, UR5, -R180.reuse ;  /* 0x00000005bcbc7c23 */ /* 0x100fe200080108b4 */
[----:B------:R-:W-:Y:S01]  /*d160*/  MUFU.EX2 R65, R65 ;  /* 0x0000004100417308 */ /* 0x000fe20000000800 */
[----:B------:R-:W-:Y:S01]  /*d170*/  FFMA.FTZ R164, R164, UR5, -R180 ;  /* 0x00000005a4a47c23 */ /* 0x000fe200080108b4 */
[--C-:B------:R-:W-:Y:S01]  /*d180*/  FFMA.FTZ R186, R186, UR5, -R106.reuse ;  /* 0x00000005baba7c23 */ /* 0x100fe2000801086a */
[----:B------:R-:W-:Y:S01]  /*d190*/  FFMA.FTZ R207, R207, UR5, -R106 ;  /* 0x00000005cfcf7c23 */ /* 0x000fe2000801086a */
[----:B------:R-:W-:Y:S01]  /*d1a0*/  MUFU.EX2 R64, R64 ;  /* 0x0000004000407308 */ /* 0x000fe20000000800 */
[----:B------:R-:W-:Y:S01]  /*d1b0*/  FFMA.FTZ R206, R206, UR5, -R180 ;  /* 0x00000005cece7c23 */ /* 0x000fe200080108b4 */
[----:B------:R-:W-:Y:S01]  /*d1c0*/  FFMA.FTZ R177, R177, UR5, -R124 ;  /* 0x00000005b1b17c23 */ /* 0x000fe2000801087c */
[----:B------:R-:W-:Y:S01]  /*d1d0*/  FFMA.FTZ R123, R123, UR5, -R106 ;  /* 0x000000057b7b7c23 */ /* 0x000fe2000801086a */
[----:B------:R-:W-:Y:S01]  /*d1e0*/  MUFU.EX2 R67, R67 ;  /* 0x0000004300437308 */ /* 0x000fe20000000800 */
[--C-:B------:R-:W-:Y:S01]  /*d1f0*/  FFMA.FTZ R165, R165, UR5, -R180.reuse ;  /* 0x00000005a5a57c23 */ /* 0x100fe200080108b4 */
[----:B--2---:R-:W-:Y:S01]  /*d200*/  F2FP.BF16.F32.PACK_AB R51, R2, R73 ;  /* 0x000000490233723e */ /* 0x004fe200000010ff */
[--C-:B------:R-:W-:Y:S01]  /*d210*/  FFMA.FTZ R128, R128, UR5, -R180.reuse ;  /* 0x0000000580807c23 */ /* 0x100fe200080108b4 */
[----:B------:R-:W-:Y:S01]  /*d220*/  MUFU.EX2 R70, R70 ;  /* 0x0000004600467308 */ /* 0x000fe20000000800 */
[--C-:B------:R-:W-:Y:S01]  /*d230*/  FFMA.FTZ R179, R179, UR5, -R180.reuse ;  /* 0x00000005b3b37c23 */ /* 0x100fe200080108b4 */
[--C-:B------:R-:W-:Y:S01]  /*d240*/  FFMA.FTZ R168, R168, UR5, -R180.reuse ;  /* 0x00000005a8a87c23 */ /* 0x100fe200080108b4 */
[--C-:B------:R-:W-:Y:S01]  /*d250*/  FFMA.FTZ R187, R187, UR5, -R180.reuse ;  /* 0x00000005bbbb7c23 */ /* 0x100fe200080108b4 */
[----:B------:R-:W-:Y:S01]  /*d260*/  MUFU.EX2 R93, R93 ;  /* 0x0000005d005d7308 */ /* 0x000fe20000000800 */
[--C-:B------:R-:W-:Y:S01]  /*d270*/  FFMA.FTZ R185, R185, UR5, -R180.reuse ;  /* 0x00000005b9b97c23 */ /* 0x100fe200080108b4 */
[----:B------:R-:W-:Y:S01]  /*d280*/  FFMA.FTZ R174, R174, UR5, -R180 ;  /* 0x00000005aeae7c23 */ /* 0x000fe200080108b4 */
[--C-:B------:R-:W-:Y:S01]  /*d290*/  FFMA.FTZ R119, R119, UR5, -R124.reuse ;  /* 0x0000000577777c23 */ /* 0x100fe2000801087c */
[----:B------:R-:W-:Y:S01]  /*d2a0*/  MUFU.EX2 R91, R91 ;  /* 0x0000005b005b7308 */ /* 0x000fe20000000800 */
[--C-:B------:R-:W-:Y:S01]  /*d2b0*/  FFMA.FTZ R117, R117, UR5, -R124.reuse ;  /* 0x0000000575757c23 */ /* 0x100fe2000801087c */
[----:B------:R-:W-:-:S02]  /*d2c0*/  FFMA.FTZ R116, R116, UR5, -R124 ;  /* 0x0000000574747c23 */ /* 0x000fc4000801087c */
[----:B------:R-:W-:Y:S04]  /*d2d0*/  MUFU.EX2 R96, R96 ;  /* 0x0000006000607308 */ /* 0x000fe80000000800 */
[----:B------:R-:W-:Y:S04]  /*d2e0*/  MUFU.EX2 R94, R94 ;  /* 0x0000005e005e7308 */ /* 0x000fe80000000800 */
[----:B------:R-:W-:Y:S04]  /*d2f0*/  MUFU.EX2 R99, R99 ;  /* 0x0000006300637308 */ /* 0x000fe80000000800 */
[----:B------:R-:W-:Y:S04]  /*d300*/  MUFU.EX2 R164, R164 ;  /* 0x000000a400a47308 */ /* 0x000fe80000000800 */
[----:B------:R-:W-:Y:S04]  /*d310*/  MUFU.EX2 R186, R186 ;  /* 0x000000ba00ba7308 */ /* 0x000fe80000000800 */
[----:B------:R-:W-:Y:S01]  /*d320*/  MUFU.EX2 R207, R207 ;  /* 0x000000cf00cf7308 */ /* 0x000fe20000000800 */
[----:B---3--:R-:W-:-:S02]  /*d330*/  FMNMX3.FTZ R19, R19, R35, R204, !PT ;  /* 0x0000002313137276 */ /* 0x008fc400078100cc */
[----:B------:R-:W-:Y:S01]  /*d340*/  MOV R156, R35 ;  /* 0x00000023009c7202 */ /* 0x000fe20000000f00 */
[----:B------:R-:W-:Y:S01]  /*d350*/  MUFU.EX2 R206, R206 ;  /* 0x000000ce00ce7308 */ /* 0x000fe20000000800 */
[----:B------:R-:W-:-:S03]  /*d360*/  FMNMX3.FTZ R19, R19, R210, R208, !PT ;  /* 0x000000d213137276 */ /* 0x000fc600078100d0 */
[----:B------:R-:W-:Y:S01]  /*d370*/  MUFU.EX2 R119, R119 ;  /* 0x0000007700777308 */ /* 0x000fe20000000800 */
[----:B------:R-:W-:Y:S01]  /*d380*/  FMNMX3.FTZ R19, R19, R18, R72, !PT ;  /* 0x0000001213137276 */ /* 0x000fe20007810048 */
[----:B------:R-:W-:Y:S01]  /*d390*/  FMUL.FTZ R18, R142, R87 ;  /* 0x000000578e127220 */ /* 0x000fe20000410000 */
[--C-:B------:R-:W-:Y:S01]  /*d3a0*/  FFMA.FTZ R72, R47, UR5, -R106.reuse ;  /* 0x000000052f487c23 */ /* 0x100fe2000801086a */
[----:B------:R-:W-:Y:S01]  /*d3b0*/  MUFU.EX2 R117, R117 ;  /* 0x0000007500757308 */ /* 0x000fe20000000800 */
[----:B------:R-:W-:Y:S01]  /*d3c0*/  FMNMX3.FTZ R19, R19, R76, R77, !PT ;  /* 0x0000004c13137276 */ /* 0x000fe2000781004d */
[----:B------:R-:W-:Y:S01]  /*d3d0*/  FFMA.FTZ R77, R46, UR5, -R106 ;  /* 0x000000052e4d7c23 */ /* 0x000fe2000801086a */
[----:B------:R-:W-:Y:S01]  /*d3e0*/  FFMA.FTZ R76, R79, UR5, -R124 ;  /* 0x000000054f4c7c23 */ /* 0x000fe2000801087c */
[----:B------:R-:W-:Y:S01]  /*d3f0*/  MUFU.EX2 R116, R116 ;  /* 0x0000007400747308 */ /* 0x000fe20000000800 */
[----:B------:R-:W-:-:S03]  /*d400*/  FMNMX3.FTZ R19, R19, R122, R173, !PT ;  /* 0x0000007a13137276 */ /* 0x000fc600078100ad */
        /* <DEDUP_REMOVED lines=10> */
[----:B------:R-:W-:Y:S02]  /*d4b0*/  MUFU.EX2 R168, R168 ;  /* 0x000000a800a87308 */ /* 0x000fe40000000800 */
[----:B------:R-:W1:Y:S02]  /*d4c0*/  SHFL.BFLY PT, R12, R19, 0x2, 0x1f ;  /* 0x0c401f00130c7f89 */ /* 0x000e6400000e0000 */
[----:B------:R-:W-:Y:S04]  /*d4d0*/  MUFU.EX2 R187, R187 ;  /* 0x000000bb00bb7308 */ /* 0x000fe80000000800 */
[----:B------:R-:W-:Y:S04]  /*d4e0*/  MUFU.EX2 R185, R185 ;  /* 0x000000b900b97308 */ /* 0x000fe80000000800 */
[----:B------:R-:W-:Y:S01]  /*d4f0*/  MUFU.EX2 R174, R174 ;  /* 0x000000ae00ae7308 */ /* 0x000fe20000000800 */
[----:B-1----:R-:W-:Y:S01]  /*d500*/  FMNMX.FTZ R12, R19, R12, !PT ;  /* 0x0000000c130c7209 */ /* 0x002fe20007810000 */
[----:B------:R-:W-:-:S04]  /*d510*/  FMUL.FTZ R19, R143, R87 ;  /* 0x000000578f137220 */ /* 0x000fc80000410000 */
[----:B------:R-:W1:Y:S02]  /*d520*/  SHFL.BFLY PT, R61, R12, 0x1, 0x1f ;  /* 0x0c201f000c3d7f89 */ /* 0x000e6400000e0000 */
[----:B-1----:R-:W-:Y:S02]  /*d530*/  FMNMX.FTZ R61, R12, R61, !PT ;  /* 0x0000003d0c3d7209 */ /* 0x002fe40007810000 */
[----:B------:R-:W-:Y:S02]  /*d540*/  FSEL R12, R60, RZ, P3 ;  /* 0x000000ff3c0c7208 */ /* 0x000fe40001800000 */
[C---:B------:R-:W-:Y:S01]  /*d550*/  FSETP.NEU.FTZ.AND P4, PT, R61.reuse, -INF , PT ;  /* 0xff8000003d00780b */ /* 0x040fe20003f9d000 */
[----:B------:R-:W-:Y:S02]  /*d560*/  FMUL.FTZ R190, R61, UR5 ;  /* 0x000000053dbe7c20 */ /* 0x000fe40008410000 */
[----:B------:R-:W-:Y:S01]  /*d570*/  FADD.FTZ R3, R3, -R12 ;  /* 0x8000000c03037221 */ /* 0x000fe20000010000 */
[----:B------:R-:W-:Y:S01]  /*d580*/  FSEL R15, R61, RZ, P4 ;  /* 0x000000ff3d0f7208 */ /* 0x000fe20002000000 */
[----:B------:R-:W-:Y:S01]  /*d590*/  FMUL.FTZ R12, R152, R88 ;  /* 0x00000058980c7220 */ /* 0x000fe20000410000 */
[----:B------:R-:W-:Y:S01]  /*d5a0*/  FSEL R190, R190, RZ, P4 ;  /* 0x000000ffbebe7208 */ /* 0x000fe20002000000 */
[----:B------:R-:W-:-:S02]  /*d5b0*/  FMUL.FTZ R3, R3, UR5 ;  /* 0x0000000503037c20 */ /* 0x000fc40008410000 */
[----:B------:R-:W-:Y:S01]  /*d5c0*/  FADD.FTZ R24, R36, -R15 ;  /* 0x8000000f24187221 */ /* 0x000fe20000010000 */
[----:B------:R-:W-:Y:S01]  /*d5d0*/  FMUL.FTZ R15, R155, R87 ;  /* 0x000000579b0f7220 */ /* 0x000fe20000410000 */
[----:B------:R1:W2:Y:S01]  /*d5e0*/  MUFU.EX2 R140, R3 ;  /* 0x00000003008c7308 */ /* 0x0002a20000000800 */
[----:B------:R-:W-:Y:S01]  /*d5f0*/  MOV R155, R34 ;  /* 0x00000022009b7202 */ /* 0x000fe20000000f00 */
[--C-:B------:R-:W-:Y:S01]  /*d600*/  FFMA.FTZ R84, R109, UR5, -R190.reuse ;  /* 0x000000056d547c23 */ /* 0x100fe200080108be */
[--C-:B------:R-:W-:Y:S01]  /*d610*/  FFMA.FTZ R68, R48, UR5, -R190.reuse ;  /* 0x0000000530447c23 */ /* 0x100fe200080108be */
[--C-:B------:R-:W-:Y:S01]  /*d620*/  FFMA.FTZ R22, R22, UR5, -R190.reuse ;  /* 0x0000000516167c23 */ /* 0x100fe200080108be */
[--C-:B------:R-:W-:Y:S01]  /*d630*/  FFMA.FTZ R26, R26, UR5, -R190.reuse ;  /* 0x000000051a1a7c23 */ /* 0x100fe200080108be */
[----:B------:R-:W-:Y:S01]  /*d640*/  FMUL.FTZ R24, R24, UR5 ;  /* 0x0000000518187c20 */ /* 0x000fe20008410000 */
[--C-:B------:R-:W-:Y:S01]  /*d650*/  FFMA.FTZ R54, R78, UR5, -R190.reuse ;  /* 0x000000054e367c23 */ /* 0x100fe200080108be */
[----:B------:R3:W-:Y:S01]  /*d660*/  MUFU.EX2 R109, R22 ;  /* 0x00000016006d7308 */ /* 0x0007e20000000800 */
[--C-:B------:R-:W-:Y:S01]  /*d670*/  FFMA.FTZ R55, R75, UR5, -R190.reuse ;  /* 0x000000054b377c23 */ /* 0x100fe200080108be */
[--C-:B------:R-:W-:Y:S01]  /*d680*/  FFMA.FTZ R57, R81, UR5, -R190.reuse ;  /* 0x0000000551397c23 */ /* 0x100fe200080108be */
[----:B------:R-:W-:Y:S01]  /*d690*/  FFMA.FTZ R36, R90, UR5, -R190 ;  /* 0x000000055a247c23 */ /* 0x000fe200080108be */
[----:B------:R-:W4:Y:S01]  /*d6a0*/  MUFU.EX2 R84, R84 ;  /* 0x0000005400547308 */ /* 0x000f220000000800 */
[----:B------:R-:W-:Y:S01]  /*d6b0*/  FFMA.FTZ R78, R89, UR5, -R180 ;  /* 0x00000005594e7c23 */ /* 0x000fe200080108b4 */
[----:B-1----:R-:W-:Y:S01]  /*d6c0*/  FFMA.FTZ R3, R32, UR5, -R124 ;  /* 0x0000000520037c23 */ /* 0x002fe2000801087c */
[-C--:B--2---:R-:W-:Y:S01]  /*d6d0*/  FMUL.FTZ R27, R163, R140.reuse ;  /* 0x0000008ca31b7220 */ /* 0x084fe20000410000 */
[----:B------:R-:W1:Y:S01]  /*d6e0*/  LDSM.16.MT88.4 R32, [R214+0x4400] ;  /* 0x00440000d620783b */ /* 0x000e620000004200 */
[----:B------:R-:W-:Y:S01]  /*d6f0*/  MUFU.EX2 R68, R68 ;  /* 0x0000004400447308 */ /* 0x000fe20000000800 */
[-C--:B------:R-:W-:Y:S01]  /*d700*/  FMUL.FTZ R46, R146, R140.reuse ;  /* 0x0000008c922e7220 */ /* 0x080fe20000410000 */
[-C--:B------:R-:W-:Y:S01]  /*d710*/  FMUL.FTZ R47, R147, R140.reuse ;  /* 0x0000008c932f7220 */ /* 0x080fe20000410000 */
[-C--:B------:R-:W-:Y:S01]  /*d720*/  FMUL.FTZ R150, R150, R140.reuse ;  /* 0x0000008c96967220 */ /* 0x080fe20000410000 */
[----:B------:R-:W2:Y:S01]  /*d730*/  MUFU.EX2 R63, R26 ;  /* 0x0000001a003f7308 */ /* 0x000ea20000000800 */
[----:B---3--:R-:W-:Y:S01]  /*d740*/  F2FP.BF16.F32.PACK_AB R22, R62, R69 ;  /* 0x000000453e16723e */ /* 0x008fe200000010ff */
[-C--:B------:R-:W-:Y:S01]  /*d750*/  FMUL.FTZ R151, R151, R140.reuse ;  /* 0x0000008c97977220 */ /* 0x080fe20000410000 */
[-C--:B------:R-:W-:Y:S01]  /*d760*/  FMUL.FTZ R134, R134, R140.reuse ;  /* 0x0000008c86867220 */ /* 0x080fe20000410000 */
[----:B------:R-:W3:Y:S01]  /*d770*/  MUFU.EX2 R152, R24 ;  /* 0x0000001800987308 */ /* 0x000ee20000000800 */
[----:B----4-:R-:W-:Y:S01]  /*d780*/  F2FP.BF16.F32.PACK_AB R48, R84, R109 ;  /* 0x0000006d5430723e */ /* 0x010fe200000010ff */
[----:B------:R-:W-:Y:S01]  /*d790*/  FMUL.FTZ R135, R135, R140 ;  /* 0x0000008c87877220 */ /* 0x000fe20000410000 */
[--C-:B------:R-:W-:Y:S01]  /*d7a0*/  FFMA.FTZ R90, R101, UR5, -R180.reuse ;  /* 0x00000005655a7c23 */ /* 0x100fe200080108b4 */
[C---:B------:R-:W-:Y:S01]  /*d7b0*/  HMMA.16816.F32.BF16 R8, R20.reuse, R28, R8 ;  /* 0x0000001c1408723c */ /* 0x040fe20000041808 */
[----:B------:R-:W-:Y:S01]  /*d7c0*/  MUFU.EX2 R3, R3 ;  /* 0x0000000300037308 */ /* 0x000fe20000000800 */
[----:B------:R-:W-:Y:S01]  /*d7d0*/  FFMA.FTZ R89, R58, UR5, -R180 ;  /* 0x000000053a597c23 */ /* 0x000fe200080108b4 */
[--C-:B------:R-:W-:Y:S01]  /*d7e0*/  FFMA.FTZ R126, R126, UR5, -R190.reuse ;  /* 0x000000057e7e7c23 */ /* 0x100fe200080108be */
[----:B------:R-:W-:Y:S01]  /*d7f0*/  FFMA.FTZ R125, R125, UR5, -R190 ;  /* 0x000000057d7d7c23 */ /* 0x000fe200080108be */
[----:B------:R4:W-:Y:S01]  /*d800*/  MUFU.EX2 R75, R54 ;  /* 0x00000036004b7308 */ /* 0x0009e20000000800 */
[----:B--2---:R-:W-:Y:S01]  /*d810*/  F2FP.BF16.F32.PACK_AB R50, R63, R68 ;  /* 0x000000443f32723e */ /* 0x004fe200000010ff */
[----:B------:R-:W-:Y:S01]  /*d820*/  FMUL.FTZ R26, R162, R140 ;  /* 0x0000008ca21a7220 */ /* 0x000fe20000410000 */
[C---:B------:R-:W-:Y:S01]  /*d830*/  HMMA.16816.F32.BF16 R12, R20.reuse, R30, R12 ;  /* 0x0000001e140c723c */ /* 0x040fe2000004180c */
[----:B------:R-:W-:Y:S01]  /*d840*/  MUFU.EX2 R81, R55 ;  /* 0x0000003700517308 */ /* 0x000fe20000000800 */
[-C--:B---3--:R-:W-:Y:S01]  /*d850*/  FMUL.FTZ R24, R160, R152.reuse ;  /* 0x00000098a0187220 */ /* 0x088fe20000410000 */
[-C--:B------:R-:W-:Y:S01]  /*d860*/  FMUL.FTZ R25, R161, R152.reuse ;  /* 0x00000098a1197220 */ /* 0x080fe20000410000 */
[-C--:B------:R-:W-:Y:S01]  /*d870*/  FMUL.FTZ R44, R144, R152.reuse ;  /* 0x00000098902c7220 */ /* 0x080fe20000410000 */
[-C--:B------:R-:W-:Y:S01]  /*d880*/  FMUL.FTZ R45, R145, R152.reuse ;  /* 0x00000098912d7220 */ /* 0x080fe20000410000 */
[-C--:B------:R-:W-:Y:S01]  /*d890*/  FMUL.FTZ R148, R148, R152.reuse ;  /* 0x0000009894947220 */ /* 0x080fe20000410000 */
[-C--:B------:R-:W-:Y:S01]  /*d8a0*/  FMUL.FTZ R149, R149, R152.reuse ;  /* 0x0000009895957220 */ /* 0x080fe20000410000 */
[C---:B------:R-:W-:Y:S01]  /*d8b0*/  HMMA.16816.F32.BF16 R16, R20.reuse, R4, R16 ;  /* 0x000000041410723c */ /* 0x040fe20000041810 */
[-C--:B------:R-:W-:Y:S01]  /*d8c0*/  FMUL.FTZ R132, R132, R152.reuse ;  /* 0x0000009884847220 */ /* 0x080fe20000410000 */
[-C--:B------:R-:W-:Y:S01]  /*d8d0*/  FMUL.FTZ R133, R133, R152.reuse ;  /* 0x0000009885857220 */ /* 0x080fe20000410000 */
[--C-:B----4-:R-:W-:Y:S01]  /*d8e0*/  FFMA.FTZ R54, R92, UR5, -R124.reuse ;  /* 0x000000055c367c23 */ /* 0x110fe2000801087c */
[----:B------:R-:W-:Y:S01]  /*d8f0*/  MUFU.EX2 R36, R36 ;  /* 0x0000002400247308 */ /* 0x000fe20000000800 */
[----:B------:R-:W-:Y:S01]  /*d900*/  FFMA.FTZ R92, R59, UR5, -R124 ;  /* 0x000000053b5c7c23 */ /* 0x000fe2000801087c */
[--C-:B------:R-:W-:Y:S01]  /*d910*/  FFMA.FTZ R169, R169, UR5, -R190.reuse ;  /* 0x00000005a9a97c23 */ /* 0x100fe200080108be */
[--C-:B------:R-:W-:Y:S01]  /*d920*/  FFMA.FTZ R166, R166, UR5, -R190.reuse ;  /* 0x00000005a6a67c23 */ /* 0x100fe200080108be */
[----:B------:R-:W-:Y:S01]  /*d930*/  HMMA.16816.F32.BF16 R20, R20, R6, R136 ;  /* 0x000000061414723c */ /* 0x000fe20000041888 */
[----:B------:R2:W-:Y:S01]  /*d940*/  MUFU.EX2 R79, R54 ;  /* 0x00000036004f7308 */ /* 0x0005e20000000800 */
[--C-:B------:R-:W-:Y:S01]  /*d950*/  FFMA.FTZ R210, R210, UR5, -R190.reuse ;  /* 0x00000005d2d27c23 */ /* 0x100fe200080108be */
[--C-:B------:R-:W-:Y:S01]  /*d960*/  FFMA.FTZ R208, R208, UR5, -R190.reuse ;  /* 0x00000005d0d07c23 */ /* 0x100fe200080108be */
[--C-:B------:R-:W-:Y:S01]  /*d970*/  FFMA.FTZ R181, R181, UR5, -R190.reuse ;  /* 0x00000005b5b57c23 */ /* 0x100fe200080108be */
[----:B------:R-:W3:Y:S01]  /*d980*/  MUFU.EX2 R74, R57 ;  /* 0x00000039004a7308 */ /* 0x000ee20000000800 */
[--C-:B------:R-:W-:Y:S01]  /*d990*/  FFMA.FTZ R173, R173, UR5, -R190.reuse ;  /* 0x00000005adad7c23 */ /* 0x100fe200080108be */
[--C-:B------:R-:W-:Y:S01]  /*d9a0*/  FFMA.FTZ R189, R189, UR5, -R190.reuse ;  /* 0x00000005bdbd7c23 */ /* 0x100fe200080108be */
[C---:B------:R-:W-:Y:S01]  /*d9b0*/  HMMA.16816.F32.BF16 R24, R48.reuse, R28, R24 ;  /* 0x0000001c3018723c */ /* 0x040fe20000041818 */
[----:B------:R4:W-:Y:S01]  /*d9c0*/  MUFU.EX2 R101, R56 ;  /* 0x0000003800657308 */ /* 0x0009e20000000800 */
[--C-:B------:R-:W-:Y:S01]  /*d9d0*/  FFMA.FTZ R176, R176, UR5, -R190.reuse ;  /* 0x00000005b0b07c23 */ /* 0x100fe200080108be */
[--C-:B------:R-:W-:Y:S01]  /*d9e0*/  FFMA.FTZ R195, R195, UR5, -R190.reuse ;  /* 0x00000005c3c37c23 */ /* 0x100fe200080108be */
[--C-:B------:R-:W-:Y:S01]  /*d9f0*/  FFMA.FTZ R182, R182, UR5, -R190.reuse ;  /* 0x00000005b6b67c23 */ /* 0x100fe200080108be */
[----:B------:R-:W5:Y:S01]  /*da00*/  MUFU.EX2 R90, R90 ;  /* 0x0000005a005a7308 */ /* 0x000f620000000800 */
[--C-:B------:R-:W-:Y:S01]  /*da10*/  FFMA.FTZ R199, R199, UR5, -R190.reuse ;  /* 0x00000005c7c77c23 */ /* 0x100fe200080108be */
[----:B--2---:R-:W-:Y:S01]  /*da20*/  LDSM.16.MT88.4 R52, [R212+0x4800] ;  /* 0x00480000d434783b */ /* 0x004fe20000004200 */
[C---:B------:R-:W-:Y:S01]  /*da30*/  HMMA.16816.F32.BF16 R44, R48.reuse, R4, R44 ;  /* 0x00000004302c723c */ /* 0x040fe2000004182c */
[----:B------:R-:W-:Y:S01]  /*da40*/  MUFU.EX2 R78, R78 ;  /* 0x0000004e004e7308 */ /* 0x000fe20000000800 */
[--C-:B------:R-:W-:Y:S01]  /*da50*/  FFMA.FTZ R201, R201, UR5, -R190.reuse ;  /* 0x00000005c9c97c23 */ /* 0x100fe200080108be */
[----:B---3--:R-:W-:Y:S01]  /*da60*/  F2FP.BF16.F32.PACK_AB R58, R74, R81 ;  /* 0x000000514a3a723e */ /* 0x008fe200000010ff */
[----:B------:R-:W-:Y:S01]  /*da70*/  FFMA.FTZ R184, R184, UR5, -R190 ;  /* 0x00000005b8b87c23 */ /* 0x000fe200080108be */
[----:B------:R-:W2:Y:S01]  /*da80*/  MUFU.EX2 R89, R89 ;  /* 0x0000005900597308 */ /* 0x000ea20000000800 */
[----:B------:R-:W-:Y:S01]  /*da90*/  FFMA.FTZ R109, R250, R152, R109 ;  /* 0x00000098fa6d7223 */ /* 0x000fe2000001006d */
[----:B----4-:R-:W-:Y:S01]  /*daa0*/  F2FP.BF16.F32.PACK_AB R56, R75, R36 ;  /* 0x000000244b38723e */ /* 0x010fe200000010ff */
[----:B------:R-:W-:Y:S01]  /*dab0*/  HMMA.16816.F32.BF16 R28, R48, R30, R148 ;  /* 0x0000001e301c723c */ /* 0x000fe20000041894 */
[----:B------:R-:W3:Y:S01]  /*dac0*/  MUFU.EX2 R92, R92 ;  /* 0x0000005c005c7308 */ /* 0x000ee20000000800 */
[----:B------:R-:W-:Y:S01]  /*dad0*/  LDSM.16.MT88.4 R148, [R214+0x5c00] ;  /* 0x005c0000d694783b */ /* 0x000fe20000004200 */
[----:B-----5:R-:W-:Y:S01]  /*dae0*/  F2FP.BF16.F32.PACK_AB R57, R90, R101 ;  /* 0x000000655a39723e */ /* 0x020fe200000010ff */
[----:B------:R-:W-:Y:S01]  /*daf0*/  FFMA.FTZ R87, R251, R87, R82 ;  /* 0x00000057fb577223 */ /* 0x000fe20000010052 */
[----:B------:R-:W-:Y:S01]  /*db00*/  MUFU.EX2 R126, R126 ;  /* 0x0000007e007e7308 */ /* 0x000fe20000000800 */
[----:B------:R-:W-:-:S02]  /*db10*/  FADD.FTZ R109, R84, R109 ;  /* 0x0000006d546d7221 */ /* 0x000fc40000010000 */
[----:B------:R-:W-:Y:S01]  /*db20*/  HMMA.16816.F32.BF16 R4, R48, R6, R132 ;  /* 0x000000063004723c */ /* 0x000fe20000041884 */
[----:B------:R-:W-:Y:S01]  /*db30*/  F2FP.BF16.F32.PACK_AB R48, R66, R3 ;  /* 0x000000034230723e */ /* 0x000fe200000010ff */
[----:B------:R-:W-:Y:S01]  /*db40*/  MUFU.EX2 R125, R125 ;  /* 0x0000007d007d7308 */ /* 0x000fe20000000800 */
[----:B------:R-:W-:Y:S01]  /*db50*/  F2FP.BF16.F32.PACK_AB R49, R72, R77 ;  /* 0x0000004d4831723e */ /* 0x000fe200000010ff */
[--C-:B------:R-:W-:Y:S01]  /*db60*/  FFMA.FTZ R132, R192, UR5, -R106.reuse ;  /* 0x00000005c0847c23 */ /* 0x100fe2000801086a */
[----:B------:R-:W-:Y:S01]  /*db70*/  F2FP.BF16.F32.PACK_AB R50, R64, R65 ;  /* 0x000000414032723e */ /* 0x000fe200000010ff */
[----:B------:R-:W-:Y:S01]  /*db80*/  MUFU.EX2 R169, R169 ;  /* 0x000000a900a97308 */ /* 0x000fe20000000800 */
[----:B------:R-:W-:Y:S01]  /*db90*/  F2FP.BF16.F32.PACK_AB R51, R70, R67 ;  /* 0x000000434633723e */ /* 0x000fe200000010ff */
[----:B------:R-:W-:Y:S01]  /*dba0*/  FFMA.FTZ R192, R205, UR5, -R106 ;  /* 0x00000005cdc07c23 */ /* 0x000fe2000801086a */
[----:B--2---:R-:W-:Y:S01]  /*dbb0*/  F2FP.BF16.F32.PACK_AB R59, R89, R78 ;  /* 0x0000004e593b723e */ /* 0x004fe200000010ff */
[----:B------:R-:W2:Y:S01]  /*dbc0*/  MUFU.EX2 R166, R166 ;  /* 0x000000a600a67308 */ /* 0x000ea20000000800 */
[----:B------:R-:W-:Y:S01]  /*dbd0*/  FFMA.FTZ R133, R157, UR5, -R190 ;  /* 0x000000059d857c23 */ /* 0x000fe200080108be */
[----:B------:R-:W-:Y:S01]  /*dbe0*/  FFMA.FTZ R134, R244, UR5, -R124 ;  /* 0x00000005f4867c23 */ /* 0x000fe2000801087c */
[----:B------:R-:W-:Y:S01]  /*dbf0*/  FADD.FTZ R80, R80, R87 ;  /* 0x0000005750507221 */ /* 0x000fe20000010000 */
[----:B-1----:R-:W-:Y:S01]  /*dc00*/  HMMA.16816.F32.BF16 R8, R48, R32, R8 ;  /* 0x000000203008723c */ /* 0x002fe20000041808 */
[----:B------:R1:W-:Y:S01]  /*dc10*/  MUFU.EX2 R205, R132 ;  /* 0x0000008400cd7308 */ /* 0x0003e20000000800 */
[----:B------:R-:W-:Y:S01]  /*dc20*/  FADD.FTZ R68, R68, R109 ;  /* 0x0000006d44447221 */ /* 0x000fe20000010000 */
[----:B------:R-:W-:-:S02]  /*dc30*/  FADD.FTZ R71, R71, R80 ;  /* 0x0000005047477221 */ /* 0x000fc40000010000 */
[----:B------:R-:W-:Y:S01]  /*dc40*/  MUFU.EX2 R192, R192 ;  /* 0x000000c000c07308 */ /* 0x000fe20000000800 */
[----:B------:R-:W-:Y:S01]  /*dc50*/  FADD.FTZ R63, R63, R68 ;  /* 0x000000443f3f7221 */ /* 0x000fe20000010000 */
[----:B------:R-:W-:Y:S01]  /*dc60*/  FADD.FTZ R0, R0, R71 ;  /* 0x0000004700007221 */ /* 0x000fe20000010000 */
[C---:B------:R-:W-:Y:S01]  /*dc70*/  HMMA.16816.F32.BF16 R12, R48.reuse, R34, R12 ;  /* 0x00000022300c723c */ /* 0x040fe2000004180c */
[----:B------:R-:W-:Y:S02]  /*dc80*/  MUFU.EX2 R210, R210 ;  /* 0x000000d200d27308 */ /* 0x000fe40000000800 */
[----:B------:R-:W-:Y:S01]  /*dc90*/  FADD.FTZ R77, R77, R0 ;  /* 0x000000004d4d7221 */ /* 0x000fe20000010000 */
[-C--:B------:R-:W-:Y:S01]  /*dca0*/  MOV R0, R38.reuse ;  /* 0x0000002600007202 */ /* 0x080fe20000000f00 */
[----:B------:R-:W-:Y:S01]  /*dcb0*/  MUFU.EX2 R208, R208 ;  /* 0x000000d000d07308 */ /* 0x000fe20000000800 */
[----:B------:R-:W-:Y:S01]  /*dcc0*/  @P0 MOV R0, R38 ;  /* 0x0000002600000202 */ /* 0x000fe20000000f00 */
[----:B-1----:R-:W-:Y:S01]  /*dcd0*/  FFMA.FTZ R132, R158, UR5, -R190 ;  /* 0x000000059e847c23 */ /* 0x002fe200080108be */
[----:B------:R-:W-:Y:S01]  /*dce0*/  HMMA.16816.F32.BF16 R16, R48, R40, R16 ;  /* 0x000000283010723c */ /* 0x000fe20000041810 */
[----:B------:R1:W-:Y:S01]  /*dcf0*/  MUFU.EX2 R138, R133 ;  /* 0x00000085008a7308 */ /* 0x0003e20000000800 */
[----:B------:R-:W-:-:S03]  /*dd00*/  FADD.FTZ R72, R72, R77 ;  /* 0x0000004d48487221 */ /* 0x000fc60000010000 */
[----:B------:R4:W-:Y:S01]  /*dd10*/  MUFU.EX2 R137, R132 ;  /* 0x0000008400897308 */ /* 0x0009e20000000800 */
[----:B------:R-:W-:Y:S02]  /*dd20*/  FADD.FTZ R67, R67, R72 ;  /* 0x0000004843437221 */ /* 0x000fe40000010000 */
[----:B------:R-:W-:Y:S01]  /*dd30*/  HMMA.16816.F32.BF16 R20, R48, R42, R20 ;  /* 0x0000002a3014723c */ /* 0x000fe20000041814 */
[----:B------:R-:W5:Y:S01]  /*dd40*/  LDSM.16.MT88.4 R48, [R214+0x4800] ;  /* 0x00480000d630783b */ /* 0x000f620000004200 */
[----:B------:R-:W-:Y:S01]  /*dd50*/  FADD.FTZ R70, R70, R67 ;  /* 0x0000004346467221 */ /* 0x000fe20000010000 */
[----:B------:R-:W-:Y:S01]  /*dd60*/  MUFU.EX2 R189, R189 ;  /* 0x000000bd00bd7308 */ /* 0x000fe20000000800 */
[----:B-1----:R-:W-:-:S04]  /*dd70*/  FFMA.FTZ R133, R200, UR5, -R124 ;  /* 0x00000005c8857c23 */ /* 0x002fc8000801087c */
[C---:B------:R-:W-:Y:S01]  /*dd80*/  HMMA.16816.F32.BF16 R24, R56.reuse, R32, R24 ;  /* 0x000000203818723c */ /* 0x040fe20000041818 */
[----:B------:R-:W-:Y:S01]  /*dd90*/  F2FP.BF16.F32.PACK_AB R32, R76, R79 ;  /* 0x0000004f4c20723e */ /* 0x000fe200000010ff */
[----:B------:R-:W-:Y:S01]  /*dda0*/  MUFU.EX2 R176, R176 ;  /* 0x000000b000b07308 */ /* 0x000fe20000000800 */
[----:B------:R-:W-:Y:S01]  /*ddb0*/  F2FP.BF16.F32.PACK_AB R33, R96, R91 ;  /* 0x0000005b6021723e */ /* 0x000fe200000010ff */
[----:B----4-:R-:W-:Y:S01]  /*ddc0*/  FFMA.FTZ R132, R218, UR5, -R124 ;  /* 0x00000005da847c23 */ /* 0x010fe2000801087c */
[----:B------:R-:W-:Y:S01]  /*ddd0*/  FADD.FTZ R91, R91, R70 ;  /* 0x000000465b5b7221 */ /* 0x000fe20000010000 */
[----:B------:R1:W-:Y:S02]  /*dde0*/  MUFU.EX2 R218, R134 ;  /* 0x0000008600da7308 */ /* 0x0003e40000000800 */
[----:B------:R-:W-:Y:S01]  /*ddf0*/  HMMA.16816.F32.BF16 R28, R56, R34, R28 ;  /* 0x00000022381c723c */ /* 0x000fe2000004181c */
[----:B---3--:R-:W-:Y:S01]  /*de00*/  F2FP.BF16.F32.PACK_AB R34, R92, R93 ;  /* 0x0000005d5c22723e */ /* 0x008fe200000010ff */
[----:B------:R3:W-:Y:S01]  /*de10*/  MUFU.EX2 R200, R132 ;  /* 0x0000008400c87308 */ /* 0x0007e20000000800 */
[----:B------:R-:W-:Y:S01]  /*de20*/  F2FP.BF16.F32.PACK_AB R35, R99, R94 ;  /* 0x0000005e6323723e */ /* 0x000fe200000010ff */
[----:B------:R-:W-:-:S02]  /*de30*/  FADD.FTZ R91, R96, R91 ;  /* 0x0000005b605b7221 */ /* 0x000fc40000010000 */
[----:B------:R-:W-:Y:S02]  /*de40*/  MUFU.EX2 R195, R195 ;  /* 0x000000c300c37308 */ /* 0x000fe40000000800 */
[C---:B------:R-:W-:Y:S01]  /*de50*/  HMMA.16816.F32.BF16 R44, R56.reuse, R40, R44 ;  /* 0x00000028382c723c */ /* 0x040fe2000004182c */
[--C-:B------:R-:W-:Y:S01]  /*de60*/  FFMA.FTZ R41, R193, UR5, -R124.reuse ;  /* 0x00000005c1297c23 */ /* 0x100fe2000801087c */
[----:B------:R-:W-:Y:S01]  /*de70*/  FFMA.FTZ R40, R178, UR5, -R124 ;  /* 0x00000005b2287c23 */ /* 0x000fe2000801087c */
[----:B------:R-:W-:Y:S01]  /*de80*/  FADD.FTZ R94, R94, R91 ;  /* 0x0000005b5e5e7221 */ /* 0x000fe20000010000 */
[----:B-1----:R-:W-:Y:S01]  /*de90*/  FFMA.FTZ R134, R211, UR5, -R180 ;  /* 0x00000005d3867c23 */ /* 0x002fe200080108b4 */
[----:B------:R-:W-:Y:S02]  /*dea0*/  MUFU.EX2 R182, R182 ;  /* 0x000000b600b67308 */ /* 0x000fe40000000800 */
[----:B------:R-:W-:Y:S01]  /*deb0*/  FADD.FTZ R99, R99, R94 ;  /* 0x0000005e63637221 */ /* 0x000fe20000010000 */
[----:B------:R-:W-:Y:S01]  /*dec0*/  HMMA.16816.F32.BF16 R4, R56, R42, R4 ;  /* 0x0000002a3804723c */ /* 0x000fe20000041804 */
[----:B------:R-:W-:Y:S01]  /*ded0*/  FFMA.FTZ R42, R172, UR5, -R180 ;  /* 0x00000005ac2a7c23 */ /* 0x000fe200080108b4 */
[----:B------:R-:W-:Y:S01]  /*dee0*/  FFMA.FTZ R43, R191, UR5, -R124 ;  /* 0x00000005bf2b7c23 */ /* 0x000fe2000801087c */
[--C-:B------:R-:W-:Y:S01]  /*def0*/  FFMA.FTZ R56, R183, UR5, -R180.reuse ;  /* 0x00000005b7387c23 */ /* 0x100fe200080108b4 */
[----:B------:R-:W-:Y:S01]  /*df00*/  MUFU.EX2 R191, R41 ;  /* 0x0000002900bf7308 */ /* 0x000fe20000000800 */
[----:B--2---:R-:W-:Y:S01]  /*df10*/  F2FP.BF16.F32.PACK_AB R58, R166, R169 ;  /* 0x000000a9a63a723e */ /* 0x004fe200000010ff */
[----:B---3--:R-:W-:-:S02]  /*df20*/  FFMA.FTZ R132, R209, UR5, -R180 ;  /* 0x00000005d1847c23 */ /* 0x008fc400080108b4 */
[----:B------:R1:W2:Y:S01]  /*df30*/  MUFU.EX2 R183, R188 ;  /* 0x000000bc00b77308 */ /* 0x0002a20000000800 */
[C---:B-----5:R-:W-:Y:S03]  /*df40*/  HMMA.16816.F32.BF16 R8, R32.reuse, R48, R8 ;  /* 0x000000302008723c */ /* 0x060fe60000041808 */
[----:B------:R-:W-:Y:S04]  /*df50*/  MUFU.EX2 R193, R42 ;  /* 0x0000002a00c17308 */ /* 0x000fe80000000800 */
[----:B------:R-:W-:Y:S01]  /*df60*/  MUFU.EX2 R178, R43 ;  /* 0x0000002b00b27308 */ /* 0x000fe20000000800 */
[----:B------:R-:W-:Y:S03]  /*df70*/  HMMA.16816.F32.BF16 R12, R32, R50, R12 ;  /* 0x00000032200c723c */ /* 0x000fe6000004180c */
[----:B------:R3:W4:Y:S01]  /*df80*/  MUFU.EX2 R172, R56 ;  /* 0x0000003800ac7308 */ /* 0x0007220000000800 */
[----:B-1----:R-:W-:Y:S01]  /*df90*/  FFMA.FTZ R188, R203, UR5, -R124 ;  /* 0x00000005cbbc7c23 */ /* 0x002fe2000801087c */
[----:B--2---:R-:W-:-:S02]  /*dfa0*/  F2FP.BF16.F32.PACK_AB R57, R183, R164 ;  /* 0x000000a4b739723e */ /* 0x004fc400000010ff */
[----:B------:R1:W-:Y:S01]  /*dfb0*/  MUFU.EX2 R203, R40 ;  /* 0x0000002800cb7308 */ /* 0x0003e20000000800 */
[C---:B------:R-:W-:Y:S03]  /*dfc0*/  HMMA.16816.F32.BF16 R16, R32.reuse, R52, R16 ;  /* 0x000000342010723c */ /* 0x040fe60000041810 */
[----:B------:R-:W2:Y:S04]  /*dfd0*/  MUFU.EX2 R188, R188 ;  /* 0x000000bc00bc7308 */ /* 0x000ea80000000800 */
[----:B------:R5:W-:Y:S01]  /*dfe0*/  MUFU.EX2 R209, R134 ;  /* 0x0000008600d17308 */ /* 0x000be20000000800 */
[----:B------:R-:W-:Y:S01]  /*dff0*/  HMMA.16816.F32.BF16 R20, R32, R54, R20 ;  /* 0x000000362014723c */ /* 0x000fe20000041814 */
[----:B------:R-:W2:Y:S01]  /*e000*/  LDSM.16.MT88.4 R32, [R214+0x4c00] ;  /* 0x004c0000d620783b */ /* 0x000ea20000004200 */
[----:B---3--:R-:W-:Y:S01]  /*e010*/  F2FP.BF16.F32.PACK_AB R56, R125, R126 ;  /* 0x0000007e7d38723e */ /* 0x008fe200000010ff */
[----:B------:R-:W-:Y:S01]  /*e020*/  MUFU.EX2 R199, R199 ;  /* 0x000000c700c77308 */ /* 0x000fe20000000800 */
[----:B----4-:R-:W-:Y:S01]  /*e030*/  F2FP.BF16.F32.PACK_AB R59, R193, R172 ;  /* 0x000000acc13b723e */ /* 0x010fe200000010ff */
[----:B-1----:R-:W1:Y:S02]  /*e040*/  LDSM.16.MT88.4 R40, [R212+0x4c00] ;  /* 0x004c0000d428783b */ /* 0x002e640000004200 */
[----:B------:R-:W-:Y:S04]  /*e050*/  MUFU.EX2 R201, R201 ;  /* 0x000000c900c97308 */ /* 0x000fe80000000800 */
[C---:B------:R-:W-:Y:S01]  /*e060*/  HMMA.16816.F32.BF16 R44, R56.reuse, R52, R44 ;  /* 0x00000034382c723c */ /* 0x040fe2000004182c */
[--C-:B------:R-:W-:Y:S01]  /*e070*/  FFMA.FTZ R53, R156, UR5, -R190.reuse ;  /* 0x000000059c357c23 */ /* 0x100fe200080108be */
[----:B------:R-:W-:Y:S01]  /*e080*/  MOV R156, R196 ;  /* 0x000000c4009c7202 */ /* 0x000fe20000000f00 */
[----:B------:R-:W-:Y:S01]  /*e090*/  FFMA.FTZ R196, R204, UR5, -R190 ;  /* 0x00000005ccc47c23 */ /* 0x000fe200080108be */
[--C-:B------:R-:W-:Y:S01]  /*e0a0*/  FFMA.FTZ R52, R155, UR5, -R180.reuse ;  /* 0x000000059b347c23 */ /* 0x100fe200080108b4 */
[----:B------:R3:W-:Y:S01]  /*e0b0*/  MUFU.EX2 R204, R53 ;  /* 0x0000003500cc7308 */ /* 0x0007e20000000800 */
[----:B-----5:R-:W-:Y:S01]  /*e0c0*/  FFMA.FTZ R134, R118, UR5, -R180 ;  /* 0x0000000576867c23 */ /* 0x020fe200080108b4 */
[----:B------:R-:W-:Y:S01]  /*e0d0*/  FFMA.FTZ R135, R156, UR5, -R124 ;  /* 0x000000059c877c23 */ /* 0x000fe2000801087c */
[----:B------:R-:W-:Y:S01]  /*e0e0*/  HMMA.16816.F32.BF16 R4, R56, R54, R4 ;  /* 0x000000363804723c */ /* 0x000fe20000041804 */
[--C-:B------:R-:W-:Y:S01]  /*e0f0*/  FFMA.FTZ R54, R246, UR5, -R180.reuse ;  /* 0x00000005f6367c23 */ /* 0x100fe200080108b4 */
[----:B------:R-:W-:Y:S01]  /*e100*/  FFMA.FTZ R246, R154, UR5, -R180 ;  /* 0x000000059af67c23 */ /* 0x000fe200080108b4 */
[----:B------:R-:W4:Y:S01]  /*e110*/  MUFU.EX2 R196, R196 ;  /* 0x000000c400c47308 */ /* 0x000f220000000800 */
[----:B------:R-:W-:-:S03]  /*e120*/  FFMA.FTZ R55, R159, UR5, -R190 ;  /* 0x000000059f377c23 */ /* 0x000fc600080108be */
[----:B------:R-:W5:Y:S01]  /*e130*/  MUFU.EX2 R139, R52 ;  /* 0x00000034008b7308 */ /* 0x000f620000000800 */
[C---:B------:R-:W-:Y:S01]  /*e140*/  HMMA.16816.F32.BF16 R24, R56.reuse, R48, R24 ;  /* 0x000000303818723c */ /* 0x040fe20000041818 */
[----:B------:R-:W-:Y:S02]  /*e150*/  F2FP.BF16.F32.PACK_AB R48, R178, R191 ;  /* 0x000000bfb230723e */ /* 0x000fe400000010ff */
[----:B------:R-:W-:Y:S01]  /*e160*/  F2FP.BF16.F32.PACK_AB R49, R205, R186 ;  /* 0x000000bacd31723e */ /* 0x000fe200000010ff */
[----:B------:R-:W-:Y:S01]  /*e170*/  MUFU.EX2 R141, R54 ;  /* 0x00000036008d7308 */ /* 0x000fe20000000800 */
[----:B---3--:R-:W-:Y:S01]  /*e180*/  FFMA.FTZ R53, R153, UR5, -R190 ;  /* 0x0000000599357c23 */ /* 0x008fe200080108be */
[----:B------:R-:W-:Y:S02]  /*e190*/  FADD.FTZ R186, R186, R99 ;  /* 0x00000063baba7221 */ /* 0x000fe40000010000 */
[----:B------:R-:W-:Y:S01]  /*e1a0*/  HMMA.16816.F32.BF16 R28, R56, R50, R28 ;  /* 0x00000032381c723c */ /* 0x000fe2000004181c */
[----:B--2---:R-:W-:Y:S01]  /*e1b0*/  F2FP.BF16.F32.PACK_AB R50, R188, R203 ;  /* 0x000000cbbc32723e */ /* 0x004fe200000010ff */
[----:B------:R-:W2:Y:S01]  /*e1c0*/  MUFU.EX2 R246, R246 ;  /* 0x000000f600f67308 */ /* 0x000ea20000000800 */
[----:B------:R-:W-:Y:S01]  /*e1d0*/  F2FP.BF16.F32.PACK_AB R51, R207, R192 ;  /* 0x000000c0cf33723e */ /* 0x000fe200000010ff */
[----:B------:R-:W-:Y:S01]  /*e1e0*/  FADD.FTZ R205, R205, R186 ;  /* 0x000000bacdcd7221 */ /* 0x000fe20000010000 */
[----:B----4-:R-:W-:Y:S01]  /*e1f0*/  F2FP.BF16.F32.PACK_AB R56, R196, R204 ;  /* 0x000000ccc438723e */ /* 0x010fe200000010ff */
[----:B------:R-:W3:Y:S01]  /*e200*/  MUFU.EX2 R142, R53 ;  /* 0x00000035008e7308 */ /* 0x000ee20000000800 */
[----:B-----5:R-:W-:Y:S01]  /*e210*/  F2FP.BF16.F32.PACK_AB R57, R139, R206 ;  /* 0x000000ce8b39723e */ /* 0x020fe200000010ff */
[----:B------:R-:W-:Y:S01]  /*e220*/  FADD.FTZ R192, R192, R205 ;  /* 0x000000cdc0c07221 */ /* 0x000fe20000010000 */
[----:B------:R-:W-:Y:S01]  /*e230*/  F2FP.BF16.F32.PACK_AB R58, R208, R210 ;  /* 0x000000d2d03a723e */ /* 0x000fe200000010ff */
[----:B------:R-:W-:Y:S01]  /*e240*/  HMMA.16816.F32.BF16 R8, R48, R32, R8 ;  /* 0x000000203008723c */ /* 0x000fe20000041808 */
[----:B------:R4:W-:Y:S01]  /*e250*/  MUFU.EX2 R136, R55 ;  /* 0x0000003700887308 */ /* 0x0009e20000000800 */
[----:B------:R-:W-:-:S03]  /*e260*/  FADD.FTZ R207, R207, R192 ;  /* 0x000000c0cfcf7221 */ /* 0x000fc60000010000 */
[----:B------:R5:W3:Y:S01]  /*e270*/  MUFU.EX2 R244, R135 ;  /* 0x0000008700f47308 */ /* 0x000ae20000000800 */
[----:B--2---:R-:W-:Y:S02]  /*e280*/  F2FP.BF16.F32.PACK_AB R59, R246, R141 ;  /* 0x0000008df63b723e */ /* 0x004fe400000010ff */
[C---:B------:R-:W-:Y:S01]  /*e290*/  HMMA.16816.F32.BF16 R12, R48.reuse, R34, R12 ;  /* 0x00000022300c723c */ /* 0x040fe2000004180c */
[----:B------:R3:W-:Y:S04]  /*e2a0*/  MUFU.EX2 R118, R173 ;  /* 0x000000ad00767308 */ /* 0x0007e80000000800 */
[----:B------:R-:W-:Y:S01]  /*e2b0*/  MUFU.EX2 R184, R184 ;  /* 0x000000b800b87308 */ /* 0x000fe20000000800 */
[----:B----4-:R-:W2:Y:S02]  /*e2c0*/  LDSM.16.MT88.4 R52, [R214+0x5000] ;  /* 0x00500000d634783b */ /* 0x010ea40000004200 */
[----:B-1----:R-:W-:Y:S01]  /*e2d0*/  HMMA.16816.F32.BF16 R16, R48, R40, R16 ;  /* 0x000000283010723c */ /* 0x002fe20000041810 */
[----:B-----5:R-:W-:Y:S01]  /*e2e0*/  FFMA.FTZ R135, R121, UR5, -R124 ;  /* 0x0000000579877c23 */ /* 0x020fe2000801087c */
[----:B------:R-:W-:Y:S01]  /*e2f0*/  FFMA.FTZ R121, R105, UR5, -R106 ;  /* 0x0000000569797c23 */ /* 0x000fe2000801086a */
[----:B---3--:R-:W-:-:S05]  /*e300*/  MOV R173, R142 ;  /* 0x0000008e00ad7202 */ /* 0x008fca0000000f00 */
[----:B------:R-:W-:Y:S01]  /*e310*/  HMMA.16816.F32.BF16 R20, R48, R42, R20 ;  /* 0x0000002a3014723c */ /* 0x000fe20000041814 */
[----:B------:R-:W1:Y:S01]  /*e320*/  LDSM.16.MT88.4 R48, [R212+0x5000] ;  /* 0x00500000d430783b */ /* 0x000e620000004200 */
[----:B------:R-:W-:Y:S04]  /*e330*/  MUFU.EX2 R105, R135 ;  /* 0x0000008700697308 */ /* 0x000fe80000000800 */
[----:B------:R-:W-:Y:S02]  /*e340*/  MUFU.EX2 R121, R121 ;  /* 0x0000007900797308 */ /* 0x000fe40000000800 */
[C---:B------:R-:W-:Y:S01]  /*e350*/  HMMA.16816.F32.BF16 R24, R56.reuse, R32, R24 ;  /* 0x000000203818723c */ /* 0x040fe20000041818 */
[--C-:B------:R-:W-:Y:S01]  /*e360*/  FFMA.FTZ R33, R249, UR5, -R106.reuse ;  /* 0x00000005f9217c23 */ /* 0x100fe2000801086a */
[--C-:B------:R-:W-:Y:S01]  /*e370*/  FFMA.FTZ R32, R198, UR5, -R106.reuse ;  /* 0x00000005c6207c23 */ /* 0x100fe2000801086a */
[----:B------:R3:W-:Y:S04]  /*e380*/  MUFU.EX2 R249, R133 ;  /* 0x0000008500f97308 */ /* 0x0007e80000000800 */
[----:B------:R-:W-:Y:S01]  /*e390*/  MUFU.EX2 R198, R33 ;  /* 0x0000002100c67308 */ /* 0x000fe20000000800 */
[C---:B------:R-:W-:Y:S01]  /*e3a0*/  HMMA.16816.F32.BF16 R28, R56.reuse, R34, R28 ;  /* 0x00000022381c723c */ /* 0x040fe2000004181c */
[--C-:B------:R-:W-:Y:S01]  /*e3b0*/  FFMA.FTZ R35, R247, UR5, -R106.reuse ;  /* 0x00000005f7237c23 */ /* 0x100fe2000801086a */
[----:B------:R-:W-:Y:S01]  /*e3c0*/  FFMA.FTZ R34, R194, UR5, -R106 ;  /* 0x00000005c2227c23 */ /* 0x000fe2000801086a */
[----:B------:R4:W5:Y:S04]  /*e3d0*/  MUFU.EX2 R247, R32 ;  /* 0x0000002000f77308 */ /* 0x0009680000000800 */
[----:B------:R-:W-:Y:S01]  /*e3e0*/  MUFU.EX2 R194, R35 ;  /* 0x0000002300c27308 */ /* 0x000fe20000000800 */
[C---:B------:R-:W-:Y:S01]  /*e3f0*/  HMMA.16816.F32.BF16 R44, R56.reuse, R40, R44 ;  /* 0x00000028382c723c */ /* 0x040fe2000004182c */
[--C-:B------:R-:W-:Y:S01]  /*e400*/  FFMA.FTZ R41, R219, UR5, -R180.reuse ;  /* 0x00000005db297c23 */ /* 0x100fe200080108b4 */
[----:B------:R-:W-:Y:S01]  /*e410*/  FFMA.FTZ R40, R245, UR5, -R180 ;  /* 0x00000005f5287c23 */ /* 0x000fe200080108b4 */
[----:B------:R2:W1:Y:S01]  /*e420*/  MUFU.EX2 R211, R34 ;  /* 0x0000002200d37308 */ /* 0x0004620000000800 */
[----:B---3--:R-:W-:Y:S01]  /*e430*/  FFMA.FTZ R133, R130, UR5, -R190 ;  /* 0x0000000582857c23 */ /* 0x008fe200080108be */
[----:B------:R-:W-:Y:S01]  /*e440*/  FFMA.FTZ R130, R175, UR5, -R124 ;  /* 0x00000005af827c23 */ /* 0x000fe2000801087c */
[----:B------:R-:W-:Y:S01]  /*e450*/  MOV R175, R138 ;  /* 0x0000008a00af7202 */ /* 0x000fe20000000f00 */
[----:B------:R3:W3:Y:S01]  /*e460*/  MUFU.EX2 R219, R132 ;  /* 0x0000008400db7308 */ /* 0x0006e20000000800 */
[----:B------:R-:W-:Y:S01]  /*e470*/  HMMA.16816.F32.BF16 R4, R56, R42, R4 ;  /* 0x0000002a3804723c */ /* 0x000fe20000041804 */
[----:B----4-:R-:W-:-:S02]  /*e480*/  F2FP.BF16.F32.PACK_AB R32, R218, R244 ;  /* 0x000000f4da20723e */ /* 0x010fc400000010ff */
[----:B------:R-:W-:Y:S01]  /*e490*/  MUFU.EX2 R245, R41 ;  /* 0x0000002900f57308 */ /* 0x000fe20000000800 */
[----:B-----5:R-:W-:Y:S01]  /*e4a0*/  F2FP.BF16.F32.PACK_AB R33, R247, R198 ;  /* 0x000000c6f721723e */ /* 0x020fe200000010ff */
[----:B------:R-:W-:Y:S01]  /*e4b0*/  FADD.FTZ R198, R198, R207 ;  /* 0x000000cfc6c67221 */ /* 0x000fe20000010000 */
[----:B------:R-:W-:Y:S01]  /*e4c0*/  F2FP.BF16.F32.PACK_AB R56, R136, R142 ;  /* 0x0000008e8838723e */ /* 0x000fe200000010ff */
[----:B------:R-:W4:Y:S01]  /*e4d0*/  MUFU.EX2 R143, R40 ;  /* 0x00000028008f7308 */ /* 0x000f220000000800 */
[----:B------:R-:W-:Y:S01]  /*e4e0*/  F2FP.BF16.F32.PACK_AB R58, R138, R137 ;  /* 0x000000898a3a723e */ /* 0x000fe200000010ff */
[----:B------:R-:W-:Y:S01]  /*e4f0*/  FFMA.FTZ R138, R110, UR5, -R180 ;  /* 0x000000056e8a7c23 */ /* 0x000fe200080108b4 */
[----:B--2---:R-:W-:Y:S01]  /*e500*/  F2FP.BF16.F32.PACK_AB R34, R249, R200 ;  /* 0x000000c8f922723e */ /* 0x004fe200000010ff */
[----:B------:R-:W-:Y:S01]  /*e510*/  MUFU.EX2 R130, R130 ;  /* 0x0000008200827308 */ /* 0x000fe20000000800 */
[----:B-1----:R-:W-:Y:S01]  /*e520*/  F2FP.BF16.F32.PACK_AB R35, R211, R194 ;  /* 0x000000c2d323723e */ /* 0x002fe200000010ff */
[----:B---3--:R-:W-:Y:S01]  /*e530*/  FFMA.FTZ R132, R170, UR5, -R190 ;  /* 0x00000005aa847c23 */ /* 0x008fe200080108be */
[----:B------:R-:W-:Y:S01]  /*e540*/  F2FP.BF16.F32.PACK_AB R57, R219, R209 ;  /* 0x000000d1db39723e */ /* 0x000fe200000010ff */
[--C-:B------:R-:W-:Y:S01]  /*e550*/  FFMA.FTZ R170, R167, UR5, -R106.reuse ;  /* 0x00000005a7aa7c23 */ /* 0x100fe2000801086a */
[----:B------:R-:W-:Y:S01]  /*e560*/  FFMA.FTZ R142, R97, UR5, -R106 ;  /* 0x00000005618e7c23 */ /* 0x000fe2000801086a */
[----:B------:R-:W-:-:S02]  /*e570*/  FADD.FTZ R247, R247, R198 ;  /* 0x000000c6f7f77221 */ /* 0x000fc40000010000 */
[----:B------:R-:W-:Y:S01]  /*e580*/  HMMA.16816.F32.BF16 R8, R32, R52, R8 ;  /* 0x000000342008723c */ /* 0x000fe20000041808 */
[----:B----4-:R-:W-:Y:S01]  /*e590*/  F2FP.BF16.F32.PACK_AB R59, R143, R245 ;  /* 0x000000f58f3b723e */ /* 0x010fe200000010ff */
[----:B------:R-:W-:Y:S01]  /*e5a0*/  LDSM.16.MT88.4 R40, [R212+0x5400] ;  /* 0x00540000d428783b */ /* 0x000fe20000004200 */
[----:B------:R-:W-:Y:S01]  /*e5b0*/  MUFU.EX2 R170, R170 ;  /* 0x000000aa00aa7308 */ /* 0x000fe20000000800 */
[----:B------:R-:W-:-:S04]  /*e5c0*/  FADD.FTZ R194, R194, R247 ;  /* 0x000000f7c2c27221 */ /* 0x000fc80000010000 */
[----:B------:R-:W-:Y:S01]  /*e5d0*/  HMMA.16816.F32.BF16 R12, R32, R54, R12 ;  /* 0x00000036200c723c */ /* 0x000fe2000004180c */
[----:B------:R-:W-:-:S07]  /*e5e0*/  FADD.FTZ R194, R211, R194 ;  /* 0x000000c2d3c27221 */ /* 0x000fce0000010000 */
[C---:B------:R-:W-:Y:S08]  /*e5f0*/  HMMA.16816.F32.BF16 R16, R32.reuse, R48, R16 ;  /* 0x000000302010723c */ /* 0x040ff00000041810 */
[----:B------:R-:W-:Y:S01]  /*e600*/  HMMA.16816.F32.BF16 R20, R32, R50, R20 ;  /* 0x000000322014723c */ /* 0x000fe20000041814 */
[----:B------:R-:W1:Y:S07]  /*e610*/  LDSM.16.MT88.4 R32, [R214+0x5400] ;  /* 0x00540000d620783b */ /* 0x000e6e0000004200 */
[C---:B------:R-:W-:Y:S01]  /*e620*/  HMMA.16816.F32.BF16 R28, R56.reuse, R54, R28 ;  /* 0x00000036381c723c */ /* 0x040fe2000004181c */
[----:B------:R-:W-:Y:S01]  /*e630*/  FFMA.FTZ R54, R122, UR5, -R190 ;  /* 0x000000057a367c23 */ /* 0x000fe200080108be */
[--C-:B------:R-:W-:Y:S01]  /*e640*/  FFMA.FTZ R122, R131, UR5, -R124.reuse ;  /* 0x00000005837a7c23 */ /* 0x100fe2000801087c */
[----:B------:R-:W-:Y:S01]  /*e650*/  FFMA.FTZ R131, R171, UR5, -R124 ;  /* 0x00000005ab837c23 */ /* 0x000fe2000801087c */
[----:B------:R-:W-:Y:S01]  /*e660*/  MOV R190, R136 ;  /* 0x0000008800be7202 */ /* 0x000fe20000000f00 */
[----:B------:R-:W-:Y:S01]  /*e670*/  FFMA.FTZ R136, R115, UR5, -R180 ;  /* 0x0000000573887c23 */ /* 0x000fe200080108b4 */
[----:B------:R-:W-:Y:S01]  /*e680*/  MOV R171, R143 ;  /* 0x0000008f00ab7202 */ /* 0x000fe20000000f00 */
[----:B------:R-:W-:Y:S01]  /*e690*/  MUFU.EX2 R115, R54 ;  /* 0x0000003600737308 */ /* 0x000fe20000000800 */
[----:B------:R-:W-:Y:S01]  /*e6a0*/  HMMA.16816.F32.BF16 R44, R56, R48, R44 ;  /* 0x00000030382c723c */ /* 0x000fe2000004182c */
[----:B------:R-:W-:Y:S01]  /*e6b0*/  FFMA.FTZ R48, R127, UR5, -R106 ;  /* 0x000000057f307c23 */ /* 0x000fe2000801086a */
[----:B------:R-:W-:Y:S01]  /*e6c0*/  FFMA.FTZ R127, R120, UR5, -R180 ;  /* 0x00000005787f7c23 */ /* 0x000fe200080108b4 */
[----:B------:R-:W-:Y:S01]  /*e6d0*/  MUFU.EX2 R122, R122 ;  /* 0x0000007a007a7308 */ /* 0x000fe20000000800 */
[----:B------:R-:W-:-:S03]  /*e6e0*/  FFMA.FTZ R143, R98, UR5, -R106 ;  /* 0x00000005628f7c23 */ /* 0x000fc6000801086a */
[----:B------:R-:W2:Y:S01]  /*e6f0*/  MUFU.EX2 R131, R131 ;  /* 0x0000008300837308 */ /* 0x000ea20000000800 */
[C---:B------:R-:W-:Y:S01]  /*e700*/  HMMA.16816.F32.BF16 R24, R56.reuse, R52, R24 ;  /* 0x000000343818723c */ /* 0x040fe20000041818 */
[----:B------:R-:W-:Y:S02]  /*e710*/  FFMA.FTZ R52, R129, UR5, -R106 ;  /* 0x0000000581347c23 */ /* 0x000fe4000801086a */
[----:B------:R3:W-:Y:S04]  /*e720*/  MUFU.EX2 R129, R177 ;  /* 0x000000b100817308 */ /* 0x0007e80000000800 */
[----:B------:R2:W4:Y:S01]  /*e730*/  MUFU.EX2 R167, R52 ;  /* 0x0000003400a77308 */ /* 0x0005220000000800 */
[----:B------:R-:W-:Y:S01]  /*e740*/  HMMA.16816.F32.BF16 R4, R56, R50, R4 ;  /* 0x000000323804723c */ /* 0x000fe20000041804 */
[--C-:B------:R-:W-:Y:S01]  /*e750*/  FFMA.FTZ R56, R108, UR5, -R124.reuse ;  /* 0x000000056c387c23 */ /* 0x100fe2000801087c */
[----:B------:R-:W-:Y:S01]  /*e760*/  FFMA.FTZ R58, R111, UR5, -R124 ;  /* 0x000000056f3a7c23 */ /* 0x000fe2000801087c */
[----:B------:R5:W-:Y:S04]  /*e770*/  MUFU.EX2 R110, R48 ;  /* 0x00000030006e7308 */ /* 0x000be80000000800 */
[----:B------:R1:W-:Y:S01]  /*e780*/  MUFU.EX2 R120, R181 ;  /* 0x000000b500787308 */ /* 0x0003e20000000800 */
[----:B---3--:R-:W-:Y:S01]  /*e790*/  MOV R177, R137 ;  /* 0x0000008900b17202 */ /* 0x008fe20000000f00 */
[----:B------:R-:W-:Y:S01]  /*e7a0*/  FFMA.FTZ R137, R113, UR5, -R180 ;  /* 0x0000000571897c23 */ /* 0x000fe200080108b4 */
[----:B------:R-:W-:Y:S01]  /*e7b0*/  MOV R180, R141 ;  /* 0x0000008d00b47202 */ /* 0x000fe20000000f00 */
[----:B------:R-:W3:Y:S01]  /*e7c0*/  MUFU.EX2 R113, R123 ;  /* 0x0000007b00717308 */ /* 0x000ee20000000800 */
[----:B------:R-:W-:Y:S01]  /*e7d0*/  FFMA.FTZ R141, R95, UR5, -R106 ;  /* 0x000000055f8d7c23 */ /* 0x000fe2000801086a */
[----:B--2---:R-:W-:-:S02]  /*e7e0*/  F2FP.BF16.F32.PACK_AB R52, R131, R122 ;  /* 0x0000007a8334723e */ /* 0x004fc400000010ff */
[----:B------:R2:W-:Y:S01]  /*e7f0*/  MUFU.EX2 R123, R133 ;  /* 0x00000085007b7308 */ /* 0x0005e20000000800 */
[----:B-----5:R-:W5:Y:S01]  /*e800*/  LDSM.16.MT88.4 R48, [R214+0x5800] ;  /* 0x00580000d630783b */ /* 0x020f620000004200 */
[----:B----4-:R-:W-:Y:S01]  /*e810*/  F2FP.BF16.F32.PACK_AB R53, R170, R167 ;  /* 0x000000a7aa35723e */ /* 0x010fe200000010ff */
[----:B------:R-:W-:Y:S01]  /*e820*/  FADD.FTZ R167, R167, R194 ;  /* 0x000000c2a7a77221 */ /* 0x000fe20000010000 */
[----:B------:R4:W-:Y:S01]  /*e830*/  MUFU.EX2 R108, R138 ;  /* 0x0000008a006c7308 */ /* 0x0009e20000000800 */
[----:B-1----:R-:W-:Y:S01]  /*e840*/  MOV R181, R139 ;  /* 0x0000008b00b57202 */ /* 0x002fe20000000f00 */
[--C-:B------:R-:W-:Y:S01]  /*e850*/  FFMA.FTZ R139, R114, UR5, -R124.reuse ;  /* 0x00000005728b7c23 */ /* 0x100fe2000801087c */
[----:B------:R-:W-:Y:S01]  /*e860*/  FFMA.FTZ R114, R112, UR5, -R124 ;  /* 0x0000000570727c23 */ /* 0x000fe2000801087c */
[----:B------:R1:W1:Y:S01]  /*e870*/  MUFU.EX2 R111, R137 ;  /* 0x00000089006f7308 */ /* 0x0002620000000800 */
[----:B------:R-:W-:Y:S01]  /*e880*/  F2FP.BF16.F32.PACK_AB R54, R129, R130 ;  /* 0x000000828136723e */ /* 0x000fe200000010ff */
[----:B------:R-:W-:Y:S01]  /*e890*/  FFMA.FTZ R124, R102, UR5, -R106 ;  /* 0x00000005667c7c23 */ /* 0x000fe2000801086a */
[----:B---3--:R-:W-:Y:S01]  /*e8a0*/  F2FP.BF16.F32.PACK_AB R55, R113, R110 ;  /* 0x0000006e7137723e */ /* 0x008fe200000010ff */
[----:B------:R-:W-:Y:S01]  /*e8b0*/  MUFU.EX2 R112, R136 ;  /* 0x0000008800707308 */ /* 0x000fe20000000800 */
[----:B------:R-:W-:Y:S01]  /*e8c0*/  FADD.FTZ R167, R170, R167 ;  /* 0x000000a7aaa77221 */ /* 0x000fe20000010000 */
[----:B--2---:R-:W-:-:S02]  /*e8d0*/  FFMA.FTZ R133, R248, R140, R107 ;  /* 0x0000008cf8857223 */ /* 0x004fc4000001006b */
[----:B------:R-:W2:Y:S01]  /*e8e0*/  MUFU.EX2 R95, R134 ;  /* 0x00000086005f7308 */ /* 0x000ea20000000800 */
[----:B------:R-:W-:Y:S01]  /*e8f0*/  FADD.FTZ R110, R110, R167 ;  /* 0x000000a76e6e7221 */ /* 0x000fe20000010000 */
[--C-:B----4-:R-:W-:Y:S01]  /*e900*/  FFMA.FTZ R138, R103, UR5, -R106.reuse ;  /* 0x00000005678a7c23 */ /* 0x110fe2000801086a */
[C---:B------:R-:W-:Y:S01]  /*e910*/  HMMA.16816.F32.BF16 R12, R52.reuse, R34, R12 ;  /* 0x00000022340c723c */ /* 0x040fe2000004180c */
[----:B------:R3:W-:Y:S01]  /*e920*/  MUFU.EX2 R97, R56 ;  /* 0x0000003800617308 */ /* 0x0007e20000000800 */
[----:B------:R-:W-:Y:S01]  /*e930*/  FADD.FTZ R86, R86, R133 ;  /* 0x0000008556567221 */ /* 0x000fe20000010000 */
[--C-:B-1----:R-:W-:Y:S01]  /*e940*/  FFMA.FTZ R137, R104, UR5, -R106.reuse ;  /* 0x0000000568897c23 */ /* 0x102fe2000801086a */
[----:B------:R-:W-:Y:S01]  /*e950*/  FFMA.FTZ R106, R100, UR5, -R106 ;  /* 0x00000005646a7c23 */ /* 0x000fe2000801086a */
[----:B------:R1:W4:Y:S01]  /*e960*/  MUFU.EX2 R98, R58 ;  /* 0x0000003a00627308 */ /* 0x0003220000000800 */
[----:B------:R-:W-:Y:S01]  /*e970*/  F2FP.BF16.F32.PACK_AB R57, R111, R108 ;  /* 0x0000006c6f39723e */ /* 0x000fe200000010ff */
[----:B------:R-:W-:Y:S01]  /*e980*/  FADD.FTZ R73, R73, R86 ;  /* 0x0000005649497221 */ /* 0x000fe20000010000 */
[----:B------:R-:W-:Y:S01]  /*e990*/  HMMA.16816.F32.BF16 R8, R52, R32, R8 ;  /* 0x000000203408723c */ /* 0x000fe20000041808 */
[----:B------:R-:W-:Y:S01]  /*e9a0*/  MUFU.EX2 R100, R139 ;  /* 0x0000008b00647308 */ /* 0x000fe20000000800 */
[----:B------:R-:W-:Y:S01]  /*e9b0*/  FADD.FTZ R113, R113, R110 ;  /* 0x0000006e71717221 */ /* 0x000fe20000010000 */
[----:B--2---:R-:W-:Y:S01]  /*e9c0*/  F2FP.BF16.F32.PACK_AB R59, R95, R112 ;  /* 0x000000705f3b723e */ /* 0x004fe200000010ff */
[----:B------:R-:W-:Y:S01]  /*e9d0*/  FADD.FTZ R2, R2, R73 ;  /* 0x0000004902027221 */ /* 0x000fe20000010000 */
[----:B------:R-:W-:Y:S01]  /*e9e0*/  MUFU.EX2 R104, R141 ;  /* 0x0000008d00687308 */ /* 0x000fe20000000800 */
[----:B---3--:R-:W-:-:S02]  /*e9f0*/  F2FP.BF16.F32.PACK_AB R56, R118, R115 ;  /* 0x000000737638723e */ /* 0x008fc400000010ff */
[C---:B------:R-:W-:Y:S01]  /*ea00*/  HMMA.16816.F32.BF16 R16, R52.reuse, R40, R16 ;  /* 0x000000283410723c */ /* 0x040fe20000041810 */
[----:B------:R-:W2:Y:S01]  /*ea10*/  MUFU.EX2 R103, R143 ;  /* 0x0000008f00677308 */ /* 0x000ea20000000800 */
[----:B------:R-:W-:Y:S01]  /*ea20*/  FADD.FTZ R101, R101, R2 ;  /* 0x0000000265657221 */ /* 0x000fe20000010000 */
[----:B-1----:R-:W-:Y:S02]  /*ea30*/  F2FP.BF16.F32.PACK_AB R58, R120, R123 ;  /* 0x0000007b783a723e */ /* 0x002fe400000010ff */
[----:B------:R-:W-:Y:S01]  /*ea40*/  MUFU.EX2 R102, R142 ;  /* 0x0000008e00667308 */ /* 0x000fe20000000800 */
[----:B------:R-:W-:Y:S01]  /*ea50*/  FADD.FTZ R101, R90, R101 ;  /* 0x000000655a657221 */ /* 0x000fe20000010000 */
[-C--:B------:R-:W-:Y:S01]  /*ea60*/  MOV R2, R39.reuse ;  /* 0x0000002700027202 */ /* 0x080fe20000000f00 */
[----:B------:R-:W-:Y:S01]  /*ea70*/  HMMA.16816.F32.BF16 R20, R52, R42, R20 ;  /* 0x0000002a3414723c */ /* 0x000fe20000041814 */
[----:B------:R-:W1:Y:S01]  /*ea80*/  MUFU.EX2 R107, R137 ;  /* 0x00000089006b7308 */ /* 0x000e620000000800 */
[----:B------:R-:W3:Y:S01]  /*ea90*/  LDSM.16.MT88.4 R52, [R212+0x5800] ;  /* 0x00580000d434783b */ /* 0x000ee20000004200 */
[----:B------:R-:W-:Y:S01]  /*eaa0*/  FADD.FTZ R78, R78, R101 ;  /* 0x000000654e4e7221 */ /* 0x000fe20000010000 */
[----:B------:R-:W-:Y:S01]  /*eab0*/  @P0 MOV R2, R39 ;  /* 0x0000002700020202 */ /* 0x000fe20000000f00 */
[----:B------:R-:W5:Y:S02]  /*eac0*/  MUFU.EX2 R114, R114 ;  /* 0x0000007200727308 */ /* 0x000f640000000800 */
[----:B------:R-:W-:Y:S01]  /*ead0*/  FADD.FTZ R89, R89, R78 ;  /* 0x0000004e59597221 */ /* 0x000fe20000010000 */
[C---:B------:R-:W-:Y:S01]  /*eae0*/  HMMA.16816.F32.BF16 R24, R56.reuse, R32, R24 ;  /* 0x000000203818723c */ /* 0x040fe20000041818 */
[----:B----4-:R-:W-:Y:S01]  /*eaf0*/  F2FP.BF16.F32.PACK_AB R32, R98, R97 ;  /* 0x000000616220723e */ /* 0x010fe200000010ff */
[----:B------:R-:W4:Y:S01]  /*eb00*/  MUFU.EX2 R124, R124 ;  /* 0x0000007c007c7308 */ /* 0x000f220000000800 */
[----:B--2---:R-:W-:Y:S01]  /*eb10*/  F2FP.BF16.F32.PACK_AB R33, R103, R104 ;  /* 0x000000686721723e */ /* 0x004fe200000010ff */
[----:B------:R-:W-:Y:S01]  /*eb20*/  FADD.FTZ R164, R164, R89 ;  /* 0x00000059a4a47221 */ /* 0x000fe20000010000 */
[----:B------:R-:W-:Y:S01]  /*eb30*/  FADD.FTZ R104, R104, R113 ;  /* 0x0000007168687221 */ /* 0x000fe20000010000 */
[----:B------:R-:W-:Y:S02]  /*eb40*/  MUFU.EX2 R106, R106 ;  /* 0x0000006a006a7308 */ /* 0x000fe40000000800 */
[----:B------:R-:W-:Y:S01]  /*eb50*/  HMMA.16816.F32.BF16 R28, R56, R34, R28 ;  /* 0x00000022381c723c */ /* 0x000fe2000004181c */
[----:B------:R-:W-:Y:S01]  /*eb60*/  F2FP.BF16.F32.PACK_AB R34, R105, R100 ;  /* 0x000000646922723e */ /* 0x000fe200000010ff */
[----:B------:R-:W-:Y:S01]  /*eb70*/  MUFU.EX2 R127, R127 ;  /* 0x0000007f007f7308 */ /* 0x000fe20000000800 */
[----:B-1----:R-:W-:Y:S01]  /*eb80*/  F2FP.BF16.F32.PACK_AB R35, R107, R102 ;  /* 0x000000666b23723e */ /* 0x002fe200000010ff */
[----:B------:R-:W-:Y:S01]  /*eb90*/  FADD.FTZ R183, R183, R164 ;  /* 0x000000a4b7b77221 */ /* 0x000fe20000010000 */
[----:B-----5:R-:W-:Y:S01]  /*eba0*/  F2FP.BF16.F32.PACK_AB R136, R119, R114 ;  /* 0x000000727788723e */ /* 0x020fe200000010ff */
[----:B------:R-:W-:-:S02]  /*ebb0*/  FADD.FTZ R103, R103, R104 ;  /* 0x0000006867677221 */ /* 0x000fc40000010000 */
[----:B------:R-:W-:Y:S01]  /*ebc0*/  HMMA.16816.F32.BF16 R44, R56, R40, R44 ;  /* 0x00000028382c723c */ /* 0x000fe2000004182c */
[----:B------:R1:W2:Y:S01]  /*ebd0*/  MUFU.EX2 R41, R138 ;  /* 0x0000008a00297308 */ /* 0x0002a20000000800 */
[----:B----4-:R-:W-:Y:S01]  /*ebe0*/  F2FP.BF16.F32.PACK_AB R137, R124, R121 ;  /* 0x000000797c89723e */ /* 0x010fe200000010ff */
[----:B------:R-:W-:Y:S01]  /*ebf0*/  FADD.FTZ R172, R172, R183 ;  /* 0x000000b7acac7221 */ /* 0x000fe20000010000 */
[----:B------:R-:W-:Y:S01]  /*ec00*/  FADD.FTZ R102, R102, R103 ;  /* 0x0000006766667221 */ /* 0x000fe20000010000 */
[----:B------:R4:W5:Y:S02]  /*ec10*/  MUFU.EX2 R40, R132 ;  /* 0x0000008400287308 */ /* 0x0009640000000800 */
[----:B------:R-:W-:Y:S01]  /*ec20*/  FADD.FTZ R193, R193, R172 ;  /* 0x000000acc1c17221 */ /* 0x000fe20000010000 */
[----:B------:R-:W-:Y:S01]  /*ec30*/  HMMA.16816.F32.BF16 R12, R32, R50, R12 ;  /* 0x00000032200c723c */ /* 0x000fe2000004180c */
[----:B------:R-:W-:Y:S02]  /*ec40*/  FADD.FTZ R102, R107, R102 ;  /* 0x000000666b667221 */ /* 0x000fe40000010000 */
[----:B------:R-:W-:-:S02]  /*ec50*/  FADD.FTZ R193, R206, R193 ;  /* 0x000000c1cec17221 */ /* 0x000fc40000010000 */
[----:B------:R-:W-:Y:S01]  /*ec60*/  FADD.FTZ R121, R121, R102 ;  /* 0x0000006679797221 */ /* 0x000fe20000010000 */
[----:B-1----:R-:W-:Y:S02]  /*ec70*/  F2FP.BF16.F32.PACK_AB R138, R116, R117 ;  /* 0x00000075748a723e */ /* 0x002fe400000010ff */
[----:B------:R-:W-:Y:S01]  /*ec80*/  HMMA.16816.F32.BF16 R4, R56, R42, R4 ;  /* 0x0000002a3804723c */ /* 0x000fe20000041804 */
[----:B------:R-:W-:Y:S01]  /*ec90*/  FFMA.FTZ R56, R252, R88, R85 ;  /* 0x00000058fc387223 */ /* 0x000fe20000010055 */
[----:B--2---:R-:W-:Y:S01]  /*eca0*/  F2FP.BF16.F32.PACK_AB R139, R106, R41 ;  /* 0x000000296a8b723e */ /* 0x004fe200000010ff */
[----:B------:R-:W1:Y:S01]  /*ecb0*/  MUFU.EX2 R42, R165 ;  /* 0x000000a5002a7308 */ /* 0x000e620000000800 */
[----:B----4-:R-:W2:Y:S01]  /*ecc0*/  LDSM.16.MT88.4 R132, [R212+0x5c00] ;  /* 0x005c0000d484783b */ /* 0x010ea20000004200 */
[----:B------:R-:W-:Y:S01]  /*ecd0*/  FADD.FTZ R56, R83, R56 ;  /* 0x0000003853387221 */ /* 0x000fe20000010000 */
[----:B------:R-:W-:Y:S01]  /*ece0*/  FADD.FTZ R193, R181, R193 ;  /* 0x000000c1b5c17221 */ /* 0x000fe20000010000 */
[----:B------:R-:W-:Y:S01]  /*ecf0*/  FADD.FTZ R124, R124, R121 ;  /* 0x000000797c7c7221 */ /* 0x000fe20000010000 */
[----:B------:R-:W-:Y:S01]  /*ed00*/  HMMA.16816.F32.BF16 R8, R32, R48, R8 ;  /* 0x000000302008723c */ /* 0x000fe20000041808 */
        /* <DEDUP_REMOVED lines=9> */
[----:B------:R-:W-:Y:S01]  /*eda0*/  FADD.FTZ R246, R209, R246 ;  /* 0x000000f6d1f67221 */ /* 0x000fe20000010000 */
[-C--:B------:R-:W-:Y:S01]  /*edb0*/  MOV R3, R60.reuse ;  /* 0x0000003c00037202 */ /* 0x080fe20000000f00 */
[----:B------:R-:W-:Y:S01]  /*edc0*/  FADD.FTZ R12, R75, R12 ;  /* 0x0000000c4b0c7221 */ /* 0x000fe20000010000 */
[----:B------:R-:W-:Y:S01]  /*edd0*/  FADD.FTZ R66, R66, R13 ;  /* 0x0000000d42427221 */ /* 0x000fe20000010000 */
[----:B------:R-:W-:Y:S01]  /*ede0*/  FADD.FTZ R246, R219, R246 ;  /* 0x000000f6dbf67221 */ /* 0x000fe20000010000 */
[C---:B---3--:R-:W-:Y:S01]  /*edf0*/  HMMA.16816.F32.BF16 R16, R32.reuse, R52, R16 ;  /* 0x000000342010723c */ /* 0x048fe20000041810 */
[----:B------:R-:W-:Y:S01]  /*ee00*/  FADD.FTZ R81, R81, R12 ;  /* 0x0000000c51517221 */ /* 0x000fe20000010000 */
[----:B------:R-:W-:Y:S01]  /*ee10*/  FADD.FTZ R65, R65, R66 ;  /* 0x0000004241417221 */ /* 0x000fe20000010000 */
[----:B------:R-:W-:Y:S01]  /*ee20*/  FADD.FTZ R246, R245, R246 ;  /* 0x000000f6f5f67221 */ /* 0x000fe20000010000 */
[----:B------:R-:W-:Y:S01]  /*ee30*/  MOV R36, R61 ;  /* 0x0000003d00247202 */ /* 0x000fe20000000f00 */
[----:B------:R-:W-:Y:S01]  /*ee40*/  FADD.FTZ R81, R74, R81 ;  /* 0x000000514a517221 */ /* 0x000fe20000010000 */
[----:B------:R-:W-:Y:S01]  /*ee50*/  FADD.FTZ R64, R64, R65 ;  /* 0x0000004140407221 */ /* 0x000fe20000010000 */
[----:B------:R-:W-:Y:S01]  /*ee60*/  @P0 MOV R3, R60 ;  /* 0x0000003c00030202 */ /* 0x000fe20000000f00 */
[----:B------:R-:W-:Y:S01]  /*ee70*/  HMMA.16816.F32.BF16 R20, R32, R54, R20 ;  /* 0x000000362014723c */ /* 0x000fe20000041814 */
[----:B------:R-:W-:Y:S01]  /*ee80*/  FADD.FTZ R126, R126, R81 ;  /* 0x000000517e7e7221 */ /* 0x000fe20000010000 */
[----:B------:R-:W-:Y:S01]  /*ee90*/  FADD.FTZ R79, R79, R64 ;  /* 0x000000404f4f7221 */ /* 0x000fe20000010000 */
[----:B-----5:R-:W-:-:S02]  /*eea0*/  F2FP.BF16.F32.PACK_AB R32, R189, R40 ;  /* 0x00000028bd20723e */ /* 0x020fc400000010ff */
[----:B------:R-:W-:Y:S01]  /*eeb0*/  FADD.FTZ R126, R125, R126 ;  /* 0x0000007e7d7e7221 */ /* 0x000fe20000010000 */
[----:B------:R-:W-:Y:S01]  /*eec0*/  FADD.FTZ R76, R76, R79 ;  /* 0x0000004f4c4c7221 */ /* 0x000fe20000010000 */
[----:B-1----:R-:W-:Y:S01]  /*eed0*/  F2FP.BF16.F32.PACK_AB R33, R42, R127 ;  /* 0x0000007f2a21723e */ /* 0x002fe200000010ff */
[C---:B------:R-:W-:Y:S01]  /*eee0*/  HMMA.16816.F32.BF16 R156, R136.reuse, R148, R8 ;  /* 0x00000094889c723c */ /* 0x040fe20000041808 */
[----:B------:R-:W-:Y:S01]  /*eef0*/  FADD.FTZ R169, R169, R126 ;  /* 0x0000007ea9a97221 */ /* 0x000fe20000010000 */
[----:B------:R-:W-:Y:S01]  /*ef00*/  FADD.FTZ R93, R93, R76 ;  /* 0x0000004c5d5d7221 */ /* 0x000fe20000010000 */
[----:B------:R-:W-:Y:S02]  /*ef10*/  F2FP.BF16.F32.PACK_AB R34, R195, R176 ;  /* 0x000000b0c322723e */ /* 0x000fe400000010ff */
[----:B------:R-:W-:Y:S01]  /*ef20*/  FADD.FTZ R169, R166, R169 ;  /* 0x000000a9a6a97221 */ /* 0x000fe20000010000 */
[----:B------:R-:W-:Y:S01]  /*ef30*/  FADD.FTZ R92, R92, R93 ;  /* 0x0000005d5c5c7221 */ /* 0x000fe20000010000 */
[----:B------:R-:W-:Y:S01]  /*ef40*/  F2FP.BF16.F32.PACK_AB R35, R179, R128 ;  /* 0x00000080b323723e */ /* 0x000fe200000010ff */
[----:B--2---:R-:W-:Y:S01]  /*ef50*/  HMMA.16816.F32.BF16 R140, R136, R132, R16 ;  /* 0x00000084888c723c */ /* 0x004fe20000041810 */
[----:B------:R-:W-:Y:S01]  /*ef60*/  FADD.FTZ R169, R204, R169 ;  /* 0x000000a9cca97221 */ /* 0x000fe20000010000 */
[----:B------:R-:W-:Y:S01]  /*ef70*/  FADD.FTZ R191, R191, R92 ;  /* 0x0000005cbfbf7221 */ /* 0x000fe20000010000 */
[----:B------:R-:W-:-:S02]  /*ef80*/  F2FP.BF16.F32.PACK_AB R8, R199, R182 ;  /* 0x000000b6c708723e */ /* 0x000fc400000010ff */
[----:B------:R-:W-:Y:S01]  /*ef90*/  FADD.FTZ R169, R196, R169 ;  /* 0x000000a9c4a97221 */ /* 0x000fe20000010000 */
[----:B------:R-:W-:Y:S01]  /*efa0*/  FADD.FTZ R178, R178, R191 ;  /* 0x000000bfb2b27221 */ /* 0x000fe20000010000 */
[----:B------:R-:W-:Y:S01]  /*efb0*/  F2FP.BF16.F32.PACK_AB R9, R187, R168 ;  /* 0x000000a8bb09723e */ /* 0x000fe200000010ff */
[C---:B------:R-:W-:Y:S01]  /*efc0*/  HMMA.16816.F32.BF16 R44, R32.reuse, R52, R44 ;  /* 0x00000034202c723c */ /* 0x040fe2000004182c */
[----:B------:R-:W-:Y:S01]  /*efd0*/  FADD.FTZ R169, R210, R169 ;  /* 0x000000a9d2a97221 */ /* 0x000fe20000010000 */
[----:B------:R-:W-:Y:S01]  /*efe0*/  FADD.FTZ R203, R203, R178 ;  /* 0x000000b2cbcb7221 */ /* 0x000fe20000010000 */
[----:B------:R-:W-:Y:S02]  /*eff0*/  F2FP.BF16.F32.PACK_AB R10, R184, R201 ;  /* 0x000000c9b80a723e */ /* 0x000fe400000010ff */
[----:B------:R-:W-:Y:S01]  /*f000*/  FADD.FTZ R169, R208, R169 ;  /* 0x000000a9d0a97221 */ /* 0x000fe20000010000 */
[----:B------:R-:W-:Y:S01]  /*f010*/  FADD.FTZ R203, R188, R203 ;  /* 0x000000cbbccb7221 */ /* 0x000fe20000010000 */
[----:B------:R-:W-:Y:S01]  /*f020*/  F2FP.BF16.F32.PACK_AB R11, R174, R185 ;  /* 0x000000b9ae0b723e */ /* 0x000fe200000010ff */
[----:B------:R-:W-:Y:S01]  /*f030*/  HMMA.16816.F32.BF16 R4, R32, R54, R4 ;  /* 0x000000362004723c */ /* 0x000fe20000041804 */
[----:B------:R-:W-:Y:S01]  /*f040*/  FADD.FTZ R169, R173, R169 ;  /* 0x000000a9ada97221 */ /* 0x000fe20000010000 */
[----:B------:R-:W-:Y:S01]  /*f050*/  FADD.FTZ R203, R244, R203 ;  /* 0x000000cbf4cb7221 */ /* 0x000fe20000010000 */
[----:B------:R-:W-:-:S02]  /*f060*/  @P0 MOV R36, R61 ;  /* 0x0000003d00240202 */ /* 0x000fc40000000f00 */
[----:B------:R-:W-:Y:S01]  /*f070*/  FADD.FTZ R169, R190, R169 ;  /* 0x000000a9bea97221 */ /* 0x000fe20000010000 */
[----:B------:R-:W-:Y:S02]  /*f080*/  FADD.FTZ R203, R218, R203 ;  /* 0x000000cbdacb7221 */ /* 0x000fe40000010000 */
[----:B------:R-:W-:Y:S01]  /*f090*/  HMMA.16816.F32.BF16 R136, R136, R134, R20 ;  /* 0x000000868888723c */ /* 0x000fe20000041814 */
[----:B------:R-:W-:Y:S01]  /*f0a0*/  FADD.FTZ R169, R177, R169 ;  /* 0x000000a9b1a97221 */ /* 0x000fe20000010000 */
[----:B------:R-:W-:-:S04]  /*f0b0*/  FADD.FTZ R200, R200, R203 ;  /* 0x000000cbc8c87221 */ /* 0x000fc80000010000 */
[----:B------:R-:W-:Y:S02]  /*f0c0*/  FADD.FTZ R249, R249, R200 ;  /* 0x000000c8f9f97221 */ /* 0x000fe40000010000 */
[----:B------:R-:W-:Y:S02]  /*f0d0*/  HMMA.16816.F32.BF16 R144, R8, R132, R44 ;  /* 0x000000840890723c */ /* 0x000fe4000004182c */
[----:B------:R-:W-:Y:S01]  /*f0e0*/  FADD.FTZ R122, R122, R249 ;  /* 0x000000f97a7a7221 */ /* 0x000fe20000010000 */
[----:B------:R-:W-:-:S03]  /*f0f0*/  @P0 IADD3 R249, PT, PT, R197, -0x3, RZ ;  /* 0xfffffffdc5f90810 */ /* 0x000fc60007ffe0ff */
[----:B------:R-:W-:Y:S02]  /*f100*/  FADD.FTZ R131, R131, R122 ;  /* 0x0000007a83837221 */ /* 0x000fe40000010000 */
[----:B------:R-:W-:Y:S01]  /*f110*/  HMMA.16816.F32.BF16 R132, R8, R134, R4 ;  /* 0x000000860884723c */ /* 0x000fe20000041804 */
[----:B------:R-:W-:Y:S01]  /*f120*/  FADD.FTZ R4, R175, R169 ;  /* 0x000000a9af047221 */ /* 0x000fe20000010000 */
[----:B------:R-:W-:Y:S01]  /*f130*/  FADD.FTZ R5, R171, R246 ;  /* 0x000000f6ab057221 */ /* 0x000fe20000010000 */
[----:B------:R-:W-:Y:S02]  /*f140*/  FADD.FTZ R130, R130, R131 ;  /* 0x0000008382827221 */ /* 0x000fe40000010000 */
        /* <DEDUP_REMOVED lines=13> */
[----:B------:R-:W-:Y:S02]  /*f220*/  FADD.FTZ R100, R100, R97 ;  /* 0x0000006164647221 */ /* 0x000fe40000010000 */
[----:B------:R-:W-:Y:S01]  /*f230*/  FADD.FTZ R40, R40, R123 ;  /* 0x0000007b28287221 */ /* 0x000fe20000010000 */
[----:B------:R-:W-:Y:S01]  /*f240*/  FADD.FTZ R127, R127, R112 ;  /* 0x000000707f7f7221 */ /* 0x000fe20000010000 */
[----:B------:R-:W-:-:S02]  /*f250*/  FADD.FTZ R105, R105, R100 ;  /* 0x0000006469697221 */ /* 0x000fc40000010000 */
[----:B------:R-:W-:Y:S01]  /*f260*/  FADD.FTZ R189, R189, R40 ;  /* 0x00000028bdbd7221 */ /* 0x000fe20000010000 */
[----:B------:R-:W-:Y:S01]  /*f270*/  FADD.FTZ R127, R42, R127 ;  /* 0x0000007f2a7f7221 */ /* 0x000fe20000010000 */
[----:B------:R-:W-:Y:S01]  /*f280*/  FADD.FTZ R114, R114, R105 ;  /* 0x0000006972727221 */ /* 0x000fe20000010000 */
[C---:B------:R-:W-:Y:S01]  /*f290*/  HMMA.16816.F32.BF16 R160, R8.reuse, R148, R24 ;  /* 0x0000009408a0723c */ /* 0x040fe20000041818 */
        /* <DEDUP_REMOVED lines=11> */
[----:B------:R-:W-:-:S03]  /*f350*/  FADD.FTZ R168, R187, R168 ;  /* 0x000000a8bba87221 */ /* 0x000fc60000010000 */
[----:B------:R-:W-:Y:S01]  /*f360*/  FADD.FTZ R201, R201, R182 ;  /* 0x000000b6c9c97221 */ /* 0x000fe20000010000 */
[----:B------:R-:W-:-:S03]  /*f370*/  FADD.FTZ R185, R185, R168 ;  /* 0x000000a8b9b97221 */ /* 0x000fc60000010000 */
[----:B------:R-:W-:Y:S01]  /*f380*/  FADD.FTZ R250, R184, R201 ;  /* 0x000000c9b8fa7221 */ /* 0x000fe20000010000 */
[----:B------:R-:W-:Y:S01]  /*f390*/  FADD.FTZ R248, R174, R185 ;  /* 0x000000b9aef87221 */ /* 0x000fe20000010000 */
[----:B------:R-:W-:Y:S06]  /*f3a0*/  @P0 BRA `(.L_x_1191) ;  /* 0x0000000000040947 */ /* 0x000fec0003800000 */
.L_x_1187:
[----:B------:R-:W-:-:S07]  /*f3b0*/  IADD3 R249, PT, PT, R37, -0x1, RZ ;  /* 0xffffffff25f97810 */ /* 0x000fce0007ffe0ff */
.L_x_1191:
        /* <DEDUP_REMOVED lines=14> */
[----:B------:R-:W1:Y:S01]  /*f4a0*/  LDCU UR4, c[0x0][0x45c] ;  /* 0x00008b80ff0477ac */ /* 0x000e620008000800 */
[----:B--2---:R-:W-:Y:S01]  /*f4b0*/  ISETP.GE.AND P4, PT, R224, UR7, PT ;  /* 0x00000007e0007c0c */ /* 0x004fe2000bf86270 */
[----:B------:R-:W-:-:S12]  /*f4c0*/  BRA `(.L_x_1193) ;  /* 0x0000000000f07947 */ /* 0x000fd80003800000 */
.L_x_1195:
[C---:B-1----:R-:W-:Y:S01]  /*f4d0*/  @!P0 VIADD R35, R249.reuse, 0xffffffff ;  /* 0xfffffffff9238836 */ /* 0x042fe20000000000 */
[----:B------:R-:W-:Y:S01]  /*f4e0*/  ISETP.GE.AND P4, PT, R224, UR6, PT ;  /* 0x00000006e0007c0c */ /* 0x000fe2000bf86270 */
[C---:B------:R-:W-:Y:S01]  /*f4f0*/  @!P0 VIADD R4, R249.reuse, 0xffffffff ;  /* 0xfffffffff9048836 */ /* 0x040fe20000000000 */
[----:B------:R-:W1:Y:S01]  /*f500*/  @!P0 LDC.64 R16, c[0x0][0x3b8] ;  /* 0x0000ee00ff108b82 */ /* 0x000e620000000a00 */
[C---:B------:R-:W-:Y:S07]  /*f510*/  @!P0 IADD3 R8, PT, PT, R249.reuse, -0x1, RZ ;  /* 0xfffffffff9088810 */ /* 0x040fee0007ffe0ff */
[----:B------:R-:W2:Y:S03]  /*f520*/  @!P0 LDC.64 R14, c[0x0][0x3b8] ;  /* 0x0000ee00ff0e8b82 */ /* 0x000ea60000000a00 */
[----:B------:R-:W-:Y:S05]  /*f530*/  @!P4 VIADD R169, R249, 0xffffffff ;  /* 0xfffffffff9a9c836 */ /* 0x000fea0000000000 */
[----:B------:R-:W3:Y:S08]  /*f540*/  @!P4 LDC.64 R18, c[0x0][0x3b8] ;  /* 0x0000ee00ff12cb82 */ /* 0x000ef00000000a00 */
[----:B------:R-:W4:Y:S01]  /*f550*/  @!P0 LDC.64 R12, c[0x0][0x3b8] ;  /* 0x0000ee00ff0c8b82 */ /* 0x000f220000000a00 */
[C---:B-1----:R-:W-:Y:S04]  /*f560*/  @!P0 IMAD.WIDE.U32 R32, R35.reuse, R16, RZ ;  /* 0x0000001023208225 */ /* 0x042fe800078e00ff */
[----:B------:R-:W-:Y:S02]  /*f570*/  @!P0 IMAD R24, R35, R17, R33 ;  /* 0x0000001123188224 */ /* 0x000fe400078e0221 */
[C---:B------:R-:W-:Y:S03]  /*f580*/  @!P0 IMAD.SHL.U32 R33, R32.reuse, 0x80, RZ ;  /* 0x0000008020218824 */ /* 0x040fe600078e00ff */
[----:B------:R-:W-:Y:S01]  /*f590*/  @!P0 SHF.L.U64.HI R24, R32, 0x7, R24 ;  /* 0x0000000720188819 */ /* 0x000fe20000010218 */
[C---:B---3--:R-:W-:Y:S04]  /*f5a0*/  @!P4 IMAD.WIDE.U32 R36, R169.reuse, R18, RZ ;  /* 0x00000012a924c225 */ /* 0x048fe800078e00ff */
[----:B------:R-:W-:Y:S01]  /*f5b0*/  @!P4 IMAD R19, R169, R19, R37 ;  /* 0x00000013a913c224 */ /* 0x000fe200078e0225 */
[----:B------:R-:W-:Y:S01]  /*f5c0*/  @!P4 LEA R18, P1, R36, R229, 0x8 ;  /* 0x000000e52412c211 */ /* 0x000fe200078240ff */
[----:B--2---:R-:W-:Y:S03]  /*f5d0*/  @!P0 IMAD.WIDE.U32 R168, R8, R14, RZ ;  /* 0x0000000e08a88225 */ /* 0x004fe600078e00ff */
[----:B------:R-:W-:Y:S01]  /*f5e0*/  @!P4 LEA.HI.X R19, R36, R228, R19, 0x8, P1 ;  /* 0x000000e42413c211 */ /* 0x000fe200008f4413 */
[----:B----4-:R-:W-:Y:S01]  /*f5f0*/  @!P0 IMAD.WIDE.U32 R36, R4, R12, RZ ;  /* 0x0000000c04248225 */ /* 0x010fe200078e00ff */
[C---:B------:R-:W-:Y:S03]  /*f600*/  @!P0 LEA R32, P1, R16.reuse, R33, 0x5 ;  /* 0x0000002110208211 */ /* 0x040fe600078228ff */
[----:B------:R-:W-:Y:S01]  /*f610*/  @!PT LDS RZ, [RZ] ;  /* 0x00000000fffff984 */ /* 0x000fe20000000800 */
[----:B------:R-:W-:Y:S01]  /*f620*/  @!PT LDS RZ, [RZ] ;  /* 0x00000000fffff984 */ /* 0x000fe20000000800 */
[----:B------:R-:W-:Y:S01]  /*f630*/  @!PT LDS RZ, [RZ] ;  /* 0x00000000fffff984 */ /* 0x000fe20000000800 */
[----:B------:R2:W-:Y:S01]  /*f640*/  @!P4 LDGSTS.E.BYPASS.LTC128B.128 [R237+0x2000], desc[UR14][R18.64] ;  /* 0x0200000012edcfae */ /* 0x0005e2000b981a0e */
[----:B------:R-:W-:Y:S01]  /*f650*/  @!P0 LEA.HI.X R17, R16, R24, R17, 0x5, P1 ;  /* 0x0000001810118211 */ /* 0x000fe200008f2c11 */
[----:B------:R-:W-:Y:S01]  /*f660*/  @!P0 IMAD R169, R8, R15, R169 ;  /* 0x0000000f08a98224 */ /* 0x000fe200078e02a9 */
[----:B------:R-:W-:Y:S02]  /*f670*/  @!P0 LEA R16, P1, R32, R229, 0x1 ;  /* 0x000000e520108211 */ /* 0x000fe400078208ff */
[----:B------:R2:W-:Y:S01]  /*f680*/  @P4 STS.128 [R237+0x2000], RZ ;  /* 0x002000ffed004388 */ /* 0x0005e20000000c00 */
[----:B------:R-:W-:Y:S02]  /*f690*/  @!P0 IMAD.SHL.U32 R33, R168, 0x80, RZ ;  /* 0x00000080a8218824 */ /* 0x000fe400078e00ff */
[----:B------:R-:W-:Y:S02]  /*f6a0*/  @!P0 IMAD R37, R4, R13, R37 ;  /* 0x0000000d04258224 */ /* 0x000fe400078e0225 */
[----:B------:R2:W-:Y:S01]  /*f6b0*/  @P0 STS.128 [R237+0x2800], RZ ;  /* 0x002800ffed000388 */ /* 0x0005e20000000c00 */
[-C--:B------:R-:W-:Y:S01]  /*f6c0*/  @!P0 LEA.HI.X R17, R32, R228.reuse, R17, 0x1, P1 ;  /* 0x000000e420118211 */ /* 0x080fe200008f0c11 */
[----:B------:R-:W-:Y:S01]  /*f6d0*/  @!P0 IMAD.SHL.U32 R170, R36, 0x80, RZ ;  /* 0x0000008024aa8824 */ /* 0x000fe200078e00ff */
[----:B------:R-:W-:Y:S01]  /*f6e0*/  @!P0 LEA R33, P1, R14, R33, 0x6 ;  /* 0x000000210e218211 */ /* 0x000fe200078230ff */
[----:B------:R-:W-:Y:S01]  /*f6f0*/  @!P0 IMAD R13, R13, 0x60, RZ ;  /* 0x000000600d0d8824 */ /* 0x000fe200078e02ff */
[----:B------:R-:W-:Y:S01]  /*f700*/  @!P0 SHF.L.U64.HI R169, R168, 0x7, R169 ;  /* 0x00000007a8a98819 */ /* 0x000fe200000102a9 */
[----:B------:R-:W-:Y:S01]  /*f710*/  @!PT LDS RZ, [RZ] ;  /* 0x00000000fffff984 */ /* 0x000fe20000000800 */
[----:B------:R-:W-:Y:S01]  /*f720*/  @!PT LDS RZ, [RZ] ;  /* 0x00000000fffff984 */ /* 0x000fe20000000800 */
[----:B------:R-:W-:Y:S01]  /*f730*/  @!PT LDS RZ, [RZ] ;  /* 0x00000000fffff984 */ /* 0x000fe20000000800 */
[----:B------:R2:W-:Y:S01]  /*f740*/  @!P0 LDGSTS.E.BYPASS.LTC128B.128 [R237+0x2800], desc[UR14][R16.64] ;  /* 0x0280000010ed8fae */ /* 0x0005e2000b981a0e */
[----:B------:R-:W-:Y:S02]  /*f750*/  @!P0 SHF.L.U64.HI R171, R36, 0x7, R37 ;  /* 0x0000000724ab8819 */ /* 0x000fe40000010225 */
[----:B------:R-:W-:Y:S02]  /*f760*/  @!P0 LEA.HI.X R169, R14, R169, R15, 0x6, P1 ;  /* 0x000000a90ea98211 */ /* 0x000fe400008f340f */
[----:B------:R2:W-:Y:S01]  /*f770*/  @P0 STS.128 [R237+0x3000], RZ ;  /* 0x003000ffed000388 */ /* 0x0005e20000000c00 */
        /* <DEDUP_REMOVED lines=17> */
.L_x_1193:
[----:B---3--:R-:W-:Y:S01]  /*f890*/  ISETP.GE.AND P0, PT, R224, UR6, PT ;  /* 0x00000006e0007c0c */ /* 0x008fe2000bf06270 */
[----:B------:R-:W-:Y:S04]  /*f8a0*/  DEPBAR.LE SB0, 0x0 ;  /* 0x000080000000791a */ /* 0x000fe80000000000 */
[----:B------:R-:W-:Y:S01]  /*f8b0*/  BAR.SYNC.DEFER_BLOCKING 0x0 ;  /* 0x0000000000007b1d */ /* 0x000fe20000010000 */
[C---:B-1----:R-:W-:Y:S04]  /*f8c0*/  IMAD.WIDE.U32 R2, R249.reuse, R218, RZ ;  /* 0x000000daf9027225 */ /* 0x042fe800078e00ff */
[----:B------:R-:W-:Y:S01]  /*f8d0*/  IMAD R0, R249, R219, R3 ;  /* 0x000000dbf9007224 */ /* 0x000fe200078e0203 */
[C---:B------:R-:W-:Y:S02]  /*f8e0*/  SHF.L.U32 R122, R2.reuse, 0x7, RZ ;  /* 0x00000007027a7819 */ /* 0x040fe400000006ff */
[----:B------:R-:W-:Y:S02]  /*f8f0*/  @!P0 IMAD R3, R219, 0x60, RZ ;  /* 0x00000060db038824 */ /* 0x000fe400078e02ff */
[----:B------:R-:W-:Y:S02]  /*f900*/  SHF.L.U64.HI R123, R2, 0x7, R0 ;  /* 0x00000007027b7819 */ /* 0x000fe40000010200 */
[----:B------:R-:W-:Y:S02]  /*f910*/  @!P0 LEA R116, P2, R218, R122, 0x5 ;  /* 0x0000007ada748211 */ /* 0x000fe400078428ff */
[----:B------:R-:W-:Y:S02]  /*f920*/  @!P4 LEA R0, P3, R122, R227, 0x1 ;  /* 0x000000e37a00c211 */ /* 0x000fe400078608ff */
[----:B------:R-:W-:Y:S02]  /*f930*/  @!P0 LEA.HI.X R2, R218, R123, R219, 0x5, P2 ;  /* 0x0000007bda028211 */ /* 0x000fe400010f2cdb */
[----:B------:R-:W-:Y:S02]  /*f940*/  @!P0 LEA R126, P2, R116, R227, 0x1 ;  /* 0x000000e3747e8211 */ /* 0x000fe400078408ff */
[-C--:B------:R-:W-:Y:S02]  /*f950*/  @!P4 LEA.HI.X R117, R122, R225.reuse, R123, 0x1, P3 ;  /* 0x000000e17a75c211 */ /* 0x080fe400018f0c7b */
[----:B------:R-:W-:Y:S02]  /*f960*/  @!P0 LEA.HI.X R127, R116, R225, R2, 0x1, P2 ;  /* 0x000000e1747f8211 */ /* 0x000fe400010f0c02 */
[----:B------:R-:W-:Y:S02]  /*f970*/  @!P4 MOV R116, R0 ;  /* 0x000000000074c202 */ /* 0x000fe40000000f00 */
[C---:B------:R-:W-:Y:S03]  /*f980*/  @!P0 LEA R120, P1, R218.reuse, R122, 0x6 ;  /* 0x0000007ada788211 */ /* 0x040fe600078230ff */
[----:B------:R-:W-:Y:S01]  /*f990*/  @!PT LDS RZ, [RZ] ;  /* 0x00000000fffff984 */ /* 0x000fe20000000800 */
[----:B------:R-:W-:Y:S01]  /*f9a0*/  @!PT LDS RZ, [RZ] ;  /* 0x00000000fffff984 */ /* 0x000fe20000000800 */
[----:B------:R-:W-:Y:S01]  /*f9b0*/  @!PT LDS RZ, [RZ] ;  /* 0x00000000fffff984 */ /* 0x000fe20000000800 */
[----:B------:R1:W-:Y:S01]  /*f9c0*/  @!P4 LDGSTS.E.BYPASS.LTC128B.128 [R237+0x4000], desc[UR14][R116.64] ;  /* 0x0400000074edcfae */ /* 0x0003e2000b981a0e */
[C---:B------:R-:W-:Y:S01]  /*f9d0*/  @!P0 LEA.HI.X R118, R218.reuse, R123, R219, 0x6, P1 ;  /* 0x0000007bda768211 */ /* 0x040fe200008f34db */
[----:B------:R-:W-:Y:S01]  /*f9e0*/  @!P0 IMAD.WIDE.U32 R122, R218, 0x60, R122 ;  /* 0x00000060da7a8825 */ /* 0x000fe200078e007a */
[C---:B------:R-:W-:Y:S04]  /*f9f0*/  @!P0 LEA R124, P1, R120.reuse, R227, 0x1 ;  /* 0x000000e3787c8211 */ /* 0x040fe800078208ff */
[----:B------:R-:W-:Y:S01]  /*fa00*/  @!P0 LEA.HI.X R125, R120, R225, R118, 0x1, P1 ;  /* 0x000000e1787d8211 */ /* 0x000fe200008f0c76 */
[----:B------:R-:W-:Y:S01]  /*fa10*/  @P4 STS.128 [R237+0x4000], RZ ;  /* 0x004000ffed004388 */ /* 0x000fe20000000c00 */
[C---:B------:R-:W-:Y:S02]  /*fa20*/  @!P0 LEA R2, P1, R122.reuse, R227, 0x1 ;  /* 0x000000e37a028211 */ /* 0x040fe400078208ff */
[----:B------:R-:W-:Y:S04]  /*fa30*/  @!P0 IADD3 R3, PT, PT, R3, R123, RZ ;  /* 0x0000007b03038210 */ /* 0x000fe80007ffe0ff */
[----:B------:R-:W-:Y:S01]  /*fa40*/  @!P0 LEA.HI.X R3, R122, R225, R3, 0x1, P1 ;  /* 0x000000e17a038211 */ /* 0x000fe200008f0c03 */
[----:B------:R-:W-:Y:S01]  /*fa50*/  @P0 STS.128 [R237+0x4800], RZ ;  /* 0x004800ffed000388 */ /* 0x000fe20000000c00 */
[----:B------:R-:W-:Y:S07]  /*fa60*/  ISETP.GT.AND P1, PT, R249, R230, PT ;  /* 0x000000e6f900720c */ /* 0x000fee0003f24270 */
        /* <DEDUP_REMOVED lines=24> */
[----:B------:R-:W-:Y:S01]  /*fbf0*/  LDSM.16.M88.4 R196, [R216+0x3800] ;  /* 0x00380000d8c4783b */ /* 0x000fe20000000200 */
[-C--:B------:R-:W-:Y:S07]  /*fc00*/  HMMA.16816.F32.BF16 R12, R176, R174.reuse, RZ ;  /* 0x000000aeb00c723c */ /* 0x080fee00000418ff */
[----:B------:R-:W-:Y:S01]  /*fc10*/  LDSM.16.M88.4 R200, [R216+0x3c00] ;  /* 0x003c0000d8c8783b */ /* 0x000fe20000000200 */
[C---:B------:R-:W-:Y:S07]  /*fc20*/  HMMA.16816.F32.BF16 R16, R168.reuse, R174, RZ ;  /* 0x000000aea810723c */ /* 0x040fee00000418ff */
[----:B------:R-:W4:Y:S01]  /*fc30*/  LDSM.16.M88.4 R172, [R216+0x3400] ;  /* 0x00340000d8ac783b */ /* 0x000f220000000200 */
[-C--:B-1----:R-:W-:Y:S07]  /*fc40*/  HMMA.16816.F32.BF16 R20, R168, R180.reuse, RZ ;  /* 0x000000b4a814723c */ /* 0x082fee00000418ff */
[----:B------:R-:W-:Y:S01]  /*fc50*/  LDSM.16.M88.4 R204, [R215] ;  /* 0x00000000d7cc783b */ /* 0x000fe20000000200 */
[C---:B------:R-:W-:Y:S07]  /*fc60*/  HMMA.16816.F32.BF16 R24, R176.reuse, R180, RZ ;  /* 0x000000b4b018723c */ /* 0x040fee00000418ff */
[----:B------:R-:W1:Y:S01]  /*fc70*/  LDSM.16.M88.4 R208, [R213+0x2000] ;  /* 0x00200000d5d0783b */ /* 0x000e620000000200 */
[-C--:B------:R-:W-:Y:S08]  /*fc80*/  HMMA.16816.F32.BF16 R28, R176, R182.reuse, RZ ;  /* 0x000000b6b01c723c */ /* 0x080ff000000418ff */
[C---:B------:R-:W-:Y:S01]  /*fc90*/  HMMA.16816.F32.BF16 R32, R168.reuse, R182, RZ ;  /* 0x000000b6a820723c */ /* 0x040fe200000418ff */
[----:B------:R-:W1:Y:S07]  /*fca0*/  LDSM.16.M88.4 R180, [R215+0x1000] ;  /* 0x00100000d7b4783b */ /* 0x000e6e0000000200 */
        /* <DEDUP_REMOVED lines=15> */
[C---:B------:R-:W-:Y:S01]  /*fda0*/  HMMA.16816.F32.BF16 R96, R168.reuse, R174, RZ ;  /* 0x000000aea860723c */ /* 0x040fe200000418ff */
[----:B------:R-:W-:Y:S07]  /*fdb0*/  LDSM.16.M88.4 R172, [R213+0x2800] ;  /* 0x00280000d5ac783b */ /* 0x000fee0000000200 */
[-C--:B------:R-:W-:Y:S08]  /*fdc0*/  HMMA.16816.F32.BF16 R100, R168, R196.reuse, RZ ;  /* 0x000000c4a864723c */ /* 0x080ff000000418ff */
[C---:B------:R-:W-:Y:S08]  /*fdd0*/  HMMA.16816.F32.BF16 R104, R176.reuse, R196, RZ ;  /* 0x000000c4b068723c */ /* 0x040ff000000418ff */
[-C--:B------:R-:W-:Y:S08]  /*fde0*/  HMMA.16816.F32.BF16 R108, R176, R198.reuse, RZ ;  /* 0x000000c6b06c723c */ /* 0x080ff000000418ff */
[C---:B------:R-:W-:Y:S08]  /*fdf0*/  HMMA.16816.F32.BF16 R112, R168.reuse, R198, RZ ;  /* 0x000000c6a870723c */ /* 0x040ff000000418ff */
[-C--:B------:R-:W-:Y:S08]  /*fe00*/  HMMA.16816.F32.BF16 R116, R168, R200.reuse, RZ ;  /* 0x000000c8a874723c */ /* 0x080ff000000418ff */
[C---:B------:R-:W-:Y:S08]  /*fe10*/  HMMA.16816.F32.BF16 R120, R176.reuse, R200, RZ ;  /* 0x000000c8b078723c */ /* 0x040ff000000418ff */
[-C--:B------:R-:W-:Y:S01]  /*fe20*/  HMMA.16816.F32.BF16 R124, R176, R202.reuse, RZ ;  /* 0x000000cab07c723c */ /* 0x080fe200000418ff */
[----:B------:R-:W-:Y:S07]  /*fe30*/  LDSM.16.M88.4 R176, [R213+0x2c00] ;  /* 0x002c0000d5b0783b */ /* 0x000fee0000000200 */
[----:B------:R-:W-:Y:S01]  /*fe40*/  HMMA.16816.F32.BF16 R128, R168, R202, RZ ;  /* 0x000000caa880723c */ /* 0x000fe200000418ff */
[----:B------:R-:W2:Y:S01]  /*fe50*/  LDSM.16.M88.4 R168, [R213+0x2400] ;  /* 0x00240000d5a8783b */ /* 0x000ea20000000200 */
[----:B------:R-:W-:Y:S06]  /*fe60*/  LOP3.LUT R202, R247, 0x6, RZ, 0xc0, !PT ;  /* 0x00000006f7ca7812 */ /* 0x000fec00078ec0ff */
[-C--:B-1----:R-:W-:Y:S08]  /*fe70*/  HMMA.16816.F32.BF16 R4, R204, R208.reuse, R4 ;  /* 0x000000d0cc04723c */ /* 0x082ff00000041804 */
        /* <DEDUP_REMOVED lines=11> */
[----:B------:R-:W3:Y:S01]  /*ff30*/  MUFU.TANH R0, R0 ;  /* 0x0000000000007308 */ /* 0x000ee20000002400 */
[----:B------:R-:W-:Y:S01]  /*ff40*/  FMUL.FTZ R6, R8, UR5 ;  /* 0x0000000508067c20 */ /* 0x000fe20008410000 */
[-C--:B--2---:R-:W-:Y:S03]  /*ff50*/  HMMA.16816.F32.BF16 R20, R204, R168.reuse, R20 ;  /* 0x000000a8cc14723c */ /* 0x084fe60000041814 */
[----:B------:R-:W-:Y:S01]  /*ff60*/  FMUL.FTZ R13, R13, UR5 ;  /* 0x000000050d0d7c20 */ /* 0x000fe20008410000 */
[----:B------:R-:W-:Y:S01]  /*ff70*/  FMUL.FTZ R11, R12, UR5 ;  /* 0x000000050c0b7c20 */ /* 0x000fe20008410000 */
[----:B------:R-:W-:Y:S03]  /*ff80*/  FMUL.FTZ R14, R14, UR5 ;  /* 0x000000050e0e7c20 */ /* 0x000fe60008410000 */
[----:B------:R-:W2:Y:S01]  /*ff90*/  MUFU.TANH R2, R2 ;  /* 0x0000000200027308 */ /* 0x000ea20000002400 */
[----:B------:R-:W-:Y:S01]  /*ffa0*/  FMUL.FTZ R15, R15, UR5 ;  /* 0x000000050f0f7c20 */ /* 0x000fe20008410000 */
[C---:B------:R-:W-:Y:S04]  /*ffb0*/  HMMA.16816.F32.BF16 R24, R180.reuse, R168, R24 ;  /* 0x000000a8b418723c */ /* 0x040fe80000041818 */
[----:B------:R-:W-:Y:S01]  /*ffc0*/  FMUL.FTZ R210, R16, UR5 ;  /* 0x0000000510d27c20 */ /* 0x000fe20008410000 */
[----:B------:R-:W-:Y:S03]  /*ffd0*/  FMUL.FTZ R17, R17, UR5 ;  /* 0x0000000511117c20 */ /* 0x000fe60008410000 */
[----:B------:R4:W1:Y:S01]  /*ffe0*/  MUFU.TANH R201, R13 ;  /* 0x0000000d00c97308 */ /* 0x0008620000002400 */
[----:B------:R-:W-:Y:S01]  /*fff0*/  FMUL.FTZ R18, R18, UR5 ;  /* 0x0000000512127c20 */ /* 0x000fe20008410000 */
[-C--:B------:R-:W-:Y:S03]  /*10000*/  HMMA.16816.F32.BF16 R28, R180, R170.reuse, R28 ;  /* 0x000000aab41c723c */ /* 0x080fe6000004181c */
[----:B------:R-:W-:Y:S01]  /*10010*/  FMUL.FTZ R21, R21, UR5 ;  /* 0x0000000515157c20 */ /* 0x000fe20008410000 */
[----:B------:R-:W-:Y:S01]  /*10020*/  FMUL.FTZ R22, R22, UR5 ;  /* 0x0000000516167c20 */ /* 0x000fe20008410000 */
[----:B------:R-:W-:Y:S03]  /*10030*/  FMUL.FTZ R23, R23, UR5 ;  /* 0x0000000517177c20 */ /* 0x000fe60008410000 */
[----:B------:R-:W1:Y:S01]  /*10040*/  MUFU.TANH R3, R3 ;  /* 0x0000000300037308 */ /* 0x000e620000002400 */
[----:B------:R-:W-:Y:S01]  /*10050*/  FMUL.FTZ R19, R19, UR5 ;  /* 0x0000000513137c20 */ /* 0x000fe20008410000 */
[C---:B------:R-:W-:Y:S01]  /*10060*/  HMMA.16816.F32.BF16 R32, R204.reuse, R170, R32 ;  /* 0x000000aacc20723c */ /* 0x040fe20000041820 */
[----:B------:R-:W5:Y:S03]  /*10070*/  LDSM.16.M88.4 R168, [R213+0x3000] ;  /* 0x00300000d5a8783b */ /* 0x000f660000000200 */
[----:B------:R-:W-:Y:S01]  /*10080*/  FMUL.FTZ R25, R25, UR5 ;  /* 0x0000000519197c20 */ /* 0x000fe20008410000 */
[----:B------:R-:W-:Y:S03]  /*10090*/  FMUL.FTZ R26, R26, UR5 ;  /* 0x000000051a1a7c20 */ /* 0x000fe60008410000 */
[----:B------:R-:W1:Y:S01]  /*100a0*/  MUFU.TANH R6, R6 ;  /* 0x0000000600067308 */ /* 0x000e620000002400 */
[----:B------:R-:W-:Y:S01]  /*100b0*/  FMUL.FTZ R27, R27, UR5 ;  /* 0x000000051b1b7c20 */ /* 0x000fe20008410000 */
[-C--:B------:R-:W-:Y:S03]  /*100c0*/  HMMA.16816.F32.BF16 R36, R204, R172.reuse, R36 ;  /* 0x000000accc24723c */ /* 0x080fe60000041824 */
[----:B----4-:R-:W-:Y:S01]  /*100d0*/  FMUL.FTZ R13, R20, UR5 ;  /* 0x00000005140d7c20 */ /* 0x010fe20008410000 */
[----:B------:R-:W-:Y:S01]  /*100e0*/  FMUL.FTZ R29, R29, UR5 ;  /* 0x000000051d1d7c20 */ /* 0x000fe20008410000 */
[----:B------:R-:W-:Y:S03]  /*100f0*/  FMUL.FTZ R30, R30, UR5 ;  /* 0x000000051e1e7c20 */ /* 0x000fe60008410000 */
[----:B------:R-:W4:Y:S01]  /*10100*/  MUFU.TANH R7, R7 ;  /* 0x0000000700077308 */ /* 0x000f220000002400 */
        /* <DEDUP_REMOVED lines=10> */
[----:B------:R2:W1:Y:S01]  /*101b0*/  MUFU.TANH R191, R30 ;  /* 0x0000001e00bf7308 */ /* 0x0004620000002400 */
[C---:B------:R-:W-:Y:S01]  /*101c0*/  HMMA.16816.F32.BF16 R48, R204.reuse, R174, R48 ;  /* 0x000000aecc30723c */ /* 0x040fe20000041830 */
[----:B------:R-:W4:Y:S03]  /*101d0*/  LDSM.16.M88.4 R172, [R213+0x3400] ;  /* 0x00340000d5ac783b */ /* 0x000f260000000200 */
[----:B------:R-:W-:Y:S01]  /*101e0*/  FMUL.FTZ R41, R41, UR5 ;  /* 0x0000000529297c20 */ /* 0x000fe20008410000 */
[----:B------:R-:W-:Y:S04]  /*101f0*/  FMUL.FTZ R42, R42, UR5 ;  /* 0x000000052a2a7c20 */ /* 0x000fe80008410000 */
[----:B------:R-:W1:Y:S01]  /*10200*/  MUFU.TANH R9, R9 ;  /* 0x0000000900097308 */ /* 0x000e620000002400 */
[----:B------:R-:W-:Y:S01]  /*10210*/  FMUL.FTZ R43, R43, UR5 ;  /* 0x000000052b2b7c20 */ /* 0x000fe20008410000 */
[-C--:B------:R-:W-:Y:S03]  /*10220*/  HMMA.16816.F32.BF16 R52, R204, R176.reuse, R52 ;  /* 0x000000b0cc34723c */ /* 0x080fe60000041834 */
[----:B---3--:R-:W-:Y:S05]  /*10230*/  FMUL.FTZ R13, R24, UR5 ;  /* 0x00000005180d7c20 */ /* 0x008fea0008410000 */
[----:B------:R-:W3:Y:S01]  /*10240*/  MUFU.TANH R10, R10 ;  /* 0x0000000a000a7308 */ /* 0x000ee20000002400 */
[C---:B------:R-:W-:Y:S04]  /*10250*/  HMMA.16816.F32.BF16 R56, R180.reuse, R176, R56 ;  /* 0x000000b0b438723c */ /* 0x040fe80000041838 */
[----:B--2---:R-:W-:Y:S05]  /*10260*/  LEA R30, R249, R202, 0x7 ;  /* 0x000000caf91e7211 */ /* 0x004fea00078e38ff */
[----:B------:R2:W1:Y:S01]  /*10270*/  MUFU.TANH R189, R13 ;  /* 0x0000000d00bd7308 */ /* 0x0004620000002400 */
[-C--:B------:R-:W-:Y:S03]  /*10280*/  HMMA.16816.F32.BF16 R60, R180, R178.reuse, R60 ;  /* 0x000000b2b43c723c */ /* 0x080fe6000004183c */
[-C--:B------:R-:W-:Y:S02]  /*10290*/  ISETP.GT.AND P6, PT, R243, R30.reuse, PT ;  /* 0x0000001ef300720c */ /* 0x080fe40003fc4270 */
[-C--:B------:R-:W-:Y:S04]  /*102a0*/  ISETP.GT.AND P5, PT, R246, R30.reuse, PT ;  /* 0x0000001ef600720c */ /* 0x080fe80003fa4270 */
[----:B------:R-:W1:Y:S01]  /*102b0*/  MUFU.TANH R11, R11 ;  /* 0x0000000b000b7308 */ /* 0x000e620000002400 */
[-C--:B------:R-:W-:Y:S01]  /*102c0*/  ISETP.GT.AND P3, PT, R245, R30.reuse, PT ;  /* 0x0000001ef500720c */ /* 0x080fe20003f64270 */
[C---:B------:R-:W-:Y:S01]  /*102d0*/  HMMA.16816.F32.BF16 R64, R204.reuse, R178, R64 ;  /* 0x000000b2cc40723c */ /* 0x040fe20000041840 */
[----:B------:R-:W3:Y:S03]  /*102e0*/  LDSM.16.M88.4 R176, [R213+0x3800] ;  /* 0x00380000d5b0783b */ /* 0x000ee60000000200 */
[----:B------:R-:W-:Y:S04]  /*102f0*/  ISETP.GT.AND P2, PT, R244, R30, PT ;  /* 0x0000001ef400720c */ /* 0x000fe80003f44270 */
[----:B------:R-:W1:Y:S01]  /*10300*/  MUFU.TANH R203, R14 ;  /* 0x0000000e00cb7308 */ /* 0x000e620000002400 */
[-C--:B-----5:R-:W-:Y:S03]  /*10310*/  HMMA.16816.F32.BF16 R68, R204, R168.reuse, R68 ;  /* 0x000000a8cc44723c */ /* 0x0a0fe60000041844 */
[----:B--2---:R-:W-:Y:S06]  /*10320*/  FMUL.FTZ R13, R28, UR5 ;  /* 0x000000051c0d7c20 */ /* 0x004fec0008410000 */
[----:B------:R-:W2:Y:S01]  /*10330*/  MUFU.TANH R209, R15 ;  /* 0x0000000f00d17308 */ /* 0x000ea20000002400 */
[C---:B------:R-:W-:Y:S09]  /*10340*/  HMMA.16816.F32.BF16 R72, R180.reuse, R168, R72 ;  /* 0x000000a8b448723c */ /* 0x040ff20000041848 */
[----:B------:R5:W1:Y:S01]  /*10350*/  MUFU.TANH R190, R13 ;  /* 0x0000000d00be7308 */ /* 0x000a620000002400 */
[-C--:B------:R-:W-:Y:S09]  /*10360*/  HMMA.16816.F32.BF16 R76, R180, R170.reuse, R76 ;  /* 0x000000aab44c723c */ /* 0x080ff2000004184c */
[----:B------:R-:W1:Y:S01]  /*10370*/  MUFU.TANH R210, R210 ;  /* 0x000000d200d27308 */ /* 0x000e620000002400 */
[C---:B------:R-:W-:Y:S01]  /*10380*/  HMMA.16816.F32.BF16 R80, R204.reuse, R170, R80 ;  /* 0x000000aacc50723c */ /* 0x040fe20000041850 */
[----:B------:R-:W2:Y:S01]  /*10390*/  LDSM.16.M88.4 R168, [R213+0x3c00] ;  /* 0x003c0000d5a8783b */ /* 0x000ea20000000200 */
[----:B------:R-:W-:Y:S07]  /*103a0*/  DEPBAR.LE SB0, 0x0 ;  /* 0x000080000000791a */ /* 0x000fee0000000000 */
[----:B------:R-:W1:Y:S01]  /*103b0*/  MUFU.TANH R211, R17 ;  /* 0x0000001100d37308 */ /* 0x000e620000002400 */
[-C--:B----4-:R-:W-:Y:S09]  /*103c0*/  HMMA.16816.F32.BF16 R84, R204, R172.reuse, R84 ;  /* 0x000000accc54723c */ /* 0x090ff20000041854 */
[----:B------:R-:W4:Y:S01]  /*103d0*/  MUFU.TANH R185, R18 ;  /* 0x0000001200b97308 */ /* 0x000f220000002400 */
[----:B------:R-:W-:Y:S01]  /*103e0*/  BAR.SYNC.DEFER_BLOCKING 0x0 ;  /* 0x0000000000007b1d */ /* 0x000fe20000010000 */
[C---:B------:R-:W-:Y:S04]  /*103f0*/  HMMA.16816.F32.BF16 R88, R180.reuse, R172, R88 ;  /* 0x000000acb458723c */ /* 0x040fe80000041858 */
[----:B-----5:R-:W-:Y:S04]  /*10400*/  FMUL.FTZ R13, R32, UR5 ;  /* 0x00000005200d7c20 */ /* 0x020fe80008410000 */
[----:B------:R-:W1:Y:S01]  /*10410*/  MUFU.TANH R186, R19 ;  /* 0x0000001300ba7308 */ /* 0x000e620000002400 */
[-C--:B------:R-:W-:Y:S09]  /*10420*/  HMMA.16816.F32.BF16 R92, R180, R174.reuse, R92 ;  /* 0x000000aeb45c723c */ /* 0x080ff2000004185c */
[----:B------:R5:W1:Y:S01]  /*10430*/  MUFU.TANH R194, R13 ;  /* 0x0000000d00c27308 */ /* 0x000a620000002400 */
[C---:B------:R-:W-:Y:S09]  /*10440*/  HMMA.16816.F32.BF16 R96, R204.reuse, R174, R96 ;  /* 0x000000aecc60723c */ /* 0x040ff20000041860 */
[----:B------:R-:W1:Y:S01]  /*10450*/  MUFU.TANH R21, R21 ;  /* 0x0000001500157308 */ /* 0x000e620000002400 */
[-C--:B---3--:R-:W-:Y:S09]  /*10460*/  HMMA.16816.F32.BF16 R100, R204, R176.reuse, R100 ;  /* 0x000000b0cc64723c */ /* 0x088ff20000041864 */
[----:B------:R-:W3:Y:S01]  /*10470*/  MUFU.TANH R22, R22 ;  /* 0x0000001600167308 */ /* 0x000ee20000002400 */
[----:B-----5:R-:W-:Y:S01]  /*10480*/  FMUL.FTZ R13, R36, UR5 ;  /* 0x00000005240d7c20 */ /* 0x020fe20008410000 */
[C---:B------:R-:W-:Y:S08]  /*10490*/  HMMA.16816.F32.BF16 R104, R180.reuse, R176, R104 ;  /* 0x000000b0b468723c */ /* 0x040ff00000041868 */
[----:B------:R5:W1:Y:S01]  /*104a0*/  MUFU.TANH R198, R13 ;  /* 0x0000000d00c67308 */ /* 0x000a620000002400 */
[-C--:B------:R-:W-:Y:S09]  /*104b0*/  HMMA.16816.F32.BF16 R108, R180, R178.reuse, R108 ;  /* 0x000000b2b46c723c */ /* 0x080ff2000004186c */
[----:B------:R-:W1:Y:S01]  /*104c0*/  MUFU.TANH R23, R23 ;  /* 0x0000001700177308 */ /* 0x000e620000002400 */
[C---:B------:R-:W-:Y:S09]  /*104d0*/  HMMA.16816.F32.BF16 R112, R204.reuse, R178, R112 ;  /* 0x000000b2cc70723c */ /* 0x040ff20000041870 */
[----:B------:R-:W1:Y:S01]  /*104e0*/  MUFU.TANH R25, R25 ;  /* 0x0000001900197308 */ /* 0x000e620000002400 */
[----:B-----5:R-:W-:Y:S01]  /*104f0*/  FMUL.FTZ R13, R40, UR5 ;  /* 0x00000005280d7c20 */ /* 0x020fe20008410000 */
[-C--:B--2---:R-:W-:Y:S08]  /*10500*/  HMMA.16816.F32.BF16 R116, R204, R168.reuse, R116 ;  /* 0x000000a8cc74723c */ /* 0x084ff00000041874 */
[----:B------:R2:W1:Y:S01]  /*10510*/  MUFU.TANH R20, R13 ;  /* 0x0000000d00147308 */ /* 0x0004620000002400 */
[C---:B------:R-:W-:Y:S09]  /*10520*/  HMMA.16816.F32.BF16 R120, R180.reuse, R168, R120 ;  /* 0x000000a8b478723c */ /* 0x040ff20000041878 */
[----:B------:R-:W1:Y:S01]  /*10530*/  MUFU.TANH R26, R26 ;  /* 0x0000001a001a7308 */ /* 0x000e620000002400 */
[-C--:B------:R-:W-:Y:S09]  /*10540*/  HMMA.16816.F32.BF16 R124, R180, R170.reuse, R124 ;  /* 0x000000aab47c723c */ /* 0x080ff2000004187c */
[----:B------:R-:W1:Y:S01]  /*10550*/  MUFU.TANH R27, R27 ;  /* 0x0000001b001b7308 */ /* 0x000e620000002400 */
[----:B--2---:R-:W-:Y:S01]  /*10560*/  FMUL.FTZ R13, R44, UR5 ;  /* 0x000000052c0d7c20 */ /* 0x004fe20008410000 */
[----:B------:R-:W-:Y:S08]  /*10570*/  HMMA.16816.F32.BF16 R128, R204, R170, R128 ;  /* 0x000000aacc80723c */ /* 0x000ff00000041880 */
[----:B------:R-:W2:Y:S10]  /*10580*/  MUFU.TANH R29, R29 ;  /* 0x0000001d001d7308 */ /* 0x000eb40000002400 */
[----:B------:R5:W1:Y:S10]  /*10590*/  MUFU.TANH R193, R31 ;  /* 0x0000001f00c17308 */ /* 0x000a740000002400 */
[----:B------:R1:W1:Y:S10]  /*105a0*/  MUFU.TANH R195, R33 ;  /* 0x0000002100c37308 */ /* 0x0002740000002400 */
[----:B------:R-:W1:Y:S01]  /*105b0*/  MUFU.TANH R34, R34 ;  /* 0x0000002200227308 */ /* 0x000e620000002400 */
[----:B-----5:R-:W-:Y:S09]  /*105c0*/  IADD3 R31, PT, PT, R30, 0x1, RZ ;  /* 0x000000011e1f7810 */ /* 0x020ff20007ffe0ff */
[----:B------:R1:W1:Y:S10]  /*105d0*/  MUFU.TANH R197, R35 ;  /* 0x0000002300c57308 */ /* 0x0002740000002400 */
[----:B------:R1:W1:Y:S10]  /*105e0*/  MUFU.TANH R199, R37 ;  /* 0x0000002500c77308 */ /* 0x0002740000002400 */
[----:B------:R-:W1:Y:S10]  /*105f0*/  MUFU.TANH R38, R38 ;  /* 0x0000002600267308 */ /* 0x000e740000002400 */
[----:B------:R-:W1:Y:S10]  /*10600*/  MUFU.TANH R39, R39 ;  /* 0x0000002700277308 */ /* 0x000e740000002400 */
[----:B------:R-:W1:Y:S10]  /*10610*/  MUFU.TANH R41, R41 ;  /* 0x0000002900297308 */ /* 0x000e740000002400 */
[----:B------:R-:W1:Y:S10]  /*10620*/  MUFU.TANH R42, R42 ;  /* 0x0000002a002a7308 */ /* 0x000e740000002400 */
[----:B------:R-:W1:Y:S10]  /*10630*/  MUFU.TANH R43, R43 ;  /* 0x0000002b002b7308 */ /* 0x000e740000002400 */
[----:B------:R1:W1:Y:S01]  /*10640*/  MUFU.TANH R28, R13 ;  /* 0x0000000d001c7308 */ /* 0x0002620000002400 */
[----:B--234-:R-:W-:Y:S05]  /*10650*/  @P1 BRA `(.L_x_1195) ;  /* 0xffffffec009c1947 */ /* 0x01cfea000383ffff */
.L_x_1194:
[-C--:B------:R-:W-:Y:S01]  /*10660*/  ISETP.GT.AND P1, PT, R243, R31.reuse, PT ;  /* 0x0000001ff300720c */ /* 0x080fe20003f24270 */
[C---:B--2---:R-:W-:Y:S01]  /*10670*/  VIADD R14, R30.reuse, 0x8 ;  /* 0x000000081e0e7836 */ /* 0x044fe20000000000 */
[----:B-1----:R-:W-:Y:S01]  /*10680*/  FSEL R13, R3, -INF , !P5 ;  /* 0xff800000030d7808 */ /* 0x002fe20006800000 */
[----:B------:R-:W-:Y:S01]  /*10690*/  VIADD R12, R30, 0x9 ;  /* 0x000000091e0c7836 */ /* 0x000fe20000000000 */
[----:B------:R-:W-:Y:S01]  /*106a0*/  FSEL R15, R2, -INF , !P1 ;  /* 0xff800000020f7808 */ /* 0x000fe20004800000 */
[----:B------:R-:W-:Y:S01]  /*106b0*/  FMUL.FTZ R44, R50, UR5 ;  /* 0x00000005322c7c20 */ /* 0x000fe20008410000 */
[-C--:B------:R-:W-:Y:S01]  /*106c0*/  ISETP.GE.AND P5, PT, R31, R242.reuse, PT ;  /* 0x000000f21f00720c */ /* 0x080fe20003fa6270 */
[----:B------:R-:W-:Y:S01]  /*106d0*/  FMUL.FTZ R102, R102, UR5 ;  /* 0x0000000566667c20 */ /* 0x000fe20008410000 */
[-C--:B------:R-:W-:Y:S01]  /*106e0*/  ISETP.GT.AND P0, PT, R246, R31.reuse, PT ;  /* 0x0000001ff600720c */ /* 0x080fe20003f04270 */
[----:B------:R-:W-:Y:S01]  /*106f0*/  FMUL.FTZ R100, R100, UR5 ;  /* 0x0000000564647c20 */ /* 0x000fe20008410000 */
[-C--:B------:R-:W-:Y:S01]  /*10700*/  ISETP.GT.AND P1, PT, R244, R31.reuse, PT ;  /* 0x0000001ff400720c */ /* 0x080fe20003f24270 */
[----:B------:R-:W-:Y:S01]  /*10710*/  FMUL.FTZ R103, R103, UR5 ;  /* 0x0000000567677c20 */ /* 0x000fe20008410000 */
[----:B------:R-:W-:Y:S01]  /*10720*/  FSEL R35, R9, -INF , !P2 ;  /* 0xff80000009237808 */ /* 0x000fe20005000000 */
[----:B------:R-:W-:Y:S01]  /*10730*/  FMUL.FTZ R49, R49, UR5 ;  /* 0x0000000531317c20 */ /* 0x000fe20008410000 */
[----:B------:R-:W-:Y:S01]  /*10740*/  FSEL R15, R15, -INF , !P5 ;  /* 0xff8000000f0f7808 */ /* 0x000fe20006800000 */
[----:B------:R-:W-:Y:S01]  /*10750*/  FMUL.FTZ R32, R47, UR5 ;  /* 0x000000052f207c20 */ /* 0x000fe20008410000 */
[----:B------:R-:W-:Y:S01]  /*10760*/  FSEL R17, R0, -INF , !P6 ;  /* 0xff80000000117808 */ /* 0x000fe20007000000 */
[----:B------:R-:W-:Y:S01]  /*10770*/  FMUL.FTZ R47, R57, UR5 ;  /* 0x00000005392f7c20 */ /* 0x000fe20008410000 */
[----:B------:R-:W-:Y:S01]  /*10780*/  ISETP.GE.AND P2, PT, R30, R242, PT ;  /* 0x000000f21e00720c */ /* 0x000fe20003f46270 */
[----:B------:R-:W-:Y:S01]  /*10790*/  FMUL.FTZ R63, R63, UR5 ;  /* 0x000000053f3f7c20 */ /* 0x000fe20008410000 */
[----:B------:R-:W-:Y:S01]  /*107a0*/  ISETP.GT.AND P5, PT, R245, R14, PT ;  /* 0x0000000ef500720c */ /* 0x000fe20003fa4270 */
[----:B------:R-:W-:Y:S01]  /*107b0*/  FMUL.FTZ R67, R67, UR5 ;  /* 0x0000000543437c20 */ /* 0x000fe20008410000 */
[----:B------:R-:W-:Y:S01]  /*107c0*/  ISETP.GT.AND P6, PT, R245, R31, PT ;  /* 0x0000001ff500720c */ /* 0x000fe20003fc4270 */
[----:B------:R-:W-:Y:S01]  /*107d0*/  FMUL.FTZ R87, R87, UR5 ;  /* 0x0000000557577c20 */ /* 0x000fe20008410000 */
[----:B------:R-:W-:Y:S01]  /*107e0*/  FSEL R3, R5, -INF , !P0 ;  /* 0xff80000005037808 */ /* 0x000fe20004000000 */
[----:B------:R-:W-:Y:S01]  /*107f0*/  FMUL.FTZ R5, R48, UR5 ;  /* 0x0000000530057c20 */ /* 0x000fe20008410000 */
[----:B------:R-:W-:Y:S01]  /*10800*/  FSEL R33, R10, -INF , !P1 ;  /* 0xff8000000a217808 */ /* 0x000fe20004800000 */
[----:B------:R-:W-:Y:S01]  /*10810*/  FMUL.FTZ R48, R55, UR5 ;  /* 0x0000000537307c20 */ /* 0x000fe20008410000 */
[-C--:B------:R-:W-:Y:S01]  /*10820*/  ISETP.GE.AND P0, PT, R31, R241.reuse, PT ;  /* 0x000000f11f00720c */ /* 0x080fe20003f06270 */
[----:B------:R-:W-:Y:S01]  /*10830*/  FMUL.FTZ R89, R89, UR5 ;  /* 0x0000000559597c20 */ /* 0x000fe20008410000 */
[----:B------:R-:W-:Y:S01]  /*10840*/  ISETP.GE.AND P1, PT, R30, R241, PT ;  /* 0x000000f11e00720c */ /* 0x000fe20003f26270 */
        /* <DEDUP_REMOVED lines=16> */
[----:B------:R-:W-:Y:S01]  /*10950*/  VIADD R54, R30, 0x18 ;  /* 0x000000181e367836 */ /* 0x000fe20000000000 */
[----:B------:R-:W-:Y:S01]  /*10960*/  ISETP.GT.AND P1, PT, R245, R12, PT ;  /* 0x0000000cf500720c */ /* 0x000fe20003f24270 */
[----:B------:R1:W-:Y:S01]  /*10970*/  MUFU.TANH R3, R49 ;  /* 0x0000003100037308 */ /* 0x0003e20000002400 */
[----:B------:R-:W-:Y:S01]  /*10980*/  ISETP.GT.AND P0, PT, R244, R14, PT ;  /* 0x0000000ef400720c */ /* 0x000fe20003f04270 */
[----:B------:R-:W-:Y:S01]  /*10990*/  FMUL.FTZ R36, R52, UR5 ;  /* 0x0000000534247c20 */ /* 0x000fe20008410000 */
[----:B------:R-:W-:Y:S01]  /*109a0*/  FSEL R9, R209, -INF , !P5 ;  /* 0xff800000d1097808 */ /* 0x000fe20006800000 */
[----:B------:R-:W-:Y:S01]  /*109b0*/  FMUL.FTZ R52, R62, UR5 ;  /* 0x000000053e347c20 */ /* 0x000fe20008410000 */
[----:B------:R-:W-:Y:S01]  /*109c0*/  FSEL R6, R6, -INF , !P2 ;  /* 0xff80000006067808 */ /* 0x000fe20005000000 */
[----:B------:R-:W-:Y:S01]  /*109d0*/  VIADD R62, R30, 0x21 ;  /* 0x000000211e3e7836 */ /* 0x000fe20000000000 */
[----:B------:R-:W-:Y:S03]  /*109e0*/  ISETP.GE.AND P3, PT, R31, R240, PT ;  /* 0x000000f01f00720c */ /* 0x000fe60003f66270 */
[----:B------:R-:W2:Y:S01]  /*109f0*/  MUFU.TANH R0, R0 ;  /* 0x0000000000007308 */ /* 0x000ea20000002400 */
[----:B------:R-:W-:Y:S01]  /*10a00*/  ISETP.GT.AND P5, PT, R243, R12, PT ;  /* 0x0000000cf300720c */ /* 0x000fe20003fa4270 */
[----:B------:R-:W-:Y:S01]  /*10a10*/  FMUL.FTZ R40, R51, UR5 ;  /* 0x0000000533287c20 */ /* 0x000fe20008410000 */
[-C--:B------:R-:W-:Y:S01]  /*10a20*/  ISETP.GT.AND P2, PT, R246, R14.reuse, PT ;  /* 0x0000000ef600720c */ /* 0x080fe20003f44270 */
[----:B------:R-:W-:Y:S01]  /*10a30*/  FMUL.FTZ R51, R61, UR5 ;  /* 0x000000053d337c20 */ /* 0x000fe20008410000 */
[----:B------:R-:W-:Y:S01]  /*10a40*/  FSEL R8, R201, -INF , !P1 ;  /* 0xff800000c9087808 */ /* 0x000fe20004800000 */
[----:B------:R-:W-:Y:S01]  /*10a50*/  FMUL.FTZ R61, R66, UR5 ;  /* 0x00000005423d7c20 */ /* 0x000fe20008410000 */
[----:B------:R-:W-:Y:S03]  /*10a60*/  FSEL R37, R203, -INF , !P0 ;  /* 0xff800000cb257808 */ /* 0x000fe60004000000 */
[----:B------:R-:W-:Y:S01]  /*10a70*/  MUFU.TANH R52, R52 ;  /* 0x0000003400347308 */ /* 0x000fe20000002400 */
[-C--:B------:R-:W-:Y:S01]  /*10a80*/  ISETP.GE.AND P6, PT, R31, R239.reuse, PT ;  /* 0x000000ef1f00720c */ /* 0x080fe20003fc6270 */
[----:B-1----:R-:W-:Y:S01]  /*10a90*/  FMUL.FTZ R49, R58, UR5 ;  /* 0x000000053a317c20 */ /* 0x002fe20008410000 */
[-C--:B------:R-:W-:Y:S01]  /*10aa0*/  ISETP.GE.AND P1, PT, R30, R239.reuse, PT ;  /* 0x000000ef1e00720c */ /* 0x080fe20003f26270 */
[----:B------:R-:W-:Y:S01]  /*10ab0*/  FMUL.FTZ R72, R72, UR5 ;  /* 0x0000000548487c20 */ /* 0x000fe20008410000 */
[----:B------:R-:W-:Y:S01]  /*10ac0*/  ISETP.GT.AND P0, PT, R243, R14, PT ;  /* 0x0000000ef300720c */ /* 0x000fe20003f04270 */
[----:B------:R-:W-:Y:S01]  /*10ad0*/  FMUL.FTZ R80, R80, UR5 ;  /* 0x0000000550507c20 */ /* 0x000fe20008410000 */
[----:B------:R-:W-:Y:S03]  /*10ae0*/  FSEL R4, R4, -INF , !P3 ;  /* 0xff80000004047808 */ /* 0x000fe60005800000 */
[----:B------:R-:W-:Y:S01]  /*10af0*/  MUFU.TANH R51, R51 ;  /* 0x0000003300337308 */ /* 0x000fe20000002400 */
[----:B------:R-:W-:Y:S01]  /*10b00*/  FSEL R211, R211, -INF , !P5 ;  /* 0xff800000d3d37808 */ /* 0x000fe20006800000 */
[----:B------:R-:W-:Y:S01]  /*10b10*/  FMUL.FTZ R95, R95, UR5 ;  /* 0x000000055f5f7c20 */ /* 0x000fe20008410000 */
[----:B------:R-:W-:Y:S01]  /*10b20*/  FSEL R19, R185, -INF , !P2 ;  /* 0xff800000b9137808 */ /* 0x000fe20005000000 */
[----:B------:R-:W-:Y:S01]  /*10b30*/  FMUL.FTZ R111, R111, UR5 ;  /* 0x000000056f6f7c20 */ /* 0x000fe20008410000 */
[----:B------:R-:W-:Y:S01]  /*10b40*/  ISETP.GE.AND P3, PT, R14, R240, PT ;  /* 0x000000f00e00720c */ /* 0x000fe20003f66270 */
[----:B------:R-:W-:Y:S01]  /*10b50*/  FMUL.FTZ R113, R113, UR5 ;  /* 0x0000000571717c20 */ /* 0x000fe20008410000 */
[----:B------:R-:W-:Y:S03]  /*10b60*/  ISETP.GT.AND P5, PT, R246, R12, PT ;  /* 0x0000000cf600720c */ /* 0x000fe60003fa4270 */
[----:B------:R-:W-:Y:S01]  /*10b70*/  MUFU.TANH R61, R61 ;  /* 0x0000003d003d7308 */ /* 0x000fe20000002400 */
[----:B------:R-:W-:Y:S01]  /*10b80*/  ISETP.GE.AND P2, PT, R12, R240, PT ;  /* 0x000000f00c00720c */ /* 0x000fe20003f46270 */
[----:B------:R-:W-:Y:S01]  /*10b90*/  FMUL.FTZ R117, R117, UR5 ;  /* 0x0000000575757c20 */ /* 0x000fe20008410000 */
[----:B------:R-:W-:Y:S01]  /*10ba0*/  FSEL R35, R35, -INF , !P1 ;  /* 0xff80000023237808 */ /* 0x000fe20004800000 */
[----:B------:R-:W-:Y:S01]  /*10bb0*/  FMUL.FTZ R120, R120, UR5 ;  /* 0x0000000578787c20 */ /* 0x000fe20008410000 */
[----:B------:R-:W-:Y:S01]  /*10bc0*/  FSEL R33, R33, -INF , !P6 ;  /* 0xff80000021217808 */ /* 0x000fe20007000000 */
[----:B------:R-:W-:Y:S01]  /*10bd0*/  FMUL.FTZ R124, R124, UR5 ;  /* 0x000000057c7c7c20 */ /* 0x000fe20008410000 */
[----:B------:R-:W-:Y:S03]  /*10be0*/  FSEL R210, R210, -INF , !P0 ;  /* 0xff800000d2d27808 */ /* 0x000fe60004000000 */
[----:B------:R-:W-:Y:S01]  /*10bf0*/  MUFU.TANH R44, R44 ;  /* 0x0000002c002c7308 */ /* 0x000fe20000002400 */
[C---:B------:R-:W-:Y:S01]  /*10c00*/  ISETP.GE.AND P1, PT, R14.reuse, R239, PT ;  /* 0x000000ef0e00720c */ /* 0x040fe20003f26270 */
[----:B------:R-:W-:Y:S01]  /*10c10*/  FMUL.FTZ R125, R125, UR5 ;  /* 0x000000057d7d7c20 */ /* 0x000fe20008410000 */
[-C--:B------:R-:W-:Y:S01]  /*10c20*/  ISETP.GE.AND P6, PT, R14, R242.reuse, PT ;  /* 0x000000f20e00720c */ /* 0x080fe20003fc6270 */
[----:B------:R-:W-:Y:S01]  /*10c30*/  FMUL.FTZ R82, R82, UR5 ;  /* 0x0000000552527c20 */ /* 0x000fe20008410000 */
[----:B------:R-:W-:Y:S01]  /*10c40*/  ISETP.GE.AND P0, PT, R14, R241, PT ;  /* 0x000000f10e00720c */ /* 0x000fe20003f06270 */
[----:B------:R-:W-:Y:S01]  /*10c50*/  VIADD R14, R30, 0x10 ;  /* 0x000000101e0e7836 */ /* 0x000fe20000000000 */
        /* <DEDUP_REMOVED lines=8> */
[C---:B------:R-:W-:Y:S03]  /*10ce0*/  ISETP.GE.AND P3, PT, R12.reuse, R242, PT ;  /* 0x000000f20c00720c */ /* 0x040fe60003f66270 */
[----:B------:R-:W-:Y:S01]  /*10cf0*/  MUFU.TANH R48, R48 ;  /* 0x0000003000307308 */ /* 0x000fe20000002400 */
[-C--:B------:R-:W-:Y:S01]  /*10d00*/  ISETP.GE.AND P2, PT, R12, R241.reuse, PT ;  /* 0x000000f10c00720c */ /* 0x080fe20003f46270 */
[----:B------:R-:W-:Y:S01]  /*10d10*/  VIADD R12, R30, 0x11 ;  /* 0x000000111e0c7836 */ /* 0x000fe20000000000 */
[----:B------:R-:W-:Y:S01]  /*10d20*/  FSEL R37, R37, -INF , !P1 ;  /* 0xff80000025257808 */ /* 0x000fe20004800000 */
[----:B------:R-:W-:Y:S01]  /*10d30*/  FMUL.FTZ R127, R127, UR5 ;  /* 0x000000057f7f7c20 */ /* 0x000fe20008410000 */
[----:B------:R-:W-:Y:S02]  /*10d40*/  ISETP.GT.AND P1, PT, R243, R14, PT ;  /* 0x0000000ef300720c */ /* 0x000fe40003f24270 */
[----:B------:R-:W-:Y:S03]  /*10d50*/  FSEL R9, R9, -INF , !P5 ;  /* 0xff80000009097808 */ /* 0x000fe60006800000 */
[----:B------:R-:W-:Y:S01]  /*10d60*/  MUFU.TANH R47, R47 ;  /* 0x0000002f002f7308 */ /* 0x000fe20000002400 */
[----:B------:R-:W-:Y:S02]  /*10d70*/  ISETP.GT.AND P5, PT, R243, R12, PT ;  /* 0x0000000cf300720c */ /* 0x000fe40003fa4270 */
[----:B------:R-:W-:Y:S02]  /*10d80*/  FSEL R55, R187, -INF , !P1 ;  /* 0xff800000bb377808 */ /* 0x000fe40004800000 */
[C---:B------:R-:W-:Y:S02]  /*10d90*/  ISETP.GT.AND P1, PT, R246.reuse, R14, PT ;  /* 0x0000000ef600720c */ /* 0x040fe40003f24270 */
[----:B------:R-:W-:Y:S03]  /*10da0*/  FSEL R50, R21, -INF , !P5 ;  /* 0xff80000015327808 */ /* 0x000fe60006800000 */
[----:B------:R-:W-:Y:S01]  /*10db0*/  MUFU.TANH R5, R5 ;  /* 0x0000000500057308 */ /* 0x000fe20000002400 */
[----:B------:R-:W-:Y:S02]  /*10dc0*/  ISETP.GT.AND P5, PT, R246, R12, PT ;  /* 0x0000000cf600720c */ /* 0x000fe40003fa4270 */
[----:B------:R-:W-:Y:S01]  /*10dd0*/  FSEL R16, R22, -INF , !P1 ;  /* 0xff80000016107808 */ /* 0x000fe20004800000 */
[----:B------:R-:W-:Y:S01]  /*10de0*/  FMUL.FTZ R22, R56, UR5 ;  /* 0x0000000538167c20 */ /* 0x000fe20008410000 */
[----:B------:R-:W-:Y:S01]  /*10df0*/  ISETP.GT.AND P1, PT, R245, R14, PT ;  /* 0x0000000ef500720c */ /* 0x000fe20003f24270 */
[----:B------:R-:W-:Y:S01]  /*10e00*/  VIADD R56, R30, 0x19 ;  /* 0x000000191e387836 */ /* 0x000fe20000000000 */
[----:B------:R-:W-:Y:S03]  /*10e10*/  FSEL R31, R23, -INF , !P5 ;  /* 0xff800000171f7808 */ /* 0x000fe60006800000 */
[----:B------:R-:W-:Y:S01]  /*10e20*/  MUFU.TANH R127, R127 ;  /* 0x0000007f007f7308 */ /* 0x000fe20000002400 */
[----:B------:R-:W-:Y:S02]  /*10e30*/  ISETP.GT.AND P5, PT, R245, R12, PT ;  /* 0x0000000cf500720c */ /* 0x000fe40003fa4270 */
[----:B------:R-:W-:Y:S02]  /*10e40*/  FSEL R23, R210, -INF , !P6 ;  /* 0xff800000d2177808 */ /* 0x000fe40007000000 */
[----:B------:R-:W-:Y:S02]  /*10e50*/  ISETP.GT.AND P6, PT, R244, R14, PT ;  /* 0x0000000ef400720c */ /* 0x000fe40003fc4270 */
[----:B------:R-:W-:Y:S03]  /*10e60*/  FSEL R21, R211, -INF , !P3 ;  /* 0xff800000d3157808 */ /* 0x000fe60005800000 */
[----:B------:R-:W1:Y:S01]  /*10e70*/  MUFU.TANH R32, R32 ;  /* 0x0000002000207308 */ /* 0x000e620000002400 */
[----:B------:R-:W-:Y:S02]  /*10e80*/  FSEL R19, R19, -INF , !P0 ;  /* 0xff80000013137808 */ /* 0x000fe40004000000 */
[----:B------:R-:W-:Y:S02]  /*10e90*/  FSEL R11, R11, -INF , !P2 ;  /* 0xff8000000b0b7808 */ /* 0x000fe40005000000 */
[----:B------:R-:W-:Y:S02]  /*10ea0*/  FSEL R18, R189, -INF , !P1 ;  /* 0xff800000bd127808 */ /* 0x000fe40004800000 */
[C---:B------:R-:W-:Y:S03]  /*10eb0*/  ISETP.GE.AND P3, PT, R14.reuse, R242, PT ;  /* 0x000000f20e00720c */ /* 0x040fe60003f66270 */
[----:B------:R-:W3:Y:S01]  /*10ec0*/  MUFU.TANH R45, R45 ;  /* 0x0000002d002d7308 */ /* 0x000ee20000002400 */
[C---:B------:R-:W-:Y:S02]  /*10ed0*/  ISETP.GE.AND P0, PT, R14.reuse, R241, PT ;  /* 0x000000f10e00720c */ /* 0x040fe40003f06270 */
[C---:B------:R-:W-:Y:S02]  /*10ee0*/  ISETP.GE.AND P2, PT, R14.reuse, R240, PT ;  /* 0x000000f00e00720c */ /* 0x040fe40003f46270 */
[----:B------:R-:W-:Y:S02]  /*10ef0*/  ISETP.GE.AND P1, PT, R14, R239, PT ;  /* 0x000000ef0e00720c */ /* 0x000fe40003f26270 */
[----:B------:R-:W-:Y:S03]  /*10f00*/  FSEL R14, R25, -INF , !P5 ;  /* 0xff800000190e7808 */ /* 0x000fe60006800000 */
[----:B------:R-:W4:Y:S01]  /*10f10*/  MUFU.TANH R2, R2 ;  /* 0x0000000200027308 */ /* 0x000f220000002400 */
[----:B------:R-:W-:Y:S02]  /*10f20*/  ISETP.GT.AND P5, PT, R244, R12, PT ;  /* 0x0000000cf400720c */ /* 0x000fe40003fa4270 */
[----:B------:R-:W-:Y:S01]  /*10f30*/  FSEL R24, R26, -INF , !P6 ;  /* 0xff8000001a187808 */ /* 0x000fe20007000000 */
[----:B------:R-:W-:Y:S01]  /*10f40*/  FMUL.FTZ R26, R60, UR5 ;  /* 0x000000053c1a7c20 */ /* 0x000fe20008410000 */
[----:B------:R-:W-:Y:S01]  /*10f50*/  ISETP.GE.AND P6, PT, R12, R242, PT ;  /* 0x000000f20c00720c */ /* 0x000fe20003fc6270 */
[----:B------:R-:W-:Y:S01]  /*10f60*/  FMUL.FTZ R60, R65, UR5 ;  /* 0x00000005413c7c20 */ /* 0x000fe20008410000 */
[----:B------:R-:W-:Y:S03]  /*10f70*/  FSEL R59, R27, -INF , !P5 ;  /* 0xff8000001b3b7808 */ /* 0x000fe60006800000 */
[----:B------:R-:W-:Y:S01]  /*10f80*/  MUFU.TANH R36, R36 ;  /* 0x0000002400247308 */ /* 0x000fe20000002400 */
[----:B------:R-:W-:Y:S02]  /*10f90*/  FSEL R27, R50, -INF , !P6 ;  /* 0xff800000321b7808 */ /* 0x000fe40007000000 */
[----:B------:R-:W-:Y:S02]  /*10fa0*/  ISETP.GE.AND P5, PT, R12, R241, PT ;  /* 0x000000f10c00720c */ /* 0x000fe40003fa6270 */
[----:B------:R-:W-:Y:S02]  /*10fb0*/  FSEL R25, R16, -INF , !P0 ;  /* 0xff80000010197808 */ /* 0x000fe40004000000 */
[----:B------:R-:W-:Y:S03]  /*10fc0*/  ISETP.GT.AND P0, PT, R245, R54, PT ;  /* 0x00000036f500720c */ /* 0x000fe60003f04270 */
[----:B------:R5:W4:Y:S01]  /*10fd0*/  MUFU.TANH R50, R53 ;  /* 0x0000003500327308 */ /* 0x000b220000002400 */
[----:B------:R-:W-:Y:S02]  /*10fe0*/  FSEL R31, R31, -INF , !P5 ;  /* 0xff8000001f1f7808 */ /* 0x000fe40006800000 */
[----:B------:R-:W-:Y:S02]  /*10ff0*/  FSEL R55, R55, -INF , !P3 ;  /* 0xff80000037377808 */ /* 0x000fe40005800000 */
[----:B------:R-:W-:Y:S02]  /*11000*/  ISETP.GT.AND P5, PT, R245, R56, PT ;  /* 0x00000038f500720c */ /* 0x000fe40003fa4270 */
[C---:B------:R-:W-:Y:S03]  /*11010*/  ISETP.GE.AND P3, PT, R12.reuse, R240, PT ;  /* 0x000000f00c00720c */ /* 0x040fe60003f66270 */
[----:B------:R-:W-:Y:S01]  /*11020*/  MUFU.TANH R26, R26 ;  /* 0x0000001a001a7308 */ /* 0x000fe20000002400 */
[-C--:B------:R-:W-:Y:S02]  /*11030*/  ISETP.GE.AND P6, PT, R12, R239.reuse, PT ;  /* 0x000000ef0c00720c */ /* 0x080fe40003fc6270 */
[----:B------:R-:W-:Y:S02]  /*11040*/  FSEL R12, R190, -INF , !P0 ;  /* 0xff800000be0c7808 */ /* 0x000fe40004000000 */
[C---:B------:R-:W-:Y:S02]  /*11050*/  ISETP.GT.AND P0, PT, R244.reuse, R54, PT ;  /* 0x00000036f400720c */ /* 0x040fe40003f04270 */
[----:B------:R-:W-:Y:S03]  /*11060*/  FSEL R16, R29, -INF , !P5 ;  /* 0xff8000001d107808 */ /* 0x000fe60006800000 */
[----:B------:R-:W-:Y:S01]  /*11070*/  MUFU.TANH R60, R60 ;  /* 0x0000003c003c7308 */ /* 0x000fe20000002400 */
[----:B------:R-:W-:Y:S02]  /*11080*/  ISETP.GT.AND P5, PT, R244, R56, PT ;  /* 0x00000038f400720c */ /* 0x000fe40003fa4270 */
[----:B------:R-:W-:Y:S02]  /*11090*/  FSEL R191, R191, -INF , !P0 ;  /* 0xff800000bfbf7808 */ /* 0x000fe40004000000 */
[----:B------:R-:W-:Y:S02]  /*110a0*/  ISETP.GT.AND P0, PT, R243, R54, PT ;  /* 0x00000036f300720c */ /* 0x000fe40003f04270 */
[----:B------:R-:W-:Y:S03]  /*110b0*/  FSEL R57, R193, -INF , !P5 ;  /* 0xff800000c1397808 */ /* 0x000fe60006800000 */
[----:B------:R-:W-:Y:S01]  /*110c0*/  MUFU.TANH R22, R22 ;  /* 0x0000001600167308 */ /* 0x000fe20000002400 */
[----:B------:R-:W-:Y:S02]  /*110d0*/  ISETP.GT.AND P5, PT, R243, R56, PT ;  /* 0x00000038f300720c */ /* 0x000fe40003fa4270 */
[----:B------:R-:W-:Y:S02]  /*110e0*/  FSEL R18, R18, -INF , !P2 ;  /* 0xff80000012127808 */ /* 0x000fe40005000000 */
[----:B------:R-:W-:Y:S02]  /*110f0*/  FSEL R14, R14, -INF , !P3 ;  /* 0xff8000000e0e7808 */ /* 0x000fe40005800000 */
[----:B------:R-:W-:Y:S03]  /*11100*/  FSEL R24, R24, -INF , !P1 ;  /* 0xff80000018187808 */ /* 0x000fe60004800000 */
[----:B------:R-:W-:Y:S01]  /*11110*/  MUFU.TANH R49, R49 ;  /* 0x0000003100317308 */ /* 0x000fe20000002400 */
[----:B------:R-:W-:Y:S02]  /*11120*/  FSEL R59, R59, -INF , !P6 ;  /* 0xff8000003b3b7808 */ /* 0x000fe40007000000 */
[----:B-----5:R-:W-:Y:S02]  /*11130*/  FSEL R53, R194, -INF , !P0 ;  /* 0xff800000c2357808 */ /* 0x020fe40004000000 */
[----:B------:R-:W-:Y:S02]  /*11140*/  ISETP.GT.AND P2, PT, R246, R54, PT ;  /* 0x00000036f600720c */ /* 0x000fe40003f44270 */
[C---:B------:R-:W-:Y:S03]  /*11150*/  ISETP.GE.AND P3, PT, R54.reuse, R240, PT ;  /* 0x000000f03600720c */ /* 0x040fe60003f66270 */
[----:B------:R-:W5:Y:S01]  /*11160*/  MUFU.TANH R46, R46 ;  /* 0x0000002e002e7308 */ /* 0x000f620000002400 */
[C---:B------:R-:W-:Y:S02]  /*11170*/  ISETP.GE.AND P1, PT, R54.reuse, R239, PT ;  /* 0x000000ef3600720c */ /* 0x040fe40003f26270 */
[C---:B------:R-:W-:Y:S02]  /*11180*/  ISETP.GE.AND P6, PT, R54.reuse, R242, PT ;  /* 0x000000f23600720c */ /* 0x040fe40003fc6270 */
[----:B------:R-:W-:Y:S02]  /*11190*/  ISETP.GE.AND P0, PT, R54, R241, PT ;  /* 0x000000f13600720c */ /* 0x000fe40003f06270 */
[----:B------:R-:W-:Y:S03]  /*111a0*/  FSEL R29, R195, -INF , !P5 ;  /* 0xff800000c31d7808 */ /* 0x000fe60006800000 */
[----:B------:R2:W5:Y:S01]  /*111b0*/  MUFU.TANH R54, R63 ;  /* 0x0000003f00367308 */ /* 0x0005620000002400 */
[----:B------:R-:W-:Y:S02]  /*111c0*/  ISETP.GT.AND P5, PT, R246, R56, PT ;  /* 0x00000038f600720c */ /* 0x000fe40003fa4270 */
[----:B------:R-:W-:Y:S01]  /*111d0*/  FSEL R168, R34, -INF , !P2 ;  /* 0xff80000022a87808 */ /* 0x000fe20005000000 */
[----:B------:R-:W-:Y:S01]  /*111e0*/  FMUL.FTZ R34, R64, UR5 ;  /* 0x0000000540227c20 */ /* 0x000fe20008410000 */
[----:B------:R-:W-:Y:S01]  /*111f0*/  FSEL R58, R197, -INF , !P5 ;  /* 0xff800000c53a7808 */ /* 0x000fe20006800000 */
[----:B------:R-:W-:Y:S01]  /*11200*/  VIADD R64, R30, 0x20 ;  /* 0x000000201e407836 */ /* 0x000fe20000000000 */
[C---:B------:R-:W-:Y:S02]  /*11210*/  ISETP.GE.AND P5, PT, R56.reuse, R239, PT ;  /* 0x000000ef3800720c */ /* 0x040fe40003fa6270 */
[----:B------:R-:W-:Y:S01]  /*11220*/  ISETP.GE.AND P2, PT, R56, R240, PT ;  /* 0x000000f03800720c */ /* 0x000fe20003f46270 */
[----:B------:R-:W-:Y:S01]  /*11230*/  MUFU.TANH R34, R34 ;  /* 0x0000002200227308 */ /* 0x000fe20000002400 */
[----:B------:R-:W-:Y:S02]  /*11240*/  FSEL R57, R57, -INF , !P5 ;  /* 0xff80000039397808 */ /* 0x000fe40006800000 */
[----:B------:R-:W-:Y:S02]  /*11250*/  ISETP.GT.AND P5, PT, R243, R62, PT ;  /* 0x0000003ef300720c */ /* 0x000fe40003fa4270 */
[----:B------:R-:W-:Y:S02]  /*11260*/  FSEL R12, R12, -INF , !P3 ;  /* 0xff8000000c0c7808 */ /* 0x000fe40005800000 */
[----:B------:R-:W-:Y:S02]  /*11270*/  FSEL R16, R16, -INF , !P2 ;  /* 0xff80000010107808 */ /* 0x000fe40005000000 */
[C---:B------:R-:W-:Y:S02]  /*11280*/  ISETP.GE.AND P3, PT, R56.reuse, R242, PT ;  /* 0x000000f23800720c */ /* 0x040fe40003f66270 */
[-C--:B------:R-:W-:Y:S02]  /*11290*/  ISETP.GE.AND P2, PT, R56, R241.reuse, PT ;  /* 0x000000f13800720c */ /* 0x080fe40003f46270 */
[----:B------:R-:W-:Y:S02]  /*112a0*/  FSEL R56, R191, -INF , !P1 ;  /* 0xff800000bf387808 */ /* 0x000fe40004800000 */
[----:B------:R-:W-:Y:S02]  /*112b0*/  ISETP.GT.AND P1, PT, R243, R64, PT ;  /* 0x00000040f300720c */ /* 0x000fe40003f24270 */
[----:B------:R-:W-:Y:S02]  /*112c0*/  FSEL R199, R199, -INF , !P5 ;  /* 0xff800000c7c77808 */ /* 0x000fe40006800000 */
[-C--:B------:R-:W-:Y:S02]  /*112d0*/  ISETP.GT.AND P5, PT, R246, R62.reuse, PT ;  /* 0x0000003ef600720c */ /* 0x080fe40003fa4270 */
[----:B--2---:R-:W-:Y:S02]  /*112e0*/  FSEL R63, R198, -INF , !P1 ;  /* 0xff800000c63f7808 */ /* 0x004fe40004800000 */
[----:B------:R-:W-:Y:S02]  /*112f0*/  FSEL R198, R39, -INF , !P5 ;  /* 0xff80000027c67808 */ /* 0x000fe40006800000 */
[-C--:B------:R-:W-:Y:S01]  /*11300*/  ISETP.GT.AND P5, PT, R245, R62.reuse, PT ;  /* 0x0000003ef500720c */ /* 0x080fe20003fa4270 */
[----:B------:R2:W5:Y:S01]  /*11310*/  MUFU.TANH R39, R67 ;  /* 0x0000004300277308 */ /* 0x0005620000002400 */
[----:B------:R-:W-:Y:S02]  /*11320*/  FSEL R29, R29, -INF , !P3 ;  /* 0xff8000001d1d7808 */ /* 0x000fe40005800000 */
[----:B------:R-:W-:Y:S01]  /*11330*/  FSEL R66, R41, -INF , !P5 ;  /* 0xff80000029427808 */ /* 0x000fe20006800000 */
[----:B------:R-:W-:Y:S01]  /*11340*/  FMUL.FTZ R41, R70, UR5 ;  /* 0x0000000546297c20 */ /* 0x000fe20008410000 */
[----:B------:R-:W-:Y:S02]  /*11350*/  ISETP.GT.AND P5, PT, R244, R62, PT ;  /* 0x0000003ef400720c */ /* 0x000fe40003fa4270 */
[----:B------:R-:W-:Y:S02]  /*11360*/  ISETP.GT.AND P1, PT, R246, R64, PT ;  /* 0x00000040f600720c */ /* 0x000fe40003f24270 */
[----:B------:R-:W-:Y:S01]  /*11370*/  FSEL R194, R43, -INF , !P5 ;  /* 0xff8000002bc27808 */ /* 0x000fe20006800000 */
[----:B------:R-:W-:Y:S01]  /*11380*/  VIADD R43, R30, 0x29 ;  /* 0x000000291e2b7836 */ /* 0x000fe20000000000 */
[----:B------:R-:W-:Y:S01]  /*11390*/  ISETP.GE.AND P5, PT, R62, R241, PT ;  /* 0x000000f13e00720c */ /* 0x000fe20003fa6270 */
[----:B------:R-:W-:Y:S01]  /*113a0*/  MUFU.TANH R41, R41 ;  /* 0x0000002900297308 */ /* 0x000fe20000002400 */
[----:B------:R-:W-:Y:S02]  /*113b0*/  ISETP.GE.AND P3, PT, R64, R242, PT ;  /* 0x000000f24000720c */ /* 0x000fe40003f66270 */
[----:B------:R-:W-:Y:S02]  /*113c0*/  FSEL R198, R198, -INF , !P5 ;  /* 0xff800000c6c67808 */ /* 0x000fe40006800000 */
[-C--:B------:R-:W-:Y:S02]  /*113d0*/  ISETP.GT.AND P5, PT, R245, R43.reuse, PT ;  /* 0x0000002bf500720c */ /* 0x080fe40003fa4270 */
[----:B------:R-:W-:Y:S01]  /*113e0*/  FSEL R204, R38, -INF , !P1 ;  /* 0xff80000026cc7808 */ /* 0x000fe20004800000 */
[----:B------:R-:W-:Y:S01]  /*113f0*/  FMUL.FTZ R38, R68, UR5 ;  /* 0x0000000544267c20 */ /* 0x000fe20008410000 */
[----:B------:R-:W-:Y:S02]  /*11400*/  FSEL R171, R63, -INF , !P3 ;  /* 0xff8000003fab7808 */ /* 0x000fe40005800000 */
[-C--:B------:R-:W-:Y:S02]  /*11410*/  ISETP.GT.AND P1, PT, R245, R64.reuse, PT ;  /* 0x00000040f500720c */ /* 0x080fe40003f24270 */
[----:B------:R-:W-:Y:S01]  /*11420*/  FSEL R63, R0, -INF , !P5 ;  /* 0xff800000003f7808 */ /* 0x000fe20006800000 */
[----:B------:R-:W-:Y:S01]  /*11430*/  MUFU.TANH R38, R38 ;  /* 0x0000002600267308 */ /* 0x000fe20000002400 */
[----:B------:R-:W-:Y:S02]  /*11440*/  ISETP.GT.AND P5, PT, R244, R43, PT ;  /* 0x0000002bf400720c */ /* 0x000fe40003fa4270 */
[----:B------:R-:W-:Y:S02]  /*11450*/  FSEL R53, R53, -INF , !P6 ;  /* 0xff80000035357808 */ /* 0x000fe40007000000 */
[----:B------:R-:W-:Y:S02]  /*11460*/  FSEL R172, R168, -INF , !P0 ;  /* 0xff800000a8ac7808 */ /* 0x000fe40004000000 */
[----:B------:R-:W-:Y:S03]  /*11470*/  FSEL R58, R58, -INF , !P2 ;  /* 0xff8000003a3a7808 */ /* 0x000fe60005000000 */
[----:B------:R-:W-:Y:S01]  /*11480*/  MUFU.TANH R0, R72 ;  /* 0x0000004800007308 */ /* 0x000fe20000002400 */
[----:B--2---:R-:W-:Y:S01]  /*11490*/  FSEL R67, R20, -INF , !P1 ;  /* 0xff80000014437808 */ /* 0x004fe20004800000 */
[----:B------:R-:W-:Y:S01]  /*114a0*/  FMUL.FTZ R20, R69, UR5 ;  /* 0x0000000545147c20 */ /* 0x000fe20008410000 */
[----:B------:R-:W-:Y:S02]  /*114b0*/  ISETP.GT.AND P6, PT, R244, R64, PT ;  /* 0x00000040f400720c */ /* 0x000fe40003fc4270 */
[C---:B------:R-:W-:Y:S02]  /*114c0*/  ISETP.GE.AND P0, PT, R64.reuse, R241, PT ;  /* 0x000000f14000720c */ /* 0x040fe40003f06270 */
[C---:B------:R-:W-:Y:S03]  /*114d0*/  ISETP.GE.AND P2, PT, R64.reuse, R240, PT ;  /* 0x000000f04000720c */ /* 0x040fe60003f46270 */
[----:B------:R-:W2:Y:S01]  /*114e0*/  MUFU.TANH R20, R20 ;  /* 0x0000001400147308 */ /* 0x000ea20000002400 */
[----:B------:R-:W-:Y:S01]  /*114f0*/  ISETP.GE.AND P1, PT, R64, R239, PT ;  /* 0x000000ef4000720c */ /* 0x000fe20003f26270 */
[----:B------:R-:W-:Y:S01]  /*11500*/  VIADD R64, R30, 0x28 ;  /* 0x000000281e407836 */ /* 0x000fe20000000000 */
[----:B-1----:R-:W-:Y:S01]  /*11510*/  FSEL R190, R32, -INF , !P5 ;  /* 0xff80000020be7808 */ /* 0x002fe20006800000 */
[----:B------:R-:W-:Y:S01]  /*11520*/  FMUL.FTZ R32, R75, UR5 ;  /* 0x000000054b207c20 */ /* 0x000fe20008410000 */
[-C--:B------:R-:W-:Y:S02]  /*11530*/  ISETP.GT.AND P5, PT, R243, R43.reuse, PT ;  /* 0x0000002bf300720c */ /* 0x080fe40003fa4270 */
[----:B------:R-:W-:Y:S02]  /*11540*/  FSEL R169, R67, -INF , !P2 ;  /* 0xff80000043a97808 */ /* 0x000fe40005000000 */
[----:B------:R-:W-:Y:S01]  /*11550*/  FSEL R206, R3, -INF , !P5 ;  /* 0xff80000003ce7808 */ /* 0x000fe20006800000 */
[----:B------:R-:W-:Y:S01]  /*11560*/  MUFU.TANH R32, R32 ;  /* 0x0000002000207308 */ /* 0x000fe20000002400 */
[----:B------:R-:W-:Y:S01]  /*11570*/  ISETP.GT.AND P2, PT, R246, R64, PT ;  /* 0x00000040f600720c */ /* 0x000fe20003f44270 */
[----:B------:R-:W-:Y:S01]  /*11580*/  FMUL.FTZ R3, R76, UR5 ;  /* 0x000000054c037c20 */ /* 0x000fe20008410000 */
[----:B------:R-:W-:Y:S02]  /*11590*/  ISETP.GT.AND P5, PT, R246, R43, PT ;  /* 0x0000002bf600720c */ /* 0x000fe40003fa4270 */
[----:B------:R-:W-:Y:S01]  /*115a0*/  FSEL R200, R44, -INF , !P2 ;  /* 0xff8000002cc87808 */ /* 0x000fe20005000000 */
[----:B------:R-:W-:Y:S01]  /*115b0*/  VIADD R44, R30, 0x31 ;  /* 0x000000311e2c7836 */ /* 0x000fe20000000000 */
[----:B------:R-:W-:Y:S01]  /*115c0*/  FSEL R196, R40, -INF , !P5 ;  /* 0xff80000028c47808 */ /* 0x000fe20006800000 */
[----:B------:R-:W-:Y:S01]  /*115d0*/  FMUL.FTZ R40, R79, UR5 ;  /* 0x000000054f287c20 */ /* 0x000fe20008410000 */
[-C--:B------:R-:W-:Y:S01]  /*115e0*/  ISETP.GE.AND P5, PT, R43, R239.reuse, PT ;  /* 0x000000ef2b00720c */ /* 0x080fe20003fa6270 */
[----:B------:R-:W-:Y:S01]  /*115f0*/  MUFU.TANH R3, R3 ;  /* 0x0000000300037308 */ /* 0x000fe20000002400 */
[----:B------:R-:W-:Y:S01]  /*11600*/  FSEL R65, R42, -INF , !P6 ;  /* 0xff8000002a417808 */ /* 0x000fe20007000000 */
[----:B------:R-:W-:Y:S01]  /*11610*/  FMUL.FTZ R42, R71, UR5 ;  /* 0x00000005472a7c20 */ /* 0x000fe20008410000 */
[----:B------:R-:W-:Y:S02]  /*11620*/  ISETP.GE.AND P6, PT, R62, R242, PT ;  /* 0x000000f23e00720c */ /* 0x000fe40003fc6270 */
[----:B------:R-:W-:Y:S02]  /*11630*/  FSEL R190, R190, -INF , !P5 ;  /* 0xff800000bebe7808 */ /* 0x000fe40006800000 */
[----:B------:R-:W-:Y:S03]  /*11640*/  ISETP.GE.AND P3, PT, R62, R240, PT ;  /* 0x000000f03e00720c */ /* 0x000fe60003f66270 */
[----:B------:R-:W1:Y:S01]  /*11650*/  MUFU.TANH R42, R42 ;  /* 0x0000002a002a7308 */ /* 0x000e620000002400 */
[----:B------:R-:W-:Y:S02]  /*11660*/  FSEL R204, R204, -INF , !P0 ;  /* 0xff800000cccc7808 */ /* 0x000fe40004000000 */
[----:B------:R-:W-:Y:S02]  /*11670*/  ISETP.GT.AND P5, PT, R243, R44, PT ;  /* 0x0000002cf300720c */ /* 0x000fe40003fa4270 */
[----:B------:R-:W-:Y:S02]  /*11680*/  ISETP.GT.AND P0, PT, R245, R64, PT ;  /* 0x00000040f500720c */ /* 0x000fe40003f04270 */
[----:B------:R-:W-:Y:S03]  /*11690*/  FSEL R210, R199, -INF , !P6 ;  /* 0xff800000c7d27808 */ /* 0x000fe60007000000 */
[----:B------:R-:W-:Y:S01]  /*116a0*/  MUFU.TANH R40, R40 ;  /* 0x0000002800287308 */ /* 0x000fe20000002400 */
[----:B------:R-:W-:Y:S02]  /*116b0*/  ISETP.GE.AND P6, PT, R62, R239, PT ;  /* 0x000000ef3e00720c */ /* 0x000fe40003fc6270 */
[----:B------:R-:W-:Y:S02]  /*116c0*/  FSEL R177, R66, -INF , !P3 ;  /* 0xff80000042b17808 */ /* 0x000fe40005800000 */
[----:B---3--:R-:W-:Y:S02]  /*116d0*/  FSEL R45, R45, -INF , !P5 ;  /* 0xff8000002d2d7808 */ /* 0x008fe40006800000 */
[----:B------:R-:W-:Y:S01]  /*116e0*/  FSEL R62, R28, -INF , !P0 ;  /* 0xff8000001c3e7808 */ /* 0x000fe20004000000 */
[----:B------:R-:W-:Y:S01]  /*116f0*/  FMUL.FTZ R28, R74, UR5 ;  /* 0x000000054a1c7c20 */ /* 0x000fe20008410000 */
[-C--:B------:R-:W-:Y:S02]  /*11700*/  ISETP.GE.AND P3, PT, R64, R240.reuse, PT ;  /* 0x000000f04000720c */ /* 0x080fe40003f66270 */
[----:B------:R-:W-:Y:S02]  /*11710*/  ISETP.GE.AND P2, PT, R43, R240, PT ;  /* 0x000000f02b00720c */ /* 0x000fe40003f46270 */
[----:B------:R-:W-:Y:S01]  /*11720*/  ISETP.GT.AND P5, PT, R246, R44, PT ;  /* 0x0000002cf600720c */ /* 0x000fe20003fa4270 */
[----:B------:R-:W-:Y:S01]  /*11730*/  MUFU.TANH R28, R28 ;  /* 0x0000001c001c7308 */ /* 0x000fe20000002400 */
[----:B------:R-:W-:Y:S02]  /*11740*/  ISETP.GT.AND P0, PT, R244, R64, PT ;  /* 0x00000040f400720c */ /* 0x000fe40003f04270 */
[----:B------:R-:W-:Y:S01]  /*11750*/  FSEL R68, R62, -INF , !P3 ;  /* 0xff8000003e447808 */ /* 0x000fe20005800000 */
[----:B------:R-:W-:Y:S01]  /*11760*/  VIADD R62, R30, 0x38 ;  /* 0x000000381e3e7836 */ /* 0x000fe20000000000 */
[----:B------:R-:W-:Y:S02]  /*11770*/  FSEL R168, R63, -INF , !P2 ;  /* 0xff8000003fa87808 */ /* 0x000fe40005000000 */
[----:B------:R-:W-:Y:S01]  /*11780*/  FSEL R197, R48, -INF , !P5 ;  /* 0xff80000030c57808 */ /* 0x000fe20006800000 */
[C---:B------:R-:W-:Y:S01]  /*11790*/  VIADD R48, R30.reuse, 0x39 ;  /* 0x000000391e307836 */ /* 0x040fe20000000000 */
[----:B------:R-:W-:Y:S02]  /*117a0*/  FSEL R170, R65, -INF , !P1 ;  /* 0xff80000041aa7808 */ /* 0x000fe40004800000 */
[C---:B------:R-:W-:Y:S02]  /*117b0*/  ISETP.GE.AND P3, PT, R43.reuse, R242, PT ;  /* 0x000000f22b00720c */ /* 0x040fe40003f66270 */
[----:B------:R-:W-:Y:S01]  /*117c0*/  ISETP.GE.AND P2, PT, R43, R241, PT ;  /* 0x000000f12b00720c */ /* 0x000fe20003f46270 */
[----:B------:R-:W-:Y:S01]  /*117d0*/  VIADD R43, R30, 0x30 ;  /* 0x000000301e2b7836 */ /* 0x000fe20000000000 */
[-C--:B------:R-:W-:Y:S02]  /*117e0*/  ISETP.GT.AND P5, PT, R245, R44.reuse, PT ;  /* 0x0000002cf500720c */ /* 0x080fe40003fa4270 */
[----:B----4-:R-:W-:Y:S01]  /*117f0*/  FSEL R192, R2, -INF , !P0 ;  /* 0xff80000002c07808 */ /* 0x010fe20004000000 */
[----:B------:R-:W-:Y:S01]  /*11800*/  FMUL.FTZ R2, R73, UR5 ;  /* 0x0000000549027c20 */ /* 0x000fe20008410000 */
[----:B------:R-:W-:Y:S02]  /*11810*/  ISETP.GE.AND P1, PT, R64, R239, PT ;  /* 0x000000ef4000720c */ /* 0x000fe40003f26270 */
[----:B------:R-:W-:Y:S02]  /*11820*/  FSEL R47, R47, -INF , !P5 ;  /* 0xff8000002f2f7808 */ /* 0x000fe40006800000 */
[----:B------:R-:W-:Y:S01]  /*11830*/  ISETP.GT.AND P5, PT, R244, R44, PT ;  /* 0x0000002cf400720c */ /* 0x000fe20003fa4270 */
[----:B------:R-:W3:Y:S01]  /*11840*/  MUFU.TANH R2, R2 ;  /* 0x0000000200027308 */ /* 0x000ee20000002400 */
[----:B------:R-:W-:Y:S02]  /*11850*/  FSEL R192, R192, -INF , !P1 ;  /* 0xff800000c0c07808 */ /* 0x000fe40004800000 */
[C---:B------:R-:W-:Y:S02]  /*11860*/  ISETP.GT.AND P1, PT, R243.reuse, R43, PT ;  /* 0x0000002bf300720c */ /* 0x040fe40003f24270 */
[----:B------:R-:W-:Y:S02]  /*11870*/  FSEL R50, R50, -INF , !P5 ;  /* 0xff80000032327808 */ /* 0x000fe40006800000 */
[----:B------:R-:W-:Y:S02]  /*11880*/  ISETP.GE.AND P5, PT, R44, R241, PT ;  /* 0x000000f12c00720c */ /* 0x000fe40003fa6270 */
[----:B------:R-:W-:Y:S01]  /*11890*/  FSEL R211, R36, -INF , !P1 ;  /* 0xff80000024d37808 */ /* 0x000fe20004800000 */
[----:B------:R-:W-:Y:S01]  /*118a0*/  FMUL.FTZ R36, R78, UR5 ;  /* 0x000000054e247c20 */ /* 0x000fe20008410000 */
[----:B------:R-:W-:Y:S02]  /*118b0*/  ISETP.GT.AND P0, PT, R243, R64, PT ;  /* 0x00000040f300720c */ /* 0x000fe40003f04270 */
[----:B------:R-:W-:Y:S02]  /*118c0*/  ISETP.GT.AND P1, PT, R246, R43, PT ;  /* 0x0000002bf600720c */ /* 0x000fe40003f24270 */
[----:B------:R-:W-:Y:S01]  /*118d0*/  FSEL R197, R197, -INF , !P5 ;  /* 0xff800000c5c57808 */ /* 0x000fe20006800000 */
[----:B------:R-:W-:Y:S01]  /*118e0*/  MUFU.TANH R36, R36 ;  /* 0x0000002400247308 */ /* 0x000fe20000002400 */
[-C--:B------:R-:W-:Y:S02]  /*118f0*/  ISETP.GT.AND P5, PT, R245, R48.reuse, PT ;  /* 0x00000030f500720c */ /* 0x080fe40003fa4270 */
[----:B------:R-:W-:Y:S01]  /*11900*/  FSEL R208, R5, -INF , !P0 ;  /* 0xff80000005d07808 */ /* 0x000fe20004000000 */
[----:B------:R-:W-:Y:S01]  /*11910*/  FMUL.FTZ R5, R77, UR5 ;  /* 0x000000054d057c20 */ /* 0x000fe20008410000 */
[----:B-----5:R-:W-:Y:S02]  /*11920*/  FSEL R46, R46, -INF , !P1 ;  /* 0xff8000002e2e7808 */ /* 0x020fe40004800000 */
[----:B------:R-:W-:Y:S02]  /*11930*/  ISETP.GE.AND P0, PT, R64, R241, PT ;  /* 0x000000f14000720c */ /* 0x000fe40003f06270 */
[----:B------:R-:W-:Y:S01]  /*11940*/  ISETP.GT.AND P1, PT, R245, R43, PT ;  /* 0x0000002bf500720c */ /* 0x000fe20003f24270 */
[----:B------:R-:W4:Y:S01]  /*11950*/  MUFU.TANH R5, R5 ;  /* 0x0000000500057308 */ /* 0x000f220000002400 */
[----:B------:R-:W-:Y:S02]  /*11960*/  FSEL R51, R51, -INF , !P5 ;  /* 0xff80000033337808 */ /* 0x000fe40006800000 */
[----:B------:R-:W-:Y:S02]  /*11970*/  FSEL R206, R206, -INF , !P3 ;  /* 0xff800000cece7808 */ /* 0x000fe40005800000 */
[----:B------:R-:W-:Y:S02]  /*11980*/  FSEL R196, R196, -INF , !P2 ;  /* 0xff800000c4c47808 */ /* 0x000fe40005000000 */
[----:B------:R-:W-:Y:S02]  /*11990*/  FSEL R200, R200, -INF , !P0 ;  /* 0xff800000c8c87808 */ /* 0x000fe40004000000 */
[----:B------:R-:W-:Y:S02]  /*119a0*/  ISETP.GT.AND P5, PT, R244, R48, PT ;  /* 0x00000030f400720c */ /* 0x000fe40003fa4270 */
[C---:B------:R-:W-:Y:S02]  /*119b0*/  ISETP.GE.AND P2, PT, R43.reuse, R240, PT ;  /* 0x000000f02b00720c */ /* 0x040fe40003f46270 */
[----:B------:R-:W-:Y:S02]  /*119c0*/  FSEL R186, R22, -INF , !P1 ;  /* 0xff80000016ba7808 */ /* 0x000fe40004800000 */
[----:B------:R-:W-:Y:S01]  /*119d0*/  MUFU.TANH R22, R80 ;  /* 0x0000005000167308 */ /* 0x000fe20000002400 */
[C---:B------:R-:W-:Y:S02]  /*119e0*/  ISETP.GE.AND P3, PT, R43.reuse, R242, PT ;  /* 0x000000f22b00720c */ /* 0x040fe40003f66270 */
[----:B------:R-:W-:Y:S02]  /*119f0*/  ISETP.GE.AND P0, PT, R43, R241, PT ;  /* 0x000000f12b00720c */ /* 0x000fe40003f06270 */
[----:B------:R-:W-:Y:S02]  /*11a00*/  FSEL R54, R54, -INF , !P5 ;  /* 0xff80000036367808 */ /* 0x000fe40006800000 */
[----:B------:R-:W-:Y:S02]  /*11a10*/  FSEL R186, R186, -INF , !P2 ;  /* 0xff800000baba7808 */ /* 0x000fe40005000000 */
[----:B------:R-:W-:Y:S02]  /*11a20*/  FSEL R211, R211, -INF , !P3 ;  /* 0xff800000d3d37808 */ /* 0x000fe40005800000 */
[----:B------:R-:W-:Y:S02]  /*11a30*/  FSEL R194, R194, -INF , !P6 ;  /* 0xff800000c2c27808 */ /* 0x000fe40007000000 */
[----:B------:R-:W-:Y:S02]  /*11a40*/  ISETP.GT.AND P2, PT, R246, R62, PT ;  /* 0x0000003ef600720c */ /* 0x000fe40003f44270 */
[----:B------:R-:W-:Y:S01]  /*11a50*/  FSEL R199, R46, -INF , !P0 ;  /* 0xff8000002ec77808 */ /* 0x000fe20004000000 */
[----:B------:R-:W-:Y:S01]  /*11a60*/  FMUL.FTZ R46, R85, UR5 ;  /* 0x00000005552e7c20 */ /* 0x000fe20008410000 */
[----:B------:R-:W-:Y:S02]  /*11a70*/  ISETP.GT.AND P5, PT, R243, R48, PT ;  /* 0x00000030f300720c */ /* 0x000fe40003fa4270 */
[----:B------:R-:W-:Y:S02]  /*11a80*/  ISETP.GE.AND P3, PT, R44, R240, PT ;  /* 0x000000f02c00720c */ /* 0x000fe40003f66270 */
[----:B------:R-:W-:Y:S01]  /*11a90*/  ISETP.GT.AND P0, PT, R245, R62, PT ;  /* 0x0000003ef500720c */ /* 0x000fe20003f04270 */
[----:B------:R-:W-:Y:S01]  /*11aa0*/  MUFU.TANH R46, R46 ;  /* 0x0000002e002e7308 */ /* 0x000fe20000002400 */
[----:B------:R-:W-:Y:S02]  /*11ab0*/  ISETP.GE.AND P6, PT, R64, R242, PT ;  /* 0x000000f24000720c */ /* 0x000fe40003fc6270 */
[----:B------:R-:W-:Y:S02]  /*11ac0*/  FSEL R61, R61, -INF , !P2 ;  /* 0xff8000003d3d7808 */ /* 0x000fe40005000000 */
[----:B------:R-:W-:Y:S02]  /*11ad0*/  FSEL R60, R60, -INF , !P5 ;  /* 0xff8000003c3c7808 */ /* 0x000fe40006800000 */
[----:B------:R-:W-:Y:S01]  /*11ae0*/  FSEL R184, R47, -INF , !P3 ;  /* 0xff8000002fb87808 */ /* 0x000fe20005800000 */
[----:B------:R-:W-:Y:S01]  /*11af0*/  FMUL.FTZ R47, R86, UR5 ;  /* 0x00000005562f7c20 */ /* 0x000fe20008410000 */
[----:B------:R-:W-:Y:S02]  /*11b00*/  ISETP.GE.AND P2, PT, R48, R240, PT ;  /* 0x000000f03000720c */ /* 0x000fe40003f46270 */
[----:B------:R-:W-:Y:S02]  /*11b10*/  FSEL R208, R208, -INF , !P6 ;  /* 0xff800000d0d07808 */ /* 0x000fe40007000000 */
[----:B------:R-:W-:Y:S01]  /*11b20*/  FSEL R188, R26, -INF , !P0 ;  /* 0xff8000001abc7808 */ /* 0x000fe20004000000 */
[----:B------:R-:W-:Y:S01]  /*11b30*/  MUFU.TANH R47, R47 ;  /* 0x0000002f002f7308 */ /* 0x000fe20000002400 */
[----:B------:R-:W-:Y:S01]  /*11b40*/  ISETP.GT.AND P5, PT, R246, R48, PT ;  /* 0x00000030f600720c */ /* 0x000fe20003fa4270 */
[----:B------:R-:W-:Y:S01]  /*11b50*/  FMUL.FTZ R26, R84, UR5 ;  /* 0x00000005541a7c20 */ /* 0x000fe20008410000 */
[----:B------:R-:W-:Y:S02]  /*11b60*/  ISETP.GE.AND P3, PT, R62, R240, PT ;  /* 0x000000f03e00720c */ /* 0x000fe40003f66270 */
[----:B------:R-:W-:Y:S02]  /*11b70*/  ISETP.GT.AND P6, PT, R244, R43, PT ;  /* 0x0000002bf400720c */ /* 0x000fe40003fc4270 */
[----:B------:R-:W-:Y:S03]  /*11b80*/  FSEL R182, R51, -INF , !P2 ;  /* 0xff80000033b67808 */ /* 0x000fe60005000000 */
[----:B------:R-:W-:Y:S01]  /*11b90*/  MUFU.TANH R26, R26 ;  /* 0x0000001a001a7308 */ /* 0x000fe20000002400 */
[----:B------:R-:W-:Y:S01]  /*11ba0*/  FSEL R201, R39, -INF , !P5 ;  /* 0xff80000027c97808 */ /* 0x000fe20006800000 */
[----:B------:R-:W-:Y:S01]  /*11bb0*/  IMAD.MOV.U32 R51, RZ, RZ, R171 ;  /* 0x000000ffff337224 */ /* 0x000fe200078e00ab */
[----:B------:R-:W-:Y:S02]  /*11bc0*/  FSEL R188, R188, -INF , !P3 ;  /* 0xff800000bcbc7808 */ /* 0x000fe40005800000 */
[C---:B------:R-:W-:Y:S02]  /*11bd0*/  ISETP.GE.AND P5, PT, R48.reuse, R239, PT ;  /* 0x000000ef3000720c */ /* 0x040fe40003fa6270 */
[----:B------:R-:W-:Y:S03]  /*11be0*/  FSEL R49, R49, -INF , !P6 ;  /* 0xff80000031317808 */ /* 0x000fe60007000000 */
[----:B------:R-:W-:Y:S01]  /*11bf0*/  MUFU.TANH R39, R87 ;  /* 0x0000005700277308 */ /* 0x000fe20000002400 */
[CC--:B------:R-:W-:Y:S02]  /*11c00*/  ISETP.GE.AND P3, PT, R48.reuse, R242.reuse, PT ;  /* 0x000000f23000720c */ /* 0x0c0fe40003f66270 */
[----:B------:R-:W-:Y:S01]  /*11c10*/  ISETP.GE.AND P2, PT, R48, R241, PT ;  /* 0x000000f13000720c */ /* 0x000fe20003f46270 */
[----:B------:R-:W-:Y:S01]  /*11c20*/  VIADD R48, R30, 0x41 ;  /* 0x000000411e307836 */ /* 0x000fe20000000000 */
[----:B------:R-:W-:Y:S02]  /*11c30*/  ISETP.GE.AND P6, PT, R44, R242, PT ;  /* 0x000000f22c00720c */ /* 0x000fe40003fc6270 */
[----:B------:R-:W-:Y:S02]  /*11c40*/  ISETP.GT.AND P0, PT, R244, R62, PT ;  /* 0x0000003ef400720c */ /* 0x000fe40003f04270 */
[----:B------:R-:W-:Y:S01]  /*11c50*/  FSEL R191, R54, -INF , !P5 ;  /* 0xff80000036bf7808 */ /* 0x000fe20006800000 */
[----:B------:R-:W-:Y:S01]  /*11c60*/  IMAD.MOV.U32 R54, RZ, RZ, R169 ;  /* 0x000000ffff367224 */ /* 0x000fe200078e00a9 */
[----:B------:R-:W-:Y:S01]  /*11c70*/  FSEL R205, R45, -INF , !P6 ;  /* 0xff8000002dcd7808 */ /* 0x000fe20007000000 */
[----:B------:R-:W-:Y:S01]  /*11c80*/  FMUL.FTZ R45, R83, UR5 ;  /* 0x00000005532d7c20 */ /* 0x000fe20008410000 */
[----:B------:R-:W-:Y:S02]  /*11c90*/  FSEL R52, R52, -INF , !P0 ;  /* 0xff80000034347808 */ /* 0x000fe40004000000 */
[-C--:B------:R-:W-:Y:S02]  /*11ca0*/  ISETP.GE.AND P6, PT, R44, R239.reuse, PT ;  /* 0x000000ef2c00720c */ /* 0x080fe40003fc6270 */
[----:B------:R-:W-:Y:S01]  /*11cb0*/  MUFU.TANH R44, R82 ;  /* 0x00000052002c7308 */ /* 0x000fe20000002400 */
[-C--:B------:R-:W-:Y:S01]  /*11cc0*/  ISETP.GE.AND P1, PT, R43, R239.reuse, PT ;  /* 0x000000ef2b00720c */ /* 0x080fe20003f26270 */
[----:B------:R-:W-:Y:S01]  /*11cd0*/  FMUL.FTZ R43, R81, UR5 ;  /* 0x00000005512b7c20 */ /* 0x000fe20008410000 */
[C---:B------:R-:W-:Y:S02]  /*11ce0*/  ISETP.GT.AND P5, PT, R243.reuse, R48, PT ;  /* 0x00000030f300720c */ /* 0x040fe40003fa4270 */
[----:B------:R-:W-:Y:S02]  /*11cf0*/  ISETP.GT.AND P0, PT, R243, R62, PT ;  /* 0x0000003ef300720c */ /* 0x000fe40003f04270 */
[----:B------:R-:W-:Y:S03]  /*11d00*/  FSEL R195, R50, -INF , !P6 ;  /* 0xff80000032c37808 */ /* 0x000fe60007000000 */
[----:B------:R-:W5:Y:S01]  /*11d10*/  MUFU.TANH R43, R43 ;  /* 0x0000002b002b7308 */ /* 0x000f620000002400 */
[----:B------:R-:W-:Y:S01]  /*11d20*/  FSEL R180, R49, -INF , !P1 ;  /* 0xff80000031b47808 */ /* 0x000fe20004800000 */
[----:B------:R-:W-:Y:S01]  /*11d30*/  VIADD R49, R30, 0x40 ;  /* 0x000000401e317836 */ /* 0x000fe20000000000 */
[----:B--2---:R-:W-:Y:S01]  /*11d40*/  FSEL R181, R20, -INF , !P5 ;  /* 0xff80000014b57808 */ /* 0x004fe20006800000 */
[----:B------:R-:W-:Y:S01]  /*11d50*/  IMAD.MOV.U32 R50, RZ, RZ, R172 ;  /* 0x000000ffff327224 */ /* 0x000fe200078e00ac */
[----:B------:R-:W-:Y:S01]  /*11d60*/  FSEL R209, R34, -INF , !P0 ;  /* 0xff80000022d17808 */ /* 0x000fe20004000000 */
[----:B------:R-:W-:Y:S01]  /*11d70*/  FMUL.FTZ R34, R88, UR5 ;  /* 0x0000000558227c20 */ /* 0x000fe20008410000 */
[----:B------:R-:W-:Y:S03]  /*11d80*/  ISETP.GT.AND P5, PT, R246, R48, PT ;  /* 0x00000030f600720c */ /* 0x000fe60003fa4270 */
[----:B------:R-:W2:Y:S01]  /*11d90*/  MUFU.TANH R45, R45 ;  /* 0x0000002d002d7308 */ /* 0x000ea20000002400 */
[C---:B------:R-:W-:Y:S02]  /*11da0*/  ISETP.GE.AND P6, PT, R62.reuse, R242, PT ;  /* 0x000000f23e00720c */ /* 0x040fe40003fc6270 */
[----:B------:R-:W-:Y:S02]  /*11db0*/  ISETP.GE.AND P1, PT, R62, R239, PT ;  /* 0x000000ef3e00720c */ /* 0x000fe40003f26270 */
[----:B-1----:R-:W-:Y:S02]  /*11dc0*/  FSEL R42, R42, -INF , !P5 ;  /* 0xff8000002a2a7808 */ /* 0x002fe40006800000 */
[----:B------:R-:W-:Y:S03]  /*11dd0*/  FSEL R209, R209, -INF , !P6 ;  /* 0xff800000d1d17808 */ /* 0x000fe60007000000 */
[----:B------:R-:W1:Y:S01]  /*11de0*/  MUFU.TANH R20, R89 ;  /* 0x0000005900147308 */ /* 0x000e620000002400 */
[----:B------:R-:W-:Y:S01]  /*11df0*/  FSEL R193, R52, -INF , !P1 ;  /* 0xff80000034c17808 */ /* 0x000fe20004800000 */
[----:B------:R-:W-:Y:S01]  /*11e00*/  IMAD.MOV.U32 R52, RZ, RZ, R170 ;  /* 0x000000ffff347224 */ /* 0x000fe200078e00aa */
[-C--:B------:R-:W-:Y:S02]  /*11e10*/  ISETP.GT.AND P5, PT, R245, R48.reuse, PT ;  /* 0x00000030f500720c */ /* 0x080fe40003fa4270 */
[-C--:B------:R-:W-:Y:S02]  /*11e20*/  ISETP.GT.AND P6, PT, R244, R49.reuse, PT ;  /* 0x00000031f400720c */ /* 0x080fe40003fc4270 */
[----:B------:R-:W-:Y:S03]  /*11e30*/  ISETP.GT.AND P1, PT, R243, R49, PT ;  /* 0x00000031f300720c */ /* 0x000fe60003f24270 */
[----:B------:R-:W-:Y:S01]  /*11e40*/  MUFU.TANH R34, R34 ;  /* 0x0000002200227308 */ /* 0x000fe20000002400 */
[----:B------:R-:W-:Y:S02]  /*11e50*/  FSEL R207, R60, -INF , !P3 ;  /* 0xff8000003ccf7808 */ /* 0x000fe40005800000 */
[----:B---3--:R-:W-:Y:S01]  /*11e60*/  FSEL R176, R2, -INF , !P5 ;  /* 0xff80000002b07808 */ /* 0x008fe20006800000 */
[----:B------:R-:W-:Y:S01]  /*11e70*/  FMUL.FTZ R2, R93, UR5 ;  /* 0x000000055d027c20 */ /* 0x000fe20008410000 */
[----:B------:R-:W-:Y:S01]  /*11e80*/  FSEL R189, R28, -INF , !P6 ;  /* 0xff8000001cbd7808 */ /* 0x000fe20007000000 */
[----:B------:R-:W-:Y:S01]  /*11e90*/  FMUL.FTZ R28, R94, UR5 ;  /* 0x000000055e1c7c20 */ /* 0x000fe20008410000 */
[----:B------:R-:W-:Y:S02]  /*11ea0*/  ISETP.GT.AND P5, PT, R244, R48, PT ;  /* 0x00000030f400720c */ /* 0x000fe40003fa4270 */
[-C--:B------:R-:W-:Y:S01]  /*11eb0*/  ISETP.GE.AND P6, PT, R48, R242.reuse, PT ;  /* 0x000000f23000720c */ /* 0x080fe20003fc6270 */
[----:B------:R-:W-:Y:S01]  /*11ec0*/  MUFU.TANH R2, R2 ;  /* 0x0000000200027308 */ /* 0x000fe20000002400 */
[----:B------:R-:W-:Y:S01]  /*11ed0*/  FSEL R187, R38, -INF , !P1 ;  /* 0xff80000026bb7808 */ /* 0x000fe20004800000 */
[----:B------:R-:W-:Y:S01]  /*11ee0*/  FMUL.FTZ R38, R91, UR5 ;  /* 0x000000055b267c20 */ /* 0x000fe20008410000 */
[----:B------:R-:W-:Y:S02]  /*11ef0*/  ISETP.GE.AND P3, PT, R49, R242, PT ;  /* 0x000000f23100720c */ /* 0x000fe40003f66270 */
[----:B------:R-:W-:Y:S02]  /*11f00*/  FSEL R181, R181, -INF , !P6 ;  /* 0xff800000b5b57808 */ /* 0x000fe40007000000 */
[----:B------:R-:W-:Y:S03]  /*11f10*/  FSEL R32, R32, -INF , !P5 ;  /* 0xff80000020207808 */ /* 0x000fe60006800000 */
[----:B------:R-:W3:Y:S01]  /*11f20*/  MUFU.TANH R38, R38 ;  /* 0x0000002600267308 */ /* 0x000ee20000002400 */
[----:B------:R-:W-:Y:S02]  /*11f30*/  FSEL R187, R187, -INF , !P3 ;  /* 0xff800000bbbb7808 */ /* 0x000fe40005800000 */
[C---:B------:R-:W-:Y:S02]  /*11f40*/  ISETP.GE.AND P5, PT, R48.reuse, R241, PT ;  /* 0x000000f13000720c */ /* 0x040fe40003fa6270 */
[C---:B------:R-:W-:Y:S02]  /*11f50*/  ISETP.GE.AND P3, PT, R48.reuse, R240, PT ;  /* 0x000000f03000720c */ /* 0x040fe40003f66270 */
[----:B------:R-:W-:Y:S03]  /*11f60*/  ISETP.GE.AND P6, PT, R48, R239, PT ;  /* 0x000000ef3000720c */ /* 0x000fe60003fc6270 */
[----:B------:R-:W-:Y:S01]  /*11f70*/  MUFU.TANH R28, R28 ;  /* 0x0000001c001c7308 */ /* 0x000fe20000002400 */
[----:B------:R-:W-:Y:S01]  /*11f80*/  ISETP.GT.AND P1, PT, R246, R49, PT ;  /* 0x00000031f600720c */ /* 0x000fe20003f24270 */
[----:B------:R-:W-:Y:S01]  /*11f90*/  VIADD R48, R30, 0x49 ;  /* 0x000000491e307836 */ /* 0x000fe20000000000 */
[----:B------:R-:W-:Y:S02]  /*11fa0*/  ISETP.GE.AND P0, PT, R62, R241, PT ;  /* 0x000000f13e00720c */ /* 0x000fe40003f06270 */
[----:B------:R-:W-:Y:S02]  /*11fb0*/  FSEL R175, R41, -INF , !P1 ;  /* 0xff80000029af7808 */ /* 0x000fe40004800000 */
[----:B------:R-:W-:Y:S03]  /*11fc0*/  FSEL R173, R42, -INF , !P5 ;  /* 0xff8000002aad7808 */ /* 0x000fe60006800000 */
[----:B------:R-:W-:Y:S01]  /*11fd0*/  MUFU.TANH R41, R90 ;  /* 0x0000005a00297308 */ /* 0x000fe20000002400 */
[----:B------:R-:W-:Y:S01]  /*11fe0*/  ISETP.GT.AND P1, PT, R245, R49, PT ;  /* 0x00000031f500720c */ /* 0x000fe20003f24270 */
[----:B------:R-:W-:Y:S01]  /*11ff0*/  FMUL.FTZ R42, R99, UR5 ;  /* 0x00000005632a7c20 */ /* 0x000fe20008410000 */
[----:B------:R-:W-:Y:S02]  /*12000*/  ISETP.GT.AND P5, PT, R245, R48, PT ;  /* 0x00000030f500720c */ /* 0x000fe40003fa4270 */
[----:B------:R-:W-:Y:S02]  /*12010*/  FSEL R203, R61, -INF , !P0 ;  /* 0xff8000003dcb7808 */ /* 0x000fe40004000000 */
[----:B------:R-:W-:Y:S03]  /*12020*/  FSEL R201, R201, -INF , !P2 ;  /* 0xff800000c9c97808 */ /* 0x000fe60005000000 */
[----:B------:R-:W-:Y:S01]  /*12030*/  MUFU.TANH R42, R42 ;  /* 0x0000002a002a7308 */ /* 0x000fe20000002400 */
[----:B------:R-:W-:Y:S01]  /*12040*/  FSEL R174, R0, -INF , !P1 ;  /* 0xff80000000ae7808 */ /* 0x000fe20004800000 */
[----:B------:R-:W-:Y:S01]  /*12050*/  FMUL.FTZ R0, R92, UR5 ;  /* 0x000000055c007c20 */ /* 0x000fe20008410000 */
[----:B----4-:R-:W-:Y:S02]  /*12060*/  FSEL R172, R5, -INF , !P5 ;  /* 0xff80000005ac7808 */ /* 0x010fe40006800000 */
[C---:B------:R-:W-:Y:S02]  /*12070*/  ISETP.GE.AND P0, PT, R49.reuse, R241, PT ;  /* 0x000000f13100720c */ /* 0x040fe40003f06270 */
[C---:B------:R-:W-:Y:S03]  /*12080*/  ISETP.GE.AND P2, PT, R49.reuse, R240, PT ;  /* 0x000000f03100720c */ /* 0x040fe60003f46270 */
[----:B------:R-:W4:Y:S01]  /*12090*/  MUFU.TANH R5, R95 ;  /* 0x0000005f00057308 */ /* 0x000f220000002400 */
[----:B------:R-:W-:Y:S01]  /*120a0*/  ISETP.GE.AND P1, PT, R49, R239, PT ;  /* 0x000000ef3100720c */ /* 0x000fe20003f26270 */
[----:B------:R-:W-:Y:S01]  /*120b0*/  VIADD R49, R30, 0x48 ;  /* 0x000000481e317836 */ /* 0x000fe20000000000 */
[-C--:B------:R-:W-:Y:S02]  /*120c0*/  ISETP.GT.AND P5, PT, R244, R48.reuse, PT ;  /* 0x00000030f400720c */ /* 0x080fe40003fa4270 */
[----:B------:R-:W-:Y:S02]  /*120d0*/  FSEL R174, R174, -INF , !P2 ;  /* 0xff800000aeae7808 */ /* 0x000fe40005000000 */
[----:B------:R-:W-:Y:S03]  /*120e0*/  FSEL R40, R40, -INF , !P5 ;  /* 0xff80000028287808 */ /* 0x000fe60006800000 */
[----:B------:R-:W-:Y:S01]  /*120f0*/  MUFU.TANH R0, R0 ;  /* 0x0000000000007308 */ /* 0x000fe20000002400 */
[-C--:B------:R-:W-:Y:S02]  /*12100*/  ISETP.GT.AND P5, PT, R243, R48.reuse, PT ;  /* 0x00000030f300720c */ /* 0x080fe40003fa4270 */
[-C--:B------:R-:W-:Y:S02]  /*12110*/  ISETP.GT.AND P2, PT, R246, R49.reuse, PT ;  /* 0x00000031f600720c */ /* 0x080fe40003f44270 */
[----:B------:R-:W-:Y:S02]  /*12120*/  FSEL R175, R175, -INF , !P0 ;  /* 0xff800000afaf7808 */ /* 0x000fe40004000000 */
[----:B------:R-:W-:Y:S02]  /*12130*/  ISETP.GT.AND P0, PT, R245, R49, PT ;  /* 0x00000031f500720c */ /* 0x000fe40003f04270 */
[----:B------:R-:W-:Y:S02]  /*12140*/  FSEL R176, R176, -INF , !P3 ;  /* 0xff800000b0b07808 */ /* 0x000fe40005800000 */
[----:B-----5:R-:W-:Y:S02]  /*12150*/  FSEL R43, R43, -INF , !P5 ;  /* 0xff8000002b2b7808 */ /* 0x020fe40006800000 */
[----:B------:R-:W-:Y:S02]  /*12160*/  FSEL R44, R44, -INF , !P2 ;  /* 0xff8000002c2c7808 */ /* 0x000fe40005000000 */
[----:B------:R-:W-:Y:S02]  /*12170*/  ISETP.GT.AND P5, PT, R246, R48, PT ;  /* 0x00000030f600720c */ /* 0x000fe40003fa4270 */
[-C--:B------:R-:W-:Y:S02]  /*12180*/  ISETP.GE.AND P2, PT, R48, R240.reuse, PT ;  /* 0x000000f03000720c */ /* 0x080fe40003f46270 */
[----:B------:R-:W-:Y:S02]  /*12190*/  ISETP.GE.AND P3, PT, R49, R240, PT ;  /* 0x000000f03100720c */ /* 0x000fe40003f66270 */
[----:B------:R-:W-:Y:S01]  /*121a0*/  FSEL R178, R3, -INF , !P0 ;  /* 0xff80000003b27808 */ /* 0x000fe20004000000 */
[----:B------:R-:W-:Y:S01]  /*121b0*/  FMUL.FTZ R3, R96, UR5 ;  /* 0x0000000560037c20 */ /* 0x000fe20008410000 */
[----:B--2---:R-:W-:Y:S02]  /*121c0*/  FSEL R45, R45, -INF , !P5 ;  /* 0xff8000002d2d7808 */ /* 0x004fe40006800000 */
[----:B------:R-:W-:Y:S02]  /*121d0*/  FSEL R178, R178, -INF , !P3 ;  /* 0xff800000b2b27808 */ /* 0x000fe40005800000 */
[----:B------:R-:W-:Y:S01]  /*121e0*/  FSEL R172, R172, -INF , !P2 ;  /* 0xff800000acac7808 */ /* 0x000fe20005000000 */
[----:B------:R-:W-:Y:S01]  /*121f0*/  MUFU.TANH R3, R3 ;  /* 0x0000000300037308 */ /* 0x000fe20000002400 */
[C---:B------:R-:W-:Y:S02]  /*12200*/  ISETP.GE.AND P5, PT, R48.reuse, R239, PT ;  /* 0x000000ef3000720c */ /* 0x040fe40003fa6270 */
[C---:B------:R-:W-:Y:S02]  /*12210*/  ISETP.GE.AND P3, PT, R48.reuse, R242, PT ;  /* 0x000000f23000720c */ /* 0x040fe40003f66270 */
[----:B------:R-:W-:Y:S01]  /*12220*/  ISETP.GE.AND P2, PT, R48, R241, PT ;  /* 0x000000f13000720c */ /* 0x000fe20003f46270 */
[----:B------:R-:W-:Y:S01]  /*12230*/  VIADD R48, R30, 0x51 ;  /* 0x000000511e307836 */ /* 0x000fe20000000000 */
[----:B------:R-:W-:Y:S02]  /*12240*/  FSEL R169, R40, -INF , !P5 ;  /* 0xff80000028a97808 */ /* 0x000fe40006800000 */
[-C--:B------:R-:W-:Y:S02]  /*12250*/  ISETP.GT.AND P0, PT, R244, R49.reuse, PT ;  /* 0x00000031f400720c */ /* 0x080fe40003f04270 */
[CC--:B------:R-:W-:Y:S02]  /*12260*/  ISETP.GT.AND P5, PT, R243.reuse, R48.reuse, PT ;  /* 0x00000030f300720c */ /* 0x0c0fe40003fa4270 */
[----:B------:R-:W-:Y:S02]  /*12270*/  FSEL R36, R36, -INF , !P0 ;  /* 0xff80000024247808 */ /* 0x000fe40004000000 */
[----:B------:R-:W-:Y:S02]  /*12280*/  FSEL R46, R46, -INF , !P5 ;  /* 0xff8000002e2e7808 */ /* 0x000fe40006800000 */
[-C--:B------:R-:W-:Y:S02]  /*12290*/  ISETP.GT.AND P5, PT, R246, R48.reuse, PT ;  /* 0x00000030f600720c */ /* 0x080fe40003fa4270 */
[----:B------:R-:W-:Y:S02]  /*122a0*/  ISETP.GT.AND P0, PT, R243, R49, PT ;  /* 0x00000031f300720c */ /* 0x000fe40003f04270 */
[----:B------:R-:W-:Y:S02]  /*122b0*/  FSEL R40, R39, -INF , !P5 ;  /* 0xff80000027287808 */ /* 0x000fe40006800000 */
[----:B------:R2:W-:Y:S01]  /*122c0*/  MUFU.TANH R39, R102 ;  /* 0x0000006600277308 */ /* 0x0005e20000002400 */
[-C--:B------:R-:W-:Y:S02]  /*122d0*/  ISETP.GT.AND P5, PT, R245, R48.reuse, PT ;  /* 0x00000030f500720c */ /* 0x080fe40003fa4270 */
[----:B------:R-:W-:Y:S02]  /*122e0*/  FSEL R183, R43, -INF , !P3 ;  /* 0xff8000002bb77808 */ /* 0x000fe40005800000 */
[----:B-1----:R-:W-:Y:S01]  /*122f0*/  FSEL R96, R20, -INF , !P5 ;  /* 0xff80000014607808 */ /* 0x002fe20006800000 */
[----:B------:R-:W-:Y:S01]  /*12300*/  FMUL.FTZ R20, R104, UR5 ;  /* 0x0000000568147c20 */ /* 0x000fe20008410000 */
[----:B------:R-:W-:Y:S02]  /*12310*/  ISETP.GT.AND P5, PT, R244, R48, PT ;  /* 0x00000030f400720c */ /* 0x000fe40003fa4270 */
[----:B------:R-:W-:Y:S02]  /*12320*/  FSEL R189, R189, -INF , !P1 ;  /* 0xff800000bdbd7808 */ /* 0x000fe40004800000 */
[----:B---3--:R-:W-:Y:S01]  /*12330*/  FSEL R87, R38, -INF , !P5 ;  /* 0xff80000026577808 */ /* 0x008fe20006800000 */
[----:B------:R-:W-:Y:S01]  /*12340*/  MUFU.TANH R20, R20 ;  /* 0x0000001400147308 */ /* 0x000fe20000002400 */
[----:B------:R-:W-:Y:S01]  /*12350*/  ISETP.GE.AND P5, PT, R48, R241, PT ;  /* 0x000000f13000720c */ /* 0x000fe20003fa6270 */
[----:B------:R-:W-:Y:S01]  /*12360*/  FMUL.FTZ R38, R105, UR5 ;  /* 0x0000000569267c20 */ /* 0x000fe20008410000 */
[----:B------:R-:W-:Y:S01]  /*12370*/  FSEL R171, R32, -INF , !P6 ;  /* 0xff80000020ab7808 */ /* 0x000fe20007000000 */
[----:B------:R-:W-:Y:S01]  /*12380*/  FMUL.FTZ R32, R98, UR5 ;  /* 0x0000000562207c20 */ /* 0x000fe20008410000 */
[----:B------:R-:W-:Y:S01]  /*12390*/  FSEL R43, R40, -INF , !P5 ;  /* 0xff800000282b7808 */ /* 0x000fe20006800000 */
[----:B--2---:R-:W-:Y:S01]  /*123a0*/  IMAD.MOV.U32 R102, RZ, RZ, R177 ;  /* 0x000000ffff667224 */ /* 0x004fe200078e00b1 */
[----:B------:R-:W-:Y:S03]  /*123b0*/  FSEL R177, R45, -INF , !P2 ;  /* 0xff8000002db17808 */ /* 0x000fe60005000000 */
[----:B------:R-:W-:Y:S01]  /*123c0*/  MUFU.TANH R38, R38 ;  /* 0x0000002600267308 */ /* 0x000fe20000002400 */
[----:B------:R-:W-:Y:S01]  /*123d0*/  VIADD R45, R30, 0x59 ;  /* 0x000000591e2d7836 */ /* 0x000fe20000000000 */
[----:B------:R-:W-:Y:S01]  /*123e0*/  FSEL R185, R22, -INF , !P0 ;  /* 0xff80000016b97808 */ /* 0x000fe20004000000 */
[----:B------:R-:W-:Y:S01]  /*123f0*/  FMUL.FTZ R40, R107, UR5 ;  /* 0x000000056b287c20 */ /* 0x000fe20008410000 */
[-C--:B------:R-:W-:Y:S02]  /*12400*/  ISETP.GE.AND P6, PT, R49, R242.reuse, PT ;  /* 0x000000f23100720c */ /* 0x080fe40003fc6270 */
[----:B------:R-:W-:Y:S04]  /*12410*/  ISETP.GT.AND P5, PT, R245, R45, PT ;  /* 0x0000002df500720c */ /* 0x000fe80003fa4270 */
[----:B------:R-:W1:Y:S01]  /*12420*/  MUFU.TANH R22, R97 ;  /* 0x0000006100167308 */ /* 0x000e620000002400 */
[C---:B------:R-:W-:Y:S02]  /*12430*/  ISETP.GE.AND P0, PT, R49.reuse, R241, PT ;  /* 0x000000f13100720c */ /* 0x040fe40003f06270 */
[----:B------:R-:W-:Y:S01]  /*12440*/  ISETP.GE.AND P1, PT, R49, R239, PT ;  /* 0x000000ef3100720c */ /* 0x000fe20003f26270 */
[----:B------:R-:W-:Y:S01]  /*12450*/  VIADD R49, R30, 0x50 ;  /* 0x000000501e317836 */ /* 0x000fe20000000000 */
[----:B------:R-:W-:Y:S01]  /*12460*/  FSEL R104, R2, -INF , !P5 ;  /* 0xff80000002687808 */ /* 0x000fe20006800000 */
[----:B------:R-:W-:Y:S01]  /*12470*/  FMUL.FTZ R2, R108, UR5 ;  /* 0x000000056c027c20 */ /* 0x000fe20008410000 */
[C---:B------:R-:W-:Y:S03]  /*12480*/  ISETP.GT.AND P5, PT, R244.reuse, R45, PT ;  /* 0x0000002df400720c */ /* 0x040fe60003fa4270 */
[----:B------:R-:W-:Y:S01]  /*12490*/  MUFU.TANH R32, R32 ;  /* 0x0000002000207308 */ /* 0x000fe20000002400 */
[----:B------:R-:W-:Y:S02]  /*124a0*/  FSEL R185, R185, -INF , !P6 ;  /* 0xff800000b9b97808 */ /* 0x000fe40007000000 */
[-C--:B------:R-:W-:Y:S02]  /*124b0*/  ISETP.GT.AND P6, PT, R244, R49.reuse, PT ;  /* 0x00000031f400720c */ /* 0x080fe40003fc4270 */
[----:B------:R-:W-:Y:S01]  /*124c0*/  FSEL R170, R36, -INF , !P1 ;  /* 0xff80000024aa7808 */ /* 0x000fe20004800000 */
[----:B------:R-:W-:Y:S01]  /*124d0*/  FMUL.FTZ R36, R101, UR5 ;  /* 0x0000000565247c20 */ /* 0x000fe20008410000 */
[-C--:B------:R-:W-:Y:S03]  /*124e0*/  ISETP.GT.AND P1, PT, R243, R49.reuse, PT ;  /* 0x00000031f300720c */ /* 0x080fe60003f24270 */
[----:B------:R-:W-:Y:S01]  /*124f0*/  MUFU.TANH R2, R2 ;  /* 0x0000000200027308 */ /* 0x000fe20000002400 */
[----:B----4-:R-:W-:Y:S02]  /*12500*/  FSEL R90, R5, -INF , !P5 ;  /* 0xff800000055a7808 */ /* 0x010fe40006800000 */
[----:B------:R-:W-:Y:S02]  /*12510*/  FSEL R41, R41, -INF , !P6 ;  /* 0xff80000029297808 */ /* 0x000fe40007000000 */
[-C--:B------:R-:W-:Y:S02]  /*12520*/  ISETP.GE.AND P6, PT, R48, R242.reuse, PT ;  /* 0x000000f23000720c */ /* 0x080fe40003fc6270 */
[----:B------:R-:W-:Y:S03]  /*12530*/  ISETP.GE.AND P3, PT, R49, R242, PT ;  /* 0x000000f23100720c */ /* 0x000fe60003f66270 */
[----:B------:R2:W-:Y:S01]  /*12540*/  MUFU.TANH R5, R40 ;  /* 0x0000002800057308 */ /* 0x0005e20000002400 */
[----:B------:R-:W-:Y:S02]  /*12550*/  FSEL R78, R26, -INF , !P1 ;  /* 0xff8000001a4e7808 */ /* 0x000fe40004800000 */
[----:B------:R-:W-:Y:S02]  /*12560*/  ISETP.GT.AND P1, PT, R246, R49, PT ;  /* 0x00000031f600720c */ /* 0x000fe40003f24270 */
[----:B------:R-:W-:Y:S01]  /*12570*/  FSEL R77, R46, -INF , !P6 ;  /* 0xff8000002e4d7808 */ /* 0x000fe20007000000 */
[----:B------:R-:W-:Y:S01]  /*12580*/  VIADD R46, R30, 0x58 ;  /* 0x000000581e2e7836 */ /* 0x000fe20000000000 */
[----:B------:R-:W-:Y:S03]  /*12590*/  FSEL R179, R44, -INF , !P0 ;  /* 0xff8000002cb37808 */ /* 0x000fe60004000000 */
[----:B------:R-:W3:Y:S01]  /*125a0*/  MUFU.TANH R36, R36 ;  /* 0x0000002400247308 */ /* 0x000ee20000002400 */
[----:B------:R-:W-:Y:S02]  /*125b0*/  FSEL R47, R47, -INF , !P1 ;  /* 0xff8000002f2f7808 */ /* 0x000fe40004800000 */
[----:B------:R-:W-:Y:S02]  /*125c0*/  ISETP.GE.AND P0, PT, R49, R241, PT ;  /* 0x000000f13100720c */ /* 0x000fe40003f06270 */
[----:B------:R-:W-:Y:S02]  /*125d0*/  FSEL R78, R78, -INF , !P3 ;  /* 0xff8000004e4e7808 */ /* 0x000fe40005800000 */
[C---:B------:R-:W-:Y:S03]  /*125e0*/  ISETP.GE.AND P3, PT, R48.reuse, R240, PT ;  /* 0x000000f03000720c */ /* 0x040fe60003f66270 */
[----:B------:R4:W5:Y:S01]  /*125f0*/  MUFU.TANH R26, R100 ;  /* 0x00000064001a7308 */ /* 0x0009620000002400 */
[----:B------:R-:W-:Y:S01]  /*12600*/  ISETP.GE.AND P6, PT, R48, R239, PT ;  /* 0x000000ef3000720c */ /* 0x000fe20003fc6270 */
[----:B------:R-:W-:Y:S01]  /*12610*/  IMAD.MOV.U32 R48, RZ, RZ, R68 ;  /* 0x000000ffff307224 */ /* 0x000fe200078e0044 */
[----:B------:R-:W-:Y:S01]  /*12620*/  ISETP.GT.AND P5, PT, R243, R45, PT ;  /* 0x0000002df300720c */ /* 0x000fe20003fa4270 */
[----:B--2---:R-:W-:Y:S01]  /*12630*/  VIADD R40, R30, 0x61 ;  /* 0x000000611e287836 */ /* 0x004fe20000000000 */
[----:B------:R-:W-:Y:S02]  /*12640*/  ISETP.GT.AND P1, PT, R245, R49, PT ;  /* 0x00000031f500720c */ /* 0x000fe40003f24270 */
[----:B------:R-:W-:Y:S02]  /*12650*/  FSEL R68, R47, -INF , !P0 ;  /* 0xff8000002f447808 */ /* 0x000fe40004000000 */
[-C--:B------:R-:W-:Y:S02]  /*12660*/  ISETP.GT.AND P0, PT, R245, R46.reuse, PT ;  /* 0x0000002ef500720c */ /* 0x080fe40003f04270 */
[----:B------:R-:W-:Y:S02]  /*12670*/  FSEL R44, R34, -INF , !P1 ;  /* 0xff800000222c7808 */ /* 0x000fe40004800000 */
[----:B------:R2:W5:Y:S01]  /*12680*/  MUFU.TANH R34, R103 ;  /* 0x0000006700227308 */ /* 0x0005620000002400 */
[----:B-1----:R-:W-:Y:S02]  /*12690*/  FSEL R22, R22, -INF , !P5 ;  /* 0xff80000016167808 */ /* 0x002fe40006800000 */
[----:B------:R-:W-:Y:S02]  /*126a0*/  ISETP.GT.AND P5, PT, R246, R45, PT ;  /* 0x0000002df600720c */ /* 0x000fe40003fa4270 */
[-C--:B------:R-:W-:Y:S01]  /*126b0*/  ISETP.GE.AND P1, PT, R49, R239.reuse, PT ;  /* 0x000000ef3100720c */ /* 0x080fe20003f26270 */
[----:B----4-:R-:W-:Y:S01]  /*126c0*/  FMUL.FTZ R100, R130, UR5 ;  /* 0x0000000582647c20 */ /* 0x010fe20008410000 */
[----:B------:R-:W-:Y:S01]  /*126d0*/  FSEL R101, R0, -INF , !P0 ;  /* 0xff80000000657808 */ /* 0x000fe20004000000 */
[----:B------:R-:W-:Y:S01]  /*126e0*/  FMUL.FTZ R0, R106, UR5 ;  /* 0x000000056a007c20 */ /* 0x000fe20008410000 */
[----:B------:R-:W-:Y:S02]  /*126f0*/  ISETP.GT.AND P0, PT, R244, R46, PT ;  /* 0x0000002ef400720c */ /* 0x000fe40003f04270 */
[----:B------:R-:W-:Y:S01]  /*12700*/  FSEL R42, R42, -INF , !P5 ;  /* 0xff8000002a2a7808 */ /* 0x000fe20006800000 */
[----:B------:R-:W-:Y:S01]  /*12710*/  MUFU.TANH R100, R100 ;  /* 0x0000006400647308 */ /* 0x000fe20000002400 */
[-C--:B------:R-:W-:Y:S02]  /*12720*/  ISETP.GE.AND P5, PT, R45, R239.reuse, PT ;  /* 0x000000ef2d00720c */ /* 0x080fe40003fa6270 */
[----:B------:R-:W-:Y:S01]  /*12730*/  FSEL R84, R41, -INF , !P1 ;  /* 0xff80000029547808 */ /* 0x000fe20004800000 */
[----:B------:R-:W-:Y:S01]  /*12740*/  VIADD R41, R30, 0x60 ;  /* 0x000000601e297836 */ /* 0x000fe20000000000 */
[----:B------:R-:W-:Y:S01]  /*12750*/  FSEL R28, R28, -INF , !P0 ;  /* 0xff8000001c1c7808 */ /* 0x000fe20004000000 */
[----:B--2---:R-:W-:Y:S01]  /*12760*/  IMAD.MOV.U32 R103, RZ, RZ, R168 ;  /* 0x000000ffff677224 */ /* 0x004fe200078e00a8 */
[----:B------:R-:W-:Y:S03]  /*12770*/  ISETP.GE.AND P1, PT, R46, R239, PT ;  /* 0x000000ef2e00720c */ /* 0x000fe60003f26270 */
[----:B------:R-:W1:Y:S01]  /*12780*/  MUFU.TANH R0, R0 ;  /* 0x0000000000007308 */ /* 0x000e620000002400 */
[-C--:B------:R-:W-:Y:S02]  /*12790*/  ISETP.GE.AND P2, PT, R49, R240.reuse, PT ;  /* 0x000000f03100720c */ /* 0x080fe40003f46270 */
[----:B------:R-:W-:Y:S02]  /*127a0*/  FSEL R96, R96, -INF , !P3 ;  /* 0xff80000060607808 */ /* 0x000fe40005800000 */
[----:B------:R-:W-:Y:S02]  /*127b0*/  FSEL R90, R90, -INF , !P5 ;  /* 0xff8000005a5a7808 */ /* 0x000fe40006800000 */
[----:B------:R-:W-:Y:S02]  /*127c0*/  ISETP.GE.AND P3, PT, R46, R240, PT ;  /* 0x000000f02e00720c */ /* 0x000fe40003f66270 */
[C---:B------:R-:W-:Y:S02]  /*127d0*/  ISETP.GT.AND P5, PT, R243.reuse, R40, PT ;  /* 0x00000028f300720c */ /* 0x040fe40003fa4270 */
[----:B------:R-:W-:Y:S02]  /*127e0*/  FSEL R91, R28, -INF , !P1 ;  /* 0xff8000001c5b7808 */ /* 0x000fe40004800000 */
[----:B------:R-:W-:Y:S01]  /*127f0*/  MUFU.TANH R28, R111 ;  /* 0x0000006f001c7308 */ /* 0x000fe20000002400 */
[CC--:B------:R-:W-:Y:S02]  /*12800*/  ISETP.GT.AND P0, PT, R243.reuse, R46.reuse, PT ;  /* 0x0000002ef300720c */ /* 0x0c0fe40003f04270 */
[----:B------:R-:W-:Y:S02]  /*12810*/  FSEL R107, R44, -INF , !P2 ;  /* 0xff8000002c6b7808 */ /* 0x000fe40005000000 */
[----:B------:R-:W-:Y:S02]  /*12820*/  ISETP.GT.AND P2, PT, R246, R46, PT ;  /* 0x0000002ef600720c */ /* 0x000fe40003f44270 */
[----:B------:R-:W-:Y:S02]  /*12830*/  ISETP.GT.AND P1, PT, R243, R41, PT ;  /* 0x00000029f300720c */ /* 0x000fe40003f24270 */
[----:B------:R-:W-:Y:S02]  /*12840*/  FSEL R101, R101, -INF , !P3 ;  /* 0xff80000065657808 */ /* 0x000fe40005800000 */
[----:B------:R-:W-:Y:S02]  /*12850*/  ISETP.GE.AND P3, PT, R45, R242, PT ;  /* 0x000000f22d00720c */ /* 0x000fe40003f66270 */
[----:B---3--:R-:W-:Y:S02]  /*12860*/  FSEL R36, R36, -INF , !P5 ;  /* 0xff80000024247808 */ /* 0x008fe40006800000 */
[----:B------:R-:W-:Y:S01]  /*12870*/  FSEL R76, R3, -INF , !P0 ;  /* 0xff800000034c7808 */ /* 0x000fe20004000000 */
[----:B------:R-:W-:Y:S01]  /*12880*/  FMUL.FTZ R3, R109, UR5 ;  /* 0x000000056d037c20 */ /* 0x000fe20008410000 */
[----:B------:R-:W-:Y:S02]  /*12890*/  ISETP.GT.AND P5, PT, R246, R40, PT ;  /* 0x00000028f600720c */ /* 0x000fe40003fa4270 */
[----:B------:R-:W-:Y:S02]  /*128a0*/  ISETP.GE.AND P0, PT, R46, R241, PT ;  /* 0x000000f12e00720c */ /* 0x000fe40003f06270 */
[----:B------:R-:W-:Y:S01]  /*128b0*/  FSEL R80, R32, -INF , !P2 ;  /* 0xff80000020507808 */ /* 0x000fe20005000000 */
[----:B------:R-:W2:Y:S01]  /*128c0*/  MUFU.TANH R3, R3 ;  /* 0x0000000300037308 */ /* 0x000ea20000002400 */
[----:B-----5:R-:W-:Y:S01]  /*128d0*/  FSEL R82, R26, -INF , !P1 ;  /* 0xff8000001a527808 */ /* 0x020fe20004800000 */
[----:B------:R-:W-:Y:S01]  /*128e0*/  FMUL.FTZ R32, R110, UR5 ;  /* 0x000000056e207c20 */ /* 0x000fe20008410000 */
[----:B------:R-:W-:Y:S01]  /*128f0*/  ISETP.GT.AND P1, PT, R246, R41, PT ;  /* 0x00000029f600720c */ /* 0x000fe20003f24270 */
[----:B------:R-:W-:Y:S01]  /*12900*/  FMUL.FTZ R26, R112, UR5 ;  /* 0x00000005701a7c20 */ /* 0x000fe20008410000 */
[----:B------:R-:W-:Y:S02]  /*12910*/  FSEL R79, R22, -INF , !P3 ;  /* 0xff800000164f7808 */ /* 0x000fe40005800000 */
[----:B------:R-:W-:Y:S03]  /*12920*/  FSEL R87, R87, -INF , !P6 ;  /* 0xff80000057577808 */ /* 0x000fe60007000000 */
[----:B------:R-:W3:Y:S01]  /*12930*/  MUFU.TANH R32, R32 ;  /* 0x0000002000207308 */ /* 0x000ee20000002400 */
[----:B------:R-:W-:Y:S02]  /*12940*/  FSEL R34, R34, -INF , !P5 ;  /* 0xff80000022227808 */ /* 0x000fe40006800000 */
[-C--:B------:R-:W-:Y:S02]  /*12950*/  ISETP.GE.AND P3, PT, R41, R242.reuse, PT ;  /* 0x000000f22900720c */ /* 0x080fe40003f66270 */
[----:B------:R-:W-:Y:S02]  /*12960*/  ISETP.GE.AND P6, PT, R46, R242, PT ;  /* 0x000000f22e00720c */ /* 0x000fe40003fc6270 */
[----:B------:R-:W-:Y:S03]  /*12970*/  FSEL R80, R80, -INF , !P0 ;  /* 0xff80000050507808 */ /* 0x000fe60004000000 */
[----:B------:R-:W-:Y:S01]  /*12980*/  MUFU.TANH R22, R113 ;  /* 0x0000007100167308 */ /* 0x000fe20000002400 */
[----:B------:R-:W-:Y:S02]  /*12990*/  ISETP.GT.AND P5, PT, R245, R40, PT ;  /* 0x00000028f500720c */ /* 0x000fe40003fa4270 */
[----:B------:R-:W-:Y:S02]  /*129a0*/  FSEL R39, R39, -INF , !P1 ;  /* 0xff80000027277808 */ /* 0x000fe40004800000 */
[----:B------:R-:W-:Y:S02]  /*129b0*/  ISETP.GE.AND P0, PT, R41, R241, PT ;  /* 0x000000f12900720c */ /* 0x000fe40003f06270 */
[----:B------:R-:W-:Y:S03]  /*129c0*/  FSEL R82, R82, -INF , !P3 ;  /* 0xff80000052527808 */ /* 0x000fe60005800000 */
[----:B------:R-:W-:Y:S01]  /*129d0*/  MUFU.TANH R26, R26 ;  /* 0x0000001a001a7308 */ /* 0x000fe20000002400 */
[----:B------:R-:W-:Y:S02]  /*129e0*/  FSEL R76, R76, -INF , !P6 ;  /* 0xff8000004c4c7808 */ /* 0x000fe40007000000 */
[----:B------:R-:W-:Y:S02]  /*129f0*/  ISETP.GE.AND P3, PT, R40, R240, PT ;  /* 0x000000f02800720c */ /* 0x000fe40003f66270 */
[----:B------:R-:W-:Y:S02]  /*12a00*/  FSEL R38, R38, -INF , !P5 ;  /* 0xff80000026267808 */ /* 0x000fe40006800000 */
[----:B------:R-:W-:Y:S01]  /*12a10*/  FSEL R75, R39, -INF , !P0 ;  /* 0xff800000274b7808 */ /* 0x000fe20004000000 */
[----:B------:R-:W-:Y:S01]  /*12a20*/  FMUL.FTZ R39, R119, UR5 ;  /* 0x0000000577277c20 */ /* 0x000fe20008410000 */
[-C--:B------:R-:W-:Y:S02]  /*12a30*/  ISETP.GT.AND P1, PT, R245, R41.reuse, PT ;  /* 0x00000029f500720c */ /* 0x080fe40003f24270 */
[----:B------:R-:W-:Y:S02]  /*12a40*/  ISETP.GT.AND P6, PT, R244, R41, PT ;  /* 0x00000029f400720c */ /* 0x000fe40003fc4270 */
[----:B------:R-:W-:Y:S02]  /*12a50*/  FSEL R119, R38, -INF , !P3 ;  /* 0xff80000026777808 */ /* 0x000fe40005800000 */
[----:B------:R4:W-:Y:S01]  /*12a60*/  MUFU.TANH R38, R39 ;  /* 0x0000002700267308 */ /* 0x0009e20000002400 */
[----:B-1----:R-:W-:Y:S01]  /*12a70*/  FSEL R106, R0, -INF , !P6 ;  /* 0xff800000006a7808 */ /* 0x002fe20007000000 */
[----:B------:R-:W-:Y:S01]  /*12a80*/  FMUL.FTZ R0, R116, UR5 ;  /* 0x0000000574007c20 */ /* 0x000fe20008410000 */
[----:B------:R-:W-:Y:S02]  /*12a90*/  FSEL R168, R20, -INF , !P1 ;  /* 0xff80000014a87808 */ /* 0x000fe40004800000 */
[----:B------:R-:W-:Y:S02]  /*12aa0*/  ISETP.GT.AND P5, PT, R244, R40, PT ;  /* 0x00000028f400720c */ /* 0x000fe40003fa4270 */
[----:B------:R-:W-:Y:S03]  /*12ab0*/  ISETP.GE.AND P6, PT, R40, R242, PT ;  /* 0x000000f22800720c */ /* 0x000fe60003fc6270 */
[----:B------:R1:W5:Y:S01]  /*12ac0*/  MUFU.TANH R20, R114 ;  /* 0x0000007200147308 */ /* 0x0003620000002400 */
[----:B------:R-:W-:Y:S02]  /*12ad0*/  FSEL R105, R5, -INF , !P5 ;  /* 0xff80000005697808 */ /* 0x000fe40006800000 */
[----:B------:R-:W-:Y:S01]  /*12ae0*/  FSEL R81, R36, -INF , !P6 ;  /* 0xff80000024517808 */ /* 0x000fe20007000000 */
[----:B------:R-:W-:Y:S01]  /*12af0*/  VIADD R36, R30, 0x69 ;  /* 0x000000691e247836 */ /* 0x000fe20000000000 */
[C---:B------:R-:W-:Y:S02]  /*12b00*/  ISETP.GE.AND P5, PT, R40.reuse, R241, PT ;  /* 0x000000f12800720c */ /* 0x040fe40003fa6270 */
[----:B------:R-:W-:Y:S03]  /*12b10*/  ISETP.GE.AND P6, PT, R40, R239, PT ;  /* 0x000000ef2800720c */ /* 0x000fe60003fc6270 */
[----:B------:R-:W5:Y:S01]  /*12b20*/  MUFU.TANH R5, R115 ;  /* 0x0000007300057308 */ /* 0x000f620000002400 */
[----:B------:R-:W-:Y:S01]  /*12b30*/  VIADD R40, R30, 0x68 ;  /* 0x000000681e287836 */ /* 0x000fe20000000000 */
[----:B------:R-:W-:Y:S01]  /*12b40*/  FSEL R74, R34, -INF , !P5 ;  /* 0xff800000224a7808 */ /* 0x000fe20006800000 */
[----:B----4-:R-:W-:Y:S01]  /*12b50*/  FMUL.FTZ R39, R121, UR5 ;  /* 0x0000000579277c20 */ /* 0x010fe20008410000 */
[C---:B------:R-:W-:Y:S02]  /*12b60*/  ISETP.GT.AND P5, PT, R245.reuse, R36, PT ;  /* 0x00000024f500720c */ /* 0x040fe40003fa4270 */
[----:B------:R-:W-:Y:S04]  /*12b70*/  ISETP.GT.AND P0, PT, R245, R40, PT ;  /* 0x00000028f500720c */ /* 0x000fe80003f04270 */
[----:B------:R-:W-:Y:S01]  /*12b80*/  MUFU.TANH R0, R0 ;  /* 0x0000000000007308 */ /* 0x000fe20000002400 */
[----:B--2---:R-:W-:Y:S02]  /*12b90*/  FSEL R3, R3, -INF , !P5 ;  /* 0xff80000003037808 */ /* 0x004fe40006800000 */
[C---:B------:R-:W-:Y:S02]  /*12ba0*/  ISETP.GE.AND P2, PT, R45.reuse, R240, PT ;  /* 0x000000f02d00720c */ /* 0x040fe40003f46270 */
[----:B------:R-:W-:Y:S02]  /*12bb0*/  ISETP.GT.AND P5, PT, R244, R36, PT ;  /* 0x00000024f400720c */ /* 0x000fe40003fa4270 */
[----:B------:R-:W-:Y:S02]  /*12bc0*/  ISETP.GE.AND P3, PT, R40, R240, PT ;  /* 0x000000f02800720c */ /* 0x000fe40003f66270 */
[----:B------:R-:W-:Y:S02]  /*12bd0*/  FSEL R34, R2, -INF , !P0 ;  /* 0xff80000002227808 */ /* 0x000fe40004000000 */
[----:B------:R-:W2:Y:S01]  /*12be0*/  MUFU.TANH R2, R117 ;  /* 0x0000007500027308 */ /* 0x000ea20000002400 */
[----:B------:R-:W-:Y:S02]  /*12bf0*/  FSEL R104, R104, -INF , !P2 ;  /* 0xff80000068687808 */ /* 0x000fe40005000000 */
[----:B-1----:R-:W-:Y:S02]  /*12c00*/  FSEL R114, R28, -INF , !P5 ;  /* 0xff8000001c727808 */ /* 0x002fe40006800000 */
[----:B------:R-:W-:Y:S02]  /*12c10*/  ISETP.GE.AND P2, PT, R45, R241, PT ;  /* 0x000000f12d00720c */ /* 0x000fe40003f46270 */
[----:B------:R-:W-:Y:S03]  /*12c20*/  FSEL R121, R34, -INF , !P3 ;  /* 0xff80000022797808 */ /* 0x000fe60005800000 */
[----:B------:R-:W-:Y:S01]  /*12c30*/  MUFU.TANH R28, R118 ;  /* 0x00000076001c7308 */ /* 0x000fe20000002400 */
[----:B------:R-:W-:Y:S02]  /*12c40*/  FSEL R67, R42, -INF , !P2 ;  /* 0xff8000002a437808 */ /* 0x000fe40005000000 */
[----:B------:R-:W-:Y:S02]  /*12c50*/  ISETP.GT.AND P0, PT, R244, R40, PT ;  /* 0x00000028f400720c */ /* 0x000fe40003f04270 */
[C---:B------:R-:W-:Y:S02]  /*12c60*/  ISETP.GE.AND P2, PT, R41.reuse, R240, PT ;  /* 0x000000f02900720c */ /* 0x040fe40003f46270 */
[-C--:B------:R-:W-:Y:S03]  /*12c70*/  ISETP.GE.AND P1, PT, R41, R239.reuse, PT ;  /* 0x000000ef2900720c */ /* 0x080fe60003f26270 */
[----:B------:R1:W-:Y:S01]  /*12c80*/  MUFU.TANH R34, R39 ;  /* 0x0000002700227308 */ /* 0x0003e20000002400 */
[----:B------:R-:W-:Y:S02]  /*12c90*/  FSEL R168, R168, -INF , !P2 ;  /* 0xff800000a8a87808 */ /* 0x000fe40005000000 */
[----:B------:R-:W-:Y:S02]  /*12ca0*/  ISETP.GT.AND P2, PT, R246, R40, PT ;  /* 0x00000028f600720c */ /* 0x000fe40003f44270 */
[-C--:B------:R-:W-:Y:S02]  /*12cb0*/  ISETP.GT.AND P5, PT, R243, R36.reuse, PT ;  /* 0x00000024f300720c */ /* 0x080fe40003fa4270 */
[----:B------:R-:W-:Y:S02]  /*12cc0*/  FSEL R106, R106, -INF , !P1 ;  /* 0xff8000006a6a7808 */ /* 0x000fe40004800000 */
[-C--:B------:R-:W-:Y:S02]  /*12cd0*/  ISETP.GE.AND P1, PT, R40, R239.reuse, PT ;  /* 0x000000ef2800720c */ /* 0x080fe40003f26270 */
[----:B---3--:R-:W-:Y:S02]  /*12ce0*/  FSEL R32, R32, -INF , !P0 ;  /* 0xff80000020207808 */ /* 0x008fe40004000000 */
[----:B-----5:R-:W-:Y:S02]  /*12cf0*/  FSEL R20, R20, -INF , !P2 ;  /* 0xff80000014147808 */ /* 0x020fe40005000000 */
[----:B------:R-:W-:Y:S02]  /*12d00*/  FSEL R94, R22, -INF , !P5 ;  /* 0xff800000165e7808 */ /* 0x000fe40006800000 */
[----:B------:R-:W-:Y:S01]  /*12d10*/  MUFU.TANH R22, R120 ;  /* 0x0000007800167308 */ /* 0x000fe20000002400 */
[----:B------:R-:W-:Y:S01]  /*12d20*/  ISETP.GT.AND P5, PT, R246, R36, PT ;  /* 0x00000024f600720c */ /* 0x000fe20003fa4270 */
[----:B-1----:R-:W-:Y:S01]  /*12d30*/  FMUL.FTZ R39, R123, UR5 ;  /* 0x000000057b277c20 */ /* 0x002fe20008410000 */
[----:B------:R-:W-:Y:S02]  /*12d40*/  ISETP.GE.AND P2, PT, R36, R240, PT ;  /* 0x000000f02400720c */ /* 0x000fe40003f46270 */
[----:B------:R-:W-:Y:S02]  /*12d50*/  FSEL R115, R32, -INF , !P1 ;  /* 0xff80000020737808 */ /* 0x000fe40004800000 */
[----:B------:R-:W-:Y:S03]  /*12d60*/  FSEL R5, R5, -INF , !P5 ;  /* 0xff80000005057808 */ /* 0x000fe60006800000 */
[----:B------:R-:W1:Y:S01]  /*12d70*/  MUFU.TANH R32, R122 ;  /* 0x0000007a00207308 */ /* 0x000e620000002400 */
[----:B------:R-:W-:Y:S01]  /*12d80*/  FSEL R118, R3, -INF , !P2 ;  /* 0xff80000003767808 */ /* 0x000fe20005000000 */
[----:B------:R-:W-:Y:S01]  /*12d90*/  VIADD R3, R30, 0x71 ;  /* 0x000000711e037836 */ /* 0x000fe20000000000 */
[----:B------:R-:W-:Y:S02]  /*12da0*/  ISETP.GE.AND P5, PT, R36, R239, PT ;  /* 0x000000ef2400720c */ /* 0x000fe40003fa6270 */
[C---:B------:R-:W-:Y:S02]  /*12db0*/  ISETP.GT.AND P0, PT, R243.reuse, R40, PT ;  /* 0x00000028f300720c */ /* 0x040fe40003f04270 */
[----:B------:R-:W-:Y:S03]  /*12dc0*/  FSEL R114, R114, -INF , !P5 ;  /* 0xff80000072727808 */ /* 0x000fe60006800000 */
[----:B------:R-:W3:Y:S01]  /*12dd0*/  MUFU.TANH R39, R39 ;  /* 0x0000002700277308 */ /* 0x000ee20000002400 */
[----:B------:R-:W-:Y:S02]  /*12de0*/  ISETP.GT.AND P5, PT, R243, R3, PT ;  /* 0x00000003f300720c */ /* 0x000fe40003fa4270 */
[CC--:B------:R-:W-:Y:S02]  /*12df0*/  ISETP.GE.AND P2, PT, R36.reuse, R241.reuse, PT ;  /* 0x000000f12400720c */ /* 0x0c0fe40003f46270 */
[----:B------:R-:W-:Y:S02]  /*12e00*/  FSEL R105, R105, -INF , !P6 ;  /* 0xff80000069697808 */ /* 0x000fe40007000000 */
[-C--:B------:R-:W-:Y:S01]  /*12e10*/  ISETP.GE.AND P3, PT, R36, R242.reuse, PT ;  /* 0x000000f22400720c */ /* 0x080fe20003f66270 */
[----:B------:R-:W-:Y:S01]  /*12e20*/  VIADD R36, R30, 0x70 ;  /* 0x000000701e247836 */ /* 0x000fe20000000000 */
[----:B------:R-:W-:Y:S02]  /*12e30*/  ISETP.GE.AND P6, PT, R40, R242, PT ;  /* 0x000000f22800720c */ /* 0x000fe40003fc6270 */
[----:B------:R-:W-:Y:S02]  /*12e40*/  FSEL R26, R26, -INF , !P0 ;  /* 0xff8000001a1a7808 */ /* 0x000fe40004000000 */
[----:B--2---:R-:W-:Y:S02]  /*12e50*/  FSEL R2, R2, -INF , !P5 ;  /* 0xff80000002027808 */ /* 0x004fe40006800000 */
[----:B------:R-:W-:Y:S02]  /*12e60*/  ISETP.GE.AND P0, PT, R40, R241, PT ;  /* 0x000000f12800720c */ /* 0x000fe40003f06270 */
[-C--:B------:R-:W-:Y:S02]  /*12e70*/  ISETP.GT.AND P5, PT, R246, R3.reuse, PT ;  /* 0x00000003f600720c */ /* 0x080fe40003fa4270 */
[----:B------:R-:W-:Y:S02]  /*12e80*/  FSEL R95, R26, -INF , !P6 ;  /* 0xff8000001a5f7808 */ /* 0x000fe40007000000 */
[----:B------:R-:W2:Y:S01]  /*12e90*/  MUFU.TANH R26, R124 ;  /* 0x0000007c001a7308 */ /* 0x000ea20000002400 */
[-C--:B------:R-:W-:Y:S02]  /*12ea0*/  ISETP.GT.AND P6, PT, R244, R36.reuse, PT ;  /* 0x00000024f400720c */ /* 0x080fe40003fc4270 */
[----:B------:R-:W-:Y:S01]  /*12eb0*/  FSEL R89, R20, -INF , !P0 ;  /* 0xff80000014597808 */ /* 0x000fe20004000000 */
[----:B------:R-:W-:Y:S01]  /*12ec0*/  FMUL.FTZ R20, R126, UR5 ;  /* 0x000000057e147c20 */ /* 0x000fe20008410000 */
[----:B------:R-:W-:Y:S02]  /*12ed0*/  FSEL R88, R5, -INF , !P2 ;  /* 0xff80000005587808 */ /* 0x000fe40005000000 */
[----:B------:R-:W-:Y:S03]  /*12ee0*/  FSEL R38, R38, -INF , !P5 ;  /* 0xff80000026267808 */ /* 0x000fe60006800000 */
[----:B------:R-:W4:Y:S01]  /*12ef0*/  MUFU.TANH R5, R125 ;  /* 0x0000007d00057308 */ /* 0x000f220000002400 */
[----:B------:R-:W-:Y:S02]  /*12f00*/  ISETP.GT.AND P1, PT, R243, R36, PT ;  /* 0x00000024f300720c */ /* 0x000fe40003f24270 */
[-C--:B------:R-:W-:Y:S02]  /*12f10*/  ISETP.GT.AND P5, PT, R245, R3.reuse, PT ;  /* 0x00000003f500720c */ /* 0x080fe40003fa4270 */
[----:B-1----:R-:W-:Y:S02]  /*12f20*/  FSEL R32, R32, -INF , !P6 ;  /* 0xff80000020207808 */ /* 0x002fe40007000000 */
[----:B------:R-:W-:Y:S03]  /*12f30*/  FSEL R94, R94, -INF , !P3 ;  /* 0xff8000005e5e7808 */ /* 0x000fe60005800000 */
[----:B------:R-:W1:Y:S01]  /*12f40*/  MUFU.TANH R20, R20 ;  /* 0x0000001400147308 */ /* 0x000e620000002400 */
[-C--:B------:R-:W-:Y:S02]  /*12f50*/  ISETP.GE.AND P6, PT, R3, R242.reuse, PT ;  /* 0x000000f20300720c */ /* 0x080fe40003fc6270 */
[----:B------:R-:W-:Y:S02]  /*12f60*/  FSEL R0, R0, -INF , !P1 ;  /* 0xff80000000007808 */ /* 0x000fe40004800000 */
[----:B------:R-:W-:Y:S02]  /*12f70*/  ISETP.GE.AND P3, PT, R36, R242, PT ;  /* 0x000000f22400720c */ /* 0x000fe40003f66270 */
[----:B------:R-:W-:Y:S02]  /*12f80*/  FSEL R34, R34, -INF , !P5 ;  /* 0xff80000022227808 */ /* 0x000fe40006800000 */
[----:B------:R-:W-:Y:S02]  /*12f90*/  ISETP.GT.AND P5, PT, R244, R3, PT ;  /* 0x00000003f400720c */ /* 0x000fe40003fa4270 */
[-C--:B------:R-:W-:Y:S02]  /*12fa0*/  ISETP.GT.AND P1, PT, R246, R36.reuse, PT ;  /* 0x00000024f600720c */ /* 0x080fe40003f24270 */
[----:B------:R-:W-:Y:S01]  /*12fb0*/  FSEL R97, R2, -INF , !P6 ;  /* 0xff80000002617808 */ /* 0x000fe20007000000 */
[----:B------:R-:W-:Y:S01]  /*12fc0*/  FMUL.FTZ R2, R128, UR5 ;  /* 0x0000000580027c20 */ /* 0x000fe20008410000 */
[----:B------:R-:W-:Y:S01]  /*12fd0*/  FSEL R98, R0, -INF , !P3 ;  /* 0xff80000000627808 */ /* 0x000fe20005800000 */
[C---:B------:R-:W-:Y:S01]  /*12fe0*/  VIADD R0, R30.reuse, 0x78 ;  /* 0x000000781e007836 */ /* 0x040fe20000000000 */
[----:B---3--:R-:W-:Y:S01]  /*12ff0*/  FSEL R39, R39, -INF , !P5 ;  /* 0xff80000027277808 */ /* 0x008fe20006800000 */
[----:B------:R-:W-:Y:S01]  /*13000*/  VIADD R30, R30, 0x79 ;  /* 0x000000791e1e7836 */ /* 0x000fe20000000000 */
[----:B------:R-:W-:Y:S01]  /*13010*/  FSEL R28, R28, -INF , !P1 ;  /* 0xff8000001c1c7808 */ /* 0x000fe20004800000 */
[----:B------:R-:W3:Y:S01]  /*13020*/  MUFU.TANH R2, R2 ;  /* 0x0000000200027308 */ /* 0x000ee20000002400 */
[-C--:B------:R-:W-:Y:S02]  /*13030*/  ISETP.GE.AND P0, PT, R36, R241.reuse, PT ;  /* 0x000000f12400720c */ /* 0x080fe40003f06270 */
[----:B------:R-:W-:Y:S02]  /*13040*/  ISETP.GE.AND P5, PT, R3, R241, PT ;  /* 0x000000f10300720c */ /* 0x000fe40003fa6270 */
[----:B------:R-:W-:Y:S02]  /*13050*/  FSEL R92, R28, -INF , !P0 ;  /* 0xff8000001c5c7808 */ /* 0x000fe40004000000 */
[----:B------:R-:W-:Y:S02]  /*13060*/  FSEL R93, R38, -INF , !P5 ;  /* 0xff800000265d7808 */ /* 0x000fe40006800000 */
[C---:B------:R-:W-:Y:S02]  /*13070*/  ISETP.GT.AND P1, PT, R245.reuse, R36, PT ;  /* 0x00000024f500720c */ /* 0x040fe40003f24270 */
[C---:B------:R-:W-:Y:S02]  /*13080*/  ISETP.GT.AND P0, PT, R245.reuse, R0, PT ;  /* 0x00000000f500720c */ /* 0x040fe40003f04270 */
[----:B------:R-:W-:Y:S02]  /*13090*/  ISETP.GT.AND P5, PT, R245, R30, PT ;  /* 0x0000001ef500720c */ /* 0x000fe40003fa4270 */
[----:B------:R-:W-:Y:S02]  /*130a0*/  ISETP.GE.AND P2, PT, R36, R240, PT ;  /* 0x000000f02400720c */ /* 0x000fe40003f46270 */
[----:B------:R-:W-:Y:S02]  /*130b0*/  FSEL R22, R22, -INF , !P1 ;  /* 0xff80000016167808 */ /* 0x000fe40004800000 */
[----:B--2---:R-:W-:Y:S02]  /*130c0*/  FSEL R26, R26, -INF , !P0 ;  /* 0xff8000001a1a7808 */ /* 0x004fe40004000000 */
[----:B----4-:R-:W-:Y:S02]  /*130d0*/  FSEL R5, R5, -INF , !P5 ;  /* 0xff80000005057808 */ /* 0x010fe40006800000 */
[C---:B------:R-:W-:Y:S02]  /*130e0*/  ISETP.GT.AND P0, PT, R244.reuse, R0, PT ;  /* 0x00000000f400720c */ /* 0x040fe40003f04270 */
[----:B------:R-:W-:Y:S02]  /*130f0*/  ISETP.GT.AND P5, PT, R244, R30, PT ;  /* 0x0000001ef400720c */ /* 0x000fe40003fa4270 */
[-C--:B------:R-:W-:Y:S02]  /*13100*/  ISETP.GE.AND P1, PT, R36, R239.reuse, PT ;  /* 0x000000ef2400720c */ /* 0x080fe40003f26270 */
[CC--:B------:R-:W-:Y:S02]  /*13110*/  ISETP.GE.AND P3, PT, R3.reuse, R240.reuse, PT ;  /* 0x000000f00300720c */ /* 0x0c0fe40003f66270 */
[-C--:B------:R-:W-:Y:S01]  /*13120*/  ISETP.GE.AND P6, PT, R3, R239.reuse, PT ;  /* 0x000000ef0300720c */ /* 0x080fe20003fc6270 */
[----:B------:R-:W-:Y:S01]  /*13130*/  FMUL.FTZ R3, R129, UR5 ;  /* 0x0000000581037c20 */ /* 0x000fe20008410000 */
[----:B------:R-:W-:Y:S01]  /*13140*/  FSEL R125, R22, -INF , !P2 ;  /* 0xff800000167d7808 */ /* 0x000fe20005000000 */
[----:B------:R-:W-:Y:S01]  /*13150*/  FMUL.FTZ R22, R131, UR5 ;  /* 0x0000000583167c20 */ /* 0x000fe20008410000 */
[----:B------:R-:W-:Y:S02]  /*13160*/  ISETP.GE.AND P2, PT, R0, R240, PT ;  /* 0x000000f00000720c */ /* 0x000fe40003f46270 */
[----:B------:R-:W-:Y:S01]  /*13170*/  FSEL R124, R34, -INF , !P3 ;  /* 0xff800000227c7808 */ /* 0x000fe20005800000 */
[----:B------:R-:W2:Y:S01]  /*13180*/  MUFU.TANH R3, R3 ;  /* 0x0000000300037308 */ /* 0x000ea20000002400 */
[----:B-1----:R-:W-:Y:S02]  /*13190*/  FSEL R20, R20, -INF , !P0 ;  /* 0xff80000014147808 */ /* 0x002fe40004000000 */
[----:B------:R-:W-:Y:S02]  /*131a0*/  FSEL R41, R127, -INF , !P5 ;  /* 0xff8000007f297808 */ /* 0x000fe40006800000 */
[----:B------:R-:W-:Y:S02]  /*131b0*/  FSEL R120, R32, -INF , !P1 ;  /* 0xff80000020787808 */ /* 0x000fe40004800000 */
[----:B------:R-:W-:Y:S03]  /*131c0*/  FSEL R117, R39, -INF , !P6 ;  /* 0xff80000027757808 */ /* 0x000fe60007000000 */
[----:B------:R-:W1:Y:S01]  /*131d0*/  MUFU.TANH R22, R22 ;  /* 0x0000001600167308 */ /* 0x000e620000002400 */
[-C--:B------:R-:W-:Y:S02]  /*131e0*/  ISETP.GT.AND P3, PT, R243, R0.reuse, PT ;  /* 0x00000000f300720c */ /* 0x080fe40003f64270 */
[----:B------:R-:W-:Y:S02]  /*131f0*/  ISETP.GE.AND P0, PT, R0, R239, PT ;  /* 0x000000ef0000720c */ /* 0x000fe40003f06270 */
[----:B------:R-:W-:Y:S02]  /*13200*/  ISETP.GT.AND P5, PT, R246, R0, PT ;  /* 0x00000000f600720c */ /* 0x000fe40003fa4270 */
[C---:B------:R-:W-:Y:S02]  /*13210*/  ISETP.GE.AND P1, PT, R0.reuse, R242, PT ;  /* 0x000000f20000720c */ /* 0x040fe40003f26270 */
[----:B------:R-:W-:Y:S02]  /*13220*/  ISETP.GE.AND P6, PT, R0, R241, PT ;  /* 0x000000f10000720c */ /* 0x000fe40003fc6270 */
[----:B------:R-:W-:Y:S02]  /*13230*/  FMNMX3.FTZ R0, R166, R17, R15, !PT ;  /* 0x00000011a6007276 */ /* 0x000fe4000781000f */
[----:B------:R-:W-:Y:S02]  /*13240*/  FSEL R123, R26, -INF , !P2 ;  /* 0xff8000001a7b7808 */ /* 0x000fe40005000000 */
[----:B------:R-:W-:Y:S02]  /*13250*/  ISETP.GE.AND P2, PT, R30, R240, PT ;  /* 0x000000f01e00720c */ /* 0x000fe40003f46270 */
[----:B------:R-:W-:Y:S02]  /*13260*/  FMNMX3.FTZ R39, R165, R6, R4, !PT ;  /* 0x00000006a5277276 */ /* 0x000fe40007810004 */
[----:B------:R-:W-:Y:S02]  /*13270*/  FMNMX3.FTZ R0, R0, R23, R21, !PT ;  /* 0x0000001700007276 */ /* 0x000fe40007810015 */
[----:B---3--:R-:W-:Y:S02]  /*13280*/  FSEL R109, R2, -INF , !P3 ;  /* 0xff800000026d7808 */ /* 0x008fe40005800000 */
        /* <DEDUP_REMOVED lines=49> */
[----:B------:R-:W-:Y:S02]  /*135a0*/  ISETP.GE.AND P2, PT, R30, R242, PT ;  /* 0x000000f21e00720c */ /* 0x000fe40003f46270 */
[----:B------:R-:W-:Y:S02]  /*135b0*/  FMNMX3.FTZ R49, R49, R95, R94, !PT ;  /* 0x0000005f31317276 */ /* 0x000fe4000781005e */
[----:B------:R-:W-:Y:S02]  /*135c0*/  FMNMX3.FTZ R0, R0, R91, R90, !PT ;  /* 0x0000005b00007276 */ /* 0x000fe4000781005a */
[----:B------:R-:W-:Y:S02]  /*135d0*/  FSEL R42, R20, -INF , !P0 ;  /* 0xff800000142a7808 */ /* 0x000fe40004000000 */
[----:B------:R-:W-:Y:S02]  /*135e0*/  FMNMX3.FTZ R20, R5, R75, R74, !PT ;  /* 0x0000004b05147276 */ /* 0x000fe4000781004a */
[----:B------:R-:W-:Y:S02]  /*135f0*/  FMNMX3.FTZ R26, R26, R121, R118, !PT ;  /* 0x000000791a1a7276 */ /* 0x000fe40007810076 */
[----:B------:R-:W-:Y:S02]  /*13600*/  FMNMX3.FTZ R49, R49, R98, R97, !PT ;  /* 0x0000006231317276 */ /* 0x000fe40007810061 */
[----:B------:R-:W-:Y:S02]  /*13610*/  FSEL R109, R109, -INF , !P1 ;  /* 0xff8000006d6d7808 */ /* 0x000fe40004800000 */
[----:B------:R-:W-:Y:S02]  /*13620*/  FSEL R108, R3, -INF , !P2 ;  /* 0xff800000036c7808 */ /* 0x000fe40005000000 */
[----:B------:R-:W-:Y:S02]  /*13630*/  ISETP.GE.AND P3, PT, R30, R239, PT ;  /* 0x000000ef1e00720c */ /* 0x000fe40003f66270 */
[----:B------:R-:W-:Y:S02]  /*13640*/  FMNMX3.FTZ R0, R0, R106, R105, !PT ;  /* 0x0000006a00007276 */ /* 0x000fe40007810069 */
[----:B------:R-:W-:Y:S02]  /*13650*/  FMNMX3.FTZ R20, R20, R89, R88, !PT ;  /* 0x0000005914147276 */ /* 0x000fe40007810058 */
[----:B------:R-:W-:Y:S02]  /*13660*/  ISETP.GT.AND P0, PT, R246, R30, PT ;  /* 0x0000001ef600720c */ /* 0x000fe40003f04270 */
[----:B------:R-:W-:Y:S02]  /*13670*/  FMNMX3.FTZ R26, R26, R125, R124, !PT ;  /* 0x0000007d1a1a7276 */ /* 0x000fe4000781007c */
[----:B------:R-:W-:Y:S02]  /*13680*/  FMNMX3.FTZ R49, R49, R109, R108, !PT ;  /* 0x0000006d31317276 */ /* 0x000fe4000781006c */
[----:B------:R-:W-:Y:S02]  /*13690*/  FSEL R41, R41, -INF , !P3 ;  /* 0xff80000029297808 */ /* 0x000fe40005800000 */
[----:B------:R-:W-:Y:S02]  /*136a0*/  FMNMX3.FTZ R0, R0, R115, R114, !PT ;  /* 0x0000007300007276 */ /* 0x000fe40007810072 */
[----:B------:R-:W-:Y:S02]  /*136b0*/  FMNMX3.FTZ R3, R20, R92, R93, !PT ;  /* 0x0000005c14037276 */ /* 0x000fe4000781005d */
[----:B-1----:R-:W-:Y:S01]  /*136c0*/  FSEL R22, R22, -INF , !P0 ;  /* 0xff80000016167808 */ /* 0x002fe20004000000 */
[----:B------:R-:W1:Y:S01]  /*136d0*/  SHFL.BFLY PT, R20, R49, 0x2, 0x1f ;  /* 0x0c401f0031147f89 */ /* 0x000e6200000e0000 */
[----:B------:R-:W-:Y:S02]  /*136e0*/  ISETP.GE.AND P3, PT, R30, R241, PT ;  /* 0x000000f11e00720c */ /* 0x000fe40003f66270 */
[----:B------:R-:W-:Y:S02]  /*136f0*/  FMNMX3.FTZ R2, R26, R123, R128, !PT ;  /* 0x0000007b1a027276 */ /* 0x000fe40007810080 */
[----:B------:R-:W-:Y:S02]  /*13700*/  FSEL R100, R100, -INF , !P5 ;  /* 0xff80000064647808 */ /* 0x000fe40006800000 */
[----:B------:R-:W-:Y:S01]  /*13710*/  FMNMX3.FTZ R0, R0, R120, R117, !PT ;  /* 0x0000007800007276 */ /* 0x000fe20007810075 */
[----:B------:R-:W2:Y:S01]  /*13720*/  SHFL.BFLY PT, R45, R2, 0x2, 0x1f ;  /* 0x0c401f00022d7f89 */ /* 0x000ea200000e0000 */
[----:B------:R-:W-:Y:S02]  /*13730*/  FSEL R99, R22, -INF , !P3 ;  /* 0xff80000016637808 */ /* 0x000fe40005800000 */
[----:B------:R-:W-:Y:S02]  /*13740*/  FSEL R100, R100, -INF , !P6 ;  /* 0xff80000064647808 */ /* 0x000fe40007000000 */
[----:B------:R-:W-:Y:S02]  /*13750*/  FMNMX3.FTZ R5, R0, R42, R41, !PT ;  /* 0x0000002a00057276 */ /* 0x000fe40007810029 */
[----:B------:R-:W-:Y:S03]  /*13760*/  FMNMX3.FTZ R47, R3, R100, R99, !PT ;  /* 0x00000064032f7276 */ /* 0x000fe60007810063 */
[----:B------:R-:W3:Y:S08]  /*13770*/  SHFL.BFLY PT, R0, R5, 0x2, 0x1f ;  /* 0x0c401f0005007f89 */ /* 0x000ef000000e0000 */
[----:B------:R-:W4:Y:S01]  /*13780*/  SHFL.BFLY PT, R22, R47, 0x2, 0x1f ;  /* 0x0c401f002f167f89 */ /* 0x000f2200000e0000 */
[----:B-1----:R-:W-:Y:S07]  /*13790*/  FMNMX.FTZ R39, R49, R20, !PT ;  /* 0x0000001431277209 */ /* 0x002fee0007810000 */
[----:B------:R-:W1:Y:S01]  /*137a0*/  SHFL.BFLY PT, R36, R39, 0x1, 0x1f ;  /* 0x0c201f0027247f89 */ /* 0x000e6200000e0000 */
[----:B--2---:R-:W-:Y:S07]  /*137b0*/  FMNMX.FTZ R45, R2, R45, !PT ;  /* 0x0000002d022d7209 */ /* 0x004fee0007810000 */
[----:B------:R-:W2:Y:S01]  /*137c0*/  SHFL.BFLY PT, R2, R45, 0x1, 0x1f ;  /* 0x0c201f002d027f89 */ /* 0x000ea200000e0000 */
[----:B---3--:R-:W-:Y:S02]  /*137d0*/  FMNMX.FTZ R3, R5, R0, !PT ;  /* 0x0000000005037209 */ /* 0x008fe40007810000 */
[----:B----4-:R-:W-:Y:S05]  /*137e0*/  FMNMX.FTZ R20, R47, R22, !PT ;  /* 0x000000162f147209 */ /* 0x010fea0007810000 */
[----:B------:R-:W3:Y:S08]  /*137f0*/  SHFL.BFLY PT, R0, R3, 0x1, 0x1f ;  /* 0x0c201f0003007f89 */ /* 0x000ef000000e0000 */
[----:B------:R-:W4:Y:S01]  /*13800*/  SHFL.BFLY PT, R5, R20, 0x1, 0x1f ;  /* 0x0c201f0014057f89 */ /* 0x000f2200000e0000 */
[----:B-1----:R-:W-:Y:S04]  /*13810*/  FMNMX.FTZ R36, R39, R36, !PT ;  /* 0x0000002427247209 */ /* 0x002fe80007810000 */
[C---:B------:R-:W-:Y:S01]  /*13820*/  FSETP.NEU.FTZ.AND P3, PT, R36.reuse, -INF , PT ;  /* 0xff8000002400780b */ /* 0x040fe20003f7d000 */
[----:B------:R-:W-:Y:S01]  /*13830*/  FMUL.FTZ R116, R36, UR4 ;  /* 0x0000000424747c20 */ /* 0x000fe20008410000 */
[----:B--2---:R-:W-:Y:S04]  /*13840*/  FMNMX.FTZ R2, R45, R2, !PT ;  /* 0x000000022d027209 */ /* 0x004fe80007810000 */
[----:B------:R-:W-:Y:S02]  /*13850*/  FSEL R116, R116, RZ, P3 ;  /* 0x000000ff74747208 */ /* 0x000fe40001800000 */
[C---:B------:R-:W-:Y:S01]  /*13860*/  FSETP.NEU.FTZ.AND P1, PT, R2.reuse, -INF , PT ;  /* 0xff8000000200780b */ /* 0x040fe20003f3d000 */
[----:B------:R-:W-:Y:S02]  /*13870*/  FMUL.FTZ R129, R2, UR4 ;  /* 0x0000000402817c20 */ /* 0x000fe40008410000 */
[--C-:B------:R-:W-:Y:S01]  /*13880*/  FFMA.FTZ R66, R23, UR4, -R116.reuse ;  /* 0x0000000417427c23 */ /* 0x100fe20008010874 */
[--C-:B------:R-:W-:Y:S01]  /*13890*/  FFMA.FTZ R61, R21, UR4, -R116.reuse ;  /* 0x00000004153d7c23 */ /* 0x100fe20008010874 */
[--C-:B------:R-:W-:Y:S01]  /*138a0*/  FFMA.FTZ R86, R17, UR4, -R116.reuse ;  /* 0x0000000411567c23 */ /* 0x100fe20008010874 */
[----:B---3--:R-:W-:Y:S01]  /*138b0*/  FMNMX.FTZ R0, R3, R0, !PT ;  /* 0x0000000003007209 */ /* 0x008fe20007810000 */
[----:B------:R-:W-:Y:S01]  /*138c0*/  FFMA.FTZ R73, R15, UR4, -R116 ;  /* 0x000000040f497c23 */ /* 0x000fe20008010874 */
[----:B------:R-:W-:Y:S01]  /*138d0*/  FSEL R129, R129, RZ, P1 ;  /* 0x000000ff81817208 */ /* 0x000fe20000800000 */
[----:B------:R-:W-:Y:S01]  /*138e0*/  MUFU.EX2 R66, R66 ;  /* 0x0000004200427308 */ /* 0x000fe20000000800 */
[----:B----4-:R-:W-:Y:S01]  /*138f0*/  FMNMX.FTZ R3, R20, R5, !PT ;  /* 0x0000000514037209 */ /* 0x010fe20007810000 */
[----:B------:R-:W-:Y:S01]  /*13900*/  FMUL.FTZ R122, R0, UR4 ;  /* 0x00000004007a7c20 */ /* 0x000fe20008410000 */
[----:B------:R-:W1:Y:S07]  /*13910*/  LDSM.16.MT88.4 R20, [R214+0x4000] ;  /* 0x00400000d614783b */ /* 0x000e6e0000004200 */
[----:B------:R-:W-:Y:S01]  /*13920*/  MUFU.EX2 R86, R86 ;  /* 0x0000005600567308 */ /* 0x000fe20000000800 */
[C---:B------:R-:W-:Y:S01]  /*13930*/  FSETP.NEU.FTZ.AND P2, PT, R3.reuse, -INF , PT ;  /* 0xff8000000300780b */ /* 0x040fe20003f5d000 */
[--C-:B------:R-:W-:Y:S01]  /*13940*/  FFMA.FTZ R71, R4, UR4, -R129.reuse ;  /* 0x0000000404477c23 */ /* 0x100fe20008010881 */
[C---:B------:R-:W-:Y:S07]  /*13950*/  FMUL.FTZ R112, R3.reuse, UR4 ;  /* 0x0000000403707c20 */ /* 0x040fee0008410000 */
[----:B------:R-:W-:Y:S01]  /*13960*/  MUFU.EX2 R73, R73 ;  /* 0x0000004900497308 */ /* 0x000fe20000000800 */
[----:B------:R-:W-:Y:S01]  /*13970*/  FSEL R4, R3, RZ, P2 ;  /* 0x000000ff03047208 */ /* 0x000fe20001000000 */
[----:B------:R-:W-:Y:S01]  /*13980*/  FFMA.FTZ R60, R8, UR4, -R129 ;  /* 0x00000004083c7c23 */ /* 0x000fe20008010881 */
[----:B------:R-:W-:Y:S07]  /*13990*/  FSETP.NEU.FTZ.AND P0, PT, R0, -INF , PT ;  /* 0xff8000000000780b */ /* 0x000fee0003f1d000 */
[----:B------:R-:W-:Y:S01]  /*139a0*/  MUFU.EX2 R61, R61 ;  /* 0x0000003d003d7308 */ /* 0x000fe20000000800 */
[----:B------:R-:W-:Y:S01]  /*139b0*/  FSEL R5, R36, RZ, P3 ;  /* 0x000000ff24057208 */ /* 0x000fe20001800000 */
[----:B------:R-:W-:Y:S01]  /*139c0*/  FADD.FTZ R8, -R4, R167 ;  /* 0x000000a704087221 */ /* 0x000fe20000010100 */
[----:B------:R-:W-:Y:S07]  /*139d0*/  FSEL R112, R112, RZ, P2 ;  /* 0x000000ff70707208 */ /* 0x000fee0001000000 */
[----:B------:R-:W-:Y:S01]  /*139e0*/  MUFU.EX2 R71, R71 ;  /* 0x0000004700477308 */ /* 0x000fe20000000800 */
[----:B------:R-:W-:Y:S01]  /*139f0*/  FSEL R122, R122, RZ, P0 ;  /* 0x000000ff7a7a7208 */ /* 0x000fe20000000000 */
[----:B------:R-:W-:Y:S01]  /*13a00*/  FADD.FTZ R5, -R5, R166 ;  /* 0x000000a605057221 */ /* 0x000fe20000010100 */
[--C-:B------:R-:W-:Y:S01]  /*13a10*/  FFMA.FTZ R111, R6, UR4, -R129.reuse ;  /* 0x00000004066f7c23 */ /* 0x100fe20008010881 */
[----:B------:R-:W-:Y:S01]  /*13a20*/  FMUL.FTZ R6, R8, UR4 ;  /* 0x0000000408067c20 */ /* 0x000fe20008410000 */
[----:B------:R-:W-:Y:S01]  /*13a30*/  FFMA.FTZ R64, R7, UR4, -R112 ;  /* 0x0000000407407c23 */ /* 0x000fe20008010870 */
[----:B------:R-:W-:Y:S01]  /*13a40*/  FFMA.FTZ R62, R37, UR4, -R122 ;  /* 0x00000004253e7c23 */ /* 0x000fe2000801087a */
[--C-:B------:R-:W-:Y:S01]  /*13a50*/  FFMA.FTZ R72, R13, UR4, -R112.reuse ;  /* 0x000000040d487c23 */ /* 0x100fe20008010870 */
[--C-:B------:R-:W-:Y:S01]  /*13a60*/  FFMA.FTZ R70, R19, UR4, -R112.reuse ;  /* 0x0000000413467c23 */ /* 0x100fe20008010870 */
[----:B------:R-:W-:Y:S01]  /*13a70*/  FFMA.FTZ R65, R11, UR4, -R112 ;  /* 0x000000040b417c23 */ /* 0x000fe20008010870 */
[----:B------:R-:W-:Y:S01]  /*13a80*/  FMUL.FTZ R7, R5, UR4 ;  /* 0x0000000405077c20 */ /* 0x000fe20008410000 */
[----:B------:R-:W-:Y:S01]  /*13a90*/  FSEL R5, R0, RZ, P0 ;  /* 0x000000ff00057208 */ /* 0x000fe20000000000 */
[----:B------:R-:W2:Y:S01]  /*13aa0*/  MUFU.EX2 R37, R6 ;  /* 0x0000000600257308 */ /* 0x000ea20000000800 */
[----:B------:R-:W-:Y:S01]  /*13ab0*/  FSEL R4, R2, RZ, P1 ;  /* 0x000000ff02047208 */ /* 0x000fe20000800000 */
[----:B------:R-:W-:Y:S01]  /*13ac0*/  FFMA.FTZ R63, R10, UR4, -R129 ;  /* 0x000000040a3f7c23 */ /* 0x000fe20008010881 */
[----:B------:R-:W-:Y:S01]  /*13ad0*/  FFMA.FTZ R85, R35, UR4, -R122 ;  /* 0x0000000423557c23 */ /* 0x000fe2000801087a */
[----:B------:R-:W-:Y:S06]  /*13ae0*/  FADD.FTZ R5, -R5, R164 ;  /* 0x000000a405057221 */ /* 0x000fec0000010100 */
[----:B------:R-:W-:Y:S01]  /*13af0*/  MUFU.EX2 R64, R64 ;  /* 0x0000004000407308 */ /* 0x000fe20000000800 */
[----:B------:R-:W-:Y:S01]  /*13b00*/  FADD.FTZ R4, -R4, R165 ;  /* 0x000000a504047221 */ /* 0x000fe20000010100 */
[--C-:B------:R-:W-:Y:S01]  /*13b10*/  FFMA.FTZ R69, R33, UR4, -R122.reuse ;  /* 0x0000000421457c23 */ /* 0x100fe2000801087a */
[----:B------:R-:W-:Y:S07]  /*13b20*/  FFMA.FTZ R83, R9, UR4, -R122 ;  /* 0x0000000409537c23 */ /* 0x000fee000801087a */
[----:B------:R-:W-:Y:S01]  /*13b30*/  MUFU.EX2 R70, R70 ;  /* 0x0000004600467308 */ /* 0x000fe20000000800 */
[----:B------:R-:W-:Y:S01]  /*13b40*/  FMUL.FTZ R8, R5, UR4 ;  /* 0x0000000405087c20 */ /* 0x000fe20008410000 */
[----:B------:R-:W-:Y:S01]  /*13b50*/  FMUL.FTZ R9, R4, UR4 ;  /* 0x0000000404097c20 */ /* 0x000fe20008410000 */
[----:B------:R-:W-:Y:S07]  /*13b60*/  IMAD.MOV.U32 R164, RZ, RZ, R48 ;  /* 0x000000ffffa47224 */ /* 0x000fee00078e0030 */
[----:B------:R-:W3:Y:S01]  /*13b70*/  MUFU.EX2 R39, R7 ;  /* 0x0000000700277308 */ /* 0x000ee20000000800 */
[----:B--2---:R-:W-:Y:S01]  /*13b80*/  FMUL.FTZ R6, R37, R162 ;  /* 0x000000a225067220 */ /* 0x004fe20000410000 */
[----:B------:R-:W-:Y:S01]  /*13b90*/  IMAD.MOV.U32 R166, RZ, RZ, R51 ;  /* 0x000000ffffa67224 */ /* 0x000fe200078e0033 */
[----:B------:R-:W-:Y:S07]  /*13ba0*/  F2FP.BF16.F32.PACK_AB R44, R73, R86 ;  /* 0x00000056492c723e */ /* 0x000fee00000010ff */
[----:B------:R-:W2:Y:S01]  /*13bb0*/  MUFU.EX2 R72, R72 ;  /* 0x0000004800487308 */ /* 0x000ea20000000800 */
[----:B------:R-:W-:Y:S01]  /*13bc0*/  IMAD.MOV.U32 R162, RZ, RZ, R50 ;  /* 0x000000ffffa27224 */ /* 0x000fe200078e0032 */
[----:B------:R-:W-:Y:S01]  /*13bd0*/  F2FP.BF16.F32.PACK_AB R46, R61, R66 ;  /* 0x000000423d2e723e */ /* 0x000fe200000010ff */
[----:B------:R-:W4:Y:S07]  /*13be0*/  LDSM.16.MT88.4 R48, [R212+0x4000] ;  /* 0x00400000d430783b */ /* 0x000f2e0000004200 */
[----:B------:R-:W5:Y:S01]  /*13bf0*/  MUFU.EX2 R65, R65 ;  /* 0x0000004100417308 */ /* 0x000f620000000800 */
[----:B------:R-:W-:Y:S02]  /*13c00*/  IMAD.MOV.U32 R165, RZ, RZ, R103 ;  /* 0x000000ffffa57224 */ /* 0x000fe400078e0067 */
[--C-:B------:R-:W-:Y:S01]  /*13c10*/  FFMA.FTZ R103, R14, UR4, -R129.reuse ;  /* 0x000000040e677c23 */ /* 0x100fe20008010881 */
[--C-:B------:R-:W-:Y:S06]  /*13c20*/  FFMA.FTZ R110, R18, UR4, -R129.reuse ;  /* 0x00000004126e7c23 */ /* 0x100fec0008010881 */
[----:B------:R-:W-:Y:S01]  /*13c30*/  MUFU.EX2 R60, R60 ;  /* 0x0000003c003c7308 */ /* 0x000fe20000000800 */
[--C-:B------:R-:W-:Y:S01]  /*13c40*/  FFMA.FTZ R113, R16, UR4, -R129.reuse ;  /* 0x0000000410717c23 */ /* 0x100fe20008010881 */
[C---:B---3--:R-:W-:Y:S01]  /*13c50*/  FMUL.FTZ R5, R39.reuse, R161 ;  /* 0x000000a127057220 */ /* 0x048fe20000410000 */
[----:B------:R-:W-:Y:S07]  /*13c60*/  FMUL.FTZ R4, R39, R160 ;  /* 0x000000a027047220 */ /* 0x000fee0000410000 */
[----:B------:R-:W3:Y:S01]  /*13c70*/  MUFU.EX2 R63, R63 ;  /* 0x0000003f003f7308 */ /* 0x000ee20000000800 */
[----:B------:R-:W-:Y:S01]  /*13c80*/  FMUL.FTZ R7, R37, R163 ;  /* 0x000000a325077220 */ /* 0x000fe20000410000 */
[----:B--2---:R-:W-:Y:S01]  /*13c90*/  F2FP.BF16.F32.PACK_AB R45, R64, R72 ;  /* 0x00000048402d723e */ /* 0x004fe200000010ff */
[----:B------:R-:W-:Y:S07]  /*13ca0*/  IMAD.MOV.U32 R160, RZ, RZ, R102 ;  /* 0x000000ffffa07224 */ /* 0x000fee00078e0066 */
[----:B------:R-:W2:Y:S01]  /*13cb0*/  MUFU.EX2 R40, R9 ;  /* 0x0000000900287308 */ /* 0x000ea20000000800 */
[--C-:B------:R-:W-:Y:S01]  /*13cc0*/  FFMA.FTZ R102, R12, UR4, -R129.reuse ;  /* 0x000000040c667c23 */ /* 0x100fe20008010881 */
[----:B-----5:R-:W-:Y:S01]  /*13cd0*/  F2FP.BF16.F32.PACK_AB R47, R65, R70 ;  /* 0x00000046412f723e */ /* 0x020fe200000010ff */
[----:B------:R-:W-:Y:S07]  /*13ce0*/  IMAD.MOV.U32 R161, RZ, RZ, R54 ;  /* 0x000000ffffa17224 */ /* 0x000fee00078e0036 */
[----:B------:R5:W4:Y:S01]  /*13cf0*/  MUFU.EX2 R38, R8 ;  /* 0x0000000800267308 */ /* 0x000b220000000800 */
[----:B------:R-:W-:Y:S02]  /*13d00*/  IMAD.MOV.U32 R167, RZ, RZ, R52 ;  /* 0x000000ffffa77224 */ /* 0x000fe400078e0034 */
[----:B------:R-:W-:Y:S01]  /*13d10*/  FFMA.FTZ R130, R55, UR4, -R116 ;  /* 0x0000000437827c23 */ /* 0x000fe20008010874 */
[----:B------:R-:W-:Y:S06]  /*13d20*/  FMUL.FTZ R16, R39, R148 ;  /* 0x0000009427107220 */ /* 0x000fec0000410000 */
[----:B------:R-:W4:Y:S01]  /*13d30*/  MUFU.EX2 R111, R111 ;  /* 0x0000006f006f7308 */ /* 0x000f220000000800 */
[-C--:B-1----:R-:W-:Y:S09]  /*13d40*/  HMMA.16816.F32.BF16 R4, R44, R20.reuse, R4 ;  /* 0x000000142c04723c */ /* 0x082ff20000041804 */
[----:B------:R-:W-:Y:S01]  /*13d50*/  MUFU.EX2 R85, R85 ;  /* 0x0000005500557308 */ /* 0x000fe20000000800 */
[----:B---3--:R-:W-:Y:S01]  /*13d60*/  F2FP.BF16.F32.PACK_AB R34, R60, R63 ;  /* 0x0000003f3c22723e */ /* 0x008fe200000010ff */
[C---:B--2---:R-:W-:Y:S08]  /*13d70*/  FMUL.FTZ R9, R40.reuse, R157 ;  /* 0x0000009d28097220 */ /* 0x044ff00000410000 */
[----:B------:R-:W1:Y:S01]  /*13d80*/  MUFU.EX2 R69, R69 ;  /* 0x0000004500457308 */ /* 0x000e620000000800 */
[C---:B------:R-:W-:Y:S01]  /*13d90*/  FMUL.FTZ R12, R40.reuse, R152 ;  /* 0x00000098280c7220 */ /* 0x040fe20000410000 */
[----:B-----5:R-:W-:Y:S01]  /*13da0*/  FMUL.FTZ R8, R40, R156 ;  /* 0x0000009c28087220 */ /* 0x020fe20000410000 */
[C---:B----4-:R-:W-:Y:S07]  /*13db0*/  FMUL.FTZ R10, R38.reuse, R158 ;  /* 0x0000009e260a7220 */ /* 0x050fee0000410000 */
[----:B------:R-:W-:Y:S01]  /*13dc0*/  MUFU.EX2 R62, R62 ;  /* 0x0000003e003e7308 */ /* 0x000fe20000000800 */
[----:B------:R-:W-:Y:S01]  /*13dd0*/  FMUL.FTZ R11, R38, R159 ;  /* 0x0000009f260b7220 */ /* 0x000fe20000410000 */
[----:B------:R-:W-:Y:S01]  /*13de0*/  F2FP.BF16.F32.PACK_AB R32, R71, R111 ;  /* 0x0000006f4720723e */ /* 0x000fe200000010ff */
[----:B------:R-:W-:Y:S07]  /*13df0*/  FMUL.FTZ R13, R40, R153 ;  /* 0x00000099280d7220 */ /* 0x000fee0000410000 */
[----:B------:R-:W2:Y:S01]  /*13e00*/  MUFU.EX2 R83, R83 ;  /* 0x0000005300537308 */ /* 0x000ea20000000800 */
[C---:B------:R-:W-:Y:S01]  /*13e10*/  FMUL.FTZ R14, R38.reuse, R154 ;  /* 0x0000009a260e7220 */ /* 0x040fe20000410000 */
[----:B------:R-:W-:Y:S01]  /*13e20*/  FMUL.FTZ R15, R38, R155 ;  /* 0x0000009b260f7220 */ /* 0x000fe20000410000 */
[----:B------:R-:W-:Y:S01]  /*13e30*/  FMUL.FTZ R17, R39, R149 ;  /* 0x0000009527117220 */ /* 0x000fe20000410000 */
[C---:B------:R-:W-:Y:S01]  /*13e40*/  FMUL.FTZ R18, R37.reuse, R150 ;  /* 0x0000009625127220 */ /* 0x040fe20000410000 */
[----:B------:R-:W-:Y:S01]  /*13e50*/  FMUL.FTZ R19, R37, R151 ;  /* 0x0000009725137220 */ /* 0x000fe20000410000 */
[----:B-1----:R-:W-:Y:S01]  /*13e60*/  F2FP.BF16.F32.PACK_AB R33, R69, R85 ;  /* 0x000000554521723e */ /* 0x002fe200000010ff */
[----:B------:R-:W-:Y:S01]  /*13e70*/  FFMA.FTZ R126, R24, UR4, -R122 ;  /* 0x00000004187e7c23 */ /* 0x000fe2000801087a */
[----:B------:R-:W-:Y:S01]  /*13e80*/  FMUL.FTZ R24, R40, R140 ;  /* 0x0000008c28187220 */ /* 0x000fe20000410000 */
[--C-:B------:R-:W-:Y:S01]  /*13e90*/  FFMA.FTZ R140, R53, UR4, -R116.reuse ;  /* 0x00000004358c7c23 */ /* 0x100fe20008010874 */
[----:B------:R-:W-:Y:S01]  /*13ea0*/  FFMA.FTZ R127, R27, UR4, -R116 ;  /* 0x000000041b7f7c23 */ /* 0x000fe20008010874 */
[----:B------:R-:W1:Y:S01]  /*13eb0*/  LDSM.16.MT88.4 R52, [R214+0x4400] ;  /* 0x00440000d634783b */ /* 0x000e620000004200 */
[C---:B------:R-:W-:Y:S01]  /*13ec0*/  FMUL.FTZ R26, R38.reuse, R142 ;  /* 0x0000008e261a7220 */ /* 0x040fe20000410000 */
[C---:B------:R-:W-:Y:S01]  /*13ed0*/  FMUL.FTZ R27, R38.reuse, R143 ;  /* 0x0000008f261b7220 */ /* 0x040fe20000410000 */
[----:B--2---:R-:W-:Y:S01]  /*13ee0*/  F2FP.BF16.F32.PACK_AB R35, R83, R62 ;  /* 0x0000003e5323723e */ /* 0x004fe200000010ff */
[----:B------:R-:W-:Y:S01]  /*13ef0*/  FMUL.FTZ R30, R38, R138 ;  /* 0x0000008a261e7220 */ /* 0x000fe20000410000 */
[----:B------:R-:W-:Y:S01]  /*13f00*/  FFMA.FTZ R138, R56, UR4, -R122 ;  /* 0x00000004388a7c23 */ /* 0x000fe2000801087a */
[----:B------:R-:W-:Y:S01]  /*13f10*/  MUFU.EX2 R110, R110 ;  /* 0x0000006e006e7308 */ /* 0x000fe20000000800 */
[----:B------:R-:W-:Y:S01]  /*13f20*/  FFMA.FTZ R150, R206, UR4, -R116 ;  /* 0x00000004ce967c23 */ /* 0x000fe20008010874 */
[--C-:B------:R-:W-:Y:S01]  /*13f30*/  FFMA.FTZ R131, R31, UR4, -R112.reuse ;  /* 0x000000041f837c23 */ /* 0x100fe20008010870 */
[----:B------:R-:W-:Y:S01]  /*13f40*/  FMUL.FTZ R31, R38, R139 ;  /* 0x0000008b261f7220 */ /* 0x000fe20000410000 */
[C---:B------:R-:W-:Y:S06]  /*13f50*/  HMMA.16816.F32.BF16 R8, R32.reuse, R20, R8 ;  /* 0x000000142008723c */ /* 0x040fec0000041808 */
[----:B------:R-:W-:Y:S01]  /*13f60*/  MUFU.EX2 R130, R130 ;  /* 0x0000008200827308 */ /* 0x000fe20000000800 */
[--C-:B------:R-:W-:Y:S09]  /*13f70*/  FFMA.FTZ R139, R58, UR4, -R112.reuse ;  /* 0x000000043a8b7c23 */ /* 0x100ff20008010870 */
[----:B------:R-:W-:Y:S01]  /*13f80*/  MUFU.EX2 R150, R150 ;  /* 0x0000009600967308 */ /* 0x000fe20000000800 */
[C---:B------:R-:W-:Y:S01]  /*13f90*/  FMUL.FTZ R20, R39.reuse, R144 ;  /* 0x0000009027147220 */ /* 0x040fe20000410000 */
[----:B------:R-:W-:Y:S01]  /*13fa0*/  FMUL.FTZ R21, R39, R145 ;  /* 0x0000009127157220 */ /* 0x000fe20000410000 */
[-C--:B------:R-:W-:Y:S07]  /*13fb0*/  HMMA.16816.F32.BF16 R12, R32, R22.reuse, R12 ;  /* 0x00000016200c723c */ /* 0x080fee000004180c */
[----:B------:R-:W2:Y:S01]  /*13fc0*/  MUFU.EX2 R127, R127 ;  /* 0x0000007f007f7308 */ /* 0x000ea20000000800 */
[----:B------:R-:W-:Y:S01]  /*13fd0*/  FFMA.FTZ R144, R25, UR4, -R112 ;  /* 0x0000000419907c23 */ /* 0x000fe20008010870 */
[C---:B------:R-:W-:Y:S01]  /*13fe0*/  FMUL.FTZ R25, R40.reuse, R141 ;  /* 0x0000008d28197220 */ /* 0x040fe20000410000 */
[----:B------:R-:W-:Y:S01]  /*13ff0*/  FFMA.FTZ R141, R59, UR4, -R122 ;  /* 0x000000043b8d7c23 */ /* 0x000fe2000801087a */
[----:B------:R-:W-:Y:S06]  /*14000*/  FMUL.FTZ R28, R40, R136 ;  /* 0x00000088281c7220 */ /* 0x000fec0000410000 */
[----:B------:R-:W-:Y:S01]  /*14010*/  MUFU.EX2 R142, R144 ;  /* 0x00000090008e7308 */ /* 0x000fe20000000800 */
[C---:B------:R-:W-:Y:S09]  /*14020*/  HMMA.16816.F32.BF16 R16, R44.reuse, R22, R16 ;  /* 0x000000162c10723c */ /* 0x040ff20000041810 */
[----:B------:R-:W3:Y:S01]  /*14030*/  MUFU.EX2 R131, R131 ;  /* 0x0000008300837308 */ /* 0x000ee20000000800 */
[C---:B------:R-:W-:Y:S01]  /*14040*/  FMUL.FTZ R22, R37.reuse, R146 ;  /* 0x0000009225167220 */ /* 0x040fe20000410000 */
[----:B------:R-:W-:Y:S01]  /*14050*/  FMUL.FTZ R23, R37, R147 ;  /* 0x0000009325177220 */ /* 0x000fe20000410000 */
[----:B------:R-:W-:Y:S07]  /*14060*/  FFMA.FTZ R143, R208, UR4, -R116 ;  /* 0x00000004d08f7c23 */ /* 0x000fee0008010874 */
[----:B------:R-:W-:Y:S01]  /*14070*/  MUFU.EX2 R140, R140 ;  /* 0x0000008c008c7308 */ /* 0x000fe20000000800 */
[--C-:B------:R-:W-:Y:S01]  /*14080*/  FFMA.FTZ R148, R200, UR4, -R112.reuse ;  /* 0x00000004c8947c23 */ /* 0x100fe20008010870 */
[----:B------:R-:W-:Y:S01]  /*14090*/  FFMA.FTZ R145, R196, UR4, -R112 ;  /* 0x00000004c4917c23 */ /* 0x000fe20008010870 */
[--C-:B------:R-:W-:Y:S07]  /*140a0*/  FFMA.FTZ R154, R194, UR4, -R122.reuse ;  /* 0x00000004c29a7c23 */ /* 0x100fee000801087a */
[----:B------:R-:W-:Y:S01]  /*140b0*/  MUFU.EX2 R139, R139 ;  /* 0x0000008b008b7308 */ /* 0x000fe20000000800 */
[-C--:B------:R-:W-:Y:S09]  /*140c0*/  HMMA.16816.F32.BF16 R20, R44, R48.reuse, R20 ;  /* 0x000000302c14723c */ /* 0x080ff20000041814 */
[----:B------:R-:W-:Y:S01]  /*140d0*/  MUFU.EX2 R143, R143 ;  /* 0x0000008f008f7308 */ /* 0x000fe20000000800 */
[--C-:B------:R-:W-:Y:S01]  /*140e0*/  FFMA.FTZ R152, R192, UR4, -R122.reuse ;  /* 0x00000004c0987c23 */ /* 0x100fe2000801087a */
[----:B------:R-:W-:Y:S01]  /*140f0*/  FFMA.FTZ R149, R190, UR4, -R122 ;  /* 0x00000004be957c23 */ /* 0x000fe2000801087a */
[----:B------:R-:W-:Y:S07]  /*14100*/  FFMA.FTZ R172, R172, UR4, -R129 ;  /* 0x00000004acac7c23 */ /* 0x000fee0008010881 */
[----:B------:R-:W-:Y:S01]  /*14110*/  MUFU.EX2 R148, R148 ;  /* 0x0000009400947308 */ /* 0x000fe20000000800 */
[C---:B------:R-:W-:Y:S09]  /*14120*/  HMMA.16816.F32.BF16 R24, R32.reuse, R48, R24 ;  /* 0x000000302018723c */ /* 0x040ff20000041818 */
[----:B------:R-:W-:Y:S01]  /*14130*/  MUFU.EX2 R103, R103 ;  /* 0x0000006700677308 */ /* 0x000fe20000000800 */
[----:B------:R-:W-:Y:S01]  /*14140*/  FFMA.FTZ R48, R29, UR4, -R116 ;  /* 0x000000041d307c23 */ /* 0x000fe20008010874 */
[----:B------:R-:W-:Y:S01]  /*14150*/  FMUL.FTZ R29, R40, R137 ;  /* 0x00000089281d7220 */ /* 0x000fe20000410000 */
[----:B------:R-:W-:Y:S07]  /*14160*/  FFMA.FTZ R136, R162, UR4, -R112 ;  /* 0x00000004a2887c23 */ /* 0x000fee0008010870 */
[----:B------:R-:W-:Y:S01]  /*14170*/  MUFU.EX2 R145, R145 ;  /* 0x0000009100917308 */ /* 0x000fe20000000800 */
[--C-:B------:R-:W-:Y:S01]  /*14180*/  FFMA.FTZ R171, R171, UR4, -R122.reuse ;  /* 0x00000004abab7c23 */ /* 0x100fe2000801087a */
[--C-:B------:R-:W-:Y:S01]  /*14190*/  FFMA.FTZ R170, R170, UR4, -R122.reuse ;  /* 0x00000004aaaa7c23 */ /* 0x100fe2000801087a */
[--C-:B------:R-:W-:Y:S07]  /*141a0*/  FFMA.FTZ R169, R169, UR4, -R122.reuse ;  /* 0x00000004a9a97c23 */ /* 0x100fee000801087a */
[----:B------:R-:W-:Y:S01]  /*141b0*/  MUFU.EX2 R154, R154 ;  /* 0x0000009a009a7308 */ /* 0x000fe20000000800 */
[-C--:B------:R-:W-:Y:S09]  /*141c0*/  HMMA.16816.F32.BF16 R28, R32, R50.reuse, R28 ;  /* 0x00000032201c723c */ /* 0x080ff2000004181c */
[----:B------:R-:W4:Y:S01]  /*141d0*/  MUFU.EX2 R137, R48 ;  /* 0x0000003000897308 */ /* 0x000f220000000800 */
[----:B------:R-:W-:Y:S01]  /*141e0*/  FMUL.FTZ R33, R39, R133 ;  /* 0x0000008527217220 */ /* 0x000fe20000410000 */
[----:B------:R-:W-:Y:S01]  /*141f0*/  FFMA.FTZ R133, R57, UR4, -R122 ;  /* 0x0000000439857c23 */ /* 0x000fe2000801087a */
[----:B------:R-:W-:Y:S07]  /*14200*/  FMUL.FTZ R32, R39, R132 ;  /* 0x0000008427207220 */ /* 0x000fee0000410000 */
[----:B------:R-:W5:Y:S01]  /*14210*/  MUFU.EX2 R136, R136 ;  /* 0x0000008800887308 */ /* 0x000f620000000800 */
[C---:B------:R-:W-:Y:S01]  /*14220*/  FMUL.FTZ R34, R37.reuse, R134 ;  /* 0x0000008625227220 */ /* 0x040fe20000410000 */
[----:B------:R-:W-:Y:S01]  /*14230*/  FMUL.FTZ R35, R37, R135 ;  /* 0x0000008725237220 */ /* 0x000fe20000410000 */
[----:B------:R-:W1:Y:S07]  /*14240*/  LDSM.16.MT88.4 R56, [R212+0x4400] ;  /* 0x00440000d438783b */ /* 0x000e6e0000004200 */
[----:B------:R-:W-:Y:S01]  /*14250*/  MUFU.EX2 R102, R102 ;  /* 0x0000006600667308 */ /* 0x000fe20000000800 */
[--C-:B------:R-:W-:Y:S01]  /*14260*/  FFMA.FTZ R82, R82, UR4, -R116.reuse ;  /* 0x0000000452527c23 */ /* 0x100fe20008010874 */
[--C-:B------:R-:W-:Y:S01]  /*14270*/  FFMA.FTZ R81, R81, UR4, -R116.reuse ;  /* 0x0000000451517c23 */ /* 0x100fe20008010874 */
[--C-:B------:R-:W-:Y:S07]  /*14280*/  FFMA.FTZ R95, R95, UR4, -R116.reuse ;  /* 0x000000045f5f7c23 */ /* 0x100fee0008010874 */
[----:B------:R-:W1:Y:S01]  /*14290*/  MUFU.EX2 R113, R113 ;  /* 0x0000007100717308 */ /* 0x000e620000000800 */
[----:B------:R-:W-:Y:S09]  /*142a0*/  HMMA.16816.F32.BF16 R32, R44, R50, R32 ;  /* 0x000000322c20723c */ /* 0x000ff20000041820 */
[----:B------:R-:W-:Y:S01]  /*142b0*/  MUFU.EX2 R126, R126 ;  /* 0x0000007e007e7308 */ /* 0x000fe20000000800 */
[----:B--2---:R-:W-:Y:S01]  /*142c0*/  F2FP.BF16.F32.PACK_AB R44, R127, R130 ;  /* 0x000000827f2c723e */ /* 0x004fe200000010ff */
[--C-:B------:R-:W-:Y:S01]  /*142d0*/  FFMA.FTZ R153, R166, UR4, -R116.reuse ;  /* 0x00000004a6997c23 */ /* 0x100fe20008010874 */
[----:B---3--:R-:W-:Y:S07]  /*142e0*/  F2FP.BF16.F32.PACK_AB R45, R131, R142 ;  /* 0x0000008e832d723e */ /* 0x008fee00000010ff */
[----:B------:R-:W2:Y:S01]  /*142f0*/  MUFU.EX2 R141, R141 ;  /* 0x0000008d008d7308 */ /* 0x000ea20000000800 */
[----:B----4-:R-:W-:Y:S01]  /*14300*/  F2FP.BF16.F32.PACK_AB R46, R137, R140 ;  /* 0x0000008c892e723e */ /* 0x010fe200000010ff */
[--C-:B------:R-:W-:Y:S01]  /*14310*/  FFMA.FTZ R144, R210, UR4, -R116.reuse ;  /* 0x00000004d2907c23 */ /* 0x100fe20008010874 */
[----:B-----5:R-:W-:Y:S07]  /*14320*/  F2FP.BF16.F32.PACK_AB R47, R139, R136 ;  /* 0x000000888b2f723e */ /* 0x020fee00000010ff */
[----:B------:R3:W-:Y:S01]  /*14330*/  MUFU.EX2 R134, R138 ;  /* 0x0000008a00867308 */ /* 0x0007e20000000800 */
[----:B------:R-:W-:Y:S01]  /*14340*/  F2FP.BF16.F32.PACK_AB R48, R103, R110 ;  /* 0x0000006e6730723e */ /* 0x000fe200000010ff */
[----:B------:R-:W-:Y:S01]  /*14350*/  FFMA.FTZ R94, R94, UR4, -R116 ;  /* 0x000000045e5e7c23 */ /* 0x000fe20008010874 */
[----:B-1----:R-:W-:Y:S07]  /*14360*/  F2FP.BF16.F32.PACK_AB R50, R113, R102 ;  /* 0x000000667132723e */ /* 0x002fee00000010ff */
[----:B------:R-:W1:Y:S01]  /*14370*/  MUFU.EX2 R133, R133 ;  /* 0x0000008500857308 */ /* 0x000e620000000800 */
[----:B------:R-:W-:Y:S01]  /*14380*/  FFMA.FTZ R111, R40, R252, R111 ;  /* 0x000000fc286f7223 */ /* 0x000fe2000001006f */
[-C--:B------:R-:W-:Y:S08]  /*14390*/  HMMA.16816.F32.BF16 R4, R44, R52.reuse, R4 ;  /* 0x000000342c04723c */ /* 0x080ff00000041804 */
[----:B------:R-:W-:Y:S01]  /*143a0*/  MUFU.EX2 R153, R153 ;  /* 0x0000009900997308 */ /* 0x000fe20000000800 */
[--C-:B------:R-:W-:Y:S01]  /*143b0*/  FFMA.FTZ R155, R204, UR4, -R112.reuse ;  /* 0x00000004cc9b7c23 */ /* 0x100fe20008010870 */
[----:B--2---:R-:W-:Y:S01]  /*143c0*/  F2FP.BF16.F32.PACK_AB R49, R141, R126 ;  /* 0x0000007e8d31723e */ /* 0x004fe200000010ff */
[----:B------:R-:W-:Y:S07]  /*143d0*/  FFMA.FTZ R146, R198, UR4, -R112 ;  /* 0x00000004c6927c23 */ /* 0x000fee0008010870 */
[----:B------:R-:W-:Y:S01]  /*143e0*/  MUFU.EX2 R144, R144 ;  /* 0x0000009000907308 */ /* 0x000fe20000000800 */
[--C-:B------:R-:W-:Y:S01]  /*143f0*/  FFMA.FTZ R147, R161, UR4, -R129.reuse ;  /* 0x00000004a1937c23 */ /* 0x100fe20008010881 */
[--C-:B---3--:R-:W-:Y:S01]  /*14400*/  FFMA.FTZ R138, R160, UR4, -R129.reuse ;  /* 0x00000004a08a7c23 */ /* 0x108fe20008010881 */
[--C-:B------:R-:W-:Y:S07]  /*14410*/  FFMA.FTZ R135, R164, UR4, -R129.reuse ;  /* 0x00000004a4877c23 */ /* 0x100fee0008010881 */
[----:B------:R-:W-:Y:S01]  /*14420*/  MUFU.EX2 R155, R155 ;  /* 0x0000009b009b7308 */ /* 0x000fe20000000800 */
[--C-:B------:R-:W-:Y:S01]  /*14430*/  FFMA.FTZ R132, R165, UR4, -R129.reuse ;  /* 0x00000004a5847c23 */ /* 0x100fe20008010881 */
[----:B-1----:R-:W-:Y:S01]  /*14440*/  F2FP.BF16.F32.PACK_AB R51, R133, R134 ;  /* 0x000000868533723e */ /* 0x002fe200000010ff */
[----:B------:R-:W-:Y:S07]  /*14450*/  FFMA.FTZ R160, R180, UR4, -R122 ;  /* 0x00000004b4a07c23 */ /* 0x000fee000801087a */
[----:B------:R-:W-:Y:S01]  /*14460*/  MUFU.EX2 R152, R152 ;  /* 0x0000009800987308 */ /* 0x000fe20000000800 */
[----:B------:R-:W-:Y:S01]  /*14470*/  FFMA.FTZ R72, R37, R248, R72 ;  /* 0x000000f825487223 */ /* 0x000fe20000010048 */
[--C-:B------:R-:W-:Y:S01]  /*14480*/  FFMA.FTZ R74, R74, UR4, -R112.reuse ;  /* 0x000000044a4a7c23 */ /* 0x100fe20008010870 */
[--C-:B------:R-:W-:Y:S07]  /*14490*/  FFMA.FTZ R89, R89, UR4, -R112.reuse ;  /* 0x0000000459597c23 */ /* 0x100fee0008010870 */
[----:B------:R-:W1:Y:S01]  /*144a0*/  MUFU.EX2 R149, R149 ;  /* 0x0000009500957308 */ /* 0x000e620000000800 */
[C---:B------:R-:W-:Y:S09]  /*144b0*/  HMMA.16816.F32.BF16 R8, R48.reuse, R52, R8 ;  /* 0x000000343008723c */ /* 0x040ff20000041808 */
[----:B------:R-:W-:Y:S01]  /*144c0*/  MUFU.EX2 R160, R160 ;  /* 0x000000a000a07308 */ /* 0x000fe20000000800 */
[----:B------:R-:W-:Y:S01]  /*144d0*/  FFMA.FTZ R88, R88, UR4, -R112 ;  /* 0x0000000458587c23 */ /* 0x000fe20008010870 */
        /* <DEDUP_REMOVED lines=30> */
[----:B-1----:R-:W-:Y:S01]  /*146c0*/  F2FP.BF16.F32.PACK_AB R51, R149, R152 ;  /* 0x000000989533723e */ /* 0x002fe200000010ff */
[--C-:B------:R-:W-:Y:S01]  /*146d0*/  FFMA.FTZ R156, R188, UR4, -R129.reuse ;  /* 0x00000004bc9c7c23 */ /* 0x100fe20008010881 */
[--C-:B------:R-:W-:Y:S07]  /*146e0*/  FFMA.FTZ R182, R191, UR4, -R122.reuse ;  /* 0x00000004bfb67c23 */ /* 0x100fee000801087a */
[----:B------:R-:W1:Y:S01]  /*146f0*/  MUFU.EX2 R138, R138 ;  /* 0x0000008a008a7308 */ /* 0x000e620000000800 */
[----:B------:R-:W-:Y:S01]  /*14700*/  HMMA.16816.F32.BF16 R32, R44, R58, R32 ;  /* 0x0000003a2c20723c */ /* 0x000fe20000041820 */
[----:B------:R-:W4:Y:S08]  /*14710*/  LDSM.16.MT88.4 R56, [R212+0x4800] ;  /* 0x00480000d438783b */ /* 0x000f300000004200 */
[----:B------:R-:W-:Y:S01]  /*14720*/  MUFU.EX2 R135, R135 ;  /* 0x0000008700877308 */ /* 0x000fe20000000800 */
[----:B------:R-:W-:Y:S01]  /*14730*/  F2FP.BF16.F32.PACK_AB R46, R150, R143 ;  /* 0x0000008f962e723e */ /* 0x000fe200000010ff */
[----:B------:R-:W-:Y:S01]  /*14740*/  FFMA.FTZ R195, R195, UR4, -R122 ;  /* 0x00000004c3c37c23 */ /* 0x000fe2000801087a */
[----:B------:R-:W-:Y:S07]  /*14750*/  F2FP.BF16.F32.PACK_AB R44, R144, R153 ;  /* 0x00000099902c723e */ /* 0x000fee00000010ff */
[----:B------:R-:W5:Y:S01]  /*14760*/  MUFU.EX2 R132, R132 ;  /* 0x0000008400847308 */ /* 0x000f620000000800 */
[----:B---3--:R-:W-:Y:S01]  /*14770*/  F2FP.BF16.F32.PACK_AB R45, R146, R155 ;  /* 0x0000009b922d723e */ /* 0x008fe200000010ff */
[--C-:B------:R-:W-:Y:S01]  /*14780*/  FFMA.FTZ R188, R175, UR4, -R112.reuse ;  /* 0x00000004afbc7c23 */ /* 0x100fe20008010870 */
[----:B------:R-:W-:Y:S07]  /*14790*/  F2FP.BF16.F32.PACK_AB R47, R145, R148 ;  /* 0x00000094912f723e */ /* 0x000fee00000010ff */
[----:B------:R-:W3:Y:S01]  /*147a0*/  MUFU.EX2 R151, R151 ;  /* 0x0000009700977308 */ /* 0x000ee20000000800 */
[----:B------:R-:W-:Y:S01]  /*147b0*/  FFMA.FTZ R175, R173, UR4, -R112 ;  /* 0x00000004adaf7c23 */ /* 0x000fe20008010870 */
[----:B-1----:R-:W-:Y:S01]  /*147c0*/  F2FP.BF16.F32.PACK_AB R48, R138, R147 ;  /* 0x000000938a30723e */ /* 0x002fe200000010ff */
[--C-:B------:R-:W-:Y:S07]  /*147d0*/  FFMA.FTZ R186, R181, UR4, -R116.reuse ;  /* 0x00000004b5ba7c23 */ /* 0x100fee0008010874 */
[----:B------:R-:W-:Y:S01]  /*147e0*/  MUFU.EX2 R164, R164 ;  /* 0x000000a400a47308 */ /* 0x000fe20000000800 */
[--C-:B------:R-:W-:Y:S01]  /*147f0*/  FFMA.FTZ R173, R185, UR4, -R116.reuse ;  /* 0x00000004b9ad7c23 */ /* 0x100fe20008010874 */
[-C--:B--2---:R-:W-:Y:S08]  /*14800*/  HMMA.16816.F32.BF16 R4, R44, R52.reuse, R4 ;  /* 0x000000342c04723c */ /* 0x084ff00000041804 */
[----:B------:R-:W-:Y:S01]  /*14810*/  MUFU.EX2 R161, R161 ;  /* 0x000000a100a17308 */ /* 0x000fe20000000800 */
[----:B------:R-:W-:Y:S01]  /*14820*/  FFMA.FTZ R176, R183, UR4, -R116 ;  /* 0x00000004b7b07c23 */ /* 0x000fe20008010874 */
[----:B-----5:R-:W-:Y:S01]  /*14830*/  F2FP.BF16.F32.PACK_AB R50, R132, R135 ;  /* 0x000000878432723e */ /* 0x020fe200000010ff */
[----:B------:R-:W-:Y:S07]  /*14840*/  FFMA.FTZ R184, R177, UR4, -R112 ;  /* 0x00000004b1b87c23 */ /* 0x000fee0008010870 */
[----:B------:R-:W-:Y:S01]  /*14850*/  MUFU.EX2 R180, R180 ;  /* 0x000000b400b47308 */ /* 0x000fe20000000800 */
[----:B------:R-:W-:Y:S01]  /*14860*/  FFMA.FTZ R187, R187, UR4, -R116 ;  /* 0x00000004bbbb7c23 */ /* 0x000fe20008010874 */
[----:B---3--:R-:W-:Y:S01]  /*14870*/  F2FP.BF16.F32.PACK_AB R49, R154, R151 ;  /* 0x000000979a31723e */ /* 0x008fe200000010ff */
        /* <DEDUP_REMOVED lines=8> */
[----:B------:R-:W-:Y:S01]  /*14900*/  FFMA.FTZ R67, R67, UR4, -R112 ;  /* 0x0000000443437c23 */ /* 0x000fe20008010870 */
        /* <DEDUP_REMOVED lines=13> */
[--C-:B------:R-:W-:Y:S01]  /*149e0*/  FFMA.FTZ R115, R115, UR4, -R122.reuse ;  /* 0x0000000473737c23 */ /* 0x100fe2000801087a */
[--C-:B------:R-:W-:Y:S07]  /*149f0*/  FFMA.FTZ R114, R114, UR4, -R122.reuse ;  /* 0x0000000472727c23 */ /* 0x100fee000801087a */
[----:B------:R-:W-:Y:S01]  /*14a00*/  MUFU.EX2 R156, R156 ;  /* 0x0000009c009c7308 */ /* 0x000fe20000000800 */
[-C--:B----4-:R-:W-:Y:S09]  /*14a10*/  HMMA.16816.F32.BF16 R20, R44, R56.reuse, R20 ;  /* 0x000000382c14723c */ /* 0x090ff20000041814 */
[----:B------:R-:W3:Y:S01]  /*14a20*/  MUFU.EX2 R157, R157 ;  /* 0x0000009d009d7308 */ /* 0x000ee20000000800 */
[--C-:B------:R-:W-:Y:S01]  /*14a30*/  FFMA.FTZ R120, R120, UR4, -R122.reuse ;  /* 0x0000000478787c23 */ /* 0x100fe2000801087a */
[----:B------:R-:W-:Y:S01]  /*14a40*/  FFMA.FTZ R117, R117, UR4, -R122 ;  /* 0x0000000475757c23 */ /* 0x000fe2000801087a */
[--C-:B------:R-:W-:Y:S07]  /*14a50*/  FFMA.FTZ R98, R98, UR4, -R116.reuse ;  /* 0x0000000462627c23 */ /* 0x100fee0008010874 */
[----:B------:R-:W-:Y:S01]  /*14a60*/  MUFU.EX2 R182, R182 ;  /* 0x000000b600b67308 */ /* 0x000fe20000000800 */
[C---:B------:R-:W-:Y:S09]  /*14a70*/  HMMA.16816.F32.BF16 R24, R48.reuse, R56, R24 ;  /* 0x000000383018723c */ /* 0x040ff20000041818 */
[----:B------:R-:W-:Y:S01]  /*14a80*/  MUFU.EX2 R181, R187 ;  /* 0x000000bb00b57308 */ /* 0x000fe20000000800 */
[--C-:B------:R-:W-:Y:S01]  /*14a90*/  FFMA.FTZ R97, R97, UR4, -R116.reuse ;  /* 0x0000000461617c23 */ /* 0x100fe20008010874 */
[----:B------:R-:W-:Y:S01]  /*14aa0*/  FFMA.FTZ R109, R109, UR4, -R116 ;  /* 0x000000046d6d7c23 */ /* 0x000fe20008010874 */
[----:B------:R-:W-:Y:S07]  /*14ab0*/  FFMA.FTZ R86, R39, R250, R86 ;  /* 0x000000fa27567223 */ /* 0x000fee0000010056 */
[----:B------:R-:W-:Y:S01]  /*14ac0*/  MUFU.EX2 R186, R186 ;  /* 0x000000ba00ba7308 */ /* 0x000fe20000000800 */
[-C--:B------:R-:W-:Y:S03]  /*14ad0*/  HMMA.16816.F32.BF16 R28, R48, R58.reuse, R28 ;  /* 0x0000003a301c723c */ /* 0x080fe6000004181c */
[----:B------:R-:W-:Y:S01]  /*14ae0*/  FFMA.FTZ R51, R193, UR4, -R122 ;  /* 0x00000004c1337c23 */ /* 0x000fe2000801087a */
[----:B--2---:R-:W-:Y:S05]  /*14af0*/  F2FP.BF16.F32.PACK_AB R48, R158, R159 ;  /* 0x0000009f9e30723e */ /* 0x004fea00000010ff */
[----:B------:R2:W4:Y:S01]  /*14b00*/  MUFU.EX2 R193, R195 ;  /* 0x000000c300c17308 */ /* 0x0005220000000800 */
[----:B---3--:R-:W-:Y:S01]  /*14b10*/  F2FP.BF16.F32.PACK_AB R50, R157, R156 ;  /* 0x0000009c9d32723e */ /* 0x008fe200000010ff */
[----:B------:R-:W-:Y:S01]  /*14b20*/  FADD.FTZ R73, R73, R86 ;  /* 0x0000005649497221 */ /* 0x000fe20000010000 */
[----:B------:R-:W-:Y:S07]  /*14b30*/  HMMA.16816.F32.BF16 R32, R44, R58, R32 ;  /* 0x0000003a2c20723c */ /* 0x000fee0000041820 */
[----:B------:R-:W3:Y:S01]  /*14b40*/  MUFU.EX2 R191, R51 ;  /* 0x0000003300bf7308 */ /* 0x000ee20000000800 */
[----:B------:R-:W5:Y:S01]  /*14b50*/  LDSM.16.MT88.4 R56, [R212+0x4c00] ;  /* 0x004c0000d438783b */ /* 0x000f620000004200 */
[----:B------:R-:W-:Y:S08]  /*14b60*/  F2FP.BF16.F32.PACK_AB R44, R161, R164 ;  /* 0x000000a4a12c723e */ /* 0x000ff000000010ff */
[----:B------:R-:W-:Y:S01]  /*14b70*/  MUFU.EX2 R188, R188 ;  /* 0x000000bc00bc7308 */ /* 0x000fe20000000800 */
[----:B------:R-:W-:Y:S01]  /*14b80*/  F2FP.BF16.F32.PACK_AB R45, R163, R180 ;  /* 0x000000b4a32d723e */ /* 0x000fe200000010ff */
[----:B------:R-:W-:Y:S01]  /*14b90*/  FADD.FTZ R66, R66, R73 ;  /* 0x0000004942427221 */ /* 0x000fe20000010000 */
[----:B------:R-:W-:Y:S07]  /*14ba0*/  F2FP.BF16.F32.PACK_AB R46, R165, R162 ;  /* 0x000000a2a52e723e */ /* 0x000fee00000010ff */
[----:B------:R-:W-:Y:S01]  /*14bb0*/  MUFU.EX2 R175, R175 ;  /* 0x000000af00af7308 */ /* 0x000fe20000000800 */
[----:B------:R-:W-:Y:S01]  /*14bc0*/  F2FP.BF16.F32.PACK_AB R47, R166, R167 ;  /* 0x000000a7a62f723e */ /* 0x000fe200000010ff */
[----:B--2---:R-:W-:Y:S01]  /*14bd0*/  FFMA.FTZ R195, R178, UR4, -R129 ;  /* 0x00000004b2c37c23 */ /* 0x004fe20008010881 */
[----:B----4-:R-:W-:Y:S07]  /*14be0*/  F2FP.BF16.F32.PACK_AB R49, R193, R160 ;  /* 0x000000a0c131723e */ /* 0x010fee00000010ff */
[----:B------:R-:W-:Y:S01]  /*14bf0*/  MUFU.EX2 R173, R173 ;  /* 0x000000ad00ad7308 */ /* 0x000fe20000000800 */
[----:B------:R-:W-:Y:S01]  /*14c00*/  FFMA.FTZ R178, R189, UR4, -R122 ;  /* 0x00000004bdb27c23 */ /* 0x000fe2000801087a */
[----:B---3--:R-:W-:Y:S01]  /*14c10*/  F2FP.BF16.F32.PACK_AB R51, R182, R191 ;  /* 0x000000bfb633723e */ /* 0x008fe200000010ff */
[----:B------:R-:W-:Y:S01]  /*14c20*/  FADD.FTZ R61, R61, R66 ;  /* 0x000000423d3d7221 */ /* 0x000fe20000010000 */
[-C--:B-1----:R-:W-:Y:S06]  /*14c30*/  HMMA.16816.F32.BF16 R4, R44, R52.reuse, R4 ;  /* 0x000000342c04723c */ /* 0x082fec0000041804 */
[----:B------:R-:W1:Y:S01]  /*14c40*/  MUFU.EX2 R195, R195 ;  /* 0x000000c300c37308 */ /* 0x000e620000000800 */
[----:B------:R-:W-:Y:S01]  /*14c50*/  FADD.FTZ R130, R130, R61 ;  /* 0x0000003d82827221 */ /* 0x000fe20000010000 */
[----:B------:R-:W-:Y:S08]  /*14c60*/  FFMA.FTZ R85, R38, R251, R85 ;  /* 0x000000fb26557223 */ /* 0x000ff00000010055 */
[----:B------:R-:W2:Y:S01]  /*14c70*/  MUFU.EX2 R178, R178 ;  /* 0x000000b200b27308 */ /* 0x000ea20000000800 */
[--C-:B------:R-:W-:Y:S01]  /*14c80*/  FFMA.FTZ R125, R125, UR4, -R129.reuse ;  /* 0x000000047d7d7c23 */ /* 0x100fe20008010881 */
[----:B------:R-:W-:Y:S01]  /*14c90*/  FFMA.FTZ R124, R124, UR4, -R129 ;  /* 0x000000047c7c7c23 */ /* 0x000fe20008010881 */
[C---:B------:R-:W-:Y:S07]  /*14ca0*/  HMMA.16816.F32.BF16 R8, R48.reuse, R52, R8 ;  /* 0x000000343008723c */ /* 0x040fee0000041808 */
[----:B------:R-:W-:Y:S01]  /*14cb0*/  MUFU.EX2 R61, R74 ;  /* 0x0000004a003d7308 */ /* 0x000fe20000000800 */
[----:B------:R-:W-:Y:S09]  /*14cc0*/  FADD.FTZ R85, R69, R85 ;  /* 0x0000005545557221 */ /* 0x000ff20000010000 */
[----:B------:R-:W-:Y:S01]  /*14cd0*/  MUFU.EX2 R66, R89 ;  /* 0x0000005900427308 */ /* 0x000fe20000000800 */
[----:B------:R-:W-:Y:S01]  /*14ce0*/  FFMA.FTZ R123, R123, UR4, -R129 ;  /* 0x000000047b7b7c23 */ /* 0x000fe20008010881 */
[----:B------:R-:W-:Y:S01]  /*14cf0*/  FADD.FTZ R127, R127, R130 ;  /* 0x000000827f7f7221 */ /* 0x000fe20000010000 */
[-C--:B------:R-:W-:Y:S07]  /*14d00*/  HMMA.16816.F32.BF16 R12, R48, R54.reuse, R12 ;  /* 0x00000036300c723c */ /* 0x080fee000004180c */
[----:B------:R-:W3:Y:S01]  /*14d10*/  MUFU.EX2 R176, R176 ;  /* 0x000000b000b07308 */ /* 0x000ee20000000800 */
[----:B------:R-:W-:Y:S01]  /*14d20*/  FADD.FTZ R62, R62, R85 ;  /* 0x000000553e3e7221 */ /* 0x000fe20000010000 */
[----:B------:R-:W-:Y:S08]  /*14d30*/  FADD.FTZ R140, R140, R127 ;  /* 0x0000007f8c8c7221 */ /* 0x000ff00000010000 */
[----:B------:R4:W-:Y:S01]  /*14d40*/  MUFU.EX2 R177, R179 ;  /* 0x000000b300b17308 */ /* 0x0009e20000000800 */
[----:B------:R-:W-:Y:S01]  /*14d50*/  FFMA.FTZ R92, R92, UR4, -R112 ;  /* 0x000000045c5c7c23 */ /* 0x000fe20008010870 */
[----:B------:R-:W-:Y:S01]  /*14d60*/  FADD.FTZ R83, R83, R62 ;  /* 0x0000003e53537221 */ /* 0x000fe20000010000 */
[C---:B------:R-:W-:Y:S01]  /*14d70*/  HMMA.16816.F32.BF16 R16, R44.reuse, R54, R16 ;  /* 0x000000362c10723c */ /* 0x040fe20000041810 */
[----:B------:R-:W3:Y:S06]  /*14d80*/  LDSM.16.MT88.4 R52, [R214+0x5000] ;  /* 0x00500000d634783b */ /* 0x000eec0000004200 */
[----:B------:R-:W3:Y:S01]  /*14d90*/  MUFU.EX2 R184, R184 ;  /* 0x000000b800b87308 */ /* 0x000ee20000000800 */
[----:B------:R-:W-:Y:S01]  /*14da0*/  FADD.FTZ R140, R137, R140 ;  /* 0x0000008c898c7221 */ /* 0x000fe20000010000 */
[----:B------:R-:W-:Y:S08]  /*14db0*/  FADD.FTZ R126, R126, R83 ;  /* 0x000000537e7e7221 */ /* 0x000ff00000010000 */
[----:B------:R-:W-:Y:S01]  /*14dc0*/  MUFU.EX2 R68, R68 ;  /* 0x0000004400447308 */ /* 0x000fe20000000800 */
[----:B------:R-:W-:Y:S01]  /*14dd0*/  FFMA.FTZ R93, R93, UR4, -R112 ;  /* 0x000000045d5d7c23 */ /* 0x000fe20008010870 */
[-C--:B-----5:R-:W-:Y:S08]  /*14de0*/  HMMA.16816.F32.BF16 R20, R44, R56.reuse, R20 ;  /* 0x000000382c14723c */ /* 0x0a0ff00000041814 */
[----:B------:R-:W-:Y:S01]  /*14df0*/  MUFU.EX2 R80, R80 ;  /* 0x0000005000507308 */ /* 0x000fe20000000800 */
[--C-:B----4-:R-:W-:Y:S01]  /*14e00*/  FFMA.FTZ R179, R107, UR4, -R129.reuse ;  /* 0x000000046bb37c23 */ /* 0x110fe20008010881 */
[----:B------:R-:W-:Y:S01]  /*14e10*/  FFMA.FTZ R107, R96, UR4, -R129 ;  /* 0x00000004606b7c23 */ /* 0x000fe20008010881 */
[----:B------:R-:W-:Y:S07]  /*14e20*/  FADD.FTZ R153, R153, R140 ;  /* 0x0000008c99997221 */ /* 0x000fee0000010000 */
[----:B------:R-:W4:Y:S01]  /*14e30*/  MUFU.EX2 R67, R67 ;  /* 0x0000004300437308 */ /* 0x000f220000000800 */
[----:B------:R-:W-:Y:S01]  /*14e40*/  FADD.FTZ R141, R141, R126 ;  /* 0x0000007e8d8d7221 */ /* 0x000fe20000010000 */
[C---:B------:R-:W-:Y:S08]  /*14e50*/  HMMA.16816.F32.BF16 R24, R48.reuse, R56, R24 ;  /* 0x000000383018723c */ /* 0x040ff00000041818 */
[----:B------:R5:W-:Y:S01]  /*14e60*/  MUFU.EX2 R96, R179 ;  /* 0x000000b300607308 */ /* 0x000be20000000800 */
[----:B------:R-:W-:Y:S01]  /*14e70*/  FADD.FTZ R144, R144, R153 ;  /* 0x0000009990907221 */ /* 0x000fe20000010000 */
[----:B------:R-:W-:Y:S08]  /*14e80*/  FADD.FTZ R134, R134, R141 ;  /* 0x0000008d86867221 */ /* 0x000ff00000010000 */
[----:B------:R-:W-:Y:S01]  /*14e90*/  MUFU.EX2 R107, R107 ;  /* 0x0000006b006b7308 */ /* 0x000fe20000000800 */
[----:B------:R-:W-:Y:S01]  /*14ea0*/  FFMA.FTZ R100, R100, UR4, -R112 ;  /* 0x0000000464647c23 */ /* 0x000fe20008010870 */
[-C--:B------:R-:W-:Y:S08]  /*14eb0*/  HMMA.16816.F32.BF16 R28, R48, R58.reuse, R28 ;  /* 0x0000003a301c723c */ /* 0x080ff0000004181c */
[----:B------:R-:W-:Y:S01]  /*14ec0*/  MUFU.EX2 R101, R101 ;  /* 0x0000006500657308 */ /* 0x000fe20000000800 */
[----:B------:R-:W-:Y:S01]  /*14ed0*/  F2FP.BF16.F32.PACK_AB R48, R174, R197 ;  /* 0x000000c5ae30723e */ /* 0x000fe200000010ff */
[----:B------:R-:W-:Y:S01]  /*14ee0*/  FADD.FTZ R143, R143, R144 ;  /* 0x000000908f8f7221 */ /* 0x000fe20000010000 */
[----:B-1----:R-:W-:Y:S01]  /*14ef0*/  F2FP.BF16.F32.PACK_AB R50, R172, R195 ;  /* 0x000000c3ac32723e */ /* 0x002fe200000010ff */
[----:B------:R-:W-:Y:S01]  /*14f00*/  FADD.FTZ R134, R133, R134 ;  /* 0x0000008685867221 */ /* 0x000fe20000010000 */
[----:B--2---:R-:W-:Y:S01]  /*14f10*/  F2FP.BF16.F32.PACK_AB R49, R171, R178 ;  /* 0x000000b2ab31723e */ /* 0x004fe200000010ff */
[----:B------:R-:W-:Y:S01]  /*14f20*/  HMMA.16816.F32.BF16 R32, R44, R58, R32 ;  /* 0x0000003a2c20723c */ /* 0x000fe20000041820 */
[----:B------:R-:W1:Y:S03]  /*14f30*/  LDSM.16.MT88.4 R56, [R212+0x5000] ;  /* 0x00500000d438783b */ /* 0x000e660000004200 */
[----:B------:R-:W-:Y:S01]  /*14f40*/  MUFU.EX2 R39, R119 ;  /* 0x0000007700277308 */ /* 0x000fe20000000800 */
[----:B------:R-:W-:Y:S01]  /*14f50*/  F2FP.BF16.F32.PACK_AB R44, R186, R181 ;  /* 0x000000b5ba2c723e */ /* 0x000fe200000010ff */
[----:B------:R-:W-:Y:S01]  /*14f60*/  FADD.FTZ R143, R150, R143 ;  /* 0x0000008f968f7221 */ /* 0x000fe20000010000 */
[----:B------:R-:W-:Y:S01]  /*14f70*/  F2FP.BF16.F32.PACK_AB R45, R175, R188 ;  /* 0x000000bcaf2d723e */ /* 0x000fe200000010ff */
[----:B------:R-:W-:Y:S01]  /*14f80*/  FADD.FTZ R151, R151, R134 ;  /* 0x0000008697977221 */ /* 0x000fe20000010000 */
[----:B---3--:R-:W-:Y:S01]  /*14f90*/  F2FP.BF16.F32.PACK_AB R46, R176, R173 ;  /* 0x000000adb02e723e */ /* 0x008fe200000010ff */
[----:B-----5:R-:W-:Y:S01]  /*14fa0*/  FFMA.FTZ R179, R78, UR4, -R116 ;  /* 0x000000044eb37c23 */ /* 0x020fe20008010874 */
[----:B------:R-:W-:Y:S01]  /*14fb0*/  F2FP.BF16.F32.PACK_AB R47, R184, R177 ;  /* 0x000000b1b82f723e */ /* 0x000fe200000010ff */
[----:B------:R-:W-:Y:S01]  /*14fc0*/  FADD.FTZ R151, R154, R151 ;  /* 0x000000979a977221 */ /* 0x000fe20000010000 */
[----:B------:R-:W-:Y:S01]  /*14fd0*/  F2FP.BF16.F32.PACK_AB R51, R169, R170 ;  /* 0x000000aaa933723e */ /* 0x000fe200000010ff */
[----:B------:R-:W-:Y:S01]  /*14fe0*/  MUFU.EX2 R38, R121 ;  /* 0x0000007900267308 */ /* 0x000fe20000000800 */
[----:B------:R-:W-:Y:S01]  /*14ff0*/  FADD.FTZ R164, R164, R143 ;  /* 0x0000008fa4a47221 */ /* 0x000fe20000010000 */
[----:B------:R-:W-:Y:S01]  /*15000*/  FADD.FTZ R152, R152, R151 ;  /* 0x0000009798987221 */ /* 0x000fe20000010000 */
[----:B------:R-:W-:Y:S01]  /*15010*/  ISETP.GT.AND P0, PT, R249, R230, PT ;  /* 0x000000e6f900720c */ /* 0x000fe20003f04270 */
[-C--:B------:R-:W-:Y:S06]  /*15020*/  HMMA.16816.F32.BF16 R4, R44, R52.reuse, R4 ;  /* 0x000000342c04723c */ /* 0x080fec0000041804 */
[----:B------:R-:W-:Y:S01]  /*15030*/  MUFU.EX2 R37, R118 ;  /* 0x0000007600257308 */ /* 0x000fe20000000800 */
[----:B------:R-:W-:Y:S01]  /*15040*/  FADD.FTZ R149, R149, R152 ;  /* 0x0000009895957221 */ /* 0x000fe20000010000 */
[----:B------:R-:W-:Y:S08]  /*15050*/  FADD.FTZ R161, R161, R164 ;  /* 0x000000a4a1a17221 */ /* 0x000ff00000010000 */
[----:B------:R-:W-:Y:S01]  /*15060*/  MUFU.EX2 R115, R115 ;  /* 0x0000007300737308 */ /* 0x000fe20000000800 */
[----:B------:R-:W-:Y:S02]  /*15070*/  VIADD R249, R249, 0xffffffff ;  /* 0xfffffffff9f97836 */ /* 0x000fe40000000000 */
[----:B------:R-:W-:Y:S01]  /*15080*/  FADD.FTZ R160, R160, R149 ;  /* 0x00000095a0a07221 */ /* 0x000fe20000010000 */
[C---:B------:R-:W-:Y:S06]  /*15090*/  HMMA.16816.F32.BF16 R8, R48.reuse, R52, R8 ;  /* 0x000000343008723c */ /* 0x040fec0000041808 */
[----:B------:R-:W-:Y:S01]  /*150a0*/  MUFU.EX2 R114, R114 ;  /* 0x0000007200727308 */ /* 0x000fe20000000800 */
[--C-:B------:R-:W-:Y:S01]  /*150b0*/  FFMA.FTZ R52, R104, UR4, -R129.reuse ;  /* 0x0000000468347c23 */ /* 0x100fe20008010881 */
[--C-:B------:R-:W-:Y:S01]  /*150c0*/  FFMA.FTZ R53, R87, UR4, -R122.reuse ;  /* 0x0000000457357c23 */ /* 0x100fe2000801087a */
[--C-:B------:R-:W-:Y:S01]  /*150d0*/  FFMA.FTZ R104, R90, UR4, -R122.reuse ;  /* 0x000000045a687c23 */ /* 0x100fe2000801087a */
[----:B------:R-:W-:Y:S01]  /*150e0*/  FFMA.FTZ R129, R128, UR4, -R129 ;  /* 0x0000000480817c23 */ /* 0x000fe20008010881 */
[-C--:B------:R-:W-:Y:S05]  /*150f0*/  HMMA.16816.F32.BF16 R12, R48, R54.reuse, R12 ;  /* 0x00000036300c723c */ /* 0x080fea000004180c */
[----:B------:R-:W-:Y:S01]  /*15100*/  MUFU.EX2 R90, R53 ;  /* 0x00000035005a7308 */ /* 0x000fe20000000800 */
[--C-:B------:R-:W-:Y:S01]  /*15110*/  FFMA.FTZ R128, R91, UR4, -R122.reuse ;  /* 0x000000045b807c23 */ /* 0x100fe2000801087a */
[----:B------:R-:W-:Y:S01]  /*15120*/  FFMA.FTZ R91, R42, UR4, -R122 ;  /* 0x000000042a5b7c23 */ /* 0x000fe2000801087a */
[----:B------:R-:W-:Y:S07]  /*15130*/  FFMA.FTZ R42, R77, UR4, -R116 ;  /* 0x000000044d2a7c23 */ /* 0x000fee0008010874 */
[----:B------:R-:W-:Y:S01]  /*15140*/  MUFU.EX2 R98, R98 ;  /* 0x0000006200627308 */ /* 0x000fe20000000800 */
[----:B------:R-:W-:Y:S01]  /*15150*/  FADD.FTZ R162, R162, R161 ;  /* 0x000000a1a2a27221 */ /* 0x000fe20000010000 */
[C---:B------:R-:W-:Y:S08]  /*15160*/  HMMA.16816.F32.BF16 R16, R44.reuse, R54, R16 ;  /* 0x000000362c10723c */ /* 0x040ff00000041810 */
[----:B------:R-:W-:Y:S01]  /*15170*/  MUFU.EX2 R77, R179 ;  /* 0x000000b3004d7308 */ /* 0x000fe20000000800 */
[--C-:B------:R-:W-:Y:S01]  /*15180*/  FFMA.FTZ R54, R84, UR4, -R122.reuse ;  /* 0x0000000454367c23 */ /* 0x100fe2000801087a */
[----:B------:R-:W-:Y:S08]  /*15190*/  FFMA.FTZ R122, R41, UR4, -R122 ;  /* 0x00000004297a7c23 */ /* 0x000ff0000801087a */
[----:B------:R-:W-:Y:S01]  /*151a0*/  MUFU.EX2 R84, R52 ;  /* 0x0000003400547308 */ /* 0x000fe20000000800 */
[--C-:B------:R-:W-:Y:S01]  /*151b0*/  FFMA.FTZ R41, R76, UR4, -R116.reuse ;  /* 0x000000044c297c23 */ /* 0x100fe20008010874 */
[-C--:B-1----:R-:W-:Y:S08]  /*151c0*/  HMMA.16816.F32.BF16 R20, R44, R56.reuse, R20 ;  /* 0x000000382c14723c */ /* 0x082ff00000041814 */
[----:B------:R1:W-:Y:S01]  /*151d0*/  MUFU.EX2 R87, R54 ;  /* 0x0000003600577308 */ /* 0x0003e20000000800 */
[--C-:B------:R-:W-:Y:S01]  /*151e0*/  FFMA.FTZ R76, R79, UR4, -R116.reuse ;  /* 0x000000044f4c7c23 */ /* 0x100fe20008010874 */
[----:B------:R-:W-:Y:S01]  /*151f0*/  FFMA.FTZ R116, R108, UR4, -R116 ;  /* 0x000000046c747c23 */ /* 0x000fe20008010874 */
[----:B------:R-:W-:Y:S07]  /*15200*/  FFMA.FTZ R108, R75, UR4, -R112 ;  /* 0x000000044b6c7c23 */ /* 0x000fee0008010870 */
[----:B------:R-:W-:Y:S01]  /*15210*/  MUFU.EX2 R79, R41 ;  /* 0x00000029004f7308 */ /* 0x000fe20000000800 */
[----:B------:R-:W-:Y:S01]  /*15220*/  FADD.FTZ R160, R193, R160 ;  /* 0x000000a0c1a07221 */ /* 0x000fe20000010000 */
[C---:B------:R-:W-:Y:S08]  /*15230*/  HMMA.16816.F32.BF16 R24, R48.reuse, R56, R24 ;  /* 0x000000383018723c */ /* 0x040ff00000041818 */
[----:B------:R-:W2:Y:S01]  /*15240*/  MUFU.EX2 R56, R42 ;  /* 0x0000002a00387308 */ /* 0x000ea20000000800 */
[--C-:B------:R-:W-:Y:S01]  /*15250*/  FFMA.FTZ R57, R43, UR4, -R112.reuse ;  /* 0x000000042b397c23 */ /* 0x100fe20008010870 */
[----:B----4-:R-:W-:Y:S08]  /*15260*/  F2FP.BF16.F32.PACK_AB R43, R67, R80 ;  /* 0x00000050432b723e */ /* 0x010ff000000010ff */
[----:B------:R-:W3:Y:S01]  /*15270*/  MUFU.EX2 R76, R76 ;  /* 0x0000004c004c7308 */ /* 0x000ee20000000800 */
[----:B------:R-:W-:Y:S01]  /*15280*/  FFMA.FTZ R112, R99, UR4, -R112 ;  /* 0x0000000463707c23 */ /* 0x000fe20008010870 */
[-C--:B------:R-:W-:Y:S01]  /*15290*/  HMMA.16816.F32.BF16 R28, R48, R58.reuse, R28 ;  /* 0x0000003a301c723c */ /* 0x080fe2000004181c */
[----:B-1----:R-:W1:Y:S07]  /*152a0*/  LDSM.16.MT88.4 R52, [R214+0x5400] ;  /* 0x00540000d634783b */ /* 0x002e6e0000004200 */
[----:B------:R-:W4:Y:S01]  /*152b0*/  MUFU.EX2 R57, R57 ;  /* 0x0000003900397308 */ /* 0x000f220000000800 */
[----:B------:R-:W-:Y:S01]  /*152c0*/  FADD.FTZ R162, R165, R162 ;  /* 0x000000a2a5a27221 */ /* 0x000fe20000010000 */
[----:B------:R-:W-:Y:S01]  /*152d0*/  FADD.FTZ R191, R191, R160 ;  /* 0x000000a0bfbf7221 */ /* 0x000fe20000010000 */
[----:B------:R-:W-:Y:S07]  /*152e0*/  IMAD.MOV.U32 R164, RZ, RZ, R0 ;  /* 0x000000ffffa47224 */ /* 0x000fee00078e0000 */
[----:B------:R-:W-:Y:S01]  /*152f0*/  MUFU.EX2 R78, R128 ;  /* 0x00000080004e7308 */ /* 0x000fe20000000800 */
[----:B------:R-:W-:Y:S01]  /*15300*/  FADD.FTZ R181, R181, R162 ;  /* 0x000000a2b5b57221 */ /* 0x000fe20000010000 */
[----:B------:R-:W-:Y:S01]  /*15310*/  HMMA.16816.F32.BF16 R32, R44, R58, R32 ;  /* 0x0000003a2c20723c */ /* 0x000fe20000041820 */
[----:B------:R-:W5:Y:S07]  /*15320*/  LDSM.16.MT88.4 R48, [R212+0x5400] ;  /* 0x00540000d430783b */ /* 0x000f6e0000004200 */
[----:B------:R-:W1:Y:S01]  /*15330*/  MUFU.EX2 R75, R104 ;  /* 0x00000068004b7308 */ /* 0x000e620000000800 */
[----:B--2---:R-:W-:Y:S01]  /*15340*/  F2FP.BF16.F32.PACK_AB R40, R56, R77 ;  /* 0x0000004d3828723e */ /* 0x004fe200000010ff */
[----:B------:R-:W-:Y:S01]  /*15350*/  FADD.FTZ R191, R182, R191 ;  /* 0x000000bfb6bf7221 */ /* 0x000fe20000010000 */
[----:B---3--:R-:W-:Y:S07]  /*15360*/  F2FP.BF16.F32.PACK_AB R42, R76, R79 ;  /* 0x0000004f4c2a723e */ /* 0x008fee00000010ff */
[----:B------:R-:W-:Y:S01]  /*15370*/  MUFU.EX2 R62, R108 ;  /* 0x0000006c003e7308 */ /* 0x000fe20000000800 */
[----:B----4-:R-:W-:Y:S01]  /*15380*/  F2FP.BF16.F32.PACK_AB R41, R57, R68 ;  /* 0x000000443929723e */ /* 0x010fe200000010ff */
        /* <DEDUP_REMOVED lines=18> */
[----:B------:R-:W1:Y:S01]  /*154b0*/  MUFU.EX2 R93, R93 ;  /* 0x0000005d005d7308 */ /* 0x000e620000000800 */
[----:B------:R-:W-:Y:S01]  /*154c0*/  FADD.FTZ R87, R87, R170 ;  /* 0x000000aa57577221 */ /* 0x000fe20000010000 */
[----:B------:R-:W-:Y:S08]  /*154d0*/  FADD.FTZ R77, R77, R176 ;  /* 0x000000b04d4d7221 */ /* 0x000ff00000010000 */
[----:B------:R-:W-:Y:S01]  /*154e0*/  MUFU.EX2 R109, R109 ;  /* 0x0000006d006d7308 */ /* 0x000fe20000000800 */
[----:B------:R-:W-:Y:S01]  /*154f0*/  FADD.FTZ R87, R90, R87 ;  /* 0x000000575a577221 */ /* 0x000fe20000010000 */
[-C--:B------:R-:W-:Y:S08]  /*15500*/  HMMA.16816.F32.BF16 R4, R40, R52.reuse, R4 ;  /* 0x000000342804723c */ /* 0x080ff00000041804 */
[----:B------:R-:W2:Y:S01]  /*15510*/  MUFU.EX2 R116, R116 ;  /* 0x0000007400747308 */ /* 0x000ea20000000800 */
[----:B------:R-:W-:Y:S09]  /*15520*/  FADD.FTZ R56, R56, R77 ;  /* 0x0000004d38387221 */ /* 0x000ff20000010000 */
[----:B------:R-:W-:Y:S01]  /*15530*/  MUFU.EX2 R100, R100 ;  /* 0x0000006400647308 */ /* 0x000fe20000000800 */
[----:B------:R-:W-:Y:S01]  /*15540*/  FADD.FTZ R78, R78, R87 ;  /* 0x000000574e4e7221 */ /* 0x000fe20000010000 */
[C---:B------:R-:W-:Y:S08]  /*15550*/  HMMA.16816.F32.BF16 R8, R44.reuse, R52, R8 ;  /* 0x000000342c08723c */ /* 0x040ff00000041808 */
[----:B------:R-:W-:Y:S01]  /*15560*/  MUFU.EX2 R125, R125 ;  /* 0x0000007d007d7308 */ /* 0x000fe20000000800 */
[----:B------:R-:W-:Y:S01]  /*15570*/  FADD.FTZ R53, R64, R72 ;  /* 0x0000004840357221 */ /* 0x000fe20000010000 */
[----:B-1----:R-:W-:Y:S08]  /*15580*/  F2FP.BF16.F32.PACK_AB R133, R93, R92 ;  /* 0x0000005c5d85723e */ /* 0x002ff000000010ff */
[----:B------:R-:W1:Y:S01]  /*15590*/  MUFU.EX2 R64, R106 ;  /* 0x0000006a00407308 */ /* 0x000e620000000800 */
        /* <DEDUP_REMOVED lines=11> */
[----:B------:R-:W-:Y:S01]  /*15650*/  FADD.FTZ R142, R142, R65 ;  /* 0x000000418e8e7221 */ /* 0x000fe20000010000 */
[----:B------:R-:W4:Y:S07]  /*15660*/  LDSM.16.MT88.4 R52, [R214+0x5800] ;  /* 0x00580000d634783b */ /* 0x000f2e0000004200 */
[----:B------:R-:W3:Y:S01]  /*15670*/  MUFU.EX2 R65, R88 ;  /* 0x0000005800417308 */ /* 0x000ee20000000800 */
[-C--:B-----5:R-:W-:Y:S03]  /*15680*/  HMMA.16816.F32.BF16 R20, R40, R48.reuse, R20 ;  /* 0x000000302814723c */ /* 0x0a0fe60000041814 */
[----:B------:R-:W-:Y:S01]  /*15690*/  FADD.FTZ R131, R131, R142 ;  /* 0x0000008e83837221 */ /* 0x000fe20000010000 */
[----:B------:R-:W-:Y:S05]  /*156a0*/  FADD.FTZ R103, R103, R110 ;  /* 0x0000006e67677221 */ /* 0x000fea0000010000 */
[----:B------:R-:W-:Y:S01]  /*156b0*/  MUFU.EX2 R70, R123 ;  /* 0x0000007b00467308 */ /* 0x000fe20000000800 */
[----:B--2---:R-:W-:Y:S01]  /*156c0*/  F2FP.BF16.F32.PACK_AB R134, R116, R109 ;  /* 0x0000006d7486723e */ /* 0x004fe200000010ff */
[----:B------:R-:W-:Y:S01]  /*156d0*/  FADD.FTZ R136, R136, R131 ;  /* 0x0000008388887221 */ /* 0x000fe20000010000 */
[C---:B------:R-:W-:Y:S07]  /*156e0*/  HMMA.16816.F32.BF16 R24, R44.reuse, R48, R24 ;  /* 0x000000302c18723c */ /* 0x040fee0000041818 */
[----:B------:R-:W2:Y:S01]  /*156f0*/  MUFU.EX2 R129, R129 ;  /* 0x0000008100817308 */ /* 0x000ea20000000800 */
[----:B------:R-:W-:Y:S01]  /*15700*/  FADD.FTZ R136, R139, R136 ;  /* 0x000000888b887221 */ /* 0x000fe20000010000 */
[----:B------:R-:W-:Y:S08]  /*15710*/  FADD.FTZ R102, R102, R103 ;  /* 0x0000006766667221 */ /* 0x000ff00000010000 */
[----:B------:R-:W-:Y:S01]  /*15720*/  MUFU.EX2 R120, R120 ;  /* 0x0000007800787308 */ /* 0x000fe20000000800 */
[----:B------:R-:W-:Y:S01]  /*15730*/  FADD.FTZ R76, R76, R79 ;  /* 0x0000004f4c4c7221 */ /* 0x000fe20000010000 */
[-C--:B------:R-:W-:Y:S08]  /*15740*/  HMMA.16816.F32.BF16 R28, R44, R50.reuse, R28 ;  /* 0x000000322c1c723c */ /* 0x080ff0000004181c */
[----:B------:R-:W5:Y:S01]  /*15750*/  MUFU.EX2 R117, R117 ;  /* 0x0000007500757308 */ /* 0x000f620000000800 */
[----:B------:R-:W-:Y:S01]  /*15760*/  F2FP.BF16.F32.PACK_AB R44, R39, R58 ;  /* 0x0000003a272c723e */ /* 0x000fe200000010ff */
[----:B------:R-:W-:Y:S01]  /*15770*/  FADD.FTZ R155, R155, R136 ;  /* 0x000000889b9b7221 */ /* 0x000fe20000010000 */
[----:B------:R-:W-:Y:S01]  /*15780*/  F2FP.BF16.F32.PACK_AB R46, R37, R38 ;  /* 0x00000026252e723e */ /* 0x000fe200000010ff */
[----:B------:R-:W-:Y:S01]  /*15790*/  FADD.FTZ R102, R113, R102 ;  /* 0x0000006671667221 */ /* 0x000fe20000010000 */
[----:B-1----:R-:W-:Y:S01]  /*157a0*/  F2FP.BF16.F32.PACK_AB R45, R59, R64 ;  /* 0x000000403b2d723e */ /* 0x002fe200000010ff */
[----:B------:R-:W-:Y:S01]  /*157b0*/  HMMA.16816.F32.BF16 R32, R40, R50, R32 ;  /* 0x000000322820723c */ /* 0x000fe20000041820 */
[----:B------:R-:W1:Y:S03]  /*157c0*/  LDSM.16.MT88.4 R48, [R212+0x5800] ;  /* 0x00580000d430783b */ /* 0x000e660000004200 */
[----:B------:R-:W-:Y:S01]  /*157d0*/  MUFU.EX2 R91, R91 ;  /* 0x0000005b005b7308 */ /* 0x000fe20000000800 */
[----:B---3--:R-:W-:Y:S01]  /*157e0*/  F2FP.BF16.F32.PACK_AB R40, R60, R63 ;  /* 0x0000003f3c28723e */ /* 0x008fe200000010ff */
        /* <DEDUP_REMOVED lines=10> */
[----:B------:R-:W3:Y:S01]  /*15890*/  LDSM.16.MT88.4 R148, [R214+0x5c00] ;  /* 0x005c0000d694783b */ /* 0x000ee20000004200 */
[----:B------:R-:W-:Y:S01]  /*158a0*/  FADD.FTZ R135, R135, R138 ;  /* 0x0000008a87877221 */ /* 0x000fe20000010000 */
[-C--:B----4-:R-:W-:Y:S01]  /*158b0*/  HMMA.16816.F32.BF16 R4, R40, R52.reuse, R4 ;  /* 0x000000342804723c */ /* 0x090fe20000041804 */
[----:B------:R-:W4:Y:S02]  /*158c0*/  MUFU.EX2 R122, R122 ;  /* 0x0000007a007a7308 */ /* 0x000f240000000800 */
[----:B------:R-:W-:Y:S01]  /*158d0*/  FADD.FTZ R132, R132, R135 ;  /* 0x0000008784847221 */ /* 0x000fe20000010000 */
[----:B------:R-:W-:Y:S01]  /*158e0*/  FADD.FTZ R180, R180, R145 ;  /* 0x00000091b4b47221 */ /* 0x000fe20000010000 */
[----:B--2---:R-:W-:Y:S01]  /*158f0*/  F2FP.BF16.F32.PACK_AB R138, R129, R70 ;  /* 0x00000046818a723e */ /* 0x004fe200000010ff */
[----:B------:R-:W-:Y:S01]  /*15900*/  FADD.FTZ R64, R64, R75 ;  /* 0x0000004b40407221 */ /* 0x000fe20000010000 */
[----:B------:R-:W-:Y:S01]  /*15910*/  FADD.FTZ R159, R159, R132 ;  /* 0x000000849f9f7221 */ /* 0x000fe20000010000 */
[C---:B------:R-:W-:Y:S04]  /*15920*/  HMMA.16816.F32.BF16 R8, R44.reuse, R52, R8 ;  /* 0x000000342c08723c */ /* 0x040fe80000041808 */
[----:B------:R-:W-:Y:S01]  /*15930*/  F2FP.BF16.F32.PACK_AB R132, R97, R98 ;  /* 0x000000626184723e */ /* 0x000fe200000010ff */
[----:B------:R-:W-:Y:S01]  /*15940*/  FADD.FTZ R159, R158, R159 ;  /* 0x0000009f9e9f7221 */ /* 0x000fe20000010000 */
[----:B------:R-:W-:Y:S01]  /*15950*/  FADD.FTZ R180, R163, R180 ;  /* 0x000000b4a3b47221 */ /* 0x000fe20000010000 */
[----:B-----5:R-:W-:Y:S01]  /*15960*/  F2FP.BF16.F32.PACK_AB R137, R117, R120 ;  /* 0x000000787589723e */ /* 0x020fe200000010ff */
[-C--:B------:R-:W-:Y:S03]  /*15970*/  HMMA.16816.F32.BF16 R12, R44, R54.reuse, R12 ;  /* 0x000000362c0c723c */ /* 0x080fe6000004180c */
[----:B------:R-:W-:Y:S01]  /*15980*/  FADD.FTZ R156, R156, R159 ;  /* 0x0000009f9c9c7221 */ /* 0x000fe20000010000 */
[----:B----4-:R-:W-:Y:S01]  /*15990*/  F2FP.BF16.F32.PACK_AB R139, R122, R91 ;  /* 0x0000005b7a8b723e */ /* 0x010fe200000010ff */
        /* <DEDUP_REMOVED lines=14> */
[C---:B------:R-:W-:Y:S01]  /*15a80*/  HMMA.16816.F32.BF16 R24, R44.reuse, R48, R24 ;  /* 0x000000302c18723c */ /* 0x040fe20000041818 */
[----:B------:R-:W1:Y:S03]  /*15a90*/  MUFU.EX2 R49, R112 ;  /* 0x0000007000317308 */ /* 0x000e660000000800 */
        /* <DEDUP_REMOVED lines=9> */
[----:B-1----:R-:W-:Y:S01]  /*15b30*/  F2FP.BF16.F32.PACK_AB R135, R49, R100 ;  /* 0x000000643187723e */ /* 0x002fe200000010ff */
[----:B------:R-:W-:Y:S01]  /*15b40*/  HMMA.16816.F32.BF16 R32, R40, R50, R32 ;  /* 0x000000322820723c */ /* 0x000fe20000041820 */
[----:B------:R-:W1:Y:S03]  /*15b50*/  LDSM.16.MT88.4 R40, [R212+0x5c00] ;  /* 0x005c0000d428783b */ /* 0x000e660000004200 */
[----:B------:R-:W-:Y:S01]  /*15b60*/  FADD.FTZ R96, R96, R195 ;  /* 0x000000c360607221 */ /* 0x000fe20000010000 */
[----:B------:R-:W-:Y:S01]  /*15b70*/  FADD.FTZ R68, R68, R177 ;  /* 0x000000b144447221 */ /* 0x000fe20000010000 */
[----:B------:R-:W-:Y:S01]  /*15b80*/  FADD.FTZ R120, R117, R120 ;  /* 0x0000007875787221 */ /* 0x000fe20000010000 */
[----:B------:R-:W-:Y:S01]  /*15b90*/  FADD.FTZ R98, R97, R98 ;  /* 0x0000006261627221 */ /* 0x000fe20000010000 */
[-C--:B---3--:R-:W-:Y:S05]  /*15ba0*/  HMMA.16816.F32.BF16 R160, R132, R148.reuse, R4 ;  /* 0x0000009484a0723c */ /* 0x088fea0000041804 */
        /* <DEDUP_REMOVED lines=14> */
[C---:B------:R-:W-:Y:S04]  /*15c90*/  HMMA.16816.F32.BF16 R148, R132.reuse, R150, R16 ;  /* 0x000000968494723c */ /* 0x040fe80000041810 */
[----:B------:R-:W-:Y:S01]  /*15ca0*/  FADD.FTZ R62, R62, R67 ;  /* 0x000000433e3e7221 */ /* 0x000fe20000010000 */
[----:B------:R-:W-:Y:S01]  /*15cb0*/  FADD.FTZ R39, R39, R58 ;  /* 0x0000003a27277221 */ /* 0x000fe20000010000 */
[----:B------:R-:W-:Y:S02]  /*15cc0*/  IMAD.MOV.U32 R166, RZ, RZ, R36 ;  /* 0x000000ffffa67224 */ /* 0x000fe400078e0024 */
[----:B------:R-:W-:Y:S01]  /*15cd0*/  FADD.FTZ R61, R61, R62 ;  /* 0x0000003e3d3d7221 */ /* 0x000fe20000010000 */
[-C--:B-1----:R-:W-:Y:S03]  /*15ce0*/  HMMA.16816.F32.BF16 R144, R132, R40.reuse, R20 ;  /* 0x000000288490723c */ /* 0x082fe60000041814 */
[----:B------:R-:W-:Y:S01]  /*15cf0*/  FADD.FTZ R38, R38, R39 ;  /* 0x0000002726267221 */ /* 0x000fe20000010000 */
[----:B------:R-:W-:Y:S03]  /*15d00*/  FADD.FTZ R66, R66, R61 ;  /* 0x0000003d42427221 */ /* 0x000fe60000010000 */
[----:B------:R-:W-:Y:S01]  /*15d10*/  FADD.FTZ R38, R37, R38 ;  /* 0x0000002625267221 */ /* 0x000fe20000010000 */
[C---:B------:R-:W-:Y:S04]  /*15d20*/  HMMA.16816.F32.BF16 R140, R136.reuse, R40, R24 ;  /* 0x00000028888c723c */ /* 0x040fe80000041818 */
[----:B------:R-:W-:Y:S01]  /*15d30*/  FADD.FTZ R65, R65, R66 ;  /* 0x0000004241417221 */ /* 0x000fe20000010000 */
[----:B------:R-:W-:Y:S03]  /*15d40*/  FADD.FTZ R125, R125, R38 ;  /* 0x000000267d7d7221 */ /* 0x000fe60000010000 */
[-C--:B------:R-:W-:Y:S03]  /*15d50*/  HMMA.16816.F32.BF16 R136, R136, R42.reuse, R28 ;  /* 0x0000002a8888723c */ /* 0x080fe6000004181c */
[----:B------:R-:W-:Y:S01]  /*15d60*/  FADD.FTZ R92, R92, R65 ;  /* 0x000000415c5c7221 */ /* 0x000fe20000010000 */
[----:B------:R-:W-:Y:S03]  /*15d70*/  FADD.FTZ R125, R124, R125 ;  /* 0x0000007d7c7d7221 */ /* 0x000fe60000010000 */
[----:B------:R-:W-:Y:S01]  /*15d80*/  FADD.FTZ R93, R93, R92 ;  /* 0x0000005c5d5d7221 */ /* 0x000fe20000010000 */
[----:B------:R-:W-:Y:S04]  /*15d90*/  HMMA.16816.F32.BF16 R132, R132, R42, R32 ;  /* 0x0000002a8484723c */ /* 0x000fe80000041820 */
[----:B------:R-:W-:Y:S01]  /*15da0*/  FADD.FTZ R70, R70, R125 ;  /* 0x0000007d46467221 */ /* 0x000fe20000010000 */
[----:B------:R-:W-:Y:S03]  /*15db0*/  FADD.FTZ R100, R100, R93 ;  /* 0x0000005d64647221 */ /* 0x000fe60000010000 */
[----:B------:R-:W-:Y:S01]  /*15dc0*/  FADD.FTZ R252, R129, R70 ;  /* 0x0000004681fc7221 */ /* 0x000fe20000010000 */
[----:B------:R-:W-:Y:S01]  /*15dd0*/  FADD.FTZ R248, R49, R100 ;  /* 0x0000006431f87221 */ /* 0x000fe20000010000 */
[----:B------:R-:W-:Y:S10]  /*15de0*/  @P0 BRA `(.L_x_1193) ;  /* 0xffffff9800a80947 */ /* 0x000ff4000383ffff */
.L_x_1192:
[----:B------:R-:W1:Y:S01]  /*15df0*/  SHFL.BFLY PT, R9, R252, 0x2, 0x1f ;  /* 0x0c401f00fc097f89 */ /* 0x000e6200000e0000 */
[----:B------:R-:W2:Y:S01]  /*15e00*/  S2UR UR4, SR_CgaCtaId ;  /* 0x00000000000479c3 */ /* 0x000ea20000008800 */
[----:B------:R-:W-:Y:S01]  /*15e10*/  SHF.L.U32 R15, R234, 0x4, RZ ;  /* 0x00000004ea0f7819 */ /* 0x000fe200000006ff */
[----:B------:R-:W-:Y:S01]  /*15e20*/  UMOV UR5, 0x400 ;  /* 0x0000040000057882 */ /* 0x000fe20000000000 */
[----:B------:R-:W3:Y:S01]  /*15e30*/  SHFL.BFLY PT, R5, R250, 0x2, 0x1f ;  /* 0x0c401f00fa057f89 */ /* 0x000ee200000e0000 */
[----:B------:R-:W-:Y:S02]  /*15e40*/  ISETP.NE.AND P2, PT, R233, -0x1, PT ;  /* 0xffffffffe900780c */ /* 0x000fe40003f45270 */
[----:B------:R-:W-:Y:S01]  /*15e50*/  LOP3.LUT R202, R202, 0x3e00, R15, 0xf8, !PT ;  /* 0x00003e00caca7812 */ /* 0x000fe200078ef80f */
        /* <DEDUP_REMOVED lines=13> */
[----:B-1----:R-:W-:-:S04]  /*15f30*/  FADD.FTZ R9, R10, R9 ;  /* 0x000000090a097221 */ /* 0x002fc80000010000 */
[----:B------:R-:W1:Y:S01]  /*15f40*/  MUFU.RCP R10, R9 ;  /* 0x00000009000a7308 */ /* 0x000e620000001000 */
[----:B------:R-:W-:Y:S01]  /*15f50*/  FSETP.NE.FTZ.AND P4, PT, R9, RZ, PT ;  /* 0x000000ff0900720b */ /* 0x000fe20003f95000 */
[----:B--2---:R-:W-:Y:S01]  /*15f60*/  FADD.FTZ R8, R5, R8 ;  /* 0x0000000805087221 */ /* 0x004fe20000010000 */
[----:B------:R-:W-:Y:S01]  /*15f70*/  SHF.L.U32 R5, R234, 0x3, RZ ;  /* 0x00000003ea057819 */ /* 0x000fe200000006ff */
[----:B---3--:R-:W-:Y:S01]  /*15f80*/  FADD.FTZ R6, R7, R6 ;  /* 0x0000000607067221 */ /* 0x008fe20000010000 */
[----:B------:R-:W-:Y:S02]  /*15f90*/  SHF.L.U32 R7, R226, 0x5, RZ ;  /* 0x00000005e2077819 */ /* 0x000fe400000006ff */
[----:B------:R-:W-:Y:S01]  /*15fa0*/  LOP3.LUT R5, R5, 0xc0, RZ, 0xc0, !PT ;  /* 0x000000c005057812 */ /* 0x000fe200078ec0ff */
[----:B----4-:R-:W-:Y:S01]  /*15fb0*/  FADD.FTZ R4, R11, R4 ;  /* 0x000000040b047221 */ /* 0x010fe20000010000 */
[----:B------:R-:W2:Y:S01]  /*15fc0*/  MUFU.RCP R12, R8 ;  /* 0x00000008000c7308 */ /* 0x000ea20000001000 */
[----:B------:R-:W-:-:S02]  /*15fd0*/  FSETP.NE.FTZ.AND P6, PT, R8, RZ, PT ;  /* 0x000000ff0800720b */ /* 0x000fc40003fd5000 */
[----:B------:R-:W-:Y:S02]  /*15fe0*/  LOP3.LUT R14, R5, 0x18, R234, 0xf8, !PT ;  /* 0x00000018050e7812 */ /* 0x000fe400078ef8ea */
[----:B------:R-:W-:Y:S02]  /*15ff0*/  FSETP.NE.FTZ.AND P5, PT, R6, RZ, PT ;  /* 0x000000ff0600720b */ /* 0x000fe40003fb5000 */
[----:B------:R-:W-:Y:S01]  /*16000*/  FSETP.NE.FTZ.AND P3, PT, R4, RZ, PT ;  /* 0x000000ff0400720b */ /* 0x000fe20003f75000 */
[----:B------:R-:W3:Y:S01]  /*16010*/  MUFU.RCP R13, R6 ;  /* 0x00000006000d7308 */ /* 0x000ee20000001000 */
[----:B-1----:R-:W-:Y:S02]  /*16020*/  FSEL R10, R10, 1, P4 ;  /* 0x3f8000000a0a7808 */ /* 0x002fe40002000000 */
[----:B------:R-:W-:Y:S02]  /*16030*/  LOP3.LUT R7, R202, 0x20, R7, 0xf8, !PT ;  /* 0x00000020ca077812 */ /* 0x000fe400078ef807 */
[----:B------:R-:W-:Y:S01]  /*16040*/  SHF.L.U32 R11, R234, 0x2, RZ ;  /* 0x00000002ea0b7819 */ /* 0x000fe200000006ff */
        /* <DEDUP_REMOVED lines=8> */
[----:B------:R-:W1:Y:S01]  /*160d0*/  MUFU.RCP R5, R4 ;  /* 0x0000000400057308 */ /* 0x000e620000001000 */
[----:B------:R-:W4:Y:S01]  /*160e0*/  LDC.U8 R10, c[0x0][0x549] ;  /* 0x00015240ff0a7b82 */ /* 0x000f220000000000 */
[----:B--2---:R-:W-:-:S02]  /*160f0*/  FSEL R12, R12, 1, P6 ;  /* 0x3f8000000c0c7808 */ /* 0x004fc40003000000 */
[----:B---3--:R-:W-:Y:S02]  /*16100*/  FSEL R13, R13, 1, P5 ;  /* 0x3f8000000d0d7808 */ /* 0x008fe40002800000 */
[----:B------:R-:W-:Y:S01]  /*16110*/  LOP3.LUT R7, R7, R14, RZ, 0xfc, !PT ;  /* 0x0000000e07077212 */ /* 0x000fe200078efcff */
[C---:B------:R-:W-:Y:S01]  /*16120*/  FMUL.FTZ R160, R12.reuse, R160 ;  /* 0x000000a00ca07220 */ /* 0x040fe20000410000 */
        /* <DEDUP_REMOVED lines=11> */
[----:B------:R-:W-:Y:S01]  /*161e0*/  FMUL.FTZ R151, R13, R151 ;  /* 0x000000970d977220 */ /* 0x000fe20000410000 */
[----:B------:R-:W-:Y:S01]  /*161f0*/  LOP3.LUT R12, R11, 0x20, RZ, 0xc0, !PT ;  /* 0x000000200b0c7812 */ /* 0x000fe200078ec0ff */
[----:B------:R-:W-:Y:S01]  /*16200*/  FMUL.FTZ R146, R13, R146 ;  /* 0x000000920d927220 */ /* 0x000fe20000410000 */
[----:B------:R-:W-:Y:S01]  /*16210*/  LEA R7, R7, UR4, 0x1 ;  /* 0x0000000407077c11 */ /* 0x000fe2000f8e08ff */
[C---:B------:R-:W-:Y:S01]  /*16220*/  FMUL.FTZ R158, R5.reuse, R158 ;  /* 0x0000009e059e7220 */ /* 0x040fe20000410000 */
[C---:B------:R-:W-:Y:S01]  /*16230*/  FMUL.FTZ R159, R5.reuse, R159 ;  /* 0x0000009f059f7220 */ /* 0x040fe20000410000 */
[----:B----4-:R-:W-:Y:S01]  /*16240*/  ISETP.NE.AND P1, PT, R10, RZ, PT ;  /* 0x000000ff0a00720c */ /* 0x010fe20003f25270 */
[----:B------:R-:W-:Y:S01]  /*16250*/  FMUL.FTZ R154, R5, R154 ;  /* 0x0000009a059a7220 */ /* 0x000fe20000410000 */
[----:B------:R-:W-:Y:S01]  /*16260*/  LOP3.LUT R14, R11, 0x40, RZ, 0xc0, !PT ;  /* 0x000000400b0e7812 */ /* 0x000fe200078ec0ff */
[----:B------:R-:W-:Y:S01]  /*16270*/  FMUL.FTZ R155, R5, R155 ;  /* 0x0000009b059b7220 */ /* 0x000fe20000410000 */
[C---:B------:R-:W-:Y:S01]  /*16280*/  FMUL.FTZ R147, R13.reuse, R147 ;  /* 0x000000930d937220 */ /* 0x040fe20000410000 */
[C---:B------:R-:W-:Y:S01]  /*16290*/  FMUL.FTZ R134, R13.reuse, R134 ;  /* 0x000000860d867220 */ /* 0x040fe20000410000 */
        /* <DEDUP_REMOVED lines=10> */
[C---:B------:R-:W-:Y:S01]  /*16340*/  IADD3 R15, PT, PT, R7.reuse, -R12, RZ ;  /* 0x8000000c070f7210 */ /* 0x040fe20007ffe0ff */
[----:B------:R-:W5:Y:S01]  /*16350*/  @P1 LDC R16, c[0x0][0x430] ;  /* 0x00010c00ff101b82 */ /* 0x000f620000000800 */
[----:B------:R-:W-:Y:S01]  /*16360*/  IADD3 R17, PT, PT, R7, -R14, RZ ;  /* 0x8000000e07117210 */ /* 0x000fe20007ffe0ff */
[----:B------:R-:W-:Y:S01]  /*16370*/  STS [R7+0x200], R162 ;  /* 0x000200a207007388 */ /* 0x000fe20000000800 */
[----:B------:R-:W-:Y:S01]  /*16380*/  F2FP.BF16.F32.PACK_AB R156, R157, R156 ;  /* 0x0000009c9d9c723e */ /* 0x000fe200000010ff */
[----:B------:R-:W1:Y:S01]  /*16390*/  @P6 MUFU.LG2 R8, R8 ;  /* 0x0000000800086308 */ /* 0x000e620000000c00 */
[----:B------:R-:W-:Y:S01]  /*163a0*/  F2FP.BF16.F32.PACK_AB R158, R159, R158 ;  /* 0x0000009e9f9e723e */ /* 0x000fe200000010ff */
[----:B------:R-:W-:Y:S01]  /*163b0*/  STS [R15+0x10], R148 ;  /* 0x000010940f007388 */ /* 0x000fe20000000800 */
[----:B------:R-:W-:Y:S01]  /*163c0*/  F2FP.BF16.F32.PACK_AB R152, R153, R152 ;  /* 0x000000989998723e */ /* 0x000fe200000010ff */
[----:B------:R-:W5:Y:S01]  /*163d0*/  LDC R14, c[0x0][0x434] ;  /* 0x00010d00ff0e7b82 */ /* 0x000f620000000800 */
[----:B------:R-:W-:Y:S01]  /*163e0*/  F2FP.BF16.F32.PACK_AB R154, R155, R154 ;  /* 0x0000009a9b9a723e */ /* 0x000fe200000010ff */
[----:B------:R-:W-:Y:S01]  /*163f0*/  STS [R15+0x210], R150 ;  /* 0x000210960f007388 */ /* 0x000fe20000000800 */
[----:B------:R-:W-:Y:S01]  /*16400*/  F2FP.BF16.F32.PACK_AB R144, R145, R144 ;  /* 0x000000909190723e */ /* 0x000fe200000010ff */
[----:B------:R-:W2:Y:S01]  /*16410*/  @P5 MUFU.LG2 R6, R6 ;  /* 0x0000000600065308 */ /* 0x000ea20000000c00 */
[----:B------:R-:W-:Y:S01]  /*16420*/  F2FP.BF16.F32.PACK_AB R146, R147, R146 ;  /* 0x000000929392723e */ /* 0x000fe200000010ff */
[----:B------:R-:W-:Y:S01]  /*16430*/  STS [R7+0x1000], R156 ;  /* 0x0010009c07007388 */ /* 0x000fe20000000800 */
[----:B------:R-:W-:Y:S01]  /*16440*/  F2FP.BF16.F32.PACK_AB R132, R133, R132 ;  /* 0x000000848584723e */ /* 0x000fe200000010ff */
[----:B------:R-:W3:Y:S01]  /*16450*/  @P2 LDC.64 R10, c[0x0][0x408] ;  /* 0x00010200ff0a2b82 */ /* 0x000ee20000000a00 */
[----:B------:R-:W-:Y:S01]  /*16460*/  F2FP.BF16.F32.PACK_AB R134, R13, R134 ;  /* 0x000000860d86723e */ /* 0x000fe200000010ff */
[----:B------:R4:W-:Y:S01]  /*16470*/  STS [R7+0x1200], R158 ;  /* 0x0012009e07007388 */ /* 0x0009e20000000800 */
[----:B------:R-:W-:Y:S01]  /*16480*/  IADD3 R19, PT, PT, -R12, R17, RZ ;  /* 0x000000110c137210 */ /* 0x000fe20007ffe1ff */
[----:B------:R-:W1:Y:S01]  /*16490*/  @P4 MUFU.LG2 R9, R9 ;  /* 0x0000000900094308 */ /* 0x000e620000000c00 */
[----:B------:R-:W-:Y:S01]  /*164a0*/  F2FP.BF16.F32.PACK_AB R140, R141, R140 ;  /* 0x0000008c8d8c723e */ /* 0x000fe200000010ff */
[----:B------:R-:W-:Y:S01]  /*164b0*/  STS [R15+0x1010], R152 ;  /* 0x001010980f007388 */ /* 0x000fe20000000800 */
[----:B------:R-:W-:Y:S01]  /*164c0*/  F2FP.BF16.F32.PACK_AB R142, R143, R142 ;  /* 0x0000008e8f8e723e */ /* 0x000fe200000010ff */
[----:B------:R-:W2:Y:S01]  /*164d0*/  @!P2 LDC.64 R12, c[0x0][0x400] ;  /* 0x00010000ff0cab82 */ /* 0x000ea20000000a00 */
[----:B------:R-:W-:Y:S01]  /*164e0*/  F2FP.BF16.F32.PACK_AB R136, R137, R136 ;  /* 0x000000888988723e */ /* 0x000fe200000010ff */
[----:B------:R1:W-:Y:S01]  /*164f0*/  STS [R15+0x1210], R154 ;  /* 0x0012109a0f007388 */ /* 0x0003e20000000800 */
[----:B------:R-:W-:-:S02]  /*16500*/  F2FP.BF16.F32.PACK_AB R5, R5, R138 ;  /* 0x0000008a0505723e */ /* 0x000fc400000010ff */
[----:B------:R-:W-:Y:S01]  /*16510*/  @P1 MOV R25, 0x1 ;  /* 0x0000000100191802 */ /* 0x000fe20000000f00 */
[----:B------:R1:W-:Y:S02]  /*16520*/  STS [R17+0x20], R144 ;  /* 0x0000209011007388 */ /* 0x0003e40000000800 */
[----:B------:R-:W3:Y:S01]  /*16530*/  @P5 LDC R24, c[0x0][0x458] ;  /* 0x00011600ff185b82 */ /* 0x000ee20000000800 */
[----:B-----5:R-:W-:Y:S01]  /*16540*/  @P1 IMAD R14, R16, R21, RZ ;  /* 0x00000015100e1224 */ /* 0x020fe200078e02ff */
[----:B------:R3:W-:Y:S04]  /*16550*/  STS [R17+0x220], R146 ;  /* 0x0002209211007388 */ /* 0x0007e80000000800 */
[----:B------:R3:W-:Y:S04]  /*16560*/  STS [R19+0x30], R132 ;  /* 0x0000308413007388 */ /* 0x0007e80000000800 */
[----:B------:R3:W-:Y:S01]  /*16570*/  STS [R19+0x230], R134 ;  /* 0x0002308613007388 */ /* 0x0007e20000000800 */
[----:B----4-:R-:W4:Y:S03]  /*16580*/  @P6 LDC R7, c[0x0][0x458] ;  /* 0x00011600ff076b82 */ /* 0x010f260000000800 */
[----:B------:R3:W-:Y:S01]  /*16590*/  STS [R17+0x1020], R140 ;  /* 0x0010208c11007388 */ /* 0x0007e20000000800 */
[----:B--2---:R-:W-:-:S03]  /*165a0*/  @!P2 IMAD.WIDE.U32 R22, R236, R12, RZ ;  /* 0x0000000cec16a225 */ /* 0x004fc600078e00ff */
[----:B------:R2:W-:Y:S01]  /*165b0*/  STS [R17+0x1220], R142 ;  /* 0x0012208e11007388 */ /* 0x0005e20000000800 */
[----:B-1----:R-:W1:Y:S03]  /*165c0*/  @P1 LDC R15, c[0x0][0x430] ;  /* 0x00010c00ff0f1b82 */ /* 0x002e660000000800 */
[----:B------:R2:W-:Y:S04]  /*165d0*/  STS [R19+0x1030], R136 ;  /* 0x0010308813007388 */ /* 0x0005e80000000800 */
[----:B------:R2:W-:Y:S01]  /*165e0*/  STS [R19+0x1230], R5 ;  /* 0x0012300513007388 */ /* 0x0005e20000000800 */
[----:B------:R-:W-:Y:S05]  /*165f0*/  @P1 BRA `(.L_x_1196) ;  /* 0x0000000000201947 */ /* 0x000fea0003800000 */
[----:B------:R-:W-:Y:S01]  /*16600*/  ISETP.NE.AND P0, PT, R20, RZ, PT ;  /* 0x000000ff1400720c */ /* 0x000fe20003f05270 */
[----:B------:R-:W5:-:S12]  /*16610*/  LDC R12, c[0x0][0x3e0] ;  /* 0x0000f800ff0c7b82 */ /* 0x000f580000000800 */
[----:B------:R-:W5:Y:S01]  /*16620*/  @P0 LDC R25, c[0x0][0x454] ;  /* 0x00011500ff190b82 */ /* 0x000f620000000800 */
[----:B-1----:R-:W-:Y:S02]  /*16630*/  @P0 MOV R15, 0x1 ;  /* 0x00000001000f0802 */ /* 0x002fe40000000f00 */
[----:B------:R-:W-:-:S05]  /*16640*/  @!P0 MOV R15, 0x1 ;  /* 0x00000001000f8802 */ /* 0x000fca0000000f00 */
[----:B------:R-:W1:Y:S01]  /*16650*/  @P0 LDC R14, c[0x0][0x454] ;  /* 0x00011500ff0e0b82 */ /* 0x000e620000000800 */
[-C--:B-----5:R-:W-:Y:S02]  /*16660*/  @P0 IMAD R25, R25, R12.reuse, RZ ;  /* 0x0000000c19190224 */ /* 0x0a0fe400078e02ff */
[----:B------:R-:W-:-:S07]  /*16670*/  @!P0 IMAD R25, R21, R12, RZ ;  /* 0x0000000c15198224 */ /* 0x000fce00078e02ff */
.L_x_1196:
[----:B------:R-:W-:Y:S01]  /*16680*/  BAR.SYNC.DEFER_BLOCKING 0x0 ;  /* 0x0000000000007b1d */ /* 0x000fe20000010000 */
[C---:B------:R-:W-:Y:S01]  /*16690*/  ISETP.NE.AND P0, PT, R233.reuse, -0x1, PT ;  /* 0xffffffffe900780c */ /* 0x040fe20003f05270 */
[----:B---3--:R-:W-:Y:S01]  /*166a0*/  @P2 IMAD.WIDE.U32 R26, R233, R10, RZ ;  /* 0x0000000ae91a2225 */ /* 0x008fe200078e00ff */
[----:B------:R-:W-:-:S03]  /*166b0*/  ISETP.NE.AND P1, PT, R20, RZ, !P1 ;  /* 0x000000ff1400720c */ /* 0x000fc60004f25270 */
[----:B------:R-:W-:Y:S01]  /*166c0*/  @P6 FMUL.FTZ R31, R8, 0.69314718246459960938 ;  /* 0x3f317218081f6820 */ /* 0x000fe20000410000 */
[----:B------:R-:W-:Y:S01]  /*166d0*/  @P5 FMUL.FTZ R6, R6, 0.69314718246459960938 ;  /* 0x3f31721806065820 */ /* 0x000fe20000410000 */
[----:B--2---:R-:W2:Y:S01]  /*166e0*/  @P3 LDC R5, c[0x0][0x458] ;  /* 0x00011600ff053b82 */ /* 0x004ea20000000800 */
[----:B------:R-:W3:Y:S01]  /*166f0*/  @P3 MUFU.LG2 R4, R4 ;  /* 0x0000000400043308 */ /* 0x000ee20000000c00 */
[----:B------:R-:W-:Y:S01]  /*16700*/  @!P2 IMAD R13, R236, R13, R23 ;  /* 0x0000000dec0da224 */ /* 0x000fe200078e0217 */
[----:B------:R-:W-:Y:S01]  /*16710*/  MOV R12, 0x7f800000 ;  /* 0x7f800000000c7802 */ /* 0x000fe20000000f00 */
[----:B------:R-:W-:Y:S01]  /*16720*/  @P2 IMAD R13, R233, R11, R27 ;  /* 0x0000000be90d2224 */ /* 0x000fe200078e021b */
[----:B------:R-:W-:Y:S01]  /*16730*/  MOV R20, 0x7f800000 ;  /* 0x7f80000000147802 */ /* 0x000fe20000000f00 */
[----:B-1----:R-:W-:Y:S02]  /*16740*/  IMAD R14, R235, R14, RZ ;  /* 0x0000000eeb0e7224 */ /* 0x002fe400078e02ff */
[----:B----4-:R-:W-:Y:S01]  /*16750*/  @P6 FFMA.FTZ R12, R36, R7, R31 ;  /* 0x00000007240c6223 */ /* 0x010fe2000001001f */
[----:B------:R-:W1:Y:S01]  /*16760*/  @P4 LDC R29, c[0x0][0x458] ;  /* 0x00011600ff1d4b82 */ /* 0x000e620000000800 */
[----:B------:R-:W-:Y:S01]  /*16770*/  @!P0 IMAD R233, R236, R21, RZ ;  /* 0x00000015ece98224 */ /* 0x000fe200078e02ff */
[----:B------:R-:W-:Y:S01]  /*16780*/  LOP3.LUT P0, RZ, R234, 0x3, RZ, 0xc0, !PT ;  /* 0x00000003eaff7812 */ /* 0x000fe2000780c0ff */
[----:B------:R-:W-:Y:S01]  /*16790*/  @P5 FFMA.FTZ R20, R3, R24, R6 ;  /* 0x0000001803145223 */ /* 0x000fe20000010006 */
[----:B------:R-:W-:-:S02]  /*167a0*/  @!P1 IMAD R14, R236, R25, R14 ;  /* 0x00000019ec0e9224 */ /* 0x000fc400078e020e */
[----:B------:R-:W-:Y:S01]  /*167b0*/  @P4 FMUL.FTZ R9, R9, 0.69314718246459960938 ;  /* 0x3f31721809094820 */ /* 0x000fe20000410000 */
[----:B------:R-:W-:Y:S01]  /*167c0*/  SHF.R.S32.HI R3, RZ, 0x1f, R233 ;  /* 0x0000001fff037819 */ /* 0x000fe200000114e9 */
[----:B------:R-:W-:Y:S01]  /*167d0*/  IMAD R7, R238, R15, RZ ;  /* 0x0000000fee077224 */ /* 0x000fe200078e02ff */
[----:B------:R-:W-:Y:S01]  /*167e0*/  SEL R21, R233, RZ, P1 ;  /* 0x000000ffe9157207 */ /* 0x000fe20000800000 */
[----:B------:R-:W-:Y:S01]  /*167f0*/  BSSY.RECONVERGENT B0, `(.L_x_1197) ;  /* 0x0000033000007945 */ /* 0x000fe20003800200 */
[----:B------:R4:W4:Y:S01]  /*16800*/  LDS.128 R16, [R237+0x1800] ;  /* 0x00180000ed107984 */ /* 0x0009220000000c00 */
[----:B------:R-:W-:Y:S01]  /*16810*/  SEL R3, R3, RZ, P1 ;  /* 0x000000ff03037207 */ /* 0x000fe20000800000 */
[----:B---3--:R-:W-:Y:S01]  /*16820*/  @P3 FMUL.FTZ R25, R4, 0.69314718246459960938 ;  /* 0x3f31721804193820 */ /* 0x008fe20000410000 */
[----:B------:R-:W-:Y:S02]  /*16830*/  IADD3 R21, P5, P1, R7, R21, R14 ;  /* 0x0000001507157210 */ /* 0x000fe400079be00e */
[----:B------:R-:W-:-:S02]  /*16840*/  SHF.R.S32.HI R4, RZ, 0x1f, R7 ;  /* 0x0000001fff047819 */ /* 0x000fc40000011407 */
[----:B------:R-:W-:Y:S02]  /*16850*/  SHF.R.S32.HI R14, RZ, 0x1f, R14 ;  /* 0x0000001fff0e7819 */ /* 0x000fe4000001140e */
[----:B------:R-:W-:Y:S01]  /*16860*/  MOV R10, 0x7f800000 ;  /* 0x7f800000000a7802 */ /* 0x000fe20000000f00 */
[----:B--2---:R-:W-:Y:S01]  /*16870*/  @P3 FFMA.FTZ R10, R0, R5, R25 ;  /* 0x00000005000a3223 */ /* 0x004fe20000010019 */
[----:B------:R-:W-:Y:S02]  /*16880*/  MOV R11, 0x7f800000 ;  /* 0x7f800000000b7802 */ /* 0x000fe40000000f00 */
[----:B------:R-:W-:Y:S01]  /*16890*/  IADD3.X R0, PT, PT, R4, R3, R14, P5, P1 ;  /* 0x0000000304007210 */ /* 0x000fe20002fe240e */
[----:B-1----:R-:W-:Y:S01]  /*168a0*/  @P4 FFMA.FTZ R11, R2, R29, R9 ;  /* 0x0000001d020b4223 */ /* 0x002fe20000010009 */
        /* <DEDUP_REMOVED lines=20> */
[----:B------:R-:W5:Y:S01]  /*169f0*/  @!P3 LDC.64 R2, c[0x0][0x420] ;  /* 0x00010800ff02bb82 */ /* 0x000f620000000a00 */
        /* <DEDUP_REMOVED lines=14> */
[----:B-----5:R-:W-:-:S03]  /*16ae0*/  @!P3 LEA R2, P0, R21, R2, 0x2 ;  /* 0x000000021502b211 */ /* 0x020fc600078010ff */
[----:B------:R1:W-:Y:S01]  /*16af0*/  @!P4 STG.E desc[UR14][R4.64], R11 ;  /* 0x0000000b0400c986 */ /* 0x0003e2000c10190e */
[----:B------:R-:W-:-:S05]  /*16b00*/  @!P3 LEA.HI.X R3, R21, R3, R0, 0x2, P0 ;  /* 0x000000031503b211 */ /* 0x000fca00000f1400 */
[----:B------:R1:W-:Y:S04]  /*16b10*/  @!P3 STG.E desc[UR14][R2.64], R10 ;  /* 0x0000000a0200b986 */ /* 0x0003e8000c10190e */
.L_x_1198:
[----:B------:R-:W-:Y:S05]  /*16b20*/  BSYNC.RECONVERGENT B0 ;  /* 0x0000000000007941 */ /* 0x000fea0003800200 */
.L_x_1197:
[----:B------:R-:W2:Y:S01]  /*16b30*/  LDCU UR6, c[0x0][0x440] ;  /* 0x00008800ff0677ac */ /* 0x000ea20008000800 */
[----:B-1----:R1:W3:Y:S01]  /*16b40*/  LDS.128 R4, [R237] ;  /* 0x00000000ed047984 */ /* 0x0022e20000000c00 */
        /* <DEDUP_REMOVED lines=23> */
.L_x_1200:
[----:B------:R-:W-:Y:S05]  /*16cc0*/  BSYNC.RECONVERGENT B0 ;  /* 0x0000000000007941 */ /* 0x000fea0003800200 */
.L_x_1199:
[----:B-1-3--:R1:W2:Y:S01]  /*16cd0*/  LDS.128 R4, [R237+0x800] ;  /* 0x00080000ed047984 */ /* 0x00a2a20000000c00 */
[----:B------:R-:W-:Y:S04]  /*16ce0*/  BSSY.RECONVERGENT B0, `(.L_x_1201) ;  /* 0x000000f000007945 */ /* 0x000fe80003800200 */
        /* <DEDUP_REMOVED lines=13> */
[----:B--2---:R3:W-:Y:S02]  /*16dc0*/  STG.E.128 desc[UR14][R2.64], R4 ;  /* 0x0000000402007986 */ /* 0x0047e4000c101d0e */
.L_x_1202:
[----:B------:R-:W-:Y:S05]  /*16dd0*/  BSYNC.RECONVERGENT B0 ;  /* 0x0000000000007941 */ /* 0x000fea0003800200 */
.L_x_1201:
[----:B--23--:R2:W3:Y:S01]  /*16de0*/  LDS.128 R4, [R237+0x1000] ;  /* 0x00100000ed047984 */ /* 0x00c4e20000000c00 */
[----:B------:R-:W-:Y:S04]  /*16df0*/  BSSY.RECONVERGENT B0, `(.L_x_1203) ;  /* 0x000000f000007945 */ /* 0x000fe80003800200 */
[----:B------:R-:W-:Y:S05]  /*16e00*/  @P1 BRA `(.L_x_1204) ;  /* 0x0000000000341947 */ /* 0x000fea0003800000 */
[----:B------:R-:W5:Y:S01]  /*16e10*/  LDCU.64 UR6, c[0x0][0x408] ;  /* 0x00008100ff0677ac */ /* 0x000f620008000a00 */
[----:B------:R-:W-:Y:S01]  /*16e20*/  IADD3 R2, P1, PT, R232, 0x40, RZ ;  /* 0x00000040e8027810 */ /* 0x000fe20007f3e0ff */
[----:B------:R-:W-:Y:S01]  /*16e30*/  IMAD.MOV.U32 R12, RZ, RZ, R8 ;  /* 0x000000ffff0c7224 */ /* 0x000fe200078e0008 */
        /* <DEDUP_REMOVED lines=9> */
[----:B---3--:R3:W-:Y:S02]  /*16ed0*/  STG.E.128 desc[UR14][R2.64], R4 ;  /* 0x0000000402007986 */ /* 0x0087e4000c101d0e */
.L_x_1204:
[----:B------:R-:W-:Y:S05]  /*16ee0*/  BSYNC.RECONVERGENT B0 ;  /* 0x0000000000007941 */ /* 0x000fea0003800200 */
.L_x_1203:
[----:B------:R-:W-:Y:S05]  /*16ef0*/  @P0 EXIT ;  /* 0x000000000000094d */ /* 0x000fea0003800000 */
        /* <DEDUP_REMOVED lines=12> */
[----:B----4-:R-:W-:Y:S01]  /*16fc0*/  STG.E.128 desc[UR14][R4.64], R16 ;  /* 0x0000001004007986 */ /* 0x010fe2000c101d0e */
[----:B------:R-:W-:Y:S05]  /*16fd0*/  EXIT ;  /* 0x000000000000794d */ /* 0x000fea0003800000 */
.L_x_1205:
        /* <DEDUP_REMOVED lines=10> */
.L_x_1370:


//--------------------- .text._ZN5flash16flash_fwd_kernelI23Flash_fwd_kernel_traitsILi32ELi128ELi128ELi4ELb0ELb0EN7cutlass10bfloat16_tE19Flash_kernel_traitsILi32ELi128ELi128ELi4ES3_EELb1ELb0ELb1ELb1ELb0ELb0ELb0ELb1EEEvNS_16Flash_fwd_paramsE --------------------------
	.section	.text._ZN5flash16flash_fwd_kernelI23Flash_fwd_kernel_traitsILi32ELi128ELi128ELi4ELb0ELb0EN7cutlass10bfloat16_tE19Flash_kernel_traitsILi32ELi128ELi128ELi4ES3_EELb1ELb0ELb1ELb1ELb0ELb0ELb0ELb1EEEvNS_16Flash_fwd_paramsE,"ax",@progbits
	.align	128
        .global         _ZN5flash16flash_fwd_kernelI23Flash_fwd_kernel_traitsILi32ELi128ELi128ELi4ELb0ELb0EN7cutlass10bfloat16_tE19Flash_kernel_traitsILi32ELi128ELi128ELi4ES3_EELb1ELb0ELb1ELb1ELb0ELb0ELb0ELb1EEEvNS_16Flash_fwd_paramsE
        .type           _ZN5flash16flash_fwd_kernelI23Flash_fwd_kernel_traitsILi32ELi128ELi128ELi4ELb0ELb0EN7cutlass10bfloat16_tE19Flash_kernel_traitsILi32ELi128ELi128ELi4ES3_EELb1ELb0ELb1ELb1ELb0ELb0ELb0ELb1EEEvNS_16Flash_fwd_paramsE,@function
        .size           _ZN5flash16flash_fwd_kernelI23Flash_fwd_kernel_traitsILi32ELi128ELi128ELi4ELb0ELb0EN7cutlass10bfloat16_tE19Flash_kernel_traitsILi32ELi128ELi128ELi4ES3_EELb1ELb0ELb1ELb1ELb0ELb0ELb0ELb1EEEvNS_16Flash_fwd_paramsE,(.L_x_1371 - _ZN5flash16flash_fwd_kernelI23Flash_fwd_kernel_traitsILi32ELi128ELi128ELi4ELb0ELb0EN7cutlass10bfloat16_tE19Flash_kernel_traitsILi32ELi128ELi128ELi4ES3_EELb1ELb0ELb1ELb1ELb0ELb0ELb0ELb1EEEvNS_16Flash_fwd_paramsE)
        .other          _ZN5flash16flash_fwd_kernelI23Flash_fwd_kernel_traitsILi32ELi128ELi128ELi4ELb0ELb0EN7cutlass10bfloat16_tE19Flash_kernel_traitsILi32ELi128ELi128ELi4ES3_EELb1ELb0ELb1ELb1ELb0ELb0ELb0ELb1EEEvNS_16Flash_fwd_paramsE,@"STO_CUDA_ENTRY STV_DEFAULT"
_ZN5flash16flash_fwd_kernelI23Flash_fwd_kernel_traitsILi32ELi128ELi128ELi4ELb0ELb0EN7cutlass10bfloat16_tE19Flash_kernel_traitsILi32ELi128ELi128ELi4ES3_EELb1ELb0ELb1ELb1ELb0ELb0ELb0ELb1EEEvNS_16Flash_fwd_paramsE:
.text._ZN5flash16flash_fwd_kernelI23Flash_fwd_kernel_traitsILi32ELi128ELi128ELi4ELb0ELb0EN7cutlass10bfloat16_tE19Flash_kernel_traitsILi32ELi128ELi128ELi4ES3_EELb1ELb0ELb1ELb1ELb0ELb0ELb0ELb1EEEvNS_16Flash_fwd_paramsE:
        /* <DEDUP_REMOVED lines=42> */
[----:B------:R-:W-:-:S06]  /*02a0*/  UISETP.NE.AND.EX UP0, UPT, UR5, URZ, UPT, UP0 ;  /* 0x000000ff0500728c */ /* 0x000fcc000bf05300 */
[----:B------:R-:W-:Y:S02]  /*02b0*/  PLOP3.LUT P2, PT, PT, PT, UP0, 0x80, 0x8 ;  /* 0x000000000008781c */ /* 0x000fe40003f4f008 */
[----:B----4-:R-:W-:Y:S02]  /*02c0*/  @P1 R2UR UR24, R4 ;  /* 0x00000000041812ca */ /* 0x010fe400000e0000 */
[----:B------:R-:W-:-:S11]  /*02d0*/  @P1 R2UR UR25, R5 ;  /* 0x00000000051912ca */ /* 0x000fd600000e0000 */
[----:B------:R-:W-:Y:S02]  /*02e0*/  IMAD.U32 R4, RZ, RZ, UR24 ;  /* 0x00000018ff047e24 */ /* 0x000fe4000f8e00ff */
[----:B------:R-:W-:-:S05]  /*02f0*/  IMAD.U32 R5, RZ, RZ, UR25 ;  /* 0x00000019ff057e24 */ /* 0x000fca000f8e00ff */
[----:B--2---:R1:W-:Y:S01]  /*0300*/  @!P0 STG.E.64 desc[UR22][R6.64], R4 ;  /* 0x0000000406008986 */ /* 0x0043e2000c101b16 */
[----:B---3--:R-:W-:Y:S01]  /*0310*/  @P1 IADD3 R18, P5, PT, R2, R0, RZ ;  /* 0x0000000002121210 */ /* 0x008fe20007fbe0ff */
[----:B------:R-:W-:-:S04]  /*0320*/  IMAD.U32 R2, RZ, RZ, UR14 ;  /* 0x0000000eff027e24 */ /* 0x000fc8000f8e00ff */
[----:B------:R-:W-:Y:S01]  /*0330*/  @P1 IMAD.X R15, RZ, RZ, R3, P5 ;  /* 0x000000ffff0f1224 */ /* 0x000fe200028e0603 */
[----:B------:R-:W-:Y:S01]  /*0340*/  @UP3 UIADD3 UR14, UP1, UPT, UR11, UR8, URZ ;  /* 0x000000080b0e3290 */ /* 0x000fe2000ff3e0ff */
[----:B------:R-:W-:Y:S01]  /*0350*/  MOV R3, UR15 ;  /* 0x0000000f00037c02 */ /* 0x000fe20008000f00 */
[----:B-1----:R-:W-:Y:S02]  /*0360*/  @!P0 IMAD.MOV.U32 R4, RZ, RZ, R18 ;  /* 0x000000ffff048224 */ /* 0x002fe400078e0012 */
[----:B------:R-:W-:Y:S01]  /*0370*/  @!P0 IMAD.MOV.U32 R5, RZ, RZ, R15 ;  /* 0x000000ffff058224 */ /* 0x000fe200078e000f */
[----:B------:R-:W-:-:S04]  /*0380*/  @UP3 UIADD3.X UR15, UPT, UPT, UR10, UR9, URZ, UP1, !UPT ;  /* 0x000000090a0f3290 */ /* 0x000fc80008ffe4ff */
[----:B------:R1:W-:Y:S01]  /*0390*/  @!P0 STG.E.64 desc[UR22][R6.64+0x8], R4 ;  /* 0x0000080406008986 */ /* 0x0003e2000c101b16 */
[----:B------:R-:W-:Y:S01]  /*03a0*/  PLOP3.LUT P0, PT, PT, PT, UP3, 0x80, 0x8 ;  /* 0x000000000008781c */ /* 0x000fe20003f0f038 */
[----:B------:R-:W-:Y:S01]  /*03b0*/  UIADD3 UR9, UP1, UPT, UR11, UR6, URZ ;  /* 0x000000060b097290 */ /* 0x000fe2000ff3e0ff */
[----:B------:R-:W-:Y:S01]  /*03c0*/  PLOP3.LUT P1, PT, PT, PT, UP2, 0x80, 0x8 ;  /* 0x000000000008781c */ /* 0x000fe20003f2f028 */
[----:B------:R-:W2:Y:S02]  /*03d0*/  @P4 LDG.E R8, desc[UR22][R2.64] ;  /* 0x0000001602084981 */ /* 0x000ea4000c1e1900 */
[----:B------:R-:W-:Y:S02]  /*03e0*/  UIADD3.X UR8, UPT, UPT, UR10, UR7, URZ, UP1, !UPT ;  /* 0x000000070a087290 */ /* 0x000fe40008ffe4ff */
[----:B------:R-:W-:-:S04]  /*03f0*/  @UP0 UIADD3 UR4, UP1, UPT, UR11, UR4, URZ ;  /* 0x000000040b040290 */ /* 0x000fc8000ff3e0ff */
        /* <DEDUP_REMOVED lines=15> */
[----:B------:R-:W-:Y:S01]  /*04f0*/  UMOV UR12, URZ ;  /* 0x000000ff000c7c82 */ /* 0x000fe20008000000 */
[----:B------:R-:W-:Y:S02]  /*0500*/  UMOV UR15, 0xffffffff ;  /* 0xffffffff000f7882 */ /* 0x000fe40000000000 */
[----:B------:R-:W-:Y:S02]  /*0510*/  UISETP.NE.AND.EX UP1, UPT, UR7, URZ, UPT, UP1 ;  /* 0x000000ff0700728c */ /* 0x000fe4000bf25310 */
[----:B------:R-:W-:Y:S01]  /*0520*/  USHF.L.U32 UR33, UR13, 0x7, URZ ;  /* 0x000000070d217899 */ /* 0x000fe200080006ff */
        /* <DEDUP_REMOVED lines=17> */
.L_x_1206:
        /* <DEDUP_REMOVED lines=55> */
.L_x_1208:
        /* <DEDUP_REMOVED lines=16> */
[----:B------:R-:W-:Y:S01]  /*0ab0*/  ISETP.GE.OR P4, PT, R218, UR20, P0 ;  /* 0x00000014da007c0c */ /* 0x000fe20008786670 */
[----:B-1----:R-:W-:Y:S01]  /*0ac0*/  IMAD.U32 R0, RZ, RZ, UR4 ;  /* 0x00000004ff007e24 */ /* 0x002fe2000f8e00ff */
[----:B------:R-:W1:Y:S01]  /*0ad0*/  LDCU UR4, c[0x0][0x434] ;  /* 0x00008680ff0477ac */ /* 0x000e620008000800 */
[----:B------:R-:W-:Y:S01]  /*0ae0*/  ISETP.GE.OR P5, PT, R12, UR20, P0 ;  /* 0x000000140c007c0c */ /* 0x000fe200087a6670 */
[----:B------:R-:W-:Y:S01]  /*0af0*/  IMAD.U32 R4, RZ, RZ, UR5 ;  /* 0x00000005ff047e24 */ /* 0x000fe2000f8e00ff */
[C---:B----4-:R-:W-:Y:S01]  /*0b00*/  ISETP.GE.AND P1, PT, R6.reuse, UR10, PT ;  /* 0x0000000a06007c0c */ /* 0x050fe2000bf26270 */
[----:B------:R-:W-:Y:S01]  /*0b10*/  UIMAD UR33, UR33, UR8, URZ ;  /* 0x00000008212172a4 */ /* 0x000fe2000f8e02ff */
[----:B------:R-:W-:Y:S01]  /*0b20*/  IADD3 R6, P2, PT, R6, UR12, RZ ;  /* 0x0000000c06067c10 */ /* 0x000fe2000ff5e0ff */
[----:B------:R-:W-:Y:S01]  /*0b30*/  @!UP1 UIMAD UR6, UR35, UR7, UR6 ;  /* 0x00000007230692a4 */ /* 0x000fe2000f8e0206 */
[----:B------:R-:W-:Y:S01]  /*0b40*/  ISETP.GE.OR P3, PT, R13, UR20, P0 ;  /* 0x000000140d007c0c */ /* 0x000fe20008766670 */
[----:B------:R-:W-:Y:S01]  /*0b50*/  USHF.R.S32.HI UR10, URZ, 0x1f, UR33 ;  /* 0x0000001fff0a7899 */ /* 0x000fe20008011421 */
[----:B------:R-:W-:Y:S01]  /*0b60*/  ISETP.GE.OR P6, PT, R14, UR20, P0 ;  /* 0x000000140e007c0c */ /* 0x000fe200087c6670 */
[----:B------:R-:W-:Y:S01]  /*0b70*/  IMAD.X R7, RZ, RZ, UR9, P2 ;  /* 0x00000009ff077e24 */ /* 0x000fe200090e06ff */
[----:B------:R-:W-:Y:S01]  /*0b80*/  ISETP.GE.OR P0, PT, R218, UR20, P1 ;  /* 0x00000014da007c0c */ /* 0x000fe20008f06670 */
[----:B------:R-:W-:Y:S01]  /*0b90*/  USHF.R.S32.HI UR5, URZ, 0x1f, UR6 ;  /* 0x0000001fff057899 */ /* 0x000fe20008011406 */
[----:B------:R-:W-:Y:S01]  /*0ba0*/  P2R R15, PR, RZ, 0x8 ;  /* 0x00000008ff0f7803 */ /* 0x000fe20000000000 */
[----:B------:R-:W-:Y:S01]  /*0bb0*/  IMAD.WIDE.U32 R6, R0, UR36, R6 ;  /* 0x0000002400067c25 */ /* 0x000fe2000f8e0006 */
[----:B------:R-:W-:Y:S01]  /*0bc0*/  ISETP.GE.OR P3, PT, R12, UR20, P1 ;  /* 0x000000140c007c0c */ /* 0x000fe20008f66670 */
[----:B-1----:R-:W-:-:S02]  /*0bd0*/  UIMAD UR4, UR35, UR4, URZ ;  /* 0x00000004230472a4 */ /* 0x002fc4000f8e02ff */
[----:B--2---:R-:W-:Y:S02]  /*0be0*/  IMAD.WIDE.U32 R2, R2, 0x80, R218 ;  /* 0x0000008002027825 */ /* 0x004fe400078e00da */
[----:B------:R-:W-:Y:S02]  /*0bf0*/  USEL UR9, UR4, UR19, !UP0 ;  /* 0x0000001304097287 */ /* 0x000fe4000c000000 */
[----:B------:R-:W-:Y:S02]  /*0c00*/  IMAD R5, R4, UR36, R7 ;  /* 0x0000002404057c24 */ /* 0x000fe4000f8e0207 */
[----:B------:R-:W-:Y:S02]  /*0c10*/  USHF.R.S32.HI UR4, URZ, 0x1f, UR9 ;  /* 0x0000001fff047899 */ /* 0x000fe40008011409 */
[----:B------:R-:W-:Y:S02]  /*0c20*/  USEL UR9, UR9, URZ, UP1 ;  /* 0x000000ff09097287 */ /* 0x000fe40008800000 */
[----:B------:R-:W-:-:S02]  /*0c30*/  USEL UR4, UR4, URZ, UP1 ;  /* 0x000000ff04047287 */ /* 0x000fc40008800000 */
        /* <DEDUP_REMOVED lines=13> */
.L_x_1210:
[----:B------:R-:W-:Y:S05]  /*0d10*/  BSYNC.RECONVERGENT B0 ;  /* 0x0000000000007941 */ /* 0x000fea0003800200 */
.L_x_1209:
        /* <DEDUP_REMOVED lines=17> */
.L_x_1212:
[----:B------:R-:W-:Y:S05]  /*0e30*/  BSYNC.RECONVERGENT B0 ;  /* 0x0000000000007941 */ /* 0x000fea0003800200 */
.L_x_1211:
        /* <DEDUP_REMOVED lines=15> */
.L_x_1214:
[----:B------:R-:W-:Y:S05]  /*0f30*/  BSYNC.RECONVERGENT B0 ;  /* 0x0000000000007941 */ /* 0x000fea0003800200 */
.L_x_1213:
        /* <DEDUP_REMOVED lines=14> */
.L_x_1216:
[----:B------:R-:W-:Y:S05]  /*1020*/  BSYNC.RECONVERGENT B0 ;  /* 0x0000000000007941 */ /* 0x000fea0003800200 */
.L_x_1215:
        /* <DEDUP_REMOVED lines=10> */
.L_x_1218:
[----:B------:R-:W-:Y:S05]  /*10d0*/  BSYNC.RECONVERGENT B0 ;  /* 0x0000000000007941 */ /* 0x000fea0003800200 */
.L_x_1217:
        /* <DEDUP_REMOVED lines=10> */
.L_x_1220:
[----:B------:R-:W-:Y:S05]  /*1180*/  BSYNC.RECONVERGENT B0 ;  /* 0x0000000000007941 */ /* 0x000fea0003800200 */
.L_x_1219:
[----:B------:R-:W-:Y:S01]  /*1190*/  ISETP.NE.AND P0, PT, R15, RZ, PT ;  /* 0x000000ff0f00720c */ /* 0x000fe20003f05270 */
[----:B------:R-:W-:-:S12]  /*11a0*/  BSSY.RECONVERGENT B0, `(.L_x_1221) ;  /* 0x000000a000007945 */ /* 0x000fd80003800200 */
        /* <DEDUP_REMOVED lines=9> */
.L_x_1222:
[----:B------:R-:W-:Y:S05]  /*1240*/  BSYNC.RECONVERGENT B0 ;  /* 0x0000000000007941 */ /* 0x000fea0003800200 */
.L_x_1221:
        /* <DEDUP_REMOVED lines=10> */
.L_x_1207:
        /* <DEDUP_REMOVED lines=28> */
.L_x_1223:
[----:B------:R-:W1:Y:S01]  /*14b0*/  LDCU.64 UR10, c[0x0][0x3b8] ;  /* 0x00007700ff0a77ac */ /* 0x000e620008000a00 */
[----:B------:R-:W-:-:S04]  /*14c0*/  UIADD3 UR13, UPT, UPT, UR12, UR15, URZ ;  /* 0x0000000f0c0d7290 */ /* 0x000fc8000fffe0ff */
[----:B-1----:R-:W-:Y:S02]  /*14d0*/  UIMAD.WIDE.U32 UR4, UR13, UR10, URZ ;  /* 0x0000000a0d0472a5 */ /* 0x002fe4000f8e00ff */
[----:B------:R-:W-:-:S04]  /*14e0*/  UIMAD UR13, UR13, UR11, URZ ;  /* 0x0000000b0d0d72a4 */ /* 0x000fc8000f8e02ff */
[----:B------:R-:W-:Y:S01]  /*14f0*/  UIADD3 UR13, UPT, UPT, UR5, UR13, URZ ;  /* 0x0000000d050d7290 */ /* 0x000fe2000fffe0ff */
[----:B------:R-:W-:Y:S02]  /*1500*/  UMOV UR14, UR4 ;  /* 0x00000004000e7c82 */ /* 0x000fe40008000000 */
.L_x_1224:
        /* <DEDUP_REMOVED lines=38> */
.L_x_1225:
[----:B------:R-:W1:Y:S01]  /*1770*/  LDCU.64 UR8, c[0x0][0x3c0] ;  /* 0x00007800ff0877ac */ /* 0x000e620008000a00 */
[----:B------:R-:W-:-:S04]  /*1780*/  UIADD3 UR12, UPT, UPT, UR12, UR15, URZ ;  /* 0x0000000f0c0c7290 */ /* 0x000fc8000fffe0ff */
[----:B-1----:R-:W-:Y:S02]  /*1790*/  UIMAD.WIDE.U32 UR16, UR12, UR8, URZ ;  /* 0x000000080c1072a5 */ /* 0x002fe4000f8e00ff */
[----:B------:R-:W-:-:S04]  /*17a0*/  UIMAD UR12, UR12, UR9, URZ ;  /* 0x000000090c0c72a4 */ /* 0x000fc8000f8e02ff */
[----:B------:R-:W-:-:S12]  /*17b0*/  UIADD3 UR12, UPT, UPT, UR17, UR12, URZ ;  /* 0x0000000c110c7290 */ /* 0x000fd8000fffe0ff */
.L_x_1226:
[----:B------:R-:W-:Y:S01]  /*17c0*/  IMAD.SHL.U32 R13, R218, 0x8, RZ ;  /* 0x00000008da0d7824 */ /* 0x000fe200078e00ff */
[----:B------:R-:W1:Y:S01]  /*17d0*/  LDCU.128 UR4, c[0x0][0x3d0] ;  /* 0x00007a00ff0477ac */ /* 0x000e620008000c00 */
[----:B------:R-:W-:Y:S01]  /*17e0*/  SHF.R.U32.HI R16, RZ, 0x2, R218 ;  /* 0x00000002ff107819 */ /* 0x000fe200000116da */
[----:B------:R-:W2:Y:S01]  /*17f0*/  S2R R2, SR_CTAID.X ;  /* 0x0000000000027919 */ /* 0x000ea20000002500 */
[----:B------:R-:W-:Y:S01]  /*1800*/  SHF.R.S32.HI R8, RZ, 0x1f, R0 ;  /* 0x0000001fff087819 */ /* 0x000fe20000011400 */
[----:B------:R-:W3:Y:S01]  /*1810*/  S2UR UR39, SR_CgaCtaId ;  /* 0x00000000002779c3 */ /* 0x000ee20000008800 */
[C---:B------:R-:W-:Y:S01]  /*1820*/  LOP3.LUT R22, R13.reuse, 0x18, RZ, 0xc0, !PT ;  /* 0x000000180d167812 */ /* 0x040fe200078ec0ff */
[----:B------:R-:W-:Y:S01]  /*1830*/  UIADD3 UR21, UPT, UPT, -UR33, UR20, URZ ;  /* 0x0000001421157290 */ /* 0x000fe2000fffe1ff */
[----:B------:R-:W-:Y:S01]  /*1840*/  LOP3.LUT R9, R13, 0xd8, RZ, 0xc0, !PT ;  /* 0x000000d80d097812 */ /* 0x000fe200078ec0ff */
[----:B------:R-:W-:Y:S01]  /*1850*/  BSSY.RECONVERGENT B0, `(.L_x_1227) ;  /* 0x000003d000007945 */ /* 0x000fe20003800200 */
[C---:B------:R-:W-:Y:S01]  /*1860*/  IADD3 R6, P1, PT, R22.reuse, UR14, RZ ;  /* 0x0000000e16067c10 */ /* 0x040fe2000ff3e0ff */
[----:B------:R-:W4:Y:S01]  /*1870*/  LDCU.64 UR14, c[0x0][0x388] ;  /* 0x00007100ff0e77ac */ /* 0x000f220008000a00 */
[----:B------:R-:W-:-:S02]  /*1880*/  IADD3 R4, P0, PT, R22, UR16, RZ ;  /* 0x0000001016047c10 */ /* 0x000fc4000ff1e0ff */
[----:B------:R-:W-:Y:S01]  /*1890*/  LOP3.LUT R9, R9, 0x18, R218, 0x78, !PT ;  /* 0x0000001809097812 */ /* 0x000fe200078e78da */
[----:B------:R-:W-:Y:S01]  /*18a0*/  IMAD.X R7, RZ, RZ, UR13, P1 ;  /* 0x0000000dff077e24 */ /* 0x000fe200088e06ff */
[----:B------:R-:W-:Y:S01]  /*18b0*/  IADD3.X R5, PT, PT, RZ, UR12, RZ, P0, !PT ;  /* 0x0000000cff057c10 */ /* 0x000fe200087fe4ff */
[----:B------:R-:W5:Y:S01]  /*18c0*/  LDCU.64 UR12, c[0x0][0x390] ;  /* 0x00007200ff0c77ac */ /* 0x000f620008000a00 */
[----:B------:R-:W-:Y:S01]  /*18d0*/  LOP3.LUT R13, R9, 0x1f20, R13, 0xf8, !PT ;  /* 0x00001f20090d7812 */ /* 0x000fe200078ef80d */
[C---:B------:R-:W-:Y:S01]  /*18e0*/  IMAD.WIDE.U32 R6, R16.reuse, UR10, R6 ;  /* 0x0000000a10067c25 */ /* 0x040fe2000f8e0006 */
[C---:B------:R-:W-:Y:S01]  /*18f0*/  ISETP.GE.AND P2, PT, R16.reuse, UR21, PT ;  /* 0x0000001510007c0c */ /* 0x040fe2000bf46270 */
[----:B------:R-:W3:Y:S01]  /*1900*/  LDCU.64 UR16, c[0x0][0x3c8] ;  /* 0x00007900ff1077ac */ /* 0x000ee20008000a00 */
[----:B------:R-:W-:Y:S01]  /*1910*/  MOV R17, RZ ;  /* 0x000000ff00117202 */ /* 0x000fe20000000f00 */
[----:B------:R-:W-:-:S04]  /*1920*/  IMAD.WIDE.U32 R4, R16, UR8, R4 ;  /* 0x0000000810047c25 */ /* 0x000fc8000f8e0004 */
[C---:B-1----:R-:W-:Y:S02]  /*1930*/  IMAD R9, R8.reuse, UR4, RZ ;  /* 0x0000000408097c24 */ /* 0x042fe4000f8e02ff */
[----:B------:R-:W-:Y:S02]  /*1940*/  IMAD R8, R8, UR6, RZ ;  /* 0x0000000608087c24 */ /* 0x000fe4000f8e02ff */
[C---:B------:R-:W-:Y:S02]  /*1950*/  IMAD R7, R16.reuse, UR11, R7 ;  /* 0x0000000b10077c24 */ /* 0x040fe4000f8e0207 */
[----:B------:R-:W-:Y:S02]  /*1960*/  IMAD R5, R16, UR9, R5 ;  /* 0x0000000910057c24 */ /* 0x000fe4000f8e0205 */
[----:B------:R-:W-:Y:S01]  /*1970*/  IMAD R11, R0, UR7, R8 ;  /* 0x00000007000b7c24 */ /* 0x000fe2000f8e0208 */
[----:B------:R-:W-:Y:S01]  /*1980*/  IADD3 R8, P0, PT, R22, UR40, RZ ;  /* 0x0000002816087c10 */ /* 0x000fe2000ff1e0ff */
[----:B------:R-:W-:-:S02]  /*1990*/  IMAD R12, R0, UR5, R9 ;  /* 0x00000005000c7c24 */ /* 0x000fc4000f8e0209 */
[C---:B------:R-:W-:Y:S01]  /*19a0*/  IMAD.WIDE.U32 R6, R0.reuse, UR4, R6 ;  /* 0x0000000400067c25 */ /* 0x040fe2000f8e0006 */
[----:B------:R-:W-:Y:S01]  /*19b0*/  UMOV UR4, 0x400 ;  /* 0x0000040000047882 */ /* 0x000fe20000000000 */
[----:B---3--:R-:W-:Y:S01]  /*19c0*/  MOV R10, UR17 ;  /* 0x00000011000a7c02 */ /* 0x008fe20008000f00 */
[----:B------:R-:W-:Y:S01]  /*19d0*/  ULEA UR4, UR39, UR4, 0x18 ;  /* 0x0000000427047291 */ /* 0x000fe2000f8ec0ff */
[----:B------:R-:W-:Y:S01]  /*19e0*/  IMAD.WIDE.U32 R4, R0, UR6, R4 ;  /* 0x0000000600047c25 */ /* 0x000fe2000f8e0004 */
[----:B------:R-:W-:Y:S02]  /*19f0*/  IADD3 R7, PT, PT, R7, R12, RZ ;  /* 0x0000000c07077210 */ /* 0x000fe40007ffe0ff */
[----:B----4-:R-:W-:Y:S01]  /*1a00*/  LEA R23, P1, R6, UR14, 0x1 ;  /* 0x0000000e06177c11 */ /* 0x010fe2000f8208ff */
[----:B------:R-:W-:Y:S01]  /*1a10*/  IMAD.X R9, RZ, RZ, UR38, P0 ;  /* 0x00000026ff097e24 */ /* 0x000fe200080e06ff */
[----:B-----5:R-:W-:Y:S01]  /*1a20*/  LEA R21, P0, R4, UR12, 0x1 ;  /* 0x0000000c04157c11 */ /* 0x020fe2000f8008ff */
[----:B------:R-:W-:Y:S01]  /*1a30*/  IMAD.IADD R5, R5, 0x1, R11 ;  /* 0x0000000105057824 */ /* 0x000fe200078e020b */
[----:B------:R-:W-:Y:S01]  /*1a40*/  LEA.HI.X R19, R6, UR15, R7, 0x1, P1 ;  /* 0x0000000f06137c11 */ /* 0x000fe200088f0c07 */
[----:B------:R1:W-:Y:S01]  /*1a50*/  STL [R1+0x320], R23 ;  /* 0x0003201701007387 */ /* 0x0003e20000100800 */
[----:B------:R-:W-:Y:S01]  /*1a60*/  IMAD.U32 R0, RZ, RZ, UR16 ;  /* 0x00000010ff007e24 */ /* 0x000fe2000f8e00ff */
[----:B------:R-:W-:Y:S01]  /*1a70*/  LEA R247, R13, UR4, 0x1 ;  /* 0x000000040df77c11 */ /* 0x000fe2000f8e08ff */
[----:B--2---:R-:W-:Y:S01]  /*1a80*/  IMAD.WIDE.U32 R2, R2, 0x80, R16 ;  /* 0x0000008002027825 */ /* 0x004fe200078e0010 */
[----:B------:R-:W-:Y:S01]  /*1a90*/  LEA.HI.X R20, R4, UR13, R5, 0x1, P0 ;  /* 0x0000000d04147c11 */ /* 0x000fe200080f0c05 */
[----:B------:R1:W-:Y:S02]  /*1aa0*/  STL [R1+0x328], R21 ;  /* 0x0003281501007387 */ /* 0x0003e40000100800 */
[----:B------:R-:W-:-:S02]  /*1ab0*/  IMAD.WIDE.U32 R8, R0, UR36, R8 ;  /* 0x0000002400087c25 */ /* 0x000fc4000f8e0008 */
[----:B------:R1:W-:Y:S02]  /*1ac0*/  STL [R1+0x314], R19 ;  /* 0x0003141301007387 */ /* 0x0003e40000100800 */
[----:B------:R-:W-:Y:S02]  /*1ad0*/  IMAD R5, R10, UR36, R9 ;  /* 0x000000240a057c24 */ /* 0x000fe4000f8e0209 */
        /* <DEDUP_REMOVED lines=19> */
.L_x_1229:
[----:B------:R2:W-:Y:S02]  /*1c10*/  STS.128 [R247], RZ ;  /* 0x000000fff7007388 */ /* 0x0005e40000000c00 */
.L_x_1228:
[----:B------:R-:W-:Y:S05]  /*1c20*/  BSYNC.RECONVERGENT B0 ;  /* 0x0000000000007941 */ /* 0x000fea0003800200 */
.L_x_1227:
        /* <DEDUP_REMOVED lines=32> */
.L_x_1231:
[----:B------:R-:W-:Y:S05]  /*1e30*/  BSYNC.RECONVERGENT B0 ;  /* 0x0000000000007941 */ /* 0x000fea0003800200 */
.L_x_1230:
        /* <DEDUP_REMOVED lines=22> */
.L_x_1233:
[----:B------:R-:W-:Y:S05]  /*1fa0*/  BSYNC.RECONVERGENT B0 ;  /* 0x0000000000007941 */ /* 0x000fea0003800200 */
.L_x_1232:
        /* <DEDUP_REMOVED lines=21> */
.L_x_1235:
[----:B------:R-:W-:Y:S05]  /*2100*/  BSYNC.RECONVERGENT B0 ;  /* 0x0000000000007941 */ /* 0x000fea0003800200 */
.L_x_1234:
        /* <DEDUP_REMOVED lines=18> */
.L_x_1238:
[----:B------:R1:W-:Y:S02]  /*2230*/  STS.128 [R247+0x2000], RZ ;  /* 0x002000fff7007388 */ /* 0x0003e40000000c00 */
.L_x_1237:
[----:B------:R-:W-:Y:S05]  /*2240*/  BSYNC.RECONVERGENT B0 ;  /* 0x0000000000007941 */ /* 0x000fea0003800200 */
.L_x_1236:
        /* <DEDUP_REMOVED lines=21> */
.L_x_1240:
[----:B------:R-:W-:Y:S05]  /*23a0*/  BSYNC.RECONVERGENT B0 ;  /* 0x0000000000007941 */ /* 0x000fea0003800200 */
.L_x_1239:
        /* <DEDUP_REMOVED lines=16> */
.L_x_1242:
[----:B------:R-:W-:Y:S05]  /*24b0*/  BSYNC.RECONVERGENT B0 ;  /* 0x0000000000007941 */ /* 0x000fea0003800200 */
.L_x_1241:
        /* <DEDUP_REMOVED lines=20> */
.L_x_1244:
[----:B------:R-:W-:Y:S05]  /*2600*/  BSYNC.RECONVERGENT B0 ;  /* 0x0000000000007941 */ /* 0x000fea0003800200 */
.L_x_1243:
[----:B------:R-:W5:Y:S01]  /*2610*/  LDCU.64 UR12, c[0x0][0x538] ;  /* 0x0000a700ff0c77ac */ /* 0x000f620008000a00 */
[----:B------:R-:W0:Y:S01]  /*2620*/  LDGDEPBAR ;  /* 0x00000000000079af */ /* 0x000e220000000000 */
[----:B-----5:R-:W-:-:S04]  /*2630*/  UISETP.NE.U32.AND UP1, UPT, UR12, URZ, UPT ;  /* 0x000000ff0c00728c */ /* 0x020fc8000bf25070 */
[----:B------:R-:W-:Y:S02]  /*2640*/  UISETP.NE.AND.EX UP1, UPT, UR13, URZ, UPT, UP1 ;  /* 0x000000ff0d00728c */ /* 0x000fe4000bf25310 */
[----:B------:R-:W-:Y:S01]  /*2650*/  USHF.L.U32 UR37, UR37, 0x5, URZ ;  /* 0x0000000525257899 */ /* 0x000fe200080006ff */
[----:B--2---:R-:W-:Y:S01]  /*2660*/  LOP3.LUT R4, R218, 0x1f, RZ, 0xc0, !PT ;  /* 0x0000001fda047812 */ /* 0x004fe200078ec0ff */
[----:B------:R-:W-:-:S04]  /*2670*/  DEPBAR.LE SB0, 0x0 ;  /* 0x000080000000791a */ /* 0x000fc80000000000 */
[----:B------:R-:W-:-:S03]  /*2680*/  PLOP3.LUT P0, PT, PT, PT, UP1, 0x80, 0x8 ;  /* 0x000000000008781c */ /* 0x000fc60003f0f018 */
[----:B------:R-:W2:Y:S01]  /*2690*/  @UP1 LDCU.64 UR6, c[0x0][0x540] ;  /* 0x0000a800ff0617ac */ /* 0x000ea20008000a00 */
[----:B------:R-:W-:Y:S01]  /*26a0*/  @UP1 UMOV UR14, UR36 ;  /* 0x00000024000e1c82 */ /* 0x000fe20008000000 */
[----:B------:R-:W-:Y:S02]  /*26b0*/  @UP1 UMOV UR15, URZ ;  /* 0x000000ff000f1c82 */ /* 0x000fe40008000000 */
[----:B--2---:R-:W-:Y:S01]  /*26c0*/  @UP1 UIMAD.WIDE.U32 UR14, UR35, UR6, UR14 ;  /* 0x00000006230e12a5 */ /* 0x004fe2000f8e000e */
[----:B------:R-:W2:Y:S03]  /*26d0*/  @UP1 LDCU UR6, c[0x0][0x458] ;  /* 0x00008b00ff0617ac */ /* 0x000ea60008000800 */
[----:B------:R-:W-:Y:S02]  /*26e0*/  @UP1 UIMAD UR7, UR35, UR7, UR15 ;  /* 0x00000007230712a4 */ /* 0x000fe4000f8e020f */
[----:B------:R-:W-:-:S04]  /*26f0*/  @UP1 ULEA UR12, UP0, UR14, UR12, 0x2 ;  /* 0x0000000c0e0c1291 */ /* 0x000fc8000f8010ff */
[----:B------:R-:W-:Y:S02]  /*2700*/  @UP1 ULEA.HI.X UR13, UR14, UR13, UR7, 0x2, UP0 ;  /* 0x0000000d0e0d1291 */ /* 0x000fe400080f1407 */
[----:B------:R-:W-:-:S04]  /*2710*/  IMAD.U32 R2, RZ, RZ, UR12 ;  /* 0x0000000cff027e24 */ /* 0x000fc8000f8e00ff */
[----:B------:R-:W-:-:S05]  /*2720*/  IMAD.U32 R3, RZ, RZ, UR13 ;  /* 0x0000000dff037e24 */ /* 0x000fca000f8e00ff */
[----:B------:R-:W5:Y:S01]  /*2730*/  @P0 LDG.E R2, desc[UR22][R2.64] ;  /* 0x0000001602020981 */ /* 0x000f62000c1e1900 */
[----:B--2---:R-:W5:Y:S01]  /*2740*/  @P0 MUFU.RCP R0, UR6 ;  /* 0x0000000600000d08 */ /* 0x004f620008001000 */
[----:B------:R-:W-:Y:S01]  /*2750*/  USHF.L.U64.HI UR13, UR8, 0x7, UR9 ;  /* 0x00000007080d7899 */ /* 0x000fe20008010209 */
[----:B------:R-:W-:Y:S01]  /*2760*/  BSSY.RECONVERGENT B0, `(.L_x_1245) ;  /* 0x000001e000007945 */ /* 0x000fe20003800200 */
[----:B------:R-:W-:Y:S02]  /*2770*/  USHF.L.U32 UR14, UR8, 0x7, URZ ;  /* 0x00000007080e7899 */ /* 0x000fe400080006ff */
[----:B------:R-:W-:Y:S02]  /*2780*/  USHF.R.S32.HI UR6, URZ, 0x1f, UR37 ;  /* 0x0000001fff067899 */ /* 0x000fe40008011425 */
[----:B------:R-:W-:Y:S02]  /*2790*/  UIMAD.WIDE.U32 UR14, UR14, UR28, URZ ;  /* 0x0000001c0e0e72a5 */ /* 0x000fe4000f8e00ff */
[----:B------:R-:W-:Y:S01]  /*27a0*/  UIMAD UR13, UR13, UR28, URZ ;  /* 0x0000001c0d0d72a4 */ /* 0x000fe2000f8e02ff */
[----:B------:R-:W-:-:S03]  /*27b0*/  UMOV UR7, URZ ;  /* 0x000000ff00077c82 */ /* 0x000fc60008000000 */
[----:B------:R-:W-:Y:S01]  /*27c0*/  UIADD3 UR13, UPT, UPT, UR15, UR13, URZ ;  /* 0x0000000d0f0d7290 */ /* 0x000fe2000fffe0ff */
[----:B------:R-:W-:Y:S01]  /*27d0*/  BAR.SYNC.DEFER_BLOCKING 0x0 ;  /* 0x0000000000007b1d */ /* 0x000fe20000010000 */
[----:B-----5:R-:W-:-:S05]  /*27e0*/  @P0 FMUL.FTZ R0, R2, R0 ;  /* 0x0000000002000220 */ /* 0x020fca0000410000 */
        /* <DEDUP_REMOVED lines=18> */
.L_x_1247:
[----:B------:R2:W-:Y:S01]  /*2910*/  STS.128 [R247+0x4000], RZ ;  /* 0x004000fff7007388 */ /* 0x0005e20000000c00 */
[----:B------:R-:W-:Y:S05]  /*2920*/  BRA `(.L_x_1248) ;  /* 0x0000000000047947 */ /* 0x000fea0003800000 */
.L_x_1246:
[----:B------:R2:W-:Y:S02]  /*2930*/  STS.128 [R247+0x4000], RZ ;  /* 0x004000fff7007388 */ /* 0x0005e40000000c00 */
.L_x_1248:
[----:B------:R-:W-:Y:S05]  /*2940*/  BSYNC.RECONVERGENT B0 ;  /* 0x0000000000007941 */ /* 0x000fea0003800200 */
.L_x_1245:
[----:B------:R-:W-:Y:S01]  /*2950*/  ISETP.GE.AND P0, PT, R12, UR5, PT ;  /* 0x000000050c007c0c */ /* 0x000fe2000bf06270 */
[C---:B--2---:R-:W-:Y:S01]  /*2960*/  IMAD.SHL.U32 R4, R218.reuse, 0x20, RZ ;  /* 0x00000020da047824 */ /* 0x044fe200078e00ff */
[----:B-1----:R-:W-:Y:S01]  /*2970*/  SHF.R.U32.HI R19, RZ, 0x1, R218 ;  /* 0x00000001ff137819 */ /* 0x002fe200000116da */
[C---:B------:R-:W-:Y:S01]  /*2980*/  IMAD.SHL.U32 R2, R218.reuse, 0x4, RZ ;  /* 0x00000004da027824 */ /* 0x040fe200078e00ff */
[----:B------:R-:W-:Y:S01]  /*2990*/  BSSY.RECONVERGENT B0, `(.L_x_1249) ;  /* 0x0000020000007945 */ /* 0x000fe20003800200 */
[----:B------:R-:W-:Y:S01]  /*29a0*/  IMAD.SHL.U32 R215, R218, 0x10, RZ ;  /* 0x00000010dad77824 */ /* 0x000fe200078e00ff */
[----:B------:R-:W-:Y:S02]  /*29b0*/  LOP3.LUT R0, R4, 0xc0, RZ, 0xc0, !PT ;  /* 0x000000c004007812 */ /* 0x000fe400078ec0ff */
[----:B------:R-:W-:Y:S02]  /*29c0*/  ISETP.GE.AND P1, PT, R13, UR5, PT ;  /* 0x000000050d007c0c */ /* 0x000fe4000bf26270 */
[----:B------:R-:W-:-:S02]  /*29d0*/  LOP3.LUT R0, R0, 0x18, R2, 0xf8, !PT ;  /* 0x0000001800007812 */ /* 0x000fc400078ef802 */
[C---:B------:R-:W-:Y:S01]  /*29e0*/  LOP3.LUT R3, R215.reuse, 0x3e00, RZ, 0xc0, !PT ;  /* 0x00003e00d7037812 */ /* 0x040fe200078ec0ff */
[----:B------:R1:W-:Y:S01]  /*29f0*/  @P0 STS.128 [R247+0x4800], RZ ;  /* 0x004800fff7000388 */ /* 0x0003e20000000c00 */
[----:B------:R-:W-:Y:S02]  /*2a00*/  LOP3.LUT R2, R215, 0x100, RZ, 0xc0, !PT ;  /* 0x00000100d7027812 */ /* 0x000fe400078ec0ff */
[--C-:B------:R-:W-:Y:S02]  /*2a10*/  LOP3.LUT R5, R3, 0x120, R4.reuse, 0xf8, !PT ;  /* 0x0000012003057812 */ /* 0x100fe400078ef804 */
[----:B------:R-:W-:Y:S02]  /*2a20*/  LOP3.LUT R4, R2, 0x20, R4, 0xf8, !PT ;  /* 0x0000002002047812 */ /* 0x000fe400078ef804 */
[C---:B------:R-:W-:Y:S02]  /*2a30*/  LOP3.LUT R3, R0.reuse, 0x8, R19, 0x78, !PT ;  /* 0x0000000800037812 */ /* 0x040fe400078e7813 */
[----:B------:R-:W-:-:S02]  /*2a40*/  LOP3.LUT R2, R0, 0x8, R218, 0x78, !PT ;  /* 0x0000000800027812 */ /* 0x000fc400078e78da */
[----:B------:R-:W-:Y:S02]  /*2a50*/  ISETP.GE.AND P2, PT, R14, UR5, PT ;  /* 0x000000050e007c0c */ /* 0x000fe4000bf46270 */
[----:B------:R-:W-:Y:S02]  /*2a60*/  LOP3.LUT R0, R5, R3, RZ, 0xfc, !PT ;  /* 0x0000000305007212 */ /* 0x000fe400078efcff */
[----:B------:R-:W-:Y:S01]  /*2a70*/  LOP3.LUT R4, R4, R2, RZ, 0xfc, !PT ;  /* 0x0000000204047212 */ /* 0x000fe200078efcff */
[----:B------:R-:W-:Y:S08]  /*2a80*/  @P0 BRA `(.L_x_1250) ;  /* 0x0000000000400947 */ /* 0x000ff00003800000 */
        /* <DEDUP_REMOVED lines=16> */
.L_x_1250:
[----:B------:R-:W-:Y:S05]  /*2b90*/  BSYNC.RECONVERGENT B0 ;  /* 0x0000000000007941 */ /* 0x000fea0003800200 */
.L_x_1249:
        /* <DEDUP_REMOVED lines=19> */
.L_x_1252:
[----:B------:R-:W-:Y:S05]  /*2cd0*/  BSYNC.RECONVERGENT B0 ;  /* 0x0000000000007941 */ /* 0x000fea0003800200 */
.L_x_1251:
        /* <DEDUP_REMOVED lines=20> */
.L_x_1254:
[----:B------:R-:W-:Y:S05]  /*2e20*/  BSYNC.RECONVERGENT B0 ;  /* 0x0000000000007941 */ /* 0x000fea0003800200 */
.L_x_1253:
[----:B------:R-:W-:Y:S01]  /*2e30*/  LDSM.16.M88.4 R12, [R213] ;  /* 0x00000000d50c783b */ /* 0x000fe20000000200 */
[----:B------:R-:W-:Y:S01]  /*2e40*/  IMAD.MOV.U32 R0, RZ, RZ, 0x20 ;  /* 0x00000020ff007424 */ /* 0x000fe200078e00ff */
[C---:B------:R-:W-:Y:S01]  /*2e50*/  LOP3.LUT P0, RZ, R218.reuse, 0x4, RZ, 0xc0, !PT ;  /* 0x00000004daff7812 */ /* 0x040fe2000780c0ff */
[----:B------:R-:W-:Y:S01]  /*2e60*/  IMAD.SHL.U32 R188, R218, 0x2, RZ ;  /* 0x00000002dabc7824 */ /* 0x000fe200078e00ff */
[----:B-1----:R-:W1:Y:S01]  /*2e70*/  LDSM.16.M88.4 R4, [R172+0x2000] ;  /* 0x00200000ac04783b */ /* 0x002e620000000200 */
[----:B------:R-:W-:Y:S01]  /*2e80*/  LOP3.LUT R222, R222, 0xfffffff7, RZ, 0xc0, !PT ;  /* 0xfffffff7dede7812 */ /* 0x000fe200078ec0ff */
[----:B------:R-:W-:Y:S01]  /*2e90*/  UIADD3 UR31, UPT, UPT, UR34, UR31, -UR20 ;  /* 0x0000001f221f7290 */ /* 0x000fe2000fffe814 */
[----:B------:R-:W-:Y:S01]  /*2ea0*/  SEL R0, R0, 0xffffffe0, !P0 ;  /* 0xffffffe000007807 */ /* 0x000fe20004000000 */
[----:B---3--:R-:W3:Y:S01]  /*2eb0*/  LDSM.16.M88.4 R8, [R213+0x1000] ;  /* 0x00100000d508783b */ /* 0x008ee20000000200 */
[----:B------:R-:W-:Y:S01]  /*2ec0*/  LOP3.LUT R188, R188, 0x6, RZ, 0xc0, !PT ;  /* 0x00000006bcbc7812 */ /* 0x000fe200078ec0ff */
[----:B------:R-:W-:-:S02]  /*2ed0*/  UISETP.GT.U32.AND UP0, UPT, UR28, UR18, UPT ;  /* 0x000000121c00728c */ /* 0x000fc4000bf04070 */
[----:B------:R-:W5:Y:S01]  /*2ee0*/  LDSM.16.M88.4 R64, [R172+0x3c00] ;  /* 0x003c0000ac40783b */ /* 0x000f620000000200 */
[--C-:B------:R-:W-:Y:S02]  /*2ef0*/  IMAD.IADD R176, R172, 0x1, R0.reuse ;  /* 0x00000001acb07824 */ /* 0x100fe400078e0200 */
[----:B------:R-:W-:Y:S01]  /*2f00*/  IMAD.IADD R2, R213, 0x1, R0 ;  /* 0x00000001d5027824 */ /* 0x000fe200078e0200 */
[----:B------:R-:W2:Y:S01]  /*2f10*/  LDSM.16.M88.4 R44, [R172+0x2800] ;  /* 0x00280000ac2c783b */ /* 0x000ea20000000200 */
[----:B------:R-:W-:Y:S02]  /*2f20*/  LOP3.LUT R0, R16, 0x7, RZ, 0xc0, !PT ;  /* 0x0000000710007812 */ /* 0x000fe400078ec0ff */
[----:B------:R-:W-:Y:S01]  /*2f30*/  @P0 LOP3.LUT R222, R222, 0x8, RZ, 0xfc, !PT ;  /* 0x00000008dede0812 */ /* 0x000fe200078efcff */
[----:B------:R-:W4:Y:S04]  /*2f40*/  LDSM.16.M88.4 R48, [R172+0x2400] ;  /* 0x00240000ac30783b */ /* 0x000f280000000200 */
[----:B------:R-:W4:Y:S04]  /*2f50*/  LDSM.16.M88.4 R40, [R172+0x2c00] ;  /* 0x002c0000ac28783b */ /* 0x000f280000000200 */
[----:B------:R-:W4:Y:S04]  /*2f60*/  LDSM.16.M88.4 R36, [R172+0x3000] ;  /* 0x00300000ac24783b */ /* 0x000f280000000200 */
[----:B------:R-:W4:Y:S04]  /*2f70*/  LDSM.16.M88.4 R32, [R172+0x3400] ;  /* 0x00340000ac20783b */ /* 0x000f280000000200 */
[----:B------:R-:W4:Y:S04]  /*2f80*/  LDSM.16.M88.4 R56, [R172+0x3800] ;  /* 0x00380000ac38783b */ /* 0x000f280000000200 */
[----:B------:R-:W-:Y:S01]  /*2f90*/  LDSM.16.M88.4 R248, [R176+0x3c00] ;  /* 0x003c0000b0f8783b */ /* 0x000fe20000000200 */
[-C--:B-1----:R-:W-:Y:S03]  /*2fa0*/  HMMA.16816.F32.BF16 R168, R12, R4.reuse, RZ ;  /* 0x000000040ca8723c */ /* 0x082fe600000418ff */
[----:B------:R-:W-:Y:S04]  /*2fb0*/  LDSM.16.M88.4 R68, [R176+0x3400] ;  /* 0x00340000b044783b */ /* 0x000fe80000000200 */
[----:B------:R-:W-:Y:S01]  /*2fc0*/  LDSM.16.M88.4 R120, [R176+0x3800] ;  /* 0x00380000b078783b */ /* 0x000fe20000000200 */
[C---:B---3--:R-:W-:Y:S03]  /*2fd0*/  HMMA.16816.F32.BF16 R164, R8.reuse, R4, RZ ;  /* 0x0000000408a4723c */ /* 0x048fe600000418ff */
[----:B------:R-:W-:Y:S04]  /*2fe0*/  LDSM.16.M88.4 R24, [R176+0x2000] ;  /* 0x00200000b018783b */ /* 0x000fe80000000200 */
[----:B------:R-:W-:Y:S01]  /*2ff0*/  LDSM.16.M88.4 R20, [R176+0x2400] ;  /* 0x00240000b014783b */ /* 0x000fe20000000200 */
[-C--:B------:R-:W-:Y:S03]  /*3000*/  HMMA.16816.F32.BF16 R160, R8, R6.reuse, RZ ;  /* 0x0000000608a0723c */ /* 0x080fe600000418ff */
[----:B------:R-:W-:Y:S04]  /*3010*/  LDSM.16.M88.4 R28, [R176+0x2800] ;  /* 0x00280000b01c783b */ /* 0x000fe80000000200 */
[----:B------:R-:W-:Y:S01]  /*3020*/  LDSM.16.M88.4 R52, [R176+0x2c00] ;  /* 0x002c0000b034783b */ /* 0x000fe20000000200 */
[----:B------:R-:W-:Y:S03]  /*3030*/  HMMA.16816.F32.BF16 R156, R12, R6, RZ ;  /* 0x000000060c9c723c */ /* 0x000fe600000418ff */
[----:B------:R-:W1:Y:S04]  /*3040*/  LDSM.16.M88.4 R4, [R2+0x1000] ;  /* 0x001000000204783b */ /* 0x000e680000000200 */
[----:B------:R-:W3:Y:S01]  /*3050*/  LDSM.16.M88.4 R60, [R176+0x3000] ;  /* 0x00300000b03c783b */ /* 0x000ee20000000200 */
[C---:B-----5:R-:W-:Y:S03]  /*3060*/  HMMA.16816.F32.BF16 R128, R8.reuse, R64, RZ ;  /* 0x000000400880723c */ /* 0x060fe600000418ff */
[----:B------:R-:W5:Y:S04]  /*3070*/  LDSM.16.M88.4 R72, [R2] ;  /* 0x000000000248783b */ /* 0x000f680000000200 */
[----:B------:R5:W-:Y:S01]  /*3080*/  STL [R1+0x180], R2 ;  /* 0x0001800201007387 */ /* 0x000be20000100800 */
[----:B------:R-:W-:Y:S03]  /*3090*/  HMMA.16816.F32.BF16 R96, R8, R66, RZ ;  /* 0x000000420860723c */ /* 0x000fe600000418ff */
[----:B------:R-:W0:Y:S05]  /*30a0*/  LDGDEPBAR ;  /* 0x00000000000079af */ /* 0x000e2a0000000000 */
[C---:B------:R-:W-:Y:S08]  /*30b0*/  HMMA.16816.F32.BF16 R184, R12.reuse, R64, RZ ;  /* 0x000000400cb8723c */ /* 0x040ff000000418ff */
[----:B------:R-:W-:Y:S08]  /*30c0*/  HMMA.16816.F32.BF16 R64, R12, R66, RZ ;  /* 0x000000420c40723c */ /* 0x000ff000000418ff */
[----:B--2---:R-:W-:Y:S01]  /*30d0*/  HMMA.16816.F32.BF16 R148, R8, R44, RZ ;  /* 0x0000002c0894723c */ /* 0x004fe200000418ff */
[----:B------:R-:W-:-:S04]  /*30e0*/  DEPBAR.LE SB0, 0x0 ;  /* 0x000080000000791a */ /* 0x000fc80000000000 */
[----:B------:R-:W-:Y:S02]  /*30f0*/  IMAD.MOV.U32 R178, RZ, RZ, R186 ;  /* 0x000000ffffb27224 */ /* 0x000fe400078e00ba */
[----:B------:R-:W-:Y:S01]  /*3100*/  IMAD.MOV.U32 R177, RZ, RZ, R187 ;  /* 0x000000ffffb17224 */ /* 0x000fe200078e00bb */
[----:B------:R-:W-:Y:S08]  /*3110*/  HMMA.16816.F32.BF16 R116, R8, R46, RZ ;  /* 0x0000002e0874723c */ /* 0x000ff000000418ff */
[C---:B------:R-:W-:Y:S08]  /*3120*/  HMMA.16816.F32.BF16 R84, R12.reuse, R44, RZ ;  /* 0x0000002c0c54723c */ /* 0x040ff000000418ff */
[----:B------:R-:W-:Y:S08]  /*3130*/  HMMA.16816.F32.BF16 R80, R12, R46, RZ ;  /* 0x0000002e0c50723c */ /* 0x000ff000000418ff */
[C---:B----4-:R-:W-:Y:S08]  /*3140*/  HMMA.16816.F32.BF16 R152, R8.reuse, R48, RZ ;  /* 0x000000300898723c */ /* 0x050ff000000418ff */
[C---:B------:R-:W-:Y:S08]  /*3150*/  HMMA.16816.F32.BF16 R144, R8.reuse, R40, RZ ;  /* 0x000000280890723c */ /* 0x040ff000000418ff */
[C---:B------:R-:W-:Y:S08]  /*3160*/  HMMA.16816.F32.BF16 R124, R8.reuse, R50, RZ ;  /* 0x00000032087c723c */ /* 0x040ff000000418ff */
[----:B------:R-:W-:Y:S08]  /*3170*/  HMMA.16816.F32.BF16 R112, R8, R42, RZ ;  /* 0x0000002a0870723c */ /* 0x000ff000000418ff */
[C---:B------:R-:W-:Y:S08]  /*3180*/  HMMA.16816.F32.BF16 R92, R12.reuse, R48, RZ ;  /* 0x000000300c5c723c */ /* 0x040ff000000418ff */
        /* <DEDUP_REMOVED lines=13> */
[----:B------:R-:W-:Y:S01]  /*3260*/  HMMA.16816.F32.BF16 R8, R12, R56, RZ ;  /* 0x000000380c08723c */ /* 0x000fe200000418ff */
[----:B------:R-:W-:-:S07]  /*3270*/  IMAD.MOV.U32 R57, RZ, RZ, R185 ;  /* 0x000000ffff397224 */ /* 0x000fce00078e00b9 */
[----:B------:R-:W-:Y:S01]  /*3280*/  HMMA.16816.F32.BF16 R180, R12, R58, RZ ;  /* 0x0000003a0cb4723c */ /* 0x000fe200000418ff */
[----:B------:R-:W-:Y:S02]  /*3290*/  IMAD.MOV.U32 R15, RZ, RZ, R64 ;  /* 0x000000ffff0f7224 */ /* 0x000fe400078e0040 */
[----:B------:R-:W-:Y:S02]  /*32a0*/  IMAD.MOV.U32 R14, RZ, RZ, R65 ;  /* 0x000000ffff0e7224 */ /* 0x000fe400078e0041 */
[----:B------:R-:W-:Y:S02]  /*32b0*/  IMAD.MOV.U32 R13, RZ, RZ, R66 ;  /* 0x000000ffff0d7224 */ /* 0x000fe400078e0042 */
[----:B------:R-:W-:Y:S01]  /*32c0*/  IMAD.MOV.U32 R12, RZ, RZ, R67 ;  /* 0x000000ffff0c7224 */ /* 0x000fe200078e0043 */
[----:B-1----:R-:W-:Y:S01]  /*32d0*/  HMMA.16816.F32.BF16 R236, R4, R68, R136 ;  /* 0x0000004404ec723c */ /* 0x002fe20000041888 */
        /* <DEDUP_REMOVED lines=11> */
[C---:B---3--:R-:W-:Y:S08]  /*3390*/  HMMA.16816.F32.BF16 R192, R4.reuse, R60, R140 ;  /* 0x0000003c04c0723c */ /* 0x048ff0000004188c */
[C---:B------:R-:W-:Y:S08]  /*33a0*/  HMMA.16816.F32.BF16 R160, R4.reuse, R26, R160 ;  /* 0x0000001a04a0723c */ /* 0x040ff000000418a0 */
[C---:B------:R-:W-:Y:S08]  /*33b0*/  HMMA.16816.F32.BF16 R124, R4.reuse, R22, R124 ;  /* 0x00000016047c723c */ /* 0x040ff0000004187c */
[C---:B------:R-:W-:Y:S08]  /*33c0*/  HMMA.16816.F32.BF16 R116, R4.reuse, R30, R116 ;  /* 0x0000001e0474723c */ /* 0x040ff00000041874 */
[----:B------:R-:W-:Y:S01]  /*33d0*/  HMMA.16816.F32.BF16 R132, R4, R54, R112 ;  /* 0x000000360484723c */ /* 0x000fe20000041870 */
[----:B------:R-:W-:-:S07]  /*33e0*/  IMAD.MOV.U32 R112, RZ, RZ, R14 ;  /* 0x000000ffff707224 */ /* 0x000fce00078e000e */
[----:B------:R-:W-:Y:S01]  /*33f0*/  HMMA.16816.F32.BF16 R136, R4, R62, R108 ;  /* 0x0000003e0488723c */ /* 0x000fe2000004186c */
[----:B------:R-:W-:Y:S02]  /*3400*/  IMAD.MOV.U32 R109, RZ, RZ, R13 ;  /* 0x000000ffff6d7224 */ /* 0x000fe400078e000d */
[----:B------:R-:W-:Y:S02]  /*3410*/  IMAD.MOV.U32 R111, RZ, RZ, R15 ;  /* 0x000000ffff6f7224 */ /* 0x000fe400078e000f */
[----:B------:R-:W-:-:S03]  /*3420*/  IMAD.MOV.U32 R110, RZ, RZ, R12 ;  /* 0x000000ffff6e7224 */ /* 0x000fc600078e000c */
[C---:B------:R-:W-:Y:S08]  /*3430*/  HMMA.16816.F32.BF16 R232, R4.reuse, R70, R104 ;  /* 0x0000004604e8723c */ /* 0x040ff00000041868 */
[C---:B------:R-:W-:Y:S08]  /*3440*/  HMMA.16816.F32.BF16 R64, R4.reuse, R122, R100 ;  /* 0x0000007a0440723c */ /* 0x040ff00000041864 */
[----:B------:R-:W-:Y:S08]  /*3450*/  HMMA.16816.F32.BF16 R4, R4, R250, R96 ;  /* 0x000000fa0404723c */ /* 0x000ff00000041860 */
[----:B-----5:R-:W-:Y:S01]  /*3460*/  HMMA.16816.F32.BF16 R200, R72, R52, R44 ;  /* 0x0000003448c8723c */ /* 0x020fe2000004182c */
[----:B------:R-:W-:-:S02]  /*3470*/  LOP3.LUT R47, R19, 0x1f0, RZ, 0xc0, !PT ;  /* 0x000001f0132f7812 */ /* 0x000fc400078ec0ff */
[----:B------:R-:W-:Y:S02]  /*3480*/  IMAD.MOV.U32 R101, RZ, RZ, R67 ;  /* 0x000000ffff657224 */ /* 0x000fe400078e0043 */
[----:B------:R-:W-:Y:S01]  /*3490*/  IADD3 R47, PT, PT, R0, UR33, R47 ;  /* 0x00000021002f7c10 */ /* 0x000fe2000fffe02f */
[----:B------:R-:W-:Y:S02]  /*34a0*/  IMAD.MOV.U32 R108, RZ, RZ, R66 ;  /* 0x000000ffff6c7224 */ /* 0x000fe400078e0042 */
[----:B------:R-:W-:Y:S01]  /*34b0*/  HMMA.16816.F32.BF16 R104, R72, R22, R88 ;  /* 0x000000164868723c */ /* 0x000fe20000041858 */
[----:B------:R-:W-:Y:S01]  /*34c0*/  LOP3.LUT R23, R188, UR27, RZ, 0xfc, !PT ;  /* 0x0000001bbc177c12 */ /* 0x000fe2000f8efcff */
[----:B------:R-:W-:Y:S02]  /*34d0*/  VIADD R221, R47, UR34 ;  /* 0x000000222fdd7c36 */ /* 0x000fe40008000000 */
[----:B------:R-:W-:Y:S02]  /*34e0*/  IMAD.MOV.U32 R100, RZ, RZ, R6 ;  /* 0x000000ffff647224 */ /* 0x000fe400078e0006 */
[----:B------:R-:W-:-:S02]  /*34f0*/  IMAD.MOV.U32 R99, RZ, RZ, R4 ;  /* 0x000000ffff637224 */ /* 0x000fc400078e0004 */
[----:B------:R-:W-:Y:S01]  /*3500*/  IMAD.MOV.U32 R98, RZ, RZ, R7 ;  /* 0x000000ffff627224 */ /* 0x000fe200078e0007 */
[C---:B------:R-:W-:Y:S01]  /*3510*/  HMMA.16816.F32.BF16 R8, R72.reuse, R120, R8 ;  /* 0x000000784808723c */ /* 0x040fe20000041808 */
[----:B------:R-:W-:Y:S02]  /*3520*/  IMAD.MOV.U32 R97, RZ, RZ, R5 ;  /* 0x000000ffff617224 */ /* 0x000fe400078e0005 */
[C---:B------:R-:W-:Y:S02]  /*3530*/  VIADD R22, R23.reuse, UR20 ;  /* 0x0000001417167c36 */ /* 0x040fe40008000000 */
[----:B------:R-:W-:Y:S02]  /*3540*/  VIADD R219, R23, 0x78 ;  /* 0x0000007817db7836 */ /* 0x000fe40000000000 */
[----:B------:R-:W-:Y:S01]  /*3550*/  IMAD.IADD R0, R221, 0x1, -R22 ;  /* 0x00000001dd007824 */ /* 0x000fe200078e0a16 */
[----:B------:R-:W-:Y:S01]  /*3560*/  HMMA.16816.F32.BF16 R4, R72, R68, R36 ;  /* 0x000000444804723c */ /* 0x000fe20000041824 */
[----:B------:R-:W-:-:S02]  /*3570*/  VIADD R19, R219, UR20 ;  /* 0x00000014db137c36 */ /* 0x000fc40008000000 */
[----:B------:R-:W-:Y:S01]  /*3580*/  VIADD R66, R23, 0x18 ;  /* 0x0000001817427836 */ /* 0x000fe20000000000 */
[----:B------:R-:W-:Y:S01]  /*3590*/  IABS R0, R0 ;  /* 0x0000000000007213 */ /* 0x000fe20000000000 */
[C---:B------:R-:W-:Y:S02]  /*35a0*/  VIADD R36, R19.reuse, 0xffffff98 ;  /* 0xffffff9813247836 */ /* 0x040fe40000000000 */
[C---:B------:R-:W-:Y:S01]  /*35b0*/  VIADD R39, R19.reuse, 0xffffff99 ;  /* 0xffffff9913277836 */ /* 0x040fe20000000000 */
[----:B------:R-:W-:Y:S01]  /*35c0*/  HMMA.16816.F32.BF16 R168, R72, R24, R168 ;  /* 0x0000001848a8723c */ /* 0x000fe200000418a8 */
[----:B------:R-:W-:Y:S01]  /*35d0*/  I2FP.F32.S32 R2, R0 ;  /* 0x0000000000027245 */ /* 0x000fe20000201400 */
[----:B------:R-:W-:Y:S02]  /*35e0*/  VIADD R37, R19, 0xffffffa0 ;  /* 0xffffffa013257836 */ /* 0x000fe40000000000 */
[----:B------:R-:W-:Y:S02]  /*35f0*/  IMAD.MOV.U32 R121, RZ, RZ, R10 ;  /* 0x000000ffff797224 */ /* 0x000fe400078e000a */
[----:B------:R-:W-:-:S02]  /*3600*/  IMAD.MOV.U32 R120, RZ, RZ, R11 ;  /* 0x000000ffff787224 */ /* 0x000fc400078e000b */
[C---:B------:R-:W-:Y:S01]  /*3610*/  HMMA.16816.F32.BF16 R228, R72.reuse, R60, R40 ;  /* 0x0000003c48e4723c */ /* 0x040fe20000041828 */
[----:B------:R-:W-:Y:S02]  /*3620*/  VIADD R41, R221, 0x40 ;  /* 0x00000040dd297836 */ /* 0x000fe40000000000 */
[----:B------:R-:W-:Y:S02]  /*3630*/  IMAD.MOV.U32 R179, RZ, RZ, R4 ;  /* 0x000000ffffb37224 */ /* 0x000fe400078e0004 */
[----:B------:R-:W-:Y:S02]  /*3640*/  IMAD.IADD R3, R41, 0x1, -R22 ;  /* 0x0000000129037824 */ /* 0x000fe400078e0a16 */
[----:B------:R-:W-:Y:S01]  /*3650*/  IMAD.MOV.U32 R4, RZ, RZ, R8 ;  /* 0x000000ffff047224 */ /* 0x000fe200078e0008 */
[----:B------:R-:W-:Y:S01]  /*3660*/  HMMA.16816.F32.BF16 R156, R72, R26, R156 ;  /* 0x0000001a489c723c */ /* 0x000fe2000004189c */
[----:B------:R-:W-:Y:S01]  /*3670*/  IMAD.MOV.U32 R60, RZ, RZ, R9 ;  /* 0x000000ffff3c7224 */ /* 0x000fe200078e0009 */
[----:B------:R-:W-:Y:S01]  /*3680*/  IABS R3, R3 ;  /* 0x0000000300037213 */ /* 0x000fe20000000000 */
[----:B------:R-:W-:-:S02]  /*3690*/  VIADD R26, R19, 0xffffff89 ;  /* 0xffffff89131a7836 */ /* 0x000fc40000000000 */
[----:B------:R-:W-:Y:S01]  /*36a0*/  FFMA.FTZ R38, R2, -UR7, R168 ;  /* 0x8000000702267c23 */ /* 0x000fe200080100a8 */
[----:B------:R-:W-:Y:S01]  /*36b0*/  VIADD R27, R19, 0xffffff90 ;  /* 0xffffff90131b7836 */ /* 0x000fe20000000000 */
[----:B------:R-:W-:Y:S01]  /*36c0*/  I2FP.F32.S32 R0, R3 ;  /* 0x0000000300007245 */ /* 0x000fe20000201400 */
[----:B------:R-:W-:Y:S01]  /*36d0*/  IMAD.IADD R2, R41, 0x1, -R26 ;  /* 0x0000000129027824 */ /* 0x000fe200078e0a1a */
[----:B------:R-:W-:Y:S01]  /*36e0*/  HMMA.16816.F32.BF16 R8, R72, R70, R32 ;  /* 0x000000464808723c */ /* 0x000fe20000041820 */
[----:B------:R-:W-:Y:S02]  /*36f0*/  VIADD R33, R19, 0xffffff91 ;  /* 0xffffff9113217836 */ /* 0x000fe40000000000 */
[----:B------:R-:W-:Y:S01]  /*3700*/  FFMA.FTZ R35, R0, -UR7, R164 ;  /* 0x8000000700237c23 */ /* 0x000fe200080100a4 */
[----:B------:R-:W-:Y:S01]  /*3710*/  IMAD.MOV.U32 R91, RZ, RZ, R4 ;  /* 0x000000ffff5b7224 */ /* 0x000fe200078e0004 */
[----:B------:R-:W-:Y:S01]  /*3720*/  IABS R3, R2 ;  /* 0x0000000200037213 */ /* 0x000fe20000000000 */
[----:B------:R-:W-:-:S02]  /*3730*/  IMAD.IADD R0, R41, 0x1, -R27 ;  /* 0x0000000129007824 */ /* 0x000fc400078e0a1b */
[----:B------:R-:W-:Y:S01]  /*3740*/  IMAD.MOV.U32 R174, RZ, RZ, R5 ;  /* 0x000000ffffae7224 */ /* 0x000fe200078e0005 */
[C---:B------:R-:W-:Y:S01]  /*3750*/  HMMA.16816.F32.BF16 R128, R72.reuse, R20, R92 ;  /* 0x000000144880723c */ /* 0x040fe2000004185c */
[C---:B------:R-:W-:Y:S01]  /*3760*/  IMAD.IADD R4, R41.reuse, 0x1, -R33 ;  /* 0x0000000129047824 */ /* 0x040fe200078e0a21 */
[----:B------:R-:W-:Y:S01]  /*3770*/  IABS R2, R0 ;  /* 0x0000000000027213 */ /* 0x000fe20000000000 */
        /* <DEDUP_REMOVED lines=18> */
[----:B------:R-:W-:Y:S01]  /*38a0*/  HMMA.16816.F32.BF16 R140, R72, R30, R80 ;  /* 0x0000001e488c723c */ /* 0x000fe20000041850 */
[----:B------:R-:W-:Y:S01]  /*38b0*/  I2FP.F32.S32 R0, R6 ;  /* 0x0000000600007245 */ /* 0x000fe20000201400 */
[----:B------:R-:W-:Y:S01]  /*38c0*/  FFMA.FTZ R31, R4, -UR7, R160 ;  /* 0x80000007041f7c23 */ /* 0x000fe200080100a0 */
[----:B------:R-:W-:Y:S01]  /*38d0*/  FFMA.FTZ R32, R5, -UR7, R165 ;  /* 0x8000000705207c23 */ /* 0x000fe200080100a5 */
[----:B------:R-:W-:Y:S01]  /*38e0*/  FFMA.FTZ R29, R2, -UR7, R152 ;  /* 0x80000007021d7c23 */ /* 0x000fe20008010098 */
[----:B------:R-:W-:-:S02]  /*38f0*/  IMAD.IADD R2, R41, 0x1, -R37 ;  /* 0x0000000129027824 */ /* 0x000fc400078e0a25 */
[----:B------:R-:W-:Y:S01]  /*3900*/  FFMA.FTZ R28, R0, -UR7, R153 ;  /* 0x80000007001c7c23 */ /* 0x000fe20008010099 */
[----:B------:R-:W-:Y:S02]  /*3910*/  IMAD.IADD R0, R41, 0x1, -R40 ;  /* 0x0000000129007824 */ /* 0x000fe400078e0a28 */
[----:B------:R-:W-:Y:S01]  /*3920*/  FFMA.FTZ R30, R3, -UR7, R161 ;  /* 0x80000007031e7c23 */ /* 0x000fe200080100a1 */
        /* <DEDUP_REMOVED lines=8> */
[----:B------:R-:W-:Y:S01]  /*39b0*/  IMAD.IADD R6, R41, 0x1, -R45 ;  /* 0x0000000129067824 */ /* 0x000fe200078e0a2d */
[----:B------:R-:W-:Y:S01]  /*39c0*/  HMMA.16816.F32.BF16 R224, R72, R62, R48 ;  /* 0x0000003e48e0723c */ /* 0x000fe20000041830 */
[----:B------:R-:W-:-:S02]  /*39d0*/  IMAD.MOV.U32 R3, RZ, RZ, R2 ;  /* 0x000000ffff037224 */ /* 0x000fc400078e0002 */
[----:B------:R-:W-:Y:S01]  /*39e0*/  IMAD.MOV.U32 R2, RZ, RZ, R0 ;  /* 0x000000ffff027224 */ /* 0x000fe200078e0000 */
[----:B------:R-:W-:Y:S01]  /*39f0*/  IABS R6, R6 ;  /* 0x0000000600067213 */ /* 0x000fe20000000000 */
[----:B------:R-:W-:Y:S01]  /*3a00*/  IMAD.MOV.U32 R0, RZ, RZ, R5 ;  /* 0x000000ffff007224 */ /* 0x000fe200078e0005 */
[----:B------:R-:W-:Y:S01]  /*3a10*/  I2FP.F32.S32 R5, R4 ;  /* 0x0000000400057245 */ /* 0x000fe20000201400 */
[C---:B------:R-:W-:Y:S01]  /*3a20*/  VIADD R44, R19.reuse, 0xffffffb1 ;  /* 0xffffffb1132c7836 */ /* 0x040fe20000000000 */
[----:B------:R-:W-:Y:S01]  /*3a30*/  I2FP.F32.S32 R4, R3 ;  /* 0x0000000300047245 */ /* 0x000fe20000201400 */
[C---:B------:R-:W-:Y:S01]  /*3a40*/  VIADD R46, R19.reuse, 0xffffffb8 ;  /* 0xffffffb8132e7836 */ /* 0x040fe20000000000 */
[----:B------:R-:W-:Y:S01]  /*3a50*/  I2FP.F32.S32 R3, R2 ;  /* 0x0000000200037245 */ /* 0x000fe20000201400 */
[C---:B------:R-:W-:Y:S01]  /*3a60*/  VIADD R48, R19.reuse, 0xffffffb9 ;  /* 0xffffffb913307836 */ /* 0x040fe20000000000 */
[----:B------:R-:W-:Y:S01]  /*3a70*/  I2FP.F32.S32 R2, R0 ;  /* 0x0000000000027245 */ /* 0x000fe20000201400 */
[----:B------:R-:W-:Y:S01]  /*3a80*/  IMAD.MOV.U32 R93, RZ, RZ, R18 ;  /* 0x000000ffff5d7224 */ /* 0x000fe200078e0012 */
[----:B------:R-:W-:Y:S01]  /*3a90*/  I2FP.F32.S32 R0, R6 ;  /* 0x0000000600007245 */ /* 0x000fe20000201400 */
[----:B------:R-:W-:-:S02]  /*3aa0*/  VIADD R49, R19, 0xffffffc0 ;  /* 0xffffffc013317836 */ /* 0x000fc40000000000 */
[----:B------:R-:W-:Y:S01]  /*3ab0*/  FFMA.FTZ R24, R4, -UR7, R125 ;  /* 0x8000000704187c23 */ /* 0x000fe2000801007d */
[----:B------:R-:W-:Y:S01]  /*3ac0*/  FFMA.FTZ R20, R2, -UR7, R149 ;  /* 0x8000000702147c23 */ /* 0x000fe20008010095 */
[C---:B------:R-:W-:Y:S02]  /*3ad0*/  IMAD.IADD R2, R41.reuse, 0x1, -R44 ;  /* 0x0000000129027824 */ /* 0x040fe400078e0a2c */
[----:B------:R-:W-:Y:S01]  /*3ae0*/  FFMA.FTZ R18, R0, -UR7, R116 ;  /* 0x8000000700127c23 */ /* 0x000fe20008010074 */
[----:B------:R-:W-:Y:S02]  /*3af0*/  IMAD.IADD R0, R41, 0x1, -R46 ;  /* 0x0000000129007824 */ /* 0x000fe400078e0a2e */
[----:B------:R-:W-:Y:S01]  /*3b00*/  FFMA.FTZ R25, R5, -UR7, R124 ;  /* 0x8000000705197c23 */ /* 0x000fe2000801007c */
[----:B------:R-:W-:Y:S02]  /*3b10*/  IMAD.IADD R4, R41, 0x1, -R48 ;  /* 0x0000000129047824 */ /* 0x000fe400078e0a30 */
[----:B------:R-:W-:Y:S01]  /*3b20*/  FFMA.FTZ R21, R3, -UR7, R148 ;  /* 0x8000000703157c23 */ /* 0x000fe20008010094 */
[----:B------:R-:W-:Y:S01]  /*3b30*/  IMAD.IADD R5, R41, 0x1, -R49 ;  /* 0x0000000129057824 */ /* 0x000fe200078e0a31 */
[C---:B------:R-:W-:Y:S01]  /*3b40*/  HMMA.16816.F32.BF16 R196, R72.reuse, R54, R76 ;  /* 0x0000003648c4723c */ /* 0x040fe2000004184c */
[----:B------:R-:W-:Y:S01]  /*3b50*/  IABS R3, R2 ;  /* 0x0000000200037213 */ /* 0x000fe20000000000 */
[C---:B------:R-:W-:Y:S01]  /*3b60*/  VIADD R54, R19.reuse, 0xffffffc1 ;  /* 0xffffffc113367836 */ /* 0x040fe20000000000 */
[----:B------:R-:W-:Y:S01]  /*3b70*/  IABS R2, R0 ;  /* 0x0000000000027213 */ /* 0x000fe20000000000 */
[----:B------:R-:W-:Y:S01]  /*3b80*/  VIADD R50, R19, 0xffffffc8 ;  /* 0xffffffc813327836 */ /* 0x000fe20000000000 */
        /* <DEDUP_REMOVED lines=23> */
[----:B------:R-:W-:Y:S02]  /*3d00*/  IMAD.IADD R0, R41, 0x1, -R55 ;  /* 0x0000000129007824 */ /* 0x000fe400078e0a37 */
[----:B------:R-:W-:Y:S01]  /*3d10*/  FFMA.FTZ R15, R3, -UR7, R145 ;  /* 0x80000007030f7c23 */ /* 0x000fe20008010091 */
[----:B------:R-:W-:Y:S01]  /*3d20*/  IMAD.IADD R5, R41, 0x1, -R69 ;  /* 0x0000000129057824 */ /* 0x000fe200078e0a45 */
[----:B------:R-:W-:Y:S01]  /*3d30*/  IABS R3, R2 ;  /* 0x0000000200037213 */ /* 0x000fe20000000000 */
[C---:B------:R-:W-:Y:S01]  /*3d40*/  VIADD R114, R19.reuse, 0xffffffd8 ;  /* 0xffffffd813727836 */ /* 0x040fe20000000000 */
[----:B------:R-:W-:Y:S01]  /*3d50*/  IABS R2, R0 ;  /* 0x0000000000027213 */ /* 0x000fe20000000000 */
[----:B------:R-:W-:Y:S01]  /*3d60*/  VIADD R113, R19, 0xffffffd9 ;  /* 0xffffffd913717836 */ /* 0x000fe20000000000 */
[----:B------:R-:W-:Y:S01]  /*3d70*/  IABS R0, R4 ;  /* 0x0000000400007213 */ /* 0x000fe20000000000 */
[----:B------:R-:W-:Y:S01]  /*3d80*/  IMAD.IADD R6, R41, 0x1, -R114 ;  /* 0x0000000129067824 */ /* 0x000fe200078e0a72 */
[----:B------:R-:W-:Y:S01]  /*3d90*/  IABS R5, R5 ;  /* 0x0000000500057213 */ /* 0x000fe20000000000 */
[----:B------:R-:W-:-:S02]  /*3da0*/  IMAD.MOV.U32 R4, RZ, RZ, R3 ;  /* 0x000000ffff047224 */ /* 0x000fc400078e0003 */
[----:B------:R-:W-:Y:S01]  /*3db0*/  IMAD.MOV.U32 R3, RZ, RZ, R2 ;  /* 0x000000ffff037224 */ /* 0x000fe200078e0002 */
[----:B------:R-:W-:Y:S01]  /*3dc0*/  IABS R6, R6 ;  /* 0x0000000600067213 */ /* 0x000fe20000000000 */
[----:B------:R-:W-:Y:S02]  /*3dd0*/  IMAD.MOV.U32 R2, RZ, RZ, R0 ;  /* 0x000000ffff027224 */ /* 0x000fe400078e0000 */
[----:B------:R-:W-:Y:S01]  /*3de0*/  IMAD.MOV.U32 R0, RZ, RZ, R5 ;  /* 0x000000ffff007224 */ /* 0x000fe200078e0005 */
[----:B------:R-:W-:Y:S01]  /*3df0*/  I2FP.F32.S32 R5, R4 ;  /* 0x0000000400057245 */ /* 0x000fe20000201400 */
[C---:B------:R-:W-:Y:S01]  /*3e00*/  VIADD R124, R19.reuse, 0xffffffe0 ;  /* 0xffffffe0137c7836 */ /* 0x040fe20000000000 */
[----:B------:R-:W-:Y:S01]  /*3e10*/  I2FP.F32.S32 R4, R3 ;  /* 0x0000000300047245 */ /* 0x000fe20000201400 */
[----:B------:R-:W-:Y:S01]  /*3e20*/  IMAD.MOV.U32 R173, RZ, RZ, R8 ;  /* 0x000000ffffad7224 */ /* 0x000fe200078e0008 */
[----:B------:R-:W-:Y:S01]  /*3e30*/  I2FP.F32.S32 R3, R2 ;  /* 0x0000000200037245 */ /* 0x000fe20000201400 */
[----:B------:R-:W-:Y:S01]  /*3e40*/  VIADD R133, R19, 0xffffffe1 ;  /* 0xffffffe113857836 */ /* 0x000fe20000000000 */
[----:B------:R-:W-:Y:S01]  /*3e50*/  I2FP.F32.S32 R2, R0 ;  /* 0x0000000000027245 */ /* 0x000fe20000201400 */
[----:B------:R-:W-:Y:S01]  /*3e60*/  IMAD.MOV.U32 R52, RZ, RZ, R10 ;  /* 0x000000ffff347224 */ /* 0x000fe200078e000a */
[----:B------:R-:W-:Y:S01]  /*3e70*/  I2FP.F32.S32 R0, R6 ;  /* 0x0000000600007245 */ /* 0x000fe20000201400 */
[----:B------:R-:W-:-:S02]  /*3e80*/  IMAD.MOV.U32 R56, RZ, RZ, R11 ;  /* 0x000000ffff387224 */ /* 0x000fc400078e000b */
[----:B------:R-:W-:Y:S01]  /*3e90*/  FFMA.FTZ R10, R3, -UR7, R136 ;  /* 0x80000007030a7c23 */ /* 0x000fe20008010088 */
[----:B------:R-:W-:Y:S01]  /*3ea0*/  FFMA.FTZ R11, R4, -UR7, R193 ;  /* 0x80000007040b7c23 */ /* 0x000fe200080100c1 */
[C---:B------:R-:W-:Y:S02]  /*3eb0*/  IMAD.IADD R3, R41.reuse, 0x1, -R124 ;  /* 0x0000000129037824 */ /* 0x040fe400078e0a7c */
[----:B------:R-:W-:Y:S01]  /*3ec0*/  FFMA.FTZ R8, R0, -UR7, R236 ;  /* 0x8000000700087c23 */ /* 0x000fe200080100ec */
[----:B------:R-:W-:Y:S02]  /*3ed0*/  IMAD.IADD R0, R41, 0x1, -R113 ;  /* 0x0000000129007824 */ /* 0x000fe400078e0a71 */
[----:B------:R-:W-:Y:S01]  /*3ee0*/  FFMA.FTZ R12, R5, -UR7, R192 ;  /* 0x80000007050c7c23 */ /* 0x000fe200080100c0 */
[----:B------:R-:W-:Y:S02]  /*3ef0*/  IMAD.IADD R4, R41, 0x1, -R133 ;  /* 0x0000000129047824 */ /* 0x000fe400078e0a85 */
[----:B------:R-:W-:-:S02]  /*3f00*/  IMAD.MOV.U32 R51, RZ, RZ, R9 ;  /* 0x000000ffff337224 */ /* 0x000fc400078e0009 */
[----:B------:R-:W-:Y:S01]  /*3f10*/  FFMA.FTZ R9, R2, -UR7, R137 ;  /* 0x8000000702097c23 */ /* 0x000fe20008010089 */
[----:B------:R-:W-:Y:S01]  /*3f20*/  VIADD R145, R19, 0xffffffe8 ;  /* 0xffffffe813917836 */ /* 0x000fe20000000000 */
[----:B------:R-:W-:Y:S01]  /*3f30*/  IABS R2, R0 ;  /* 0x0000000000027213 */ /* 0x000fe20000000000 */
[----:B------:R-:W-:Y:S01]  /*3f40*/  VIADD R34, R221, -UR32 ;  /* 0x80000020dd227c36 */ /* 0x000fe20008000000 */
[----:B------:R-:W-:Y:S01]  /*3f50*/  IABS R0, R3 ;  /* 0x0000000300007213 */ /* 0x000fe20000000000 */
[----:B------:R-:W-:Y:S01]  /*3f60*/  IMAD.IADD R5, R41, 0x1, -R145 ;  /* 0x0000000129057824 */ /* 0x000fe200078e0a91 */
[----:B------:R-:W-:Y:S01]  /*3f70*/  IABS R4, R4 ;  /* 0x0000000400047213 */ /* 0x000fe20000000000 */
[----:B------:R-:W-:Y:S01]  /*3f80*/  IMAD.MOV.U32 R3, RZ, RZ, R2 ;  /* 0x000000ffff037224 */ /* 0x000fe200078e0002 */
[----:B------:R-:W-:Y:S01]  /*3f90*/  ISETP.GT.AND P1, PT, R34, R23, PT ;  /* 0x000000172200720c */ /* 0x000fe20003f24270 */
[----:B------:R-:W-:Y:S01]  /*3fa0*/  IMAD.MOV.U32 R2, RZ, RZ, R0 ;  /* 0x000000ffff027224 */ /* 0x000fe200078e0000 */
[----:B------:R-:W-:Y:S01]  /*3fb0*/  IABS R5, R5 ;  /* 0x0000000500057213 */ /* 0x000fe20000000000 */
[----:B------:R-:W-:Y:S01]  /*3fc0*/  IMAD.MOV.U32 R0, RZ, RZ, R4 ;  /* 0x000000ffff007224 */ /* 0x000fe200078e0004 */
[----:B------:R-:W-:Y:S01]  /*3fd0*/  I2FP.F32.S32 R4, R3 ;  /* 0x0000000300047245 */ /* 0x000fe20000201400 */
[C---:B------:R-:W-:Y:S01]  /*3fe0*/  VIADD R62, R23.reuse, 0x8 ;  /* 0x00000008173e7836 */ /* 0x040fe20000000000 */
[----:B------:R-:W-:Y:S01]  /*3ff0*/  I2FP.F32.S32 R3, R2 ;  /* 0x0000000200037245 */ /* 0x000fe20000201400 */
[----:B------:R-:W-:Y:S01]  /*4000*/  VIADD R63, R23, 0x9 ;  /* 0x00000009173f7836 */ /* 0x000fe20000000000 */
[----:B------:R-:W-:Y:S01]  /*4010*/  I2FP.F32.S32 R2, R0 ;  /* 0x0000000000027245 */ /* 0x000fe20000201400 */
[----:B------:R-:W-:Y:S01]  /*4020*/  VIADD R160, R19, 0xffffffe9 ;  /* 0xffffffe913a07836 */ /* 0x000fe20000000000 */
[----:B------:R-:W-:Y:S01]  /*4030*/  I2FP.F32.S32 R0, R5 ;  /* 0x0000000500007245 */ /* 0x000fe20000201400 */
[----:B------:R-:W-:Y:S01]  /*4040*/  FFMA.FTZ R5, R3, -UR7, R232 ;  /* 0x8000000703057c23 */ /* 0x000fe200080100e8 */
[----:B------:R-:W-:Y:S01]  /*4050*/  IMAD.MOV.U32 R211, RZ, RZ, R65 ;  /* 0x000000ffffd37224 */ /* 0x000fe200078e0041 */
[----:B------:R-:W-:Y:S01]  /*4060*/  FSEL R137, R38, -INF , !P1 ;  /* 0xff80000026897808 */ /* 0x000fe20004800000 */
[----:B------:R-:W-:-:S02]  /*4070*/  IMAD.MOV.U32 R210, RZ, RZ, R64 ;  /* 0x000000ffffd27224 */ /* 0x000fc400078e0040 */
[----:B------:R-:W-:Y:S01]  /*4080*/  FFMA.FTZ R3, R0, -UR7, R240 ;  /* 0x8000000700037c23 */ /* 0x000fe200080100f0 */
[C---:B------:R-:W-:Y:S02]  /*4090*/  VIADD R0, R41.reuse, -UR32 ;  /* 0x8000002029007c36 */ /* 0x040fe40008000000 */
[----:B------:R-:W-:Y:S01]  /*40a0*/  FFMA.FTZ R6, R4, -UR7, R237 ;  /* 0x8000000704067c23 */ /* 0x000fe200080100ed */
[----:B------:R-:W-:Y:S02]  /*40b0*/  IMAD.MOV.U32 R61, RZ, RZ, R7 ;  /* 0x000000ffff3d7224 */ /* 0x000fe400078e0007 */
[----:B------:R-:W-:Y:S01]  /*40c0*/  FFMA.FTZ R4, R2, -UR7, R233 ;  /* 0x8000000702047c23 */ /* 0x000fe200080100e9 */
[----:B------:R-:W-:Y:S01]  /*40d0*/  IMAD.MOV.U32 R94, RZ, RZ, R59 ;  /* 0x000000ffff5e7224 */ /* 0x000fe200078e003b */
[C---:B------:R-:W-:Y:S01]  /*40e0*/  ISETP.GT.AND P0, PT, R0.reuse, R23, PT ;  /* 0x000000170000720c */ /* 0x040fe20003f04270 */
[----:B------:R-:W-:Y:S01]  /*40f0*/  IMAD.IADD R7, R41, 0x1, -R160 ;  /* 0x0000000129077824 */ /* 0x000fe200078e0aa0 */
[C---:B------:R-:W-:Y:S01]  /*4100*/  ISETP.GT.AND P4, PT, R0.reuse, R62, PT ;  /* 0x0000003e0000720c */ /* 0x040fe20003f84270 */
[C---:B------:R-:W-:Y:S01]  /*4110*/  VIADD R59, R23.reuse, 0x1 ;  /* 0x00000001173b7836 */ /* 0x040fe20000000000 */
[C---:B------:R-:W-:Y:S01]  /*4120*/  ISETP.GT.AND P5, PT, R0.reuse, R63, PT ;  /* 0x0000003f0000720c */ /* 0x040fe20003fa4270 */
[C---:B------:R-:W-:Y:S01]  /*4130*/  VIADD R64, R23.reuse, 0x10 ;  /* 0x0000001017407836 */ /* 0x040fe20000000000 */
[----:B------:R-:W-:Y:S01]  /*4140*/  ISETP.GT.AND P1, PT, R0, R66, PT ;  /* 0x000000420000720c */ /* 0x000fe20003f24270 */
[----:B------:R-:W-:Y:S01]  /*4150*/  VIADD R65, R23, 0x11 ;  /* 0x0000001117417836 */ /* 0x000fe20000000000 */
[----:B------:R-:W-:Y:S01]  /*4160*/  FSEL R125, R35, -INF , !P0 ;  /* 0xff800000237d7808 */ /* 0x000fe20004000000 */
[----:B------:R-:W-:Y:S01]  /*4170*/  VIADD R68, R23, 0x19 ;  /* 0x0000001917447836 */ /* 0x000fe20000000000 */
[----:B------:R-:W-:Y:S01]  /*4180*/  FSEL R149, R31, -INF , !P4 ;  /* 0xff8000001f957808 */ /* 0x000fe20006000000 */
[C---:B------:R-:W-:Y:S01]  /*4190*/  VIADD R70, R23.reuse, 0x20 ;  /* 0x0000002017467836 */ /* 0x040fe20000000000 */
[----:B------:R-:W-:Y:S01]  /*41a0*/  FSEL R152, R30, -INF , !P5 ;  /* 0xff8000001e987808 */ /* 0x000fe20006800000 */
[----:B------:R-:W-:Y:S01]  /*41b0*/  VIADD R71, R23, 0x21 ;  /* 0x0000002117477836 */ /* 0x000fe20000000000 */
[----:B------:R-:W-:Y:S01]  /*41c0*/  FSEL R165, R25, -INF , !P1 ;  /* 0xff80000019a57808 */ /* 0x000fe20004800000 */
[C---:B------:R-:W-:Y:S01]  /*41d0*/  VIADD R84, R23.reuse, 0x31 ;  /* 0x0000003117547836 */ /* 0x040fe20000000000 */
[----:B------:R-:W-:Y:S01]  /*41e0*/  IABS R7, R7 ;  /* 0x0000000700077213 */ /* 0x000fe20000000000 */
[C---:B------:R-:W-:Y:S01]  /*41f0*/  VIADD R76, R23.reuse, 0x28 ;  /* 0x00000028174c7836 */ /* 0x040fe20000000000 */
[C---:B------:R-:W-:Y:S01]  /*4200*/  ISETP.GT.AND P3, PT, R0.reuse, R59, PT ;  /* 0x0000003b0000720c */ /* 0x040fe20003f64270 */
        /* <DEDUP_REMOVED lines=11> */
[----:B------:R-:W-:Y:S01]  /*42c0*/  ISETP.GT.AND P1, PT, R0, R84, PT ;  /* 0x000000540000720c */ /* 0x000fe20003f24270 */
[C---:B------:R-:W-:Y:S01]  /*42d0*/  VIADD R87, R23.reuse, 0x40 ;  /* 0x0000004017577836 */ /* 0x040fe20000000000 */
[----:B------:R-:W-:Y:S01]  /*42e0*/  I2FP.F32.S32 R7, R7 ;  /* 0x0000000700077245 */ /* 0x000fe20000201400 */
[C---:B------:R-:W-:Y:S01]  /*42f0*/  VIADD R89, R23.reuse, 0x48 ;  /* 0x0000004817597836 */ /* 0x040fe20000000000 */
[----:B------:R-:W-:Y:S01]  /*4300*/  FSEL R144, R32, -INF , !P3 ;  /* 0xff80000020907808 */ /* 0x000fe20005800000 */
[----:B------:R-:W-:Y:S01]  /*4310*/  VIADD R95, R23, 0x49 ;  /* 0x00000049175f7836 */ /* 0x000fe20000000000 */
        /* <DEDUP_REMOVED lines=10> */
[----:B------:R-:W-:Y:S01]  /*43c0*/  FSEL R214, R15, -INF , !P1 ;  /* 0xff8000000fd67808 */ /* 0x000fe20004800000 */
        /* <DEDUP_REMOVED lines=10> */
[----:B------:R-:W-:Y:S01]  /*4470*/  VIADD R207, R23, 0x79 ;  /* 0x0000007917cf7836 */ /* 0x000fe20000000000 */
[C---:B------:R-:W-:Y:S01]  /*4480*/  ISETP.GT.AND P4, PT, R0.reuse, R88, PT ;  /* 0x000000580000720c */ /* 0x040fe20003f84270 */
[C---:B------:R-:W-:Y:S01]  /*4490*/  VIADD R35, R221.reuse, 0x8 ;  /* 0x00000008dd237836 */ /* 0x040fe20000000000 */
[----:B------:R-:W-:Y:S01]  /*44a0*/  ISETP.GT.AND P1, PT, R0, R96, PT ;  /* 0x000000600000720c */ /* 0x000fe20003f24270 */
        /* <DEDUP_REMOVED lines=15> */
[C---:B------:R-:W-:Y:S01]  /*45a0*/  ISETP.GT.AND P6, PT, R0.reuse, R87, PT ;  /* 0x000000570000720c */ /* 0x040fe20003fc4270 */
        /* <DEDUP_REMOVED lines=24> */
[--C-:B------:R-:W-:Y:S01]  /*4730*/  IMAD.IADD R3, R35, 0x1, -R22.reuse ;  /* 0x0000000123037824 */ /* 0x100fe200078e0a16 */
[----:B------:R-:W-:Y:S01]  /*4740*/  FSEL R245, R2, -INF , !P4 ;  /* 0xff80000002f57808 */ /* 0x000fe20006000000 */
[----:B------:R-:W-:Y:S01]  /*4750*/  IMAD.U32 R2, RZ, RZ, UR34 ;  /* 0x00000022ff027e24 */ /* 0x000fe2000f8e00ff */
[C---:B------:R-:W-:Y:S01]  /*4760*/  ISETP.GT.AND P6, PT, R0.reuse, R115, PT ;  /* 0x000000730000720c */ /* 0x040fe20003fc4270 */
[----:B------:R-:W-:Y:S01]  /*4770*/  IMAD.IADD R5, R53, 0x1, -R22 ;  /* 0x0000000135057824 */ /* 0x000fe200078e0a16 */
        /* <DEDUP_REMOVED lines=11> */
[----:B------:R-:W-:Y:S01]  /*4830*/  VIADD R0, R47, UR31 ;  /* 0x0000001f2f007c36 */ /* 0x000fe20008000000 */
[----:B------:R-:W-:Y:S01]  /*4840*/  FSEL R241, R4, -INF , !P6 ;  /* 0xff80000004f17808 */ /* 0x000fe20007000000 */
[----:B------:R-:W-:Y:S01]  /*4850*/  IMAD.MOV.U32 R32, RZ, RZ, R99 ;  /* 0x000000ffff207224 */ /* 0x000fe200078e0063 */
[----:B------:R-:W-:Y:S01]  /*4860*/  IABS R4, R3 ;  /* 0x0000000300047213 */ /* 0x000fe20000000000 */
[----:B------:R-:W-:Y:S01]  /*4870*/  IMAD.MOV.U32 R20, RZ, RZ, R97 ;  /* 0x000000ffff147224 */ /* 0x000fe200078e0061 */
[C---:B------:R-:W-:Y:S01]  /*4880*/  VIADDMNMX R209, R0.reuse, 0x1, R2, PT ;  /* 0x0000000100d17846 */ /* 0x040fe20003800102 */
[----:B------:R-:W-:Y:S01]  /*4890*/  IMAD.MOV.U32 R21, RZ, RZ, R100 ;  /* 0x000000ffff157224 */ /* 0x000fe200078e0064 */
[C---:B------:R-:W-:Y:S01]  /*48a0*/  VIADDMNMX R211, R0.reuse, 0x9, R2, PT ;  /* 0x0000000900d37846 */ /* 0x040fe20003800102 */
[----:B------:R-:W-:Y:S01]  /*48b0*/  IMAD.MOV.U32 R6, RZ, RZ, R4 ;  /* 0x000000ffff067224 */ /* 0x000fe200078e0004 */
[C-C-:B------:R-:W-:Y:S01]  /*48c0*/  VIADDMNMX R208, R0.reuse, 0x41, R2.reuse, PT ;  /* 0x0000004100d07846 */ /* 0x140fe20003800102 */
[----:B------:R-:W-:Y:S01]  /*48d0*/  IMAD.MOV.U32 R25, RZ, RZ, R101 ;  /* 0x000000ffff197224 */ /* 0x000fe200078e0065 */
[----:B------:R-:W-:Y:S01]  /*48e0*/  VIADDMNMX R210, R0, 0x49, R2, PT ;  /* 0x0000004900d27846 */ /* 0x000fe20003800102 */
[--C-:B------:R-:W-:Y:S01]  /*48f0*/  IMAD.IADD R2, R221, 0x1, -R26.reuse ;  /* 0x00000001dd027824 */ /* 0x100fe200078e0a1a */
[----:B------:R-:W-:Y:S01]  /*4900*/  IABS R3, R5 ;  /* 0x0000000500037213 */ /* 0x000fe20000000000 */
[----:B------:R-:W-:-:S02]  /*4910*/  IMAD.IADD R5, R53, 0x1, -R26 ;  /* 0x0000000135057824 */ /* 0x000fc400078e0a1a */
[----:B------:R-:W-:Y:S01]  /*4920*/  IMAD.IADD R0, R35, 0x1, -R26 ;  /* 0x0000000123007824 */ /* 0x000fe200078e0a1a */
        /* <DEDUP_REMOVED lines=13> */
[----:B------:R-:W-:Y:S01]  /*4a00*/  IMAD.IADD R2, R221, 0x1, -R33 ;  /* 0x00000001dd027824 */ /* 0x000fe200078e0a21 */
[----:B------:R-:W-:Y:S01]  /*4a10*/  I2FP.F32.S32 R4, R4 ;  /* 0x0000000400047245 */ /* 0x000fe20000201400 */
[----:B------:R-:W-:Y:S01]  /*4a20*/  FFMA.FTZ R122, R5, -UR7, R169 ;  /* 0x80000007057a7c23 */ /* 0x000fe200080100a9 */
[----:B------:R-:W-:-:S02]  /*4a30*/  IMAD.MOV.U32 R169, RZ, RZ, R120 ;  /* 0x000000ffffa97224 */ /* 0x000fc400078e0078 */
        /* <DEDUP_REMOVED lines=78> */
[----:B------:R-:W-:Y:S01]  /*4f20*/  I2FP.F32.S32 R2, R2 ;  /* 0x0000000200027245 */ /* 0x000fe20000201400 */
[----:B------:R-:W-:Y:S01]  /*4f30*/  IMAD.IADD R5, R53, 0x1, -R40 ;  /* 0x0000000135057824 */ /* 0x000fe200078e0a28 */
[----:B------:R-:W-:Y:S01]  /*4f40*/  IABS R7, R3 ;  /* 0x0000000300077213 */ /* 0x000fe20000000000 */
[--C-:B------:R-:W-:Y:S01]  /*4f50*/  IMAD.IADD R4, R35, 0x1, -R42.reuse ;  /* 0x0000000123047824 */ /* 0x100fe200078e0a2a */
[----:B------:R-:W-:Y:S01]  /*4f60*/  IABS R6, R0 ;  /* 0x0000000000067213 */ /* 0x000fe20000000000 */
[----:B------:R-:W-:Y:S01]  /*4f70*/  FFMA.FTZ R91, R2, -UR7, R155 ;  /* 0x80000007025b7c23 */ /* 0x000fe2000801009b */
[----:B------:R-:W-:Y:S01]  /*4f80*/  IABS R3, R5 ;  /* 0x0000000500037213 */ /* 0x000fe20000000000 */
[----:B------:R-:W-:Y:S01]  /*4f90*/  IMAD.IADD R2, R221, 0x1, -R42 ;  /* 0x00000001dd027824 */ /* 0x000fe200078e0a2a */
[----:B------:R-:W-:Y:S01]  /*4fa0*/  IABS R0, R4 ;  /* 0x0000000400007213 */ /* 0x000fe20000000000 */
[----:B------:R-:W-:Y:S01]  /*4fb0*/  IMAD.MOV.U32 R5, RZ, RZ, R7 ;  /* 0x000000ffff057224 */ /* 0x000fe200078e0007 */
[----:B------:R-:W-:Y:S01]  /*4fc0*/  I2FP.F32.S32 R3, R3 ;  /* 0x0000000300037245 */ /* 0x000fe20000201400 */
        /* <DEDUP_REMOVED lines=64> */
[----:B------:R-:W-:Y:S01]  /*53d0*/  I2FP.F32.S32 R2, R2 ;  /* 0x0000000200027245 */ /* 0x000fe20000201400 */
[----:B------:R-:W-:Y:S01]  /*53e0*/  IMAD.IADD R5, R53, 0x1, -R46 ;  /* 0x0000000135057824 */ /* 0x000fe200078e0a2e */
[----:B------:R-:W-:Y:S01]  /*53f0*/  IABS R7, R3 ;  /* 0x0000000300077213 */ /* 0x000fe20000000000 */
[----:B------:R-:W-:Y:S01]  /*5400*/  IMAD.IADD R4, R35, 0x1, -R48 ;  /* 0x0000000123047824 */ /* 0x000fe200078e0a30 */
        /* <DEDUP_REMOVED lines=66> */
[----:B------:R-:W-:-:S02]  /*5830*/  IMAD.IADD R0, R35, 0x1, -R55 ;  /* 0x0000000123007824 */ /* 0x000fc400078e0a37 */
[----:B------:R-:W-:Y:S01]  /*5840*/  FFMA.FTZ R22, R3, -UR7, R230 ;  /* 0x8000000703167c23 */ /* 0x000fe200080100e6 */
[----:B------:R-:W-:Y:S01]  /*5850*/  FFMA.FTZ R24, R4, -UR7, R199 ;  /* 0x8000000704187c23 */ /* 0x000fe200080100c7 */
[----:B------:R-:W-:Y:S01]  /*5860*/  I2FP.F32.S32 R2, R2 ;  /* 0x0000000200027245 */ /* 0x000fe20000201400 */
[----:B------:R-:W-:Y:S02]  /*5870*/  IMAD.IADD R3, R221, 0x1, -R55 ;  /* 0x00000001dd037824 */ /* 0x000fe400078e0a37 */
[----:B------:R-:W-:Y:S01]  /*5880*/  FFMA.FTZ R25, R5, -UR7, R228 ;  /* 0x8000000705197c23 */ /* 0x000fe200080100e4 */
[----:B------:R-:W-:Y:S01]  /*5890*/  IMAD.IADD R4, R35, 0x1, -R67 ;  /* 0x0000000123047824 */ /* 0x000fe200078e0a43 */
[----:B------:R-:W-:Y:S01]  /*58a0*/  IABS R6, R0 ;  /* 0x0000000000067213 */ /* 0x000fe20000000000 */
[----:B------:R-:W-:Y:S02]  /*58b0*/  IMAD.IADD R5, R53, 0x1, -R55 ;  /* 0x0000000135057824 */ /* 0x000fe400078e0a37 */
[----:B------:R-:W-:Y:S01]  /*58c0*/  FFMA.FTZ R21, R2, -UR7, R135 ;  /* 0x8000000702157c23 */ /* 0x000fe20008010087 */
[----:B------:R-:W-:Y:S01]  /*58d0*/  IABS R7, R3 ;  /* 0x0000000300077213 */ /* 0x000fe20000000000 */
[----:B------:R-:W-:Y:S01]  /*58e0*/  IMAD.IADD R2, R221, 0x1, -R67 ;  /* 0x00000001dd027824 */ /* 0x000fe200078e0a43 */
[----:B------:R-:W-:Y:S01]  /*58f0*/  IABS R0, R4 ;  /* 0x0000000400007213 */ /* 0x000fe20000000000 */
[----:B------:R-:W-:Y:S01]  /*5900*/  IMAD.MOV.U32 R4, RZ, RZ, R6 ;  /* 0x000000ffff047224 */ /* 0x000fe200078e0006 */
[----:B------:R-:W-:Y:S01]  /*5910*/  IABS R3, R5 ;  /* 0x0000000500037213 */ /* 0x000fe20000000000 */
[----:B------:R-:W-:Y:S01]  /*5920*/  IMAD.MOV.U32 R5, RZ, RZ, R7 ;  /* 0x000000ffff057224 */ /* 0x000fe200078e0007 */
[----:B------:R-:W-:Y:S01]  /*5930*/  I2FP.F32.S32 R0, R0 ;  /* 0x0000000000007245 */ /* 0x000fe20000201400 */
[----:B------:R-:W-:Y:S01]  /*5940*/  IMAD.IADD R6, R41, 0x1, -R33 ;  /* 0x0000000129067824 */ /* 0x000fe200078e0a21 */
        /* <DEDUP_REMOVED lines=16> */
[----:B------:R-:W-:Y:S01]  /*5a50*/  IMAD.MOV.U32 R128, RZ, RZ, R18 ;  /* 0x000000ffff807224 */ /* 0x000fe200078e0012 */
[----:B------:R-:W-:Y:S01]  /*5a60*/  IABS R4, R4 ;  /* 0x0000000400047213 */ /* 0x000fe20000000000 */
[C---:B------:R-:W-:Y:S01]  /*5a70*/  VIADD R42, R19.reuse, 0xfffffff8 ;  /* 0xfffffff8132a7836 */ /* 0x040fe20000000000 */
[----:B------:R-:W-:Y:S01]  /*5a80*/  IABS R0, R3 ;  /* 0x0000000300007213 */ /* 0x000fe20000000000 */
[----:B------:R-:W-:Y:S01]  /*5a90*/  IMAD.MOV.U32 R162, RZ, RZ, R16 ;  /* 0x000000ffffa27224 */ /* 0x000fe200078e0010 */
[----:B------:R-:W-:Y:S01]  /*5aa0*/  IABS R3, R6 ;  /* 0x0000000600037213 */ /* 0x000fe20000000000 */
[----:B------:R-:W-:Y:S01]  /*5ab0*/  VIADD R44, R19, 0xfffffff9 ;  /* 0xfffffff9132c7836 */ /* 0x000fe20000000000 */
        /* <DEDUP_REMOVED lines=12> */
[----:B------:R-:W-:-:S02]  /*5b80*/  VIADD R46, R19, 0x1 ;  /* 0x00000001132e7836 */ /* 0x000fc40000000000 */
[----:B------:R-:W-:Y:S01]  /*5b90*/  FFMA.FTZ R8, R2, -UR7, R31 ;  /* 0x8000000702087c23 */ /* 0x000fe2000801001f */
[----:B------:R-:W-:Y:S01]  /*5ba0*/  VIADD R31, R19, 0xfffffff1 ;  /* 0xfffffff1131f7836 */ /* 0x000fe20000000000 */
[----:B------:R-:W-:Y:S01]  /*5bb0*/  IABS R5, R0 ;  /* 0x0000000000057213 */ /* 0x000fe20000000000 */
[----:B------:R-:W-:Y:S02]  /*5bc0*/  IMAD.MOV.U32 R166, RZ, RZ, R9 ;  /* 0x000000ffffa67224 */ /* 0x000fe400078e0009 */
[----:B------:R-:W-:Y:S01]  /*5bd0*/  FFMA.FTZ R9, R3, -UR7, R138 ;  /* 0x8000000703097c23 */ /* 0x000fe2000801008a */
[C---:B------:R-:W-:Y:S02]  /*5be0*/  IMAD.IADD R2, R41.reuse, 0x1, -R31 ;  /* 0x0000000129027824 */ /* 0x040fe400078e0a1f */
[----:B------:R-:W-:Y:S02]  /*5bf0*/  IMAD.IADD R0, R41, 0x1, -R42 ;  /* 0x0000000129007824 */ /* 0x000fe400078e0a2a */
[----:B------:R-:W-:-:S02]  /*5c00*/  IMAD.MOV.U32 R167, RZ, RZ, R10 ;  /* 0x000000ffffa77224 */ /* 0x000fc400078e000a */
[----:B------:R-:W-:Y:S01]  /*5c10*/  FFMA.FTZ R10, R6, -UR7, R225 ;  /* 0x80000007060a7c23 */ /* 0x000fe200080100e1 */
        /* <DEDUP_REMOVED lines=19> */
[----:B------:R-:W-:-:S02]  /*5d50*/  VIADD R32, R35, -UR32 ;  /* 0x8000002023207c36 */ /* 0x000fc40008000000 */
[----:B------:R-:W-:Y:S01]  /*5d60*/  FFMA.FTZ R4, R4, -UR7, R155 ;  /* 0x8000000704047c23 */ /* 0x000fe2000801009b */
[----:B------:R-:W-:Y:S02]  /*5d70*/  VIADD R12, R53, -UR32 ;  /* 0x80000020350c7c36 */ /* 0x000fe40008000000 */
[----:B------:R-:W-:Y:S01]  /*5d80*/  FFMA.FTZ R0, R0, -UR7, R129 ;  /* 0x8000000700007c23 */ /* 0x000fe20008010081 */
[----:B------:R-:W-:Y:S01]  /*5d90*/  IMAD.MOV.U32 R140, RZ, RZ, R173 ;  /* 0x000000ffff8c7224 */ /* 0x000fe200078e00ad */
[----:B------:R-:W-:Y:S01]  /*5da0*/  ISETP.GT.AND P3, PT, R32, R23, PT ;  /* 0x000000172000720c */ /* 0x000fe20003f64270 */
[----:B------:R-:W-:Y:S01]  /*5db0*/  IMAD.MOV.U32 R129, RZ, RZ, R167 ;  /* 0x000000ffff817224 */ /* 0x000fe200078e00a7 */
[----:B------:R-:W-:Y:S01]  /*5dc0*/  I2FP.F32.S32 R3, R3 ;  /* 0x0000000300037245 */ /* 0x000fe20000201400 */
[----:B------:R-:W-:Y:S01]  /*5dd0*/  IMAD.MOV.U32 R155, RZ, RZ, R163 ;  /* 0x000000ffff9b7224 */ /* 0x000fe200078e00a3 */
[----:B------:R-:W-:Y:S01]  /*5de0*/  FSEL R49, R4, -INF , !P1 ;  /* 0xff80000004317808 */ /* 0x000fe20004800000 */
[----:B------:R-:W-:Y:S01]  /*5df0*/  IMAD.MOV.U32 R150, RZ, RZ, R192 ;  /* 0x000000ffff967224 */ /* 0x000fe200078e00c0 */
[----:B------:R-:W-:Y:S01]  /*5e00*/  FSEL R173, R0, -INF , !P4 ;  /* 0xff80000000ad7808 */ /* 0x000fe20006000000 */
[----:B------:R-:W-:Y:S01]  /*5e10*/  FFMA.FTZ R3, R3, -UR7, R131 ;  /* 0x8000000703037c23 */ /* 0x000fe20008010083 */
[----:B------:R-:W-:Y:S01]  /*5e20*/  ISETP.GE.AND P1, PT, R23, R211, PT ;  /* 0x000000d31700720c */ /* 0x000fe20003f26270 */
[----:B------:R-:W-:Y:S01]  /*5e30*/  IMAD.MOV.U32 R186, RZ, RZ, R164 ;  /* 0x000000ffffba7224 */ /* 0x000fe200078e00a4 */
[----:B------:R-:W-:Y:S01]  /*5e40*/  FSEL R0, R120, -INF , !P3 ;  /* 0xff80000078007808 */ /* 0x000fe20005800000 */
[----:B------:R-:W-:Y:S01]  /*5e50*/  IMAD.MOV.U32 R184, RZ, RZ, R178 ;  /* 0x000000ffffb87224 */ /* 0x000fe200078e00b2 */
[----:B------:R-:W-:Y:S01]  /*5e60*/  FSEL R48, R5, -INF , !P2 ;  /* 0xff80000005307808 */ /* 0x000fe20005000000 */
[----:B------:R-:W-:Y:S01]  /*5e70*/  IMAD.MOV.U32 R131, RZ, RZ, R157 ;  /* 0x000000ffff837224 */ /* 0x000fe200078e009d */
[----:B------:R-:W-:Y:S01]  /*5e80*/  ISETP.GT.AND P6, PT, R12, R23, PT ;  /* 0x000000170c00720c */ /* 0x000fe20003fc4270 */
[----:B------:R-:W-:Y:S01]  /*5e90*/  IMAD.MOV.U32 R126, RZ, RZ, R182 ;  /* 0x000000ffff7e7224 */ /* 0x000fe200078e00b6 */
[C---:B------:R-:W-:Y:S01]  /*5ea0*/  ISETP.GE.AND P2, PT, R23.reuse, R209, PT ;  /* 0x000000d11700720c */ /* 0x040fe20003f46270 */
        /* <DEDUP_REMOVED lines=11> */
[-C--:B------:R-:W-:Y:S01]  /*5f60*/  ISETP.GT.AND P5, PT, R32, R59.reuse, PT ;  /* 0x0000003b2000720c */ /* 0x080fe20003fa4270 */
[----:B------:R-:W-:Y:S01]  /*5f70*/  IMAD.MOV.U32 R228, RZ, RZ, R155 ;  /* 0x000000ffffe47224 */ /* 0x000fe200078e009b */
[----:B------:R-:W-:Y:S01]  /*5f80*/  ISETP.GT.AND P2, PT, R34, R59, PT ;  /* 0x0000003b2200720c */ /* 0x000fe20003f44270 */
[----:B------:R-:W-:Y:S01]  /*5f90*/  IMAD.MOV.U32 R151, RZ, RZ, R177 ;  /* 0x000000ffff977224 */ /* 0x000fe200078e00b1 */
[----:B------:R-:W-:Y:S01]  /*5fa0*/  FSEL R50, R3, -INF , !P0 ;  /* 0xff80000003327808 */ /* 0x000fe20004000000 */
[----:B------:R-:W-:Y:S01]  /*5fb0*/  IMAD.MOV.U32 R118, RZ, RZ, R169 ;  /* 0x000000ffff767224 */ /* 0x000fe200078e00a9 */
[----:B------:R-:W-:Y:S01]  /*5fc0*/  FSEL R192, R0, -INF , !P4 ;  /* 0xff80000000c07808 */ /* 0x000fe20006000000 */
[----:B------:R-:W-:Y:S01]  /*5fd0*/  IMAD.MOV.U32 R7, RZ, RZ, R179 ;  /* 0x000000ffff077224 */ /* 0x000fe200078e00b3 */
[----:B------:R-:W-:Y:S01]  /*5fe0*/  ISETP.GE.AND P0, PT, R23, R208, PT ;  /* 0x000000d01700720c */ /* 0x000fe20003f06270 */
[----:B------:R-:W-:Y:S01]  /*5ff0*/  IMAD.MOV.U32 R69, RZ, RZ, R150 ;  /* 0x000000ffff457224 */ /* 0x000fe200078e0096 */
[----:B------:R-:W-:Y:S01]  /*6000*/  ISETP.GE.AND P6, PT, R59, R211, PT ;  /* 0x000000d33b00720c */ /* 0x000fe20003fc6270 */
[----:B------:R-:W-:Y:S01]  /*6010*/  IMAD.MOV.U32 R67, RZ, RZ, R186 ;  /* 0x000000ffff437224 */ /* 0x000fe200078e00ba */
[----:B------:R-:W-:Y:S01]  /*6020*/  FSEL R0, R121, -INF , !P5 ;  /* 0xff80000079007808 */ /* 0x000fe20006800000 */
[----:B------:R-:W-:Y:S01]  /*6030*/  IMAD.MOV.U32 R54, RZ, RZ, R106 ;  /* 0x000000ffff367224 */ /* 0x000fe200078e006a */
[----:B------:R-:W-:Y:S01]  /*6040*/  ISETP.GE.AND P3, PT, R59, R209, PT ;  /* 0x000000d13b00720c */ /* 0x000fe20003f66270 */
[----:B------:R-:W-:Y:S01]  /*6050*/  IMAD.MOV.U32 R203, RZ, RZ, R105 ;  /* 0x000000ffffcb7224 */ /* 0x000fe200078e0069 */
[----:B------:R-:W-:Y:S01]  /*6060*/  FSEL R2, R122, -INF , !P2 ;  /* 0xff8000007a027808 */ /* 0x000fe20005000000 */
[----:B------:R-:W-:Y:S01]  /*6070*/  IMAD.MOV.U32 R200, RZ, RZ, R156 ;  /* 0x000000ffffc87224 */ /* 0x000fe200078e009c */
[----:B------:R-:W-:Y:S01]  /*6080*/  ISETP.GT.AND P5, PT, R12, R59, PT ;  /* 0x0000003b0c00720c */ /* 0x000fe20003fa4270 */
        /* <DEDUP_REMOVED lines=13> */
[----:B------:R-:W-:Y:S01]  /*6160*/  ISETP.GT.AND P4, PT, R32, R62, PT ;  /* 0x0000003e2000720c */ /* 0x000fe20003f84270 */
[----:B------:R-:W-:Y:S01]  /*6170*/  IMAD.IADD R5, R53, 0x1, -R114 ;  /* 0x0000000135057824 */ /* 0x000fe200078e0a72 */
[----:B------:R-:W-:Y:S01]  /*6180*/  BAR.SYNC.DEFER_BLOCKING 0x0 ;  /* 0x0000000000007b1d */ /* 0x000fe20000010000 */
[----:B------:R-:W-:Y:S01]  /*6190*/  ISETP.GE.AND P3, PT, R62, R209, PT ;  /* 0x000000d13e00720c */ /* 0x000fe20003f66270 */
[----:B------:R-:W-:Y:S01]  /*61a0*/  IMAD.MOV.U32 R224, RZ, RZ, R128 ;  /* 0x000000ffffe07224 */ /* 0x000fe200078e0080 */
[----:B------:R-:W-:-:S02]  /*61b0*/  FSEL R2, R112, -INF , !P2 ;  /* 0xff80000070027808 */ /* 0x000fc40005000000 */
[----:B------:R-:W-:Y:S02]  /*61c0*/  FSEL R185, R0, -INF , !P0 ;  /* 0xff80000000b97808 */ /* 0x000fe40004000000 */
[----:B------:R-:W-:Y:S02]  /*61d0*/  ISETP.GE.AND P5, PT, R62, R211, PT ;  /* 0x000000d33e00720c */ /* 0x000fe40003fa6270 */
[----:B------:R-:W-:Y:S02]  /*61e0*/  FSEL R0, R111, -INF , !P4 ;  /* 0xff8000006f007808 */ /* 0x000fe40006000000 */
[----:B------:R-:W-:Y:S02]  /*61f0*/  FSEL R195, R2, -INF , !P3 ;  /* 0xff80000002c37808 */ /* 0x000fe40005800000 */
[----:B------:R-:W-:Y:S02]  /*6200*/  ISETP.GT.AND P3, PT, R12, R62, PT ;  /* 0x0000003e0c00720c */ /* 0x000fe40003f64270 */
[----:B------:R-:W-:-:S02]  /*6210*/  FSEL R157, R0, -INF , !P5 ;  /* 0xff800000009d7808 */ /* 0x000fc40006800000 */
[----:B------:R-:W-:Y:S02]  /*6220*/  ISETP.GE.AND P0, PT, R62, R210, PT ;  /* 0x000000d23e00720c */ /* 0x000fe40003f06270 */
[----:B------:R-:W-:Y:S02]  /*6230*/  FSEL R0, R110, -INF , !P3 ;  /* 0xff8000006e007808 */ /* 0x000fe40005800000 */
[-C--:B------:R-:W-:Y:S02]  /*6240*/  ISETP.GT.AND P4, PT, R32, R63.reuse, PT ;  /* 0x0000003f2000720c */ /* 0x080fe40003f84270 */
[----:B------:R-:W-:Y:S02]  /*6250*/  ISETP.GT.AND P2, PT, R34, R63, PT ;  /* 0x0000003f2200720c */ /* 0x000fe40003f44270 */
        /* <DEDUP_REMOVED lines=8> */
[----:B------:R-:W-:Y:S02]  /*62e0*/  ISETP.GE.AND P0, PT, R63, R210, PT ;  /* 0x000000d23f00720c */ /* 0x000fe40003f06270 */
[----:B------:R-:W-:Y:S02]  /*62f0*/  FSEL R198, R2, -INF , !P3 ;  /* 0xff80000002c67808 */ /* 0x000fe40005800000 */
[----:B------:R-:W-:Y:S01]  /*6300*/  FSEL R0, R99, -INF , !P6 ;  /* 0xff80000063007808 */ /* 0x000fe20007000000 */
[----:B------:R-:W-:Y:S01]  /*6310*/  IMAD.MOV.U32 R99, RZ, RZ, R180 ;  /* 0x000000ffff637224 */ /* 0x000fe200078e00b4 */
[----:B------:R-:W-:Y:S02]  /*6320*/  ISETP.GT.AND P4, PT, R32, R64, PT ;  /* 0x000000402000720c */ /* 0x000fe40003f84270 */
[----:B------:R-:W-:Y:S02]  /*6330*/  ISETP.GE.AND P3, PT, R64, R209, PT ;  /* 0x000000d14000720c */ /* 0x000fe40003f66270 */
[----:B------:R-:W-:Y:S01]  /*6340*/  FSEL R2, R101, -INF , !P2 ;  /* 0xff80000065027808 */ /* 0x000fe20005000000 */
[----:B------:R-:W-:Y:S01]  /*6350*/  IMAD.MOV.U32 R101, RZ, RZ, R123 ;  /* 0x000000ffff657224 */ /* 0x000fe200078e007b */
[----:B------:R-:W-:-:S02]  /*6360*/  FSEL R187, R0, -INF , !P0 ;  /* 0xff80000000bb7808 */ /* 0x000fc40004000000 */
[----:B------:R-:W-:Y:S02]  /*6370*/  ISETP.GE.AND P5, PT, R64, R211, PT ;  /* 0x000000d34000720c */ /* 0x000fe40003fa6270 */
[----:B------:R-:W-:Y:S01]  /*6380*/  FSEL R0, R100, -INF , !P4 ;  /* 0xff80000064007808 */ /* 0x000fe20006000000 */
[----:B------:R-:W-:Y:S01]  /*6390*/  IMAD.MOV.U32 R100, RZ, RZ, R140 ;  /* 0x000000ffff647224 */ /* 0x000fe200078e008c */
[----:B------:R-:W-:Y:S01]  /*63a0*/  FSEL R196, R2, -INF , !P3 ;  /* 0xff80000002c47808 */ /* 0x000fe20005800000 */
[----:B------:R-:W-:Y:S01]  /*63b0*/  IMAD.MOV.U32 R140, RZ, RZ, R181 ;  /* 0x000000ffff8c7224 */ /* 0x000fe200078e00b5 */
[----:B------:R-:W-:Y:S02]  /*63c0*/  ISETP.GT.AND P3, PT, R12, R64, PT ;  /* 0x000000400c00720c */ /* 0x000fe40003f64270 */
[----:B------:R-:W-:Y:S01]  /*63d0*/  ISETP.GE.AND P1, PT, R59, R208, PT ;  /* 0x000000d03b00720c */ /* 0x000fe20003f26270 */
[----:B------:R-:W-:Y:S01]  /*63e0*/  IMAD.MOV.U32 R59, RZ, RZ, R104 ;  /* 0x000000ffff3b7224 */ /* 0x000fe200078e0068 */
[----:B------:R-:W-:-:S02]  /*63f0*/  FSEL R159, R0, -INF , !P5 ;  /* 0xff800000009f7808 */ /* 0x000fc40006800000 */
[----:B------:R-:W-:Y:S02]  /*6400*/  ISETP.GE.AND P0, PT, R64, R210, PT ;  /* 0x000000d24000720c */ /* 0x000fe40003f06270 */
[----:B------:R-:W-:Y:S01]  /*6410*/  FSEL R0, R97, -INF , !P3 ;  /* 0xff80000061007808 */ /* 0x000fe20005800000 */
[----:B------:R-:W-:Y:S01]  /*6420*/  IMAD.MOV.U32 R97, RZ, RZ, R193 ;  /* 0x000000ffff617224 */ /* 0x000fe200078e00c1 */
[-C--:B------:R-:W-:Y:S02]  /*6430*/  ISETP.GT.AND P4, PT, R32, R65.reuse, PT ;  /* 0x000000412000720c */ /* 0x080fe40003f84270 */
[----:B------:R-:W-:Y:S02]  /*6440*/  ISETP.GT.AND P2, PT, R34, R65, PT ;  /* 0x000000412200720c */ /* 0x000fe40003f44270 */
[----:B------:R-:W-:Y:S02]  /*6450*/  FSEL R174, R144, -INF , !P1 ;  /* 0xff80000090ae7808 */ /* 0x000fe40004800000 */
[----:B------:R-:W-:Y:S01]  /*6460*/  ISETP.GE.AND P1, PT, R62, R208, PT ;  /* 0x000000d03e00720c */ /* 0x000fe20003f26270 */
[----:B------:R-:W-:Y:S01]  /*6470*/  IMAD.MOV.U32 R62, RZ, RZ, R131 ;  /* 0x000000ffff3e7224 */ /* 0x000fe200078e0083 */
[----:B------:R-:W-:-:S02]  /*6480*/  FSEL R184, R0, -INF , !P0 ;  /* 0xff80000000b87808 */ /* 0x000fc40004000000 */
[----:B------:R-:W-:Y:S02]  /*6490*/  ISETP.GE.AND P5, PT, R65, R211, PT ;  /* 0x000000d34100720c */ /* 0x000fe40003fa6270 */
[----:B------:R-:W-:Y:S02]  /*64a0*/  FSEL R0, R93, -INF , !P4 ;  /* 0xff8000005d007808 */ /* 0x000fe40006000000 */
[----:B------:R-:W-:Y:S02]  /*64b0*/  ISETP.GT.AND P6, PT, R12, R65, PT ;  /* 0x000000410c00720c */ /* 0x000fe40003fc4270 */
[----:B------:R-:W-:Y:S02]  /*64c0*/  ISETP.GE.AND P3, PT, R65, R209, PT ;  /* 0x000000d14100720c */ /* 0x000fe40003f66270 */
[----:B------:R-:W-:Y:S02]  /*64d0*/  FSEL R2, R98, -INF , !P2 ;  /* 0xff80000062027808 */ /* 0x000fe40005000000 */
[----:B------:R-:W-:-:S02]  /*64e0*/  ISETP.GT.AND P2, PT, R34, R66, PT ;  /* 0x000000422200720c */ /* 0x000fc40003f44270 */
[----:B------:R-:W-:Y:S02]  /*64f0*/  FSEL R170, R149, -INF , !P1 ;  /* 0xff80000095aa7808 */ /* 0x000fe40004800000 */
[----:B------:R-:W-:Y:S01]  /*6500*/  ISETP.GE.AND P1, PT, R63, R208, PT ;  /* 0x000000d03f00720c */ /* 0x000fe20003f26270 */
[----:B------:R-:W-:Y:S01]  /*6510*/  IMAD.MOV.U32 R63, RZ, RZ, R171 ;  /* 0x000000ffff3f7224 */ /* 0x000fe200078e00ab */
[----:B------:R-:W-:Y:S02]  /*6520*/  FSEL R155, R0, -INF , !P5 ;  /* 0xff800000009b7808 */ /* 0x000fe40006800000 */
[----:B------:R-:W-:Y:S02]  /*6530*/  ISETP.GE.AND P0, PT, R65, R210, PT ;  /* 0x000000d24100720c */ /* 0x000fe40003f06270 */
[----:B------:R-:W-:Y:S02]  /*6540*/  FSEL R194, R2, -INF , !P3 ;  /* 0xff80000002c27808 */ /* 0x000fe40005800000 */
[----:B------:R-:W-:-:S02]  /*6550*/  FSEL R0, R91, -INF , !P6 ;  /* 0xff8000005b007808 */ /* 0x000fc40007000000 */
[----:B------:R-:W-:Y:S02]  /*6560*/  ISETP.GT.AND P4, PT, R32, R66, PT ;  /* 0x000000422000720c */ /* 0x000fe40003f84270 */
[----:B------:R-:W-:Y:S02]  /*6570*/  ISETP.GE.AND P3, PT, R66, R209, PT ;  /* 0x000000d14200720c */ /* 0x000fe40003f66270 */
[----:B------:R-:W-:Y:S02]  /*6580*/  FSEL R2, R94, -INF , !P2 ;  /* 0xff8000005e027808 */ /* 0x000fe40005000000 */
[----:B------:R-:W-:Y:S02]  /*6590*/  FSEL R177, R152, -INF , !P1 ;  /* 0xff80000098b17808 */ /* 0x000fe40004800000 */
[----:B------:R-:W-:Y:S01]  /*65a0*/  ISETP.GE.AND P1, PT, R64, R208, PT ;  /* 0x000000d04000720c */ /* 0x000fe20003f26270 */
[----:B------:R-:W-:Y:S01]  /*65b0*/  IMAD.MOV.U32 R64, RZ, RZ, R183 ;  /* 0x000000ffff407224 */ /* 0x000fe200078e00b7 */
[----:B------:R-:W-:-:S02]  /*65c0*/  FSEL R181, R0, -INF , !P0 ;  /* 0xff80000000b57808 */ /* 0x000fc40004000000 */
        /* <DEDUP_REMOVED lines=9> */
[-C--:B------:R-:W-:Y:S02]  /*6660*/  ISETP.GT.AND P4, PT, R32, R68.reuse, PT ;  /* 0x000000442000720c */ /* 0x080fe40003f84270 */
[----:B------:R-:W-:Y:S02]  /*6670*/  ISETP.GT.AND P2, PT, R34, R68, PT ;  /* 0x000000442200720c */ /* 0x000fe40003f44270 */
[----:B------:R-:W-:-:S02]  /*6680*/  FSEL R169, R161, -INF , !P1 ;  /* 0xff800000a1a97808 */ /* 0x000fc40004800000 */
[----:B------:R-:W-:Y:S02]  /*6690*/  ISETP.GE.AND P1, PT, R66, R208, PT ;  /* 0x000000d04200720c */ /* 0x000fe40003f26270 */
[----:B------:R-:W-:Y:S02]  /*66a0*/  FSEL R179, R0, -INF , !P0 ;  /* 0xff80000000b37808 */ /* 0x000fe40004000000 */
[----:B------:R-:W-:Y:S02]  /*66b0*/  ISETP.GE.AND P5, PT, R68, R211, PT ;  /* 0x000000d34400720c */ /* 0x000fe40003fa6270 */
[----:B------:R-:W-:Y:S02]  /*66c0*/  FSEL R0, R80, -INF , !P4 ;  /* 0xff80000050007808 */ /* 0x000fe40006000000 */
[----:B------:R-:W-:Y:S02]  /*66d0*/  ISETP.GT.AND P6, PT, R12, R68, PT ;  /* 0x000000440c00720c */ /* 0x000fe40003fc4270 */
        /* <DEDUP_REMOVED lines=28> */
[----:B------:R-:W-:Y:S01]  /*68a0*/  FSEL R2, R61, -INF , !P2 ;  /* 0xff8000003d027808 */ /* 0x000fe20005000000 */
[----:B------:R-:W-:Y:S01]  /*68b0*/  IMAD.MOV.U32 R61, RZ, RZ, R67 ;  /* 0x000000ffff3d7224 */ /* 0x000fe200078e0043 */
[----:B------:R-:W-:Y:S02]  /*68c0*/  ISETP.GT.AND P2, PT, R34, R76, PT ;  /* 0x0000004c2200720c */ /* 0x000fe40003f44270 */
[----:B------:R-:W-:-:S02]  /*68d0*/  FSEL R23, R0, -INF , !P5 ;  /* 0xff80000000177808 */ /* 0x000fc40006800000 */
[----:B------:R-:W-:Y:S02]  /*68e0*/  ISETP.GE.AND P0, PT, R71, R210, PT ;  /* 0x000000d24700720c */ /* 0x000fe40003f06270 */
[----:B------:R-:W-:Y:S02]  /*68f0*/  FSEL R180, R2, -INF , !P3 ;  /* 0xff80000002b47808 */ /* 0x000fe40005800000 */
[----:B------:R-:W-:Y:S02]  /*6900*/  FSEL R0, R56, -INF , !P6 ;  /* 0xff80000038007808 */ /* 0x000fe40007000000 */
[----:B------:R-:W-:Y:S02]  /*6910*/  ISETP.GT.AND P4, PT, R32, R76, PT ;  /* 0x0000004c2000720c */ /* 0x000fe40003f84270 */
[----:B------:R-:W-:Y:S02]  /*6920*/  ISETP.GE.AND P3, PT, R76, R209, PT ;  /* 0x000000d14c00720c */ /* 0x000fe40003f66270 */
        /* <DEDUP_REMOVED lines=27> */
[----:B------:R-:W-:Y:S02]  /*6ae0*/  ISETP.GE.AND P5, PT, R83, R211, PT ;  /* 0x000000d35300720c */ /* 0x000fe40003fa6270 */
[----:B------:R-:W-:Y:S02]  /*6af0*/  FSEL R0, R38, -INF , !P4 ;  /* 0xff80000026007808 */ /* 0x000fe40006000000 */
[----:B------:R-:W-:Y:S02]  /*6b00*/  FSEL R144, R2, -INF , !P3 ;  /* 0xff80000002907808 */ /* 0x000fe40005800000 */
[----:B------:R-:W-:-:S02]  /*6b10*/  ISETP.GT.AND P3, PT, R12, R83, PT ;  /* 0x000000530c00720c */ /* 0x000fc40003f64270 */
[----:B------:R-:W-:Y:S02]  /*6b20*/  FSEL R156, R190, -INF , !P1 ;  /* 0xff800000be9c7808 */ /* 0x000fe40004800000 */
[----:B------:R-:W-:Y:S02]  /*6b30*/  FSEL R139, R0, -INF , !P5 ;  /* 0xff800000008b7808 */ /* 0x000fe40006800000 */
[----:B------:R-:W-:Y:S02]  /*6b40*/  ISETP.GE.AND P1, PT, R71, R208, PT ;  /* 0x000000d04700720c */ /* 0x000fe40003f26270 */
[----:B------:R-:W-:Y:S02]  /*6b50*/  ISETP.GE.AND P0, PT, R83, R210, PT ;  /* 0x000000d25300720c */ /* 0x000fe40003f06270 */
        /* <DEDUP_REMOVED lines=16> */
[-C--:B------:R-:W-:Y:S02]  /*6c60*/  ISETP.GT.AND P4, PT, R32, R85.reuse, PT ;  /* 0x000000552000720c */ /* 0x080fe40003f84270 */
[----:B------:R-:W-:Y:S02]  /*6c70*/  ISETP.GT.AND P2, PT, R34, R85, PT ;  /* 0x000000552200720c */ /* 0x000fe40003f44270 */
[----:B------:R-:W-:Y:S02]  /*6c80*/  FSEL R43, R206, -INF , !P1 ;  /* 0xff800000ce2b7808 */ /* 0x000fe40004800000 */
[----:B------:R-:W-:-:S02]  /*6c90*/  FSEL R120, R0, -INF , !P0 ;  /* 0xff80000000787808 */ /* 0x000fc40004000000 */
[----:B------:R-:W-:Y:S02]  /*6ca0*/  ISETP.GE.AND P1, PT, R83, R208, PT ;  /* 0x000000d05300720c */ /* 0x000fe40003f26270 */
[----:B------:R-:W-:Y:S02]  /*6cb0*/  FSEL R142, R2, -INF , !P3 ;  /* 0xff800000028e7808 */ /* 0x000fe40005800000 */
[C---:B------:R-:W-:Y:S02]  /*6cc0*/  ISETP.GE.AND P5, PT, R85.reuse, R211, PT ;  /* 0x000000d35500720c */ /* 0x040fe40003fa6270 */
[----:B------:R-:W-:Y:S02]  /*6cd0*/  FSEL R0, R28, -INF , !P4 ;  /* 0xff8000001c007808 */ /* 0x000fe40006000000 */
[----:B------:R-:W-:Y:S02]  /*6ce0*/  ISETP.GE.AND P3, PT, R85, R209, PT ;  /* 0x000000d15500720c */ /* 0x000fe40003f66270 */
[----:B------:R-:W-:-:S02]  /*6cf0*/  FSEL R2, R30, -INF , !P2 ;  /* 0xff8000001e027808 */ /* 0x000fc40005000000 */
[----:B------:R-:W-:Y:S02]  /*6d00*/  ISETP.GT.AND P6, PT, R12, R85, PT ;  /* 0x000000550c00720c */ /* 0x000fe40003fc4270 */
[----:B------:R-:W-:Y:S02]  /*6d10*/  FSEL R116, R212, -INF , !P1 ;  /* 0xff800000d4747808 */ /* 0x000fe40004800000 */
[----:B------:R-:W-:Y:S02]  /*6d20*/  FSEL R129, R0, -INF , !P5 ;  /* 0xff80000000817808 */ /* 0x000fe40006800000 */
[----:B------:R-:W-:Y:S02]  /*6d30*/  ISETP.GE.AND P1, PT, R84, R208, PT ;  /* 0x000000d05400720c */ /* 0x000fe40003f26270 */
[----:B------:R-:W-:Y:S02]  /*6d40*/  ISETP.GE.AND P0, PT, R85, R210, PT ;  /* 0x000000d25500720c */ /* 0x000fe40003f06270 */
[----:B------:R-:W-:-:S02]  /*6d50*/  FSEL R162, R2, -INF , !P3 ;  /* 0xff80000002a27808 */ /* 0x000fc40005800000 */
[----:B------:R-:W-:Y:S02]  /*6d60*/  FSEL R0, R26, -INF , !P6 ;  /* 0xff8000001a007808 */ /* 0x000fe40007000000 */
[----:B------:R-:W-:Y:S02]  /*6d70*/  ISETP.GT.AND P3, PT, R32, R86, PT ;  /* 0x000000562000720c */ /* 0x000fe40003f64270 */
        /* <DEDUP_REMOVED lines=16> */
[----:B------:R-:W-:Y:S02]  /*6e80*/  FSEL R146, R0, -INF , !P5 ;  /* 0xff80000000927808 */ /* 0x000fe40006800000 */
[----:B------:R-:W-:Y:S02]  /*6e90*/  ISETP.GE.AND P1, PT, R87, R211, PT ;  /* 0x000000d35700720c */ /* 0x000fe40003f26270 */
[----:B------:R-:W-:Y:S02]  /*6ea0*/  FSEL R2, R25, -INF , !P2 ;  /* 0xff80000019027808 */ /* 0x000fe40005000000 */
[----:B------:R-:W-:Y:S02]  /*6eb0*/  FSEL R0, R22, -INF , !P4 ;  /* 0xff80000016007808 */ /* 0x000fe40006000000 */
[----:B------:R-:W-:Y:S02]  /*6ec0*/  ISETP.GT.AND P2, PT, R12, R87, PT ;  /* 0x000000570c00720c */ /* 0x000fe40003f44270 */
[----:B------:R-:W-:-:S02]  /*6ed0*/  FSEL R126, R0, -INF , !P1 ;  /* 0xff800000007e7808 */ /* 0x000fc40004800000 */
[C---:B------:R-:W-:Y:S02]  /*6ee0*/  ISETP.GE.AND P5, PT, R87.reuse, R210, PT ;  /* 0x000000d25700720c */ /* 0x040fe40003fa6270 */
[----:B------:R-:W-:Y:S02]  /*6ef0*/  FSEL R0, R20, -INF , !P2 ;  /* 0xff80000014007808 */ /* 0x000fe40005000000 */
[-C--:B------:R-:W-:Y:S02]  /*6f00*/  ISETP.GT.AND P6, PT, R32, R88.reuse, PT ;  /* 0x000000582000720c */ /* 0x080fe40003fc4270 */
[----:B------:R-:W-:Y:S02]  /*6f10*/  ISETP.GE.AND P3, PT, R87, R209, PT ;  /* 0x000000d15700720c */ /* 0x000fe40003f66270 */
        /* <DEDUP_REMOVED lines=8> */
[-C--:B------:R-:W-:Y:S02]  /*6fa0*/  ISETP.GT.AND P5, PT, R34, R89.reuse, PT ;  /* 0x000000592200720c */ /* 0x080fe40003fa4270 */
[----:B------:R-:W-:Y:S02]  /*6fb0*/  FSEL R122, R0, -INF , !P1 ;  /* 0xff800000007a7808 */ /* 0x000fe40004800000 */
[----:B------:R-:W-:Y:S02]  /*6fc0*/  ISETP.GT.AND P1, PT, R12, R89, PT ;  /* 0x000000590c00720c */ /* 0x000fe40003f24270 */
[----:B------:R-:W-:Y:S02]  /*6fd0*/  ISETP.GE.AND P4, PT, R88, R210, PT ;  /* 0x000000d25800720c */ /* 0x000fe40003f86270 */
[----:B------:R-:W-:Y:S01]  /*6fe0*/  FSEL R151, R2, -INF , !P2 ;  /* 0xff80000002977808 */ /* 0x000fe20005000000 */
[----:B------:R-:W-:Y:S01]  /*6ff0*/  IMAD.IADD R2, R221, 0x1, -R114 ;  /* 0x00000001dd027824 */ /* 0x000fe200078e0a72 */
[----:B------:R-:W-:-:S02]  /*7000*/  FSEL R0, R11, -INF , !P3 ;  /* 0xff8000000b007808 */ /* 0x000fc40005800000 */
[----:B------:R-:W-:Y:S02]  /*7010*/  ISETP.GE.AND P2, PT, R89, R209, PT ;  /* 0x000000d15900720c */ /* 0x000fe40003f46270 */
[----:B------:R-:W-:Y:S02]  /*7020*/  FSEL R3, R15, -INF , !P5 ;  /* 0xff8000000f037808 */ /* 0x000fe40006800000 */
[----:B------:R-:W-:Y:S02]  /*7030*/  P2R R4, PR, RZ, 0x2 ;  /* 0x00000002ff047803 */ /* 0x000fe40000000000 */
[----:B------:R-:W-:Y:S01]  /*7040*/  FSEL R141, R0, -INF , !P4 ;  /* 0xff800000008d7808 */ /* 0x000fe20006000000 */
[----:B------:R-:W-:Y:S01]  /*7050*/  IMAD.IADD R0, R35, 0x1, -R114 ;  /* 0x0000000123007824 */ /* 0x000fe200078e0a72 */
[----:B------:R-:W-:Y:S02]  /*7060*/  FSEL R149, R3, -INF , !P2 ;  /* 0xff80000003957808 */ /* 0x000fe40005000000 */
[----:B------:R-:W-:-:S02]  /*7070*/  ISETP.NE.AND P2, PT, R4, RZ, PT ;  /* 0x000000ff0400720c */ /* 0x000fc40003f45270 */
[----:B------:R-:W-:Y:S02]  /*7080*/  ISETP.GT.AND P6, PT, R32, R89, PT ;  /* 0x000000592000720c */ /* 0x000fe40003fc4270 */
[----:B------:R-:W-:Y:S02]  /*7090*/  IABS R4, R2 ;  /* 0x0000000200047213 */ /* 0x000fe40000000000 */
[----:B------:R-:W-:Y:S02]  /*70a0*/  IABS R2, R5 ;  /* 0x0000000500027213 */ /* 0x000fe40000000000 */
[----:B------:R-:W-:Y:S02]  /*70b0*/  IABS R3, R0 ;  /* 0x0000000000037213 */ /* 0x000fe40000000000 */
[----:B------:R-:W-:Y:S02]  /*70c0*/  ISETP.GE.AND P1, PT, R89, R211, PT ;  /* 0x000000d35900720c */ /* 0x000fe40003f26270 */
[----:B------:R-:W-:-:S02]  /*70d0*/  FSEL R0, R17, -INF , !P6 ;  /* 0xff80000011007808 */ /* 0x000fc40007000000 */
[----:B------:R-:W-:Y:S02]  /*70e0*/  I2FP.F32.S32 R2, R2 ;  /* 0x0000000200027245 */ /* 0x000fe40000201400 */
[----:B------:R-:W-:Y:S02]  /*70f0*/  FSEL R114, R0, -INF , !P1 ;  /* 0xff80000000727808 */ /* 0x000fe40004800000 */
[----:B------:R-:W-:Y:S02]  /*7100*/  I2FP.F32.S32 R6, R4 ;  /* 0x0000000400067245 */ /* 0x000fe40000201400 */
[----:B------:R-:W-:Y:S02]  /*7110*/  I2FP.F32.S32 R4, R3 ;  /* 0x0000000300047245 */ /* 0x000fe40000201400 */
[----:B------:R-:W-:Y:S01]  /*7120*/  FSEL R0, R9, -INF , !P2 ;  /* 0xff80000009007808 */ /* 0x000fe20005000000 */
[----:B------:R-:W-:Y:S01]  /*7130*/  FFMA.FTZ R9, R2, -UR7, R238 ;  /* 0x8000000702097c23 */ /* 0x000fe200080100ee */
[--C-:B------:R-:W-:Y:S01]  /*7140*/  IMAD.IADD R2, R221, 0x1, -R113.reuse ;  /* 0x00000001dd027824 */ /* 0x100fe200078e0a71 */
[----:B------:R-:W-:Y:S01]  /*7150*/  ISETP.GE.AND P3, PT, R89, R210, PT ;  /* 0x000000d25900720c */ /* 0x000fe20003f66270 */
[----:B------:R-:W-:Y:S01]  /*7160*/  FFMA.FTZ R8, R4, -UR7, R140 ;  /* 0x8000000704087c23 */ /* 0x000fe2000801008c */
[----:B------:R-:W-:Y:S01]  /*7170*/  ISETP.GT.AND P4, PT, R34, R95, PT ;  /* 0x0000005f2200720c */ /* 0x000fe20003f84270 */
[--C-:B------:R-:W-:Y:S01]  /*7180*/  IMAD.IADD R4, R53, 0x1, -R113.reuse ;  /* 0x0000000135047824 */ /* 0x100fe200078e0a71 */
[----:B------:R-:W-:Y:S01]  /*7190*/  FSEL R131, R0, -INF , !P3 ;  /* 0xff80000000837808 */ /* 0x000fe20005800000 */
[----:B------:R-:W-:Y:S01]  /*71a0*/  IMAD.IADD R0, R35, 0x1, -R113 ;  /* 0x0000000123007824 */ /* 0x000fe200078e0a71 */
[----:B------:R-:W-:Y:S01]  /*71b0*/  IABS R5, R2 ;  /* 0x0000000200057213 */ /* 0x000fe20000000000 */
[----:B------:R-:W-:Y:S01]  /*71c0*/  FFMA.FTZ R6, R6, -UR7, R7 ;  /* 0x8000000706067c23 */ /* 0x000fe20008010007 */
[----:B------:R-:W-:-:S02]  /*71d0*/  ISETP.GE.AND P2, PT, R95, R209, PT ;  /* 0x000000d15f00720c */ /* 0x000fc40003f46270 */
[----:B------:R-:W-:Y:S02]  /*71e0*/  FSEL R3, R10, -INF , !P4 ;  /* 0xff8000000a037808 */ /* 0x000fe40006000000 */
[----:B------:R-:W-:Y:S02]  /*71f0*/  ISETP.GT.AND P6, PT, R32, R95, PT ;  /* 0x0000005f2000720c */ /* 0x000fe40003fc4270 */
[----:B------:R-:W-:Y:S01]  /*7200*/  IABS R2, R4 ;  /* 0x0000000400027213 */ /* 0x000fe20000000000 */
[----:B------:R-:W-:Y:S01]  /*7210*/  IMAD.MOV.U32 R4, RZ, RZ, R5 ;  /* 0x000000ffff047224 */ /* 0x000fe200078e0005 */
[----:B------:R-:W-:Y:S02]  /*7220*/  FSEL R140, R3, -INF , !P2 ;  /* 0xff800000038c7808 */ /* 0x000fe40005000000 */
[----:B------:R-:W-:Y:S02]  /*7230*/  IABS R3, R0 ;  /* 0x0000000000037213 */ /* 0x000fe40000000000 */
[----:B------:R-:W-:-:S02]  /*7240*/  ISETP.GE.AND P1, PT, R95, R211, PT ;  /* 0x000000d35f00720c */ /* 0x000fc40003f26270 */
[----:B------:R-:W-:Y:S02]  /*7250*/  FSEL R0, R16, -INF , !P6 ;  /* 0xff80000010007808 */ /* 0x000fe40007000000 */
[----:B------:R-:W-:Y:S02]  /*7260*/  ISETP.GT.AND P5, PT, R12, R95, PT ;  /* 0x0000005f0c00720c */ /* 0x000fe40003fa4270 */
[----:B------:R-:W-:Y:S02]  /*7270*/  ISETP.GT.AND P4, PT, R34, R96, PT ;  /* 0x000000602200720c */ /* 0x000fe40003f84270 */
[----:B------:R-:W-:Y:S02]  /*7280*/  I2FP.F32.S32 R7, R4 ;  /* 0x0000000400077245 */ /* 0x000fe40000201400 */
[----:B------:R-:W-:Y:S02]  /*7290*/  I2FP.F32.S32 R2, R2 ;  /* 0x0000000200027245 */ /* 0x000fe40000201400 */
[----:B------:R-:W-:-:S02]  /*72a0*/  FSEL R108, R0, -INF , !P1 ;  /* 0xff800000006c7808 */ /* 0x000fc40004800000 */
[----:B------:R-:W-:Y:S01]  /*72b0*/  I2FP.F32.S32 R5, R3 ;  /* 0x0000000300057245 */ /* 0x000fe20000201400 */
[----:B------:R-:W-:Y:S01]  /*72c0*/  FFMA.FTZ R10, R2, -UR7, R239 ;  /* 0x80000007020a7c23 */ /* 0x000fe200080100ef */
[----:B------:R-:W-:Y:S01]  /*72d0*/  ISETP.GT.AND P1, PT, R12, R96, PT ;  /* 0x000000600c00720c */ /* 0x000fe20003f24270 */
[----:B------:R-:W-:Y:S01]  /*72e0*/  IMAD.IADD R2, R221, 0x1, -R124 ;  /* 0x00000001dd027824 */ /* 0x000fe200078e0a7c */
[----:B------:R-:W-:Y:S02]  /*72f0*/  ISETP.GE.AND P3, PT, R95, R210, PT ;  /* 0x000000d25f00720c */ /* 0x000fe40003f66270 */
[----:B------:R-:W-:Y:S02]  /*7300*/  FSEL R0, R18, -INF , !P5 ;  /* 0xff80000012007808 */ /* 0x000fe40006800000 */
[----:B------:R-:W-:Y:S01]  /*7310*/  FSEL R3, R6, -INF , !P4 ;  /* 0xff80000006037808 */ /* 0x000fe20006000000 */
[----:B------:R-:W-:Y:S01]  /*7320*/  FFMA.FTZ R6, R7, -UR7, R97 ;  /* 0x8000000707067c23 */ /* 0x000fe20008010061 */
[----:B------:R-:W-:Y:S01]  /*7330*/  ISETP.GE.AND P2, PT, R96, R209, PT ;  /* 0x000000d16000720c */ /* 0x000fe20003f46270 */
[----:B------:R-:W-:Y:S01]  /*7340*/  FFMA.FTZ R7, R5, -UR7, R64 ;  /* 0x8000000705077c23 */ /* 0x000fe20008010040 */
[----:B------:R-:W-:Y:S01]  /*7350*/  P2R R4, PR, RZ, 0x2 ;  /* 0x00000002ff047803 */ /* 0x000fe20000000000 */
[----:B------:R-:W-:Y:S01]  /*7360*/  IMAD.MOV.U32 R97, RZ, RZ, R100 ;  /* 0x000000ffff617224 */ /* 0x000fe200078e0064 */
[----:B------:R-:W-:Y:S01]  /*7370*/  FSEL R125, R0, -INF , !P3 ;  /* 0xff800000007d7808 */ /* 0x000fe20005800000 */
[----:B------:R-:W-:Y:S01]  /*7380*/  IMAD.IADD R5, R53, 0x1, -R124 ;  /* 0x0000000135057824 */ /* 0x000fe200078e0a7c */
[----:B------:R-:W-:Y:S01]  /*7390*/  ISETP.GT.AND P6, PT, R32, R96, PT ;  /* 0x000000602000720c */ /* 0x000fe20003fc4270 */
[----:B------:R-:W-:Y:S01]  /*73a0*/  IMAD.MOV.U32 R100, RZ, RZ, R130 ;  /* 0x000000ffff647224 */ /* 0x000fe200078e0082 */
[----:B------:R-:W-:Y:S01]  /*73b0*/  FSEL R130, R3, -INF , !P2 ;  /* 0xff80000003827808 */ /* 0x000fe20005000000 */
[----:B------:R-:W-:Y:S01]  /*73c0*/  IMAD.IADD R0, R35, 0x1, -R124 ;  /* 0x0000000123007824 */ /* 0x000fe200078e0a7c */
[----:B------:R-:W-:Y:S01]  /*73d0*/  ISETP.NE.AND P2, PT, R4, RZ, PT ;  /* 0x000000ff0400720c */ /* 0x000fe20003f45270 */
[----:B------:R-:W-:Y:S01]  /*73e0*/  IMAD.MOV.U32 R64, RZ, RZ, R119 ;  /* 0x000000ffff407224 */ /* 0x000fe200078e0077 */
[----:B------:R-:W-:-:S02]  /*73f0*/  IABS R4, R2 ;  /* 0x0000000200047213 */ /* 0x000fc40000000000 */
[----:B------:R-:W-:Y:S02]  /*7400*/  IABS R2, R5 ;  /* 0x0000000500027213 */ /* 0x000fe40000000000 */
[----:B------:R-:W-:Y:S02]  /*7410*/  IABS R3, R0 ;  /* 0x0000000000037213 */ /* 0x000fe40000000000 */
[----:B------:R-:W-:Y:S02]  /*7420*/  ISETP.GE.AND P1, PT, R96, R211, PT ;  /* 0x000000d36000720c */ /* 0x000fe40003f26270 */
[----:B------:R-:W-:Y:S02]  /*7430*/  FSEL R0, R8, -INF , !P6 ;  /* 0xff80000008007808 */ /* 0x000fe40007000000 */
[----:B------:R-:W-:Y:S02]  /*7440*/  I2FP.F32.S32 R2, R2 ;  /* 0x0000000200027245 */ /* 0x000fe40000201400 */
[----:B------:R-:W-:-:S02]  /*7450*/  FSEL R92, R0, -INF , !P1 ;  /* 0xff800000005c7808 */ /* 0x000fc40004800000 */
[----:B------:R-:W-:Y:S02]  /*7460*/  I2FP.F32.S32 R5, R4 ;  /* 0x0000000400057245 */ /* 0x000fe40000201400 */
[----:B------:R-:W-:Y:S02]  /*7470*/  I2FP.F32.S32 R4, R3 ;  /* 0x0000000300047245 */ /* 0x000fe40000201400 */
[----:B------:R-:W-:Y:S01]  /*7480*/  FSEL R0, R9, -INF , !P2 ;  /* 0xff80000009007808 */ /* 0x000fe20005000000 */
[----:B------:R-:W-:Y:S01]  /*7490*/  FFMA.FTZ R9, R2, -UR7, R234 ;  /* 0x8000000702097c23 */ /* 0x000fe200080100ea */
[----:B------:R-:W-:Y:S01]  /*74a0*/  ISETP.GT.AND P4, PT, R34, R102, PT ;  /* 0x000000662200720c */ /* 0x000fe20003f84270 */
[----:B------:R-:W-:Y:S01]  /*74b0*/  IMAD.IADD R2, R221, 0x1, -R133 ;  /* 0x00000001dd027824 */ /* 0x000fe200078e0a85 */
[----:B------:R-:W-:Y:S01]  /*74c0*/  ISETP.GE.AND P3, PT, R96, R210, PT ;  /* 0x000000d26000720c */ /* 0x000fe20003f66270 */
[----:B------:R-:W-:Y:S01]  /*74d0*/  FFMA.FTZ R8, R4, -UR7, R107 ;  /* 0x8000000704087c23 */ /* 0x000fe2000801006b */
[----:B------:R-:W-:Y:S01]  /*74e0*/  FSEL R3, R6, -INF , !P4 ;  /* 0xff80000006037808 */ /* 0x000fe20006000000 */
[----:B------:R-:W-:Y:S01]  /*74f0*/  FFMA.FTZ R6, R5, -UR7, R97 ;  /* 0x8000000705067c23 */ /* 0x000fe20008010061 */
[----:B------:R-:W-:Y:S01]  /*7500*/  IMAD.IADD R4, R53, 0x1, -R133 ;  /* 0x0000000135047824 */ /* 0x000fe200078e0a85 */
[----:B------:R-:W-:-:S02]  /*7510*/  IABS R5, R2 ;  /* 0x0000000200057213 */ /* 0x000fc40000000000 */
[----:B------:R-:W-:Y:S01]  /*7520*/  FSEL R119, R0, -INF , !P3 ;  /* 0xff80000000777808 */ /* 0x000fe20005800000 */
[----:B------:R-:W-:Y:S01]  /*7530*/  IMAD.IADD R0, R35, 0x1, -R133 ;  /* 0x0000000123007824 */ /* 0x000fe200078e0a85 */
[----:B------:R-:W-:Y:S02]  /*7540*/  ISETP.GE.AND P2, PT, R102, R209, PT ;  /* 0x000000d16600720c */ /* 0x000fe40003f46270 */
[----:B------:R-:W-:Y:S01]  /*7550*/  IABS R2, R4 ;  /* 0x0000000400027213 */ /* 0x000fe20000000000 */
[----:B------:R-:W-:Y:S01]  /*7560*/  IMAD.MOV.U32 R4, RZ, RZ, R5 ;  /* 0x000000ffff047224 */ /* 0x000fe200078e0005 */
[----:B------:R-:W-:Y:S02]  /*7570*/  ISETP.GT.AND P6, PT, R32, R102, PT ;  /* 0x000000662000720c */ /* 0x000fe40003fc4270 */
[----:B------:R-:W-:Y:S02]  /*7580*/  FSEL R124, R3, -INF , !P2 ;  /* 0xff800000037c7808 */ /* 0x000fe40005000000 */
[----:B------:R-:W-:-:S02]  /*7590*/  ISETP.GE.AND P0, PT, R86, R208, PT ;  /* 0x000000d05600720c */ /* 0x000fc40003f06270 */
[----:B------:R-:W-:Y:S02]  /*75a0*/  IABS R3, R0 ;  /* 0x0000000000037213 */ /* 0x000fe40000000000 */
[----:B------:R-:W-:Y:S02]  /*75b0*/  ISETP.GE.AND P1, PT, R102, R211, PT ;  /* 0x000000d36600720c */ /* 0x000fe40003f26270 */
[----:B------:R-:W-:Y:S02]  /*75c0*/  FSEL R0, R7, -INF , !P6 ;  /* 0xff80000007007808 */ /* 0x000fe40007000000 */
[----:B------:R-:W-:Y:S02]  /*75d0*/  ISETP.GT.AND P4, PT, R34, R103, PT ;  /* 0x000000672200720c */ /* 0x000fe40003f84270 */
[----:B------:R-:W-:Y:S02]  /*75e0*/  I2FP.F32.S32 R7, R4 ;  /* 0x0000000400077245 */ /* 0x000fe40000201400 */
[----:B------:R-:W-:-:S02]  /*75f0*/  FSEL R138, R217, -INF , !P0 ;  /* 0xff800000d98a7808 */ /* 0x000fc40004000000 */
[----:B------:R-:W-:Y:S02]  /*7600*/  I2FP.F32.S32 R5, R3 ;  /* 0x0000000300057245 */ /* 0x000fe40000201400 */
[----:B------:R-:W-:Y:S02]  /*7610*/  ISETP.GE.AND P0, PT, R87, R208, PT ;  /* 0x000000d05700720c */ /* 0x000fe40003f06270 */
[----:B------:R-:W-:Y:S02]  /*7620*/  ISETP.GT.AND P5, PT, R12, R102, PT ;  /* 0x000000660c00720c */ /* 0x000fe40003fa4270 */
[----:B------:R-:W-:Y:S02]  /*7630*/  I2FP.F32.S32 R2, R2 ;  /* 0x0000000200027245 */ /* 0x000fe40000201400 */
[----:B------:R-:W-:Y:S02]  /*7640*/  FSEL R90, R0, -INF , !P1 ;  /* 0xff800000005a7808 */ /* 0x000fe40004800000 */
[----:B------:R-:W-:-:S02]  /*7650*/  ISETP.GT.AND P1, PT, R12, R103, PT ;  /* 0x000000670c00720c */ /* 0x000fc40003f24270 */
[----:B------:R-:W-:Y:S01]  /*7660*/  FSEL R3, R6, -INF , !P4 ;  /* 0xff80000006037808 */ /* 0x000fe20006000000 */
[----:B------:R-:W-:Y:S01]  /*7670*/  FFMA.FTZ R6, R7, -UR7, R64 ;  /* 0x8000000707067c23 */ /* 0x000fe20008010040 */
[----:B------:R-:W-:Y:S01]  /*7680*/  FSEL R134, R220, -INF , !P0 ;  /* 0xff800000dc867808 */ /* 0x000fe20004000000 */
[----:B------:R-:W-:Y:S01]  /*7690*/  FFMA.FTZ R7, R5, -UR7, R100 ;  /* 0x8000000705077c23 */ /* 0x000fe20008010064 */
[----:B------:R-:W-:Y:S01]  /*76a0*/  ISETP.GE.AND P3, PT, R102, R210, PT ;  /* 0x000000d26600720c */ /* 0x000fe20003f66270 */
[----:B------:R-:W-:Y:S01]  /*76b0*/  IMAD.MOV.U32 R100, RZ, RZ, R101 ;  /* 0x000000ffff647224 */ /* 0x000fe200078e0065 */
[----:B------:R-:W-:Y:S01]  /*76c0*/  FSEL R0, R10, -INF , !P5 ;  /* 0xff8000000a007808 */ /* 0x000fe20006800000 */
[----:B------:R-:W-:Y:S01]  /*76d0*/  FFMA.FTZ R10, R2, -UR7, R235 ;  /* 0x80000007020a7c23 */ /* 0x000fe200080100eb */
[-C--:B------:R-:W-:Y:S01]  /*76e0*/  ISETP.GE.AND P0, PT, R88, R208.reuse, PT ;  /* 0x000000d05800720c */ /* 0x080fe20003f06270 */
[----:B------:R-:W-:Y:S01]  /*76f0*/  IMAD.MOV.U32 R101, RZ, RZ, R99 ;  /* 0x000000ffff657224 */ /* 0x000fe200078e0063 */
[----:B------:R-:W-:Y:S01]  /*7700*/  ISETP.GE.AND P2, PT, R103, R209, PT ;  /* 0x000000d16700720c */ /* 0x000fe20003f46270 */
[----:B------:R-:W-:Y:S01]  /*7710*/  IMAD.IADD R2, R221, 0x1, -R145 ;  /* 0x00000001dd027824 */ /* 0x000fe200078e0a91 */
[----:B------:R-:W-:Y:S01]  /*7720*/  P2R R4, PR, RZ, 0x2 ;  /* 0x00000002ff047803 */ /* 0x000fe20000000000 */
[----:B------:R-:W-:Y:S01]  /*7730*/  IMAD.MOV.U32 R99, RZ, RZ, R63 ;  /* 0x000000ffff637224 */ /* 0x000fe200078e003f */
[----:B------:R-:W-:Y:S01]  /*7740*/  FSEL R107, R0, -INF , !P3 ;  /* 0xff800000006b7808 */ /* 0x000fe20005800000 */
[--C-:B------:R-:W-:Y:S01]  /*7750*/  IMAD.IADD R5, R53, 0x1, -R145.reuse ;  /* 0x0000000135057824 */ /* 0x100fe200078e0a91 */
[----:B------:R-:W-:Y:S01]  /*7760*/  FSEL R128, R223, -INF , !P0 ;  /* 0xff800000df807808 */ /* 0x000fe20004000000 */
[----:B------:R-:W-:Y:S01]  /*7770*/  IMAD.MOV.U32 R63, RZ, RZ, R118 ;  /* 0x000000ffff3f7224 */ /* 0x000fe200078e0076 */
[----:B------:R-:W-:Y:S01]  /*7780*/  FSEL R118, R3, -INF , !P2 ;  /* 0xff80000003767808 */ /* 0x000fe20005000000 */
[----:B------:R-:W-:Y:S01]  /*7790*/  IMAD.IADD R0, R35, 0x1, -R145 ;  /* 0x0000000123007824 */ /* 0x000fe200078e0a91 */
[----:B------:R-:W-:-:S02]  /*77a0*/  ISETP.GE.AND P0, PT, R89, R208, PT ;  /* 0x000000d05900720c */ /* 0x000fc40003f06270 */
[----:B------:R-:W-:Y:S02]  /*77b0*/  ISETP.NE.AND P2, PT, R4, RZ, PT ;  /* 0x000000ff0400720c */ /* 0x000fe40003f45270 */
[----:B------:R-:W-:Y:S02]  /*77c0*/  ISETP.GT.AND P6, PT, R32, R103, PT ;  /* 0x000000672000720c */ /* 0x000fe40003fc4270 */
[----:B------:R-:W-:Y:S02]  /*77d0*/  IABS R4, R2 ;  /* 0x0000000200047213 */ /* 0x000fe40000000000 */
[----:B------:R-:W-:Y:S02]  /*77e0*/  IABS R2, R5 ;  /* 0x0000000500027213 */ /* 0x000fe40000000000 */
[----:B------:R-:W-:Y:S02]  /*77f0*/  FSEL R123, R232, -INF , !P0 ;  /* 0xff800000e87b7808 */ /* 0x000fe40004000000 */
[----:B------:R-:W-:-:S02]  /*7800*/  IABS R3, R0 ;  /* 0x0000000000037213 */ /* 0x000fc40000000000 */
[----:B------:R-:W-:Y:S02]  /*7810*/  ISETP.GE.AND P0, PT, R95, R208, PT ;  /* 0x000000d05f00720c */ /* 0x000fe40003f06270 */
[----:B------:R-:W-:Y:S02]  /*7820*/  ISETP.GE.AND P1, PT, R103, R211, PT ;  /* 0x000000d36700720c */ /* 0x000fe40003f26270 */
[----:B------:R-:W-:Y:S02]  /*7830*/  FSEL R0, R8, -INF , !P6 ;  /* 0xff80000008007808 */ /* 0x000fe40007000000 */
[----:B------:R-:W-:Y:S02]  /*7840*/  I2FP.F32.S32 R2, R2 ;  /* 0x0000000200027245 */ /* 0x000fe40000201400 */
[----:B------:R-:W-:Y:S02]  /*7850*/  FSEL R113, R233, -INF , !P0 ;  /* 0xff800000e9717808 */ /* 0x000fe40004000000 */
[----:B------:R-:W-:-:S02]  /*7860*/  FSEL R84, R0, -INF , !P1 ;  /* 0xff80000000547808 */ /* 0x000fc40004800000 */
[----:B------:R-:W-:Y:S02]  /*7870*/  I2FP.F32.S32 R5, R4 ;  /* 0x0000000400057245 */ /* 0x000fe40000201400 */
[----:B------:R-:W-:Y:S02]  /*7880*/  ISETP.GE.AND P0, PT, R96, R208, PT ;  /* 0x000000d06000720c */ /* 0x000fe40003f06270 */
[----:B------:R-:W-:Y:S01]  /*7890*/  I2FP.F32.S32 R4, R3 ;  /* 0x0000000300047245 */ /* 0x000fe20000201400 */
[----:B------:R-:W-:Y:S01]  /*78a0*/  FFMA.FTZ R5, R5, -UR7, R100 ;  /* 0x8000000705057c23 */ /* 0x000fe20008010064 */
[----:B------:R-:W-:Y:S01]  /*78b0*/  FSEL R0, R9, -INF , !P2 ;  /* 0xff80000009007808 */ /* 0x000fe20005000000 */
[----:B------:R-:W-:Y:S01]  /*78c0*/  FFMA.FTZ R9, R2, -UR7, R242 ;  /* 0x8000000702097c23 */ /* 0x000fe200080100f2 */
[----:B------:R-:W-:Y:S01]  /*78d0*/  ISETP.GE.AND P3, PT, R103, R210, PT ;  /* 0x000000d26700720c */ /* 0x000fe20003f66270 */
[--C-:B------:R-:W-:Y:S01]  /*78e0*/  IMAD.IADD R2, R221, 0x1, -R160.reuse ;  /* 0x00000001dd027824 */ /* 0x100fe200078e0aa0 */
[----:B------:R-:W-:Y:S01]  /*78f0*/  ISETP.GT.AND P4, PT, R34, R115, PT ;  /* 0x000000732200720c */ /* 0x000fe20003f84270 */
[----:B------:R-:W-:Y:S01]  /*7900*/  FFMA.FTZ R8, R4, -UR7, R101 ;  /* 0x8000000704087c23 */ /* 0x000fe20008010065 */
[----:B------:R-:W-:Y:S01]  /*7910*/  FSEL R95, R236, -INF , !P0 ;  /* 0xff800000ec5f7808 */ /* 0x000fe20004000000 */
[----:B------:R-:W-:Y:S01]  /*7920*/  IMAD.IADD R4, R53, 0x1, -R160 ;  /* 0x0000000135047824 */ /* 0x000fe200078e0aa0 */
[----:B------:R-:W-:-:S02]  /*7930*/  ISETP.GE.AND P0, PT, R102, R208, PT ;  /* 0x000000d06600720c */ /* 0x000fc40003f06270 */
[----:B------:R-:W-:Y:S01]  /*7940*/  FSEL R97, R0, -INF , !P3 ;  /* 0xff80000000617808 */ /* 0x000fe20005800000 */
[----:B------:R-:W-:Y:S01]  /*7950*/  IMAD.IADD R0, R35, 0x1, -R160 ;  /* 0x0000000123007824 */ /* 0x000fe200078e0aa0 */
[----:B------:R-:W-:Y:S02]  /*7960*/  FSEL R3, R6, -INF , !P4 ;  /* 0xff80000006037808 */ /* 0x000fe40006000000 */
[----:B------:R-:W-:Y:S02]  /*7970*/  ISETP.GE.AND P2, PT, R115, R209, PT ;  /* 0x000000d17300720c */ /* 0x000fe40003f46270 */
[----:B------:R-:W-:Y:S02]  /*7980*/  IABS R6, R2 ;  /* 0x0000000200067213 */ /* 0x000fe40000000000 */
[----:B------:R-:W-:Y:S02]  /*7990*/  FSEL R91, R237, -INF , !P0 ;  /* 0xff800000ed5b7808 */ /* 0x000fe40004000000 */
[----:B------:R-:W-:-:S02]  /*79a0*/  ISETP.GT.AND P6, PT, R32, R115, PT ;  /* 0x000000732000720c */ /* 0x000fc40003fc4270 */
[----:B------:R-:W-:Y:S02]  /*79b0*/  ISETP.GE.AND P0, PT, R103, R208, PT ;  /* 0x000000d06700720c */ /* 0x000fe40003f06270 */
[----:B------:R-:W-:Y:S02]  /*79c0*/  FSEL R103, R3, -INF , !P2 ;  /* 0xff80000003677808 */ /* 0x000fe40005000000 */
[----:B------:R-:W-:Y:S01]  /*79d0*/  IABS R2, R4 ;  /* 0x0000000400027213 */ /* 0x000fe20000000000 */
[----:B------:R-:W-:Y:S01]  /*79e0*/  IMAD.MOV.U32 R4, RZ, RZ, R6 ;  /* 0x000000ffff047224 */ /* 0x000fe200078e0006 */
[----:B------:R-:W-:Y:S02]  /*79f0*/  IABS R3, R0 ;  /* 0x0000000000037213 */ /* 0x000fe40000000000 */
[----:B------:R-:W-:Y:S02]  /*7a00*/  ISETP.GE.AND P1, PT, R115, R211, PT ;  /* 0x000000d37300720c */ /* 0x000fe40003f26270 */
[----:B------:R-:W-:-:S02]  /*7a10*/  FSEL R0, R7, -INF , !P6 ;  /* 0xff80000007007808 */ /* 0x000fc40007000000 */
[----:B------:R-:W-:Y:S02]  /*7a20*/  ISETP.GT.AND P5, PT, R12, R115, PT ;  /* 0x000000730c00720c */ /* 0x000fe40003fa4270 */
[----:B------:R-:W-:Y:S02]  /*7a30*/  ISETP.GT.AND P2, PT, R34, R132, PT ;  /* 0x000000842200720c */ /* 0x000fe40003f44270 */
[----:B------:R-:W-:Y:S02]  /*7a40*/  FSEL R81, R0, -INF , !P1 ;  /* 0xff80000000517808 */ /* 0x000fe40004800000 */
[----:B------:R-:W-:Y:S02]  /*7a50*/  I2FP.F32.S32 R6, R4 ;  /* 0x0000000400067245 */ /* 0x000fe40000201400 */
[----:B------:R-:W-:Y:S02]  /*7a60*/  ISETP.GE.AND P3, PT, R115, R210, PT ;  /* 0x000000d27300720c */ /* 0x000fe40003f66270 */
[----:B------:R-:W-:-:S02]  /*7a70*/  I2FP.F32.S32 R3, R3 ;  /* 0x0000000300037245 */ /* 0x000fc40000201400 */
[----:B------:R-:W-:Y:S02]  /*7a80*/  FSEL R0, R10, -INF , !P5 ;  /* 0xff8000000a007808 */ /* 0x000fe40006800000 */
[----:B------:R-:W-:Y:S01]  /*7a90*/  FSEL R4, R5, -INF , !P2 ;  /* 0xff80000005047808 */ /* 0x000fe20005000000 */
[----:B------:R-:W-:Y:S01]  /*7aa0*/  FFMA.FTZ R5, R6, -UR7, R99 ;  /* 0x8000000706057c23 */ /* 0x000fe20008010063 */
[----:B------:R-:W-:Y:S01]  /*7ab0*/  I2FP.F32.S32 R2, R2 ;  /* 0x0000000200027245 */ /* 0x000fe20000201400 */
[----:B------:R-:W-:Y:S01]  /*7ac0*/  FFMA.FTZ R6, R3, -UR7, R63 ;  /* 0x8000000703067c23 */ /* 0x000fe2000801003f */
[----:B------:R-:W-:Y:S01]  /*7ad0*/  FSEL R89, R0, -INF , !P3 ;  /* 0xff80000000597808 */ /* 0x000fe20005800000 */
[--C-:B------:R-:W-:Y:S01]  /*7ae0*/  IMAD.IADD R0, R221, 0x1, -R33.reuse ;  /* 0x00000001dd007824 */ /* 0x100fe200078e0a21 */
[----:B------:R-:W-:Y:S01]  /*7af0*/  ISETP.GT.AND P6, PT, R32, R132, PT ;  /* 0x000000842000720c */ /* 0x000fe20003fc4270 */
[----:B------:R-:W-:Y:S01]  /*7b00*/  IMAD.IADD R3, R35, 0x1, -R33 ;  /* 0x0000000123037824 */ /* 0x000fe200078e0a21 */
[----:B------:R-:W-:Y:S01]  /*7b10*/  FSEL R88, R240, -INF , !P0 ;  /* 0xff800000f0587808 */ /* 0x000fe20004000000 */
[----:B------:R-:W-:Y:S01]  /*7b20*/  FFMA.FTZ R7, R2, -UR7, R243 ;  /* 0x8000000702077c23 */ /* 0x000fe200080100f3 */
[----:B------:R-:W-:Y:S01]  /*7b30*/  ISETP.GE.AND P0, PT, R115, R208, PT ;  /* 0x000000d07300720c */ /* 0x000fe20003f06270 */
[----:B------:R-:W-:Y:S01]  /*7b40*/  IMAD.MOV.U32 R63, RZ, RZ, R59 ;  /* 0x000000ffff3f7224 */ /* 0x000fe200078e003b */
[----:B------:R-:W-:Y:S01]  /*7b50*/  IABS R2, R0 ;  /* 0x0000000000027213 */ /* 0x000fe20000000000 */
[----:B------:R-:W-:Y:S01]  /*7b60*/  IMAD.MOV.U32 R59, RZ, RZ, R69 ;  /* 0x000000ffff3b7224 */ /* 0x000fe200078e0045 */
[----:B------:R-:W-:-:S02]  /*7b70*/  IABS R0, R3 ;  /* 0x0000000300007213 */ /* 0x000fc40000000000 */
[----:B------:R-:W-:Y:S01]  /*7b80*/  ISETP.GE.AND P4, PT, R132, R211, PT ;  /* 0x000000d38400720c */ /* 0x000fe20003f86270 */
[----:B------:R-:W-:Y:S01]  /*7b90*/  IMAD.MOV.U32 R60, RZ, RZ, R59 ;  /* 0x000000ffff3c7224 */ /* 0x000fe200078e003b */
[----:B------:R-:W-:Y:S02]  /*7ba0*/  FSEL R3, R8, -INF , !P6 ;  /* 0xff80000008037808 */ /* 0x000fe40007000000 */
[----:B------:R-:W-:Y:S02]  /*7bb0*/  FSEL R83, R241, -INF , !P0 ;  /* 0xff800000f1537808 */ /* 0x000fe40004000000 */
[----:B------:R-:W-:Y:S02]  /*7bc0*/  ISETP.GE.AND P0, PT, R132, R209, PT ;  /* 0x000000d18400720c */ /* 0x000fe40003f06270 */
[----:B------:R-:W-:Y:S02]  /*7bd0*/  ISETP.GT.AND P5, PT, R12, R132, PT ;  /* 0x000000840c00720c */ /* 0x000fe40003fa4270 */
[----:B------:R-:W-:-:S02]  /*7be0*/  FSEL R69, R3, -INF , !P4 ;  /* 0xff80000003457808 */ /* 0x000fc40006000000 */
[----:B------:R-:W-:Y:S02]  /*7bf0*/  I2FP.F32.S32 R3, R2 ;  /* 0x0000000200037245 */ /* 0x000fe40000201400 */
[----:B------:R-:W-:Y:S02]  /*7c00*/  I2FP.F32.S32 R2, R0 ;  /* 0x0000000000027245 */ /* 0x000fe40000201400 */
[C---:B------:R-:W-:Y:S01]  /*7c10*/  ISETP.GE.AND P1, PT, R132.reuse, R208, PT ;  /* 0x000000d08400720c */ /* 0x040fe20003f26270 */
[----:B------:R-:W-:Y:S01]  /*7c20*/  FFMA.FTZ R3, R3, -UR7, R63 ;  /* 0x8000000703037c23 */ /* 0x000fe2000801003f */
[----:B------:R-:W-:Y:S01]  /*7c30*/  ISETP.GE.AND P2, PT, R132, R210, PT ;  /* 0x000000d28400720c */ /* 0x000fe20003f46270 */
[----:B------:R-:W-:Y:S01]  /*7c40*/  IMAD.MOV.U32 R63, RZ, RZ, R229 ;  /* 0x000000ffff3f7224 */ /* 0x000fe200078e00e5 */
[----:B------:R-:W-:Y:S02]  /*7c50*/  FSEL R101, R4, -INF , !P0 ;  /* 0xff80000004657808 */ /* 0x000fe40004000000 */
[----:B------:R-:W-:-:S02]  /*7c60*/  FSEL R0, R9, -INF , !P5 ;  /* 0xff80000009007808 */ /* 0x000fc40006800000 */
[-C--:B------:R-:W-:Y:S02]  /*7c70*/  ISETP.GT.AND P0, PT, R34, R136.reuse, PT ;  /* 0x000000882200720c */ /* 0x080fe40003f04270 */
[----:B------:R-:W-:Y:S02]  /*7c80*/  ISETP.GT.AND P3, PT, R32, R136, PT ;  /* 0x000000882000720c */ /* 0x000fe40003f64270 */
[----:B------:R-:W-:Y:S02]  /*7c90*/  FSEL R80, R244, -INF , !P1 ;  /* 0xff800000f4507808 */ /* 0x000fe40004800000 */
[----:B------:R-:W-:Y:S02]  /*7ca0*/  FSEL R85, R0, -INF , !P2 ;  /* 0xff80000000557808 */ /* 0x000fe40005000000 */
[C---:B------:R-:W-:Y:S02]  /*7cb0*/  ISETP.GE.AND P1, PT, R136.reuse, R209, PT ;  /* 0x000000d18800720c */ /* 0x040fe40003f26270 */
[----:B------:R-:W-:-:S02]  /*7cc0*/  ISETP.GE.AND P5, PT, R136, R211, PT ;  /* 0x000000d38800720c */ /* 0x000fc40003fa6270 */
[----:B------:R-:W-:Y:S01]  /*7cd0*/  FSEL R4, R5, -INF , !P0 ;  /* 0xff80000005047808 */ /* 0x000fe20004000000 */
[----:B------:R-:W-:Y:S01]  /*7ce0*/  FFMA.FTZ R5, R2, -UR7, R62 ;  /* 0x8000000702057c23 */ /* 0x000fe2000801003e */
[----:B------:R-:W-:Y:S01]  /*7cf0*/  FSEL R0, R6, -INF , !P3 ;  /* 0xff80000006007808 */ /* 0x000fe20005800000 */
[----:B------:R-:W-:Y:S01]  /*7d00*/  IMAD.MOV.U32 R62, RZ, RZ, R231 ;  /* 0x000000ffff3e7224 */ /* 0x000fe200078e00e7 */
[----:B------:R-:W-:Y:S02]  /*7d10*/  ISETP.GT.AND P6, PT, R12, R136, PT ;  /* 0x000000880c00720c */ /* 0x000fe40003fc4270 */
[----:B------:R-:W-:Y:S01]  /*7d20*/  FSEL R96, R4, -INF , !P1 ;  /* 0xff80000004607808 */ /* 0x000fe20004800000 */
[----:B------:R-:W-:Y:S01]  /*7d30*/  IMAD.IADD R4, R53, 0x1, -R33 ;  /* 0x0000000135047824 */ /* 0x000fe200078e0a21 */
[----:B------:R-:W-:Y:S02]  /*7d40*/  FSEL R65, R0, -INF , !P5 ;  /* 0xff80000000417808 */ /* 0x000fe40006800000 */
[----:B------:R-:W-:Y:S01]  /*7d50*/  ISETP.GE.AND P0, PT, R136, R210, PT ;  /* 0x000000d28800720c */ /* 0x000fe20003f06270 */
[----:B------:R-:W-:Y:S01]  /*7d60*/  HMMA.16816.F32.BF16 R8, R72, R248, R60 ;  /* 0x000000f84808723c */ /* 0x000fe2000004183c */
[----:B------:R-:W-:-:S02]  /*7d70*/  ISETP.GT.AND P1, PT, R34, R148, PT ;  /* 0x000000942200720c */ /* 0x000fc40003f24270 */
[----:B------:R-:W-:Y:S02]  /*7d80*/  FSEL R0, R7, -INF , !P6 ;  /* 0xff80000007007808 */ /* 0x000fe40007000000 */
[----:B------:R-:W-:Y:S02]  /*7d90*/  FSEL R2, R3, -INF , !P1 ;  /* 0xff80000003027808 */ /* 0x000fe40004800000 */
[----:B------:R-:W-:Y:S01]  /*7da0*/  FSEL R82, R0, -INF , !P0 ;  /* 0xff80000000527808 */ /* 0x000fe20004000000 */
[----:B------:R-:W-:Y:S01]  /*7db0*/  HMMA.16816.F32.BF16 R72, R72, R250, R224 ;  /* 0x000000fa4848723c */ /* 0x000fe200000418e0 */
[----:B------:R-:W-:Y:S02]  /*7dc0*/  ISETP.GE.AND P0, PT, R148, R209, PT ;  /* 0x000000d19400720c */ /* 0x000fe40003f06270 */
[----:B------:R-:W-:Y:S02]  /*7dd0*/  IABS R3, R4 ;  /* 0x0000000400037213 */ /* 0x000fe40000000000 */
[----:B------:R-:W-:-:S02]  /*7de0*/  ISETP.GT.AND P2, PT, R32, R148, PT ;  /* 0x000000942000720c */ /* 0x000fc40003f44270 */
[----:B------:R-:W-:Y:S01]  /*7df0*/  FSEL R94, R2, -INF , !P0 ;  /* 0xff800000025e7808 */ /* 0x000fe20004000000 */
[----:B------:R-:W-:Y:S01]  /*7e00*/  IMAD.MOV.U32 R2, RZ, RZ, R3 ;  /* 0x000000ffff027224 */ /* 0x000fe200078e0003 */
[----:B------:R-:W-:Y:S01]  /*7e10*/  ISETP.GE.AND P1, PT, R148, R211, PT ;  /* 0x000000d39400720c */ /* 0x000fe20003f26270 */
[--C-:B------:R-:W-:Y:S01]  /*7e20*/  IMAD.IADD R3, R35, 0x1, -R31.reuse ;  /* 0x0000000123037824 */ /* 0x100fe200078e0a1f */
[----:B------:R-:W-:Y:S01]  /*7e30*/  FSEL R0, R5, -INF , !P2 ;  /* 0xff80000005007808 */ /* 0x000fe20005000000 */
[--C-:B------:R-:W-:Y:S01]  /*7e40*/  IMAD.IADD R5, R53, 0x1, -R31.reuse ;  /* 0x0000000135057824 */ /* 0x100fe200078e0a1f */
[----:B------:R-:W-:Y:S02]  /*7e50*/  I2FP.F32.S32 R2, R2 ;  /* 0x0000000200027245 */ /* 0x000fe40000201400 */
[----:B------:R-:W-:Y:S01]  /*7e60*/  FSEL R64, R0, -INF , !P1 ;  /* 0xff80000000407808 */ /* 0x000fe20004800000 */
[----:B------:R-:W-:Y:S01]  /*7e70*/  IMAD.IADD R0, R221, 0x1, -R31 ;  /* 0x00000001dd007824 */ /* 0x000fe200078e0a1f */
[----:B------:R-:W-:Y:S01]  /*7e80*/  IABS R4, R3 ;  /* 0x0000000300047213 */ /* 0x000fe20000000000 */
[----:B------:R-:W-:Y:S01]  /*7e90*/  FFMA.FTZ R2, R2, -UR7, R55 ;  /* 0x8000000702027c23 */ /* 0x000fe20008010037 */
[----:B------:R-:W-:-:S02]  /*7ea0*/  IABS R3, R5 ;  /* 0x0000000500037213 */ /* 0x000fc40000000000 */
[----:B------:R-:W-:Y:S02]  /*7eb0*/  ISETP.GE.AND P0, PT, R148, R208, PT ;  /* 0x000000d09400720c */ /* 0x000fe40003f06270 */
[----:B------:R-:W-:Y:S01]  /*7ec0*/  IABS R0, R0 ;  /* 0x0000000000007213 */ /* 0x000fe20000000000 */
[----:B------:R-:W-:Y:S01]  /*7ed0*/  IMAD.MOV.U32 R5, RZ, RZ, R3 ;  /* 0x000000ffff057224 */ /* 0x000fe200078e0003 */
[----:B------:R-:W-:Y:S02]  /*7ee0*/  ISETP.GT.AND P3, PT, R12, R148, PT ;  /* 0x000000940c00720c */ /* 0x000fe40003f64270 */
[----:B------:R-:W-:Y:S02]  /*7ef0*/  FSEL R68, R41, -INF , !P0 ;  /* 0xff80000029447808 */ /* 0x000fe40004000000 */
[----:B------:R-:W-:Y:S02]  /*7f00*/  I2FP.F32.S32 R0, R0 ;  /* 0x0000000000007245 */ /* 0x000fe40000201400 */
[----:B------:R-:W-:-:S02]  /*7f10*/  FSEL R3, R2, -INF , !P3 ;  /* 0xff80000002037808 */ /* 0x000fc40005800000 */
[----:B------:R-:W-:Y:S01]  /*7f20*/  ISETP.GE.AND P0, PT, R148, R210, PT ;  /* 0x000000d29400720c */ /* 0x000fe20003f06270 */
[----:B------:R-:W-:Y:S01]  /*7f30*/  FFMA.FTZ R0, R0, -UR7, R230 ;  /* 0x8000000700007c23 */ /* 0x000fe200080100e6 */
[----:B------:R-:W-:Y:S01]  /*7f40*/  I2FP.F32.S32 R2, R5 ;  /* 0x0000000500027245 */ /* 0x000fe20000201400 */
[----:B------:R-:W-:Y:S01]  /*7f50*/  IMAD.IADD R5, R53, 0x1, -R42 ;  /* 0x0000000135057824 */ /* 0x000fe200078e0a2a */
[----:B------:R-:W-:Y:S02]  /*7f60*/  FSEL R78, R3, -INF , !P0 ;  /* 0xff800000034e7808 */ /* 0x000fe40004000000 */
[----:B------:R-:W-:Y:S01]  /*7f70*/  ISETP.GT.AND P0, PT, R34, R168, PT ;  /* 0x000000a82200720c */ /* 0x000fe20003f04270 */
[----:B------:R-:W-:Y:S01]  /*7f80*/  FFMA.FTZ R7, R2, -UR7, R54 ;  /* 0x8000000702077c23 */ /* 0x000fe20008010036 */
[----:B------:R-:W-:Y:S01]  /*7f90*/  I2FP.F32.S32 R4, R4 ;  /* 0x0000000400047245 */ /* 0x000fe20000201400 */
[--C-:B------:R-:W-:Y:S01]  /*7fa0*/  IMAD.IADD R2, R221, 0x1, -R42.reuse ;  /* 0x00000001dd027824 */ /* 0x100fe200078e0a2a */
[----:B------:R-:W-:Y:S01]  /*7fb0*/  FSEL R3, R0, -INF , !P0 ;  /* 0xff80000000037808 */ /* 0x000fe20004000000 */
[----:B------:R-:W-:Y:S01]  /*7fc0*/  IMAD.IADD R0, R35, 0x1, -R42 ;  /* 0x0000000123007824 */ /* 0x000fe200078e0a2a */
[----:B------:R-:W-:Y:S01]  /*7fd0*/  ISETP.GE.AND P0, PT, R168, R209, PT ;  /* 0x000000d1a800720c */ /* 0x000fe20003f06270 */
[----:B------:R-:W-:Y:S01]  /*7fe0*/  FFMA.FTZ R4, R4, -UR7, R228 ;  /* 0x8000000704047c23 */ /* 0x000fe200080100e4 */
[----:B------:R-:W-:-:S02]  /*7ff0*/  IABS R6, R2 ;  /* 0x0000000200067213 */ /* 0x000fc40000000000 */
[----:B------:R-:W-:Y:S02]  /*8000*/  FSEL R79, R3, -INF , !P0 ;  /* 0xff800000034f7808 */ /* 0x000fe40004000000 */
[----:B------:R-:W-:Y:S02]  /*8010*/  ISETP.GT.AND P0, PT, R32, R168, PT ;  /* 0x000000a82000720c */ /* 0x000fe40003f04270 */
[----:B------:R-:W-:Y:S02]  /*8020*/  IABS R3, R0 ;  /* 0x0000000000037213 */ /* 0x000fe40000000000 */
[----:B------:R-:W-:Y:S01]  /*8030*/  FSEL R0, R4, -INF , !P0 ;  /* 0xff80000004007808 */ /* 0x000fe20004000000 */
[----:B------:R-:W-:Y:S01]  /*8040*/  IMAD.MOV.U32 R4, RZ, RZ, R6 ;  /* 0x000000ffff047224 */ /* 0x000fe200078e0006 */
[----:B------:R-:W-:Y:S02]  /*8050*/  ISETP.GE.AND P0, PT, R168, R211, PT ;  /* 0x000000d3a800720c */ /* 0x000fe40003f06270 */
[----:B------:R-:W-:Y:S01]  /*8060*/  IABS R2, R5 ;  /* 0x0000000500027213 */ /* 0x000fe20000000000 */
[----:B------:R-:W-:Y:S01]  /*8070*/  IMAD.IADD R5, R53, 0x1, -R44 ;  /* 0x0000000135057824 */ /* 0x000fe200078e0a2c */
[----:B------:R-:W-:-:S02]  /*8080*/  I2FP.F32.S32 R3, R3 ;  /* 0x0000000300037245 */ /* 0x000fc40000201400 */
[----:B------:R-:W-:Y:S02]  /*8090*/  ISETP.GE.AND P4, PT, R136, R208, PT ;  /* 0x000000d08800720c */ /* 0x000fe40003f86270 */
[----:B------:R-:W-:Y:S01]  /*80a0*/  FSEL R59, R0, -INF , !P0 ;  /* 0xff800000003b7808 */ /* 0x000fe20004000000 */
[----:B------:R-:W-:Y:S01]  /*80b0*/  FFMA.FTZ R6, R3, -UR7, R10 ;  /* 0x8000000703067c23 */ /* 0x000fe2000801000a */
[----:B------:R-:W-:Y:S01]  /*80c0*/  I2FP.F32.S32 R4, R4 ;  /* 0x0000000400047245 */ /* 0x000fe20000201400 */
[--C-:B------:R-:W-:Y:S01]  /*80d0*/  IMAD.IADD R3, R221, 0x1, -R44.reuse ;  /* 0x00000001dd037824 */ /* 0x100fe200078e0a2c */
[----:B------:R-:W-:Y:S01]  /*80e0*/  I2FP.F32.S32 R0, R2 ;  /* 0x0000000200007245 */ /* 0x000fe20000201400 */
[----:B------:R-:W-:Y:S01]  /*80f0*/  IMAD.IADD R2, R35, 0x1, -R44 ;  /* 0x0000000123027824 */ /* 0x000fe200078e0a2c */
[----:B------:R-:W-:Y:S01]  /*8100*/  FSEL R71, R245, -INF , !P4 ;  /* 0xff800000f5477808 */ /* 0x000fe20006000000 */
[----:B------:R-:W-:Y:S01]  /*8110*/  FFMA.FTZ R4, R4, -UR7, R8 ;  /* 0x8000000704047c23 */ /* 0x000fe20008010008 */
[----:B------:R-:W-:Y:S01]  /*8120*/  ISETP.GE.AND P0, PT, R168, R208, PT ;  /* 0x000000d0a800720c */ /* 0x000fe20003f06270 */
[----:B------:R-:W-:Y:S01]  /*8130*/  FFMA.FTZ R8, R0, -UR7, R203 ;  /* 0x8000000700087c23 */ /* 0x000fe200080100cb */
[----:B------:R-:W-:-:S02]  /*8140*/  ISETP.GT.AND P4, PT, R12, R168, PT ;  /* 0x000000a80c00720c */ /* 0x000fc40003f84270 */
[----:B------:R-:W-:Y:S02]  /*8150*/  ISETP.GT.AND P1, PT, R12, R219, PT ;  /* 0x000000db0c00720c */ /* 0x000fe40003f24270 */
[----:B------:R-:W-:Y:S02]  /*8160*/  FSEL R67, R48, -INF , !P0 ;  /* 0xff80000030437808 */ /* 0x000fe40004000000 */
[----:B------:R-:W-:Y:S02]  /*8170*/  P2R R13, PR, RZ, 0x2 ;  /* 0x00000002ff0d7803 */ /* 0x000fe40000000000 */
[----:B------:R-:W-:Y:S02]  /*8180*/  ISETP.GE.AND P0, PT, R168, R210, PT ;  /* 0x000000d2a800720c */ /* 0x000fe40003f06270 */
[----:B------:R-:W-:Y:S02]  /*8190*/  FSEL R0, R7, -INF , !P4 ;  /* 0xff80000007007808 */ /* 0x000fe40006000000 */
[----:B------:R-:W-:-:S02]  /*81a0*/  ISETP.GT.AND P1, PT, R34, R189, PT ;  /* 0x000000bd2200720c */ /* 0x000fc40003f24270 */
[----:B------:R-:W-:Y:S02]  /*81b0*/  IABS R7, R3 ;  /* 0x0000000300077213 */ /* 0x000fe40000000000 */
[----:B------:R-:W-:Y:S02]  /*81c0*/  FSEL R76, R0, -INF , !P0 ;  /* 0xff800000004c7808 */ /* 0x000fe40004000000 */
[----:B------:R-:W-:Y:S02]  /*81d0*/  IABS R3, R2 ;  /* 0x0000000200037213 */ /* 0x000fe40000000000 */
[----:B------:R-:W-:Y:S01]  /*81e0*/  IABS R2, R5 ;  /* 0x0000000500027213 */ /* 0x000fe20000000000 */
[----:B------:R-:W-:Y:S01]  /*81f0*/  IMAD.MOV.U32 R5, RZ, RZ, R7 ;  /* 0x000000ffff057224 */ /* 0x000fe200078e0007 */
[----:B------:R-:W-:Y:S02]  /*8200*/  FSEL R0, R4, -INF , !P1 ;  /* 0xff80000004007808 */ /* 0x000fe40004800000 */
[----:B------:R-:W-:-:S02]  /*8210*/  ISETP.GE.AND P0, PT, R189, R209, PT ;  /* 0x000000d1bd00720c */ /* 0x000fc40003f06270 */
[----:B------:R-:W-:Y:S02]  /*8220*/  ISETP.GT.AND P2, PT, R32, R189, PT ;  /* 0x000000bd2000720c */ /* 0x000fe40003f44270 */
[----:B------:R-:W-:Y:S02]  /*8230*/  FSEL R77, R0, -INF , !P0 ;  /* 0xff800000004d7808 */ /* 0x000fe40004000000 */
[----:B------:R-:W-:Y:S02]  /*8240*/  ISETP.GE.AND P0, PT, R189, R211, PT ;  /* 0x000000d3bd00720c */ /* 0x000fe40003f06270 */
[----:B------:R-:W-:Y:S02]  /*8250*/  FSEL R0, R6, -INF , !P2 ;  /* 0xff80000006007808 */ /* 0x000fe40005000000 */
[----:B------:R-:W-:Y:S02]  /*8260*/  I2FP.F32.S32 R5, R5 ;  /* 0x0000000500057245 */ /* 0x000fe40000201400 */
[----:B------:R-:W-:-:S02]  /*8270*/  I2FP.F32.S32 R4, R3 ;  /* 0x0000000300047245 */ /* 0x000fc40000201400 */
[----:B------:R-:W-:Y:S01]  /*8280*/  I2FP.F32.S32 R3, R2 ;  /* 0x0000000200037245 */ /* 0x000fe20000201400 */
[--C-:B------:R-:W-:Y:S01]  /*8290*/  IMAD.IADD R2, R221, 0x1, -R19.reuse ;  /* 0x00000001dd027824 */ /* 0x100fe200078e0a13 */
[----:B------:R-:W-:Y:S01]  /*82a0*/  FSEL R54, R0, -INF , !P0 ;  /* 0xff80000000367808 */ /* 0x000fe20004000000 */
[----:B------:R-:W-:Y:S02]  /*82b0*/  IMAD.IADD R0, R35, 0x1, -R19 ;  /* 0x0000000123007824 */ /* 0x000fe400078e0a13 */
[----:B------:R-:W-:Y:S01]  /*82c0*/  FFMA.FTZ R6, R5, -UR7, R9 ;  /* 0x8000000705067c23 */ /* 0x000fe20008010009 */
[----:B------:R-:W-:Y:S01]  /*82d0*/  FFMA.FTZ R9, R3, -UR7, R201 ;  /* 0x8000000703097c23 */ /* 0x000fe200080100c9 */
[----:B------:R-:W-:Y:S01]  /*82e0*/  FFMA.FTZ R7, R4, -UR7, R11 ;  /* 0x8000000704077c23 */ /* 0x000fe2000801000b */
[----:B------:R-:W-:Y:S01]  /*82f0*/  IMAD.IADD R3, R53, 0x1, -R19 ;  /* 0x0000000135037824 */ /* 0x000fe200078e0a13 */
[----:B------:R-:W-:Y:S02]  /*8300*/  IABS R4, R2 ;  /* 0x0000000200047213 */ /* 0x000fe40000000000 */
[----:B------:R-:W-:-:S02]  /*8310*/  IABS R5, R0 ;  /* 0x0000000000057213 */ /* 0x000fc40000000000 */
[----:B------:R-:W-:Y:S02]  /*8320*/  ISETP.GT.AND P5, PT, R12, R189, PT ;  /* 0x000000bd0c00720c */ /* 0x000fe40003fa4270 */
[C---:B------:R-:W-:Y:S02]  /*8330*/  ISETP.GE.AND P1, PT, R189.reuse, R208, PT ;  /* 0x000000d0bd00720c */ /* 0x040fe40003f26270 */
[----:B------:R-:W-:Y:S01]  /*8340*/  IABS R2, R3 ;  /* 0x0000000300027213 */ /* 0x000fe20000000000 */
[----:B------:R-:W-:Y:S01]  /*8350*/  IMAD.MOV.U32 R3, RZ, RZ, R4 ;  /* 0x000000ffff037224 */ /* 0x000fe200078e0004 */
[----:B------:R-:W-:Y:S01]  /*8360*/  ISETP.GE.AND P0, PT, R189, R210, PT ;  /* 0x000000d2bd00720c */ /* 0x000fe20003f06270 */
[----:B------:R-:W-:Y:S01]  /*8370*/  IMAD.MOV.U32 R4, RZ, RZ, R5 ;  /* 0x000000ffff047224 */ /* 0x000fe200078e0005 */
[----:B------:R-:W-:Y:S02]  /*8380*/  FSEL R55, R49, -INF , !P1 ;  /* 0xff80000031377808 */ /* 0x000fe40004800000 */
[----:B------:R-:W-:-:S02]  /*8390*/  FSEL R0, R8, -INF , !P5 ;  /* 0xff80000008007808 */ /* 0x000fc40006800000 */
[----:B------:R-:W-:Y:S02]  /*83a0*/  ISETP.GT.AND P1, PT, R34, R204, PT ;  /* 0x000000cc2200720c */ /* 0x000fe40003f24270 */
[----:B------:R-:W-:Y:S02]  /*83b0*/  I2FP.F32.S32 R5, R3 ;  /* 0x0000000300057245 */ /* 0x000fe40000201400 */
[----:B------:R-:W-:Y:S02]  /*83c0*/  I2FP.F32.S32 R3, R4 ;  /* 0x0000000400037245 */ /* 0x000fe40000201400 */
[----:B------:R-:W-:Y:S01]  /*83d0*/  FSEL R58, R0, -INF , !P0 ;  /* 0xff800000003a7808 */ /* 0x000fe20004000000 */
[----:B------:R-:W-:Y:S01]  /*83e0*/  FFMA.FTZ R5, R5, -UR7, R72 ;  /* 0x8000000705057c23 */ /* 0x000fe20008010048 */
[----:B------:R-:W-:Y:S01]  /*83f0*/  ISETP.GT.AND P3, PT, R32, R204, PT ;  /* 0x000000cc2000720c */ /* 0x000fe20003f64270 */
[----:B------:R-:W-:Y:S01]  /*8400*/  FFMA.FTZ R8, R3, -UR7, R74 ;  /* 0x8000000703087c23 */ /* 0x000fe2000801004a */
[----:B------:R-:W-:Y:S01]  /*8410*/  ISETP.GE.AND P0, PT, R204, R209, PT ;  /* 0x000000d1cc00720c */ /* 0x000fe20003f06270 */
[----:B------:R-:W-:Y:S01]  /*8420*/  IMAD.IADD R3, R221, 0x1, -R46 ;  /* 0x00000001dd037824 */ /* 0x000fe200078e0a2e */
[----:B------:R-:W-:-:S02]  /*8430*/  FSEL R0, R6, -INF , !P1 ;  /* 0xff80000006007808 */ /* 0x000fc40004800000 */
[----:B------:R-:W-:Y:S02]  /*8440*/  I2FP.F32.S32 R4, R2 ;  /* 0x0000000200047245 */ /* 0x000fe40000201400 */
[----:B------:R-:W-:Y:S01]  /*8450*/  FSEL R70, R0, -INF , !P0 ;  /* 0xff80000000467808 */ /* 0x000fe20004000000 */
[----:B------:R-:W-:Y:S01]  /*8460*/  IMAD.IADD R0, R35, 0x1, -R46 ;  /* 0x0000000123007824 */ /* 0x000fe200078e0a2e */
[----:B------:R-:W-:Y:S01]  /*8470*/  FSEL R2, R7, -INF , !P3 ;  /* 0xff80000007027808 */ /* 0x000fe20005800000 */
[----:B------:R-:W-:Y:S01]  /*8480*/  FFMA.FTZ R7, R4, -UR7, R202 ;  /* 0x8000000704077c23 */ /* 0x000fe200080100ca */
[----:B------:R-:W-:Y:S01]  /*8490*/  ISETP.GE.AND P2, PT, R204, R211, PT ;  /* 0x000000d3cc00720c */ /* 0x000fe20003f46270 */
[----:B------:R-:W-:Y:S01]  /*84a0*/  IMAD.IADD R4, R53, 0x1, -R46 ;  /* 0x0000000135047824 */ /* 0x000fe200078e0a2e */
[----:B------:R-:W-:Y:S02]  /*84b0*/  IABS R3, R3 ;  /* 0x0000000300037213 */ /* 0x000fe40000000000 */
[----:B------:R-:W-:-:S02]  /*84c0*/  FSEL R51, R2, -INF , !P2 ;  /* 0xff80000002337808 */ /* 0x000fc40005000000 */
[----:B------:R-:W-:Y:S02]  /*84d0*/  IABS R2, R0 ;  /* 0x0000000000027213 */ /* 0x000fe40000000000 */
[----:B------:R-:W-:Y:S01]  /*84e0*/  IABS R0, R4 ;  /* 0x0000000400007213 */ /* 0x000fe20000000000 */
[----:B------:R-:W-:Y:S01]  /*84f0*/  IMAD.MOV.U32 R4, RZ, RZ, R3 ;  /* 0x000000ffff047224 */ /* 0x000fe200078e0003 */
[----:B------:R-:W-:Y:S01]  /*8500*/  ISETP.GT.AND P6, PT, R12, R204, PT ;  /* 0x000000cc0c00720c */ /* 0x000fe20003fc4270 */
[----:B------:R-:W-:Y:S01]  /*8510*/  IMAD.MOV.U32 R3, RZ, RZ, R2 ;  /* 0x000000ffff037224 */ /* 0x000fe200078e0002 */
[----:B------:R-:W-:Y:S01]  /*8520*/  ISETP.GT.AND P2, PT, R34, R219, PT ;  /* 0x000000db2200720c */ /* 0x000fe20003f44270 */
[----:B------:R-:W-:Y:S01]  /*8530*/  IMAD.MOV.U32 R2, RZ, RZ, R0 ;  /* 0x000000ffff027224 */ /* 0x000fe200078e0000 */
[----:B------:R-:W-:Y:S02]  /*8540*/  I2FP.F32.S32 R6, R4 ;  /* 0x0000000400067245 */ /* 0x000fe40000201400 */
[----:B------:R-:W-:-:S02]  /*8550*/  ISETP.GE.AND P0, PT, R204, R210, PT ;  /* 0x000000d2cc00720c */ /* 0x000fc40003f06270 */
[----:B------:R-:W-:Y:S02]  /*8560*/  FSEL R0, R9, -INF , !P6 ;  /* 0xff80000009007808 */ /* 0x000fe40007000000 */
[----:B------:R-:W-:Y:S02]  /*8570*/  I2FP.F32.S32 R4, R2 ;  /* 0x0000000200047245 */ /* 0x000fe40000201400 */
[----:B------:R-:W-:Y:S02]  /*8580*/  ISETP.GE.AND P4, PT, R219, R209, PT ;  /* 0x000000d1db00720c */ /* 0x000fe40003f86270 */
[----:B------:R-:W-:Y:S01]  /*8590*/  FSEL R2, R5, -INF , !P2 ;  /* 0xff80000005027808 */ /* 0x000fe20005000000 */
[----:B------:R-:W-:Y:S01]  /*85a0*/  FFMA.FTZ R4, R4, -UR7, R200 ;  /* 0x8000000704047c23 */ /* 0x000fe200080100c8 */
[----:B------:R-:W-:Y:S02]  /*85b0*/  I2FP.F32.S32 R3, R3 ;  /* 0x0000000300037245 */ /* 0x000fe40000201400 */
[----:B------:R-:W-:Y:S01]  /*85c0*/  FSEL R53, R0, -INF , !P0 ;  /* 0xff80000000357808 */ /* 0x000fe20004000000 */
[----:B------:R-:W-:Y:S01]  /*85d0*/  FFMA.FTZ R0, R6, -UR7, R73 ;  /* 0x8000000706007c23 */ /* 0x000fe20008010049 */
[----:B------:R-:W-:Y:S01]  /*85e0*/  ISETP.GE.AND P1, PT, R204, R208, PT ;  /* 0x000000d0cc00720c */ /* 0x000fe20003f26270 */
[----:B------:R-:W-:Y:S01]  /*85f0*/  FFMA.FTZ R6, R3, -UR7, R75 ;  /* 0x8000000703067c23 */ /* 0x000fe2000801004b */
[----:B------:R-:W-:-:S02]  /*8600*/  ISETP.GT.AND P3, PT, R32, R219, PT ;  /* 0x000000db2000720c */ /* 0x000fc40003f64270 */
[----:B------:R-:W-:Y:S02]  /*8610*/  FSEL R66, R2, -INF , !P4 ;  /* 0xff80000002427808 */ /* 0x000fe40006000000 */
[----:B------:R-:W-:Y:S02]  /*8620*/  ISETP.GT.AND P4, PT, R34, R207, PT ;  /* 0x000000cf2200720c */ /* 0x000fe40003f84270 */
[----:B------:R-:W-:Y:S02]  /*8630*/  FSEL R52, R50, -INF , !P1 ;  /* 0xff80000032347808 */ /* 0x000fe40004800000 */
[----:B------:R-:W-:Y:S02]  /*8640*/  FSEL R2, R8, -INF , !P3 ;  /* 0xff80000008027808 */ /* 0x000fe40005800000 */
[C---:B------:R-:W-:Y:S02]  /*8650*/  ISETP.GE.AND P1, PT, R219.reuse, R211, PT ;  /* 0x000000d3db00720c */ /* 0x040fe40003f26270 */
[----:B------:R-:W-:-:S02]  /*8660*/  ISETP.GE.AND P0, PT, R219, R208, PT ;  /* 0x000000d0db00720c */ /* 0x000fc40003f06270 */
[----:B------:R-:W-:Y:S02]  /*8670*/  ISETP.NE.AND P3, PT, R13, RZ, PT ;  /* 0x000000ff0d00720c */ /* 0x000fe40003f65270 */
[----:B------:R-:W-:Y:S02]  /*8680*/  FSEL R3, R0, -INF , !P4 ;  /* 0xff80000000037808 */ /* 0x000fe40006000000 */
[-C--:B------:R-:W-:Y:S02]  /*8690*/  ISETP.GT.AND P2, PT, R32, R207.reuse, PT ;  /* 0x000000cf2000720c */ /* 0x080fe40003f44270 */
[----:B------:R-:W-:Y:S02]  /*86a0*/  ISETP.GT.AND P4, PT, R12, R207, PT ;  /* 0x000000cf0c00720c */ /* 0x000fe40003f84270 */
[----:B------:R-:W-:Y:S02]  /*86b0*/  FSEL R46, R2, -INF , !P1 ;  /* 0xff800000022e7808 */ /* 0x000fe40004800000 */
[----:B------:R-:W-:-:S02]  /*86c0*/  FSEL R48, R163, -INF , !P0 ;  /* 0xff800000a3307808 */ /* 0x000fc40004000000 */
[----:B------:R-:W-:Y:S02]  /*86d0*/  FSEL R5, R7, -INF , !P3 ;  /* 0xff80000007057808 */ /* 0x000fe40005800000 */
[----:B------:R-:W-:Y:S02]  /*86e0*/  ISETP.GE.AND P6, PT, R219, R210, PT ;  /* 0x000000d2db00720c */ /* 0x000fe40003fc6270 */
[C---:B------:R-:W-:Y:S02]  /*86f0*/  ISETP.GE.AND P5, PT, R207.reuse, R209, PT ;  /* 0x000000d1cf00720c */ /* 0x040fe40003fa6270 */
[C---:B------:R-:W-:Y:S02]  /*8700*/  ISETP.GE.AND P3, PT, R207.reuse, R211, PT ;  /* 0x000000d3cf00720c */ /* 0x040fe40003f66270 */
[----:B------:R-:W-:Y:S02]  /*8710*/  ISETP.GE.AND P1, PT, R207, R208, PT ;  /* 0x000000d0cf00720c */ /* 0x000fe40003f26270 */
[----:B------:R-:W-:-:S02]  /*8720*/  FSEL R2, R6, -INF , !P2 ;  /* 0xff80000006027808 */ /* 0x000fc40005000000 */
        /* <DEDUP_REMOVED lines=8> */
[----:B------:R-:W2:Y:S01]  /*87b0*/  LDL R202, [R1+0x320] ;  /* 0x0003200001ca7983 */ /* 0x000ea20000100800 */
[----:B------:R-:W1:Y:S03]  /*87c0*/  LDCU UR4, c[0x0][0x440] ;  /* 0x00008800ff0477ac */ /* 0x000e660008000800 */
[----:B------:R-:W3:Y:S01]  /*87d0*/  LDL R200, [R1+0x314] ;  /* 0x0003140001c87983 */ /* 0x000ee20000100800 */
[----:B------:R-:W-:Y:S01]  /*87e0*/  IMAD.SHL.U32 R201, R218, 0x8, RZ ;  /* 0x00000008dac97824 */ /* 0x000fe200078e00ff */
[----:B------:R-:W-:-:S04]  /*87f0*/  UIADD3 UR5, UPT, UPT, UR29, -0x2, URZ ;  /* 0xfffffffe1d057890 */ /* 0x000fc8000fffe0ff */
[----:B------:R-:W-:Y:S01]  /*8800*/  LOP3.LUT R201, R201, 0x18, RZ, 0xc0, !PT ;  /* 0x00000018c9c97812 */ /* 0x000fe200078ec0ff */
[----:B------:R-:W-:-:S03]  /*8810*/  UIMAD.WIDE.U32 UR12, UR5, UR10, URZ ;  /* 0x0000000a050c72a5 */ /* 0x000fc6000f8e00ff */
[C---:B-1----:R-:W-:Y:S01]  /*8820*/  ISETP.GE.AND P0, PT, R201.reuse, UR4, PT ;  /* 0x00000004c9007c0c */ /* 0x042fe2000bf06270 */
[----:B------:R-:W-:Y:S01]  /*8830*/  UIMAD UR5, UR5, UR11, UR13 ;  /* 0x0000000b050572a4 */ /* 0x000fe2000f8e020d */
[----:B------:R-:W-:Y:S01]  /*8840*/  ISETP.GE.AND P1, PT, R201, UR4, PT ;  /* 0x00000004c9007c0c */ /* 0x000fe2000bf26270 */
[----:B------:R-:W-:Y:S01]  /*8850*/  USHF.L.U32 UR6, UR12, 0x7, URZ ;  /* 0x000000070c067899 */ /* 0x000fe200080006ff */
[----:B------:R-:W-:Y:S02]  /*8860*/  IMAD.U32 R2, RZ, RZ, UR10 ;  /* 0x0000000aff027e24 */ /* 0x000fe4000f8e00ff */
[----:B------:R-:W-:Y:S01]  /*8870*/  IMAD.U32 R0, RZ, RZ, UR10 ;  /* 0x0000000aff007e24 */ /* 0x000fe2000f8e00ff */
[----:B------:R-:W-:Y:S01]  /*8880*/  USHF.L.U64.HI UR5, UR12, 0x7, UR5 ;  /* 0x000000070c057899 */ /* 0x000fe20008010205 */
[----:B------:R-:W-:Y:S02]  /*8890*/  IMAD.U32 R8, RZ, RZ, UR10 ;  /* 0x0000000aff087e24 */ /* 0x000fe4000f8e00ff */
[----:B------:R-:W-:-:S02]  /*88a0*/  IMAD.U32 R7, RZ, RZ, UR11 ;  /* 0x0000000bff077e24 */ /* 0x000fc4000f8e00ff */
        /* <DEDUP_REMOVED lines=8> */
[----:B------:R-:W-:Y:S01]  /*8930*/  BSSY.RECONVERGENT B0, `(.L_x_1256) ;  /* 0x0000026000007945 */ /* 0x000fe20003800200 */
        /* <DEDUP_REMOVED lines=37> */
.L_x_1257:
[----:B------:R-:W-:Y:S05]  /*8b90*/  BSYNC.RECONVERGENT B0 ;  /* 0x0000000000007941 */ /* 0x000fea0003800200 */
.L_x_1256:
[----:B------:R-:W0:Y:S02]  /*8ba0*/  LDGDEPBAR ;  /* 0x00000000000079af */ /* 0x000e240000000000 */
.L_x_1255:
[----:B-1----:R-:W1:Y:S01]  /*8bb0*/  S2R R2, SR_CTAID.X ;  /* 0x0000000000027919 */ /* 0x002e620000002500 */
[----:B------:R-:W-:Y:S01]  /*8bc0*/  SHF.R.U32.HI R0, RZ, 0x5, R218 ;  /* 0x00000005ff007819 */ /* 0x000fe200000116da */
[----:B------:R-:W-:Y:S01]  /*8bd0*/  USHF.L.U32 UR35, UR28, 0x2, URZ ;  /* 0x000000021c237899 */ /* 0x000fe200080006ff */
[----:B--2---:R-:W-:Y:S01]  /*8be0*/  FMNMX3.FTZ R4, R167, R164, R157, !PT ;  /* 0x000000a4a7047276 */ /* 0x004fe2000781009d */
[----:B------:R-:W-:Y:S01]  /*8bf0*/  STL [R1+0x428], R115 ;  /* 0x0004287301007387 */ /* 0x000fe20000100800 */
[----:B------:R-:W-:Y:S02]  /*8c00*/  UIADD3 UR4, UPT, UPT, UR25, -0x4498517b, URZ ;  /* 0xbb67ae8519047890 */ /* 0x000fe4000fffe0ff */
[----:B------:R-:W-:Y:S01]  /*8c10*/  UIADD3 UR5, UPT, UPT, UR35, 0x1, URZ ;  /* 0x0000000123057890 */ /* 0x000fe2000fffe0ff */
[----:B------:R-:W-:Y:S01]  /*8c20*/  STL [R1+0x424], R148 ;  /* 0x0004249401007387 */ /* 0x000fe20000100800 */
[----:B------:R-:W-:Y:S01]  /*8c30*/  FMNMX3.FTZ R4, R4, R166, R159, !PT ;  /* 0x000000a604047276 */ /* 0x000fe2000781009f */
[----:B------:R-:W-:-:S02]  /*8c40*/  UIADD3 UR12, UPT, UPT, UR24, -0x61c88647, URZ ;  /* 0x9e3779b9180c7890 */ /* 0x000fc4000fffe0ff */
[----:B------:R-:W-:Y:S01]  /*8c50*/  STL [R1+0x420], R160 ;  /* 0x000420a001007387 */ /* 0x000fe20000100800 */
[----:B------:R-:W-:Y:S02]  /*8c60*/  UIADD3 UR34, UPT, UPT, UR24, 0x3c6ef372, URZ ;  /* 0x3c6ef37218227890 */ /* 0x000fe4000fffe0ff */
[----:B------:R-:W-:Y:S01]  /*8c70*/  UIADD3 UR33, UPT, UPT, UR25, 0x76cf5d0a, URZ ;  /* 0x76cf5d0a19217890 */ /* 0x000fe2000fffe0ff */
[----:B------:R-:W-:Y:S01]  /*8c80*/  STL [R1+0x410], R226 ;  /* 0x000410e201007387 */ /* 0x000fe20000100800 */
[----:B------:R-:W-:Y:S02]  /*8c90*/  UIADD3 UR27, UPT, UPT, UR25, 0x32370b8f, URZ ;  /* 0x32370b8f191b7890 */ /* 0x000fe4000fffe0ff */
[----:B------:R-:W-:Y:S01]  /*8ca0*/  UIADD3 UR31, UPT, UPT, UR24, -0x255992d5, URZ ;  /* 0xdaa66d2b181f7890 */ /* 0x000fe2000fffe0ff */
[----:B------:R-:W-:Y:S01]  /*8cb0*/  STL [R1+0x40c], R227 ;  /* 0x00040ce301007387 */ /* 0x000fe20000100800 */
[----:B------:R-:W-:Y:S01]  /*8cc0*/  UIADD3 UR17, UPT, UPT, UR24, 0x78dde6e4, URZ ;  /* 0x78dde6e418117890 */ /* 0x000fe2000fffe0ff */
[----:B------:R-:W2:Y:S02]  /*8cd0*/  LDCU UR37, c[0x0][0x45c] ;  /* 0x00008b80ff2577ac */ /* 0x000ea40008000800 */
[----:B------:R-:W-:Y:S01]  /*8ce0*/  STL [R1+0x408], R232 ;  /* 0x000408e801007387 */ /* 0x000fe20000100800 */
[----:B------:R-:W-:-:S03]  /*8cf0*/  UIADD3 UR16, UPT, UPT, UR25, -0x126145ec, URZ ;  /* 0xed9eba1419107890 */ /* 0x000fc6000fffe0ff */
[----:B------:R-:W-:Y:S01]  /*8d00*/  STL [R1+0x404], R234 ;  /* 0x000404ea01007387 */ /* 0x000fe20000100800 */
[----:B------:R-:W-:Y:S01]  /*8d10*/  UIADD3 UR14, UPT, UPT, UR25, -0x56f99767, URZ ;  /* 0xa9066899190e7890 */ /* 0x000fe2000fffe0ff */
[----:B------:R-:W3:Y:S02]  /*8d20*/  LDCU.U8 UR36, c[0x0][0x4f8] ;  /* 0x00009f00ff2477ac */ /* 0x000ee40008000000 */
[----:B------:R-:W-:Y:S01]  /*8d30*/  STL [R1+0x400], R240 ;  /* 0x000400f001007387 */ /* 0x000fe20000100800 */
[----:B-1----:R-:W-:Y:S01]  /*8d40*/  IMAD R0, R2, 0x8, R0 ;  /* 0x0000000802007824 */ /* 0x002fe200078e0200 */
[----:B------:R-:W-:Y:S02]  /*8d50*/  UIADD3 UR15, UPT, UPT, UR24, 0x1715609d, URZ ;  /* 0x1715609d180f7890 */ /* 0x000fe4000fffe0ff */
[----:B------:R-:W-:Y:S01]  /*8d60*/  STL.64 [R1+0x3f8], R228 ;  /* 0x0003f8e401007387 */ /* 0x000fe20000100a00 */
[----:B------:R-:W-:Y:S01]  /*8d70*/  IMAD.WIDE.U32 R6, R0, -0x326172a9, RZ ;  /* 0xcd9e8d5700067825 */ /* 0x000fe200078e00ff */
[----:B------:R-:W-:-:S02]  /*8d80*/  UIADD3 UR13, UPT, UPT, UR24, -0x4ab325aa, URZ ;  /* 0xb54cda56180d7890 */ /* 0x000fc4000fffe0ff */
[----:B------:R1:W-:Y:S01]  /*8d90*/  STL.64 [R1+0x3f0], R236 ;  /* 0x0003f0ec01007387 */ /* 0x0003e20000100a00 */
[----:B------:R-:W-:Y:S01]  /*8da0*/  VIADD R0, R0, 0x4 ;  /* 0x0000000400007836 */ /* 0x000fe20000000000 */
[----:B------:R-:W-:Y:S01]  /*8db0*/  LOP3.LUT R2, R246, UR24, R7, 0x96, !PT ;  /* 0x00000018f6027c12 */ /* 0x000fe2000f8e9607 */
[----:B------:R-:W-:Y:S01]  /*8dc0*/  UIADD3 UR6, UPT, UPT, UR25, 0x646e171e, URZ ;  /* 0x646e171e19067890 */ /* 0x000fe2000fffe0ff */
[----:B------:R-:W-:Y:S01]  /*8dd0*/  STL [R1+0x3e4], R241 ;  /* 0x0003e4f101007387 */ /* 0x000fe20000100800 */
[----:B------:R-:W-:-:S03]  /*8de0*/  IMAD.WIDE.U32 R8, R0, -0x326172a9, RZ ;  /* 0xcd9e8d5700087825 */ /* 0x000fc600078e00ff */
[----:B------:R-:W-:Y:S01]  /*8df0*/  STL [R1+0x3e0], R244 ;  /* 0x0003e0f401007387 */ /* 0x000fe20000100800 */
[----:B------:R-:W-:-:S03]  /*8e00*/  IMAD.U32 R0, RZ, RZ, UR5 ;  /* 0x00000005ff007e24 */ /* 0x000fc6000f8e00ff */
[----:B------:R-:W-:Y:S04]  /*8e10*/  STL [R1+0x3dc], R245 ;  /* 0x0003dcf501007387 */ /* 0x000fe80000100800 */
[----:B------:R-:W-:Y:S04]  /*8e20*/  STL [R1+0x3a4], R188 ;  /* 0x0003a4bc01007387 */ /* 0x000fe80000100800 */
[----:B------:R-:W-:Y:S04]  /*8e30*/  STL [R1+0x374], R247 ;  /* 0x000374f701007387 */ /* 0x000fe80000100800 */
[----:B------:R-:W-:Y:S01]  /*8e40*/  STL [R1+0x42c], R247 ;  /* 0x00042cf701007387 */ /* 0x000fe20000100800 */
[----:B-1----:R-:W-:-:S03]  /*8e50*/  IMAD.WIDE.U32 R236, R2, -0x2daee0ad, RZ ;  /* 0xd2511f5302ec7825 */ /* 0x002fc600078e00ff */
[----:B------:R-:W-:Y:S01]  /*8e60*/  STL [R1+0x370], R222 ;  /* 0x000370de01007387 */ /* 0x000fe20000100800 */
[----:B------:R-:W-:-:S03]  /*8e70*/  LOP3.LUT R2, R246, UR24, R9, 0x96, !PT ;  /* 0x00000018f6027c12 */ /* 0x000fc6000f8e9609 */
[----:B------:R-:W-:Y:S02]  /*8e80*/  STL [R1+0x36c], R221 ;  /* 0x00036cdd01007387 */ /* 0x000fe40000100800 */
[----:B------:R-:W-:Y:S02]  /*8e90*/  IMAD.WIDE.U32 R228, R2, -0x2daee0ad, RZ ;  /* 0xd2511f5302e47825 */ /* 0x000fe400078e00ff */
        /* <DEDUP_REMOVED lines=8> */
[----:B------:R-:W-:Y:S04]  /*8f20*/  STL [R1+0x358], R209 ;  /* 0x000358d101007387 */ /* 0x000fe80000100800 */
[----:B------:R-:W-:Y:S04]  /*8f30*/  STL [R1+0x43c], R209 ;  /* 0x00043cd101007387 */ /* 0x000fe80000100800 */
[----:B------:R-:W-:Y:S04]  /*8f40*/  STL [R1+0x354], R208 ;  /* 0x000354d001007387 */ /* 0x000fe80000100800 */
[----:B------:R-:W-:Y:S04]  /*8f50*/  STL [R1+0x440], R208 ;  /* 0x000440d001007387 */ /* 0x000fe80000100800 */
[----:B------:R-:W-:Y:S04]  /*8f60*/  STL [R1+0x350], R176 ;  /* 0x000350b001007387 */ /* 0x000fe80000100800 */
[----:B------:R-:W-:Y:S01]  /*8f70*/  STL [R1+0x444], R176 ;  /* 0x000444b001007387 */ /* 0x000fe20000100800 */
[----:B-1----:R-:W-:-:S03]  /*8f80*/  IMAD.WIDE.U32 R210, R252, -0x2daee0ad, RZ ;  /* 0xd2511f53fcd27825 */ /* 0x002fc600078e00ff */
[----:B------:R-:W-:Y:S01]  /*8f90*/  STL [R1+0x34c], R172 ;  /* 0x00034cac01007387 */ /* 0x000fe20000100800 */
[----:B------:R-:W-:-:S03]  /*8fa0*/  LOP3.LUT R5, R210, UR4, R237, 0x96, !PT ;  /* 0x00000004d2057c12 */ /* 0x000fc6000f8e96ed */
[----:B------:R-:W-:Y:S01]  /*8fb0*/  STL [R1+0x348], R35 ;  /* 0x0003482301007387 */ /* 0x000fe20000100800 */
[----:B------:R-:W-:Y:S01]  /*8fc0*/  LOP3.LUT R0, R0, UR25, R211, 0x96, !PT ;  /* 0x0000001900007c12 */ /* 0x000fe2000f8e96d3 */
[----:B------:R-:W-:Y:S01]  /*8fd0*/  IMAD.WIDE.U32 R190, R5, -0x326172a9, RZ ;  /* 0xcd9e8d5705be7825 */ /* 0x000fe200078e00ff */
[----:B------:R-:W-:Y:S01]  /*8fe0*/  LOP3.LUT R5, R210, UR4, R229, 0x96, !PT ;  /* 0x00000004d2057c12 */ /* 0x000fe2000f8e96e5 */
[----:B------:R-:W-:Y:S02]  /*8ff0*/  STL [R1+0x344], R34 ;  /* 0x0003442201007387 */ /* 0x000fe40000100800 */
[----:B------:R-:W-:Y:S01]  /*9000*/  IMAD.WIDE.U32 R2, R0, -0x326172a9, RZ ;  /* 0xcd9e8d5700027825 */ /* 0x000fe200078e00ff */
[----:B------:R-:W-:Y:S01]  /*9010*/  FMNMX3.FTZ R0, R4, R155, R152, !PT ;  /* 0x0000009b04007276 */ /* 0x000fe20007810098 */
[----:B------:R-:W-:Y:S02]  /*9020*/  STL [R1+0x340], R32 ;  /* 0x0003402001007387 */ /* 0x000fe40000100800 */
[----:B------:R-:W-:Y:S01]  /*9030*/  IMAD.WIDE.U32 R132, R5, -0x326172a9, RZ ;  /* 0xcd9e8d5705847825 */ /* 0x000fe200078e00ff */
[----:B------:R-:W-:Y:S01]  /*9040*/  LOP3.LUT R4, R6, UR12, R3, 0x96, !PT ;  /* 0x0000000c06047c12 */ /* 0x000fe2000f8e9603 */
[----:B------:R1:W-:Y:S01]  /*9050*/  STL.64 [R1+0xc8], R8 ;  /* 0x0000c80801007387 */ /* 0x0003e20000100a00 */
[----:B------:R-:W-:-:S02]  /*9060*/  FMNMX3.FTZ R0, R0, R150, R104, !PT ;  /* 0x0000009600007276 */ /* 0x000fc40007810068 */
[----:B------:R-:W-:Y:S01]  /*9070*/  LOP3.LUT R6, R2, UR34, R191, 0x96, !PT ;  /* 0x0000002202067c12 */ /* 0x000fe2000f8e96bf */
[----:B------:R-:W-:Y:S01]  /*9080*/  IMAD.WIDE.U32 R4, R4, -0x2daee0ad, RZ ;  /* 0xd2511f5304047825 */ /* 0x000fe200078e00ff */
[----:B------:R-:W-:Y:S01]  /*9090*/  LOP3.LUT R10, R2, UR34, R133, 0x96, !PT ;  /* 0x00000022020a7c12 */ /* 0x000fe2000f8e9685 */
[----:B------:R-:W-:Y:S01]  /*90a0*/  STL.64 [R1+0x170], R210 ;  /* 0x000170d201007387 */ /* 0x000fe20000100a00 */
[----:B------:R-:W-:Y:S01]  /*90b0*/  FMNMX3.FTZ R2, R0, R23, R106, !PT ;  /* 0x0000001700027276 */ /* 0x000fe2000781006a */
[----:B------:R-:W-:Y:S01]  /*90c0*/  IMAD.WIDE.U32 R18, R6, -0x2daee0ad, RZ ;  /* 0xd2511f5306127825 */ /* 0x000fe200078e00ff */
[----:B------:R-:W-:Y:S01]  /*90d0*/  LOP3.LUT R12, R236, UR33, R5, 0x96, !PT ;  /* 0x00000021ec0c7c12 */ /* 0x000fe2000f8e9605 */
[----:B------:R-:W-:Y:S01]  /*90e0*/  STL.64 [R1+0x158], R236 ;  /* 0x000158ec01007387 */ /* 0x000fe20000100a00 */
[----:B------:R-:W-:Y:S01]  /*90f0*/  FMNMX3.FTZ R2, R2, R105, R139, !PT ;  /* 0x0000006902027276 */ /* 0x000fe2000781008b */
[----:B------:R-:W-:Y:S01]  /*9100*/  IMAD.WIDE.U32 R10, R10, -0x2daee0ad, RZ ;  /* 0xd2511f530a0a7825 */ /* 0x000fe200078e00ff */
[----:B------:R-:W-:Y:S01]  /*9110*/  FMNMX3.FTZ R0, R178, R174, R170, !PT ;  /* 0x000000aeb2007276 */ /* 0x000fe200078100aa */
[----:B------:R-:W-:Y:S01]  /*9120*/  STL.64 [R1+0x318], R228 ;  /* 0x000318e401007387 */ /* 0x000fe20000100a00 */
[----:B------:R-:W-:Y:S01]  /*9130*/  LOP3.LUT R7, R4, UR27, R19, 0x96, !PT ;  /* 0x0000001b04077c12 */ /* 0x000fe2000f8e9613 */
[----:B------:R-:W-:Y:S01]  /*9140*/  IMAD.WIDE.U32 R12, R12, -0x326172a9, RZ ;  /* 0xcd9e8d570c0c7825 */ /* 0x000fe200078e00ff */
[----:B------:R-:W-:Y:S01]  /*9150*/  FMNMX3.FTZ R4, R2, R135, R129, !PT ;  /* 0x0000008702047276 */ /* 0x000fe20007810081 */
[----:B------:R-:W-:Y:S01]  /*9160*/  STL.64 [R1+0x100], R132 ;  /* 0x0001008401007387 */ /* 0x000fe20000100a00 */
[----:B------:R-:W-:-:S02]  /*9170*/  FMNMX3.FTZ R2, R0, R177, R171, !PT ;  /* 0x000000b100027276 */ /* 0x000fc400078100ab */
[----:B------:R-:W-:Y:S02]  /*9180*/  FMNMX3.FTZ R4, R4, R127, R126, !PT ;  /* 0x0000007f04047276 */ /* 0x000fe4000781007e */
[----:B------:R-:W-:Y:S02]  /*9190*/  FMNMX3.FTZ R2, R2, R169, R165, !PT ;  /* 0x000000a902027276 */ /* 0x000fe400078100a5 */
[----:B------:R-:W-:Y:S02]  /*91a0*/  FMNMX3.FTZ R4, R4, R122, R114, !PT ;  /* 0x0000007a04047276 */ /* 0x000fe40007810072 */
[----:B-1----:R-:W-:Y:S02]  /*91b0*/  LOP3.LUT R8, R8, UR12, R3, 0x96, !PT ;  /* 0x0000000c08087c12 */ /* 0x002fe4000f8e9603 */
[----:B------:R-:W-:Y:S02]  /*91c0*/  FMNMX3.FTZ R3, R199, R197, R195, !PT ;  /* 0x000000c5c7037276 */ /* 0x000fe400078100c3 */
[----:B------:R-:W-:Y:S01]  /*91d0*/  FMNMX3.FTZ R2, R2, R161, R156, !PT ;  /* 0x000000a102027276 */ /* 0x000fe2000781009c */
[----:B------:R-:W-:Y:S01]  /*91e0*/  IMAD.WIDE.U32 R8, R8, -0x2daee0ad, RZ ;  /* 0xd2511f5308087825 */ /* 0x000fe200078e00ff */
        /* <DEDUP_REMOVED lines=28> */
[----:B------:R-:W-:Y:S02]  /*93b0*/  LOP3.LUT R6, R228, UR33, R9, 0x96, !PT ;  /* 0x00000021e4067c12 */ /* 0x000fe4000f8e9609 */
[----:B------:R-:W-:Y:S02]  /*93c0*/  FMNMX3.FTZ R2, R2, R124, R118, !PT ;  /* 0x0000007c02027276 */ /* 0x000fe40007810076 */
[----:B------:R-:W-:Y:S01]  /*93d0*/  FMNMX3.FTZ R4, R5, R128, R123, !PT ;  /* 0x0000008005047276 */ /* 0x000fe2000781007b */
[----:B------:R-:W-:Y:S01]  /*93e0*/  IMAD.WIDE.U32 R20, R6, -0x326172a9, RZ ;  /* 0xcd9e8d5706147825 */ /* 0x000fe200078e00ff */
[----:B------:R-:W-:-:S02]  /*93f0*/  LOP3.LUT R9, R8, UR27, R11, 0x96, !PT ;  /* 0x0000001b08097c12 */ /* 0x000fc4000f8e960b */
[----:B------:R-:W1:Y:S01]  /*9400*/  SHFL.BFLY PT, R8, R38, 0x2, 0x1f ;  /* 0x0c401f0026087f89 */ /* 0x000e6200000e0000 */
        /* <DEDUP_REMOVED lines=17> */
[----:B-1----:R-:W-:Y:S01]  /*9520*/  FMNMX.FTZ R38, R38, R8, !PT ;  /* 0x0000000826267209 */ /* 0x002fe20007810000 */
[----:B------:R-:W1:Y:S01]  /*9530*/  SHFL.BFLY PT, R39, R4, 0x2, 0x1f ;  /* 0x0c401f0004277f89 */ /* 0x000e6200000e0000 */
[----:B------:R-:W-:Y:S01]  /*9540*/  FMNMX3.FTZ R0, R0, R76, R58, !PT ;  /* 0x0000004c00007276 */ /* 0x000fe2000781003a */
[----:B------:R-:W-:Y:S01]  /*9550*/  IMAD.WIDE.U32 R8, R9, -0x326172a9, RZ ;  /* 0xcd9e8d5709087825 */ /* 0x000fe200078e00ff */
[----:B------:R-:W-:-:S02]  /*9560*/  FMNMX.FTZ R37, R47, R37, !PT ;  /* 0x000000252f257209 */ /* 0x000fc40007810000 */
[----:B------:R-:W-:Y:S02]  /*9570*/  LOP3.LUT R3, R190, UR31, R13, 0x96, !PT ;  /* 0x0000001fbe037c12 */ /* 0x000fe4000f8e960d */
[----:B------:R-:W-:Y:S01]  /*9580*/  FMNMX3.FTZ R0, R0, R53, R50, !PT ;  /* 0x0000003500007276 */ /* 0x000fe20007810032 */
[----:B------:R-:W4:Y:S01]  /*9590*/  SHFL.BFLY PT, R13, R38, 0x1, 0x1f ;  /* 0x0c201f00260d7f89 */ /* 0x000f2200000e0000 */
[----:B------:R-:W-:Y:S01]  /*95a0*/  LOP3.LUT R5, R12, UR17, R7, 0x96, !PT ;  /* 0x000000110c057c12 */ /* 0x000fe2000f8e9607 */
[----:B------:R-:W-:Y:S01]  /*95b0*/  IMAD.WIDE.U32 R14, R3, -0x2daee0ad, RZ ;  /* 0xd2511f53030e7825 */ /* 0x000fe200078e00ff */
[----:B------:R-:W-:Y:S01]  /*95c0*/  FMNMX.FTZ R0, R49, R0, !PT ;  /* 0x0000000031007209 */ /* 0x000fe20007810000 */
[----:B------:R-:W2:Y:S01]  /*95d0*/  SHFL.BFLY PT, R12, R37, 0x2, 0x1f ;  /* 0x0c401f00250c7f89 */ /* 0x000ea200000e0000 */
[----:B------:R-:W-:Y:S01]  /*95e0*/  LOP3.LUT R2, R132, UR31, R21, 0x96, !PT ;  /* 0x0000001f84027c12 */ /* 0x000fe2000f8e9615 */
[----:B------:R-:W-:Y:S01]  /*95f0*/  IMAD.WIDE.U32 R16, R5, -0x2daee0ad, RZ ;  /* 0xd2511f5305107825 */ /* 0x000fe200078e00ff */
[----:B------:R-:W-:Y:S01]  /*9600*/  LOP3.LUT R7, R20, UR17, R9, 0x96, !PT ;  /* 0x0000001114077c12 */ /* 0x000fe2000f8e9609 */
[----:B------:R-:W3:Y:S01]  /*9610*/  SHFL.BFLY PT, R36, R0, 0x2, 0x1f ;  /* 0x0c401f0000247f89 */ /* 0x000ee200000e0000 */
[----:B------:R-:W-:Y:S01]  /*9620*/  LOP3.LUT R5, R18, UR16, R15, 0x96, !PT ;  /* 0x0000001012057c12 */ /* 0x000fe2000f8e960f */
[----:B------:R-:W-:Y:S01]  /*9630*/  IMAD.WIDE.U32 R2, R2, -0x2daee0ad, RZ ;  /* 0xd2511f5302027825 */ /* 0x000fe200078e00ff */
[----:B------:R-:W-:-:S03]  /*9640*/  LOP3.LUT R9, R14, UR14, R17, 0x96, !PT ;  /* 0x0000000e0e097c12 */ /* 0x000fc6000f8e9611 */
[----:B------:R-:W-:Y:S01]  /*9650*/  IMAD.WIDE.U32 R14, R7, -0x2daee0ad, RZ ;  /* 0xd2511f53070e7825 */ /* 0x000fe200078e00ff */
[----:B------:R-:W-:Y:S02]  /*9660*/  LOP3.LUT R3, R10, UR16, R3, 0x96, !PT ;  /* 0x000000100a037c12 */ /* 0x000fe4000f8e9603 */
[----:B-1----:R-:W-:Y:S01]  /*9670*/  FMNMX.FTZ R39, R4, R39, !PT ;  /* 0x0000002704277209 */ /* 0x002fe20007810000 */
[----:B------:R-:W-:-:S04]  /*9680*/  IMAD.WIDE.U32 R4, R5, -0x326172a9, RZ ;  /* 0xcd9e8d5705047825 */ /* 0x000fc800078e00ff */
[----:B------:R-:W1:Y:S01]  /*9690*/  SHFL.BFLY PT, R7, R39, 0x1, 0x1f ;  /* 0x0c201f0027077f89 */ /* 0x000e6200000e0000 */
[----:B------:R-:W-:Y:S01]  /*96a0*/  IMAD.WIDE.U32 R10, R3, -0x326172a9, RZ ;  /* 0xcd9e8d57030a7825 */ /* 0x000fe200078e00ff */
[----:B----4-:R-:W-:Y:S02]  /*96b0*/  FMNMX.FTZ R38, R38, R13, !PT ;  /* 0x0000000d26267209 */ /* 0x010fe40007810000 */
[----:B------:R-:W-:Y:S01]  /*96c0*/  LOP3.LUT R6, R6, UR15, R5, 0x96, !PT ;  /* 0x0000000f06067c12 */ /* 0x000fe2000f8e9605 */
[----:B------:R-:W-:Y:S01]  /*96d0*/  IMAD.WIDE.U32 R242, R9, -0x326172a9, RZ ;  /* 0xcd9e8d5709f27825 */ /* 0x000fe200078e00ff */
[----:B--2---:R-:W-:-:S03]  /*96e0*/  FMNMX.FTZ R37, R37, R12, !PT ;  /* 0x0000000c25257209 */ /* 0x004fc60007810000 */
[C---:B------:R-:W-:Y:S01]  /*96f0*/  FMUL.FTZ R3, R38.reuse, UR37 ;  /* 0x0000002526037c20 */ /* 0x040fe20008410000 */
[----:B------:R-:W-:Y:S01]  /*9700*/  FSETP.NEU.FTZ.AND P0, PT, R38, -INF , PT ;  /* 0xff8000002600780b */ /* 0x000fe20003f1d000 */
[----:B------:R-:W-:Y:S01]  /*9710*/  IMAD.WIDE.U32 R86, R6, -0x2daee0ad, RZ ;  /* 0xd2511f5306567825 */ /* 0x000fe200078e00ff */
[----:B---3--:R-:W-:Y:S01]  /*9720*/  FMNMX.FTZ R36, R0, R36, !PT ;  /* 0x0000002400247209 */ /* 0x008fe20007810000 */
[----:B------:R-:W2:Y:S01]  /*9730*/  SHFL.BFLY PT, R5, R37, 0x1, 0x1f ;  /* 0x0c201f0025057f89 */ /* 0x000ea200000e0000 */
[----:B------:R-:W-:Y:S02]  /*9740*/  PRMT R0, R242, 0x7771, RZ ;  /* 0x00007771f2007816 */ /* 0x000fe400000000ff */
[----:B------:R-:W-:Y:S01]  /*9750*/  FSEL R3, R3, RZ, P0 ;  /* 0x000000ff03037208 */ /* 0x000fe20000000000 */
[----:B------:R-:W3:Y:S01]  /*9760*/  SHFL.BFLY PT, R6, R36, 0x1, 0x1f ;  /* 0x0c201f0024067f89 */ /* 0x000ee200000e0000 */
[----:B------:R-:W-:Y:S02]  /*9770*/  LOP3.LUT R62, R4, UR13, R243, 0x96, !PT ;  /* 0x0000000d043e7c12 */ /* 0x000fe4000f8e96f3 */
[----:B------:R-:W-:Y:S01]  /*9780*/  ISETP.GT.U32.AND P4, PT, R0, UR36, PT ;  /* 0x0000002400007c0c */ /* 0x000fe2000bf84070 */
[--C-:B------:R-:W-:Y:S01]  /*9790*/  FFMA.FTZ R0, R104, UR37, -R3.reuse ;  /* 0x0000002568007c23 */ /* 0x100fe20008010803 */
[----:B------:R-:W-:Y:S01]  /*97a0*/  FFMA.FTZ R4, R23, UR37, -R3 ;  /* 0x0000002517047c23 */ /* 0x000fe20008010803 */
[----:B------:R-:W-:Y:S01]  /*97b0*/  LOP3.LUT R9, R2, UR14, R15, 0x96, !PT ;  /* 0x0000000e02097c12 */ /* 0x000fe2000f8e960f */
[----:B------:R-:W-:Y:S01]  /*97c0*/  STL [R1+0x378], R38 ;  /* 0x0003782601007387 */ /* 0x000fe20000100800 */
[----:B------:R4:W-:Y:S01]  /*97d0*/  MUFU.EX2 R163, R0 ;  /* 0x0000000000a37308 */ /* 0x0009e20000000800 */
[----:B-1----:R-:W-:-:S02]  /*97e0*/  FMNMX.FTZ R39, R39, R7, !PT ;  /* 0x0000000727277209 */ /* 0x002fc40007810000 */
[C---:B------:R-:W-:Y:S01]  /*97f0*/  PRMT R2, R242.reuse, 0x7770, RZ ;  /* 0x00007770f2027816 */ /* 0x040fe200000000ff */
[----:B------:R1:W3:Y:S01]  /*9800*/  MUFU.EX2 R176, R4 ;  /* 0x0000000400b07308 */ /* 0x0002e20000000800 */
[----:B------:R-:W-:Y:S01]  /*9810*/  FSETP.NEU.FTZ.AND P0, PT, R39, -INF , PT ;  /* 0xff8000002700780b */ /* 0x000fe20003f1d000 */
[----:B------:R-:W-:Y:S01]  /*9820*/  STL [R1+0x37c], R39 ;  /* 0x00037c2701007387 */ /* 0x000fe20000100800 */
[----:B------:R-:W-:Y:S01]  /*9830*/  PRMT R7, R242, 0x7772, RZ ;  /* 0x00007772f2077816 */ /* 0x000fe200000000ff */
[----:B------:R-:W-:Y:S01]  /*9840*/  IMAD.WIDE.U32 R60, R9, -0x326172a9, RZ ;  /* 0xcd9e8d57093c7825 */ /* 0x000fe200078e00ff */
[----:B------:R-:W-:Y:S01]  /*9850*/  ISETP.LE.U32.AND P3, PT, R2, UR36, PT ;  /* 0x0000002402007c0c */ /* 0x000fe2000bf63070 */
[----:B------:R-:W-:Y:S01]  /*9860*/  STL [R1+0x3a8], R242 ;  /* 0x0003a8f201007387 */ /* 0x000fe20000100800 */
[----:B------:R-:W-:Y:S02]  /*9870*/  ISETP.GT.U32.AND P5, PT, R7, UR36, PT ;  /* 0x0000002407007c0c */ /* 0x000fe4000bfa4070 */
[----:B--2---:R-:W-:-:S02]  /*9880*/  FMNMX.FTZ R37, R37, R5, !PT ;  /* 0x0000000525257209 */ /* 0x004fc40007810000 */
[----:B----4-:R-:W-:Y:S02]  /*9890*/  PRMT R0, R62, 0x7632, R0 ;  /* 0x000076323e007816 */ /* 0x010fe40000000000 */
[----:B------:R-:W-:Y:S01]  /*98a0*/  SHF.R.U32.HI R2, RZ, 0x18, R62 ;  /* 0x00000018ff027819 */ /* 0x000fe2000001163e */
[----:B-1----:R-:W-:Y:S01]  /*98b0*/  FMUL.FTZ R4, R39, UR37 ;  /* 0x0000002527047c20 */ /* 0x002fe20008410000 */
[----:B------:R-:W-:Y:S01]  /*98c0*/  LOP3.LUT R0, R0, 0xff, RZ, 0xc0, !PT ;  /* 0x000000ff00007812 */ /* 0x000fe200078ec0ff */
[----:B------:R-:W-:Y:S01]  /*98d0*/  STL [R1+0x380], R37 ;  /* 0x0003802501007387 */ /* 0x000fe20000100800 */
[----:B---3--:R-:W-:Y:S02]  /*98e0*/  F2FP.BF16.F32.PACK_AB R5, R176, R163 ;  /* 0x000000a3b005723e */ /* 0x008fe400000010ff */
[----:B------:R-:W-:Y:S02]  /*98f0*/  ISETP.LE.U32.AND P2, PT, R0, UR36, PT ;  /* 0x0000002400007c0c */ /* 0x000fe4000bf43070 */
[----:B------:R-:W-:-:S02]  /*9900*/  FSEL R4, R4, RZ, P0 ;  /* 0x000000ff04047208 */ /* 0x000fc40000000000 */
[C---:B------:R-:W-:Y:S02]  /*9910*/  PRMT R217, R5.reuse, 0x7610, R217 ;  /* 0x0000761005d97816 */ /* 0x040fe400000000d9 */
[----:B------:R-:W-:Y:S01]  /*9920*/  PRMT R216, R5, 0x7632, R216 ;  /* 0x0000763205d87816 */ /* 0x000fe200000000d8 */
[--C-:B------:R-:W-:Y:S01]  /*9930*/  FFMA.FTZ R0, R57, UR37, -R4.reuse ;  /* 0x0000002539007c23 */ /* 0x100fe20008010804 */
[----:B------:R-:W-:Y:S01]  /*9940*/  FFMA.FTZ R7, R56, UR37, -R4 ;  /* 0x0000002538077c23 */ /* 0x000fe20008010804 */
[----:B------:R-:W-:Y:S01]  /*9950*/  ISETP.LE.U32.AND P1, PT, R2, UR36, PT ;  /* 0x0000002402007c0c */ /* 0x000fe2000bf23070 */
[----:B------:R-:W-:Y:S01]  /*9960*/  FMUL.FTZ R2, R37, UR37 ;  /* 0x0000002525027c20 */ /* 0x000fe20008410000 */
[----:B------:R1:W-:Y:S01]  /*9970*/  MUFU.EX2 R221, R0 ;  /* 0x0000000000dd7308 */ /* 0x0003e20000000800 */
[----:B------:R-:W-:Y:S01]  /*9980*/  FMNMX.FTZ R36, R36, R6, !PT ;  /* 0x0000000624247209 */ /* 0x000fe20007810000 */
[----:B------:R-:W-:Y:S01]  /*9990*/  @!P2 HFMA2.BF16_V2 R22, -RZ.H0_H0, RZ.H0_H0, -R217.H0_H0 ;  /* 0x200000ffff16a231 */ /* 0x000fe200003409d9 */
[----:B------:R-:W-:Y:S01]  /*99a0*/  PRMT R5, R217, 0x5410, R216 ;  /* 0x00005410d9057816 */ /* 0x000fe200000000d8 */
[----:B------:R2:W-:Y:S01]  /*99b0*/  MUFU.EX2 R160, R7 ;  /* 0x0000000700a07308 */ /* 0x0005e20000000800 */
[----:B------:R-:W-:Y:S01]  /*99c0*/  FSETP.NEU.FTZ.AND P0, PT, R37, -INF , PT ;  /* 0xff8000002500780b */ /* 0x000fe20003f1d000 */
[----:B------:R-:W-:Y:S01]  /*99d0*/  FMUL.FTZ R6, R36, UR37 ;  /* 0x0000002524067c20 */ /* 0x000fe20008410000 */
[----:B------:R-:W-:Y:S01]  /*99e0*/  @!P2 PRMT R217, R22, 0x5410, RZ ;  /* 0x0000541016d9a816 */ /* 0x000fe200000000ff */
[----:B------:R-:W-:Y:S01]  /*99f0*/  STL [R1+0x384], R36 ;  /* 0x0003842401007387 */ /* 0x000fe20000100800 */
[----:B------:R-:W-:-:S02]  /*9a00*/  FSEL R2, R2, RZ, P0 ;  /* 0x000000ff02027208 */ /* 0x000fc40000000000 */
[----:B------:R-:W-:Y:S01]  /*9a10*/  FSETP.NEU.FTZ.AND P0, PT, R36, -INF , PT ;  /* 0xff8000002400780b */ /* 0x000fe20003f1d000 */
[----:B------:R-:W-:Y:S01]  /*9a20*/  STL [R1+0x3ac], R217 ;  /* 0x0003acd901007387 */ /* 0x000fe20000100800 */
[----:B------:R-:W-:Y:S01]  /*9a30*/  LOP3.LUT R61, R10, UR13, R61, 0x96, !PT ;  /* 0x0000000d0a3d7c12 */ /* 0x000fe2000f8e963d */
[----:B------:R-:W-:Y:S01]  /*9a40*/  @!P1 HFMA2.BF16_V2 R23, -RZ.H0_H0, RZ.H0_H0, -R216.H0_H0 ;  /* 0x200000ffff179231 */ /* 0x000fe200003409d8 */
[----:B-1----:R-:W-:Y:S01]  /*9a50*/  FSEL R0, R6, RZ, P0 ;  /* 0x000000ff06007208 */ /* 0x002fe20000000000 */
[----:B------:R1:W-:Y:S01]  /*9a60*/  STL [R1+0x1cc], R5 ;  /* 0x0001cc0501007387 */ /* 0x0003e20000100800 */
[----:B------:R-:W-:Y:S01]  /*9a70*/  FFMA.FTZ R6, R105, UR37, -R3 ;  /* 0x0000002569067c23 */ /* 0x000fe20008010803 */
[----:B--2---:R-:W-:Y:S02]  /*9a80*/  PRMT R7, R61, 0x7632, R7 ;  /* 0x000076323d077816 */ /* 0x004fe40000000007 */
[----:B------:R-:W-:Y:S01]  /*9a90*/  LOP3.LUT R8, R8, UR15, R11, 0x96, !PT ;  /* 0x0000000f08087c12 */ /* 0x000fe2000f8e960b */
[----:B------:R2:W-:Y:S01]  /*9aa0*/  MUFU.EX2 R247, R6 ;  /* 0x0000000600f77308 */ /* 0x0005e20000000800 */
[----:B------:R-:W-:-:S02]  /*9ab0*/  @!P1 PRMT R216, R23, 0x5410, RZ ;  /* 0x0000541017d89816 */ /* 0x000fc400000000ff */
[----:B------:R-:W-:Y:S01]  /*9ac0*/  LOP3.LUT R100, R16, UR6, R87, 0x96, !PT ;  /* 0x0000000610647c12 */ /* 0x000fe2000f8e9657 */
[----:B------:R-:W-:-:S04]  /*9ad0*/  IMAD.WIDE.U32 R98, R8, -0x2daee0ad, RZ ;  /* 0xd2511f5308627825 */ /* 0x000fc800078e00ff */
[--C-:B------:R-:W-:Y:S01]  /*9ae0*/  FFMA.FTZ R8, R112, UR37, -R0.reuse ;  /* 0x0000002570087c23 */ /* 0x100fe20008010800 */
[----:B------:R-:W-:Y:S01]  /*9af0*/  STL [R1+0x3b0], R216 ;  /* 0x0003b0d801007387 */ /* 0x000fe20000100800 */
[----:B------:R-:W-:Y:S02]  /*9b00*/  PRMT R9, R60, 0x7771, RZ ;  /* 0x000077713c097816 */ /* 0x000fe400000000ff */
[----:B------:R3:W-:Y:S01]  /*9b10*/  MUFU.EX2 R87, R8 ;  /* 0x0000000800577308 */ /* 0x0007e20000000800 */
[----:B------:R-:W-:Y:S02]  /*9b20*/  LOP3.LUT R93, R14, UR6, R99, 0x96, !PT ;  /* 0x000000060e5d7c12 */ /* 0x000fe4000f8e9663 */
[----:B------:R-:W-:Y:S01]  /*9b30*/  PRMT R11, R242, 0x7773, RZ ;  /* 0x00007773f20b7816 */ /* 0x000fe200000000ff */
[----:B--2---:R-:W-:-:S04]  /*9b40*/  FFMA.FTZ R6, R109, UR37, -R0 ;  /* 0x000000256d067c23 */ /* 0x004fc80008010800 */
[----:B------:R2:W4:Y:S01]  /*9b50*/  MUFU.EX2 R208, R6 ;  /* 0x0000000600d07308 */ /* 0x0005220000000800 */
[----:B-1----:R-:W-:Y:S01]  /*9b60*/  FFMA.FTZ R5, R106, UR37, -R3 ;  /* 0x000000256a057c23 */ /* 0x002fe20008010803 */
[----:B---3--:R-:W-:-:S03]  /*9b70*/  FFMA.FTZ R8, R110, UR37, -R2 ;  /* 0x000000256e087c23 */ /* 0x008fc60008010802 */
[----:B------:R1:W3:Y:S04]  /*9b80*/  MUFU.EX2 R209, R5 ;  /* 0x0000000500d17308 */ /* 0x0002e80000000800 */
[----:B------:R-:W-:Y:S01]  /*9b90*/  MUFU.EX2 R213, R8 ;  /* 0x0000000800d57308 */ /* 0x000fe20000000800 */
[----:B--2---:R-:W-:Y:S02]  /*9ba0*/  SHF.R.U32.HI R6, RZ, 0x18, R61 ;  /* 0x00000018ff067819 */ /* 0x004fe4000001163d */
[----:B----4-:R-:W-:Y:S02]  /*9bb0*/  F2FP.BF16.F32.PACK_AB R168, R208, R87 ;  /* 0x00000057d0a8723e */ /* 0x010fe400000010ff */
[----:B------:R-:W-:Y:S02]  /*9bc0*/  ISETP.LE.U32.AND P1, PT, R6, UR36, PT ;  /* 0x0000002406007c0c */ /* 0x000fe4000bf23070 */
[----:B-1----:R-:W-:-:S02]  /*9bd0*/  F2FP.BF16.F32.PACK_AB R5, R160, R221 ;  /* 0x000000dda005723e */ /* 0x002fc400000010ff */
[----:B------:R-:W-:Y:S02]  /*9be0*/  PRMT R217, R168, 0x7610, R217 ;  /* 0x00007610a8d97816 */ /* 0x000fe400000000d9 */
[C---:B------:R-:W-:Y:S02]  /*9bf0*/  PRMT R206, R5.reuse, 0x7610, R206 ;  /* 0x0000761005ce7816 */ /* 0x040fe400000000ce */
[----:B------:R-:W-:Y:S02]  /*9c00*/  PRMT R205, R5, 0x7632, R205 ;  /* 0x0000763205cd7816 */ /* 0x000fe400000000cd */
[----:B------:R-:W-:Y:S01]  /*9c10*/  LOP3.LUT R5, R7, 0xff, RZ, 0xc0, !PT ;  /* 0x000000ff07057812 */ /* 0x000fe200078ec0ff */
[----:B------:R-:W-:Y:S01]  /*9c20*/  @!P3 HFMA2.BF16_V2 R25, -RZ.H0_H0, RZ.H0_H0, -R206.H0_H0 ;  /* 0x200000ffff19b231 */ /* 0x000fe200003409ce */
[----:B------:R-:W-:Y:S01]  /*9c30*/  PRMT R10, R206, 0x5410, R205 ;  /* 0x00005410ce0a7816 */ /* 0x000fe200000000cd */
[----:B------:R-:W-:Y:S01]  /*9c40*/  @P4 HFMA2.BF16_V2 R24, -RZ.H0_H0, RZ.H0_H0, -R205.H0_H0 ;  /* 0x200000ffff184231 */ /* 0x000fe200003409cd */
[----:B------:R-:W-:Y:S01]  /*9c50*/  ISETP.LE.U32.AND P2, PT, R5, UR36, PT ;  /* 0x0000002405007c0c */ /* 0x000fe2000bf43070 */
[----:B------:R-:W-:Y:S01]  /*9c60*/  IMAD.MOV.U32 R5, RZ, RZ, R60 ;  /* 0x000000ffff057224 */ /* 0x000fe200078e003c */
[----:B------:R-:W-:Y:S01]  /*9c70*/  @!P3 PRMT R206, R25, 0x5410, RZ ;  /* 0x0000541019ceb816 */ /* 0x000fe200000000ff */
[--C-:B------:R-:W-:Y:S01]  /*9c80*/  @!P1 HFMA2.BF16_V2 R28, -RZ.H0_H0, RZ.H0_H0, -R168.reuse.H1_H1 ;  /* 0x200000ffff1c9231 */ /* 0x100fe200003609a8 */
[----:B------:R-:W-:Y:S01]  /*9c90*/  @P4 PRMT R205, R24, 0x5410, RZ ;  /* 0x0000541018cd4816 */ /* 0x000fe200000000ff */
[----:B------:R-:W-:Y:S01]  /*9ca0*/  FFMA.FTZ R7, R43, UR37, -R2 ;  /* 0x000000252b077c23 */ /* 0x000fe20008010802 */
[----:B------:R-:W-:Y:S01]  /*9cb0*/  LOP3.LUT R6, R5, 0xff, RZ, 0xc0, !PT ;  /* 0x000000ff05067812 */ /* 0x000fe200078ec0ff */
[----:B------:R-:W-:Y:S01]  /*9cc0*/  STL [R1+0x3b4], R206 ;  /* 0x0003b4ce01007387 */ /* 0x000fe20000100800 */
[----:B---3--:R-:W-:Y:S01]  /*9cd0*/  F2FP.BF16.F32.PACK_AB R5, R247, R209 ;  /* 0x000000d1f705723e */ /* 0x008fe200000010ff */
[----:B------:R1:W2:Y:S01]  /*9ce0*/  MUFU.EX2 R115, R7 ;  /* 0x0000000700737308 */ /* 0x0002a20000000800 */
[----:B------:R-:W-:Y:S01]  /*9cf0*/  ISETP.LE.U32.AND P0, PT, R6, UR36, PT ;  /* 0x0000002406007c0c */ /* 0x000fe2000bf03070 */
[----:B------:R-:W-:Y:S01]  /*9d00*/  FFMA.FTZ R6, R111, UR37, -R0 ;  /* 0x000000256f067c23 */ /* 0x000fe20008010800 */
[C---:B------:R-:W-:Y:S01]  /*9d10*/  PRMT R220, R5.reuse, 0x7610, R220 ;  /* 0x0000761005dc7816 */ /* 0x040fe200000000dc */
[----:B------:R-:W-:Y:S01]  /*9d20*/  STL [R1+0x3c0], R205 ;  /* 0x0003c0cd01007387 */ /* 0x000fe20000100800 */
[----:B------:R-:W-:Y:S01]  /*9d30*/  PRMT R219, R5, 0x7632, R219 ;  /* 0x0000763205db7816 */ /* 0x000fe200000000db */
[----:B------:R3:W-:Y:S01]  /*9d40*/  MUFU.EX2 R148, R6 ;  /* 0x0000000600947308 */ /* 0x0007e20000000800 */
[----:B------:R-:W-:Y:S01]  /*9d50*/  @!P2 HFMA2.BF16_V2 R26, -RZ.H0_H0, RZ.H0_H0, -R168.H0_H0 ;  /* 0x200000ffff1aa231 */ /* 0x000fe200003409a8 */
[----:B------:R-:W-:Y:S01]  /*9d60*/  PRMT R5, R60, 0x7772, RZ ;  /* 0x000077723c057816 */ /* 0x000fe200000000ff */
[----:B------:R-:W-:Y:S01]  /*9d70*/  @P5 HFMA2.BF16_V2 R27, -RZ.H0_H0, RZ.H0_H0, -R220.H0_H0 ;  /* 0x200000ffff1b5231 */ /* 0x000fe200003409dc */
[----:B------:R-:W-:-:S02]  /*9d80*/  PRMT R245, R220, 0x5410, R219 ;  /* 0x00005410dcf57816 */ /* 0x000fc400000000db */
[----:B------:R-:W-:Y:S02]  /*9d90*/  ISETP.GT.U32.AND P6, PT, R5, UR36, PT ;  /* 0x0000002405007c0c */ /* 0x000fe4000bfc4070 */
[----:B------:R-:W-:Y:S01]  /*9da0*/  @P5 PRMT R220, R27, 0x5410, RZ ;  /* 0x000054101bdc5816 */ /* 0x000fe200000000ff */
[----:B-1----:R-:W-:Y:S01]  /*9db0*/  FFMA.FTZ R7, R117, UR37, -R0 ;  /* 0x0000002575077c23 */ /* 0x002fe20008010800 */
[----:B------:R-:W-:Y:S02]  /*9dc0*/  PRMT R5, R60, 0x7773, RZ ;  /* 0x000077733c057816 */ /* 0x000fe400000000ff */
[----:B------:R-:W-:Y:S01]  /*9dd0*/  @!P2 PRMT R217, R26, 0x5410, RZ ;  /* 0x000054101ad9a816 */ /* 0x000fe200000000ff */
[----:B------:R-:W-:Y:S01]  /*9de0*/  STL [R1+0x3c4], R220 ;  /* 0x0003c4dc01007387 */ /* 0x000fe20000100800 */
[----:B---3--:R-:W-:Y:S01]  /*9df0*/  PRMT R6, R168, 0x7632, R6 ;  /* 0x00007632a8067816 */ /* 0x008fe20000000006 */
[----:B------:R1:W3:Y:S01]  /*9e00*/  MUFU.EX2 R215, R7 ;  /* 0x0000000700d77308 */ /* 0x0002e20000000800 */
[----:B--2---:R-:W-:Y:S01]  /*9e10*/  F2FP.BF16.F32.PACK_AB R201, R115, R213 ;  /* 0x000000d573c9723e */ /* 0x004fe200000010ff */
[----:B------:R-:W-:Y:S04]  /*9e20*/  STL [R1+0x3c8], R60 ;  /* 0x0003c83c01007387 */ /* 0x000fe80000100800 */
[----:B------:R2:W-:Y:S04]  /*9e30*/  STL [R1+0x3cc], R168 ;  /* 0x0003cca801007387 */ /* 0x0005e80000100800 */
[----:B------:R4:W-:Y:S04]  /*9e40*/  STL.S16 [R1+0x124], R6 ;  /* 0x0001240601007387 */ /* 0x0009e80000100600 */
[----:B--2---:R2:W2:Y:S01]  /*9e50*/  LDL.LU R168, [R1+0x124] ;  /* 0x0001240001a87983 */ /* 0x0044a20000300800 */
[----:B------:R-:W-:Y:S01]  /*9e60*/  ISETP.GT.U32.AND P5, PT, R5, UR36, PT ;  /* 0x0000002405007c0c */ /* 0x000fe2000bfa4070 */
[----:B-1----:R-:W-:Y:S01]  /*9e70*/  IMAD.MOV.U32 R7, RZ, RZ, R98 ;  /* 0x000000ffff077224 */ /* 0x002fe200078e0062 */
[----:B------:R-:W-:Y:S01]  /*9e80*/  LOP3.LUT R5, R93, 0xff, RZ, 0xc0, !PT ;  /* 0x000000ff5d057812 */ /* 0x000fe200078ec0ff */
[--C-:B----4-:R-:W-:Y:S01]  /*9e90*/  FFMA.FTZ R6, R116, UR37, -R2.reuse ;  /* 0x0000002574067c23 */ /* 0x110fe20008010802 */
[----:B------:R-:W-:Y:S01]  /*9ea0*/  ISETP.GT.U32.AND P2, PT, R9, UR36, PT ;  /* 0x0000002409007c0c */ /* 0x000fe2000bf44070 */
[--C-:B------:R-:W-:Y:S01]  /*9eb0*/  @!P0 HFMA2.BF16_V2 R29, -RZ.H0_H0, RZ.H0_H0, -R201.reuse.H0_H0 ;  /* 0x200000ffff1d8231 */ /* 0x100fe200003409c9 */
[----:B------:R-:W-:Y:S01]  /*9ec0*/  ISETP.LE.U32.AND P4, PT, R5, UR36, PT ;  /* 0x0000002405007c0c */ /* 0x000fe2000bf83070 */
[----:B------:R-:W-:Y:S01]  /*9ed0*/  FFMA.FTZ R5, R40, UR37, -R2 ;  /* 0x0000002528057c23 */ /* 0x000fe20008010802 */
[----:B------:R1:W-:Y:S01]  /*9ee0*/  MUFU.EX2 R226, R6 ;  /* 0x0000000600e27308 */ /* 0x0003e20000000800 */
[----:B------:R-:W-:Y:S01]  /*9ef0*/  LOP3.LUT R8, R7, 0xff, RZ, 0xc0, !PT ;  /* 0x000000ff07087812 */ /* 0x000fe200078ec0ff */
[--C-:B------:R-:W-:Y:S01]  /*9f00*/  FFMA.FTZ R17, R157, UR37, -R3.reuse ;  /* 0x000000259d117c23 */ /* 0x100fe20008010803 */
[C---:B------:R-:W-:Y:S01]  /*9f10*/  PRMT R12, R201.reuse, 0x7632, R12 ;  /* 0x00007632c90c7816 */ /* 0x040fe2000000000c */
[----:B------:R4:W4:Y:S01]  /*9f20*/  MUFU.EX2 R232, R5 ;  /* 0x0000000500e87308 */ /* 0x0009220000000800 */
[----:B------:R-:W-:Y:S01]  /*9f30*/  PRMT R222, R201, 0x7610, R222 ;  /* 0x00007610c9de7816 */ /* 0x000fe200000000de */
[--C-:B------:R-:W-:Y:S01]  /*9f40*/  FFMA.FTZ R14, R167, UR37, -R3.reuse ;  /* 0x00000025a70e7c23 */ /* 0x100fe20008010803 */
[----:B---3--:R-:W-:Y:S01]  /*9f50*/  F2FP.BF16.F32.PACK_AB R203, R148, R215 ;  /* 0x000000d794cb723e */ /* 0x008fe200000010ff */
[--C-:B------:R-:W-:Y:S01]  /*9f60*/  FFMA.FTZ R16, R164, UR37, -R3.reuse ;  /* 0x00000025a4107c23 */ /* 0x100fe20008010803 */
[----:B------:R-:W-:Y:S01]  /*9f70*/  @P2 HFMA2.BF16_V2 R30, -RZ.H0_H0, RZ.H0_H0, -R201.H1_H1 ;  /* 0x200000ffff1e2231 */ /* 0x000fe200003609c9 */
[----:B------:R-:W-:Y:S01]  /*9f80*/  @!P0 PRMT R222, R29, 0x5410, RZ ;  /* 0x000054101dde8816 */ /* 0x000fe200000000ff */
[--C-:B------:R-:W-:Y:S01]  /*9f90*/  FFMA.FTZ R19, R166, UR37, -R3.reuse ;  /* 0x00000025a6137c23 */ /* 0x100fe20008010803 */
[--C-:B------:R-:W-:Y:S01]  /*9fa0*/  @P5 HFMA2.BF16_V2 R33, -RZ.H0_H0, RZ.H0_H0, -R203.reuse.H1_H1 ;  /* 0x200000ffff215231 */ /* 0x100fe200003609cb */
[----:B------:R-:W-:Y:S01]  /*9fb0*/  PRMT R188, R203, 0x7632, R188 ;  /* 0x00007632cbbc7816 */ /* 0x000fe200000000bc */
[----:B------:R-:W-:Y:S01]  /*9fc0*/  @P6 HFMA2.BF16_V2 R31, -RZ.H0_H0, RZ.H0_H0, -R203.H0_H0 ;  /* 0x200000ffff1f6231 */ /* 0x000fe200003409cb */
[----:B-1----:R-:W-:Y:S01]  /*9fd0*/  PRMT R6, R93, 0x7632, R6 ;  /* 0x000076325d067816 */ /* 0x002fe20000000006 */
[--C-:B------:R-:W-:Y:S01]  /*9fe0*/  FFMA.FTZ R18, R159, UR37, -R3.reuse ;  /* 0x000000259f127c23 */ /* 0x100fe20008010803 */
[----:B------:R-:W-:Y:S01]  /*9ff0*/  @P2 PRMT R12, R30, 0x5410, RZ ;  /* 0x000054101e0c2816 */ /* 0x000fe200000000ff */
[--C-:B------:R-:W-:Y:S01]  /*a000*/  FFMA.FTZ R27, R155, UR37, -R3.reuse ;  /* 0x000000259b1b7c23 */ /* 0x100fe20008010803 */
[----:B----4-:R-:W-:Y:S01]  /*a010*/  LOP3.LUT R5, R93, 0xffff, RZ, 0xc0, !PT ;  /* 0x0000ffff5d057812 */ /* 0x010fe200078ec0ff */
[--C-:B------:R-:W-:Y:S01]  /*a020*/  FFMA.FTZ R26, R152, UR37, -R3.reuse ;  /* 0x00000025981a7c23 */ /* 0x100fe20008010803 */
[----:B------:R-:W-:Y:S01]  /*a030*/  F2FP.BF16.F32.PACK_AB R224, R232, R226 ;  /* 0x000000e2e8e0723e */ /* 0x000fe200000010ff */
[----:B------:R-:W-:Y:S01]  /*a040*/  FFMA.FTZ R25, R150, UR37, -R3 ;  /* 0x0000002596197c23 */ /* 0x000fe20008010803 */
[----:B------:R-:W-:Y:S01]  /*a050*/  SHF.R.U32.HI R7, RZ, 0x8, R5 ;  /* 0x00000008ff077819 */ /* 0x000fe20000011605 */
[--C-:B------:R-:W-:Y:S01]  /*a060*/  FFMA.FTZ R13, R127, UR37, -R3.reuse ;  /* 0x000000257f0d7c23 */ /* 0x100fe20008010803 */
[----:B------:R-:W-:Y:S01]  /*a070*/  LOP3.LUT R5, R6, 0xff, RZ, 0xc0, !PT ;  /* 0x000000ff06057812 */ /* 0x000fe200078ec0ff */
[----:B------:R-:W-:Y:S01]  /*a080*/  FFMA.FTZ R6, R120, UR37, -R0 ;  /* 0x0000002578067c23 */ /* 0x000fe20008010800 */
[----:B------:R-:W-:Y:S01]  /*a090*/  @!P4 HFMA2.BF16_V2 R40, -RZ.H0_H0, RZ.H0_H0, -R224.H0_H0 ;  /* 0x200000ffff28c231 */ /* 0x000fe200003409e0 */
[----:B------:R-:W-:Y:S01]  /*a0a0*/  PRMT R60, R224, 0x7610, R60 ;  /* 0x00007610e03c7816 */ /* 0x000fe2000000003c */
[----:B------:R-:W-:Y:S01]  /*a0b0*/  FFMA.FTZ R136, R126, UR37, -R3 ;  /* 0x000000257e887c23 */ /* 0x000fe20008010803 */
[----:B------:R1:W-:Y:S01]  /*a0c0*/  MUFU.EX2 R234, R6 ;  /* 0x0000000600ea7308 */ /* 0x0003e20000000800 */
[----:B------:R-:W-:Y:S01]  /*a0d0*/  PRMT R9, R224, 0x7632, R9 ;  /* 0x00007632e0097816 */ /* 0x000fe20000000009 */
[--C-:B------:R-:W-:Y:S01]  /*a0e0*/  FFMA.FTZ R145, R122, UR37, -R3.reuse ;  /* 0x000000257a917c23 */ /* 0x100fe20008010803 */
[----:B------:R-:W-:Y:S01]  /*a0f0*/  @!P4 PRMT R60, R40, 0x5410, RZ ;  /* 0x00005410283cc816 */ /* 0x000fe200000000ff */
[--C-:B------:R-:W-:Y:S01]  /*a100*/  FFMA.FTZ R56, R114, UR37, -R3.reuse ;  /* 0x0000002572387c23 */ /* 0x100fe20008010803 */
[----:B------:R-:W-:Y:S01]  /*a110*/  @P5 PRMT R188, R33, 0x5410, RZ ;  /* 0x0000541021bc5816 */ /* 0x000fe200000000ff */
[--C-:B------:R-:W-:Y:S01]  /*a120*/  FFMA.FTZ R57, R108, UR37, -R3.reuse ;  /* 0x000000256c397c23 */ /* 0x100fe20008010803 */
[----:B------:R-:W-:Y:S01]  /*a130*/  ISETP.GT.U32.AND P5, PT, R11, UR36, PT ;  /* 0x000000240b007c0c */ /* 0x000fe2000bfa4070 */
[--C-:B------:R-:W-:Y:S01]  /*a140*/  FFMA.FTZ R11, R129, UR37, -R3.reuse ;  /* 0x00000025810b7c23 */ /* 0x100fe20008010803 */
[----:B------:R-:W-:Y:S01]  /*a150*/  PRMT R216, R203, 0x7610, R216 ;  /* 0x00007610cbd87816 */ /* 0x000fe200000000d8 */
[--C-:B------:R-:W-:Y:S01]  /*a160*/  FFMA.FTZ R106, R92, UR37, -R3.reuse ;  /* 0x000000255c6a7c23 */ /* 0x100fe20008010803 */
[----:B------:R-:W-:Y:S01]  /*a170*/  @P6 PRMT R216, R31, 0x5410, RZ ;  /* 0x000054101fd86816 */ /* 0x000fe200000000ff */
[--C-:B------:R-:W-:Y:S01]  /*a180*/  FFMA.FTZ R105, R90, UR37, -R3.reuse ;  /* 0x000000255a697c23 */ /* 0x100fe20008010803 */
[----:B------:R-:W-:Y:S01]  /*a190*/  ISETP.LE.U32.AND P3, PT, R8, UR36, PT ;  /* 0x0000002408007c0c */ /* 0x000fe2000bf63070 */
[--C-:B------:R-:W-:Y:S01]  /*a1a0*/  FFMA.FTZ R117, R84, UR37, -R3.reuse ;  /* 0x0000002554757c23 */ /* 0x100fe20008010803 */
[--C-:B------:R-:W-:Y:S01]  /*a1b0*/  FFMA.FTZ R120, R81, UR37, -R3.reuse ;  /* 0x0000002551787c23 */ /* 0x100fe20008010803 */
[--C-:B------:R-:W-:Y:S01]  /*a1c0*/  FFMA.FTZ R243, R69, UR37, -R3.reuse ;  /* 0x0000002545f37c23 */ /* 0x100fe20008010803 */
[--C-:B------:R-:W-:Y:S01]  /*a1d0*/  FFMA.FTZ R248, R65, UR37, -R3.reuse ;  /* 0x0000002541f87c23 */ /* 0x100fe20008010803 */
[--C-:B------:R-:W-:Y:S01]  /*a1e0*/  FFMA.FTZ R241, R59, UR37, -R3.reuse ;  /* 0x000000253bf17c23 */ /* 0x100fe20008010803 */
[----:B------:R-:W-:Y:S01]  /*a1f0*/  FFMA.FTZ R218, R54, UR37, -R3 ;  /* 0x0000002536da7c23 */ /* 0x000fe20008010803 */
[----:B------:R-:W-:-:S02]  /*a200*/  @P5 HFMA2.BF16_V2 R44, -RZ.H0_H0, RZ.H0_H0, -R219.H0_H0 ;  /* 0x200000ffff2c5231 */ /* 0x000fc400003409db */
[--C-:B------:R-:W-:Y:S01]  /*a210*/  FFMA.FTZ R244, R51, UR37, -R3.reuse ;  /* 0x0000002533f47c23 */ /* 0x100fe20008010803 */
[--C-:B------:R-:W-:Y:S01]  /*a220*/  FFMA.FTZ R220, R46, UR37, -R3.reuse ;  /* 0x000000252edc7c23 */ /* 0x100fe20008010803 */
[----:B------:R-:W-:Y:S01]  /*a230*/  FFMA.FTZ R205, R45, UR37, -R3 ;  /* 0x000000252dcd7c23 */ /* 0x000fe20008010803 */
[--C-:B------:R-:W-:Y:S01]  /*a240*/  FFMA.FTZ R92, R95, UR37, -R2.reuse ;  /* 0x000000255f5c7c23 */ /* 0x100fe20008010802 */
        /* <DEDUP_REMOVED lines=63> */
[----:B------:R-:W-:Y:S01]  /*a640*/  MUFU.EX2 R49, R49 ;  /* 0x0000003100317308 */ /* 0x000fe20000000800 */
[----:B------:R-:W-:-:S03]  /*a650*/  UIADD3 UR4, UPT, UPT, UR35, 0x2, URZ ;  /* 0x0000000223047890 */ /* 0x000fc6000fffe0ff */
[----:B------:R-:W-:Y:S04]  /*a660*/  MUFU.EX2 R205, R26 ;  /* 0x0000001a00cd7308 */ /* 0x000fe80000000800 */
[----:B------:R-:W-:Y:S04]  /*a670*/  MUFU.EX2 R50, R50 ;  /* 0x0000003200327308 */ /* 0x000fe80000000800 */
[----:B------:R-:W-:Y:S04]  /*a680*/  MUFU.EX2 R52, R52 ;  /* 0x0000003400347308 */ /* 0x000fe80000000800 */
[----:B------:R-:W-:Y:S01]  /*a690*/  MUFU.EX2 R53, R53 ;  /* 0x0000003500357308 */ /* 0x000fe20000000800 */
[----:B--2---:R-:W-:Y:S01]  /*a6a0*/  @!P1 PRMT R168, R28, 0x5410, RZ ;  /* 0x000054101ca89816 */ /* 0x004fe200000000ff */
[----:B------:R-:W-:Y:S01]  /*a6b0*/  FFMA.FTZ R28, R182, UR37, -R0 ;  /* 0x00000025b61c7c23 */ /* 0x000fe20008010800 */
[----:B------:R-:W-:-:S02]  /*a6c0*/  ISETP.LE.U32.AND P1, PT, R5, UR36, PT ;  /* 0x0000002405007c0c */ /* 0x000fc4000bf23070 */
[----:B------:R-:W-:Y:S01]  /*a6d0*/  LOP3.LUT R5, R7, 0xffff, RZ, 0xc0, !PT ;  /* 0x0000ffff07057812 */ /* 0x000fe200078ec0ff */
[----:B------:R-:W-:Y:S01]  /*a6e0*/  FFMA.FTZ R7, R121, UR37, -R0 ;  /* 0x0000002579077c23 */ /* 0x000fe20008010800 */
[----:B------:R2:W-:Y:S02]  /*a6f0*/  STL [R1+0x3d0], R168 ;  /* 0x0003d0a801007387 */ /* 0x0005e40000100800 */
[----:B------:R-:W-:Y:S01]  /*a700*/  ISETP.LE.U32.AND P2, PT, R5, UR36, PT ;  /* 0x0000002405007c0c */ /* 0x000fe2000bf43070 */
[----:B------:R3:W4:Y:S01]  /*a710*/  MUFU.EX2 R227, R7 ;  /* 0x0000000700e37308 */ /* 0x0007220000000800 */
[C---:B------:R-:W-:Y:S01]  /*a720*/  PRMT R5, R100.reuse, 0x7632, R5 ;  /* 0x0000763264057816 */ /* 0x040fe20000000005 */
[----:B------:R4:W-:Y:S03]  /*a730*/  STL [R1+0x140], R12 ;  /* 0x0001400c01007387 */ /* 0x0009e60000100800 */
[----:B-1----:R-:W-:Y:S01]  /*a740*/  LOP3.LUT R6, R5, 0xff, RZ, 0xc0, !PT ;  /* 0x000000ff05067812 */ /* 0x002fe200078ec0ff */
[----:B------:R1:W-:Y:S01]  /*a750*/  STL [R1+0x3d4], R203 ;  /* 0x0003d4cb01007387 */ /* 0x0003e20000100800 */
[----:B------:R-:W-:-:S02]  /*a760*/  LOP3.LUT R5, R100, 0xffff, RZ, 0xc0, !PT ;  /* 0x0000ffff64057812 */ /* 0x000fc400078ec0ff */
[----:B------:R-:W-:Y:S01]  /*a770*/  ISETP.LE.U32.AND P4, PT, R6, UR36, PT ;  /* 0x0000002406007c0c */ /* 0x000fe2000bf83070 */
[----:B------:R1:W-:Y:S01]  /*a780*/  STL [R1+0x3d8], R93 ;  /* 0x0003d85d01007387 */ /* 0x0003e20000100800 */
[----:B------:R-:W-:Y:S01]  /*a790*/  SHF.R.U32.HI R5, RZ, 0x8, R5 ;  /* 0x00000008ff057819 */ /* 0x000fe20000011605 */
[----:B------:R-:W-:Y:S01]  /*a7a0*/  @!P2 HFMA2.BF16_V2 R41, -RZ.H0_H0, RZ.H0_H0, -R224.H1_H1 ;  /* 0x200000ffff29a231 */ /* 0x000fe200003609e0 */
[----:B------:R-:W-:Y:S02]  /*a7b0*/  LOP3.LUT R6, R62, 0xffff, RZ, 0xc0, !PT ;  /* 0x0000ffff3e067812 */ /* 0x000fe400078ec0ff */
[----:B---3--:R-:W-:Y:S02]  /*a7c0*/  SHF.R.U32.HI R7, RZ, 0x18, R93 ;  /* 0x00000018ff077819 */ /* 0x008fe4000001165d */
[----:B------:R-:W-:Y:S02]  /*a7d0*/  LOP3.LUT R5, R5, 0xffff, RZ, 0xc0, !PT ;  /* 0x0000ffff05057812 */ /* 0x000fe400078ec0ff */
[----:B------:R-:W-:-:S02]  /*a7e0*/  ISETP.LE.U32.AND P0, PT, R7, UR36, PT ;  /* 0x0000002407007c0c */ /* 0x000fc4000bf03070 */
[----:B------:R-:W-:Y:S01]  /*a7f0*/  @!P2 PRMT R9, R41, 0x5410, RZ ;  /* 0x000054102909a816 */ /* 0x000fe200000000ff */
[----:B--2---:R-:W-:Y:S01]  /*a800*/  FFMA.FTZ R168, R47, UR37, -R2 ;  /* 0x000000252fa87c23 */ /* 0x004fe20008010802 */
[----:B------:R-:W-:Y:S01]  /*a810*/  ISETP.LE.U32.AND P2, PT, R5, UR36, PT ;  /* 0x0000002405007c0c */ /* 0x000fe2000bf43070 */
[----:B------:R-:W-:Y:S01]  /*a820*/  FFMA.FTZ R41, R184, UR37, -R0 ;  /* 0x00000025b8297c23 */ /* 0x000fe20008010800 */
[----:B----4-:R-:W-:Y:S01]  /*a830*/  F2FP.BF16.F32.PACK_AB R223, R234, R227 ;  /* 0x000000e3eadf723e */ /* 0x010fe200000010ff */
[----:B------:R2:W-:Y:S01]  /*a840*/  STL [R1+0x138], R9 ;  /* 0x0001380901007387 */ /* 0x0005e20000100800 */
[----:B------:R-:W-:Y:S01]  /*a850*/  SHF.R.U32.HI R5, RZ, 0x8, R6 ;  /* 0x00000008ff057819 */ /* 0x000fe20000011606 */
[----:B------:R-:W-:Y:S01]  /*a860*/  FFMA.FTZ R12, R156, UR37, -R2 ;  /* 0x000000259c0c7c23 */ /* 0x000fe20008010802 */
[----:B------:R-:W-:Y:S01]  /*a870*/  PRMT R8, R223, 0x7610, R8 ;  /* 0x00007610df087816 */ /* 0x000fe20000000008 */
[--C-:B------:R-:W-:Y:S01]  /*a880*/  @!P1 HFMA2.BF16_V2 R43, -RZ.H0_H0, RZ.H0_H0, -R223.reuse.H0_H0 ;  /* 0x200000ffff2b9231 */ /* 0x100fe200003409df */
[----:B------:R-:W-:Y:S01]  /*a890*/  LOP3.LUT R5, R5, 0xffff, RZ, 0xc0, !PT ;  /* 0x0000ffff05057812 */ /* 0x000fe200078ec0ff */
[----:B------:R-:W-:Y:S01]  /*a8a0*/  @!P0 HFMA2.BF16_V2 R42, -RZ.H0_H0, RZ.H0_H0, -R223.H1_H1 ;  /* 0x200000ffff2a8231 */ /* 0x000fe200003609df */
[----:B------:R-:W-:Y:S01]  /*a8b0*/  PRMT R6, R223, 0x7632, R6 ;  /* 0x00007632df067816 */ /* 0x000fe20000000006 */
[----:B-1----:R-:W-:Y:S01]  /*a8c0*/  FFMA.FTZ R203, R64, UR37, -R3 ;  /* 0x0000002540cb7c23 */ /* 0x002fe20008010803 */
[----:B------:R-:W-:Y:S01]  /*a8d0*/  ISETP.LE.U32.AND P6, PT, R5, UR36, PT ;  /* 0x0000002405007c0c */ /* 0x000fe2000bfc3070 */
[----:B------:R-:W-:Y:S01]  /*a8e0*/  FFMA.FTZ R64, R128, UR37, -R2 ;  /* 0x0000002580407c23 */ /* 0x000fe20008010802 */
[----:B------:R-:W-:Y:S01]  /*a8f0*/  LOP3.LUT R5, R61, 0xffff, RZ, 0xc0, !PT ;  /* 0x0000ffff3d057812 */ /* 0x000fe200078ec0ff */
[--C-:B------:R-:W-:Y:S01]  /*a900*/  FFMA.FTZ R47, R175, UR37, -R0.reuse ;  /* 0x00000025af2f7c23 */ /* 0x100fe20008010800 */
[----:B------:R-:W-:Y:S01]  /*a910*/  @!P1 PRMT R8, R43, 0x5410, RZ ;  /* 0x000054102b089816 */ /* 0x000fe200000000ff */
[----:B------:R-:W-:Y:S01]  /*a920*/  FFMA.FTZ R43, R181, UR37, -R0 ;  /* 0x00000025b52b7c23 */ /* 0x000fe20008010800 */
[----:B------:R-:W-:Y:S01]  /*a930*/  @!P0 PRMT R6, R42, 0x5410, RZ ;  /* 0x000054102a068816 */ /* 0x000fe200000000ff */
[----:B------:R-:W-:Y:S01]  /*a940*/  FFMA.FTZ R42, R161, UR37, -R2 ;  /* 0x00000025a12a7c23 */ /* 0x000fe20008010802 */
[----:B------:R-:W-:Y:S01]  /*a950*/  SHF.R.U32.HI R5, RZ, 0x8, R5 ;  /* 0x00000008ff057819 */ /* 0x000fe20000011605 */
[----:B------:R1:W-:Y:S01]  /*a960*/  STL [R1+0x12c], R8 ;  /* 0x00012c0801007387 */ /* 0x0003e20000100800 */
[----:B------:R-:W-:-:S02]  /*a970*/  IMAD.MOV.U32 R93, RZ, RZ, R10 ;  /* 0x000000ffff5d7224 */ /* 0x000fc400078e000a */
[--C-:B------:R-:W-:Y:S01]  /*a980*/  FFMA.FTZ R10, R180, UR37, -R4.reuse ;  /* 0x00000025b40a7c23 */ /* 0x100fe20008010804 */
[----:B------:R-:W-:Y:S01]  /*a990*/  LOP3.LUT R5, R5, 0xffff, RZ, 0xc0, !PT ;  /* 0x0000ffff05057812 */ /* 0x000fe200078ec0ff */
[----:B------:R3:W-:Y:S01]  /*a9a0*/  STL [R1+0x130], R6 ;  /* 0x0001300601007387 */ /* 0x0007e20000100800 */
[----:B------:R-:W-:Y:S01]  /*a9b0*/  MUFU.EX2 R12, R12 ;  /* 0x0000000c000c7308 */ /* 0x000fe20000000800 */
[----:B------:R-:W-:Y:S01]  /*a9c0*/  IMAD.MOV.U32 R192, RZ, RZ, R93 ;  /* 0x000000ffffc07224 */ /* 0x000fe200078e005d */
[----:B------:R-:W-:Y:S01]  /*a9d0*/  ISETP.LE.U32.AND P5, PT, R5, UR36, PT ;  /* 0x0000002405007c0c */ /* 0x000fe2000bfa3070 */
[----:B------:R-:W-:Y:S01]  /*a9e0*/  FFMA.FTZ R5, R142, UR37, -R4 ;  /* 0x000000258e057c23 */ /* 0x000fe20008010804 */
[--C-:B--2---:R-:W-:Y:S01]  /*a9f0*/  FFMA.FTZ R9, R139, UR37, -R3.reuse ;  /* 0x000000258b097c23 */ /* 0x104fe20008010803 */
[----:B------:R-:W-:Y:S04]  /*aa00*/  MUFU.EX2 R41, R41 ;  /* 0x0000002900297308 */ /* 0x000fe80000000800 */
[----:B------:R2:W-:Y:S04]  /*aa10*/  MUFU.EX2 R240, R5 ;  /* 0x0000000500f07308 */ /* 0x0005e80000000800 */
[----:B------:R-:W-:Y:S01]  /*aa20*/  MUFU.EX2 R43, R43 ;  /* 0x0000002b002b7308 */ /* 0x000fe20000000800 */
[----:B-1----:R-:W-:Y:S01]  /*aa30*/  FFMA.FTZ R8, R135, UR37, -R3 ;  /* 0x0000002587087c23 */ /* 0x002fe20008010803 */
[----:B------:R-:W-:Y:S01]  /*aa40*/  FFMA.FTZ R3, R137, UR37, -R2 ;  /* 0x0000002589037c23 */ /* 0x000fe20008010802 */
[----:B--2---:R-:W-:-:S02]  /*aa50*/  PRMT R5, R98, 0x7771, RZ ;  /* 0x0000777162057816 */ /* 0x004fc400000000ff */
[----:B---3--:R-:W-:Y:S01]  /*aa60*/  LOP3.LUT R6, R100, 0xff, RZ, 0xc0, !PT ;  /* 0x000000ff64067812 */ /* 0x008fe200078ec0ff */
[----:B------:R1:W-:Y:S03]  /*aa70*/  MUFU.EX2 R206, R3 ;  /* 0x0000000300ce7308 */ /* 0x0003e60000000800 */
[----:B------:R-:W-:Y:S01]  /*aa80*/  ISETP.LE.U32.AND P0, PT, R6, UR36, PT ;  /* 0x0000002406007c0c */ /* 0x000fe2000bf03070 */
[----:B------:R-:W-:-:S04]  /*aa90*/  FFMA.FTZ R6, R144, UR37, -R4 ;  /* 0x0000002590067c23 */ /* 0x000fc80008010804 */
[----:B------:R2:W3:Y:S01]  /*aaa0*/  MUFU.EX2 R157, R6 ;  /* 0x00000006009d7308 */ /* 0x0004e20000000800 */
[----:B-1----:R-:W-:Y:S01]  /*aab0*/  FFMA.FTZ R3, R138, UR37, -R2 ;  /* 0x000000258a037c23 */ /* 0x002fe20008010802 */
[----:B------:R-:W-:Y:S02]  /*aac0*/  FFMA.FTZ R2, R146, UR37, -R0 ;  /* 0x0000002592027c23 */ /* 0x000fe40008010800 */
[----:B------:R-:W-:Y:S04]  /*aad0*/  MUFU.EX2 R138, R8 ;  /* 0x00000008008a7308 */ /* 0x000fe80000000800 */
[----:B------:R3:W1:Y:S01]  /*aae0*/  MUFU.EX2 R156, R3 ;  /* 0x00000003009c7308 */ /* 0x0006620000000800 */
[----:B--2---:R-:W-:-:S03]  /*aaf0*/  FFMA.FTZ R6, R162, UR37, -R4 ;  /* 0x00000025a2067c23 */ /* 0x004fc60008010804 */
[----:B------:R-:W-:Y:S04]  /*ab00*/  MUFU.EX2 R155, R2 ;  /* 0x00000002009b7308 */ /* 0x000fe80000000800 */
[----:B------:R-:W-:Y:S04]  /*ab10*/  MUFU.EX2 R151, R6 ;  /* 0x0000000600977308 */ /* 0x000fe80000000800 */
[----:B------:R-:W-:Y:S01]  /*ab20*/  MUFU.EX2 R6, R16 ;  /* 0x0000001000067308 */ /* 0x000fe20000000800 */
[----:B---3--:R-:W-:Y:S02]  /*ab30*/  F2FP.BF16.F32.PACK_AB R3, R240, R157 ;  /* 0x0000009df003723e */ /* 0x008fe400000010ff */
[----:B-1----:R-:W-:-:S02]  /*ab40*/  F2FP.BF16.F32.PACK_AB R202, R156, R206 ;  /* 0x000000ce9cca723e */ /* 0x002fc400000010ff */
[C---:B------:R-:W-:Y:S02]  /*ab50*/  PRMT R200, R3.reuse, 0x7610, R200 ;  /* 0x0000761003c87816 */ /* 0x040fe400000000c8 */
[----:B------:R-:W-:Y:S01]  /*ab60*/  PRMT R189, R3, 0x7632, R189 ;  /* 0x0000763203bd7816 */ /* 0x000fe200000000bd */
[----:B------:R-:W-:Y:S01]  /*ab70*/  FFMA.FTZ R3, R147, UR37, -R0 ;  /* 0x0000002593037c23 */ /* 0x000fe20008010800 */
[----:B------:R-:W-:Y:S01]  /*ab80*/  PRMT R0, R98, 0x7772, RZ ;  /* 0x0000777262007816 */ /* 0x000fe200000000ff */
[----:B------:R-:W-:Y:S01]  /*ab90*/  @!P0 HFMA2.BF16_V2 R48, -RZ.H0_H0, RZ.H0_H0, -R200.H0_H0 ;  /* 0x200000ffff308231 */ /* 0x000fe200003409c8 */
[----:B------:R-:W-:Y:S01]  /*aba0*/  PRMT R242, R200, 0x5410, R189 ;  /* 0x00005410c8f27816 */ /* 0x000fe200000000bd */
[----:B------:R-:W1:Y:S01]  /*abb0*/  MUFU.EX2 R154, R3 ;  /* 0x00000003009a7308 */ /* 0x000e620000000800 */
[----:B------:R-:W-:Y:S01]  /*abc0*/  ISETP.GT.U32.AND P1, PT, R0, UR36, PT ;  /* 0x0000002400007c0c */ /* 0x000fe2000bf24070 */
[--C-:B------:R-:W-:Y:S01]  /*abd0*/  @!P3 HFMA2.BF16_V2 R46, -RZ.H0_H0, RZ.H0_H0, -R202.reuse.H0_H0 ;  /* 0x200000ffff2eb231 */ /* 0x100fe200003409ca */
[----:B------:R-:W-:Y:S01]  /*abe0*/  @!P0 PRMT R200, R48, 0x5410, RZ ;  /* 0x0000541030c88816 */ /* 0x000fe200000000ff */
[----:B------:R-:W-:Y:S01]  /*abf0*/  @!P2 HFMA2.BF16_V2 R75, -RZ.H0_H0, RZ.H0_H0, -R189.H0_H0 ;  /* 0x200000ffff4ba231 */ /* 0x000fe200003409bd */
[----:B------:R-:W-:Y:S01]  /*ac00*/  ISETP.GT.U32.AND P0, PT, R5, UR36, PT ;  /* 0x0000002405007c0c */ /* 0x000fe2000bf04070 */
[--C-:B------:R-:W-:Y:S01]  /*ac10*/  FFMA.FTZ R5, R158, UR37, -R4.reuse ;  /* 0x000000259e057c23 */ /* 0x100fe20008010804 */
[----:B------:R-:W-:Y:S01]  /*ac20*/  PRMT R0, R98, 0x7773, RZ ;  /* 0x0000777362007816 */ /* 0x000fe200000000ff */
[----:B------:R2:W-:Y:S01]  /*ac30*/  STL.64 [R1+0x3b8], R200 ;  /* 0x0003b8c801007387 */ /* 0x0005e20000100a00 */
[C---:B------:R-:W-:Y:S01]  /*ac40*/  PRMT R85, R202.reuse, 0x7632, R85 ;  /* 0x00007632ca557816 */ /* 0x040fe20000000055 */
[----:B------:R-:W-:Y:S01]  /*ac50*/  MUFU.EX2 R153, R5 ;  /* 0x0000000500997308 */ /* 0x000fe20000000800 */
[----:B------:R-:W-:Y:S01]  /*ac60*/  PRMT R7, R202, 0x7610, R7 ;  /* 0x00007610ca077816 */ /* 0x000fe20000000007 */
[--C-:B------:R-:W-:Y:S01]  /*ac70*/  FFMA.FTZ R48, R195, UR37, -R4.reuse ;  /* 0x00000025c3307c23 */ /* 0x100fe20008010804 */
[----:B------:R-:W-:Y:S01]  /*ac80*/  @!P3 PRMT R7, R46, 0x5410, RZ ;  /* 0x000054102e07b816 */ /* 0x000fe200000000ff */
[--C-:B------:R-:W-:Y:S01]  /*ac90*/  FFMA.FTZ R46, R197, UR37, -R4.reuse ;  /* 0x00000025c52e7c23 */ /* 0x100fe20008010804 */
[----:B-1----:R-:W-:Y:S01]  /*aca0*/  F2FP.BF16.F32.PACK_AB R152, R155, R154 ;  /* 0x0000009a9b98723e */ /* 0x002fe200000010ff */
[----:B------:R-:W-:Y:S01]  /*acb0*/  FFMA.FTZ R195, R79, UR37, -R4 ;  /* 0x000000254fc37c23 */ /* 0x000fe20008010804 */
[----:B------:R-:W-:Y:S01]  /*acc0*/  @!P2 PRMT R189, R75, 0x5410, RZ ;  /* 0x000054104bbda816 */ /* 0x000fe200000000ff */
[----:B------:R-:W-:Y:S01]  /*acd0*/  @P0 HFMA2.BF16_V2 R66, -RZ.H0_H0, RZ.H0_H0, -R202.H1_H1 ;  /* 0x200000ffff420231 */ /* 0x000fe200003609ca */
[C---:B------:R-:W-:Y:S01]  /*ace0*/  PRMT R3, R152.reuse, 0x7610, R3 ;  /* 0x0000761098037816 */ /* 0x040fe20000000003 */
[----:B------:R-:W-:Y:S01]  /*acf0*/  @P1 HFMA2.BF16_V2 R63, -RZ.H0_H0, RZ.H0_H0, -R152.H0_H0 ;  /* 0x200000ffff3f1231 */ /* 0x000fe20000340998 */
[----:B------:R1:W-:Y:S01]  /*ad00*/  STL [R1+0x120], R7 ;  /* 0x0001200701007387 */ /* 0x0003e20000100800 */
[----:B------:R-:W-:Y:S01]  /*ad10*/  PRMT R2, R152, 0x7632, R2 ;  /* 0x0000763298027816 */ /* 0x000fe20000000002 */
[----:B------:R-:W-:Y:S01]  /*ad20*/  MUFU.EX2 R75, R27 ;  /* 0x0000001b004b7308 */ /* 0x000fe20000000800 */
[----:B------:R-:W-:-:S02]  /*ad30*/  @P0 PRMT R85, R66, 0x5410, RZ ;  /* 0x0000541042550816 */ /* 0x000fc400000000ff */
[----:B------:R-:W-:Y:S01]  /*ad40*/  ISETP.GT.U32.AND P0, PT, R0, UR36, PT ;  /* 0x0000002400007c0c */ /* 0x000fe2000bf04070 */
[----:B------:R-:W-:Y:S01]  /*ad50*/  MUFU.EX2 R66, R10 ;  /* 0x0000000a00427308 */ /* 0x000fe20000000800 */
[----:B------:R-:W-:Y:S01]  /*ad60*/  SHF.R.U32.HI R0, RZ, 0x18, R100 ;  /* 0x00000018ff007819 */ /* 0x000fe20000011664 */
[----:B------:R-:W-:Y:S01]  /*ad70*/  STL [R1+0x11c], R85 ;  /* 0x00011c5501007387 */ /* 0x000fe20000100800 */
[----:B------:R-:W-:Y:S01]  /*ad80*/  @P1 PRMT R3, R63, 0x5410, RZ ;  /* 0x000054103f031816 */ /* 0x000fe200000000ff */
[----:B------:R-:W-:Y:S01]  /*ad90*/  MUFU.EX2 R48, R48 ;  /* 0x0000003000307308 */ /* 0x000fe20000000800 */
[----:B------:R-:W-:Y:S01]  /*ada0*/  ISETP.LE.U32.AND P1, PT, R0, UR36, PT ;  /* 0x0000002400007c0c */ /* 0x000fe2000bf23070 */
[----:B--2---:R-:W-:Y:S02]  /*adb0*/  IMAD.MOV.U32 R201, RZ, RZ, R133 ;  /* 0x000000ffffc97224 */ /* 0x004fe400078e0085 */
[----:B------:R2:W-:Y:S01]  /*adc0*/  STL [R1+0x118], R3 ;  /* 0x0001180301007387 */ /* 0x0005e20000100800 */
[----:B------:R-:W3:Y:S01]  /*add0*/  MUFU.EX2 R133, R9 ;  /* 0x0000000900857308 */ /* 0x000ee20000000800 */
[----:B------:R-:W-:-:S02]  /*ade0*/  IMAD.MOV.U32 R200, RZ, RZ, R132 ;  /* 0x000000ffffc87224 */ /* 0x000fc400078e0084 */
[----:B------:R-:W-:Y:S02]  /*adf0*/  @P0 HFMA2.BF16_V2 R70, -RZ.H0_H0, RZ.H0_H0, -R152.H1_H1 ;  /* 0x200000ffff460231 */ /* 0x000fe40000360998 */
[----:B------:R-:W-:Y:S01]  /*ae00*/  FFMA.FTZ R132, R101, UR37, -R4 ;  /* 0x0000002565847c23 */ /* 0x000fe20008010804 */
[----:B------:R-:W-:Y:S01]  /*ae10*/  MUFU.EX2 R63, R15 ;  /* 0x0000000f003f7308 */ /* 0x000fe20000000800 */
[----:B------:R-:W-:Y:S01]  /*ae20*/  IMAD.MOV.U32 R8, RZ, RZ, R200 ;  /* 0x000000ffff087224 */ /* 0x000fe200078e00c8 */
[----:B------:R-:W-:Y:S01]  /*ae30*/  @P0 PRMT R2, R70, 0x5410, RZ ;  /* 0x0000541046020816 */ /* 0x000fe200000000ff */
[----:B------:R-:W-:Y:S01]  /*ae40*/  IMAD.MOV.U32 R200, RZ, RZ, R217 ;  /* 0x000000ffffc87224 */ /* 0x000fe200078e00d9 */
[----:B------:R4:W-:Y:S01]  /*ae50*/  MUFU.EX2 R70, R11 ;  /* 0x0000000b00467308 */ /* 0x0009e20000000800 */
[----:B-1----:R-:W-:Y:S02]  /*ae60*/  FFMA.FTZ R7, R183, UR37, -R4 ;  /* 0x00000025b7077c23 */ /* 0x002fe40008010804 */
[----:B------:R1:W-:Y:S01]  /*ae70*/  STL [R1+0x114], R2 ;  /* 0x0001140201007387 */ /* 0x0003e20000100800 */
[----:B------:R1:W-:Y:S01]  /*ae80*/  MUFU.EX2 R4, R14 ;  /* 0x0000000e00047308 */ /* 0x0003e20000000800 */
[----:B---3--:R-:W-:Y:S01]  /*ae90*/  F2FP.BF16.F32.PACK_AB R0, R138, R133 ;  /* 0x000000858a00723e */ /* 0x008fe200000010ff */
[----:B------:R-:W-:-:S02]  /*aea0*/  IMAD.MOV.U32 R9, RZ, RZ, R201 ;  /* 0x000000ffff097224 */ /* 0x000fc400078e00c9 */
[----:B------:R-:W-:Y:S01]  /*aeb0*/  MUFU.EX2 R217, R19 ;  /* 0x0000001300d97308 */ /* 0x000fe20000000800 */
[C---:B------:R-:W-:Y:S01]  /*aec0*/  PRMT R182, R0.reuse, 0x7610, R182 ;  /* 0x0000761000b67816 */ /* 0x040fe200000000b6 */
[----:B------:R-:W-:Y:S01]  /*aed0*/  IMAD.MOV.U32 R201, RZ, RZ, R216 ;  /* 0x000000ffffc97224 */ /* 0x000fe200078e00d8 */
[----:B------:R-:W-:Y:S01]  /*aee0*/  PRMT R181, R0, 0x7632, R181 ;  /* 0x0000763200b57816 */ /* 0x000fe200000000b5 */
[----:B------:R-:W-:Y:S01]  /*aef0*/  MUFU.EX2 R7, R7 ;  /* 0x0000000700077308 */ /* 0x000fe20000000800 */
[----:B------:R-:W-:Y:S01]  /*af00*/  PRMT R0, R86, 0x7770, RZ ;  /* 0x0000777056007816 */ /* 0x000fe200000000ff */
[----:B------:R-:W-:Y:S01]  /*af10*/  @!P4 HFMA2.BF16_V2 R74, -RZ.H0_H0, RZ.H0_H0, -R182.H0_H0 ;  /* 0x200000ffff4ac231 */ /* 0x000fe200003409b6 */
[----:B--2---:R-:W-:Y:S01]  /*af20*/  PRMT R3, R182, 0x5410, R181 ;  /* 0x00005410b6037816 */ /* 0x004fe200000000b5 */
[----:B------:R-:W-:Y:S01]  /*af30*/  @!P1 HFMA2.BF16_V2 R77, -RZ.H0_H0, RZ.H0_H0, -R181.H0_H0 ;  /* 0x200000ffff4d9231 */ /* 0x000fe200003409b5 */
[----:B------:R-:W-:Y:S01]  /*af40*/  ISETP.LE.U32.AND P0, PT, R0, UR36, PT ;  /* 0x0000002400007c0c */ /* 0x000fe2000bf03070 */
[----:B------:R-:W-:Y:S01]  /*af50*/  MUFU.EX2 R216, R22 ;  /* 0x0000001600d87308 */ /* 0x000fe20000000800 */
[----:B------:R-:W-:Y:S01]  /*af60*/  @!P4 PRMT R182, R74, 0x5410, RZ ;  /* 0x000054104ab6c816 */ /* 0x000fe200000000ff */
[----:B------:R-:W-:Y:S01]  /*af70*/  IMAD.MOV.U32 R85, RZ, RZ, R220 ;  /* 0x000000ffff557224 */ /* 0x000fe200078e00dc */
[----:B------:R-:W-:Y:S01]  /*af80*/  F2FP.BF16.F32.PACK_AB R0, R153, R151 ;  /* 0x000000979900723e */ /* 0x000fe200000010ff */
[----:B------:R2:W3:Y:S01]  /*af90*/  MUFU.EX2 R74, R13 ;  /* 0x0000000d004a7308 */ /* 0x0004e20000000800 */
[----:B------:R-:W-:Y:S01]  /*afa0*/  @!P1 PRMT R181, R77, 0x5410, RZ ;  /* 0x000054104db59816 */ /* 0x000fe200000000ff */
[----:B------:R-:W-:Y:S01]  /*afb0*/  IMAD.MOV.U32 R77, RZ, RZ, R3 ;  /* 0x000000ffff4d7224 */ /* 0x000fe200078e0003 */
[C---:B------:R-:W-:Y:S01]  /*afc0*/  PRMT R186, R0.reuse, 0x7610, R186 ;  /* 0x0000761000ba7816 */ /* 0x040fe200000000ba */
[----:B------:R-:W-:Y:S01]  /*afd0*/  MUFU.EX2 R220, R25 ;  /* 0x0000001900dc7308 */ /* 0x000fe20000000800 */
[----:B------:R-:W-:Y:S01]  /*afe0*/  PRMT R185, R0, 0x7632, R185 ;  /* 0x0000763200b97816 */ /* 0x000fe200000000b9 */
[----:B----4-:R-:W-:Y:S01]  /*aff0*/  IMAD.MOV.U32 R11, RZ, RZ, R168 ;  /* 0x000000ffff0b7224 */ /* 0x010fe200078e00a8 */
[C---:B-1----:R-:W-:Y:S01]  /*b000*/  PRMT R2, R86.reuse, 0x7771, RZ ;  /* 0x0000777156027816 */ /* 0x042fe200000000ff */
[----:B------:R-:W-:Y:S01]  /*b010*/  @!P0 HFMA2.BF16_V2 R76, -RZ.H0_H0, RZ.H0_H0, -R186.H0_H0 ;  /* 0x200000ffff4c8231 */ /* 0x000fe200003409ba */
[----:B------:R-:W-:Y:S01]  /*b020*/  PRMT R0, R86, 0x7772, RZ ;  /* 0x0000777256007816 */ /* 0x000fe200000000ff */
[----:B------:R-:W-:Y:S01]  /*b030*/  MUFU.EX2 R15, R30 ;  /* 0x0000001e000f7308 */ /* 0x000fe20000000800 */
[----:B------:R-:W-:Y:S01]  /*b040*/  ISETP.GT.U32.AND P3, PT, R2, UR36, PT ;  /* 0x0000002402007c0c */ /* 0x000fe2000bf64070 */
[----:B------:R-:W-:Y:S01]  /*b050*/  IMAD.MOV.U32 R14, RZ, RZ, R218 ;  /* 0x000000ffff0e7224 */ /* 0x000fe200078e00da */
[----:B------:R-:W-:Y:S01]  /*b060*/  ISETP.GT.U32.AND P2, PT, R0, UR36, PT ;  /* 0x0000002400007c0c */ /* 0x000fe2000bf44070 */
[----:B--2---:R-:W-:Y:S01]  /*b070*/  IMAD.MOV.U32 R13, RZ, RZ, R206 ;  /* 0x000000ffff0d7224 */ /* 0x004fe200078e00ce */
[----:B------:R-:W-:Y:S01]  /*b080*/  PRMT R2, R86, 0x7773, RZ ;  /* 0x0000777356027816 */ /* 0x000fe200000000ff */
[----:B------:R-:W-:Y:S01]  /*b090*/  MUFU.EX2 R206, R21 ;  /* 0x0000001500ce7308 */ /* 0x000fe20000000800 */
[----:B---3--:R-:W-:-:S02]  /*b0a0*/  F2FP.BF16.F32.PACK_AB R0, R74, R70 ;  /* 0x000000464a00723e */ /* 0x008fc400000010ff */
[----:B------:R-:W-:Y:S01]  /*b0b0*/  ISETP.GT.U32.AND P1, PT, R2, UR36, PT ;  /* 0x0000002402007c0c */ /* 0x000fe2000bf24070 */
[----:B------:R-:W-:Y:S01]  /*b0c0*/  MUFU.EX2 R21, R29 ;  /* 0x0000001d00157308 */ /* 0x000fe20000000800 */
[C---:B------:R-:W-:Y:S02]  /*b0d0*/  PRMT R184, R0.reuse, 0x7610, R184 ;  /* 0x0000761000b87816 */ /* 0x040fe400000000b8 */
[----:B------:R-:W-:Y:S01]  /*b0e0*/  PRMT R183, R0, 0x7632, R183 ;  /* 0x0000763200b77816 */ /* 0x000fe200000000b7 */
[----:B------:R-:W-:Y:S01]  /*b0f0*/  @P3 HFMA2.BF16_V2 R78, -RZ.H0_H0, RZ.H0_H0, -R185.H0_H0 ;  /* 0x200000ffff4e3231 */ /* 0x000fe200003409b9 */
[----:B------:R-:W-:Y:S01]  /*b100*/  LOP3.LUT R0, R62, 0xff, RZ, 0xc0, !PT ;  /* 0x000000ff3e007812 */ /* 0x000fe200078ec0ff */
[----:B------:R-:W-:Y:S01]  /*b110*/  @P2 HFMA2.BF16_V2 R81, -RZ.H0_H0, RZ.H0_H0, -R184.H0_H0 ;  /* 0x200000ffff512231 */ /* 0x000fe200003409b8 */
[----:B------:R-:W-:Y:S01]  /*b120*/  PRMT R10, R184, 0x5410, R183 ;  /* 0x00005410b80a7816 */ /* 0x000fe200000000b7 */
[----:B------:R-:W-:Y:S01]  /*b130*/  MUFU.EX2 R168, R33 ;  /* 0x0000002100a87308 */ /* 0x000fe20000000800 */
[----:B------:R-:W-:-:S02]  /*b140*/  PRMT R93, R186, 0x5410, R185 ;  /* 0x00005410ba5d7816 */ /* 0x000fc400000000b9 */
[----:B------:R-:W-:Y:S01]  /*b150*/  @P2 PRMT R184, R81, 0x5410, RZ ;  /* 0x0000541051b82816 */ /* 0x000fe200000000ff */
[----:B------:R-:W-:Y:S02]  /*b160*/  @P1 HFMA2.BF16_V2 R82, -RZ.H0_H0, RZ.H0_H0, -R183.H0_H0 ;  /* 0x200000ffff521231 */ /* 0x000fe400003409b7 */
[----:B------:R-:W-:Y:S01]  /*b170*/  IMAD.MOV.U32 R81, RZ, RZ, R4 ;  /* 0x000000ffff517224 */ /* 0x000fe200078e0004 */
[----:B------:R-:W-:Y:S01]  /*b180*/  @P3 PRMT R185, R78, 0x5410, RZ ;  /* 0x000054104eb93816 */ /* 0x000fe200000000ff */
[----:B------:R-:W1:Y:S01]  /*b190*/  MUFU.EX2 R4, R17 ;  /* 0x0000001100047308 */ /* 0x000e620000000800 */
[----:B------:R-:W-:Y:S02]  /*b1a0*/  ISETP.LE.U32.AND P3, PT, R0, UR36, PT ;  /* 0x0000002400007c0c */ /* 0x000fe4000bf63070 */
[----:B------:R-:W-:Y:S01]  /*b1b0*/  @P1 PRMT R183, R82, 0x5410, RZ ;  /* 0x0000541052b71816 */ /* 0x000fe200000000ff */
[----:B------:R2:W-:Y:S01]  /*b1c0*/  STL [R1+0x3a0], R185 ;  /* 0x0003a0b901007387 */ /* 0x0005e20000100800 */
[----:B------:R-:W-:Y:S01]  /*b1d0*/  LOP3.LUT R0, R61, 0xff, RZ, 0xc0, !PT ;  /* 0x000000ff3d007812 */ /* 0x000fe200078ec0ff */
[----:B------:R-:W-:Y:S01]  /*b1e0*/  MUFU.EX2 R218, R40 ;  /* 0x0000002800da7308 */ /* 0x000fe20000000800 */
[----:B------:R-:W-:Y:S01]  /*b1f0*/  @!P0 PRMT R186, R76, 0x5410, RZ ;  /* 0x000054104cba8816 */ /* 0x000fe200000000ff */
[----:B------:R-:W-:Y:S01]  /*b200*/  STL [R1+0x39c], R184 ;  /* 0x00039cb801007387 */ /* 0x000fe20000100800 */
[----:B------:R-:W-:Y:S01]  /*b210*/  ISETP.LE.U32.AND P0, PT, R0, UR36, PT ;  /* 0x0000002400007c0c */ /* 0x000fe2000bf03070 */
[----:B------:R-:W-:Y:S01]  /*b220*/  MUFU.EX2 R19, R20 ;  /* 0x0000001400137308 */ /* 0x000fe20000000800 */
[----:B------:R-:W-:Y:S01]  /*b230*/  F2FP.BF16.F32.PACK_AB R0, R63, R12 ;  /* 0x0000000c3f00723e */ /* 0x000fe200000010ff */
[----:B------:R3:W-:Y:S01]  /*b240*/  STL [R1+0x398], R183 ;  /* 0x000398b701007387 */ /* 0x0007e20000100800 */
[----:B------:R-:W-:Y:S01]  /*b250*/  F2FP.BF16.F32.PACK_AB R2, R66, R7 ;  /* 0x000000074202723e */ /* 0x000fe200000010ff */
[----:B-1----:R-:W-:Y:S01]  /*b260*/  IMAD.MOV.U32 R22, RZ, RZ, R4 ;  /* 0x000000ffff167224 */ /* 0x002fe200078e0004 */
[C---:B------:R-:W-:Y:S01]  /*b270*/  PRMT R146, R0.reuse, 0x7610, R146 ;  /* 0x0000761000927816 */ /* 0x040fe20000000092 */
[----:B------:R-:W-:Y:S01]  /*b280*/  IMAD.MOV.U32 R4, RZ, RZ, R188 ;  /* 0x000000ffff047224 */ /* 0x000fe200078e00bc */
[----:B------:R-:W-:Y:S01]  /*b290*/  PRMT R147, R0, 0x7632, R147 ;  /* 0x0000763200937816 */ /* 0x000fe20000000093 */
[----:B------:R-:W-:Y:S01]  /*b2a0*/  MUFU.EX2 R188, R28 ;  /* 0x0000001c00bc7308 */ /* 0x000fe20000000800 */
[C---:B------:R-:W-:Y:S01]  /*b2b0*/  PRMT R165, R2.reuse, 0x7610, R165 ;  /* 0x0000761002a57816 */ /* 0x040fe200000000a5 */
[----:B------:R-:W1:Y:S01]  /*b2c0*/  S2R R82, SR_CTAID.X ;  /* 0x0000000000527919 */ /* 0x000e620000002500 */
[----:B------:R-:W-:Y:S01]  /*b2d0*/  PRMT R144, R2, 0x7632, R144 ;  /* 0x0000763202907816 */ /* 0x000fe20000000090 */
[----:B------:R-:W-:Y:S01]  /*b2e0*/  @!P0 HFMA2.BF16_V2 R80, -RZ.H0_H0, RZ.H0_H0, -R146.H0_H0 ;  /* 0x200000ffff508231 */ /* 0x000fe20000340992 */
[----:B------:R-:W4:Y:S01]  /*b2f0*/  MUFU.EX2 R2, R24 ;  /* 0x0000001800027308 */ /* 0x000f220000000800 */
[----:B------:R-:W-:Y:S01]  /*b300*/  PRMT R27, R146, 0x5410, R147 ;  /* 0x00005410921b7816 */ /* 0x000fe20000000093 */
[----:B------:R-:W-:-:S02]  /*b310*/  IMAD.MOV.U32 R76, RZ, RZ, R14 ;  /* 0x000000ffff4c7224 */ /* 0x000fc400078e000e */
[----:B------:R-:W-:Y:S01]  /*b320*/  @!P6 HFMA2.BF16_V2 R83, -RZ.H0_H0, RZ.H0_H0, -R144.H0_H0 ;  /* 0x200000ffff53e231 */ /* 0x000fe20000340990 */
[----:B------:R-:W-:Y:S01]  /*b330*/  @!P0 PRMT R146, R80, 0x5410, RZ ;  /* 0x0000541050928816 */ /* 0x000fe200000000ff */
[----:B------:R-:W-:Y:S01]  /*b340*/  MUFU.EX2 R30, R51 ;  /* 0x00000033001e7308 */ /* 0x000fe20000000800 */
[----:B--2---:R-:W-:Y:S01]  /*b350*/  IMAD.MOV.U32 R185, RZ, RZ, R200 ;  /* 0x000000ffffb97224 */ /* 0x004fe200078e00c8 */
[----:B------:R-:W-:Y:S01]  /*b360*/  PRMT R5, R165, 0x5410, R144 ;  /* 0x00005410a5057816 */ /* 0x000fe20000000090 */
[----:B------:R-:W-:Y:S01]  /*b370*/  IMAD.MOV.U32 R200, RZ, RZ, R201 ;  /* 0x000000ffffc87224 */ /* 0x000fe200078e00c9 */
[----:B------:R-:W-:Y:S01]  /*b380*/  MUFU.EX2 R80, R45 ;  /* 0x0000002d00507308 */ /* 0x000fe20000000800 */
[----:B------:R-:W-:Y:S01]  /*b390*/  IMAD.MOV.U32 R201, RZ, RZ, R222 ;  /* 0x000000ffffc97224 */ /* 0x000fe200078e00de */
[----:B------:R-:W-:Y:S02]  /*b3a0*/  @!P6 PRMT R144, R83, 0x5410, RZ ;  /* 0x000054105390e816 */ /* 0x000fe400000000ff */
[----:B---3--:R2:W3:Y:S01]  /*b3b0*/  MUFU.EX2 R183, R18 ;  /* 0x0000001200b77308 */ /* 0x0084e20000000800 */
[----:B----4-:R-:W-:-:S02]  /*b3c0*/  IMAD.MOV.U32 R33, RZ, RZ, R2 ;  /* 0x000000ffff217224 */ /* 0x010fc400078e0002 */
[----:B------:R-:W-:Y:S01]  /*b3d0*/  @!P3 HFMA2.BF16_V2 R84, -RZ.H0_H0, RZ.H0_H0, -R165.H0_H0 ;  /* 0x200000ffff54b231 */ /* 0x000fe200003409a5 */
[----:B------:R-:W4:Y:S01]  /*b3e0*/  MUFU.EX2 R2, R42 ;  /* 0x0000002a00027308 */ /* 0x000f220000000800 */
[----:B------:R-:W-:Y:S02]  /*b3f0*/  IMAD.MOV.U32 R20, RZ, RZ, R4 ;  /* 0x000000ffff147224 */ /* 0x000fe400078e0004 */
[----:B------:R-:W-:Y:S02]  /*b400*/  @!P5 HFMA2.BF16_V2 R79, -RZ.H0_H0, RZ.H0_H0, -R147.H0_H0 ;  /* 0x200000ffff4fd231 */ /* 0x000fe40000340993 */
[----:B------:R-:W-:Y:S01]  /*b410*/  IMAD.MOV.U32 R40, RZ, RZ, R5 ;  /* 0x000000ffff287224 */ /* 0x000fe200078e0005 */
[----:B------:R3:W-:Y:S01]  /*b420*/  MUFU.EX2 R42, R23 ;  /* 0x00000017002a7308 */ /* 0x0007e20000000800 */
[----:B------:R-:W-:Y:S01]  /*b430*/  IMAD.MOV.U32 R24, RZ, RZ, R8 ;  /* 0x000000ffff187224 */ /* 0x000fe200078e0008 */
[----:B------:R-:W-:Y:S02]  /*b440*/  @!P3 PRMT R165, R84, 0x5410, RZ ;  /* 0x0000541054a5b816 */ /* 0x000fe400000000ff */
[----:B------:R-:W-:Y:S01]  /*b450*/  MUFU.EX2 R45, R44 ;  /* 0x0000002c002d7308 */ /* 0x000fe20000000800 */
[----:B------:R-:W-:Y:S01]  /*b460*/  IMAD.MOV.U32 R25, RZ, RZ, R9 ;  /* 0x000000ffff197224 */ /* 0x000fe200078e0009 */
[----:B------:R-:W-:Y:S01]  /*b470*/  @!P5 PRMT R147, R79, 0x5410, RZ ;  /* 0x000054104f93d816 */ /* 0x000fe200000000ff */
[----:B--2---:R-:W-:Y:S01]  /*b480*/  IMAD.MOV.U32 R18, RZ, RZ, R6 ;  /* 0x000000ffff127224 */ /* 0x004fe200078e0006 */
[----:B------:R-:W2:Y:S01]  /*b490*/  MUFU.EX2 R44, R46 ;  /* 0x0000002e002c7308 */ /* 0x000ea20000000800 */
[----:B------:R-:W-:-:S02]  /*b4a0*/  IMAD.MOV.U32 R6, RZ, RZ, R193 ;  /* 0x000000ffff067224 */ /* 0x000fc400078e00c1 */
[----:B------:R-:W-:Y:S01]  /*b4b0*/  FADD.FTZ R0, R81, R18 ;  /* 0x0000001251007221 */ /* 0x000fe20000010000 */
[----:B------:R-:W-:Y:S01]  /*b4c0*/  IMAD.MOV.U32 R193, RZ, RZ, R85 ;  /* 0x000000ffffc17224 */ /* 0x000fe200078e0055 */
[----:B------:R-:W-:Y:S01]  /*b4d0*/  MUFU.EX2 R222, R47 ;  /* 0x0000002f00de7308 */ /* 0x000fe20000000800 */
[----:B---3--:R-:W-:Y:S02]  /*b4e0*/  IMAD.MOV.U32 R23, RZ, RZ, R15 ;  /* 0x000000ffff177224 */ /* 0x008fe400078e000f */
[----:B------:R-:W-:Y:S01]  /*b4f0*/  FADD.FTZ R0, R22, R0 ;  /* 0x0000000016007221 */ /* 0x000fe20000010000 */
[----:B------:R-:W-:Y:S02]  /*b500*/  IMAD.MOV.U32 R85, RZ, RZ, R203 ;  /* 0x000000ffff557224 */ /* 0x000fe400078e00cb */
[----:B------:R4:W3:Y:S01]  /*b510*/  MUFU.EX2 R203, R31 ;  /* 0x0000001f00cb7308 */ /* 0x0008e20000000800 */
[----:B------:R-:W-:Y:S01]  /*b520*/  FADD.FTZ R0, R217, R0 ;  /* 0x00000000d9007221 */ /* 0x000fe20000010000 */
[----:B------:R-:W-:-:S02]  /*b530*/  IMAD.MOV.U32 R78, RZ, RZ, R6 ;  /* 0x000000ffff4e7224 */ /* 0x000fc400078e0006 */
[----:B------:R-:W1:Y:S01]  /*b540*/  S2R R6, SR_TID.X ;  /* 0x0000000000067919 */ /* 0x000e620000002100 */
[----:B------:R-:W-:-:S04]  /*b550*/  FADD.FTZ R0, R183, R0 ;  /* 0x00000000b7007221 */ /* 0x000fc80000010000 */
[----:B------:R-:W-:-:S04]  /*b560*/  FADD.FTZ R0, R75, R0 ;  /* 0x000000004b007221 */ /* 0x000fc80000010000 */
[----:B------:R-:W-:Y:S01]  /*b570*/  FADD.FTZ R0, R205, R0 ;  /* 0x00000000cd007221 */ /* 0x000fe20000010000 */
[----:B----4-:R-:W-:Y:S02]  /*b580*/  IMAD.MOV.U32 R31, RZ, RZ, R2 ;  /* 0x000000ffff1f7224 */ /* 0x010fe400078e0002 */
[----:B--2---:R-:W-:Y:S01]  /*b590*/  FADD.FTZ R2, R45, R44 ;  /* 0x0000002c2d027221 */ /* 0x004fe20000010000 */
[----:B------:R-:W-:-:S03]  /*b5a0*/  FADD.FTZ R0, R220, R0 ;  /* 0x00000000dc007221 */ /* 0x000fc60000010000 */
[----:B------:R-:W-:Y:S01]  /*b5b0*/  FADD.FTZ R2, R48, R2 ;  /* 0x0000000230027221 */ /* 0x000fe20000010000 */
[----:B------:R-:W-:Y:S01]  /*b5c0*/  FADD.FTZ R3, R163, R0 ;  /* 0x00000000a3037221 */ /* 0x000fe20000010000 */
[----:B------:R-:W-:Y:S02]  /*b5d0*/  FADD.FTZ R0, R216, R206 ;  /* 0x000000ced8007221 */ /* 0x000fe40000010000 */
[----:B------:R-:W-:Y:S01]  /*b5e0*/  FADD.FTZ R2, R49, R2 ;  /* 0x0000000231027221 */ /* 0x000fe20000010000 */
[----:B------:R-:W-:Y:S01]  /*b5f0*/  FADD.FTZ R15, R176, R3 ;  /* 0x00000003b00f7221 */ /* 0x000fe20000010000 */
[----:B------:R-:W-:Y:S02]  /*b600*/  FADD.FTZ R0, R33, R0 ;  /* 0x0000000021007221 */ /* 0x000fe40000010000 */
[----:B------:R-:W-:Y:S01]  /*b610*/  FADD.FTZ R2, R50, R2 ;  /* 0x0000000232027221 */ /* 0x000fe20000010000 */
[----:B------:R-:W-:Y:S01]  /*b620*/  IMAD.MOV.U32 R84, RZ, RZ, R13 ;  /* 0x000000ffff547224 */ /* 0x000fe200078e000d */
[----:B------:R-:W2:Y:S01]  /*b630*/  LDL.LU R176, [R1+0x444] ;  /* 0x0004440001b07983 */ /* 0x000ea20000300800 */
[----:B------:R-:W-:-:S04]  /*b640*/  FADD.FTZ R0, R23, R0 ;  /* 0x0000000017007221 */ /* 0x000fc80000010000 */
[----:B------:R-:W-:Y:S01]  /*b650*/  FADD.FTZ R0, R21, R0 ;  /* 0x0000000015007221 */ /* 0x000fe20000010000 */
[----:B-1----:R-:W-:-:S03]  /*b660*/  SHF.R.U32.HI R6, RZ, 0x5, R6 ;  /* 0x00000005ff067819 */ /* 0x002fc60000011606 */
[----:B------:R-:W-:Y:S02]  /*b670*/  FADD.FTZ R0, R218, R0 ;  /* 0x00000000da007221 */ /* 0x000fe40000010000 */
[----:B------:R-:W-:Y:S02]  /*b680*/  IMAD R82, R82, 0x8, R6 ;  /* 0x0000000852527824 */ /* 0x000fe400078e0206 */
[----:B------:R-:W-:Y:S02]  /*b690*/  FADD.FTZ R0, R168, R0 ;  /* 0x00000000a8007221 */ /* 0x000fe40000010000 */
[----:B------:R-:W-:-:S04]  /*b6a0*/  IMAD.WIDE.U32 R82, R82, -0x326172a9, RZ ;  /* 0xcd9e8d5752527825 */ /* 0x000fc800078e00ff */
[----:B------:R-:W-:-:S04]  /*b6b0*/  FADD.FTZ R0, R31, R0 ;  /* 0x000000001f007221 */ /* 0x000fc80000010000 */
[----:B------:R-:W-:Y:S01]  /*b6c0*/  FADD.FTZ R17, R12, R0 ;  /* 0x000000000c117221 */ /* 0x000fe20000010000 */
[----:B------:R-:W-:-:S04]  /*b6d0*/  FADD.FTZ R0, R19, R42 ;  /* 0x0000002a13007221 */ /* 0x000fc80000010000 */
[----:B------:R-:W-:-:S04]  /*b6e0*/  FADD.FTZ R0, R188, R0 ;  /* 0x00000000bc007221 */ /* 0x000fc80000010000 */
[----:B---3--:R-:W-:-:S04]  /*b6f0*/  FADD.FTZ R0, R203, R0 ;  /* 0x00000000cb007221 */ /* 0x008fc80000010000 */
[----:B------:R-:W-:-:S04]  /*b700*/  FADD.FTZ R0, R41, R0 ;  /* 0x0000000029007221 */ /* 0x000fc80000010000 */
[----:B------:R-:W-:-:S04]  /*b710*/  FADD.FTZ R0, R43, R0 ;  /* 0x000000002b007221 */ /* 0x000fc80000010000 */
[----:B------:R-:W-:-:S04]  /*b720*/  FADD.FTZ R0, R80, R0 ;  /* 0x0000000050007221 */ /* 0x000fc80000010000 */
[----:B------:R-:W-:-:S04]  /*b730*/  FADD.FTZ R0, R222, R0 ;  /* 0x00000000de007221 */ /* 0x000fc80000010000 */
[----:B------:R-:W-:Y:S01]  /*b740*/  FADD.FTZ R14, R87, R0 ;  /* 0x00000000570e7221 */ /* 0x000fe20000010000 */
[----:B------:R-:W-:-:S04]  /*b750*/  FADD.FTZ R0, R30, R2 ;  /* 0x000000021e007221 */ /* 0x000fc80000010000 */
[----:B------:R-:W-:Y:S01]  /*b760*/  FADD.FTZ R2, R52, R0 ;  /* 0x0000000034027221 */ /* 0x000fe20000010000 */
[----:B------:R-:W-:-:S03]  /*b770*/  IMAD.U32 R0, RZ, RZ, UR25 ;  /* 0x00000019ff007e24 */ /* 0x000fc6000f8e00ff */
[----:B------:R-:W-:Y:S02]  /*b780*/  FADD.FTZ R2, R53, R2 ;  /* 0x0000000235027221 */ /* 0x000fe40000010000 */
[----:B------:R-:W-:Y:S02]  /*b790*/  LOP3.LUT R0, R0, UR4, R211, 0x96, !PT ;  /* 0x0000000400007c12 */ /* 0x000fe4000f8e96d3 */
[----:B------:R-:W-:-:S03]  /*b7a0*/  FADD.FTZ R16, R7, R2 ;  /* 0x0000000207107221 */ /* 0x000fc60000010000 */
        /* <DEDUP_REMOVED lines=8> */
[----:B------:R-:W-:-:S04]  /*b830*/  IMAD.WIDE.U32 R8, R8, -0x326172a9, RZ ;  /* 0xcd9e8d5708087825 */ /* 0x000fc800078e00ff */
[----:B------:R-:W-:Y:S01]  /*b840*/  IMAD.MOV.U32 R83, RZ, RZ, R10 ;  /* 0x000000ffff537224 */ /* 0x000fe200078e000a */
[----:B------:R-:W-:Y:S02]  /*b850*/  LOP3.LUT R10, R190, UR31, R13, 0x96, !PT ;  /* 0x0000001fbe0a7c12 */ /* 0x000fe4000f8e960d */
[----:B------:R-:W-:Y:S01]  /*b860*/  LOP3.LUT R6, R12, UR17, R9, 0x96, !PT ;  /* 0x000000110c067c12 */ /* 0x000fe2000f8e9609 */
[----:B------:R-:W-:Y:S02]  /*b870*/  IMAD.MOV.U32 R184, RZ, RZ, R11 ;  /* 0x000000ffffb87224 */ /* 0x000fe400078e000b */
[----:B------:R-:W-:Y:S02]  /*b880*/  IMAD.MOV.U32 R28, RZ, RZ, R85 ;  /* 0x000000ffff1c7224 */ /* 0x000fe400078e0055 */
[----:B------:R-:W-:-:S04]  /*b890*/  IMAD.WIDE.U32 R10, R10, -0x2daee0ad, RZ ;  /* 0xd2511f530a0a7825 */ /* 0x000fc800078e00ff */
[----:B------:R-:W-:-:S04]  /*b8a0*/  IMAD.WIDE.U32 R6, R6, -0x2daee0ad, RZ ;  /* 0xd2511f5306067825 */ /* 0x000fc800078e00ff */
[----:B------:R-:W-:Y:S01]  /*b8b0*/  IMAD.MOV.U32 R29, RZ, RZ, R77 ;  /* 0x000000ffff1d7224 */ /* 0x000fe200078e004d */
[----:B------:R-:W-:Y:S01]  /*b8c0*/  LOP3.LUT R10, R10, UR14, R7, 0x96, !PT ;  /* 0x0000000e0a0a7c12 */ /* 0x000fe2000f8e9607 */
[----:B------:R-:W-:Y:S02]  /*b8d0*/  IMAD.MOV.U32 R47, RZ, RZ, R28 ;  /* 0x000000ffff2f7224 */ /* 0x000fe400078e001c */
[----:B------:R-:W-:Y:S01]  /*b8e0*/  FADD.FTZ R7, R208, R14 ;  /* 0x0000000ed0077221 */ /* 0x000fe20000010000 */
[----:B------:R-:W-:Y:S01]  /*b8f0*/  IMAD.MOV.U32 R28, RZ, RZ, R40 ;  /* 0x000000ffff1c7224 */ /* 0x000fe200078e0028 */
[----:B------:R-:W3:Y:S01]  /*b900*/  LDL.LU R208, [R1+0x440] ;  /* 0x0004400001d07983 */ /* 0x000ee20000300800 */
[----:B------:R-:W-:Y:S02]  /*b910*/  IMAD.MOV.U32 R46, RZ, RZ, R20 ;  /* 0x000000ffff2e7224 */ /* 0x000fe400078e0014 */
[----:B------:R-:W-:Y:S02]  /*b920*/  IMAD.MOV.U32 R40, RZ, RZ, R29 ;  /* 0x000000ffff287224 */ /* 0x000fe400078e001d */
[----:B------:R-:W-:-:S02]  /*b930*/  IMAD.MOV.U32 R20, RZ, RZ, R200 ;  /* 0x000000ffff147224 */ /* 0x000fc400078e00c8 */
[----:B------:R-:W-:Y:S02]  /*b940*/  IMAD.MOV.U32 R29, RZ, RZ, R201 ;  /* 0x000000ffff1d7224 */ /* 0x000fe400078e00c9 */
[----:B------:R-:W4:Y:S01]  /*b950*/  LDL.64 R200, [R1+0xc8] ;  /* 0x0000c80001c87983 */ /* 0x000f220000100a00 */
[----:B------:R-:W-:Y:S01]  /*b960*/  LOP3.LUT R4, R4, UR16, R11, 0x96, !PT ;  /* 0x0000001004047c12 */ /* 0x000fe2000f8e960b */
[----:B------:R-:W-:-:S04]  /*b970*/  IMAD.MOV.U32 R26, RZ, RZ, R185 ;  /* 0x000000ffff1a7224 */ /* 0x000fc800078e00b9 */
[----:B------:R-:W-:-:S04]  /*b980*/  IMAD.WIDE.U32 R4, R4, -0x326172a9, RZ ;  /* 0xcd9e8d5704047825 */ /* 0x000fc800078e00ff */
[----:B------:R-:W-:Y:S01]  /*b990*/  IMAD.MOV.U32 R185, RZ, RZ, R78 ;  /* 0x000000ffffb97224 */ /* 0x000fe200078e004e */
[----:B------:R-:W-:Y:S01]  /*b9a0*/  LOP3.LUT R8, R8, UR15, R5, 0x96, !PT ;  /* 0x0000000f08087c12 */ /* 0x000fe2000f8e9605 */
[----:B------:R-:W-:-:S04]  /*b9b0*/  IMAD.WIDE.U32 R78, R10, -0x326172a9, RZ ;  /* 0xcd9e8d570a4e7825 */ /* 0x000fc800078e00ff */
[----:B------:R-:W-:Y:S02]  /*b9c0*/  IMAD.MOV.U32 R82, RZ, RZ, R76 ;  /* 0x000000ffff527224 */ /* 0x000fe400078e004c */
[----:B------:R-:W-:Y:S02]  /*b9d0*/  IMAD.MOV.U32 R0, RZ, RZ, R78 ;  /* 0x000000ffff007224 */ /* 0x000fe400078e004e */
[----:B------:R-:W-:-:S03]  /*b9e0*/  IMAD.WIDE.U32 R76, R8, -0x2daee0ad, RZ ;  /* 0xd2511f53084c7825 */ /* 0x000fc600078e00ff */
[----:B------:R-:W-:Y:S02]  /*b9f0*/  LOP3.LUT R0, R0, 0xff, RZ, 0xc0, !PT ;  /* 0x000000ff00007812 */ /* 0x000fe400078ec0ff */
[----:B------:R-:W-:Y:S02]  /*ba00*/  LOP3.LUT R85, R6, UR6, R77, 0x96, !PT ;  /* 0x0000000606557c12 */ /* 0x000fe4000f8e964d */
[----:B------:R-:W-:Y:S02]  /*ba10*/  ISETP.LE.U32.AND P1, PT, R0, UR36, PT ;  /* 0x0000002400007c0c */ /* 0x000fe4000bf23070 */
[----:B------:R-:W-:-:S04]  /*ba20*/  LOP3.LUT R0, R85, 0xffff, RZ, 0xc0, !PT ;  /* 0x0000ffff55007812 */ /* 0x000fc800078ec0ff */
[----:B------:R-:W-:-:S04]  /*ba30*/  SHF.R.U32.HI R0, RZ, 0x8, R0 ;  /* 0x00000008ff007819 */ /* 0x000fc80000011600 */
[----:B------:R-:W-:-:S04]  /*ba40*/  LOP3.LUT R0, R0, 0xffff, RZ, 0xc0, !PT ;  /* 0x0000ffff00007812 */ /* 0x000fc800078ec0ff */
[----:B------:R-:W-:Y:S02]  /*ba50*/  ISETP.LE.U32.AND P3, PT, R0, UR36, PT ;  /* 0x0000002400007c0c */ /* 0x000fe4000bf63070 */
[----:B------:R-:W-:-:S04]  /*ba60*/  PRMT R0, R85, 0x7632, R0 ;  /* 0x0000763255007816 */ /* 0x000fc80000000000 */
[----:B------:R-:W-:-:S04]  /*ba70*/  LOP3.LUT R0, R0, 0xff, RZ, 0xc0, !PT ;  /* 0x000000ff00007812 */ /* 0x000fc800078ec0ff */
[----:B------:R-:W-:Y:S02]  /*ba80*/  ISETP.LE.U32.AND P2, PT, R0, UR36, PT ;  /* 0x0000002400007c0c */ /* 0x000fe4000bf43070 */
[----:B------:R-:W-:Y:S01]  /*ba90*/  PRMT R0, R78, 0x7771, RZ ;  /* 0x000077714e007816 */ /* 0x000fe200000000ff */
[----:B------:R-:W-:Y:S03]  /*baa0*/  MUFU.EX2 R55, R55 ;  /* 0x0000003700377308 */ /* 0x000fe60000000800 */
[----:B------:R-:W-:Y:S01]  /*bab0*/  ISETP.GT.U32.AND P0, PT, R0, UR36, PT ;  /* 0x0000002400007c0c */ /* 0x000fe2000bf04070 */
[----:B------:R-:W1:Y:S01]  /*bac0*/  MUFU.EX2 R54, R54 ;  /* 0x0000003600367308 */ /* 0x000e620000000800 */
[----:B------:R-:W-:Y:S01]  /*bad0*/  IMAD.MOV.U32 R0, RZ, RZ, R76 ;  /* 0x000000ffff007224 */ /* 0x000fe200078e004c */
[----:B------:R-:W-:-:S04]  /*bae0*/  LOP3.LUT R87, R4, UR13, R79, 0x96, !PT ;  /* 0x0000000d04577c12 */ /* 0x000fc8000f8e964f */
[----:B------:R-:W-:-:S04]  /*baf0*/  LOP3.LUT R0, R0, 0xff, RZ, 0xc0, !PT ;  /* 0x000000ff00007812 */ /* 0x000fc800078ec0ff */
[----:B------:R-:W-:Y:S02]  /*bb00*/  ISETP.LE.U32.AND P4, PT, R0, UR36, PT ;  /* 0x0000002400007c0c */ /* 0x000fe4000bf83070 */
[----:B------:R-:W-:Y:S02]  /*bb10*/  LOP3.LUT R0, R87, 0xffff, RZ, 0xc0, !PT ;  /* 0x0000ffff57007812 */ /* 0x000fe400078ec0ff */
[----:B-1----:R-:W-:Y:S02]  /*bb20*/  F2FP.BF16.F32.PACK_AB R4, R54, R55 ;  /* 0x000000373604723e */ /* 0x002fe400000010ff */
[----:B------:R-:W-:Y:S02]  /*bb30*/  SHF.R.U32.HI R0, RZ, 0x8, R0 ;  /* 0x00000008ff007819 */ /* 0x000fe40000011600 */
[----:B------:R-:W-:Y:S01]  /*bb40*/  PRMT R166, R4, 0x7610, R166 ;  /* 0x0000761004a67816 */ /* 0x000fe200000000a6 */
[----:B------:R-:W-:Y:S01]  /*bb50*/  MUFU.EX2 R56, R56 ;  /* 0x0000003800387308 */ /* 0x000fe20000000800 */
[----:B------:R-:W-:-:S03]  /*bb60*/  LOP3.LUT R0, R0, 0xffff, RZ, 0xc0, !PT ;  /* 0x0000ffff00007812 */ /* 0x000fc600078ec0ff */
[----:B------:R-:W1:Y:S01]  /*bb70*/  MUFU.EX2 R57, R57 ;  /* 0x0000003900397308 */ /* 0x000e620000000800 */
[----:B------:R-:W-:Y:S01]  /*bb80*/  PRMT R167, R4, 0x7632, R167 ;  /* 0x0000763204a77816 */ /* 0x000fe200000000a7 */
[----:B------:R-:W-:Y:S01]  /*bb90*/  @!P1 HFMA2.BF16_V2 R96, -RZ.H0_H0, RZ.H0_H0, -R166.H0_H0 ;  /* 0x200000ffff609231 */ /* 0x000fe200003409a6 */
[----:B------:R-:W-:Y:S01]  /*bba0*/  ISETP.LE.U32.AND P6, PT, R0, UR36, PT ;  /* 0x0000002400007c0c */ /* 0x000fe2000bfc3070 */
[----:B------:R-:W-:Y:S01]  /*bbb0*/  FADD.FTZ R6, R66, R16 ;  /* 0x0000001042067221 */ /* 0x000fe20000010000 */
[----:B------:R-:W-:Y:S01]  /*bbc0*/  PRMT R0, R78, 0x7772, RZ ;  /* 0x000077724e007816 */ /* 0x000fe200000000ff */
[----:B------:R-:W-:Y:S01]  /*bbd0*/  @P0 HFMA2.BF16_V2 R94, -RZ.H0_H0, RZ.H0_H0, -R167.H0_H0 ;  /* 0x200000ffff5e0231 */ /* 0x000fe200003409a7 */
[----:B------:R-:W-:Y:S02]  /*bbe0*/  PRMT R16, R166, 0x5410, R167 ;  /* 0x00005410a6107816 */ /* 0x000fe400000000a7 */
[----:B------:R-:W-:Y:S02]  /*bbf0*/  @!P1 PRMT R166, R96, 0x5410, RZ ;  /* 0x0000541060a69816 */ /* 0x000fe400000000ff */
[----:B------:R-:W-:-:S02]  /*bc00*/  ISETP.GT.U32.AND P1, PT, R0, UR36, PT ;  /* 0x0000002400007c0c */ /* 0x000fc4000bf24070 */
[----:B------:R-:W-:Y:S02]  /*bc10*/  PRMT R0, R78, 0x7773, RZ ;  /* 0x000077734e007816 */ /* 0x000fe400000000ff */
[----:B------:R-:W-:Y:S02]  /*bc20*/  @P0 PRMT R167, R94, 0x5410, RZ ;  /* 0x000054105ea70816 */ /* 0x000fe400000000ff */
[----:B------:R-:W-:Y:S02]  /*bc30*/  ISETP.GT.U32.AND P0, PT, R0, UR36, PT ;  /* 0x0000002400007c0c */ /* 0x000fe4000bf04070 */
[----:B-1----:R-:W-:Y:S01]  /*bc40*/  F2FP.BF16.F32.PACK_AB R0, R57, R56 ;  /* 0x000000383900723e */ /* 0x002fe200000010ff */
[----:B------:R-:W-:Y:S01]  /*bc50*/  FADD.FTZ R5, R63, R17 ;  /* 0x000000113f057221 */ /* 0x000fe20000010000 */
[----:B------:R-:W-:Y:S02]  /*bc60*/  LOP3.LUT R2, R2, UR34, R25, 0x96, !PT ;  /* 0x0000002202027c12 */ /* 0x000fe4000f8e9619 */
[----:B------:R-:W-:-:S02]  /*bc70*/  PRMT R164, R0, 0x7610, R164 ;  /* 0x0000761000a47816 */ /* 0x000fc400000000a4 */
[----:B------:R-:W-:Y:S02]  /*bc80*/  PRMT R163, R0, 0x7632, R163 ;  /* 0x0000763200a37816 */ /* 0x000fe400000000a3 */
[----:B------:R-:W-:Y:S01]  /*bc90*/  PRMT R0, R87, 0x7632, R0 ;  /* 0x0000763257007816 */ /* 0x000fe20000000000 */
[----:B------:R-:W-:-:S03]  /*bca0*/  FADD.FTZ R11, R213, R5 ;  /* 0x00000005d50b7221 */ /* 0x000fc60000010000 */
[----:B------:R-:W-:Y:S01]  /*bcb0*/  LOP3.LUT R0, R0, 0xff, RZ, 0xc0, !PT ;  /* 0x000000ff00007812 */ /* 0x000fe200078ec0ff */
[----:B------:R-:W-:Y:S02]  /*bcc0*/  @P1 HFMA2.BF16_V2 R101, -RZ.H0_H0, RZ.H0_H0, -R164.H0_H0 ;  /* 0x200000ffff651231 */ /* 0x000fe400003409a4 */
[----:B------:R-:W-:Y:S01]  /*bcd0*/  FADD.FTZ R8, R209, R15 ;  /* 0x0000000fd1087221 */ /* 0x000fe20000010000 */
[----:B------:R-:W-:Y:S01]  /*bce0*/  ISETP.LE.U32.AND P5, PT, R0, UR36, PT ;  /* 0x0000002400007c0c */ /* 0x000fe2000bfa3070 */
[----:B------:R-:W-:Y:S01]  /*bcf0*/  IMAD.MOV.U32 R51, RZ, RZ, R47 ;  /* 0x000000ffff337224 */ /* 0x000fe200078e002f */
[----:B------:R-:W-:Y:S01]  /*bd00*/  PRMT R47, R164, 0x5410, R163 ;  /* 0x00005410a42f7816 */ /* 0x000fe200000000a3 */
[----:B------:R-:W-:Y:S01]  /*bd10*/  STL [R1+0x390], R166 ;  /* 0x000390a601007387 */ /* 0x000fe20000100800 */
[----:B------:R-:W-:Y:S01]  /*bd20*/  @P1 PRMT R164, R101, 0x5410, RZ ;  /* 0x0000541065a41816 */ /* 0x000fe200000000ff */
[----:B------:R-:W-:Y:S02]  /*bd30*/  FADD.FTZ R10, R247, R8 ;  /* 0x00000008f70a7221 */ /* 0x000fe40000010000 */
[----:B------:R1:W-:Y:S01]  /*bd40*/  STL [R1+0x394], R167 ;  /* 0x000394a701007387 */ /* 0x0003e20000100800 */
[----:B------:R-:W-:-:S03]  /*bd50*/  FADD.FTZ R7, R215, R7 ;  /* 0x00000007d7077221 */ /* 0x000fc60000010000 */
[----:B------:R-:W2:Y:S01]  /*bd60*/  LDL.LU R209, [R1+0x43c] ;  /* 0x00043c0001d17983 */ /* 0x000ea20000300800 */
[----:B------:R-:W-:-:S03]  /*bd70*/  FADD.FTZ R6, R221, R6 ;  /* 0x00000006dd067221 */ /* 0x000fc60000010000 */
[----:B------:R-:W3:Y:S04]  /*bd80*/  LDL.LU R213, [R1+0x438] ;  /* 0x0004380001d57983 */ /* 0x000ee80000300800 */
[----:B------:R1:W-:Y:S04]  /*bd90*/  STL [R1+0x38c], R164 ;  /* 0x00038ca401007387 */ /* 0x0003e80000100800 */
[----:B------:R-:W2:Y:S04]  /*bda0*/  LDL.LU R215, [R1+0x434] ;  /* 0x0004340001d77983 */ /* 0x000ea80000300800 */
[----:B------:R-:W3:Y:S04]  /*bdb0*/  LDL.LU R221, [R1+0x430] ;  /* 0x0004300001dd7983 */ /* 0x000ee80000300800 */
[----:B------:R-:W2:Y:S01]  /*bdc0*/  LDL.LU R247, [R1+0x42c] ;  /* 0x00042c0001f77983 */ /* 0x000ea20000300800 */
[----:B------:R-:W-:Y:S01]  /*bdd0*/  FADD.FTZ R12, R160, R6 ;  /* 0x00000006a00c7221 */ /* 0x000fe20000010000 */
[----:B----4-:R-:W-:Y:S01]  /*bde0*/  LOP3.LUT R4, R200, UR12, R3, 0x96, !PT ;  /* 0x0000000cc8047c12 */ /* 0x010fe2000f8e9603 */
[----:B------:R-:W-:-:S04]  /*bdf0*/  IMAD.WIDE.U32 R2, R2, -0x2daee0ad, RZ ;  /* 0xd2511f5302027825 */ /* 0x000fc800078e00ff */
[----:B------:R-:W-:-:S05]  /*be00*/  IMAD.WIDE.U32 R4, R4, -0x2daee0ad, RZ ;  /* 0xd2511f5304047825 */ /* 0x000fca00078e00ff */
[----:B------:R-:W-:Y:S02]  /*be10*/  LOP3.LUT R0, R228, UR33, R5, 0x96, !PT ;  /* 0x00000021e4007c12 */ /* 0x000fe4000f8e9605 */
[----:B------:R-:W-:-:S03]  /*be20*/  LOP3.LUT R4, R4, UR27, R3, 0x96, !PT ;  /* 0x0000001b04047c12 */ /* 0x000fc6000f8e9603 */
[----:B------:R-:W-:-:S04]  /*be30*/  IMAD.WIDE.U32 R8, R0, -0x326172a9, RZ ;  /* 0xcd9e8d5700087825 */ /* 0x000fc800078e00ff */
[----:B------:R-:W-:-:S05]  /*be40*/  IMAD.WIDE.U32 R4, R4, -0x326172a9, RZ ;  /* 0xcd9e8d5704047825 */ /* 0x000fca00078e00ff */
[----:B------:R-:W-:Y:S01]  /*be50*/  LOP3.LUT R0, R8, UR17, R5, 0x96, !PT ;  /* 0x0000001108007c12 */ /* 0x000fe2000f8e9605 */
[----:B------:R-:W-:Y:S02]  /*be60*/  FADD.FTZ R8, R115, R11 ;  /* 0x0000000b73087221 */ /* 0x000fe40000010000 */
[----:B------:R4:W4:Y:S01]  /*be70*/  LDL.LU R115, [R1+0x428] ;  /* 0x0004280001737983 */ /* 0x0009220000300800 */
[----:B------:R-:W-:Y:S01]  /*be80*/  LOP3.LUT R3, R24, UR31, R9, 0x96, !PT ;  /* 0x0000001f18037c12 */ /* 0x000fe2000f8e9609 */
[----:B------:R-:W-:Y:S01]  /*be90*/  FADD.FTZ R11, R148, R7 ;  /* 0x00000007940b7221 */ /* 0x000fe20000010000 */
[----:B------:R-:W-:Y:S01]  /*bea0*/  IMAD.WIDE.U32 R14, R0, -0x2daee0ad, RZ ;  /* 0xd2511f53000e7825 */ /* 0x000fe200078e00ff */
[----:B------:R1:W3:Y:S03]  /*beb0*/  LDL.LU R148, [R1+0x424] ;  /* 0x0004240001947983 */ /* 0x0002e60000300800 */
[----:B------:R-:W-:Y:S01]  /*bec0*/  IMAD.WIDE.U32 R6, R3, -0x2daee0ad, RZ ;  /* 0xd2511f5303067825 */ /* 0x000fe200078e00ff */
[----:B------:R1:W3:Y:S04]  /*bed0*/  LDL.LU R160, [R1+0x420] ;  /* 0x0004200001a07983 */ /* 0x0002e80000300800 */
[----:B------:R-:W-:Y:S01]  /*bee0*/  LOP3.LUT R2, R2, UR16, R7, 0x96, !PT ;  /* 0x0000001002027c12 */ /* 0x000fe2000f8e9607 */
[----:B------:R-:W-:Y:S01]  /*bef0*/  IMAD.MOV.U32 R7, RZ, RZ, R211 ;  /* 0x000000ffff077224 */ /* 0x000fe200078e00d3 */
[----:B------:R-:W-:Y:S01]  /*bf00*/  LOP3.LUT R5, R6, UR14, R15, 0x96, !PT ;  /* 0x0000000e06057c12 */ /* 0x000fe2000f8e960f */
[----:B------:R-:W-:-:S02]  /*bf10*/  IMAD.MOV.U32 R6, RZ, RZ, R210 ;  /* 0x000000ffff067224 */ /* 0x000fc400078e00d2 */
[----:B------:R-:W3:Y:S01]  /*bf20*/  LDL.LU.64 R210, [R1+0x418] ;  /* 0x0004180001d27983 */ /* 0x000ee20000300a00 */
[----:B------:R-:W-:Y:S02]  /*bf30*/  @P0 HFMA2.BF16_V2 R103, -RZ.H0_H0, RZ.H0_H0, -R163.H0_H0 ;  /* 0x200000ffff670231 */ /* 0x000fe400003409a3 */
[----:B------:R-:W-:-:S03]  /*bf40*/  IMAD.MOV.U32 R66, RZ, RZ, R33 ;  /* 0x000000ffff427224 */ /* 0x000fc600078e0021 */
[----:B------:R-:W-:Y:S01]  /*bf50*/  @P0 PRMT R163, R103, 0x5410, RZ ;  /* 0x0000541067a30816 */ /* 0x000fe200000000ff */
[----:B------:R-:W-:Y:S01]  /*bf60*/  IMAD.MOV.U32 R103, RZ, RZ, R28 ;  /* 0x000000ffff677224 */ /* 0x000fe200078e001c */
[----:B------:R-:W-:Y:S01]  /*bf70*/  MUFU.EX2 R33, R58 ;  /* 0x0000003a00217308 */ /* 0x000fe20000000800 */
[----:B------:R-:W-:-:S03]  /*bf80*/  IMAD.MOV.U32 R28, RZ, RZ, R40 ;  /* 0x000000ffff1c7224 */ /* 0x000fc600078e0028 */
[----:B------:R-:W1:Y:S01]  /*bf90*/  MUFU.EX2 R40, R59 ;  /* 0x0000003b00287308 */ /* 0x000e620000000800 */
[----:B------:R-:W-:-:S04]  /*bfa0*/  LOP3.LUT R0, R85, 0xff, RZ, 0xc0, !PT ;  /* 0x000000ff55007812 */ /* 0x000fc800078ec0ff */
[----:B------:R-:W-:Y:S01]  /*bfb0*/  ISETP.LE.U32.AND P0, PT, R0, UR36, PT ;  /* 0x0000002400007c0c */ /* 0x000fe2000bf03070 */
[----:B------:R-:W-:Y:S02]  /*bfc0*/  IMAD.MOV.U32 R79, RZ, RZ, R46 ;  /* 0x000000ffff4f7224 */ /* 0x000fe400078e002e */
[----:B------:R-:W-:Y:S02]  /*bfd0*/  IMAD.MOV.U32 R63, RZ, RZ, R20 ;  /* 0x000000ffff3f7224 */ /* 0x000fe400078e0014 */
[----:B------:R-:W-:Y:S02]  /*bfe0*/  IMAD.MOV.U32 R46, RZ, RZ, R193 ;  /* 0x000000ffff2e7224 */ /* 0x000fe400078e00c1 */
[----:B------:R-:W-:Y:S01]  /*bff0*/  IMAD.MOV.U32 R20, RZ, RZ, R192 ;  /* 0x000000ffff147224 */ /* 0x000fe200078e00c0 */
[----:B-1----:R-:W-:Y:S01]  /*c000*/  F2FP.BF16.F32.PACK_AB R0, R40, R33 ;  /* 0x000000212800723e */ /* 0x002fe200000010ff */
[----:B------:R-:W-:-:S04]  /*c010*/  IMAD.WIDE.U32 R2, R2, -0x326172a9, RZ ;  /* 0xcd9e8d5702027825 */ /* 0x000fc800078e00ff */
[----:B------:R-:W-:Y:S01]  /*c020*/  IMAD.WIDE.U32 R192, R5, -0x326172a9, RZ ;  /* 0xcd9e8d5705c07825 */ /* 0x000fe200078e00ff */
[----:B------:R-:W-:-:S03]  /*c030*/  PRMT R162, R0, 0x7610, R162 ;  /* 0x0000761000a27816 */ /* 0x000fc600000000a2 */
[----:B------:R-:W-:Y:S01]  /*c040*/  IMAD.MOV.U32 R17, RZ, RZ, R84 ;  /* 0x000000ffff117224 */ /* 0x000fe200078e0054 */
[----:B------:R-:W-:Y:S01]  /*c050*/  LOP3.LUT R84, R2, UR13, R193, 0x96, !PT ;  /* 0x0000000d02547c12 */ /* 0x000fe2000f8e96c1 */
[----:B------:R-:W-:Y:S01]  /*c060*/  MUFU.EX2 R13, R65 ;  /* 0x00000041000d7308 */ /* 0x000fe20000000800 */
[----:B------:R-:W-:Y:S01]  /*c070*/  @!P0 HFMA2.BF16_V2 R110, -RZ.H0_H0, RZ.H0_H0, -R162.H0_H0 ;  /* 0x200000ffff6e8231 */ /* 0x000fe200003409a2 */
[----:B------:R-:W-:Y:S02]  /*c080*/  PRMT R161, R0, 0x7632, R161 ;  /* 0x0000763200a17816 */ /* 0x000fe400000000a1 */
[----:B------:R-:W1:Y:S01]  /*c090*/  MUFU.EX2 R15, R64 ;  /* 0x00000040000f7308 */ /* 0x000e620000000800 */
[----:B------:R-:W-:Y:S01]  /*c0a0*/  IMAD.MOV.U32 R167, RZ, RZ, R51 ;  /* 0x000000ffffa77224 */ /* 0x000fe200078e0033 */
[----:B------:R-:W-:Y:S01]  /*c0b0*/  LOP3.LUT R0, R84, 0xff, RZ, 0xc0, !PT ;  /* 0x000000ff54007812 */ /* 0x000fe200078ec0ff */
[----:B------:R-:W-:Y:S01]  /*c0c0*/  IMAD.MOV.U32 R51, RZ, RZ, R185 ;  /* 0x000000ffff337224 */ /* 0x000fe200078e00b9 */
[----:B------:R-:W-:-:S02]  /*c0d0*/  PRMT R185, R162, 0x5410, R161 ;  /* 0x00005410a2b97816 */ /* 0x000fc400000000a1 */
[----:B------:R-:W-:Y:S02]  /*c0e0*/  @!P0 PRMT R162, R110, 0x5410, RZ ;  /* 0x000054106ea28816 */ /* 0x000fe400000000ff */
[----:B------:R-:W-:Y:S02]  /*c0f0*/  ISETP.LE.U32.AND P0, PT, R0, UR36, PT ;  /* 0x0000002400007c0c */ /* 0x000fe4000bf03070 */
[----:B------:R-:W-:Y:S02]  /*c100*/  LOP3.LUT R0, R84, 0xffff, RZ, 0xc0, !PT ;  /* 0x0000ffff54007812 */ /* 0x000fe400078ec0ff */
[----:B-1----:R-:W-:Y:S02]  /*c110*/  F2FP.BF16.F32.PACK_AB R178, R15, R13 ;  /* 0x0000000d0fb2723e */ /* 0x002fe400000010ff */
[----:B------:R-:W-:-:S07]  /*c120*/  SHF.R.U32.HI R0, RZ, 0x8, R0 ;  /* 0x00000008ff007819 */ /* 0x000fce0000011600 */
[----:B------:R-:W-:Y:S01]  /*c130*/  @!P0 HFMA2.BF16_V2 R109, -RZ.H0_H0, RZ.H0_H0, -R178.H0_H0 ;  /* 0x200000ffff6d8231 */ /* 0x000fe200003409b2 */
[----:B------:R-:W-:Y:S02]  /*c140*/  LOP3.LUT R0, R0, 0xffff, RZ, 0xc0, !PT ;  /* 0x0000ffff00007812 */ /* 0x000fe400078ec0ff */
[----:B------:R-:W-:Y:S02]  /*c150*/  PRMT R166, R178, 0x7610, R166 ;  /* 0x00007610b2a67816 */ /* 0x000fe400000000a6 */
[----:B------:R-:W-:Y:S02]  /*c160*/  @!P0 PRMT R166, R109, 0x5410, RZ ;  /* 0x000054106da68816 */ /* 0x000fe400000000ff */
[----:B------:R-:W-:Y:S02]  /*c170*/  ISETP.LE.U32.AND P0, PT, R0, UR36, PT ;  /* 0x0000002400007c0c */ /* 0x000fe4000bf03070 */
[----:B------:R-:W-:Y:S01]  /*c180*/  LOP3.LUT R9, R4, UR15, R3, 0x96, !PT ;  /* 0x0000000f04097c12 */ /* 0x000fe2000f8e9603 */
[----:B------:R-:W-:Y:S01]  /*c190*/  FADD.FTZ R3, R133, R10 ;  /* 0x0000000a85037221 */ /* 0x000fe20000010000 */
[----:B------:R-:W-:Y:S01]  /*c1a0*/  PRMT R0, R84, 0x7632, R0 ;  /* 0x0000763254007816 */ /* 0x000fe20000000000 */
[----:B------:R-:W-:Y:S01]  /*c1b0*/  FADD.FTZ R4, R226, R8 ;  /* 0x00000008e2047221 */ /* 0x000fe20000010000 */
[----:B------:R-:W-:Y:S02]  /*c1c0*/  MUFU.EX2 R10, R68 ;  /* 0x00000044000a7308 */ /* 0x000fe40000000800 */
[----:B------:R-:W-:-:S02]  /*c1d0*/  LOP3.LUT R0, R0, 0xff, RZ, 0xc0, !PT ;  /* 0x000000ff00007812 */ /* 0x000fc400078ec0ff */
[----:B------:R-:W1:Y:S03]  /*c1e0*/  MUFU.EX2 R8, R67 ;  /* 0x0000004300087308 */ /* 0x000e660000000800 */
[----:B------:R-:W-:Y:S01]  /*c1f0*/  @!P0 HFMA2.BF16_V2 R111, -RZ.H0_H0, RZ.H0_H0, -R178.H1_H1 ;  /* 0x200000ffff6f8231 */ /* 0x000fe200003609b2 */
[----:B------:R-:W-:-:S04]  /*c200*/  PRMT R164, R178, 0x7632, R164 ;  /* 0x00007632b2a47816 */ /* 0x000fc800000000a4 */
[----:B------:R-:W-:Y:S02]  /*c210*/  @!P0 PRMT R164, R111, 0x5410, RZ ;  /* 0x000054106fa48816 */ /* 0x000fe400000000ff */
[----:B------:R-:W-:Y:S02]  /*c220*/  ISETP.LE.U32.AND P0, PT, R0, UR36, PT ;  /* 0x0000002400007c0c */ /* 0x000fe4000bf03070 */
[----:B-1----:R-:W-:Y:S01]  /*c230*/  F2FP.BF16.F32.PACK_AB R177, R10, R8 ;  /* 0x000000080ab1723e */ /* 0x002fe200000010ff */
[----:B------:R1:W-:Y:S01]  /*c240*/  STL [R1+0x388], R162 ;  /* 0x000388a201007387 */ /* 0x0003e20000100800 */
[----:B------:R-:W-:Y:S01]  /*c250*/  SHF.R.U32.HI R0, RZ, 0x18, R84 ;  /* 0x00000018ff007819 */ /* 0x000fe20000011654 */
[----:B------:R-:W-:Y:S02]  /*c260*/  IMAD.MOV.U32 R5, RZ, RZ, R192 ;  /* 0x000000ffff057224 */ /* 0x000fe400078e00c0 */
[----:B------:R-:W-:Y:S02]  /*c270*/  IMAD.MOV.U32 R59, RZ, RZ, R79 ;  /* 0x000000ffff3b7224 */ /* 0x000fe400078e004f */
[----:B------:R-:W-:Y:S01]  /*c280*/  IMAD.MOV.U32 R58, RZ, RZ, R167 ;  /* 0x000000ffff3a7224 */ /* 0x000fe200078e00a7 */
[----:B------:R-:W-:-:S03]  /*c290*/  PRMT R36, R177, 0x7632, R36 ;  /* 0x00007632b1247816 */ /* 0x000fc60000000024 */
[----:B------:R-:W-:Y:S02]  /*c2a0*/  @!P0 HFMA2.BF16_V2 R112, -RZ.H0_H0, RZ.H0_H0, -R177.H0_H0 ;  /* 0x200000ffff708231 */ /* 0x000fe400003409b1 */
[----:B------:R-:W-:Y:S02]  /*c2b0*/  IMAD.MOV.U32 R79, RZ, RZ, R16 ;  /* 0x000000ffff4f7224 */ /* 0x000fe400078e0010 */
[----:B------:R-:W-:Y:S01]  /*c2c0*/  FADD.FTZ R2, R227, R11 ;  /* 0x0000000be3027221 */ /* 0x000fe20000010000 */
[----:B------:R-:W-:Y:S01]  /*c2d0*/  IMAD.MOV.U32 R167, RZ, RZ, R18 ;  /* 0x000000ffffa77224 */ /* 0x000fe200078e0012 */
[----:B-1----:R-:W-:Y:S01]  /*c2e0*/  PRMT R162, R177, 0x7610, R162 ;  /* 0x00007610b1a27816 */ /* 0x002fe200000000a2 */
[----:B------:R-:W-:Y:S01]  /*c2f0*/  FADD.FTZ R3, R138, R3 ;  /* 0x000000038a037221 */ /* 0x000fe20000010000 */
[----:B------:R-:W-:Y:S01]  /*c300*/  @!P0 PRMT R162, R112, 0x5410, RZ ;  /* 0x0000541070a28816 */ /* 0x000fe200000000ff */
[----:B------:R-:W-:Y:S01]  /*c310*/  FADD.FTZ R4, R232, R4 ;  /* 0x00000004e8047221 */ /* 0x000fe20000010000 */
[----:B------:R-:W-:Y:S01]  /*c320*/  ISETP.LE.U32.AND P0, PT, R0, UR36, PT ;  /* 0x0000002400007c0c */ /* 0x000fe2000bf03070 */
[----:B------:R-:W-:Y:S01]  /*c330*/  MUFU.EX2 R16, R72 ;  /* 0x0000004800107308 */ /* 0x000fe20000000800 */
[----:B------:R-:W-:-:S03]  /*c340*/  LOP3.LUT R5, R5, 0xff, RZ, 0xc0, !PT ;  /* 0x000000ff05057812 */ /* 0x000fc600078ec0ff */
[----:B------:R-:W-:Y:S04]  /*c350*/  MUFU.EX2 R89, R89 ;  /* 0x0000005900597308 */ /* 0x000fe80000000800 */
[----:B------:R-:W-:Y:S01]  /*c360*/  MUFU.EX2 R91, R91 ;  /* 0x0000005b005b7308 */ /* 0x000fe20000000800 */
[----:B------:R-:W1:Y:S03]  /*c370*/  S2R R77, SR_TID.X ;  /* 0x00000000004d7919 */ /* 0x000e660000002100 */
[----:B------:R-:W-:Y:S01]  /*c380*/  @!P0 HFMA2.BF16_V2 R113, -RZ.H0_H0, RZ.H0_H0, -R177.H1_H1 ;  /* 0x200000ffff718231 */ /* 0x000fe200003609b1 */
[----:B------:R-:W2:Y:S01]  /*c390*/  MUFU.EX2 R18, R73 ;  /* 0x0000004900127308 */ /* 0x000ea20000000800 */
[----:B------:R-:W-:Y:S01]  /*c3a0*/  @!P3 HFMA2.BF16_V2 R124, -RZ.H0_H0, RZ.H0_H0, -R161.H0_H0 ;  /* 0x200000ffff7cb231 */ /* 0x000fe200003409a1 */
[----:B------:R-:W-:Y:S01]  /*c3b0*/  UIADD3 UR4, UPT, UPT, UR35, 0x3, URZ ;  /* 0x0000000323047890 */ /* 0x000fe2000fffe0ff */
[----:B------:R1:W3:Y:S01]  /*c3c0*/  LDL.LU R226, [R1+0x410] ;  /* 0x0004100001e27983 */ /* 0x0002e20000300800 */
[----:B------:R-:W-:-:S02]  /*c3d0*/  @!P0 PRMT R36, R113, 0x5410, RZ ;  /* 0x0000541071248816 */ /* 0x000fc400000000ff */
[----:B------:R-:W-:Y:S01]  /*c3e0*/  ISETP.LE.U32.AND P0, PT, R5, UR36, PT ;  /* 0x0000002405007c0c */ /* 0x000fe2000bf03070 */
[----:B------:R-:W-:Y:S01]  /*c3f0*/  FADD.FTZ R0, R157, R12 ;  /* 0x0000000c9d007221 */ /* 0x000fe20000010000 */
[----:B--2---:R-:W-:Y:S01]  /*c400*/  F2FP.BF16.F32.PACK_AB R174, R18, R16 ;  /* 0x0000001012ae723e */ /* 0x004fe200000010ff */
[----:B------:R2:W-:Y:S01]  /*c410*/  MUFU.EX2 R11, R69 ;  /* 0x00000045000b7308 */ /* 0x0005e20000000800 */
[----:B------:R-:W-:Y:S01]  /*c420*/  PRMT R5, R192, 0x7771, RZ ;  /* 0x00007771c0057816 */ /* 0x000fe200000000ff */
[----:B------:R-:W-:Y:S02]  /*c430*/  IMAD.MOV.U32 R65, RZ, RZ, R58 ;  /* 0x000000ffff417224 */ /* 0x000fe400078e003a */
[----:B------:R-:W-:-:S06]  /*c440*/  IMAD.MOV.U32 R64, RZ, RZ, R59 ;  /* 0x000000ffff407224 */ /* 0x000fcc00078e003b */
[----:B------:R-:W-:Y:S01]  /*c450*/  @!P0 HFMA2.BF16_V2 R114, -RZ.H0_H0, RZ.H0_H0, -R174.H0_H0 ;  /* 0x200000ffff728231 */ /* 0x000fe200003409ae */
[----:B------:R-:W-:Y:S01]  /*c460*/  PRMT R37, R174, 0x7610, R37 ;  /* 0x00007610ae257816 */ /* 0x000fe20000000025 */
[----:B------:R-:W-:Y:S02]  /*c470*/  IMAD.MOV.U32 R73, RZ, RZ, R79 ;  /* 0x000000ffff497224 */ /* 0x000fe400078e004f */
[----:B------:R-:W-:Y:S01]  /*c480*/  IMAD.MOV.U32 R72, RZ, RZ, R51 ;  /* 0x000000ffff487224 */ /* 0x000fe200078e0033 */
[----:B------:R-:W-:Y:S01]  /*c490*/  @!P0 PRMT R37, R114, 0x5410, RZ ;  /* 0x0000541072258816 */ /* 0x000fe200000000ff */
[----:B------:R3:W3:Y:S01]  /*c4a0*/  LDL.LU R227, [R1+0x40c] ;  /* 0x00040c0001e37983 */ /* 0x0006e20000300800 */
[----:B------:R-:W-:Y:S01]  /*c4b0*/  ISETP.GT.U32.AND P0, PT, R5, UR36, PT ;  /* 0x0000002405007c0c */ /* 0x000fe2000bf04070 */
[----:B------:R-:W2:Y:S01]  /*c4c0*/  MUFU.EX2 R12, R71 ;  /* 0x00000047000c7308 */ /* 0x000ea20000000800 */
[----:B------:R-:W-:Y:S02]  /*c4d0*/  PRMT R5, R192, 0x7772, RZ ;  /* 0x00007772c0057816 */ /* 0x000fe400000000ff */
[----:B------:R-:W-:Y:S01]  /*c4e0*/  PRMT R39, R174, 0x7632, R39 ;  /* 0x00007632ae277816 */ /* 0x000fe20000000027 */
[----:B------:R-:W-:-:S02]  /*c4f0*/  IMAD.MOV.U32 R58, RZ, RZ, R6 ;  /* 0x000000ffff3a7224 */ /* 0x000fc400078e0006 */
[----:B------:R-:W-:Y:S01]  /*c500*/  FADD.FTZ R6, R234, R2 ;  /* 0x00000002ea067221 */ /* 0x000fe20000010000 */
[----:B------:R-:W-:Y:S01]  /*c510*/  PRMT R2, R192, 0x7773, RZ ;  /* 0x00007773c0027816 */ /* 0x000fe200000000ff */
[----:B------:R-:W-:Y:S01]  /*c520*/  IMAD.MOV.U32 R68, RZ, RZ, R64 ;  /* 0x000000ffff447224 */ /* 0x000fe200078e0040 */
[----:B------:R-:W-:Y:S01]  /*c530*/  @!P3 PRMT R161, R124, 0x5410, RZ ;  /* 0x000054107ca1b816 */ /* 0x000fe200000000ff */
[----:B------:R-:W-:Y:S01]  /*c540*/  IMAD.MOV.U32 R79, RZ, RZ, R31 ;  /* 0x000000ffff4f7224 */ /* 0x000fe200078e001f */
[----:B-1----:R-:W-:Y:S01]  /*c550*/  SHF.R.U32.HI R77, RZ, 0x5, R77 ;  /* 0x00000005ff4d7819 */ /* 0x002fe2000001164d */
[----:B--2---:R-:W-:Y:S01]  /*c560*/  IMAD.MOV.U32 R69, RZ, RZ, R167 ;  /* 0x000000ffff457224 */ /* 0x004fe200078e00a7 */
[----:B------:R1:W2:Y:S01]  /*c570*/  LDL.LU R232, [R1+0x408] ;  /* 0x0004080001e87983 */ /* 0x0002a20000300800 */
[----:B------:R-:W-:Y:S01]  /*c580*/  F2FP.BF16.F32.PACK_AB R175, R12, R11 ;  /* 0x0000000b0caf723e */ /* 0x000fe200000010ff */
[----:B------:R-:W-:Y:S02]  /*c590*/  IMAD.MOV.U32 R71, RZ, RZ, R66 ;  /* 0x000000ffff477224 */ /* 0x000fe400078e0042 */
[----:B------:R1:W2:Y:S01]  /*c5a0*/  LDL.LU R234, [R1+0x404] ;  /* 0x0004040001ea7983 */ /* 0x0002a20000300800 */
[----:B------:R-:W-:Y:S01]  /*c5b0*/  PRMT R38, R175, 0x7610, R38 ;  /* 0x00007610af267816 */ /* 0x000fe20000000026 */
[----:B------:R-:W-:-:S02]  /*c5c0*/  IMAD.MOV.U32 R66, RZ, RZ, R58 ;  /* 0x000000ffff427224 */ /* 0x000fc400078e003a */
[----:B------:R-:W-:Y:S02]  /*c5d0*/  IMAD.MOV.U32 R64, RZ, RZ, R63 ;  /* 0x000000ffff407224 */ /* 0x000fe400078e003f */
[----:B------:R-:W-:Y:S02]  /*c5e0*/  IMAD.MOV.U32 R58, RZ, RZ, R50 ;  /* 0x000000ffff3a7224 */ /* 0x000fe400078e0032 */
[----:B------:R-:W-:Y:S02]  /*c5f0*/  IMAD.MOV.U32 R63, RZ, RZ, R83 ;  /* 0x000000ffff3f7224 */ /* 0x000fe400078e0053 */
[----:B------:R-:W-:Y:S02]  /*c600*/  IMAD.MOV.U32 R50, RZ, RZ, R82 ;  /* 0x000000ffff327224 */ /* 0x000fe400078e0052 */
[----:B------:R-:W-:-:S04]  /*c610*/  IMAD.WIDE.U32 R82, R9, -0x2daee0ad, RZ ;  /* 0xd2511f5309527825 */ /* 0x000fc800078e00ff */
[----:B------:R-:W-:Y:S01]  /*c620*/  IMAD.MOV.U32 R31, RZ, RZ, R81 ;  /* 0x000000ffff1f7224 */ /* 0x000fe200078e0051 */
[----:B------:R-:W-:Y:S01]  /*c630*/  LOP3.LUT R81, R14, UR6, R83, 0x96, !PT ;  /* 0x000000060e517c12 */ /* 0x000fe2000f8e9653 */
[----:B------:R-:W-:Y:S02]  /*c640*/  IMAD.MOV.U32 R167, RZ, RZ, R23 ;  /* 0x000000ffffa77224 */ /* 0x000fe400078e0017 */
[----:B------:R-:W-:Y:S01]  /*c650*/  IMAD.MOV.U32 R51, RZ, RZ, R20 ;  /* 0x000000ffff337224 */ /* 0x000fe200078e0014 */
[----:B------:R-:W-:Y:S01]  /*c660*/  MUFU.EX2 R23, R95 ;  /* 0x0000005f00177308 */ /* 0x000fe20000000800 */
[----:B------:R-:W-:Y:S02]  /*c670*/  IMAD.MOV.U32 R59, RZ, RZ, R7 ;  /* 0x000000ffff3b7224 */ /* 0x000fe400078e0007 */
[----:B------:R-:W-:Y:S01]  /*c680*/  FADD.FTZ R7, R240, R0 ;  /* 0x00000000f0077221 */ /* 0x000fe20000010000 */
[----:B------:R-:W1:Y:S01]  /*c690*/  MUFU.EX2 R20, R92 ;  /* 0x0000005c00147308 */ /* 0x000e620000000800 */
[----:B------:R-:W-:-:S02]  /*c6a0*/  LOP3.LUT R0, R81, 0xff, RZ, 0xc0, !PT ;  /* 0x000000ff51007812 */ /* 0x000fc400078ec0ff */
[----:B------:R-:W-:Y:S01]  /*c6b0*/  PRMT R247, R175, 0x7632, R247 ;  /* 0x00007632aff77816 */ /* 0x000fe200000000f7 */
[----:B------:R-:W-:Y:S01]  /*c6c0*/  IMAD.MOV.U32 R67, RZ, RZ, R59 ;  /* 0x000000ffff437224 */ /* 0x000fe200078e003b */
[----:B------:R2:W2:Y:S01]  /*c6d0*/  LDL.LU R240, [R1+0x400] ;  /* 0x0004000001f07983 */ /* 0x0004a20000300800 */
[----:B-1----:R-:W-:Y:S01]  /*c6e0*/  F2FP.BF16.F32.PACK_AB R187, R23, R20 ;  /* 0x0000001417bb723e */ /* 0x002fe200000010ff */
[----:B----4-:R-:W-:-:S05]  /*c6f0*/  @P0 HFMA2.BF16_V2 R115, -RZ.H0_H0, RZ.H0_H0, -R174.H1_H1 ;  /* 0x200000ffff730231 */ /* 0x010fca00003609ae */
[----:B------:R-:W-:Y:S02]  /*c700*/  @P0 PRMT R39, R115, 0x5410, RZ ;  /* 0x0000541073270816 */ /* 0x000fe400000000ff */
[----:B------:R-:W-:-:S13]  /*c710*/  ISETP.GT.U32.AND P0, PT, R5, UR36, PT ;  /* 0x0000002405007c0c */ /* 0x000fda000bf04070 */
[----:B------:R-:W-:-:S05]  /*c720*/  @P0 HFMA2.BF16_V2 R116, -RZ.H0_H0, RZ.H0_H0, -R175.H0_H0 ;  /* 0x200000ffff740231 */ /* 0x000fca00003409af */
[----:B------:R-:W-:Y:S02]  /*c730*/  @P0 PRMT R38, R116, 0x5410, RZ ;  /* 0x0000541074260816 */ /* 0x000fe400000000ff */
[----:B------:R-:W-:-:S13]  /*c740*/  ISETP.GT.U32.AND P0, PT, R2, UR36, PT ;  /* 0x0000002402007c0c */ /* 0x000fda000bf04070 */
[----:B------:R-:W-:-:S05]  /*c750*/  @P0 HFMA2.BF16_V2 R118, -RZ.H0_H0, RZ.H0_H0, -R175.H1_H1 ;  /* 0x200000ffff760231 */ /* 0x000fca00003609af */
[----:B------:R-:W-:Y:S02]  /*c760*/  @P0 PRMT R247, R118, 0x5410, RZ ;  /* 0x0000541076f70816 */ /* 0x000fe400000000ff */
[----:B------:R-:W-:Y:S02]  /*c770*/  ISETP.LE.U32.AND P0, PT, R0, UR36, PT ;  /* 0x0000002400007c0c */ /* 0x000fe4000bf03070 */
[----:B------:R-:W-:-:S04]  /*c780*/  LOP3.LUT R0, R81, 0xffff, RZ, 0xc0, !PT ;  /* 0x0000ffff51007812 */ /* 0x000fc800078ec0ff */
[----:B------:R-:W-:Y:S02]  /*c790*/  SHF.R.U32.HI R0, RZ, 0x8, R0 ;  /* 0x00000008ff007819 */ /* 0x000fe40000011600 */
[----:B---3--:R-:W-:Y:S02]  /*c7a0*/  PRMT R221, R187, 0x7610, R221 ;  /* 0x00007610bbdd7816 */ /* 0x008fe400000000dd */
[----:B------:R-:W-:-:S03]  /*c7b0*/  LOP3.LUT R0, R0, 0xffff, RZ, 0xc0, !PT ;  /* 0x0000ffff00007812 */ /* 0x000fc600078ec0ff */
[----:B------:R-:W-:-:S05]  /*c7c0*/  @!P0 HFMA2.BF16_V2 R119, -RZ.H0_H0, RZ.H0_H0, -R187.H0_H0 ;  /* 0x200000ffff778231 */ /* 0x000fca00003409bb */
[----:B------:R-:W-:Y:S02]  /*c7d0*/  @!P0 PRMT R221, R119, 0x5410, RZ ;  /* 0x0000541077dd8816 */ /* 0x000fe400000000ff */
[----:B------:R-:W-:Y:S01]  /*c7e0*/  ISETP.LE.U32.AND P0, PT, R0, UR36, PT ;  /* 0x0000002400007c0c */ /* 0x000fe2000bf03070 */
[----:B------:R-:W-:Y:S02]  /*c7f0*/  IMAD.MOV.U32 R59, RZ, RZ, R46 ;  /* 0x000000ffff3b7224 */ /* 0x000fe400078e002e */
[----:B------:R-:W-:Y:S02]  /*c800*/  IMAD.MOV.U32 R116, RZ, RZ, R17 ;  /* 0x000000ffff747224 */ /* 0x000fe400078e0011 */
[----:B------:R-:W-:Y:S01]  /*c810*/  IMAD.MOV.U32 R46, RZ, RZ, R21 ;  /* 0x000000ffff2e7224 */ /* 0x000fe200078e0015 */
[----:B------:R-:W-:Y:S01]  /*c820*/  MUFU.EX2 R17, R106 ;  /* 0x0000006a00117308 */ /* 0x000fe20000000800 */
[----:B------:R-:W-:Y:S01]  /*c830*/  FADD.FTZ R5, R70, R3 ;  /* 0x0000000346057221 */ /* 0x000fe20000010000 */
[----:B------:R-:W-:Y:S01]  /*c840*/  IMAD.MOV.U32 R118, RZ, RZ, R68 ;  /* 0x000000ffff767224 */ /* 0x000fe200078e0044 */
[----:B------:R-:W-:Y:S01]  /*c850*/  PRMT R0, R81, 0x7632, R0 ;  /* 0x0000763251007816 */ /* 0x000fe20000000000 */
[----:B------:R-:W1:Y:S01]  /*c860*/  MUFU.EX2 R21, R105 ;  /* 0x0000006900157308 */ /* 0x000e620000000800 */
[----:B------:R-:W-:-:S02]  /*c870*/  IMAD.MOV.U32 R68, RZ, RZ, R22 ;  /* 0x000000ffff447224 */ /* 0x000fc400078e0016 */
[----:B------:R-:W-:Y:S02]  /*c880*/  IMAD.MOV.U32 R70, RZ, RZ, R19 ;  /* 0x000000ffff467224 */ /* 0x000fe400078e0013 */
[----:B------:R-:W-:Y:S01]  /*c890*/  @!P0 HFMA2.BF16_V2 R121, -RZ.H0_H0, RZ.H0_H0, -R187.H1_H1 ;  /* 0x200000ffff798231 */ /* 0x000fe200003609bb */
[----:B------:R-:W-:Y:S01]  /*c8a0*/  MUFU.EX2 R19, R88 ;  /* 0x0000005800137308 */ /* 0x000fe20000000800 */
[----:B------:R-:W-:-:S03]  /*c8b0*/  LOP3.LUT R0, R0, 0xff, RZ, 0xc0, !PT ;  /* 0x000000ff00007812 */ /* 0x000fc600078ec0ff */
[----:B------:R-:W3:Y:S01]  /*c8c0*/  MUFU.EX2 R22, R90 ;  /* 0x0000005a00167308 */ /* 0x000ee20000000800 */
[----:B------:R-:W-:Y:S02]  /*c8d0*/  PRMT R215, R187, 0x7632, R215 ;  /* 0x00007632bbd77816 */ /* 0x000fe400000000d7 */
[----:B------:R-:W-:Y:S02]  /*c8e0*/  @!P0 PRMT R215, R121, 0x5410, RZ ;  /* 0x0000541079d78816 */ /* 0x000fe400000000ff */
[----:B------:R-:W-:Y:S02]  /*c8f0*/  ISETP.LE.U32.AND P0, PT, R0, UR36, PT ;  /* 0x0000002400007c0c */ /* 0x000fe4000bf03070 */
[----:B-1----:R-:W-:-:S04]  /*c900*/  F2FP.BF16.F32.PACK_AB R0, R21, R17 ;  /* 0x000000111500723e */ /* 0x002fc800000010ff */
[C---:B------:R-:W-:Y:S02]  /*c910*/  PRMT R158, R0.reuse, 0x7610, R158 ;  /* 0x00007610009e7816 */ /* 0x040fe4000000009e */
[----:B------:R-:W-:Y:S02]  /*c920*/  PRMT R157, R0, 0x7632, R157 ;  /* 0x00007632009d7816 */ /* 0x000fe4000000009d */
[----:B---3--:R-:W-:Y:S01]  /*c930*/  F2FP.BF16.F32.PACK_AB R180, R22, R19 ;  /* 0x0000001316b4723e */ /* 0x008fe200000010ff */
[----:B------:R-:W-:-:S04]  /*c940*/  IMAD.MOV.U32 R0, RZ, RZ, R82 ;  /* 0x000000ffff007224 */ /* 0x000fc800078e0052 */
[----:B------:R-:W-:Y:S01]  /*c950*/  @!P0 HFMA2.BF16_V2 R122, -RZ.H0_H0, RZ.H0_H0, -R180.H0_H0 ;  /* 0x200000ffff7a8231 */ /* 0x000fe200003409b4 */
[----:B------:R-:W-:Y:S01]  /*c960*/  LOP3.LUT R0, R0, 0xff, RZ, 0xc0, !PT ;  /* 0x000000ff00007812 */ /* 0x000fe200078ec0ff */
[----:B------:R-:W-:Y:S01]  /*c970*/  FADD.FTZ R2, R116, R4 ;  /* 0x0000000474027221 */ /* 0x000fe20000010000 */
[----:B------:R-:W-:Y:S01]  /*c980*/  PRMT R213, R180, 0x7610, R213 ;  /* 0x00007610b4d57816 */ /* 0x000fe200000000d5 */
[----:B------:R-:W-:Y:S01]  /*c990*/  IMAD.MOV.U32 R116, RZ, RZ, R71 ;  /* 0x000000ffff747224 */ /* 0x000fe200078e0047 */
[----:B------:R-:W-:Y:S01]  /*c9a0*/  @!P0 PRMT R213, R122, 0x5410, RZ ;  /* 0x000054107ad58816 */ /* 0x000fe200000000ff */
[----:B------:R-:W-:Y:S01]  /*c9b0*/  IMAD.MOV.U32 R14, RZ, RZ, R69 ;  /* 0x000000ffff0e7224 */ /* 0x000fe200078e0045 */
[----:B------:R-:W-:Y:S01]  /*c9c0*/  ISETP.LE.U32.AND P0, PT, R0, UR36, PT ;  /* 0x0000002400007c0c */ /* 0x000fe2000bf03070 */
[----:B------:R-:W-:Y:S01]  /*c9d0*/  IMAD.MOV.U32 R71, RZ, RZ, R64 ;  /* 0x000000ffff477224 */ /* 0x000fe200078e0040 */
[----:B------:R-:W-:Y:S01]  /*c9e0*/  SHF.R.U32.HI R0, RZ, 0x18, R81 ;  /* 0x00000018ff007819 */ /* 0x000fe20000011651 */
[----:B------:R-:W-:-:S02]  /*c9f0*/  IMAD.MOV.U32 R69, RZ, RZ, R58 ;  /* 0x000000ffff457224 */ /* 0x000fc400078e003a */
[----:B------:R-:W-:Y:S02]  /*ca00*/  IMAD.MOV.U32 R64, RZ, RZ, R31 ;  /* 0x000000ffff407224 */ /* 0x000fe400078e001f */
[----:B------:R-:W-:Y:S01]  /*ca10*/  IMAD.MOV.U32 R58, RZ, RZ, R30 ;  /* 0x000000ffff3a7224 */ /* 0x000fe200078e001e */
[----:B------:R-:W-:Y:S01]  /*ca20*/  MUFU.EX2 R31, R108 ;  /* 0x0000006c001f7308 */ /* 0x000fe20000000800 */
[----:B------:R-:W-:-:S03]  /*ca30*/  ISETP.LE.U32.AND P1, PT, R0, UR36, PT ;  /* 0x0000002400007c0c */ /* 0x000fc6000bf23070 */
[----:B------:R-:W1:Y:S01]  /*ca40*/  MUFU.EX2 R30, R102 ;  /* 0x00000066001e7308 */ /* 0x000e620000000800 */
[----:B------:R-:W-:Y:S02]  /*ca50*/  @!P2 HFMA2.BF16_V2 R123, -RZ.H0_H0, RZ.H0_H0, -R158.H0_H0 ;  /* 0x200000ffff7ba231 */ /* 0x000fe4000034099e */
[----:B------:R-:W-:Y:S01]  /*ca60*/  FADD.FTZ R4, R151, R7 ;  /* 0x0000000797047221 */ /* 0x000fe20000010000 */
[----:B------:R-:W-:Y:S01]  /*ca70*/  SHF.R.U32.HI R0, RZ, 0x18, R85 ;  /* 0x00000018ff007819 */ /* 0x000fe20000011655 */
[----:B------:R-:W-:Y:S02]  /*ca80*/  IMAD.MOV.U32 R122, RZ, RZ, R184 ;  /* 0x000000ffff7a7224 */ /* 0x000fe400078e00b8 */
[----:B------:R-:W-:Y:S01]  /*ca90*/  FADD.FTZ R2, R156, R2 ;  /* 0x000000029c027221 */ /* 0x000fe20000010000 */
[----:B------:R-:W-:Y:S01]  /*caa0*/  PRMT R184, R158, 0x5410, R157 ;  /* 0x000054109eb87816 */ /* 0x000fe2000000009d */
[----:B------:R-:W-:Y:S01]  /*cab0*/  FADD.FTZ R9, R74, R5 ;  /* 0x000000054a097221 */ /* 0x000fe20000010000 */
[----:B------:R-:W-:Y:S01]  /*cac0*/  @!P2 PRMT R158, R123, 0x5410, RZ ;  /* 0x000054107b9ea816 */ /* 0x000fe200000000ff */
[----:B------:R-:W-:Y:S01]  /*cad0*/  FADD.FTZ R3, R154, R6 ;  /* 0x000000069a037221 */ /* 0x000fe20000010000 */
[----:B------:R-:W-:Y:S01]  /*cae0*/  FADD.FTZ R5, R153, R4 ;  /* 0x0000000499057221 */ /* 0x000fe20000010000 */
[----:B------:R-:W-:Y:S01]  /*caf0*/  ISETP.LE.U32.AND P2, PT, R0, UR36, PT ;  /* 0x0000002400007c0c */ /* 0x000fe2000bf43070 */
[----:B------:R-:W-:Y:S01]  /*cb00*/  @!P1 HFMA2.BF16_V2 R125, -RZ.H0_H0, RZ.H0_H0, -R180.H1_H1 ;  /* 0x200000ffff7d9231 */ /* 0x000fe200003609b4 */
[----:B-1----:R-:W-:Y:S01]  /*cb10*/  F2FP.BF16.F32.PACK_AB R179, R31, R30 ;  /* 0x0000001e1fb3723e */ /* 0x002fe200000010ff */
[----:B------:R-:W-:Y:S01]  /*cb20*/  FADD.FTZ R4, R13, R2 ;  /* 0x000000020d047221 */ /* 0x000fe20000010000 */
[----:B------:R-:W-:-:S02]  /*cb30*/  F2FP.BF16.F32.PACK_AB R0, R91, R89 ;  /* 0x000000595b00723e */ /* 0x000fc400000010ff */
[----:B------:R-:W-:Y:S01]  /*cb40*/  PRMT R2, R76, 0x7771, RZ ;  /* 0x000077714c027816 */ /* 0x000fe200000000ff */
[----:B------:R-:W-:Y:S01]  /*cb50*/  FADD.FTZ R3, R155, R3 ;  /* 0x000000039b037221 */ /* 0x000fe20000010000 */
[----:B------:R-:W-:Y:S01]  /*cb60*/  PRMT R211, R180, 0x7632, R211 ;  /* 0x00007632b4d37816 */ /* 0x000fe200000000d3 */
[----:B------:R-:W-:Y:S01]  /*cb70*/  @!P0 HFMA2.BF16_V2 R127, -RZ.H0_H0, RZ.H0_H0, -R179.H0_H0 ;  /* 0x200000ffff7f8231 */ /* 0x000fe200003409b3 */
[----:B------:R-:W-:Y:S02]  /*cb80*/  @!P1 PRMT R211, R125, 0x5410, RZ ;  /* 0x000054107dd39816 */ /* 0x000fe400000000ff */
[C---:B------:R-:W-:Y:S02]  /*cb90*/  PRMT R156, R0.reuse, 0x7610, R156 ;  /* 0x00007610009c7816 */ /* 0x040fe4000000009c */
[----:B------:R-:W-:Y:S02]  /*cba0*/  PRMT R155, R0, 0x7632, R155 ;  /* 0x00007632009b7816 */ /* 0x000fe4000000009b */
[----:B------:R-:W-:-:S02]  /*cbb0*/  ISETP.GT.U32.AND P1, PT, R2, UR36, PT ;  /* 0x0000002402007c0c */ /* 0x000fc4000bf24070 */
[----:B------:R-:W-:Y:S02]  /*cbc0*/  PRMT R0, R82, 0x7771, RZ ;  /* 0x0000777152007816 */ /* 0x000fe400000000ff */
[----:B------:R-:W-:Y:S02]  /*cbd0*/  PRMT R210, R179, 0x7610, R210 ;  /* 0x00007610b3d27816 */ /* 0x000fe400000000d2 */
[----:B------:R-:W-:Y:S02]  /*cbe0*/  @!P0 PRMT R210, R127, 0x5410, RZ ;  /* 0x000054107fd28816 */ /* 0x000fe400000000ff */
[----:B------:R-:W-:Y:S01]  /*cbf0*/  ISETP.GT.U32.AND P0, PT, R0, UR36, PT ;  /* 0x0000002400007c0c */ /* 0x000fe2000bf04070 */
[----:B------:R-:W-:Y:S02]  /*cc00*/  FADD.FTZ R0, R8, R3 ;  /* 0x0000000308007221 */ /* 0x000fe40000010000 */
[----:B------:R-:W1:Y:S01]  /*cc10*/  MUFU.EX2 R3, R97 ;  /* 0x0000006100037308 */ /* 0x000e620000000800 */
[----:B------:R-:W-:-:S02]  /*cc20*/  @!P2 HFMA2.BF16_V2 R130, -RZ.H0_H0, RZ.H0_H0, -R157.H0_H0 ;  /* 0x200000ffff82a231 */ /* 0x000fc4000034099d */
[----:B------:R-:W-:Y:S02]  /*cc30*/  IMAD.MOV.U32 R121, RZ, RZ, R72 ;  /* 0x000000ffff797224 */ /* 0x000fe400078e0048 */
[----:B------:R-:W-:Y:S01]  /*cc40*/  FADD.FTZ R7, R15, R4 ;  /* 0x000000040f077221 */ /* 0x000fe20000010000 */
[----:B------:R-:W-:Y:S02]  /*cc50*/  IMAD.MOV.U32 R74, RZ, RZ, R65 ;  /* 0x000000ffff4a7224 */ /* 0x000fe400078e0041 */
[----:B------:R-:W-:Y:S01]  /*cc60*/  FADD.FTZ R6, R10, R0 ;  /* 0x000000000a067221 */ /* 0x000fe20000010000 */
[----:B------:R-:W-:Y:S01]  /*cc70*/  IMAD.MOV.U32 R65, RZ, RZ, R28 ;  /* 0x000000ffff417224 */ /* 0x000fe200078e001c */
[----:B------:R-:W-:Y:S01]  /*cc80*/  PRMT R0, R76, 0x7772, RZ ;  /* 0x000077724c007816 */ /* 0x000fe200000000ff */
[----:B------:R-:W-:Y:S01]  /*cc90*/  IMAD.MOV.U32 R72, RZ, RZ, R26 ;  /* 0x000000ffff487224 */ /* 0x000fe200078e001a */
[----:B------:R-:W3:Y:S01]  /*cca0*/  MUFU.EX2 R4, R99 ;  /* 0x0000006300047308 */ /* 0x000ee20000000800 */
[----:B------:R-:W-:Y:S01]  /*ccb0*/  @!P2 PRMT R157, R130, 0x5410, RZ ;  /* 0x00005410829da816 */ /* 0x000fe200000000ff */
[----:B------:R-:W-:-:S02]  /*ccc0*/  @P1 HFMA2.BF16_V2 R128, -RZ.H0_H0, RZ.H0_H0, -R155.H0_H0 ;  /* 0x200000ffff801231 */ /* 0x000fc4000034099b */
[----:B------:R-:W-:Y:S01]  /*ccd0*/  MUFU.EX2 R26, R117 ;  /* 0x00000075001a7308 */ /* 0x000fe20000000800 */
[----:B------:R-:W-:-:S03]  /*cce0*/  IMAD.MOV.U32 R119, RZ, RZ, R79 ;  /* 0x000000ffff777224 */ /* 0x000fc600078e004f */
[----:B------:R-:W4:Y:S01]  /*ccf0*/  MUFU.EX2 R28, R120 ;  /* 0x00000078001c7308 */ /* 0x000f220000000800 */
[----:B------:R-:W-:Y:S01]  /*cd00*/  ISETP.GT.U32.AND P2, PT, R0, UR36, PT ;  /* 0x0000002400007c0c */ /* 0x000fe2000bf44070 */
[----:B------:R-:W-:Y:S01]  /*cd10*/  IMAD.MOV.U32 R79, RZ, RZ, R50 ;  /* 0x000000ffff4f7224 */ /* 0x000fe200078e0032 */
[----:B------:R-:W-:Y:S01]  /*cd20*/  PRMT R0, R76, 0x7773, RZ ;  /* 0x000077734c007816 */ /* 0x000fe200000000ff */
[----:B------:R-:W-:Y:S01]  /*cd30*/  IMAD.MOV.U32 R50, RZ, RZ, R183 ;  /* 0x000000ffff327224 */ /* 0x000fe200078e00b7 */
[----:B------:R-:W4:Y:S01]  /*cd40*/  MUFU.EX2 R10, R136 ;  /* 0x00000088000a7308 */ /* 0x000f220000000800 */
[----:B------:R-:W-:Y:S02]  /*cd50*/  PRMT R183, R156, 0x5410, R155 ;  /* 0x000054109cb77816 */ /* 0x000fe4000000009b */
[----:B------:R-:W-:Y:S01]  /*cd60*/  @P1 PRMT R155, R128, 0x5410, RZ ;  /* 0x00005410809b1816 */ /* 0x000fe200000000ff */
[----:B------:R-:W4:Y:S01]  /*cd70*/  MUFU.EX2 R8, R145 ;  /* 0x0000009100087308 */ /* 0x000f220000000800 */
[----:B------:R-:W-:Y:S01]  /*cd80*/  ISETP.GT.U32.AND P1, PT, R0, UR36, PT ;  /* 0x0000002400007c0c */ /* 0x000fe2000bf24070 */
[----:B-1----:R-:W-:Y:S01]  /*cd90*/  FADD.FTZ R0, R3, R5 ;  /* 0x0000000503007221 */ /* 0x002fe20000010000 */
[----:B------:R-:W-:-:S02]  /*cda0*/  IMAD.MOV.U32 R123, RZ, RZ, R59 ;  /* 0x000000ffff7b7224 */ /* 0x000fc400078e003b */
[----:B------:R-:W-:Y:S02]  /*cdb0*/  IMAD.MOV.U32 R90, RZ, RZ, R63 ;  /* 0x000000ffff5a7224 */ /* 0x000fe400078e003f */
[----:B------:R-:W-:Y:S02]  /*cdc0*/  @P0 HFMA2.BF16_V2 R126, -RZ.H0_H0, RZ.H0_H0, -R179.H1_H1 ;  /* 0x200000ffff7e0231 */ /* 0x000fe400003609b3 */
[----:B------:R-:W-:Y:S02]  /*cdd0*/  IMAD.MOV.U32 R59, RZ, RZ, R29 ;  /* 0x000000ffff3b7224 */ /* 0x000fe400078e001d */
[----:B------:R-:W-:Y:S01]  /*cde0*/  IMAD.MOV.U32 R63, RZ, RZ, R27 ;  /* 0x000000ffff3f7224 */ /* 0x000fe200078e001b */
[----:B------:R-:W-:Y:S01]  /*cdf0*/  MUFU.EX2 R29, R107 ;  /* 0x0000006b001d7308 */ /* 0x000fe20000000800 */
[----:B---3--:R-:W-:Y:S01]  /*ce00*/  FADD.FTZ R5, R4, R0 ;  /* 0x0000000004057221 */ /* 0x008fe20000010000 */
[----:B------:R-:W-:Y:S02]  /*ce10*/  PRMT R2, R82, 0x7772, RZ ;  /* 0x0000777252027816 */ /* 0x000fe400000000ff */
[----:B------:R-:W1:Y:S01]  /*ce20*/  MUFU.EX2 R27, R104 ;  /* 0x00000068001b7308 */ /* 0x000e620000000800 */
[----:B----4-:R-:W-:-:S02]  /*ce30*/  F2FP.BF16.F32.PACK_AB R0, R28, R26 ;  /* 0x0000001a1c00723e */ /* 0x010fc400000010ff */
[----:B------:R-:W-:Y:S02]  /*ce40*/  PRMT R209, R179, 0x7632, R209 ;  /* 0x00007632b3d17816 */ /* 0x000fe400000000d1 */
[----:B------:R-:W-:Y:S02]  /*ce50*/  @P0 PRMT R209, R126, 0x5410, RZ ;  /* 0x000054107ed10816 */ /* 0x000fe400000000ff */
[----:B------:R-:W-:Y:S02]  /*ce60*/  ISETP.GT.U32.AND P0, PT, R2, UR36, PT ;  /* 0x0000002402007c0c */ /* 0x000fe4000bf04070 */
[C---:B------:R-:W-:Y:S02]  /*ce70*/  PRMT R153, R0.reuse, 0x7610, R153 ;  /* 0x0000761000997816 */ /* 0x040fe40000000099 */
[----:B------:R-:W-:Y:S01]  /*ce80*/  PRMT R154, R0, 0x7632, R154 ;  /* 0x00007632009a7816 */ /* 0x000fe2000000009a */
[----:B------:R-:W-:Y:S01]  /*ce90*/  FADD.FTZ R0, R10, R9 ;  /* 0x000000090a007221 */ /* 0x000fe20000010000 */
[----:B------:R-:W-:-:S03]  /*cea0*/  F2FP.BF16.F32.PACK_AB R4, R4, R3 ;  /* 0x000000030404723e */ /* 0x000fc600000010ff */
[----:B------:R-:W-:Y:S01]  /*ceb0*/  FADD.FTZ R0, R8, R0 ;  /* 0x0000000008007221 */ /* 0x000fe20000010000 */
[----:B-1----:R-:W-:Y:S01]  /*cec0*/  F2FP.BF16.F32.PACK_AB R145, R29, R27 ;  /* 0x0000001b1d91723e */ /* 0x002fe200000010ff */
[----:B------:R-:W-:Y:S02]  /*ced0*/  @P2 HFMA2.BF16_V2 R135, -RZ.H0_H0, RZ.H0_H0, -R153.H0_H0 ;  /* 0x200000ffff872231 */ /* 0x000fe40000340999 */
[----:B------:R-:W-:Y:S01]  /*cee0*/  FADD.FTZ R3, R56, R0 ;  /* 0x0000000038037221 */ /* 0x000fe20000010000 */
[----:B------:R-:W-:Y:S01]  /*cef0*/  F2FP.BF16.F32.PACK_AB R0, R8, R10 ;  /* 0x0000000a0800723e */ /* 0x000fe200000010ff */
[----:B------:R-:W-:Y:S01]  /*cf00*/  IMAD.MOV.U32 R105, RZ, RZ, R167 ;  /* 0x000000ffff697224 */ /* 0x000fe200078e00a7 */
[----:B------:R-:W-:Y:S01]  /*cf10*/  PRMT R167, R153, 0x5410, R154 ;  /* 0x0000541099a77816 */ /* 0x000fe2000000009a */
[----:B------:R-:W-:Y:S01]  /*cf20*/  @P0 HFMA2.BF16_V2 R134, -RZ.H0_H0, RZ.H0_H0, -R145.H0_H0 ;  /* 0x200000ffff860231 */ /* 0x000fe20000340991 */
[----:B------:R-:W-:Y:S02]  /*cf30*/  @P2 PRMT R153, R135, 0x5410, RZ ;  /* 0x0000541087992816 */ /* 0x000fe400000000ff */
[----:B------:R-:W-:-:S02]  /*cf40*/  PRMT R136, R0, 0x7610, R136 ;  /* 0x0000761000887816 */ /* 0x000fc40000000088 */
[----:B------:R-:W-:Y:S02]  /*cf50*/  PRMT R135, R0, 0x7632, R135 ;  /* 0x0000763200877816 */ /* 0x000fe40000000087 */
[----:B------:R-:W-:Y:S02]  /*cf60*/  PRMT R0, R82, 0x7773, RZ ;  /* 0x0000777352007816 */ /* 0x000fe400000000ff */
[----:B------:R-:W-:Y:S02]  /*cf70*/  PRMT R208, R145, 0x7610, R208 ;  /* 0x0000761091d07816 */ /* 0x000fe400000000d0 */
[----:B------:R-:W-:Y:S02]  /*cf80*/  @P0 PRMT R208, R134, 0x5410, RZ ;  /* 0x0000541086d00816 */ /* 0x000fe400000000ff */
[----:B------:R-:W-:Y:S01]  /*cf90*/  ISETP.GT.U32.AND P0, PT, R0, UR36, PT ;  /* 0x0000002400007c0c */ /* 0x000fe2000bf04070 */
[----:B------:R-:W-:Y:S01]  /*cfa0*/  FADD.FTZ R0, R11, R6 ;  /* 0x000000060b007221 */ /* 0x000fe20000010000 */
[----:B------:R-:W-:-:S02]  /*cfb0*/  IMAD.MOV.U32 R8, RZ, RZ, R228 ;  /* 0x000000ffff087224 */ /* 0x000fc400078e00e4 */
[----:B------:R-:W-:-:S04]  /*cfc0*/  IMAD.MOV.U32 R6, RZ, RZ, R236 ;  /* 0x000000ffff067224 */ /* 0x000fc800078e00ec */
[----:B------:R-:W-:Y:S02]  /*cfd0*/  IMAD.MOV.U32 R56, RZ, RZ, R6 ;  /* 0x000000ffff387224 */ /* 0x000fe400078e0006 */
[----:B------:R-:W-:Y:S02]  /*cfe0*/  IMAD.MOV.U32 R6, RZ, RZ, R8 ;  /* 0x000000ffff067224 */ /* 0x000fe400078e0008 */
[----:B------:R-:W1:Y:S01]  /*cff0*/  S2R R8, SR_CTAID.X ;  /* 0x0000000000087919 */ /* 0x000e620000002500 */
[----:B------:R-:W-:Y:S01]  /*d000*/  IMAD.MOV.U32 R13, RZ, RZ, R123 ;  /* 0x000000ffff0d7224 */ /* 0x000fe200078e007b */
[----:B------:R-:W-:Y:S01]  /*d010*/  LOP3.LUT R2, R87, 0xff, RZ, 0xc0, !PT ;  /* 0x000000ff57027812 */ /* 0x000fe200078ec0ff */
[----:B------:R-:W-:Y:S02]  /*d020*/  IMAD.MOV.U32 R123, RZ, RZ, R122 ;  /* 0x000000ffff7b7224 */ /* 0x000fe400078e007a */
[----:B------:R-:W-:Y:S02]  /*d030*/  IMAD.MOV.U32 R122, RZ, RZ, R74 ;  /* 0x000000ffff7a7224 */ /* 0x000fe400078e004a */
[----:B------:R-:W-:-:S02]  /*d040*/  @P1 HFMA2.BF16_V2 R137, -RZ.H0_H0, RZ.H0_H0, -R154.H0_H0 ;  /* 0x200000ffff891231 */ /* 0x000fc4000034099a */
[----:B------:R-:W-:Y:S01]  /*d050*/  IMAD.MOV.U32 R74, RZ, RZ, R121 ;  /* 0x000000ffff4a7224 */ /* 0x000fe200078e0079 */
[----:B------:R-:W-:Y:S01]  /*d060*/  ISETP.LE.U32.AND P3, PT, R2, UR36, PT ;  /* 0x0000002402007c0c */ /* 0x000fe2000bf63070 */
[----:B------:R-:W-:Y:S01]  /*d070*/  IMAD.MOV.U32 R121, RZ, RZ, R70 ;  /* 0x000000ffff797224 */ /* 0x000fe200078e0046 */
[----:B------:R-:W-:Y:S01]  /*d080*/  SHF.R.U32.HI R2, RZ, 0x18, R87 ;  /* 0x00000018ff027819 */ /* 0x000fe20000011657 */
[----:B------:R-:W-:Y:S02]  /*d090*/  IMAD.MOV.U32 R70, RZ, RZ, R118 ;  /* 0x000000ffff467224 */ /* 0x000fe400078e0076 */
[----:B------:R-:W-:Y:S02]  /*d0a0*/  IMAD.MOV.U32 R118, RZ, RZ, R14 ;  /* 0x000000ffff767224 */ /* 0x000fe400078e000e */
[----:B------:R-:W-:Y:S01]  /*d0b0*/  FADD.FTZ R14, R12, R0 ;  /* 0x000000000c0e7221 */ /* 0x000fe20000010000 */
[----:B------:R-:W-:Y:S01]  /*d0c0*/  IMAD.U32 R0, RZ, RZ, UR25 ;  /* 0x00000019ff007e24 */ /* 0x000fe2000f8e00ff */
[----:B------:R-:W-:-:S02]  /*d0d0*/  @P1 PRMT R154, R137, 0x5410, RZ ;  /* 0x00005410899a1816 */ /* 0x000fc400000000ff */
[----:B------:R-:W-:Y:S01]  /*d0e0*/  ISETP.LE.U32.AND P1, PT, R2, UR36, PT ;  /* 0x0000002402007c0c */ /* 0x000fe2000bf23070 */
[----:B------:R-:W-:Y:S01]  /*d0f0*/  FADD.FTZ R2, R16, R7 ;  /* 0x0000000710027221 */ /* 0x000fe20000010000 */
[----:B------:R-:W-:Y:S02]  /*d100*/  IMAD.MOV.U32 R7, RZ, RZ, R237 ;  /* 0x000000ffff077224 */ /* 0x000fe400078e00ed */
[----:B------:R-:W-:Y:S01]  /*d110*/  FADD.FTZ R3, R57, R3 ;  /* 0x0000000339037221 */ /* 0x000fe20000010000 */
[----:B------:R-:W-:Y:S01]  /*d120*/  IMAD.MOV.U32 R9, RZ, RZ, R229 ;  /* 0x000000ffff097224 */ /* 0x000fe200078e00e5 */
[----:B------:R-:W-:Y:S01]  /*d130*/  LOP3.LUT R0, R0, UR4, R67, 0x96, !PT ;  /* 0x0000000400007c12 */ /* 0x000fe2000f8e9643 */
[----:B------:R-:W-:Y:S01]  /*d140*/  IMAD.MOV.U32 R57, RZ, RZ, R7 ;  /* 0x000000ffff397224 */ /* 0x000fe200078e0007 */
[C---:B------:R-:W-:Y:S01]  /*d150*/  PRMT R137, R4.reuse, 0x7610, R137 ;  /* 0x0000761004897816 */ /* 0x040fe20000000089 */
[----:B------:R-:W-:Y:S01]  /*d160*/  IMAD.MOV.U32 R7, RZ, RZ, R9 ;  /* 0x000000ffff077224 */ /* 0x000fe200078e0009 */
[----:B------:R-:W-:Y:S01]  /*d170*/  PRMT R138, R4, 0x7632, R138 ;  /* 0x00007632048a7816 */ /* 0x000fe2000000008a */
[----:B------:R-:W-:Y:S01]  /*d180*/  FADD.FTZ R4, R55, R5 ;  /* 0x0000000537047221 */ /* 0x000fe20000010000 */
[----:B------:R-:W-:Y:S01]  /*d190*/  FADD.FTZ R15, R18, R2 ;  /* 0x00000002120f7221 */ /* 0x000fe20000010000 */
[----:B-1----:R-:W-:-:S02]  /*d1a0*/  IMAD R8, R8, 0x8, R77 ;  /* 0x0000000808087824 */ /* 0x002fc400078e024d */
[----:B------:R-:W-:Y:S01]  /*d1b0*/  FADD.FTZ R17, R17, R3 ;  /* 0x0000000311117221 */ /* 0x000fe20000010000 */
[----:B------:R-:W-:-:S04]  /*d1c0*/  IMAD.WIDE.U32 R2, R0, -0x326172a9, RZ ;  /* 0xcd9e8d5700027825 */ /* 0x000fc800078e00ff */
[----:B------:R-:W-:Y:S01]  /*d1d0*/  FADD.FTZ R16, R54, R4 ;  /* 0x0000000436107221 */ /* 0x000fe20000010000 */
[----:B------:R-:W-:Y:S01]  /*d1e0*/  @!P5 HFMA2.BF16_V2 R139, -RZ.H0_H0, RZ.H0_H0, -R136.H0_H0 ;  /* 0x200000ffff8bd231 */ /* 0x000fe20000340988 */
[----:B------:R-:W-:Y:S01]  /*d1f0*/  PRMT R88, R136, 0x5410, R135 ;  /* 0x0000541088587816 */ /* 0x000fe20000000087 */
[----:B------:R-:W-:Y:S01]  /*d200*/  IMAD.WIDE.U32 R8, R8, -0x326172a9, RZ ;  /* 0xcd9e8d5708087825 */ /* 0x000fe200078e00ff */
[----:B------:R-:W-:-:S03]  /*d210*/  LOP3.LUT R4, R2, UR34, R191, 0x96, !PT ;  /* 0x0000002202047c12 */ /* 0x000fc6000f8e96bf */
[----:B------:R-:W-:Y:S01]  /*d220*/  @P0 HFMA2.BF16_V2 R140, -RZ.H0_H0, RZ.H0_H0, -R145.H1_H1 ;  /* 0x200000ffff8c0231 */ /* 0x000fe20000360991 */
[----:B------:R-:W-:Y:S01]  /*d230*/  PRMT R176, R145, 0x7632, R176 ;  /* 0x0000763291b07816 */ /* 0x000fe200000000b0 */
[----:B------:R-:W-:Y:S01]  /*d240*/  IMAD.MOV.U32 R54, RZ, RZ, R6 ;  /* 0x000000ffff367224 */ /* 0x000fe200078e0006 */
[----:B------:R-:W-:Y:S01]  /*d250*/  LOP3.LUT R6, R8, UR12, R3, 0x96, !PT ;  /* 0x0000000c08067c12 */ /* 0x000fe2000f8e9603 */
[----:B------:R-:W-:Y:S02]  /*d260*/  IMAD.MOV.U32 R55, RZ, RZ, R7 ;  /* 0x000000ffff377224 */ /* 0x000fe400078e0007 */
[----:B------:R-:W-:Y:S02]  /*d270*/  IMAD.MOV.U32 R104, RZ, RZ, R80 ;  /* 0x000000ffff687224 */ /* 0x000fe400078e0050 */
[----:B------:R-:W-:Y:S02]  /*d280*/  @!P1 HFMA2.BF16_V2 R142, -RZ.H0_H0, RZ.H0_H0, -R135.H0_H0 ;  /* 0x200000ffff8e9231 */ /* 0x000fe40000340987 */
[----:B------:R-:W-:-:S04]  /*d290*/  IMAD.WIDE.U32 R6, R6, -0x2daee0ad, RZ ;  /* 0xd2511f5306067825 */ /* 0x000fc800078e00ff */
[----:B------:R-:W-:Y:S01]  /*d2a0*/  @!P4 HFMA2.BF16_V2 R129, -RZ.H0_H0, RZ.H0_H0, -R156.H0_H0 ;  /* 0x200000ffff81c231 */ /* 0x000fe2000034099c */
[----:B------:R1:W3:Y:S01]  /*d2b0*/  LDL.LU.64 R228, [R1+0x3f8] ;  /* 0x0003f80001e47983 */ /* 0x0002e20000300a00 */
[----:B------:R-:W4:Y:S01]  /*d2c0*/  LDCU.64 UR4, c[0x0][0x418] ;  /* 0x00008300ff0477ac */ /* 0x000f220008000a00 */
[----:B------:R-:W-:Y:S01]  /*d2d0*/  IMAD.WIDE.U32 R4, R4, -0x2daee0ad, RZ ;  /* 0xd2511f5304047825 */ /* 0x000fe200078e00ff */
[----:B------:R-:W-:-:S03]  /*d2e0*/  LOP3.LUT R12, R56, UR33, R7, 0x96, !PT ;  /* 0x00000021380c7c12 */ /* 0x000fc6000f8e9607 */
[----:B------:R-:W-:Y:S01]  /*d2f0*/  @!P3 HFMA2.BF16_V2 R143, -RZ.H0_H0, RZ.H0_H0, -R137.H0_H0 ;  /* 0x200000ffff8fb231 */ /* 0x000fe20000340989 */
[----:B------:R-:W-:Y:S02]  /*d300*/  @!P5 PRMT R136, R139, 0x5410, RZ ;  /* 0x000054108b88d816 */ /* 0x000fe400000000ff */
[----:B------:R-:W-:Y:S01]  /*d310*/  PRMT R108, R137, 0x5410, R138 ;  /* 0x00005410896c7816 */ /* 0x000fe2000000008a */
[----:B------:R-:W-:Y:S01]  /*d320*/  IMAD.MOV.U32 R117, RZ, RZ, R118 ;  /* 0x000000ffff757224 */ /* 0x000fe200078e0076 */
[----:B------:R-:W-:Y:S01]  /*d330*/  LOP3.LUT R8, R6, UR27, R5, 0x96, !PT ;  /* 0x0000001b06087c12 */ /* 0x000fe2000f8e9605 */
[----:B------:R-:W-:Y:S01]  /*d340*/  IMAD.MOV.U32 R139, RZ, RZ, R13 ;  /* 0x000000ffff8b7224 */ /* 0x000fe200078e000d */
[----:B------:R-:W-:Y:S01]  /*d350*/  @P0 PRMT R176, R140, 0x5410, RZ ;  /* 0x000054108cb00816 */ /* 0x000fe200000000ff */
[----:B------:R-:W-:Y:S01]  /*d360*/  IMAD.WIDE.U32 R12, R12, -0x326172a9, RZ ;  /* 0xcd9e8d570c0c7825 */ /* 0x000fe200078e00ff */
[----:B------:R-:W-:-:S03]  /*d370*/  @!P1 PRMT R135, R142, 0x5410, RZ ;  /* 0x000054108e879816 */ /* 0x000fc600000000ff */
[----:B------:R-:W-:Y:S01]  /*d380*/  IMAD.MOV.U32 R120, RZ, RZ, R58 ;  /* 0x000000ffff787224 */ /* 0x000fe200078e003a */
[----:B------:R-:W-:Y:S01]  /*d390*/  @!P4 PRMT R156, R129, 0x5410, RZ ;  /* 0x00005410819cc816 */ /* 0x000fe200000000ff */
[----:B------:R-:W-:Y:S01]  /*d3a0*/  IMAD.WIDE.U32 R8, R8, -0x326172a9, RZ ;  /* 0xcd9e8d5708087825 */ /* 0x000fe200078e00ff */
[----:B------:R-:W-:-:S03]  /*d3b0*/  LOP3.LUT R10, R190, UR31, R13, 0x96, !PT ;  /* 0x0000001fbe0a7c12 */ /* 0x000fc6000f8e960d */
[----:B------:R-:W-:Y:S01]  /*d3c0*/  @!P6 HFMA2.BF16_V2 R141, -RZ.H0_H0, RZ.H0_H0, -R138.H0_H0 ;  /* 0x200000ffff8de231 */ /* 0x000fe2000034098a */
[----:B------:R1:W4:Y:S01]  /*d3d0*/  LDL.LU.64 R236, [R1+0x3f0] ;  /* 0x0003f00001ec7983 */ /* 0x0003220000300a00 */
[----:B------:R-:W-:Y:S01]  /*d3e0*/  LOP3.LUT R6, R12, UR17, R9, 0x96, !PT ;  /* 0x000000110c067c12 */ /* 0x000fe2000f8e9609 */
[----:B------:R-:W-:-:S04]  /*d3f0*/  IMAD.WIDE.U32 R10, R10, -0x2daee0ad, RZ ;  /* 0xd2511f530a0a7825 */ /* 0x000fc800078e00ff */
[----:B------:R-:W-:Y:S01]  /*d400*/  IMAD.WIDE.U32 R6, R6, -0x2daee0ad, RZ ;  /* 0xd2511f5306067825 */ /* 0x000fe200078e00ff */
[----:B------:R-:W-:-:S04]  /*d410*/  LOP3.LUT R4, R4, UR16, R11, 0x96, !PT ;  /* 0x0000001004047c12 */ /* 0x000fc8000f8e960b */
[----:B------:R-:W-:Y:S01]  /*d420*/  LOP3.LUT R10, R10, UR14, R7, 0x96, !PT ;  /* 0x0000000e0a0a7c12 */ /* 0x000fe2000f8e9607 */
[----:B------:R-:W-:Y:S01]  /*d430*/  IMAD.MOV.U32 R140, RZ, RZ, R122 ;  /* 0x000000ffff8c7224 */ /* 0x000fe200078e007a */
[----:B------:R-:W-:Y:S01]  /*d440*/  @!P3 PRMT R137, R143, 0x5410, RZ ;  /* 0x000054108f89b816 */ /* 0x000fe200000000ff */
[----:B------:R-:W-:Y:S02]  /*d450*/  IMAD.MOV.U32 R143, RZ, RZ, R64 ;  /* 0x000000ffff8f7224 */ /* 0x000fe400078e0040 */
[----:B------:R-:W-:Y:S02]  /*d460*/  IMAD.MOV.U32 R122, RZ, RZ, R65 ;  /* 0x000000ffff7a7224 */ /* 0x000fe400078e0041 */
        /* <DEDUP_REMOVED lines=22> */
[----:B------:R-:W-:-:S03]  /*d5d0*/  IMAD.MOV.U32 R8, RZ, RZ, R24 ;  /* 0x000000ffff087224 */ /* 0x000fc600078e0018 */
[----:B------:R-:W-:Y:S01]  /*d5e0*/  SHF.R.U32.HI R0, RZ, 0x8, R0 ;  /* 0x00000008ff007819 */ /* 0x000fe20000011600 */
[----:B------:R-:W-:Y:S01]  /*d5f0*/  IMAD.MOV.U32 R9, RZ, RZ, R25 ;  /* 0x000000ffff097224 */ /* 0x000fe200078e0019 */
[----:B------:R-:W-:Y:S02]  /*d600*/  MUFU.EX2 R24, R132 ;  /* 0x0000008400187308 */ /* 0x000fe40000000800 */
[----:B------:R-:W-:Y:S02]  /*d610*/  LOP3.LUT R0, R0, 0xffff, RZ, 0xc0, !PT ;  /* 0x0000ffff00007812 */ /* 0x000fe400078ec0ff */
[----:B------:R-:W2:Y:S02]  /*d620*/  MUFU.EX2 R25, R131 ;  /* 0x0000008300197308 */ /* 0x000ea40000000800 */
[----:B------:R-:W-:Y:S02]  /*d630*/  ISETP.LE.U32.AND P5, PT, R0, UR36, PT ;  /* 0x0000002400007c0c */ /* 0x000fe4000bfa3070 */
[----:B------:R-:W-:-:S04]  /*d640*/  PRMT R0, R77, 0x7632, R0 ;  /* 0x000076324d007816 */ /* 0x000fc80000000000 */
[----:B------:R-:W-:-:S04]  /*d650*/  LOP3.LUT R0, R0, 0xff, RZ, 0xc0, !PT ;  /* 0x000000ff00007812 */ /* 0x000fc800078ec0ff */
[----:B------:R-:W-:Y:S02]  /*d660*/  ISETP.LE.U32.AND P4, PT, R0, UR36, PT ;  /* 0x0000002400007c0c */ /* 0x000fe4000bf83070 */
[----:B--2---:R-:W-:Y:S02]  /*d670*/  F2FP.BF16.F32.PACK_AB R0, R25, R24 ;  /* 0x000000181900723e */ /* 0x004fe400000010ff */
[----:B------:R-:W-:Y:S02]  /*d680*/  @!P6 PRMT R138, R141, 0x5410, RZ ;  /* 0x000054108d8ae816 */ /* 0x000fe400000000ff */
[C---:B------:R-:W-:Y:S02]  /*d690*/  PRMT R141, R0.reuse, 0x7610, R141 ;  /* 0x00007610008d7816 */ /* 0x040fe4000000008d */
[----:B------:R-:W-:Y:S01]  /*d6a0*/  PRMT R142, R0, 0x7632, R142 ;  /* 0x00007632008e7816 */ /* 0x000fe2000000008e */
[----:B------:R-:W-:-:S05]  /*d6b0*/  IMAD.MOV.U32 R0, RZ, RZ, R58 ;  /* 0x000000ffff007224 */ /* 0x000fca00078e003a */
[----:B------:R-:W-:-:S04]  /*d6c0*/  LOP3.LUT R0, R0, 0xff, RZ, 0xc0, !PT ;  /* 0x000000ff00007812 */ /* 0x000fc800078ec0ff */
[----:B------:R-:W-:Y:S02]  /*d6d0*/  ISETP.LE.U32.AND P6, PT, R0, UR36, PT ;  /* 0x0000002400007c0c */ /* 0x000fe4000bfc3070 */
[----:B------:R-:W-:Y:S01]  /*d6e0*/  LOP3.LUT R0, R200, UR12, R3, 0x96, !PT ;  /* 0x0000000cc8007c12 */ /* 0x000fe2000f8e9603 */
[----:B------:R-:W-:Y:S01]  /*d6f0*/  FADD.FTZ R4, R19, R14 ;  /* 0x0000000e13047221 */ /* 0x000fe20000010000 */
[----:B------:R-:W-:-:S03]  /*d700*/  LOP3.LUT R6, R2, UR34, R9, 0x96, !PT ;  /* 0x0000002202067c12 */ /* 0x000fc6000f8e9609 */
[----:B------:R-:W-:-:S04]  /*d710*/  IMAD.WIDE.U32 R2, R0, -0x2daee0ad, RZ ;  /* 0xd2511f5300027825 */ /* 0x000fc800078e00ff */
[----:B------:R-:W-:Y:S01]  /*d720*/  FADD.FTZ R13, R22, R4 ;  /* 0x00000004160d7221 */ /* 0x000fe20000010000 */
[----:B------:R-:W-:Y:S01]  /*d730*/  FADD.FTZ R5, R20, R15 ;  /* 0x0000000f14057221 */ /* 0x000fe20000010000 */
[----:B------:R-:W-:-:S03]  /*d740*/  LOP3.LUT R4, R54, UR33, R3, 0x96, !PT ;  /* 0x0000002136047c12 */ /* 0x000fc6000f8e9603 */
[----:B------:R-:W-:Y:S01]  /*d750*/  FADD.FTZ R14, R23, R5 ;  /* 0x00000005170e7221 */ /* 0x000fe20000010000 */
        /* <DEDUP_REMOVED lines=11> */
[----:B------:R-:W-:Y:S01]  /*d810*/  FADD.FTZ R10, R21, R17 ;  /* 0x00000011150a7221 */ /* 0x000fe20000010000 */
[----:B------:R-:W-:Y:S01]  /*d820*/  LOP3.LUT R0, R2, UR14, R9, 0x96, !PT ;  /* 0x0000000e02007c12 */ /* 0x000fe2000f8e9609 */
[----:B------:R-:W-:Y:S02]  /*d830*/  IMAD.MOV.U32 R83, RZ, RZ, R123 ;  /* 0x000000ffff537224 */ /* 0x000fe400078e007b */
[----:B------:R-:W-:Y:S02]  /*d840*/  IMAD.MOV.U32 R20, RZ, RZ, R56 ;  /* 0x000000ffff147224 */ /* 0x000fe400078e0038 */
[----:B------:R-:W-:Y:S02]  /*d850*/  IMAD.MOV.U32 R21, RZ, RZ, R57 ;  /* 0x000000ffff157224 */ /* 0x000fe400078e0039 */
[----:B------:R-:W-:-:S04]  /*d860*/  IMAD.WIDE.U32 R2, R3, -0x326172a9, RZ ;  /* 0xcd9e8d5703027825 */ /* 0x000fc800078e00ff */
[----:B------:R-:W-:-:S04]  /*d870*/  IMAD.WIDE.U32 R56, R0, -0x326172a9, RZ ;  /* 0xcd9e8d5700387825 */ /* 0x000fc800078e00ff */
[----:B------:R-:W-:Y:S01]  /*d880*/  FADD.FTZ R11, R33, R16 ;  /* 0x00000010210b7221 */ /* 0x000fe20000010000 */
[----:B------:R-:W-:Y:S02]  /*d890*/  IMAD.MOV.U32 R18, RZ, RZ, R83 ;  /* 0x000000ffff127224 */ /* 0x000fe400078e0053 */
[----:B------:R-:W-:Y:S01]  /*d8a0*/  IMAD.MOV.U32 R83, RZ, RZ, R79 ;  /* 0x000000ffff537224 */ /* 0x000fe200078e004f */
[----:B------:R-:W-:Y:S01]  /*d8b0*/  LOP3.LUT R79, R2, UR13, R57, 0x96, !PT ;  /* 0x0000000d024f7c12 */ /* 0x000fe2000f8e9639 */
[----:B------:R-:W-:Y:S01]  /*d8c0*/  @!P0 HFMA2.BF16_V2 R149, -RZ.H0_H0, RZ.H0_H0, -R142.H0_H0 ;  /* 0x200000ffff958231 */ /* 0x000fe2000034098e */
[----:B------:R-:W-:Y:S01]  /*d8d0*/  MUFU.EX2 R15, R173 ;  /* 0x000000ad000f7308 */ /* 0x000fe20000000800 */
[----:B------:R-:W-:Y:S01]  /*d8e0*/  IMAD.MOV.U32 R123, RZ, RZ, R222 ;  /* 0x000000ffff7b7224 */ /* 0x000fe200078e00de */
[----:B------:R-:W-:Y:S02]  /*d8f0*/  LOP3.LUT R0, R79, 0xff, RZ, 0xc0, !PT ;  /* 0x000000ff4f007812 */ /* 0x000fe400078ec0ff */
[----:B------:R-:W2:Y:S01]  /*d900*/  MUFU.EX2 R16, R204 ;  /* 0x000000cc00107308 */ /* 0x000ea20000000800 */
[----:B------:R-:W-:-:S02]  /*d910*/  PRMT R222, R141, 0x5410, R142 ;  /* 0x000054108dde7816 */ /* 0x000fc4000000008e */
[----:B------:R-:W-:Y:S02]  /*d920*/  @!P0 PRMT R142, R149, 0x5410, RZ ;  /* 0x00005410958e8816 */ /* 0x000fe400000000ff */
[----:B------:R-:W-:Y:S02]  /*d930*/  ISETP.LE.U32.AND P0, PT, R0, UR36, PT ;  /* 0x0000002400007c0c */ /* 0x000fe4000bf03070 */
[----:B------:R-:W-:-:S04]  /*d940*/  LOP3.LUT R0, R79, 0xffff, RZ, 0xc0, !PT ;  /* 0x0000ffff4f007812 */ /* 0x000fc800078ec0ff */
[----:B------:R-:W-:Y:S02]  /*d950*/  SHF.R.U32.HI R0, RZ, 0x8, R0 ;  /* 0x00000008ff007819 */ /* 0x000fe40000011600 */
[----:B--2---:R-:W-:Y:S02]  /*d960*/  F2FP.BF16.F32.PACK_AB R151, R16, R15 ;  /* 0x0000000f1097723e */ /* 0x004fe400000010ff */
[----:B------:R-:W-:-:S03]  /*d970*/  LOP3.LUT R0, R0, 0xffff, RZ, 0xc0, !PT ;  /* 0x0000ffff00007812 */ /* 0x000fc600078ec0ff */
[----:B------:R-:W-:Y:S01]  /*d980*/  @!P0 HFMA2.BF16_V2 R169, -RZ.H0_H0, RZ.H0_H0, -R151.H0_H0 ;  /* 0x200000ffffa98231 */ /* 0x000fe20000340997 */
[----:B------:R-:W-:-:S04]  /*d990*/  PRMT R172, R151, 0x7610, R172 ;  /* 0x0000761097ac7816 */ /* 0x000fc800000000ac */
[----:B------:R-:W-:Y:S02]  /*d9a0*/  @!P0 PRMT R172, R169, 0x5410, RZ ;  /* 0x00005410a9ac8816 */ /* 0x000fe400000000ff */
[----:B------:R-:W-:Y:S02]  /*d9b0*/  ISETP.LE.U32.AND P0, PT, R0, UR36, PT ;  /* 0x0000002400007c0c */ /* 0x000fe4000bf03070 */
[----:B------:R-:W-:Y:S01]  /*d9c0*/  LOP3.LUT R12, R6, UR15, R3, 0x96, !PT ;  /* 0x0000000f060c7c12 */ /* 0x000fe2000f8e9603 */
[----:B------:R-:W-:Y:S01]  /*d9d0*/  FADD.FTZ R3, R26, R10 ;  /* 0x0000000a1a037221 */ /* 0x000fe20000010000 */
[----:B------:R-:W-:Y:S01]  /*d9e0*/  PRMT R0, R79, 0x7632, R0 ;  /* 0x000076324f007816 */ /* 0x000fe20000000000 */
[----:B------:R-:W-:Y:S04]  /*d9f0*/  MUFU.EX2 R10, R150 ;  /* 0x00000096000a7308 */ /* 0x000fe80000000800 */
[----:B------:R-:W2:Y:S01]  /*da00*/  MUFU.EX2 R17, R159 ;  /* 0x0000009f00117308 */ /* 0x000ea20000000800 */
[----:B------:R-:W-:-:S03]  /*da10*/  LOP3.LUT R0, R0, 0xff, RZ, 0xc0, !PT ;  /* 0x000000ff00007812 */ /* 0x000fc600078ec0ff */
[----:B------:R-:W-:Y:S01]  /*da20*/  @!P0 HFMA2.BF16_V2 R160, -RZ.H0_H0, RZ.H0_H0, -R151.H1_H1 ;  /* 0x200000ffffa08231 */ /* 0x000fe20000360997 */
[----:B------:R-:W-:-:S04]  /*da30*/  PRMT R35, R151, 0x7632, R35 ;  /* 0x0000763297237816 */ /* 0x000fc80000000023 */
[----:B------:R-:W-:Y:S02]  /*da40*/  @!P0 PRMT R35, R160, 0x5410, RZ ;  /* 0x00005410a0238816 */ /* 0x000fe400000000ff */
[----:B------:R-:W-:Y:S02]  /*da50*/  ISETP.LE.U32.AND P0, PT, R0, UR36, PT ;  /* 0x0000002400007c0c */ /* 0x000fe4000bf03070 */
[----:B--2---:R-:W-:Y:S02]  /*da60*/  F2FP.BF16.F32.PACK_AB R150, R17, R10 ;  /* 0x0000000a1196723e */ /* 0x004fe400000010ff */
[----:B------:R-:W-:Y:S02]  /*da70*/  SHF.R.U32.HI R0, RZ, 0x18, R79 ;  /* 0x00000018ff007819 */ /* 0x000fe4000001164f */
[----:B------:R-:W-:-:S07]  /*da80*/  PRMT R34, R150, 0x7610, R34 ;  /* 0x0000761096227816 */ /* 0x000fce0000000022 */
[----:B------:R-:W-:-:S05]  /*da90*/  @!P0 HFMA2.BF16_V2 R171, -RZ.H0_H0, RZ.H0_H0, -R150.H0_H0 ;  /* 0x200000ffffab8231 */ /* 0x000fca0000340996 */
[----:B------:R-:W-:Y:S02]  /*daa0*/  @!P0 PRMT R34, R171, 0x5410, RZ ;  /* 0x00005410ab228816 */ /* 0x000fe400000000ff */
[----:B------:R-:W-:Y:S01]  /*dab0*/  ISETP.LE.U32.AND P0, PT, R0, UR36, PT ;  /* 0x0000002400007c0c */ /* 0x000fe2000bf03070 */
[----:B------:R-:W-:Y:S02]  /*dac0*/  IMAD.MOV.U32 R0, RZ, RZ, R56 ;  /* 0x000000ffff007224 */ /* 0x000fe400078e0038 */
[----:B------:R-:W-:Y:S01]  /*dad0*/  FADD.FTZ R5, R27, R13 ;  /* 0x0000000d1b057221 */ /* 0x000fe20000010000 */
[----:B------:R-:W-:Y:S01]  /*dae0*/  IMAD.MOV.U32 R27, RZ, RZ, R21 ;  /* 0x000000ffff1b7224 */ /* 0x000fe200078e0015 */
[----:B------:R-:W-:Y:S01]  /*daf0*/  MUFU.EX2 R13, R214 ;  /* 0x000000d6000d7308 */ /* 0x000fe20000000800 */
[----:B------:R-:W-:-:S03]  /*db00*/  LOP3.LUT R0, R0, 0xff, RZ, 0xc0, !PT ;  /* 0x000000ff00007812 */ /* 0x000fc600078ec0ff */
[----:B------:R-:W2:Y:S01]  /*db10*/  MUFU.EX2 R21, R225 ;  /* 0x000000e100157308 */ /* 0x000ea20000000800 */
[----:B------:R-:W-:-:S03]  /*db20*/  PRMT R32, R150, 0x7632, R32 ;  /* 0x0000763296207816 */ /* 0x000fc60000000020 */
[----:B------:R-:W-:Y:S02]  /*db30*/  @!P0 HFMA2.BF16_V2 R170, -RZ.H0_H0, RZ.H0_H0, -R150.H1_H1 ;  /* 0x200000ffffaa8231 */ /* 0x000fe40000360996 */
[----:B------:R-:W-:-:S03]  /*db40*/  @!P1 HFMA2.BF16_V2 R148, -RZ.H0_H0, RZ.H0_H0, -R141.H0_H0 ;  /* 0x200000ffff949231 */ /* 0x000fc6000034098d */
[----:B------:R-:W-:Y:S02]  /*db50*/  @!P0 PRMT R32, R170, 0x5410, RZ ;  /* 0x00005410aa208816 */ /* 0x000fe400000000ff */
[----:B------:R-:W-:Y:S02]  /*db60*/  ISETP.LE.U32.AND P0, PT, R0, UR36, PT ;  /* 0x0000002400007c0c */ /* 0x000fe4000bf03070 */
[----:B------:R-:W-:Y:S02]  /*db70*/  @!P1 PRMT R141, R148, 0x5410, RZ ;  /* 0x00005410948d9816 */ /* 0x000fe400000000ff */
[----:B--2---:R-:W-:Y:S02]  /*db80*/  F2FP.BF16.F32.PACK_AB R148, R21, R13 ;  /* 0x0000000d1594723e */ /* 0x004fe400000010ff */
[----:B------:R-:W-:Y:S02]  /*db90*/  PRMT R0, R56, 0x7771, RZ ;  /* 0x0000777138007816 */ /* 0x000fe400000000ff */
[----:B------:R-:W-:-:S05]  /*dba0*/  PRMT R225, R148, 0x7610, R225 ;  /* 0x0000761094e17816 */ /* 0x000fca00000000e1 */
[----:B------:R-:W-:-:S05]  /*dbb0*/  @!P0 HFMA2.BF16_V2 R194, -RZ.H0_H0, RZ.H0_H0, -R148.H0_H0 ;  /* 0x200000ffffc28231 */ /* 0x000fca0000340994 */
[----:B------:R-:W-:Y:S02]  /*dbc0*/  @!P0 PRMT R225, R194, 0x5410, RZ ;  /* 0x00005410c2e18816 */ /* 0x000fe400000000ff */
[----:B------:R-:W-:Y:S01]  /*dbd0*/  ISETP.GT.U32.AND P0, PT, R0, UR36, PT ;  /* 0x0000002400007c0c */ /* 0x000fe2000bf04070 */
[----:B------:R-:W-:Y:S01]  /*dbe0*/  FADD.FTZ R4, R40, R11 ;  /* 0x0000000b28047221 */ /* 0x000fe20000010000 */
[----:B------:R2:W1:Y:S04]  /*dbf0*/  MUFU.EX2 R9, R243 ;  /* 0x000000f300097308 */ /* 0x0004680000000800 */
[----:B------:R-:W3:Y:S01]  /*dc00*/  MUFU.EX2 R11, R248 ;  /* 0x000000f8000b7308 */ /* 0x000ee20000000800 */
[----:B------:R-:W-:Y:S01]  /*dc10*/  PRMT R0, R56, 0x7772, RZ ;  /* 0x0000777238007816 */ /* 0x000fe200000000ff */
[----:B------:R-:W-:Y:S01]  /*dc20*/  FADD.FTZ R3, R28, R3 ;  /* 0x000000031c037221 */ /* 0x000fe20000010000 */
[----:B------:R-:W-:-:S04]  /*dc30*/  FADD.FTZ R5, R29, R5 ;  /* 0x000000051d057221 */ /* 0x000fc80000010000 */
[----:B------:R-:W-:Y:S02]  /*dc40*/  @P0 HFMA2.BF16_V2 R197, -RZ.H0_H0, RZ.H0_H0, -R148.H1_H1 ;  /* 0x200000ffffc50231 */ /* 0x000fe40000360994 */
[----:B------:R-:W-:Y:S01]  /*dc50*/  IMAD.MOV.U32 R29, RZ, RZ, R67 ;  /* 0x000000ffff1d7224 */ /* 0x000fe200078e0043 */
[----:B--2---:R-:W-:Y:S02]  /*dc60*/  PRMT R243, R148, 0x7632, R243 ;  /* 0x0000763294f37816 */ /* 0x004fe400000000f3 */
[----:B------:R-:W-:Y:S01]  /*dc70*/  @P0 PRMT R243, R197, 0x5410, RZ ;  /* 0x00005410c5f30816 */ /* 0x000fe200000000ff */
[----:B-1----:R-:W-:Y:S01]  /*dc80*/  FADD.FTZ R7, R9, R3 ;  /* 0x0000000309077221 */ /* 0x002fe20000010000 */
[----:B------:R-:W-:Y:S02]  /*dc90*/  ISETP.GT.U32.AND P0, PT, R0, UR36, PT ;  /* 0x0000002400007c0c */ /* 0x000fe4000bf04070 */
[----:B---3--:R-:W-:Y:S01]  /*dca0*/  F2FP.BF16.F32.PACK_AB R0, R11, R9 ;  /* 0x000000090b00723e */ /* 0x008fe200000010ff */
[----:B------:R-:W-:-:S02]  /*dcb0*/  IMAD.MOV.U32 R9, RZ, RZ, R29 ;  /* 0x000000ffff097224 */ /* 0x000fc400078e001d */
[----:B------:R-:W-:Y:S02]  /*dcc0*/  IMAD.MOV.U32 R29, RZ, RZ, R27 ;  /* 0x000000ffff1d7224 */ /* 0x000fe400078e001b */
[----:B------:R-:W-:Y:S01]  /*dcd0*/  IMAD.MOV.U32 R160, RZ, RZ, R18 ;  /* 0x000000ffffa07224 */ /* 0x000fe200078e0012 */
[----:B------:R1:W-:Y:S02]  /*dce0*/  MUFU.EX2 R19, R239 ;  /* 0x000000ef00137308 */ /* 0x0003e40000000800 */
[----:B-1----:R-:W-:Y:S02]  /*dcf0*/  IMAD.MOV.U32 R239, RZ, RZ, R29 ;  /* 0x000000ffffef7224 */ /* 0x002fe400078e001d */
[----:B------:R1:W-:Y:S02]  /*dd00*/  MUFU.EX2 R29, R160 ;  /* 0x000000a0001d7308 */ /* 0x0003e40000000800 */
[----:B-1----:R-:W-:Y:S02]  /*dd10*/  IMAD.MOV.U32 R160, RZ, RZ, R140 ;  /* 0x000000ffffa07224 */ /* 0x002fe400078e008c */
[----:B------:R-:W-:-:S02]  /*dd20*/  IMAD.MOV.U32 R140, RZ, RZ, R241 ;  /* 0x000000ffff8c7224 */ /* 0x000fc400078e00f1 */
[----:B------:R1:W2:Y:S01]  /*dd30*/  LDL.LU R241, [R1+0x3e4] ;  /* 0x0003e40001f17983 */ /* 0x0002a20000300800 */
[----:B------:R-:W-:Y:S01]  /*dd40*/  FADD.FTZ R2, R30, R14 ;  /* 0x0000000e1e027221 */ /* 0x000fe20000010000 */
[----:B------:R-:W-:Y:S01]  /*dd50*/  IMAD.MOV.U32 R26, RZ, RZ, R20 ;  /* 0x000000ffff1a7224 */ /* 0x000fe200078e0014 */
[----:B------:R-:W-:Y:S04]  /*dd60*/  MUFU.EX2 R14, R212 ;  /* 0x000000d4000e7308 */ /* 0x000fe80000000800 */
[----:B------:R-:W3:Y:S01]  /*dd70*/  MUFU.EX2 R20, R207 ;  /* 0x000000cf00147308 */ /* 0x000ee20000000800 */
[C---:B------:R-:W-:Y:S02]  /*dd80*/  PRMT R134, R0.reuse, 0x7610, R134 ;  /* 0x0000761000867816 */ /* 0x040fe40000000086 */
[----:B------:R-:W-:-:S02]  /*dd90*/  PRMT R133, R0, 0x7632, R133 ;  /* 0x0000763200857816 */ /* 0x000fc40000000085 */
[----:B------:R-:W-:Y:S01]  /*dda0*/  PRMT R0, R56, 0x7773, RZ ;  /* 0x0000777338007816 */ /* 0x000fe200000000ff */
[----:B------:R-:W-:Y:S02]  /*ddb0*/  IMAD.MOV.U32 R28, RZ, RZ, R66 ;  /* 0x000000ffff1c7224 */ /* 0x000fe400078e0042 */
[----:B------:R-:W-:Y:S01]  /*ddc0*/  IMAD.WIDE.U32 R66, R12, -0x2daee0ad, RZ ;  /* 0xd2511f530c427825 */ /* 0x000fe200078e00ff */
[----:B------:R-:W-:Y:S02]  /*ddd0*/  ISETP.GT.U32.AND P1, PT, R0, UR36, PT ;  /* 0x0000002400007c0c */ /* 0x000fe4000bf24070 */
[----:B---3--:R-:W-:Y:S01]  /*dde0*/  F2FP.BF16.F32.PACK_AB R149, R20, R14 ;  /* 0x0000000e1495723e */ /* 0x008fe200000010ff */
[----:B------:R-:W-:Y:S01]  /*ddf0*/  IMAD.MOV.U32 R27, RZ, RZ, R23 ;  /* 0x000000ffff1b7224 */ /* 0x000fe200078e0017 */
[----:B------:R-:W-:Y:S01]  /*de00*/  LOP3.LUT R65, R8, UR6, R67, 0x96, !PT ;  /* 0x0000000608417c12 */ /* 0x000fe2000f8e9643 */
[----:B------:R-:W3:Y:S02]  /*de10*/  MUFU.EX2 R23, R238 ;  /* 0x000000ee00177308 */ /* 0x000ee40000000800 */
[----:B------:R-:W-:Y:S01]  /*de20*/  @P0 HFMA2.BF16_V2 R198, -RZ.H0_H0, RZ.H0_H0, -R149.H0_H0 ;  /* 0x200000ffffc60231 */ /* 0x000fe20000340995 */
[----:B------:R-:W-:-:S02]  /*de30*/  LOP3.LUT R0, R65, 0xff, RZ, 0xc0, !PT ;  /* 0x000000ff41007812 */ /* 0x000fc400078ec0ff */
[----:B------:R-:W-:-:S03]  /*de40*/  PRMT R212, R149, 0x7610, R212 ;  /* 0x0000761095d47816 */ /* 0x000fc600000000d4 */
[----:B------:R-:W-:Y:S01]  /*de50*/  @P1 HFMA2.BF16_V2 R226, -RZ.H0_H0, RZ.H0_H0, -R149.H1_H1 ;  /* 0x200000ffffe21231 */ /* 0x000fe20000360995 */
[----:B------:R-:W-:Y:S02]  /*de60*/  @P0 PRMT R212, R198, 0x5410, RZ ;  /* 0x00005410c6d40816 */ /* 0x000fe400000000ff */
[----:B------:R-:W-:Y:S02]  /*de70*/  ISETP.LE.U32.AND P0, PT, R0, UR36, PT ;  /* 0x0000002400007c0c */ /* 0x000fe4000bf03070 */
[----:B------:R-:W-:Y:S02]  /*de80*/  SHF.R.U32.HI R0, RZ, 0x18, R80 ;  /* 0x00000018ff007819 */ /* 0x000fe40000011650 */
[----:B------:R-:W-:Y:S02]  /*de90*/  PRMT R204, R149, 0x7632, R204 ;  /* 0x0000763295cc7816 */ /* 0x000fe400000000cc */
[----:B------:R-:W-:Y:S02]  /*dea0*/  @P1 PRMT R204, R226, 0x5410, RZ ;  /* 0x00005410e2cc1816 */ /* 0x000fe400000000ff */
[----:B------:R-:W-:-:S02]  /*deb0*/  ISETP.LE.U32.AND P1, PT, R0, UR36, PT ;  /* 0x0000002400007c0c */ /* 0x000fc4000bf23070 */
[----:B------:R-:W-:Y:S02]  /*dec0*/  LOP3.LUT R0, R65, 0xffff, RZ, 0xc0, !PT ;  /* 0x0000ffff41007812 */ /* 0x000fe400078ec0ff */
[----:B---3--:R-:W-:Y:S02]  /*ded0*/  F2FP.BF16.F32.PACK_AB R173, R23, R19 ;  /* 0x0000001317ad723e */ /* 0x008fe400000010ff */
[----:B------:R-:W-:-:S03]  /*dee0*/  SHF.R.U32.HI R0, RZ, 0x8, R0 ;  /* 0x00000008ff007819 */ /* 0x000fc60000011600 */
[----:B------:R-:W-:Y:S01]  /*def0*/  @!P0 HFMA2.BF16_V2 R227, -RZ.H0_H0, RZ.H0_H0, -R173.H0_H0 ;  /* 0x200000ffffe38231 */ /* 0x000fe200003409ad */
[----:B------:R-:W-:Y:S02]  /*df00*/  LOP3.LUT R0, R0, 0xffff, RZ, 0xc0, !PT ;  /* 0x0000ffff00007812 */ /* 0x000fe400078ec0ff */
[----:B------:R-:W-:Y:S02]  /*df10*/  PRMT R207, R173, 0x7610, R207 ;  /* 0x00007610adcf7816 */ /* 0x000fe400000000cf */
[----:B------:R-:W-:Y:S02]  /*df20*/  @!P0 PRMT R207, R227, 0x5410, RZ ;  /* 0x00005410e3cf8816 */ /* 0x000fe400000000ff */
[----:B------:R-:W-:Y:S01]  /*df30*/  ISETP.LE.U32.AND P0, PT, R0, UR36, PT ;  /* 0x0000002400007c0c */ /* 0x000fe2000bf03070 */
[----:B------:R-:W-:Y:S02]  /*df40*/  IMAD.MOV.U32 R8, RZ, RZ, R28 ;  /* 0x000000ffff087224 */ /* 0x000fe400078e001c */
[----:B------:R-:W-:-:S02]  /*df50*/  @!P2 HFMA2.BF16_V2 R199, -RZ.H0_H0, RZ.H0_H0, -R134.H0_H0 ;  /* 0x200000ffffc7a231 */ /* 0x000fc40000340986 */
[----:B------:R-:W-:Y:S01]  /*df60*/  IMAD.MOV.U32 R28, RZ, RZ, R26 ;  /* 0x000000ffff1c7224 */ /* 0x000fe200078e001a */
[----:B------:R-:W-:Y:S01]  /*df70*/  PRMT R0, R65, 0x7632, R0 ;  /* 0x0000763241007816 */ /* 0x000fe20000000000 */
[----:B------:R-:W-:Y:S01]  /*df80*/  IMAD.MOV.U32 R26, RZ, RZ, R22 ;  /* 0x000000ffff1a7224 */ /* 0x000fe200078e0016 */
[----:B------:R-:W-:Y:S01]  /*df90*/  MUFU.EX2 R18, R230 ;  /* 0x000000e600127308 */ /* 0x000fe20000000800 */
[----:B------:R-:W-:-:S03]  /*dfa0*/  PRMT R248, R134, 0x5410, R133 ;  /* 0x0000541086f87816 */ /* 0x000fc60000000085 */
[----:B------:R-:W3:Y:S01]  /*dfb0*/  MUFU.EX2 R22, R231 ;  /* 0x000000e700167308 */ /* 0x000ee20000000800 */
[----:B------:R-:W-:Y:S01]  /*dfc0*/  LOP3.LUT R0, R0, 0xff, RZ, 0xc0, !PT ;  /* 0x000000ff00007812 */ /* 0x000fe200078ec0ff */
[----:B------:R-:W-:Y:S01]  /*dfd0*/  @!P0 HFMA2.BF16_V2 R228, -RZ.H0_H0, RZ.H0_H0, -R173.H1_H1 ;  /* 0x200000ffffe48231 */ /* 0x000fe200003609ad */
[----:B------:R-:W-:Y:S02]  /*dfe0*/  @!P2 PRMT R134, R199, 0x5410, RZ ;  /* 0x00005410c786a816 */ /* 0x000fe400000000ff */
[----:B------:R-:W-:Y:S02]  /*dff0*/  PRMT R199, R173, 0x7632, R199 ;  /* 0x00007632adc77816 */ /* 0x000fe400000000c7 */
[----:B------:R-:W-:Y:S02]  /*e000*/  @!P0 PRMT R199, R228, 0x5410, RZ ;  /* 0x00005410e4c78816 */ /* 0x000fe400000000ff */
[----:B------:R-:W-:Y:S01]  /*e010*/  ISETP.LE.U32.AND P0, PT, R0, UR36, PT ;  /* 0x0000002400007c0c */ /* 0x000fe2000bf03070 */
[----:B------:R-:W-:-:S02]  /*e020*/  @!P1 HFMA2.BF16_V2 R229, -RZ.H0_H0, RZ.H0_H0, -R133.H0_H0 ;  /* 0x200000ffffe59231 */ /* 0x000fc40000340985 */
[----:B------:R-:W-:Y:S01]  /*e030*/  FADD.FTZ R4, R89, R4 ;  /* 0x0000000459047221 */ /* 0x000fe20000010000 */
[----:B------:R-:W-:Y:S01]  /*e040*/  FADD.FTZ R2, R31, R2 ;  /* 0x000000021f027221 */ /* 0x000fe20000010000 */
[----:B------:R-:W-:Y:S02]  /*e050*/  SHF.R.U32.HI R0, RZ, 0x18, R65 ;  /* 0x00000018ff007819 */ /* 0x000fe40000011641 */
[----:B------:R-:W-:Y:S01]  /*e060*/  FADD.FTZ R6, R91, R4 ;  /* 0x000000045b067221 */ /* 0x000fe20000010000 */
[----:B------:R-:W-:Y:S01]  /*e070*/  FADD.FTZ R2, R15, R2 ;  /* 0x000000020f027221 */ /* 0x000fe20000010000 */
[----:B------:R-:W-:Y:S01]  /*e080*/  @!P1 PRMT R133, R229, 0x5410, RZ ;  /* 0x00005410e5859816 */ /* 0x000fe200000000ff */
[----:B------:R-:W-:Y:S01]  /*e090*/  FADD.FTZ R4, R10, R5 ;  /* 0x000000050a047221 */ /* 0x000fe20000010000 */
[----:B---3--:R-:W-:Y:S01]  /*e0a0*/  F2FP.BF16.F32.PACK_AB R171, R22, R18 ;  /* 0x0000001216ab723e */ /* 0x008fe200000010ff */
[----:B------:R-:W-:Y:S01]  /*e0b0*/  MUFU.EX2 R10, R196 ;  /* 0x000000c4000a7308 */ /* 0x000fe20000000800 */
[----:B------:R-:W-:Y:S01]  /*e0c0*/  ISETP.LE.U32.AND P1, PT, R0, UR36, PT ;  /* 0x0000002400007c0c */ /* 0x000fe2000bf23070 */
[----:B------:R-:W-:-:S02]  /*e0d0*/  IMAD.MOV.U32 R0, RZ, RZ, R66 ;  /* 0x000000ffff007224 */ /* 0x000fc400078e0042 */
[----:B------:R-:W3:Y:S01]  /*e0e0*/  MUFU.EX2 R12, R195 ;  /* 0x000000c3000c7308 */ /* 0x000ee20000000800 */
[----:B------:R-:W-:Y:S01]  /*e0f0*/  FADD.FTZ R2, R16, R2 ;  /* 0x0000000210027221 */ /* 0x000fe20000010000 */
[----:B------:R-:W-:Y:S02]  /*e100*/  @!P0 HFMA2.BF16_V2 R232, -RZ.H0_H0, RZ.H0_H0, -R171.H0_H0 ;  /* 0x200000ffffe88231 */ /* 0x000fe400003409ab */
[----:B------:R-:W4:Y:S01]  /*e110*/  MUFU.EX2 R16, R246 ;  /* 0x000000f600107308 */ /* 0x000f220000000800 */
[----:B------:R-:W-:Y:S02]  /*e120*/  LOP3.LUT R0, R0, 0xff, RZ, 0xc0, !PT ;  /* 0x000000ff00007812 */ /* 0x000fe400078ec0ff */
[----:B------:R-:W-:Y:S02]  /*e130*/  PRMT R198, R171, 0x7610, R198 ;  /* 0x00007610abc67816 */ /* 0x000fe400000000c6 */
[----:B------:R-:W-:Y:S02]  /*e140*/  @!P0 PRMT R198, R232, 0x5410, RZ ;  /* 0x00005410e8c68816 */ /* 0x000fe400000000ff */
[----:B------:R-:W-:-:S02]  /*e150*/  ISETP.LE.U32.AND P0, PT, R0, UR36, PT ;  /* 0x0000002400007c0c */ /* 0x000fc4000bf03070 */
[----:B---3--:R-:W-:Y:S01]  /*e160*/  F2FP.BF16.F32.PACK_AB R0, R12, R10 ;  /* 0x0000000a0c00723e */ /* 0x008fe200000010ff */
[----:B------:R-:W-:Y:S01]  /*e170*/  @!P1 HFMA2.BF16_V2 R234, -RZ.H0_H0, RZ.H0_H0, -R171.H1_H1 ;  /* 0x200000ffffea9231 */ /* 0x000fe200003609ab */
[----:B----4-:R-:W-:Y:S02]  /*e180*/  F2FP.BF16.F32.PACK_AB R170, R29, R16 ;  /* 0x000000101daa723e */ /* 0x010fe400000010ff */
[C---:B------:R-:W-:Y:S02]  /*e190*/  PRMT R131, R0.reuse, 0x7610, R131 ;  /* 0x0000761000837816 */ /* 0x040fe40000000083 */
[----:B------:R-:W-:Y:S02]  /*e1a0*/  PRMT R129, R0, 0x7632, R129 ;  /* 0x0000763200817816 */ /* 0x000fe40000000081 */
[----:B------:R-:W-:-:S03]  /*e1b0*/  PRMT R0, R64, 0x7771, RZ ;  /* 0x0000777140007816 */ /* 0x000fc600000000ff */
[----:B------:R-:W-:Y:S01]  /*e1c0*/  @!P0 HFMA2.BF16_V2 R236, -RZ.H0_H0, RZ.H0_H0, -R170.H0_H0 ;  /* 0x200000ffffec8231 */ /* 0x000fe200003409aa */
[----:B------:R-:W-:Y:S02]  /*e1d0*/  PRMT R196, R171, 0x7632, R196 ;  /* 0x00007632abc47816 */ /* 0x000fe400000000c4 */
[----:B------:R-:W-:Y:S02]  /*e1e0*/  @!P1 PRMT R196, R234, 0x5410, RZ ;  /* 0x00005410eac49816 */ /* 0x000fe400000000ff */
[----:B------:R-:W-:Y:S02]  /*e1f0*/  ISETP.GT.U32.AND P1, PT, R0, UR36, PT ;  /* 0x0000002400007c0c */ /* 0x000fe4000bf24070 */
[----:B------:R-:W-:Y:S02]  /*e200*/  PRMT R0, R66, 0x7771, RZ ;  /* 0x0000777142007816 */ /* 0x000fe400000000ff */
[----:B------:R-:W-:Y:S02]  /*e210*/  PRMT R197, R170, 0x7610, R197 ;  /* 0x00007610aac57816 */ /* 0x000fe400000000c5 */
[----:B------:R-:W-:-:S02]  /*e220*/  @!P0 PRMT R197, R236, 0x5410, RZ ;  /* 0x00005410ecc58816 */ /* 0x000fc400000000ff */
[----:B------:R-:W-:Y:S01]  /*e230*/  ISETP.GT.U32.AND P0, PT, R0, UR36, PT ;  /* 0x0000002400007c0c */ /* 0x000fe2000bf04070 */
[----:B------:R-:W-:Y:S02]  /*e240*/  IMAD.MOV.U32 R229, RZ, RZ, R9 ;  /* 0x000000ffffe57224 */ /* 0x000fe400078e0009 */
[----:B------:R3:W4:Y:S01]  /*e250*/  MUFU.EX2 R9, R160 ;  /* 0x000000a000097308 */ /* 0x0007220000000800 */
[----:B------:R-:W-:Y:S01]  /*e260*/  IMAD.MOV.U32 R228, RZ, RZ, R8 ;  /* 0x000000ffffe47224 */ /* 0x000fe200078e0008 */
[----:B------:R-:W-:Y:S01]  /*e270*/  PRMT R0, R66, 0x7772, RZ ;  /* 0x0000777242007816 */ /* 0x000fe200000000ff */
[----:B------:R-:W-:Y:S01]  /*e280*/  FADD.FTZ R3, R24, R6 ;  /* 0x0000000618037221 */ /* 0x000fe20000010000 */
[----:B------:R-:W-:Y:S01]  /*e290*/  FADD.FTZ R6, R11, R7 ;  /* 0x000000070b067221 */ /* 0x000fe20000010000 */
[----:B---3--:R-:W-:-:S05]  /*e2a0*/  IMAD.MOV.U32 R160, RZ, RZ, R140 ;  /* 0x000000ffffa07224 */ /* 0x008fca00078e008c */
[----:B------:R-:W-:Y:S01]  /*e2b0*/  @P0 HFMA2.BF16_V2 R240, -RZ.H0_H0, RZ.H0_H0, -R170.H1_H1 ;  /* 0x200000fffff00231 */ /* 0x000fe200003609aa */
[----:B------:R3:W1:Y:S01]  /*e2c0*/  MUFU.EX2 R8, R160 ;  /* 0x000000a000087308 */ /* 0x0006620000000800 */
[----:B------:R-:W-:Y:S01]  /*e2d0*/  PRMT R195, R170, 0x7632, R195 ;  /* 0x00007632aac37816 */ /* 0x000fe200000000c3 */
[----:B------:R-:W-:Y:S02]  /*e2e0*/  IMAD.MOV.U32 R140, RZ, RZ, R83 ;  /* 0x000000ffff8c7224 */ /* 0x000fe400078e0053 */
[----:B------:R-:W-:Y:S01]  /*e2f0*/  @P0 PRMT R195, R240, 0x5410, RZ ;  /* 0x00005410f0c30816 */ /* 0x000fe200000000ff */
[----:B------:R-:W-:Y:S01]  /*e300*/  IMAD.MOV.U32 R83, RZ, RZ, R139 ;  /* 0x000000ffff537224 */ /* 0x000fe200078e008b */
[----:B------:R-:W-:Y:S01]  /*e310*/  ISETP.GT.U32.AND P0, PT, R0, UR36, PT ;  /* 0x0000002400007c0c */ /* 0x000fe2000bf04070 */
[----:B------:R-:W-:Y:S02]  /*e320*/  IMAD.MOV.U32 R139, RZ, RZ, R244 ;  /* 0x000000ffff8b7224 */ /* 0x000fe400078e00f4 */
[----:B------:R-:W-:Y:S01]  /*e330*/  FADD.FTZ R4, R17, R4 ;  /* 0x0000000411047221 */ /* 0x000fe20000010000 */
[----:B------:R-:W-:Y:S01]  /*e340*/  FADD.FTZ R7, R13, R2 ;  /* 0x000000020d077221 */ /* 0x000fe20000010000 */
[----:B------:R-:W-:Y:S01]  /*e350*/  PRMT R0, R64, 0x7772, RZ ;  /* 0x0000777240007816 */ /* 0x000fe200000000ff */
[----:B----4-:R-:W-:Y:S01]  /*e360*/  FADD.FTZ R2, R9, R6 ;  /* 0x0000000609027221 */ /* 0x010fe20000010000 */
[----:B------:R-:W-:Y:S01]  /*e370*/  PRMT R227, R131, 0x5410, R129 ;  /* 0x0000541083e37816 */ /* 0x000fe20000000081 */
[----:B------:R-:W-:Y:S01]  /*e380*/  FADD.FTZ R5, R25, R3 ;  /* 0x0000000319057221 */ /* 0x000fe20000010000 */
[----:B---3--:R-:W-:Y:S01]  /*e390*/  IMAD.MOV.U32 R160, RZ, RZ, R140 ;  /* 0x000000ffffa07224 */ /* 0x008fe200078e008c */
[----:B------:R3:W4:Y:S01]  /*e3a0*/  LDL.LU R244, [R1+0x3e0] ;  /* 0x0003e00001f47983 */ /* 0x0007220000300800 */
[----:B------:R-:W-:-:S02]  /*e3b0*/  IMAD.MOV.U32 R140, RZ, RZ, R83 ;  /* 0x000000ffff8c7224 */ /* 0x000fc400078e0053 */
[----:B------:R-:W-:Y:S01]  /*e3c0*/  FADD.FTZ R3, R14, R4 ;  /* 0x000000040e037221 */ /* 0x000fe20000010000 */
[----:B------:R-:W-:Y:S02]  /*e3d0*/  IMAD.MOV.U32 R83, RZ, RZ, R139 ;  /* 0x000000ffff537224 */ /* 0x000fe400078e008b */
[----:B-1----:R-:W-:Y:S01]  /*e3e0*/  FADD.FTZ R4, R8, R2 ;  /* 0x0000000208047221 */ /* 0x002fe20000010000 */
[----:B------:R-:W-:Y:S02]  /*e3f0*/  IMAD.MOV.U32 R139, RZ, RZ, R50 ;  /* 0x000000ffff8b7224 */ /* 0x000fe400078e0032 */
[----:B------:R-:W-:Y:S02]  /*e400*/  IMAD.MOV.U32 R50, RZ, RZ, R245 ;  /* 0x000000ffff327224 */ /* 0x000fe400078e00f5 */
[----:B------:R3:W3:Y:S01]  /*e410*/  LDL.LU R245, [R1+0x3dc] ;  /* 0x0003dc0001f57983 */ /* 0x0006e20000300800 */
[----:B--2---:R-:W-:-:S05]  /*e420*/  @P1 HFMA2.BF16_V2 R241, -RZ.H0_H0, RZ.H0_H0, -R129.H0_H0 ;  /* 0x200000fffff11231 */ /* 0x004fca0000340981 */
[----:B------:R-:W-:Y:S02]  /*e430*/  @P1 PRMT R129, R241, 0x5410, RZ ;  /* 0x00005410f1811816 */ /* 0x000fe400000000ff */
[----:B------:R-:W-:Y:S02]  /*e440*/  ISETP.GT.U32.AND P1, PT, R0, UR36, PT ;  /* 0x0000002400007c0c */ /* 0x000fe4000bf24070 */
[----:B------:R-:W-:Y:S02]  /*e450*/  F2FP.BF16.F32.PACK_AB R0, R8, R9 ;  /* 0x000000090800723e */ /* 0x000fe400000010ff */
[----:B------:R1:W-:Y:S02]  /*e460*/  MUFU.EX2 R8, R160 ;  /* 0x000000a000087308 */ /* 0x0003e40000000800 */
[C---:B------:R-:W-:Y:S02]  /*e470*/  PRMT R114, R0.reuse, 0x7610, R114 ;  /* 0x0000761000727816 */ /* 0x040fe40000000072 */
[----:B------:R-:W-:Y:S01]  /*e480*/  PRMT R113, R0, 0x7632, R113 ;  /* 0x0000763200717816 */ /* 0x000fe20000000071 */
[----:B-1----:R-:W-:-:S02]  /*e490*/  IMAD.MOV.U32 R160, RZ, RZ, R83 ;  /* 0x000000ffffa07224 */ /* 0x002fc400078e0053 */
[----:B------:R-:W-:Y:S02]  /*e4a0*/  IMAD.MOV.U32 R83, RZ, RZ, R74 ;  /* 0x000000ffff537224 */ /* 0x000fe400078e004a */
[----:B------:R-:W-:Y:S02]  /*e4b0*/  IMAD.MOV.U32 R74, RZ, RZ, R93 ;  /* 0x000000ffff4a7224 */ /* 0x000fe400078e005d */
[----:B------:R-:W2:Y:S04]  /*e4c0*/  LDL.LU R93, [R1+0x3d8] ;  /* 0x0003d800015d7983 */ /* 0x000ea80000300800 */
[----:B------:R1:W4:Y:S01]  /*e4d0*/  LDL.LU.S16 R0, [R1] ;  /* 0x0000000001007983 */ /* 0x0003220000300600 */
[----:B------:R-:W-:-:S04]  /*e4e0*/  PRMT R2, R64, 0x7773, RZ ;  /* 0x0000777340027816 */ /* 0x000fc800000000ff */
[----:B------:R-:W-:Y:S02]  /*e4f0*/  ISETP.GT.U32.AND P2, PT, R2, UR36, PT ;  /* 0x0000002402007c0c */ /* 0x000fe4000bf44070 */
[----:B------:R-:W-:Y:S01]  /*e500*/  PRMT R226, R114, 0x5410, R113 ;  /* 0x0000541072e27816 */ /* 0x000fe20000000071 */
[----:B------:R-:W-:Y:S04]  /*e510*/  MUFU.EX2 R15, R250 ;  /* 0x000000fa000f7308 */ /* 0x000fe80000000800 */
[----:B------:R-:W1:Y:S01]  /*e520*/  MUFU.EX2 R25, R249 ;  /* 0x000000f900197308 */ /* 0x000e620000000800 */
[----:B------:R-:W-:-:S05]  /*e530*/  FADD.FTZ R5, R10, R5 ;  /* 0x000000050a057221 */ /* 0x000fca0000010000 */
[----:B----4-:R-:W-:-:S05]  /*e540*/  @P2 HFMA2.BF16_V2 R0, -RZ.H0_H0, RZ.H0_H0, -R113.H0_H0 ;  /* 0x200000ffff002231 */ /* 0x010fca0000340971 */
[----:B------:R-:W-:-:S04]  /*e550*/  PRMT R14, R0, 0x7610, R14 ;  /* 0x00007610000e7816 */ /* 0x000fc8000000000e */
[----:B------:R-:W-:Y:S02]  /*e560*/  @P2 PRMT R113, R14, 0x5410, RZ ;  /* 0x000054100e712816 */ /* 0x000fe400000000ff */
[----:B------:R4:W3:Y:S01]  /*e570*/  LDL.LU.S16 R14, [R1+0x10] ;  /* 0x00001000010e7983 */ /* 0x0008e20000300600 */
[----:B-1----:R-:W-:Y:S01]  /*e580*/  F2FP.BF16.F32.PACK_AB R169, R25, R15 ;  /* 0x0000000f19a9723e */ /* 0x002fe200000010ff */
[----:B------:R-:W-:Y:S04]  /*e590*/  MUFU.EX2 R10, R233 ;  /* 0x000000e9000a7308 */ /* 0x000fe80000000800 */
[----:B------:R-:W1:Y:S01]  /*e5a0*/  MUFU.EX2 R11, R235 ;  /* 0x000000eb000b7308 */ /* 0x000e620000000800 */
[----:B------:R-:W-:Y:S01]  /*e5b0*/  @P0 HFMA2.BF16_V2 R244, -RZ.H0_H0, RZ.H0_H0, -R169.H0_H0 ;  /* 0x200000fffff40231 */ /* 0x000fe200003409a9 */
[----:B------:R-:W-:-:S02]  /*e5c0*/  LOP3.LUT R0, R77, 0xff, RZ, 0xc0, !PT ;  /* 0x000000ff4d007812 */ /* 0x000fc400078ec0ff */
[----:B------:R-:W-:Y:S02]  /*e5d0*/  PRMT R194, R169, 0x7610, R194 ;  /* 0x00007610a9c27816 */ /* 0x000fe400000000c2 */
[----:B------:R-:W-:Y:S02]  /*e5e0*/  @P0 PRMT R194, R244, 0x5410, RZ ;  /* 0x00005410f4c20816 */ /* 0x000fe400000000ff */
[----:B------:R-:W-:Y:S02]  /*e5f0*/  ISETP.LE.U32.AND P0, PT, R0, UR36, PT ;  /* 0x0000002400007c0c */ /* 0x000fe4000bf03070 */
[----:B-1----:R-:W-:-:S04]  /*e600*/  F2FP.BF16.F32.PACK_AB R2, R11, R10 ;  /* 0x0000000a0b02723e */ /* 0x002fc800000010ff */
[----:B------:R-:W-:-:S07]  /*e610*/  PRMT R127, R2, 0x7610, R127 ;  /* 0x00007610027f7816 */ /* 0x000fce000000007f */
[----:B---3--:R-:W-:-:S05]  /*e620*/  @!P0 HFMA2.BF16_V2 R14, -RZ.H0_H0, RZ.H0_H0, -R127.H0_H0 ;  /* 0x200000ffff0e8231 */ /* 0x008fca000034097f */
[----:B------:R-:W-:Y:S02]  /*e630*/  PRMT R13, R14, 0x7610, R13 ;  /* 0x000076100e0d7816 */ /* 0x000fe4000000000d */
[----:B------:R4:W3:Y:S01]  /*e640*/  LDL.LU.S16 R14, [R1+0xc] ;  /* 0x00000c00010e7983 */ /* 0x0008e20000300600 */
[----:B------:R-:W1:Y:S01]  /*e650*/  MUFU.EX2 R9, R160 ;  /* 0x000000a000097308 */ /* 0x000e620000000800 */
[----:B------:R-:W-:Y:S01]  /*e660*/  PRMT R132, R2, 0x7632, R132 ;  /* 0x0000763202847816 */ /* 0x000fe20000000084 */
[----:B------:R-:W-:Y:S01]  /*e670*/  FADD.FTZ R6, R20, R3 ;  /* 0x0000000314067221 */ /* 0x000fe20000010000 */
[----:B------:R-:W-:Y:S02]  /*e680*/  FADD.FTZ R4, R8, R4 ;  /* 0x0000000408047221 */ /* 0x000fe40000010000 */
[----:B------:R-:W-:Y:S02]  /*e690*/  PRMT R231, R127, 0x5410, R132 ;  /* 0x000054107fe77816 */ /* 0x000fe40000000084 */
[----:B-1----:R-:W-:Y:S01]  /*e6a0*/  F2FP.BF16.F32.PACK_AB R3, R9, R8 ;  /* 0x000000080903723e */ /* 0x002fe200000010ff */
[----:B------:R-:W-:-:S02]  /*e6b0*/  IMAD.MOV.U32 R160, RZ, RZ, R140 ;  /* 0x000000ffffa07224 */ /* 0x000fc400078e008c */
[----:B------:R-:W-:Y:S02]  /*e6c0*/  IMAD.MOV.U32 R140, RZ, RZ, R83 ;  /* 0x000000ffff8c7224 */ /* 0x000fe400078e0053 */
[----:B------:R-:W-:Y:S02]  /*e6d0*/  IMAD.MOV.U32 R83, RZ, RZ, R139 ;  /* 0x000000ffff537224 */ /* 0x000fe400078e008b */
[----:B------:R-:W-:Y:S02]  /*e6e0*/  IMAD.MOV.U32 R139, RZ, RZ, R143 ;  /* 0x000000ffff8b7224 */ /* 0x000fe400078e008f */
[----:B------:R-:W-:Y:S01]  /*e6f0*/  IMAD.MOV.U32 R143, RZ, RZ, R203 ;  /* 0x000000ffff8f7224 */ /* 0x000fe200078e00cb */
[----:B------:R-:W-:Y:S01]  /*e700*/  @!P0 PRMT R127, R13, 0x5410, RZ ;  /* 0x000054100d7f8816 */ /* 0x000fe200000000ff */
[----:B---3--:R-:W-:-:S05]  /*e710*/  @!P5 HFMA2.BF16_V2 R14, -RZ.H0_H0, RZ.H0_H0, -R132.H0_H0 ;  /* 0x200000ffff0ed231 */ /* 0x008fca0000340984 */
[----:B------:R-:W-:Y:S02]  /*e720*/  PRMT R8, R14, 0x7610, R8 ;  /* 0x000076100e087816 */ /* 0x000fe40000000008 */
[----:B------:R4:W3:Y:S02]  /*e730*/  LDL.LU.S16 R14, [R1+0x8] ;  /* 0x00000800010e7983 */ /* 0x0008e40000300600 */
[----:B------:R-:W-:Y:S02]  /*e740*/  @!P5 PRMT R132, R8, 0x5410, RZ ;  /* 0x000054100884d816 */ /* 0x000fe400000000ff */
[----:B------:R1:W-:Y:S01]  /*e750*/  MUFU.EX2 R8, R160 ;  /* 0x000000a000087308 */ /* 0x0003e20000000800 */
[----:B------:R-:W2:Y:S01]  /*e760*/  LDL.LU R203, [R1+0x3d4] ;  /* 0x0003d40001cb7983 */ /* 0x000ea20000300800 */
[----:B-1----:R-:W-:Y:S02]  /*e770*/  IMAD.MOV.U32 R160, RZ, RZ, R140 ;  /* 0x000000ffffa07224 */ /* 0x002fe400078e008c */
[----:B------:R-:W-:-:S02]  /*e780*/  IMAD.MOV.U32 R140, RZ, RZ, R83 ;  /* 0x000000ffff8c7224 */ /* 0x000fc400078e0053 */
[----:B------:R-:W-:Y:S02]  /*e790*/  IMAD.MOV.U32 R83, RZ, RZ, R143 ;  /* 0x000000ffff537224 */ /* 0x000fe400078e008f */
[----:B------:R-:W-:Y:S02]  /*e7a0*/  IMAD.MOV.U32 R143, RZ, RZ, R117 ;  /* 0x000000ffff8f7224 */ /* 0x000fe400078e0075 */
[----:B------:R-:W-:Y:S02]  /*e7b0*/  IMAD.MOV.U32 R117, RZ, RZ, R118 ;  /* 0x000000ffff757224 */ /* 0x000fe400078e0076 */
[----:B------:R-:W-:Y:S02]  /*e7c0*/  IMAD.MOV.U32 R118, RZ, RZ, R116 ;  /* 0x000000ffff767224 */ /* 0x000fe400078e0074 */
[----:B------:R-:W-:Y:S02]  /*e7d0*/  IMAD.MOV.U32 R116, RZ, RZ, R168 ;  /* 0x000000ffff747224 */ /* 0x000fe400078e00a8 */
[----:B------:R-:W4:Y:S04]  /*e7e0*/  LDL.LU R168, [R1+0x3d0] ;  /* 0x0003d00001a87983 */ /* 0x000f280000300800 */
[----:B------:R1:W3:Y:S01]  /*e7f0*/  LDL.LU.S16 R13, [R1+0x14] ;  /* 0x00001400010d7983 */ /* 0x0002e20000300600 */
[----:B------:R-:W-:-:S04]  /*e800*/  SHF.R.U32.HI R0, RZ, 0x18, R77 ;  /* 0x00000018ff007819 */ /* 0x000fc8000001164d */
[----:B------:R-:W-:Y:S02]  /*e810*/  ISETP.LE.U32.AND P2, PT, R0, UR36, PT ;  /* 0x0000002400007c0c */ /* 0x000fe4000bf43070 */
[C---:B------:R-:W-:Y:S02]  /*e820*/  PRMT R128, R3.reuse, 0x7632, R128 ;  /* 0x0000763203807816 */ /* 0x040fe40000000080 */
[----:B------:R-:W-:Y:S01]  /*e830*/  PRMT R130, R3, 0x7610, R130 ;  /* 0x0000761003827816 */ /* 0x000fe20000000082 */
[----:B------:R-:W-:Y:S02]  /*e840*/  FADD.FTZ R6, R18, R6 ;  /* 0x0000000612067221 */ /* 0x000fe40000010000 */
[----:B------:R-:W-:Y:S06]  /*e850*/  MUFU.EX2 R18, R251 ;  /* 0x000000fb00127308 */ /* 0x000fec0000000800 */
[----:B---3--:R-:W-:-:S05]  /*e860*/  @!P2 HFMA2.BF16_V2 R13, -RZ.H0_H0, RZ.H0_H0, -R128.H0_H0 ;  /* 0x200000ffff0da231 */ /* 0x008fca0000340980 */
[----:B------:R-:W-:Y:S02]  /*e870*/  PRMT R3, R13, 0x7610, R3 ;  /* 0x000076100d037816 */ /* 0x000fe40000000003 */
[----:B------:R1:W3:Y:S01]  /*e880*/  LDL.LU.S16 R13, [R1+0x24] ;  /* 0x00002400010d7983 */ /* 0x0002e20000300600 */
[----:B------:R-:W-:-:S05]  /*e890*/  @!P4 HFMA2.BF16_V2 R14, -RZ.H0_H0, RZ.H0_H0, -R130.H0_H0 ;  /* 0x200000ffff0ec231 */ /* 0x000fca0000340982 */
[----:B------:R-:W-:Y:S02]  /*e8a0*/  PRMT R0, R14, 0x7610, R0 ;  /* 0x000076100e007816 */ /* 0x000fe40000000000 */
[----:B------:R-:W2:Y:S01]  /*e8b0*/  MUFU.EX2 R14, R252 ;  /* 0x000000fc000e7308 */ /* 0x000ea20000000800 */
[----:B------:R-:W-:Y:S01]  /*e8c0*/  FADD.FTZ R5, R12, R5 ;  /* 0x000000050c057221 */ /* 0x000fe20000010000 */
[----:B--2---:R-:W-:-:S04]  /*e8d0*/  F2FP.BF16.F32.PACK_AB R2, R18, R14 ;  /* 0x0000000e1202723e */ /* 0x004fc800000010ff */
[----:B------:R-:W-:Y:S01]  /*e8e0*/  PRMT R126, R2, 0x7610, R126 ;  /* 0x00007610027e7816 */ /* 0x000fe2000000007e */
[----:B------:R-:W-:-:S04]  /*e8f0*/  FADD.FTZ R5, R10, R5 ;  /* 0x000000050a057221 */ /* 0x000fc80000010000 */
[----:B---3--:R-:W-:-:S05]  /*e900*/  @!P6 HFMA2.BF16_V2 R13, -RZ.H0_H0, RZ.H0_H0, -R126.H0_H0 ;  /* 0x200000ffff0de231 */ /* 0x008fca000034097e */
[----:B------:R-:W-:Y:S02]  /*e910*/  PRMT R10, R13, 0x7610, R10 ;  /* 0x000076100d0a7816 */ /* 0x000fe4000000000a */
[----:B------:R1:W2:Y:S01]  /*e920*/  LDL.LU.S16 R13, [R1+0x1c] ;  /* 0x00001c00010d7983 */ /* 0x0002a20000300600 */
[----:B------:R-:W-:Y:S01]  /*e930*/  @P1 HFMA2.BF16_V2 R245, -RZ.H0_H0, RZ.H0_H0, -R114.H0_H0 ;  /* 0x200000fffff51231 */ /* 0x000fe20000340972 */
[----:B------:R-:W-:Y:S02]  /*e940*/  PRMT R230, R130, 0x5410, R128 ;  /* 0x0000541082e67816 */ /* 0x000fe40000000080 */
[----:B------:R-:W-:Y:S02]  /*e950*/  @!P4 PRMT R130, R0, 0x5410, RZ ;  /* 0x000054100082c816 */ /* 0x000fe400000000ff */
[----:B------:R-:W-:Y:S02]  /*e960*/  PRMT R0, R58, 0x7771, RZ ;  /* 0x000077713a007816 */ /* 0x000fe400000000ff */
[----:B------:R-:W-:-:S02]  /*e970*/  @P1 PRMT R114, R245, 0x5410, RZ ;  /* 0x00005410f5721816 */ /* 0x000fc400000000ff */
[----:B------:R-:W-:Y:S02]  /*e980*/  ISETP.GT.U32.AND P1, PT, R0, UR36, PT ;  /* 0x0000002400007c0c */ /* 0x000fe4000bf24070 */
[----:B------:R-:W-:Y:S01]  /*e990*/  PRMT R125, R2, 0x7632, R125 ;  /* 0x00007632027d7816 */ /* 0x000fe2000000007d */
[----:B------:R-:W-:Y:S01]  /*e9a0*/  FADD.FTZ R4, R9, R4 ;  /* 0x0000000409047221 */ /* 0x000fe20000010000 */
[----:B------:R-:W3:Y:S09]  /*e9b0*/  MUFU.EX2 R17, R160 ;  /* 0x000000a000117308 */ /* 0x000ef20000000800 */
[----:B--2---:R-:W-:-:S05]  /*e9c0*/  @P1 HFMA2.BF16_V2 R13, -RZ.H0_H0, RZ.H0_H0, -R125.H0_H0 ;  /* 0x200000ffff0d1231 */ /* 0x004fca000034097d */
[----:B------:R-:W-:Y:S02]  /*e9d0*/  PRMT R9, R13, 0x7610, R9 ;  /* 0x000076100d097816 */ /* 0x000fe40000000009 */
[----:B------:R1:W2:Y:S01]  /*e9e0*/  LDL.LU.S16 R13, [R1+0x18] ;  /* 0x00001800010d7983 */ /* 0x0002a20000300600 */
[----:B------:R-:W-:-:S04]  /*e9f0*/  PRMT R0, R58, 0x7772, RZ ;  /* 0x000077723a007816 */ /* 0x000fc800000000ff */
[----:B------:R-:W-:Y:S02]  /*ea00*/  ISETP.GT.U32.AND P0, PT, R0, UR36, PT ;  /* 0x0000002400007c0c */ /* 0x000fe4000bf04070 */
[----:B---3--:R-:W-:-:S04]  /*ea10*/  F2FP.BF16.F32.PACK_AB R0, R17, R8 ;  /* 0x000000081100723e */ /* 0x008fc800000010ff */
[----:B------:R-:W-:Y:S02]  /*ea20*/  PRMT R124, R0, 0x7610, R124 ;  /* 0x00007610007c7816 */ /* 0x000fe4000000007c */
[----:B------:R-:W-:Y:S02]  /*ea30*/  @!P2 PRMT R128, R3, 0x5410, RZ ;  /* 0x000054100380a816 */ /* 0x000fe400000000ff */
[----:B------:R-:W-:Y:S01]  /*ea40*/  PRMT R3, R58, 0x7773, RZ ;  /* 0x000077733a037816 */ /* 0x000fe200000000ff */
[----:B------:R-:W-:Y:S01]  /*ea50*/  @!P3 HFMA2.BF16_V2 R237, -RZ.H0_H0, RZ.H0_H0, -R131.H0_H0 ;  /* 0x200000ffffedb231 */ /* 0x000fe20000340983 */
[----:B------:R-:W-:Y:S02]  /*ea60*/  PRMT R115, R0, 0x7632, R115 ;  /* 0x0000763200737816 */ /* 0x000fe40000000073 */
[----:B------:R-:W-:Y:S02]  /*ea70*/  ISETP.GT.U32.AND P2, PT, R3, UR36, PT ;  /* 0x0000002403007c0c */ /* 0x000fe4000bf44070 */
[----:B------:R-:W-:Y:S01]  /*ea80*/  @!P3 PRMT R131, R237, 0x5410, RZ ;  /* 0x00005410ed83b816 */ /* 0x000fe200000000ff */
[----:B------:R-:W-:Y:S01]  /*ea90*/  IMAD.MOV.U32 R237, RZ, RZ, R229 ;  /* 0x000000ffffed7224 */ /* 0x000fe200078e00e5 */
[----:B------:R-:W-:Y:S01]  /*eaa0*/  PRMT R229, R124, 0x5410, R115 ;  /* 0x000054107ce57816 */ /* 0x000fe20000000073 */
[----:B--2---:R-:W-:-:S05]  /*eab0*/  @P0 HFMA2.BF16_V2 R13, -RZ.H0_H0, RZ.H0_H0, -R124.H0_H0 ;  /* 0x200000ffff0d0231 */ /* 0x004fca000034097c */
[----:B------:R-:W-:-:S04]  /*eac0*/  PRMT R3, R13, 0x7610, R3 ;  /* 0x000076100d037816 */ /* 0x000fc80000000003 */
[----:B------:R-:W-:Y:S02]  /*ead0*/  @P0 PRMT R124, R3, 0x5410, RZ ;  /* 0x00005410037c0816 */ /* 0x000fe400000000ff */
[----:B------:R1:W2:Y:S01]  /*eae0*/  LDL.LU.S16 R3, [R1+0x20] ;  /* 0x0000200001037983 */ /* 0x0002a20000300600 */
[----:B------:R-:W-:-:S04]  /*eaf0*/  PRMT R0, R66, 0x7773, RZ ;  /* 0x0000777342007816 */ /* 0x000fc800000000ff */
[----:B------:R-:W-:Y:S01]  /*eb00*/  ISETP.GT.U32.AND P0, PT, R0, UR36, PT ;  /* 0x0000002400007c0c */ /* 0x000fe2000bf04070 */
[----:B------:R-:W-:Y:S01]  /*eb10*/  IMAD.MOV.U32 R236, RZ, RZ, R228 ;  /* 0x000000ffffec7224 */ /* 0x000fe200078e00e4 */
[----:B------:R-:W3:Y:S11]  /*eb20*/  S2R R24, SR_TID.X ;  /* 0x0000000000187919 */ /* 0x000ef60000002100 */
[----:B--2---:R-:W-:-:S05]  /*eb30*/  @P0 HFMA2.BF16_V2 R3, -RZ.H0_H0, RZ.H0_H0, -R169.H1_H1 ;  /* 0x200000ffff030231 */ /* 0x004fca00003609a9 */
[----:B------:R-:W-:Y:S02]  /*eb40*/  PRMT R2, R3, 0x7610, R2 ;  /* 0x0000761003027816 */ /* 0x000fe40000000002 */
[----:B------:R1:W2:Y:S01]  /*eb50*/  LDL.LU.S16 R3, [R1+0x28] ;  /* 0x0000280001037983 */ /* 0x0002a20000300600 */
[----:B------:R-:W4:Y:S01]  /*eb60*/  S2R R236, SR_CTAID.X ;  /* 0x0000000000ec7919 */ /* 0x000f220000002500 */
[----:B------:R-:W-:Y:S01]  /*eb70*/  FADD.FTZ R7, R21, R7 ;  /* 0x0000000715077221 */ /* 0x000fe20000010000 */
[----:B---3--:R-:W-:-:S03]  /*eb80*/  SHF.R.U32.HI R24, RZ, 0x5, R24 ;  /* 0x00000005ff187819 */ /* 0x008fc60000011618 */
[----:B------:R-:W-:Y:S01]  /*eb90*/  FADD.FTZ R7, R19, R7 ;  /* 0x0000000713077221 */ /* 0x000fe20000010000 */
[----:B------:R-:W-:Y:S02]  /*eba0*/  PRMT R193, R169, 0x7632, R193 ;  /* 0x00007632a9c17816 */ /* 0x000fe400000000c1 */
[----:B------:R-:W-:Y:S01]  /*ebb0*/  @P0 PRMT R193, R2, 0x5410, RZ ;  /* 0x0000541002c10816 */ /* 0x000fe200000000ff */
[----:B------:R-:W-:-:S04]  /*ebc0*/  FADD.FTZ R2, R23, R7 ;  /* 0x0000000717027221 */ /* 0x000fc80000010000 */
[----:B------:R-:W-:Y:S01]  /*ebd0*/  FADD.FTZ R16, R16, R2 ;  /* 0x0000000210107221 */ /* 0x000fe20000010000 */
[----:B------:R-:W-:Y:S01]  /*ebe0*/  IMAD.MOV.U32 R238, RZ, RZ, R28 ;  /* 0x000000ffffee7224 */ /* 0x000fe200078e001c */
[----:B------:R-:W-:Y:S01]  /*ebf0*/  PRMT R228, R126, 0x5410, R125 ;  /* 0x000054107ee47816 */ /* 0x000fe2000000007d */
[----:B----4-:R-:W-:Y:S01]  /*ec00*/  IMAD R236, R236, 0x8, R24 ;  /* 0x00000008ecec7824 */ /* 0x010fe200078e0218 */
[----:B------:R-:W-:Y:S01]  /*ec10*/  @!P6 PRMT R126, R10, 0x5410, RZ ;  /* 0x000054100a7ee816 */ /* 0x000fe200000000ff */
[----:B------:R-:W-:Y:S01]  /*ec20*/  FADD.FTZ R13, R8, R4 ;  /* 0x00000004080d7221 */ /* 0x000fe20000010000 */
[----:B------:R-:W-:Y:S02]  /*ec30*/  IMAD.MOV.U32 R160, RZ, RZ, R140 ;  /* 0x000000ffffa07224 */ /* 0x000fe400078e008c */
[----:B------:R-:W-:Y:S02]  /*ec40*/  IMAD.MOV.U32 R140, RZ, RZ, R83 ;  /* 0x000000ffff8c7224 */ /* 0x000fe400078e0053 */
[----:B------:R-:W-:Y:S01]  /*ec50*/  IMAD.MOV.U32 R83, RZ, RZ, R139 ;  /* 0x000000ffff537224 */ /* 0x000fe200078e008b */
[----:B------:R-:W-:Y:S01]  /*ec60*/  @P1 PRMT R125, R9, 0x5410, RZ ;  /* 0x00005410097d1816 */ /* 0x000fe200000000ff */
[----:B------:R-:W-:-:S02]  /*ec70*/  IMAD.MOV.U32 R139, RZ, RZ, R121 ;  /* 0x000000ffff8b7224 */ /* 0x000fc400078e0079 */
[----:B------:R-:W-:Y:S02]  /*ec80*/  IMAD.MOV.U32 R121, RZ, RZ, R68 ;  /* 0x000000ffff797224 */ /* 0x000fe400078e0044 */
[----:B------:R-:W3:Y:S01]  /*ec90*/  LDL.LU R68, [R1+0x1cc] ;  /* 0x0001cc0001447983 */ /* 0x000ee20000300800 */
[----:B--2---:R-:W-:-:S05]  /*eca0*/  @P2 HFMA2.BF16_V2 R3, -RZ.H0_H0, RZ.H0_H0, -R115.H0_H0 ;  /* 0x200000ffff032231 */ /* 0x004fca0000340973 */
[----:B------:R-:W-:-:S04]  /*ecb0*/  PRMT R0, R3, 0x7610, R0 ;  /* 0x0000761003007816 */ /* 0x000fc80000000000 */
[----:B------:R-:W-:Y:S01]  /*ecc0*/  @P2 PRMT R115, R0, 0x5410, RZ ;  /* 0x0000541000732816 */ /* 0x000fe200000000ff */
[----:B------:R-:W-:-:S04]  /*ecd0*/  FADD.FTZ R0, R22, R6 ;  /* 0x0000000616007221 */ /* 0x000fc80000010000 */
[----:B------:R-:W-:Y:S01]  /*ece0*/  FADD.FTZ R15, R15, R0 ;  /* 0x000000000f0f7221 */ /* 0x000fe20000010000 */
[----:B------:R-:W-:Y:S02]  /*ecf0*/  IMAD.U32 R0, RZ, RZ, UR25 ;  /* 0x00000019ff007e24 */ /* 0x000fe4000f8e00ff */
[----:B------:R-:W-:-:S03]  /*ed00*/  FADD.FTZ R3, R11, R5 ;  /* 0x000000050b037221 */ /* 0x000fc60000010000 */
[----:B------:R-:W-:Y:S01]  /*ed10*/  LOP3.LUT R0, R0, UR35, R237, 0x96, !PT ;  /* 0x0000002300007c12 */ /* 0x000fe2000f8e96ed */
[----:B------:R-:W-:Y:S01]  /*ed20*/  FADD.FTZ R14, R14, R3 ;  /* 0x000000030e0e7221 */ /* 0x000fe20000010000 */
[----:B------:R-:W-:-:S04]  /*ed30*/  IMAD.WIDE.U32 R236, R236, -0x326172a9, RZ ;  /* 0xcd9e8d57ecec7825 */ /* 0x000fc800078e00ff */
[----:B------:R-:W-:-:S05]  /*ed40*/  IMAD.WIDE.U32 R2, R0, -0x326172a9, RZ ;  /* 0xcd9e8d5700027825 */ /* 0x000fca00078e00ff */
[----:B------:R-:W-:Y:S01]  /*ed50*/  LOP3.LUT R6, R236, UR12, R3, 0x96, !PT ;  /* 0x0000000cec067c12 */ /* 0x000fe2000f8e9603 */
[----:B------:R-:W-:-:S04]  /*ed60*/  IMAD.MOV.U32 R236, RZ, RZ, R238 ;  /* 0x000000ffffec7224 */ /* 0x000fc800078e00ee */
[----:B------:R-:W-:-:S05]  /*ed70*/  IMAD.WIDE.U32 R6, R6, -0x2daee0ad, RZ ;  /* 0xd2511f5306067825 */ /* 0x000fca00078e00ff */
[----:B------:R-:W-:Y:S02]  /*ed80*/  LOP3.LUT R10, R236, UR33, R7, 0x96, !PT ;  /* 0x00000021ec0a7c12 */ /* 0x000fe4000f8e9607 */
[----:B------:R-:W-:-:S03]  /*ed90*/  LOP3.LUT R4, R2, UR34, R191, 0x96, !PT ;  /* 0x0000002202047c12 */ /* 0x000fc6000f8e96bf */
[----:B------:R-:W-:-:S04]  /*eda0*/  IMAD.WIDE.U32 R10, R10, -0x326172a9, RZ ;  /* 0xcd9e8d570a0a7825 */ /* 0x000fc800078e00ff */
[----:B------:R-:W-:Y:S01]  /*edb0*/  IMAD.WIDE.U32 R4, R4, -0x2daee0ad, RZ ;  /* 0xd2511f5304047825 */ /* 0x000fe200078e00ff */
[----:B------:R-:W-:-:S03]  /*edc0*/  LOP3.LUT R8, R190, UR31, R11, 0x96, !PT ;  /* 0x0000001fbe087c12 */ /* 0x000fc6000f8e960b */
[----:B------:R-:W-:Y:S02]  /*edd0*/  IMAD.MOV.U32 R237, RZ, RZ, R239 ;  /* 0x000000ffffed7224 */ /* 0x000fe400078e00ef */
[----:B------:R-:W-:Y:S01]  /*ede0*/  IMAD.MOV.U32 R239, RZ, RZ, R27 ;  /* 0x000000ffffef7224 */ /* 0x000fe200078e001b */
[----:B------:R-:W-:Y:S01]  /*edf0*/  LOP3.LUT R5, R6, UR27, R5, 0x96, !PT ;  /* 0x0000001b06057c12 */ /* 0x000fe2000f8e9605 */
[----:B------:R-:W-:Y:S02]  /*ee00*/  IMAD.MOV.U32 R27, RZ, RZ, R55 ;  /* 0x000000ffff1b7224 */ /* 0x000fe400078e0037 */
[----:B------:R-:W-:-:S04]  /*ee10*/  IMAD.WIDE.U32 R8, R8, -0x2daee0ad, RZ ;  /* 0xd2511f5308087825 */ /* 0x000fc800078e00ff */
[----:B------:R-:W-:Y:S02]  /*ee20*/  IMAD.MOV.U32 R55, RZ, RZ, R83 ;  /* 0x000000ffff377224 */ /* 0x000fe400078e0053 */
[----:B------:R-:W-:Y:S02]  /*ee30*/  IMAD.MOV.U32 R83, RZ, RZ, R139 ;  /* 0x000000ffff537224 */ /* 0x000fe400078e008b */
[----:B------:R-:W-:Y:S01]  /*ee40*/  IMAD.MOV.U32 R139, RZ, RZ, R121 ;  /* 0x000000ffff8b7224 */ /* 0x000fe200078e0079 */
[----:B------:R-:W-:Y:S01]  /*ee50*/  LOP3.LUT R0, R4, UR16, R9, 0x96, !PT ;  /* 0x0000001004007c12 */ /* 0x000fe2000f8e9609 */
[----:B------:R-:W-:Y:S02]  /*ee60*/  IMAD.MOV.U32 R121, RZ, RZ, R105 ;  /* 0x000000ffff797224 */ /* 0x000fe400078e0069 */
[----:B------:R-:W-:Y:S02]  /*ee70*/  IMAD.MOV.U32 R238, RZ, RZ, R26 ;  /* 0x000000ffffee7224 */ /* 0x000fe400078e001a */
[----:B------:R-:W-:-:S02]  /*ee80*/  IMAD.MOV.U32 R105, RZ, RZ, R119 ;  /* 0x000000ffff697224 */ /* 0x000fc400078e0077 */
        /* <DEDUP_REMOVED lines=10> */
[----:B------:R-:W-:-:S02]  /*ef30*/  IMAD.MOV.U32 R72, RZ, RZ, R168 ;  /* 0x000000ffff487224 */ /* 0x000fc400078e00a8 */
[----:B------:R-:W-:Y:S02]  /*ef40*/  IMAD.MOV.U32 R105, RZ, RZ, R119 ;  /* 0x000000ffff697224 */ /* 0x000fe400078e0077 */
[----:B------:R-:W-:Y:S01]  /*ef50*/  FADD.FTZ R10, R17, R13 ;  /* 0x0000000d110a7221 */ /* 0x000fe20000010000 */
[----:B------:R-:W-:Y:S01]  /*ef60*/  IMAD.MOV.U32 R119, RZ, RZ, R70 ;  /* 0x000000ffff777224 */ /* 0x000fe200078e0046 */
[----:B------:R-:W2:Y:S01]  /*ef70*/  LDL.LU R168, [R1+0x3cc] ;  /* 0x0003cc0001a87983 */ /* 0x000ea20000300800 */
[----:B------:R-:W-:Y:S02]  /*ef80*/  IMAD.MOV.U32 R70, RZ, RZ, R71 ;  /* 0x000000ffff467224 */ /* 0x000fe400078e0047 */
[----:B------:R-:W-:Y:S02]  /*ef90*/  IMAD.MOV.U32 R71, RZ, RZ, R73 ;  /* 0x000000ffff477224 */ /* 0x000fe400078e0049 */
[----:B------:R-:W-:Y:S02]  /*efa0*/  IMAD.MOV.U32 R73, RZ, RZ, R72 ;  /* 0x000000ffff497224 */ /* 0x000fe400078e0048 */
[----:B------:R-:W-:-:S02]  /*efb0*/  IMAD.MOV.U32 R72, RZ, RZ, R60 ;  /* 0x000000ffff487224 */ /* 0x000fc400078e003c */
[----:B------:R-:W4:Y:S04]  /*efc0*/  LDL.LU R60, [R1+0x3c8] ;  /* 0x0003c800013c7983 */ /* 0x000f280000300800 */
[----:B------:R1:W-:Y:S04]  /*efd0*/  STL [R1+0x32c], R10 ;  /* 0x00032c0a01007387 */ /* 0x0003e80000100800 */
[----:B-1----:R1:W3:Y:S01]  /*efe0*/  LDL.LU.S16 R10, [R1+0x44] ;  /* 0x00004400010a7983 */ /* 0x0022e20000300600 */
[----:B------:R-:W-:Y:S02]  /*eff0*/  IMAD.MOV.U32 R236, RZ, RZ, R26 ;  /* 0x000000ffffec7224 */ /* 0x000fe400078e001a */
[----:B------:R-:W-:-:S02]  /*f000*/  IMAD.MOV.U32 R237, RZ, RZ, R27 ;  /* 0x000000ffffed7224 */ /* 0x000fc400078e001b */
        /* <DEDUP_REMOVED lines=11> */
[----:B------:R-:W-:Y:S01]  /*f0c0*/  PRMT R106, R12, 0x7632, R106 ;  /* 0x000076320c6a7816 */ /* 0x000fe2000000006a */
[----:B------:R-:W-:Y:S02]  /*f0d0*/  IMAD.MOV.U32 R160, RZ, RZ, R54 ;  /* 0x000000ffffa07224 */ /* 0x000fe400078e0036 */
[----:B------:R-:W-:Y:S01]  /*f0e0*/  IMAD.MOV.U32 R54, RZ, RZ, R55 ;  /* 0x000000ffff367224 */ /* 0x000fe200078e0037 */
[----:B------:R-:W-:Y:S01]  /*f0f0*/  PRMT R55, R107, 0x5410, R106 ;  /* 0x000054106b377816 */ /* 0x000fe2000000006a */
[----:B---3--:R-:W-:-:S05]  /*f100*/  @!P1 HFMA2.BF16_V2 R10, -RZ.H0_H0, RZ.H0_H0, -R107.H0_H0 ;  /* 0x200000ffff0a9231 */ /* 0x008fca000034096b */
[----:B------:R-:W-:Y:S02]  /*f110*/  PRMT R7, R10, 0x7610, R7 ;  /* 0x000076100a077816 */ /* 0x000fe40000000007 */
[----:B------:R1:W3:Y:S02]  /*f120*/  LDL.LU.S16 R10, [R1+0x3c] ;  /* 0x00003c00010a7983 */ /* 0x0002e40000300600 */
[----:B------:R-:W-:Y:S02]  /*f130*/  @!P1 PRMT R107, R7, 0x5410, RZ ;  /* 0x00005410076b9816 */ /* 0x000fe400000000ff */
[----:B------:R1:W2:Y:S01]  /*f140*/  LDL.LU.S16 R7, [R1+0x50] ;  /* 0x0000500001077983 */ /* 0x0002a20000300600 */
[----:B------:R-:W-:-:S04]  /*f150*/  SHF.R.U32.HI R0, RZ, 0x18, R24 ;  /* 0x00000018ff007819 */ /* 0x000fc80000011618 */
[----:B------:R-:W-:Y:S02]  /*f160*/  ISETP.LE.U32.AND P0, PT, R0, UR36, PT ;  /* 0x0000002400007c0c */ /* 0x000fe4000bf03070 */
[----:B------:R-:W-:-:S04]  /*f170*/  F2FP.BF16.F32.PACK_AB R4, R53, R52 ;  /* 0x000000343504723e */ /* 0x000fc800000010ff */
[----:B------:R-:W-:-:S07]  /*f180*/  PRMT R111, R4, 0x7610, R111 ;  /* 0x00007610046f7816 */ /* 0x000fce000000006f */
[----:B---3--:R-:W-:-:S05]  /*f190*/  @!P0 HFMA2.BF16_V2 R10, -RZ.H0_H0, RZ.H0_H0, -R106.H0_H0 ;  /* 0x200000ffff0a8231 */ /* 0x008fca000034096a */
[----:B------:R-:W-:-:S04]  /*f1a0*/  PRMT R0, R10, 0x7610, R0 ;  /* 0x000076100a007816 */ /* 0x000fc80000000000 */
[----:B------:R-:W-:Y:S02]  /*f1b0*/  @!P0 PRMT R106, R0, 0x5410, RZ ;  /* 0x00005410006a8816 */ /* 0x000fe400000000ff */
[----:B------:R-:W-:-:S04]  /*f1c0*/  PRMT R0, R8, 0x7770, RZ ;  /* 0x0000777008007816 */ /* 0x000fc800000000ff */
[----:B------:R-:W-:-:S13]  /*f1d0*/  ISETP.LE.U32.AND P3, PT, R0, UR36, PT ;  /* 0x0000002400007c0c */ /* 0x000fda000bf63070 */
[----:B--2---:R-:W-:-:S05]  /*f1e0*/  @!P3 HFMA2.BF16_V2 R7, -RZ.H0_H0, RZ.H0_H0, -R111.H0_H0 ;  /* 0x200000ffff07b231 */ /* 0x004fca000034096f */
[----:B------:R-:W-:Y:S02]  /*f1f0*/  PRMT R6, R7, 0x7610, R6 ;  /* 0x0000761007067816 */ /* 0x000fe40000000006 */
[----:B------:R1:W2:Y:S01]  /*f200*/  LDL.LU.S16 R7, [R1+0x4c] ;  /* 0x00004c0001077983 */ /* 0x0002a20000300600 */
[----:B------:R-:W-:-:S04]  /*f210*/  PRMT R0, R8, 0x7771, RZ ;  /* 0x0000777108007816 */ /* 0x000fc800000000ff */
[----:B------:R-:W-:Y:S02]  /*f220*/  ISETP.GT.U32.AND P2, PT, R0, UR36, PT ;  /* 0x0000002400007c0c */ /* 0x000fe4000bf44070 */
[----:B------:R-:W-:Y:S02]  /*f230*/  PRMT R110, R4, 0x7632, R110 ;  /* 0x00007632046e7816 */ /* 0x000fe4000000006e */
[----:B------:R-:W-:-:S04]  /*f240*/  PRMT R0, R8, 0x7772, RZ ;  /* 0x0000777208007816 */ /* 0x000fc800000000ff */
[----:B------:R-:W-:Y:S02]  /*f250*/  ISETP.GT.U32.AND P1, PT, R0, UR36, PT ;  /* 0x0000002400007c0c */ /* 0x000fe4000bf24070 */
[----:B------:R-:W-:Y:S02]  /*f260*/  PRMT R0, R8, 0x7773, RZ ;  /* 0x0000777308007816 */ /* 0x000fe400000000ff */
[----:B------:R-:W-:Y:S02]  /*f270*/  PRMT R59, R111, 0x5410, R110 ;  /* 0x000054106f3b7816 */ /* 0x000fe4000000006e */
[----:B------:R-:W-:Y:S02]  /*f280*/  ISETP.GT.U32.AND P0, PT, R0, UR36, PT ;  /* 0x0000002400007c0c */ /* 0x000fe4000bf04070 */
[----:B------:R-:W-:Y:S02]  /*f290*/  F2FP.BF16.F32.PACK_AB R0, R220, R205 ;  /* 0x000000cddc00723e */ /* 0x000fe400000010ff */
[----:B------:R-:W3:Y:S04]  /*f2a0*/  LDL.LU R220, [R1+0x3c4] ;  /* 0x0003c40001dc7983 */ /* 0x000ee80000300800 */
[----:B------:R-:W3:Y:S01]  /*f2b0*/  LDL.LU R205, [R1+0x3c0] ;  /* 0x0003c00001cd7983 */ /* 0x000ee20000300800 */
[----:B--2---:R-:W-:-:S05]  /*f2c0*/  @P2 HFMA2.BF16_V2 R7, -RZ.H0_H0, RZ.H0_H0, -R110.H0_H0 ;  /* 0x200000ffff072231 */ /* 0x004fca000034096e */
[----:B------:R-:W-:-:S04]  /*f2d0*/  PRMT R5, R7, 0x7610, R5 ;  /* 0x0000761007057816 */ /* 0x000fc80000000005 */
[----:B------:R-:W-:Y:S02]  /*f2e0*/  @P2 PRMT R110, R5, 0x5410, RZ ;  /* 0x00005410056e2816 */ /* 0x000fe400000000ff */
[----:B------:R1:W2:Y:S01]  /*f2f0*/  LDL.LU.S16 R5, [R1+0x58] ;  /* 0x0000580001057983 */ /* 0x0002a20000300600 */
[----:B------:R-:W-:Y:S02]  /*f300*/  PRMT R109, R0, 0x7610, R109 ;  /* 0x00007610006d7816 */ /* 0x000fe4000000006d */
[----:B------:R-:W-:Y:S02]  /*f310*/  @!P3 PRMT R111, R6, 0x5410, RZ ;  /* 0x00005410066fb816 */ /* 0x000fe400000000ff */
[----:B------:R-:W-:Y:S01]  /*f320*/  LOP3.LUT R6, R2, UR34, R239, 0x96, !PT ;  /* 0x0000002202067c12 */ /* 0x000fe2000f8e96ef */
[----:B--2---:R-:W-:-:S05]  /*f330*/  @P1 HFMA2.BF16_V2 R5, -RZ.H0_H0, RZ.H0_H0, -R109.H0_H0 ;  /* 0x200000ffff051231 */ /* 0x004fca000034096d */
[----:B------:R-:W-:Y:S02]  /*f340*/  PRMT R4, R5, 0x7610, R4 ;  /* 0x0000761005047816 */ /* 0x000fe40000000004 */
[----:B------:R1:W2:Y:S01]  /*f350*/  LDL.LU.S16 R5, [R1+0x54] ;  /* 0x0000540001057983 */ /* 0x0002a20000300600 */
[----:B------:R-:W-:Y:S01]  /*f360*/  FADD.FTZ R2, R29, R16 ;  /* 0x000000101d027221 */ /* 0x000fe20000010000 */
[----:B------:R-:W-:Y:S02]  /*f370*/  LOP3.LUT R3, R200, UR12, R3, 0x96, !PT ;  /* 0x0000000cc8037c12 */ /* 0x000fe4000f8e9603 */
[----:B------:R-:W3:Y:S01]  /*f380*/  LDL.LU.64 R200, [R1+0x3b8] ;  /* 0x0003b80001c87983 */ /* 0x000ee20000300a00 */
[----:B------:R-:W-:-:S03]  /*f390*/  PRMT R112, R0, 0x7632, R112 ;  /* 0x0000763200707816 */ /* 0x000fc60000000070 */
[----:B------:R4:W-:Y:S01]  /*f3a0*/  STL [R1+0x338], R2 ;  /* 0x0003380201007387 */ /* 0x0009e20000100800 */
[----:B------:R-:W-:Y:S02]  /*f3b0*/  PRMT R57, R109, 0x5410, R112 ;  /* 0x000054106d397816 */ /* 0x000fe40000000070 */
[----:B------:R-:W-:Y:S01]  /*f3c0*/  @P1 PRMT R109, R4, 0x5410, RZ ;  /* 0x00005410046d1816 */ /* 0x000fe200000000ff */
[----:B------:R-:W-:-:S04]  /*f3d0*/  IMAD.WIDE.U32 R6, R6, -0x2daee0ad, RZ ;  /* 0xd2511f5306067825 */ /* 0x000fc800078e00ff */
[----:B----4-:R-:W-:-:S05]  /*f3e0*/  IMAD.WIDE.U32 R2, R3, -0x2daee0ad, RZ ;  /* 0xd2511f5303027825 */ /* 0x010fca00078e00ff */
[----:B------:R-:W-:Y:S02]  /*f3f0*/  LOP3.LUT R4, R236, UR33, R3, 0x96, !PT ;  /* 0x00000021ec047c12 */ /* 0x000fe4000f8e9603 */
[----:B------:R-:W-:Y:S01]  /*f400*/  LOP3.LUT R7, R2, UR27, R7, 0x96, !PT ;  /* 0x0000001b02077c12 */ /* 0x000fe2000f8e9607 */
[----:B------:R-:W-:Y:S02]  /*f410*/  IMAD.MOV.U32 R159, RZ, RZ, R160 ;  /* 0x000000ffff9f7224 */ /* 0x000fe400078e00a0 */
[----:B------:R-:W-:Y:S02]  /*f420*/  IMAD.MOV.U32 R160, RZ, RZ, R54 ;  /* 0x000000ffffa07224 */ /* 0x000fe400078e0036 */
[----:B------:R-:W-:Y:S02]  /*f430*/  IMAD.MOV.U32 R54, RZ, RZ, R143 ;  /* 0x000000ffff367224 */ /* 0x000fe400078e008f */
[----:B------:R-:W-:Y:S02]  /*f440*/  IMAD.MOV.U32 R214, RZ, RZ, R160 ;  /* 0x000000ffffd67224 */ /* 0x000fe400078e00a0 */
[----:B------:R-:W-:Y:S01]  /*f450*/  IMAD.MOV.U32 R89, RZ, RZ, R54 ;  /* 0x000000ffff597224 */ /* 0x000fe200078e0036 */
[----:B------:R-:W-:Y:S01]  /*f460*/  F2FP.BF16.F32.PACK_AB R17, R206, R216 ;  /* 0x000000d8ce11723e */ /* 0x000fe200000010ff */
[----:B------:R-:W-:-:S02]  /*f470*/  IMAD.MOV.U32 R160, RZ, RZ, R83 ;  /* 0x000000ffffa07224 */ /* 0x000fc400078e0053 */
[----:B------:R-:W-:Y:S02]  /*f480*/  IMAD.MOV.U32 R143, RZ, RZ, R217 ;  /* 0x000000ffff8f7224 */ /* 0x000fe400078e00d9 */
[----:B------:R-:W-:Y:S02]  /*f490*/  IMAD.MOV.U32 R83, RZ, RZ, R121 ;  /* 0x000000ffff537224 */ /* 0x000fe400078e0079 */
[----:B------:R-:W-:Y:S02]  /*f4a0*/  IMAD.MOV.U32 R121, RZ, RZ, R242 ;  /* 0x000000ffff797224 */ /* 0x000fe400078e00f2 */
[----:B------:R-:W-:Y:S02]  /*f4b0*/  IMAD.MOV.U32 R54, RZ, RZ, R188 ;  /* 0x000000ffff367224 */ /* 0x000fe400078e00bc */
[----:B--2---:R-:W-:-:S05]  /*f4c0*/  @P0 HFMA2.BF16_V2 R5, -RZ.H0_H0, RZ.H0_H0, -R112.H0_H0 ;  /* 0x200000ffff050231 */ /* 0x004fca0000340970 */
[----:B------:R-:W-:Y:S01]  /*f4d0*/  PRMT R0, R5, 0x7610, R0 ;  /* 0x0000761005007816 */ /* 0x000fe20000000000 */
[----:B------:R-:W-:-:S05]  /*f4e0*/  IMAD.WIDE.U32 R4, R4, -0x326172a9, RZ ;  /* 0xcd9e8d5704047825 */ /* 0x000fca00078e00ff */
[----:B------:R-:W-:-:S05]  /*f4f0*/  LOP3.LUT R3, R238, UR31, R5, 0x96, !PT ;  /* 0x0000001fee037c12 */ /* 0x000fca000f8e9605 */
[----:B------:R-:W-:-:S05]  /*f500*/  IMAD.WIDE.U32 R2, R3, -0x2daee0ad, RZ ;  /* 0xd2511f5303027825 */ /* 0x000fca00078e00ff */
[----:B------:R-:W-:Y:S01]  /*f510*/  LOP3.LUT R3, R6, UR16, R3, 0x96, !PT ;  /* 0x0000001006037c12 */ /* 0x000fe2000f8e9603 */
[----:B------:R-:W-:-:S05]  /*f520*/  IMAD.WIDE.U32 R6, R7, -0x326172a9, RZ ;  /* 0xcd9e8d5707067825 */ /* 0x000fca00078e00ff */
[----:B------:R-:W-:-:S05]  /*f530*/  LOP3.LUT R4, R4, UR17, R7, 0x96, !PT ;  /* 0x0000001104047c12 */ /* 0x000fca000f8e9607 */
[----:B------:R-:W-:Y:S01]  /*f540*/  IMAD.WIDE.U32 R4, R4, -0x2daee0ad, RZ ;  /* 0xd2511f5304047825 */ /* 0x000fe200078e00ff */
[----:B------:R-:W-:-:S04]  /*f550*/  @P0 PRMT R112, R0, 0x5410, RZ ;  /* 0x0000541000700816 */ /* 0x000fc800000000ff */
[----:B------:R-:W-:Y:S01]  /*f560*/  LOP3.LUT R7, R2, UR14, R5, 0x96, !PT ;  /* 0x0000000e02077c12 */ /* 0x000fe2000f8e9605 */
[----:B------:R-:W-:-:S04]  /*f570*/  IMAD.WIDE.U32 R2, R3, -0x326172a9, RZ ;  /* 0xcd9e8d5703027825 */ /* 0x000fc800078e00ff */
[----:B------:R-:W-:Y:S01]  /*f580*/  FADD.FTZ R0, R25, R15 ;  /* 0x0000000f19007221 */ /* 0x000fe20000010000 */
[----:B------:R-:W-:Y:S01]  /*f590*/  LOP3.LUT R10, R6, UR15, R3, 0x96, !PT ;  /* 0x0000000f060a7c12 */ /* 0x000fe2000f8e9603 */
[----:B------:R-:W-:-:S03]  /*f5a0*/  IMAD.WIDE.U32 R6, R7, -0x326172a9, RZ ;  /* 0xcd9e8d5707067825 */ /* 0x000fc600078e00ff */
[----:B------:R2:W-:Y:S02]  /*f5b0*/  STL [R1+0x334], R0 ;  /* 0x0003340001007387 */ /* 0x0005e40000100800 */
[----:B------:R-:W-:Y:S01]  /*f5c0*/  LOP3.LUT R7, R2, UR13, R7, 0x96, !PT ;  /* 0x0000000d02077c12 */ /* 0x000fe2000f8e9607 */
[----:B--2---:R-:W-:-:S05]  /*f5d0*/  FADD.FTZ R0, R18, R14 ;  /* 0x0000000e12007221 */ /* 0x004fca0000010000 */
[----:B------:R2:W-:Y:S01]  /*f5e0*/  STL [R1+0x330], R0 ;  /* 0x0003300001007387 */ /* 0x0005e20000100800 */
[----:B------:R-:W-:Y:S02]  /*f5f0*/  F2FP.BF16.F32.PACK_AB R5, R89, R214 ;  /* 0x000000d65905723e */ /* 0x000fe400000010ff */
[C---:B--2---:R-:W-:Y:S01]  /*f600*/  LOP3.LUT R0, R7.reuse, 0xff, RZ, 0xc0, !PT ;  /* 0x000000ff07007812 */ /* 0x044fe200078ec0ff */
[----:B------:R-:W2:Y:S03]  /*f610*/  LDL.LU R206, [R1+0x3b4] ;  /* 0x0003b40001ce7983 */ /* 0x000ea60000300800 */
[----:B------:R-:W-:Y:S01]  /*f620*/  ISETP.LE.U32.AND P1, PT, R0, UR36, PT ;  /* 0x0000002400007c0c */ /* 0x000fe2000bf23070 */
[----:B------:R-:W4:Y:S01]  /*f630*/  LDL.LU R216, [R1+0x3b0] ;  /* 0x0003b00001d87983 */ /* 0x000f220000300800 */
[----:B------:R-:W-:Y:S01]  /*f640*/  LOP3.LUT R0, R7, 0xffff, RZ, 0xc0, !PT ;  /* 0x0000ffff07007812 */ /* 0x000fe200078ec0ff */
[----:B------:R-:W-:-:S02]  /*f650*/  IMAD.MOV.U32 R214, RZ, RZ, R159 ;  /* 0x000000ffffd67224 */ /* 0x000fc400078e009f */
[----:B------:R-:W2:Y:S01]  /*f660*/  LDL.LU R217, [R1+0x3ac] ;  /* 0x0003ac0001d97983 */ /* 0x000ea20000300800 */
[----:B------:R-:W-:-:S03]  /*f670*/  SHF.R.U32.HI R0, RZ, 0x8, R0 ;  /* 0x00000008ff007819 */ /* 0x000fc60000011600 */
[----:B------:R-:W3:Y:S01]  /*f680*/  LDL.LU R242, [R1+0x3a8] ;  /* 0x0003a80001f27983 */ /* 0x000ee20000300800 */
[----:B------:R-:W-:-:S03]  /*f690*/  LOP3.LUT R0, R0, 0xffff, RZ, 0xc0, !PT ;  /* 0x0000ffff00007812 */ /* 0x000fc600078ec0ff */
[----:B------:R-:W4:Y:S01]  /*f6a0*/  LDL.LU R188, [R1+0x3a4] ;  /* 0x0003a40001bc7983 */ /* 0x000f220000300800 */
[----:B------:R-:W-:Y:S02]  /*f6b0*/  ISETP.LE.U32.AND P0, PT, R0, UR36, PT ;  /* 0x0000002400007c0c */ /* 0x000fe4000bf03070 */
[----:B------:R-:W-:Y:S01]  /*f6c0*/  PRMT R0, R7, 0x7632, R0 ;  /* 0x0000763207007816 */ /* 0x000fe20000000000 */
[----:B------:R1:W2:Y:S03]  /*f6d0*/  LDL.LU.S16 R75, [R1+0x68] ;  /* 0x00006800014b7983 */ /* 0x0002a60000300600 */
[----:B------:R-:W-:-:S04]  /*f6e0*/  LOP3.LUT R0, R0, 0xff, RZ, 0xc0, !PT ;  /* 0x000000ff00007812 */ /* 0x000fc800078ec0ff */
[----:B------:R-:W-:Y:S02]  /*f6f0*/  ISETP.LE.U32.AND P4, PT, R0, UR36, PT ;  /* 0x0000002400007c0c */ /* 0x000fe4000bf83070 */
[----:B------:R-:W-:Y:S02]  /*f700*/  SHF.R.U32.HI R0, RZ, 0x18, R7 ;  /* 0x00000018ff007819 */ /* 0x000fe40000011607 */
[----:B------:R-:W-:Y:S02]  /*f710*/  F2FP.BF16.F32.PACK_AB R19, R42, R214 ;  /* 0x000000d62a13723e */ /* 0x000fe400000010ff */
[----:B------:R-:W-:Y:S02]  /*f720*/  ISETP.LE.U32.AND P3, PT, R0, UR36, PT ;  /* 0x0000002400007c0c */ /* 0x000fe4000bf63070 */
[----:B------:R1:W3:Y:S04]  /*f730*/  LDL.LU.S16 R0, [R1+0x64] ;  /* 0x0000640001007983 */ /* 0x0002e80000300600 */
[----:B------:R1:W4:Y:S01]  /*f740*/  LDL.LU.S16 R42, [R1+0x70] ;  /* 0x00007000012a7983 */ /* 0x0003220000300600 */
[----:B------:R-:W-:Y:S01]  /*f750*/  PRMT R16, R17, 0x7632, R16 ;  /* 0x0000763211107816 */ /* 0x000fe20000000010 */
[----:B------:R-:W-:-:S02]  /*f760*/  IMAD.MOV.U32 R159, RZ, RZ, R160 ;  /* 0x000000ffff9f7224 */ /* 0x000fc400078e00a0 */
[----:B------:R-:W-:Y:S02]  /*f770*/  IMAD.MOV.U32 R160, RZ, RZ, R140 ;  /* 0x000000ffffa07224 */ /* 0x000fe400078e008c */
[----:B----4-:R-:W-:-:S05]  /*f780*/  @!P4 HFMA2.BF16_V2 R42, -RZ.H0_H0, RZ.H0_H0, -R19.H0_H0 ;  /* 0x200000ffff2ac231 */ /* 0x010fca0000340913 */
[----:B------:R-:W-:Y:S02]  /*f790*/  PRMT R11, R42, 0x7610, R11 ;  /* 0x000076102a0b7816 */ /* 0x000fe4000000000b */
[----:B------:R1:W4:Y:S01]  /*f7a0*/  LDL.LU.S16 R42, [R1+0x6c] ;  /* 0x00006c00012a7983 */ /* 0x0003220000300600 */
[----:B------:R-:W-:Y:S02]  /*f7b0*/  IMAD.MOV.U32 R140, RZ, RZ, R117 ;  /* 0x000000ffff8c7224 */ /* 0x000fe400078e0075 */
[----:B---3--:R-:W-:Y:S02]  /*f7c0*/  @!P0 HFMA2.BF16_V2 R0, -RZ.H0_H0, RZ.H0_H0, -R16.H0_H0 ;  /* 0x200000ffff008231 */ /* 0x008fe40000340910 */
[----:B------:R-:W-:Y:S02]  /*f7d0*/  IMAD.MOV.U32 R117, RZ, RZ, R116 ;  /* 0x000000ffff757224 */ /* 0x000fe400078e0074 */
[----:B------:R-:W-:Y:S01]  /*f7e0*/  IMAD.MOV.U32 R116, RZ, RZ, R73 ;  /* 0x000000ffff747224 */ /* 0x000fe200078e0049 */
[----:B------:R-:W-:Y:S01]  /*f7f0*/  PRMT R18, R19, 0x7632, R18 ;  /* 0x0000763213127816 */ /* 0x000fe20000000012 */
[----:B------:R-:W-:-:S02]  /*f800*/  IMAD.MOV.U32 R73, RZ, RZ, R218 ;  /* 0x000000ffff497224 */ /* 0x000fc400078e00da */
[----:B------:R-:W-:Y:S02]  /*f810*/  IMAD.MOV.U32 R214, RZ, RZ, R159 ;  /* 0x000000ffffd67224 */ /* 0x000fe400078e009f */
        /* <DEDUP_REMOVED lines=8> */
[----:B------:R-:W-:Y:S02]  /*f8a0*/  PRMT R52, R19, 0x5410, R18 ;  /* 0x0000541013347816 */ /* 0x000fe40000000012 */
[----:B------:R-:W-:Y:S02]  /*f8b0*/  @!P4 PRMT R19, R11, 0x5410, RZ ;  /* 0x000054100b13c816 */ /* 0x000fe400000000ff */
[----:B------:R1:W3:Y:S01]  /*f8c0*/  LDL.LU.S16 R11, [R1+0x7c] ;  /* 0x00007c00010b7983 */ /* 0x0002e20000300600 */
[----:B--2---:R-:W-:-:S05]  /*f8d0*/  @!P1 HFMA2.BF16_V2 R75, -RZ.H0_H0, RZ.H0_H0, -R17.H0_H0 ;  /* 0x200000ffff4b9231 */ /* 0x004fca0000340911 */
[----:B------:R-:W-:-:S04]  /*f8e0*/  PRMT R53, R75, 0x7610, R53 ;  /* 0x000076104b357816 */ /* 0x000fc80000000035 */
[----:B------:R-:W-:Y:S01]  /*f8f0*/  @!P1 PRMT R17, R53, 0x5410, RZ ;  /* 0x0000541035119816 */ /* 0x000fe200000000ff */
[----:B----4-:R-:W-:-:S05]  /*f900*/  @!P3 HFMA2.BF16_V2 R42, -RZ.H0_H0, RZ.H0_H0, -R18.H0_H0 ;  /* 0x200000ffff2ab231 */ /* 0x010fca0000340912 */
[----:B------:R-:W-:-:S04]  /*f910*/  PRMT R3, R42, 0x7610, R3 ;  /* 0x000076102a037816 */ /* 0x000fc80000000003 */
[----:B------:R-:W-:Y:S02]  /*f920*/  @!P3 PRMT R18, R3, 0x5410, RZ ;  /* 0x000054100312b816 */ /* 0x000fe400000000ff */
[----:B------:R1:W2:Y:S04]  /*f930*/  LDL.LU.S16 R3, [R1+0x74] ;  /* 0x0000740001037983 */ /* 0x0002a80000300600 */
[----:B------:R1:W4:Y:S04]  /*f940*/  LDL.LU.S16 R53, [R1+0x8c] ;  /* 0x00008c0001357983 */ /* 0x0003280000300600 */
[----:B------:R1:W4:Y:S01]  /*f950*/  LDL.LU.S16 R42, [R1+0x88] ;  /* 0x00008800012a7983 */ /* 0x0003220000300600 */
[----:B------:R-:W-:-:S05]  /*f960*/  IMAD.MOV.U32 R0, RZ, RZ, R6 ;  /* 0x000000ffff007224 */ /* 0x000fca00078e0006 */
[----:B------:R-:W-:-:S04]  /*f970*/  LOP3.LUT R0, R0, 0xff, RZ, 0xc0, !PT ;  /* 0x000000ff00007812 */ /* 0x000fc800078ec0ff */
[----:B------:R-:W-:Y:S02]  /*f980*/  ISETP.LE.U32.AND P2, PT, R0, UR36, PT ;  /* 0x0000002400007c0c */ /* 0x000fe4000bf43070 */
[----:B------:R-:W-:Y:S02]  /*f990*/  PRMT R0, R6, 0x7771, RZ ;  /* 0x0000777106007816 */ /* 0x000fe400000000ff */
[----:B------:R-:W-:Y:S02]  /*f9a0*/  F2FP.BF16.F32.PACK_AB R23, R214, R159 ;  /* 0x0000009fd617723e */ /* 0x000fe400000010ff */
[----:B------:R-:W-:Y:S02]  /*f9b0*/  ISETP.GT.U32.AND P0, PT, R0, UR36, PT ;  /* 0x0000002400007c0c */ /* 0x000fe4000bf04070 */
[----:B------:R-:W-:Y:S02]  /*f9c0*/  PRMT R22, R23, 0x7632, R22 ;  /* 0x0000763217167816 */ /* 0x000fe40000000016 */
[----:B------:R-:W-:-:S03]  /*f9d0*/  F2FP.BF16.F32.PACK_AB R21, R160, R54 ;  /* 0x00000036a015723e */ /* 0x000fc600000010ff */
[----:B---3--:R-:W-:Y:S02]  /*f9e0*/  @!P2 HFMA2.BF16_V2 R11, -RZ.H0_H0, RZ.H0_H0, -R23.H0_H0 ;  /* 0x200000ffff0ba231 */ /* 0x008fe40000340917 */
[----:B------:R-:W-:Y:S02]  /*f9f0*/  IMAD.MOV.U32 R54, RZ, RZ, R117 ;  /* 0x000000ffff367224 */ /* 0x000fe400078e0075 */
[----:B------:R-:W-:Y:S01]  /*fa00*/  IMAD.MOV.U32 R117, RZ, RZ, R69 ;  /* 0x000000ffff757224 */ /* 0x000fe200078e0045 */
[----:B------:R-:W-:Y:S01]  /*fa10*/  PRMT R2, R11, 0x7610, R2 ;  /* 0x000076100b027816 */ /* 0x000fe20000000002 */
[----:B------:R-:W-:Y:S02]  /*fa20*/  IMAD.MOV.U32 R69, RZ, RZ, R73 ;  /* 0x000000ffff457224 */ /* 0x000fe400078e0049 */
[----:B------:R-:W-:Y:S02]  /*fa30*/  IMAD.MOV.U32 R73, RZ, RZ, R72 ;  /* 0x000000ffff497224 */ /* 0x000fe400078e0048 */
[----:B------:R-:W-:Y:S01]  /*fa40*/  IMAD.MOV.U32 R72, RZ, RZ, R51 ;  /* 0x000000ffff487224 */ /* 0x000fe200078e0033 */
[----:B------:R-:W-:-:S02]  /*fa50*/  PRMT R51, R23, 0x5410, R22 ;  /* 0x0000541017337816 */ /* 0x000fc40000000016 */
[----:B------:R-:W-:Y:S01]  /*fa60*/  @!P2 PRMT R23, R2, 0x5410, RZ ;  /* 0x000054100217a816 */ /* 0x000fe200000000ff */
[----:B------:R-:W-:Y:S01]  /*fa70*/  IMAD.WIDE.U32 R10, R10, -0x2daee0ad, RZ ;  /* 0xd2511f530a0a7825 */ /* 0x000fe200078e00ff */
[----:B------:R-:W-:-:S04]  /*fa80*/  PRMT R2, R6, 0x7772, RZ ;  /* 0x0000777206027816 */ /* 0x000fc800000000ff */
[----:B------:R-:W-:Y:S02]  /*fa90*/  ISETP.GT.U32.AND P1, PT, R2, UR36, PT ;  /* 0x0000002402007c0c */ /* 0x000fe4000bf24070 */
[----:B------:R-:W-:Y:S02]  /*faa0*/  PRMT R2, R6, 0x7773, RZ ;  /* 0x0000777306027816 */ /* 0x000fe400000000ff */
[----:B------:R-:W-:Y:S01]  /*fab0*/  PRMT R20, R21, 0x7632, R20 ;  /* 0x0000763215147816 */ /* 0x000fe20000000014 */
[----:B--2---:R-:W-:-:S05]  /*fac0*/  @P0 HFMA2.BF16_V2 R3, -RZ.H0_H0, RZ.H0_H0, -R22.H0_H0 ;  /* 0x200000ffff030231 */ /* 0x004fca0000340916 */
[----:B------:R-:W-:-:S04]  /*fad0*/  PRMT R0, R3, 0x7610, R0 ;  /* 0x0000761003007816 */ /* 0x000fc80000000000 */
[----:B------:R-:W-:Y:S02]  /*fae0*/  @P0 PRMT R22, R0, 0x5410, RZ ;  /* 0x0000541000160816 */ /* 0x000fe400000000ff */
[----:B------:R-:W-:Y:S02]  /*faf0*/  LOP3.LUT R0, R4, UR6, R11, 0x96, !PT ;  /* 0x0000000604007c12 */ /* 0x000fe4000f8e960b */
[----:B------:R-:W-:Y:S02]  /*fb00*/  ISETP.GT.U32.AND P0, PT, R2, UR36, PT ;  /* 0x0000002402007c0c */ /* 0x000fe4000bf04070 */
[----:B------:R-:W-:-:S04]  /*fb10*/  LOP3.LUT R2, R0, 0xffff, RZ, 0xc0, !PT ;  /* 0x0000ffff00027812 */ /* 0x000fc800078ec0ff */
[----:B------:R-:W-:-:S04]  /*fb20*/  SHF.R.U32.HI R2, RZ, 0x8, R2 ;  /* 0x00000008ff027819 */ /* 0x000fc80000011602 */
[----:B------:R-:W-:Y:S01]  /*fb30*/  LOP3.LUT R2, R2, 0xffff, RZ, 0xc0, !PT ;  /* 0x0000ffff02027812 */ /* 0x000fe200078ec0ff */
[----:B----4-:R-:W-:-:S03]  /*fb40*/  @P1 HFMA2.BF16_V2 R53, -RZ.H0_H0, RZ.H0_H0, -R21.H0_H0 ;  /* 0x200000ffff351231 */ /* 0x010fc60000340915 */
[----:B------:R-:W-:Y:S02]  /*fb50*/  ISETP.LE.U32.AND P3, PT, R2, UR36, PT ;  /* 0x0000002402007c0c */ /* 0x000fe4000bf63070 */
[----:B------:R-:W-:Y:S01]  /*fb60*/  PRMT R2, R0, 0x7632, R2 ;  /* 0x0000763200027816 */ /* 0x000fe20000000002 */
[----:B------:R-:W-:Y:S01]  /*fb70*/  @P0 HFMA2.BF16_V2 R42, -RZ.H0_H0, RZ.H0_H0, -R20.H0_H0 ;  /* 0x200000ffff2a0231 */ /* 0x000fe20000340914 */
[----:B------:R-:W-:Y:S02]  /*fb80*/  PRMT R33, R53, 0x7610, R33 ;  /* 0x0000761035217816 */ /* 0x000fe40000000021 */
[----:B------:R-:W-:Y:S02]  /*fb90*/  LOP3.LUT R2, R2, 0xff, RZ, 0xc0, !PT ;  /* 0x000000ff02027812 */ /* 0x000fe400078ec0ff */
[----:B------:R-:W-:Y:S02]  /*fba0*/  PRMT R30, R42, 0x7610, R30 ;  /* 0x000076102a1e7816 */ /* 0x000fe4000000001e */
[----:B------:R-:W-:-:S02]  /*fbb0*/  ISETP.LE.U32.AND P5, PT, R2, UR36, PT ;  /* 0x0000002402007c0c */ /* 0x000fc4000bfa3070 */
[----:B------:R-:W-:Y:S02]  /*fbc0*/  F2FP.BF16.F32.PACK_AB R2, R54, R46 ;  /* 0x0000002e3602723e */ /* 0x000fe400000010ff */
[----:B------:R-:W-:Y:S02]  /*fbd0*/  PRMT R46, R21, 0x5410, R20 ;  /* 0x00005410152e7816 */ /* 0x000fe40000000014 */
[----:B------:R-:W-:Y:S02]  /*fbe0*/  @P1 PRMT R21, R33, 0x5410, RZ ;  /* 0x0000541021151816 */ /* 0x000fe400000000ff */
[----:B------:R-:W-:Y:S01]  /*fbf0*/  @P0 PRMT R20, R30, 0x5410, RZ ;  /* 0x000054101e140816 */ /* 0x000fe200000000ff */
[----:B------:R1:W2:Y:S04]  /*fc00*/  LDL.LU.S16 R33, [R1+0x9c] ;  /* 0x00009c0001217983 */ /* 0x0002a80000300600 */
[----:B------:R1:W3:Y:S01]  /*fc10*/  LDL.LU.S16 R30, [R1+0x98] ;  /* 0x00009800011e7983 */ /* 0x0002e20000300600 */
[----:B------:R-:W-:-:S04]  /*fc20*/  LOP3.LUT R3, R0, 0xff, RZ, 0xc0, !PT ;  /* 0x000000ff00037812 */ /* 0x000fc800078ec0ff */
[----:B------:R-:W-:Y:S02]  /*fc30*/  ISETP.LE.U32.AND P4, PT, R3, UR36, PT ;  /* 0x0000002403007c0c */ /* 0x000fe4000bf83070 */
[C---:B------:R-:W-:Y:S02]  /*fc40*/  PRMT R95, R2.reuse, 0x7610, R95 ;  /* 0x00007610025f7816 */ /* 0x040fe4000000005f */
[----:B------:R-:W-:Y:S01]  /*fc50*/  PRMT R96, R2, 0x7632, R96 ;  /* 0x0000763202607816 */ /* 0x000fe20000000060 */
        /* <DEDUP_REMOVED lines=9> */
[----:B------:R-:W-:Y:S01]  /*fcf0*/  PRMT R47, R95, 0x5410, R96 ;  /* 0x000054105f2f7816 */ /* 0x000fe20000000060 */
[----:B--2---:R-:W-:-:S02]  /*fd00*/  @!P4 HFMA2.BF16_V2 R33, -RZ.H0_H0, RZ.H0_H0, -R95.H0_H0 ;  /* 0x200000ffff21c231 */ /* 0x004fc4000034095f */
[----:B---3--:R-:W-:-:S03]  /*fd10*/  @!P3 HFMA2.BF16_V2 R30, -RZ.H0_H0, RZ.H0_H0, -R96.H0_H0 ;  /* 0x200000ffff1eb231 */ /* 0x008fc60000340960 */
[----:B------:R-:W-:Y:S02]  /*fd20*/  PRMT R13, R33, 0x7610, R13 ;  /* 0x00007610210d7816 */ /* 0x000fe4000000000d */
[----:B------:R-:W-:Y:S02]  /*fd30*/  PRMT R12, R30, 0x7610, R12 ;  /* 0x000076101e0c7816 */ /* 0x000fe4000000000c */
[----:B------:R-:W-:Y:S02]  /*fd40*/  @!P4 PRMT R95, R13, 0x5410, RZ ;  /* 0x000054100d5fc816 */ /* 0x000fe400000000ff */
[----:B------:R-:W-:Y:S01]  /*fd50*/  @!P3 PRMT R96, R12, 0x5410, RZ ;  /* 0x000054100c60b816 */ /* 0x000fe200000000ff */
[----:B------:R1:W2:Y:S04]  /*fd60*/  LDL.LU.S16 R13, [R1+0xd0] ;  /* 0x0000d000010d7983 */ /* 0x0002a80000300600 */
[----:B------:R1:W3:Y:S01]  /*fd70*/  LDL.LU.S16 R12, [R1+0xbc] ;  /* 0x0000bc00010c7983 */ /* 0x0002e20000300600 */
[----:B------:R-:W-:-:S04]  /*fd80*/  SHF.R.U32.HI R2, RZ, 0x18, R0 ;  /* 0x00000018ff027819 */ /* 0x000fc80000011600 */
[----:B------:R-:W-:Y:S01]  /*fd90*/  ISETP.LE.U32.AND P2, PT, R2, UR36, PT ;  /* 0x0000002402007c0c */ /* 0x000fe2000bf43070 */
[----:B------:R-:W-:-:S05]  /*fda0*/  IMAD.MOV.U32 R2, RZ, RZ, R10 ;  /* 0x000000ffff027224 */ /* 0x000fca00078e000a */
[----:B------:R-:W-:-:S04]  /*fdb0*/  LOP3.LUT R2, R2, 0xff, RZ, 0xc0, !PT ;  /* 0x000000ff02027812 */ /* 0x000fc800078ec0ff */
[----:B------:R-:W-:Y:S02]  /*fdc0*/  ISETP.LE.U32.AND P1, PT, R2, UR36, PT ;  /* 0x0000002402007c0c */ /* 0x000fe4000bf23070 */
[----:B------:R-:W-:-:S04]  /*fdd0*/  F2FP.BF16.F32.PACK_AB R2, R43, R41 ;  /* 0x000000292b02723e */ /* 0x000fc800000010ff */
[C---:B------:R-:W-:Y:S02]  /*fde0*/  PRMT R94, R2.reuse, 0x7610, R94 ;  /* 0x00007610025e7816 */ /* 0x040fe4000000005e */
[----:B------:R-:W-:Y:S02]  /*fdf0*/  PRMT R92, R2, 0x7632, R92 ;  /* 0x00007632025c7816 */ /* 0x000fe4000000005c */
[----:B------:R-:W-:-:S04]  /*fe00*/  PRMT R2, R10, 0x7771, RZ ;  /* 0x000077710a027816 */ /* 0x000fc800000000ff */
[----:B------:R-:W-:Y:S02]  /*fe10*/  ISETP.GT.U32.AND P0, PT, R2, UR36, PT ;  /* 0x0000002402007c0c */ /* 0x000fe4000bf04070 */
[----:B------:R-:W-:Y:S02]  /*fe20*/  F2FP.BF16.F32.PACK_AB R2, R54, R140 ;  /* 0x0000008c3602723e */ /* 0x000fe400000010ff */
[----:B------:R-:W-:Y:S01]  /*fe30*/  PRMT R54, R94, 0x5410, R92 ;  /* 0x000054105e367816 */ /* 0x000fe2000000005c */
[----:B--2---:R-:W-:Y:S02]  /*fe40*/  @!P5 HFMA2.BF16_V2 R13, -RZ.H0_H0, RZ.H0_H0, -R94.H0_H0 ;  /* 0x200000ffff0dd231 */ /* 0x004fe4000034095e */
[----:B---3--:R-:W-:-:S03]  /*fe50*/  @!P2 HFMA2.BF16_V2 R12, -RZ.H0_H0, RZ.H0_H0, -R92.H0_H0 ;  /* 0x200000ffff0ca231 */ /* 0x008fc6000034095c */
[----:B------:R-:W-:Y:S02]  /*fe60*/  PRMT R29, R13, 0x7610, R29 ;  /* 0x000076100d1d7816 */ /* 0x000fe4000000001d */
[----:B------:R1:W2:Y:S01]  /*fe70*/  LDL.LU.S16 R13, [R1+0xd8] ;  /* 0x0000d800010d7983 */ /* 0x0002a20000300600 */
[----:B------:R-:W-:-:S03]  /*fe80*/  PRMT R14, R12, 0x7610, R14 ;  /* 0x000076100c0e7816 */ /* 0x000fc6000000000e */
[----:B------:R1:W3:Y:S01]  /*fe90*/  LDL.LU.S16 R12, [R1+0xd4] ;  /* 0x0000d400010c7983 */ /* 0x0002e20000300600 */
[----:B------:R-:W-:-:S03]  /*fea0*/  @!P5 PRMT R94, R29, 0x5410, RZ ;  /* 0x000054101d5ed816 */ /* 0x000fc600000000ff */
[----:B------:R1:W4:Y:S01]  /*feb0*/  LDL.LU.S16 R29, [R1+0xdc] ;  /* 0x0000dc00011d7983 */ /* 0x0003220000300600 */
[----:B------:R-:W-:-:S03]  /*fec0*/  @!P2 PRMT R92, R14, 0x5410, RZ ;  /* 0x000054100e5ca816 */ /* 0x000fc600000000ff */
[----:B------:R1:W4:Y:S04]  /*fed0*/  LDL.LU.S16 R41, [R1+0xe0] ;  /* 0x0000e00001297983 */ /* 0x0003280000300600 */
[----:B------:R1:W4:Y:S01]  /*fee0*/  LDL.LU.S16 R14, [R1+0xe4] ;  /* 0x0000e400010e7983 */ /* 0x0003220000300600 */
[C---:B------:R-:W-:Y:S02]  /*fef0*/  PRMT R102, R2.reuse, 0x7632, R102 ;  /* 0x0000763202667816 */ /* 0x040fe40000000066 */
[----:B------:R-:W-:Y:S01]  /*ff00*/  PRMT R101, R2, 0x7610, R101 ;  /* 0x0000761002657816 */ /* 0x000fe20000000065 */
[----:B------:R1:W4:Y:S03]  /*ff10*/  LDL.LU.S16 R33, [R1+0xe8] ;  /* 0x0000e80001217983 */ /* 0x0003260000300600 */
[----:B------:R-:W-:-:S02]  /*ff20*/  PRMT R53, R101, 0x5410, R102 ;  /* 0x0000541065357816 */ /* 0x000fc40000000066 */
[----:B------:R-:W-:-:S04]  /*ff30*/  F2FP.BF16.F32.PACK_AB R4, R143, R104 ;  /* 0x000000688f04723e */ /* 0x000fc800000010ff */
[----:B------:R-:W-:Y:S02]  /*ff40*/  PRMT R99, R4, 0x7610, R99 ;  /* 0x0000761004637816 */ /* 0x000fe40000000063 */
[----:B------:R-:W-:Y:S02]  /*ff50*/  F2FP.BF16.F32.PACK_AB R11, R44, R45 ;  /* 0x0000002d2c0b723e */ /* 0x000fe400000010ff */
[----:B------:R-:W-:Y:S02]  /*ff60*/  PRMT R97, R4, 0x7632, R97 ;  /* 0x0000763204617816 */ /* 0x000fe40000000061 */
[----:B------:R-:W-:Y:S02]  /*ff70*/  F2FP.BF16.F32.PACK_AB R25, R49, R48 ;  /* 0x000000303119723e */ /* 0x000fe400000010ff */
[----:B------:R-:W-:Y:S01]  /*ff80*/  PRMT R49, R99, 0x5410, R97 ;  /* 0x0000541063317816 */ /* 0x000fe20000000061 */
[----:B--2---:R-:W-:Y:S02]  /*ff90*/  @!P1 HFMA2.BF16_V2 R13, -RZ.H0_H0, RZ.H0_H0, -R101.H0_H0 ;  /* 0x200000ffff0d9231 */ /* 0x004fe40000340965 */
[----:B---3--:R-:W-:-:S03]  /*ffa0*/  @P0 HFMA2.BF16_V2 R12, -RZ.H0_H0, RZ.H0_H0, -R102.H0_H0 ;  /* 0x200000ffff0c0231 */ /* 0x008fc60000340966 */
[----:B------:R-:W-:Y:S02]  /*ffb0*/  PRMT R3, R13, 0x7610, R3 ;  /* 0x000076100d037816 */ /* 0x000fe40000000003 */
[----:B------:R-:W-:-:S04]  /*ffc0*/  PRMT R2, R12, 0x7610, R2 ;  /* 0x000076100c027816 */ /* 0x000fc80000000002 */
[----:B------:R-:W-:Y:S02]  /*ffd0*/  @P0 PRMT R102, R2, 0x5410, RZ ;  /* 0x0000541002660816 */ /* 0x000fe400000000ff */
[----:B------:R-:W-:Y:S02]  /*ffe0*/  PRMT R2, R10, 0x7772, RZ ;  /* 0x000077720a027816 */ /* 0x000fe400000000ff */
[----:B------:R-:W-:Y:S02]  /*fff0*/  @!P1 PRMT R101, R3, 0x5410, RZ ;  /* 0x0000541003659816 */ /* 0x000fe400000000ff */
[----:B------:R-:W-:Y:S01]  /*10000*/  ISETP.GT.U32.AND P1, PT, R2, UR36, PT ;  /* 0x0000002402007c0c */ /* 0x000fe2000bf24070 */
[----:B------:R-:W-:-:S05]  /*10010*/  IMAD.WIDE.U32 R12, R28, -0x326172a9, RZ ;  /* 0xcd9e8d571c0c7825 */ /* 0x000fca00078e00ff */
[----:B------:R-:W-:-:S07]  /*10020*/  LOP3.LUT R2, R26, UR13, R13, 0x96, !PT ;  /* 0x0000000d1a027c12 */ /* 0x000fce000f8e960d */
[----:B----4-:R-:W-:-:S05]  /*10030*/  @P1 HFMA2.BF16_V2 R29, -RZ.H0_H0, RZ.H0_H0, -R99.H0_H0 ;  /* 0x200000ffff1d1231 */ /* 0x010fca0000340963 */
[----:B------:R-:W-:Y:S02]  /*10040*/  PRMT R28, R29, 0x7610, R28 ;  /* 0x000076101d1c7816 */ /* 0x000fe4000000001c */
[----:B------:R-:W-:-:S04]  /*10050*/  LOP3.LUT R29, R2, 0xff, RZ, 0xc0, !PT ;  /* 0x000000ff021d7812 */ /* 0x000fc800078ec0ff */
[----:B------:R-:W-:Y:S02]  /*10060*/  ISETP.LE.U32.AND P3, PT, R29, UR36, PT ;  /* 0x000000241d007c0c */ /* 0x000fe4000bf63070 */
[----:B------:R-:W-:-:S11]  /*10070*/  PRMT R3, R10, 0x7773, RZ ;  /* 0x000077730a037816 */ /* 0x000fd600000000ff */
[----:B------:R-:W-:Y:S01]  /*10080*/  @!P3 HFMA2.BF16_V2 R14, -RZ.H0_H0, RZ.H0_H0, -R11.H0_H0 ;  /* 0x200000ffff0eb231 */ /* 0x000fe2000034090b */
[----:B------:R-:W-:-:S04]  /*10090*/  ISETP.GT.U32.AND P0, PT, R3, UR36, PT ;  /* 0x0000002403007c0c */ /* 0x000fc8000bf04070 */
[----:B------:R-:W-:Y:S02]  /*100a0*/  PRMT R27, R14, 0x7610, R27 ;  /* 0x000076100e1b7816 */ /* 0x000fe4000000001b */
[----:B------:R1:W2:Y:S01]  /*100b0*/  LDL.LU.S16 R14, [R1+0xec] ;  /* 0x0000ec00010e7983 */ /* 0x0002a20000300600 */
[----:B------:R-:W-:-:S04]  /*100c0*/  LOP3.LUT R3, R2, 0xffff, RZ, 0xc0, !PT ;  /* 0x0000ffff02037812 */ /* 0x000fc800078ec0ff */
[----:B------:R-:W-:-:S04]  /*100d0*/  SHF.R.U32.HI R30, RZ, 0x8, R3 ;  /* 0x00000008ff1e7819 */ /* 0x000fc80000011603 */
[----:B------:R-:W-:-:S04]  /*100e0*/  LOP3.LUT R3, R30, 0xffff, RZ, 0xc0, !PT ;  /* 0x0000ffff1e037812 */ /* 0x000fc800078ec0ff */
[----:B------:R-:W-:Y:S02]  /*100f0*/  ISETP.LE.U32.AND P2, PT, R3, UR36, PT ;  /* 0x0000002403007c0c */ /* 0x000fe4000bf43070 */
[----:B------:R-:W-:Y:S02]  /*10100*/  PRMT R3, R2, 0x7632, R3 ;  /* 0x0000763202037816 */ /* 0x000fe40000000003 */
[----:B------:R-:W-:Y:S02]  /*10110*/  @P1 PRMT R99, R28, 0x5410, RZ ;  /* 0x000054101c631816 */ /* 0x000fe400000000ff */
[----:B------:R-:W-:Y:S02]  /*10120*/  LOP3.LUT R28, R3, 0xff, RZ, 0xc0, !PT ;  /* 0x000000ff031c7812 */ /* 0x000fe400078ec0ff */
[----:B------:R1:W3:Y:S01]  /*10130*/  LDL.LU.S16 R3, [R1+0xf0] ;  /* 0x0000f00001037983 */ /* 0x0002e20000300600 */
[----:B------:R-:W-:-:S05]  /*10140*/  @P0 HFMA2.BF16_V2 R41, -RZ.H0_H0, RZ.H0_H0, -R97.H0_H0 ;  /* 0x200000ffff290231 */ /* 0x000fca0000340961 */
[----:B------:R-:W-:-:S04]  /*10150*/  PRMT R40, R41, 0x7610, R40 ;  /* 0x0000761029287816 */ /* 0x000fc80000000028 */
[----:B------:R-:W-:Y:S02]  /*10160*/  @P0 PRMT R97, R40, 0x5410, RZ ;  /* 0x0000541028610816 */ /* 0x000fe400000000ff */
[----:B------:R-:W-:Y:S01]  /*10170*/  ISETP.LE.U32.AND P0, PT, R28, UR36, PT ;  /* 0x000000241c007c0c */ /* 0x000fe2000bf03070 */
[----:B------:R-:W4:Y:S01]  /*10180*/  S2R R218, SR_TID.X ;  /* 0x0000000000da7919 */ /* 0x000f220000002100 */
[----:B------:R-:W-:Y:S02]  /*10190*/  PRMT R9, R11, 0x7632, R9 ;  /* 0x000076320b097816 */ /* 0x000fe40000000009 */
[----:B------:R-:W-:Y:S01]  /*101a0*/  PRMT R4, R5, 0x7632, R4 ;  /* 0x0000763205047816 */ /* 0x000fe20000000004 */
[----:B------:R1:W3:Y:S01]  /*101b0*/  LDL.LU.S16 R40, [R1+0xf4] ;  /* 0x0000f40001287983 */ /* 0x0002e20000300600 */
[----:B------:R-:W-:Y:S02]  /*101c0*/  PRMT R44, R11, 0x5410, R9 ;  /* 0x000054100b2c7816 */ /* 0x000fe40000000009 */
[----:B------:R-:W-:-:S02]  /*101d0*/  @!P3 PRMT R11, R27, 0x5410, RZ ;  /* 0x000054101b0bb816 */ /* 0x000fc400000000ff */
[----:B------:R-:W-:Y:S02]  /*101e0*/  SHF.R.U32.HI R27, RZ, 0x18, R2 ;  /* 0x00000018ff1b7819 */ /* 0x000fe40000011602 */
[----:B------:R-:W-:Y:S01]  /*101f0*/  PRMT R45, R5, 0x5410, R4 ;  /* 0x00005410052d7816 */ /* 0x000fe20000000004 */
[----:B------:R-:W-:Y:S01]  /*10200*/  @!P2 HFMA2.BF16_V2 R33, -RZ.H0_H0, RZ.H0_H0, -R9.H0_H0 ;  /* 0x200000ffff21a231 */ /* 0x000fe20000340909 */
[----:B------:R-:W-:-:S04]  /*10210*/  F2FP.BF16.F32.PACK_AB R26, R120, R117 ;  /* 0x00000075781a723e */ /* 0x000fc800000010ff */
[----:B------:R-:W-:Y:S02]  /*10220*/  PRMT R15, R33, 0x7610, R15 ;  /* 0x00007610210f7816 */ /* 0x000fe4000000000f */
[----:B------:R1:W3:Y:S01]  /*10230*/  LDL.LU.S16 R33, [R1+0xf8] ;  /* 0x0000f80001217983 */ /* 0x0002e20000300600 */
[----:B----4-:R-:W-:Y:S02]  /*10240*/  SHF.R.U32.HI R120, RZ, 0x1, R218 ;  /* 0x00000001ff787819 */ /* 0x010fe400000116da */
[----:B------:R-:W-:Y:S02]  /*10250*/  LOP3.LUT R117, R218, 0x1f, RZ, 0xc0, !PT ;  /* 0x0000001fda757812 */ /* 0x000fe400078ec0ff */
[----:B------:R-:W-:Y:S01]  /*10260*/  @!P2 PRMT R9, R15, 0x5410, RZ ;  /* 0x000054100f09a816 */ /* 0x000fe200000000ff */
[----:B--2---:R-:W-:-:S05]  /*10270*/  @!P0 HFMA2.BF16_V2 R14, -RZ.H0_H0, RZ.H0_H0, -R5.H0_H0 ;  /* 0x200000ffff0e8231 */ /* 0x004fca0000340905 */
[----:B------:R-:W-:-:S04]  /*10280*/  PRMT R13, R14, 0x7610, R13 ;  /* 0x000076100e0d7816 */ /* 0x000fc8000000000d */
[----:B------:R-:W-:Y:S02]  /*10290*/  @!P0 PRMT R5, R13, 0x5410, RZ ;  /* 0x000054100d058816 */ /* 0x000fe400000000ff */
[----:B------:R-:W-:-:S13]  /*102a0*/  ISETP.LE.U32.AND P0, PT, R27, UR36, PT ;  /* 0x000000241b007c0c */ /* 0x000fda000bf03070 */
[----:B---3--:R-:W-:-:S05]  /*102b0*/  @!P0 HFMA2.BF16_V2 R3, -RZ.H0_H0, RZ.H0_H0, -R4.H0_H0 ;  /* 0x200000ffff038231 */ /* 0x008fca0000340904 */
        /* <DEDUP_REMOVED lines=9> */
[----:B------:R-:W-:-:S04]  /*10350*/  LEA R2, P0, R3, UR4, 0x1 ;  /* 0x0000000403027c11 */ /* 0x000fc8000f8008ff */
[----:B------:R-:W-:-:S05]  /*10360*/  LEA.HI.X R3, R3, UR5, R13, 0x1, P0 ;  /* 0x0000000503037c11 */ /* 0x000fca00080f0c0d */
[----:B------:R2:W-:Y:S04]  /*10370*/  STG.E.U16 desc[UR22][R2.64], R11 ;  /* 0x0000000b02007986 */ /* 0x0005e8000c101516 */
[----:B------:R3:W-:Y:S01]  /*10380*/  STG.E.U16 desc[UR22][R2.64+0x2], R9 ;  /* 0x0000020902007986 */ /* 0x0007e2000c101516 */
[C---:B--2---:R-:W-:Y:S02]  /*10390*/  PRMT R11, R25.reuse, 0x7610, R11 ;  /* 0x00007610190b7816 */ /* 0x044fe4000000000b */
[----:B---3--:R-:W-:Y:S02]  /*103a0*/  PRMT R9, R25, 0x7632, R9 ;  /* 0x0000763219097816 */ /* 0x008fe40000000009 */
[----:B------:R1:W2:Y:S01]  /*103b0*/  LDL.LU.S16 R25, [R1+0x108] ;  /* 0x0001080001197983 */ /* 0x0002a20000300600 */
[----:B------:R-:W-:-:S06]  /*103c0*/  USHF.L.U32 UR4, UR30, 0x3, URZ ;  /* 0x000000031e047899 */ /* 0x000fcc00080006ff */
[----:B------:R-:W-:-:S04]  /*103d0*/  IMAD.U32 R14, RZ, RZ, UR4 ;  /* 0x00000004ff0e7e24 */ /* 0x000fc8000f8e00ff */
[----:B------:R-:W-:-:S05]  /*103e0*/  IMAD.WIDE R14, R14, 0x2, R2 ;  /* 0x000000020e0e7825 */ /* 0x000fca00078e0202 */
[----:B------:R3:W-:Y:S04]  /*103f0*/  STG.E.U16 desc[UR22][R14.64+0x2], R4 ;  /* 0x000002040e007986 */ /* 0x0007e8000c101516 */
[----:B------:R4:W-:Y:S01]  /*10400*/  STG.E.U16 desc[UR22][R14.64], R5 ;  /* 0x000000050e007986 */ /* 0x0009e2000c101516 */
[----:B---3--:R-:W-:-:S04]  /*10410*/  IMAD.U32 R4, RZ, RZ, UR30 ;  /* 0x0000001eff047e24 */ /* 0x008fc8000f8e00ff */
[----:B----4-:R-:W-:Y:S01]  /*10420*/  IMAD.WIDE R14, R4, 0x70, R14 ;  /* 0x00000070040e7825 */ /* 0x010fe200078e020e */
[----:B------:R-:W-:-:S04]  /*10430*/  PRMT R4, R12, 0x7770, RZ ;  /* 0x000077700c047816 */ /* 0x000fc800000000ff */
[----:B------:R-:W-:Y:S01]  /*10440*/  ISETP.LE.U32.AND P0, PT, R4, UR36, PT ;  /* 0x0000002404007c0c */ /* 0x000fe2000bf03070 */
[----:B------:R3:W-:Y:S01]  /*10450*/  STG.E.U16 desc[UR22][R14.64], R17 ;  /* 0x000000110e007986 */ /* 0x0007e2000c101516 */
[----:B------:R-:W-:-:S11]  /*10460*/  PRMT R43, R11, 0x5410, R9 ;  /* 0x000054100b2b7816 */ /* 0x000fd60000000009 */
[----:B------:R-:W-:-:S05]  /*10470*/  @!P0 HFMA2.BF16_V2 R40, -RZ.H0_H0, RZ.H0_H0, -R11.H0_H0 ;  /* 0x200000ffff288231 */ /* 0x000fca000034090b */
[----:B------:R-:W-:-:S04]  /*10480*/  PRMT R4, R40, 0x7610, R4 ;  /* 0x0000761028047816 */ /* 0x000fc80000000004 */
[----:B------:R-:W-:Y:S02]  /*10490*/  @!P0 PRMT R11, R4, 0x5410, RZ ;  /* 0x00005410040b8816 */ /* 0x000fe400000000ff */
[----:B---3--:R-:W-:-:S04]  /*104a0*/  PRMT R17, R12, 0x7771, RZ ;  /* 0x000077710c117816 */ /* 0x008fc800000000ff */
[----:B------:R-:W-:Y:S01]  /*104b0*/  ISETP.GT.U32.AND P0, PT, R17, UR36, PT ;  /* 0x0000002411007c0c */ /* 0x000fe2000bf04070 */
[----:B------:R-:W-:-:S04]  /*104c0*/  IMAD.U32 R4, RZ, RZ, UR4 ;  /* 0x00000004ff047e24 */ /* 0x000fc8000f8e00ff */
[----:B------:R-:W-:Y:S01]  /*104d0*/  IMAD.WIDE R4, R4, 0x2, R14 ;  /* 0x0000000204047825 */ /* 0x000fe200078e020e */
[----:B------:R-:W-:Y:S07]  /*104e0*/  STG.E.U16 desc[UR22][R14.64+0x2], R16 ;  /* 0x000002100e007986 */ /* 0x000fee000c101516 */
[----:B------:R-:W-:Y:S01]  /*104f0*/  @P0 HFMA2.BF16_V2 R33, -RZ.H0_H0, RZ.H0_H0, -R9.H0_H0 ;  /* 0x200000ffff210231 */ /* 0x000fe20000340909 */
[----:B------:R3:W-:Y:S01]  /*10500*/  STG.E.U16 desc[UR22][R4.64+0x2], R18 ;  /* 0x0000021204007986 */ /* 0x0007e2000c101516 */
[----:B------:R-:W-:-:S02]  /*10510*/  PRMT R13, R12, 0x7772, RZ ;  /* 0x000077720c0d7816 */ /* 0x000fc400000000ff */
[----:B------:R-:W-:Y:S01]  /*10520*/  F2FP.BF16.F32.PACK_AB R31, R83, R139 ;  /* 0x0000008b531f723e */ /* 0x000fe200000010ff */
[----:B------:R-:W-:Y:S01]  /*10530*/  STG.E.U16 desc[UR22][R4.64], R19 ;  /* 0x0000001304007986 */ /* 0x000fe2000c101516 */
[----:B---3--:R-:W-:-:S04]  /*10540*/  PRMT R18, R33, 0x7610, R18 ;  /* 0x0000761021127816 */ /* 0x008fc80000000012 */
[----:B------:R-:W-:Y:S02]  /*10550*/  @P0 PRMT R9, R18, 0x5410, RZ ;  /* 0x0000541012090816 */ /* 0x000fe400000000ff */
[----:B------:R1:W3:Y:S01]  /*10560*/  LDL.LU.S16 R18, [R1+0x10c] ;  /* 0x00010c0001127983 */ /* 0x0002e20000300600 */
[----:B------:R-:W-:-:S03]  /*10570*/  ISETP.GT.U32.AND P0, PT, R13, UR36, PT ;  /* 0x000000240d007c0c */ /* 0x000fc6000bf04070 */
[----:B------:R4:W-:Y:S02]  /*10580*/  STG.E.U16 desc[UR22][R2.64+0x10], R11 ;  /* 0x0000100b02007986 */ /* 0x0009e4000c101516 */
[----:B----4-:R-:W-:-:S08]  /*10590*/  PRMT R11, R31, 0x7610, R11 ;  /* 0x000076101f0b7816 */ /* 0x010fd0000000000b */
[----:B--2---:R-:W-:-:S05]  /*105a0*/  @P0 HFMA2.BF16_V2 R25, -RZ.H0_H0, RZ.H0_H0, -R11.H0_H0 ;  /* 0x200000ffff190231 */ /* 0x004fca000034090b */
[----:B------:R-:W-:Y:S02]  /*105b0*/  PRMT R16, R25, 0x7610, R16 ;  /* 0x0000761019107816 */ /* 0x000fe40000000010 */
[----:B------:R1:W2:Y:S04]  /*105c0*/  LDL.LU.S16 R25, [R1+0x110] ;  /* 0x0001100001197983 */ /* 0x0002a80000300600 */
[----:B------:R4:W-:Y:S02]  /*105d0*/  STG.E.U16 desc[UR22][R2.64+0x12], R9 ;  /* 0x0000120902007986 */ /* 0x0009e4000c101516 */
[----:B----4-:R-:W-:-:S04]  /*105e0*/  PRMT R9, R31, 0x7632, R9 ;  /* 0x000076321f097816 */ /* 0x010fc80000000009 */
[----:B------:R-:W-:Y:S02]  /*105f0*/  PRMT R31, R11, 0x5410, R9 ;  /* 0x000054100b1f7816 */ /* 0x000fe40000000009 */
[----:B------:R-:W-:Y:S01]  /*10600*/  @P0 PRMT R11, R16, 0x5410, RZ ;  /* 0x00005410100b0816 */ /* 0x000fe200000000ff */
[----:B------:R-:W-:-:S04]  /*10610*/  IMAD.U32 R16, RZ, RZ, UR30 ;  /* 0x0000001eff107e24 */ /* 0x000fc8000f8e00ff */
[----:B------:R-:W-:-:S05]  /*10620*/  IMAD.WIDE R14, R16, -0x70, R14 ;  /* 0xffffff90100e7825 */ /* 0x000fca00078e020e */
[----:B------:R4:W-:Y:S02]  /*10630*/  STG.E.U16 desc[UR22][R14.64+0x10], R11 ;  /* 0x0000100b0e007986 */ /* 0x0009e4000c101516 */
[----:B----4-:R-:W-:-:S04]  /*10640*/  PRMT R11, R12, 0x7773, RZ ;  /* 0x000077730c0b7816 */ /* 0x010fc800000000ff */
[----:B------:R-:W-:Y:S02]  /*10650*/  ISETP.GT.U32.AND P0, PT, R11, UR36, PT ;  /* 0x000000240b007c0c */ /* 0x000fe4000bf04070 */
[----:B------:R-:W-:Y:S02]  /*10660*/  PRMT R67, R26, 0x7632, R67 ;  /* 0x000076321a437816 */ /* 0x000fe40000000043 */
[----:B------:R-:W-:Y:S02]  /*10670*/  PRMT R19, R13, 0x5410, R11 ;  /* 0x000054100d137816 */ /* 0x000fe4000000000b */
[----:B------:R-:W-:-:S07]  /*10680*/  LOP3.LUT R11, R24, 0xffff, RZ, 0xc0, !PT ;  /* 0x0000ffff180b7812 */ /* 0x000fce00078ec0ff */
[----:B---3--:R-:W-:-:S05]  /*10690*/  @P0 HFMA2.BF16_V2 R18, -RZ.H0_H0, RZ.H0_H0, -R9.H0_H0 ;  /* 0x200000ffff120231 */ /* 0x008fca0000340909 */
[----:B------:R-:W-:-:S04]  /*106a0*/  PRMT R16, R18, 0x7610, R16 ;  /* 0x0000761012107816 */ /* 0x000fc80000000010 */
[----:B------:R-:W-:Y:S02]  /*106b0*/  @P0 PRMT R9, R16, 0x5410, RZ ;  /* 0x0000541010090816 */ /* 0x000fe400000000ff */
[----:B------:R-:W-:-:S04]  /*106c0*/  LOP3.LUT R16, R24, 0xff, RZ, 0xc0, !PT ;  /* 0x000000ff18107812 */ /* 0x000fc800078ec0ff */
[----:B------:R-:W-:Y:S01]  /*106d0*/  ISETP.LE.U32.AND P0, PT, R16, UR36, PT ;  /* 0x0000002410007c0c */ /* 0x000fe2000bf03070 */
[----:B------:R3:W-:Y:S01]  /*106e0*/  STG.E.U16 desc[UR22][R14.64+0x12], R9 ;  /* 0x000012090e007986 */ /* 0x0007e2000c101516 */
[----:B------:R-:W-:Y:S01]  /*106f0*/  IMAD.MOV.U32 R18, RZ, RZ, R12 ;  /* 0x000000ffff127224 */ /* 0x000fe200078e000c */
[----:B------:R-:W-:Y:S01]  /*10700*/  SHF.R.U32.HI R11, RZ, 0x8, R11 ;  /* 0x00000008ff0b7819 */ /* 0x000fe2000001160b */
[----:B---3--:R-:W-:-:S04]  /*10710*/  IMAD.U32 R9, RZ, RZ, UR30 ;  /* 0x0000001eff097e24 */ /* 0x008fc8000f8e00ff */
[----:B------:R-:W-:Y:S01]  /*10720*/  IMAD.WIDE R14, R9, 0x70, R14 ;  /* 0x00000070090e7825 */ /* 0x000fe200078e020e */
[----:B------:R-:W-:-:S04]  /*10730*/  PRMT R9, R26, 0x7610, R9 ;  /* 0x000076101a097816 */ /* 0x000fc80000000009 */
[----:B------:R3:W-:Y:S04]  /*10740*/  STG.E.U16 desc[UR22][R14.64+0x10], R23 ;  /* 0x000010170e007986 */ /* 0x0007e8000c101516 */
[----:B------:R-:W-:Y:S04]  /*10750*/  STG.E.U16 desc[UR22][R14.64+0x12], R22 ;  /* 0x000012160e007986 */ /* 0x000fe8000c101516 */
[----:B------:R-:W-:Y:S04]  /*10760*/  STG.E.U16 desc[UR22][R4.64+0x10], R21 ;  /* 0x0000101504007986 */ /* 0x000fe8000c101516 */
[----:B------:R4:W-:Y:S01]  /*10770*/  STG.E.U16 desc[UR22][R4.64+0x12], R20 ;  /* 0x0000121404007986 */ /* 0x0009e2000c101516 */
[----:B------:R-:W-:Y:S01]  /*10780*/  IMAD.MOV.U32 R117, RZ, RZ, R74 ;  /* 0x000000ffff757224 */ /* 0x000fe200078e004a */
[----:B---3--:R-:W-:Y:S01]  /*10790*/  PRMT R23, R9, 0x5410, R67 ;  /* 0x0000541009177816 */ /* 0x008fe20000000043 */
[----:B------:R-:W-:-:S02]  /*107a0*/  IMAD.MOV.U32 R74, RZ, RZ, R90 ;  /* 0x000000ffff4a7224 */ /* 0x000fc400078e005a */
[----:B------:R-:W-:Y:S02]  /*107b0*/  IMAD.MOV.U32 R90, RZ, RZ, R105 ;  /* 0x000000ffff5a7224 */ /* 0x000fe400078e0069 */
[----:B------:R-:W-:Y:S01]  /*107c0*/  IMAD.MOV.U32 R13, RZ, RZ, R8 ;  /* 0x000000ffff0d7224 */ /* 0x000fe200078e0008 */
[----:B----4-:R-:W-:Y:S01]  /*107d0*/  PRMT R20, R16, 0x5410, R11 ;  /* 0x0000541010147816 */ /* 0x010fe2000000000b */
[C---:B------:R-:W-:Y:S01]  /*107e0*/  IMAD.SHL.U32 R214, R218.reuse, 0x4, RZ ;  /* 0x00000004dad67824 */ /* 0x040fe200078e00ff */
[----:B------:R-:W3:Y:S01]  /*107f0*/  S2UR UR4, SR_CgaCtaId ;  /* 0x00000000000479c3 */ /* 0x000ee20000008800 */
[----:B------:R-:W-:Y:S02]  /*10800*/  IMAD.SHL.U32 R75, R218, 0x20, RZ ;  /* 0x00000020da4b7824 */ /* 0x000fe400078e00ff */
[----:B--2---:R-:W-:-:S05]  /*10810*/  @!P0 HFMA2.BF16_V2 R25, -RZ.H0_H0, RZ.H0_H0, -R9.H0_H0 ;  /* 0x200000ffff198231 */ /* 0x004fca0000340909 */
[----:B------:R-:W-:-:S04]  /*10820*/  PRMT R12, R25, 0x7610, R12 ;  /* 0x00007610190c7816 */ /* 0x000fc8000000000c */
[----:B------:R-:W-:-:S05]  /*10830*/  @!P0 PRMT R9, R12, 0x5410, RZ ;  /* 0x000054100c098816 */ /* 0x000fca00000000ff */
[----:B------:R2:W-:Y:S01]  /*10840*/  STG.E.U16 desc[UR22][R2.64+0x20], R9 ;  /* 0x0000200902007986 */ /* 0x0005e2000c101516 */
[----:B------:R-:W-:Y:S02]  /*10850*/  PRMT R12, R8, 0x7773, RZ ;  /* 0x00007773080c7816 */ /* 0x000fe400000000ff */
[----:B--2---:R-:W-:-:S04]  /*10860*/  LOP3.LUT R9, R11, 0xffff, RZ, 0xc0, !PT ;  /* 0x0000ffff0b097812 */ /* 0x004fc800078ec0ff */
[----:B------:R-:W-:Y:S01]  /*10870*/  ISETP.LE.U32.AND P0, PT, R9, UR36, PT ;  /* 0x0000002409007c0c */ /* 0x000fe2000bf03070 */
[----:B------:R-:W-:-:S04]  /*10880*/  IMAD.U32 R9, RZ, RZ, UR30 ;  /* 0x0000001eff097e24 */ /* 0x000fc8000f8e00ff */
[----:B------:R-:W-:Y:S01]  /*10890*/  IMAD.WIDE R104, R9, -0x70, R14 ;  /* 0xffffff9009687825 */ /* 0x000fe200078e020e */
[C---:B------:R-:W-:Y:S02]  /*108a0*/  PRMT R9, R8.reuse, 0x7772, RZ ;  /* 0x0000777208097816 */ /* 0x040fe400000000ff */
[----:B------:R-:W-:Y:S02]  /*108b0*/  PRMT R8, R8, 0x7771, RZ ;  /* 0x0000777108087816 */ /* 0x000fe400000000ff */
[----:B------:R-:W-:Y:S02]  /*108c0*/  PRMT R41, R9, 0x5410, R12 ;  /* 0x0000541009297816 */ /* 0x000fe4000000000c */
[----:B------:R-:W-:-:S04]  /*108d0*/  LOP3.LUT R9, R13, 0xff, RZ, 0xc0, !PT ;  /* 0x000000ff0d097812 */ /* 0x000fc800078ec0ff */
[--C-:B------:R-:W-:Y:S02]  /*108e0*/  PRMT R40, R9, 0x5410, R8.reuse ;  /* 0x0000541009287816 */ /* 0x100fe40000000008 */
[----:B------:R-:W-:Y:S01]  /*108f0*/  PRMT R8, R24, 0x7632, R8 ;  /* 0x0000763218087816 */ /* 0x000fe20000000008 */
[----:B------:R-:W-:Y:S01]  /*10900*/  IMAD.MOV.U32 R13, RZ, RZ, R10 ;  /* 0x000000ffff0d7224 */ /* 0x000fe200078e000a */
[C---:B------:R-:W-:Y:S02]  /*10910*/  PRMT R15, R10.reuse, 0x7771, RZ ;  /* 0x000077710a0f7816 */ /* 0x040fe400000000ff */
[----:B------:R-:W-:Y:S02]  /*10920*/  PRMT R12, R10, 0x7773, RZ ;  /* 0x000077730a0c7816 */ /* 0x000fe400000000ff */
[----:B------:R-:W-:Y:S02]  /*10930*/  SHF.R.U32.HI R9, RZ, 0x18, R24 ;  /* 0x00000018ff097819 */ /* 0x000fe40000011618 */
[----:B------:R-:W-:-:S02]  /*10940*/  LOP3.LUT R8, R8, 0xff, RZ, 0xc0, !PT ;  /* 0x000000ff08087812 */ /* 0x000fc400078ec0ff */
[----:B------:R-:W-:Y:S02]  /*10950*/  PRMT R10, R10, 0x7772, RZ ;  /* 0x000077720a0a7816 */ /* 0x000fe400000000ff */
[----:B------:R-:W-:Y:S02]  /*10960*/  PRMT R21, R8, 0x5410, R9 ;  /* 0x0000541008157816 */ /* 0x000fe40000000009 */
[----:B------:R-:W-:Y:S02]  /*10970*/  PRMT R42, R10, 0x5410, R12 ;  /* 0x000054100a2a7816 */ /* 0x000fe4000000000c */
[----:B------:R-:W-:Y:S01]  /*10980*/  LOP3.LUT R9, R13, 0xff, RZ, 0xc0, !PT ;  /* 0x000000ff0d097812 */ /* 0x000fe200078ec0ff */
[----:B------:R-:W-:Y:S01]  /*10990*/  IMAD.MOV.U32 R13, RZ, RZ, R6 ;  /* 0x000000ffff0d7224 */ /* 0x000fe200078e0006 */
[C---:B------:R-:W-:Y:S02]  /*109a0*/  PRMT R14, R6.reuse, 0x7771, RZ ;  /* 0x00007771060e7816 */ /* 0x040fe400000000ff */
[----:B------:R-:W-:-:S02]  /*109b0*/  PRMT R12, R6, 0x7773, RZ ;  /* 0x00007773060c7816 */ /* 0x000fc400000000ff */
[----:B------:R-:W-:Y:S02]  /*109c0*/  PRMT R11, R6, 0x7772, RZ ;  /* 0x00007772060b7816 */ /* 0x000fe400000000ff */
[C---:B------:R-:W-:Y:S02]  /*109d0*/  LOP3.LUT R6, R0.reuse, 0xffff, RZ, 0xc0, !PT ;  /* 0x0000ffff00067812 */ /* 0x040fe400078ec0ff */
[----:B------:R-:W-:Y:S02]  /*109e0*/  LOP3.LUT R10, R0, 0xff, RZ, 0xc0, !PT ;  /* 0x000000ff000a7812 */ /* 0x000fe400078ec0ff */
[----:B------:R-:W-:Y:S02]  /*109f0*/  SHF.R.U32.HI R6, RZ, 0x8, R6 ;  /* 0x00000008ff067819 */ /* 0x000fe40000011606 */
[----:B------:R-:W-:Y:S02]  /*10a00*/  LOP3.LUT R8, R18, 0xff, RZ, 0xc0, !PT ;  /* 0x000000ff12087812 */ /* 0x000fe400078ec0ff */
[----:B------:R-:W-:-:S02]  /*10a10*/  PRMT R22, R10, 0x5410, R6 ;  /* 0x000054100a167816 */ /* 0x000fc40000000006 */
[----:B------:R-:W-:Y:S01]  /*10a20*/  PRMT R48, R9, 0x5410, R15 ;  /* 0x0000541009307816 */ /* 0x000fe2000000000f */
[----:B------:R-:W2:Y:S01]  /*10a30*/  LDC R6, c[0x0][0x4f8] ;  /* 0x00013e00ff067b82 */ /* 0x000ea20000000800 */
[----:B------:R-:W-:Y:S02]  /*10a40*/  PRMT R9, R0, 0x7632, R9 ;  /* 0x0000763200097816 */ /* 0x000fe40000000009 */
[----:B------:R-:W-:Y:S02]  /*10a50*/  PRMT R26, R8, 0x5410, R17 ;  /* 0x00005410081a7816 */ /* 0x000fe40000000011 */
[----:B------:R-:W-:Y:S02]  /*10a60*/  SHF.R.U32.HI R8, RZ, 0x18, R0 ;  /* 0x00000018ff087819 */ /* 0x000fe40000011600 */
[----:B------:R-:W-:-:S04]  /*10a70*/  LOP3.LUT R0, R9, 0xff, RZ, 0xc0, !PT ;  /* 0x000000ff09007812 */ /* 0x000fc800078ec0ff */
[----:B------:R-:W-:Y:S02]  /*10a80*/  PRMT R33, R0, 0x5410, R8 ;  /* 0x0000541000217816 */ /* 0x000fe40000000008 */
[----:B------:R-:W-:-:S04]  /*10a90*/  LOP3.LUT R0, R214, 0x18, RZ, 0xc0, !PT ;  /* 0x00000018d6007812 */ /* 0x000fc800078ec0ff */
[----:B------:R-:W-:-:S04]  /*10aa0*/  LOP3.LUT R0, R0, 0xc0, R75, 0xf8, !PT ;  /* 0x000000c000007812 */ /* 0x000fc800078ef84b */
[----:B------:R-:W-:Y:S02]  /*10ab0*/  LOP3.LUT R15, R0, 0x8, R120, 0x78, !PT ;  /* 0x00000008000f7812 */ /* 0x000fe400078e7878 */
[----:B------:R-:W-:-:S04]  /*10ac0*/  LOP3.LUT R0, R13, 0xff, RZ, 0xc0, !PT ;  /* 0x000000ff0d007812 */ /* 0x000fc800078ec0ff */
[----:B------:R-:W-:Y:S02]  /*10ad0*/  PRMT R14, R0, 0x5410, R14 ;  /* 0x00005410000e7816 */ /* 0x000fe4000000000e */
[----:B--2---:R-:W-:Y:S01]  /*10ae0*/  LOP3.LUT R0, R6, 0xff, RZ, 0xc0, !PT ;  /* 0x000000ff06007812 */ /* 0x004fe200078ec0ff */
[----:B------:R-:W-:Y:S01]  /*10af0*/  UMOV UR5, 0x400 ;  /* 0x0000040000057882 */ /* 0x000fe20000000000 */
[----:B------:R-:W-:Y:S01]  /*10b00*/  PRMT R17, R11, 0x5410, R12 ;  /* 0x000054100b117816 */ /* 0x000fe2000000000c */
[----:B---3--:R-:W-:Y:S01]  /*10b10*/  ULEA UR4, UR4, UR5, 0x18 ;  /* 0x0000000504047291 */ /* 0x008fe2000f8ec0ff */
[----:B------:R-:W-:Y:S01]  /*10b20*/  PRMT R12, R28, 0x5410, R27 ;  /* 0x000054101c0c7816 */ /* 0x000fe2000000001b */
[----:B------:R-:W-:Y:S01]  /*10b30*/  IMAD R0, R0, 0x10000, R0 ;  /* 0x0001000000007824 */ /* 0x000fe200078e0200 */
[----:B------:R-:W-:Y:S02]  /*10b40*/  LOP3.LUT R27, R19, 0xff00ff, RZ, 0xc0, !PT ;  /* 0x00ff00ff131b7812 */ /* 0x000fe400078ec0ff */
[----:B------:R-:W-:-:S03]  /*10b50*/  LOP3.LUT R15, R15, 0x120, R75, 0xf8, !PT ;  /* 0x000001200f0f7812 */ /* 0x000fc600078ef84b */
[----:B------:R-:W-:Y:S02]  /*10b60*/  HSET2.LE.AND R27, R27, R0, PT ;  /* 0x000000001b1b7233 */ /* 0x000fe40003803000 */
[----:B------:R-:W-:Y:S02]  /*10b70*/  LEA R160, R15, UR4, 0x1 ;  /* 0x000000040fa07c11 */ /* 0x000fe4000f8e08ff */
[----:B------:R-:W-:Y:S02]  /*10b80*/  PRMT R11, R29, 0x5410, R30 ;  /* 0x000054101d0b7816 */ /* 0x000fe4000000001e */
[----:B------:R-:W-:Y:S02]  /*10b90*/  LOP3.LUT R27, R31, R27, RZ, 0xc0, !PT ;  /* 0x0000001b1f1b7212 */ /* 0x000fe400078ec0ff */
[----:B------:R-:W2:Y:S01]  /*10ba0*/  LDSM.16.MT88.4 R28, [R160+0x4000] ;  /* 0x00400000a01c783b */ /* 0x000ea20000004200 */
[C---:B------:R-:W-:Y:S02]  /*10bb0*/  PRMT R6, R7.reuse, 0x7632, R6 ;  /* 0x0000763207067816 */ /* 0x040fe40000000006 */
[----:B------:R-:W-:-:S02]  /*10bc0*/  LOP3.LUT R8, R7, 0xffff, RZ, 0xc0, !PT ;  /* 0x0000ffff07087812 */ /* 0x000fc400078ec0ff */
[----:B------:R-:W-:Y:S02]  /*10bd0*/  LOP3.LUT R10, R7, 0xff, RZ, 0xc0, !PT ;  /* 0x000000ff070a7812 */ /* 0x000fe400078ec0ff */
[----:B------:R-:W-:Y:S02]  /*10be0*/  SHF.R.U32.HI R9, RZ, 0x18, R7 ;  /* 0x00000018ff097819 */ /* 0x000fe40000011607 */
[----:B------:R-:W-:Y:S02]  /*10bf0*/  LOP3.LUT R7, R6, 0xff, RZ, 0xc0, !PT ;  /* 0x000000ff06077812 */ /* 0x000fe400078ec0ff */
[----:B------:R-:W-:Y:S02]  /*10c00*/  HSET2.LE.AND R6, R11, R0, PT ;  /* 0x000000000b067233 */ /* 0x000fe40003803000 */
[----:B------:R-:W-:-:S03]  /*10c10*/  SHF.R.U32.HI R8, RZ, 0x8, R8 ;  /* 0x00000008ff087819 */ /* 0x000fc60000011608 */
[----:B------:R-:W-:Y:S02]  /*10c20*/  LOP3.LUT R24, R44, R6, RZ, 0xc0, !PT ;  /* 0x000000062c187212 */ /* 0x000fe400078ec0ff */
[--C-:B------:R-:W-:Y:S02]  /*10c30*/  HSET2.LE.AND R6, R12, R0.reuse, PT ;  /* 0x000000000c067233 */ /* 0x100fe40003803000 */
[----:B------:R-:W-:Y:S02]  /*10c40*/  PRMT R7, R7, 0x5410, R9 ;  /* 0x0000541007077816 */ /* 0x000fe40000000009 */
[----:B------:R-:W-:Y:S02]  /*10c50*/  PRMT R8, R10, 0x5410, R8 ;  /* 0x000054100a087816 */ /* 0x000fe40000000008 */
[----:B------:R-:W-:Y:S01]  /*10c60*/  LOP3.LUT R25, R45, R6, RZ, 0xc0, !PT ;  /* 0x000000062d197212 */ /* 0x000fe200078ec0ff */
[----:B------:R-:W-:Y:S01]  /*10c70*/  STL [R1+0x20c], R15 ;  /* 0x00020c0f01007387 */ /* 0x000fe20000100800 */
[----:B------:R-:W-:-:S02]  /*10c80*/  HSET2.LE.AND R6, R7, R0, PT ;  /* 0x0000000007067233 */ /* 0x000fc40003803000 */
[--C-:B------:R-:W-:Y:S02]  /*10c90*/  HSET2.LE.AND R7, R14, R0.reuse, PT ;  /* 0x000000000e077233 */ /* 0x100fe40003803000 */
[----:B------:R-:W3:Y:S01]  /*10ca0*/  LDSM.16.MT88.4 R12, [R160+0x4400] ;  /* 0x00440000a00c783b */ /* 0x000ee20000004200 */
[--C-:B------:R-:W-:Y:S02]  /*10cb0*/  HSET2.LE.AND R16, R8, R0.reuse, PT ;  /* 0x0000000008107233 */ /* 0x100fe40003803000 */
[----:B------:R-:W-:Y:S02]  /*10cc0*/  LOP3.LUT R8, R17, 0xff00ff, RZ, 0xc0, !PT ;  /* 0x00ff00ff11087812 */ /* 0x000fe400078ec0ff */
[----:B------:R-:W-:-:S03]  /*10cd0*/  HSET2.LE.AND R26, R26, R0, PT ;  /* 0x000000001a1a7233 */ /* 0x000fc60003803000 */
[----:B------:R-:W-:Y:S02]  /*10ce0*/  HSET2.LE.AND R8, R8, R0, PT ;  /* 0x0000000008087233 */ /* 0x000fe40003803000 */
[----:B------:R-:W-:Y:S02]  /*10cf0*/  LOP3.LUT R26, R43, R26, RZ, 0xc0, !PT ;  /* 0x0000001a2b1a7212 */ /* 0x000fe400078ec0ff */
[----:B------:R-:W-:Y:S02]  /*10d00*/  LOP3.LUT R16, R50, R16, RZ, 0xc0, !PT ;  /* 0x0000001032107212 */ /* 0x000fe400078ec0ff */
[----:B------:R-:W-:Y:S02]  /*10d10*/  LOP3.LUT R17, R52, R6, RZ, 0xc0, !PT ;  /* 0x0000000634117212 */ /* 0x000fe400078ec0ff */
[----:B------:R-:W-:Y:S02]  /*10d20*/  LOP3.LUT R18, R51, R7, RZ, 0xc0, !PT ;  /* 0x0000000733127212 */ /* 0x000fe400078ec0ff */
[----:B------:R-:W-:-:S02]  /*10d30*/  LOP3.LUT R19, R46, R8, RZ, 0xc0, !PT ;  /* 0x000000082e137212 */ /* 0x000fc400078ec0ff */
[--C-:B------:R-:W-:Y:S02]  /*10d40*/  HSET2.LE.AND R8, R22, R0.reuse, PT ;  /* 0x0000000016087233 */ /* 0x100fe40003803000 */
[----:B------:R-:W-:Y:S02]  /*10d50*/  LOP3.LUT R7, R41, 0xff00ff, RZ, 0xc0, !PT ;  /* 0x00ff00ff29077812 */ /* 0x000fe400078ec0ff */
[--C-:B------:R-:W-:Y:S02]  /*10d60*/  HSET2.LE.AND R6, R40, R0.reuse, PT ;  /* 0x0000000028067233 */ /* 0x100fe40003803000 */
[----:B------:R-:W-:Y:S02]  /*10d70*/  LOP3.LUT R8, R47, R8, RZ, 0xc0, !PT ;  /* 0x000000082f087212 */ /* 0x000fe400078ec0ff */
[----:B------:R-:W-:Y:S01]  /*10d80*/  LOP3.LUT R11, R42, 0xff00ff, RZ, 0xc0, !PT ;  /* 0x00ff00ff2a0b7812 */ /* 0x000fe200078ec0ff */
[----:B--2---:R-:W-:Y:S01]  /*10d90*/  HMMA.16816.F32.BF16 R44, R24, R28, RZ ;  /* 0x0000001c182c723c */ /* 0x004fe200000418ff */
[----:B------:R-:W-:-:S02]  /*10da0*/  HSET2.LE.AND R20, R20, R0, PT ;  /* 0x0000000014147233 */ /* 0x000fc40003803000 */
[----:B------:R-:W-:-:S05]  /*10db0*/  HSET2.LE.AND R7, R7, R0, PT ;  /* 0x0000000007077233 */ /* 0x000fca0003803000 */
[----:B------:R-:W-:Y:S01]  /*10dc0*/  HMMA.16816.F32.BF16 R40, R16, R28, RZ ;  /* 0x0000001c1028723c */ /* 0x000fe200000418ff */
[----:B------:R-:W-:Y:S02]  /*10dd0*/  LOP3.LUT R20, R23, R20, RZ, 0xc0, !PT ;  /* 0x0000001417147212 */ /* 0x000fe400078ec0ff */
[----:B------:R-:W-:Y:S02]  /*10de0*/  LOP3.LUT R22, R59, R6, RZ, 0xc0, !PT ;  /* 0x000000063b167212 */ /* 0x000fe400078ec0ff */
[----:B------:R-:W-:Y:S02]  /*10df0*/  LOP3.LUT R23, R57, R7, RZ, 0xc0, !PT ;  /* 0x0000000739177212 */ /* 0x000fe400078ec0ff */
[--C-:B------:R-:W-:Y:S02]  /*10e00*/  HSET2.LE.AND R21, R21, R0.reuse, PT ;  /* 0x0000000015157233 */ /* 0x100fe40003803000 */
[--C-:B------:R-:W-:Y:S02]  /*10e10*/  HSET2.LE.AND R6, R33, R0.reuse, PT ;  /* 0x0000000021067233 */ /* 0x100fe40003803000 */
[----:B------:R-:W-:-:S02]  /*10e20*/  HSET2.LE.AND R7, R48, R0, PT ;  /* 0x0000000030077233 */ /* 0x000fc40003803000 */
[----:B------:R-:W-:Y:S02]  /*10e30*/  HSET2.LE.AND R11, R11, R0, PT ;  /* 0x000000000b0b7233 */ /* 0x000fe40003803000 */
[----:B------:R-:W-:Y:S02]  /*10e40*/  LOP3.LUT R21, R55, R21, RZ, 0xc0, !PT ;  /* 0x0000001537157212 */ /* 0x000fe400078ec0ff */
[----:B------:R-:W-:Y:S02]  /*10e50*/  LOP3.LUT R9, R54, R6, RZ, 0xc0, !PT ;  /* 0x0000000636097212 */ /* 0x000fe400078ec0ff */
[----:B------:R-:W-:Y:S02]  /*10e60*/  LOP3.LUT R10, R53, R7, RZ, 0xc0, !PT ;  /* 0x00000007350a7212 */ /* 0x000fe400078ec0ff */
[----:B------:R-:W-:Y:S02]  /*10e70*/  LOP3.LUT R11, R49, R11, RZ, 0xc0, !PT ;  /* 0x0000000b310b7212 */ /* 0x000fe400078ec0ff */
[----:B------:R-:W-:-:S02]  /*10e80*/  PRMT R7, R242, 0x7773, RZ ;  /* 0x00007773f2077816 */ /* 0x000fc400000000ff */
[----:B------:R-:W-:Y:S01]  /*10e90*/  PRMT R6, R242, 0x7772, RZ ;  /* 0x00007772f2067816 */ /* 0x000fe200000000ff */
[----:B------:R-:W-:Y:S02]  /*10ea0*/  IMAD.MOV.U32 R239, RZ, RZ, R74 ;  /* 0x000000ffffef7224 */ /* 0x000fe400078e004a */
[----:B------:R-:W-:Y:S02]  /*10eb0*/  IMAD.MOV.U32 R159, RZ, RZ, R90 ;  /* 0x000000ffff9f7224 */ /* 0x000fe400078e005a */
[----:B------:R-:W-:Y:S02]  /*10ec0*/  IMAD.MOV.U32 R140, RZ, RZ, R88 ;  /* 0x000000ffff8c7224 */ /* 0x000fe400078e0058 */
[----:B------:R-:W-:Y:S01]  /*10ed0*/  IMAD.MOV.U32 R246, RZ, RZ, R73 ;  /* 0x000000fffff67224 */ /* 0x000fe200078e0049 */
[----:B---3--:R-:W-:Y:S01]  /*10ee0*/  HMMA.16816.F32.BF16 R88, R20, R12, R44 ;  /* 0x0000000c1458723c */ /* 0x008fe2000004182c */
[----:B------:R-:W-:Y:S02]  /*10ef0*/  IMAD.MOV.U32 R232, RZ, RZ, R72 ;  /* 0x000000ffffe87224 */ /* 0x000fe400078e0048 */
[----:B------:R-:W-:Y:S01]  /*10f00*/  IMAD.MOV.U32 R238, RZ, RZ, R108 ;  /* 0x000000ffffee7224 */ /* 0x000fe200078e006c */
[----:B------:R-:W-:-:S02]  /*10f10*/  PRMT R108, R6, 0x5410, R7 ;  /* 0x00005410066c7816 */ /* 0x000fc40000000007 */
[C---:B------:R-:W-:Y:S02]  /*10f20*/  PRMT R7, R60.reuse, 0x7773, RZ ;  /* 0x000077733c077816 */ /* 0x040fe400000000ff */
[----:B------:R-:W-:Y:S01]  /*10f30*/  HMMA.16816.F32.BF16 R72, R8, R12, R40 ;  /* 0x0000000c0848723c */ /* 0x000fe20000041828 */
[----:B------:R-:W-:Y:S01]  /*10f40*/  IMAD.MOV.U32 R12, RZ, RZ, R242 ;  /* 0x000000ffff0c7224 */ /* 0x000fe200078e00f2 */
[C---:B------:R-:W-:Y:S01]  /*10f50*/  PRMT R6, R60.reuse, 0x7772, RZ ;  /* 0x000077723c067816 */ /* 0x040fe200000000ff */
[----:B------:R-:W-:Y:S01]  /*10f60*/  IMAD.MOV.U32 R29, RZ, RZ, R60 ;  /* 0x000000ffff1d7224 */ /* 0x000fe200078e003c */
[----:B------:R-:W-:Y:S02]  /*10f70*/  PRMT R33, R60, 0x7771, RZ ;  /* 0x000077713c217816 */ /* 0x000fe400000000ff */
[----:B------:R-:W-:Y:S02]  /*10f80*/  PRMT R13, R242, 0x7771, RZ ;  /* 0x00007771f20d7816 */ /* 0x000fe400000000ff */
[----:B------:R-:W-:-:S02]  /*10f90*/  LOP3.LUT R12, R12, 0xff, RZ, 0xc0, !PT ;  /* 0x000000ff0c0c7812 */ /* 0x000fc400078ec0ff */
[----:B------:R-:W-:Y:S02]  /*10fa0*/  PRMT R60, R6, 0x5410, R7 ;  /* 0x00005410063c7816 */ /* 0x000fe40000000007 */
[C---:B------:R-:W-:Y:S02]  /*10fb0*/  LOP3.LUT R7, R62.reuse, 0xffff, RZ, 0xc0, !PT ;  /* 0x0000ffff3e077812 */ /* 0x040fe400078ec0ff */
[----:B------:R-:W-:Y:S02]  /*10fc0*/  PRMT R6, R62, 0x7632, R6 ;  /* 0x000076323e067816 */ /* 0x000fe40000000006 */
[----:B------:R-:W-:Y:S02]  /*10fd0*/  PRMT R83, R12, 0x5410, R13 ;  /* 0x000054100c537816 */ /* 0x000fe4000000000d */
[----:B------:R-:W-:Y:S02]  /*10fe0*/  SHF.R.U32.HI R12, RZ, 0x8, R7 ;  /* 0x00000008ff0c7819 */ /* 0x000fe40000011607 */
[----:B------:R-:W-:-:S02]  /*10ff0*/  LOP3.LUT R7, R6, 0xff, RZ, 0xc0, !PT ;  /* 0x000000ff06077812 */ /* 0x000fc400078ec0ff */
[----:B------:R-:W-:Y:S02]  /*11000*/  LOP3.LUT R6, R29, 0xff, RZ, 0xc0, !PT ;  /* 0x000000ff1d067812 */ /* 0x000fe400078ec0ff */
[----:B------:R-:W-:Y:S02]  /*11010*/  SHF.R.U32.HI R13, RZ, 0x18, R62 ;  /* 0x00000018ff0d7819 */ /* 0x000fe4000001163e */
[----:B------:R-:W-:Y:S02]  /*11020*/  PRMT R33, R6, 0x5410, R33 ;  /* 0x0000541006217816 */ /* 0x000fe40000000021 */
[----:B------:R-:W-:Y:S02]  /*11030*/  PRMT R6, R61, 0x7632, R6 ;  /* 0x000076323d067816 */ /* 0x000fe40000000006 */
[----:B------:R-:W-:Y:S02]  /*11040*/  PRMT R57, R7, 0x5410, R13 ;  /* 0x0000541007397816 */ /* 0x000fe4000000000d */
[----:B------:R-:W-:-:S02]  /*11050*/  LOP3.LUT R28, R62, 0xff, RZ, 0xc0, !PT ;  /* 0x000000ff3e1c7812 */ /* 0x000fc400078ec0ff */
[----:B------:R-:W-:Y:S02]  /*11060*/  LOP3.LUT R7, R6, 0xff, RZ, 0xc0, !PT ;  /* 0x000000ff06077812 */ /* 0x000fe400078ec0ff */
[----:B------:R-:W-:Y:S01]  /*11070*/  SHF.R.U32.HI R6, RZ, 0x18, R61 ;  /* 0x00000018ff067819 */ /* 0x000fe2000001163d */
[----:B------:R-:W-:Y:S01]  /*11080*/  HMMA.16816.F32.BF16 R40, R16, R30, RZ ;  /* 0x0000001e1028723c */ /* 0x000fe200000418ff */
[----:B------:R-:W-:Y:S02]  /*11090*/  PRMT R59, R28, 0x5410, R12 ;  /* 0x000054101c3b7816 */ /* 0x000fe4000000000c */
[----:B------:R-:W-:Y:S02]  /*110a0*/  PRMT R12, R7, 0x5410, R6 ;  /* 0x00005410070c7816 */ /* 0x000fe40000000006 */
[----:B------:R-:W-:-:S03]  /*110b0*/  LOP3.LUT R6, R61, 0xffff, RZ, 0xc0, !PT ;  /* 0x0000ffff3d067812 */ /* 0x000fc600078ec0ff */
[----:B------:R-:W-:Y:S01]  /*110c0*/  HMMA.16816.F32.BF16 R28, R24, R30, RZ ;  /* 0x0000001e181c723c */ /* 0x000fe200000418ff */
[----:B------:R-:W-:Y:S02]  /*110d0*/  LOP3.LUT R13, R61, 0xff, RZ, 0xc0, !PT ;  /* 0x000000ff3d0d7812 */ /* 0x000fe400078ec0ff */
[----:B------:R-:W-:Y:S02]  /*110e0*/  SHF.R.U32.HI R7, RZ, 0x8, R6 ;  /* 0x00000008ff077819 */ /* 0x000fe40000011606 */
[----:B------:R-:W-:Y:S02]  /*110f0*/  HSET2.LE.AND R6, R12, R0, PT ;  /* 0x000000000c067233 */ /* 0x000fe40003803000 */
[----:B------:R-:W-:Y:S01]  /*11100*/  PRMT R12, R13, 0x5410, R7 ;  /* 0x000054100d0c7816 */ /* 0x000fe20000000007 */
[----:B------:R-:W-:Y:S02]  /*11110*/  IMAD.MOV.U32 R7, RZ, RZ, R168 ;  /* 0x000000ffff077224 */ /* 0x000fe400078e00a8 */
[----:B------:R-:W-:-:S03]  /*11120*/  IMAD.MOV.U32 R120, RZ, RZ, R117 ;  /* 0x000000ffff787224 */ /* 0x000fc600078e0075 */
[----:B------:R-:W-:Y:S01]  /*11130*/  LOP3.LUT R13, R7, R6, RZ, 0xc0, !PT ;  /* 0x00000006070d7212 */ /* 0x000fe200078ec0ff */
[----:B------:R-:W-:Y:S01]  /*11140*/  IMAD.MOV.U32 R7, RZ, RZ, R201 ;  /* 0x000000ffff077224 */ /* 0x000fe200078e00c9 */
[----:B------:R-:W-:Y:S01]  /*11150*/  HSET2.LE.AND R6, R33, R0, PT ;  /* 0x0000000021067233 */ /* 0x000fe20003803000 */
[----:B------:R-:W-:Y:S02]  /*11160*/  IMAD.MOV.U32 R139, RZ, RZ, R119 ;  /* 0x000000ffff8b7224 */ /* 0x000fe400078e0077 */
[----:B------:R-:W-:Y:S02]  /*11170*/  IMAD.MOV.U32 R117, RZ, RZ, R118 ;  /* 0x000000ffff757224 */ /* 0x000fe400078e0076 */
[----:B------:R-:W-:Y:S01]  /*11180*/  IMAD.MOV.U32 R119, RZ, RZ, R116 ;  /* 0x000000ffff777224 */ /* 0x000fe200078e0074 */
[----:B------:R-:W-:Y:S01]  /*11190*/  HMMA.16816.F32.BF16 R52, R8, R14, R40 ;  /* 0x0000000e0834723c */ /* 0x000fe20000041828 */
[----:B------:R-:W-:Y:S02]  /*111a0*/  IMAD.MOV.U32 R143, RZ, RZ, R70 ;  /* 0x000000ffff8f7224 */ /* 0x000fe400078e0046 */
[----:B------:R-:W-:-:S02]  /*111b0*/  IMAD.MOV.U32 R118, RZ, RZ, R71 ;  /* 0x000000ffff767224 */ /* 0x000fc400078e0047 */
[----:B------:R-:W-:Y:S02]  /*111c0*/  IMAD.MOV.U32 R116, RZ, RZ, R69 ;  /* 0x000000ffff747224 */ /* 0x000fe400078e0045 */
[----:B------:R-:W-:Y:S02]  /*111d0*/  IMAD.MOV.U32 R234, RZ, RZ, R68 ;  /* 0x000000ffffea7224 */ /* 0x000fe400078e0044 */
[----:B------:R-:W-:Y:S01]  /*111e0*/  HMMA.16816.F32.BF16 R68, R20, R14, R28 ;  /* 0x0000000e1444723c */ /* 0x000fe2000004181c */
[----:B------:R-:W-:Y:S01]  /*111f0*/  LOP3.LUT R14, R7, R6, RZ, 0xc0, !PT ;  /* 0x00000006070e7212 */ /* 0x000fe200078ec0ff */
[----:B------:R-:W-:Y:S01]  /*11200*/  IMAD.MOV.U32 R6, RZ, RZ, 0x20 ;  /* 0x00000020ff067424 */ /* 0x000fe200078e00ff */
[----:B------:R-:W-:-:S04]  /*11210*/  LOP3.LUT P6, RZ, R218, 0x4, RZ, 0xc0, !PT ;  /* 0x00000004daff7812 */ /* 0x000fc800078cc0ff */
[----:B------:R-:W-:Y:S01]  /*11220*/  SEL R6, R6, 0xffffffe0, !P6 ;  /* 0xffffffe006067807 */ /* 0x000fe20007000000 */
[----:B------:R-:W-:-:S04]  /*11230*/  IMAD.MOV.U32 R236, RZ, RZ, R103 ;  /* 0x000000ffffec7224 */ /* 0x000fc800078e0067 */
[----:B------:R-:W-:-:S05]  /*11240*/  IMAD.IADD R103, R6, 0x1, R160 ;  /* 0x0000000106677824 */ /* 0x000fca00078e02a0 */
[----:B------:R-:W2:Y:S02]  /*11250*/  LDSM.16.MT88.4 R28, [R103+0x4000] ;  /* 0x00400000671c783b */ /* 0x000ea40000004200 */
[C---:B--2---:R-:W-:Y:S08]  /*11260*/  HMMA.16816.F32.BF16 R48, R16.reuse, R28, RZ ;  /* 0x0000001c1030723c */ /* 0x044ff000000418ff */
[----:B------:R-:W-:Y:S01]  /*11270*/  HMMA.16816.F32.BF16 R44, R16, R30, RZ ;  /* 0x0000001e102c723c */ /* 0x000fe200000418ff */
[----:B------:R-:W2:Y:S07]  /*11280*/  LDSM.16.MT88.4 R16, [R103+0x4400] ;  /* 0x004400006710783b */ /* 0x000eae0000004200 */
[C---:B------:R-:W-:Y:S08]  /*11290*/  HMMA.16816.F32.BF16 R40, R24.reuse, R28, RZ ;  /* 0x0000001c1828723c */ /* 0x040ff000000418ff */
[----:B------:R-:W-:Y:S01]  /*112a0*/  HMMA.16816.F32.BF16 R24, R24, R30, RZ ;  /* 0x0000001e1818723c */ /* 0x000fe200000418ff */
[----:B------:R-:W-:Y:S01]  /*112b0*/  LOP3.LUT R6, R60, 0xff00ff, RZ, 0xc0, !PT ;  /* 0x00ff00ff3c067812 */ /* 0x000fe200078ec0ff */
[----:B------:R-:W-:-:S04]  /*112c0*/  IMAD.MOV.U32 R7, RZ, RZ, R203 ;  /* 0x000000ffff077224 */ /* 0x000fc800078e00cb */
[----:B------:R-:W-:-:S06]  /*112d0*/  HSET2.LE.AND R6, R6, R0, PT ;  /* 0x0000000006067233 */ /* 0x000fcc0003803000 */
[C---:B--2---:R-:W-:Y:S08]  /*112e0*/  HMMA.16816.F32.BF16 R40, R20.reuse, R16, R40 ;  /* 0x000000101428723c */ /* 0x044ff00000041828 */
[----:B------:R-:W-:Y:S01]  /*112f0*/  HMMA.16816.F32.BF16 R24, R20, R18, R24 ;  /* 0x000000121418723c */ /* 0x000fe20000041818 */
[----:B------:R-:W2:Y:S07]  /*11300*/  LDSM.16.MT88.4 R20, [R160+0x4800] ;  /* 0x00480000a014783b */ /* 0x000eae0000004200 */
[C---:B------:R-:W-:Y:S08]  /*11310*/  HMMA.16816.F32.BF16 R48, R8.reuse, R16, R48 ;  /* 0x000000100830723c */ /* 0x040ff00000041830 */
[----:B------:R-:W-:Y:S01]  /*11320*/  HMMA.16816.F32.BF16 R44, R8, R18, R44 ;  /* 0x00000012082c723c */ /* 0x000fe2000004182c */
[----:B------:R-:W3:Y:S01]  /*11330*/  LDSM.16.MT88.4 R16, [R103+0x4800] ;  /* 0x004800006710783b */ /* 0x000ee20000004200 */
[----:B------:R-:W-:-:S02]  /*11340*/  LOP3.LUT R15, R7, R6, RZ, 0xc0, !PT ;  /* 0x00000006070f7212 */ /* 0x000fc400078ec0ff */
[--C-:B------:R-:W-:Y:S02]  /*11350*/  HSET2.LE.AND R7, R57, R0.reuse, PT ;  /* 0x0000000039077233 */ /* 0x100fe40003803000 */
[----:B------:R-:W-:-:S03]  /*11360*/  HSET2.LE.AND R6, R59, R0, PT ;  /* 0x000000003b067233 */ /* 0x000fc60003803000 */
[----:B------:R-:W-:Y:S02]  /*11370*/  LOP3.LUT R9, R234, R7, RZ, 0xc0, !PT ;  /* 0x00000007ea097212 */ /* 0x000fe400078ec0ff */
[----:B------:R-:W-:Y:S02]  /*11380*/  LOP3.LUT R7, R108, 0xff00ff, RZ, 0xc0, !PT ;  /* 0x00ff00ff6c077812 */ /* 0x000fe400078ec0ff */
[--C-:B------:R-:W-:Y:S02]  /*11390*/  HSET2.LE.AND R10, R12, R0.reuse, PT ;  /* 0x000000000c0a7233 */ /* 0x100fe40003803000 */
[----:B------:R-:W-:Y:S02]  /*113a0*/  LOP3.LUT R8, R236, R6, RZ, 0xc0, !PT ;  /* 0x00000006ec087212 */ /* 0x000fe400078ec0ff */
[--C-:B------:R-:W-:Y:S02]  /*113b0*/  HSET2.LE.AND R6, R83, R0.reuse, PT ;  /* 0x0000000053067233 */ /* 0x100fe40003803000 */
[----:B------:R-:W-:-:S02]  /*113c0*/  HSET2.LE.AND R7, R7, R0, PT ;  /* 0x0000000007077233 */ /* 0x000fc40003803000 */
[----:B------:R-:W-:Y:S02]  /*113d0*/  LOP3.LUT R12, R63, R10, RZ, 0xc0, !PT ;  /* 0x0000000a3f0c7212 */ /* 0x000fe400078ec0ff */
[----:B------:R-:W-:Y:S02]  /*113e0*/  LOP3.LUT R10, R232, R6, RZ, 0xc0, !PT ;  /* 0x00000006e80a7212 */ /* 0x000fe400078ec0ff */
[----:B------:R-:W-:Y:S01]  /*113f0*/  LOP3.LUT R11, R246, R7, RZ, 0xc0, !PT ;  /* 0x00000007f60b7212 */ /* 0x000fe200078ec0ff */
[----:B------:R-:W-:Y:S02]  /*11400*/  IMAD.MOV.U32 R6, RZ, RZ, R98 ;  /* 0x000000ffff067224 */ /* 0x000fe400078e0062 */
[----:B--2---:R-:W-:Y:S01]  /*11410*/  HMMA.16816.F32.BF16 R60, R12, R20, R72 ;  /* 0x000000140c3c723c */ /* 0x004fe20000041848 */
[----:B------:R-:W-:Y:S02]  /*11420*/  PRMT R7, R98, 0x7772, RZ ;  /* 0x0000777262077816 */ /* 0x000fe400000000ff */
[----:B------:R-:W-:-:S05]  /*11430*/  LOP3.LUT R6, R6, 0xff, RZ, 0xc0, !PT ;  /* 0x000000ff06067812 */ /* 0x000fca00078ec0ff */
[C---:B------:R-:W-:Y:S08]  /*11440*/  HMMA.16816.F32.BF16 R72, R8.reuse, R20, R88 ;  /* 0x000000140848723c */ /* 0x040ff00000041858 */
[C---:B------:R-:W-:Y:S08]  /*11450*/  HMMA.16816.F32.BF16 R68, R8.reuse, R22, R68 ;  /* 0x000000160844723c */ /* 0x040ff00000041844 */
[C---:B---3--:R-:W-:Y:S08]  /*11460*/  HMMA.16816.F32.BF16 R40, R8.reuse, R16, R40 ;  /* 0x000000100828723c */ /* 0x048ff00000041828 */
[----:B------:R-:W-:Y:S01]  /*11470*/  HMMA.16816.F32.BF16 R28, R8, R18, R24 ;  /* 0x00000012081c723c */ /* 0x000fe20000041818 */
[----:B------:R-:W-:-:S02]  /*11480*/  PRMT R8, R98, 0x7773, RZ ;  /* 0x0000777362087816 */ /* 0x000fc400000000ff */
[----:B------:R-:W-:Y:S02]  /*11490*/  PRMT R9, R98, 0x7771, RZ ;  /* 0x0000777162097816 */ /* 0x000fe400000000ff */
[----:B------:R-:W-:Y:S02]  /*114a0*/  PRMT R11, R7, 0x5410, R8 ;  /* 0x00005410070b7816 */ /* 0x000fe40000000008 */
[C---:B------:R-:W-:Y:S01]  /*114b0*/  LOP3.LUT R7, R93.reuse, 0xffff, RZ, 0xc0, !PT ;  /* 0x0000ffff5d077812 */ /* 0x040fe200078ec0ff */
[----:B------:R-:W-:Y:S01]  /*114c0*/  HMMA.16816.F32.BF16 R52, R12, R22, R52 ;  /* 0x000000160c34723c */ /* 0x000fe20000041834 */
[----:B------:R-:W-:Y:S01]  /*114d0*/  PRMT R10, R6, 0x5410, R9 ;  /* 0x00005410060a7816 */ /* 0x000fe20000000009 */
[----:B------:R-:W2:Y:S01]  /*114e0*/  LDSM.16.MT88.4 R20, [R103+0x4c00] ;  /* 0x004c00006714783b */ /* 0x000ea20000004200 */
[C---:B------:R-:W-:Y:S02]  /*114f0*/  PRMT R6, R93.reuse, 0x7632, R6 ;  /* 0x000076325d067816 */ /* 0x040fe40000000006 */
[----:B------:R-:W-:-:S02]  /*11500*/  LOP3.LUT R8, R93, 0xff, RZ, 0xc0, !PT ;  /* 0x000000ff5d087812 */ /* 0x000fc400078ec0ff */
[----:B------:R-:W-:Y:S02]  /*11510*/  SHF.R.U32.HI R7, RZ, 0x8, R7 ;  /* 0x00000008ff077819 */ /* 0x000fe40000011607 */
        /* <DEDUP_REMOVED lines=8> */
[----:B------:R-:W-:Y:S01]  /*115a0*/  IMAD.MOV.U32 R6, RZ, RZ, R223 ;  /* 0x000000ffff067224 */ /* 0x000fe200078e00df */
[----:B------:R-:W-:Y:S04]  /*115b0*/  HMMA.16816.F32.BF16 R48, R12, R16, R48 ;  /* 0x000000100c30723c */ /* 0x000fe80000041830 */
[----:B------:R-:W-:Y:S02]  /*115c0*/  LOP3.LUT R9, R6, R7, RZ, 0xc0, !PT ;  /* 0x0000000706097212 */ /* 0x000fe400078ec0ff */
[----:B------:R-:W-:Y:S01]  /*115d0*/  HSET2.LE.AND R6, R10, R0, PT ;  /* 0x000000000a067233 */ /* 0x000fe20003803000 */
[----:B------:R-:W-:Y:S01]  /*115e0*/  IMAD.MOV.U32 R10, RZ, RZ, R202 ;  /* 0x000000ffff0a7224 */ /* 0x000fe200078e00ca */
[----:B------:R-:W-:-:S04]  /*115f0*/  LOP3.LUT R7, R11, 0xff00ff, RZ, 0xc0, !PT ;  /* 0x00ff00ff0b077812 */ /* 0x000fc800078ec0ff */
[----:B------:R-:W-:Y:S01]  /*11600*/  LOP3.LUT R10, R10, R6, RZ, 0xc0, !PT ;  /* 0x000000060a0a7212 */ /* 0x000fe200078ec0ff */
[----:B------:R-:W-:Y:S01]  /*11610*/  IMAD.MOV.U32 R6, RZ, RZ, R152 ;  /* 0x000000ffff067224 */ /* 0x000fe200078e0098 */
[----:B------:R-:W-:-:S05]  /*11620*/  HSET2.LE.AND R7, R7, R0, PT ;  /* 0x0000000007077233 */ /* 0x000fca0003803000 */
[----:B------:R-:W-:Y:S01]  /*11630*/  LOP3.LUT R11, R6, R7, RZ, 0xc0, !PT ;  /* 0x00000007060b7212 */ /* 0x000fe200078ec0ff */
[----:B------:R-:W-:Y:S02]  /*11640*/  IMAD.MOV.U32 R246, RZ, RZ, R120 ;  /* 0x000000fffff67224 */ /* 0x000fe400078e0078 */
[----:B------:R-:W-:Y:S02]  /*11650*/  IMAD.MOV.U32 R232, RZ, RZ, R123 ;  /* 0x000000ffffe87224 */ /* 0x000fe400078e007b */
[----:B------:R-:W-:Y:S02]  /*11660*/  IMAD.MOV.U32 R234, RZ, RZ, R122 ;  /* 0x000000ffffea7224 */ /* 0x000fe400078e007a */
[----:B------:R-:W-:Y:S02]  /*11670*/  IMAD.MOV.U32 R236, RZ, RZ, R121 ;  /* 0x000000ffffec7224 */ /* 0x000fe400078e0079 */
[----:B--2---:R-:W-:Y:S01]  /*11680*/  HMMA.16816.F32.BF16 R120, R8, R20, R48 ;  /* 0x000000140878723c */ /* 0x004fe20000041830 */
[----:B------:R1:W2:Y:S07]  /*11690*/  LDL.LU.S16 R48, [R1+0x16c] ;  /* 0x00016c0001307983 */ /* 0x0002ae0000300600 */
[----:B------:R-:W-:Y:S01]  /*116a0*/  HMMA.16816.F32.BF16 R44, R12, R18, R44 ;  /* 0x000000120c2c723c */ /* 0x000fe2000004182c */
[----:B------:R-:W3:Y:S01]  /*116b0*/  LDSM.16.MT88.4 R16, [R160+0x4c00] ;  /* 0x004c0000a010783b */ /* 0x000ee20000004200 */
[----:B------:R-:W-:-:S02]  /*116c0*/  PRMT R7, R86, 0x7773, RZ ;  /* 0x0000777356077816 */ /* 0x000fc400000000ff */
[----:B------:R-:W-:-:S04]  /*116d0*/  PRMT R6, R86, 0x7772, RZ ;  /* 0x0000777256067816 */ /* 0x000fc800000000ff */
[----:B------:R-:W-:Y:S02]  /*116e0*/  PRMT R12, R6, 0x5410, R7 ;  /* 0x00005410060c7816 */ /* 0x000fe40000000007 */
[C---:B------:R-:W-:Y:S02]  /*116f0*/  LOP3.LUT R6, R100.reuse, 0xffff, RZ, 0xc0, !PT ;  /* 0x0000ffff64067812 */ /* 0x040fe400078ec0ff */
[----:B------:R-:W-:Y:S02]  /*11700*/  LOP3.LUT R7, R100, 0xff, RZ, 0xc0, !PT ;  /* 0x000000ff64077812 */ /* 0x000fe400078ec0ff */
[----:B------:R-:W-:-:S06]  /*11710*/  SHF.R.U32.HI R6, RZ, 0x8, R6 ;  /* 0x00000008ff067819 */ /* 0x000fcc0000011606 */
[C---:B------:R-:W-:Y:S08]  /*11720*/  HMMA.16816.F32.BF16 R44, R8.reuse, R22, R44 ;  /* 0x00000016082c723c */ /* 0x040ff0000004182c */
[C---:B---3--:R-:W-:Y:S08]  /*11730*/  HMMA.16816.F32.BF16 R60, R8.reuse, R16, R60 ;  /* 0x00000010083c723c */ /* 0x048ff0000004183c */
        /* <DEDUP_REMOVED lines=19> */
[----:B------:R-:W-:Y:S02]  /*11870*/  IMAD.MOV.U32 R236, RZ, RZ, R117 ;  /* 0x000000ffffec7224 */ /* 0x000fe400078e0075 */
[----:B------:R-:W-:Y:S02]  /*11880*/  IMAD.MOV.U32 R234, RZ, RZ, R119 ;  /* 0x000000ffffea7224 */ /* 0x000fe400078e0077 */
[----:B------:R-:W-:-:S02]  /*11890*/  IMAD.MOV.U32 R232, RZ, RZ, R118 ;  /* 0x000000ffffe87224 */ /* 0x000fc400078e0076 */
[----:B------:R-:W-:Y:S01]  /*118a0*/  IMAD.MOV.U32 R246, RZ, RZ, R116 ;  /* 0x000000fffff67224 */ /* 0x000fe200078e0074 */
[----:B------:R-:W-:Y:S01]  /*118b0*/  HMMA.16816.F32.BF16 R88, R8, R16, R72 ;  /* 0x000000100858723c */ /* 0x000fe20000041848 */
[C---:B------:R-:W-:Y:S02]  /*118c0*/  PRMT R7, R58.reuse, 0x7773, RZ ;  /* 0x000077733a077816 */ /* 0x040fe400000000ff */
[----:B------:R-:W-:-:S05]  /*118d0*/  PRMT R6, R58, 0x7772, RZ ;  /* 0x000077723a067816 */ /* 0x000fca00000000ff */
[----:B------:R-:W-:Y:S01]  /*118e0*/  HMMA.16816.F32.BF16 R68, R8, R18, R68 ;  /* 0x000000120844723c */ /* 0x000fe20000041844 */
[----:B------:R-:W-:-:S07]  /*118f0*/  PRMT R168, R6, 0x5410, R7 ;  /* 0x0000541006a87816 */ /* 0x000fce0000000007 */
[----:B------:R-:W-:Y:S01]  /*11900*/  HMMA.16816.F32.BF16 R40, R8, R20, R40 ;  /* 0x000000140828723c */ /* 0x000fe20000041828 */
[----:B------:R-:W-:-:S07]  /*11910*/  IMAD.MOV.U32 R21, RZ, RZ, R82 ;  /* 0x000000ffff157224 */ /* 0x000fce00078e0052 */
[----:B------:R-:W-:Y:S01]  /*11920*/  HMMA.16816.F32.BF16 R116, R8, R22, R28 ;  /* 0x000000160874723c */ /* 0x000fe2000004181c */
[----:B------:R-:W-:Y:S01]  /*11930*/  IMAD.MOV.U32 R8, RZ, RZ, R58 ;  /* 0x000000ffff087224 */ /* 0x000fe200078e003a */
[----:B------:R-:W-:Y:S01]  /*11940*/  PRMT R9, R58, 0x7771, RZ ;  /* 0x000077713a097816 */ /* 0x000fe200000000ff */
[----:B------:R-:W-:-:S03]  /*11950*/  IMAD.MOV.U32 R250, RZ, RZ, R238 ;  /* 0x000000fffffa7224 */ /* 0x000fc600078e00ee */
[----:B------:R-:W-:Y:S01]  /*11960*/  LOP3.LUT R6, R8, 0xff, RZ, 0xc0, !PT ;  /* 0x000000ff08067812 */ /* 0x000fe200078ec0ff */
[----:B------:R-:W-:Y:S01]  /*11970*/  IMAD.MOV.U32 R238, RZ, RZ, R159 ;  /* 0x000000ffffee7224 */ /* 0x000fe200078e009f */
[----:B------:R-:W-:Y:S01]  /*11980*/  PRMT R23, R82, 0x7771, RZ ;  /* 0x0000777152177816 */ /* 0x000fe200000000ff */
[----:B------:R-:W-:Y:S01]  /*11990*/  IMAD.MOV.U32 R18, RZ, RZ, R76 ;  /* 0x000000ffff127224 */ /* 0x000fe200078e004c */
[----:B------:R-:W-:Y:S02]  /*119a0*/  PRMT R159, R6, 0x5410, R9 ;  /* 0x00005410069f7816 */ /* 0x000fe40000000009 */
[----:B------:R-:W-:Y:S02]  /*119b0*/  LOP3.LUT R6, R21, 0xff, RZ, 0xc0, !PT ;  /* 0x000000ff15067812 */ /* 0x000fe400078ec0ff */
[----:B------:R-:W-:Y:S02]  /*119c0*/  PRMT R25, R76, 0x7771, RZ ;  /* 0x000077714c197816 */ /* 0x000fe400000000ff */
[----:B------:R-:W-:-:S02]  /*119d0*/  LOP3.LUT R7, R18, 0xff, RZ, 0xc0, !PT ;  /* 0x000000ff12077812 */ /* 0x000fc400078ec0ff */
[----:B------:R-:W-:Y:S01]  /*119e0*/  PRMT R73, R6, 0x5410, R23 ;  /* 0x0000541006497816 */ /* 0x000fe20000000017 */
[----:B------:R-:W-:Y:S01]  /*119f0*/  IMAD.MOV.U32 R22, RZ, RZ, R78 ;  /* 0x000000ffff167224 */ /* 0x000fe200078e004e */
[----:B------:R-:W-:Y:S02]  /*11a00*/  LOP3.LUT R6, R85, 0xffff, RZ, 0xc0, !PT ;  /* 0x0000ffff55067812 */ /* 0x000fe400078ec0ff */
[----:B------:R-:W-:Y:S02]  /*11a10*/  PRMT R86, R7, 0x5410, R25 ;  /* 0x0000541007567816 */ /* 0x000fe40000000019 */
[----:B------:R-:W-:Y:S02]  /*11a20*/  LOP3.LUT R7, R85, 0xff, RZ, 0xc0, !PT ;  /* 0x000000ff55077812 */ /* 0x000fe400078ec0ff */
[----:B------:R-:W-:Y:S01]  /*11a30*/  SHF.R.U32.HI R6, RZ, 0x8, R6 ;  /* 0x00000008ff067819 */ /* 0x000fe20000011606 */
[----:B------:R-:W-:Y:S01]  /*11a40*/  IMAD.MOV.U32 R24, RZ, RZ, R66 ;  /* 0x000000ffff187224 */ /* 0x000fe200078e0042 */
[----:B------:R-:W-:-:S02]  /*11a50*/  PRMT R26, R78, 0x7771, RZ ;  /* 0x000077714e1a7816 */ /* 0x000fc400000000ff */
[----:B------:R-:W-:Y:S02]  /*11a60*/  LOP3.LUT R8, R22, 0xff, RZ, 0xc0, !PT ;  /* 0x000000ff16087812 */ /* 0x000fe400078ec0ff */
[C---:B------:R-:W-:Y:S02]  /*11a70*/  PRMT R11, R64.reuse, 0x7773, RZ ;  /* 0x00007773400b7816 */ /* 0x040fe400000000ff */
[----:B------:R-:W-:Y:S02]  /*11a80*/  PRMT R10, R64, 0x7772, RZ ;  /* 0x00007772400a7816 */ /* 0x000fe400000000ff */
[----:B------:R-:W-:Y:S02]  /*11a90*/  PRMT R83, R7, 0x5410, R6 ;  /* 0x0000541007537816 */ /* 0x000fe40000000006 */
[C---:B------:R-:W-:Y:S02]  /*11aa0*/  PRMT R13, R76.reuse, 0x7773, RZ ;  /* 0x000077734c0d7816 */ /* 0x040fe400000000ff */
[----:B------:R-:W-:-:S02]  /*11ab0*/  PRMT R12, R76, 0x7772, RZ ;  /* 0x000077724c0c7816 */ /* 0x000fc400000000ff */
[----:B------:R-:W-:Y:S02]  /*11ac0*/  PRMT R7, R85, 0x7632, R7 ;  /* 0x0000763255077816 */ /* 0x000fe40000000007 */
[----:B------:R-:W-:Y:S02]  /*11ad0*/  PRMT R30, R8, 0x5410, R26 ;  /* 0x00005410081e7816 */ /* 0x000fe4000000001a */
[C---:B------:R-:W-:Y:S01]  /*11ae0*/  LOP3.LUT R6, R77.reuse, 0xffff, RZ, 0xc0, !PT ;  /* 0x0000ffff4d067812 */ /* 0x040fe200078ec0ff */
[----:B------:R-:W-:Y:S01]  /*11af0*/  IMAD.MOV.U32 R28, RZ, RZ, R64 ;  /* 0x000000ffff1c7224 */ /* 0x000fe200078e0040 */
[----:B------:R-:W-:Y:S02]  /*11b00*/  PRMT R8, R77, 0x7632, R8 ;  /* 0x000076324d087816 */ /* 0x000fe40000000008 */
[----:B------:R-:W-:Y:S02]  /*11b10*/  PRMT R27, R66, 0x7771, RZ ;  /* 0x00007771421b7816 */ /* 0x000fe400000000ff */
[----:B------:R-:W-:-:S02]  /*11b20*/  PRMT R100, R10, 0x5410, R11 ;  /* 0x000054100a647816 */ /* 0x000fc4000000000b */
[----:B------:R-:W-:Y:S02]  /*11b30*/  LOP3.LUT R9, R24, 0xff, RZ, 0xc0, !PT ;  /* 0x000000ff18097812 */ /* 0x000fe400078ec0ff */
[----:B------:R-:W-:Y:S02]  /*11b40*/  PRMT R93, R12, 0x5410, R13 ;  /* 0x000054100c5d7816 */ /* 0x000fe4000000000d */
[----:B------:R-:W-:Y:S01]  /*11b50*/  LOP3.LUT R10, R7, 0xff, RZ, 0xc0, !PT ;  /* 0x000000ff070a7812 */ /* 0x000fe200078ec0ff */
[----:B------:R-:W-:Y:S01]  /*11b60*/  IMAD.MOV.U32 R240, RZ, RZ, R139 ;  /* 0x000000fffff07224 */ /* 0x000fe200078e008b */
[----:B------:R-:W-:Y:S02]  /*11b70*/  LOP3.LUT R12, R77, 0xff, RZ, 0xc0, !PT ;  /* 0x000000ff4d0c7812 */ /* 0x000fe400078ec0ff */
[----:B------:R-:W-:Y:S02]  /*11b80*/  SHF.R.U32.HI R7, RZ, 0x8, R6 ;  /* 0x00000008ff077819 */ /* 0x000fe40000011606 */
[----:B------:R-:W-:-:S02]  /*11b90*/  SHF.R.U32.HI R11, RZ, 0x18, R77 ;  /* 0x00000018ff0b7819 */ /* 0x000fc4000001164d */
[----:B------:R-:W-:Y:S01]  /*11ba0*/  LOP3.LUT R6, R8, 0xff, RZ, 0xc0, !PT ;  /* 0x000000ff08067812 */ /* 0x000fe200078ec0ff */
[----:B------:R-:W-:Y:S01]  /*11bb0*/  IMAD.MOV.U32 R241, RZ, RZ, R140 ;  /* 0x000000fffff17224 */ /* 0x000fe200078e008c */
[----:B------:R-:W-:Y:S02]  /*11bc0*/  PRMT R139, R9, 0x5410, R27 ;  /* 0x00005410098b7816 */ /* 0x000fe4000000001b */
[----:B------:R-:W-:Y:S01]  /*11bd0*/  PRMT R29, R64, 0x7771, RZ ;  /* 0x00007771401d7816 */ /* 0x000fe200000000ff */
[----:B------:R-:W-:Y:S01]  /*11be0*/  IMAD.MOV.U32 R237, RZ, RZ, R143 ;  /* 0x000000ffffed7224 */ /* 0x000fe200078e008f */
[----:B------:R-:W-:Y:S01]  /*11bf0*/  LOP3.LUT R9, R28, 0xff, RZ, 0xc0, !PT ;  /* 0x000000ff1c097812 */ /* 0x000fe200078ec0ff */
[----:B------:R-:W-:Y:S01]  /*11c00*/  LDSM.16.MT88.4 R24, [R103+0x5000] ;  /* 0x005000006718783b */ /* 0x000fe20000004200 */
[----:B------:R-:W-:Y:S02]  /*11c10*/  PRMT R140, R12, 0x5410, R7 ;  /* 0x000054100c8c7816 */ /* 0x000fe40000000007 */
[----:B------:R-:W-:-:S02]  /*11c20*/  LOP3.LUT R8, R81, 0xffff, RZ, 0xc0, !PT ;  /* 0x0000ffff51087812 */ /* 0x000fc400078ec0ff */
[----:B------:R-:W-:Y:S02]  /*11c30*/  PRMT R152, R6, 0x5410, R11 ;  /* 0x0000541006987816 */ /* 0x000fe4000000000b */
[----:B------:R-:W-:Y:S02]  /*11c40*/  PRMT R7, R81, 0x7632, R7 ;  /* 0x0000763251077816 */ /* 0x000fe40000000007 */
[----:B------:R-:W-:Y:S02]  /*11c50*/  LOP3.LUT R6, R65, 0xffff, RZ, 0xc0, !PT ;  /* 0x0000ffff41067812 */ /* 0x000fe400078ec0ff */
[----:B------:R-:W-:Y:S02]  /*11c60*/  PRMT R98, R9, 0x5410, R29 ;  /* 0x0000541009627816 */ /* 0x000fe4000000001d */
[----:B------:R-:W-:Y:S02]  /*11c70*/  SHF.R.U32.HI R9, RZ, 0x8, R8 ;  /* 0x00000008ff097819 */ /* 0x000fe40000011608 */
[----:B------:R-:W-:-:S02]  /*11c80*/  LOP3.LUT R8, R7, 0xff, RZ, 0xc0, !PT ;  /* 0x000000ff07087812 */ /* 0x000fc400078ec0ff */
[----:B------:R-:W-:Y:S02]  /*11c90*/  SHF.R.U32.HI R6, RZ, 0x8, R6 ;  /* 0x00000008ff067819 */ /* 0x000fe40000011606 */
[----:B------:R-:W-:Y:S02]  /*11ca0*/  LOP3.LUT R7, R65, 0xff, RZ, 0xc0, !PT ;  /* 0x000000ff41077812 */ /* 0x000fe400078ec0ff */
[----:B------:R-:W-:Y:S02]  /*11cb0*/  SHF.R.U32.HI R13, RZ, 0x18, R85 ;  /* 0x00000018ff0d7819 */ /* 0x000fe40000011655 */
[C---:B------:R-:W-:Y:S02]  /*11cc0*/  PRMT R17, R82.reuse, 0x7773, RZ ;  /* 0x0000777352117816 */ /* 0x040fe400000000ff */
[----:B------:R-:W-:Y:S02]  /*11cd0*/  PRMT R16, R82, 0x7772, RZ ;  /* 0x0000777252107816 */ /* 0x000fe400000000ff */
[----:B------:R-:W-:-:S02]  /*11ce0*/  LOP3.LUT R11, R81, 0xff, RZ, 0xc0, !PT ;  /* 0x000000ff510b7812 */ /* 0x000fc400078ec0ff */
[----:B------:R-:W-:Y:S02]  /*11cf0*/  PRMT R108, R7, 0x5410, R6 ;  /* 0x00005410076c7816 */ /* 0x000fe40000000006 */
[----:B------:R-:W-:Y:S02]  /*11d00*/  PRMT R82, R10, 0x5410, R13 ;  /* 0x000054100a527816 */ /* 0x000fe4000000000d */
[----:B------:R-:W-:Y:S02]  /*11d10*/  LOP3.LUT R7, R87, 0xffff, RZ, 0xc0, !PT ;  /* 0x0000ffff57077812 */ /* 0x000fe400078ec0ff */
[C---:B------:R-:W-:Y:S02]  /*11d20*/  PRMT R15, R78.reuse, 0x7773, RZ ;  /* 0x000077734e0f7816 */ /* 0x040fe400000000ff */
[----:B------:R-:W-:Y:S02]  /*11d30*/  PRMT R14, R78, 0x7772, RZ ;  /* 0x000077724e0e7816 */ /* 0x000fe400000000ff */
[----:B------:R-:W-:-:S02]  /*11d40*/  SHF.R.U32.HI R10, RZ, 0x18, R81 ;  /* 0x00000018ff0a7819 */ /* 0x000fc40000011651 */
[----:B------:R-:W-:Y:S02]  /*11d50*/  PRMT R74, R16, 0x5410, R17 ;  /* 0x00005410104a7816 */ /* 0x000fe40000000011 */
[--C-:B------:R-:W-:Y:S02]  /*11d60*/  PRMT R72, R11, 0x5410, R9.reuse ;  /* 0x000054100b487816 */ /* 0x100fe40000000009 */
[----:B------:R-:W-:Y:S02]  /*11d70*/  PRMT R6, R65, 0x7632, R6 ;  /* 0x0000763241067816 */ /* 0x000fe40000000006 */
[C---:B------:R-:W-:Y:S02]  /*11d80*/  PRMT R18, R192.reuse, 0x7773, RZ ;  /* 0x00007773c0127816 */ /* 0x040fe400000000ff */
[----:B------:R-:W-:Y:S02]  /*11d90*/  PRMT R17, R192, 0x7772, RZ ;  /* 0x00007772c0117816 */ /* 0x000fe400000000ff */
[----:B------:R-:W-:-:S02]  /*11da0*/  PRMT R9, R87, 0x7632, R9 ;  /* 0x0000763257097816 */ /* 0x000fc40000000009 */
[----:B------:R-:W-:Y:S02]  /*11db0*/  LOP3.LUT R12, R87, 0xff, RZ, 0xc0, !PT ;  /* 0x000000ff570c7812 */ /* 0x000fe400078ec0ff */
[----:B------:R-:W-:Y:S02]  /*11dc0*/  SHF.R.U32.HI R7, RZ, 0x8, R7 ;  /* 0x00000008ff077819 */ /* 0x000fe40000011607 */
[----:B------:R-:W-:Y:S02]  /*11dd0*/  PRMT R31, R14, 0x5410, R15 ;  /* 0x000054100e1f7816 */ /* 0x000fe4000000000f */
[----:B------:R-:W-:Y:S02]  /*11de0*/  PRMT R33, R8, 0x5410, R10 ;  /* 0x0000541008217816 */ /* 0x000fe4000000000a */
[C---:B------:R-:W-:Y:S02]  /*11df0*/  PRMT R15, R56.reuse, 0x7773, RZ ;  /* 0x00007773380f7816 */ /* 0x040fe400000000ff */
[----:B------:R-:W-:-:S02]  /*11e00*/  PRMT R14, R56, 0x7772, RZ ;  /* 0x00007772380e7816 */ /* 0x000fc400000000ff */
[----:B------:R-:W-:Y:S02]  /*11e10*/  LOP3.LUT R8, R6, 0xff, RZ, 0xc0, !PT ;  /* 0x000000ff06087812 */ /* 0x000fe400078ec0ff */
[----:B------:R-:W-:Y:S02]  /*11e20*/  PRMT R13, R17, 0x5410, R18 ;  /* 0x00005410110d7816 */ /* 0x000fe40000000012 */
[----:B------:R-:W-:Y:S02]  /*11e30*/  SHF.R.U32.HI R11, RZ, 0x18, R87 ;  /* 0x00000018ff0b7819 */ /* 0x000fe40000011657 */
[----:B------:R-:W-:Y:S02]  /*11e40*/  LOP3.LUT R6, R9, 0xff, RZ, 0xc0, !PT ;  /* 0x000000ff09067812 */ /* 0x000fe400078ec0ff */
[----:B------:R-:W-:Y:S02]  /*11e50*/  PRMT R18, R12, 0x5410, R7 ;  /* 0x000054100c127816 */ /* 0x000fe40000000007 */
[----:B------:R-:W-:-:S02]  /*11e60*/  LOP3.LUT R7, R80, 0xffff, RZ, 0xc0, !PT ;  /* 0x0000ffff50077812 */ /* 0x000fc400078ec0ff */
[----:B------:R-:W-:Y:S02]  /*11e70*/  PRMT R81, R14, 0x5410, R15 ;  /* 0x000054100e517816 */ /* 0x000fe4000000000f */
[C---:B------:R-:W-:Y:S02]  /*11e80*/  PRMT R20, R66.reuse, 0x7773, RZ ;  /* 0x0000777342147816 */ /* 0x040fe400000000ff */
[----:B------:R-:W-:Y:S02]  /*11e90*/  PRMT R19, R66, 0x7772, RZ ;  /* 0x0000777242137816 */ /* 0x000fe400000000ff */
[----:B------:R-:W-:Y:S02]  /*11ea0*/  SHF.R.U32.HI R10, RZ, 0x18, R65 ;  /* 0x00000018ff0a7819 */ /* 0x000fe40000011641 */
[----:B------:R-:W-:Y:S02]  /*11eb0*/  PRMT R15, R6, 0x5410, R11 ;  /* 0x00005410060f7816 */ /* 0x000fe4000000000b */
[----:B------:R-:W-:-:S02]  /*11ec0*/  PRMT R6, R80, 0x7632, R6 ;  /* 0x0000763250067816 */ /* 0x000fc40000000006 */
[----:B------:R-:W-:Y:S02]  /*11ed0*/  LOP3.LUT R9, R80, 0xff, RZ, 0xc0, !PT ;  /* 0x000000ff50097812 */ /* 0x000fe400078ec0ff */
[----:B------:R-:W-:Y:S01]  /*11ee0*/  SHF.R.U32.HI R7, RZ, 0x8, R7 ;  /* 0x00000008ff077819 */ /* 0x000fe20000011607 */
[----:B------:R-:W-:Y:S01]  /*11ef0*/  IMAD.MOV.U32 R16, RZ, RZ, R56 ;  /* 0x000000ffff107224 */ /* 0x000fe200078e0038 */
[----:B------:R-:W-:Y:S01]  /*11f00*/  PRMT R143, R19, 0x5410, R20 ;  /* 0x00005410138f7816 */ /* 0x000fe20000000014 */
[----:B------:R-:W-:Y:S01]  /*11f10*/  IMAD.MOV.U32 R20, RZ, RZ, R192 ;  /* 0x000000ffff147224 */ /* 0x000fe200078e00c0 */
[----:B------:R-:W-:Y:S02]  /*11f20*/  PRMT R87, R8, 0x5410, R10 ;  /* 0x0000541008577816 */ /* 0x000fe4000000000a */
[----:B------:R-:W-:Y:S02]  /*11f30*/  SHF.R.U32.HI R8, RZ, 0x18, R80 ;  /* 0x00000018ff087819 */ /* 0x000fe40000011650 */
[----:B------:R-:W-:-:S02]  /*11f40*/  LOP3.LUT R6, R6, 0xff, RZ, 0xc0, !PT ;  /* 0x000000ff06067812 */ /* 0x000fc400078ec0ff */
[----:B------:R-:W-:Y:S02]  /*11f50*/  PRMT R85, R9, 0x5410, R7 ;  /* 0x0000541009557816 */ /* 0x000fe40000000007 */
[----:B------:R-:W-:Y:S02]  /*11f60*/  LOP3.LUT R7, R84, 0xffff, RZ, 0xc0, !PT ;  /* 0x0000ffff54077812 */ /* 0x000fe400078ec0ff */
[----:B------:R-:W-:Y:S01]  /*11f70*/  PRMT R80, R6, 0x5410, R8 ;  /* 0x0000541006507816 */ /* 0x000fe20000000008 */
[----:B--2---:R-:W-:Y:S01]  /*11f80*/  @!P0 HFMA2.BF16_V2 R48, -RZ.H0_H0, RZ.H0_H0, -R67.H0_H0 ;  /* 0x200000ffff308231 */ /* 0x004fe20000340943 */
[----:B------:R-:W-:Y:S02]  /*11f90*/  PRMT R21, R192, 0x7771, RZ ;  /* 0x00007771c0157816 */ /* 0x000fe400000000ff */
[----:B------:R-:W-:Y:S02]  /*11fa0*/  PRMT R19, R56, 0x7771, RZ ;  /* 0x0000777138137816 */ /* 0x000fe400000000ff */
[----:B------:R-:W-:-:S02]  /*11fb0*/  LOP3.LUT R10, R20, 0xff, RZ, 0xc0, !PT ;  /* 0x000000ff140a7812 */ /* 0x000fc400078ec0ff */
[----:B------:R-:W-:Y:S02]  /*11fc0*/  LOP3.LUT R8, R16, 0xff, RZ, 0xc0, !PT ;  /* 0x000000ff10087812 */ /* 0x000fe400078ec0ff */
[C---:B------:R-:W-:Y:S02]  /*11fd0*/  LOP3.LUT R9, R84.reuse, 0xff, RZ, 0xc0, !PT ;  /* 0x000000ff54097812 */ /* 0x040fe400078ec0ff */
[----:B------:R-:W-:Y:S02]  /*11fe0*/  PRMT R6, R84, 0x7632, R6 ;  /* 0x0000763254067816 */ /* 0x000fe40000000006 */
[----:B------:R-:W-:Y:S02]  /*11ff0*/  SHF.R.U32.HI R7, RZ, 0x8, R7 ;  /* 0x00000008ff077819 */ /* 0x000fe40000011607 */
[----:B------:R-:W-:Y:S02]  /*12000*/  PRMT R11, R10, 0x5410, R21 ;  /* 0x000054100a0b7816 */ /* 0x000fe40000000015 */
[----:B------:R-:W-:Y:S01]  /*12010*/  PRMT R78, R8, 0x5410, R19 ;  /* 0x00005410084e7816 */ /* 0x000fe20000000013 */
[----:B------:R-:W-:Y:S01]  /*12020*/  IMAD.U32 R14, RZ, RZ, UR30 ;  /* 0x0000001eff0e7e24 */ /* 0x000fe2000f8e00ff */
[----:B------:R-:W-:Y:S01]  /*12030*/  PRMT R12, R48, 0x7610, R12 ;  /* 0x00007610300c7816 */ /* 0x000fe2000000000c */
[----:B------:R-:W2:Y:S01]  /*12040*/  LDSM.16.MT88.4 R20, [R160+0x5000] ;  /* 0x00500000a014783b */ /* 0x000ea20000004200 */
[----:B------:R-:W-:-:S02]  /*12050*/  SHF.R.U32.HI R10, RZ, 0x18, R84 ;  /* 0x00000018ff0a7819 */ /* 0x000fc40000011654 */
[----:B------:R-:W-:Y:S02]  /*12060*/  LOP3.LUT R6, R6, 0xff, RZ, 0xc0, !PT ;  /* 0x000000ff06067812 */ /* 0x000fe400078ec0ff */
[----:B------:R-:W-:Y:S02]  /*12070*/  PRMT R8, R9, 0x5410, R7 ;  /* 0x0000541009087816 */ /* 0x000fe40000000007 */
[----:B------:R-:W-:Y:S02]  /*12080*/  PRMT R7, R6, 0x5410, R10 ;  /* 0x0000541006077816 */ /* 0x000fe4000000000a */
[----:B------:R-:W-:Y:S01]  /*12090*/  @!P0 PRMT R67, R12, 0x5410, RZ ;  /* 0x000054100c438816 */ /* 0x000fe200000000ff */
[----:B------:R-:W-:Y:S01]  /*120a0*/  IMAD.MOV.U32 R12, RZ, RZ, R178 ;  /* 0x000000ffff0c7224 */ /* 0x000fe200078e00b2 */
[--C-:B------:R-:W-:Y:S01]  /*120b0*/  HSET2.LE.AND R6, R8, R0.reuse, PT ;  /* 0x0000000008067233 */ /* 0x100fe20003803000 */
[----:B------:R-:W-:Y:S01]  /*120c0*/  IMAD.MOV.U32 R9, RZ, RZ, R177 ;  /* 0x000000ffff097224 */ /* 0x000fe200078e00b1 */
[--C-:B------:R-:W-:Y:S01]  /*120d0*/  HSET2.LE.AND R10, R11, R0.reuse, PT ;  /* 0x000000000b0a7233 */ /* 0x100fe20003803000 */
[----:B------:R-:W-:Y:S01]  /*120e0*/  IMAD.MOV.U32 R11, RZ, RZ, R174 ;  /* 0x000000ffff0b7224 */ /* 0x000fe200078e00ae */
[----:B------:R-:W-:-:S02]  /*120f0*/  HSET2.LE.AND R7, R7, R0, PT ;  /* 0x0000000007077233 */ /* 0x000fc40003803000 */
[----:B------:R-:W-:Y:S02]  /*12100*/  LOP3.LUT R8, R12, R6, RZ, 0xc0, !PT ;  /* 0x000000060c087212 */ /* 0x000fe400078ec0ff */
[----:B------:R-:W-:Y:S02]  /*12110*/  LOP3.LUT R6, R79, 0xffff, RZ, 0xc0, !PT ;  /* 0x0000ffff4f067812 */ /* 0x000fe400078ec0ff */
[----:B------:R-:W-:Y:S02]  /*12120*/  LOP3.LUT R9, R9, R7, RZ, 0xc0, !PT ;  /* 0x0000000709097212 */ /* 0x000fe400078ec0ff */
[----:B------:R-:W-:Y:S02]  /*12130*/  LOP3.LUT R10, R11, R10, RZ, 0xc0, !PT ;  /* 0x0000000a0b0a7212 */ /* 0x000fe400078ec0ff */
[----:B------:R-:W-:Y:S02]  /*12140*/  LOP3.LUT R12, R13, 0xff00ff, RZ, 0xc0, !PT ;  /* 0x00ff00ff0d0c7812 */ /* 0x000fe400078ec0ff */
[----:B------:R-:W-:-:S02]  /*12150*/  SHF.R.U32.HI R7, RZ, 0x8, R6 ;  /* 0x00000008ff077819 */ /* 0x000fc40000011606 */
[----:B------:R-:W-:Y:S02]  /*12160*/  LOP3.LUT R11, R79, 0xff, RZ, 0xc0, !PT ;  /* 0x000000ff4f0b7812 */ /* 0x000fe400078ec0ff */
[----:B------:R-:W-:Y:S02]  /*12170*/  HSET2.LE.AND R6, R12, R0, PT ;  /* 0x000000000c067233 */ /* 0x000fe40003803000 */
[----:B------:R-:W-:Y:S01]  /*12180*/  PRMT R77, R11, 0x5410, R7 ;  /* 0x000054100b4d7816 */ /* 0x000fe20000000007 */
[----:B------:R-:W-:Y:S02]  /*12190*/  IMAD.MOV.U32 R7, RZ, RZ, R175 ;  /* 0x000000ffff077224 */ /* 0x000fe400078e00af */
[----:B------:R-:W-:-:S03]  /*121a0*/  IMAD.U32 R12, RZ, RZ, UR30 ;  /* 0x0000001eff0c7e24 */ /* 0x000fc6000f8e00ff */
[----:B------:R-:W-:Y:S02]  /*121b0*/  LOP3.LUT R11, R7, R6, RZ, 0xc0, !PT ;  /* 0x00000006070b7212 */ /* 0x000fe400078ec0ff */
[----:B------:R-:W-:Y:S01]  /*121c0*/  PRMT R6, R79, 0x7632, R6 ;  /* 0x000076324f067816 */ /* 0x000fe20000000006 */
[----:B------:R-:W-:Y:S01]  /*121d0*/  IMAD.WIDE R12, R12, 0x70, R104 ;  /* 0x000000700c0c7825 */ /* 0x000fe200078e0268 */
[----:B------:R-:W-:Y:S02]  /*121e0*/  SHF.R.U32.HI R7, RZ, 0x18, R79 ;  /* 0x00000018ff077819 */ /* 0x000fe4000001164f */
[----:B------:R-:W-:Y:S01]  /*121f0*/  LOP3.LUT R6, R6, 0xff, RZ, 0xc0, !PT ;  /* 0x000000ff06067812 */ /* 0x000fe200078ec0ff */
[----:B------:R-:W-:Y:S03]  /*12200*/  STG.E.U16 desc[UR22][R2.64+0x22], R67 ;  /* 0x0000224302007986 */ /* 0x000fe6000c101516 */
[----:B------:R-:W-:Y:S01]  /*12210*/  PRMT R76, R6, 0x5410, R7 ;  /* 0x00005410064c7816 */ /* 0x000fe20000000007 */
[----:B------:R-:W-:Y:S01]  /*12220*/  STG.E.U16 desc[UR22][R104.64+0x20], R107 ;  /* 0x0000206b68007986 */ /* 0x000fe2000c101516 */
[----:B------:R-:W-:-:S03]  /*12230*/  IMAD.WIDE R6, R14, -0x70, R12 ;  /* 0xffffff900e067825 */ /* 0x000fc600078e020c */
[----:B------:R-:W-:Y:S04]  /*12240*/  STG.E.U16 desc[UR22][R104.64+0x22], R106 ;  /* 0x0000226a68007986 */ /* 0x000fe8000c101516 */
[----:B------:R-:W-:Y:S04]  /*12250*/  STG.E.U16 desc[UR22][R12.64+0x20], R95 ;  /* 0x0000205f0c007986 */ /* 0x000fe8000c101516 */
[----:B------:R3:W-:Y:S01]  /*12260*/  STG.E.U16 desc[UR22][R12.64+0x22], R96 ;  /* 0x000022600c007986 */ /* 0x0007e2000c101516 */
[----:B------:R-:W-:-:S03]  /*12270*/  LOP3.LUT R14, R31, 0xff00ff, RZ, 0xc0, !PT ;  /* 0x00ff00ff1f0e7812 */ /* 0x000fc600078ec0ff */
[----:B------:R-:W-:Y:S04]  /*12280*/  STG.E.U16 desc[UR22][R4.64+0x20], R94 ;  /* 0x0000205e04007986 */ /* 0x000fe8000c101516 */
[----:B------:R-:W-:Y:S04]  /*12290*/  STG.E.U16 desc[UR22][R4.64+0x22], R92 ;  /* 0x0000225c04007986 */ /* 0x000fe8000c101516 */
[----:B------:R-:W-:Y:S04]  /*122a0*/  STG.E.U16 desc[UR22][R2.64+0x30], R111 ;  /* 0x0000306f02007986 */ /* 0x000fe8000c101516 */
[----:B------:R-:W-:Y:S04]  /*122b0*/  STG.E.U16 desc[UR22][R2.64+0x32], R110 ;  /* 0x0000326e02007986 */ /* 0x000fe8000c101516 */
[----:B------:R-:W-:Y:S01]  /*122c0*/  STG.E.U16 desc[UR22][R6.64+0x30], R109 ;  /* 0x0000306d06007986 */ /* 0x000fe2000c101516 */
[----:B---3--:R-:W-:-:S03]  /*122d0*/  IMAD.U32 R12, RZ, RZ, UR30 ;  /* 0x0000001eff0c7e24 */ /* 0x008fc6000f8e00ff */
[----:B------:R3:W-:Y:S01]  /*122e0*/  STG.E.U16 desc[UR22][R6.64+0x32], R112 ;  /* 0x0000327006007986 */ /* 0x0007e2000c101516 */
[----:B------:R-:W-:Y:S01]  /*122f0*/  IMAD.WIDE R16, R12, 0x70, R6 ;  /* 0x000000700c107825 */ /* 0x000fe200078e0206 */
[--C-:B------:R-:W-:Y:S02]  /*12300*/  HSET2.LE.AND R13, R15, R0.reuse, PT ;  /* 0x000000000f0d7233 */ /* 0x100fe40003803000 */
[--C-:B---3--:R-:W-:Y:S02]  /*12310*/  HSET2.LE.AND R7, R30, R0.reuse, PT ;  /* 0x000000001e077233 */ /* 0x108fe40003803000 */
[--C-:B------:R-:W-:Y:S02]  /*12320*/  HSET2.LE.AND R6, R14, R0.reuse, PT ;  /* 0x000000000e067233 */ /* 0x100fe40003803000 */
[----:B------:R-:W-:Y:S01]  /*12330*/  HSET2.LE.AND R12, R18, R0, PT ;  /* 0x00000000120c7233 */ /* 0x000fe20003803000 */
[----:B--2---:R-:W-:Y:S01]  /*12340*/  HMMA.16816.F32.BF16 R48, R8, R22, R52 ;  /* 0x000000160830723c */ /* 0x004fe20000041834 */
[----:B------:R-:W-:Y:S01]  /*12350*/  LOP3.LUT R14, R240, R7, RZ, 0xc0, !PT ;  /* 0x00000007f00e7212 */ /* 0x000fe200078ec0ff */
[----:B------:R-:W-:-:S06]  /*12360*/  IMAD.MOV.U32 R240, RZ, RZ, R246 ;  /* 0x000000fffff07224 */ /* 0x000fcc00078e00f6 */
[----:B------:R-:W-:Y:S01]  /*12370*/  HMMA.16816.F32.BF16 R60, R8, R20, R60 ;  /* 0x00000014083c723c */ /* 0x000fe2000004183c */
[----:B------:R-:W2:Y:S01]  /*12380*/  LDL.LU R246, [R1+0x140] ;  /* 0x0001400001f67983 */ /* 0x000ea20000300800 */
[----:B------:R-:W-:-:S03]  /*12390*/  LOP3.LUT R15, R237, R6, RZ, 0xc0, !PT ;  /* 0x00000006ed0f7212 */ /* 0x000fc600078ec0ff */
[----:B------:R-:W3:Y:S01]  /*123a0*/  LDL.LU R237, [R1+0x138] ;  /* 0x0001380001ed7983 */ /* 0x000ee20000300800 */
[----:B------:R-:W-:Y:S02]  /*123b0*/  IMAD.U32 R18, RZ, RZ, UR30 ;  /* 0x0000001eff127e24 */ /* 0x000fe4000f8e00ff */
[----:B------:R-:W-:Y:S01]  /*123c0*/  HMMA.16816.F32.BF16 R52, R8, R24, R120 ;  /* 0x000000180834723c */ /* 0x000fe20000041878 */
[----:B------:R-:W-:Y:S01]  /*123d0*/  STG.E.U16 desc[UR22][R16.64+0x30], R101 ;  /* 0x0000306510007986 */ /* 0x000fe2000c101516 */
[----:B------:R-:W-:-:S06]  /*123e0*/  IMAD.WIDE R6, R18, -0x70, R16 ;  /* 0xffffff9012067825 */ /* 0x000fcc00078e0210 */
[----:B------:R-:W-:Y:S01]  /*123f0*/  HMMA.16816.F32.BF16 R44, R8, R26, R44 ;  /* 0x0000001a082c723c */ /* 0x000fe2000004182c */
        /* <DEDUP_REMOVED lines=10> */
[----:B----4-:R-:W-:-:S03]  /*124a0*/  IMAD.MOV.U32 R16, RZ, RZ, R187 ;  /* 0x000000ffff107224 */ /* 0x010fc600078e00bb */
[----:B------:R-:W-:Y:S04]  /*124b0*/  STG.E.U16 desc[UR22][R8.64+0x40], R146 ;  /* 0x0000409208007986 */ /* 0x000fe8000c101516 */
[----:B------:R4:W-:Y:S01]  /*124c0*/  STG.E.U16 desc[UR22][R8.64+0x42], R147 ;  /* 0x0000429308007986 */ /* 0x0009e2000c101516 */
[----:B------:R-:W-:Y:S01]  /*124d0*/  LOP3.LUT R12, R250, R12, RZ, 0xc0, !PT ;  /* 0x0000000cfa0c7212 */ /* 0x000fe200078ec0ff */
[----:B------:R-:W-:Y:S01]  /*124e0*/  IMAD.MOV.U32 R17, RZ, RZ, R180 ;  /* 0x000000ffff117224 */ /* 0x000fe200078e00b4 */
[----:B------:R-:W-:Y:S01]  /*124f0*/  LOP3.LUT R13, R241, R13, RZ, 0xc0, !PT ;  /* 0x0000000df10d7212 */ /* 0x000fe200078ec0ff */
[----:B------:R-:W-:Y:S01]  /*12500*/  IMAD.MOV.U32 R18, RZ, RZ, R179 ;  /* 0x000000ffff127224 */ /* 0x000fe200078e00b3 */
[----:B------:R-:W-:Y:S01]  /*12510*/  LOP3.LUT R11, R74, 0xff00ff, RZ, 0xc0, !PT ;  /* 0x00ff00ff4a0b7812 */ /* 0x000fe200078ec0ff */
[----:B------:R-:W3:Y:S01]  /*12520*/  LDSM.16.MT88.4 R28, [R160+0x5400] ;  /* 0x00540000a01c783b */ /* 0x000ee20000004200 */
[----:B-1----:R-:W-:Y:S01]  /*12530*/  IMAD.WIDE R6, R10, -0x70, R8 ;  /* 0xffffff900a067825 */ /* 0x002fe200078e0208 */
[----:B----4-:R-:W-:-:S02]  /*12540*/  HSET2.LE.AND R8, R72, R0, PT ;  /* 0x0000000048087233 */ /* 0x010fc40003803000 */
[----:B------:R-:W-:-:S03]  /*12550*/  HSET2.LE.AND R9, R33, R0, PT ;  /* 0x0000000021097233 */ /* 0x000fc60003803000 */
[----:B------:R-:W-:Y:S01]  /*12560*/  LOP3.LUT R16, R16, R8, RZ, 0xc0, !PT ;  /* 0x0000000810107212 */ /* 0x000fe200078ec0ff */
[----:B------:R-:W-:Y:S01]  /*12570*/  IMAD.U32 R8, RZ, RZ, UR30 ;  /* 0x0000001eff087e24 */ /* 0x000fe2000f8e00ff */
[----:B------:R-:W-:Y:S01]  /*12580*/  LOP3.LUT R17, R17, R9, RZ, 0xc0, !PT ;  /* 0x0000000911117212 */ /* 0x000fe200078ec0ff */
[C---:B------:R-:W-:Y:S01]  /*12590*/  HMMA.16816.F32.BF16 R56, R12.reuse, R22, R68 ;  /* 0x000000160c38723c */ /* 0x040fe20000041844 */
[----:B------:R-:W-:Y:S01]  /*125a0*/  HSET2.LE.AND R10, R73, R0, PT ;  /* 0x00000000490a7233 */ /* 0x000fe20003803000 */
[----:B------:R-:W-:Y:S01]  /*125b0*/  IMAD.WIDE R8, R8, 0x70, R6 ;  /* 0x0000007008087825 */ /* 0x000fe200078e0206 */
[----:B------:R1:W-:Y:S05]  /*125c0*/  STG.E.U16 desc[UR22][R4.64+0x40], R236 ;  /* 0x000040ec04007986 */ /* 0x0003ea000c101516 */
[----:B------:R-:W-:Y:S01]  /*125d0*/  HMMA.16816.F32.BF16 R64, R12, R20, R88 ;  /* 0x000000140c40723c */ /* 0x000fe20000041858 */
[----:B------:R4:W-:Y:S01]  /*125e0*/  STG.E.U16 desc[UR22][R4.64+0x42], R234 ;  /* 0x000042ea04007986 */ /* 0x0009e2000c101516 */
[----:B------:R-:W-:-:S03]  /*125f0*/  LOP3.LUT R18, R18, R10, RZ, 0xc0, !PT ;  /* 0x0000000a12127212 */ /* 0x000fc600078ec0ff */
[----:B------:R-:W-:Y:S03]  /*12600*/  STG.E.U16 desc[UR22][R2.64+0x50], R206 ;  /* 0x000050ce02007986 */ /* 0x000fe6000c101516 */
[----:B------:R-:W-:Y:S01]  /*12610*/  HMMA.16816.F32.BF16 R68, R12, R24, R40 ;  /* 0x000000180c44723c */ /* 0x000fe20000041828 */
[----:B------:R-:W-:Y:S01]  /*12620*/  STG.E.U16 desc[UR22][R2.64+0x52], R205 ;  /* 0x000052cd02007986 */ /* 0x000fe2000c101516 */
[----:B------:R-:W-:-:S06]  /*12630*/  HSET2.LE.AND R10, R11, R0, PT ;  /* 0x000000000b0a7233 */ /* 0x000fcc0003803000 */
[----:B------:R-:W-:Y:S01]  /*12640*/  HMMA.16816.F32.BF16 R72, R12, R26, R116 ;  /* 0x0000001a0c48723c */ /* 0x000fe20000041874 */
[----:B------:R-:W-:Y:S01]  /*12650*/  IMAD.U32 R12, RZ, RZ, UR30 ;  /* 0x0000001eff0c7e24 */ /* 0x000fe2000f8e00ff */
[----:B------:R-:W-:Y:S01]  /*12660*/  STG.E.U16 desc[UR22][R6.64+0x50], R220 ;  /* 0x000050dc06007986 */ /* 0x000fe2000c101516 */
[----:B------:R-:W-:-:S03]  /*12670*/  IMAD.MOV.U32 R11, RZ, RZ, R145 ;  /* 0x000000ffff0b7224 */ /* 0x000fc600078e0091 */
[----:B------:R4:W-:Y:S04]  /*12680*/  STG.E.U16 desc[UR22][R6.64+0x52], R219 ;  /* 0x000052db06007986 */ /* 0x0009e8000c101516 */
[----:B------:R4:W-:Y:S01]  /*12690*/  STG.E.U16 desc[UR22][R8.64+0x50], R232 ;  /* 0x000050e808007986 */ /* 0x0009e2000c101516 */
[----:B------:R-:W-:Y:S01]  /*126a0*/  LOP3.LUT R19, R11, R10, RZ, 0xc0, !PT ;  /* 0x0000000a0b137212 */ /* 0x000fe200078ec0ff */
[----:B------:R-:W-:Y:S02]  /*126b0*/  IMAD.U32 R10, RZ, RZ, UR30 ;  /* 0x0000001eff0a7e24 */ /* 0x000fe4000f8e00ff */
[----:B-1----:R-:W3:Y:S04]  /*126c0*/  LDL.LU R236, [R1+0x12c] ;  /* 0x00012c0001ec7983 */ /* 0x002ee80000300800 */
[----:B----4-:R-:W4:Y:S04]  /*126d0*/  LDL.LU R234, [R1+0x130] ;  /* 0x0001300001ea7983 */ /* 0x010f280000300800 */
[----:B------:R-:W1:Y:S04]  /*126e0*/  LDSM.16.MT88.4 R40, [R103+0x5400] ;  /* 0x005400006728783b */ /* 0x000e680000004200 */
[----:B------:R-:W1:Y:S04]  /*126f0*/  LDSM.16.MT88.4 R20, [R160+0x5800] ;  /* 0x00580000a014783b */ /* 0x000e680000004200 */
[----:B------:R-:W1:Y:S01]  /*12700*/  LDSM.16.MT88.4 R24, [R103+0x5800] ;  /* 0x005800006718783b */ /* 0x000e620000004200 */
[----:B------:R-:W-:-:S03]  /*12710*/  IMAD.WIDE R6, R12, -0x70, R8 ;  /* 0xffffff900c067825 */ /* 0x000fc600078e0208 */
[----:B------:R-:W4:Y:S04]  /*12720*/  LDL.LU R232, [R1+0x120] ;  /* 0x0001200001e87983 */ /* 0x000f280000300800 */
[----:B--2---:R2:W-:Y:S04]  /*12730*/  STG.E.U16 desc[UR22][R8.64+0x52], R246 ;  /* 0x000052f608007986 */ /* 0x0045e8000c101516 */
[----:B------:R1:W-:Y:S04]  /*12740*/  STG.E.U16 desc[UR22][R4.64+0x50], R238 ;  /* 0x000050ee04007986 */ /* 0x0003e8000c101516 */
[----:B------:R1:W-:Y:S04]  /*12750*/  STG.E.U16 desc[UR22][R4.64+0x52], R239 ;  /* 0x000052ef04007986 */ /* 0x0003e8000c101516 */
[----:B------:R-:W-:Y:S04]  /*12760*/  STG.E.U16 desc[UR22][R2.64+0x60], R200 ;  /* 0x000060c802007986 */ /* 0x000fe8000c101516 */
[----:B------:R-:W-:Y:S01]  /*12770*/  STG.E.U16 desc[UR22][R2.64+0x62], R189 ;  /* 0x000062bd02007986 */ /* 0x000fe2000c101516 */
[----:B--2---:R-:W-:-:S03]  /*12780*/  IMAD.U32 R8, RZ, RZ, UR30 ;  /* 0x0000001eff087e24 */ /* 0x004fc6000f8e00ff */
[----:B------:R-:W2:Y:S01]  /*12790*/  LDL.LU R246, [R1+0x11c] ;  /* 0x00011c0001f67983 */ /* 0x000ea20000300800 */
[----:B------:R-:W-:-:S03]  /*127a0*/  IMAD.WIDE R8, R8, 0x70, R6 ;  /* 0x0000007008087825 */ /* 0x000fc600078e0206 */
[----:B------:R-:W-:Y:S04]  /*127b0*/  STG.E.U16 desc[UR22][R6.64+0x60], R182 ;  /* 0x000060b606007986 */ /* 0x000fe8000c101516 */
[----:B------:R1:W-:Y:S04]  /*127c0*/  STG.E.U16 desc[UR22][R6.64+0x62], R181 ;  /* 0x000062b506007986 */ /* 0x0003e8000c101516 */
[----:B------:R-:W-:Y:S04]  /*127d0*/  STG.E.U16 desc[UR22][R8.64+0x60], R240 ;  /* 0x000060f008007986 */ /* 0x000fe8000c101516 */
[----:B---3--:R3:W-:Y:S04]  /*127e0*/  STG.E.U16 desc[UR22][R8.64+0x62], R237 ;  /* 0x000062ed08007986 */ /* 0x0087e8000c101516 */
[----:B-1----:R-:W2:Y:S04]  /*127f0*/  LDL.LU R238, [R1+0x118] ;  /* 0x0001180001ee7983 */ /* 0x002ea80000300800 */
[----:B------:R-:W2:Y:S01]  /*12800*/  LDL.LU R239, [R1+0x114] ;  /* 0x0001140001ef7983 */ /* 0x000ea20000300800 */
[----:B------:R-:W-:Y:S01]  /*12810*/  IMAD.WIDE R6, R10, -0x70, R8 ;  /* 0xffffff900a067825 */ /* 0x000fe200078e0208 */
[----:B------:R-:W-:-:S02]  /*12820*/  HSET2.LE.AND R10, R86, R0, PT ;  /* 0x00000000560a7233 */ /* 0x000fc40003803000 */
[--C-:B---3--:R-:W-:Y:S02]  /*12830*/  HSET2.LE.AND R8, R83, R0.reuse, PT ;  /* 0x0000000053087233 */ /* 0x108fe40003803000 */
[----:B------:R-:W-:-:S03]  /*12840*/  HSET2.LE.AND R9, R82, R0, PT ;  /* 0x0000000052097233 */ /* 0x000fc60003803000 */
[----:B------:R-:W-:Y:S02]  /*12850*/  LOP3.LUT R12, R185, R8, RZ, 0xc0, !PT ;  /* 0x00000008b90c7212 */ /* 0x000fe400078ec0ff */
[----:B------:R-:W3:Y:S01]  /*12860*/  LDL.LU R185, [R1+0x3a0] ;  /* 0x0003a00001b97983 */ /* 0x000ee20000300800 */
[----:B------:R-:W-:Y:S02]  /*12870*/  LOP3.LUT R13, R184, R9, RZ, 0xc0, !PT ;  /* 0x00000009b80d7212 */ /* 0x000fe400078ec0ff */
[----:B------:R-:W-:Y:S01]  /*12880*/  LOP3.LUT R14, R183, R10, RZ, 0xc0, !PT ;  /* 0x0000000ab70e7212 */ /* 0x000fe200078ec0ff */
[----:B------:R-:W2:Y:S04]  /*12890*/  LDL.LU R184, [R1+0x39c] ;  /* 0x00039c0001b87983 */ /* 0x000ea80000300800 */
[----:B------:R-:W2:Y:S01]  /*128a0*/  LDL.LU R183, [R1+0x398] ;  /* 0x0003980001b77983 */ /* 0x000ea20000300800 */
[----:B------:R-:W-:Y:S01]  /*128b0*/  LOP3.LUT R11, R93, 0xff00ff, RZ, 0xc0, !PT ;  /* 0x00ff00ff5d0b7812 */ /* 0x000fe200078ec0ff */
[----:B------:R-:W-:-:S04]  /*128c0*/  IMAD.U32 R9, RZ, RZ, UR30 ;  /* 0x0000001eff097e24 */ /* 0x000fc8000f8e00ff */
[----:B------:R-:W-:Y:S01]  /*128d0*/  HSET2.LE.AND R8, R11, R0, PT ;  /* 0x000000000b087233 */ /* 0x000fe20003803000 */
[----:B------:R-:W-:-:S04]  /*128e0*/  IMAD.U32 R10, RZ, RZ, UR30 ;  /* 0x0000001eff0a7e24 */ /* 0x000fc8000f8e00ff */
[----:B------:R-:W-:Y:S01]  /*128f0*/  LOP3.LUT R15, R167, R8, RZ, 0xc0, !PT ;  /* 0x00000008a70f7212 */ /* 0x000fe200078ec0ff */
[----:B------:R-:W-:Y:S01]  /*12900*/  IMAD.WIDE R8, R9, 0x70, R6 ;  /* 0x0000007009087825 */ /* 0x000fe200078e0206 */
[----:B------:R-:W2:Y:S04]  /*12910*/  LDL.LU R167, [R1+0x394] ;  /* 0x0003940001a77983 */ /* 0x000ea80000300800 */
[----:B------:R-:W-:Y:S04]  /*12920*/  STG.E.U16 desc[UR22][R4.64+0x60], R236 ;  /* 0x000060ec04007986 */ /* 0x000fe8000c101516 */
[----:B----4-:R-:W-:Y:S04]  /*12930*/  STG.E.U16 desc[UR22][R4.64+0x62], R234 ;  /* 0x000062ea04007986 */ /* 0x010fe8000c101516 */
[----:B------:R-:W-:Y:S04]  /*12940*/  STG.E.U16 desc[UR22][R2.64+0x70], R186 ;  /* 0x000070ba02007986 */ /* 0x000fe8000c101516 */
[----:B---3--:R-:W-:Y:S04]  /*12950*/  STG.E.U16 desc[UR22][R2.64+0x72], R185 ;  /* 0x000072b902007986 */ /* 0x008fe8000c101516 */
[----:B--2---:R-:W-:Y:S04]  /*12960*/  STG.E.U16 desc[UR22][R6.64+0x70], R184 ;  /* 0x000070b806007986 */ /* 0x004fe8000c101516 */
        /* <DEDUP_REMOVED lines=13> */
[----:B------:R2:W-:Y:S04]  /*12a40*/  STG.E.U16 desc[UR22][R8.64+0x82], R164 ;  /* 0x000082a408007986 */ /* 0x0005e8000c101516 */
[----:B------:R3:W-:Y:S04]  /*12a50*/  STG.E.U16 desc[UR22][R4.64+0x80], R162 ;  /* 0x000080a204007986 */ /* 0x0007e8000c101516 */
[----:B-1----:R-:W4:Y:S04]  /*12a60*/  LDL.LU R166, [R1+0x390] ;  /* 0x0003900001a67983 */ /* 0x002f280000300800 */
[----:B--2---:R-:W2:Y:S04]  /*12a70*/  LDL.LU R164, [R1+0x38c] ;  /* 0x00038c0001a47983 */ /* 0x004ea80000300800 */
[----:B---3--:R-:W3:Y:S01]  /*12a80*/  LDL.LU R162, [R1+0x388] ;  /* 0x0003880001a27983 */ /* 0x008ee20000300800 */
        /* <DEDUP_REMOVED lines=14> */
[----:B------:R-:W-:-:S03]  /*12b70*/  HSET2.LE.AND R10, R78, R0, PT ;  /* 0x000000004e0a7233 */ /* 0x000fc60003803000 */
[----:B------:R-:W-:Y:S01]  /*12b80*/  LOP3.LUT R19, R7, R6, RZ, 0xc0, !PT ;  /* 0x0000000607137212 */ /* 0x000fe200078ec0ff */
[----:B------:R-:W-:-:S04]  /*12b90*/  IMAD.WIDE R6, R11, -0x70, R8 ;  /* 0xffffff900b067825 */ /* 0x000fc800078e0208 */
[----:B------:R-:W-:Y:S02]  /*12ba0*/  IMAD.MOV.U32 R18, RZ, RZ, R148 ;  /* 0x000000ffff127224 */ /* 0x000fe400078e0094 */
[----:B------:R-:W-:Y:S01]  /*12bb0*/  IMAD.U32 R8, RZ, RZ, UR30 ;  /* 0x0000001eff087e24 */ /* 0x000fe2000f8e00ff */
[----:B------:R1:W-:Y:S02]  /*12bc0*/  STG.E.U16 desc[UR22][R4.64+0x82], R36 ;  /* 0x0000822404007986 */ /* 0x0003e4000c101516 */
[----:B------:R-:W-:Y:S01]  /*12bd0*/  LOP3.LUT R18, R18, R10, RZ, 0xc0, !PT ;  /* 0x0000000a12127212 */ /* 0x000fe200078ec0ff */
[----:B------:R-:W-:Y:S01]  /*12be0*/  IMAD.WIDE R8, R8, 0x70, R6 ;  /* 0x0000007008087825 */ /* 0x000fe200078e0206 */
[----:B------:R-:W-:Y:S03]  /*12bf0*/  STG.E.U16 desc[UR22][R2.64+0x92], R167 ;  /* 0x000092a702007986 */ /* 0x000fe6000c101516 */
[----:B------:R-:W-:Y:S01]  /*12c00*/  IMAD.U32 R10, RZ, RZ, UR30 ;  /* 0x0000001eff0a7e24 */ /* 0x000fe2000f8e00ff */
[C---:B------:R-:W-:Y:S08]  /*12c10*/  HMMA.16816.F32.BF16 R64, R12.reuse, R28, R64 ;  /* 0x0000001c0c40723c */ /* 0x040ff00000041840 */
[----:B------:R-:W-:Y:S01]  /*12c20*/  HMMA.16816.F32.BF16 R48, R12, R40, R68 ;  /* 0x000000280c30723c */ /* 0x000fe20000041844 */
[----:B------:R-:W-:-:S07]  /*12c30*/  LOP3.LUT R11, R100, 0xff00ff, RZ, 0xc0, !PT ;  /* 0x00ff00ff640b7812 */ /* 0x000fce00078ec0ff */
[C---:B------:R-:W-:Y:S01]  /*12c40*/  HMMA.16816.F32.BF16 R28, R12.reuse, R30, R56 ;  /* 0x0000001e0c1c723c */ /* 0x040fe20000041838 */
[----:B------:R-:W-:Y:S01]  /*12c50*/  IMAD.MOV.U32 R138, RZ, RZ, R170 ;  /* 0x000000ffff8a7224 */ /* 0x000fe200078e00aa */
[----:B-1----:R1:W5:Y:S06]  /*12c60*/  LDL.LU R36, [R1+0x384] ;  /* 0x0003840001247983 */ /* 0x00236c0000300800 */
[----:B------:R-:W-:Y:S01]  /*12c70*/  HMMA.16816.F32.BF16 R40, R12, R42, R72 ;  /* 0x0000002a0c28723c */ /* 0x000fe20000041848 */
[----:B------:R-:W-:-:S05]  /*12c80*/  HSET2.LE.AND R11, R11, R0, PT ;  /* 0x000000000b0b7233 */ /* 0x000fca0003803000 */
[----:B------:R-:W-:Y:S02]  /*12c90*/  LOP3.LUT R15, R226, R11, RZ, 0xc0, !PT ;  /* 0x0000000be20f7212 */ /* 0x000fe400078ec0ff */
[----:B------:R-:W-:Y:S01]  /*12ca0*/  HMMA.16816.F32.BF16 R148, R16, R20, R60 ;  /* 0x000000141094723c */ /* 0x000fe2000004183c */
[----:B------:R-:W-:-:S07]  /*12cb0*/  LOP3.LUT R11, R143, 0xff00ff, RZ, 0xc0, !PT ;  /* 0x00ff00ff8f0b7812 */ /* 0x000fce00078ec0ff */
[C---:B------:R-:W-:Y:S08]  /*12cc0*/  HMMA.16816.F32.BF16 R144, R16.reuse, R22, R144 ;  /* 0x000000161090723c */ /* 0x040ff00000041890 */
[C---:B------:R-:W-:Y:S08]  /*12cd0*/  HMMA.16816.F32.BF16 R52, R16.reuse, R24, R52 ;  /* 0x000000181034723c */ /* 0x040ff00000041834 */
[----:B------:R-:W-:Y:S01]  /*12ce0*/  HMMA.16816.F32.BF16 R44, R16, R26, R44 ;  /* 0x0000001a102c723c */ /* 0x000fe2000004182c */
[----:B------:R-:W-:Y:S01]  /*12cf0*/  LDSM.16.MT88.4 R16, [R103+0x5c00] ;  /* 0x005c00006710783b */ /* 0x000fe20000004200 */
[----:B------:R-:W-:Y:S01]  /*12d00*/  UISETP.GT.U32.AND UP0, UPT, UR28, UR18, UPT ;  /* 0x000000121c00728c */ /* 0x000fe2000bf04070 */
[----:B------:R-:W-:Y:S01]  /*12d10*/  IADD3 R232, P0, PT, R2, -0x100, RZ ;  /* 0xffffff0002e87810 */ /* 0x000fe20007f1e0ff */
[----:B------:R-:W-:Y:S01]  /*12d20*/  UMOV UR5, UR28 ;  /* 0x0000001c00057c82 */ /* 0x000fe20008000000 */
[----:B----4-:R-:W-:Y:S04]  /*12d30*/  STG.E.U16 desc[UR22][R2.64+0x90], R166 ;  /* 0x000090a602007986 */ /* 0x010fe8000c101516 */
[----:B--2---:R-:W-:Y:S04]  /*12d40*/  STG.E.U16 desc[UR22][R6.64+0x90], R164 ;  /* 0x000090a406007986 */ /* 0x004fe8000c101516 */
[----:B------:R2:W-:Y:S04]  /*12d50*/  STG.E.U16 desc[UR22][R6.64+0x92], R163 ;  /* 0x000092a306007986 */ /* 0x0005e8000c101516 */
[----:B------:R4:W-:Y:S04]  /*12d60*/  STG.E.U16 desc[UR22][R8.64+0x90], R37 ;  /* 0x0000902508007986 */ /* 0x0009e8000c101516 */
[----:B------:R1:W-:Y:S04]  /*12d70*/  STG.E.U16 desc[UR22][R8.64+0x92], R39 ;  /* 0x0000922708007986 */ /* 0x0003e8000c101516 */
[----:B------:R3:W-:Y:S01]  /*12d80*/  STG.E.U16 desc[UR22][R4.64+0x90], R38 ;  /* 0x0000902604007986 */ /* 0x0007e2000c101516 */
[----:B--2---:R-:W-:Y:S01]  /*12d90*/  IMAD.WIDE R6, R10, -0x70, R8 ;  /* 0xffffff900a067825 */ /* 0x004fe200078e0208 */
[----:B------:R-:W-:-:S02]  /*12da0*/  HSET2.LE.AND R10, R98, R0, PT ;  /* 0x00000000620a7233 */ /* 0x000fc40003803000 */
[----:B----4-:R2:W5:Y:S01]  /*12db0*/  LDL.LU R37, [R1+0x380] ;  /* 0x0003800001257983 */ /* 0x0105620000300800 */
[----:B-1----:R-:W-:-:S03]  /*12dc0*/  HSET2.LE.AND R8, R85, R0, PT ;  /* 0x0000000055087233 */ /* 0x002fc60003803000 */
[----:B------:R-:W-:Y:S01]  /*12dd0*/  STG.E.U16 desc[UR22][R4.64+0x92], R247 ;  /* 0x000092f704007986 */ /* 0x000fe2000c101516 */
[----:B------:R-:W-:Y:S02]  /*12de0*/  HSET2.LE.AND R9, R80, R0, PT ;  /* 0x0000000050097233 */ /* 0x000fe40003803000 */
[----:B------:R-:W-:Y:S01]  /*12df0*/  LOP3.LUT R12, R222, R8, RZ, 0xc0, !PT ;  /* 0x00000008de0c7212 */ /* 0x000fe200078ec0ff */
[----:B------:R-:W-:Y:S02]  /*12e00*/  IMAD.U32 R8, RZ, RZ, UR30 ;  /* 0x0000001eff087e24 */ /* 0x000fe4000f8e00ff */
[----:B------:R-:W-:Y:S01]  /*12e10*/  LOP3.LUT R13, R248, R9, RZ, 0xc0, !PT ;  /* 0x00000009f80d7212 */ /* 0x000fe200078ec0ff */
[----:B------:R2:W5:Y:S01]  /*12e20*/  LDL.LU R39, [R1+0x37c] ;  /* 0x00037c0001277983 */ /* 0x0005620000300800 */
[----:B------:R-:W-:Y:S01]  /*12e30*/  LOP3.LUT R14, R227, R10, RZ, 0xc0, !PT ;  /* 0x0000000ae30e7212 */ /* 0x000fe200078ec0ff */
[----:B------:R-:W-:Y:S02]  /*12e40*/  IMAD.WIDE R8, R8, 0x70, R6 ;  /* 0x0000007008087825 */ /* 0x000fe400078e0206 */
[----:B---3--:R-:W-:Y:S02]  /*12e50*/  STG.E.U16 desc[UR22][R2.64+0xa0], R162 ;  /* 0x0000a0a202007986 */ /* 0x008fe4000c101516 */
[----:B------:R-:W-:-:S02]  /*12e60*/  IMAD.U32 R10, RZ, RZ, UR30 ;  /* 0x0000001eff0a7e24 */ /* 0x000fc4000f8e00ff */
[----:B------:R-:W-:Y:S04]  /*12e70*/  STG.E.U16 desc[UR22][R2.64+0xa2], R161 ;  /* 0x0000a2a102007986 */ /* 0x000fe8000c101516 */
[----:B------:R-:W-:Y:S04]  /*12e80*/  STG.E.U16 desc[UR22][R6.64+0xa0], R158 ;  /* 0x0000a09e06007986 */ /* 0x000fe8000c101516 */
[----:B------:R1:W-:Y:S04]  /*12e90*/  STG.E.U16 desc[UR22][R6.64+0xa2], R157 ;  /* 0x0000a29d06007986 */ /* 0x0003e8000c101516 */
[----:B------:R-:W-:Y:S04]  /*12ea0*/  STG.E.U16 desc[UR22][R8.64+0xa0], R221 ;  /* 0x0000a0dd08007986 */ /* 0x000fe8000c101516 */
[----:B------:R3:W-:Y:S01]  /*12eb0*/  STG.E.U16 desc[UR22][R8.64+0xa2], R215 ;  /* 0x0000a2d708007986 */ /* 0x0007e2000c101516 */
[----:B------:R-:W-:Y:S03]  /*12ec0*/  HMMA.16816.F32.BF16 R164, R12, R20, R64 ;  /* 0x000000140ca4723c */ /* 0x000fe60000041840 */
[----:B------:R-:W-:Y:S04]  /*12ed0*/  STG.E.U16 desc[UR22][R4.64+0xa0], R213 ;  /* 0x0000a0d504007986 */ /* 0x000fe8000c101516 */
[----:B------:R-:W-:Y:S04]  /*12ee0*/  STG.E.U16 desc[UR22][R4.64+0xa2], R211 ;  /* 0x0000a2d304007986 */ /* 0x000fe8000c101516 */
[----:B------:R-:W4:Y:S04]  /*12ef0*/  LDSM.16.MT88.4 R160, [R160+0x5c00] ;  /* 0x005c0000a0a0783b */ /* 0x000f280000004200 */
[----:B------:R2:W5:Y:S01]  /*12f00*/  LDL.LU R38, [R1+0x378] ;  /* 0x0003780001267983 */ /* 0x0005620000300800 */
[----:B-1----:R-:W-:-:S03]  /*12f10*/  IMAD.WIDE R6, R10, -0x70, R8 ;  /* 0xffffff900a067825 */ /* 0x002fc600078e0208 */
[----:B------:R-:W-:Y:S04]  /*12f20*/  STG.E.U16 desc[UR22][R2.64+0xb0], R156 ;  /* 0x0000b09c02007986 */ /* 0x000fe8000c101516 */
[----:B------:R-:W-:Y:S01]  /*12f30*/  STG.E.U16 desc[UR22][R2.64+0xb2], R155 ;  /* 0x0000b29b02007986 */ /* 0x000fe2000c101516 */
[----:B---3--:R-:W-:Y:S01]  /*12f40*/  IMAD.U32 R8, RZ, RZ, UR30 ;  /* 0x0000001eff087e24 */ /* 0x008fe2000f8e00ff */
[----:B------:R-:W-:Y:S01]  /*12f50*/  HMMA.16816.F32.BF16 R28, R12, R22, R28 ;  /* 0x000000160c1c723c */ /* 0x000fe2000004181c */
[----:B------:R-:W-:Y:S01]  /*12f60*/  IMAD.MOV.U32 R20, RZ, RZ, R173 ;  /* 0x000000ffff147224 */ /* 0x000fe200078e00ad */
[----:B------:R2:W5:Y:S01]  /*12f70*/  LDL.LU R247, [R1+0x374] ;  /* 0x0003740001f77983 */ /* 0x0005620000300800 */
[----:B------:R-:W-:-:S03]  /*12f80*/  IMAD.WIDE R8, R8, 0x70, R6 ;  /* 0x0000007008087825 */ /* 0x000fc600078e0206 */
[----:B------:R-:W-:Y:S01]  /*12f90*/  STG.E.U16 desc[UR22][R6.64+0xb0], R153 ;  /* 0x0000b09906007986 */ /* 0x000fe2000c101516 */
[----:B------:R-:W-:-:S03]  /*12fa0*/  IMAD.MOV.U32 R21, RZ, RZ, R171 ;  /* 0x000000ffff157224 */ /* 0x000fc600078e00ab */
[----:B------:R1:W-:Y:S04]  /*12fb0*/  STG.E.U16 desc[UR22][R6.64+0xb2], R154 ;  /* 0x0000b29a06007986 */ /* 0x0003e8000c101516 */
[----:B------:R-:W-:Y:S04]  /*12fc0*/  STG.E.U16 desc[UR22][R8.64+0xb0], R210 ;  /* 0x0000b0d208007986 */ /* 0x000fe8000c101516 */
[----:B------:R3:W-:Y:S01]  /*12fd0*/  STG.E.U16 desc[UR22][R8.64+0xb2], R209 ;  /* 0x0000b2d108007986 */ /* 0x0007e2000c101516 */
[----:B------:R-:W-:Y:S03]  /*12fe0*/  HMMA.16816.F32.BF16 R48, R12, R24, R48 ;  /* 0x000000180c30723c */ /* 0x000fe60000041830 */
[----:B------:R2:W5:Y:S01]  /*12ff0*/  LDL.LU R222, [R1+0x370] ;  /* 0x0003700001de7983 */ /* 0x0005620000300800 */
[----:B-1----:R-:W-:Y:S01]  /*13000*/  IMAD.WIDE R6, R10, -0x70, R8 ;  /* 0xffffff900a067825 */ /* 0x002fe200078e0208 */
[----:B------:R-:W-:-:S02]  /*13010*/  HSET2.LE.AND R10, R139, R0, PT ;  /* 0x000000008b0a7233 */ /* 0x000fc40003803000 */
[----:B------:R-:W-:Y:S04]  /*13020*/  STG.E.U16 desc[UR22][R4.64+0xb0], R208 ;  /* 0x0000b0d004007986 */ /* 0x000fe8000c101516 */
[----:B------:R-:W-:Y:S01]  /*13030*/  STG.E.U16 desc[UR22][R4.64+0xb2], R176 ;  /* 0x0000b2b004007986 */ /* 0x000fe2000c101516 */
[--C-:B---3--:R-:W-:Y:S02]  /*13040*/  HSET2.LE.AND R8, R108, R0.reuse, PT ;  /* 0x000000006c087233 */ /* 0x108fe40003803000 */
[----:B------:R-:W-:Y:S01]  /*13050*/  HSET2.LE.AND R9, R87, R0, PT ;  /* 0x0000000057097233 */ /* 0x000fe20003803000 */
[----:B------:R-:W-:Y:S01]  /*13060*/  HMMA.16816.F32.BF16 R40, R12, R26, R40 ;  /* 0x0000001a0c28723c */ /* 0x000fe20000041828 */
[----:B------:R2:W5:Y:S01]  /*13070*/  LDL.LU R221, [R1+0x36c] ;  /* 0x00036c0001dd7983 */ /* 0x0005620000300800 */
[----:B------:R-:W-:-:S02]  /*13080*/  LOP3.LUT R136, R20, R8, RZ, 0xc0, !PT ;  /* 0x0000000814887212 */ /* 0x000fc400078ec0ff */
[----:B------:R-:W-:Y:S01]  /*13090*/  LOP3.LUT R137, R21, R9, RZ, 0xc0, !PT ;  /* 0x0000000915897212 */ /* 0x000fe200078ec0ff */
[----:B------:R-:W-:Y:S01]  /*130a0*/  IMAD.MOV.U32 R9, RZ, RZ, R169 ;  /* 0x000000ffff097224 */ /* 0x000fe200078e00a9 */
[----:B------:R-:W-:Y:S02]  /*130b0*/  HSET2.LE.AND R8, R11, R0, PT ;  /* 0x000000000b087233 */ /* 0x000fe40003803000 */
[----:B------:R-:W-:Y:S01]  /*130c0*/  LOP3.LUT R138, R138, R10, RZ, 0xc0, !PT ;  /* 0x0000000a8a8a7212 */ /* 0x000fe200078ec0ff */
[----:B------:R-:W-:Y:S01]  /*130d0*/  IMAD.U32 R10, RZ, RZ, UR30 ;  /* 0x0000001eff0a7e24 */ /* 0x000fe2000f8e00ff */
[----:B------:R-:W-:Y:S01]  /*130e0*/  STG.E.U16 desc[UR22][R2.64+0xc0], R141 ;  /* 0x0000c08d02007986 */ /* 0x000fe2000c101516 */
[----:B------:R-:W-:Y:S02]  /*130f0*/  LOP3.LUT R139, R9, R8, RZ, 0xc0, !PT ;  /* 0x00000008098b7212 */ /* 0x000fe400078ec0ff */
[C---:B------:R-:W-:Y:S01]  /*13100*/  IMAD.WIDE R8, R10.reuse, 0x70, R6 ;  /* 0x000000700a087825 */ /* 0x040fe200078e0206 */
        /* <DEDUP_REMOVED lines=8> */
[----:B------:R2:W5:Y:S01]  /*13190*/  LDL.LU R215, [R1+0x368] ;  /* 0x0003680001d77983 */ /* 0x0005620000300800 */
[----:B-1----:R-:W-:-:S03]  /*131a0*/  IMAD.WIDE R6, R10, -0x70, R8 ;  /* 0xffffff900a067825 */ /* 0x002fc600078e0208 */
[----:B------:R-:W-:Y:S04]  /*131b0*/  STG.E.U16 desc[UR22][R2.64+0xd2], R129 ;  /* 0x0000d28102007986 */ /* 0x000fe8000c101516 */
[----:B------:R-:W-:Y:S01]  /*131c0*/  STG.E.U16 desc[UR22][R6.64+0xd0], R114 ;  /* 0x0000d07206007986 */ /* 0x000fe2000c101516 */
[----:B---3--:R-:W-:Y:S01]  /*131d0*/  LOP3.LUT R9, R168, 0xff00ff, RZ, 0xc0, !PT ;  /* 0x00ff00ffa8097812 */ /* 0x008fe200078ec0ff */
[----:B------:R-:W-:Y:S02]  /*131e0*/  IMAD.WIDE R10, R10, 0x70, R6 ;  /* 0x000000700a0a7825 */ /* 0x000fe400078e0206 */
[----:B------:R1:W-:Y:S01]  /*131f0*/  STG.E.U16 desc[UR22][R6.64+0xd2], R113 ;  /* 0x0000d27106007986 */ /* 0x0003e2000c101516 */
[----:B------:R-:W-:-:S03]  /*13200*/  HSET2.LE.AND R8, R159, R0, PT ;  /* 0x000000009f087233 */ /* 0x000fc60003803000 */
[----:B------:R2:W5:Y:S02]  /*13210*/  LDL.LU R213, [R1+0x364] ;  /* 0x0003640001d57983 */ /* 0x0005640000300800 */
[----:B------:R-:W-:Y:S02]  /*13220*/  LOP3.LUT R154, R228, R8, RZ, 0xc0, !PT ;  /* 0x00000008e49a7212 */ /* 0x000fe400078ec0ff */
[----:B------:R-:W-:Y:S04]  /*13230*/  STG.E.U16 desc[UR22][R10.64+0xd0], R225 ;  /* 0x0000d0e10a007986 */ /* 0x000fe8000c101516 */
[----:B------:R-:W-:Y:S01]  /*13240*/  STG.E.U16 desc[UR22][R10.64+0xd2], R243 ;  /* 0x0000d2f30a007986 */ /* 0x000fe2000c101516 */
[--C-:B-1----:R-:W-:Y:S02]  /*13250*/  HSET2.LE.AND R6, R140, R0.reuse, PT ;  /* 0x000000008c067233 */ /* 0x102fe40003803000 */
[--C-:B------:R-:W-:Y:S01]  /*13260*/  HSET2.LE.AND R7, R152, R0.reuse, PT ;  /* 0x0000000098077233 */ /* 0x100fe20003803000 */
[----:B------:R2:W5:Y:S01]  /*13270*/  LDL.LU R211, [R1+0x360] ;  /* 0x0003600001d37983 */ /* 0x0005620000300800 */
        /* <DEDUP_REMOVED lines=15> */
[----:B------:R2:W5:Y:S04]  /*13370*/  LDL.LU R210, [R1+0x35c] ;  /* 0x00035c0001d27983 */ /* 0x0005680000300800 */
[----:B------:R2:W5:Y:S04]  /*13380*/  LDL.LU R209, [R1+0x358] ;  /* 0x0003580001d17983 */ /* 0x0005680000300800 */
[----:B------:R2:W5:Y:S04]  /*13390*/  LDL.LU R208, [R1+0x354] ;  /* 0x0003540001d07983 */ /* 0x0005680000300800 */
[----:B------:R2:W-:Y:S04]  /*133a0*/  STG.E.U16 desc[UR22][R6.64+0xe0], R207 ;  /* 0x0000e0cf06007986 */ /* 0x0005e8000c101516 */
[----:B------:R2:W-:Y:S04]  /*133b0*/  STG.E.U16 desc[UR22][R6.64+0xe2], R199 ;  /* 0x0000e2c706007986 */ /* 0x0005e8000c101516 */
[----:B------:R2:W5:Y:S01]  /*133c0*/  LDL.LU R176, [R1+0x350] ;  /* 0x0003500001b07983 */ /* 0x0005620000300800 */
[----:B-1----:R-:W-:-:S03]  /*133d0*/  IMAD.WIDE R8, R0, -0x70, R6 ;  /* 0xffffff9000087825 */ /* 0x002fc600078e0206 */
[----:B------:R2:W-:Y:S04]  /*133e0*/  STG.E.U16 desc[UR22][R4.64+0xe0], R198 ;  /* 0x0000e0c604007986 */ /* 0x0005e8000c101516 */
[----:B------:R2:W-:Y:S01]  /*133f0*/  STG.E.U16 desc[UR22][R4.64+0xe2], R196 ;  /* 0x0000e2c404007986 */ /* 0x0005e2000c101516 */
[----:B------:R-:W-:-:S03]  /*13400*/  IMAD.WIDE R12, R0, 0x70, R8 ;  /* 0x00000070000c7825 */ /* 0x000fc600078e0208 */
[----:B------:R2:W5:Y:S04]  /*13410*/  LDL.LU R172, [R1+0x34c] ;  /* 0x00034c0001ac7983 */ /* 0x0005680000300800 */
[----:B------:R2:W-:Y:S04]  /*13420*/  STG.E.U16 desc[UR22][R2.64+0xf0], R126 ;  /* 0x0000f07e02007986 */ /* 0x0005e8000c101516 */
[----:B------:R2:W-:Y:S01]  /*13430*/  STG.E.U16 desc[UR22][R2.64+0xf2], R125 ;  /* 0x0000f27d02007986 */ /* 0x0005e2000c101516 */
[C---:B----4-:R-:W-:Y:S03]  /*13440*/  HMMA.16816.F32.BF16 R148, R136.reuse, R160, R148 ;  /* 0x000000a08894723c */ /* 0x050fe60000041894 */
[----:B------:R2:W5:Y:S04]  /*13450*/  LDL.LU R35, [R1+0x348] ;  /* 0x0003480001237983 */ /* 0x0005680000300800 */
[----:B------:R2:W-:Y:S01]  /*13460*/  STG.E.U16 desc[UR22][R8.64+0xf0], R124 ;  /* 0x0000f07c08007986 */ /* 0x0005e2000c101516 */
[----:B------:R-:W-:Y:S03]  /*13470*/  HMMA.16816.F32.BF16 R144, R136, R162, R144 ;  /* 0x000000a28890723c */ /* 0x000fe60000041890 */
[----:B------:R2:W-:Y:S04]  /*13480*/  STG.E.U16 desc[UR22][R8.64+0xf2], R115 ;  /* 0x0000f27308007986 */ /* 0x0005e8000c101516 */
[----:B------:R2:W5:Y:S01]  /*13490*/  LDL.LU R34, [R1+0x344] ;  /* 0x0003440001227983 */ /* 0x0005620000300800 */
[----:B------:R-:W-:Y:S03]  /*134a0*/  HMMA.16816.F32.BF16 R164, R152, R160, R164 ;  /* 0x000000a098a4723c */ /* 0x000fe600000418a4 */
[----:B------:R2:W-:Y:S04]  /*134b0*/  STG.E.U16 desc[UR22][R12.64+0xf0], R197 ;  /* 0x0000f0c50c007986 */ /* 0x0005e8000c101516 */
[----:B------:R2:W5:Y:S01]  /*134c0*/  LDL.LU R32, [R1+0x340] ;  /* 0x0003400001207983 */ /* 0x0005620000300800 */
[----:B------:R-:W-:Y:S03]  /*134d0*/  HMMA.16816.F32.BF16 R140, R136, R16, R52 ;  /* 0x00000010888c723c */ /* 0x000fe60000041834 */
[----:B------:R2:W-:Y:S04]  /*134e0*/  STG.E.U16 desc[UR22][R12.64+0xf2], R195 ;  /* 0x0000f2c30c007986 */ /* 0x0005e8000c101516 */
[----:B------:R2:W-:Y:S01]  /*134f0*/  STL.64 [R1+0x58], R12 ;  /* 0x0000580c01007387 */ /* 0x0005e20000100a00 */
[C---:B------:R-:W-:Y:S03]  /*13500*/  HMMA.16816.F32.BF16 R160, R152.reuse, R162, R28 ;  /* 0x000000a298a0723c */ /* 0x040fe6000004181c */
[----:B------:R2:W-:Y:S04]  /*13510*/  STG.E.U16 desc[UR22][R4.64+0xf0], R194 ;  /* 0x0000f0c204007986 */ /* 0x0005e8000c101516 */
[----:B------:R2:W-:Y:S01]  /*13520*/  STG.E.U16 desc[UR22][R4.64+0xf2], R193 ;  /* 0x0000f2c104007986 */ /* 0x0005e2000c101516 */
[----:B------:R-:W-:Y:S08]  /*13530*/  HMMA.16816.F32.BF16 R156, R152, R16, R48 ;  /* 0x00000010989c723c */ /* 0x000ff00000041830 */
[-C--:B------:R-:W-:Y:S08]  /*13540*/  HMMA.16816.F32.BF16 R136, R136, R18.reuse, R44 ;  /* 0x000000128888723c */ /* 0x080ff0000004182c */
[----:B------:R-:W-:Y:S01]  /*13550*/  HMMA.16816.F32.BF16 R152, R152, R18, R40 ;  /* 0x000000129898723c */ /* 0x000fe20000041828 */
[----:B------:R-:W-:Y:S01]  /*13560*/  IADD3.X R228, PT, PT, R3, -0x1, RZ, P0, !PT ;  /* 0xffffffff03e47810 */ /* 0x000fe200007fe4ff */
[----:B------:R-:W-:-:S03]  /*13570*/  NOP ;  /* 0x0000000000007918 */ /* 0x000fc60000000000 */
[----:B------:R-:W-:-:S15]  /*13580*/  BRA.U !UP0, `(.L_x_1258) ;  /* 0x0000010d08547547 */ /* 0x000fde000b800000 */
[----:B------:R-:W3:Y:S01]  /*13590*/  LDL R239, [R1+0x328] ;  /* 0x0003280001ef7983 */ /* 0x000ee20000100800 */
[----:B------:R-:W1:Y:S03]  /*135a0*/  LDCU UR26, c[0x0][0x440] ;  /* 0x00008800ff1a77ac */ /* 0x000e660008000800 */
[----:B------:R-:W4:Y:S01]  /*135b0*/  LDL R238, [R1+0x324] ;  /* 0x0003240001ee7983 */ /* 0x000f220000100800 */
[----:B------:R-:W-:Y:S01]  /*135c0*/  UIADD3 UR5, UPT, UPT, UR29, -0x2, URZ ;  /* 0xfffffffe1d057890 */ /* 0x000fe2000fffe0ff */
[----:B--2---:R-:W-:Y:S01]  /*135d0*/  IMAD.U32 R6, RZ, RZ, UR8 ;  /* 0x00000008ff067e24 */ /* 0x004fe2000f8e00ff */
[----:B------:R-:W-:-:S04]  /*135e0*/  DEPBAR.LE SB0, 0x0 ;  /* 0x000080000000791a */ /* 0x000fc80000000000 */
[----:B------:R-:W2:Y:S01]  /*135f0*/  S2R R246, SR_TID.X ;  /* 0x0000000000f67919 */ /* 0x000ea20000002100 */
[----:B------:R-:W-:Y:S01]  /*13600*/  UIMAD.WIDE.U32 UR38, UR5, UR8, URZ ;  /* 0x00000008052672a5 */ /* 0x000fe2000f8e00ff */
[----:B------:R-:W-:Y:S02]  /*13610*/  IMAD.U32 R7, RZ, RZ, UR8 ;  /* 0x00000008ff077e24 */ /* 0x000fe4000f8e00ff */
[----:B------:R-:W-:Y:S01]  /*13620*/  IMAD.U32 R10, RZ, RZ, UR8 ;  /* 0x00000008ff0a7e24 */ /* 0x000fe2000f8e00ff */
[----:B------:R-:W-:Y:S01]  /*13630*/  UIMAD UR28, UR5, UR9, UR39 ;  /* 0x00000009051c72a4 */ /* 0x000fe2000f8e0227 */
[----:B------:R-:W-:Y:S01]  /*13640*/  IMAD.U32 R9, RZ, RZ, UR9 ;  /* 0x00000009ff097e24 */ /* 0x000fe2000f8e00ff */
[----:B------:R-:W-:Y:S01]  /*13650*/  STL [R1+0x374], R143 ;  /* 0x0003748f01007387 */ /* 0x000fe20000100800 */
[----:B------:R-:W-:Y:S01]  /*13660*/  IMAD.U32 R8, RZ, RZ, UR8 ;  /* 0x00000008ff087e24 */ /* 0x000fe2000f8e00ff */
[----:B------:R-:W-:Y:S01]  /*13670*/  USHF.L.U64.HI UR28, UR38, 0x7, UR28 ;  /* 0x00000007261c7899 */ /* 0x000fe2000801021c */
[----:B------:R-:W-:Y:S01]  /*13680*/  IMAD.U32 R5, RZ, RZ, UR9 ;  /* 0x00000009ff057e24 */ /* 0x000fe2000f8e00ff */
[----:B------:R-:W-:Y:S01]  /*13690*/  STL [R1+0x370], R142 ;  /* 0x0003708e01007387 */ /* 0x000fe20000100800 */
[----:B------:R-:W-:-:S03]  /*136a0*/  IMAD.U32 R14, RZ, RZ, UR9 ;  /* 0x00000009ff0e7e24 */ /* 0x000fc6000f8e00ff */
[----:B------:R-:W-:Y:S01]  /*136b0*/  IMAD.U32 R4, RZ, RZ, UR28 ;  /* 0x0000001cff047e24 */ /* 0x000fe2000f8e00ff */
[----:B------:R-:W-:Y:S04]  /*136c0*/  STL [R1+0x36c], R141 ;  /* 0x00036c8d01007387 */ /* 0x000fe80000100800 */
[----:B------:R-:W-:Y:S04]  /*136d0*/  STL [R1+0x368], R140 ;  /* 0x0003688c01007387 */ /* 0x000fe80000100800 */
[----:B------:R-:W-:Y:S04]  /*136e0*/  STL [R1+0x364], R139 ;  /* 0x0003648b01007387 */ /* 0x000fe80000100800 */
[----:B------:R-:W-:Y:S01]  /*136f0*/  STL [R1+0x360], R138 ;  /* 0x0003608a01007387 */ /* 0x000fe20000100800 */
[----:B--2---:R-:W-:-:S03]  /*13700*/  IMAD.SHL.U32 R246, R246, 0x8, RZ ;  /* 0x00000008f6f67824 */ /* 0x004fc600078e00ff */
[----:B------:R-:W-:Y:S02]  /*13710*/  STL [R1+0x35c], R137 ;  /* 0x00035c8901007387 */ /* 0x000fe40000100800 */
[----:B------:R-:W-:Y:S02]  /*13720*/  LOP3.LUT R246, R246, 0x18, RZ, 0xc0, !PT ;  /* 0x00000018f6f67812 */ /* 0x000fe400078ec0ff */
[----:B------:R-:W-:Y:S01]  /*13730*/  STL [R1+0x358], R136 ;  /* 0x0003588801007387 */ /* 0x000fe20000100800 */
[----:B------:R-:W-:Y:S01]  /*13740*/  BAR.SYNC.DEFER_BLOCKING 0x0 ;  /* 0x0000000000007b1d */ /* 0x000fe20000010000 */
[----:B-1----:R-:W-:Y:S01]  /*13750*/  ISETP.GE.AND P6, PT, R246, UR26, PT ;  /* 0x0000001af6007c0c */ /* 0x002fe2000bfc6270 */
[----:B------:R-:W-:-:S06]  /*13760*/  USHF.L.U32 UR26, UR38, 0x7, URZ ;  /* 0x00000007261a7899 */ /* 0x000fcc00080006ff */
[----:B------:R-:W-:Y:S01]  /*13770*/  IMAD.U32 R0, RZ, RZ, UR26 ;  /* 0x0000001aff007e24 */ /* 0x000fe2000f8e00ff */
[----:B-----5:R-:W-:Y:S04]  /*13780*/  STL [R1+0x354], R39 ;  /* 0x0003542701007387 */ /* 0x020fe80000100800 */
[----:B------:R-:W-:Y:S01]  /*13790*/  STL [R1+0x350], R38 ;  /* 0x0003502601007387 */ /* 0x000fe20000100800 */
[----:B------:R-:W-:Y:S02]  /*137a0*/  @!P6 LEA R6, P1, R6, UR26, 0x5 ;  /* 0x0000001a0606ec11 */ /* 0x000fe4000f8228ff */
[----:B------:R-:W-:Y:S01]  /*137b0*/  @!P6 LEA R7, P0, R7, UR26, 0x6 ;  /* 0x0000001a0707ec11 */ /* 0x000fe2000f8030ff */
[----:B------:R-:W-:Y:S01]  /*137c0*/  STL [R1+0x34c], R37 ;  /* 0x00034c2501007387 */ /* 0x000fe20000100800 */
[----:B------:R-:W-:-:S02]  /*137d0*/  @!P6 LEA.HI.X R11, R10, UR28, R9, 0x5, P1 ;  /* 0x0000001c0a0bec11 */ /* 0x000fc400088f2c09 */
[----:B------:R-:W-:Y:S01]  /*137e0*/  @!P6 LEA.HI.X R9, R8, UR28, R5, 0x6, P0 ;  /* 0x0000001c0809ec11 */ /* 0x000fe200080f3405 */
[----:B------:R-:W-:Y:S01]  /*137f0*/  IMAD.U32 R5, RZ, RZ, UR28 ;  /* 0x0000001cff057e24 */ /* 0x000fe2000f8e00ff */
[----:B------:R-:W-:Y:S04]  /*13800*/  STL [R1+0x348], R36 ;  /* 0x0003482401007387 */ /* 0x000fe80000100800 */
[----:B------:R-:W-:Y:S04]  /*13810*/  STL [R1+0x344], R3 ;  /* 0x0003440301007387 */ /* 0x000fe80000100800 */
[----:B------:R-:W-:Y:S01]  /*13820*/  STL [R1+0x340], R2 ;  /* 0x0003400201007387 */ /* 0x000fe20000100800 */
[----:B---3--:R-:W-:-:S02]  /*13830*/  @!P6 LEA R12, P2, R0, R239, 0x1 ;  /* 0x000000ef000ce211 */ /* 0x008fc400078408ff */
[-C--:B------:R-:W-:Y:S02]  /*13840*/  @!P6 LEA R10, P1, R6, R239.reuse, 0x1 ;  /* 0x000000ef060ae211 */ /* 0x080fe400078208ff */
[-C--:B----4-:R-:W-:Y:S01]  /*13850*/  @!P6 LEA.HI.X R13, R0, R238.reuse, R4, 0x1, P2 ;  /* 0x000000ee000de211 */ /* 0x090fe200010f0c04 */
[----:B------:R-:W-:Y:S01]  /*13860*/  IMAD.U32 R4, RZ, RZ, UR26 ;  /* 0x0000001aff047e24 */ /* 0x000fe2000f8e00ff */
[C---:B------:R-:W-:Y:S01]  /*13870*/  @!P6 LEA R8, P0, R7.reuse, R239, 0x1 ;  /* 0x000000ef0708e211 */ /* 0x040fe200078008ff */
[----:B------:R-:W-:Y:S01]  /*13880*/  IMAD.U32 R0, RZ, RZ, UR8 ;  /* 0x00000008ff007e24 */ /* 0x000fe2000f8e00ff */
[-C--:B------:R-:W-:Y:S02]  /*13890*/  @!P6 LEA.HI.X R11, R6, R238.reuse, R11, 0x1, P1 ;  /* 0x000000ee060be211 */ /* 0x080fe400008f0c0b */
[----:B------:R-:W-:Y:S01]  /*138a0*/  @!P6 LEA.HI.X R9, R7, R238, R9, 0x1, P0 ;  /* 0x000000ee0709e211 */ /* 0x000fe200000f0c09 */
[----:B------:R-:W-:-:S04]  /*138b0*/  @!P6 IMAD.WIDE.U32 R4, R0, 0x60, R4 ;  /* 0x000000600004e825 */ /* 0x000fc800078e0004 */
[----:B------:R-:W-:Y:S01]  /*138c0*/  @!P6 IMAD R0, R14, 0x60, RZ ;  /* 0x000000600e00e824 */ /* 0x000fe200078e02ff */
[----:B------:R-:W-:Y:S02]  /*138d0*/  @!P6 LEA R6, P0, R4, R239, 0x1 ;  /* 0x000000ef0406e211 */ /* 0x000fe400078008ff */
[----:B------:R-:W2:Y:S01]  /*138e0*/  LDL.LU R239, [R1+0x180] ;  /* 0x0001800001ef7983 */ /* 0x000ea20000300800 */
[----:B------:R-:W-:-:S03]  /*138f0*/  @!P6 IMAD.IADD R0, R0, 0x1, R5 ;  /* 0x000000010000e824 */ /* 0x000fc600078e0205 */
[----:B------:R-:W-:Y:S02]  /*13900*/  @P6 STS.128 [R247+0x4000], RZ ;  /* 0x004000fff7006388 */ /* 0x000fe40000000c00 */
[----:B------:R-:W-:Y:S02]  /*13910*/  @!P6 LEA.HI.X R7, R4, R238, R0, 0x1, P0 ;  /* 0x000000ee0407e211 */ /* 0x000fe400000f0c00 */
        /* <DEDUP_REMOVED lines=19> */
[----:B-1----:R-:W-:Y:S04]  /*13a50*/  LDSM.16.M88.4 R12, [R213] ;  /* 0x00000000d50c783b */ /* 0x002fe80000000200 */
[----:B------:R-:W-:Y:S04]  /*13a60*/  LDSM.16.M88.4 R76, [R172+0x2400] ;  /* 0x00240000ac4c783b */ /* 0x000fe80000000200 */
[----:B------:R-:W-:Y:S04]  /*13a70*/  LDSM.16.M88.4 R56, [R172+0x3800] ;  /* 0x00380000ac38783b */ /* 0x000fe80000000200 */
[----:B------:R-:W-:Y:S04]  /*13a80*/  LDSM.16.M88.4 R28, [R176+0x2400] ;  /* 0x00240000b01c783b */ /* 0x000fe80000000200 */
[----:B---3--:R-:W-:Y:S04]  /*13a90*/  LDSM.16.M88.4 R8, [R213+0x1000] ;  /* 0x00100000d508783b */ /* 0x008fe80000000200 */
[----:B------:R-:W-:Y:S04]  /*13aa0*/  LDSM.16.M88.4 R52, [R172+0x3c00] ;  /* 0x003c0000ac34783b */ /* 0x000fe80000000200 */
[----:B----4-:R-:W1:Y:S04]  /*13ab0*/  LDSM.16.M88.4 R4, [R172+0x2000] ;  /* 0x00200000ac04783b */ /* 0x010e680000000200 */
[----:B------:R-:W-:Y:S04]  /*13ac0*/  LDSM.16.M88.4 R84, [R176+0x3800] ;  /* 0x00380000b054783b */ /* 0x000fe80000000200 */
[----:B------:R-:W-:Y:S04]  /*13ad0*/  LDSM.16.M88.4 R40, [R176+0x2000] ;  /* 0x00200000b028783b */ /* 0x000fe80000000200 */
[----:B------:R-:W-:Y:S04]  /*13ae0*/  LDSM.16.M88.4 R44, [R176+0x3c00] ;  /* 0x003c0000b02c783b */ /* 0x000fe80000000200 */
[----:B------:R-:W3:Y:S04]  /*13af0*/  LDSM.16.M88.4 R72, [R172+0x2800] ;  /* 0x00280000ac48783b */ /* 0x000ee80000000200 */
[----:B------:R-:W4:Y:S04]  /*13b00*/  LDSM.16.M88.4 R68, [R172+0x2c00] ;  /* 0x002c0000ac44783b */ /* 0x000f280000000200 */
[----:B------:R-:W-:Y:S04]  /*13b10*/  LDSM.16.M88.4 R64, [R172+0x3000] ;  /* 0x00300000ac40783b */ /* 0x000fe80000000200 */
[----:B------:R-:W-:Y:S04]  /*13b20*/  LDSM.16.M88.4 R60, [R172+0x3400] ;  /* 0x00340000ac3c783b */ /* 0x000fe80000000200 */
[----:B------:R-:W-:Y:S04]  /*13b30*/  LDSM.16.M88.4 R24, [R176+0x2800] ;  /* 0x00280000b018783b */ /* 0x000fe80000000200 */
[----:B------:R-:W-:Y:S01]  /*13b40*/  LDSM.16.M88.4 R20, [R176+0x2c00] ;  /* 0x002c0000b014783b */ /* 0x000fe20000000200 */
[-C--:B-1----:R-:W-:Y:S03]  /*13b50*/  HMMA.16816.F32.BF16 R232, R12, R4.reuse, RZ ;  /* 0x000000040ce8723c */ /* 0x082fe600000418ff */
[----:B------:R-:W-:Y:S04]  /*13b60*/  LDSM.16.M88.4 R48, [R176+0x3000] ;  /* 0x00300000b030783b */ /* 0x000fe80000000200 */
[----:B------:R1:W-:Y:S01]  /*13b70*/  LDSM.16.M88.4 R80, [R176+0x3400] ;  /* 0x00340000b050783b */ /* 0x0003e20000000200 */
[C---:B------:R-:W-:Y:S03]  /*13b80*/  HMMA.16816.F32.BF16 R228, R8.reuse, R4, RZ ;  /* 0x0000000408e4723c */ /* 0x040fe600000418ff */
[----:B------:R-:W0:Y:S05]  /*13b90*/  LDGDEPBAR ;  /* 0x00000000000079af */ /* 0x000e2a0000000000 */
[-C--:B------:R-:W-:Y:S08]  /*13ba0*/  HMMA.16816.F32.BF16 R224, R8, R6.reuse, RZ ;  /* 0x0000000608e0723c */ /* 0x080ff000000418ff */
[----:B------:R-:W-:Y:S08]  /*13bb0*/  HMMA.16816.F32.BF16 R204, R12, R6, RZ ;  /* 0x000000060ccc723c */ /* 0x000ff000000418ff */
[C---:B------:R-:W-:Y:S08]  /*13bc0*/  HMMA.16816.F32.BF16 R200, R8.reuse, R76, RZ ;  /* 0x0000004c08c8723c */ /* 0x040ff000000418ff */
[C---:B------:R-:W-:Y:S08]  /*13bd0*/  HMMA.16816.F32.BF16 R124, R8.reuse, R56, RZ ;  /* 0x00000038087c723c */ /* 0x040ff000000418ff */
[C---:B------:R-:W-:Y:S08]  /*13be0*/  HMMA.16816.F32.BF16 R116, R8.reuse, R52, RZ ;  /* 0x000000340874723c */ /* 0x040ff000000418ff */
[----:B------:R-:W-:Y:S08]  /*13bf0*/  HMMA.16816.F32.BF16 R196, R8, R78, RZ ;  /* 0x0000004e08c4723c */ /* 0x000ff000000418ff */
[C---:B------:R-:W-:Y:S08]  /*13c00*/  HMMA.16816.F32.BF16 R108, R12.reuse, R76, RZ ;  /* 0x0000004c0c6c723c */ /* 0x040ff000000418ff */
[----:B------:R-:W-:Y:S08]  /*13c10*/  HMMA.16816.F32.BF16 R104, R12, R78, RZ ;  /* 0x0000004e0c68723c */ /* 0x000ff000000418ff */
[C---:B---3--:R-:W-:Y:S08]  /*13c20*/  HMMA.16816.F32.BF16 R192, R8.reuse, R72, RZ ;  /* 0x0000004808c0723c */ /* 0x048ff000000418ff */
[C---:B----4-:R-:W-:Y:S08]  /*13c30*/  HMMA.16816.F32.BF16 R180, R8.reuse, R68, RZ ;  /* 0x0000004408b4723c */ /* 0x050ff000000418ff */
[C---:B------:R-:W-:Y:S08]  /*13c40*/  HMMA.16816.F32.BF16 R184, R8.reuse, R74, RZ ;  /* 0x0000004a08b8723c */ /* 0x040ff000000418ff */
[----:B-1----:R-:W-:Y:S08]  /*13c50*/  HMMA.16816.F32.BF16 R176, R8, R70, RZ ;  /* 0x0000004608b0723c */ /* 0x002ff000000418ff */
[C---:B------:R-:W-:Y:S08]  /*13c60*/  HMMA.16816.F32.BF16 R100, R12.reuse, R72, RZ ;  /* 0x000000480c64723c */ /* 0x040ff000000418ff */
[C---:B------:R-:W-:Y:S01]  /*13c70*/  HMMA.16816.F32.BF16 R96, R12.reuse, R74, RZ ;  /* 0x0000004a0c60723c */ /* 0x040fe200000418ff */
[----:B--2---:R-:W1:Y:S07]  /*13c80*/  LDSM.16.M88.4 R4, [R239+0x1000] ;  /* 0x00100000ef04783b */ /* 0x004e6e0000000200 */
[----:B------:R-:W-:Y:S01]  /*13c90*/  HMMA.16816.F32.BF16 R92, R12, R68, RZ ;  /* 0x000000440c5c723c */ /* 0x000fe200000418ff */
[----:B------:R-:W2:Y:S01]  /*13ca0*/  LDSM.16.M88.4 R16, [R239] ;  /* 0x00000000ef10783b */ /* 0x000ea20000000200 */
[----:B------:R-:W-:-:S06]  /*13cb0*/  DEPBAR.LE SB0, 0x0 ;  /* 0x000080000000791a */ /* 0x000fcc0000000000 */
[C---:B-1----:R-:W-:Y:S08]  /*13cc0*/  HMMA.16816.F32.BF16 R36, R4.reuse, R28, R200 ;  /* 0x0000001c0424723c */ /* 0x042ff000000418c8 */
[C---:B------:R-:W-:Y:S08]  /*13cd0*/  HMMA.16816.F32.BF16 R124, R4.reuse, R84, R124 ;  /* 0x00000054047c723c */ /* 0x040ff0000004187c */
[----:B------:R-:W-:Y:S03]  /*13ce0*/  HMMA.16816.F32.BF16 R240, R4, R40, R228 ;  /* 0x0000002804f0723c */ /* 0x000fe600000418e4 */
[----:B------:R-:W-:-:S08]  /*13cf0*/  IMAD.MOV.U32 R231, RZ, RZ, R38 ;  /* 0x000000ffffe77224 */ /* 0x000fd000078e0026 */
[----:B------:R-:W-:Y:S02]  /*13d00*/  IMAD.MOV.U32 R189, RZ, RZ, R126 ;  /* 0x000000ffffbd7224 */ /* 0x000fe400078e007e */
[----:B------:R-:W-:Y:S02]  /*13d10*/  IMAD.MOV.U32 R38, RZ, RZ, R125 ;  /* 0x000000ffff267224 */ /* 0x000fe400078e007d */
[----:B------:R-:W-:Y:S02]  /*13d20*/  IMAD.MOV.U32 R3, RZ, RZ, R124 ;  /* 0x000000ffff037224 */ /* 0x000fe400078e007c */
[----:B------:R-:W-:Y:S02]  /*13d30*/  IMAD.MOV.U32 R218, RZ, RZ, R127 ;  /* 0x000000ffffda7224 */ /* 0x000fe400078e007f */
[----:B------:R-:W-:Y:S08]  /*13d40*/  HMMA.16816.F32.BF16 R124, R4, R44, R116 ;  /* 0x0000002c047c723c */ /* 0x000ff00000041874 */
[----:B------:R-:W-:Y:S08]  /*13d50*/  HMMA.16816.F32.BF16 R76, R12, R70, RZ ;  /* 0x000000460c4c723c */ /* 0x000ff000000418ff */
[----:B------:R-:W-:Y:S03]  /*13d60*/  HMMA.16816.F32.BF16 R172, R8, R64, RZ ;  /* 0x0000004008ac723c */ /* 0x000fe600000418ff */
[----:B------:R-:W-:-:S05]  /*13d70*/  IMAD.MOV.U32 R118, RZ, RZ, R124 ;  /* 0x000000ffff767224 */ /* 0x000fca00078e007c */
[----:B------:R-:W-:Y:S01]  /*13d80*/  HMMA.16816.F32.BF16 R168, R8, R66, RZ ;  /* 0x0000004208a8723c */ /* 0x000fe200000418ff */
[----:B------:R-:W-:Y:S02]  /*13d90*/  IMAD.MOV.U32 R117, RZ, RZ, R127 ;  /* 0x000000ffff757224 */ /* 0x000fe400078e007f */
[----:B------:R-:W-:-:S05]  /*13da0*/  IMAD.MOV.U32 R230, RZ, RZ, R126 ;  /* 0x000000ffffe67224 */ /* 0x000fca00078e007e */
        /* <DEDUP_REMOVED lines=11> */
[----:B------:R-:W-:Y:S01]  /*13e60*/  HMMA.16816.F32.BF16 R12, R12, R54, RZ ;  /* 0x000000360c0c723c */ /* 0x000fe200000418ff */
[----:B------:R-:W-:-:S07]  /*13e70*/  IMAD.MOV.U32 R55, RZ, RZ, R125 ;  /* 0x000000ffff377224 */ /* 0x000fce00078e007d */
        /* <DEDUP_REMOVED lines=13> */
[C---:B------:R-:W-:Y:S08]  /*13f50*/  HMMA.16816.F32.BF16 R136, R4.reuse, R24, R192 ;  /* 0x000000180488723c */ /* 0x040ff000000418c0 */
[----:B------:R-:W-:Y:S03]  /*13f60*/  HMMA.16816.F32.BF16 R172, R4, R48, R172 ;  /* 0x0000003004ac723c */ /* 0x000fe600000418ac */
        /* <DEDUP_REMOVED lines=22> */
[----:B------:R-:W-:Y:S08]  /*140d0*/  HMMA.16816.F32.BF16 R4, R4, R46, R112 ;  /* 0x0000002e0404723c */ /* 0x000ff00000041870 */
[----:B--2---:R-:W-:Y:S01]  /*140e0*/  HMMA.16816.F32.BF16 R232, R16, R40, R232 ;  /* 0x0000002810e8723c */ /* 0x004fe200000418e8 */
[----:B------:R-:W-:-:S02]  /*140f0*/  IMAD.MOV.U32 R40, RZ, RZ, R0 ;  /* 0x000000ffff287224 */ /* 0x000fc400078e0000 */
[----:B------:R-:W-:Y:S02]  /*14100*/  IMAD.U32 R0, RZ, RZ, UR29 ;  /* 0x0000001dff007e24 */ /* 0x000fe4000f8e00ff */
[----:B------:R-:W-:Y:S02]  /*14110*/  IMAD.MOV.U32 R171, RZ, RZ, R53 ;  /* 0x000000ffffab7224 */ /* 0x000fe400078e0035 */
[----:B------:R-:W-:-:S04]  /*14120*/  IMAD R0, R0, 0x80, R188 ;  /* 0x0000008000007824 */ /* 0x000fc800078e02bc */
[----:B------:R-:W-:Y:S02]  /*14130*/  IMAD.MOV.U32 R53, RZ, RZ, R4 ;  /* 0x000000ffff357224 */ /* 0x000fe400078e0004 */
[----:B------:R-:W-:Y:S01]  /*14140*/  VIADD R4, R0, UR20 ;  /* 0x0000001400047c36 */ /* 0x000fe20008000000 */
[----:B------:R-:W-:Y:S01]  /*14150*/  HMMA.16816.F32.BF16 R196, R16, R84, R60 ;  /* 0x0000005410c4723c */ /* 0x000fe2000004183c */
[----:B------:R-:W-:Y:S02]  /*14160*/  IMAD.MOV.U32 R244, RZ, RZ, R39 ;  /* 0x000000fffff47224 */ /* 0x000fe400078e0027 */
[C---:B------:R-:W-:Y:S02]  /*14170*/  VIADD R168, R4.reuse, 0xffffff79 ;  /* 0xffffff7904a87836 */ /* 0x040fe40000000000 */
[----:B------:R-:W-:Y:S02]  /*14180*/  VIADD R62, R4, 0xffffff01 ;  /* 0xffffff01043e7836 */ /* 0x000fe40000000000 */
[----:B------:R-:W-:-:S02]  /*14190*/  IMAD.MOV.U32 R239, RZ, RZ, R136 ;  /* 0x000000ffffef7224 */ /* 0x000fc400078e0088 */
[----:B------:R-:W-:Y:S02]  /*141a0*/  IMAD.MOV.U32 R132, RZ, RZ, R174 ;  /* 0x000000ffff847224 */ /* 0x000fe400078e00ae */
[----:B------:R-:W-:Y:S02]  /*141b0*/  IMAD.MOV.U32 R39, RZ, RZ, R137 ;  /* 0x000000ffff277224 */ /* 0x000fe400078e0089 */
[----:B------:R-:W-:Y:S02]  /*141c0*/  IMAD.MOV.U32 R136, RZ, RZ, R183 ;  /* 0x000000ffff887224 */ /* 0x000fe400078e00b7 */
[----:B------:R-:W-:Y:S02]  /*141d0*/  IMAD.MOV.U32 R170, RZ, RZ, R52 ;  /* 0x000000ffffaa7224 */ /* 0x000fe400078e0034 */
[----:B------:R-:W-:Y:S02]  /*141e0*/  IMAD.MOV.U32 R249, RZ, RZ, R5 ;  /* 0x000000fffff97224 */ /* 0x000fe400078e0005 */
[----:B------:R-:W-:-:S02]  /*141f0*/  IMAD.MOV.U32 R52, RZ, RZ, R7 ;  /* 0x000000ffff347224 */ /* 0x000fc400078e0007 */
[----:B------:R-:W-:Y:S02]  /*14200*/  VIADD R61, R4, 0xffffff00 ;  /* 0xffffff00043d7836 */ /* 0x000fe40000000000 */
[----:B------:R-:W-:Y:S02]  /*14210*/  IMAD.IADD R5, R35, 0x1, -R168 ;  /* 0x0000000123057824 */ /* 0x000fe400078e0aa8 */
[----:B------:R-:W-:Y:S02]  /*14220*/  IMAD.MOV.U32 R134, RZ, RZ, R172 ;  /* 0x000000ffff867224 */ /* 0x000fe400078e00ac */
[----:B------:R-:W-:Y:S02]  /*14230*/  IMAD.IADD R7, R221, 0x1, -R62 ;  /* 0x00000001dd077824 */ /* 0x000fe400078e0a3e */
[----:B------:R-:W-:Y:S02]  /*14240*/  IMAD.MOV.U32 R133, RZ, RZ, R175 ;  /* 0x000000ffff857224 */ /* 0x000fe400078e00af */
[----:B------:R-:W-:-:S02]  /*14250*/  IMAD.MOV.U32 R172, RZ, RZ, R173 ;  /* 0x000000ffffac7224 */ /* 0x000fc400078e00ad */
[----:B------:R-:W-:Y:S02]  /*14260*/  IMAD.MOV.U32 R119, RZ, RZ, R132 ;  /* 0x000000ffff777224 */ /* 0x000fe400078e0084 */
[----:B------:R-:W-:Y:S02]  /*14270*/  IMAD.MOV.U32 R33, RZ, RZ, R181 ;  /* 0x000000ffff217224 */ /* 0x000fe400078e00b5 */
[----:B------:R-:W-:Y:S02]  /*14280*/  IMAD.MOV.U32 R143, RZ, RZ, R180 ;  /* 0x000000ffff8f7224 */ /* 0x000fe400078e00b4 */
[----:B------:R-:W-:Y:S02]  /*14290*/  IMAD.MOV.U32 R217, RZ, RZ, R182 ;  /* 0x000000ffffd97224 */ /* 0x000fe400078e00b6 */
[----:B------:R-:W-:Y:S01]  /*142a0*/  IMAD.MOV.U32 R173, RZ, RZ, R136 ;  /* 0x000000ffffad7224 */ /* 0x000fe200078e0088 */
[----:B------:R-:W-:Y:S01]  /*142b0*/  HMMA.16816.F32.BF16 R180, R16, R20, R92 ;  /* 0x0000001410b4723c */ /* 0x000fe2000004185c */
[----:B------:R-:W-:-:S02]  /*142c0*/  IMAD.MOV.U32 R175, RZ, RZ, R39 ;  /* 0x000000ffffaf7224 */ /* 0x000fc400078e0027 */
[----:B------:R-:W-:Y:S02]  /*142d0*/  IMAD.MOV.U32 R174, RZ, RZ, R2 ;  /* 0x000000ffffae7224 */ /* 0x000fe400078e0002 */
[----:B------:R-:W-:Y:S01]  /*142e0*/  IMAD.MOV.U32 R229, RZ, RZ, R6 ;  /* 0x000000ffffe57224 */ /* 0x000fe200078e0006 */
[----:B------:R-:W-:Y:S01]  /*142f0*/  IABS R5, R5 ;  /* 0x0000000500057213 */ /* 0x000fe20000000000 */
[----:B------:R-:W-:Y:S01]  /*14300*/  IMAD.MOV.U32 R137, RZ, RZ, R125 ;  /* 0x000000ffff897224 */ /* 0x000fe200078e007d */
[----:B------:R-:W-:Y:S01]  /*14310*/  HMMA.16816.F32.BF16 R92, R16, R42, R204 ;  /* 0x0000002a105c723c */ /* 0x000fe200000418cc */
[----:B------:R-:W-:Y:S02]  /*14320*/  IMAD.MOV.U32 R136, RZ, RZ, R127 ;  /* 0x000000ffff887224 */ /* 0x000fe400078e007f */
[----:B------:R-:W-:Y:S02]  /*14330*/  IMAD.MOV.U32 R39, RZ, RZ, R124 ;  /* 0x000000ffff277224 */ /* 0x000fe400078e007c */
[----:B------:R-:W-:-:S02]  /*14340*/  IMAD.MOV.U32 R2, RZ, RZ, R126 ;  /* 0x000000ffff027224 */ /* 0x000fc400078e007e */
[----:B------:R-:W-:Y:S01]  /*14350*/  IMAD.IADD R6, R221, 0x1, -R61 ;  /* 0x00000001dd067824 */ /* 0x000fe200078e0a3d */
[C---:B------:R-:W-:Y:S01]  /*14360*/  HMMA.16816.F32.BF16 R124, R16.reuse, R28, R108 ;  /* 0x0000001c107c723c */ /* 0x040fe2000004186c */
[----:B------:R-:W-:Y:S01]  /*14370*/  IMAD.MOV.U32 R207, RZ, RZ, R119 ;  /* 0x000000ffffcf7224 */ /* 0x000fe200078e0077 */
[----:B------:R-:W-:Y:S01]  /*14380*/  IABS R7, R7 ;  /* 0x0000000700077213 */ /* 0x000fe20000000000 */
[----:B------:R-:W-:Y:S02]  /*14390*/  IMAD.MOV.U32 R111, RZ, RZ, R118 ;  /* 0x000000ffff6f7224 */ /* 0x000fe400078e0076 */
[----:B------:R-:W-:Y:S02]  /*143a0*/  IMAD.MOV.U32 R108, RZ, RZ, R117 ;  /* 0x000000ffff6c7224 */ /* 0x000fe400078e0075 */
[----:B------:R-:W-:Y:S02]  /*143b0*/  IMAD.MOV.U32 R41, RZ, RZ, R116 ;  /* 0x000000ffff297224 */ /* 0x000fe400078e0074 */
[----:B------:R-:W-:Y:S01]  /*143c0*/  HMMA.16816.F32.BF16 R116, R16, R46, R12 ;  /* 0x0000002e1074723c */ /* 0x000fe2000004180c */
[----:B------:R-:W-:Y:S01]  /*143d0*/  IABS R6, R6 ;  /* 0x0000000600067213 */ /* 0x000fe20000000000 */
[----:B------:R-:W-:-:S02]  /*143e0*/  IMAD.MOV.U32 R178, RZ, RZ, R134 ;  /* 0x000000ffffb27224 */ /* 0x000fc400078e0086 */
[----:B------:R-:W-:-:S04]  /*143f0*/  IMAD.MOV.U32 R179, RZ, RZ, R133 ;  /* 0x000000ffffb37224 */ /* 0x000fc800078e0085 */
[----:B------:R-:W-:Y:S01]  /*14400*/  HMMA.16816.F32.BF16 R200, R16, R44, R8 ;  /* 0x0000002c10c8723c */ /* 0x000fe20000041808 */
[----:B------:R-:W-:Y:S02]  /*14410*/  IMAD.MOV.U32 R8, RZ, RZ, R5 ;  /* 0x000000ffff087224 */ /* 0x000fe400078e0005 */
[----:B------:R-:W-:Y:S01]  /*14420*/  IMAD.MOV.U32 R5, RZ, RZ, R7 ;  /* 0x000000ffff057224 */ /* 0x000fe200078e0007 */
[----:B------:R-:W-:Y:S01]  /*14430*/  I2FP.F32.S32 R6, R6 ;  /* 0x0000000600067245 */ /* 0x000fe20000201400 */
[----:B------:R-:W-:Y:S02]  /*14440*/  IMAD.MOV.U32 R28, RZ, RZ, R172 ;  /* 0x000000ffff1c7224 */ /* 0x000fe400078e00ac */
[----:B------:R-:W-:Y:S01]  /*14450*/  IMAD.MOV.U32 R250, RZ, RZ, R122 ;  /* 0x000000fffffa7224 */ /* 0x000fe200078e007a */
[----:B------:R-:W-:Y:S01]  /*14460*/  I2FP.F32.S32 R5, R5 ;  /* 0x0000000500057245 */ /* 0x000fe20000201400 */
[----:B------:R-:W-:Y:S02]  /*14470*/  IMAD.MOV.U32 R248, RZ, RZ, R120 ;  /* 0x000000fffff87224 */ /* 0x000fe400078e0078 */
[----:B------:R-:W-:-:S02]  /*14480*/  IMAD.MOV.U32 R219, RZ, RZ, R123 ;  /* 0x000000ffffdb7224 */ /* 0x000fc400078e007b */
[----:B------:R-:W-:Y:S02]  /*14490*/  IMAD.MOV.U32 R212, RZ, RZ, R121 ;  /* 0x000000ffffd47224 */ /* 0x000fe400078e0079 */
[----:B------:R-:W-:Y:S01]  /*144a0*/  IMAD.MOV.U32 R204, RZ, RZ, R178 ;  /* 0x000000ffffcc7224 */ /* 0x000fe200078e00b2 */
[C---:B------:R-:W-:Y:S01]  /*144b0*/  HMMA.16816.F32.BF16 R120, R16.reuse, R22, R76 ;  /* 0x000000161078723c */ /* 0x040fe2000004184c */
[----:B------:R-:W-:Y:S02]  /*144c0*/  IMAD.MOV.U32 R205, RZ, RZ, R179 ;  /* 0x000000ffffcd7224 */ /* 0x000fe400078e00b3 */
[----:B------:R-:W-:Y:S02]  /*144d0*/  IMAD.MOV.U32 R109, RZ, RZ, R174 ;  /* 0x000000ffff6d7224 */ /* 0x000fe400078e00ae */
[----:B------:R-:W-:Y:S01]  /*144e0*/  FFMA.FTZ R110, R6, -UR7, R232 ;  /* 0x80000007066e7c23 */ /* 0x000fe200080100e8 */
[----:B------:R-:W-:Y:S02]  /*144f0*/  IMAD.MOV.U32 R206, RZ, RZ, R173 ;  /* 0x000000ffffce7224 */ /* 0x000fe400078e00ad */
[----:B------:R-:W-:Y:S01]  /*14500*/  IMAD.MOV.U32 R29, RZ, RZ, R175 ;  /* 0x000000ffff1d7224 */ /* 0x000fe200078e00af */
[----:B------:R-:W-:Y:S01]  /*14510*/  HMMA.16816.F32.BF16 R176, R16, R86, R56 ;  /* 0x0000005610b0723c */ /* 0x000fe20000041838 */
[----:B------:R-:W-:-:S02]  /*14520*/  VIADD R59, R4, 0xffffff08 ;  /* 0xffffff08043b7836 */ /* 0x000fc40000000000 */
[C---:B------:R-:W-:Y:S02]  /*14530*/  VIADD R77, R4.reuse, 0xffffff09 ;  /* 0xffffff09044d7836 */ /* 0x040fe40000000000 */
[----:B------:R-:W-:Y:S02]  /*14540*/  IMAD.MOV.U32 R232, RZ, RZ, R28 ;  /* 0x000000ffffe87224 */ /* 0x000fe400078e001c */
[C---:B------:R-:W-:Y:S01]  /*14550*/  VIADD R79, R4.reuse, 0xffffff10 ;  /* 0xffffff10044f7836 */ /* 0x040fe20000000000 */
[----:B------:R-:W-:Y:S01]  /*14560*/  HMMA.16816.F32.BF16 R172, R16, R82, R88 ;  /* 0x0000005210ac723c */ /* 0x000fe20000041858 */
[----:B------:R-:W-:Y:S01]  /*14570*/  IMAD.MOV.U32 R28, RZ, RZ, R109 ;  /* 0x000000ffff1c7224 */ /* 0x000fe200078e006d */
[----:B------:R-:W-:Y:S01]  /*14580*/  I2FP.F32.S32 R7, R8 ;  /* 0x0000000800077245 */ /* 0x000fe20000201400 */
[C---:B------:R-:W-:Y:S02]  /*14590*/  VIADD R82, R4.reuse, 0xffffff11 ;  /* 0xffffff1104527836 */ /* 0x040fe40000000000 */
[----:B------:R-:W-:Y:S01]  /*145a0*/  FFMA.FTZ R109, R5, -UR7, R233 ;  /* 0x80000007056d7c23 */ /* 0x000fe200080100e9 */
[----:B------:R-:W-:-:S02]  /*145b0*/  VIADD R84, R4, 0xffffff18 ;  /* 0xffffff1804547836 */ /* 0x000fc40000000000 */
[C---:B------:R-:W-:Y:S02]  /*145c0*/  IMAD.IADD R6, R221.reuse, 0x1, -R59 ;  /* 0x00000001dd067824 */ /* 0x040fe400078e0a3b */
[C---:B------:R-:W-:Y:S02]  /*145d0*/  IMAD.IADD R5, R221.reuse, 0x1, -R77 ;  /* 0x00000001dd057824 */ /* 0x040fe400078e0a4d */
[C---:B------:R-:W-:Y:S02]  /*145e0*/  IMAD.IADD R8, R221.reuse, 0x1, -R79 ;  /* 0x00000001dd087824 */ /* 0x040fe400078e0a4f */
[C---:B------:R-:W-:Y:S01]  /*145f0*/  IMAD.IADD R9, R221.reuse, 0x1, -R82 ;  /* 0x00000001dd097824 */ /* 0x040fe200078e0a52 */
[----:B------:R-:W-:Y:S01]  /*14600*/  HMMA.16816.F32.BF16 R104, R16, R30, R104 ;  /* 0x0000001e1068723c */ /* 0x000fe20000041868 */
        /* <DEDUP_REMOVED lines=11> */
[C---:B------:R-:W-:Y:S02]  /*146c0*/  HMMA.16816.F32.BF16 R192, R16.reuse, R80, R64 ;  /* 0x0000005010c0723c */ /* 0x040fe40000041840 */
[----:B------:R-:W-:Y:S02]  /*146d0*/  I2FP.F32.S32 R6, R6 ;  /* 0x0000000600067245 */ /* 0x000fe40000201400 */
[----:B------:R-:W-:Y:S01]  /*146e0*/  I2FP.F32.S32 R5, R5 ;  /* 0x0000000500057245 */ /* 0x000fe20000201400 */
[C---:B------:R-:W-:Y:S01]  /*146f0*/  VIADD R78, R4.reuse, 0xffffff19 ;  /* 0xffffff19044e7836 */ /* 0x040fe20000000000 */
[----:B------:R-:W-:Y:S01]  /*14700*/  I2FP.F32.S32 R9, R9 ;  /* 0x0000000900097245 */ /* 0x000fe20000201400 */
[C---:B------:R-:W-:Y:S01]  /*14710*/  VIADD R80, R4.reuse, 0xffffff20 ;  /* 0xffffff2004507836 */ /* 0x040fe20000000000 */
[----:B------:R-:W-:Y:S01]  /*14720*/  HMMA.16816.F32.BF16 R128, R16, R50, R72 ;  /* 0x000000321080723c */ /* 0x000fe20000041848 */
[C---:B------:R-:W-:Y:S01]  /*14730*/  VIADD R83, R4.reuse, 0xffffff21 ;  /* 0xffffff2104537836 */ /* 0x040fe20000000000 */
[----:B------:R-:W-:Y:S01]  /*14740*/  I2FP.F32.S32 R10, R10 ;  /* 0x0000000a000a7245 */ /* 0x000fe20000201400 */
[----:B------:R-:W-:Y:S01]  /*14750*/  VIADD R86, R4, 0xffffff28 ;  /* 0xffffff2804567836 */ /* 0x000fe20000000000 */
[----:B------:R-:W-:Y:S01]  /*14760*/  I2FP.F32.S32 R7, R7 ;  /* 0x0000000700077245 */ /* 0x000fe20000201400 */
[----:B------:R-:W-:Y:S01]  /*14770*/  FFMA.FTZ R73, R6, -UR7, R125 ;  /* 0x8000000706497c23 */ /* 0x000fe2000801007d */
[----:B------:R-:W-:Y:S01]  /*14780*/  FFMA.FTZ R72, R5, -UR7, R104 ;  /* 0x8000000705487c23 */ /* 0x000fe20008010068 */
[----:B------:R-:W-:-:S02]  /*14790*/  VIADD R89, R4, 0xffffff29 ;  /* 0xffffff2904597836 */ /* 0x000fc40000000000 */
[----:B------:R-:W-:Y:S01]  /*147a0*/  FFMA.FTZ R75, R9, -UR7, R93 ;  /* 0x80000007094b7c23 */ /* 0x000fe2000801005d */
[C---:B------:R-:W-:Y:S02]  /*147b0*/  IMAD.IADD R6, R221.reuse, 0x1, -R78 ;  /* 0x00000001dd067824 */ /* 0x040fe400078e0a4e */
[C---:B------:R-:W-:Y:S02]  /*147c0*/  IMAD.IADD R5, R221.reuse, 0x1, -R80 ;  /* 0x00000001dd057824 */ /* 0x040fe400078e0a50 */
[C---:B------:R-:W-:Y:S02]  /*147d0*/  IMAD.IADD R8, R221.reuse, 0x1, -R83 ;  /* 0x00000001dd087824 */ /* 0x040fe400078e0a53 */
[C---:B------:R-:W-:Y:S01]  /*147e0*/  IMAD.IADD R9, R221.reuse, 0x1, -R86 ;  /* 0x00000001dd097824 */ /* 0x040fe200078e0a56 */
[----:B------:R-:W-:Y:S01]  /*147f0*/  HMMA.16816.F32.BF16 R112, R16, R26, R96 ;  /* 0x0000001a1070723c */ /* 0x000fe20000041860 */
[----:B------:R-:W-:Y:S02]  /*14800*/  IMAD.IADD R11, R221, 0x1, -R89 ;  /* 0x00000001dd0b7824 */ /* 0x000fe400078e0a59 */
[----:B------:R-:W-:Y:S01]  /*14810*/  FFMA.FTZ R76, R10, -UR7, R92 ;  /* 0x800000070a4c7c23 */ /* 0x000fe2000801005c */
[----:B------:R-:W-:Y:S01]  /*14820*/  FFMA.FTZ R74, R7, -UR7, R124 ;  /* 0x80000007074a7c23 */ /* 0x000fe2000801007c */
[----:B------:R-:W-:-:S02]  /*14830*/  IABS R10, R6 ;  /* 0x00000006000a7213 */ /* 0x000fc40000000000 */
[----:B------:R-:W-:Y:S01]  /*14840*/  IABS R7, R5 ;  /* 0x0000000500077213 */ /* 0x000fe20000000000 */
[----:B------:R-:W-:Y:S01]  /*14850*/  HMMA.16816.F32.BF16 R132, R16, R24, R100 ;  /* 0x000000181084723c */ /* 0x000fe20000041864 */
        /* <DEDUP_REMOVED lines=9> */
[----:B------:R-:W-:Y:S01]  /*148f0*/  I2FP.F32.S32 R5, R5 ;  /* 0x0000000500057245 */ /* 0x000fe20000201400 */
[C---:B------:R-:W-:Y:S02]  /*14900*/  VIADD R81, R4.reuse, 0xffffff30 ;  /* 0xffffff3004517836 */ /* 0x040fe40000000000 */
        /* <DEDUP_REMOVED lines=13> */
[C---:B------:R-:W-:Y:S02]  /*149e0*/  IMAD.IADD R9, R221.reuse, 0x1, -R91 ;  /* 0x00000001dd097824 */ /* 0x040fe400078e0a5b */
[----:B------:R-:W-:Y:S01]  /*149f0*/  FFMA.FTZ R71, R10, -UR7, R105 ;  /* 0x800000070a477c23 */ /* 0x000fe20008010069 */
[----:B------:R-:W-:-:S02]  /*14a00*/  IMAD.IADD R11, R221, 0x1, -R96 ;  /* 0x00000001dd0b7824 */ /* 0x000fc400078e0a60 */
[----:B------:R-:W-:Y:S01]  /*14a10*/  FFMA.FTZ R69, R7, -UR7, R133 ;  /* 0x8000000707457c23 */ /* 0x000fe20008010085 */
        /* <DEDUP_REMOVED lines=12> */
[----:B------:R-:W-:-:S02]  /*14ae0*/  VIADD R87, R4, 0xffffff41 ;  /* 0xffffff4104577836 */ /* 0x000fc40000000000 */
[C---:B------:R-:W-:Y:S02]  /*14af0*/  VIADD R90, R4.reuse, 0xffffff48 ;  /* 0xffffff48045a7836 */ /* 0x040fe40000000000 */
[C---:B------:R-:W-:Y:S01]  /*14b00*/  VIADD R93, R4.reuse, 0xffffff49 ;  /* 0xffffff49045d7836 */ /* 0x040fe20000000000 */
[----:B------:R-:W-:Y:S01]  /*14b10*/  I2FP.F32.S32 R10, R10 ;  /* 0x0000000a000a7245 */ /* 0x000fe20000201400 */
[----:B------:R-:W-:Y:S01]  /*14b20*/  VIADD R98, R4, 0xffffff50 ;  /* 0xffffff5004627836 */ /* 0x000fe20000000000 */
[----:B------:R-:W-:Y:S01]  /*14b30*/  I2FP.F32.S32 R7, R7 ;  /* 0x0000000700077245 */ /* 0x000fe20000201400 */
[----:B------:R-:W-:Y:S01]  /*14b40*/  FFMA.FTZ R63, R6, -UR7, R121 ;  /* 0x80000007063f7c23 */ /* 0x000fe20008010079 */
[----:B------:R-:W-:Y:S01]  /*14b50*/  FFMA.FTZ R60, R5, -UR7, R184 ;  /* 0x80000007053c7c23 */ /* 0x000fe200080100b8 */
[----:B------:R-:W-:Y:S02]  /*14b60*/  VIADD R101, R4, 0xffffff51 ;  /* 0xffffff5104657836 */ /* 0x000fe40000000000 */
[----:B------:R-:W-:Y:S01]  /*14b70*/  FFMA.FTZ R65, R9, -UR7, R181 ;  /* 0x8000000709417c23 */ /* 0x000fe200080100b5 */
[----:B------:R-:W-:-:S02]  /*14b80*/  IMAD.IADD R6, R221, 0x1, -R87 ;  /* 0x00000001dd067824 */ /* 0x000fc400078e0a57 */
[C---:B------:R-:W-:Y:S02]  /*14b90*/  IMAD.IADD R5, R221.reuse, 0x1, -R90 ;  /* 0x00000001dd057824 */ /* 0x040fe400078e0a5a */
        /* <DEDUP_REMOVED lines=17> */
[C---:B------:R-:W-:Y:S01]  /*14cb0*/  VIADD R92, R4.reuse, 0xffffff58 ;  /* 0xffffff58045c7836 */ /* 0x040fe20000000000 */
[----:B------:R-:W-:Y:S01]  /*14cc0*/  I2FP.F32.S32 R9, R9 ;  /* 0x0000000900097245 */ /* 0x000fe20000201400 */
[----:B------:R-:W-:Y:S02]  /*14cd0*/  VIADD R97, R4, 0xffffff59 ;  /* 0xffffff5904617836 */ /* 0x000fe40000000000 */
[----:B------:R-:W-:Y:S01]  /*14ce0*/  FFMA.FTZ R58, R10, -UR7, R185 ;  /* 0x800000070a3a7c23 */ /* 0x000fe200080100b9 */
[----:B------:R-:W-:Y:S01]  /*14cf0*/  VIADD R99, R4, 0xffffff60 ;  /* 0xffffff6004637836 */ /* 0x000fe20000000000 */
[----:B------:R-:W-:Y:S01]  /*14d00*/  I2FP.F32.S32 R7, R7 ;  /* 0x0000000700077245 */ /* 0x000fe20000201400 */
[----:B------:R-:W-:-:S02]  /*14d10*/  IMAD.MOV.U32 R185, RZ, RZ, R55 ;  /* 0x000000ffffb97224 */ /* 0x000fc400078e0037 */
[----:B------:R-:W-:Y:S01]  /*14d20*/  FFMA.FTZ R55, R6, -UR7, R192 ;  /* 0x8000000706377c23 */ /* 0x000fe200080100c0 */
[----:B------:R-:W-:Y:S02]  /*14d30*/  IMAD.MOV.U32 R133, RZ, RZ, R54 ;  /* 0x000000ffff857224 */ /* 0x000fe400078e0036 */
[----:B------:R-:W-:Y:S01]  /*14d40*/  FFMA.FTZ R54, R5, -UR7, R193 ;  /* 0x8000000705367c23 */ /* 0x000fe200080100c1 */
[C---:B------:R-:W-:Y:S02]  /*14d50*/  VIADD R102, R4.reuse, 0xffffff61 ;  /* 0xffffff6104667836 */ /* 0x040fe40000000000 */
[----:B------:R-:W-:Y:S02]  /*14d60*/  VIADD R104, R4, 0xffffff68 ;  /* 0xffffff6804687836 */ /* 0x000fe40000000000 */
[----:B------:R-:W-:Y:S01]  /*14d70*/  FFMA.FTZ R57, R9, -UR7, R128 ;  /* 0x8000000709397c23 */ /* 0x000fe20008010080 */
[C---:B------:R-:W-:Y:S02]  /*14d80*/  IMAD.IADD R6, R221.reuse, 0x1, -R92 ;  /* 0x00000001dd067824 */ /* 0x040fe400078e0a5c */
[----:B------:R-:W-:-:S02]  /*14d90*/  IMAD.IADD R5, R221, 0x1, -R97 ;  /* 0x00000001dd057824 */ /* 0x000fc400078e0a61 */
[C---:B------:R-:W-:Y:S02]  /*14da0*/  IMAD.IADD R8, R221.reuse, 0x1, -R99 ;  /* 0x00000001dd087824 */ /* 0x040fe400078e0a63 */
        /* <DEDUP_REMOVED lines=8> */
[----:B------:R-:W-:Y:S02]  /*14e30*/  IMAD.MOV.U32 R9, RZ, RZ, R7 ;  /* 0x000000ffff097224 */ /* 0x000fe400078e0007 */
[----:B------:R-:W-:Y:S02]  /*14e40*/  IMAD.MOV.U32 R7, RZ, RZ, R6 ;  /* 0x000000ffff077224 */ /* 0x000fe400078e0006 */
[----:B------:R-:W-:Y:S02]  /*14e50*/  IMAD.MOV.U32 R6, RZ, RZ, R5 ;  /* 0x000000ffff067224 */ /* 0x000fe400078e0005 */
[----:B------:R-:W-:Y:S01]  /*14e60*/  IMAD.MOV.U32 R5, RZ, RZ, R8 ;  /* 0x000000ffff057224 */ /* 0x000fe200078e0008 */
[----:B------:R-:W-:Y:S01]  /*14e70*/  I2FP.F32.S32 R7, R7 ;  /* 0x0000000700077245 */ /* 0x000fe20000201400 */
[----:B------:R-:W-:-:S03]  /*14e80*/  VIADD R100, R4, 0xffffff69 ;  /* 0xffffff6904647836 */ /* 0x000fc60000000000 */
[----:B------:R-:W-:Y:S01]  /*14e90*/  I2FP.F32.S32 R5, R5 ;  /* 0x0000000500057245 */ /* 0x000fe20000201400 */
[C---:B------:R-:W-:Y:S01]  /*14ea0*/  VIADD R103, R4.reuse, 0xffffff70 ;  /* 0xffffff7004677836 */ /* 0x040fe20000000000 */
[----:B------:R-:W-:Y:S01]  /*14eb0*/  I2FP.F32.S32 R10, R10 ;  /* 0x0000000a000a7245 */ /* 0x000fe20000201400 */
[----:B------:R-:W-:Y:S02]  /*14ec0*/  IMAD.MOV.U32 R121, RZ, RZ, R108 ;  /* 0x000000ffff797224 */ /* 0x000fe400078e006c */
[C---:B------:R-:W-:Y:S01]  /*14ed0*/  VIADD R105, R4.reuse, 0xffffff71 ;  /* 0xffffff7104697836 */ /* 0x040fe20000000000 */
[----:B------:R-:W-:Y:S01]  /*14ee0*/  I2FP.F32.S32 R9, R9 ;  /* 0x0000000900097245 */ /* 0x000fe20000201400 */
[----:B------:R-:W-:Y:S01]  /*14ef0*/  VIADD R108, R4, 0xffffff78 ;  /* 0xffffff78046c7836 */ /* 0x000fe20000000000 */
[----:B------:R-:W-:Y:S01]  /*14f00*/  I2FP.F32.S32 R6, R6 ;  /* 0x0000000600067245 */ /* 0x000fe20000201400 */
[----:B------:R-:W-:Y:S01]  /*14f10*/  FFMA.FTZ R14, R5, -UR7, R176 ;  /* 0x80000007050e7c23 */ /* 0x000fe200080100b0 */
[----:B------:R-:W-:Y:S01]  /*14f20*/  FFMA.FTZ R27, R7, -UR7, R196 ;  /* 0x80000007071b7c23 */ /* 0x000fe200080100c4 */
[----:B------:R-:W-:-:S02]  /*14f30*/  IMAD.IADD R5, R221, 0x1, -R100 ;  /* 0x00000001dd057824 */ /* 0x000fc400078e0a64 */
[C---:B------:R-:W-:Y:S02]  /*14f40*/  IMAD.IADD R4, R221.reuse, 0x1, -R103 ;  /* 0x00000001dd047824 */ /* 0x040fe400078e0a67 */
[C---:B------:R-:W-:Y:S02]  /*14f50*/  IMAD.IADD R7, R221.reuse, 0x1, -R105 ;  /* 0x00000001dd077824 */ /* 0x040fe400078e0a69 */
[----:B------:R-:W-:Y:S01]  /*14f60*/  FFMA.FTZ R43, R10, -UR7, R172 ;  /* 0x800000070a2b7c23 */ /* 0x000fe200080100ac */
[----:B------:R-:W-:Y:S02]  /*14f70*/  IMAD.IADD R8, R221, 0x1, -R108 ;  /* 0x00000001dd087824 */ /* 0x000fe400078e0a6c */
[----:B------:R-:W-:Y:S01]  /*14f80*/  FFMA.FTZ R31, R9, -UR7, R173 ;  /* 0x80000007091f7c23 */ /* 0x000fe200080100ad */
        /* <DEDUP_REMOVED lines=10> */
[----:B------:R-:W-:-:S02]  /*15030*/  IMAD.MOV.U32 R128, RZ, RZ, R41 ;  /* 0x000000ffff807224 */ /* 0x000fc400078e0029 */
[----:B------:R-:W-:Y:S02]  /*15040*/  IMAD.MOV.U32 R124, RZ, RZ, R53 ;  /* 0x000000ffff7c7224 */ /* 0x000fe400078e0035 */
[----:B------:R-:W-:Y:S02]  /*15050*/  IMAD.MOV.U32 R233, RZ, RZ, R52 ;  /* 0x000000ffffe97224 */ /* 0x000fe400078e0034 */
[----:B------:R-:W-:Y:S02]  /*15060*/  IMAD.MOV.U32 R193, RZ, RZ, R33 ;  /* 0x000000ffffc17224 */ /* 0x000fe400078e0021 */
[----:B------:R-:W-:Y:S02]  /*15070*/  IMAD.MOV.U32 R8, RZ, RZ, R6 ;  /* 0x000000ffff087224 */ /* 0x000fe400078e0006 */
[C---:B------:R-:W-:Y:S02]  /*15080*/  VIADD R10, R0.reuse, 0xffffff00 ;  /* 0xffffff00000a7836 */ /* 0x040fe40000000000 */
[----:B------:R-:W-:-:S02]  /*15090*/  VIADD R11, R0, 0xffffff01 ;  /* 0xffffff01000b7836 */ /* 0x000fc40000000000 */
[C---:B------:R-:W-:Y:S02]  /*150a0*/  VIADD R12, R0.reuse, 0xffffff08 ;  /* 0xffffff08000c7836 */ /* 0x040fe40000000000 */
[C---:B------:R-:W-:Y:S02]  /*150b0*/  VIADD R13, R0.reuse, 0xffffff09 ;  /* 0xffffff09000d7836 */ /* 0x040fe40000000000 */
[C---:B------:R-:W-:Y:S02]  /*150c0*/  VIADD R15, R0.reuse, 0xffffff10 ;  /* 0xffffff10000f7836 */ /* 0x040fe40000000000 */
[C---:B------:R-:W-:Y:S02]  /*150d0*/  VIADD R16, R0.reuse, 0xffffff11 ;  /* 0xffffff1100107836 */ /* 0x040fe40000000000 */
        /* <DEDUP_REMOVED lines=26> */
[----:B------:R-:W-:Y:S02]  /*15280*/  IMAD.MOV.U32 R6, RZ, RZ, R5 ;  /* 0x000000ffff067224 */ /* 0x000fe400078e0005 */
[----:B------:R-:W-:Y:S02]  /*15290*/  IMAD.IADD R0, R35, 0x1, -R61 ;  /* 0x0000000123007824 */ /* 0x000fe400078e0a3d */
[----:B------:R-:W-:Y:S01]  /*152a0*/  IMAD.MOV.U32 R5, RZ, RZ, R4 ;  /* 0x000000ffff057224 */ /* 0x000fe200078e0004 */
[----:B------:R-:W-:Y:S02]  /*152b0*/  ISETP.GT.AND P3, PT, R34, R12, PT ;  /* 0x0000000c2200720c */ /* 0x000fe40003f64270 */
[----:B------:R-:W-:Y:S02]  /*152c0*/  IABS R0, R0 ;  /* 0x0000000000007213 */ /* 0x000fe40000000000 */
[----:B------:R-:W-:Y:S02]  /*152d0*/  I2FP.F32.S32 R5, R5 ;  /* 0x0000000500057245 */ /* 0x000fe40000201400 */
[----:B------:R-:W-:-:S02]  /*152e0*/  FSEL R176, R76, -INF , !P3 ;  /* 0xff8000004cb07808 */ /* 0x000fc40005800000 */
[----:B------:R-:W-:Y:S02]  /*152f0*/  ISETP.GT.AND P3, PT, R34, R18, PT ;  /* 0x000000122200720c */ /* 0x000fe40003f64270 */
[----:B------:R-:W-:Y:S01]  /*15300*/  I2FP.F32.S32 R0, R0 ;  /* 0x0000000000007245 */ /* 0x000fe20000201400 */
[----:B------:R-:W-:Y:S01]  /*15310*/  FFMA.FTZ R112, R5, -UR7, R116 ;  /* 0x8000000705707c23 */ /* 0x000fe20008010074 */
[----:B------:R-:W-:Y:S01]  /*15320*/  IMAD.MOV.U32 R116, RZ, RZ, R185 ;  /* 0x000000ffff747224 */ /* 0x000fe200078e00b9 */
[----:B------:R-:W-:Y:S02]  /*15330*/  FSEL R185, R71, -INF , !P3 ;  /* 0xff80000047b97808 */ /* 0x000fe40005800000 */
[----:B------:R-:W-:Y:S01]  /*15340*/  FFMA.FTZ R71, R0, -UR7, R234 ;  /* 0x8000000700477c23 */ /* 0x000fe200080100ea */
[----:B------:R-:W-:Y:S01]  /*15350*/  IMAD.IADD R0, R35, 0x1, -R62 ;  /* 0x0000000123007824 */ /* 0x000fe200078e0a3e */
[----:B------:R-:W-:Y:S02]  /*15360*/  I2FP.F32.S32 R9, R9 ;  /* 0x0000000900097245 */ /* 0x000fe40000201400 */
[----:B------:R-:W-:-:S02]  /*15370*/  ISETP.GT.AND P4, PT, R34, R13, PT ;  /* 0x0000000d2200720c */ /* 0x000fc40003f84270 */
[----:B------:R-:W-:Y:S01]  /*15380*/  IABS R0, R0 ;  /* 0x0000000000007213 */ /* 0x000fe20000000000 */
[----:B------:R-:W-:Y:S01]  /*15390*/  FFMA.FTZ R120, R9, -UR7, R177 ;  /* 0x8000000709787c23 */ /* 0x000fe200080100b1 */
[----:B------:R-:W-:Y:S02]  /*153a0*/  FSEL R177, R75, -INF , !P4 ;  /* 0xff8000004bb17808 */ /* 0x000fe40006000000 */
[----:B------:R-:W-:Y:S02]  /*153b0*/  ISETP.GT.AND P4, PT, R34, R19, PT ;  /* 0x000000132200720c */ /* 0x000fe40003f84270 */
[----:B------:R-:W-:Y:S01]  /*153c0*/  I2FP.F32.S32 R0, R0 ;  /* 0x0000000000007245 */ /* 0x000fe20000201400 */
[----:B------:R-:W-:Y:S01]  /*153d0*/  IMAD.MOV.U32 R9, RZ, RZ, R189 ;  /* 0x000000ffff097224 */ /* 0x000fe200078e00bd */
[----:B------:R-:W-:-:S03]  /*153e0*/  FSEL R189, R70, -INF , !P4 ;  /* 0xff80000046bd7808 */ /* 0x000fc60006000000 */
[----:B------:R-:W-:Y:S01]  /*153f0*/  FFMA.FTZ R70, R0, -UR7, R235 ;  /* 0x8000000700467c23 */ /* 0x000fe200080100eb */
[----:B------:R-:W-:Y:S01]  /*15400*/  IMAD.IADD R0, R35, 0x1, -R59 ;  /* 0x0000000123007824 */ /* 0x000fe200078e0a3b */
[C---:B------:R-:W-:Y:S02]  /*15410*/  ISETP.GT.AND P5, PT, R34.reuse, R15, PT ;  /* 0x0000000f2200720c */ /* 0x040fe40003fa4270 */
[----:B------:R-:W-:Y:S02]  /*15420*/  ISETP.GT.AND P2, PT, R34, R17, PT ;  /* 0x000000112200720c */ /* 0x000fe40003f44270 */
[----:B------:R-:W-:Y:S02]  /*15430*/  IABS R0, R0 ;  /* 0x0000000000007213 */ /* 0x000fe40000000000 */
[----:B------:R-:W-:Y:S02]  /*15440*/  FSEL R180, R74, -INF , !P5 ;  /* 0xff8000004ab47808 */ /* 0x000fe40006800000 */
[----:B------:R-:W-:-:S02]  /*15450*/  ISETP.GT.AND P5, PT, R34, R20, PT ;  /* 0x000000142200720c */ /* 0x000fc40003fa4270 */
[----:B------:R-:W-:Y:S02]  /*15460*/  I2FP.F32.S32 R0, R0 ;  /* 0x0000000000007245 */ /* 0x000fe40000201400 */
[----:B------:R-:W-:Y:S01]  /*15470*/  FSEL R184, R72, -INF , !P2 ;  /* 0xff80000048b87808 */ /* 0x000fe20005000000 */
[----:B------:R-:W-:Y:S01]  /*15480*/  IMAD.MOV.U32 R72, RZ, RZ, R193 ;  /* 0x000000ffff487224 */ /* 0x000fe200078e00c1 */
[----:B------:R-:W-:Y:S01]  /*15490*/  FSEL R193, R69, -INF , !P5 ;  /* 0xff80000045c17808 */ /* 0x000fe20006800000 */
[----:B------:R-:W-:Y:S01]  /*154a0*/  FFMA.FTZ R69, R0, -UR7, R94 ;  /* 0x8000000700457c23 */ /* 0x000fe2000801005e */
[----:B------:R-:W-:Y:S01]  /*154b0*/  IMAD.IADD R0, R35, 0x1, -R77 ;  /* 0x0000000123007824 */ /* 0x000fe200078e0a4d */
[----:B------:R-:W-:Y:S01]  /*154c0*/  ISETP.GT.AND P1, PT, R34, R11, PT ;  /* 0x0000000b2200720c */ /* 0x000fe20003f24270 */
[----:B------:R-:W-:-:S03]  /*154d0*/  IMAD.MOV.U32 R4, RZ, RZ, R7 ;  /* 0x000000ffff047224 */ /* 0x000fc600078e0007 */
[----:B------:R-:W-:Y:S02]  /*154e0*/  IABS R0, R0 ;  /* 0x0000000000007213 */ /* 0x000fe40000000000 */
[----:B------:R-:W-:Y:S02]  /*154f0*/  FSEL R173, R109, -INF , !P1 ;  /* 0xff8000006dad7808 */ /* 0x000fe40004800000 */
[----:B------:R-:W-:Y:S02]  /*15500*/  ISETP.GT.AND P1, PT, R34, R21, PT ;  /* 0x000000152200720c */ /* 0x000fe40003f24270 */
[----:B------:R-:W-:Y:S02]  /*15510*/  I2FP.F32.S32 R0, R0 ;  /* 0x0000000000007245 */ /* 0x000fe40000201400 */
[----:B------:R-:W-:Y:S02]  /*15520*/  I2FP.F32.S32 R4, R4 ;  /* 0x0000000400047245 */ /* 0x000fe40000201400 */
[----:B------:R-:W-:Y:S01]  /*15530*/  FSEL R196, R68, -INF , !P1 ;  /* 0xff80000044c47808 */ /* 0x000fe20004800000 */
[----:B------:R-:W-:Y:S01]  /*15540*/  FFMA.FTZ R68, R0, -UR7, R95 ;  /* 0x8000000700447c23 */ /* 0x000fe2000801005f */
[----:B------:R-:W-:Y:S01]  /*15550*/  ISETP.GT.AND P0, PT, R34, R10, PT ;  /* 0x0000000a2200720c */ /* 0x000fe20003f04270 */
[----:B------:R-:W-:-:S02]  /*15560*/  IMAD.IADD R0, R35, 0x1, -R79 ;  /* 0x0000000123007824 */ /* 0x000fc400078e0a4f */
[----:B------:R-:W-:Y:S02]  /*15570*/  IMAD.MOV.U32 R192, RZ, RZ, R111 ;  /* 0x000000ffffc07224 */ /* 0x000fe400078e006f */
[----:B------:R-:W-:Y:S01]  /*15580*/  FFMA.FTZ R111, R4, -UR7, R117 ;  /* 0x80000007046f7c23 */ /* 0x000fe20008010075 */
[----:B------:R-:W-:Y:S02]  /*15590*/  FSEL R117, R110, -INF , !P0 ;  /* 0xff8000006e757808 */ /* 0x000fe40004000000 */
[C---:B------:R-:W-:Y:S02]  /*155a0*/  ISETP.GT.AND P0, PT, R34.reuse, R16, PT ;  /* 0x000000102200720c */ /* 0x040fe40003f04270 */
[----:B------:R-:W-:Y:S02]  /*155b0*/  IABS R0, R0 ;  /* 0x0000000000007213 */ /* 0x000fe40000000000 */
[----:B------:R-:W-:Y:S02]  /*155c0*/  FSEL R181, R73, -INF , !P0 ;  /* 0xff80000049b57808 */ /* 0x000fe40004000000 */
[----:B------:R-:W-:-:S02]  /*155d0*/  ISETP.GT.AND P0, PT, R34, R23, PT ;  /* 0x000000172200720c */ /* 0x000fc40003f04270 */
[----:B------:R-:W-:Y:S02]  /*155e0*/  I2FP.F32.S32 R0, R0 ;  /* 0x0000000000007245 */ /* 0x000fe40000201400 */
[----:B------:R-:W-:-:S03]  /*155f0*/  FSEL R197, R67, -INF , !P0 ;  /* 0xff80000043c57808 */ /* 0x000fc60004000000 */
[----:B------:R-:W-:Y:S01]  /*15600*/  FFMA.FTZ R67, R0, -UR7, R126 ;  /* 0x8000000700437c23 */ /* 0x000fe2000801007e */
[----:B------:R-:W-:Y:S01]  /*15610*/  IMAD.IADD R0, R35, 0x1, -R82 ;  /* 0x0000000123007824 */ /* 0x000fe200078e0a52 */
[----:B------:R-:W-:-:S04]  /*15620*/  I2FP.F32.S32 R7, R8 ;  /* 0x0000000800077245 */ /* 0x000fc80000201400 */
[----:B------:R-:W-:Y:S02]  /*15630*/  IABS R0, R0 ;  /* 0x0000000000007213 */ /* 0x000fe40000000000 */
[----:B------:R-:W-:Y:S02]  /*15640*/  ISETP.GT.AND P3, PT, R34, R24, PT ;  /* 0x000000182200720c */ /* 0x000fe40003f64270 */
[----:B------:R-:W-:Y:S01]  /*15650*/  I2FP.F32.S32 R0, R0 ;  /* 0x0000000000007245 */ /* 0x000fe20000201400 */
[----:B------:R-:W-:Y:S01]  /*15660*/  FFMA.FTZ R119, R7, -UR7, R200 ;  /* 0x8000000707777c23 */ /* 0x000fe200080100c8 */
        /* <DEDUP_REMOVED lines=11> */
[----:B------:R-:W-:-:S04]  /*15720*/  ISETP.GT.AND P5, PT, R34, R26, PT ;  /* 0x0000001a2200720c */ /* 0x000fc80003fa4270 */
[----:B------:R-:W-:Y:S01]  /*15730*/  IABS R0, R0 ;  /* 0x0000000000007213 */ /* 0x000fe20000000000 */
[----:B------:R-:W-:-:S03]  /*15740*/  IMAD.MOV.U32 R110, RZ, RZ, R192 ;  /* 0x000000ffff6e7224 */ /* 0x000fc600078e00c0 */
[----:B------:R-:W-:Y:S01]  /*15750*/  I2FP.F32.S32 R0, R0 ;  /* 0x0000000000007245 */ /* 0x000fe20000201400 */
[----:B------:R-:W-:Y:S02]  /*15760*/  IMAD.MOV.U32 R192, RZ, RZ, R232 ;  /* 0x000000ffffc07224 */ /* 0x000fe400078e00e8 */
[----:B------:R-:W-:Y:S01]  /*15770*/  IMAD.MOV.U32 R232, RZ, RZ, R205 ;  /* 0x000000ffffe87224 */ /* 0x000fe200078e00cd */
[----:B------:R-:W-:Y:S01]  /*15780*/  FSEL R205, R64, -INF , !P5 ;  /* 0xff80000040cd7808 */ /* 0x000fe20006800000 */
[----:B------:R-:W-:Y:S01]  /*15790*/  FFMA.FTZ R64, R0, -UR7, R107 ;  /* 0x8000000700407c23 */ /* 0x000fe2000801006b */
[----:B------:R-:W-:Y:S01]  /*157a0*/  IMAD.IADD R0, R35, 0x1, -R80 ;  /* 0x0000000123007824 */ /* 0x000fe200078e0a50 */
[----:B------:R-:W-:-:S04]  /*157b0*/  ISETP.GT.AND P2, PT, R34, R28, PT ;  /* 0x0000001c2200720c */ /* 0x000fc80003f44270 */
[----:B------:R-:W-:Y:S01]  /*157c0*/  IABS R0, R0 ;  /* 0x0000000000007213 */ /* 0x000fe20000000000 */
[----:B------:R-:W-:-:S03]  /*157d0*/  IMAD.MOV.U32 R5, RZ, RZ, R248 ;  /* 0x000000ffff057224 */ /* 0x000fc600078e00f8 */
[----:B------:R-:W-:Y:S02]  /*157e0*/  I2FP.F32.S32 R0, R0 ;  /* 0x0000000000007245 */ /* 0x000fe40000201400 */
[----:B------:R-:W-:-:S03]  /*157f0*/  FSEL R248, R63, -INF , !P2 ;  /* 0xff8000003ff87808 */ /* 0x000fc60005000000 */
        /* <DEDUP_REMOVED lines=19> */
[----:B------:R-:W-:Y:S01]  /*15930*/  I2FP.F32.S32 R0, R0 ;  /* 0x0000000000007245 */ /* 0x000fe20000201400 */
[----:B------:R-:W-:Y:S01]  /*15940*/  IMAD.MOV.U32 R207, RZ, RZ, R252 ;  /* 0x000000ffffcf7224 */ /* 0x000fe200078e00fc */
        /* <DEDUP_REMOVED lines=25> */
[----:B------:R-:W-:-:S04]  /*15ae0*/  IABS R0, R0 ;  /* 0x0000000000007213 */ /* 0x000fc80000000000 */
[----:B------:R-:W-:Y:S02]  /*15af0*/  I2FP.F32.S32 R0, R0 ;  /* 0x0000000000007245 */ /* 0x000fe40000201400 */
[----:B------:R-:W-:-:S03]  /*15b00*/  FSEL R74, R43, -INF , !P1 ;  /* 0xff8000002b4a7808 */ /* 0x000fc60004800000 */
[----:B------:R-:W-:Y:S01]  /*15b10*/  FFMA.FTZ R43, R0, -UR7, R123 ;  /* 0x80000007002b7c23 */ /* 0x000fe2000801007b */
[----:B------:R-:W-:Y:S01]  /*15b20*/  IMAD.IADD R0, R35, 0x1, -R96 ;  /* 0x0000000123007824 */ /* 0x000fe200078e0a60 */
[----:B------:R-:W-:-:S04]  /*15b30*/  ISETP.GT.AND P2, PT, R34, R45, PT ;  /* 0x0000002d2200720c */ /* 0x000fc80003f44270 */
[----:B------:R-:W-:Y:S02]  /*15b40*/  IABS R0, R0 ;  /* 0x0000000000007213 */ /* 0x000fe40000000000 */
[C---:B------:R-:W-:Y:S02]  /*15b50*/  ISETP.GT.AND P4, PT, R34.reuse, R47, PT ;  /* 0x0000002f2200720c */ /* 0x040fe40003f84270 */
[----:B------:R-:W-:Y:S01]  /*15b60*/  ISETP.GT.AND P0, PT, R34, R48, PT ;  /* 0x000000302200720c */ /* 0x000fe20003f04270 */
[----:B------:R-:W-:Y:S01]  /*15b70*/  IMAD.MOV.U32 R172, RZ, RZ, R132 ;  /* 0x000000ffffac7224 */ /* 0x000fe200078e0084 */
[----:B------:R-:W-:Y:S01]  /*15b80*/  I2FP.F32.S32 R0, R0 ;  /* 0x0000000000007245 */ /* 0x000fe20000201400 */
        /* <DEDUP_REMOVED lines=10> */
[----:B------:R-:W-:Y:S01]  /*15c30*/  ISETP.GT.AND P0, PT, R34, R53, PT ;  /* 0x000000352200720c */ /* 0x000fe20003f04270 */
[----:B------:R-:W-:Y:S01]  /*15c40*/  FFMA.FTZ R34, R0, -UR7, R186 ;  /* 0x8000000700227c23 */ /* 0x000fe200080100ba */
[----:B------:R-:W-:-:S05]  /*15c50*/  IMAD.IADD R0, R35, 0x1, -R87 ;  /* 0x0000000123007824 */ /* 0x000fca00078e0a57 */
[----:B------:R-:W-:-:S04]  /*15c60*/  IABS R0, R0 ;  /* 0x0000000000007213 */ /* 0x000fc80000000000 */
[----:B------:R-:W-:-:S05]  /*15c70*/  I2FP.F32.S32 R0, R0 ;  /* 0x0000000000007245 */ /* 0x000fca0000201400 */
[----:B------:R-:W-:Y:S01]  /*15c80*/  FFMA.FTZ R31, R0, -UR7, R187 ;  /* 0x80000007001f7c23 */ /* 0x000fe200080100bb */
[----:B------:R-:W-:-:S05]  /*15c90*/  IMAD.IADD R0, R35, 0x1, -R90 ;  /* 0x0000000123007824 */ /* 0x000fca00078e0a5a */
[----:B------:R-:W-:Y:S01]  /*15ca0*/  IABS R0, R0 ;  /* 0x0000000000007213 */ /* 0x000fe20000000000 */
[----:B------:R-:W-:-:S03]  /*15cb0*/  IMAD.MOV.U32 R76, RZ, RZ, R121 ;  /* 0x000000ffff4c7224 */ /* 0x000fc600078e0079 */
[----:B------:R-:W-:Y:S02]  /*15cc0*/  I2FP.F32.S32 R0, R0 ;  /* 0x0000000000007245 */ /* 0x000fe40000201400 */
[----:B------:R-:W-:-:S03]  /*15cd0*/  FSEL R121, R27, -INF , !P5 ;  /* 0xff8000001b797808 */ /* 0x000fc60006800000 */
[----:B------:R-:W-:Y:S01]  /*15ce0*/  FFMA.FTZ R27, R0, -UR7, R130 ;  /* 0x80000007001b7c23 */ /* 0x000fe20008010082 */
[----:B------:R-:W-:-:S05]  /*15cf0*/  IMAD.IADD R0, R35, 0x1, -R93 ;  /* 0x0000000123007824 */ /* 0x000fca00078e0a5d */
[----:B------:R-:W-:-:S04]  /*15d00*/  IABS R0, R0 ;  /* 0x0000000000007213 */ /* 0x000fc80000000000 */
[----:B------:R-:W-:-:S05]  /*15d10*/  I2FP.F32.S32 R0, R0 ;  /* 0x0000000000007245 */ /* 0x000fca0000201400 */
[----:B------:R-:W-:Y:S01]  /*15d20*/  FFMA.FTZ R22, R0, -UR7, R131 ;  /* 0x8000000700167c23 */ /* 0x000fe20008010083 */
[----:B------:R-:W-:-:S05]  /*15d30*/  IMAD.IADD R0, R35, 0x1, -R98 ;  /* 0x0000000123007824 */ /* 0x000fca00078e0a62 */
[----:B------:R-:W-:-:S04]  /*15d40*/  IABS R0, R0 ;  /* 0x0000000000007213 */ /* 0x000fc80000000000 */
[----:B------:R-:W-:Y:S01]  /*15d50*/  I2FP.F32.S32 R0, R0 ;  /* 0x0000000000007245 */ /* 0x000fe20000201400 */
[----:B------:R-:W-:-:S04]  /*15d60*/  IMAD.MOV.U32 R234, RZ, RZ, R14 ;  /* 0x000000ffffea7224 */ /* 0x000fc800078e000e */
        /* <DEDUP_REMOVED lines=33> */
[----:B------:R-:W-:-:S05]  /*15f80*/  I2FP.F32.S32 R0, R0 ;  /* 0x0000000000007245 */ /* 0x000fca0000201400 */
[----:B------:R-:W-:Y:S01]  /*15f90*/  FFMA.FTZ R106, R0, -UR7, R179 ;  /* 0x80000007006a7c23 */ /* 0x000fe200080100b3 */
[----:B------:R-:W-:-:S05]  /*15fa0*/  IMAD.IADD R0, R35, 0x1, -R103 ;  /* 0x0000000123007824 */ /* 0x000fca00078e0a67 */
[----:B------:R-:W-:-:S04]  /*15fb0*/  IABS R0, R0 ;  /* 0x0000000000007213 */ /* 0x000fc80000000000 */
[----:B------:R-:W-:-:S05]  /*15fc0*/  I2FP.F32.S32 R0, R0 ;  /* 0x0000000000007245 */ /* 0x000fca0000201400 */
[----:B------:R-:W-:Y:S01]  /*15fd0*/  FFMA.FTZ R94, R0, -UR7, R202 ;  /* 0x80000007005e7c23 */ /* 0x000fe200080100ca */
[----:B------:R-:W-:Y:S02]  /*15fe0*/  IMAD.IADD R0, R35, 0x1, -R105 ;  /* 0x0000000123007824 */ /* 0x000fe400078e0a69 */
[----:B------:R-:W-:-:S03]  /*15ff0*/  IMAD.MOV.U32 R202, RZ, RZ, R116 ;  /* 0x000000ffffca7224 */ /* 0x000fc600078e0074 */
[----:B------:R-:W-:Y:S01]  /*16000*/  IABS R0, R0 ;  /* 0x0000000000007213 */ /* 0x000fe20000000000 */
[----:B------:R-:W-:Y:S02]  /*16010*/  IMAD.MOV.U32 R116, RZ, RZ, R232 ;  /* 0x000000ffff747224 */ /* 0x000fe400078e00e8 */
[----:B------:R-:W-:Y:S01]  /*16020*/  IMAD.MOV.U32 R232, RZ, RZ, R231 ;  /* 0x000000ffffe87224 */ /* 0x000fe200078e00e7 */
[----:B------:R-:W-:Y:S02]  /*16030*/  I2FP.F32.S32 R0, R0 ;  /* 0x0000000000007245 */ /* 0x000fe40000201400 */
[----:B------:R-:W-:Y:S01]  /*16040*/  FSEL R231, R119, -INF , !P2 ;  /* 0xff80000077e77808 */ /* 0x000fe20005000000 */
[----:B------:R-:W-:Y:S01]  /*16050*/  IMAD.MOV.U32 R95, RZ, RZ, R75 ;  /* 0x000000ffff5f7224 */ /* 0x000fe200078e004b */
[----:B------:R-:W-:Y:S01]  /*16060*/  ISETP.GT.AND P2, PT, R32, R11, PT ;  /* 0x0000000b2000720c */ /* 0x000fe20003f44270 */
[----:B------:R-:W-:Y:S01]  /*16070*/  FFMA.FTZ R75, R0, -UR7, R203 ;  /* 0x80000007004b7c23 */ /* 0x000fe200080100cb */
[----:B------:R-:W-:-:S02]  /*16080*/  IMAD.MOV.U32 R203, RZ, RZ, R109 ;  /* 0x000000ffffcb7224 */ /* 0x000fc400078e006d */
[----:B------:R-:W-:Y:S01]  /*16090*/  FSEL R109, R70, -INF , !P2 ;  /* 0xff800000466d7808 */ /* 0x000fe20005000000 */
[----:B------:R-:W-:Y:S01]  /*160a0*/  IMAD.MOV.U32 R178, RZ, RZ, R230 ;  /* 0x000000ffffb27224 */ /* 0x000fe200078e00e6 */
[----:B------:R-:W-:Y:S01]  /*160b0*/  ISETP.GT.AND P2, PT, R32, R17, PT ;  /* 0x000000112000720c */ /* 0x000fe20003f44270 */
[----:B------:R-:W-:Y:S01]  /*160c0*/  IMAD.IADD R0, R35, 0x1, -R108 ;  /* 0x0000000123007824 */ /* 0x000fe200078e0a6c */
[----:B------:R-:W-:Y:S01]  /*160d0*/  FSEL R230, R120, -INF , !P1 ;  /* 0xff80000078e67808 */ /* 0x000fe20004800000 */
[----:B------:R-:W-:Y:S01]  /*160e0*/  IMAD.MOV.U32 R123, RZ, RZ, R126 ;  /* 0x000000ffff7b7224 */ /* 0x000fe200078e007e */
[C---:B------:R-:W-:Y:S01]  /*160f0*/  ISETP.GT.AND P1, PT, R32.reuse, R10, PT ;  /* 0x0000000a2000720c */ /* 0x040fe20003f24270 */
[----:B------:R-:W-:Y:S01]  /*16100*/  IMAD.MOV.U32 R126, RZ, RZ, R73 ;  /* 0x000000ffff7e7224 */ /* 0x000fe200078e0049 */
[----:B------:R-:W-:Y:S01]  /*16110*/  FSEL R114, R65, -INF , !P2 ;  /* 0xff80000041727808 */ /* 0x000fe20005000000 */
[----:B------:R-:W-:Y:S01]  /*16120*/  IMAD.MOV.U32 R195, RZ, RZ, R76 ;  /* 0x000000ffffc37224 */ /* 0x000fe200078e004c */
[C---:B------:R-:W-:Y:S01]  /*16130*/  ISETP.GT.AND P2, PT, R32.reuse, R23, PT ;  /* 0x000000172000720c */ /* 0x040fe20003f44270 */
[----:B------:R-:W-:Y:S01]  /*16140*/  IMAD.MOV.U32 R76, RZ, RZ, R132 ;  /* 0x000000ffff4c7224 */ /* 0x000fe200078e0084 */
[----:B------:R-:W-:Y:S01]  /*16150*/  IABS R0, R0 ;  /* 0x0000000000007213 */ /* 0x000fe20000000000 */
        /* <DEDUP_REMOVED lines=9> */
[----:B------:R-:W-:Y:S01]  /*161f0*/  FSEL R126, R57, -INF , !P2 ;  /* 0xff800000397e7808 */ /* 0x000fe20005000000 */
[----:B------:R-:W-:Y:S01]  /*16200*/  IMAD.MOV.U32 R192, RZ, RZ, R246 ;  /* 0x000000ffffc07224 */ /* 0x000fe200078e00f6 */
[----:B------:R-:W-:-:S02]  /*16210*/  ISETP.GT.AND P2, PT, R32, R29, PT ;  /* 0x0000001d2000720c */ /* 0x000fc40003f44270 */
[----:B------:R-:W-:Y:S02]  /*16220*/  I2FP.F32.S32 R0, R0 ;  /* 0x0000000000007245 */ /* 0x000fe40000201400 */
[----:B------:R-:W-:Y:S02]  /*16230*/  FSEL R246, R111, -INF , !P0 ;  /* 0xff8000006ff67808 */ /* 0x000fe40004000000 */
[----:B------:R-:W-:Y:S02]  /*16240*/  FSEL R111, R68, -INF , !P4 ;  /* 0xff800000446f7808 */ /* 0x000fe40006000000 */
[----:B------:R-:W-:Y:S01]  /*16250*/  FSEL R113, R66, -INF , !P1 ;  /* 0xff80000042717808 */ /* 0x000fe20004800000 */
[----:B------:R-:W-:Y:S01]  /*16260*/  IMAD.MOV.U32 R66, RZ, RZ, R132 ;  /* 0x000000ffff427224 */ /* 0x000fe200078e0084 */
[----:B------:R-:W-:Y:S02]  /*16270*/  ISETP.GT.AND P4, PT, R32, R19, PT ;  /* 0x000000132000720c */ /* 0x000fe40003f84270 */
[----:B------:R-:W-:Y:S01]  /*16280*/  FSEL R132, R34, -INF , !P2 ;  /* 0xff80000022847808 */ /* 0x000fe20005000000 */
[----:B------:R-:W-:Y:S01]  /*16290*/  FFMA.FTZ R73, R0, -UR7, R118 ;  /* 0x8000000700497c23 */ /* 0x000fe20008010076 */
[C---:B------:R-:W-:Y:S01]  /*162a0*/  ISETP.GT.AND P2, PT, R32.reuse, R42, PT ;  /* 0x0000002a2000720c */ /* 0x040fe20003f44270 */
[----:B------:R-:W-:Y:S01]  /*162b0*/  IMAD.MOV.U32 R120, RZ, RZ, R110 ;  /* 0x000000ffff787224 */ /* 0x000fe200078e006e */
[----:B------:R-:W-:Y:S01]  /*162c0*/  FSEL R118, R63, -INF , !P4 ;  /* 0xff8000003f767808 */ /* 0x000fe20006000000 */
[----:B------:R-:W-:Y:S01]  /*162d0*/  IMAD.MOV.U32 R63, RZ, RZ, R171 ;  /* 0x000000ffff3f7224 */ /* 0x000fe200078e00ab */
[C---:B------:R-:W-:Y:S01]  /*162e0*/  ISETP.GT.AND P0, PT, R32.reuse, R15, PT ;  /* 0x0000000f2000720c */ /* 0x040fe20003f04270 */
[----:B------:R-:W-:Y:S01]  /*162f0*/  IMAD.MOV.U32 R110, RZ, RZ, R172 ;  /* 0x000000ffff6e7224 */ /* 0x000fe200078e00ac */
[----:B------:R-:W-:Y:S01]  /*16300*/  FSEL R171, R9, -INF , !P2 ;  /* 0xff80000009ab7808 */ /* 0x000fe20005000000 */
[----:B------:R-:W-:Y:S01]  /*16310*/  IMAD.MOV.U32 R172, RZ, RZ, R239 ;  /* 0x000000ffffac7224 */ /* 0x000fe200078e00ef */
[----:B------:R-:W-:-:S02]  /*16320*/  ISETP.GT.AND P2, PT, R32, R48, PT ;  /* 0x000000302000720c */ /* 0x000fc40003f44270 */
[----:B------:R-:W-:Y:S01]  /*16330*/  FSEL R239, R112, -INF , !P3 ;  /* 0xff80000070ef7808 */ /* 0x000fe20005800000 */
[----:B------:R-:W-:Y:S01]  /*16340*/  IMAD.MOV.U32 R65, RZ, RZ, R207 ;  /* 0x000000ffff417224 */ /* 0x000fe200078e00cf */
[----:B------:R-:W-:Y:S02]  /*16350*/  FSEL R112, R67, -INF , !P0 ;  /* 0xff80000043707808 */ /* 0x000fe40004000000 */
[----:B------:R-:W-:Y:S02]  /*16360*/  ISETP.GT.AND P0, PT, R32, R20, PT ;  /* 0x000000142000720c */ /* 0x000fe40003f04270 */
[----:B------:R-:W-:Y:S01]  /*16370*/  FSEL R207, R4, -INF , !P2 ;  /* 0xff80000004cf7808 */ /* 0x000fe20005000000 */
[----:B------:R-:W-:Y:S01]  /*16380*/  VIADD R4, R221, 0x40 ;  /* 0x00000040dd047836 */ /* 0x000fe20000000000 */
[----:B------:R-:W-:Y:S01]  /*16390*/  ISETP.GT.AND P3, PT, R32, R12, PT ;  /* 0x0000000c2000720c */ /* 0x000fe20003f64270 */
[----:B------:R-:W-:Y:S01]  /*163a0*/  IMAD.MOV.U32 R199, RZ, RZ, R116 ;  /* 0x000000ffffc77224 */ /* 0x000fe200078e0074 */
[----:B------:R-:W-:Y:S01]  /*163b0*/  FSEL R116, R60, -INF , !P0 ;  /* 0xff8000003c747808 */ /* 0x000fe20004000000 */
[----:B------:R-:W-:Y:S01]  /*163c0*/  IMAD.MOV.U32 R70, RZ, RZ, R110 ;  /* 0x000000ffff467224 */ /* 0x000fe200078e006e */
[----:B------:R-:W-:Y:S01]  /*163d0*/  ISETP.GT.AND P0, PT, R32, R26, PT ;  /* 0x0000001a2000720c */ /* 0x000fe20003f04270 */
[----:B------:R-:W-:Y:S01]  /*163e0*/  IMAD.IADD R0, R4, 0x1, -R61 ;  /* 0x0000000104007824 */ /* 0x000fe200078e0a3d */
[----:B------:R-:W-:Y:S01]  /*163f0*/  FSEL R110, R69, -INF , !P3 ;  /* 0xff800000456e7808 */ /* 0x000fe20005800000 */
[----:B------:R-:W-:-:S02]  /*16400*/  IMAD.MOV.U32 R69, RZ, RZ, R234 ;  /* 0x000000ffff457224 */ /* 0x000fc400078e00ea */
[----:B------:R-:W-:Y:S01]  /*16410*/  IMAD.MOV.U32 R234, RZ, RZ, R129 ;  /* 0x000000ffffea7224 */ /* 0x000fe200078e0081 */
[----:B------:R-:W-:Y:S02]  /*16420*/  FSEL R129, R54, -INF , !P0 ;  /* 0xff80000036817808 */ /* 0x000fe40004000000 */
[----:B------:R-:W-:Y:S02]  /*16430*/  ISETP.GT.AND P0, PT, R32, R40, PT ;  /* 0x000000282000720c */ /* 0x000fe40003f04270 */
[----:B------:R-:W-:Y:S02]  /*16440*/  IABS R0, R0 ;  /* 0x0000000000007213 */ /* 0x000fe40000000000 */
[----:B------:R-:W-:Y:S02]  /*16450*/  FSEL R135, R22, -INF , !P0 ;  /* 0xff80000016877808 */ /* 0x000fe40004000000 */
[----:B------:R-:W-:Y:S02]  /*16460*/  ISETP.GT.AND P0, PT, R32, R46, PT ;  /* 0x0000002e2000720c */ /* 0x000fe40003f04270 */
[----:B------:R-:W-:Y:S01]  /*16470*/  I2FP.F32.S32 R0, R0 ;  /* 0x0000000000007245 */ /* 0x000fe20000201400 */
[----:B------:R-:W-:Y:S01]  /*16480*/  VIADD R60, R221, 0x48 ;  /* 0x00000048dd3c7836 */ /* 0x000fe20000000000 */
[----:B------:R-:W-:-:S03]  /*16490*/  FSEL R175, R6, -INF , !P0 ;  /* 0xff80000006af7808 */ /* 0x000fc60004000000 */
[----:B------:R-:W-:Y:S01]  /*164a0*/  FFMA.FTZ R6, R0, -UR7, R240 ;  /* 0x8000000700067c23 */ /* 0x000fe200080100f0 */
[----:B------:R-:W-:-:S05]  /*164b0*/  IMAD.IADD R0, R60, 0x1, -R61 ;  /* 0x000000013c007824 */ /* 0x000fca00078e0a3d */
[----:B------:R-:W-:-:S04]  /*164c0*/  IABS R0, R0 ;  /* 0x0000000000007213 */ /* 0x000fc80000000000 */
[----:B------:R-:W-:Y:S01]  /*164d0*/  I2FP.F32.S32 R0, R0 ;  /* 0x0000000000007245 */ /* 0x000fe20000201400 */
[----:B------:R-:W-:Y:S01]  /*164e0*/  IMAD.MOV.U32 R186, RZ, RZ, R74 ;  /* 0x000000ffffba7224 */ /* 0x000fe200078e004a */
[----:B------:R-:W-:-:S03]  /*164f0*/  ISETP.GT.AND P4, PT, R32, R25, PT ;  /* 0x000000192000720c */ /* 0x000fc60003f84270 */
[----:B------:R-:W-:Y:S01]  /*16500*/  FFMA.FTZ R74, R0, -UR7, R242 ;  /* 0x80000007004a7c23 */ /* 0x000fe200080100f2 */
[----:B------:R-:W-:Y:S02]  /*16510*/  IMAD.IADD R0, R4, 0x1, -R62 ;  /* 0x0000000104007824 */ /* 0x000fe400078e0a3e */
[----:B------:R-:W-:Y:S01]  /*16520*/  IMAD.MOV.U32 R183, RZ, RZ, R128 ;  /* 0x000000ffffb77224 */ /* 0x000fe200078e0080 */
[----:B------:R-:W-:Y:S02]  /*16530*/  FSEL R128, R55, -INF , !P4 ;  /* 0xff80000037807808 */ /* 0x000fe40006000000 */
[----:B------:R-:W-:Y:S02]  /*16540*/  ISETP.GT.AND P4, PT, R32, R33, PT ;  /* 0x000000212000720c */ /* 0x000fe40003f84270 */
[----:B------:R-:W-:Y:S02]  /*16550*/  IABS R0, R0 ;  /* 0x0000000000007213 */ /* 0x000fe40000000000 */
[----:B------:R-:W-:-:S02]  /*16560*/  FSEL R134, R27, -INF , !P4 ;  /* 0xff8000001b867808 */ /* 0x000fc40006000000 */
[----:B------:R-:W-:Y:S02]  /*16570*/  ISETP.GT.AND P4, PT, R32, R45, PT ;  /* 0x0000002d2000720c */ /* 0x000fe40003f84270 */
[----:B------:R-:W-:Y:S02]  /*16580*/  I2FP.F32.S32 R0, R0 ;  /* 0x0000000000007245 */ /* 0x000fe40000201400 */
[----:B------:R-:W-:-:S03]  /*16590*/  FSEL R174, R7, -INF , !P4 ;  /* 0xff80000007ae7808 */ /* 0x000fc60006000000 */
        /* <DEDUP_REMOVED lines=15> */
[----:B------:R-:W-:Y:S01]  /*16690*/  IMAD.IADD R0, R4, 0x1, -R77 ;  /* 0x0000000104007824 */ /* 0x000fe200078e0a4d */
[----:B------:R-:W-:-:S04]  /*166a0*/  ISETP.GT.AND P3, PT, R32, R18, PT ;  /* 0x000000122000720c */ /* 0x000fc80003f64270 */
[----:B------:R-:W-:Y:S02]  /*166b0*/  IABS R0, R0 ;  /* 0x0000000000007213 */ /* 0x000fe40000000000 */
[----:B------:R-:W-:Y:S02]  /*166c0*/  ISETP.GT.AND P1, PT, R32, R21, PT ;  /* 0x000000152000720c */ /* 0x000fe40003f24270 */
[----:B------:R-:W-:Y:S02]  /*166d0*/  I2FP.F32.S32 R0, R0 ;  /* 0x0000000000007245 */ /* 0x000fe40000201400 */
[----:B------:R-:W-:Y:S02]  /*166e0*/  FSEL R115, R64, -INF , !P3 ;  /* 0xff80000040737808 */ /* 0x000fe40005800000 */
[----:B------:R-:W-:Y:S01]  /*166f0*/  FSEL R119, R58, -INF , !P1 ;  /* 0xff8000003a777808 */ /* 0x000fe20004800000 */
[----:B------:R-:W-:Y:S01]  /*16700*/  FFMA.FTZ R27, R0, -UR7, R225 ;  /* 0x80000007001b7c23 */ /* 0x000fe200080100e1 */
[----:B------:R-:W-:-:S02]  /*16710*/  ISETP.GT.AND P3, PT, R32, R24, PT ;  /* 0x000000182000720c */ /* 0x000fc40003f64270 */
[----:B------:R-:W-:Y:S01]  /*16720*/  ISETP.GT.AND P1, PT, R32, R28, PT ;  /* 0x0000001c2000720c */ /* 0x000fe20003f24270 */
[----:B------:R-:W-:Y:S02]  /*16730*/  IMAD.IADD R0, R4, 0x1, -R79 ;  /* 0x0000000104007824 */ /* 0x000fe400078e0a4f */
[----:B------:R-:W-:Y:S01]  /*16740*/  IMAD.MOV.U32 R35, RZ, RZ, R127 ;  /* 0x000000ffff237224 */ /* 0x000fe200078e007f */
[----:B------:R-:W-:Y:S02]  /*16750*/  FSEL R127, R56, -INF , !P3 ;  /* 0xff800000387f7808 */ /* 0x000fe40005800000 */
[----:B------:R-:W-:Y:S02]  /*16760*/  FSEL R130, R43, -INF , !P1 ;  /* 0xff8000002b827808 */ /* 0x000fe40004800000 */
[C---:B------:R-:W-:Y:S02]  /*16770*/  ISETP.GT.AND P3, PT, R32.reuse, R30, PT ;  /* 0x0000001e2000720c */ /* 0x040fe40003f64270 */
[----:B------:R-:W-:Y:S01]  /*16780*/  ISETP.GT.AND P1, PT, R32, R41, PT ;  /* 0x000000292000720c */ /* 0x000fe20003f24270 */
[----:B------:R-:W-:Y:S01]  /*16790*/  IMAD.MOV.U32 R122, RZ, RZ, R133 ;  /* 0x000000ffff7a7224 */ /* 0x000fe200078e0085 */
[----:B------:R-:W-:Y:S01]  /*167a0*/  IABS R0, R0 ;  /* 0x0000000000007213 */ /* 0x000fe20000000000 */
[----:B------:R-:W-:Y:S01]  /*167b0*/  IMAD.MOV.U32 R64, RZ, RZ, R170 ;  /* 0x000000ffff407224 */ /* 0x000fe200078e00aa */
[----:B------:R-:W-:-:S02]  /*167c0*/  FSEL R133, R31, -INF , !P3 ;  /* 0xff8000001f857808 */ /* 0x000fc40005800000 */
[----:B------:R-:W-:Y:S02]  /*167d0*/  FSEL R170, R14, -INF , !P1 ;  /* 0xff8000000eaa7808 */ /* 0x000fe40004800000 */
[C---:B------:R-:W-:Y:S02]  /*167e0*/  ISETP.GT.AND P3, PT, R32.reuse, R44, PT ;  /* 0x0000002c2000720c */ /* 0x040fe40003f64270 */
[----:B------:R-:W-:Y:S02]  /*167f0*/  ISETP.GT.AND P1, PT, R32, R47, PT ;  /* 0x0000002f2000720c */ /* 0x000fe40003f24270 */
[----:B------:R-:W-:Y:S01]  /*16800*/  I2FP.F32.S32 R0, R0 ;  /* 0x0000000000007245 */ /* 0x000fe20000201400 */
[----:B------:R-:W-:Y:S01]  /*16810*/  IMAD.MOV.U32 R67, RZ, RZ, R172 ;  /* 0x000000ffff437224 */ /* 0x000fe200078e00ac */
[----:B------:R-:W-:Y:S01]  /*16820*/  FSEL R172, R8, -INF , !P3 ;  /* 0xff80000008ac7808 */ /* 0x000fe20005800000 */
[----:B------:R-:W-:Y:S01]  /*16830*/  IMAD.MOV.U32 R198, RZ, RZ, R192 ;  /* 0x000000ffffc67224 */ /* 0x000fe200078e00c0 */
[----:B------:R-:W-:-:S02]  /*16840*/  FSEL R192, R5, -INF , !P1 ;  /* 0xff80000005c07808 */ /* 0x000fc40004800000 */
[C---:B------:R-:W-:Y:S02]  /*16850*/  ISETP.GT.AND P3, PT, R32.reuse, R49, PT ;  /* 0x000000312000720c */ /* 0x040fe40003f64270 */
[C---:B------:R-:W-:Y:S02]  /*16860*/  ISETP.GT.AND P5, PT, R32.reuse, R50, PT ;  /* 0x000000322000720c */ /* 0x040fe40003fa4270 */
[C---:B------:R-:W-:Y:S02]  /*16870*/  ISETP.GT.AND P0, PT, R32.reuse, R51, PT ;  /* 0x000000332000720c */ /* 0x040fe40003f04270 */
[C---:B------:R-:W-:Y:S02]  /*16880*/  ISETP.GT.AND P1, PT, R32.reuse, R52, PT ;  /* 0x000000342000720c */ /* 0x040fe40003f24270 */
[----:B------:R-:W-:Y:S01]  /*16890*/  ISETP.GT.AND P2, PT, R32, R53, PT ;  /* 0x000000352000720c */ /* 0x000fe20003f44270 */
        /* <DEDUP_REMOVED lines=33> */
[----:B------:R-:W-:Y:S02]  /*16ab0*/  IMAD.IADD R0, R4, 0x1, -R81 ;  /* 0x0000000104007824 */ /* 0x000fe400078e0a51 */
[----:B------:R-:W-:-:S03]  /*16ac0*/  IMAD.MOV.U32 R66, RZ, RZ, R35 ;  /* 0x000000ffff427224 */ /* 0x000fc600078e0023 */
[----:B------:R-:W-:Y:S01]  /*16ad0*/  IABS R0, R0 ;  /* 0x0000000000007213 */ /* 0x000fe20000000000 */
[----:B------:R-:W-:Y:S02]  /*16ae0*/  IMAD.MOV.U32 R35, RZ, RZ, R72 ;  /* 0x000000ffff237224 */ /* 0x000fe400078e0048 */
[----:B------:R-:W-:Y:S01]  /*16af0*/  IMAD.MOV.U32 R72, RZ, RZ, R143 ;  /* 0x000000ffff487224 */ /* 0x000fe200078e008f */
[----:B------:R-:W-:Y:S01]  /*16b00*/  I2FP.F32.S32 R0, R0 ;  /* 0x0000000000007245 */ /* 0x000fe20000201400 */
[----:B------:R-:W-:Y:S02]  /*16b10*/  IMAD.MOV.U32 R71, RZ, RZ, R194 ;  /* 0x000000ffff477224 */ /* 0x000fe400078e00c2 */
[----:B------:R-:W-:Y:S02]  /*16b20*/  IMAD.MOV.U32 R57, RZ, RZ, R69 ;  /* 0x000000ffff397224 */ /* 0x000fe400078e0045 */
[----:B------:R-:W-:Y:S02]  /*16b30*/  IMAD.MOV.U32 R58, RZ, RZ, R68 ;  /* 0x000000ffff3a7224 */ /* 0x000fe400078e0044 */
[----:B------:R-:W-:Y:S01]  /*16b40*/  FFMA.FTZ R72, R0, -UR7, R72 ;  /* 0x8000000700487c23 */ /* 0x000fe20008010048 */
[----:B------:R-:W-:-:S02]  /*16b50*/  IMAD.IADD R0, R4, 0x1, -R85 ;  /* 0x0000000104007824 */ /* 0x000fc400078e0a55 */
[----:B------:R-:W-:Y:S02]  /*16b60*/  IMAD.MOV.U32 R5, RZ, RZ, R234 ;  /* 0x000000ffff057224 */ /* 0x000fe400078e00ea */
[----:B------:R-:W-:Y:S01]  /*16b70*/  IMAD.MOV.U32 R55, RZ, RZ, R39 ;  /* 0x000000ffff377224 */ /* 0x000fe200078e0027 */
[----:B------:R-:W-:Y:S01]  /*16b80*/  IABS R0, R0 ;  /* 0x0000000000007213 */ /* 0x000fe20000000000 */
[----:B------:R-:W-:Y:S02]  /*16b90*/  IMAD.MOV.U32 R22, RZ, RZ, R71 ;  /* 0x000000ffff167224 */ /* 0x000fe400078e0047 */
[----:B------:R-:W-:Y:S01]  /*16ba0*/  IMAD.MOV.U32 R43, RZ, RZ, R137 ;  /* 0x000000ffff2b7224 */ /* 0x000fe200078e0089 */
[----:B------:R-:W-:Y:S01]  /*16bb0*/  I2FP.F32.S32 R0, R0 ;  /* 0x0000000000007245 */ /* 0x000fe20000201400 */
[----:B------:R-:W-:Y:S02]  /*16bc0*/  IMAD.MOV.U32 R71, RZ, RZ, R35 ;  /* 0x000000ffff477224 */ /* 0x000fe400078e0023 */
[----:B------:R-:W-:-:S02]  /*16bd0*/  IMAD.MOV.U32 R34, RZ, RZ, R38 ;  /* 0x000000ffff227224 */ /* 0x000fc400078e0026 */
[----:B------:R-:W-:Y:S02]  /*16be0*/  IMAD.MOV.U32 R240, RZ, RZ, R235 ;  /* 0x000000fffff07224 */ /* 0x000fe400078e00eb */
[----:B------:R-:W-:Y:S01]  /*16bf0*/  FFMA.FTZ R71, R0, -UR7, R71 ;  /* 0x8000000700477c23 */ /* 0x000fe20008010047 */
[----:B------:R-:W-:Y:S02]  /*16c00*/  IMAD.IADD R0, R4, 0x1, -R88 ;  /* 0x0000000104007824 */ /* 0x000fe400078e0a58 */
[----:B------:R-:W-:Y:S01]  /*16c10*/  IMAD.MOV.U32 R241, RZ, RZ, R249 ;  /* 0x000000fffff17224 */ /* 0x000fe200078e00f9 */
[----:B------:R-:W-:Y:S01]  /*16c20*/  FSEL R169, R169, -INF , !P2 ;  /* 0xff800000a9a97808 */ /* 0x000fe20005000000 */
[----:B------:R-:W-:Y:S01]  /*16c30*/  IMAD.MOV.U32 R194, RZ, RZ, R141 ;  /* 0x000000ffffc27224 */ /* 0x000fe200078e008d */
[----:B------:R-:W-:Y:S01]  /*16c40*/  IABS R0, R0 ;  /* 0x0000000000007213 */ /* 0x000fe20000000000 */
[----:B------:R-:W-:Y:S01]  /*16c50*/  IMAD.MOV.U32 R64, RZ, RZ, R120 ;  /* 0x000000ffff407224 */ /* 0x000fe200078e0078 */
[----:B------:R1:W5:Y:S01]  /*16c60*/  LDL.LU R143, [R1+0x374] ;  /* 0x00037400018f7983 */ /* 0x0003620000300800 */
[----:B------:R-:W-:Y:S01]  /*16c70*/  IMAD.MOV.U32 R69, RZ, RZ, R194 ;  /* 0x000000ffff457224 */ /* 0x000fe200078e00c2 */
[----:B------:R-:W-:Y:S01]  /*16c80*/  I2FP.F32.S32 R0, R0 ;  /* 0x0000000000007245 */ /* 0x000fe20000201400 */
[----:B------:R-:W-:-:S02]  /*16c90*/  IMAD.MOV.U32 R120, RZ, RZ, R131 ;  /* 0x000000ffff787224 */ /* 0x000fc400078e0083 */
[----:B------:R-:W-:Y:S02]  /*16ca0*/  IMAD.MOV.U32 R8, RZ, RZ, R66 ;  /* 0x000000ffff087224 */ /* 0x000fe400078e0042 */
[----:B------:R-:W-:Y:S02]  /*16cb0*/  IMAD.MOV.U32 R63, RZ, RZ, R122 ;  /* 0x000000ffff3f7224 */ /* 0x000fe400078e007a */
[----:B------:R-:W-:Y:S01]  /*16cc0*/  FFMA.FTZ R69, R0, -UR7, R69 ;  /* 0x8000000700457c23 */ /* 0x000fe20008010045 */
[----:B------:R-:W-:Y:S02]  /*16cd0*/  IMAD.IADD R0, R4, 0x1, -R91 ;  /* 0x0000000104007824 */ /* 0x000fe400078e0a5b */
[----:B------:R-:W-:Y:S02]  /*16ce0*/  IMAD.MOV.U32 R35, RZ, RZ, R3 ;  /* 0x000000ffff237224 */ /* 0x000fe400078e0003 */
[----:B------:R-:W-:Y:S01]  /*16cf0*/  IMAD.MOV.U32 R235, RZ, RZ, R125 ;  /* 0x000000ffffeb7224 */ /* 0x000fe200078e007d */
[----:B------:R-:W-:Y:S01]  /*16d00*/  IABS R0, R0 ;  /* 0x0000000000007213 */ /* 0x000fe20000000000 */
[----:B------:R-:W-:Y:S01]  /*16d10*/  IMAD.MOV.U32 R131, RZ, RZ, R140 ;  /* 0x000000ffff837224 */ /* 0x000fe200078e008c */
[----:B------:R-:W-:Y:S01]  /*16d20*/  FSEL R249, R73, -INF , !P1 ;  /* 0xff80000049f97808 */ /* 0x000fe20004800000 */
[----:B------:R-:W-:Y:S01]  /*16d30*/  IMAD.MOV.U32 R14, RZ, RZ, R64 ;  /* 0x000000ffff0e7224 */ /* 0x000fe200078e0040 */
[----:B------:R-:W-:Y:S01]  /*16d40*/  I2FP.F32.S32 R0, R0 ;  /* 0x0000000000007245 */ /* 0x000fe20000201400 */
[----:B------:R-:W-:Y:S01]  /*16d50*/  IMAD.MOV.U32 R68, RZ, RZ, R131 ;  /* 0x000000ffff447224 */ /* 0x000fe200078e0083 */
[----:B------:R1:W5:Y:S03]  /*16d60*/  LDL.LU R142, [R1+0x370] ;  /* 0x00037000018e7983 */ /* 0x0003660000300800 */
        /* <DEDUP_REMOVED lines=8> */
[----:B------:R-:W-:Y:S01]  /*16df0*/  IMAD.MOV.U32 R122, RZ, RZ, R2 ;  /* 0x000000ffff7a7224 */ /* 0x000fe200078e0002 */
[----:B------:R-:W-:Y:S01]  /*16e00*/  FSEL R125, R75, -INF , !P0 ;  /* 0xff8000004b7d7808 */ /* 0x000fe20004000000 */
[----:B------:R-:W-:Y:S01]  /*16e10*/  IMAD.MOV.U32 R234, RZ, RZ, R121 ;  /* 0x000000ffffea7224 */ /* 0x000fe200078e0079 */
[----:B------:R1:W5:Y:S01]  /*16e20*/  LDL.LU R141, [R1+0x36c] ;  /* 0x00036c00018d7983 */ /* 0x0003620000300800 */
[----:B------:R-:W-:Y:S01]  /*16e30*/  FFMA.FTZ R66, R0, -UR7, R66 ;  /* 0x8000000700427c23 */ /* 0x000fe20008010042 */
[----:B------:R-:W-:-:S02]  /*16e40*/  IMAD.IADD R0, R4, 0x1, -R87 ;  /* 0x0000000104007824 */ /* 0x000fc400078e0a57 */
[----:B------:R-:W-:Y:S01]  /*16e50*/  IMAD.MOV.U32 R120, RZ, RZ, R136 ;  /* 0x000000ffff787224 */ /* 0x000fe200078e0088 */
[----:B------:R1:W5:Y:S02]  /*16e60*/  LDL.LU R140, [R1+0x368] ;  /* 0x00036800018c7983 */ /* 0x0003640000300800 */
        /* <DEDUP_REMOVED lines=55> */
[----:B------:R-:W-:Y:S01]  /*171e0*/  VIADD R0, R4, -UR32 ;  /* 0x8000002004007c36 */ /* 0x000fe20008000000 */
[----:B------:R-:W-:Y:S01]  /*171f0*/  FSEL R124, R94, -INF , !P5 ;  /* 0xff8000005e7c7808 */ /* 0x000fe20006800000 */
[----:B------:R-:W-:-:S03]  /*17200*/  IMAD.MOV.U32 R202, RZ, RZ, R179 ;  /* 0x000000ffffca7224 */ /* 0x000fc600078e00b3 */
[C---:B------:R-:W-:Y:S02]  /*17210*/  ISETP.GT.AND P4, PT, R0.reuse, R10, PT ;  /* 0x0000000a0000720c */ /* 0x040fe40003f84270 */
[C---:B------:R-:W-:Y:S02]  /*17220*/  ISETP.GT.AND P5, PT, R0.reuse, R11, PT ;  /* 0x0000000b0000720c */ /* 0x040fe40003fa4270 */
[----:B------:R-:W-:Y:S01]  /*17230*/  ISETP.GT.AND P0, PT, R0, R12, PT ;  /* 0x0000000c0000720c */ /* 0x000fe20003f04270 */
[----:B------:R-:W-:Y:S01]  /*17240*/  IMAD.MOV.U32 R179, RZ, RZ, R123 ;  /* 0x000000ffffb37224 */ /* 0x000fe200078e007b */
        /* <DEDUP_REMOVED lines=13> */
[----:B------:R-:W-:Y:S01]  /*17320*/  FSEL R59, R59, -INF , !P0 ;  /* 0xff8000003b3b7808 */ /* 0x000fe20004000000 */
[----:B------:R-:W-:Y:S01]  /*17330*/  IMAD.IADD R4, R4, 0x1, -R168 ;  /* 0x0000000104047824 */ /* 0x000fe200078e0aa8 */
        /* <DEDUP_REMOVED lines=18> */
[----:B------:R-:W-:-:S02]  /*17460*/  IABS R4, R4 ;  /* 0x0000000400047213 */ /* 0x000fc40000000000 */
[----:B------:R-:W-:Y:S02]  /*17470*/  FSEL R69, R69, -INF , !P3 ;  /* 0xff80000045457808 */ /* 0x000fe40005800000 */
[----:B------:R-:W-:Y:S02]  /*17480*/  FSEL R68, R68, -INF , !P4 ;  /* 0xff80000044447808 */ /* 0x000fe40006000000 */
        /* <DEDUP_REMOVED lines=8> */
[C---:B------:R-:W-:Y:S02]  /*17510*/  ISETP.GT.AND P1, PT, R0.reuse, R46, PT ;  /* 0x0000002e0000720c */ /* 0x040fe40003f24270 */
[----:B------:R-:W-:-:S02]  /*17520*/  ISETP.GT.AND P0, PT, R0, R47, PT ;  /* 0x0000002f0000720c */ /* 0x000fc40003f04270 */
[----:B------:R-:W-:Y:S02]  /*17530*/  I2FP.F32.S32 R4, R4 ;  /* 0x0000000400047245 */ /* 0x000fe40000201400 */
[----:B------:R-:W-:Y:S02]  /*17540*/  FSEL R58, R58, -INF , !P4 ;  /* 0xff8000003a3a7808 */ /* 0x000fe40006000000 */
[----:B------:R-:W-:Y:S01]  /*17550*/  FSEL R57, R57, -INF , !P5 ;  /* 0xff80000039397808 */ /* 0x000fe20006800000 */
[----:B------:R-:W-:Y:S01]  /*17560*/  FFMA.FTZ R4, R4, -UR7, R241 ;  /* 0x8000000704047c23 */ /* 0x000fe200080100f1 */
        /* <DEDUP_REMOVED lines=10> */
[----:B------:R-:W-:Y:S02]  /*17610*/  VIADD R0, R60, -UR32 ;  /* 0x800000203c007c36 */ /* 0x000fe40008000000 */
[----:B------:R-:W-:Y:S01]  /*17620*/  IMAD.MOV.U32 R106, RZ, RZ, R122 ;  /* 0x000000ffff6a7224 */ /* 0x000fe200078e007a */
[----:B------:R-:W-:Y:S02]  /*17630*/  FSEL R122, R4, -INF , !P0 ;  /* 0xff800000047a7808 */ /* 0x000fe40004000000 */
[----:B------:R-:W-:Y:S01]  /*17640*/  ISETP.GT.AND P0, PT, R0, R10, PT ;  /* 0x0000000a0000720c */ /* 0x000fe20003f04270 */
[----:B------:R-:W-:Y:S01]  /*17650*/  IMAD.MOV.U32 R224, RZ, RZ, R120 ;  /* 0x000000ffffe07224 */ /* 0x000fe200078e0078 */
[----:B------:R-:W-:Y:S02]  /*17660*/  FSEL R31, R31, -INF , !P5 ;  /* 0xff8000001f1f7808 */ /* 0x000fe40006800000 */
[----:B------:R-:W-:-:S02]  /*17670*/  ISETP.GE.AND P5, PT, R10, R210, PT ;  /* 0x000000d20a00720c */ /* 0x000fc40003fa6270 */
[----:B------:R-:W-:Y:S01]  /*17680*/  FSEL R4, R74, -INF , !P0 ;  /* 0xff8000004a047808 */ /* 0x000fe20004000000 */
[----:B------:R-:W-:Y:S01]  /*17690*/  IMAD.MOV.U32 R225, RZ, RZ, R202 ;  /* 0x000000ffffe17224 */ /* 0x000fe200078e00ca */
[----:B------:R-:W-:Y:S02]  /*176a0*/  FSEL R22, R22, -INF , !P4 ;  /* 0xff80000016167808 */ /* 0x000fe40006000000 */
[----:B------:R-:W-:Y:S02]  /*176b0*/  FSEL R14, R14, -INF , !P3 ;  /* 0xff8000000e0e7808 */ /* 0x000fe40005800000 */
[----:B------:R-:W-:Y:S02]  /*176c0*/  FSEL R120, R8, -INF , !P2 ;  /* 0xff80000008787808 */ /* 0x000fe40005000000 */
[----:B------:R-:W-:Y:S01]  /*176d0*/  ISETP.GT.AND P0, PT, R0, R11, PT ;  /* 0x0000000b0000720c */ /* 0x000fe20003f04270 */
[----:B------:R-:W-:Y:S01]  /*176e0*/  IMAD.MOV.U32 R202, RZ, RZ, R245 ;  /* 0x000000ffffca7224 */ /* 0x000fe200078e00f5 */
[----:B------:R-:W-:-:S02]  /*176f0*/  ISETP.GE.AND P4, PT, R10, R209, PT ;  /* 0x000000d10a00720c */ /* 0x000fc40003f86270 */
[C---:B------:R-:W-:Y:S02]  /*17700*/  ISETP.GE.AND P3, PT, R10.reuse, R211, PT ;  /* 0x000000d30a00720c */ /* 0x040fe40003f66270 */
        /* <DEDUP_REMOVED lines=8> */
[----:B------:R-:W-:Y:S01]  /*17790*/  FSEL R236, R6, -INF , !P2 ;  /* 0xff80000006ec7808 */ /* 0x000fe20005000000 */
[----:B------:R-:W-:Y:S01]  /*177a0*/  IMAD.MOV.U32 R194, RZ, RZ, R139 ;  /* 0x000000ffffc27224 */ /* 0x000fe200078e008b */
[----:B------:R-:W-:Y:S01]  /*177b0*/  ISETP.GE.AND P2, PT, R11, R210, PT ;  /* 0x000000d20b00720c */ /* 0x000fe20003f46270 */
[----:B------:R-:W-:Y:S01]  /*177c0*/  IMAD.MOV.U32 R8, RZ, RZ, R121 ;  /* 0x000000ffff087224 */ /* 0x000fe200078e0079 */
[----:B------:R1:W5:Y:S01]  /*177d0*/  LDL.LU R139, [R1+0x364] ;  /* 0x00036400018b7983 */ /* 0x0003620000300800 */
[----:B------:R-:W-:-:S02]  /*177e0*/  FSEL R121, R5, -INF , !P1 ;  /* 0xff80000005797808 */ /* 0x000fc40004800000 */
[----:B------:R-:W-:Y:S01]  /*177f0*/  ISETP.GE.AND P5, PT, R12, R210, PT ;  /* 0x000000d20c00720c */ /* 0x000fe20003fa6270 */
[----:B------:R1:W5:Y:S01]  /*17800*/  LDL.LU R138, [R1+0x360] ;  /* 0x00036000018a7983 */ /* 0x0003620000300800 */
[----:B------:R-:W-:Y:S02]  /*17810*/  FSEL R5, R76, -INF , !P0 ;  /* 0xff8000004c057808 */ /* 0x000fe40004000000 */
[----:B------:R-:W-:Y:S01]  /*17820*/  FSEL R243, R4, -INF , !P2 ;  /* 0xff80000004f37808 */ /* 0x000fe20005000000 */
[----:B------:R1:W5:Y:S01]  /*17830*/  LDL.LU R137, [R1+0x35c] ;  /* 0x00035c0001897983 */ /* 0x0003620000300800 */
[----:B------:R-:W-:Y:S01]  /*17840*/  IMAD.IADD R4, R60, 0x1, -R77 ;  /* 0x000000013c047824 */ /* 0x000fe200078e0a4d */
[----:B------:R-:W-:Y:S02]  /*17850*/  FSEL R5, R5, -INF , !P5 ;  /* 0xff80000005057808 */ /* 0x000fe40006800000 */
[----:B------:R1:W5:Y:S01]  /*17860*/  LDL.LU R136, [R1+0x358] ;  /* 0x0003580001887983 */ /* 0x0003620000300800 */
[----:B------:R-:W-:-:S03]  /*17870*/  IMAD.MOV.U32 R131, RZ, RZ, R36 ;  /* 0x000000ffff837224 */ /* 0x000fc600078e0024 */
[----:B------:R1:W5:Y:S01]  /*17880*/  LDL.LU R39, [R1+0x354] ;  /* 0x0003540001277983 */ /* 0x0003620000300800 */
[----:B------:R-:W-:-:S03]  /*17890*/  IABS R4, R4 ;  /* 0x0000000400047213 */ /* 0x000fc60000000000 */
[----:B------:R1:W5:Y:S04]  /*178a0*/  LDL.LU R38, [R1+0x350] ;  /* 0x0003500001267983 */ /* 0x0003680000300800 */
[----:B------:R1:W5:Y:S04]  /*178b0*/  LDL.LU R37, [R1+0x34c] ;  /* 0x00034c0001257983 */ /* 0x0003680000300800 */
[----:B------:R1:W5:Y:S04]  /*178c0*/  LDL.LU R36, [R1+0x348] ;  /* 0x0003480001247983 */ /* 0x0003680000300800 */
[----:B------:R1:W5:Y:S01]  /*178d0*/  LDL.LU R3, [R1+0x344] ;  /* 0x0003440001037983 */ /* 0x0003620000300800 */
[----:B------:R-:W-:-:S03]  /*178e0*/  I2FP.F32.S32 R6, R4 ;  /* 0x0000000400067245 */ /* 0x000fc60000201400 */
[----:B------:R1:W5:Y:S04]  /*178f0*/  LDL.LU R2, [R1+0x340] ;  /* 0x0003400001027983 */ /* 0x0003680000300800 */
[----:B------:R2:W-:Y:S01]  /*17900*/  STL [R1+0x24], R5 ;  /* 0x0000240501007387 */ /* 0x0005e20000100800 */
[----:B------:R-:W-:Y:S02]  /*17910*/  ISETP.GT.AND P0, PT, R0, R13, PT ;  /* 0x0000000d0000720c */ /* 0x000fe40003f04270 */
[----:B------:R-:W-:Y:S02]  /*17920*/  FSEL R75, R107, -INF , !P3 ;  /* 0xff8000006b4b7808 */ /* 0x000fe40005800000 */
[----:B------:R-:W-:Y:S02]  /*17930*/  ISETP.GE.AND P3, PT, R11, R211, PT ;  /* 0x000000d30b00720c */ /* 0x000fe40003f66270 */
[----:B------:R-:W-:-:S02]  /*17940*/  ISETP.GE.AND P2, PT, R13, R210, PT ;  /* 0x000000d20d00720c */ /* 0x000fc40003f46270 */
[----:B------:R-:W-:Y:S01]  /*17950*/  FSEL R74, R109, -INF , !P3 ;  /* 0xff8000006d4a7808 */ /* 0x000fe20005800000 */
[----:B------:R-:W-:Y:S02]  /*17960*/  IMAD.MOV.U32 R109, RZ, RZ, R244 ;  /* 0x000000ffff6d7224 */ /* 0x000fe400078e00f4 */
[----:B--2---:R-:W-:-:S05]  /*17970*/  IMAD.IADD R5, R60, 0x1, -R79 ;  /* 0x000000013c057824 */ /* 0x004fca00078e0a4f */
[----:B------:R-:W-:Y:S01]  /*17980*/  IABS R4, R5 ;  /* 0x0000000500047213 */ /* 0x000fe20000000000 */
[----:B------:R-:W-:-:S03]  /*17990*/  FFMA.FTZ R5, R6, -UR7, R227 ;  /* 0x8000000706057c23 */ /* 0x000fc600080100e3 */
[----:B------:R-:W-:Y:S02]  /*179a0*/  I2FP.F32.S32 R4, R4 ;  /* 0x0000000400047245 */ /* 0x000fe40000201400 */
[----:B------:R-:W-:Y:S02]  /*179b0*/  FSEL R5, R5, -INF , !P0 ;  /* 0xff80000005057808 */ /* 0x000fe40004000000 */
[----:B------:R-:W-:Y:S02]  /*179c0*/  ISETP.GT.AND P0, PT, R0, R15, PT ;  /* 0x0000000f0000720c */ /* 0x000fe40003f04270 */
[----:B------:R-:W-:Y:S01]  /*179d0*/  FSEL R244, R5, -INF , !P2 ;  /* 0xff80000005f47808 */ /* 0x000fe20005000000 */
[----:B------:R-:W-:Y:S01]  /*179e0*/  FFMA.FTZ R5, R4, -UR7, R232 ;  /* 0x8000000704057c23 */ /* 0x000fe200080100e8 */
[----:B------:R-:W-:Y:S01]  /*179f0*/  IMAD.IADD R4, R60, 0x1, -R82 ;  /* 0x000000013c047824 */ /* 0x000fe200078e0a52 */
[----:B------:R-:W-:Y:S02]  /*17a00*/  ISETP.GE.AND P5, PT, R15, R210, PT ;  /* 0x000000d20f00720c */ /* 0x000fe40003fa6270 */
[----:B------:R-:W-:-:S02]  /*17a10*/  FSEL R43, R117, -INF , !P4 ;  /* 0xff800000752b7808 */ /* 0x000fc40006000000 */
[----:B------:R-:W-:Y:S01]  /*17a20*/  FSEL R5, R5, -INF , !P0 ;  /* 0xff80000005057808 */ /* 0x000fe20004000000 */
[----:B------:R-:W-:Y:S01]  /*17a30*/  IMAD.MOV.U32 R117, RZ, RZ, R10 ;  /* 0x000000ffff757224 */ /* 0x000fe200078e000a */
[----:B------:R-:W-:Y:S01]  /*17a40*/  IABS R4, R4 ;  /* 0x0000000400047213 */ /* 0x000fe20000000000 */
[----:B------:R-:W-:Y:S01]  /*17a50*/  IMAD.MOV.U32 R10, RZ, RZ, R242 ;  /* 0x000000ffff0a7224 */ /* 0x000fe200078e00f2 */
[----:B------:R-:W-:Y:S01]  /*17a60*/  FSEL R242, R5, -INF , !P5 ;  /* 0xff80000005f27808 */ /* 0x000fe20006800000 */
[----:B------:R-:W-:Y:S01]  /*17a70*/  IMAD.IADD R5, R60, 0x1, -R84 ;  /* 0x000000013c057824 */ /* 0x000fe200078e0a54 */
[----:B------:R-:W-:Y:S02]  /*17a80*/  I2FP.F32.S32 R6, R4 ;  /* 0x0000000400067245 */ /* 0x000fe40000201400 */
[----:B------:R-:W-:Y:S02]  /*17a90*/  ISETP.GT.AND P0, PT, R0, R16, PT ;  /* 0x000000100000720c */ /* 0x000fe40003f04270 */
[----:B------:R-:W-:Y:S01]  /*17aa0*/  IABS R4, R5 ;  /* 0x0000000500047213 */ /* 0x000fe20000000000 */
[----:B------:R-:W-:Y:S01]  /*17ab0*/  FFMA.FTZ R5, R6, -UR7, R109 ;  /* 0x8000000706057c23 */ /* 0x000fe2000801006d */
[----:B------:R-:W-:Y:S01]  /*17ac0*/  ISETP.GE.AND P1, PT, R11, R208, PT ;  /* 0x000000d00b00720c */ /* 0x000fe20003f26270 */
[----:B------:R-:W-:Y:S01]  /*17ad0*/  IMAD.MOV.U32 R226, RZ, RZ, R178 ;  /* 0x000000ffffe27224 */ /* 0x000fe200078e00b2 */
[----:B------:R-:W-:Y:S01]  /*17ae0*/  ISETP.GE.AND P2, PT, R16, R210, PT ;  /* 0x000000d21000720c */ /* 0x000fe20003f46270 */
[----:B------:R-:W-:Y:S01]  /*17af0*/  IMAD.MOV.U32 R178, RZ, RZ, R234 ;  /* 0x000000ffffb27224 */ /* 0x000fe200078e00ea */
[----:B------:R-:W-:-:S02]  /*17b00*/  I2FP.F32.S32 R4, R4 ;  /* 0x0000000400047245 */ /* 0x000fc40000201400 */
[----:B------:R-:W-:Y:S02]  /*17b10*/  FSEL R5, R5, -INF , !P0 ;  /* 0xff80000005057808 */ /* 0x000fe40004000000 */
[----:B------:R-:W-:Y:S01]  /*17b20*/  FSEL R234, R7, -INF , !P1 ;  /* 0xff80000007ea7808 */ /* 0x000fe20004800000 */
[----:B------:R-:W-:Y:S02]  /*17b30*/  IMAD.MOV.U32 R7, RZ, RZ, R225 ;  /* 0x000000ffff077224 */ /* 0x000fe400078e00e1 */
[----:B------:R-:W-:Y:S01]  /*17b40*/  IMAD.MOV.U32 R225, RZ, RZ, R240 ;  /* 0x000000ffffe17224 */ /* 0x000fe200078e00f0 */
[----:B------:R-:W-:Y:S01]  /*17b50*/  FSEL R240, R5, -INF , !P2 ;  /* 0xff80000005f07808 */ /* 0x000fe20005000000 */
[----:B------:R-:W-:Y:S01]  /*17b60*/  FFMA.FTZ R5, R4, -UR7, R238 ;  /* 0x8000000704057c23 */ /* 0x000fe200080100ee */
[----:B------:R-:W-:Y:S01]  /*17b70*/  ISETP.GT.AND P0, PT, R0, R17, PT ;  /* 0x000000110000720c */ /* 0x000fe20003f04270 */
[----:B------:R-:W-:Y:S01]  /*17b80*/  IMAD.IADD R4, R60, 0x1, -R78 ;  /* 0x000000013c047824 */ /* 0x000fe200078e0a4e */
[----:B------:R-:W-:-:S02]  /*17b90*/  ISETP.GE.AND P4, PT, R11, R209, PT ;  /* 0x000000d10b00720c */ /* 0x000fc40003f86270 */
[----:B------:R-:W-:Y:S02]  /*17ba0*/  ISETP.GE.AND P5, PT, R17, R210, PT ;  /* 0x000000d21100720c */ /* 0x000fe40003fa6270 */
[----:B------:R-:W-:Y:S02]  /*17bb0*/  FSEL R5, R5, -INF , !P0 ;  /* 0xff80000005057808 */ /* 0x000fe40004000000 */
[----:B------:R-:W-:Y:S02]  /*17bc0*/  FSEL R35, R173, -INF , !P4 ;  /* 0xff800000ad237808 */ /* 0x000fe40006000000 */
[----:B------:R-:W-:Y:S02]  /*17bd0*/  ISETP.GE.AND P4, PT, R12, R209, PT ;  /* 0x000000d10c00720c */ /* 0x000fe40003f86270 */
[----:B------:R-:W-:Y:S02]  /*17be0*/  IABS R4, R4 ;  /* 0x0000000400047213 */ /* 0x000fe40000000000 */
[----:B------:R-:W-:Y:S01]  /*17bf0*/  FSEL R238, R5, -INF , !P5 ;  /* 0xff80000005ee7808 */ /* 0x000fe20006800000 */
[----:B------:R-:W-:Y:S01]  /*17c00*/  IMAD.IADD R5, R60, 0x1, -R80 ;  /* 0x000000013c057824 */ /* 0x000fe200078e0a50 */
[----:B------:R-:W-:Y:S01]  /*17c10*/  FSEL R95, R176, -INF , !P4 ;  /* 0xff800000b05f7808 */ /* 0x000fe20006000000 */
[----:B------:R-:W-:Y:S01]  /*17c20*/  IMAD.MOV.U32 R176, RZ, RZ, R182 ;  /* 0x000000ffffb07224 */ /* 0x000fe200078e00b6 */
[----:B------:R-:W-:-:S02]  /*17c30*/  I2FP.F32.S32 R6, R4 ;  /* 0x0000000400067245 */ /* 0x000fc40000201400 */
[----:B------:R-:W-:Y:S01]  /*17c40*/  IABS R4, R5 ;  /* 0x0000000500047213 */ /* 0x000fe20000000000 */
[----:B------:R-:W-:Y:S01]  /*17c50*/  IMAD.MOV.U32 R11, RZ, RZ, R224 ;  /* 0x000000ffff0b7224 */ /* 0x000fe200078e00e0 */
[----:B------:R-:W-:Y:S01]  /*17c60*/  ISETP.GE.AND P3, PT, R12, R211, PT ;  /* 0x000000d30c00720c */ /* 0x000fe20003f66270 */
[----:B------:R-:W-:Y:S01]  /*17c70*/  FFMA.FTZ R5, R6, -UR7, R176 ;  /* 0x8000000706057c23 */ /* 0x000fe200080100b0 */
[----:B------:R-:W-:Y:S01]  /*17c80*/  ISETP.GE.AND P1, PT, R12, R208, PT ;  /* 0x000000d00c00720c */ /* 0x000fe20003f26270 */
[----:B------:R-:W-:Y:S01]  /*17c90*/  IMAD.MOV.U32 R12, RZ, RZ, R117 ;  /* 0x000000ffff0c7224 */ /* 0x000fe200078e0075 */
[----:B------:R-:W-:Y:S01]  /*17ca0*/  ISETP.GT.AND P0, PT, R0, R18, PT ;  /* 0x000000120000720c */ /* 0x000fe20003f04270 */
[----:B------:R-:W-:Y:S02]  /*17cb0*/  IMAD.MOV.U32 R224, RZ, RZ, R203 ;  /* 0x000000ffffe07224 */ /* 0x000fe400078e00cb */
[----:B------:R-:W-:Y:S01]  /*17cc0*/  IMAD.MOV.U32 R203, RZ, RZ, R199 ;  /* 0x000000ffffcb7224 */ /* 0x000fe200078e00c7 */
[----:B------:R-:W-:Y:S01]  /*17cd0*/  FSEL R241, R9, -INF , !P1 ;  /* 0xff80000009f17808 */ /* 0x000fe20004800000 */
[----:B------:R-:W-:Y:S01]  /*17ce0*/  IMAD.MOV.U32 R176, RZ, RZ, R12 ;  /* 0x000000ffffb07224 */ /* 0x000fe200078e000c */
[----:B------:R-:W-:Y:S01]  /*17cf0*/  ISETP.GE.AND P2, PT, R18, R210, PT ;  /* 0x000000d21200720c */ /* 0x000fe20003f46270 */
[----:B------:R-:W-:Y:S01]  /*17d00*/  IMAD.MOV.U32 R12, RZ, RZ, R10 ;  /* 0x000000ffff0c7224 */ /* 0x000fe200078e000a */
[----:B------:R-:W-:-:S02]  /*17d10*/  I2FP.F32.S32 R4, R4 ;  /* 0x0000000400047245 */ /* 0x000fc40000201400 */
[----:B------:R-:W-:Y:S01]  /*17d20*/  FSEL R5, R5, -INF , !P0 ;  /* 0xff80000005057808 */ /* 0x000fe20004000000 */
[----:B------:R-:W-:Y:S01]  /*17d30*/  IMAD.MOV.U32 R10, RZ, RZ, R203 ;  /* 0x000000ffff0a7224 */ /* 0x000fe200078e00cb */
[-C--:B------:R-:W-:Y:S01]  /*17d40*/  ISETP.GE.AND P1, PT, R13, R208.reuse, PT ;  /* 0x000000d00d00720c */ /* 0x080fe20003f26270 */
[----:B------:R-:W-:Y:S02]  /*17d50*/  IMAD.MOV.U32 R199, RZ, RZ, R194 ;  /* 0x000000ffffc77224 */ /* 0x000fe400078e00c2 */
[----:B------:R-:W-:Y:S01]  /*17d60*/  IMAD.MOV.U32 R203, RZ, RZ, R233 ;  /* 0x000000ffffcb7224 */ /* 0x000fe200078e00e9 */
[----:B------:R-:W-:Y:S01]  /*17d70*/  FSEL R233, R5, -INF , !P2 ;  /* 0xff80000005e97808 */ /* 0x000fe20005000000 */
[----:B------:R-:W-:Y:S01]  /*17d80*/  IMAD.MOV.U32 R194, RZ, RZ, R235 ;  /* 0x000000ffffc27224 */ /* 0x000fe200078e00eb */
[----:B------:R-:W-:Y:S01]  /*17d90*/  FSEL R235, R27, -INF , !P1 ;  /* 0xff8000001beb7808 */ /* 0x000fe20004800000 */
[----:B------:R-:W-:Y:S01]  /*17da0*/  FFMA.FTZ R5, R4, -UR7, R223 ;  /* 0x8000000704057c23 */ /* 0x000fe200080100df */
[----:B------:R-:W-:Y:S01]  /*17db0*/  ISETP.GE.AND P1, PT, R15, R208, PT ;  /* 0x000000d00f00720c */ /* 0x000fe20003f26270 */
[----:B------:R-:W-:Y:S01]  /*17dc0*/  IMAD.IADD R4, R60, 0x1, -R83 ;  /* 0x000000013c047824 */ /* 0x000fe200078e0a53 */
[----:B------:R-:W-:-:S02]  /*17dd0*/  ISETP.GT.AND P0, PT, R0, R19, PT ;  /* 0x000000130000720c */ /* 0x000fc40003f04270 */
[----:B------:R-:W-:Y:S02]  /*17de0*/  FSEL R107, R110, -INF , !P3 ;  /* 0xff8000006e6b7808 */ /* 0x000fe40005800000 */
[----:B------:R-:W-:Y:S02]  /*17df0*/  FSEL R232, R32, -INF , !P1 ;  /* 0xff80000020e87808 */ /* 0x000fe40004800000 */
[----:B------:R-:W-:Y:S02]  /*17e00*/  ISETP.GE.AND P5, PT, R19, R210, PT ;  /* 0x000000d21300720c */ /* 0x000fe40003fa6270 */
[----:B------:R-:W-:Y:S02]  /*17e10*/  FSEL R5, R5, -INF , !P0 ;  /* 0xff80000005057808 */ /* 0x000fe40004000000 */
[C---:B------:R-:W-:Y:S02]  /*17e20*/  ISETP.GE.AND P4, PT, R13.reuse, R209, PT ;  /* 0x000000d10d00720c */ /* 0x040fe40003f86270 */
[----:B------:R-:W-:Y:S01]  /*17e30*/  ISETP.GE.AND P3, PT, R13, R211, PT ;  /* 0x000000d30d00720c */ /* 0x000fe20003f66270 */
[----:B------:R-:W-:Y:S01]  /*17e40*/  IMAD.MOV.U32 R13, RZ, RZ, R194 ;  /* 0x000000ffff0d7224 */ /* 0x000fe200078e00c2 */
[----:B------:R-:W-:-:S02]  /*17e50*/  ISETP.GE.AND P1, PT, R16, R208, PT ;  /* 0x000000d01000720c */ /* 0x000fc40003f26270 */
[----:B------:R-:W-:Y:S01]  /*17e60*/  IABS R4, R4 ;  /* 0x0000000400047213 */ /* 0x000fe20000000000 */
[----:B------:R-:W-:Y:S01]  /*17e70*/  IMAD.MOV.U32 R194, RZ, RZ, R229 ;  /* 0x000000ffffc27224 */ /* 0x000fe200078e00e5 */
[----:B------:R-:W-:Y:S01]  /*17e80*/  FSEL R229, R5, -INF , !P5 ;  /* 0xff80000005e57808 */ /* 0x000fe20006800000 */
[----:B------:R-:W-:Y:S01]  /*17e90*/  IMAD.MOV.U32 R182, RZ, RZ, R228 ;  /* 0x000000ffffb67224 */ /* 0x000fe200078e00e4 */
[----:B------:R-:W-:Y:S02]  /*17ea0*/  FSEL R228, R54, -INF , !P1 ;  /* 0xff80000036e47808 */ /* 0x000fe40004800000 */
[----:B------:R-:W-:Y:S01]  /*17eb0*/  I2FP.F32.S32 R5, R4 ;  /* 0x0000000400057245 */ /* 0x000fe20000201400 */
[----:B------:R-:W-:Y:S01]  /*17ec0*/  IMAD.IADD R4, R60, 0x1, -R86 ;  /* 0x000000013c047824 */ /* 0x000fe200078e0a56 */
[-C--:B------:R-:W-:Y:S01]  /*17ed0*/  ISETP.GE.AND P1, PT, R17, R208.reuse, PT ;  /* 0x000000d01100720c */ /* 0x080fe20003f26270 */
[----:B------:R-:W-:Y:S02]  /*17ee0*/  IMAD.MOV.U32 R173, RZ, RZ, R106 ;  /* 0x000000ffffad7224 */ /* 0x000fe400078e006a */
[----:B------:R-:W-:Y:S01]  /*17ef0*/  IMAD.MOV.U32 R117, RZ, RZ, R226 ;  /* 0x000000ffff757224 */ /* 0x000fe200078e00e2 */
[----:B------:R-:W-:Y:S01]  /*17f00*/  FSEL R226, R56, -INF , !P1 ;  /* 0xff80000038e27808 */ /* 0x000fe20004800000 */
[----:B------:R-:W-:Y:S01]  /*17f10*/  FFMA.FTZ R5, R5, -UR7, R13 ;  /* 0x8000000705057c23 */ /* 0x000fe2000801000d */
[----:B------:R-:W-:Y:S01]  /*17f20*/  ISETP.GE.AND P1, PT, R18, R208, PT ;  /* 0x000000d01200720c */ /* 0x000fe20003f26270 */
[----:B------:R-:W-:Y:S01]  /*17f30*/  IMAD.MOV.U32 R9, RZ, RZ, R173 ;  /* 0x000000ffff097224 */ /* 0x000fe200078e00ad */
[----:B------:R-:W-:Y:S01]  /*17f40*/  ISETP.GT.AND P0, PT, R0, R20, PT ;  /* 0x000000140000720c */ /* 0x000fe20003f04270 */
[----:B------:R-:W-:Y:S01]  /*17f50*/  IMAD.MOV.U32 R173, RZ, RZ, R11 ;  /* 0x000000ffffad7224 */ /* 0x000fe200078e000b */
[----:B------:R-:W-:Y:S01]  /*17f60*/  IABS R4, R4 ;  /* 0x0000000400047213 */ /* 0x000fe20000000000 */
[----:B------:R-:W-:Y:S01]  /*17f70*/  IMAD.MOV.U32 R11, RZ, RZ, R224 ;  /* 0x000000ffff0b7224 */ /* 0x000fe200078e00e0 */
[----:B------:R-:W-:-:S02]  /*17f80*/  FSEL R224, R59, -INF , !P1 ;  /* 0xff8000003be07808 */ /* 0x000fc40004800000 */
[----:B------:R-:W-:Y:S02]  /*17f90*/  FSEL R6, R5, -INF , !P0 ;  /* 0xff80000005067808 */ /* 0x000fe40004000000 */
[----:B------:R-:W-:Y:S02]  /*17fa0*/  ISETP.GE.AND P1, PT, R19, R208, PT ;  /* 0x000000d01300720c */ /* 0x000fe40003f26270 */
[----:B------:R-:W-:Y:S01]  /*17fb0*/  I2FP.F32.S32 R5, R4 ;  /* 0x0000000400057245 */ /* 0x000fe20000201400 */
[----:B------:R-:W-:Y:S01]  /*17fc0*/  IMAD.IADD R4, R60, 0x1, -R89 ;  /* 0x000000013c047824 */ /* 0x000fe200078e0a59 */
[----:B------:R-:W-:Y:S02]  /*17fd0*/  FSEL R223, R62, -INF , !P1 ;  /* 0xff8000003edf7808 */ /* 0x000fe40004800000 */
[----:B------:R-:W-:Y:S01]  /*17fe0*/  ISETP.GE.AND P1, PT, R20, R210, PT ;  /* 0x000000d21400720c */ /* 0x000fe20003f26270 */
[----:B------:R-:W-:Y:S01]  /*17ff0*/  FFMA.FTZ R5, R5, -UR7, R216 ;  /* 0x8000000705057c23 */ /* 0x000fe200080100d8 */
[----:B------:R-:W-:-:S02]  /*18000*/  ISETP.GT.AND P0, PT, R0, R21, PT ;  /* 0x000000150000720c */ /* 0x000fc40003f04270 */
[----:B------:R-:W-:Y:S02]  /*18010*/  IABS R4, R4 ;  /* 0x0000000400047213 */ /* 0x000fe40000000000 */
[----:B------:R-:W-:Y:S02]  /*18020*/  FSEL R76, R177, -INF , !P4 ;  /* 0xff800000b14c7808 */ /* 0x000fe40006000000 */
[----:B------:R-:W-:Y:S02]  /*18030*/  ISETP.GE.AND P4, PT, R15, R209, PT ;  /* 0x000000d10f00720c */ /* 0x000fe40003f86270 */
[----:B------:R-:W-:Y:S02]  /*18040*/  FSEL R227, R6, -INF , !P1 ;  /* 0xff80000006e37808 */ /* 0x000fe40004800000 */
[----:B------:R-:W-:Y:S01]  /*18050*/  FSEL R6, R5, -INF , !P0 ;  /* 0xff80000005067808 */ /* 0x000fe20004000000 */
[----:B------:R-:W-:Y:S01]  /*18060*/  IMAD.MOV.U32 R27, RZ, RZ, R182 ;  /* 0x000000ffff1b7224 */ /* 0x000fe200078e00b6 */
[----:B------:R-:W-:Y:S01]  /*18070*/  I2FP.F32.S32 R5, R4 ;  /* 0x0000000400057245 */ /* 0x000fe20000201400 */
[----:B------:R-:W-:Y:S01]  /*18080*/  IMAD.IADD R4, R60, 0x1, -R81 ;  /* 0x000000013c047824 */ /* 0x000fe200078e0a51 */
[----:B------:R-:W-:-:S02]  /*18090*/  FSEL R106, R180, -INF , !P4 ;  /* 0xff800000b46a7808 */ /* 0x000fc40006000000 */
[----:B------:R-:W-:Y:S01]  /*180a0*/  ISETP.GE.AND P4, PT, R16, R209, PT ;  /* 0x000000d11000720c */ /* 0x000fe20003f86270 */
[----:B------:R-:W-:Y:S01]  /*180b0*/  FFMA.FTZ R5, R5, -UR7, R27 ;  /* 0x8000000705057c23 */ /* 0x000fe2000801001b */
[----:B------:R-:W-:Y:S01]  /*180c0*/  ISETP.GE.AND P5, PT, R21, R210, PT ;  /* 0x000000d21500720c */ /* 0x000fe20003fa6270 */
[----:B------:R-:W-:Y:S01]  /*180d0*/  IMAD.MOV.U32 R177, RZ, RZ, R9 ;  /* 0x000000ffffb17224 */ /* 0x000fe200078e0009 */
[----:B------:R-:W-:Y:S02]  /*180e0*/  FSEL R79, R111, -INF , !P3 ;  /* 0xff8000006f4f7808 */ /* 0x000fe40005800000 */
[----:B------:R-:W-:Y:S01]  /*180f0*/  ISETP.GT.AND P0, PT, R0, R23, PT ;  /* 0x000000170000720c */ /* 0x000fe20003f04270 */
[----:B------:R-:W-:Y:S01]  /*18100*/  IMAD.MOV.U32 R9, RZ, RZ, R225 ;  /* 0x000000ffff097224 */ /* 0x000fe200078e00e1 */
[----:B------:R-:W-:Y:S02]  /*18110*/  ISETP.GE.AND P3, PT, R15, R211, PT ;  /* 0x000000d30f00720c */ /* 0x000fe40003f66270 */
[----:B------:R-:W-:-:S02]  /*18120*/  FSEL R77, R181, -INF , !P4 ;  /* 0xff800000b54d7808 */ /* 0x000fc40006000000 */
[----:B------:R-:W-:Y:S02]  /*18130*/  IABS R4, R4 ;  /* 0x0000000400047213 */ /* 0x000fe40000000000 */
[----:B------:R-:W-:Y:S02]  /*18140*/  ISETP.GE.AND P4, PT, R17, R209, PT ;  /* 0x000000d11100720c */ /* 0x000fe40003f86270 */
[----:B------:R-:W-:Y:S02]  /*18150*/  FSEL R225, R6, -INF , !P5 ;  /* 0xff80000006e17808 */ /* 0x000fe40006800000 */
[----:B------:R-:W-:Y:S02]  /*18160*/  FSEL R6, R5, -INF , !P0 ;  /* 0xff80000005067808 */ /* 0x000fe40004000000 */
[----:B------:R-:W-:Y:S02]  /*18170*/  FSEL R110, R112, -INF , !P3 ;  /* 0xff800000706e7808 */ /* 0x000fe40005800000 */
[----:B------:R-:W-:Y:S01]  /*18180*/  I2FP.F32.S32 R5, R4 ;  /* 0x0000000400057245 */ /* 0x000fe20000201400 */
[----:B------:R-:W-:Y:S01]  /*18190*/  IMAD.IADD R4, R60, 0x1, -R85 ;  /* 0x000000013c047824 */ /* 0x000fe200078e0a55 */
[----:B------:R-:W-:-:S02]  /*181a0*/  ISETP.GE.AND P3, PT, R16, R211, PT ;  /* 0x000000d31000720c */ /* 0x000fc40003f66270 */
[----:B------:R-:W-:Y:S02]  /*181b0*/  FSEL R109, R184, -INF , !P4 ;  /* 0xff800000b86d7808 */ /* 0x000fe40006000000 */
[----:B------:R-:W-:Y:S01]  /*181c0*/  ISETP.GE.AND P4, PT, R18, R209, PT ;  /* 0x000000d11200720c */ /* 0x000fe20003f86270 */
[----:B------:R-:W-:Y:S01]  /*181d0*/  IMAD.MOV.U32 R27, RZ, RZ, R177 ;  /* 0x000000ffff1b7224 */ /* 0x000fe200078e00b1 */
[----:B------:R-:W-:Y:S01]  /*181e0*/  FSEL R82, R113, -INF , !P3 ;  /* 0xff80000071527808 */ /* 0x000fe20005800000 */
[----:B------:R-:W-:Y:S01]  /*181f0*/  FFMA.FTZ R5, R5, -UR7, R217 ;  /* 0x8000000705057c23 */ /* 0x000fe200080100d9 */
[----:B------:R-:W-:Y:S01]  /*18200*/  ISETP.GE.AND P1, PT, R23, R210, PT ;  /* 0x000000d21700720c */ /* 0x000fe20003f26270 */
[----:B------:R-:W-:Y:S01]  /*18210*/  IMAD.MOV.U32 R177, RZ, RZ, R11 ;  /* 0x000000ffffb17224 */ /* 0x000fe200078e000b */
[----:B------:R-:W-:Y:S01]  /*18220*/  ISETP.GE.AND P3, PT, R17, R211, PT ;  /* 0x000000d31100720c */ /* 0x000fe20003f66270 */
[----:B------:R-:W-:Y:S01]  /*18230*/  IMAD.MOV.U32 R11, RZ, RZ, R194 ;  /* 0x000000ffff0b7224 */ /* 0x000fe200078e00c2 */
[----:B------:R-:W-:-:S02]  /*18240*/  FSEL R56, R185, -INF , !P4 ;  /* 0xff800000b9387808 */ /* 0x000fc40006000000 */
[----:B------:R-:W-:Y:S01]  /*18250*/  ISETP.GT.AND P0, PT, R0, R24, PT ;  /* 0x000000180000720c */ /* 0x000fe20003f04270 */
[----:B------:R-:W-:Y:S01]  /*18260*/  IMAD.MOV.U32 R194, RZ, RZ, R220 ;  /* 0x000000ffffc27224 */ /* 0x000fe200078e00dc */
[----:B------:R-:W-:Y:S02]  /*18270*/  ISETP.GE.AND P4, PT, R19, R209, PT ;  /* 0x000000d11300720c */ /* 0x000fe40003f86270 */
[----:B------:R-:W-:Y:S02]  /*18280*/  IABS R4, R4 ;  /* 0x0000000400047213 */ /* 0x000fe40000000000 */
[----:B------:R-:W-:Y:S02]  /*18290*/  FSEL R220, R6, -INF , !P1 ;  /* 0xff80000006dc7808 */ /* 0x000fe40004800000 */
[----:B------:R-:W-:Y:S02]  /*182a0*/  FSEL R114, R114, -INF , !P3 ;  /* 0xff80000072727808 */ /* 0x000fe40005800000 */
[----:B------:R-:W-:Y:S01]  /*182b0*/  FSEL R6, R5, -INF , !P0 ;  /* 0xff80000005067808 */ /* 0x000fe20004000000 */
[----:B------:R-:W-:Y:S01]  /*182c0*/  IMAD.MOV.U32 R180, RZ, RZ, R206 ;  /* 0x000000ffffb47224 */ /* 0x000fe200078e00ce */
[----:B------:R-:W-:-:S02]  /*182d0*/  ISETP.GE.AND P3, PT, R18, R211, PT ;  /* 0x000000d31200720c */ /* 0x000fc40003f66270 */
[----:B------:R-:W-:Y:S02]  /*182e0*/  FSEL R113, R189, -INF , !P4 ;  /* 0xff800000bd717808 */ /* 0x000fe40006000000 */
[----:B------:R-:W-:Y:S01]  /*182f0*/  I2FP.F32.S32 R5, R4 ;  /* 0x0000000400057245 */ /* 0x000fe20000201400 */
[----:B------:R-:W-:Y:S01]  /*18300*/  IMAD.IADD R4, R60, 0x1, -R88 ;  /* 0x000000013c047824 */ /* 0x000fe200078e0a58 */
[----:B------:R-:W-:Y:S02]  /*18310*/  ISETP.GE.AND P4, PT, R20, R209, PT ;  /* 0x000000d11400720c */ /* 0x000fe40003f86270 */
[----:B------:R-:W-:Y:S01]  /*18320*/  FSEL R112, R115, -INF , !P3 ;  /* 0xff80000073707808 */ /* 0x000fe20005800000 */
[----:B------:R-:W-:Y:S01]  /*18330*/  FFMA.FTZ R5, R5, -UR7, R180 ;  /* 0x8000000705057c23 */ /* 0x000fe200080100b4 */
[----:B------:R-:W-:Y:S02]  /*18340*/  ISETP.GE.AND P3, PT, R19, R211, PT ;  /* 0x000000d31300720c */ /* 0x000fe40003f66270 */
[----:B------:R-:W-:-:S02]  /*18350*/  FSEL R111, R193, -INF , !P4 ;  /* 0xff800000c16f7808 */ /* 0x000fc40006000000 */
[----:B------:R-:W-:Y:S01]  /*18360*/  ISETP.GE.AND P5, PT, R24, R210, PT ;  /* 0x000000d21800720c */ /* 0x000fe20003fa6270 */
[----:B------:R-:W-:Y:S01]  /*18370*/  IMAD.MOV.U32 R13, RZ, RZ, R176 ;  /* 0x000000ffff0d7224 */ /* 0x000fe200078e00b0 */
[----:B------:R-:W-:Y:S02]  /*18380*/  ISETP.GE.AND P4, PT, R21, R209, PT ;  /* 0x000000d11500720c */ /* 0x000fe40003f86270 */
[----:B------:R-:W-:Y:S01]  /*18390*/  ISETP.GT.AND P0, PT, R0, R25, PT ;  /* 0x000000190000720c */ /* 0x000fe20003f04270 */
[----:B------:R-:W-:Y:S01]  /*183a0*/  IMAD.MOV.U32 R176, RZ, RZ, R7 ;  /* 0x000000ffffb07224 */ /* 0x000fe200078e0007 */
[----:B------:R-:W-:Y:S01]  /*183b0*/  IABS R4, R4 ;  /* 0x0000000400047213 */ /* 0x000fe20000000000 */
[----:B------:R-:W-:Y:S01]  /*183c0*/  IMAD.MOV.U32 R15, RZ, RZ, R12 ;  /* 0x000000ffff0f7224 */ /* 0x000fe200078e000c */
[----:B------:R-:W-:Y:S01]  /*183d0*/  FSEL R118, R118, -INF , !P3 ;  /* 0xff80000076767808 */ /* 0x000fe20005800000 */
[----:B------:R-:W-:Y:S01]  /*183e0*/  IMAD.MOV.U32 R7, RZ, RZ, R117 ;  /* 0x000000ffff077224 */ /* 0x000fe200078e0075 */
[----:B------:R-:W-:-:S02]  /*183f0*/  FSEL R217, R6, -INF , !P5 ;  /* 0xff80000006d97808 */ /* 0x000fc40006800000 */
[----:B------:R-:W-:Y:S02]  /*18400*/  ISETP.GE.AND P3, PT, R20, R211, PT ;  /* 0x000000d31400720c */ /* 0x000fe40003f66270 */
[----:B------:R-:W-:Y:S02]  /*18410*/  FSEL R117, R196, -INF , !P4 ;  /* 0xff800000c4757808 */ /* 0x000fe40006000000 */
[----:B------:R-:W-:Y:S01]  /*18420*/  FSEL R6, R5, -INF , !P0 ;  /* 0xff80000005067808 */ /* 0x000fe20004000000 */
[----:B------:R-:W-:Y:S01]  /*18430*/  IMAD.MOV.U32 R32, RZ, RZ, R15 ;  /* 0x000000ffff207224 */ /* 0x000fe200078e000f */
[----:B------:R-:W-:Y:S02]  /*18440*/  ISETP.GE.AND P4, PT, R23, R209, PT ;  /* 0x000000d11700720c */ /* 0x000fe40003f86270 */
[----:B------:R-:W-:Y:S01]  /*18450*/  I2FP.F32.S32 R5, R4 ;  /* 0x0000000400057245 */ /* 0x000fe20000201400 */
[----:B------:R-:W-:Y:S01]  /*18460*/  IMAD.IADD R4, R60, 0x1, -R91 ;  /* 0x000000013c047824 */ /* 0x000fe200078e0a5b */
[----:B------:R-:W-:-:S02]  /*18470*/  FSEL R115, R116, -INF , !P3 ;  /* 0xff80000074737808 */ /* 0x000fc40005800000 */
[----:B------:R-:W-:Y:S01]  /*18480*/  ISETP.GE.AND P3, PT, R21, R211, PT ;  /* 0x000000d31500720c */ /* 0x000fe20003f66270 */
[----:B------:R-:W-:Y:S01]  /*18490*/  FFMA.FTZ R5, R5, -UR7, R32 ;  /* 0x8000000705057c23 */ /* 0x000fe20008010020 */
[----:B------:R-:W-:Y:S02]  /*184a0*/  FSEL R116, R197, -INF , !P4 ;  /* 0xff800000c5747808 */ /* 0x000fe40006000000 */
[----:B------:R-:W-:Y:S02]  /*184b0*/  ISETP.GE.AND P4, PT, R24, R209, PT ;  /* 0x000000d11800720c */ /* 0x000fe40003f86270 */
[----:B------:R-:W-:Y:S01]  /*184c0*/  ISETP.GE.AND P1, PT, R25, R210, PT ;  /* 0x000000d21900720c */ /* 0x000fe20003f26270 */
[----:B------:R-:W-:Y:S01]  /*184d0*/  IMAD.MOV.U32 R180, RZ, RZ, R187 ;  /* 0x000000ffffb47224 */ /* 0x000fe200078e00bb */
[----:B------:R-:W-:Y:S01]  /*184e0*/  ISETP.GT.AND P0, PT, R0, R26, PT ;  /* 0x0000001a0000720c */ /* 0x000fe20003f04270 */
[----:B------:R-:W-:Y:S01]  /*184f0*/  IMAD.MOV.U32 R187, RZ, RZ, R212 ;  /* 0x000000ffffbb7224 */ /* 0x000fe200078e00d4 */
[----:B------:R-:W-:-:S02]  /*18500*/  IABS R4, R4 ;  /* 0x0000000400047213 */ /* 0x000fc40000000000 */
[----:B------:R-:W-:Y:S02]  /*18510*/  FSEL R89, R119, -INF , !P3 ;  /* 0xff80000077597808 */ /* 0x000fe40005800000 */
[----:B------:R-:W-:Y:S02]  /*18520*/  FSEL R119, R200, -INF , !P4 ;  /* 0xff800000c8777808 */ /* 0x000fe40006000000 */
[----:B------:R-:W-:Y:S02]  /*18530*/  FSEL R212, R6, -INF , !P1 ;  /* 0xff80000006d47808 */ /* 0x000fe40004800000 */
[----:B------:R-:W-:Y:S02]  /*18540*/  ISETP.GE.AND P4, PT, R25, R209, PT ;  /* 0x000000d11900720c */ /* 0x000fe40003f86270 */
[----:B------:R-:W-:Y:S02]  /*18550*/  FSEL R6, R5, -INF , !P0 ;  /* 0xff80000005067808 */ /* 0x000fe40004000000 */
[----:B------:R-:W-:Y:S01]  /*18560*/  I2FP.F32.S32 R5, R4 ;  /* 0x0000000400057245 */ /* 0x000fe20000201400 */
[----:B------:R-:W-:Y:S01]  /*18570*/  IMAD.IADD R4, R60, 0x1, -R96 ;  /* 0x000000013c047824 */ /* 0x000fe200078e0a60 */
[----:B------:R-:W-:-:S02]  /*18580*/  FSEL R85, R201, -INF , !P4 ;  /* 0xff800000c9557808 */ /* 0x000fc40006000000 */
[C---:B------:R-:W-:Y:S01]  /*18590*/  ISETP.GE.AND P4, PT, R26.reuse, R209, PT ;  /* 0x000000d11a00720c */ /* 0x040fe20003f86270 */
[----:B------:R-:W-:Y:S01]  /*185a0*/  FFMA.FTZ R5, R5, -UR7, R180 ;  /* 0x8000000705057c23 */ /* 0x000fe200080100b4 */
[----:B------:R-:W-:Y:S02]  /*185b0*/  ISETP.GE.AND P5, PT, R26, R210, PT ;  /* 0x000000d21a00720c */ /* 0x000fe40003fa6270 */
[----:B------:R-:W-:Y:S02]  /*185c0*/  ISETP.GT.AND P0, PT, R0, R28, PT ;  /* 0x0000001c0000720c */ /* 0x000fe40003f04270 */
[----:B------:R-:W-:Y:S02]  /*185d0*/  IABS R4, R4 ;  /* 0x0000000400047213 */ /* 0x000fe40000000000 */
[----:B------:R-:W-:Y:S02]  /*185e0*/  FSEL R91, R205, -INF , !P4 ;  /* 0xff800000cd5b7808 */ /* 0x000fe40006000000 */
[----:B------:R-:W-:-:S02]  /*185f0*/  FSEL R205, R6, -INF , !P5 ;  /* 0xff80000006cd7808 */ /* 0x000fc40006800000 */
[----:B------:R-:W-:Y:S02]  /*18600*/  FSEL R6, R5, -INF , !P0 ;  /* 0xff80000005067808 */ /* 0x000fe40004000000 */
[----:B------:R-:W-:Y:S01]  /*18610*/  I2FP.F32.S32 R5, R4 ;  /* 0x0000000400057245 */ /* 0x000fe20000201400 */
[----:B------:R-:W-:Y:S02]  /*18620*/  IMAD.MOV.U32 R12, RZ, RZ, R10 ;  /* 0x000000ffff0c7224 */ /* 0x000fe400078e000a */
[----:B------:R-:W-:Y:S02]  /*18630*/  IMAD.MOV.U32 R15, RZ, RZ, R202 ;  /* 0x000000ffff0f7224 */ /* 0x000fe400078e00ca */
[----:B------:R-:W-:Y:S02]  /*18640*/  IMAD.IADD R4, R60, 0x1, -R87 ;  /* 0x000000013c047824 */ /* 0x000fe400078e0a57 */
[----:B------:R-:W-:Y:S01]  /*18650*/  IMAD.MOV.U32 R10, RZ, RZ, R203 ;  /* 0x000000ffff0a7224 */ /* 0x000fe200078e00cb */
[----:B------:R-:W-:Y:S01]  /*18660*/  ISETP.GE.AND P1, PT, R28, R210, PT ;  /* 0x000000d21c00720c */ /* 0x000fe20003f26270 */
[----:B------:R-:W-:-:S02]  /*18670*/  IMAD.MOV.U32 R203, RZ, RZ, R204 ;  /* 0x000000ffffcb7224 */ /* 0x000fc400078e00cc */
[----:B------:R-:W-:Y:S01]  /*18680*/  FFMA.FTZ R5, R5, -UR7, R131 ;  /* 0x8000000705057c23 */ /* 0x000fe20008010083 */
[----:B------:R-:W-:Y:S01]  /*18690*/  IMAD.MOV.U32 R32, RZ, RZ, R15 ;  /* 0x000000ffff207224 */ /* 0x000fe200078e000f */
[----:B------:R-:W-:Y:S01]  /*186a0*/  ISETP.GT.AND P0, PT, R0, R29, PT ;  /* 0x0000001d0000720c */ /* 0x000fe20003f04270 */
[----:B------:R-:W-:Y:S01]  /*186b0*/  IMAD.MOV.U32 R15, RZ, RZ, R27 ;  /* 0x000000ffff0f7224 */ /* 0x000fe200078e001b */
[----:B------:R-:W-:Y:S01]  /*186c0*/  IABS R4, R4 ;  /* 0x0000000400047213 */ /* 0x000fe20000000000 */
[----:B------:R-:W-:Y:S01]  /*186d0*/  IMAD.MOV.U32 R27, RZ, RZ, R203 ;  /* 0x000000ffff1b7224 */ /* 0x000fe200078e00cb */
[----:B------:R-:W-:Y:S02]  /*186e0*/  FSEL R203, R6, -INF , !P1 ;  /* 0xff80000006cb7808 */ /* 0x000fe40004800000 */
[----:B------:R-:W-:Y:S01]  /*186f0*/  FSEL R6, R5, -INF , !P0 ;  /* 0xff80000005067808 */ /* 0x000fe20004000000 */
[----:B------:R-:W-:Y:S01]  /*18700*/  IMAD.MOV.U32 R16, RZ, RZ, R198 ;  /* 0x000000ffff107224 */ /* 0x000fe200078e00c6 */
[----:B------:R-:W-:Y:S01]  /*18710*/  I2FP.F32.S32 R5, R4 ;  /* 0x0000000400057245 */ /* 0x000fe20000201400 */
[----:B------:R-:W-:Y:S01]  /*18720*/  IMAD.IADD R4, R60, 0x1, -R90 ;  /* 0x000000013c047824 */ /* 0x000fe200078e0a5a */
[----:B------:R-:W-:-:S02]  /*18730*/  ISETP.GE.AND P2, PT, R20, R208, PT ;  /* 0x000000d01400720c */ /* 0x000fc40003f46270 */
[----:B------:R-:W-:Y:S01]  /*18740*/  ISETP.GE.AND P5, PT, R29, R210, PT ;  /* 0x000000d21d00720c */ /* 0x000fe20003fa6270 */
[----:B------:R-:W-:Y:S01]  /*18750*/  FFMA.FTZ R5, R5, -UR7, R16 ;  /* 0x8000000705057c23 */ /* 0x000fe20008010010 */
[----:B------:R-:W-:Y:S01]  /*18760*/  ISETP.GT.AND P0, PT, R0, R30, PT ;  /* 0x0000001e0000720c */ /* 0x000fe20003f04270 */
[----:B------:R-:W-:Y:S01]  /*18770*/  IMAD.MOV.U32 R182, RZ, RZ, R219 ;  /* 0x000000ffffb67224 */ /* 0x000fe200078e00db */
[----:B------:R-:W-:Y:S02]  /*18780*/  IABS R4, R4 ;  /* 0x0000000400047213 */ /* 0x000fe40000000000 */
[----:B------:R-:W-:Y:S02]  /*18790*/  FSEL R219, R65, -INF , !P2 ;  /* 0xff80000041db7808 */ /* 0x000fe40005000000 */
[----:B------:R-:W-:Y:S02]  /*187a0*/  FSEL R201, R6, -INF , !P5 ;  /* 0xff80000006c97808 */ /* 0x000fe40006800000 */
[----:B------:R-:W-:-:S02]  /*187b0*/  ISETP.GE.AND P2, PT, R21, R208, PT ;  /* 0x000000d01500720c */ /* 0x000fc40003f46270 */
[----:B------:R-:W-:Y:S02]  /*187c0*/  FSEL R6, R5, -INF , !P0 ;  /* 0xff80000005067808 */ /* 0x000fe40004000000 */
[----:B------:R-:W-:Y:S01]  /*187d0*/  I2FP.F32.S32 R5, R4 ;  /* 0x0000000400057245 */ /* 0x000fe20000201400 */
[----:B------:R-:W-:Y:S01]  /*187e0*/  IMAD.IADD R4, R60, 0x1, -R93 ;  /* 0x000000013c047824 */ /* 0x000fe200078e0a5d */
[----:B------:R-:W-:Y:S02]  /*187f0*/  FSEL R216, R67, -INF , !P2 ;  /* 0xff80000043d87808 */ /* 0x000fe40005000000 */
[----:B------:R-:W-:Y:S01]  /*18800*/  ISETP.GE.AND P2, PT, R23, R208, PT ;  /* 0x000000d01700720c */ /* 0x000fe20003f46270 */
[----:B------:R-:W-:Y:S01]  /*18810*/  FFMA.FTZ R5, R5, -UR7, R183 ;  /* 0x8000000705057c23 */ /* 0x000fe200080100b7 */
[----:B------:R-:W-:Y:S02]  /*18820*/  ISETP.GE.AND P1, PT, R30, R210, PT ;  /* 0x000000d21e00720c */ /* 0x000fe40003f26270 */
[----:B------:R-:W-:Y:S01]  /*18830*/  ISETP.GT.AND P0, PT, R0, R33, PT ;  /* 0x000000210000720c */ /* 0x000fe20003f04270 */
[----:B------:R-:W-:Y:S01]  /*18840*/  IMAD.MOV.U32 R84, RZ, RZ, R199 ;  /* 0x000000ffff547224 */ /* 0x000fe200078e00c7 */
[----:B------:R-:W-:-:S02]  /*18850*/  IABS R4, R4 ;  /* 0x0000000400047213 */ /* 0x000fc40000000000 */
[----:B------:R-:W-:Y:S02]  /*18860*/  FSEL R206, R70, -INF , !P2 ;  /* 0xff80000046ce7808 */ /* 0x000fe40005000000 */
[----:B------:R-:W-:Y:S02]  /*18870*/  ISETP.GE.AND P2, PT, R24, R208, PT ;  /* 0x000000d01800720c */ /* 0x000fe40003f46270 */
[----:B------:R-:W-:Y:S02]  /*18880*/  FSEL R199, R6, -INF , !P1 ;  /* 0xff80000006c77808 */ /* 0x000fe40004800000 */
[----:B------:R-:W-:Y:S02]  /*18890*/  FSEL R6, R5, -INF , !P0 ;  /* 0xff80000005067808 */ /* 0x000fe40004000000 */
[----:B------:R-:W-:Y:S01]  /*188a0*/  I2FP.F32.S32 R5, R4 ;  /* 0x0000000400057245 */ /* 0x000fe20000201400 */
[----:B------:R-:W-:Y:S01]  /*188b0*/  IMAD.IADD R4, R60, 0x1, -R98 ;  /* 0x000000013c047824 */ /* 0x000fe200078e0a62 */
[----:B------:R-:W-:Y:S01]  /*188c0*/  FSEL R204, R72, -INF , !P2 ;  /* 0xff80000048cc7808 */ /* 0x000fe20005000000 */
[----:B------:R-:W-:Y:S01]  /*188d0*/  IMAD.MOV.U32 R180, RZ, RZ, R177 ;  /* 0x000000ffffb47224 */ /* 0x000fe200078e00b1 */
[----:B------:R-:W-:-:S02]  /*188e0*/  ISETP.GE.AND P3, PT, R23, R211, PT ;  /* 0x000000d31700720c */ /* 0x000fc40003f66270 */
[----:B------:R-:W-:Y:S01]  /*188f0*/  ISETP.GE.AND P2, PT, R25, R208, PT ;  /* 0x000000d01900720c */ /* 0x000fe20003f46270 */
[----:B------:R-:W-:Y:S01]  /*18900*/  FFMA.FTZ R5, R5, -UR7, R84 ;  /* 0x8000000705057c23 */ /* 0x000fe20008010054 */
[----:B------:R-:W-:Y:S02]  /*18910*/  ISETP.GE.AND P4, PT, R28, R209, PT ;  /* 0x000000d11c00720c */ /* 0x000fe40003f86270 */
[----:B------:R-:W-:Y:S02]  /*18920*/  ISETP.GE.AND P5, PT, R33, R210, PT ;  /* 0x000000d22100720c */ /* 0x000fe40003fa6270 */
[----:B------:R-:W-:Y:S01]  /*18930*/  ISETP.GT.AND P0, PT, R0, R40, PT ;  /* 0x000000280000720c */ /* 0x000fe20003f04270 */
[----:B------:R-:W-:Y:S01]  /*18940*/  IMAD.MOV.U32 R16, RZ, RZ, R180 ;  /* 0x000000ffff107224 */ /* 0x000fe200078e00b4 */
[----:B------:R-:W-:Y:S02]  /*18950*/  FSEL R83, R126, -INF , !P3 ;  /* 0xff8000007e537808 */ /* 0x000fe40005800000 */
[----:B------:R-:W-:-:S02]  /*18960*/  FSEL R202, R71, -INF , !P2 ;  /* 0xff80000047ca7808 */ /* 0x000fc40005000000 */
[----:B------:R-:W-:Y:S02]  /*18970*/  IABS R4, R4 ;  /* 0x0000000400047213 */ /* 0x000fe40000000000 */
[----:B------:R-:W-:Y:S02]  /*18980*/  ISETP.GE.AND P3, PT, R24, R211, PT ;  /* 0x000000d31800720c */ /* 0x000fe40003f66270 */
        /* <DEDUP_REMOVED lines=8> */
[----:B------:R-:W-:Y:S02]  /*18a10*/  ISETP.GE.AND P3, PT, R25, R211, PT ;  /* 0x000000d31900720c */ /* 0x000fe40003f66270 */
[----:B------:R-:W-:Y:S02]  /*18a20*/  FSEL R131, R250, -INF , !P4 ;  /* 0xff800000fa837808 */ /* 0x000fe40006000000 */
[----:B------:R-:W-:Y:S01]  /*18a30*/  ISETP.GE.AND P4, PT, R30, R209, PT ;  /* 0x000000d11e00720c */ /* 0x000fe20003f86270 */
[----:B------:R-:W-:Y:S01]  /*18a40*/  FFMA.FTZ R5, R5, -UR7, R181 ;  /* 0x8000000705057c23 */ /* 0x000fe200080100b5 */
[----:B------:R-:W-:Y:S01]  /*18a50*/  ISETP.GE.AND P1, PT, R40, R210, PT ;  /* 0x000000d22800720c */ /* 0x000fe20003f26270 */
[----:B------:R-:W-:Y:S01]  /*18a60*/  IMAD.MOV.U32 R84, RZ, RZ, R12 ;  /* 0x000000ffff547224 */ /* 0x000fe200078e000c */
[----:B------:R-:W-:Y:S01]  /*18a70*/  FSEL R72, R128, -INF , !P3 ;  /* 0xff80000080487808 */ /* 0x000fe20005800000 */
[----:B------:R-:W-:Y:S01]  /*18a80*/  IMAD.MOV.U32 R12, RZ, RZ, R8 ;  /* 0x000000ffff0c7224 */ /* 0x000fe200078e0008 */
[----:B------:R-:W-:Y:S01]  /*18a90*/  ISETP.GT.AND P0, PT, R0, R41, PT ;  /* 0x000000290000720c */ /* 0x000fe20003f04270 */
[----:B------:R-:W-:Y:S01]  /*18aa0*/  IMAD.MOV.U32 R8, RZ, RZ, R195 ;  /* 0x000000ffff087224 */ /* 0x000fe200078e00c3 */
[----:B------:R-:W-:-:S02]  /*18ab0*/  FSEL R128, R251, -INF , !P4 ;  /* 0xff800000fb807808 */ /* 0x000fc40006000000 */
[----:B------:R-:W-:Y:S02]  /*18ac0*/  IABS R4, R4 ;  /* 0x0000000400047213 */ /* 0x000fe40000000000 */
        /* <DEDUP_REMOVED lines=8> */
[----:B------:R-:W-:Y:S01]  /*18b50*/  ISETP.GE.AND P3, PT, R26, R211, PT ;  /* 0x000000d31a00720c */ /* 0x000fe20003f66270 */
[----:B------:R-:W-:Y:S01]  /*18b60*/  FFMA.FTZ R5, R5, -UR7, R84 ;  /* 0x8000000705057c23 */ /* 0x000fe20008010054 */
[----:B------:R-:W-:Y:S01]  /*18b70*/  ISETP.GE.AND P5, PT, R41, R210, PT ;  /* 0x000000d22900720c */ /* 0x000fe20003fa6270 */
[----:B------:R-:W-:Y:S01]  /*18b80*/  IMAD.MOV.U32 R16, RZ, RZ, R32 ;  /* 0x000000ffff107224 */ /* 0x000fe200078e0020 */
[----:B------:R-:W-:Y:S02]  /*18b90*/  FSEL R180, R180, -INF , !P4 ;  /* 0xff800000b4b47808 */ /* 0x000fe40006000000 */
[----:B------:R-:W-:Y:S01]  /*18ba0*/  ISETP.GT.AND P0, PT, R0, R42, PT ;  /* 0x0000002a0000720c */ /* 0x000fe20003f04270 */
[----:B------:R-:W-:Y:S01]  /*18bb0*/  IMAD.MOV.U32 R32, RZ, RZ, R15 ;  /* 0x000000ffff207224 */ /* 0x000fe200078e000f */
[----:B------:R-:W-:-:S02]  /*18bc0*/  ISETP.GE.AND P2, PT, R26, R208, PT ;  /* 0x000000d01a00720c */ /* 0x000fc40003f46270 */
[----:B------:R-:W-:Y:S02]  /*18bd0*/  FSEL R70, R129, -INF , !P3 ;  /* 0xff80000081467808 */ /* 0x000fe40005800000 */
[----:B------:R-:W-:Y:S02]  /*18be0*/  ISETP.GE.AND P4, PT, R41, R209, PT ;  /* 0x000000d12900720c */ /* 0x000fe40003f86270 */
[----:B------:R-:W-:Y:S02]  /*18bf0*/  IABS R4, R4 ;  /* 0x0000000400047213 */ /* 0x000fe40000000000 */
[----:B------:R-:W-:Y:S02]  /*18c00*/  ISETP.GE.AND P3, PT, R28, R211, PT ;  /* 0x000000d31c00720c */ /* 0x000fe40003f66270 */
[----:B------:R-:W-:Y:S02]  /*18c10*/  FSEL R189, R6, -INF , !P5 ;  /* 0xff80000006bd7808 */ /* 0x000fe40006800000 */
[----:B------:R-:W-:-:S02]  /*18c20*/  FSEL R6, R5, -INF , !P0 ;  /* 0xff80000005067808 */ /* 0x000fc40004000000 */
[----:B------:R-:W-:Y:S02]  /*18c30*/  FSEL R200, R69, -INF , !P2 ;  /* 0xff80000045c87808 */ /* 0x000fe40005000000 */
[----:B------:R-:W-:Y:S01]  /*18c40*/  FSEL R196, R16, -INF , !P4 ;  /* 0xff80000010c47808 */ /* 0x000fe20006000000 */
[----:B------:R-:W-:Y:S01]  /*18c50*/  IMAD.MOV.U32 R16, RZ, RZ, R32 ;  /* 0x000000ffff107224 */ /* 0x000fe200078e0020 */
[----:B------:R-:W-:Y:S01]  /*18c60*/  I2FP.F32.S32 R5, R4 ;  /* 0x0000000400057245 */ /* 0x000fe20000201400 */
[----:B------:R-:W-:Y:S01]  /*18c70*/  IMAD.MOV.U32 R177, RZ, RZ, R194 ;  /* 0x000000ffffb17224 */ /* 0x000fe200078e00c2 */
[----:B------:R-:W-:Y:S01]  /*18c80*/  ISETP.GE.AND P2, PT, R28, R208, PT ;  /* 0x000000d01c00720c */ /* 0x000fe20003f46270 */
[----:B------:R-:W-:Y:S01]  /*18c90*/  IMAD.IADD R4, R60, 0x1, -R97 ;  /* 0x000000013c047824 */ /* 0x000fe200078e0a61 */
[----:B------:R-:W-:Y:S02]  /*18ca0*/  FSEL R69, R130, -INF , !P3 ;  /* 0xff80000082457808 */ /* 0x000fe40005800000 */
[----:B------:R-:W-:Y:S01]  /*18cb0*/  ISETP.GE.AND P3, PT, R29, R211, PT ;  /* 0x000000d31d00720c */ /* 0x000fe20003f66270 */
[----:B------:R-:W-:Y:S01]  /*18cc0*/  FFMA.FTZ R5, R5, -UR7, R16 ;  /* 0x8000000705057c23 */ /* 0x000fe20008010010 */
[----:B------:R-:W-:Y:S01]  /*18cd0*/  FSEL R198, R68, -INF , !P2 ;  /* 0xff80000044c67808 */ /* 0x000fe20005000000 */
[----:B------:R-:W-:Y:S01]  /*18ce0*/  IMAD.MOV.U32 R15, RZ, RZ, R177 ;  /* 0x000000ffff0f7224 */ /* 0x000fe200078e00b1 */
[----:B------:R-:W-:-:S02]  /*18cf0*/  ISETP.GE.AND P1, PT, R42, R210, PT ;  /* 0x000000d22a00720c */ /* 0x000fc40003f26270 */
[----:B------:R-:W-:Y:S02]  /*18d00*/  ISETP.GE.AND P2, PT, R29, R208, PT ;  /* 0x000000d01d00720c */ /* 0x000fe40003f46270 */
[----:B------:R-:W-:Y:S02]  /*18d10*/  FSEL R67, R132, -INF , !P3 ;  /* 0xff80000084437808 */ /* 0x000fe40005800000 */
[----:B------:R-:W-:Y:S01]  /*18d20*/  ISETP.GT.AND P0, PT, R0, R44, PT ;  /* 0x0000002c0000720c */ /* 0x000fe20003f04270 */
[----:B------:R-:W-:Y:S01]  /*18d30*/  IMAD.MOV.U32 R177, RZ, RZ, R173 ;  /* 0x000000ffffb17224 */ /* 0x000fe200078e00ad */
[----:B------:R-:W-:Y:S02]  /*18d40*/  ISETP.GE.AND P3, PT, R30, R211, PT ;  /* 0x000000d31e00720c */ /* 0x000fe40003f66270 */
[----:B------:R-:W-:Y:S02]  /*18d50*/  ISETP.GE.AND P4, PT, R42, R209, PT ;  /* 0x000000d12a00720c */ /* 0x000fe40003f86270 */
[----:B------:R-:W-:-:S02]  /*18d60*/  IABS R4, R4 ;  /* 0x0000000400047213 */ /* 0x000fc40000000000 */
[----:B------:R-:W-:Y:S02]  /*18d70*/  FSEL R185, R6, -INF , !P1 ;  /* 0xff80000006b97808 */ /* 0x000fe40004800000 */
[----:B------:R-:W-:Y:S02]  /*18d80*/  FSEL R194, R66, -INF , !P2 ;  /* 0xff80000042c27808 */ /* 0x000fe40005000000 */
[----:B------:R-:W-:Y:S02]  /*18d90*/  FSEL R6, R5, -INF , !P0 ;  /* 0xff80000005067808 */ /* 0x000fe40004000000 */
        /* <DEDUP_REMOVED lines=8> */
[----:B------:R-:W-:Y:S02]  /*18e20*/  FSEL R65, R134, -INF , !P3 ;  /* 0xff80000086417808 */ /* 0x000fe40005800000 */
[----:B------:R-:W-:Y:S02]  /*18e30*/  ISETP.GE.AND P5, PT, R44, R210, PT ;  /* 0x000000d22c00720c */ /* 0x000fe40003fa6270 */
[----:B------:R-:W-:Y:S02]  /*18e40*/  ISETP.GE.AND P3, PT, R40, R211, PT ;  /* 0x000000d32800720c */ /* 0x000fe40003f66270 */
[----:B------:R-:W-:Y:S02]  /*18e50*/  ISETP.GT.AND P0, PT, R0, R45, PT ;  /* 0x0000002d0000720c */ /* 0x000fe40003f04270 */
[----:B------:R-:W-:-:S02]  /*18e60*/  IABS R4, R4 ;  /* 0x0000000400047213 */ /* 0x000fc40000000000 */
[----:B------:R-:W-:Y:S02]  /*18e70*/  FSEL R187, R64, -INF , !P2 ;  /* 0xff80000040bb7808 */ /* 0x000fe40005000000 */
[----:B------:R-:W-:Y:S02]  /*18e80*/  FSEL R181, R6, -INF , !P5 ;  /* 0xff80000006b57808 */ /* 0x000fe40006800000 */
[----:B------:R-:W-:Y:S02]  /*18e90*/  ISETP.GE.AND P2, PT, R33, R208, PT ;  /* 0x000000d02100720c */ /* 0x000fe40003f46270 */
[----:B------:R-:W-:Y:S02]  /*18ea0*/  FSEL R64, R135, -INF , !P3 ;  /* 0xff80000087407808 */ /* 0x000fe40005800000 */
[----:B------:R-:W-:Y:S01]  /*18eb0*/  FSEL R6, R5, -INF , !P0 ;  /* 0xff80000005067808 */ /* 0x000fe20004000000 */
[----:B------:R-:W-:Y:S01]  /*18ec0*/  IMAD.MOV.U32 R32, RZ, RZ, R13 ;  /* 0x000000ffff207224 */ /* 0x000fe200078e000d */
[----:B------:R-:W-:-:S02]  /*18ed0*/  ISETP.GE.AND P3, PT, R41, R211, PT ;  /* 0x000000d32900720c */ /* 0x000fc40003f66270 */
[----:B------:R-:W-:Y:S01]  /*18ee0*/  I2FP.F32.S32 R5, R4 ;  /* 0x0000000400057245 */ /* 0x000fe20000201400 */
[----:B------:R-:W-:Y:S01]  /*18ef0*/  IMAD.IADD R4, R60, 0x1, -R102 ;  /* 0x000000013c047824 */ /* 0x000fe200078e0a66 */
[----:B------:R-:W-:Y:S01]  /*18f00*/  FSEL R183, R63, -INF , !P2 ;  /* 0xff8000003fb77808 */ /* 0x000fe20005000000 */
[----:B------:R-:W-:Y:S01]  /*18f10*/  IMAD.MOV.U32 R177, RZ, RZ, R12 ;  /* 0x000000ffffb17224 */ /* 0x000fe200078e000c */
[----:B------:R-:W-:Y:S01]  /*18f20*/  FSEL R63, R170, -INF , !P3 ;  /* 0xff800000aa3f7808 */ /* 0x000fe20005800000 */
[----:B------:R-:W-:Y:S01]  /*18f30*/  FFMA.FTZ R5, R5, -UR7, R32 ;  /* 0x8000000705057c23 */ /* 0x000fe20008010020 */
[----:B------:R-:W-:Y:S02]  /*18f40*/  ISETP.GE.AND P3, PT, R42, R211, PT ;  /* 0x000000d32a00720c */ /* 0x000fe40003f66270 */
[----:B------:R-:W-:Y:S02]  /*18f50*/  ISETP.GE.AND P1, PT, R45, R210, PT ;  /* 0x000000d22d00720c */ /* 0x000fe40003f26270 */
[----:B------:R-:W-:Y:S01]  /*18f60*/  ISETP.GT.AND P0, PT, R0, R46, PT ;  /* 0x0000002e0000720c */ /* 0x000fe20003f04270 */
[----:B------:R-:W-:Y:S01]  /*18f70*/  IMAD.MOV.U32 R15, RZ, RZ, R177 ;  /* 0x000000ffff0f7224 */ /* 0x000fe200078e00b1 */
[----:B------:R-:W-:-:S02]  /*18f80*/  IABS R4, R4 ;  /* 0x0000000400047213 */ /* 0x000fc40000000000 */
[----:B------:R-:W-:Y:S02]  /*18f90*/  ISETP.GE.AND P2, PT, R40, R208, PT ;  /* 0x000000d02800720c */ /* 0x000fe40003f46270 */
[----:B------:R-:W-:Y:S02]  /*18fa0*/  FSEL R62, R171, -INF , !P3 ;  /* 0xff800000ab3e7808 */ /* 0x000fe40005800000 */
[----:B------:R-:W-:Y:S02]  /*18fb0*/  FSEL R177, R6, -INF , !P1 ;  /* 0xff80000006b17808 */ /* 0x000fe40004800000 */
[----:B------:R-:W-:Y:S02]  /*18fc0*/  ISETP.GE.AND P3, PT, R44, R211, PT ;  /* 0x000000d32c00720c */ /* 0x000fe40003f66270 */
[----:B------:R-:W-:Y:S01]  /*18fd0*/  FSEL R6, R5, -INF , !P0 ;  /* 0xff80000005067808 */ /* 0x000fe20004000000 */
[----:B------:R-:W-:Y:S01]  /*18fe0*/  IMAD.MOV.U32 R173, RZ, RZ, R179 ;  /* 0x000000ffffad7224 */ /* 0x000fe200078e00b3 */
[----:B------:R-:W-:Y:S01]  /*18ff0*/  I2FP.F32.S32 R5, R4 ;  /* 0x0000000400057245 */ /* 0x000fe20000201400 */
[----:B------:R-:W-:Y:S01]  /*19000*/  IMAD.IADD R4, R60, 0x1, -R104 ;  /* 0x000000013c047824 */ /* 0x000fe200078e0a68 */
[----:B------:R-:W-:-:S02]  /*19010*/  FSEL R179, R61, -INF , !P2 ;  /* 0xff8000003db37808 */ /* 0x000fc40005000000 */
[----:B------:R-:W-:Y:S01]  /*19020*/  FSEL R61, R172, -INF , !P3 ;  /* 0xff800000ac3d7808 */ /* 0x000fe20005800000 */
[----:B------:R-:W-:Y:S01]  /*19030*/  FFMA.FTZ R5, R5, -UR7, R15 ;  /* 0x8000000705057c23 */ /* 0x000fe2000801000f */
[----:B------:R-:W-:Y:S02]  /*19040*/  ISETP.GE.AND P3, PT, R45, R211, PT ;  /* 0x000000d32d00720c */ /* 0x000fe40003f66270 */
[----:B------:R-:W-:Y:S02]  /*19050*/  ISETP.GE.AND P5, PT, R46, R210, PT ;  /* 0x000000d22e00720c */ /* 0x000fe40003fa6270 */
[----:B------:R-:W-:Y:S02]  /*19060*/  ISETP.GT.AND P0, PT, R0, R47, PT ;  /* 0x0000002f0000720c */ /* 0x000fe40003f04270 */
[----:B------:R-:W-:Y:S02]  /*19070*/  IABS R4, R4 ;  /* 0x0000000400047213 */ /* 0x000fe40000000000 */
[----:B------:R-:W-:-:S02]  /*19080*/  FSEL R59, R174, -INF , !P3 ;  /* 0xff800000ae3b7808 */ /* 0x000fc40005800000 */
[----:B------:R-:W-:Y:S02]  /*19090*/  FSEL R174, R6, -INF , !P5 ;  /* 0xff80000006ae7808 */ /* 0x000fe40006800000 */
[----:B------:R-:W-:Y:S01]  /*190a0*/  FSEL R6, R5, -INF , !P0 ;  /* 0xff80000005067808 */ /* 0x000fe20004000000 */
[----:B------:R-:W-:Y:S01]  /*190b0*/  IMAD.MOV.U32 R13, RZ, RZ, R176 ;  /* 0x000000ffff0d7224 */ /* 0x000fe200078e00b0 */
[----:B------:R-:W-:Y:S01]  /*190c0*/  I2FP.F32.S32 R5, R4 ;  /* 0x0000000400057245 */ /* 0x000fe20000201400 */
[----:B------:R-:W-:Y:S01]  /*190d0*/  IMAD.IADD R4, R60, 0x1, -R100 ;  /* 0x000000013c047824 */ /* 0x000fe200078e0a64 */
[----:B------:R-:W-:Y:S02]  /*190e0*/  ISETP.GE.AND P2, PT, R41, R208, PT ;  /* 0x000000d02900720c */ /* 0x000fe40003f46270 */
[----:B------:R-:W-:Y:S01]  /*190f0*/  ISETP.GE.AND P1, PT, R47, R210, PT ;  /* 0x000000d22f00720c */ /* 0x000fe20003f26270 */
[----:B------:R-:W-:Y:S01]  /*19100*/  FFMA.FTZ R5, R5, -UR7, R13 ;  /* 0x8000000705057c23 */ /* 0x000fe2000801000d */
[----:B------:R-:W-:-:S02]  /*19110*/  ISETP.GT.AND P0, PT, R0, R48, PT ;  /* 0x000000300000720c */ /* 0x000fc40003f04270 */
[----:B------:R-:W-:Y:S02]  /*19120*/  IABS R4, R4 ;  /* 0x0000000400047213 */ /* 0x000fe40000000000 */
[----:B------:R-:W-:Y:S02]  /*19130*/  FSEL R176, R58, -INF , !P2 ;  /* 0xff8000003ab07808 */ /* 0x000fe40005000000 */
[----:B------:R-:W-:Y:S02]  /*19140*/  ISETP.GE.AND P4, PT, R44, R209, PT ;  /* 0x000000d12c00720c */ /* 0x000fe40003f86270 */
[----:B------:R-:W-:Y:S02]  /*19150*/  ISETP.GE.AND P2, PT, R42, R208, PT ;  /* 0x000000d02a00720c */ /* 0x000fe40003f46270 */
[----:B------:R-:W-:Y:S02]  /*19160*/  FSEL R171, R6, -INF , !P1 ;  /* 0xff80000006ab7808 */ /* 0x000fe40004800000 */
[----:B------:R-:W-:Y:S01]  /*19170*/  FSEL R6, R5, -INF , !P0 ;  /* 0xff80000005067808 */ /* 0x000fe20004000000 */
[----:B------:R-:W-:Y:S01]  /*19180*/  IMAD.MOV.U32 R12, RZ, RZ, R173 ;  /* 0x000000ffff0c7224 */ /* 0x000fe200078e00ad */
[----:B------:R-:W-:Y:S01]  /*19190*/  I2FP.F32.S32 R5, R4 ;  /* 0x0000000400057245 */ /* 0x000fe20000201400 */
[----:B------:R-:W-:Y:S01]  /*191a0*/  IMAD.IADD R4, R60, 0x1, -R103 ;  /* 0x000000013c047824 */ /* 0x000fe200078e0a67 */
[----:B------:R-:W-:-:S02]  /*191b0*/  FSEL R186, R186, -INF , !P4 ;  /* 0xff800000baba7808 */ /* 0x000fc40006000000 */
[----:B------:R-:W-:Y:S02]  /*191c0*/  FSEL R173, R57, -INF , !P2 ;  /* 0xff80000039ad7808 */ /* 0x000fe40005000000 */
[----:B------:R-:W-:Y:S02]  /*191d0*/  ISETP.GE.AND P4, PT, R45, R209, PT ;  /* 0x000000d12d00720c */ /* 0x000fe40003f86270 */
[----:B------:R-:W-:Y:S01]  /*191e0*/  ISETP.GE.AND P2, PT, R44, R208, PT ;  /* 0x000000d02c00720c */ /* 0x000fe20003f46270 */
[----:B------:R-:W-:Y:S01]  /*191f0*/  FFMA.FTZ R5, R5, -UR7, R12 ;  /* 0x8000000705057c23 */ /* 0x000fe2000801000c */
[----:B------:R-:W-:Y:S02]  /*19200*/  ISETP.GE.AND P5, PT, R48, R210, PT ;  /* 0x000000d23000720c */ /* 0x000fe40003fa6270 */
[----:B------:R-:W-:Y:S02]  /*19210*/  FSEL R182, R182, -INF , !P4 ;  /* 0xff800000b6b67808 */ /* 0x000fe40006000000 */
[----:B------:R-:W-:-:S02]  /*19220*/  ISETP.GT.AND P0, PT, R0, R49, PT ;  /* 0x000000310000720c */ /* 0x000fc40003f04270 */
[----:B------:R-:W-:Y:S02]  /*19230*/  FSEL R170, R55, -INF , !P2 ;  /* 0xff80000037aa7808 */ /* 0x000fe40005000000 */
[----:B------:R-:W-:Y:S02]  /*19240*/  ISETP.GE.AND P4, PT, R46, R209, PT ;  /* 0x000000d12e00720c */ /* 0x000fe40003f86270 */
[----:B------:R-:W-:Y:S01]  /*19250*/  IABS R4, R4 ;  /* 0x0000000400047213 */ /* 0x000fe20000000000 */
[----:B------:R-:W-:Y:S01]  /*19260*/  BAR.SYNC.DEFER_BLOCKING 0x0 ;  /* 0x0000000000007b1d */ /* 0x000fe20000010000 */
[----:B------:R-:W-:Y:S02]  /*19270*/  ISETP.GE.AND P2, PT, R45, R208, PT ;  /* 0x000000d02d00720c */ /* 0x000fe40003f46270 */
[----:B------:R-:W-:Y:S02]  /*19280*/  FSEL R133, R6, -INF , !P5 ;  /* 0xff80000006857808 */ /* 0x000fe40006800000 */
[----:B------:R-:W-:-:S02]  /*19290*/  FSEL R6, R5, -INF , !P0 ;  /* 0xff80000005067808 */ /* 0x000fc40004000000 */
[----:B------:R-:W-:Y:S02]  /*192a0*/  ISETP.GE.AND P3, PT, R46, R211, PT ;  /* 0x000000d32e00720c */ /* 0x000fe40003f66270 */
[----:B------:R-:W-:Y:S02]  /*192b0*/  FSEL R178, R178, -INF , !P4 ;  /* 0xff800000b2b27808 */ /* 0x000fe40006000000 */
[----:B------:R-:W-:Y:S01]  /*192c0*/  I2FP.F32.S32 R5, R4 ;  /* 0x0000000400057245 */ /* 0x000fe20000201400 */
[----:B------:R-:W-:Y:S01]  /*192d0*/  IMAD.IADD R4, R60, 0x1, -R105 ;  /* 0x000000013c047824 */ /* 0x000fe200078e0a69 */
[----:B------:R-:W-:Y:S02]  /*192e0*/  FSEL R134, R73, -INF , !P2 ;  /* 0xff80000049867808 */ /* 0x000fe40005000000 */
[----:B------:R-:W-:Y:S02]  /*192f0*/  ISETP.GE.AND P4, PT, R47, R209, PT ;  /* 0x000000d12f00720c */ /* 0x000fe40003f86270 */
[----:B------:R-:W-:-:S02]  /*19300*/  ISETP.GE.AND P2, PT, R46, R208, PT ;  /* 0x000000d02e00720c */ /* 0x000fc40003f46270 */
[----:B------:R-:W-:Y:S02]  /*19310*/  FSEL R58, R175, -INF , !P3 ;  /* 0xff800000af3a7808 */ /* 0x000fe40005800000 */
[----:B------:R-:W-:Y:S02]  /*19320*/  FSEL R175, R27, -INF , !P4 ;  /* 0xff8000001baf7808 */ /* 0x000fe40006000000 */
[----:B------:R-:W-:Y:S02]  /*19330*/  FSEL R130, R94, -INF , !P2 ;  /* 0xff8000005e827808 */ /* 0x000fe40005000000 */
[----:B------:R-:W-:Y:S02]  /*19340*/  ISETP.GE.AND P4, PT, R48, R209, PT ;  /* 0x000000d13000720c */ /* 0x000fe40003f86270 */
[----:B------:R-:W-:Y:S02]  /*19350*/  IABS R4, R4 ;  /* 0x0000000400047213 */ /* 0x000fe40000000000 */
[----:B------:R-:W-:-:S02]  /*19360*/  ISETP.GE.AND P3, PT, R47, R211, PT ;  /* 0x000000d32f00720c */ /* 0x000fc40003f66270 */
[----:B------:R-:W-:Y:S01]  /*19370*/  ISETP.GE.AND P2, PT, R47, R208, PT ;  /* 0x000000d02f00720c */ /* 0x000fe20003f46270 */
[----:B------:R-:W-:Y:S01]  /*19380*/  FFMA.FTZ R5, R5, -UR7, R7 ;  /* 0x8000000705057c23 */ /* 0x000fe20008010007 */
[----:B------:R-:W-:Y:S01]  /*19390*/  FSEL R172, R9, -INF , !P4 ;  /* 0xff80000009ac7808 */ /* 0x000fe20006000000 */
[----:B------:R-:W-:Y:S01]  /*193a0*/  IMAD.IADD R7, R60, 0x1, -R108 ;  /* 0x000000013c077824 */ /* 0x000fe200078e0a6c */
[----:B------:R-:W-:Y:S02]  /*193b0*/  I2FP.F32.S32 R4, R4 ;  /* 0x0000000400047245 */ /* 0x000fe40000201400 */
[----:B------:R-:W-:Y:S02]  /*193c0*/  FSEL R57, R192, -INF , !P3 ;  /* 0xff800000c0397808 */ /* 0x000fe40005800000 */
[----:B------:R-:W-:Y:S02]  /*193d0*/  FSEL R127, R34, -INF , !P2 ;  /* 0xff800000227f7808 */ /* 0x000fe40005000000 */
[----:B------:R-:W-:-:S02]  /*193e0*/  ISETP.GE.AND P4, PT, R49, R209, PT ;  /* 0x000000d13100720c */ /* 0x000fc40003f86270 */
[C---:B------:R-:W-:Y:S02]  /*193f0*/  ISETP.GE.AND P3, PT, R48.reuse, R211, PT ;  /* 0x000000d33000720c */ /* 0x040fe40003f66270 */
[----:B------:R-:W-:Y:S02]  /*19400*/  ISETP.GE.AND P2, PT, R48, R208, PT ;  /* 0x000000d03000720c */ /* 0x000fe40003f46270 */
[----:B------:R-:W-:Y:S02]  /*19410*/  ISETP.GT.AND P0, PT, R0, R50, PT ;  /* 0x000000320000720c */ /* 0x000fe40003f04270 */
[----:B------:R-:W-:Y:S01]  /*19420*/  ISETP.GE.AND P1, PT, R49, R210, PT ;  /* 0x000000d23100720c */ /* 0x000fe20003f26270 */
[----:B------:R-:W-:Y:S01]  /*19430*/  FFMA.FTZ R8, R4, -UR7, R8 ;  /* 0x8000000704087c23 */ /* 0x000fe20008010008 */
[----:B------:R-:W-:Y:S02]  /*19440*/  FSEL R135, R230, -INF , !P4 ;  /* 0xff800000e6877808 */ /* 0x000fe40006000000 */
[----:B------:R-:W-:-:S02]  /*19450*/  FSEL R55, R207, -INF , !P3 ;  /* 0xff800000cf377808 */ /* 0x000fc40005800000 */
[----:B------:R-:W-:Y:S02]  /*19460*/  FSEL R126, R31, -INF , !P2 ;  /* 0xff8000001f7e7808 */ /* 0x000fe40005000000 */
[C---:B------:R-:W-:Y:S02]  /*19470*/  ISETP.GE.AND P4, PT, R50.reuse, R209, PT ;  /* 0x000000d13200720c */ /* 0x040fe40003f86270 */
[----:B------:R-:W-:Y:S02]  /*19480*/  ISETP.GE.AND P5, PT, R50, R210, PT ;  /* 0x000000d23200720c */ /* 0x000fe40003fa6270 */
[----:B------:R-:W-:Y:S02]  /*19490*/  FSEL R5, R5, -INF , !P0 ;  /* 0xff80000005057808 */ /* 0x000fe40004000000 */
[----:B------:R-:W-:Y:S02]  /*194a0*/  IABS R4, R7 ;  /* 0x0000000700047213 */ /* 0x000fe40000000000 */
[----:B------:R-:W-:-:S02]  /*194b0*/  ISETP.GE.AND P3, PT, R49, R211, PT ;  /* 0x000000d33100720c */ /* 0x000fc40003f66270 */
[----:B------:R-:W-:Y:S02]  /*194c0*/  ISETP.GE.AND P2, PT, R49, R208, PT ;  /* 0x000000d03100720c */ /* 0x000fe40003f46270 */
[----:B------:R-:W-:Y:S01]  /*194d0*/  FSEL R129, R6, -INF , !P1 ;  /* 0xff80000006817808 */ /* 0x000fe20004800000 */
[----:B------:R-:W-:Y:S01]  /*194e0*/  IMAD.IADD R6, R60, 0x1, -R168 ;  /* 0x000000013c067824 */ /* 0x000fe200078e0aa8 */
[----:B------:R-:W-:Y:S01]  /*194f0*/  FSEL R132, R231, -INF , !P4 ;  /* 0xff800000e7847808 */ /* 0x000fe20006000000 */
[----:B------:R-:W2:Y:S01]  /*19500*/  S2R R218, SR_TID.X ;  /* 0x0000000000da7919 */ /* 0x000ea20000002100 */
[----:B------:R-:W-:Y:S01]  /*19510*/  FSEL R108, R5, -INF , !P5 ;  /* 0xff800000056c7808 */ /* 0x000fe20006800000 */
[----:B------:R-:W-:Y:S01]  /*19520*/  IMAD.MOV.U32 R5, RZ, RZ, R4 ;  /* 0x000000ffff057224 */ /* 0x000fe200078e0004 */
[----:B------:R-:W-:Y:S02]  /*19530*/  FSEL R54, R123, -INF , !P3 ;  /* 0xff8000007b367808 */ /* 0x000fe40005800000 */
[----:B------:R-:W-:-:S02]  /*19540*/  FSEL R101, R22, -INF , !P2 ;  /* 0xff80000016657808 */ /* 0x000fc40005000000 */
[----:B------:R-:W-:Y:S02]  /*19550*/  ISETP.GE.AND P4, PT, R51, R209, PT ;  /* 0x000000d13300720c */ /* 0x000fe40003f86270 */
[C---:B------:R-:W-:Y:S02]  /*19560*/  ISETP.GE.AND P3, PT, R50.reuse, R211, PT ;  /* 0x000000d33200720c */ /* 0x040fe40003f66270 */
[----:B------:R-:W-:Y:S02]  /*19570*/  ISETP.GE.AND P2, PT, R50, R208, PT ;  /* 0x000000d03200720c */ /* 0x000fe40003f46270 */
[----:B------:R-:W-:Y:S02]  /*19580*/  IABS R4, R6 ;  /* 0x0000000600047213 */ /* 0x000fe40000000000 */
[----:B------:R-:W-:Y:S02]  /*19590*/  FSEL R123, R237, -INF , !P4 ;  /* 0xff800000ed7b7808 */ /* 0x000fe40006000000 */
[----:B------:R-:W-:-:S02]  /*195a0*/  FSEL R48, R124, -INF , !P3 ;  /* 0xff8000007c307808 */ /* 0x000fc40005800000 */
[----:B------:R-:W-:Y:S02]  /*195b0*/  FSEL R94, R14, -INF , !P2 ;  /* 0xff8000000e5e7808 */ /* 0x000fe40005000000 */
[----:B------:R-:W-:Y:S02]  /*195c0*/  ISETP.GT.AND P0, PT, R0, R51, PT ;  /* 0x000000330000720c */ /* 0x000fe40003f04270 */
[----:B------:R-:W-:Y:S02]  /*195d0*/  ISETP.GE.AND P4, PT, R52, R209, PT ;  /* 0x000000d13400720c */ /* 0x000fe40003f86270 */
[----:B------:R-:W-:Y:S02]  /*195e0*/  I2FP.F32.S32 R5, R5 ;  /* 0x0000000500057245 */ /* 0x000fe40000201400 */
[C---:B------:R-:W-:Y:S02]  /*195f0*/  ISETP.GE.AND P3, PT, R51.reuse, R211, PT ;  /* 0x000000d33300720c */ /* 0x040fe40003f66270 */
[----:B------:R-:W-:-:S02]  /*19600*/  ISETP.GE.AND P2, PT, R51, R208, PT ;  /* 0x000000d03300720c */ /* 0x000fc40003f46270 */
[----:B------:R-:W-:Y:S01]  /*19610*/  I2FP.F32.S32 R4, R4 ;  /* 0x0000000400047245 */ /* 0x000fe20000201400 */
[----:B------:R-:W-:Y:S01]  /*19620*/  UISETP.GT.AND UP0, UPT, UR5, UR18, UPT ;  /* 0x000000120500728c */ /* 0x000fe2000bf04270 */
[----:B------:R-:W-:Y:S01]  /*19630*/  FSEL R6, R8, -INF , !P0 ;  /* 0xff80000008067808 */ /* 0x000fe20004000000 */
[----:B------:R-:W-:Y:S01]  /*19640*/  FFMA.FTZ R5, R5, -UR7, R11 ;  /* 0x8000000705057c23 */ /* 0x000fe2000801000b */
[----:B------:R-:W-:Y:S02]  /*19650*/  FSEL R105, R239, -INF , !P4 ;  /* 0xff800000ef697808 */ /* 0x000fe40006000000 */
[----:B------:R-:W-:Y:S02]  /*19660*/  FSEL R45, R125, -INF , !P3 ;  /* 0xff8000007d2d7808 */ /* 0x000fe40005800000 */
[----:B------:R-:W-:Y:S02]  /*19670*/  FSEL R120, R120, -INF , !P2 ;  /* 0xff80000078787808 */ /* 0x000fe40005000000 */
[----:B------:R-:W-:-:S02]  /*19680*/  ISETP.GT.AND P0, PT, R0, R52, PT ;  /* 0x000000340000720c */ /* 0x000fc40003f04270 */
[----:B------:R-:W-:Y:S01]  /*19690*/  ISETP.GT.AND P4, PT, R0, R53, PT ;  /* 0x000000350000720c */ /* 0x000fe20003f84270 */
[----:B------:R-:W-:Y:S01]  /*196a0*/  FFMA.FTZ R0, R4, -UR7, R10 ;  /* 0x8000000704007c23 */ /* 0x000fe2000801000a */
[----:B------:R-:W-:Y:S02]  /*196b0*/  ISETP.GE.AND P1, PT, R51, R210, PT ;  /* 0x000000d23300720c */ /* 0x000fe40003f26270 */
[C---:B------:R-:W-:Y:S02]  /*196c0*/  ISETP.GE.AND P3, PT, R52.reuse, R211, PT ;  /* 0x000000d33400720c */ /* 0x040fe40003f66270 */
[----:B------:R-:W-:Y:S02]  /*196d0*/  ISETP.GE.AND P2, PT, R52, R208, PT ;  /* 0x000000d03400720c */ /* 0x000fe40003f46270 */
        /* <DEDUP_REMOVED lines=15> */
[----:B-12---:R-:W-:Y:S06]  /*197d0*/  BRA.U !UP0, `(.L_x_1259) ;  /* 0x0000000108ec7547 */ /* 0x006fec000b800000 */
        /* <DEDUP_REMOVED lines=57> */
.L_x_1261:
[----:B------:R-:W-:Y:S05]  /*19b70*/  BSYNC.RECONVERGENT B0 ;  /* 0x0000000000007941 */ /* 0x000fea0003800200 */
.L_x_1260:
[----:B------:R-:W0:Y:S02]  /*19b80*/  LDGDEPBAR ;  /* 0x00000000000079af */ /* 0x000e240000000000 */
.L_x_1259:
[----:B------:R3:W-:Y:S04]  /*19b90*/  STL.64 [R1+0x458], R124 ;  /* 0x0004587c01007387 */ /* 0x0007e80000100a00 */
[----:B---3--:R-:W3:Y:S04]  /*19ba0*/  LDL.64 R124, [R1+0x158] ;  /* 0x00015800017c7983 */ /* 0x008ee80000100a00 */
[----:B------:R-:W-:Y:S04]  /*19bb0*/  STL [R1+0x454], R149 ;  /* 0x0004549501007387 */ /* 0x000fe80000100800 */
[----:B-----5:R-:W-:Y:S04]  /*19bc0*/  STL [R1+0x450], R140 ;  /* 0x0004508c01007387 */ /* 0x020fe80000100800 */
[----:B------:R-:W-:Y:S04]  /*19bd0*/  STL.64 [R1+0x448], R144 ;  /* 0x0004489001007387 */ /* 0x000fe80000100a00 */
[----:B------:R-:W-:Y:S04]  /*19be0*/  STL [R1+0x440], R141 ;  /* 0x0004408d01007387 */ /* 0x000fe80000100800 */
[----:B------:R-:W-:Y:S04]  /*19bf0*/  STL.64 [R1+0x438], R136 ;  /* 0x0004388801007387 */ /* 0x000fe80000100a00 */
        /* <DEDUP_REMOVED lines=22> */
[----:B------:R-:W-:Y:S04]  /*19d60*/  STL.64 [R1+0x3d0], R152 ;  /* 0x0003d09801007387 */ /* 0x000fe80000100a00 */
[----:B------:R-:W-:Y:S04]  /*19d70*/  STL.64 [R1+0x3c0], R2 ;  /* 0x0003c00201007387 */ /* 0x000fe80000100a00 */
[----:B------:R-:W-:Y:S04]  /*19d80*/  STL [R1+0x368], R247 ;  /* 0x000368f701007387 */ /* 0x000fe80000100800 */
[----:B------:R-:W-:Y:S04]  /*19d90*/  STL [R1+0x364], R222 ;  /* 0x000364de01007387 */ /* 0x000fe80000100800 */
[----:B------:R-:W-:Y:S04]  /*19da0*/  STL [R1+0x360], R221 ;  /* 0x000360dd01007387 */ /* 0x000fe80000100800 */
[----:B------:R-:W-:Y:S04]  /*19db0*/  STL [R1+0x35c], R215 ;  /* 0x00035cd701007387 */ /* 0x000fe80000100800 */
[----:B------:R-:W-:Y:S04]  /*19dc0*/  STL [R1+0x358], R214 ;  /* 0x000358d601007387 */ /* 0x000fe80000100800 */
[----:B------:R4:W-:Y:S04]  /*19dd0*/  STL.64 [R1+0x460], R214 ;  /* 0x000460d601007387 */ /* 0x0009e80000100a00 */
[----:B----4-:R-:W4:Y:S01]  /*19de0*/  LDL.64 R214, [R1+0x170] ;  /* 0x0001700001d67983 */ /* 0x010f220000100a00 */
[----:B------:R-:W-:Y:S01]  /*19df0*/  FMNMX3.FTZ R0, R39, R43, R35, !PT ;  /* 0x0000002b27007276 */ /* 0x000fe20007810023 */
[----:B------:R-:W-:Y:S01]  /*19e00*/  UIADD3 UR8, UPT, UPT, UR35, -0x4, URZ ;  /* 0xfffffffc23087890 */ /* 0x000fe2000fffe0ff */
[----:B------:R-:W2:Y:S02]  /*19e10*/  S2R R138, SR_TID.X ;  /* 0x00000000008a7919 */ /* 0x000ea40000002100 */
[----:B------:R-:W-:Y:S01]  /*19e20*/  FMNMX3.FTZ R0, R0, R95, R76, !PT ;  /* 0x0000005f00007276 */ /* 0x000fe2000781004c */
[----:B------:R-:W2:Y:S03]  /*19e30*/  S2R R158, SR_CTAID.X ;  /* 0x00000000009e7919 */ /* 0x000ea60000002500 */
[----:B-1----:R-:W-:-:S02]  /*19e40*/  FMNMX3.FTZ R4, R0, R106, R77, !PT ;  /* 0x0000006a00047276 */ /* 0x002fc4000781004d */
        /* <DEDUP_REMOVED lines=30> */
[----:B--2---:R-:W-:Y:S02]  /*1a030*/  FMNMX3.FTZ R6, R0, R58, R57, !PT ;  /* 0x0000003a00067276 */ /* 0x004fe40007810039 */
[----:B------:R-:W-:Y:S01]  /*1a040*/  FMNMX3.FTZ R0, R4, R105, R102, !PT ;  /* 0x0000006904007276 */ /* 0x000fe20007810066 */
[----:B------:R-:W-:Y:S01]  /*1a050*/  IMAD.U32 R4, RZ, RZ, UR25 ;  /* 0x00000019ff047e24 */ /* 0x000fe2000f8e00ff */
[----:B------:R-:W-:Y:S02]  /*1a060*/  FMNMX3.FTZ R6, R6, R55, R54, !PT ;  /* 0x0000003706067276 */ /* 0x000fe40007810036 */
[----:B------:R-:W-:Y:S01]  /*1a070*/  SHF.R.U32.HI R138, RZ, 0x5, R138 ;  /* 0x00000005ff8a7819 */ /* 0x000fe2000001168a */
[----:B------:R-:W1:Y:S01]  /*1a080*/  SHFL.BFLY PT, R14, R0, 0x2, 0x1f ;  /* 0x0c401f00000e7f89 */ /* 0x000e6200000e0000 */
[----:B------:R-:W-:-:S03]  /*1a090*/  FMNMX3.FTZ R6, R6, R48, R45, !PT ;  /* 0x0000003006067276 */ /* 0x000fc6000781002d */
[----:B------:R-:W-:Y:S01]  /*1a0a0*/  IMAD R158, R158, 0x8, R138 ;  /* 0x000000089e9e7824 */ /* 0x000fe200078e028a */
[----:B------:R-:W-:-:S03]  /*1a0b0*/  FMNMX3.FTZ R6, R6, R34, R31, !PT ;  /* 0x0000002206067276 */ /* 0x000fc6000781001f */
[----:B------:R-:W-:Y:S02]  /*1a0c0*/  IMAD.WIDE.U32 R158, R158, -0x326172a9, RZ ;  /* 0xcd9e8d579e9e7825 */ /* 0x000fe400078e00ff */
[----:B------:R-:W2:Y:S01]  /*1a0d0*/  SHFL.BFLY PT, R13, R6, 0x2, 0x1f ;  /* 0x0c401f00060d7f89 */ /* 0x000ea200000e0000 */
[----:B-1----:R-:W-:-:S05]  /*1a0e0*/  FMNMX.FTZ R14, R0, R14, !PT ;  /* 0x0000000e000e7209 */ /* 0x002fca0007810000 */
[----:B------:R-:W1:Y:S01]  /*1a0f0*/  SHFL.BFLY PT, R16, R14, 0x1, 0x1f ;  /* 0x0c201f000e107f89 */ /* 0x000e6200000e0000 */
[----:B--2---:R-:W-:-:S05]  /*1a100*/  FMNMX.FTZ R0, R6, R13, !PT ;  /* 0x0000000d06007209 */ /* 0x004fca0007810000 */
[----:B------:R-:W2:Y:S01]  /*1a110*/  SHFL.BFLY PT, R15, R0, 0x1, 0x1f ;  /* 0x0c201f00000f7f89 */ /* 0x000ea200000e0000 */
[----:B-1----:R-:W-:-:S04]  /*1a120*/  FMNMX.FTZ R207, R14, R16, !PT ;  /* 0x000000100ecf7209 */ /* 0x002fc80007810000 */
[----:B------:R-:W-:Y:S02]  /*1a130*/  FSETP.NEU.FTZ.AND P0, PT, R207, -INF , PT ;  /* 0xff800000cf00780b */ /* 0x000fe40003f1d000 */
[----:B--2---:R-:W-:-:S04]  /*1a140*/  FMNMX.FTZ R249, R0, R15, !PT ;  /* 0x0000000f00f97209 */ /* 0x004fc80007810000 */
[----:B------:R-:W-:Y:S02]  /*1a150*/  FSETP.NEU.FTZ.AND P5, PT, R249, -INF , PT ;  /* 0xff800000f900780b */ /* 0x000fe40003fbd000 */
[----:B----4-:R-:W-:Y:S01]  /*1a160*/  LOP3.LUT R5, R4, UR8, R215, 0x96, !PT ;  /* 0x0000000804057c12 */ /* 0x010fe2000f8e96d7 */
[----:B------:R-:W-:-:S04]  /*1a170*/  UIADD3 UR8, UPT, UPT, UR35, -0x3, URZ ;  /* 0xfffffffd23087890 */ /* 0x000fc8000fffe0ff */
[----:B------:R-:W-:Y:S02]  /*1a180*/  IMAD.WIDE.U32 R40, R5, -0x326172a9, RZ ;  /* 0xcd9e8d5705287825 */ /* 0x000fe400078e00ff */
[----:B------:R-:W-:-:S03]  /*1a190*/  LOP3.LUT R4, R4, UR8, R215, 0x96, !PT ;  /* 0x0000000804047c12 */ /* 0x000fc6000f8e96d7 */
[----:B------:R-:W-:Y:S02]  /*1a1a0*/  LOP3.LUT R5, R158, UR12, R41, 0x96, !PT ;  /* 0x0000000c9e057c12 */ /* 0x000fe4000f8e9629 */
[----:B------:R-:W-:Y:S01]  /*1a1b0*/  LOP3.LUT R8, R40, UR34, R191, 0x96, !PT ;  /* 0x0000002228087c12 */ /* 0x000fe2000f8e96bf */
[----:B------:R-:W-:-:S04]  /*1a1c0*/  IMAD.WIDE.U32 R50, R4, -0x326172a9, RZ ;  /* 0xcd9e8d5704327825 */ /* 0x000fc800078e00ff */
[----:B------:R-:W-:Y:S01]  /*1a1d0*/  IMAD.WIDE.U32 R4, R5, -0x2daee0ad, RZ ;  /* 0xd2511f5305047825 */ /* 0x000fe200078e00ff */
[----:B------:R-:W-:Y:S02]  /*1a1e0*/  LOP3.LUT R7, R158, UR12, R51, 0x96, !PT ;  /* 0x0000000c9e077c12 */ /* 0x000fe4000f8e9633 */
[----:B------:R-:W-:Y:S01]  /*1a1f0*/  LOP3.LUT R10, R50, UR34, R191, 0x96, !PT ;  /* 0x00000022320a7c12 */ /* 0x000fe2000f8e96bf */
[----:B------:R-:W-:Y:S01]  /*1a200*/  IMAD.WIDE.U32 R8, R8, -0x2daee0ad, RZ ;  /* 0xd2511f5308087825 */ /* 0x000fe200078e00ff */
[----:B---3--:R-:W-:-:S04]  /*1a210*/  LOP3.LUT R11, R124, UR33, R5, 0x96, !PT ;  /* 0x000000217c0b7c12 */ /* 0x008fc8000f8e9605 */
[----:B------:R-:W-:Y:S01]  /*1a220*/  LOP3.LUT R12, R4, UR27, R9, 0x96, !PT ;  /* 0x0000001b040c7c12 */ /* 0x000fe2000f8e9609 */
        /* <DEDUP_REMOVED lines=13> */
[----:B------:R-:W-:Y:S02]  /*1a300*/  LOP3.LUT R4, R18, UR17, R11, 0x96, !PT ;  /* 0x0000001112047c12 */ /* 0x000fe4000f8e960b */
[----:B------:R-:W-:Y:S01]  /*1a310*/  LOP3.LUT R8, R8, UR16, R21, 0x96, !PT ;  /* 0x0000001008087c12 */ /* 0x000fe2000f8e9615 */
        /* <DEDUP_REMOVED lines=8> */
[----:B------:R-:W-:-:S04]  /*1a3a0*/  IMAD.WIDE.U32 R136, R7, -0x326172a9, RZ ;  /* 0xcd9e8d5707887825 */ /* 0x000fc800078e00ff */
[--C-:B------:R-:W-:Y:S01]  /*1a3b0*/  FFMA.FTZ R0, R43, UR37, -R4.reuse ;  /* 0x000000252b007c23 */ /* 0x100fe20008010804 */
[----:B------:R-:W-:Y:S01]  /*1a3c0*/  FFMA.FTZ R11, R35, UR37, -R4 ;  /* 0x00000025230b7c23 */ /* 0x000fe20008010804 */
[----:B------:R-:W-:Y:S01]  /*1a3d0*/  LOP3.LUT R12, R12, UR15, R9, 0x96, !PT ;  /* 0x0000000f0c0c7c12 */ /* 0x000fe2000f8e9609 */
[----:B------:R-:W-:Y:S01]  /*1a3e0*/  IMAD.WIDE.U32 R6, R6, -0x326172a9, RZ ;  /* 0xcd9e8d5706067825 */ /* 0x000fe200078e00ff */
[----:B------:R-:W-:-:S03]  /*1a3f0*/  LOP3.LUT R44, R8, UR13, R137, 0x96, !PT ;  /* 0x0000000d082c7c12 */ /* 0x000fc6000f8e9689 */
[----:B------:R-:W-:Y:S01]  /*1a400*/  FMUL.FTZ R8, R249, UR37 ;  /* 0x00000025f9087c20 */ /* 0x000fe20008410000 */
[----:B------:R1:W-:Y:S01]  /*1a410*/  MUFU.EX2 R14, R0 ;  /* 0x00000000000e7308 */ /* 0x0003e20000000800 */
[----:B------:R-:W-:Y:S01]  /*1a420*/  IMAD.WIDE.U32 R144, R13, -0x326172a9, RZ ;  /* 0xcd9e8d570d907825 */ /* 0x000fe200078e00ff */
[----:B------:R-:W-:Y:S02]  /*1a430*/  LOP3.LUT R5, R44, 0xffff, RZ, 0xc0, !PT ;  /* 0x0000ffff2c057812 */ /* 0x000fe400078ec0ff */
[----:B------:R-:W2:Y:S01]  /*1a440*/  MUFU.EX2 R93, R11 ;  /* 0x0000000b005d7308 */ /* 0x000ea20000000800 */
[----:B------:R-:W-:Y:S01]  /*1a450*/  LOP3.LUT R10, R10, UR15, R7, 0x96, !PT ;  /* 0x0000000f0a0a7c12 */ /* 0x000fe2000f8e9607 */
[----:B------:R-:W-:Y:S01]  /*1a460*/  IMAD.WIDE.U32 R32, R12, -0x2daee0ad, RZ ;  /* 0xd2511f530c207825 */ /* 0x000fe200078e00ff */
[----:B------:R-:W-:Y:S02]  /*1a470*/  SHF.R.U32.HI R5, RZ, 0x8, R5 ;  /* 0x00000008ff057819 */ /* 0x000fe40000011605 */
[----:B------:R-:W-:-:S02]  /*1a480*/  LOP3.LUT R86, R6, UR13, R145, 0x96, !PT ;  /* 0x0000000d06567c12 */ /* 0x000fc4000f8e9691 */
[----:B------:R-:W-:Y:S02]  /*1a490*/  LOP3.LUT R5, R5, 0xffff, RZ, 0xc0, !PT ;  /* 0x0000ffff05057812 */ /* 0x000fe400078ec0ff */
[----:B------:R-:W-:Y:S02]  /*1a4a0*/  LOP3.LUT R84, R22, UR6, R33, 0x96, !PT ;  /* 0x0000000616547c12 */ /* 0x000fe4000f8e9621 */
[----:B-1----:R-:W-:Y:S02]  /*1a4b0*/  FSEL R0, R8, RZ, P5 ;  /* 0x000000ff08007208 */ /* 0x002fe40002800000 */
[----:B------:R-:W-:Y:S02]  /*1a4c0*/  LOP3.LUT R8, R44, 0xff, RZ, 0xc0, !PT ;  /* 0x000000ff2c087812 */ /* 0x000fe400078ec0ff */
[----:B------:R-:W-:Y:S01]  /*1a4d0*/  ISETP.LE.U32.AND P2, PT, R5, UR36, PT ;  /* 0x0000002405007c0c */ /* 0x000fe2000bf43070 */
[--C-:B------:R-:W-:Y:S01]  /*1a4e0*/  FFMA.FTZ R9, R75, UR37, -R0.reuse ;  /* 0x000000254b097c23 */ /* 0x100fe20008010800 */
[----:B------:R-:W-:Y:S01]  /*1a4f0*/  FFMA.FTZ R7, R74, UR37, -R0 ;  /* 0x000000254a077c23 */ /* 0x000fe20008010800 */
[----:B------:R-:W-:-:S02]  /*1a500*/  ISETP.LE.U32.AND P0, PT, R8, UR36, PT ;  /* 0x0000002408007c0c */ /* 0x000fc4000bf03070 */
[----:B------:R-:W-:Y:S01]  /*1a510*/  PRMT R8, R44, 0x7632, R8 ;  /* 0x000076322c087816 */ /* 0x000fe20000000008 */
[----:B------:R2:W-:Y:S01]  /*1a520*/  MUFU.EX2 R73, R7 ;  /* 0x0000000700497308 */ /* 0x0005e20000000800 */
[----:B------:R-:W-:Y:S02]  /*1a530*/  SHF.R.U32.HI R5, RZ, 0x18, R44 ;  /* 0x00000018ff057819 */ /* 0x000fe4000001162c */
[----:B------:R-:W-:Y:S01]  /*1a540*/  LOP3.LUT R6, R8, 0xff, RZ, 0xc0, !PT ;  /* 0x000000ff08067812 */ /* 0x000fe200078ec0ff */
[----:B------:R-:W1:Y:S01]  /*1a550*/  MUFU.EX2 R9, R9 ;  /* 0x0000000900097308 */ /* 0x000e620000000800 */
[----:B------:R-:W-:Y:S01]  /*1a560*/  ISETP.LE.U32.AND P3, PT, R5, UR36, PT ;  /* 0x0000002405007c0c */ /* 0x000fe2000bf63070 */
[----:B------:R-:W-:Y:S01]  /*1a570*/  IMAD.MOV.U32 R5, RZ, RZ, R136 ;  /* 0x000000ffff057224 */ /* 0x000fe200078e0088 */
[----:B------:R-:W-:Y:S01]  /*1a580*/  ISETP.LE.U32.AND P4, PT, R6, UR36, PT ;  /* 0x0000002406007c0c */ /* 0x000fe2000bf83070 */
[----:B------:R-:W-:-:S03]  /*1a590*/  FFMA.FTZ R6, R76, UR37, -R4 ;  /* 0x000000254c067c23 */ /* 0x000fc60008010804 */
[----:B------:R-:W-:Y:S01]  /*1a5a0*/  LOP3.LUT R8, R5, 0xff, RZ, 0xc0, !PT ;  /* 0x000000ff05087812 */ /* 0x000fe200078ec0ff */
[----:B------:R3:W-:Y:S01]  /*1a5b0*/  MUFU.EX2 R168, R6 ;  /* 0x0000000600a87308 */ /* 0x0007e20000000800 */
[----:B--2---:R-:W-:Y:S02]  /*1a5c0*/  F2FP.BF16.F32.PACK_AB R7, R93, R14 ;  /* 0x0000000e5d07723e */ /* 0x004fe400000010ff */
[----:B------:R-:W-:Y:S02]  /*1a5d0*/  ISETP.LE.U32.AND P1, PT, R8, UR36, PT ;  /* 0x0000002408007c0c */ /* 0x000fe4000bf23070 */
[C---:B------:R-:W-:Y:S02]  /*1a5e0*/  PRMT R104, R7.reuse, 0x7610, R104 ;  /* 0x0000761007687816 */ /* 0x040fe40000000068 */
[----:B------:R-:W-:Y:S01]  /*1a5f0*/  PRMT R103, R7, 0x7632, R103 ;  /* 0x0000763207677816 */ /* 0x000fe20000000067 */
[----:B------:R-:W-:Y:S01]  /*1a600*/  FFMA.FTZ R7, R95, UR37, -R4 ;  /* 0x000000255f077c23 */ /* 0x000fe20008010804 */
[----:B-1----:R-:W-:Y:S01]  /*1a610*/  F2FP.BF16.F32.PACK_AB R5, R73, R9 ;  /* 0x000000094905723e */ /* 0x002fe200000010ff */
[----:B------:R-:W-:Y:S01]  /*1a620*/  @!P0 HFMA2.BF16_V2 R26, -RZ.H0_H0, RZ.H0_H0, -R104.H0_H0 ;  /* 0x200000ffff1a8231 */ /* 0x000fe20000340968 */
[----:B------:R-:W-:Y:S01]  /*1a630*/  PRMT R147, R104, 0x5410, R103 ;  /* 0x0000541068937816 */ /* 0x000fe20000000067 */
[----:B------:R-:W1:Y:S01]  /*1a640*/  MUFU.EX2 R75, R7 ;  /* 0x00000007004b7308 */ /* 0x000e620000000800 */
[C---:B------:R-:W-:Y:S01]  /*1a650*/  PRMT R99, R5.reuse, 0x7610, R99 ;  /* 0x0000761005637816 */ /* 0x040fe20000000063 */
[----:B------:R-:W-:Y:S01]  /*1a660*/  @!P2 HFMA2.BF16_V2 R24, -RZ.H0_H0, RZ.H0_H0, -R103.H0_H0 ;  /* 0x200000ffff18a231 */ /* 0x000fe20000340967 */
[----:B------:R-:W-:Y:S01]  /*1a670*/  PRMT R97, R5, 0x7632, R97 ;  /* 0x0000763205617816 */ /* 0x000fe20000000061 */
[----:B------:R-:W-:Y:S01]  /*1a680*/  IMAD.MOV.U32 R5, RZ, RZ, R144 ;  /* 0x000000ffff057224 */ /* 0x000fe200078e0090 */
[----:B---3--:R-:W-:Y:S01]  /*1a690*/  PRMT R6, R136, 0x7771, RZ ;  /* 0x0000777188067816 */ /* 0x008fe200000000ff */
[----:B------:R-:W-:Y:S01]  /*1a6a0*/  @!P4 HFMA2.BF16_V2 R25, -RZ.H0_H0, RZ.H0_H0, -R99.H0_H0 ;  /* 0x200000ffff19c231 */ /* 0x000fe20000340963 */
[----:B------:R-:W-:Y:S01]  /*1a6b0*/  @!P0 PRMT R104, R26, 0x5410, RZ ;  /* 0x000054101a688816 */ /* 0x000fe200000000ff */
[----:B------:R-:W-:Y:S01]  /*1a6c0*/  @!P3 HFMA2.BF16_V2 R29, -RZ.H0_H0, RZ.H0_H0, -R97.H0_H0 ;  /* 0x200000ffff1db231 */ /* 0x000fe20000340961 */
[----:B------:R-:W-:-:S02]  /*1a6d0*/  LOP3.LUT R19, R5, 0xff, RZ, 0xc0, !PT ;  /* 0x000000ff05137812 */ /* 0x000fc400078ec0ff */
[----:B------:R-:W-:Y:S01]  /*1a6e0*/  ISETP.GT.U32.AND P0, PT, R6, UR36, PT ;  /* 0x0000002406007c0c */ /* 0x000fe2000bf04070 */
[----:B------:R-:W-:Y:S01]  /*1a6f0*/  FFMA.FTZ R6, R107, UR37, -R0 ;  /* 0x000000256b067c23 */ /* 0x000fe20008010800 */
[----:B------:R-:W-:Y:S02]  /*1a700*/  @!P2 PRMT R103, R24, 0x5410, RZ ;  /* 0x000054101867a816 */ /* 0x000fe400000000ff */
[----:B-1----:R-:W-:Y:S01]  /*1a710*/  F2FP.BF16.F32.PACK_AB R5, R168, R75 ;  /* 0x0000004ba805723e */ /* 0x002fe200000010ff */
[----:B------:R1:W-:Y:S01]  /*1a720*/  MUFU.EX2 R20, R6 ;  /* 0x0000000600147308 */ /* 0x0003e20000000800 */
[----:B------:R-:W-:Y:S02]  /*1a730*/  PRMT R143, R99, 0x5410, R97 ;  /* 0x00005410638f7816 */ /* 0x000fe40000000061 */
[C---:B------:R-:W-:Y:S02]  /*1a740*/  PRMT R96, R5.reuse, 0x7610, R96 ;  /* 0x0000761005607816 */ /* 0x040fe40000000060 */
[----:B------:R-:W-:-:S02]  /*1a750*/  PRMT R98, R5, 0x7632, R98 ;  /* 0x0000763205627816 */ /* 0x000fc40000000062 */
[----:B------:R-:W-:Y:S01]  /*1a760*/  PRMT R5, R86, 0x7632, R5 ;  /* 0x0000763256057816 */ /* 0x000fe20000000005 */
[----:B------:R-:W-:Y:S01]  /*1a770*/  @!P1 HFMA2.BF16_V2 R28, -RZ.H0_H0, RZ.H0_H0, -R96.H0_H0 ;  /* 0x200000ffff1c9231 */ /* 0x000fe20000340960 */
[----:B------:R-:W-:Y:S01]  /*1a780*/  PRMT R166, R96, 0x5410, R98 ;  /* 0x0000541060a67816 */ /* 0x000fe20000000062 */
[----:B------:R-:W-:Y:S01]  /*1a790*/  @P0 HFMA2.BF16_V2 R27, -RZ.H0_H0, RZ.H0_H0, -R98.H0_H0 ;  /* 0x200000ffff1b0231 */ /* 0x000fe20000340962 */
[----:B------:R-:W-:Y:S01]  /*1a7a0*/  LOP3.LUT R15, R5, 0xff, RZ, 0xc0, !PT ;  /* 0x000000ff050f7812 */ /* 0x000fe200078ec0ff */
[----:B------:R-:W-:Y:S01]  /*1a7b0*/  FFMA.FTZ R5, R79, UR37, -R0 ;  /* 0x000000254f057c23 */ /* 0x000fe20008010800 */
[----:B------:R-:W-:Y:S02]  /*1a7c0*/  @!P1 PRMT R96, R28, 0x5410, RZ ;  /* 0x000054101c609816 */ /* 0x000fe400000000ff */
[----:B-1----:R-:W-:Y:S01]  /*1a7d0*/  PRMT R6, R136, 0x7772, RZ ;  /* 0x0000777288067816 */ /* 0x002fe200000000ff */
[----:B------:R1:W2:Y:S01]  /*1a7e0*/  MUFU.EX2 R76, R5 ;  /* 0x00000005004c7308 */ /* 0x0002a20000000800 */
[----:B------:R-:W-:-:S02]  /*1a7f0*/  @P0 PRMT R98, R27, 0x5410, RZ ;  /* 0x000054101b620816 */ /* 0x000fc400000000ff */
[----:B------:R-:W-:Y:S01]  /*1a800*/  ISETP.GT.U32.AND P0, PT, R6, UR36, PT ;  /* 0x0000002406007c0c */ /* 0x000fe2000bf04070 */
[----:B------:R-:W-:Y:S01]  /*1a810*/  FFMA.FTZ R6, R106, UR37, -R4 ;  /* 0x000000256a067c23 */ /* 0x000fe20008010804 */
[----:B------:R-:W-:Y:S02]  /*1a820*/  @!P3 PRMT R97, R29, 0x5410, RZ ;  /* 0x000054101d61b816 */ /* 0x000fe400000000ff */
[----:B------:R-:W-:Y:S02]  /*1a830*/  @!P4 PRMT R99, R25, 0x5410, RZ ;  /* 0x000054101963c816 */ /* 0x000fe400000000ff */
[----:B------:R-:W-:Y:S01]  /*1a840*/  FSETP.NEU.FTZ.AND P3, PT, R207, -INF , PT ;  /* 0xff800000cf00780b */ /* 0x000fe20003f7d000 */
[----:B------:R-:W-:Y:S01]  /*1a850*/  STL.64 [R1+0x3c8], R96 ;  /* 0x0003c86001007387 */ /* 0x000fe20000100a00 */
[----:B------:R-:W-:Y:S02]  /*1a860*/  FSEL R8, R249, RZ, P5 ;  /* 0x000000fff9087208 */ /* 0x000fe40002800000 */
[----:B-1----:R-:W-:Y:S01]  /*1a870*/  PRMT R5, R136, 0x7773, RZ ;  /* 0x0000777388057816 */ /* 0x002fe200000000ff */
[----:B------:R-:W-:Y:S01]  /*1a880*/  STL [R1+0x36c], R249 ;  /* 0x00036cf901007387 */ /* 0x000fe20000100800 */
[----:B--2---:R-:W-:-:S02]  /*1a890*/  F2FP.BF16.F32.PACK_AB R7, R76, R20 ;  /* 0x000000144c07723e */ /* 0x004fc400000010ff */
[----:B------:R-:W-:Y:S01]  /*1a8a0*/  ISETP.GT.U32.AND P1, PT, R5, UR36, PT ;  /* 0x0000002405007c0c */ /* 0x000fe2000bf24070 */
[----:B------:R-:W-:Y:S01]  /*1a8b0*/  FFMA.FTZ R5, R77, UR37, -R4 ;  /* 0x000000254d057c23 */ /* 0x000fe20008010804 */
[C---:B------:R-:W-:Y:S01]  /*1a8c0*/  PRMT R81, R7.reuse, 0x7610, R81 ;  /* 0x0000761007517816 */ /* 0x040fe20000000051 */
[----:B------:R1:W-:Y:S01]  /*1a8d0*/  MUFU.EX2 R77, R6 ;  /* 0x00000006004d7308 */ /* 0x0003e20000000800 */
[----:B------:R-:W-:-:S03]  /*1a8e0*/  PRMT R80, R7, 0x7632, R80 ;  /* 0x0000763207507816 */ /* 0x000fc60000000050 */
[----:B------:R2:W3:Y:S01]  /*1a8f0*/  MUFU.EX2 R79, R5 ;  /* 0x00000005004f7308 */ /* 0x0004e20000000800 */
[----:B------:R-:W-:Y:S01]  /*1a900*/  @P0 HFMA2.BF16_V2 R30, -RZ.H0_H0, RZ.H0_H0, -R81.H0_H0 ;  /* 0x200000ffff1e0231 */ /* 0x000fe20000340951 */
[----:B------:R-:W-:-:S04]  /*1a910*/  PRMT R153, R81, 0x5410, R80 ;  /* 0x0000541051997816 */ /* 0x000fc80000000050 */
[----:B------:R-:W-:Y:S01]  /*1a920*/  @P0 PRMT R81, R30, 0x5410, RZ ;  /* 0x000054101e510816 */ /* 0x000fe200000000ff */
[----:B------:R-:W-:Y:S01]  /*1a930*/  @P1 HFMA2.BF16_V2 R42, -RZ.H0_H0, RZ.H0_H0, -R80.H0_H0 ;  /* 0x200000ffff2a1231 */ /* 0x000fe20000340950 */
[----:B-1----:R-:W-:-:S03]  /*1a940*/  LOP3.LUT R6, R84, 0xff, RZ, 0xc0, !PT ;  /* 0x000000ff54067812 */ /* 0x002fc600078ec0ff */
[----:B------:R-:W-:Y:S01]  /*1a950*/  STL [R1+0x4c], R81 ;  /* 0x00004c5101007387 */ /* 0x000fe20000100800 */
[----:B------:R-:W-:Y:S02]  /*1a960*/  @P1 PRMT R80, R42, 0x5410, RZ ;  /* 0x000054102a501816 */ /* 0x000fe400000000ff */
[----:B--2---:R-:W-:Y:S02]  /*1a970*/  LOP3.LUT R5, R84, 0xffff, RZ, 0xc0, !PT ;  /* 0x0000ffff54057812 */ /* 0x004fe400078ec0ff */
[----:B------:R-:W-:Y:S01]  /*1a980*/  ISETP.LE.U32.AND P2, PT, R6, UR36, PT ;  /* 0x0000002406007c0c */ /* 0x000fe2000bf43070 */
[----:B------:R-:W-:Y:S01]  /*1a990*/  FFMA.FTZ R6, R110, UR37, -R0 ;  /* 0x000000256e067c23 */ /* 0x000fe20008010800 */
[----:B------:R-:W-:Y:S01]  /*1a9a0*/  SHF.R.U32.HI R5, RZ, 0x8, R5 ;  /* 0x00000008ff057819 */ /* 0x000fe20000011605 */
[----:B------:R1:W-:Y:S01]  /*1a9b0*/  STL [R1+0x48], R80 ;  /* 0x0000485001007387 */ /* 0x0003e20000100800 */
[----:B---3--:R-:W-:Y:S01]  /*1a9c0*/  F2FP.BF16.F32.PACK_AB R7, R79, R77 ;  /* 0x0000004d4f07723e */ /* 0x008fe200000010ff */
[----:B------:R-:W-:Y:S01]  /*1a9d0*/  MUFU.EX2 R27, R6 ;  /* 0x00000006001b7308 */ /* 0x000fe20000000800 */
[----:B------:R-:W-:-:S02]  /*1a9e0*/  LOP3.LUT R5, R5, 0xffff, RZ, 0xc0, !PT ;  /* 0x0000ffff05057812 */ /* 0x000fc400078ec0ff */
[----:B------:R-:W-:Y:S02]  /*1a9f0*/  PRMT R17, R7, 0x7610, R17 ;  /* 0x0000761007117816 */ /* 0x000fe40000000011 */
[----:B------:R-:W-:Y:S01]  /*1aa00*/  ISETP.LE.U32.AND P0, PT, R5, UR36, PT ;  /* 0x0000002405007c0c */ /* 0x000fe2000bf03070 */
[----:B------:R-:W-:Y:S01]  /*1aa10*/  FFMA.FTZ R5, R82, UR37, -R0 ;  /* 0x0000002552057c23 */ /* 0x000fe20008010800 */
[----:B------:R-:W-:Y:S01]  /*1aa20*/  PRMT R16, R7, 0x7632, R16 ;  /* 0x0000763207107816 */ /* 0x000fe20000000010 */
[----:B------:R-:W-:Y:S01]  /*1aa30*/  FFMA.FTZ R7, R56, UR37, -R4 ;  /* 0x0000002538077c23 */ /* 0x000fe20008010804 */
[----:B------:R-:W-:Y:S01]  /*1aa40*/  @!P2 HFMA2.BF16_V2 R35, -RZ.H0_H0, RZ.H0_H0, -R17.H0_H0 ;  /* 0x200000ffff23a231 */ /* 0x000fe20000340911 */
[----:B------:R-:W2:Y:S01]  /*1aa50*/  MUFU.EX2 R26, R5 ;  /* 0x00000005001a7308 */ /* 0x000ea20000000800 */
[----:B------:R-:W-:-:S03]  /*1aa60*/  PRMT R162, R17, 0x5410, R16 ;  /* 0x0000541011a27816 */ /* 0x000fc60000000010 */
[----:B------:R-:W-:Y:S01]  /*1aa70*/  MUFU.EX2 R107, R7 ;  /* 0x00000007006b7308 */ /* 0x000fe20000000800 */
[----:B------:R-:W-:-:S03]  /*1aa80*/  @!P2 PRMT R17, R35, 0x5410, RZ ;  /* 0x000054102311a816 */ /* 0x000fc600000000ff */
[----:B------:R-:W-:Y:S02]  /*1aa90*/  @!P0 HFMA2.BF16_V2 R43, -RZ.H0_H0, RZ.H0_H0, -R16.H0_H0 ;  /* 0x200000ffff2b8231 */ /* 0x000fe40000340910 */
[----:B------:R-:W-:Y:S03]  /*1aaa0*/  STL [R1+0x54], R17 ;  /* 0x0000541101007387 */ /* 0x000fe60000100800 */
[----:B------:R-:W-:Y:S01]  /*1aab0*/  @!P0 PRMT R16, R43, 0x5410, RZ ;  /* 0x000054102b108816 */ /* 0x000fe200000000ff */
[----:B-1----:R-:W-:Y:S01]  /*1aac0*/  IMAD.WIDE.U32 R80, R10, -0x2daee0ad, RZ ;  /* 0xd2511f530a507825 */ /* 0x002fe200078e00ff */
[----:B--2---:R-:W-:Y:S02]  /*1aad0*/  F2FP.BF16.F32.PACK_AB R6, R26, R27 ;  /* 0x0000001b1a06723e */ /* 0x004fe400000010ff */
[----:B------:R-:W-:Y:S01]  /*1aae0*/  PRMT R5, R84, 0x7632, R5 ;  /* 0x0000763254057816 */ /* 0x000fe20000000005 */
[----:B------:R1:W-:Y:S01]  /*1aaf0*/  STL [R1+0x50], R16 ;  /* 0x0000501001007387 */ /* 0x0003e20000100800 */
[----:B------:R-:W-:-:S02]  /*1ab00*/  PRMT R13, R6, 0x7610, R13 ;  /* 0x00007610060d7816 */ /* 0x000fc4000000000d */
[----:B------:R-:W-:Y:S01]  /*1ab10*/  PRMT R12, R6, 0x7632, R12 ;  /* 0x00007632060c7816 */ /* 0x000fe2000000000c */
[----:B------:R-:W-:Y:S01]  /*1ab20*/  FFMA.FTZ R6, R109, UR37, -R4 ;  /* 0x000000256d067c23 */ /* 0x000fe20008010804 */
[----:B------:R-:W-:Y:S02]  /*1ab30*/  LOP3.LUT R5, R5, 0xff, RZ, 0xc0, !PT ;  /* 0x000000ff05057812 */ /* 0x000fe400078ec0ff */
[----:B------:R-:W-:Y:S01]  /*1ab40*/  PRMT R151, R13, 0x5410, R12 ;  /* 0x000054100d977816 */ /* 0x000fe2000000000c */
[----:B------:R2:W3:Y:S01]  /*1ab50*/  MUFU.EX2 R23, R6 ;  /* 0x0000000600177308 */ /* 0x0004e20000000800 */
[----:B------:R-:W-:Y:S01]  /*1ab60*/  ISETP.LE.U32.AND P1, PT, R5, UR36, PT ;  /* 0x0000002405007c0c */ /* 0x000fe2000bf23070 */
[----:B------:R-:W-:Y:S01]  /*1ab70*/  IMAD.MOV.U32 R5, RZ, RZ, R32 ;  /* 0x000000ffff057224 */ /* 0x000fe200078e0020 */
[----:B------:R-:W-:-:S04]  /*1ab80*/  LOP3.LUT R87, R18, UR6, R81, 0x96, !PT ;  /* 0x0000000612577c12 */ /* 0x000fc8000f8e9651 */
[----:B------:R-:W-:-:S04]  /*1ab90*/  LOP3.LUT R5, R5, 0xff, RZ, 0xc0, !PT ;  /* 0x000000ff05057812 */ /* 0x000fc800078ec0ff */
[----:B------:R-:W-:Y:S02]  /*1aba0*/  ISETP.LE.U32.AND P2, PT, R5, UR36, PT ;  /* 0x0000002405007c0c */ /* 0x000fe4000bf43070 */
[----:B------:R-:W-:Y:S01]  /*1abb0*/  LOP3.LUT R5, R86, 0xffff, RZ, 0xc0, !PT ;  /* 0x0000ffff56057812 */ /* 0x000fe200078ec0ff */
[----:B------:R-:W-:Y:S01]  /*1abc0*/  @!P1 HFMA2.BF16_V2 R46, -RZ.H0_H0, RZ.H0_H0, -R13.H0_H0 ;  /* 0x200000ffff2e9231 */ /* 0x000fe2000034090d */
[----:B--2---:R-:W-:Y:S02]  /*1abd0*/  SHF.R.U32.HI R6, RZ, 0x18, R84 ;  /* 0x00000018ff067819 */ /* 0x004fe40000011654 */
[----:B------:R-:W-:Y:S02]  /*1abe0*/  SHF.R.U32.HI R5, RZ, 0x8, R5 ;  /* 0x00000008ff057819 */ /* 0x000fe40000011605 */
[----:B------:R-:W-:Y:S02]  /*1abf0*/  ISETP.LE.U32.AND P0, PT, R6, UR36, PT ;  /* 0x0000002406007c0c */ /* 0x000fe4000bf03070 */
[----:B---3--:R-:W-:-:S02]  /*1ac00*/  F2FP.BF16.F32.PACK_AB R6, R107, R23 ;  /* 0x000000176b06723e */ /* 0x008fc400000010ff */
[----:B------:R-:W-:Y:S02]  /*1ac10*/  @!P1 PRMT R13, R46, 0x5410, RZ ;  /* 0x000054102e0d9816 */ /* 0x000fe400000000ff */
[C---:B------:R-:W-:Y:S02]  /*1ac20*/  PRMT R11, R6.reuse, 0x7610, R11 ;  /* 0x00007610060b7816 */ /* 0x040fe4000000000b */
[----:B------:R-:W-:Y:S01]  /*1ac30*/  PRMT R7, R6, 0x7632, R7 ;  /* 0x0000763206077816 */ /* 0x000fe20000000007 */
[----:B------:R-:W-:Y:S01]  /*1ac40*/  STL [R1+0x44], R13 ;  /* 0x0000440d01007387 */ /* 0x000fe20000100800 */
[----:B------:R-:W-:Y:S01]  /*1ac50*/  LOP3.LUT R5, R5, 0xffff, RZ, 0xc0, !PT ;  /* 0x0000ffff05057812 */ /* 0x000fe200078ec0ff */
[----:B------:R-:W-:Y:S01]  /*1ac60*/  @!P2 HFMA2.BF16_V2 R49, -RZ.H0_H0, RZ.H0_H0, -R11.H0_H0 ;  /* 0x200000ffff31a231 */ /* 0x000fe2000034090b */
[----:B------:R-:W-:Y:S01]  /*1ac70*/  PRMT R161, R11, 0x5410, R7 ;  /* 0x000054100ba17816 */ /* 0x000fe20000000007 */
[----:B------:R-:W-:Y:S01]  /*1ac80*/  @!P0 HFMA2.BF16_V2 R47, -RZ.H0_H0, RZ.H0_H0, -R12.H0_H0 ;  /* 0x200000ffff2f8231 */ /* 0x000fe2000034090c */
[----:B------:R-:W-:Y:S01]  /*1ac90*/  ISETP.LE.U32.AND P4, PT, R5, UR36, PT ;  /* 0x0000002405007c0c */ /* 0x000fe2000bf83070 */
[----:B------:R-:W-:Y:S01]  /*1aca0*/  FFMA.FTZ R6, R114, UR37, -R0 ;  /* 0x0000002572067c23 */ /* 0x000fe20008010800 */
[----:B------:R-:W-:-:S02]  /*1acb0*/  @!P2 PRMT R11, R49, 0x5410, RZ ;  /* 0x00005410310ba816 */ /* 0x000fc400000000ff */
[----:B------:R-:W-:Y:S01]  /*1acc0*/  @!P0 PRMT R12, R47, 0x5410, RZ ;  /* 0x000054102f0c8816 */ /* 0x000fe200000000ff */
[----:B-1----:R-:W-:Y:S01]  /*1acd0*/  MUFU.EX2 R16, R6 ;  /* 0x0000000600107308 */ /* 0x002fe20000000800 */
[----:B------:R-:W-:-:S03]  /*1ace0*/  PRMT R5, R32, 0x7771, RZ ;  /* 0x0000777120057816 */ /* 0x000fc600000000ff */
[----:B------:R-:W-:Y:S01]  /*1acf0*/  STL [R1+0x40], R12 ;  /* 0x0000400c01007387 */ /* 0x000fe20000100800 */
[----:B------:R-:W-:Y:S01]  /*1ad00*/  ISETP.GT.U32.AND P0, PT, R5, UR36, PT ;  /* 0x0000002405007c0c */ /* 0x000fe2000bf04070 */
[----:B------:R-:W-:Y:S02]  /*1ad10*/  IMAD.MOV.U32 R5, RZ, RZ, R80 ;  /* 0x000000ffff057224 */ /* 0x000fe400078e0050 */
[----:B------:R-:W-:Y:S03]  /*1ad20*/  STL [R1+0x38], R11 ;  /* 0x0000380b01007387 */ /* 0x000fe60000100800 */
[----:B------:R-:W-:Y:S01]  /*1ad30*/  LOP3.LUT R5, R5, 0xff, RZ, 0xc0, !PT ;  /* 0x000000ff05057812 */ /* 0x000fe200078ec0ff */
[----:B------:R-:W2:Y:S03]  /*1ad40*/  LDL.LU R192, [R1+0x32c] ;  /* 0x00032c0001c07983 */ /* 0x000ea60000300800 */
[----:B------:R-:W-:Y:S01]  /*1ad50*/  ISETP.LE.U32.AND P6, PT, R5, UR36, PT ;  /* 0x0000002405007c0c */ /* 0x000fe2000bfc3070 */
[----:B------:R-:W3:Y:S01]  /*1ad60*/  LDL.LU R169, [R1+0x330] ;  /* 0x0003300001a97983 */ /* 0x000ee20000300800 */
[----:B------:R-:W-:Y:S01]  /*1ad70*/  FFMA.FTZ R5, R112, UR37, -R0 ;  /* 0x0000002570057c23 */ /* 0x000fe20008010800 */
[----:B------:R-:W-:-:S03]  /*1ad80*/  @P0 HFMA2.BF16_V2 R52, -RZ.H0_H0, RZ.H0_H0, -R7.H0_H0 ;  /* 0x200000ffff340231 */ /* 0x000fc60000340907 */
[----:B------:R1:W4:Y:S02]  /*1ad90*/  MUFU.EX2 R33, R5 ;  /* 0x0000000500217308 */ /* 0x0003240000000800 */
[----:B------:R-:W-:Y:S02]  /*1ada0*/  @P0 PRMT R7, R52, 0x5410, RZ ;  /* 0x0000541034070816 */ /* 0x000fe400000000ff */
[----:B-1----:R-:W-:-:S04]  /*1adb0*/  PRMT R5, R32, 0x7772, RZ ;  /* 0x0000777220057816 */ /* 0x002fc800000000ff */
[----:B------:R-:W-:Y:S02]  /*1adc0*/  ISETP.GT.U32.AND P1, PT, R5, UR36, PT ;  /* 0x0000002405007c0c */ /* 0x000fe4000bf24070 */
[----:B------:R-:W-:-:S04]  /*1add0*/  PRMT R5, R32, 0x7773, RZ ;  /* 0x0000777320057816 */ /* 0x000fc800000000ff */
[----:B------:R-:W-:Y:S02]  /*1ade0*/  ISETP.GT.U32.AND P0, PT, R5, UR36, PT ;  /* 0x0000002405007c0c */ /* 0x000fe4000bf04070 */
[----:B----4-:R-:W-:-:S04]  /*1adf0*/  F2FP.BF16.F32.PACK_AB R5, R33, R16 ;  /* 0x000000102105723e */ /* 0x010fc800000010ff */
[C---:B------:R-:W-:Y:S02]  /*1ae00*/  PRMT R6, R5.reuse, 0x7610, R6 ;  /* 0x0000761005067816 */ /* 0x040fe40000000006 */
[----:B------:R-:W-:Y:S01]  /*1ae10*/  PRMT R10, R5, 0x7632, R10 ;  /* 0x00007632050a7816 */ /* 0x000fe2000000000a */
[----:B------:R1:W-:Y:S02]  /*1ae20*/  STL [R1+0x3c], R7 ;  /* 0x00003c0701007387 */ /* 0x0003e40000100800 */
[----:B------:R-:W-:Y:S01]  /*1ae30*/  @P1 HFMA2.BF16_V2 R53, -RZ.H0_H0, RZ.H0_H0, -R6.H0_H0 ;  /* 0x200000ffff351231 */ /* 0x000fe20000340906 */
[----:B------:R-:W-:Y:S01]  /*1ae40*/  PRMT R5, R87, 0x7632, R5 ;  /* 0x0000763257057816 */ /* 0x000fe20000000005 */
[----:B------:R4:W-:Y:S03]  /*1ae50*/  STL [R1+0x370], R207 ;  /* 0x000370cf01007387 */ /* 0x0009e60000100800 */
[----:B------:R-:W-:-:S04]  /*1ae60*/  LOP3.LUT R5, R5, 0xff, RZ, 0xc0, !PT ;  /* 0x000000ff05057812 */ /* 0x000fc800078ec0ff */
[----:B------:R-:W-:Y:S01]  /*1ae70*/  ISETP.LE.U32.AND P5, PT, R5, UR36, PT ;  /* 0x0000002405007c0c */ /* 0x000fe2000bfa3070 */
[----:B------:R-:W-:Y:S01]  /*1ae80*/  FFMA.FTZ R5, R111, UR37, -R4 ;  /* 0x000000256f057c23 */ /* 0x000fe20008010804 */
[----:B------:R-:W-:Y:S01]  /*1ae90*/  @P0 HFMA2.BF16_V2 R56, -RZ.H0_H0, RZ.H0_H0, -R10.H0_H0 ;  /* 0x200000ffff380231 */ /* 0x000fe2000034090a */
[----:B-1----:R-:W-:Y:S02]  /*1aea0*/  FSEL R7, R207, RZ, P3 ;  /* 0x000000ffcf077208 */ /* 0x002fe40001800000 */
[----:B----4-:R-:W-:Y:S02]  /*1aeb0*/  PRMT R207, R6, 0x5410, R10 ;  /* 0x0000541006cf7816 */ /* 0x010fe4000000000a */
[----:B------:R-:W-:-:S05]  /*1aec0*/  @P1 PRMT R6, R53, 0x5410, RZ ;  /* 0x0000541035061816 */ /* 0x000fca00000000ff */
[----:B------:R1:W-:Y:S01]  /*1aed0*/  STL [R1+0x2c], R6 ;  /* 0x00002c0601007387 */ /* 0x0003e20000100800 */
[----:B------:R4:W-:Y:S01]  /*1aee0*/  MUFU.EX2 R43, R5 ;  /* 0x00000005002b7308 */ /* 0x0009e20000000800 */
[----:B------:R-:W-:Y:S02]  /*1aef0*/  @P0 PRMT R10, R56, 0x5410, RZ ;  /* 0x00005410380a0816 */ /* 0x000fe400000000ff */
[----:B----4-:R-:W-:Y:S01]  /*1af00*/  LOP3.LUT R5, R86, 0xff, RZ, 0xc0, !PT ;  /* 0x000000ff56057812 */ /* 0x010fe200078ec0ff */
[----:B-1----:R-:W-:-:S04]  /*1af10*/  FFMA.FTZ R6, R113, UR37, -R4 ;  /* 0x0000002571067c23 */ /* 0x002fc80008010804 */
[----:B------:R1:W4:Y:S01]  /*1af20*/  MUFU.EX2 R42, R6 ;  /* 0x00000006002a7308 */ /* 0x0003220000000800 */
[----:B------:R-:W-:Y:S01]  /*1af30*/  ISETP.LE.U32.AND P0, PT, R5, UR36, PT ;  /* 0x0000002405007c0c */ /* 0x000fe2000bf03070 */
[----:B------:R-:W-:-:S04]  /*1af40*/  FADD.FTZ R5, R39, -R7 ;  /* 0x8000000727057221 */ /* 0x000fc80000010000 */
[----:B------:R-:W-:Y:S01]  /*1af50*/  FMUL.FTZ R5, R5, UR37 ;  /* 0x0000002505057c20 */ /* 0x000fe20008410000 */
[----:B-1----:R-:W-:-:S04]  /*1af60*/  FADD.FTZ R6, R38, -R8 ;  /* 0x8000000826067221 */ /* 0x002fc80000010000 */
[----:B------:R-:W-:Y:S01]  /*1af70*/  FMUL.FTZ R6, R6, UR37 ;  /* 0x0000002506067c20 */ /* 0x000fe20008410000 */
[----:B------:R1:W-:Y:S01]  /*1af80*/  MUFU.EX2 R121, R5 ;  /* 0x0000000500797308 */ /* 0x0003e20000000800 */
[----:B------:R-:W-:-:S03]  /*1af90*/  FFMA.FTZ R8, R118, UR37, -R0 ;  /* 0x0000002576087c23 */ /* 0x000fc60008010800 */
[----:B------:R4:W2:Y:S01]  /*1afa0*/  MUFU.EX2 R114, R6 ;  /* 0x0000000600727308 */ /* 0x0008a20000000800 */
[----:B------:R-:W-:-:S03]  /*1afb0*/  FFMA.FTZ R7, R115, UR37, -R0 ;  /* 0x0000002573077c23 */ /* 0x000fc60008010800 */
[----:B------:R-:W-:Y:S01]  /*1afc0*/  MUFU.EX2 R22, R8 ;  /* 0x0000000800167308 */ /* 0x000fe20000000800 */
[----:B-1----:R-:W-:Y:S02]  /*1afd0*/  LOP3.LUT R5, R87, 0xffff, RZ, 0xc0, !PT ;  /* 0x0000ffff57057812 */ /* 0x002fe400078ec0ff */
[----:B----4-:R-:W-:Y:S01]  /*1afe0*/  F2FP.BF16.F32.PACK_AB R6, R43, R42 ;  /* 0x0000002a2b06723e */ /* 0x010fe200000010ff */
[----:B------:R1:W4:Y:S03]  /*1aff0*/  MUFU.EX2 R21, R7 ;  /* 0x0000000700157308 */ /* 0x0003260000000800 */
[C---:B------:R-:W-:Y:S02]  /*1b000*/  PRMT R2, R6.reuse, 0x7610, R2 ;  /* 0x0000761006027816 */ /* 0x040fe40000000002 */
[----:B------:R-:W-:Y:S02]  /*1b010*/  SHF.R.U32.HI R5, RZ, 0x8, R5 ;  /* 0x00000008ff057819 */ /* 0x000fe40000011605 */
[----:B------:R-:W-:Y:S01]  /*1b020*/  PRMT R24, R6, 0x7632, R24 ;  /* 0x0000763206187816 */ /* 0x000fe20000000018 */
[----:B------:R-:W-:Y:S01]  /*1b030*/  @!P0 HFMA2.BF16_V2 R38, -RZ.H0_H0, RZ.H0_H0, -R2.H0_H0 ;  /* 0x200000ffff268231 */ /* 0x000fe20000340902 */
[----:B------:R-:W-:Y:S01]  /*1b040*/  LOP3.LUT R5, R5, 0xffff, RZ, 0xc0, !PT ;  /* 0x0000ffff05057812 */ /* 0x000fe200078ec0ff */
[----:B------:R-:W-:Y:S01]  /*1b050*/  FFMA.FTZ R112, R31, UR37, -R0 ;  /* 0x000000251f707c23 */ /* 0x000fe20008010800 */
[----:B------:R-:W-:Y:S01]  /*1b060*/  PRMT R97, R2, 0x5410, R24 ;  /* 0x0000541002617816 */ /* 0x000fe20000000018 */
[----:B------:R-:W-:Y:S01]  /*1b070*/  @!P4 HFMA2.BF16_V2 R31, -RZ.H0_H0, RZ.H0_H0, -R24.H0_H0 ;  /* 0x200000ffff1fc231 */ /* 0x000fe20000340918 */
[----:B------:R-:W-:-:S02]  /*1b080*/  @!P0 PRMT R2, R38, 0x5410, RZ ;  /* 0x0000541026028816 */ /* 0x000fc400000000ff */
[----:B------:R-:W-:Y:S02]  /*1b090*/  ISETP.LE.U32.AND P3, PT, R5, UR36, PT ;  /* 0x0000002405007c0c */ /* 0x000fe4000bf63070 */
[----:B------:R-:W-:Y:S01]  /*1b0a0*/  ISETP.LE.U32.AND P2, PT, R15, UR36, PT ;  /* 0x000000240f007c0c */ /* 0x000fe2000bf43070 */
[----:B------:R1:W-:Y:S01]  /*1b0b0*/  STL [R1+0x28], R10 ;  /* 0x0000280a01007387 */ /* 0x0003e20000100800 */
[----:B------:R-:W-:Y:S01]  /*1b0c0*/  @!P4 PRMT R24, R31, 0x5410, RZ ;  /* 0x000054101f18c816 */ /* 0x000fe200000000ff */
        /* <DEDUP_REMOVED lines=18> */
[----:B------:R3:W-:Y:S01]  /*1b1f0*/  STL [R1+0x30], R24 ;  /* 0x0000301801007387 */ /* 0x0007e20000100800 */
[--C-:B-1----:R-:W-:Y:S01]  /*1b200*/  FFMA.FTZ R10, R89, UR37, -R0.reuse ;  /* 0x00000025590a7c23 */ /* 0x102fe20008010800 */
[----:B----4-:R-:W-:Y:S01]  /*1b210*/  FFMA.FTZ R2, R61, UR37, -R0 ;  /* 0x000000253d027c23 */ /* 0x010fe20008010800 */
[----:B--2---:R-:W-:Y:S01]  /*1b220*/  FFMA.FTZ R5, R192, R114, R9 ;  /* 0x00000072c0057223 */ /* 0x004fe20000010009 */
[----:B---3--:R-:W-:Y:S01]  /*1b230*/  FFMA.FTZ R6, R169, R121, R14 ;  /* 0x00000079a9067223 */ /* 0x008fe2000001000e */
[--C-:B------:R-:W-:Y:S01]  /*1b240*/  FFMA.FTZ R9, R83, UR37, -R0.reuse ;  /* 0x0000002553097c23 */ /* 0x100fe20008010800 */
[----:B------:R-:W-:Y:S01]  /*1b250*/  FFMA.FTZ R14, R69, UR37, -R0 ;  /* 0x00000025450e7c23 */ /* 0x000fe20008010800 */
[----:B------:R-:W-:Y:S01]  /*1b260*/  FADD.FTZ R7, R73, R5 ;  /* 0x0000000549077221 */ /* 0x000fe20000010000 */
[----:B------:R-:W-:Y:S01]  /*1b270*/  FADD.FTZ R8, R93, R6 ;  /* 0x000000065d087221 */ /* 0x000fe20000010000 */
[----:B------:R-:W-:Y:S01]  /*1b280*/  F2FP.BF16.F32.PACK_AB R6, R21, R22 ;  /* 0x000000161506723e */ /* 0x000fe200000010ff */
[--C-:B------:R-:W-:Y:S01]  /*1b290*/  FFMA.FTZ R5, R117, UR37, -R4.reuse ;  /* 0x0000002575057c23 */ /* 0x100fe20008010804 */
[----:B------:R-:W-:-:S02]  /*1b2a0*/  FFMA.FTZ R0, R116, UR37, -R4 ;  /* 0x0000002574007c23 */ /* 0x000fc40008010804 */
[C---:B------:R-:W-:Y:S01]  /*1b2b0*/  PRMT R30, R6.reuse, 0x7610, R30 ;  /* 0x00007610061e7816 */ /* 0x040fe2000000001e */
[----:B------:R-:W-:Y:S04]  /*1b2c0*/  MUFU.EX2 R25, R5 ;  /* 0x0000000500197308 */ /* 0x000fe80000000800 */
[----:B------:R1:W2:Y:S01]  /*1b2d0*/  MUFU.EX2 R24, R0 ;  /* 0x0000000000187308 */ /* 0x0002a20000000800 */
[----:B------:R-:W-:Y:S01]  /*1b2e0*/  @!P2 HFMA2.BF16_V2 R34, -RZ.H0_H0, RZ.H0_H0, -R30.H0_H0 ;  /* 0x200000ffff22a231 */ /* 0x000fe2000034091e */
[----:B------:R-:W-:-:S04]  /*1b2f0*/  PRMT R29, R6, 0x7632, R29 ;  /* 0x00007632061d7816 */ /* 0x000fc8000000001d */
[----:B------:R-:W-:Y:S02]  /*1b300*/  PRMT R140, R30, 0x5410, R29 ;  /* 0x000054101e8c7816 */ /* 0x000fe4000000001d */
[----:B-1----:R-:W-:-:S04]  /*1b310*/  SHF.R.U32.HI R0, RZ, 0x18, R86 ;  /* 0x00000018ff007819 */ /* 0x002fc80000011656 */
[----:B------:R-:W-:Y:S02]  /*1b320*/  ISETP.LE.U32.AND P1, PT, R0, UR36, PT ;  /* 0x0000002400007c0c */ /* 0x000fe4000bf23070 */
[----:B------:R-:W-:Y:S02]  /*1b330*/  PRMT R0, R144, 0x7771, RZ ;  /* 0x0000777190007816 */ /* 0x000fe400000000ff */
[----:B------:R-:W-:Y:S02]  /*1b340*/  @!P2 PRMT R30, R34, 0x5410, RZ ;  /* 0x00005410221ea816 */ /* 0x000fe400000000ff */
[----:B------:R-:W-:Y:S02]  /*1b350*/  ISETP.LE.U32.AND P2, PT, R19, UR36, PT ;  /* 0x0000002413007c0c */ /* 0x000fe4000bf43070 */
[----:B------:R-:W-:Y:S02]  /*1b360*/  ISETP.GT.U32.AND P0, PT, R0, UR36, PT ;  /* 0x0000002400007c0c */ /* 0x000fe4000bf04070 */
[----:B--2---:R-:W-:-:S04]  /*1b370*/  F2FP.BF16.F32.PACK_AB R0, R24, R25 ;  /* 0x000000191800723e */ /* 0x004fc800000010ff */
[C---:B------:R-:W-:Y:S02]  /*1b380*/  PRMT R28, R0.reuse, 0x7610, R28 ;  /* 0x00007610001c7816 */ /* 0x040fe4000000001c */
[----:B------:R-:W-:Y:S01]  /*1b390*/  PRMT R5, R0, 0x7632, R5 ;  /* 0x0000763200057816 */ /* 0x000fe20000000005 */
[----:B------:R-:W-:Y:S02]  /*1b3a0*/  @!P1 HFMA2.BF16_V2 R48, -RZ.H0_H0, RZ.H0_H0, -R29.H0_H0 ;  /* 0x200000ffff309231 */ /* 0x000fe4000034091d */
[----:B------:R-:W-:Y:S02]  /*1b3b0*/  @!P2 HFMA2.BF16_V2 R45, -RZ.H0_H0, RZ.H0_H0, -R28.H0_H0 ;  /* 0x200000ffff2da231 */ /* 0x000fe4000034091c */
[----:B------:R-:W-:Y:S02]  /*1b3c0*/  @P0 HFMA2.BF16_V2 R39, -RZ.H0_H0, RZ.H0_H0, -R5.H0_H0 ;  /* 0x200000ffff270231 */ /* 0x000fe40000340905 */
[----:B------:R-:W-:Y:S01]  /*1b3d0*/  FADD.FTZ R6, R20, R7 ;  /* 0x0000000714067221 */ /* 0x000fe20000010000 */
[----:B------:R-:W-:Y:S01]  /*1b3e0*/  @!P1 PRMT R29, R48, 0x5410, RZ ;  /* 0x00005410301d9816 */ /* 0x000fe200000000ff */
[----:B------:R-:W-:Y:S01]  /*1b3f0*/  MUFU.EX2 R19, R10 ;  /* 0x0000000a00137308 */ /* 0x000fe20000000800 */
[----:B------:R-:W-:-:S02]  /*1b400*/  PRMT R249, R28, 0x5410, R5 ;  /* 0x000054101cf97816 */ /* 0x000fc40000000005 */
[----:B------:R-:W-:Y:S01]  /*1b410*/  PRMT R0, R144, 0x7772, RZ ;  /* 0x0000777290007816 */ /* 0x000fe200000000ff */
[----:B------:R-:W1:Y:S01]  /*1b420*/  MUFU.EX2 R20, R9 ;  /* 0x0000000900147308 */ /* 0x000e620000000800 */
[----:B------:R-:W-:Y:S02]  /*1b430*/  @!P2 PRMT R28, R45, 0x5410, RZ ;  /* 0x000054102d1ca816 */ /* 0x000fe400000000ff */
[----:B------:R-:W-:Y:S01]  /*1b440*/  @P0 PRMT R5, R39, 0x5410, RZ ;  /* 0x0000541027050816 */ /* 0x000fe200000000ff */
[----:B------:R-:W-:Y:S01]  /*1b450*/  STL [R1+0x20], R30 ;  /* 0x0000201e01007387 */ /* 0x000fe20000100800 */
[----:B------:R-:W-:Y:S01]  /*1b460*/  ISETP.GT.U32.AND P0, PT, R0, UR36, PT ;  /* 0x0000002400007c0c */ /* 0x000fe2000bf04070 */
[----:B------:R-:W-:Y:S02]  /*1b470*/  FFMA.FTZ R0, R119, UR37, -R4 ;  /* 0x0000002577007c23 */ /* 0x000fe40008010804 */
[----:B------:R2:W-:Y:S04]  /*1b480*/  STL [R1+0x1c], R29 ;  /* 0x00001c1d01007387 */ /* 0x0005e80000100800 */
[----:B------:R-:W-:Y:S04]  /*1b490*/  STL [R1+0x10], R28 ;  /* 0x0000101c01007387 */ /* 0x000fe80000100800 */
[----:B------:R3:W-:Y:S01]  /*1b4a0*/  STL [R1+0x14], R5 ;  /* 0x0000140501007387 */ /* 0x0007e20000100800 */
[----:B------:R-:W-:Y:S04]  /*1b4b0*/  MUFU.EX2 R169, R11 ;  /* 0x0000000b00a97308 */ /* 0x000fe80000000800 */
[----:B--2---:R2:W-:Y:S01]  /*1b4c0*/  MUFU.EX2 R29, R0 ;  /* 0x00000000001d7308 */ /* 0x0045e20000000800 */
[----:B---3--:R-:W-:-:S04]  /*1b4d0*/  PRMT R5, R144, 0x7773, RZ ;  /* 0x0000777390057816 */ /* 0x008fc800000000ff */
[----:B------:R-:W-:Y:S02]  /*1b4e0*/  ISETP.GT.U32.AND P2, PT, R5, UR36, PT ;  /* 0x0000002405007c0c */ /* 0x000fe4000bf44070 */
[----:B--2---:R-:W-:Y:S01]  /*1b4f0*/  LOP3.LUT R0, R87, 0xff, RZ, 0xc0, !PT ;  /* 0x000000ff57007812 */ /* 0x004fe200078ec0ff */
[----:B------:R-:W-:-:S03]  /*1b500*/  FFMA.FTZ R5, R85, UR37, -R4 ;  /* 0x0000002555057c23 */ /* 0x000fc60008010804 */
[----:B------:R-:W-:Y:S02]  /*1b510*/  ISETP.LE.U32.AND P1, PT, R0, UR36, PT ;  /* 0x0000002400007c0c */ /* 0x000fe4000bf23070 */
[----:B-1----:R-:W-:Y:S01]  /*1b520*/  F2FP.BF16.F32.PACK_AB R0, R20, R19 ;  /* 0x000000131400723e */ /* 0x002fe200000010ff */
[----:B------:R-:W1:Y:S03]  /*1b530*/  MUFU.EX2 R152, R5 ;  /* 0x0000000500987308 */ /* 0x000e660000000800 */
[C---:B------:R-:W-:Y:S02]  /*1b540*/  PRMT R15, R0.reuse, 0x7610, R15 ;  /* 0x00007610000f7816 */ /* 0x040fe4000000000f */
[----:B------:R-:W-:Y:S01]  /*1b550*/  PRMT R246, R0, 0x7632, R246 ;  /* 0x0000763200f67816 */ /* 0x000fe200000000f6 */
[----:B------:R-:W2:Y:S03]  /*1b560*/  MUFU.EX2 R28, R12 ;  /* 0x0000000c001c7308 */ /* 0x000ea60000000800 */
[----:B------:R-:W-:Y:S01]  /*1b570*/  PRMT R0, R15, 0x5410, R246 ;  /* 0x000054100f007816 */ /* 0x000fe200000000f6 */
[----:B------:R-:W-:-:S04]  /*1b580*/  @P0 HFMA2.BF16_V2 R54, -RZ.H0_H0, RZ.H0_H0, -R15.H0_H0 ;  /* 0x200000ffff360231 */ /* 0x000fc8000034090f */
[----:B------:R3:W-:Y:S01]  /*1b590*/  STL [R1+0x1dc], R0 ;  /* 0x0001dc0001007387 */ /* 0x0007e20000100800 */
[----:B-1----:R-:W-:Y:S02]  /*1b5a0*/  F2FP.BF16.F32.PACK_AB R5, R152, R29 ;  /* 0x0000001d9805723e */ /* 0x002fe400000010ff */
[----:B------:R-:W-:Y:S01]  /*1b5b0*/  @P0 PRMT R15, R54, 0x5410, RZ ;  /* 0x00005410360f0816 */ /* 0x000fe200000000ff */
[----:B------:R-:W-:Y:S01]  /*1b5c0*/  @P2 HFMA2.BF16_V2 R58, -RZ.H0_H0, RZ.H0_H0, -R246.H0_H0 ;  /* 0x200000ffff3a2231 */ /* 0x000fe200003409f6 */
[C---:B------:R-:W-:Y:S02]  /*1b5d0*/  PRMT R10, R5.reuse, 0x7610, R10 ;  /* 0x00007610050a7816 */ /* 0x040fe4000000000a */
[----:B------:R-:W-:Y:S01]  /*1b5e0*/  PRMT R9, R5, 0x7632, R9 ;  /* 0x0000763205097816 */ /* 0x000fe20000000009 */
[----:B------:R-:W-:Y:S01]  /*1b5f0*/  FADD.FTZ R7, R75, R8 ;  /* 0x000000084b077221 */ /* 0x000fe20000010000 */
[----:B------:R-:W-:Y:S01]  /*1b600*/  @P2 PRMT R246, R58, 0x5410, RZ ;  /* 0x000054103af62816 */ /* 0x000fe200000000ff */
[----:B------:R-:W-:-:S02]  /*1b610*/  @!P1 HFMA2.BF16_V2 R60, -RZ.H0_H0, RZ.H0_H0, -R10.H0_H0 ;  /* 0x200000ffff3c9231 */ /* 0x000fc4000034090a */
[----:B------:R-:W-:Y:S01]  /*1b620*/  @!P3 HFMA2.BF16_V2 R59, -RZ.H0_H0, RZ.H0_H0, -R9.H0_H0 ;  /* 0x200000ffff3bb231 */ /* 0x000fe20000340909 */
[----:B---3--:R-:W-:-:S04]  /*1b630*/  SHF.R.U32.HI R0, RZ, 0x18, R87 ;  /* 0x00000018ff007819 */ /* 0x008fc80000011657 */
[----:B------:R-:W-:Y:S02]  /*1b640*/  ISETP.LE.U32.AND P0, PT, R0, UR36, PT ;  /* 0x0000002400007c0c */ /* 0x000fe4000bf03070 */
[----:B--2---:R-:W-:-:S04]  /*1b650*/  F2FP.BF16.F32.PACK_AB R0, R169, R28 ;  /* 0x0000001ca900723e */ /* 0x004fc800000010ff */
[C---:B------:R-:W-:Y:S02]  /*1b660*/  PRMT R8, R0.reuse, 0x7610, R8 ;  /* 0x0000761000087816 */ /* 0x040fe40000000008 */
[----:B------:R-:W-:Y:S02]  /*1b670*/  PRMT R3, R0, 0x7632, R3 ;  /* 0x0000763200037816 */ /* 0x000fe40000000003 */
[----:B------:R-:W-:Y:S01]  /*1b680*/  PRMT R0, R10, 0x5410, R9 ;  /* 0x000054100a007816 */ /* 0x000fe20000000009 */
[----:B------:R-:W-:Y:S01]  /*1b690*/  STL [R1], R15 ;  /* 0x0000000f01007387 */ /* 0x000fe20000100800 */
[----:B------:R-:W-:Y:S01]  /*1b6a0*/  @!P5 HFMA2.BF16_V2 R57, -RZ.H0_H0, RZ.H0_H0, -R8.H0_H0 ;  /* 0x200000ffff39d231 */ /* 0x000fe20000340908 */
[----:B------:R-:W-:Y:S01]  /*1b6b0*/  @!P1 PRMT R10, R60, 0x5410, RZ ;  /* 0x000054103c0a9816 */ /* 0x000fe200000000ff */
[----:B------:R-:W-:Y:S01]  /*1b6c0*/  @!P0 HFMA2.BF16_V2 R55, -RZ.H0_H0, RZ.H0_H0, -R3.H0_H0 ;  /* 0x200000ffff378231 */ /* 0x000fe20000340903 */
[----:B------:R-:W-:Y:S01]  /*1b6d0*/  STL [R1+0x384], R246 ;  /* 0x000384f601007387 */ /* 0x000fe20000100800 */
[----:B------:R-:W-:-:S03]  /*1b6e0*/  @!P3 PRMT R9, R59, 0x5410, RZ ;  /* 0x000054103b09b816 */ /* 0x000fc600000000ff */
[----:B------:R1:W-:Y:S01]  /*1b6f0*/  STL [R1+0x204], R0 ;  /* 0x0002040001007387 */ /* 0x0003e20000100800 */
[----:B------:R-:W-:-:S03]  /*1b700*/  FFMA.FTZ R5, R91, UR37, -R4 ;  /* 0x000000255b057c23 */ /* 0x000fc60008010804 */
[----:B------:R-:W-:Y:S04]  /*1b710*/  STL [R1+0x18], R10 ;  /* 0x0000180a01007387 */ /* 0x000fe80000100800 */
[----:B------:R-:W-:Y:S01]  /*1b720*/  STL [R1+0xc], R9 ;  /* 0x00000c0901007387 */ /* 0x000fe20000100800 */
[----:B------:R-:W-:Y:S01]  /*1b730*/  MUFU.EX2 R59, R5 ;  /* 0x00000005003b7308 */ /* 0x000fe20000000800 */
[----:B-1----:R-:W-:Y:S02]  /*1b740*/  PRMT R0, R8, 0x5410, R3 ;  /* 0x0000541008007816 */ /* 0x002fe40000000003 */
[----:B------:R-:W-:Y:S02]  /*1b750*/  @!P5 PRMT R8, R57, 0x5410, RZ ;  /* 0x000054103908d816 */ /* 0x000fe400000000ff */
[----:B------:R-:W-:Y:S01]  /*1b760*/  @!P0 PRMT R3, R55, 0x5410, RZ ;  /* 0x0000541037038816 */ /* 0x000fe200000000ff */
[----:B------:R1:W-:Y:S04]  /*1b770*/  STL [R1+0x200], R0 ;  /* 0x0002000001007387 */ /* 0x0003e80000100800 */
[----:B------:R-:W-:Y:S04]  /*1b780*/  STL [R1+0x8], R8 ;  /* 0x0000080801007387 */ /* 0x000fe80000100800 */
[----:B------:R2:W-:Y:S01]  /*1b790*/  STL [R1+0x4], R3 ;  /* 0x0000040301007387 */ /* 0x0005e20000100800 */
[----:B------:R-:W-:Y:S01]  /*1b7a0*/  FADD.FTZ R7, R168, R7 ;  /* 0x00000007a8077221 */ /* 0x000fe20000010000 */
[----:B------:R-:W-:Y:S01]  /*1b7b0*/  MUFU.EX2 R34, R13 ;  /* 0x0000000d00227308 */ /* 0x000fe20000000800 */
[----:B-1----:R-:W-:-:S04]  /*1b7c0*/  FFMA.FTZ R0, R71, UR37, -R4 ;  /* 0x0000002547007c23 */ /* 0x002fc80008010804 */
[----:B--2---:R1:W2:Y:S04]  /*1b7d0*/  MUFU.EX2 R3, R0 ;  /* 0x0000000000037308 */ /* 0x0042a80000000800 */
[----:B------:R-:W3:Y:S01]  /*1b7e0*/  MUFU.EX2 R168, R14 ;  /* 0x0000000e00a87308 */ /* 0x000ee20000000800 */
[----:B-1----:R-:W-:-:S04]  /*1b7f0*/  PRMT R0, R80, 0x7771, RZ ;  /* 0x0000777150007816 */ /* 0x002fc800000000ff */
[----:B------:R-:W-:Y:S02]  /*1b800*/  ISETP.GT.U32.AND P2, PT, R0, UR36, PT ;  /* 0x0000002400007c0c */ /* 0x000fe4000bf44070 */
[----:B------:R-:W-:-:S04]  /*1b810*/  PRMT R0, R80, 0x7772, RZ ;  /* 0x0000777250007816 */ /* 0x000fc800000000ff */
[----:B------:R-:W-:Y:S02]  /*1b820*/  ISETP.GT.U32.AND P1, PT, R0, UR36, PT ;  /* 0x0000002400007c0c */ /* 0x000fe4000bf24070 */
[----:B--2---:R-:W-:-:S04]  /*1b830*/  F2FP.BF16.F32.PACK_AB R0, R3, R59 ;  /* 0x0000003b0300723e */ /* 0x004fc800000010ff */
[C---:B------:R-:W-:Y:S02]  /*1b840*/  PRMT R250, R0.reuse, 0x7610, R250 ;  /* 0x0000761000fa7816 */ /* 0x040fe400000000fa */
[----:B------:R-:W-:Y:S02]  /*1b850*/  PRMT R252, R0, 0x7632, R252 ;  /* 0x0000763200fc7816 */ /* 0x000fe400000000fc */
[----:B------:R-:W-:Y:S01]  /*1b860*/  PRMT R0, R80, 0x7773, RZ ;  /* 0x0000777350007816 */ /* 0x000fe200000000ff */
[----:B------:R-:W-:-:S03]  /*1b870*/  @!P6 HFMA2.BF16_V2 R62, -RZ.H0_H0, RZ.H0_H0, -R250.H0_H0 ;  /* 0x200000ffff3ee231 */ /* 0x000fc600003409fa */
[----:B------:R-:W-:Y:S02]  /*1b880*/  ISETP.GT.U32.AND P0, PT, R0, UR36, PT ;  /* 0x0000002400007c0c */ /* 0x000fe4000bf04070 */
[----:B---3--:R-:W-:-:S04]  /*1b890*/  F2FP.BF16.F32.PACK_AB R0, R168, R34 ;  /* 0x00000022a800723e */ /* 0x008fc800000010ff */
[C---:B------:R-:W-:Y:S02]  /*1b8a0*/  PRMT R251, R0.reuse, 0x7610, R251 ;  /* 0x0000761000fb7816 */ /* 0x040fe400000000fb */
[----:B------:R-:W-:Y:S02]  /*1b8b0*/  PRMT R248, R0, 0x7632, R248 ;  /* 0x0000763200f87816 */ /* 0x000fe400000000f8 */
[----:B------:R-:W-:Y:S02]  /*1b8c0*/  PRMT R0, R250, 0x5410, R252 ;  /* 0x00005410fa007816 */ /* 0x000fe400000000fc */
[----:B------:R-:W-:Y:S01]  /*1b8d0*/  @!P6 PRMT R250, R62, 0x5410, RZ ;  /* 0x000054103efae816 */ /* 0x000fe200000000ff */
[----:B------:R-:W-:Y:S02]  /*1b8e0*/  @P2 HFMA2.BF16_V2 R61, -RZ.H0_H0, RZ.H0_H0, -R252.H0_H0 ;  /* 0x200000ffff3d2231 */ /* 0x000fe400003409fc */
[----:B------:R-:W-:Y:S02]  /*1b8f0*/  @P1 HFMA2.BF16_V2 R64, -RZ.H0_H0, RZ.H0_H0, -R251.H0_H0 ;  /* 0x200000ffff401231 */ /* 0x000fe400003409fb */
[----:B------:R-:W-:Y:S01]  /*1b900*/  STL [R1+0x37c], R250 ;  /* 0x00037cfa01007387 */ /* 0x000fe20000100800 */
[----:B------:R-:W-:Y:S01]  /*1b910*/  @P0 HFMA2.BF16_V2 R63, -RZ.H0_H0, RZ.H0_H0, -R248.H0_H0 ;  /* 0x200000ffff3f0231 */ /* 0x000fe200003409f8 */
[----:B------:R-:W-:-:S02]  /*1b920*/  @P2 PRMT R252, R61, 0x5410, RZ ;  /* 0x000054103dfc2816 */ /* 0x000fc400000000ff */
[----:B------:R1:W-:Y:S04]  /*1b930*/  STL [R1+0x1f8], R0 ;  /* 0x0001f80001007387 */ /* 0x0003e80000100800 */
[----:B------:R-:W-:Y:S01]  /*1b940*/  STL [R1+0x380], R252 ;  /* 0x000380fc01007387 */ /* 0x000fe20000100800 */
[----:B-1----:R-:W-:Y:S02]  /*1b950*/  PRMT R0, R251, 0x5410, R248 ;  /* 0x00005410fb007816 */ /* 0x002fe400000000f8 */
[----:B------:R-:W-:Y:S02]  /*1b960*/  @P1 PRMT R251, R64, 0x5410, RZ ;  /* 0x0000541040fb1816 */ /* 0x000fe400000000ff */
[----:B------:R-:W-:-:S03]  /*1b970*/  @P0 PRMT R248, R63, 0x5410, RZ ;  /* 0x000054103ff80816 */ /* 0x000fc600000000ff */
[----:B------:R-:W-:Y:S04]  /*1b980*/  STL [R1+0x388], R251 ;  /* 0x000388fb01007387 */ /* 0x000fe80000100800 */
[----:B------:R1:W-:Y:S04]  /*1b990*/  STL [R1+0x1f4], R0 ;  /* 0x0001f40001007387 */ /* 0x0003e80000100800 */
[----:B------:R-:W-:Y:S04]  /*1b9a0*/  STL [R1+0x38c], R248 ;  /* 0x00038cf801007387 */ /* 0x000fe80000100800 */
[----:B------:R-:W2:Y:S01]  /*1b9b0*/  LDL.LU R142, [R1+0x24] ;  /* 0x00002400018e7983 */ /* 0x000ea20000300800 */
[----:B------:R-:W-:Y:S01]  /*1b9c0*/  UIADD3 UR8, UPT, UPT, UR35, -0x2, URZ ;  /* 0xfffffffe23087890 */ /* 0x000fe2000fffe0ff */
[----:B------:R-:W-:-:S04]  /*1b9d0*/  FADD.FTZ R6, R76, R6 ;  /* 0x000000064c067221 */ /* 0x000fc80000010000 */
[----:B------:R-:W-:Y:S01]  /*1b9e0*/  FADD.FTZ R5, R27, R6 ;  /* 0x000000061b057221 */ /* 0x000fe20000010000 */
[----:B------:R-:W-:Y:S01]  /*1b9f0*/  FADD.FTZ R6, R77, R7 ;  /* 0x000000074d067221 */ /* 0x000fe20000010000 */
[----:B-1----:R-:W-:Y:S02]  /*1ba00*/  IMAD.U32 R0, RZ, RZ, UR25 ;  /* 0x00000019ff007e24 */ /* 0x002fe4000f8e00ff */
[----:B------:R-:W-:-:S03]  /*1ba10*/  FADD.FTZ R5, R26, R5 ;  /* 0x000000051a057221 */ /* 0x000fc60000010000 */
[----:B------:R-:W-:Y:S01]  /*1ba20*/  LOP3.LUT R0, R0, UR8, R215, 0x96, !PT ;  /* 0x0000000800007c12 */ /* 0x000fe2000f8e96d7 */
[----:B------:R-:W-:Y:S01]  /*1ba30*/  FADD.FTZ R6, R79, R6 ;  /* 0x000000064f067221 */ /* 0x000fe20000010000 */
[----:B------:R-:W-:-:S03]  /*1ba40*/  FADD.FTZ R5, R16, R5 ;  /* 0x0000000510057221 */ /* 0x000fc60000010000 */
[----:B------:R-:W-:-:S04]  /*1ba50*/  IMAD.WIDE.U32 R30, R0, -0x326172a9, RZ ;  /* 0xcd9e8d57001e7825 */ /* 0x000fc800078e00ff */
[----:B------:R-:W-:Y:S01]  /*1ba60*/  FADD.FTZ R16, R23, R6 ;  /* 0x0000000617107221 */ /* 0x000fe20000010000 */
        /* <DEDUP_REMOVED lines=18> */
[----:B------:R-:W-:-:S04]  /*1bb90*/  SHF.R.U32.HI R0, RZ, 0x8, R0 ;  /* 0x00000008ff007819 */ /* 0x000fc80000011600 */
[----:B------:R-:W-:-:S04]  /*1bba0*/  LOP3.LUT R0, R0, 0xffff, RZ, 0xc0, !PT ;  /* 0x0000ffff00007812 */ /* 0x000fc800078ec0ff */
[----:B------:R-:W-:Y:S02]  /*1bbb0*/  ISETP.LE.U32.AND P0, PT, R0, UR36, PT ;  /* 0x0000002400007c0c */ /* 0x000fe4000bf03070 */
[----:B------:R-:W-:Y:S02]  /*1bbc0*/  PRMT R0, R85, 0x7632, R0 ;  /* 0x0000763255007816 */ /* 0x000fe40000000000 */
[----:B------:R-:W-:Y:S02]  /*1bbd0*/  LOP3.LUT R10, R10, UR15, R7, 0x96, !PT ;  /* 0x0000000f0a0a7c12 */ /* 0x000fe4000f8e9607 */
[----:B------:R-:W-:-:S04]  /*1bbe0*/  LOP3.LUT R0, R0, 0xff, RZ, 0xc0, !PT ;  /* 0x000000ff00007812 */ /* 0x000fc800078ec0ff */
[----:B------:R-:W-:Y:S01]  /*1bbf0*/  ISETP.LE.U32.AND P3, PT, R0, UR36, PT ;  /* 0x0000002400007c0c */ /* 0x000fe2000bf63070 */
[----:B------:R-:W-:Y:S02]  /*1bc00*/  IMAD.MOV.U32 R0, RZ, RZ, R76 ;  /* 0x000000ffff007224 */ /* 0x000fe400078e004c */
[----:B------:R-:W-:-:S04]  /*1bc10*/  IMAD.WIDE.U32 R78, R10, -0x2daee0ad, RZ ;  /* 0xd2511f530a4e7825 */ /* 0x000fc800078e00ff */
[----:B------:R-:W-:Y:S01]  /*1bc20*/  FADD.FTZ R6, R33, R5 ;  /* 0x0000000521067221 */ /* 0x000fe20000010000 */
[----:B------:R-:W-:Y:S02]  /*1bc30*/  LOP3.LUT R0, R0, 0xff, RZ, 0xc0, !PT ;  /* 0x000000ff00007812 */ /* 0x000fe400078ec0ff */
[----:B------:R-:W-:Y:S02]  /*1bc40*/  LOP3.LUT R93, R8, UR6, R79, 0x96, !PT ;  /* 0x00000006085d7c12 */ /* 0x000fe4000f8e964f */
[----:B------:R-:W-:Y:S02]  /*1bc50*/  FMNMX3.FTZ R5, R37, R236, R234, !PT ;  /* 0x000000ec25057276 */ /* 0x000fe400078100ea */
[----:B------:R-:W-:Y:S02]  /*1bc60*/  ISETP.LE.U32.AND P2, PT, R0, UR36, PT ;  /* 0x0000002400007c0c */ /* 0x000fe4000bf43070 */
[----:B------:R-:W-:Y:S02]  /*1bc70*/  LOP3.LUT R0, R93, 0xffff, RZ, 0xc0, !PT ;  /* 0x0000ffff5d007812 */ /* 0x000fe400078ec0ff */
[----:B------:R-:W-:-:S02]  /*1bc80*/  FMNMX3.FTZ R5, R5, R241, R235, !PT ;  /* 0x000000f105057276 */ /* 0x000fc400078100eb */
[----:B------:R-:W-:Y:S02]  /*1bc90*/  SHF.R.U32.HI R0, RZ, 0x8, R0 ;  /* 0x00000008ff007819 */ /* 0x000fe40000011600 */
[----:B------:R-:W-:Y:S02]  /*1bca0*/  FMNMX3.FTZ R5, R5, R232, R228, !PT ;  /* 0x000000e805057276 */ /* 0x000fe400078100e4 */
[----:B------:R-:W-:Y:S02]  /*1bcb0*/  LOP3.LUT R0, R0, 0xffff, RZ, 0xc0, !PT ;  /* 0x0000ffff00007812 */ /* 0x000fe400078ec0ff */
[----:B------:R-:W-:Y:S02]  /*1bcc0*/  FMNMX3.FTZ R5, R5, R226, R224, !PT ;  /* 0x000000e205057276 */ /* 0x000fe400078100e0 */
[----:B------:R-:W-:Y:S02]  /*1bcd0*/  ISETP.LE.U32.AND P4, PT, R0, UR36, PT ;  /* 0x0000002400007c0c */ /* 0x000fe4000bf83070 */
[----:B------:R-:W-:-:S04]  /*1bce0*/  FMNMX3.FTZ R0, R5, R223, R219, !PT ;  /* 0x000000df05007276 */ /* 0x000fc800078100db */
[----:B------:R-:W-:-:S04]  /*1bcf0*/  FMNMX3.FTZ R0, R0, R216, R206, !PT ;  /* 0x000000d800007276 */ /* 0x000fc800078100ce */
[----:B------:R-:W-:Y:S01]  /*1bd00*/  FMNMX3.FTZ R0, R0, R204, R202, !PT ;  /* 0x000000cc00007276 */ /* 0x000fe200078100ca */
[----:B------:R-:W-:-:S03]  /*1bd10*/  FADD.FTZ R5, R107, R16 ;  /* 0x000000106b057221 */ /* 0x000fc60000010000 */
[----:B------:R-:W-:Y:S01]  /*1bd20*/  FMNMX3.FTZ R0, R0, R200, R198, !PT ;  /* 0x000000c800007276 */ /* 0x000fe200078100c6 */
[----:B------:R-:W-:-:S03]  /*1bd30*/  FADD.FTZ R5, R42, R5 ;  /* 0x000000052a057221 */ /* 0x000fc60000010000 */
[----:B------:R-:W-:Y:S01]  /*1bd40*/  FMNMX3.FTZ R0, R0, R194, R187, !PT ;  /* 0x000000c200007276 */ /* 0x000fe200078100bb */
[----:B------:R-:W-:-:S03]  /*1bd50*/  FADD.FTZ R9, R43, R5 ;  /* 0x000000052b097221 */ /* 0x000fc60000010000 */
[----:B------:R-:W-:Y:S01]  /*1bd60*/  FMNMX3.FTZ R0, R0, R183, R179, !PT ;  /* 0x000000b700007276 */ /* 0x000fe200078100b3 */
[----:B------:R-:W-:-:S03]  /*1bd70*/  FADD.FTZ R6, R22, R6 ;  /* 0x0000000616067221 */ /* 0x000fc60000010000 */
[----:B------:R-:W-:Y:S01]  /*1bd80*/  FMNMX3.FTZ R5, R0, R176, R173, !PT ;  /* 0x000000b000057276 */ /* 0x000fe200078100ad */
[----:B------:R-:W-:Y:S01]  /*1bd90*/  FFMA.FTZ R0, R131, UR37, -R4 ;  /* 0x0000002583007c23 */ /* 0x000fe20008010804 */
[----:B------:R-:W-:Y:S02]  /*1bda0*/  FADD.FTZ R7, R21, R6 ;  /* 0x0000000615077221 */ /* 0x000fe40000010000 */
[----:B------:R-:W-:Y:S01]  /*1bdb0*/  FMNMX3.FTZ R5, R5, R170, R134, !PT ;  /* 0x000000aa05057276 */ /* 0x000fe20007810086 */
[----:B------:R1:W-:Y:S01]  /*1bdc0*/  MUFU.EX2 R57, R0 ;  /* 0x0000000000397308 */ /* 0x0003e20000000800 */
[----:B------:R-:W-:Y:S02]  /*1bdd0*/  FFMA.FTZ R6, R128, UR37, -R4 ;  /* 0x0000002580067c23 */ /* 0x000fe40008010804 */
[----:B------:R-:W-:Y:S02]  /*1bde0*/  FMNMX3.FTZ R5, R5, R130, R127, !PT ;  /* 0x0000008205057276 */ /* 0x000fe4000781007f */
[----:B------:R3:W4:Y:S01]  /*1bdf0*/  MUFU.EX2 R58, R6 ;  /* 0x00000006003a7308 */ /* 0x0007220000000800 */
[----:B-1----:R-:W-:-:S02]  /*1be00*/  FMNMX3.FTZ R0, R36, R245, R243, !PT ;  /* 0x000000f524007276 */ /* 0x002fc400078100f3 */
[----:B---3--:R-:W-:-:S04]  /*1be10*/  FMNMX3.FTZ R6, R5, R126, R101, !PT ;  /* 0x0000007e05067276 */ /* 0x008fc80007810065 */
[----:B------:R-:W-:Y:S01]  /*1be20*/  FMNMX3.FTZ R6, R6, R94, R120, !PT ;  /* 0x0000005e06067276 */ /* 0x000fe20007810078 */
[----:B------:R-:W-:-:S04]  /*1be30*/  FADD.FTZ R7, R19, R7 ;  /* 0x0000000713077221 */ /* 0x000fc80000010000 */
[----:B------:R-:W-:Y:S01]  /*1be40*/  FADD.FTZ R10, R20, R7 ;  /* 0x00000007140a7221 */ /* 0x000fe20000010000 */
[----:B------:R-:W-:Y:S04]  /*1be50*/  MUFU.EX2 R47, R17 ;  /* 0x00000011002f7308 */ /* 0x000fe80000000800 */
[----:B------:R-:W1:Y:S01]  /*1be60*/  MUFU.EX2 R63, R18 ;  /* 0x00000012003f7308 */ /* 0x000e620000000800 */
[----:B--2---:R-:W-:-:S04]  /*1be70*/  FMNMX3.FTZ R0, R0, R142, R244, !PT ;  /* 0x0000008e00007276 */ /* 0x004fc800078100f4 */
[----:B------:R-:W-:Y:S02]  /*1be80*/  FMNMX3.FTZ R5, R0, R242, R240, !PT ;  /* 0x000000f200057276 */ /* 0x000fe400078100f0 */
[----:B------:R-:W-:Y:S02]  /*1be90*/  LOP3.LUT R0, R85, 0xff, RZ, 0xc0, !PT ;  /* 0x000000ff55007812 */ /* 0x000fe400078ec0ff */
[----:B------:R-:W-:Y:S02]  /*1bea0*/  FMNMX3.FTZ R5, R5, R238, R233, !PT ;  /* 0x000000ee05057276 */ /* 0x000fe400078100e9 */
[----:B------:R-:W-:Y:S02]  /*1beb0*/  ISETP.LE.U32.AND P1, PT, R0, UR36, PT ;  /* 0x0000002400007c0c */ /* 0x000fe4000bf23070 */
[----:B------:R-:W-:Y:S02]  /*1bec0*/  FMNMX3.FTZ R5, R5, R229, R227, !PT ;  /* 0x000000e505057276 */ /* 0x000fe400078100e3 */
[----:B------:R-:W-:-:S02]  /*1bed0*/  FMNMX3.FTZ R0, R6, R88, R68, !PT ;  /* 0x0000005806007276 */ /* 0x000fc40007810044 */
[----:B----4-:R-:W-:Y:S02]  /*1bee0*/  F2FP.BF16.F32.PACK_AB R6, R58, R57 ;  /* 0x000000393a06723e */ /* 0x010fe400000010ff */
[----:B------:R-:W-:Y:S02]  /*1bef0*/  FMNMX3.FTZ R5, R5, R225, R220, !PT ;  /* 0x000000e105057276 */ /* 0x000fe400078100dc */
[C---:B------:R-:W-:Y:S02]  /*1bf00*/  PRMT R239, R6.reuse, 0x7610, R239 ;  /* 0x0000761006ef7816 */ /* 0x040fe400000000ef */
[----:B------:R-:W-:Y:S02]  /*1bf10*/  PRMT R237, R6, 0x7632, R237 ;  /* 0x0000763206ed7816 */ /* 0x000fe400000000ed */
[----:B------:R-:W-:Y:S01]  /*1bf20*/  FMNMX3.FTZ R6, R5, R217, R212, !PT ;  /* 0x000000d905067276 */ /* 0x000fe200078100d4 */
[----:B------:R-:W-:-:S05]  /*1bf30*/  IMAD.MOV.U32 R5, RZ, RZ, R78 ;  /* 0x000000ffff057224 */ /* 0x000fca00078e004e */
[----:B------:R-:W-:Y:S02]  /*1bf40*/  LOP3.LUT R165, R5, 0xff, RZ, 0xc0, !PT ;  /* 0x000000ff05a57812 */ /* 0x000fe400078ec0ff */
[----:B------:R-:W-:-:S04]  /*1bf50*/  FMNMX3.FTZ R5, R6, R205, R203, !PT ;  /* 0x000000cd06057276 */ /* 0x000fc800078100cb */
[----:B------:R-:W-:Y:S01]  /*1bf60*/  FMNMX3.FTZ R5, R5, R201, R199, !PT ;  /* 0x000000c905057276 */ /* 0x000fe200078100c7 */
[----:B------:R-:W2:Y:S03]  /*1bf70*/  SHFL.BFLY PT, R8, R0, 0x2, 0x1f ;  /* 0x0c401f0000087f89 */ /* 0x000ea600000e0000 */
[----:B------:R-:W-:-:S04]  /*1bf80*/  FMNMX3.FTZ R5, R5, R197, R195, !PT ;  /* 0x000000c505057276 */ /* 0x000fc800078100c3 */
[----:B------:R-:W-:-:S04]  /*1bf90*/  FMNMX3.FTZ R5, R5, R189, R185, !PT ;  /* 0x000000bd05057276 */ /* 0x000fc800078100b9 */
[----:B------:R-:W-:-:S04]  /*1bfa0*/  FMNMX3.FTZ R5, R5, R181, R177, !PT ;  /* 0x000000b505057276 */ /* 0x000fc800078100b1 */
[----:B------:R-:W-:-:S04]  /*1bfb0*/  FMNMX3.FTZ R5, R5, R174, R171, !PT ;  /* 0x000000ae05057276 */ /* 0x000fc800078100ab */
[----:B------:R-:W-:-:S04]  /*1bfc0*/  FMNMX3.FTZ R5, R5, R133, R129, !PT ;  /* 0x0000008505057276 */ /* 0x000fc80007810081 */
[----:B------:R-:W-:-:S04]  /*1bfd0*/  FMNMX3.FTZ R5, R5, R108, R100, !PT ;  /* 0x0000006c05057276 */ /* 0x000fc80007810064 */
[----:B------:R-:W-:Y:S02]  /*1bfe0*/  FMNMX3.FTZ R5, R5, R92, R90, !PT ;  /* 0x0000005c05057276 */ /* 0x000fe4000781005a */
[----:B--2---:R-:W-:-:S03]  /*1bff0*/  FMNMX.FTZ R0, R0, R8, !PT ;  /* 0x0000000800007209 */ /* 0x004fc60007810000 */
[----:B------:R-:W2:Y:S01]  /*1c000*/  SHFL.BFLY PT, R7, R5, 0x2, 0x1f ;  /* 0x0c401f0005077f89 */ /* 0x000ea200000e0000 */
[----:B------:R-:W-:-:S03]  /*1c010*/  @!P1 HFMA2.BF16_V2 R66, -RZ.H0_H0, RZ.H0_H0, -R239.H0_H0 ;  /* 0x200000ffff429231 */ /* 0x000fc600003409ef */
[----:B------:R-:W3:Y:S01]  /*1c020*/  SHFL.BFLY PT, R8, R0, 0x1, 0x1f ;  /* 0x0c201f0000087f89 */ /* 0x000ee200000e0000 */
[----:B------:R-:W-:Y:S02]  /*1c030*/  PRMT R6, R239, 0x5410, R237 ;  /* 0x00005410ef067816 */ /* 0x000fe400000000ed */
[----:B------:R-:W-:-:S05]  /*1c040*/  @!P1 PRMT R239, R66, 0x5410, RZ ;  /* 0x0000541042ef9816 */ /* 0x000fca00000000ff */
[----:B------:R-:W-:Y:S04]  /*1c050*/  STL [R1+0x390], R239 ;  /* 0x000390ef01007387 */ /* 0x000fe80000100800 */
[----:B------:R4:W-:Y:S01]  /*1c060*/  STL [R1+0x208], R6 ;  /* 0x0002080601007387 */ /* 0x0009e20000100800 */
[----:B------:R-:W-:Y:S01]  /*1c070*/  @!P0 HFMA2.BF16_V2 R69, -RZ.H0_H0, RZ.H0_H0, -R237.H0_H0 ;  /* 0x200000ffff458231 */ /* 0x000fe200003409ed */
[----:B--2---:R-:W-:Y:S02]  /*1c080*/  FMNMX.FTZ R5, R5, R7, !PT ;  /* 0x0000000705057209 */ /* 0x004fe40007810000 */
[----:B---3--:R-:W-:Y:S01]  /*1c090*/  FMNMX.FTZ R192, R0, R8, !PT ;  /* 0x0000000800c07209 */ /* 0x008fe20007810000 */
[----:B----4-:R-:W-:-:S04]  /*1c0a0*/  FADD.FTZ R6, R25, R9 ;  /* 0x0000000919067221 */ /* 0x010fc80000010000 */
[----:B------:R-:W-:Y:S01]  /*1c0b0*/  FADD.FTZ R9, R24, R6 ;  /* 0x0000000618097221 */ /* 0x000fe20000010000 */
[----:B-1----:R-:W-:-:S04]  /*1c0c0*/  F2FP.BF16.F32.PACK_AB R6, R63, R47 ;  /* 0x0000002f3f06723e */ /* 0x002fc800000010ff */
[C---:B------:R-:W-:Y:S01]  /*1c0d0*/  PRMT R231, R6.reuse, 0x7610, R231 ;  /* 0x0000761006e77816 */ /* 0x040fe200000000e7 */
[----:B------:R-:W1:Y:S01]  /*1c0e0*/  SHFL.BFLY PT, R8, R5, 0x1, 0x1f ;  /* 0x0c201f0005087f89 */ /* 0x000e6200000e0000 */
[----:B------:R-:W-:Y:S02]  /*1c0f0*/  SHF.R.U32.HI R0, RZ, 0x18, R85 ;  /* 0x00000018ff007819 */ /* 0x000fe40000011655 */
[----:B------:R-:W-:Y:S01]  /*1c100*/  PRMT R230, R6, 0x7632, R230 ;  /* 0x0000763206e67816 */ /* 0x000fe200000000e6 */
[----:B------:R-:W-:Y:S01]  /*1c110*/  @!P3 HFMA2.BF16_V2 R67, -RZ.H0_H0, RZ.H0_H0, -R231.H0_H0 ;  /* 0x200000ffff43b231 */ /* 0x000fe200003409e7 */
[----:B------:R-:W-:Y:S02]  /*1c120*/  @!P0 PRMT R237, R69, 0x5410, RZ ;  /* 0x0000541045ed8816 */ /* 0x000fe400000000ff */
[----:B------:R-:W-:Y:S02]  /*1c130*/  ISETP.LE.U32.AND P0, PT, R0, UR36, PT ;  /* 0x0000002400007c0c */ /* 0x000fe4000bf03070 */
[----:B------:R-:W-:-:S02]  /*1c140*/  PRMT R0, R231, 0x5410, R230 ;  /* 0x00005410e7007816 */ /* 0x000fc400000000e6 */
[----:B------:R-:W-:Y:S01]  /*1c150*/  @!P3 PRMT R231, R67, 0x5410, RZ ;  /* 0x0000541043e7b816 */ /* 0x000fe200000000ff */
[--C-:B------:R-:W-:Y:S01]  /*1c160*/  FFMA.FTZ R7, R184, UR37, -R4.reuse ;  /* 0x00000025b8077c23 */ /* 0x100fe20008010804 */
[----:B------:R-:W-:Y:S01]  /*1c170*/  FFMA.FTZ R6, R180, UR37, -R4 ;  /* 0x00000025b4067c23 */ /* 0x000fe20008010804 */
[----:B------:R-:W-:Y:S02]  /*1c180*/  STL [R1+0x394], R237 ;  /* 0x000394ed01007387 */ /* 0x000fe40000100800 */
[----:B------:R-:W-:Y:S02]  /*1c190*/  MUFU.EX2 R45, R7 ;  /* 0x00000007002d7308 */ /* 0x000fe40000000800 */
[----:B------:R-:W-:Y:S02]  /*1c1a0*/  STL [R1+0x398], R231 ;  /* 0x000398e701007387 */ /* 0x000fe40000100800 */
[----:B------:R-:W2:Y:S02]  /*1c1b0*/  MUFU.EX2 R46, R6 ;  /* 0x00000006002e7308 */ /* 0x000ea40000000800 */
[----:B------:R3:W-:Y:S01]  /*1c1c0*/  STL [R1+0x1fc], R0 ;  /* 0x0001fc0001007387 */ /* 0x0007e20000100800 */
[----:B------:R-:W-:Y:S01]  /*1c1d0*/  FSETP.NEU.FTZ.AND P3, PT, R192, -INF , PT ;  /* 0xff800000c000780b */ /* 0x000fe20003f7d000 */
[----:B------:R-:W-:-:S02]  /*1c1e0*/  @!P0 HFMA2.BF16_V2 R74, -RZ.H0_H0, RZ.H0_H0, -R230.H0_H0 ;  /* 0x200000ffff4a8231 */ /* 0x000fc400003409e6 */
[----:B---3--:R-:W-:-:S05]  /*1c1f0*/  FMUL.FTZ R0, R192, UR37 ;  /* 0x00000025c0007c20 */ /* 0x008fca0008410000 */
[----:B------:R-:W-:-:S05]  /*1c200*/  FSEL R0, R0, RZ, P3 ;  /* 0x000000ff00007208 */ /* 0x000fca0001800000 */
[--C-:B------:R-:W-:Y:S01]  /*1c210*/  FFMA.FTZ R70, R216, UR37, -R0.reuse ;  /* 0x00000025d8467c23 */ /* 0x100fe20008010800 */
[--C-:B------:R-:W-:Y:S01]  /*1c220*/  FFMA.FTZ R216, R176, UR37, -R0.reuse ;  /* 0x00000025b0d87c23 */ /* 0x100fe20008010800 */
[----:B-1----:R-:W-:Y:S02]  /*1c230*/  FMNMX.FTZ R176, R5, R8, !PT ;  /* 0x0000000805b07209 */ /* 0x002fe40007810000 */
[----:B--2---:R-:W-:Y:S01]  /*1c240*/  F2FP.BF16.F32.PACK_AB R5, R46, R45 ;  /* 0x0000002d2e05723e */ /* 0x004fe200000010ff */
[--C-:B------:R-:W-:Y:S01]  /*1c250*/  FFMA.FTZ R72, R204, UR37, -R0.reuse ;  /* 0x00000025cc487c23 */ /* 0x100fe20008010800 */
[----:B------:R-:W-:Y:S02]  /*1c260*/  FFMA.FTZ R204, R183, UR37, -R0 ;  /* 0x00000025b7cc7c23 */ /* 0x000fe40008010800 */
[C---:B------:R-:W-:Y:S02]  /*1c270*/  PRMT R184, R5.reuse, 0x7610, R184 ;  /* 0x0000761005b87816 */ /* 0x040fe400000000b8 */
[----:B------:R-:W-:-:S02]  /*1c280*/  PRMT R183, R5, 0x7632, R183 ;  /* 0x0000763205b77816 */ /* 0x000fc400000000b7 */
[----:B------:R-:W-:Y:S01]  /*1c290*/  PRMT R5, R76, 0x7771, RZ ;  /* 0x000077714c057816 */ /* 0x000fe200000000ff */
[--C-:B------:R-:W-:Y:S01]  /*1c2a0*/  FFMA.FTZ R69, R219, UR37, -R0.reuse ;  /* 0x00000025db457c23 */ /* 0x100fe20008010800 */
[--C-:B------:R-:W-:Y:S01]  /*1c2b0*/  FFMA.FTZ R73, R202, UR37, -R0.reuse ;  /* 0x00000025ca497c23 */ /* 0x100fe20008010800 */
[----:B------:R-:W-:Y:S01]  /*1c2c0*/  @!P0 PRMT R230, R74, 0x5410, RZ ;  /* 0x000054104ae68816 */ /* 0x000fe200000000ff */
        /* <DEDUP_REMOVED lines=26> */
[----:B------:R-:W-:Y:S01]  /*1c470*/  ISETP.GT.U32.AND P0, PT, R5, UR36, PT ;  /* 0x0000002405007c0c */ /* 0x000fe2000bf04070 */
[C---:B------:R-:W-:Y:S01]  /*1c480*/  FMUL.FTZ R0, R176.reuse, UR37 ;  /* 0x00000025b0007c20 */ /* 0x040fe20008410000 */
[----:B------:R-:W-:Y:S01]  /*1c490*/  FSETP.NEU.FTZ.AND P1, PT, R176, -INF , PT ;  /* 0xff800000b000780b */ /* 0x000fe20003f3d000 */
[----:B------:R-:W-:-:S03]  /*1c4a0*/  @!P2 HFMA2.BF16_V2 R68, -RZ.H0_H0, RZ.H0_H0, -R184.H0_H0 ;  /* 0x200000ffff44a231 */ /* 0x000fc600003409b8 */
[----:B------:R-:W-:Y:S01]  /*1c4b0*/  FSEL R0, R0, RZ, P1 ;  /* 0x000000ff00007208 */ /* 0x000fe20000800000 */
[----:B------:R-:W-:Y:S01]  /*1c4c0*/  FADD.FTZ R6, R28, R10 ;  /* 0x0000000a1c067221 */ /* 0x000fe20000010000 */
[----:B------:R-:W-:Y:S01]  /*1c4d0*/  PRMT R8, R184, 0x5410, R183 ;  /* 0x00005410b8087816 */ /* 0x000fe200000000b7 */
[----:B------:R-:W-:Y:S01]  /*1c4e0*/  FADD.FTZ R7, R29, R9 ;  /* 0x000000091d077221 */ /* 0x000fe20000010000 */
        /* <DEDUP_REMOVED lines=34> */
[----:B------:R-:W-:Y:S01]  /*1c710*/  @P0 HFMA2.BF16_V2 R89, -RZ.H0_H0, RZ.H0_H0, -R183.H0_H0 ;  /* 0x200000ffff590231 */ /* 0x000fe200003409b7 */
[----:B------:R-:W-:-:S02]  /*1c720*/  UIADD3 UR35, UPT, UPT, UR35, -0x1, URZ ;  /* 0xffffffff23237890 */ /* 0x000fc4000fffe0ff */
[----:B------:R-:W-:Y:S01]  /*1c730*/  FADD.FTZ R11, R34, R0 ;  /* 0x00000000220b7221 */ /* 0x000fe20000010000 */
[----:B------:R-:W-:Y:S01]  /*1c740*/  IMAD.U32 R0, RZ, RZ, UR25 ;  /* 0x00000019ff007e24 */ /* 0x000fe2000f8e00ff */
[----:B------:R-:W-:Y:S01]  /*1c750*/  @P0 PRMT R183, R89, 0x5410, RZ ;  /* 0x0000541059b70816 */ /* 0x000fe200000000ff */
[----:B------:R-:W-:Y:S04]  /*1c760*/  STL [R1+0x39c], R230 ;  /* 0x00039ce601007387 */ /* 0x000fe80000100800 */
[----:B------:R-:W-:Y:S01]  /*1c770*/  STL [R1+0x3a0], R184 ;  /* 0x0003a0b801007387 */ /* 0x000fe20000100800 */
[----:B------:R-:W-:-:S03]  /*1c780*/  LOP3.LUT R0, R0, UR35, R215, 0x96, !PT ;  /* 0x0000002300007c12 */ /* 0x000fc6000f8e96d7 */
[----:B------:R1:W-:Y:S04]  /*1c790*/  STL [R1+0x1e8], R8 ;  /* 0x0001e80801007387 */ /* 0x0003e80000100800 */
[----:B------:R-:W-:Y:S04]  /*1c7a0*/  STL [R1+0x3a4], R183 ;  /* 0x0003a4b701007387 */ /* 0x000fe80000100800 */
[----:B------:R-:W2:Y:S01]  /*1c7b0*/  LDL.LU.64 R214, [R1+0x460] ;  /* 0x0004600001d67983 */ /* 0x000ea20000300a00 */
[----:B------:R-:W3:Y:S01]  /*1c7c0*/  S2R R62, SR_TID.X ;  /* 0x00000000003e7919 */ /* 0x000ee20000002100 */
[----:B------:R-:W4:Y:S01]  /*1c7d0*/  S2R R16, SR_CTAID.X ;  /* 0x0000000000107919 */ /* 0x000f220000002500 */
[----:B------:R-:W-:Y:S04]  /*1c7e0*/  MUFU.EX2 R203, R65 ;  /* 0x0000004100cb7308 */ /* 0x000fe80000000800 */
[----:B------:R1:W4:Y:S01]  /*1c7f0*/  MUFU.EX2 R205, R35 ;  /* 0x0000002300cd7308 */ /* 0x0003220000000800 */
        /* <DEDUP_REMOVED lines=12> */
[----:B------:R-:W-:Y:S01]  /*1c8c0*/  PRMT R4, R76, 0x7772, RZ ;  /* 0x000077724c047816 */ /* 0x000fe200000000ff */
[----:B-1----:R-:W-:Y:S01]  /*1c8d0*/  IMAD.WIDE.U32 R34, R0, -0x326172a9, RZ ;  /* 0xcd9e8d5700227825 */ /* 0x002fe200078e00ff */
[----:B---3--:R-:W-:-:S05]  /*1c8e0*/  SHF.R.U32.HI R62, RZ, 0x5, R62 ;  /* 0x00000005ff3e7819 */ /* 0x008fca000001163e */
[----:B----4-:R-:W-:Y:S01]  /*1c8f0*/  IMAD R16, R16, 0x8, R62 ;  /* 0x0000000810107824 */ /* 0x010fe200078e023e */
[----:B------:R-:W-:-:S03]  /*1c900*/  ISETP.GT.U32.AND P0, PT, R4, UR36, PT ;  /* 0x0000002404007c0c */ /* 0x000fc6000bf04070 */
[----:B------:R-:W-:Y:S01]  /*1c910*/  IMAD.WIDE.U32 R16, R16, -0x326172a9, RZ ;  /* 0xcd9e8d5710107825 */ /* 0x000fe200078e00ff */
[----:B------:R-:W-:Y:S02]  /*1c920*/  F2FP.BF16.F32.PACK_AB R0, R205, R203 ;  /* 0x000000cbcd00723e */ /* 0x000fe400000010ff */
[----:B------:R-:W-:Y:S01]  /*1c930*/  LOP3.LUT R6, R16, UR12, R35, 0x96, !PT ;  /* 0x0000000c10067c12 */ /* 0x000fe2000f8e9623 */
[----:B------:R-:W-:Y:S01]  /*1c940*/  FADD.FTZ R5, R152, R7 ;  /* 0x0000000798057221 */ /* 0x000fe20000010000 */
[----:B------:R-:W-:-:S03]  /*1c950*/  PRMT R179, R0, 0x7610, R179 ;  /* 0x0000761000b37816 */ /* 0x000fc600000000b3 */
[----:B------:R-:W-:Y:S01]  /*1c960*/  IMAD.WIDE.U32 R6, R6, -0x2daee0ad, RZ ;  /* 0xd2511f5306067825 */ /* 0x000fe200078e00ff */
[----:B------:R-:W-:-:S03]  /*1c970*/  PRMT R180, R0, 0x7632, R180 ;  /* 0x0000763200b47816 */ /* 0x000fc600000000b4 */
[----:B------:R-:W-:Y:S01]  /*1c980*/  @P0 HFMA2.BF16_V2 R90, -RZ.H0_H0, RZ.H0_H0, -R179.H0_H0 ;  /* 0x200000ffff5a0231 */ /* 0x000fe200003409b3 */
[----:B------:R-:W-:Y:S02]  /*1c990*/  LOP3.LUT R8, R124, UR33, R7, 0x96, !PT ;  /* 0x000000217c087c12 */ /* 0x000fe4000f8e9607 */
[----:B------:R-:W-:Y:S02]  /*1c9a0*/  PRMT R184, R179, 0x5410, R180 ;  /* 0x00005410b3b87816 */ /* 0x000fe400000000b4 */
[----:B------:R-:W-:Y:S01]  /*1c9b0*/  LOP3.LUT R4, R34, UR34, R191, 0x96, !PT ;  /* 0x0000002222047c12 */ /* 0x000fe2000f8e96bf */
[----:B------:R-:W-:Y:S01]  /*1c9c0*/  FADD.FTZ R10, R59, R5 ;  /* 0x000000053b0a7221 */ /* 0x000fe20000010000 */
[----:B------:R-:W-:Y:S01]  /*1c9d0*/  @P0 PRMT R179, R90, 0x5410, RZ ;  /* 0x000054105ab30816 */ /* 0x000fe200000000ff */
[----:B------:R-:W-:Y:S01]  /*1c9e0*/  IMAD.MOV.U32 R90, RZ, RZ, R9 ;  /* 0x000000ffff5a7224 */ /* 0x000fe200078e0009 */
[----:B------:R-:W-:Y:S01]  /*1c9f0*/  PRMT R0, R76, 0x7773, RZ ;  /* 0x000077734c007816 */ /* 0x000fe200000000ff */
[----:B------:R-:W-:Y:S01]  /*1ca00*/  IMAD.WIDE.U32 R8, R8, -0x326172a9, RZ ;  /* 0xcd9e8d5708087825 */ /* 0x000fe200078e00ff */
[----:B------:R-:W-:Y:S01]  /*1ca10*/  MUFU.EX2 R12, R12 ;  /* 0x0000000c000c7308 */ /* 0x000fe20000000800 */
[----:B------:R1:W3:Y:S01]  /*1ca20*/  LDL.LU.64 R124, [R1+0x458] ;  /* 0x00045800017c7983 */ /* 0x0002e20000300a00 */
[----:B------:R-:W-:Y:S01]  /*1ca30*/  ISETP.GT.U32.AND P0, PT, R0, UR36, PT ;  /* 0x0000002400007c0c */ /* 0x000fe2000bf04070 */
[----:B------:R-:W-:Y:S01]  /*1ca40*/  IMAD.WIDE.U32 R4, R4, -0x2daee0ad, RZ ;  /* 0xd2511f5304047825 */ /* 0x000fe200078e00ff */
[----:B------:R-:W-:Y:S01]  /*1ca50*/  LOP3.LUT R0, R190, UR31, R9, 0x96, !PT ;  /* 0x0000001fbe007c12 */ /* 0x000fe2000f8e9609 */
[----:B------:R-:W4:Y:S03]  /*1ca60*/  MUFU.EX2 R13, R13 ;  /* 0x0000000d000d7308 */ /* 0x000f260000000800 */
[----:B------:R-:W-:Y:S01]  /*1ca70*/  LOP3.LUT R5, R6, UR27, R5, 0x96, !PT ;  /* 0x0000001b06057c12 */ /* 0x000fe2000f8e9605 */
[----:B------:R-:W-:-:S05]  /*1ca80*/  IMAD.WIDE.U32 R16, R0, -0x2daee0ad, RZ ;  /* 0xd2511f5300107825 */ /* 0x000fca00078e00ff */
[----:B------:R-:W-:Y:S01]  /*1ca90*/  LOP3.LUT R6, R4, UR16, R17, 0x96, !PT ;  /* 0x0000001004067c12 */ /* 0x000fe2000f8e9611 */
[----:B------:R-:W-:-:S04]  /*1caa0*/  IMAD.WIDE.U32 R4, R5, -0x326172a9, RZ ;  /* 0xcd9e8d5705047825 */ /* 0x000fc800078e00ff */
[----:B------:R-:W-:Y:S01]  /*1cab0*/  @P0 HFMA2.BF16_V2 R92, -RZ.H0_H0, RZ.H0_H0, -R180.H0_H0 ;  /* 0x200000ffff5c0231 */ /* 0x000fe200003409b4 */
[----:B------:R-:W-:Y:S01]  /*1cac0*/  LOP3.LUT R0, R93, 0xff, RZ, 0xc0, !PT ;  /* 0x000000ff5d007812 */ /* 0x000fe200078ec0ff */
[----:B------:R-:W-:Y:S01]  /*1cad0*/  IMAD.WIDE.U32 R6, R6, -0x326172a9, RZ ;  /* 0xcd9e8d5706067825 */ /* 0x000fe200078e00ff */
[----:B------:R-:W-:Y:S02]  /*1cae0*/  LOP3.LUT R5, R8, UR17, R5, 0x96, !PT ;  /* 0x0000001108057c12 */ /* 0x000fe4000f8e9605 */
[----:B------:R-:W-:Y:S01]  /*1caf0*/  @P0 PRMT R180, R92, 0x5410, RZ ;  /* 0x000054105cb40816 */ /* 0x000fe200000000ff */
[----:B------:R-:W-:Y:S01]  /*1cb00*/  IMAD.MOV.U32 R62, RZ, RZ, R97 ;  /* 0x000000ffff3e7224 */ /* 0x000fe200078e0061 */
[----:B------:R-:W-:Y:S02]  /*1cb10*/  ISETP.LE.U32.AND P0, PT, R0, UR36, PT ;  /* 0x0000002400007c0c */ /* 0x000fe4000bf03070 */
[----:B------:R-:W-:Y:S01]  /*1cb20*/  LOP3.LUT R7, R4, UR15, R7, 0x96, !PT ;  /* 0x0000000f04077c12 */ /* 0x000fe2000f8e9607 */
[----:B------:R-:W-:-:S04]  /*1cb30*/  IMAD.WIDE.U32 R4, R5, -0x2daee0ad, RZ ;  /* 0xd2511f5305047825 */ /* 0x000fc800078e00ff */
[----:B------:R-:W-:Y:S01]  /*1cb40*/  FADD.FTZ R9, R3, R10 ;  /* 0x0000000a03097221 */ /* 0x000fe20000010000 */
[----:B----4-:R-:W-:Y:S01]  /*1cb50*/  F2FP.BF16.F32.PACK_AB R0, R13, R12 ;  /* 0x0000000c0d00723e */ /* 0x010fe200000010ff */
[----:B------:R-:W-:Y:S02]  /*1cb60*/  IMAD.MOV.U32 R8, RZ, RZ, R62 ;  /* 0x000000ffff087224 */ /* 0x000fe400078e003e */
[----:B------:R-:W-:Y:S02]  /*1cb70*/  IMAD.MOV.U32 R92, RZ, RZ, R63 ;  /* 0x000000ffff5c7224 */ /* 0x000fe400078e003f */
[----:B------:R-:W-:Y:S01]  /*1cb80*/  IMAD.MOV.U32 R10, RZ, RZ, R153 ;  /* 0x000000ffff0a7224 */ /* 0x000fe200078e0099 */
[----:B------:R-:W-:Y:S01]  /*1cb90*/  LOP3.LUT R5, R16, UR14, R5, 0x96, !PT ;  /* 0x0000000e10057c12 */ /* 0x000fe2000f8e9605 */
[----:B------:R-:W-:Y:S01]  /*1cba0*/  IMAD.WIDE.U32 R62, R7, -0x2daee0ad, RZ ;  /* 0xd2511f53073e7825 */ /* 0x000fe200078e00ff */
[----:B------:R-:W-:-:S03]  /*1cbb0*/  PRMT R178, R0, 0x7610, R178 ;  /* 0x0000761000b27816 */ /* 0x000fc600000000b2 */
[----:B------:R-:W-:Y:S02]  /*1cbc0*/  IMAD.MOV.U32 R16, RZ, RZ, R8 ;  /* 0x000000ffff107224 */ /* 0x000fe400078e0008 */
[----:B------:R-:W-:Y:S02]  /*1cbd0*/  IMAD.MOV.U32 R8, RZ, RZ, R10 ;  /* 0x000000ffff087224 */ /* 0x000fe400078e000a */
[----:B------:R-:W-:Y:S01]  /*1cbe0*/  IMAD.MOV.U32 R10, RZ, RZ, R92 ;  /* 0x000000ffff0a7224 */ /* 0x000fe200078e005c */
[----:B------:R-:W-:Y:S01]  /*1cbf0*/  LOP3.LUT R92, R4, UR6, R63, 0x96, !PT ;  /* 0x00000006045c7c12 */ /* 0x000fe2000f8e963f */
[----:B------:R-:W-:Y:S01]  /*1cc00*/  MUFU.EX2 R15, R15 ;  /* 0x0000000f000f7308 */ /* 0x000fe20000000800 */
[----:B------:R-:W-:Y:S01]  /*1cc10*/  @!P0 HFMA2.BF16_V2 R100, -RZ.H0_H0, RZ.H0_H0, -R178.H0_H0 ;  /* 0x200000ffff648231 */ /* 0x000fe200003409b2 */
[----:B------:R-:W-:Y:S02]  /*1cc20*/  PRMT R177, R0, 0x7632, R177 ;  /* 0x0000763200b17816 */ /* 0x000fe400000000b1 */
[----:B------:R-:W4:Y:S01]  /*1cc30*/  MUFU.EX2 R14, R14 ;  /* 0x0000000e000e7308 */ /* 0x000f220000000800 */
[----:B------:R-:W-:Y:S01]  /*1cc40*/  LOP3.LUT R0, R92, 0xff, RZ, 0xc0, !PT ;  /* 0x000000ff5c007812 */ /* 0x000fe200078ec0ff */
[----:B------:R-:W-:Y:S01]  /*1cc50*/  IMAD.MOV.U32 R4, RZ, RZ, R250 ;  /* 0x000000ffff047224 */ /* 0x000fe200078e00fa */
[----:B------:R-:W-:-:S02]  /*1cc60*/  PRMT R250, R178, 0x5410, R177 ;  /* 0x00005410b2fa7816 */ /* 0x000fc400000000b1 */
[----:B------:R-:W-:Y:S02]  /*1cc70*/  @!P0 PRMT R178, R100, 0x5410, RZ ;  /* 0x0000541064b28816 */ /* 0x000fe400000000ff */
[----:B------:R-:W-:Y:S02]  /*1cc80*/  ISETP.LE.U32.AND P0, PT, R0, UR36, PT ;  /* 0x0000002400007c0c */ /* 0x000fe4000bf03070 */
[----:B----4-:R-:W-:Y:S01]  /*1cc90*/  F2FP.BF16.F32.PACK_AB R222, R14, R15 ;  /* 0x0000000f0ede723e */ /* 0x010fe200000010ff */
[----:B------:R-:W-:Y:S10]  /*1cca0*/  STL [R1+0x3a8], R184 ;  /* 0x0003a8b801007387 */ /* 0x000ff40000100800 */
[----:B------:R-:W-:Y:S01]  /*1ccb0*/  @!P0 HFMA2.BF16_V2 R94, -RZ.H0_H0, RZ.H0_H0, -R222.H0_H0 ;  /* 0x200000ffff5e8231 */ /* 0x000fe200003409de */
[----:B------:R-:W-:Y:S01]  /*1ccc0*/  STL [R1+0x3ac], R179 ;  /* 0x0003acb301007387 */ /* 0x000fe20000100800 */
[----:B------:R-:W-:-:S02]  /*1ccd0*/  IMAD.MOV.U32 R65, RZ, RZ, R96 ;  /* 0x000000ffff417224 */ /* 0x000fc400078e0060 */
[----:B------:R-:W-:Y:S01]  /*1cce0*/  IMAD.MOV.U32 R171, RZ, RZ, R2 ;  /* 0x000000ffffab7224 */ /* 0x000fe200078e0002 */
[----:B------:R-:W-:Y:S01]  /*1ccf0*/  STL [R1+0x3b8], R180 ;  /* 0x0003b8b401007387 */ /* 0x000fe20000100800 */
[----:B------:R-:W-:Y:S02]  /*1cd00*/  IMAD.MOV.U32 R17, RZ, RZ, R149 ;  /* 0x000000ffff117224 */ /* 0x000fe400078e0095 */
[----:B------:R-:W-:Y:S01]  /*1cd10*/  IMAD.MOV.U32 R100, RZ, RZ, R140 ;  /* 0x000000ffff647224 */ /* 0x000fe200078e008c */
[----:B------:R-:W4:Y:S01]  /*1cd20*/  LDL.64 R152, [R1+0xc8] ;  /* 0x0000c80001987983 */ /* 0x000f220000100a00 */
[----:B------:R-:W-:-:S03]  /*1cd30*/  FADD.FTZ R0, R57, R9 ;  /* 0x0000000939007221 */ /* 0x000fc60000010000 */
[----:B------:R-:W3:Y:S04]  /*1cd40*/  LDL.64 R96, [R1+0x318] ;  /* 0x0003180001607983 */ /* 0x000ee80000100a00 */
[----:B------:R-:W3:Y:S01]  /*1cd50*/  LDL.64 R2, [R1+0x100] ;  /* 0x0001000001027983 */ /* 0x000ee20000100a00 */
[----:B------:R-:W-:-:S03]  /*1cd60*/  IMAD.MOV.U32 R9, RZ, RZ, R171 ;  /* 0x000000ffff097224 */ /* 0x000fc600078e00ab */
[----:B------:R-:W3:Y:S04]  /*1cd70*/  LDL.LU R149, [R1+0x454] ;  /* 0x0004540001957983 */ /* 0x000ee80000300800 */
[----:B------:R-:W3:Y:S01]  /*1cd80*/  LDL.LU R140, [R1+0x450] ;  /* 0x00045000018c7983 */ /* 0x000ee20000300800 */
[----:B------:R-:W-:Y:S01]  /*1cd90*/  IMAD.MOV.U32 R7, RZ, RZ, R4 ;  /* 0x000000ffff077224 */ /* 0x000fe200078e0004 */
[----:B------:R-:W-:Y:S01]  /*1cda0*/  MUFU.EX2 R82, R82 ;  /* 0x0000005200527308 */ /* 0x000fe20000000800 */
[----:B------:R-:W-:-:S05]  /*1cdb0*/  @!P4 HFMA2.BF16_V2 R105, -RZ.H0_H0, RZ.H0_H0, -R177.H0_H0 ;  /* 0x200000ffff69c231 */ /* 0x000fca00003409b1 */
[----:B------:R-:W-:Y:S02]  /*1cdc0*/  @!P4 PRMT R177, R105, 0x5410, RZ ;  /* 0x0000541069b1c816 */ /* 0x000fe400000000ff */
[----:B------:R-:W-:Y:S01]  /*1cdd0*/  MUFU.EX2 R105, R95 ;  /* 0x0000005f00697308 */ /* 0x000fe20000000800 */
[----:B------:R-:W-:-:S03]  /*1cde0*/  FADD.FTZ R11, R168, R11 ;  /* 0x0000000ba80b7221 */ /* 0x000fc60000010000 */
[----:B------:R-:W-:Y:S01]  /*1cdf0*/  MUFU.EX2 R21, R21 ;  /* 0x0000001500157308 */ /* 0x000fe20000000800 */
[----:B--2---:R-:W-:Y:S02]  /*1ce00*/  PRMT R215, R222, 0x7610, R215 ;  /* 0x00007610ded77816 */ /* 0x004fe400000000d7 */
[----:B------:R-:W-:-:S05]  /*1ce10*/  @!P0 PRMT R215, R94, 0x5410, RZ ;  /* 0x000054105ed78816 */ /* 0x000fca00000000ff */
[----:B------:R2:W-:Y:S02]  /*1ce20*/  STL [R1+0x374], R215 ;  /* 0x000374d701007387 */ /* 0x0005e40000100800 */
[----:B--2---:R-:W-:Y:S02]  /*1ce30*/  IMAD.MOV.U32 R215, RZ, RZ, R170 ;  /* 0x000000ffffd77224 */ /* 0x004fe400078e00aa */
[----:B------:R-:W-:-:S04]  /*1ce40*/  IMAD.WIDE.U32 R170, R5, -0x326172a9, RZ ;  /* 0xcd9e8d5705aa7825 */ /* 0x000fc800078e00ff */
[----:B------:R-:W-:Y:S01]  /*1ce50*/  IMAD.MOV.U32 R5, RZ, RZ, R61 ;  /* 0x000000ffff057224 */ /* 0x000fe200078e003d */
[----:B------:R-:W-:Y:S02]  /*1ce60*/  PRMT R4, R170, 0x7773, RZ ;  /* 0x00007773aa047816 */ /* 0x000fe400000000ff */
[----:B------:R-:W-:Y:S02]  /*1ce70*/  LOP3.LUT R61, R6, UR13, R171, 0x96, !PT ;  /* 0x0000000d063d7c12 */ /* 0x000fe4000f8e96ab */
[----:B------:R-:W-:Y:S01]  /*1ce80*/  ISETP.GT.U32.AND P0, PT, R4, UR36, PT ;  /* 0x0000002404007c0c */ /* 0x000fe2000bf04070 */
[----:B------:R-:W-:Y:S01]  /*1ce90*/  FADD.FTZ R4, R58, R0 ;  /* 0x000000003a047221 */ /* 0x000fe20000010000 */
[----:B------:R-:W-:-:S04]  /*1cea0*/  LOP3.LUT R0, R61, 0xffff, RZ, 0xc0, !PT ;  /* 0x0000ffff3d007812 */ /* 0x000fc800078ec0ff */
[----:B------:R-:W-:-:S04]  /*1ceb0*/  SHF.R.U32.HI R0, RZ, 0x8, R0 ;  /* 0x00000008ff007819 */ /* 0x000fc80000011600 */
[----:B------:R-:W-:-:S04]  /*1cec0*/  LOP3.LUT R0, R0, 0xffff, RZ, 0xc0, !PT ;  /* 0x0000ffff00007812 */ /* 0x000fc800078ec0ff */
[----:B------:R-:W-:Y:S02]  /*1ced0*/  ISETP.LE.U32.AND P6, PT, R0, UR36, PT ;  /* 0x0000002400007c0c */ /* 0x000fe4000bfc3070 */
[----:B------:R-:W-:Y:S01]  /*1cee0*/  PRMT R0, R61, 0x7632, R0 ;  /* 0x000076323d007816 */ /* 0x000fe20000000000 */
[----:B------:R-:W-:-:S03]  /*1cef0*/  IMAD.MOV.U32 R6, RZ, RZ, R9 ;  /* 0x000000ffff067224 */ /* 0x000fc600078e0009 */
[----:B------:R-:W-:Y:S01]  /*1cf00*/  LOP3.LUT R0, R0, 0xff, RZ, 0xc0, !PT ;  /* 0x000000ff00007812 */ /* 0x000fe200078ec0ff */
[----:B------:R-:W2:Y:S03]  /*1cf10*/  MUFU.EX2 R9, R81 ;  /* 0x0000005100097308 */ /* 0x000ea60000000800 */
[----:B------:R-:W-:Y:S01]  /*1cf20*/  ISETP.LE.U32.AND P5, PT, R0, UR36, PT ;  /* 0x0000002400007c0c */ /* 0x000fe2000bfa3070 */
[----:B------:R-:W-:-:S05]  /*1cf30*/  IMAD.MOV.U32 R0, RZ, RZ, R170 ;  /* 0x000000ffff007224 */ /* 0x000fca00078e00aa */
[----:B------:R-:W-:-:S04]  /*1cf40*/  LOP3.LUT R0, R0, 0xff, RZ, 0xc0, !PT ;  /* 0x000000ff00007812 */ /* 0x000fc800078ec0ff */
[----:B------:R-:W-:Y:S02]  /*1cf50*/  ISETP.LE.U32.AND P4, PT, R0, UR36, PT ;  /* 0x0000002400007c0c */ /* 0x000fe4000bf83070 */
[----:B------:R-:W-:Y:S02]  /*1cf60*/  LOP3.LUT R0, R92, 0xffff, RZ, 0xc0, !PT ;  /* 0x0000ffff5c007812 */ /* 0x000fe400078ec0ff */
[----:B--2---:R-:W-:Y:S02]  /*1cf70*/  F2FP.BF16.F32.PACK_AB R89, R9, R82 ;  /* 0x000000520959723e */ /* 0x004fe400000010ff */
[----:B------:R-:W-:-:S03]  /*1cf80*/  SHF.R.U32.HI R0, RZ, 0x8, R0 ;  /* 0x00000008ff007819 */ /* 0x000fc60000011600 */
[----:B------:R-:W-:Y:S01]  /*1cf90*/  @P0 HFMA2.BF16_V2 R102, -RZ.H0_H0, RZ.H0_H0, -R89.H1_H1 ;  /* 0x200000ffff660231 */ /* 0x000fe20000360959 */
[----:B------:R-:W-:Y:S02]  /*1cfa0*/  LOP3.LUT R0, R0, 0xffff, RZ, 0xc0, !PT ;  /* 0x0000ffff00007812 */ /* 0x000fe400078ec0ff */
[----:B------:R-:W-:Y:S02]  /*1cfb0*/  PRMT R247, R89, 0x7632, R247 ;  /* 0x0000763259f77816 */ /* 0x000fe400000000f7 */
[----:B------:R-:W-:Y:S02]  /*1cfc0*/  @P0 PRMT R247, R102, 0x5410, RZ ;  /* 0x0000541066f70816 */ /* 0x000fe400000000ff */
[----:B------:R-:W-:Y:S01]  /*1cfd0*/  ISETP.LE.U32.AND P0, PT, R0, UR36, PT ;  /* 0x0000002400007c0c */ /* 0x000fe2000bf03070 */
[----:B------:R-:W-:Y:S01]  /*1cfe0*/  FADD.FTZ R4, R45, R4 ;  /* 0x000000042d047221 */ /* 0x000fe20000010000 */
[----:B------:R-:W-:-:S03]  /*1cff0*/  IMAD.MOV.U32 R102, RZ, RZ, R6 ;  /* 0x000000ffff667224 */ /* 0x000fc600078e0006 */
[----:B------:R-:W-:Y:S01]  /*1d000*/  FADD.FTZ R4, R46, R4 ;  /* 0x000000042e047221 */ /* 0x000fe20000010000 */
[----:B------:R-:W-:-:S03]  /*1d010*/  PRMT R0, R92, 0x7632, R0 ;  /* 0x000076325c007816 */ /* 0x000fc60000000000 */
[----:B------:R-:W-:Y:S01]  /*1d020*/  FADD.FTZ R4, R12, R4 ;  /* 0x000000040c047221 */ /* 0x000fe20000010000 */
[----:B------:R-:W-:Y:S02]  /*1d030*/  IMAD.MOV.U32 R12, RZ, RZ, R102 ;  /* 0x000000ffff0c7224 */ /* 0x000fe400078e0066 */
[----:B------:R-:W2:Y:S01]  /*1d040*/  MUFU.EX2 R102, R106 ;  /* 0x0000006a00667308 */ /* 0x000ea20000000800 */
[----:B------:R-:W-:Y:S01]  /*1d050*/  @!P0 HFMA2.BF16_V2 R115, -RZ.H0_H0, RZ.H0_H0, -R222.H1_H1 ;  /* 0x200000ffff738231 */ /* 0x000fe200003609de */
[----:B------:R-:W-:Y:S02]  /*1d060*/  LOP3.LUT R0, R0, 0xff, RZ, 0xc0, !PT ;  /* 0x000000ff00007812 */ /* 0x000fe400078ec0ff */
[----:B------:R-:W-:Y:S02]  /*1d070*/  PRMT R214, R222, 0x7632, R214 ;  /* 0x00007632ded67816 */ /* 0x000fe400000000d6 */
[----:B------:R-:W-:Y:S02]  /*1d080*/  @!P0 PRMT R214, R115, 0x5410, RZ ;  /* 0x0000541073d68816 */ /* 0x000fe400000000ff */
[----:B------:R-:W-:-:S02]  /*1d090*/  ISETP.LE.U32.AND P0, PT, R0, UR36, PT ;  /* 0x0000002400007c0c */ /* 0x000fc4000bf03070 */
[----:B--2---:R-:W-:Y:S02]  /*1d0a0*/  F2FP.BF16.F32.PACK_AB R221, R105, R102 ;  /* 0x0000006669dd723e */ /* 0x004fe400000010ff */
[----:B------:R-:W-:-:S09]  /*1d0b0*/  SHF.R.U32.HI R0, RZ, 0x18, R92 ;  /* 0x00000018ff007819 */ /* 0x000fd2000001165c */
[----:B------:R-:W-:Y:S01]  /*1d0c0*/  @!P0 HFMA2.BF16_V2 R108, -RZ.H0_H0, RZ.H0_H0, -R221.H0_H0 ;  /* 0x200000ffff6c8231 */ /* 0x000fe200003409dd */
[----:B------:R-:W-:-:S04]  /*1d0d0*/  PRMT R213, R221, 0x7610, R213 ;  /* 0x00007610ddd57816 */ /* 0x000fc800000000d5 */
[----:B------:R-:W-:Y:S02]  /*1d0e0*/  @!P0 PRMT R213, R108, 0x5410, RZ ;  /* 0x000054106cd58816 */ /* 0x000fe400000000ff */
[----:B------:R-:W-:Y:S01]  /*1d0f0*/  ISETP.LE.U32.AND P0, PT, R0, UR36, PT ;  /* 0x0000002400007c0c */ /* 0x000fe2000bf03070 */
[----:B------:R-:W-:Y:S02]  /*1d100*/  IMAD.MOV.U32 R0, RZ, RZ, R65 ;  /* 0x000000ffff007224 */ /* 0x000fe400078e0041 */
[----:B------:R2:W1:Y:S01]  /*1d110*/  MUFU.EX2 R65, R22 ;  /* 0x0000001600417308 */ /* 0x0004620000000800 */
[----:B------:R-:W-:Y:S01]  /*1d120*/  FADD.FTZ R4, R13, R4 ;  /* 0x000000040d047221 */ /* 0x000fe20000010000 */
[----:B------:R-:W-:Y:S02]  /*1d130*/  IMAD.MOV.U32 R13, RZ, RZ, R12 ;  /* 0x000000ffff0d7224 */ /* 0x000fe400078e000c */
[----:B------:R-:W-:Y:S02]  /*1d140*/  IMAD.MOV.U32 R12, RZ, RZ, R82 ;  /* 0x000000ffff0c7224 */ /* 0x000fe400078e0052 */
[----:B------:R4:W-:Y:S01]  /*1d150*/  MUFU.EX2 R82, R19 ;  /* 0x0000001300527308 */ /* 0x0009e20000000800 */
[----:B--2---:R-:W-:-:S03]  /*1d160*/  IMAD.MOV.U32 R22, RZ, RZ, R90 ;  /* 0x000000ffff167224 */ /* 0x004fc600078e005a */
[----:B------:R2:W3:Y:S01]  /*1d170*/  MUFU.EX2 R90, R20 ;  /* 0x00000014005a7308 */ /* 0x0004e20000000800 */
[----:B----4-:R-:W-:Y:S02]  /*1d180*/  IMAD.MOV.U32 R19, RZ, RZ, R22 ;  /* 0x000000ffff137224 */ /* 0x010fe400078e0016 */
[----:B------:R-:W-:Y:S01]  /*1d190*/  FADD.FTZ R22, R47, R11 ;  /* 0x0000000b2f167221 */ /* 0x000fe20000010000 */
[----:B------:R-:W-:Y:S02]  /*1d1a0*/  IMAD.MOV.U32 R11, RZ, RZ, R100 ;  /* 0x000000ffff0b7224 */ /* 0x000fe400078e0064 */
[----:B------:R4:W3:Y:S01]  /*1d1b0*/  MUFU.EX2 R100, R18 ;  /* 0x0000001200647308 */ /* 0x0008e20000000800 */
[----:B------:R-:W-:Y:S02]  /*1d1c0*/  @!P0 HFMA2.BF16_V2 R116, -RZ.H0_H0, RZ.H0_H0, -R221.H1_H1 ;  /* 0x200000ffff748231 */ /* 0x000fe400003609dd */
[----:B--2---:R-:W-:Y:S02]  /*1d1d0*/  IMAD.MOV.U32 R20, RZ, RZ, R10 ;  /* 0x000000ffff147224 */ /* 0x004fe400078e000a */
[----:B------:R2:W-:Y:S01]  /*1d1e0*/  MUFU.EX2 R10, R24 ;  /* 0x00000018000a7308 */ /* 0x0005e20000000800 */
[----:B----4-:R-:W-:-:S02]  /*1d1f0*/  IMAD.MOV.U32 R18, RZ, RZ, R0 ;  /* 0x000000ffff127224 */ /* 0x010fc400078e0000 */
[----:B-1----:R-:W-:Y:S01]  /*1d200*/  FADD.FTZ R0, R65, R4 ;  /* 0x0000000441007221 */ /* 0x002fe20000010000 */
[----:B------:R-:W-:Y:S01]  /*1d210*/  IMAD.MOV.U32 R4, RZ, RZ, R62 ;  /* 0x000000ffff047224 */ /* 0x000fe200078e003e */
[----:B------:R-:W-:Y:S02]  /*1d220*/  MUFU.EX2 R23, R23 ;  /* 0x0000001700177308 */ /* 0x000fe40000000800 */
[----:B------:R-:W-:Y:S01]  /*1d230*/  FADD.FTZ R0, R21, R0 ;  /* 0x0000000015007221 */ /* 0x000fe20000010000 */
[----:B--2---:R-:W-:Y:S02]  /*1d240*/  IMAD.MOV.U32 R24, RZ, RZ, R11 ;  /* 0x000000ffff187224 */ /* 0x004fe400078e000b */
[----:B------:R-:W1:Y:S01]  /*1d250*/  MUFU.EX2 R11, R25 ;  /* 0x00000019000b7308 */ /* 0x000e620000000800 */
[----:B------:R-:W-:Y:S01]  /*1d260*/  LOP3.LUT R4, R4, 0xff, RZ, 0xc0, !PT ;  /* 0x000000ff04047812 */ /* 0x000fe200078ec0ff */
[----:B---3--:R-:W-:Y:S01]  /*1d270*/  FADD.FTZ R0, R90, R0 ;  /* 0x000000005a007221 */ /* 0x008fe20000010000 */
[----:B------:R-:W-:-:S02]  /*1d280*/  PRMT R211, R221, 0x7632, R211 ;  /* 0x00007632ddd37816 */ /* 0x000fc400000000d3 */
[----:B------:R-:W-:Y:S02]  /*1d290*/  @!P0 PRMT R211, R116, 0x5410, RZ ;  /* 0x0000541074d38816 */ /* 0x000fe400000000ff */
[----:B------:R-:W-:Y:S01]  /*1d2a0*/  ISETP.LE.U32.AND P0, PT, R4, UR36, PT ;  /* 0x0000002404007c0c */ /* 0x000fe2000bf03070 */
[----:B------:R-:W-:Y:S01]  /*1d2b0*/  FADD.FTZ R0, R82, R0 ;  /* 0x0000000052007221 */ /* 0x000fe20000010000 */
[----:B------:R2:W-:Y:S03]  /*1d2c0*/  STL [R1+0x378], R247 ;  /* 0x000378f701007387 */ /* 0x0005e60000100800 */
[----:B------:R-:W-:Y:S01]  /*1d2d0*/  FADD.FTZ R0, R100, R0 ;  /* 0x0000000064007221 */ /* 0x000fe20000010000 */
[----:B-1----:R-:W-:-:S03]  /*1d2e0*/  F2FP.BF16.F32.PACK_AB R233, R11, R10 ;  /* 0x0000000a0be9723e */ /* 0x002fc600000010ff */
[----:B------:R-:W-:-:S04]  /*1d2f0*/  FADD.FTZ R0, R23, R0 ;  /* 0x0000000017007221 */ /* 0x000fc80000010000 */
[----:B------:R-:W-:Y:S01]  /*1d300*/  @!P0 HFMA2.BF16_V2 R117, -RZ.H0_H0, RZ.H0_H0, -R233.H0_H0 ;  /* 0x200000ffff758231 */ /* 0x000fe200003409e9 */
[----:B------:R-:W-:Y:S01]  /*1d310*/  PRMT R210, R233, 0x7610, R210 ;  /* 0x00007610e9d27816 */ /* 0x000fe200000000d2 */
[----:B--2---:R-:W-:Y:S02]  /*1d320*/  IMAD.MOV.U32 R247, RZ, RZ, R7 ;  /* 0x000000fffff77224 */ /* 0x004fe400078e0007 */
[----:B------:R-:W-:Y:S02]  /*1d330*/  IMAD.MOV.U32 R7, RZ, RZ, R5 ;  /* 0x000000ffff077224 */ /* 0x000fe400078e0005 */
[----:B------:R-:W-:-:S04]  /*1d340*/  IMAD.MOV.U32 R5, RZ, RZ, R215 ;  /* 0x000000ffff057224 */ /* 0x000fc800078e00d7 */
[----:B------:R-:W-:Y:S02]  /*1d350*/  IMAD.MOV.U32 R4, RZ, RZ, R5 ;  /* 0x000000ffff047224 */ /* 0x000fe400078e0005 */
[----:B------:R-:W-:Y:S01]  /*1d360*/  FADD.FTZ R5, R15, R0 ;  /* 0x000000000f057221 */ /* 0x000fe20000010000 */
[----:B------:R-:W-:Y:S02]  /*1d370*/  PRMT R0, R62, 0x7771, RZ ;  /* 0x000077713e007816 */ /* 0x000fe400000000ff */
[----:B------:R-:W-:Y:S02]  /*1d380*/  @!P0 PRMT R210, R117, 0x5410, RZ ;  /* 0x0000541075d28816 */ /* 0x000fe400000000ff */
[----:B------:R-:W-:Y:S02]  /*1d390*/  ISETP.GT.U32.AND P0, PT, R0, UR36, PT ;  /* 0x0000002400007c0c */ /* 0x000fe4000bf04070 */
[----:B------:R-:W-:Y:S01]  /*1d3a0*/  FSEL R6, R192, RZ, P3 ;  /* 0x000000ffc0067208 */ /* 0x000fe20001800000 */
[----:B------:R-:W-:Y:S01]  /*1d3b0*/  IMAD.MOV.U32 R15, RZ, RZ, R4 ;  /* 0x000000ffff0f7224 */ /* 0x000fe200078e0004 */
[----:B------:R-:W-:-:S03]  /*1d3c0*/  PRMT R0, R62, 0x7772, RZ ;  /* 0x000077723e007816 */ /* 0x000fc600000000ff */
[----:B------:R-:W-:Y:S01]  /*1d3d0*/  FADD.FTZ R4, R37, -R6 ;  /* 0x8000000625047221 */ /* 0x000fe20000010000 */
[----:B------:R-:W-:-:S05]  /*1d3e0*/  PRMT R209, R233, 0x7632, R209 ;  /* 0x00007632e9d17816 */ /* 0x000fca00000000d1 */
[----:B------:R-:W-:Y:S02]  /*1d3f0*/  @P0 HFMA2.BF16_V2 R37, -RZ.H0_H0, RZ.H0_H0, -R233.H1_H1 ;  /* 0x200000ffff250231 */ /* 0x000fe400003609e9 */
[----:B------:R-:W-:Y:S01]  /*1d400*/  IMAD.MOV.U32 R215, RZ, RZ, R8 ;  /* 0x000000ffffd77224 */ /* 0x000fe200078e0008 */
[----:B------:R-:W-:Y:S02]  /*1d410*/  FSEL R8, R176, RZ, P1 ;  /* 0x000000ffb0087208 */ /* 0x000fe40000800000 */
[----:B------:R-:W-:Y:S02]  /*1d420*/  @P0 PRMT R209, R37, 0x5410, RZ ;  /* 0x0000541025d10816 */ /* 0x000fe400000000ff */
[----:B------:R-:W-:Y:S01]  /*1d430*/  ISETP.GT.U32.AND P0, PT, R0, UR36, PT ;  /* 0x0000002400007c0c */ /* 0x000fe2000bf04070 */
[----:B------:R-:W-:Y:S01]  /*1d440*/  FADD.FTZ R0, R14, R5 ;  /* 0x000000050e007221 */ /* 0x000fe20000010000 */
[----:B------:R1:W-:Y:S01]  /*1d450*/  STL.64 [R1+0x3b0], R176 ;  /* 0x0003b0b001007387 */ /* 0x0003e20000100a00 */
[----:B------:R-:W-:-:S02]  /*1d460*/  IMAD.MOV.U32 R14, RZ, RZ, R9 ;  /* 0x000000ffff0e7224 */ /* 0x000fc400078e0009 */
[----:B------:R2:W-:Y:S01]  /*1d470*/  MUFU.EX2 R9, R26 ;  /* 0x0000001a00097308 */ /* 0x0005e20000000800 */
[----:B------:R-:W-:Y:S02]  /*1d480*/  IMAD.MOV.U32 R25, RZ, RZ, R141 ;  /* 0x000000ffff197224 */ /* 0x000fe400078e008d */
[----:B--2---:R-:W-:Y:S02]  /*1d490*/  IMAD.MOV.U32 R26, RZ, RZ, R7 ;  /* 0x000000ffff1a7224 */ /* 0x004fe400078e0007 */
[----:B------:R2:W3:Y:S01]  /*1d4a0*/  MUFU.EX2 R7, R27 ;  /* 0x0000001b00077308 */ /* 0x0004e20000000800 */
[----:B-1----:R-:W-:Y:S02]  /*1d4b0*/  IMAD.MOV.U32 R176, RZ, RZ, R144 ;  /* 0x000000ffffb07224 */ /* 0x002fe400078e0090 */
[----:B------:R-:W-:Y:S02]  /*1d4c0*/  IMAD.MOV.U32 R177, RZ, RZ, R145 ;  /* 0x000000ffffb17224 */ /* 0x000fe400078e0091 */
[----:B------:R-:W4:Y:S04]  /*1d4d0*/  LDL.LU.64 R144, [R1+0x448] ;  /* 0x0004480001907983 */ /* 0x000f280000300a00 */
[----:B------:R-:W4:Y:S04]  /*1d4e0*/  LDL.LU R141, [R1+0x440] ;  /* 0x00044000018d7983 */ /* 0x000f280000300800 */
[----:B--2---:R-:W2:Y:S01]  /*1d4f0*/  LDL.LU R27, [R1+0x338] ;  /* 0x00033800011b7983 */ /* 0x004ea20000300800 */
[----:B------:R-:W-:Y:S01]  /*1d500*/  FMUL.FTZ R4, R4, UR37 ;  /* 0x0000002504047c20 */ /* 0x000fe20008410000 */
[----:B------:R-:W-:-:S03]  /*1d510*/  IMAD.MOV.U32 R37, RZ, RZ, R20 ;  /* 0x000000ffff257224 */ /* 0x000fc600078e0014 */
[----:B------:R1:W2:Y:S01]  /*1d520*/  MUFU.EX2 R20, R4 ;  /* 0x0000000400147308 */ /* 0x0002a20000000800 */
[----:B------:R-:W-:Y:S01]  /*1d530*/  LOP3.LUT R5, R152, UR12, R41, 0x96, !PT ;  /* 0x0000000c98057c12 */ /* 0x000fe2000f8e9629 */
[----:B-1----:R-:W-:-:S04]  /*1d540*/  FADD.FTZ R4, R10, R0 ;  /* 0x000000000a047221 */ /* 0x002fc80000010000 */
[----:B------:R-:W-:-:S05]  /*1d550*/  FADD.FTZ R4, R11, R4 ;  /* 0x000000040b047221 */ /* 0x000fca0000010000 */
[----:B------:R1:W-:Y:S01]  /*1d560*/  STL [R1+0x330], R4 ;  /* 0x0003300401007387 */ /* 0x0003e20000100800 */
[----:B------:R-:W-:Y:S02]  /*1d570*/  LOP3.LUT R6, R40, UR34, R3, 0x96, !PT ;  /* 0x0000002228067c12 */ /* 0x000fe4000f8e9603 */
[----:B---3--:R-:W-:Y:S01]  /*1d580*/  F2FP.BF16.F32.PACK_AB R47, R7, R9 ;  /* 0x00000009072f723e */ /* 0x008fe200000010ff */
[----:B-1----:R-:W-:-:S04]  /*1d590*/  IMAD.WIDE.U32 R4, R5, -0x2daee0ad, RZ ;  /* 0xd2511f5305047825 */ /* 0x002fc800078e00ff */
[----:B--2---:R-:W-:Y:S01]  /*1d5a0*/  FFMA.FTZ R0, R27, R20, R9 ;  /* 0x000000141b007223 */ /* 0x004fe20000010009 */
[----:B------:R-:W-:-:S03]  /*1d5b0*/  IMAD.MOV.U32 R27, RZ, RZ, R14 ;  /* 0x000000ffff1b7224 */ /* 0x000fc600078e000e */
[----:B------:R-:W-:Y:S01]  /*1d5c0*/  FADD.FTZ R14, R7, R0 ;  /* 0x00000000070e7221 */ /* 0x000fe20000010000 */
[----:B------:R-:W-:Y:S01]  /*1d5d0*/  LOP3.LUT R0, R96, UR33, R5, 0x96, !PT ;  /* 0x0000002160007c12 */ /* 0x000fe2000f8e9605 */
[----:B------:R-:W-:-:S04]  /*1d5e0*/  IMAD.WIDE.U32 R6, R6, -0x2daee0ad, RZ ;  /* 0xd2511f5306067825 */ /* 0x000fc800078e00ff */
[----:B------:R-:W-:Y:S01]  /*1d5f0*/  IMAD.WIDE.U32 R10, R0, -0x326172a9, RZ ;  /* 0xcd9e8d57000a7825 */ /* 0x000fe200078e00ff */
[----:B------:R-:W-:-:S04]  /*1d600*/  LOP3.LUT R9, R4, UR27, R7, 0x96, !PT ;  /* 0x0000001b04097c12 */ /* 0x000fc8000f8e9607 */
[----:B------:R-:W-:Y:S01]  /*1d610*/  LOP3.LUT R4, R2, UR31, R11, 0x96, !PT ;  /* 0x0000001f02047c12 */ /* 0x000fe2000f8e960b */
[----:B------:R-:W-:-:S04]  /*1d620*/  FADD.FTZ R7, R36, -R8 ;  /* 0x8000000824077221 */ /* 0x000fc80000010000 */
[----:B------:R-:W-:-:S05]  /*1d630*/  IMAD.WIDE.U32 R4, R4, -0x2daee0ad, RZ ;  /* 0xd2511f5304047825 */ /* 0x000fca00078e00ff */
[----:B------:R-:W-:Y:S02]  /*1d640*/  LOP3.LUT R8, R6, UR16, R5, 0x96, !PT ;  /* 0x0000001006087c12 */ /* 0x000fe4000f8e9605 */
[----:B------:R-:W2:Y:S01]  /*1d650*/  LDL.LU R5, [R1+0x334] ;  /* 0x0003340001057983 */ /* 0x000ea20000300800 */
[----:B------:R-:W-:Y:S04]  /*1d660*/  MUFU.EX2 R113, R113 ;  /* 0x0000007100717308 */ /* 0x000fe80000000800 */
[----:B------:R-:W1:Y:S01]  /*1d670*/  MUFU.EX2 R112, R112 ;  /* 0x0000007000707308 */ /* 0x000e620000000800 */
[----:B------:R-:W-:Y:S01]  /*1d680*/  FMUL.FTZ R7, R7, UR37 ;  /* 0x0000002507077c20 */ /* 0x000fe20008410000 */
[----:B------:R-:W-:Y:S02]  /*1d690*/  IMAD.MOV.U32 R41, RZ, RZ, R15 ;  /* 0x000000ffff297224 */ /* 0x000fe400078e000f */
[----:B------:R-:W-:Y:S01]  /*1d6a0*/  IMAD.MOV.U32 R15, RZ, RZ, R19 ;  /* 0x000000ffff0f7224 */ /* 0x000fe200078e0013 */
[----:B------:R-:W-:Y:S01]  /*1d6b0*/  PRMT R0, R62, 0x7773, RZ ;  /* 0x000077733e007816 */ /* 0x000fe200000000ff */
[----:B------:R3:W-:Y:S01]  /*1d6c0*/  MUFU.EX2 R19, R7 ;  /* 0x0000000700137308 */ /* 0x0007e20000000800 */
[----:B-1----:R-:W-:-:S03]  /*1d6d0*/  F2FP.BF16.F32.PACK_AB R226, R112, R113 ;  /* 0x0000007170e2723e */ /* 0x002fc600000010ff */
[----:B------:R-:W-:Y:S02]  /*1d6e0*/  MUFU.EX2 R11, R28 ;  /* 0x0000001c000b7308 */ /* 0x000fe40000000800 */
[----:B------:R-:W-:Y:S02]  /*1d6f0*/  @P0 HFMA2.BF16_V2 R118, -RZ.H0_H0, RZ.H0_H0, -R226.H0_H0 ;  /* 0x200000ffff760231 */ /* 0x000fe400003409e2 */
[----:B---3--:R-:W-:Y:S01]  /*1d700*/  IMAD.WIDE.U32 R6, R9, -0x326172a9, RZ ;  /* 0xcd9e8d5709067825 */ /* 0x008fe200078e00ff */
[----:B------:R-:W-:Y:S01]  /*1d710*/  PRMT R208, R226, 0x7610, R208 ;  /* 0x00007610e2d07816 */ /* 0x000fe200000000d0 */
[----:B------:R-:W1:Y:S01]  /*1d720*/  MUFU.EX2 R9, R29 ;  /* 0x0000001d00097308 */ /* 0x000e620000000800 */
[----:B------:R-:W-:Y:S02]  /*1d730*/  @P0 PRMT R208, R118, 0x5410, RZ ;  /* 0x0000541076d00816 */ /* 0x000fe400000000ff */
[----:B------:R-:W-:Y:S02]  /*1d740*/  ISETP.GT.U32.AND P0, PT, R0, UR36, PT ;  /* 0x0000002400007c0c */ /* 0x000fe4000bf04070 */
[----:B------:R-:W-:Y:S01]  /*1d750*/  LOP3.LUT R0, R10, UR17, R7, 0x96, !PT ;  /* 0x000000110a007c12 */ /* 0x000fe2000f8e9607 */
[----:B------:R-:W-:-:S02]  /*1d760*/  IMAD.MOV.U32 R40, RZ, RZ, R25 ;  /* 0x000000ffff287224 */ /* 0x000fc400078e0019 */
[----:B------:R-:W-:Y:S02]  /*1d770*/  IMAD.MOV.U32 R25, RZ, RZ, R24 ;  /* 0x000000ffff197224 */ /* 0x000fe400078e0018 */
[----:B------:R-:W-:Y:S02]  /*1d780*/  IMAD.MOV.U32 R24, RZ, RZ, R13 ;  /* 0x000000ffff187224 */ /* 0x000fe400078e000d */
[----:B------:R-:W-:Y:S02]  /*1d790*/  IMAD.MOV.U32 R10, RZ, RZ, R12 ;  /* 0x000000ffff0a7224 */ /* 0x000fe400078e000c */
[----:B------:R-:W-:Y:S01]  /*1d7a0*/  IMAD.WIDE.U32 R12, R0, -0x2daee0ad, RZ ;  /* 0xd2511f53000c7825 */ /* 0x000fe200078e00ff */
[----:B-1----:R-:W-:-:S04]  /*1d7b0*/  F2FP.BF16.F32.PACK_AB R46, R9, R11 ;  /* 0x0000000b092e723e */ /* 0x002fc800000010ff */
[----:B------:R-:W-:Y:S01]  /*1d7c0*/  LOP3.LUT R0, R4, UR14, R13, 0x96, !PT ;  /* 0x0000000e04007c12 */ /* 0x000fe2000f8e960d */
[----:B------:R-:W-:Y:S02]  /*1d7d0*/  IMAD.MOV.U32 R4, RZ, RZ, R10 ;  /* 0x000000ffff047224 */ /* 0x000fe400078e000a */
[----:B------:R-:W-:Y:S02]  /*1d7e0*/  IMAD.MOV.U32 R7, RZ, RZ, R15 ;  /* 0x000000ffff077224 */ /* 0x000fe400078e000f */
[----:B------:R-:W-:Y:S01]  /*1d7f0*/  @P0 HFMA2.BF16_V2 R36, -RZ.H0_H0, RZ.H0_H0, -R226.H1_H1 ;  /* 0x200000ffff240231 */ /* 0x000fe200003609e2 */
[----:B------:R-:W-:-:S04]  /*1d800*/  PRMT R188, R226, 0x7632, R188 ;  /* 0x00007632e2bc7816 */ /* 0x000fc800000000bc */
[----:B------:R-:W-:Y:S01]  /*1d810*/  @P0 PRMT R188, R36, 0x5410, RZ ;  /* 0x0000541024bc0816 */ /* 0x000fe200000000ff */
[----:B------:R-:W-:Y:S02]  /*1d820*/  IMAD.MOV.U32 R36, RZ, RZ, R7 ;  /* 0x000000ffff247224 */ /* 0x000fe400078e0007 */
[----:B------:R1:W3:Y:S01]  /*1d830*/  MUFU.EX2 R7, R39 ;  /* 0x0000002700077308 */ /* 0x0002e20000000800 */
[C---:B------:R-:W-:Y:S02]  /*1d840*/  PRMT R59, R47.reuse, 0x7610, R59 ;  /* 0x000076102f3b7816 */ /* 0x040fe4000000003b */
[----:B------:R-:W-:Y:S02]  /*1d850*/  PRMT R57, R47, 0x7632, R57 ;  /* 0x000076322f397816 */ /* 0x000fe40000000039 */
[C---:B------:R-:W-:Y:S02]  /*1d860*/  PRMT R58, R46.reuse, 0x7610, R58 ;  /* 0x000076102e3a7816 */ /* 0x040fe4000000003a */
[----:B-1----:R-:W-:Y:S01]  /*1d870*/  PRMT R39, R46, 0x7632, R39 ;  /* 0x000076322e277816 */ /* 0x002fe20000000027 */
[----:B--2---:R-:W-:Y:S01]  /*1d880*/  FFMA.FTZ R5, R5, R19, R11 ;  /* 0x0000001305057223 */ /* 0x004fe2000001000b */
[----:B------:R-:W-:-:S03]  /*1d890*/  IMAD.MOV.U32 R11, RZ, RZ, R4 ;  /* 0x000000ffff0b7224 */ /* 0x000fc600078e0004 */
[----:B------:R-:W-:Y:S01]  /*1d8a0*/  FADD.FTZ R10, R9, R5 ;  /* 0x00000005090a7221 */ /* 0x000fe20000010000 */
[----:B------:R-:W-:Y:S02]  /*1d8b0*/  IMAD.MOV.U32 R9, RZ, RZ, R24 ;  /* 0x000000ffff097224 */ /* 0x000fe400078e0018 */
[----:B------:R-:W-:-:S04]  /*1d8c0*/  IMAD.WIDE.U32 R4, R8, -0x326172a9, RZ ;  /* 0xcd9e8d5708047825 */ /* 0x000fc800078e00ff */
[----:B------:R-:W-:Y:S02]  /*1d8d0*/  IMAD.MOV.U32 R24, RZ, RZ, R16 ;  /* 0x000000ffff187224 */ /* 0x000fe400078e0010 */
[----:B------:R-:W-:Y:S02]  /*1d8e0*/  IMAD.MOV.U32 R8, RZ, RZ, R17 ;  /* 0x000000ffff087224 */ /* 0x000fe400078e0011 */
[----:B------:R-:W-:-:S04]  /*1d8f0*/  IMAD.WIDE.U32 R16, R0, -0x326172a9, RZ ;  /* 0xcd9e8d5700107825 */ /* 0x000fc800078e00ff */
[----:B------:R-:W-:Y:S01]  /*1d900*/  IMAD.MOV.U32 R0, RZ, RZ, R150 ;  /* 0x000000ffff007224 */ /* 0x000fe200078e0096 */
[----:B------:R-:W-:-:S03]  /*1d910*/  LOP3.LUT R15, R4, UR13, R17, 0x96, !PT ;  /* 0x0000000d040f7c12 */ /* 0x000fc6000f8e9611 */
[----:B------:R-:W-:Y:S01]  /*1d920*/  IMAD.MOV.U32 R4, RZ, RZ, R0 ;  /* 0x000000ffff047224 */ /* 0x000fe200078e0000 */
[----:B------:R-:W-:-:S04]  /*1d930*/  LOP3.LUT R0, R15, 0xff, RZ, 0xc0, !PT ;  /* 0x000000ff0f007812 */ /* 0x000fc800078ec0ff */
[----:B------:R-:W-:Y:S02]  /*1d940*/  ISETP.LE.U32.AND P0, PT, R0, UR36, PT ;  /* 0x0000002400007c0c */ /* 0x000fe4000bf03070 */
[----:B------:R-:W-:-:S04]  /*1d950*/  LOP3.LUT R0, R15, 0xffff, RZ, 0xc0, !PT ;  /* 0x0000ffff0f007812 */ /* 0x000fc800078ec0ff */
[----:B------:R-:W-:Y:S02]  /*1d960*/  SHF.R.U32.HI R0, RZ, 0x8, R0 ;  /* 0x00000008ff007819 */ /* 0x000fe40000011600 */
[----:B------:R-:W-:Y:S02]  /*1d970*/  LOP3.LUT R6, R6, UR15, R5, 0x96, !PT ;  /* 0x0000000f06067c12 */ /* 0x000fe4000f8e9605 */
[----:B------:R-:W-:Y:S01]  /*1d980*/  LOP3.LUT R0, R0, 0xffff, RZ, 0xc0, !PT ;  /* 0x0000ffff00007812 */ /* 0x000fe200078ec0ff */
[----:B------:R-:W1:Y:S02]  /*1d990*/  MUFU.EX2 R5, R42 ;  /* 0x0000002a00057308 */ /* 0x000e640000000800 */
[----:B------:R-:W-:-:S05]  /*1d9a0*/  @!P0 HFMA2.BF16_V2 R119, -RZ.H0_H0, RZ.H0_H0, -R47.H0_H0 ;  /* 0x200000ffff778231 */ /* 0x000fca000034092f */
[----:B------:R-:W-:Y:S02]  /*1d9b0*/  @!P0 PRMT R59, R119, 0x5410, RZ ;  /* 0x00005410773b8816 */ /* 0x000fe400000000ff */
[----:B------:R-:W-:Y:S01]  /*1d9c0*/  ISETP.LE.U32.AND P0, PT, R0, UR36, PT ;  /* 0x0000002400007c0c */ /* 0x000fe2000bf03070 */
[----:B---3--:R-:W-:Y:S01]  /*1d9d0*/  FADD.FTZ R0, R7, R14 ;  /* 0x0000000e07007221 */ /* 0x008fe20000010000 */
[----:B------:R-:W-:-:S03]  /*1d9e0*/  IMAD.MOV.U32 R14, RZ, RZ, R4 ;  /* 0x000000ffff0e7224 */ /* 0x000fc600078e0004 */
[--C-:B-1----:R-:W-:Y:S01]  /*1d9f0*/  FADD.FTZ R4, R5, R0.reuse ;  /* 0x0000000005047221 */ /* 0x102fe20000010000 */
[----:B------:R-:W-:-:S04]  /*1da00*/  PRMT R0, R15, 0x7632, R0 ;  /* 0x000076320f007816 */ /* 0x000fc80000000000 */
[----:B------:R-:W-:-:S03]  /*1da10*/  LOP3.LUT R0, R0, 0xff, RZ, 0xc0, !PT ;  /* 0x000000ff00007812 */ /* 0x000fc600078ec0ff */
[----:B------:R-:W-:-:S05]  /*1da20*/  @!P0 HFMA2.BF16_V2 R120, -RZ.H0_H0, RZ.H0_H0, -R47.H1_H1 ;  /* 0x200000ffff788231 */ /* 0x000fca000036092f */
[----:B------:R-:W-:Y:S02]  /*1da30*/  @!P0 PRMT R57, R120, 0x5410, RZ ;  /* 0x0000541078398816 */ /* 0x000fe400000000ff */
[----:B------:R-:W-:Y:S01]  /*1da40*/  ISETP.LE.U32.AND P0, PT, R0, UR36, PT ;  /* 0x0000002400007c0c */ /* 0x000fe2000bf03070 */
[----:B------:R-:W-:Y:S02]  /*1da50*/  IMAD.MOV.U32 R0, RZ, RZ, R8 ;  /* 0x000000ffff007224 */ /* 0x000fe400078e0008 */
[----:B------:R-:W1:Y:S01]  /*1da60*/  MUFU.EX2 R8, R33 ;  /* 0x0000002100087308 */ /* 0x000e620000000800 */
[----:B------:R-:W-:-:S03]  /*1da70*/  F2FP.BF16.F32.PACK_AB R45, R5, R7 ;  /* 0x00000007052d723e */ /* 0x000fc600000010ff */
[----:B------:R2:W3:Y:S06]  /*1da80*/  MUFU.EX2 R7, R38 ;  /* 0x0000002600077308 */ /* 0x0004ec0000000800 */
[----:B------:R-:W-:Y:S02]  /*1da90*/  @!P0 HFMA2.BF16_V2 R122, -RZ.H0_H0, RZ.H0_H0, -R46.H0_H0 ;  /* 0x200000ffff7a8231 */ /* 0x000fe4000034092e */
[----:B------:R-:W-:Y:S02]  /*1daa0*/  IMAD.MOV.U32 R5, RZ, RZ, R146 ;  /* 0x000000ffff057224 */ /* 0x000fe400078e0092 */
[----:B--2---:R-:W-:Y:S01]  /*1dab0*/  IMAD.MOV.U32 R38, RZ, RZ, R0 ;  /* 0x000000ffff267224 */ /* 0x004fe200078e0000 */
[----:B------:R-:W-:-:S02]  /*1dac0*/  SHF.R.U32.HI R0, RZ, 0x18, R15 ;  /* 0x00000018ff007819 */ /* 0x000fc4000001160f */
[----:B------:R-:W-:Y:S02]  /*1dad0*/  @!P0 PRMT R58, R122, 0x5410, RZ ;  /* 0x000054107a3a8816 */ /* 0x000fe400000000ff */
[----:B------:R-:W-:Y:S01]  /*1dae0*/  ISETP.LE.U32.AND P0, PT, R0, UR36, PT ;  /* 0x0000002400007c0c */ /* 0x000fe2000bf03070 */
[----:B-1----:R-:W-:Y:S01]  /*1daf0*/  FADD.FTZ R0, R8, R10 ;  /* 0x0000000a08007221 */ /* 0x002fe20000010000 */
[----:B------:R-:W-:-:S03]  /*1db00*/  IMAD.MOV.U32 R10, RZ, RZ, R5 ;  /* 0x000000ffff0a7224 */ /* 0x000fc600078e0005 */
[C---:B---3--:R-:W-:Y:S01]  /*1db10*/  FADD.FTZ R5, R7.reuse, R0 ;  /* 0x0000000007057221 */ /* 0x048fe20000010000 */
[----:B------:R-:W-:Y:S01]  /*1db20*/  IMAD.MOV.U32 R0, RZ, RZ, R147 ;  /* 0x000000ffff007224 */ /* 0x000fe200078e0093 */
[----:B------:R-:W-:-:S03]  /*1db30*/  F2FP.BF16.F32.PACK_AB R33, R7, R8 ;  /* 0x000000080721723e */ /* 0x000fc600000010ff */
[----:B------:R-:W-:Y:S02]  /*1db40*/  IMAD.MOV.U32 R7, RZ, RZ, R0 ;  /* 0x000000ffff077224 */ /* 0x000fe400078e0000 */
[----:B------:R-:W-:Y:S02]  /*1db50*/  IMAD.MOV.U32 R0, RZ, RZ, R16 ;  /* 0x000000ffff007224 */ /* 0x000fe400078e0010 */
[----:B------:R-:W-:-:S03]  /*1db60*/  @!P0 HFMA2.BF16_V2 R123, -RZ.H0_H0, RZ.H0_H0, -R46.H1_H1 ;  /* 0x200000ffff7b8231 */ /* 0x000fc6000036092e */
[----:B------:R-:W-:Y:S02]  /*1db70*/  LOP3.LUT R0, R0, 0xff, RZ, 0xc0, !PT ;  /* 0x000000ff00007812 */ /* 0x000fe400078ec0ff */
[----:B------:R-:W-:Y:S02]  /*1db80*/  @!P0 PRMT R39, R123, 0x5410, RZ ;  /* 0x000054107b278816 */ /* 0x000fe400000000ff */
[----:B------:R-:W-:Y:S01]  /*1db90*/  ISETP.LE.U32.AND P0, PT, R0, UR36, PT ;  /* 0x0000002400007c0c */ /* 0x000fe2000bf03070 */
[----:B------:R-:W-:-:S04]  /*1dba0*/  IMAD.MOV.U32 R8, RZ, RZ, R142 ;  /* 0x000000ffff087224 */ /* 0x000fc800078e008e */
[----:B------:R-:W-:Y:S02]  /*1dbb0*/  IMAD.MOV.U32 R0, RZ, RZ, R8 ;  /* 0x000000ffff007224 */ /* 0x000fe400078e0008 */
[----:B------:R1:W2:Y:S01]  /*1dbc0*/  MUFU.EX2 R8, R49 ;  /* 0x0000003100087308 */ /* 0x0002a20000000800 */
[----:B------:R-:W-:-:S05]  /*1dbd0*/  PRMT R180, R45, 0x7610, R180 ;  /* 0x000076102db47816 */ /* 0x000fca00000000b4 */
[----:B------:R-:W-:Y:S02]  /*1dbe0*/  @!P0 HFMA2.BF16_V2 R124, -RZ.H0_H0, RZ.H0_H0, -R45.H0_H0 ;  /* 0x200000ffff7c8231 */ /* 0x000fe4000034092d */
[----:B-1----:R-:W-:Y:S02]  /*1dbf0*/  IMAD.MOV.U32 R49, RZ, RZ, R7 ;  /* 0x000000ffff317224 */ /* 0x002fe400078e0007 */
[----:B------:R1:W3:Y:S01]  /*1dc00*/  MUFU.EX2 R7, R52 ;  /* 0x0000003400077308 */ /* 0x0002e20000000800 */
[----:B------:R-:W-:Y:S01]  /*1dc10*/  @!P0 PRMT R180, R124, 0x5410, RZ ;  /* 0x000054107cb48816 */ /* 0x000fe200000000ff */
[----:B-1----:R-:W-:Y:S01]  /*1dc20*/  IMAD.MOV.U32 R52, RZ, RZ, R0 ;  /* 0x000000ffff347224 */ /* 0x002fe200078e0000 */
[----:B------:R-:W-:-:S04]  /*1dc30*/  PRMT R0, R16, 0x7771, RZ ;  /* 0x0000777110007816 */ /* 0x000fc800000000ff */
[----:B------:R-:W-:Y:S01]  /*1dc40*/  ISETP.GT.U32.AND P0, PT, R0, UR36, PT ;  /* 0x0000002400007c0c */ /* 0x000fe2000bf04070 */
[----:B--2---:R-:W-:-:S04]  /*1dc50*/  FADD.FTZ R0, R8, R4 ;  /* 0x0000000408007221 */ /* 0x004fc80000010000 */
[C---:B---3--:R-:W-:Y:S01]  /*1dc60*/  FADD.FTZ R4, R7.reuse, R0 ;  /* 0x0000000007047221 */ /* 0x048fe20000010000 */
[----:B------:R-:W-:Y:S01]  /*1dc70*/  IMAD.MOV.U32 R0, RZ, RZ, R143 ;  /* 0x000000ffff007224 */ /* 0x000fe200078e008f */
[----:B------:R-:W-:-:S03]  /*1dc80*/  F2FP.BF16.F32.PACK_AB R81, R7, R8 ;  /* 0x000000080751723e */ /* 0x000fc600000010ff */
[----:B------:R-:W-:Y:S01]  /*1dc90*/  IMAD.MOV.U32 R7, RZ, RZ, R0 ;  /* 0x000000ffff077224 */ /* 0x000fe200078e0000 */
[----:B------:R-:W-:Y:S02]  /*1dca0*/  PRMT R0, R16, 0x7772, RZ ;  /* 0x0000777210007816 */ /* 0x000fe400000000ff */
[----:B------:R-:W-:Y:S01]  /*1dcb0*/  @P0 HFMA2.BF16_V2 R125, -RZ.H0_H0, RZ.H0_H0, -R45.H1_H1 ;  /* 0x200000ffff7d0231 */ /* 0x000fe2000036092d */
[----:B------:R-:W-:-:S04]  /*1dcc0*/  PRMT R179, R45, 0x7632, R179 ;  /* 0x000076322db37816 */ /* 0x000fc800000000b3 */
[----:B------:R-:W-:Y:S02]  /*1dcd0*/  @P0 PRMT R179, R125, 0x5410, RZ ;  /* 0x000054107db30816 */ /* 0x000fe400000000ff */
[----:B------:R-:W-:Y:S01]  /*1dce0*/  ISETP.GT.U32.AND P0, PT, R0, UR36, PT ;  /* 0x0000002400007c0c */ /* 0x000fe2000bf04070 */
[----:B------:R1:W2:Y:S01]  /*1dcf0*/  MUFU.EX2 R8, R43 ;  /* 0x0000002b00087308 */ /* 0x0002a20000000800 */
[----:B------:R-:W-:Y:S02]  /*1dd00*/  PRMT R0, R16, 0x7773, RZ ;  /* 0x0000777310007816 */ /* 0x000fe400000000ff */
[----:B------:R-:W-:Y:S01]  /*1dd10*/  PRMT R184, R33, 0x7610, R184 ;  /* 0x0000761021b87816 */ /* 0x000fe200000000b8 */
[----:B-1----:R-:W-:Y:S02]  /*1dd20*/  IMAD.MOV.U32 R43, RZ, RZ, R7 ;  /* 0x000000ffff2b7224 */ /* 0x002fe400078e0007 */
[----:B------:R-:W1:Y:S06]  /*1dd30*/  MUFU.EX2 R7, R48 ;  /* 0x0000003000077308 */ /* 0x000e6c0000000800 */
[----:B------:R-:W-:-:S05]  /*1dd40*/  @P0 HFMA2.BF16_V2 R126, -RZ.H0_H0, RZ.H0_H0, -R33.H0_H0 ;  /* 0x200000ffff7e0231 */ /* 0x000fca0000340921 */
[----:B------:R-:W-:Y:S02]  /*1dd50*/  @P0 PRMT R184, R126, 0x5410, RZ ;  /* 0x000054107eb80816 */ /* 0x000fe400000000ff */
[----:B------:R-:W-:Y:S01]  /*1dd60*/  ISETP.GT.U32.AND P0, PT, R0, UR36, PT ;  /* 0x0000002400007c0c */ /* 0x000fe2000bf04070 */
[----:B--2---:R-:W-:-:S04]  /*1dd70*/  FADD.FTZ R0, R8, R5 ;  /* 0x0000000508007221 */ /* 0x004fc80000010000 */
[C---:B-1----:R-:W-:Y:S01]  /*1dd80*/  FADD.FTZ R5, R7.reuse, R0 ;  /* 0x0000000007057221 */ /* 0x042fe20000010000 */
[----:B------:R-:W-:Y:S01]  /*1dd90*/  F2FP.BF16.F32.PACK_AB R79, R7, R8 ;  /* 0x00000008074f723e */ /* 0x000fe200000010ff */
[----:B------:R-:W-:Y:S02]  /*1dda0*/  IMAD.MOV.U32 R7, RZ, RZ, R27 ;  /* 0x000000ffff077224 */ /* 0x000fe400078e001b */
[----:B------:R-:W-:Y:S02]  /*1ddb0*/  IMAD.MOV.U32 R8, RZ, RZ, R26 ;  /* 0x000000ffff087224 */ /* 0x000fe400078e001a */
[----:B------:R-:W-:-:S04]  /*1ddc0*/  IMAD.WIDE.U32 R26, R6, -0x2daee0ad, RZ ;  /* 0xd2511f53061a7825 */ /* 0x000fc800078e00ff */
[----:B------:R-:W-:Y:S02]  /*1ddd0*/  @P0 HFMA2.BF16_V2 R128, -RZ.H0_H0, RZ.H0_H0, -R33.H1_H1 ;  /* 0x200000ffff800231 */ /* 0x000fe40000360921 */
[----:B------:R-:W-:Y:S01]  /*1dde0*/  IMAD.MOV.U32 R0, RZ, RZ, R139 ;  /* 0x000000ffff007224 */ /* 0x000fe200078e008b */
[----:B------:R-:W-:-:S03]  /*1ddf0*/  LOP3.LUT R27, R12, UR6, R27, 0x96, !PT ;  /* 0x000000060c1b7c12 */ /* 0x000fc6000f8e961b */
[----:B------:R-:W-:Y:S01]  /*1de00*/  IMAD.MOV.U32 R13, RZ, RZ, R0 ;  /* 0x000000ffff0d7224 */ /* 0x000fe200078e0000 */
[----:B------:R-:W-:Y:S02]  /*1de10*/  LOP3.LUT R0, R27, 0xff, RZ, 0xc0, !PT ;  /* 0x000000ff1b007812 */ /* 0x000fe400078ec0ff */
[----:B------:R-:W-:Y:S02]  /*1de20*/  PRMT R183, R33, 0x7632, R183 ;  /* 0x0000763221b77816 */ /* 0x000fe400000000b7 */
[----:B------:R-:W-:Y:S02]  /*1de30*/  @P0 PRMT R183, R128, 0x5410, RZ ;  /* 0x0000541080b70816 */ /* 0x000fe400000000ff */
[----:B------:R-:W-:Y:S02]  /*1de40*/  ISETP.LE.U32.AND P0, PT, R0, UR36, PT ;  /* 0x0000002400007c0c */ /* 0x000fe4000bf03070 */
[----:B------:R-:W-:Y:S01]  /*1de50*/  LOP3.LUT R0, R27, 0xffff, RZ, 0xc0, !PT ;  /* 0x0000ffff1b007812 */ /* 0x000fe200078ec0ff */
[----:B------:R-:W-:-:S02]  /*1de60*/  IMAD.MOV.U32 R6, RZ, RZ, R166 ;  /* 0x000000ffff067224 */ /* 0x000fc400078e00a6 */
[----:B------:R-:W-:Y:S01]  /*1de70*/  IMAD.MOV.U32 R128, RZ, RZ, R7 ;  /* 0x000000ffff807224 */ /* 0x000fe200078e0007 */
[----:B------:R-:W-:Y:S01]  /*1de80*/  SHF.R.U32.HI R0, RZ, 0x8, R0 ;  /* 0x00000008ff007819 */ /* 0x000fe20000011600 */
[----:B------:R1:W2:Y:S01]  /*1de90*/  MUFU.EX2 R7, R55 ;  /* 0x0000003700077308 */ /* 0x0002a20000000800 */
[----:B------:R-:W-:Y:S02]  /*1dea0*/  PRMT R230, R81, 0x7610, R230 ;  /* 0x0000761051e67816 */ /* 0x000fe400000000e6 */
[----:B------:R-:W-:-:S03]  /*1deb0*/  LOP3.LUT R0, R0, 0xffff, RZ, 0xc0, !PT ;  /* 0x0000ffff00007812 */ /* 0x000fc600078ec0ff */
[----:B------:R-:W-:Y:S02]  /*1dec0*/  @!P0 HFMA2.BF16_V2 R127, -RZ.H0_H0, RZ.H0_H0, -R81.H0_H0 ;  /* 0x200000ffff7f8231 */ /* 0x000fe40000340951 */
[----:B-1----:R-:W-:Y:S02]  /*1ded0*/  IMAD.MOV.U32 R55, RZ, RZ, R6 ;  /* 0x000000ffff377224 */ /* 0x002fe400078e0006 */
[----:B------:R-:W1:Y:S01]  /*1dee0*/  MUFU.EX2 R6, R56 ;  /* 0x0000003800067308 */ /* 0x000e620000000800 */
[----:B------:R-:W-:Y:S02]  /*1def0*/  @!P0 PRMT R230, R127, 0x5410, RZ ;  /* 0x000054107fe68816 */ /* 0x000fe400000000ff */
[----:B------:R-:W-:Y:S01]  /*1df00*/  ISETP.LE.U32.AND P0, PT, R0, UR36, PT ;  /* 0x0000002400007c0c */ /* 0x000fe2000bf03070 */
[----:B--2---:R-:W-:Y:S01]  /*1df10*/  FADD.FTZ R0, R7, R4 ;  /* 0x0000000407007221 */ /* 0x004fe20000010000 */
[----:B------:R-:W-:-:S03]  /*1df20*/  PRMT R231, R81, 0x7632, R231 ;  /* 0x0000763251e77816 */ /* 0x000fc600000000e7 */
[--C-:B-1----:R-:W-:Y:S01]  /*1df30*/  FADD.FTZ R4, R6, R0.reuse ;  /* 0x0000000006047221 */ /* 0x102fe20000010000 */
[----:B------:R-:W-:-:S07]  /*1df40*/  PRMT R0, R27, 0x7632, R0 ;  /* 0x000076321b007816 */ /* 0x000fce0000000000 */
[----:B------:R-:W-:Y:S01]  /*1df50*/  @!P0 HFMA2.BF16_V2 R129, -RZ.H0_H0, RZ.H0_H0, -R81.H1_H1 ;  /* 0x200000ffff818231 */ /* 0x000fe20000360951 */
[----:B------:R-:W-:Y:S02]  /*1df60*/  LOP3.LUT R0, R0, 0xff, RZ, 0xc0, !PT ;  /* 0x000000ff00007812 */ /* 0x000fe400078ec0ff */
[----:B------:R-:W-:Y:S01]  /*1df70*/  F2FP.BF16.F32.PACK_AB R77, R6, R7 ;  /* 0x00000007064d723e */ /* 0x000fe200000010ff */
[----:B------:R-:W-:Y:S01]  /*1df80*/  IMAD.MOV.U32 R7, RZ, RZ, R163 ;  /* 0x000000ffff077224 */ /* 0x000fe200078e00a3 */
[----:B------:R-:W-:Y:S02]  /*1df90*/  @!P0 PRMT R231, R129, 0x5410, RZ ;  /* 0x0000541081e78816 */ /* 0x000fe400000000ff */
[----:B------:R-:W-:Y:S01]  /*1dfa0*/  ISETP.LE.U32.AND P0, PT, R0, UR36, PT ;  /* 0x0000002400007c0c */ /* 0x000fe2000bf03070 */
[----:B------:R-:W-:Y:S02]  /*1dfb0*/  IMAD.MOV.U32 R6, RZ, RZ, R158 ;  /* 0x000000ffff067224 */ /* 0x000fe400078e009e */
[----:B------:R-:W-:-:S02]  /*1dfc0*/  IMAD.MOV.U32 R0, RZ, RZ, R7 ;  /* 0x000000ffff007224 */ /* 0x000fc400078e0007 */
[----:B------:R1:W2:Y:S01]  /*1dfd0*/  MUFU.EX2 R7, R53 ;  /* 0x0000003500077308 */ /* 0x0002a20000000800 */
[----:B------:R-:W-:-:S07]  /*1dfe0*/  PRMT R237, R79, 0x7610, R237 ;  /* 0x000076104fed7816 */ /* 0x000fce00000000ed */
[----:B------:R-:W-:Y:S02]  /*1dff0*/  @!P0 HFMA2.BF16_V2 R130, -RZ.H0_H0, RZ.H0_H0, -R79.H0_H0 ;  /* 0x200000ffff828231 */ /* 0x000fe4000034094f */
[----:B-1----:R-:W-:Y:S02]  /*1e000*/  IMAD.MOV.U32 R53, RZ, RZ, R6 ;  /* 0x000000ffff357224 */ /* 0x002fe400078e0006 */
[----:B------:R1:W3:Y:S01]  /*1e010*/  MUFU.EX2 R6, R54 ;  /* 0x0000003600067308 */ /* 0x0002e20000000800 */
[----:B------:R-:W-:Y:S01]  /*1e020*/  @!P0 PRMT R237, R130, 0x5410, RZ ;  /* 0x0000541082ed8816 */ /* 0x000fe200000000ff */
[----:B-1----:R-:W-:Y:S01]  /*1e030*/  IMAD.MOV.U32 R54, RZ, RZ, R0 ;  /* 0x000000ffff367224 */ /* 0x002fe200078e0000 */
[----:B------:R-:W-:-:S04]  /*1e040*/  SHF.R.U32.HI R0, RZ, 0x18, R27 ;  /* 0x00000018ff007819 */ /* 0x000fc8000001161b */
[----:B------:R-:W-:Y:S01]  /*1e050*/  ISETP.LE.U32.AND P0, PT, R0, UR36, PT ;  /* 0x0000002400007c0c */ /* 0x000fe2000bf03070 */
[----:B--2---:R-:W-:-:S04]  /*1e060*/  FADD.FTZ R0, R7, R5 ;  /* 0x0000000507007221 */ /* 0x004fc80000010000 */
[C---:B---3--:R-:W-:Y:S01]  /*1e070*/  FADD.FTZ R5, R6.reuse, R0 ;  /* 0x0000000006057221 */ /* 0x048fe20000010000 */
[----:B------:R-:W-:Y:S01]  /*1e080*/  IMAD.MOV.U32 R0, RZ, RZ, R159 ;  /* 0x000000ffff007224 */ /* 0x000fe200078e009f */
[----:B------:R-:W-:-:S03]  /*1e090*/  F2FP.BF16.F32.PACK_AB R63, R6, R7 ;  /* 0x00000007063f723e */ /* 0x000fc600000010ff */
[----:B------:R-:W-:Y:S02]  /*1e0a0*/  IMAD.MOV.U32 R6, RZ, RZ, R0 ;  /* 0x000000ffff067224 */ /* 0x000fe400078e0000 */
[----:B------:R-:W-:Y:S02]  /*1e0b0*/  IMAD.MOV.U32 R0, RZ, RZ, R26 ;  /* 0x000000ffff007224 */ /* 0x000fe400078e001a */
[----:B------:R-:W-:Y:S01]  /*1e0c0*/  @!P0 HFMA2.BF16_V2 R131, -RZ.H0_H0, RZ.H0_H0, -R79.H1_H1 ;  /* 0x200000ffff838231 */ /* 0x000fe2000036094f */
[----:B------:R-:W-:Y:S02]  /*1e0d0*/  PRMT R239, R79, 0x7632, R239 ;  /* 0x000076324fef7816 */ /* 0x000fe400000000ef */
[----:B------:R-:W-:Y:S02]  /*1e0e0*/  LOP3.LUT R0, R0, 0xff, RZ, 0xc0, !PT ;  /* 0x000000ff00007812 */ /* 0x000fe400078ec0ff */
[----:B------:R-:W-:Y:S02]  /*1e0f0*/  @!P0 PRMT R239, R131, 0x5410, RZ ;  /* 0x0000541083ef8816 */ /* 0x000fe400000000ff */
[----:B------:R-:W-:Y:S01]  /*1e100*/  ISETP.LE.U32.AND P0, PT, R0, UR36, PT ;  /* 0x0000002400007c0c */ /* 0x000fe2000bf03070 */
[----:B------:R-:W-:-:S02]  /*1e110*/  IMAD.MOV.U32 R7, RZ, RZ, R154 ;  /* 0x000000ffff077224 */ /* 0x000fc400078e009a */
[----:B------:R-:W-:Y:S02]  /*1e120*/  IMAD.MOV.U32 R0, RZ, RZ, R6 ;  /* 0x000000ffff007224 */ /* 0x000fe400078e0006 */
[----:B------:R1:W-:Y:S01]  /*1e130*/  MUFU.EX2 R6, R69 ;  /* 0x0000004500067308 */ /* 0x0003e20000000800 */
[----:B------:R-:W-:Y:S01]  /*1e140*/  IMAD.MOV.U32 R131, RZ, RZ, R7 ;  /* 0x000000ffff837224 */ /* 0x000fe200078e0007 */
[----:B------:R-:W-:Y:S02]  /*1e150*/  PRMT R248, R77, 0x7610, R248 ;  /* 0x000076104df87816 */ /* 0x000fe400000000f8 */
[----:B------:R-:W2:Y:S04]  /*1e160*/  MUFU.EX2 R7, R67 ;  /* 0x0000004300077308 */ /* 0x000ea80000000800 */
[----:B------:R-:W-:-:S02]  /*1e170*/  @!P0 HFMA2.BF16_V2 R132, -RZ.H0_H0, RZ.H0_H0, -R77.H0_H0 ;  /* 0x200000ffff848231 */ /* 0x000fc4000034094d */
[----:B-1----:R-:W-:Y:S01]  /*1e180*/  IMAD.MOV.U32 R69, RZ, RZ, R0 ;  /* 0x000000ffff457224 */ /* 0x002fe200078e0000 */
[----:B------:R-:W-:Y:S02]  /*1e190*/  PRMT R0, R26, 0x7771, RZ ;  /* 0x000077711a007816 */ /* 0x000fe400000000ff */
[----:B------:R-:W-:Y:S02]  /*1e1a0*/  @!P0 PRMT R248, R132, 0x5410, RZ ;  /* 0x0000541084f88816 */ /* 0x000fe400000000ff */
[----:B------:R-:W-:Y:S01]  /*1e1b0*/  ISETP.GT.U32.AND P0, PT, R0, UR36, PT ;  /* 0x0000002400007c0c */ /* 0x000fe2000bf04070 */
[----:B--2---:R-:W-:Y:S01]  /*1e1c0*/  FADD.FTZ R0, R7, R4 ;  /* 0x0000000407007221 */ /* 0x004fe20000010000 */
[----:B------:R-:W-:-:S03]  /*1e1d0*/  PRMT R251, R77, 0x7632, R251 ;  /* 0x000076324dfb7816 */ /* 0x000fc600000000fb */
[----:B------:R-:W-:Y:S01]  /*1e1e0*/  FADD.FTZ R4, R6, R0 ;  /* 0x0000000006047221 */ /* 0x000fe20000010000 */
[----:B------:R-:W-:-:S07]  /*1e1f0*/  PRMT R0, R26, 0x7772, RZ ;  /* 0x000077721a007816 */ /* 0x000fce00000000ff */
[----:B------:R-:W-:-:S05]  /*1e200*/  @P0 HFMA2.BF16_V2 R133, -RZ.H0_H0, RZ.H0_H0, -R77.H1_H1 ;  /* 0x200000ffff850231 */ /* 0x000fca000036094d */
[----:B------:R-:W-:Y:S02]  /*1e210*/  @P0 PRMT R251, R133, 0x5410, RZ ;  /* 0x0000541085fb0816 */ /* 0x000fe400000000ff */
[----:B------:R-:W-:Y:S01]  /*1e220*/  ISETP.GT.U32.AND P0, PT, R0, UR36, PT ;  /* 0x0000002400007c0c */ /* 0x000fe2000bf04070 */
[----:B------:R-:W-:Y:S02]  /*1e230*/  IMAD.MOV.U32 R0, RZ, RZ, R11 ;  /* 0x000000ffff007224 */ /* 0x000fe400078e000b */
[----:B------:R1:W2:Y:S01]  /*1e240*/  MUFU.EX2 R11, R70 ;  /* 0x00000046000b7308 */ /* 0x0002a20000000800 */
[----:B------:R-:W-:Y:S01]  /*1e250*/  IMAD.MOV.U32 R67, RZ, RZ, R10 ;  /* 0x000000ffff437224 */ /* 0x000fe200078e000a */
[----:B------:R-:W-:Y:S02]  /*1e260*/  F2FP.BF16.F32.PACK_AB R108, R6, R7 ;  /* 0x00000007066c723e */ /* 0x000fe400000010ff */
[----:B------:R-:W3:Y:S01]  /*1e270*/  MUFU.EX2 R10, R71 ;  /* 0x00000047000a7308 */ /* 0x000ee20000000800 */
[----:B------:R-:W-:-:S02]  /*1e280*/  IMAD.MOV.U32 R17, RZ, RZ, R138 ;  /* 0x000000ffff117224 */ /* 0x000fc400078e008a */
[----:B-1----:R-:W-:Y:S02]  /*1e290*/  IMAD.MOV.U32 R70, RZ, RZ, R18 ;  /* 0x000000ffff467224 */ /* 0x002fe400078e0012 */
[----:B------:R1:W-:Y:S04]  /*1e2a0*/  MUFU.EX2 R18, R72 ;  /* 0x0000004800127308 */ /* 0x0003e80000000800 */
[----:B------:R4:W-:Y:S01]  /*1e2b0*/  MUFU.EX2 R7, R64 ;  /* 0x0000004000077308 */ /* 0x0009e20000000800 */
[----:B-1----:R-:W-:-:S03]  /*1e2c0*/  IMAD.MOV.U32 R72, RZ, RZ, R9 ;  /* 0x000000ffff487224 */ /* 0x002fc600078e0009 */
[----:B------:R1:W3:Y:S01]  /*1e2d0*/  MUFU.EX2 R9, R60 ;  /* 0x0000003c00097308 */ /* 0x0002e20000000800 */
[----:B----4-:R-:W-:-:S03]  /*1e2e0*/  IMAD.MOV.U32 R64, RZ, RZ, R14 ;  /* 0x000000ffff407224 */ /* 0x010fc600078e000e */
[----:B------:R4:W-:Y:S01]  /*1e2f0*/  MUFU.EX2 R14, R66 ;  /* 0x00000042000e7308 */ /* 0x0009e20000000800 */
[----:B--2---:R-:W-:Y:S01]  /*1e300*/  FADD.FTZ R4, R11, R4 ;  /* 0x000000040b047221 */ /* 0x004fe20000010000 */
[----:B-1----:R-:W-:Y:S02]  /*1e310*/  IMAD.MOV.U32 R60, RZ, RZ, R13 ;  /* 0x000000ffff3c7224 */ /* 0x002fe400078e000d */
[----:B------:R1:W2:Y:S01]  /*1e320*/  MUFU.EX2 R13, R68 ;  /* 0x00000044000d7308 */ /* 0x0002a20000000800 */
[----:B----4-:R-:W-:-:S03]  /*1e330*/  IMAD.MOV.U32 R66, RZ, RZ, R17 ;  /* 0x000000ffff427224 */ /* 0x010fc600078e0011 */
[----:B------:R-:W4:Y:S01]  /*1e340*/  MUFU.EX2 R17, R73 ;  /* 0x0000004900117308 */ /* 0x000f220000000800 */
[----:B---3--:R-:W-:Y:S01]  /*1e350*/  FADD.FTZ R4, R10, R4 ;  /* 0x000000040a047221 */ /* 0x008fe20000010000 */
[----:B------:R-:W-:Y:S01]  /*1e360*/  F2FP.BF16.F32.PACK_AB R94, R7, R9 ;  /* 0x00000009075e723e */ /* 0x000fe200000010ff */
[----:B-1----:R-:W-:Y:S01]  /*1e370*/  IMAD.MOV.U32 R68, RZ, RZ, R8 ;  /* 0x000000ffff447224 */ /* 0x002fe200078e0008 */
[----:B------:R-:W-:Y:S01]  /*1e380*/  LOP3.LUT R8, R152, UR12, R51, 0x96, !PT ;  /* 0x0000000c98087c12 */ /* 0x000fe2000f8e9633 */
[----:B------:R-:W-:Y:S02]  /*1e390*/  IMAD.MOV.U32 R51, RZ, RZ, R70 ;  /* 0x000000ffff337224 */ /* 0x000fe400078e0046 */
[----:B------:R-:W-:Y:S02]  /*1e3a0*/  IMAD.MOV.U32 R70, RZ, RZ, R0 ;  /* 0x000000ffff467224 */ /* 0x000fe400078e0000 */
[----:B------:R-:W-:Y:S01]  /*1e3b0*/  FADD.FTZ R0, R9, R5 ;  /* 0x0000000509007221 */ /* 0x000fe20000010000 */
[----:B------:R-:W-:Y:S01]  /*1e3c0*/  FADD.FTZ R4, R18, R4 ;  /* 0x0000000412047221 */ /* 0x000fe20000010000 */
[----:B------:R-:W-:-:S04]  /*1e3d0*/  IMAD.WIDE.U32 R8, R8, -0x2daee0ad, RZ ;  /* 0xd2511f5308087825 */ /* 0x000fc800078e00ff */
[----:B------:R-:W-:Y:S01]  /*1e3e0*/  FADD.FTZ R0, R7, R0 ;  /* 0x0000000007007221 */ /* 0x000fe20000010000 */
[----:B--2---:R-:W-:Y:S02]  /*1e3f0*/  F2FP.BF16.F32.PACK_AB R95, R13, R14 ;  /* 0x0000000e0d5f723e */ /* 0x004fe400000010ff */
[----:B------:R-:W-:Y:S01]  /*1e400*/  LOP3.LUT R6, R50, UR34, R3, 0x96, !PT ;  /* 0x0000002232067c12 */ /* 0x000fe2000f8e9603 */
[----:B------:R-:W-:Y:S01]  /*1e410*/  FADD.FTZ R0, R14, R0 ;  /* 0x000000000e007221 */ /* 0x000fe20000010000 */
[----:B----4-:R-:W-:Y:S01]  /*1e420*/  FADD.FTZ R14, R17, R4 ;  /* 0x00000004110e7221 */ /* 0x010fe20000010000 */
[----:B------:R-:W-:Y:S02]  /*1e430*/  LOP3.LUT R4, R96, UR33, R9, 0x96, !PT ;  /* 0x0000002160047c12 */ /* 0x000fe4000f8e9609 */
[----:B------:R-:W-:Y:S01]  /*1e440*/  IMAD.WIDE.U32 R6, R6, -0x2daee0ad, RZ ;  /* 0xd2511f5306067825 */ /* 0x000fe200078e00ff */
[----:B------:R-:W-:-:S03]  /*1e450*/  F2FP.BF16.F32.PACK_AB R106, R10, R11 ;  /* 0x0000000b0a6a723e */ /* 0x000fc600000010ff */
        /* <DEDUP_REMOVED lines=8> */
[----:B------:R-:W-:Y:S02]  /*1e4e0*/  @P0 HFMA2.BF16_V2 R135, -RZ.H0_H0, RZ.H0_H0, -R63.H0_H0 ;  /* 0x200000ffff870231 */ /* 0x000fe4000034093f */
[----:B------:R-:W-:Y:S02]  /*1e4f0*/  IMAD.MOV.U32 R71, RZ, RZ, R12 ;  /* 0x000000ffff477224 */ /* 0x000fe400078e000c */
[----:B------:R-:W-:Y:S01]  /*1e500*/  FADD.FTZ R12, R13, R0 ;  /* 0x000000000d0c7221 */ /* 0x000fe20000010000 */
[----:B------:R-:W-:Y:S01]  /*1e510*/  PRMT R0, R26, 0x7773, RZ ;  /* 0x000077731a007816 */ /* 0x000fe200000000ff */
[----:B------:R1:W2:Y:S01]  /*1e520*/  MUFU.EX2 R13, R74 ;  /* 0x0000004a000d7308 */ /* 0x0002a20000000800 */
[----:B------:R-:W-:Y:S01]  /*1e530*/  IMAD.WIDE.U32 R6, R6, -0x2daee0ad, RZ ;  /* 0xd2511f5306067825 */ /* 0x000fe200078e00ff */
[----:B------:R-:W-:-:S02]  /*1e540*/  PRMT R246, R63, 0x7610, R246 ;  /* 0x000076103ff67816 */ /* 0x000fc400000000f6 */
[----:B------:R-:W-:Y:S01]  /*1e550*/  @P0 PRMT R246, R135, 0x5410, RZ ;  /* 0x0000541087f60816 */ /* 0x000fe200000000ff */
[----:B------:R3:W4:Y:S01]  /*1e560*/  MUFU.EX2 R9, R75 ;  /* 0x0000004b00097308 */ /* 0x0007220000000800 */
[----:B------:R-:W-:Y:S01]  /*1e570*/  ISETP.GT.U32.AND P0, PT, R0, UR36, PT ;  /* 0x0000002400007c0c */ /* 0x000fe2000bf04070 */
[----:B------:R-:W-:Y:S01]  /*1e580*/  IMAD.MOV.U32 R28, RZ, RZ, R136 ;  /* 0x000000ffff1c7224 */ /* 0x000fe200078e0088 */
[----:B------:R-:W-:Y:S01]  /*1e590*/  LOP3.LUT R8, R8, UR14, R7, 0x96, !PT ;  /* 0x0000000e08087c12 */ /* 0x000fe2000f8e9607 */
[----:B------:R-:W-:Y:S02]  /*1e5a0*/  IMAD.MOV.U32 R29, RZ, RZ, R137 ;  /* 0x000000ffff1d7224 */ /* 0x000fe400078e0089 */
[----:B------:R-:W-:Y:S01]  /*1e5b0*/  IMAD.WIDE.U32 R4, R5, -0x326172a9, RZ ;  /* 0xcd9e8d5705047825 */ /* 0x000fe200078e00ff */
[----:B------:R-:W-:Y:S01]  /*1e5c0*/  PRMT R244, R63, 0x7632, R244 ;  /* 0x000076323ff47816 */ /* 0x000fe200000000f4 */
[----:B------:R-:W4:Y:S02]  /*1e5d0*/  LDL.LU.64 R136, [R1+0x438] ;  /* 0x0004380001887983 */ /* 0x000f240000300a00 */
[----:B-1----:R-:W-:-:S02]  /*1e5e0*/  IMAD.MOV.U32 R74, RZ, RZ, R28 ;  /* 0x000000ffff4a7224 */ /* 0x002fc400078e001c */
[----:B---3--:R-:W-:Y:S02]  /*1e5f0*/  IMAD.MOV.U32 R75, RZ, RZ, R29 ;  /* 0x000000ffff4b7224 */ /* 0x008fe400078e001d */
[----:B--2---:R-:W-:Y:S01]  /*1e600*/  FADD.FTZ R0, R13, R12 ;  /* 0x0000000c0d007221 */ /* 0x004fe20000010000 */
[----:B------:R-:W-:-:S04]  /*1e610*/  IMAD.WIDE.U32 R28, R8, -0x326172a9, RZ ;  /* 0xcd9e8d57081c7825 */ /* 0x000fc800078e00ff */
[----:B------:R-:W-:Y:S01]  /*1e620*/  @P0 HFMA2.BF16_V2 R172, -RZ.H0_H0, RZ.H0_H0, -R63.H1_H1 ;  /* 0x200000ffffac0231 */ /* 0x000fe2000036093f */
[----:B------:R-:W-:Y:S01]  /*1e630*/  LOP3.LUT R10, R10, UR15, R5, 0x96, !PT ;  /* 0x0000000f0a0a7c12 */ /* 0x000fe2000f8e9605 */
[----:B------:R-:W2:Y:S01]  /*1e640*/  LDL.LU R150, [R1+0x434] ;  /* 0x0004340001967983 */ /* 0x000ea20000300800 */
[----:B------:R-:W-:Y:S01]  /*1e650*/  LOP3.LUT R29, R4, UR13, R29, 0x96, !PT ;  /* 0x0000000d041d7c12 */ /* 0x000fe2000f8e961d */
[----:B----4-:R-:W-:-:S03]  /*1e660*/  FADD.FTZ R7, R9, R0 ;  /* 0x0000000009077221 */ /* 0x010fc60000010000 */
[C---:B------:R-:W-:Y:S02]  /*1e670*/  LOP3.LUT R0, R29.reuse, 0xff, RZ, 0xc0, !PT ;  /* 0x000000ff1d007812 */ /* 0x040fe400078ec0ff */
[----:B------:R-:W-:Y:S02]  /*1e680*/  @P0 PRMT R244, R172, 0x5410, RZ ;  /* 0x00005410acf40816 */ /* 0x000fe400000000ff */
[----:B------:R-:W-:Y:S02]  /*1e690*/  ISETP.LE.U32.AND P0, PT, R0, UR36, PT ;  /* 0x0000002400007c0c */ /* 0x000fe4000bf03070 */
[----:B------:R-:W-:Y:S01]  /*1e6a0*/  LOP3.LUT R0, R29, 0xffff, RZ, 0xc0, !PT ;  /* 0x0000ffff1d007812 */ /* 0x000fe200078ec0ff */
[----:B------:R-:W1:Y:S03]  /*1e6b0*/  MUFU.EX2 R8, R83 ;  /* 0x0000005300087308 */ /* 0x000e660000000800 */
[----:B------:R-:W-:Y:S01]  /*1e6c0*/  SHF.R.U32.HI R0, RZ, 0x8, R0 ;  /* 0x00000008ff007819 */ /* 0x000fe20000011600 */
[----:B------:R-:W3:Y:S01]  /*1e6d0*/  MUFU.EX2 R5, R88 ;  /* 0x0000005800057308 */ /* 0x000ee20000000800 */
[----:B------:R-:W-:-:S02]  /*1e6e0*/  PRMT R252, R108, 0x7610, R252 ;  /* 0x000076106cfc7816 */ /* 0x000fc400000000fc */
[----:B------:R-:W-:-:S03]  /*1e6f0*/  LOP3.LUT R0, R0, 0xffff, RZ, 0xc0, !PT ;  /* 0x0000ffff00007812 */ /* 0x000fc600078ec0ff */
[----:B------:R-:W-:-:S05]  /*1e700*/  @!P0 HFMA2.BF16_V2 R173, -RZ.H0_H0, RZ.H0_H0, -R108.H0_H0 ;  /* 0x200000ffffad8231 */ /* 0x000fca000034096c */
[----:B------:R-:W-:Y:S02]  /*1e710*/  @!P0 PRMT R252, R173, 0x5410, RZ ;  /* 0x00005410adfc8816 */ /* 0x000fe400000000ff */
[----:B------:R-:W-:Y:S01]  /*1e720*/  ISETP.LE.U32.AND P0, PT, R0, UR36, PT ;  /* 0x0000002400007c0c */ /* 0x000fe2000bf03070 */
[----:B-1----:R-:W-:-:S04]  /*1e730*/  FADD.FTZ R0, R8, R7 ;  /* 0x0000000708007221 */ /* 0x002fc80000010000 */
[--C-:B---3--:R-:W-:Y:S01]  /*1e740*/  FADD.FTZ R4, R5, R0.reuse ;  /* 0x0000000005047221 */ /* 0x108fe20000010000 */
[----:B------:R-:W-:Y:S02]  /*1e750*/  PRMT R0, R29, 0x7632, R0 ;  /* 0x000076321d007816 */ /* 0x000fe40000000000 */
[----:B------:R-:W-:Y:S02]  /*1e760*/  PRMT R242, R108, 0x7632, R242 ;  /* 0x000076326cf27816 */ /* 0x000fe400000000f2 */
[----:B------:R-:W-:-:S03]  /*1e770*/  LOP3.LUT R0, R0, 0xff, RZ, 0xc0, !PT ;  /* 0x000000ff00007812 */ /* 0x000fc600078ec0ff */
[----:B------:R-:W-:-:S05]  /*1e780*/  @!P0 HFMA2.BF16_V2 R174, -RZ.H0_H0, RZ.H0_H0, -R108.H1_H1 ;  /* 0x200000ffffae8231 */ /* 0x000fca000036096c */
[----:B------:R-:W-:Y:S02]  /*1e790*/  @!P0 PRMT R242, R174, 0x5410, RZ ;  /* 0x00005410aef28816 */ /* 0x000fe400000000ff */
[----:B------:R-:W-:Y:S01]  /*1e7a0*/  ISETP.LE.U32.AND P0, PT, R0, UR36, PT ;  /* 0x0000002400007c0c */ /* 0x000fe2000bf03070 */
[----:B------:R-:W1:Y:S01]  /*1e7b0*/  MUFU.EX2 R7, R91 ;  /* 0x0000005b00077308 */ /* 0x000e620000000800 */
[----:B------:R-:W-:Y:S02]  /*1e7c0*/  F2FP.BF16.F32.PACK_AB R127, R5, R8 ;  /* 0x00000008057f723e */ /* 0x000fe400000010ff */
[----:B------:R-:W-:Y:S01]  /*1e7d0*/  SHF.R.U32.HI R0, RZ, 0x18, R29 ;  /* 0x00000018ff007819 */ /* 0x000fe2000001161d */
[----:B------:R-:W3:Y:S01]  /*1e7e0*/  MUFU.EX2 R5, R101 ;  /* 0x0000006500057308 */ /* 0x000ee20000000800 */
[----:B------:R-:W-:-:S07]  /*1e7f0*/  PRMT R236, R94, 0x7610, R236 ;  /* 0x000076105eec7816 */ /* 0x000fce00000000ec */
[----:B------:R-:W-:-:S05]  /*1e800*/  @!P0 HFMA2.BF16_V2 R175, -RZ.H0_H0, RZ.H0_H0, -R94.H0_H0 ;  /* 0x200000ffffaf8231 */ /* 0x000fca000034095e */
[----:B------:R-:W-:Y:S02]  /*1e810*/  @!P0 PRMT R236, R175, 0x5410, RZ ;  /* 0x00005410afec8816 */ /* 0x000fe400000000ff */
[----:B------:R-:W-:Y:S01]  /*1e820*/  ISETP.LE.U32.AND P0, PT, R0, UR36, PT ;  /* 0x0000002400007c0c */ /* 0x000fe2000bf03070 */
[----:B-1----:R-:W-:-:S04]  /*1e830*/  FADD.FTZ R0, R7, R4 ;  /* 0x0000000407007221 */ /* 0x002fc80000010000 */
[----:B---3--:R-:W-:Y:S01]  /*1e840*/  FADD.FTZ R4, R5, R0 ;  /* 0x0000000005047221 */ /* 0x008fe20000010000 */
[----:B------:R-:W-:Y:S01]  /*1e850*/  IMAD.MOV.U32 R0, RZ, RZ, R28 ;  /* 0x000000ffff007224 */ /* 0x000fe200078e001c */
[----:B------:R-:W-:-:S04]  /*1e860*/  PRMT R227, R94, 0x7632, R227 ;  /* 0x000076325ee37816 */ /* 0x000fc800000000e3 */
[----:B------:R-:W-:Y:S02]  /*1e870*/  LOP3.LUT R0, R0, 0xff, RZ, 0xc0, !PT ;  /* 0x000000ff00007812 */ /* 0x000fe400078ec0ff */
[----:B------:R-:W-:-:S05]  /*1e880*/  @!P0 HFMA2.BF16_V2 R182, -RZ.H0_H0, RZ.H0_H0, -R94.H1_H1 ;  /* 0x200000ffffb68231 */ /* 0x000fca000036095e */
[----:B------:R-:W-:Y:S02]  /*1e890*/  @!P0 PRMT R227, R182, 0x5410, RZ ;  /* 0x00005410b6e38816 */ /* 0x000fe400000000ff */
[----:B------:R-:W-:Y:S02]  /*1e8a0*/  ISETP.LE.U32.AND P0, PT, R0, UR36, PT ;  /* 0x0000002400007c0c */ /* 0x000fe4000bf03070 */
[----:B------:R-:W-:Y:S02]  /*1e8b0*/  F2FP.BF16.F32.PACK_AB R168, R5, R7 ;  /* 0x0000000705a8723e */ /* 0x000fe400000010ff */
[----:B------:R-:W1:Y:S01]  /*1e8c0*/  MUFU.EX2 R7, R107 ;  /* 0x0000006b00077308 */ /* 0x000e620000000800 */
[----:B------:R-:W-:Y:S02]  /*1e8d0*/  PRMT R0, R28, 0x7771, RZ ;  /* 0x000077711c007816 */ /* 0x000fe400000000ff */
[----:B------:R-:W-:-:S06]  /*1e8e0*/  PRMT R229, R106, 0x7610, R229 ;  /* 0x000076106ae57816 */ /* 0x000fcc00000000e5 */
[----:B------:R-:W-:Y:S01]  /*1e8f0*/  @!P0 HFMA2.BF16_V2 R185, -RZ.H0_H0, RZ.H0_H0, -R106.H0_H0 ;  /* 0x200000ffffb98231 */ /* 0x000fe2000034096a */
[----:B------:R-:W3:Y:S04]  /*1e900*/  MUFU.EX2 R5, R109 ;  /* 0x0000006d00057308 */ /* 0x000ee80000000800 */
[----:B------:R-:W-:Y:S02]  /*1e910*/  @!P0 PRMT R229, R185, 0x5410, RZ ;  /* 0x00005410b9e58816 */ /* 0x000fe400000000ff */
[----:B------:R-:W-:Y:S01]  /*1e920*/  ISETP.GT.U32.AND P0, PT, R0, UR36, PT ;  /* 0x0000002400007c0c */ /* 0x000fe2000bf04070 */
[----:B-1----:R-:W-:Y:S01]  /*1e930*/  FADD.FTZ R0, R7, R4 ;  /* 0x0000000407007221 */ /* 0x002fe20000010000 */
[----:B------:R-:W-:-:S03]  /*1e940*/  PRMT R224, R106, 0x7632, R224 ;  /* 0x000076326ae07816 */ /* 0x000fc600000000e0 */
[----:B---3--:R-:W-:Y:S01]  /*1e950*/  FADD.FTZ R4, R5, R0 ;  /* 0x0000000005047221 */ /* 0x008fe20000010000 */
[----:B------:R-:W-:-:S07]  /*1e960*/  PRMT R0, R28, 0x7772, RZ ;  /* 0x000077721c007816 */ /* 0x000fce00000000ff */
[----:B------:R-:W-:-:S05]  /*1e970*/  @P0 HFMA2.BF16_V2 R186, -RZ.H0_H0, RZ.H0_H0, -R106.H1_H1 ;  /* 0x200000ffffba0231 */ /* 0x000fca000036096a */
[----:B------:R-:W-:Y:S02]  /*1e980*/  @P0 PRMT R224, R186, 0x5410, RZ ;  /* 0x00005410bae00816 */ /* 0x000fe400000000ff */
[----:B------:R-:W-:Y:S02]  /*1e990*/  ISETP.GT.U32.AND P0, PT, R0, UR36, PT ;  /* 0x0000002400007c0c */ /* 0x000fe4000bf04070 */
[----:B------:R-:W-:Y:S02]  /*1e9a0*/  F2FP.BF16.F32.PACK_AB R169, R5, R7 ;  /* 0x0000000705a9723e */ /* 0x000fe400000010ff */
[----:B------:R-:W1:Y:S01]  /*1e9b0*/  MUFU.EX2 R7, R110 ;  /* 0x0000006e00077308 */ /* 0x000e620000000800 */
[----:B------:R-:W-:Y:S02]  /*1e9c0*/  PRMT R0, R28, 0x7773, RZ ;  /* 0x000077731c007816 */ /* 0x000fe400000000ff */
[----:B------:R-:W-:-:S06]  /*1e9d0*/  PRMT R228, R95, 0x7610, R228 ;  /* 0x000076105fe47816 */ /* 0x000fcc00000000e4 */
[----:B------:R-:W-:Y:S01]  /*1e9e0*/  @P0 HFMA2.BF16_V2 R189, -RZ.H0_H0, RZ.H0_H0, -R95.H0_H0 ;  /* 0x200000ffffbd0231 */ /* 0x000fe2000034095f */
[----:B------:R-:W3:Y:S01]  /*1e9f0*/  MUFU.EX2 R5, R111 ;  /* 0x0000006f00057308 */ /* 0x000ee20000000800 */
[----:B------:R-:W-:Y:S01]  /*1ea00*/  IMAD.MOV.U32 R42, RZ, RZ, R151 ;  /* 0x000000ffff2a7224 */ /* 0x000fe200078e0097 */
[----:B------:R-:W-:Y:S02]  /*1ea10*/  F2FP.BF16.F32.PACK_AB R129, R9, R13 ;  /* 0x0000000d0981723e */ /* 0x000fe400000010ff */
[----:B------:R-:W-:Y:S01]  /*1ea20*/  @P0 PRMT R228, R189, 0x5410, RZ ;  /* 0x00005410bde40816 */ /* 0x000fe200000000ff */
[----:B------:R-:W-:Y:S01]  /*1ea30*/  IMAD.MOV.U32 R50, RZ, RZ, R69 ;  /* 0x000000ffff327224 */ /* 0x000fe200078e0045 */
[----:B------:R-:W-:Y:S01]  /*1ea40*/  ISETP.GT.U32.AND P0, PT, R0, UR36, PT ;  /* 0x0000002400007c0c */ /* 0x000fe2000bf04070 */
[----:B------:R-:W-:Y:S01]  /*1ea50*/  IMAD.MOV.U32 R9, RZ, RZ, R75 ;  /* 0x000000ffff097224 */ /* 0x000fe200078e004b */
[----:B------:R-:W-:Y:S01]  /*1ea60*/  F2FP.BF16.F32.PACK_AB R132, R17, R18 ;  /* 0x000000121184723e */ /* 0x000fe200000010ff */
[----:B------:R-:W-:Y:S01]  /*1ea70*/  IMAD.MOV.U32 R75, RZ, RZ, R60 ;  /* 0x000000ffff4b7224 */ /* 0x000fe200078e003c */
[----:B------:R-:W-:Y:S01]  /*1ea80*/  PRMT R232, R95, 0x7632, R232 ;  /* 0x000076325fe87816 */ /* 0x000fe200000000e8 */
[----:B------:R-:W-:Y:S01]  /*1ea90*/  IMAD.MOV.U32 R60, RZ, RZ, R43 ;  /* 0x000000ffff3c7224 */ /* 0x000fe200078e002b */
[----:B------:R-:W4:Y:S01]  /*1eaa0*/  LDL.LU R151, [R1+0x430] ;  /* 0x0004300001977983 */ /* 0x000f220000300800 */
[----:B------:R-:W-:-:S02]  /*1eab0*/  IMAD.MOV.U32 R69, RZ, RZ, R42 ;  /* 0x000000ffff457224 */ /* 0x000fc400078e002a */
[----:B------:R-:W-:-:S04]  /*1eac0*/  IMAD.WIDE.U32 R42, R10, -0x2daee0ad, RZ ;  /* 0xd2511f530a2a7825 */ /* 0x000fc800078e00ff */
[----:B-1----:R-:W-:Y:S01]  /*1ead0*/  FADD.FTZ R0, R7, R4 ;  /* 0x0000000407007221 */ /* 0x002fe20000010000 */
[----:B------:R-:W-:Y:S01]  /*1eae0*/  IMAD.MOV.U32 R13, RZ, RZ, R37 ;  /* 0x000000ffff0d7224 */ /* 0x000fe200078e0025 */
[----:B------:R-:W-:Y:S01]  /*1eaf0*/  LOP3.LUT R37, R6, UR6, R43, 0x96, !PT ;  /* 0x0000000606257c12 */ /* 0x000fe2000f8e962b */
[----:B------:R-:W-:Y:S02]  /*1eb00*/  @P0 HFMA2.BF16_V2 R190, -RZ.H0_H0, RZ.H0_H0, -R95.H1_H1 ;  /* 0x200000ffffbe0231 */ /* 0x000fe4000036095f */
[----:B---3--:R-:W-:Y:S01]  /*1eb10*/  FADD.FTZ R17, R5, R0 ;  /* 0x0000000005117221 */ /* 0x008fe20000010000 */
[----:B------:R-:W-:Y:S01]  /*1eb20*/  PRMT R245, R132, 0x7610, R245 ;  /* 0x0000761084f57816 */ /* 0x000fe200000000f5 */
[----:B------:R-:W3:Y:S01]  /*1eb30*/  LDL.LU R146, [R1+0x42c] ;  /* 0x00042c0001927983 */ /* 0x000ee20000300800 */
[----:B------:R-:W-:Y:S02]  /*1eb40*/  LOP3.LUT R0, R37, 0xff, RZ, 0xc0, !PT ;  /* 0x000000ff25007812 */ /* 0x000fe400078ec0ff */
[----:B------:R-:W-:Y:S01]  /*1eb50*/  @P0 PRMT R232, R190, 0x5410, RZ ;  /* 0x00005410bee80816 */ /* 0x000fe200000000ff */
[----:B------:R-:W3:Y:S01]  /*1eb60*/  LDL.LU R147, [R1+0x428] ;  /* 0x0004280001937983 */ /* 0x000ee20000300800 */
[----:B------:R-:W-:-:S02]  /*1eb70*/  ISETP.LE.U32.AND P0, PT, R0, UR36, PT ;  /* 0x0000002400007c0c */ /* 0x000fc4000bf03070 */
[----:B------:R-:W-:Y:S01]  /*1eb80*/  LOP3.LUT R0, R37, 0xffff, RZ, 0xc0, !PT ;  /* 0x0000ffff25007812 */ /* 0x000fe200078ec0ff */
[----:B------:R-:W4:Y:S03]  /*1eb90*/  LDL.LU R142, [R1+0x424] ;  /* 0x00042400018e7983 */ /* 0x000f260000300800 */
[----:B------:R-:W-:Y:S01]  /*1eba0*/  SHF.R.U32.HI R0, RZ, 0x8, R0 ;  /* 0x00000008ff007819 */ /* 0x000fe20000011600 */
[----:B------:R-:W3:Y:S03]  /*1ebb0*/  LDL.LU R143, [R1+0x420] ;  /* 0x00042000018f7983 */ /* 0x000ee60000300800 */
[----:B------:R-:W-:Y:S01]  /*1ebc0*/  LOP3.LUT R0, R0, 0xffff, RZ, 0xc0, !PT ;  /* 0x0000ffff00007812 */ /* 0x000fe200078ec0ff */
[----:B------:R-:W2:Y:S02]  /*1ebd0*/  LDL.LU R138, [R1+0x41c] ;  /* 0x00041c00018a7983 */ /* 0x000ea40000300800 */
[----:B------:R-:W-:Y:S01]  /*1ebe0*/  @!P0 HFMA2.BF16_V2 R191, -RZ.H0_H0, RZ.H0_H0, -R132.H0_H0 ;  /* 0x200000ffffbf8231 */ /* 0x000fe20000340984 */
[----:B------:R-:W-:Y:S01]  /*1ebf0*/  PRMT R243, R132, 0x7632, R243 ;  /* 0x0000763284f37816 */ /* 0x000fe200000000f3 */
[----:B------:R-:W4:Y:S03]  /*1ec00*/  LDL.LU R139, [R1+0x418] ;  /* 0x00041800018b7983 */ /* 0x000f260000300800 */
[----:B------:R-:W-:-:S02]  /*1ec10*/  @!P0 PRMT R245, R191, 0x5410, RZ ;  /* 0x00005410bff58816 */ /* 0x000fc400000000ff */
[----:B------:R-:W-:Y:S02]  /*1ec20*/  PRMT R241, R129, 0x7610, R241 ;  /* 0x0000761081f17816 */ /* 0x000fe400000000f1 */
[----:B------:R-:W-:Y:S02]  /*1ec30*/  F2FP.BF16.F32.PACK_AB R171, R5, R7 ;  /* 0x0000000705ab723e */ /* 0x000fe400000010ff */
[----:B------:R-:W-:Y:S01]  /*1ec40*/  PRMT R235, R129, 0x7632, R235 ;  /* 0x0000763281eb7816 */ /* 0x000fe200000000eb */
[----:B------:R-:W-:Y:S01]  /*1ec50*/  IMAD.MOV.U32 R8, RZ, RZ, R74 ;  /* 0x000000ffff087224 */ /* 0x000fe200078e004a */
[----:B------:R-:W-:Y:S01]  /*1ec60*/  ISETP.LE.U32.AND P0, PT, R0, UR36, PT ;  /* 0x0000002400007c0c */ /* 0x000fe2000bf03070 */
[----:B------:R-:W-:Y:S01]  /*1ec70*/  IMAD.MOV.U32 R111, RZ, RZ, R9 ;  /* 0x000000ffff6f7224 */ /* 0x000fe200078e0009 */
[----:B------:R-:W-:Y:S01]  /*1ec80*/  PRMT R0, R37, 0x7632, R0 ;  /* 0x0000763225007816 */ /* 0x000fe20000000000 */
[----:B------:R-:W-:Y:S01]  /*1ec90*/  IMAD.MOV.U32 R11, RZ, RZ, R68 ;  /* 0x000000ffff0b7224 */ /* 0x000fe200078e0044 */
[----:B------:R-:W-:-:S02]  /*1eca0*/  LOP3.LUT R6, R30, UR34, R3, 0x96, !PT ;  /* 0x000000221e067c12 */ /* 0x000fc4000f8e9603 */
[----:B------:R-:W-:Y:S01]  /*1ecb0*/  PRMT R234, R127, 0x7610, R234 ;  /* 0x000076107fea7816 */ /* 0x000fe200000000ea */
[----:B------:R-:W-:Y:S01]  /*1ecc0*/  FADD.FTZ R13, R13, R22 ;  /* 0x000000160d0d7221 */ /* 0x000fe20000010000 */
[----:B------:R-:W-:Y:S02]  /*1ecd0*/  LOP3.LUT R0, R0, 0xff, RZ, 0xc0, !PT ;  /* 0x000000ff00007812 */ /* 0x000fe400078ec0ff */
[----:B------:R-:W-:Y:S01]  /*1ece0*/  F2FP.BF16.F32.PACK_AB R48, R23, R100 ;  /* 0x000000641730723e */ /* 0x000fe200000010ff */
[----:B------:R-:W-:Y:S01]  /*1ecf0*/  IMAD.MOV.U32 R91, RZ, RZ, R38 ;  /* 0x000000ffff5b7224 */ /* 0x000fe200078e0026 */
[----:B------:R-:W3:Y:S01]  /*1ed00*/  LDL.LU R166, [R1+0x414] ;  /* 0x0004140001a67983 */ /* 0x000ee20000300800 */
[----:B------:R-:W-:Y:S01]  /*1ed10*/  @!P0 HFMA2.BF16_V2 R193, -RZ.H0_H0, RZ.H0_H0, -R132.H1_H1 ;  /* 0x200000ffffc18231 */ /* 0x000fe20000360984 */
[----:B------:R-:W-:Y:S04]  /*1ed20*/  MUFU.EX2 R5, R200 ;  /* 0x000000c800057308 */ /* 0x000fe80000000800 */
[----:B------:R-:W1:Y:S01]  /*1ed30*/  MUFU.EX2 R7, R198 ;  /* 0x000000c600077308 */ /* 0x000e620000000800 */
[----:B------:R-:W-:Y:S01]  /*1ed40*/  @!P0 PRMT R243, R193, 0x5410, RZ ;  /* 0x00005410c1f38816 */ /* 0x000fe200000000ff */
[----:B------:R-:W-:Y:S01]  /*1ed50*/  IMAD.MOV.U32 R110, RZ, RZ, R8 ;  /* 0x000000ffff6e7224 */ /* 0x000fe200078e0008 */
[----:B------:R-:W-:Y:S01]  /*1ed60*/  ISETP.LE.U32.AND P0, PT, R0, UR36, PT ;  /* 0x0000002400007c0c */ /* 0x000fe2000bf03070 */
[----:B------:R-:W-:Y:S01]  /*1ed70*/  IMAD.MOV.U32 R88, RZ, RZ, R11 ;  /* 0x000000ffff587224 */ /* 0x000fe200078e000b */
[----:B------:R-:W-:Y:S01]  /*1ed80*/  SHF.R.U32.HI R0, RZ, 0x18, R37 ;  /* 0x00000018ff007819 */ /* 0x000fe20000011625 */
[----:B------:R-:W-:Y:S01]  /*1ed90*/  IMAD.MOV.U32 R101, RZ, RZ, R155 ;  /* 0x000000ffff657224 */ /* 0x000fe200078e009b */
[----:B------:R-:W3:Y:S09]  /*1eda0*/  LDL.LU R167, [R1+0x410] ;  /* 0x0004100001a77983 */ /* 0x000ef20000300800 */
[----:B------:R-:W-:-:S05]  /*1edb0*/  @!P0 HFMA2.BF16_V2 R195, -RZ.H0_H0, RZ.H0_H0, -R129.H0_H0 ;  /* 0x200000ffffc38231 */ /* 0x000fca0000340981 */
[----:B------:R-:W-:Y:S02]  /*1edc0*/  @!P0 PRMT R241, R195, 0x5410, RZ ;  /* 0x00005410c3f18816 */ /* 0x000fe400000000ff */
[----:B------:R-:W-:Y:S01]  /*1edd0*/  ISETP.LE.U32.AND P0, PT, R0, UR36, PT ;  /* 0x0000002400007c0c */ /* 0x000fe2000bf03070 */
[----:B------:R-:W-:-:S05]  /*1ede0*/  IMAD.MOV.U32 R0, RZ, RZ, R42 ;  /* 0x000000ffff007224 */ /* 0x000fca00078e002a */
[----:B------:R-:W-:-:S07]  /*1edf0*/  LOP3.LUT R0, R0, 0xff, RZ, 0xc0, !PT ;  /* 0x000000ff00007812 */ /* 0x000fce00078ec0ff */
[----:B------:R-:W-:-:S05]  /*1ee00*/  @!P0 HFMA2.BF16_V2 R196, -RZ.H0_H0, RZ.H0_H0, -R129.H1_H1 ;  /* 0x200000ffffc48231 */ /* 0x000fca0000360981 */
[----:B------:R-:W-:Y:S02]  /*1ee10*/  @!P0 PRMT R235, R196, 0x5410, RZ ;  /* 0x00005410c4eb8816 */ /* 0x000fe400000000ff */
[----:B------:R-:W-:Y:S02]  /*1ee20*/  ISETP.LE.U32.AND P0, PT, R0, UR36, PT ;  /* 0x0000002400007c0c */ /* 0x000fe4000bf03070 */
[----:B-1----:R-:W-:Y:S02]  /*1ee30*/  F2FP.BF16.F32.PACK_AB R126, R7, R5 ;  /* 0x00000005077e723e */ /* 0x002fe400000010ff */
[----:B------:R-:W-:Y:S02]  /*1ee40*/  PRMT R0, R42, 0x7771, RZ ;  /* 0x000077712a007816 */ /* 0x000fe400000000ff */
[----:B------:R-:W-:-:S07]  /*1ee50*/  PRMT R240, R126, 0x7610, R240 ;  /* 0x000076107ef07816 */ /* 0x000fce00000000f0 */
        /* <DEDUP_REMOVED lines=8> */
[----:B------:R-:W-:-:S05]  /*1eee0*/  LOP3.LUT R0, R152, UR12, R31, 0x96, !PT ;  /* 0x0000000c98007c12 */ /* 0x000fca000f8e961f */
[----:B------:R-:W-:-:S04]  /*1eef0*/  IMAD.WIDE.U32 R8, R0, -0x2daee0ad, RZ ;  /* 0xd2511f5300087825 */ /* 0x000fc800078e00ff */
[----:B------:R-:W-:Y:S01]  /*1ef00*/  FADD.FTZ R4, R5, R14 ;  /* 0x0000000e05047221 */ /* 0x000fe20000010000 */
[----:B------:R-:W-:-:S03]  /*1ef10*/  LOP3.LUT R0, R96, UR33, R9, 0x96, !PT ;  /* 0x0000002160007c12 */ /* 0x000fc6000f8e9609 */
[----:B------:R-:W-:Y:S02]  /*1ef20*/  FADD.FTZ R12, R7, R4 ;  /* 0x00000004070c7221 */ /* 0x000fe40000010000 */
[----:B------:R-:W-:-:S04]  /*1ef30*/  IMAD.WIDE.U32 R4, R0, -0x326172a9, RZ ;  /* 0xcd9e8d5700047825 */ /* 0x000fc800078e00ff */
[----:B------:R-:W-:Y:S01]  /*1ef40*/  IMAD.WIDE.U32 R6, R6, -0x2daee0ad, RZ ;  /* 0xd2511f5306067825 */ /* 0x000fe200078e00ff */
[----:B------:R-:W-:-:S03]  /*1ef50*/  LOP3.LUT R0, R2, UR31, R5, 0x96, !PT ;  /* 0x0000001f02007c12 */ /* 0x000fc6000f8e9605 */
[----:B------:R-:W-:Y:S01]  /*1ef60*/  @P0 HFMA2.BF16_V2 R201, -RZ.H0_H0, RZ.H0_H0, -R127.H0_H0 ;  /* 0x200000ffffc90231 */ /* 0x000fe2000034097f */
[----:B------:R-:W-:Y:S02]  /*1ef70*/  PRMT R5, R42, 0x7773, RZ ;  /* 0x000077732a057816 */ /* 0x000fe400000000ff */
[----:B------:R-:W-:Y:S01]  /*1ef80*/  LOP3.LUT R7, R8, UR27, R7, 0x96, !PT ;  /* 0x0000001b08077c12 */ /* 0x000fe2000f8e9607 */
[----:B------:R-:W-:Y:S01]  /*1ef90*/  IMAD.WIDE.U32 R8, R0, -0x2daee0ad, RZ ;  /* 0xd2511f5300087825 */ /* 0x000fe200078e00ff */
[----:B------:R-:W-:Y:S02]  /*1efa0*/  @P0 PRMT R234, R201, 0x5410, RZ ;  /* 0x00005410c9ea0816 */ /* 0x000fe400000000ff */
[----:B------:R-:W-:Y:S01]  /*1efb0*/  ISETP.GT.U32.AND P0, PT, R5, UR36, PT ;  /* 0x0000002405007c0c */ /* 0x000fe2000bf04070 */
[----:B------:R-:W-:Y:S01]  /*1efc0*/  IMAD.WIDE.U32 R10, R7, -0x326172a9, RZ ;  /* 0xcd9e8d57070a7825 */ /* 0x000fe200078e00ff */
[----:B------:R-:W-:Y:S02]  /*1efd0*/  LOP3.LUT R5, R6, UR16, R9, 0x96, !PT ;  /* 0x0000001006057c12 */ /* 0x000fe4000f8e9609 */
[----:B------:R-:W1:Y:S02]  /*1efe0*/  MUFU.EX2 R9, R194 ;  /* 0x000000c200097308 */ /* 0x000e640000000800 */
[----:B------:R-:W-:-:S02]  /*1eff0*/  LOP3.LUT R0, R4, UR17, R11, 0x96, !PT ;  /* 0x0000001104007c12 */ /* 0x000fc4000f8e960b */
[----:B------:R-:W1:Y:S03]  /*1f000*/  MUFU.EX2 R4, R187 ;  /* 0x000000bb00047308 */ /* 0x000e660000000800 */
[----:B------:R-:W-:-:S04]  /*1f010*/  IMAD.WIDE.U32 R6, R0, -0x2daee0ad, RZ ;  /* 0xd2511f5300067825 */ /* 0x000fc800078e00ff */
[----:B-1----:R-:W-:Y:S01]  /*1f020*/  FADD.FTZ R0, R9, R12 ;  /* 0x0000000c09007221 */ /* 0x002fe20000010000 */
[----:B------:R-:W-:Y:S02]  /*1f030*/  LOP3.LUT R7, R8, UR14, R7, 0x96, !PT ;  /* 0x0000000e08077c12 */ /* 0x000fe4000f8e9607 */
[C---:B------:R-:W-:Y:S01]  /*1f040*/  F2FP.BF16.F32.PACK_AB R133, R4.reuse, R9 ;  /* 0x000000090485723e */ /* 0x040fe200000010ff */
[----:B------:R-:W-:Y:S01]  /*1f050*/  FADD.FTZ R8, R4, R0 ;  /* 0x0000000004087221 */ /* 0x000fe20000010000 */
[----:B------:R-:W-:Y:S01]  /*1f060*/  IMAD.WIDE.U32 R4, R5, -0x326172a9, RZ ;  /* 0xcd9e8d5705047825 */ /* 0x000fe200078e00ff */
[----:B------:R-:W1:Y:S03]  /*1f070*/  MUFU.EX2 R9, R204 ;  /* 0x000000cc00097308 */ /* 0x000e660000000800 */
[----:B------:R-:W-:Y:S01]  /*1f080*/  IMAD.WIDE.U32 R22, R7, -0x326172a9, RZ ;  /* 0xcd9e8d5707167825 */ /* 0x000fe200078e00ff */
[----:B------:R-:W-:-:S02]  /*1f090*/  LOP3.LUT R7, R10, UR15, R5, 0x96, !PT ;  /* 0x0000000f0a077c12 */ /* 0x000fc4000f8e9605 */
[----:B------:R-:W1:Y:S02]  /*1f0a0*/  MUFU.EX2 R10, R202 ;  /* 0x000000ca000a7308 */ /* 0x000e640000000800 */
[----:B------:R-:W-:Y:S01]  /*1f0b0*/  LOP3.LUT R38, R4, UR13, R23, 0x96, !PT ;  /* 0x0000000d04267c12 */ /* 0x000fe2000f8e9617 */
[----:B------:R-:W-:Y:S01]  /*1f0c0*/  FADD.FTZ R4, R203, R13 ;  /* 0x0000000dcb047221 */ /* 0x000fe20000010000 */
[----:B------:R-:W-:Y:S02]  /*1f0d0*/  IMAD.MOV.U32 R83, RZ, RZ, R64 ;  /* 0x000000ffff537224 */ /* 0x000fe400078e0040 */
[----:B------:R-:W-:Y:S02]  /*1f0e0*/  IMAD.MOV.U32 R73, RZ, RZ, R72 ;  /* 0x000000ffff497224 */ /* 0x000fe400078e0048 */
[----:B------:R-:W-:Y:S01]  /*1f0f0*/  FADD.FTZ R5, R205, R4 ;  /* 0x00000004cd057221 */ /* 0x000fe20000010000 */
[----:B-1----:R-:W-:Y:S01]  /*1f100*/  FADD.FTZ R4, R9, R8 ;  /* 0x0000000809047221 */ /* 0x002fe20000010000 */
[----:B------:R-:W-:-:S02]  /*1f110*/  IMAD.MOV.U32 R74, RZ, RZ, R51 ;  /* 0x000000ffff4a7224 */ /* 0x000fc400078e0033 */
[----:B------:R-:W-:Y:S01]  /*1f120*/  IMAD.MOV.U32 R51, RZ, RZ, R54 ;  /* 0x000000ffff337224 */ /* 0x000fe200078e0036 */
[----:B------:R-:W-:Y:S02]  /*1f130*/  F2FP.BF16.F32.PACK_AB R130, R10, R9 ;  /* 0x000000090a82723e */ /* 0x000fe400000010ff */
[----:B------:R1:W3:Y:S01]  /*1f140*/  MUFU.EX2 R9, R101 ;  /* 0x0000006500097308 */ /* 0x0002e20000000800 */
[----:B------:R-:W-:Y:S02]  /*1f150*/  IMAD.MOV.U32 R68, RZ, RZ, R53 ;  /* 0x000000ffff447224 */ /* 0x000fe400078e0035 */
[----:B------:R-:W-:Y:S02]  /*1f160*/  IMAD.MOV.U32 R64, RZ, RZ, R55 ;  /* 0x000000ffff407224 */ /* 0x000fe400078e0037 */
[----:B------:R-:W-:Y:S02]  /*1f170*/  IMAD.MOV.U32 R56, RZ, RZ, R162 ;  /* 0x000000ffff387224 */ /* 0x000fe400078e00a2 */
[----:B------:R-:W-:Y:S01]  /*1f180*/  IMAD.MOV.U32 R72, RZ, RZ, R52 ;  /* 0x000000ffff487224 */ /* 0x000fe200078e0034 */
[----:B------:R-:W3:Y:S04]  /*1f190*/  LDL.LU R162, [R1+0x40c] ;  /* 0x00040c0001a27983 */ /* 0x000ee80000300800 */
[----:B------:R-:W3:Y:S01]  /*1f1a0*/  LDL.LU R163, [R1+0x408] ;  /* 0x0004080001a37983 */ /* 0x000ee20000300800 */
[----:B-1----:R-:W-:-:S02]  /*1f1b0*/  IMAD.MOV.U32 R101, RZ, RZ, R91 ;  /* 0x000000ffff657224 */ /* 0x002fc400078e005b */
[----:B------:R-:W-:Y:S01]  /*1f1c0*/  IMAD.MOV.U32 R91, RZ, RZ, R83 ;  /* 0x000000ffff5b7224 */ /* 0x000fe200078e0053 */
[----:B------:R-:W3:Y:S01]  /*1f1d0*/  LDL.LU R158, [R1+0x404] ;  /* 0x00040400019e7983 */ /* 0x000ee20000300800 */
[----:B------:R-:W-:Y:S02]  /*1f1e0*/  IMAD.MOV.U32 R83, RZ, RZ, R73 ;  /* 0x000000ffff537224 */ /* 0x000fe400078e0049 */
[----:B------:R-:W-:Y:S01]  /*1f1f0*/  IMAD.MOV.U32 R73, RZ, RZ, R50 ;  /* 0x000000ffff497224 */ /* 0x000fe200078e0032 */
[----:B------:R-:W3:Y:S01]  /*1f200*/  LDL.LU R159, [R1+0x400] ;  /* 0x00040000019f7983 */ /* 0x000ee20000300800 */
[----:B------:R-:W-:Y:S02]  /*1f210*/  IMAD.MOV.U32 R50, RZ, RZ, R51 ;  /* 0x000000ffff327224 */ /* 0x000fe400078e0033 */
[----:B------:R-:W-:Y:S01]  /*1f220*/  IMAD.MOV.U32 R51, RZ, RZ, R68 ;  /* 0x000000ffff337224 */ /* 0x000fe200078e0044 */
[----:B------:R-:W3:Y:S01]  /*1f230*/  LDL.LU R154, [R1+0x3fc] ;  /* 0x0003fc00019a7983 */ /* 0x000ee20000300800 */
[----:B------:R-:W-:-:S02]  /*1f240*/  IMAD.MOV.U32 R68, RZ, RZ, R64 ;  /* 0x000000ffff447224 */ /* 0x000fc400078e0040 */
[----:B------:R-:W-:Y:S01]  /*1f250*/  IMAD.MOV.U32 R64, RZ, RZ, R60 ;  /* 0x000000ffff407224 */ /* 0x000fe200078e003c */
[----:B------:R-:W3:Y:S01]  /*1f260*/  LDL.LU R155, [R1+0x3f8] ;  /* 0x0003f800019b7983 */ /* 0x000ee20000300800 */
[----:B------:R-:W-:Y:S02]  /*1f270*/  IMAD.MOV.U32 R60, RZ, RZ, R72 ;  /* 0x000000ffff3c7224 */ /* 0x000fe400078e0048 */
[----:B------:R-:W-:Y:S02]  /*1f280*/  IMAD.MOV.U32 R72, RZ, RZ, R69 ;  /* 0x000000ffff487224 */ /* 0x000fe400078e0045 */
[----:B------:R-:W-:Y:S01]  /*1f290*/  FADD.FTZ R4, R10, R4 ;  /* 0x000000040a047221 */ /* 0x000fe20000010000 */
[----:B------:R-:W-:Y:S02]  /*1f2a0*/  IMAD.MOV.U32 R69, RZ, RZ, R164 ;  /* 0x000000ffff457224 */ /* 0x000fe400078e00a4 */
[----:B------:R-:W3:Y:S04]  /*1f2b0*/  LDL.LU R164, [R1+0x3f4] ;  /* 0x0003f40001a47983 */ /* 0x000ee80000300800 */
[----:B------:R1:W3:Y:S01]  /*1f2c0*/  LDL.LU.S16 R10, [R1+0xb8] ;  /* 0x0000b800010a7983 */ /* 0x0002e20000300600 */
[----:B------:R-:W-:Y:S01]  /*1f2d0*/  FMUL.FTZ R172, R136, R20 ;  /* 0x0000001488ac7220 */ /* 0x000fe20000410000 */
[----:B------:R-:W-:Y:S01]  /*1f2e0*/  @P0 HFMA2.BF16_V2 R136, -RZ.H0_H0, RZ.H0_H0, -R127.H1_H1 ;  /* 0x200000ffff880231 */ /* 0x000fe2000036097f */
[----:B------:R-:W-:-:S02]  /*1f2f0*/  LOP3.LUT R0, R38, 0xff, RZ, 0xc0, !PT ;  /* 0x000000ff26007812 */ /* 0x000fc400078ec0ff */
[----:B------:R-:W-:Y:S02]  /*1f300*/  PRMT R190, R127, 0x7632, R190 ;  /* 0x000076327fbe7816 */ /* 0x000fe400000000be */
[----:B------:R-:W-:Y:S02]  /*1f310*/  @P0 PRMT R190, R136, 0x5410, RZ ;  /* 0x0000541088be0816 */ /* 0x000fe400000000ff */
[----:B------:R-:W-:Y:S02]  /*1f320*/  ISETP.LE.U32.AND P0, PT, R0, UR36, PT ;  /* 0x0000002400007c0c */ /* 0x000fe4000bf03070 */
[----:B------:R-:W-:Y:S01]  /*1f330*/  LOP3.LUT R0, R38, 0xffff, RZ, 0xc0, !PT ;  /* 0x0000ffff26007812 */ /* 0x000fe200078ec0ff */
[----:B------:R-:W-:-:S03]  /*1f340*/  FMUL.FTZ R173, R137, R20 ;  /* 0x0000001489ad7220 */ /* 0x000fc60000410000 */
        /* <DEDUP_REMOVED lines=8> */
[----:B------:R-:W-:Y:S02]  /*1f3d0*/  LOP3.LUT R0, R0, 0xff, RZ, 0xc0, !PT ;  /* 0x000000ff00007812 */ /* 0x000fe400078ec0ff */
[----:B------:R-:W-:Y:S01]  /*1f3e0*/  PRMT R206, R168, 0x7610, R206 ;  /* 0x00007610a8ce7816 */ /* 0x000fe200000000ce */
[----:B--2---:R-:W-:-:S04]  /*1f3f0*/  FMUL.FTZ R174, R138, R19 ;  /* 0x000000138aae7220 */ /* 0x004fc80000410000 */
[----:B------:R-:W-:-:S05]  /*1f400*/  @!P0 HFMA2.BF16_V2 R138, -RZ.H0_H0, RZ.H0_H0, -R133.H1_H1 ;  /* 0x200000ffff8a8231 */ /* 0x000fca0000360985 */
[----:B------:R-:W-:Y:S02]  /*1f410*/  @!P0 PRMT R217, R138, 0x5410, RZ ;  /* 0x000054108ad98816 */ /* 0x000fe400000000ff */
[----:B------:R-:W-:Y:S01]  /*1f420*/  ISETP.LE.U32.AND P0, PT, R0, UR36, PT ;  /* 0x0000002400007c0c */ /* 0x000fe2000bf03070 */
[----:B----4-:R-:W-:Y:S01]  /*1f430*/  FMUL.FTZ R175, R139, R19 ;  /* 0x000000138baf7220 */ /* 0x010fe20000410000 */
[----:B------:R-:W-:-:S11]  /*1f440*/  SHF.R.U32.HI R0, RZ, 0x18, R38 ;  /* 0x00000018ff007819 */ /* 0x000fd60000011626 */
[----:B------:R-:W-:-:S05]  /*1f450*/  @!P0 HFMA2.BF16_V2 R139, -RZ.H0_H0, RZ.H0_H0, -R168.H0_H0 ;  /* 0x200000ffff8b8231 */ /* 0x000fca00003409a8 */
[----:B------:R-:W-:Y:S02]  /*1f460*/  @!P0 PRMT R206, R139, 0x5410, RZ ;  /* 0x000054108bce8816 */ /* 0x000fe400000000ff */
[----:B------:R-:W-:Y:S01]  /*1f470*/  ISETP.LE.U32.AND P0, PT, R0, UR36, PT ;  /* 0x0000002400007c0c */ /* 0x000fe2000bf03070 */
[----:B------:R-:W-:Y:S02]  /*1f480*/  IMAD.MOV.U32 R0, RZ, RZ, R22 ;  /* 0x000000ffff007224 */ /* 0x000fe400078e0016 */
[-C--:B------:R-:W-:Y:S01]  /*1f490*/  FMUL.FTZ R52, R148, R20.reuse ;  /* 0x0000001494347220 */ /* 0x080fe20000410000 */
[----:B------:R-:W-:Y:S01]  /*1f4a0*/  FMUL.FTZ R148, R140, R20 ;  /* 0x000000148c947220 */ /* 0x000fe20000410000 */
[----:B------:R-:W-:Y:S02]  /*1f4b0*/  PRMT R204, R168, 0x7632, R204 ;  /* 0x00007632a8cc7816 */ /* 0x000fe400000000cc */
[----:B------:R-:W-:-:S06]  /*1f4c0*/  LOP3.LUT R0, R0, 0xff, RZ, 0xc0, !PT ;  /* 0x000000ff00007812 */ /* 0x000fcc00078ec0ff */
[----:B------:R-:W-:-:S05]  /*1f4d0*/  @!P0 HFMA2.BF16_V2 R140, -RZ.H0_H0, RZ.H0_H0, -R168.H1_H1 ;  /* 0x200000ffff8c8231 */ /* 0x000fca00003609a8 */
[----:B------:R-:W-:Y:S02]  /*1f4e0*/  @!P0 PRMT R204, R140, 0x5410, RZ ;  /* 0x000054108ccc8816 */ /* 0x000fe400000000ff */
[----:B------:R-:W-:Y:S01]  /*1f4f0*/  ISETP.LE.U32.AND P0, PT, R0, UR36, PT ;  /* 0x0000002400007c0c */ /* 0x000fe2000bf03070 */
[-C--:B------:R-:W-:Y:S01]  /*1f500*/  FMUL.FTZ R53, R149, R20.reuse ;  /* 0x0000001495357220 */ /* 0x080fe20000410000 */
[----:B------:R-:W-:Y:S01]  /*1f510*/  FMUL.FTZ R149, R141, R20 ;  /* 0x000000148d957220 */ /* 0x000fe20000410000 */
[----:B------:R-:W-:Y:S02]  /*1f520*/  PRMT R0, R22, 0x7771, RZ ;  /* 0x0000777116007816 */ /* 0x000fe400000000ff */
[----:B------:R-:W-:-:S08]  /*1f530*/  PRMT R205, R130, 0x7610, R205 ;  /* 0x0000761082cd7816 */ /* 0x000fd000000000cd */
[----:B------:R-:W-:-:S05]  /*1f540*/  @!P0 HFMA2.BF16_V2 R141, -RZ.H0_H0, RZ.H0_H0, -R130.H0_H0 ;  /* 0x200000ffff8d8231 */ /* 0x000fca0000340982 */
[----:B------:R-:W-:Y:S02]  /*1f550*/  @!P0 PRMT R205, R141, 0x5410, RZ ;  /* 0x000054108dcd8816 */ /* 0x000fe400000000ff */
[----:B------:R-:W-:Y:S01]  /*1f560*/  ISETP.GT.U32.AND P0, PT, R0, UR36, PT ;  /* 0x0000002400007c0c */ /* 0x000fe2000bf04070 */
[-C--:B------:R-:W-:Y:S01]  /*1f570*/  FMUL.FTZ R54, R150, R19.reuse ;  /* 0x0000001396367220 */ /* 0x080fe20000410000 */
[----:B------:R-:W-:Y:S01]  /*1f580*/  FMUL.FTZ R150, R142, R19 ;  /* 0x000000138e967220 */ /* 0x000fe20000410000 */
[----:B------:R-:W-:Y:S02]  /*1f590*/  PRMT R0, R22, 0x7772, RZ ;  /* 0x0000777216007816 */ /* 0x000fe400000000ff */
[----:B------:R-:W-:-:S08]  /*1f5a0*/  PRMT R203, R130, 0x7632, R203 ;  /* 0x0000763282cb7816 */ /* 0x000fd000000000cb */
[----:B------:R-:W-:-:S05]  /*1f5b0*/  @P0 HFMA2.BF16_V2 R142, -RZ.H0_H0, RZ.H0_H0, -R130.H1_H1 ;  /* 0x200000ffff8e0231 */ /* 0x000fca0000360982 */
[----:B------:R-:W-:Y:S02]  /*1f5c0*/  @P0 PRMT R203, R142, 0x5410, RZ ;  /* 0x000054108ecb0816 */ /* 0x000fe400000000ff */
[----:B------:R-:W-:Y:S01]  /*1f5d0*/  ISETP.GT.U32.AND P0, PT, R0, UR36, PT ;  /* 0x0000002400007c0c */ /* 0x000fe2000bf04070 */
[-C--:B------:R-:W-:Y:S01]  /*1f5e0*/  FMUL.FTZ R55, R151, R19.reuse ;  /* 0x0000001397377220 */ /* 0x080fe20000410000 */
[----:B---3--:R-:W-:Y:S01]  /*1f5f0*/  FMUL.FTZ R151, R143, R19 ;  /* 0x000000138f977220 */ /* 0x008fe20000410000 */
[----:B------:R-:W-:Y:S02]  /*1f600*/  PRMT R0, R22, 0x7773, RZ ;  /* 0x0000777316007816 */ /* 0x000fe400000000ff */
[----:B------:R-:W-:Y:S01]  /*1f610*/  PRMT R202, R169, 0x7610, R202 ;  /* 0x00007610a9ca7816 */ /* 0x000fe200000000ca */
[----:B------:R2:W3:Y:S07]  /*1f620*/  MUFU.EX2 R8, R101 ;  /* 0x0000006500087308 */ /* 0x0004ee0000000800 */
[----:B------:R-:W-:-:S05]  /*1f630*/  @P0 HFMA2.BF16_V2 R143, -RZ.H0_H0, RZ.H0_H0, -R169.H0_H0 ;  /* 0x200000ffff8f0231 */ /* 0x000fca00003409a9 */
[----:B------:R-:W-:Y:S02]  /*1f640*/  @P0 PRMT R202, R143, 0x5410, RZ ;  /* 0x000054108fca0816 */ /* 0x000fe400000000ff */
[----:B------:R-:W-:Y:S01]  /*1f650*/  ISETP.GT.U32.AND P0, PT, R0, UR36, PT ;  /* 0x0000002400007c0c */ /* 0x000fe2000bf04070 */
[----:B--2---:R-:W-:Y:S02]  /*1f660*/  IMAD.MOV.U32 R101, RZ, RZ, R83 ;  /* 0x000000ffff657224 */ /* 0x004fe400078e0053 */
[----:B------:R-:W-:Y:S02]  /*1f670*/  IMAD.MOV.U32 R83, RZ, RZ, R73 ;  /* 0x000000ffff537224 */ /* 0x000fe400078e0049 */
[----:B------:R-:W-:Y:S02]  /*1f680*/  IMAD.MOV.U32 R73, RZ, RZ, R51 ;  /* 0x000000ffff497224 */ /* 0x000fe400078e0033 */
[----:B------:R-:W-:Y:S02]  /*1f690*/  IMAD.MOV.U32 R51, RZ, RZ, R68 ;  /* 0x000000ffff337224 */ /* 0x000fe400078e0044 */
[----:B------:R-:W-:-:S04]  /*1f6a0*/  IMAD.WIDE.U32 R30, R7, -0x2daee0ad, RZ ;  /* 0xd2511f53071e7825 */ /* 0x000fc800078e00ff */
[----:B------:R-:W-:Y:S01]  /*1f6b0*/  FADD.FTZ R0, R9, R5 ;  /* 0x0000000509007221 */ /* 0x000fe20000010000 */
[----:B------:R-:W-:Y:S02]  /*1f6c0*/  IMAD.MOV.U32 R68, RZ, RZ, R64 ;  /* 0x000000ffff447224 */ /* 0x000fe400078e0040 */
[----:B------:R-:W-:Y:S02]  /*1f6d0*/  IMAD.MOV.U32 R64, RZ, RZ, R72 ;  /* 0x000000ffff407224 */ /* 0x000fe400078e0048 */
[----:B------:R-:W-:Y:S02]  /*1f6e0*/  IMAD.MOV.U32 R72, RZ, RZ, R69 ;  /* 0x000000ffff487224 */ /* 0x000fe400078e0045 */
[----:B------:R-:W-:Y:S01]  /*1f6f0*/  IMAD.MOV.U32 R69, RZ, RZ, R41 ;  /* 0x000000ffff457224 */ /* 0x000fe200078e0029 */
[----:B------:R-:W-:Y:S01]  /*1f700*/  LOP3.LUT R41, R6, UR6, R31, 0x96, !PT ;  /* 0x0000000606297c12 */ /* 0x000fe2000f8e961f */
[----:B------:R-:W-:Y:S01]  /*1f710*/  MUFU.EX2 R7, R216 ;  /* 0x000000d800077308 */ /* 0x000fe20000000800 */
[----:B------:R-:W-:-:S02]  /*1f720*/  @P0 HFMA2.BF16_V2 R220, -RZ.H0_H0, RZ.H0_H0, -R169.H1_H1 ;  /* 0x200000ffffdc0231 */ /* 0x000fc400003609a9 */
[----:B---3--:R-:W-:Y:S01]  /*1f730*/  FADD.FTZ R5, R8, R0 ;  /* 0x0000000008057221 */ /* 0x008fe20000010000 */
[----:B------:R-:W2:Y:S01]  /*1f740*/  MUFU.EX2 R6, R219 ;  /* 0x000000db00067308 */ /* 0x000ea20000000800 */
[----:B------:R-:W-:Y:S02]  /*1f750*/  LOP3.LUT R0, R41, 0xff, RZ, 0xc0, !PT ;  /* 0x000000ff29007812 */ /* 0x000fe400078ec0ff */
[----:B------:R-:W-:Y:S02]  /*1f760*/  PRMT R197, R169, 0x7632, R197 ;  /* 0x00007632a9c57816 */ /* 0x000fe400000000c5 */
[----:B------:R-:W-:Y:S02]  /*1f770*/  @P0 PRMT R197, R220, 0x5410, RZ ;  /* 0x00005410dcc50816 */ /* 0x000fe400000000ff */
[----:B------:R-:W-:Y:S02]  /*1f780*/  ISETP.LE.U32.AND P0, PT, R0, UR36, PT ;  /* 0x0000002400007c0c */ /* 0x000fe4000bf03070 */
[----:B------:R-:W-:-:S02]  /*1f790*/  LOP3.LUT R0, R41, 0xffff, RZ, 0xc0, !PT ;  /* 0x0000ffff29007812 */ /* 0x000fc400078ec0ff */
[----:B--2---:R-:W-:Y:S02]  /*1f7a0*/  F2FP.BF16.F32.PACK_AB R138, R6, R7 ;  /* 0x00000007068a723e */ /* 0x004fe400000010ff */
[----:B------:R-:W-:-:S07]  /*1f7b0*/  SHF.R.U32.HI R0, RZ, 0x8, R0 ;  /* 0x00000008ff007819 */ /* 0x000fce0000011600 */
[----:B------:R-:W-:Y:S01]  /*1f7c0*/  @!P0 HFMA2.BF16_V2 R223, -RZ.H0_H0, RZ.H0_H0, -R138.H0_H0 ;  /* 0x200000ffffdf8231 */ /* 0x000fe2000034098a */
[----:B------:R-:W-:Y:S02]  /*1f7d0*/  LOP3.LUT R0, R0, 0xffff, RZ, 0xc0, !PT ;  /* 0x0000ffff00007812 */ /* 0x000fe400078ec0ff */
[----:B------:R-:W-:Y:S02]  /*1f7e0*/  PRMT R225, R138, 0x7610, R225 ;  /* 0x000076108ae17816 */ /* 0x000fe400000000e1 */
[----:B------:R-:W-:Y:S02]  /*1f7f0*/  @!P0 PRMT R225, R223, 0x5410, RZ ;  /* 0x00005410dfe18816 */ /* 0x000fe400000000ff */
[----:B------:R-:W-:Y:S01]  /*1f800*/  ISETP.LE.U32.AND P0, PT, R0, UR36, PT ;  /* 0x0000002400007c0c */ /* 0x000fe2000bf03070 */
[----:B------:R-:W-:-:S04]  /*1f810*/  FADD.FTZ R4, R7, R4 ;  /* 0x0000000407047221 */ /* 0x000fc80000010000 */
[----:B------:R-:W-:Y:S01]  /*1f820*/  FADD.FTZ R4, R6, R4 ;  /* 0x0000000406047221 */ /* 0x000fe20000010000 */
[----:B------:R-:W-:-:S07]  /*1f830*/  PRMT R223, R138, 0x7632, R223 ;  /* 0x000076328adf7816 */ /* 0x000fce00000000df */
[----:B------:R-:W-:-:S05]  /*1f840*/  @!P0 HFMA2.BF16_V2 R10, -RZ.H0_H0, RZ.H0_H0, -R138.H1_H1 ;  /* 0x200000ffff0a8231 */ /* 0x000fca000036098a */
[----:B------:R-:W-:-:S04]  /*1f850*/  PRMT R6, R10, 0x7610, R6 ;  /* 0x000076100a067816 */ /* 0x000fc80000000006 */
[----:B------:R-:W-:Y:S02]  /*1f860*/  @!P0 PRMT R223, R6, 0x5410, RZ ;  /* 0x0000541006df8816 */ /* 0x000fe400000000ff */
[----:B------:R1:W2:Y:S01]  /*1f870*/  LDL.LU.S16 R6, [R1+0xbc] ;  /* 0x0000bc0001067983 */ /* 0x0002a20000300600 */
[----:B------:R-:W-:-:S04]  /*1f880*/  PRMT R0, R41, 0x7632, R0 ;  /* 0x0000763229007816 */ /* 0x000fc80000000000 */
[----:B------:R-:W-:-:S04]  /*1f890*/  LOP3.LUT R0, R0, 0xff, RZ, 0xc0, !PT ;  /* 0x000000ff00007812 */ /* 0x000fc800078ec0ff */
[----:B------:R-:W-:Y:S01]  /*1f8a0*/  ISETP.LE.U32.AND P0, PT, R0, UR36, PT ;  /* 0x0000002400007c0c */ /* 0x000fe2000bf03070 */
[----:B------:R-:W-:Y:S01]  /*1f8b0*/  IMAD.MOV.U32 R107, RZ, RZ, R101 ;  /* 0x000000ffff6b7224 */ /* 0x000fe200078e0065 */
[----:B------:R3:W-:Y:S01]  /*1f8c0*/  MUFU.EX2 R7, R160 ;  /* 0x000000a000077308 */ /* 0x0007e20000000800 */
[----:B------:R-:W-:Y:S01]  /*1f8d0*/  PRMT R220, R171, 0x7610, R220 ;  /* 0x00007610abdc7816 */ /* 0x000fe200000000dc */
[----:B------:R-:W-:Y:S02]  /*1f8e0*/  IMAD.MOV.U32 R101, RZ, RZ, R91 ;  /* 0x000000ffff657224 */ /* 0x000fe400078e005b */
[----:B------:R-:W-:Y:S02]  /*1f8f0*/  IMAD.MOV.U32 R91, RZ, RZ, R88 ;  /* 0x000000ffff5b7224 */ /* 0x000fe400078e0058 */
[----:B------:R-:W-:Y:S02]  /*1f900*/  IMAD.MOV.U32 R88, RZ, RZ, R131 ;  /* 0x000000ffff587224 */ /* 0x000fe400078e0083 */
[----:B------:R-:W-:-:S02]  /*1f910*/  IMAD.MOV.U32 R131, RZ, RZ, R128 ;  /* 0x000000ffff837224 */ /* 0x000fc400078e0080 */
[----:B------:R-:W-:Y:S02]  /*1f920*/  IMAD.MOV.U32 R128, RZ, RZ, R165 ;  /* 0x000000ffff807224 */ /* 0x000fe400078e00a5 */
[-C--:B------:R-:W-:Y:S01]  /*1f930*/  FMUL.FTZ R146, R146, R19.reuse ;  /* 0x0000001392927220 */ /* 0x080fe20000410000 */
[----:B------:R-:W-:Y:S01]  /*1f940*/  FMUL.FTZ R147, R147, R19 ;  /* 0x0000001393937220 */ /* 0x000fe20000410000 */
[----:B------:R-:W4:Y:S04]  /*1f950*/  LDL.LU R165, [R1+0x3f0] ;  /* 0x0003f00001a57983 */ /* 0x000f280000300800 */
[----:B---3--:R-:W3:Y:S01]  /*1f960*/  LDL.LU R160, [R1+0x3e4] ;  /* 0x0003e40001a07983 */ /* 0x008ee20000300800 */
[----:B------:R-:W-:Y:S01]  /*1f970*/  MUFU.EX2 R10, R156 ;  /* 0x0000009c000a7308 */ /* 0x000fe20000000800 */
[----:B------:R-:W-:Y:S01]  /*1f980*/  F2FP.BF16.F32.PACK_AB R18, R8, R9 ;  /* 0x000000090812723e */ /* 0x000fe200000010ff */
[----:B--2---:R-:W-:-:S05]  /*1f990*/  @!P0 HFMA2.BF16_V2 R6, -RZ.H0_H0, RZ.H0_H0, -R171.H0_H0 ;  /* 0x200000ffff068231 */ /* 0x004fca00003409ab */
[----:B------:R-:W-:Y:S02]  /*1f9a0*/  PRMT R0, R6, 0x7610, R0 ;  /* 0x0000761006007816 */ /* 0x000fe40000000000 */
[----:B------:R2:W1:Y:S02]  /*1f9b0*/  MUFU.EX2 R6, R107 ;  /* 0x0000006b00067308 */ /* 0x0004640000000800 */
[----:B------:R-:W-:Y:S02]  /*1f9c0*/  @!P0 PRMT R220, R0, 0x5410, RZ ;  /* 0x0000541000dc8816 */ /* 0x000fe400000000ff */
[----:B------:R-:W-:-:S04]  /*1f9d0*/  SHF.R.U32.HI R0, RZ, 0x18, R41 ;  /* 0x00000018ff007819 */ /* 0x000fc80000011629 */
[----:B------:R-:W-:Y:S01]  /*1f9e0*/  ISETP.LE.U32.AND P0, PT, R0, UR36, PT ;  /* 0x0000002400007c0c */ /* 0x000fe2000bf03070 */
[----:B--2---:R-:W-:Y:S02]  /*1f9f0*/  IMAD.MOV.U32 R107, RZ, RZ, R91 ;  /* 0x000000ffff6b7224 */ /* 0x004fe400078e005b */
[----:B-1----:R-:W-:Y:S01]  /*1fa00*/  FADD.FTZ R0, R6, R5 ;  /* 0x0000000506007221 */ /* 0x002fe20000010000 */
[----:B------:R-:W-:Y:S02]  /*1fa10*/  IMAD.MOV.U32 R91, RZ, RZ, R131 ;  /* 0x000000ffff5b7224 */ /* 0x000fe400078e0083 */
[----:B------:R-:W-:Y:S01]  /*1fa20*/  IMAD.MOV.U32 R131, RZ, RZ, R128 ;  /* 0x000000ffff837224 */ /* 0x000fe200078e0080 */
[C---:B------:R-:W-:Y:S01]  /*1fa30*/  F2FP.BF16.F32.PACK_AB R19, R7.reuse, R6 ;  /* 0x000000060713723e */ /* 0x040fe200000010ff */
[----:B------:R-:W-:Y:S02]  /*1fa40*/  IMAD.MOV.U32 R128, RZ, RZ, R247 ;  /* 0x000000ffff807224 */ /* 0x000fe400078e00f7 */
[----:B------:R-:W-:Y:S01]  /*1fa50*/  FADD.FTZ R7, R7, R0 ;  /* 0x0000000007077221 */ /* 0x000fe20000010000 */
[----:B------:R-:W-:-:S02]  /*1fa60*/  IMAD.MOV.U32 R247, RZ, RZ, R161 ;  /* 0x000000fffff77224 */ /* 0x000fc400078e00a1 */
[----:B------:R-:W2:Y:S04]  /*1fa70*/  LDL.LU R161, [R1+0x3e0] ;  /* 0x0003e00001a17983 */ /* 0x000ea80000300800 */
[----:B------:R1:W4:Y:S04]  /*1fa80*/  LDL.LU.S16 R0, [R1+0xd8] ;  /* 0x0000d80001007983 */ /* 0x0003280000300600 */
[----:B------:R-:W2:Y:S04]  /*1fa90*/  LDL.LU R156, [R1+0x3dc] ;  /* 0x0003dc00019c7983 */ /* 0x000ea80000300800 */
[----:B------:R1:W3:Y:S01]  /*1faa0*/  LDL.LU.S16 R8, [R1+0xe0] ;  /* 0x0000e00001087983 */ /* 0x0002e20000300600 */
[----:B------:R-:W1:Y:S01]  /*1fab0*/  MUFU.EX2 R6, R107 ;  /* 0x0000006b00067308 */ /* 0x000e620000000800 */
[----:B------:R-:W-:-:S02]  /*1fac0*/  PRMT R216, R171, 0x7632, R216 ;  /* 0x00007632abd87816 */ /* 0x000fc400000000d8 */
[----:B------:R-:W-:Y:S01]  /*1fad0*/  F2FP.BF16.F32.PACK_AB R21, R21, R65 ;  /* 0x000000411515723e */ /* 0x000fe200000010ff */
[----:B------:R-:W-:Y:S02]  /*1fae0*/  IMAD.MOV.U32 R65, RZ, RZ, R157 ;  /* 0x000000ffff417224 */ /* 0x000fe400078e009d */
[----:B------:R-:W2:Y:S01]  /*1faf0*/  LDL.LU R157, [R1+0x3d8] ;  /* 0x0003d800019d7983 */ /* 0x000ea20000300800 */
[----:B-1----:R-:W-:-:S04]  /*1fb00*/  F2FP.BF16.F32.PACK_AB R135, R10, R6 ;  /* 0x000000060a87723e */ /* 0x002fc800000010ff */
[----:B------:R-:W-:Y:S01]  /*1fb10*/  PRMT R219, R135, 0x7610, R219 ;  /* 0x0000761087db7816 */ /* 0x000fe200000000db */
[----:B------:R-:W-:Y:S02]  /*1fb20*/  IMAD.MOV.U32 R12, RZ, RZ, R75 ;  /* 0x000000ffff0c7224 */ /* 0x000fe400078e004b */
[----:B------:R-:W-:Y:S01]  /*1fb30*/  IMAD.MOV.U32 R14, RZ, RZ, R74 ;  /* 0x000000ffff0e7224 */ /* 0x000fe200078e004a */
[----:B------:R-:W-:Y:S01]  /*1fb40*/  F2FP.BF16.F32.PACK_AB R43, R82, R90 ;  /* 0x0000005a522b723e */ /* 0x000fe200000010ff */
[----:B------:R-:W-:Y:S01]  /*1fb50*/  MUFU.EX2 R9, R134 ;  /* 0x0000008600097308 */ /* 0x000fe20000000800 */
[----:B------:R-:W-:Y:S02]  /*1fb60*/  IMAD.MOV.U32 R107, RZ, RZ, R66 ;  /* 0x000000ffff6b7224 */ /* 0x000fe400078e0042 */
[----:B------:R-:W-:Y:S01]  /*1fb70*/  FMUL.FTZ R66, R154, R114 ;  /* 0x000000729a427220 */ /* 0x000fe20000410000 */
[----:B------:R-:W-:Y:S01]  /*1fb80*/  IMAD.MOV.U32 R90, RZ, RZ, R67 ;  /* 0x000000ffff5a7224 */ /* 0x000fe200078e0043 */
[----:B------:R-:W-:Y:S01]  /*1fb90*/  MUFU.EX2 R12, R12 ;  /* 0x0000000c000c7308 */ /* 0x000fe20000000800 */
[----:B------:R-:W-:-:S02]  /*1fba0*/  IMAD.MOV.U32 R11, RZ, RZ, R14 ;  /* 0x000000ffff0b7224 */ /* 0x000fc400078e000e */
[----:B------:R-:W-:Y:S01]  /*1fbb0*/  IMAD.MOV.U32 R14, RZ, RZ, R90 ;  /* 0x000000ffff0e7224 */ /* 0x000fe200078e005a */
[----:B------:R-:W-:Y:S01]  /*1fbc0*/  PRMT R201, R135, 0x7632, R201 ;  /* 0x0000763287c97816 */ /* 0x000fe200000000c9 */
        /* <DEDUP_REMOVED lines=12> */
[----:B------:R-:W-:Y:S01]  /*1fc90*/  FMUL.FTZ R67, R155, R114 ;  /* 0x000000729b437220 */ /* 0x000fe20000410000 */
[----:B------:R-:W-:Y:S02]  /*1fca0*/  IMAD.MOV.U32 R82, RZ, RZ, R70 ;  /* 0x000000ffff527224 */ /* 0x000fe400078e0046 */
[----:B------:R-:W-:Y:S02]  /*1fcb0*/  IMAD.MOV.U32 R23, RZ, RZ, R91 ;  /* 0x000000ffff177224 */ /* 0x000fe400078e005b */
[----:B----4-:R-:W-:-:S05]  /*1fcc0*/  @!P0 HFMA2.BF16_V2 R0, -RZ.H0_H0, RZ.H0_H0, -R171.H1_H1 ;  /* 0x200000ffff008231 */ /* 0x010fca00003609ab */
[----:B------:R-:W-:Y:S01]  /*1fcd0*/  PRMT R5, R0, 0x7610, R5 ;  /* 0x0000761000057816 */ /* 0x000fe20000000005 */
[----:B------:R-:W-:-:S03]  /*1fce0*/  IMAD.MOV.U32 R0, RZ, RZ, R30 ;  /* 0x000000ffff007224 */ /* 0x000fc600078e001e */
[----:B------:R-:W-:Y:S01]  /*1fcf0*/  @!P0 PRMT R216, R5, 0x5410, RZ ;  /* 0x0000541005d88816 */ /* 0x000fe200000000ff */
[----:B------:R-:W-:Y:S01]  /*1fd00*/  FADD.FTZ R5, R6, R4 ;  /* 0x0000000406057221 */ /* 0x000fe20000010000 */
[----:B------:R-:W-:Y:S02]  /*1fd10*/  LOP3.LUT R6, R152, UR12, R35, 0x96, !PT ;  /* 0x0000000c98067c12 */ /* 0x000fe4000f8e9623 */
[----:B------:R-:W4:Y:S01]  /*1fd20*/  LDL.LU.64 R152, [R1+0x3d0] ;  /* 0x0003d00001987983 */ /* 0x000f220000300a00 */
[----:B------:R-:W-:-:S04]  /*1fd30*/  LOP3.LUT R0, R0, 0xff, RZ, 0xc0, !PT ;  /* 0x000000ff00007812 */ /* 0x000fc800078ec0ff */
[----:B------:R-:W-:-:S13]  /*1fd40*/  ISETP.LE.U32.AND P0, PT, R0, UR36, PT ;  /* 0x0000002400007c0c */ /* 0x000fda000bf03070 */
[----:B---3--:R-:W-:-:S05]  /*1fd50*/  @!P0 HFMA2.BF16_V2 R8, -RZ.H0_H0, RZ.H0_H0, -R135.H0_H0 ;  /* 0x200000ffff088231 */ /* 0x008fca0000340987 */
[----:B------:R-:W-:-:S04]  /*1fd60*/  PRMT R0, R8, 0x7610, R0 ;  /* 0x0000761008007816 */ /* 0x000fc80000000000 */
[----:B------:R-:W-:Y:S02]  /*1fd70*/  @!P0 PRMT R219, R0, 0x5410, RZ ;  /* 0x0000541000db8816 */ /* 0x000fe400000000ff */
[----:B------:R-:W-:-:S04]  /*1fd80*/  PRMT R0, R30, 0x7771, RZ ;  /* 0x000077711e007816 */ /* 0x000fc800000000ff */
[----:B------:R-:W-:Y:S01]  /*1fd90*/  ISETP.GT.U32.AND P0, PT, R0, UR36, PT ;  /* 0x0000002400007c0c */ /* 0x000fe2000bf04070 */
[----:B------:R-:W1:Y:S01]  /*1fda0*/  MUFU.EX2 R4, R181 ;  /* 0x000000b500047308 */ /* 0x000e620000000800 */
[----:B------:R-:W-:-:S03]  /*1fdb0*/  PRMT R0, R30, 0x7772, RZ ;  /* 0x000077721e007816 */ /* 0x000fc600000000ff */
[----:B------:R3:W2:Y:S08]  /*1fdc0*/  MUFU.EX2 R8, R11 ;  /* 0x0000000b00087308 */ /* 0x0006b00000000800 */
[----:B------:R-:W-:-:S05]  /*1fdd0*/  @P0 HFMA2.BF16_V2 R154, -RZ.H0_H0, RZ.H0_H0, -R135.H1_H1 ;  /* 0x200000ffff9a0231 */ /* 0x000fca0000360987 */
[----:B------:R-:W-:Y:S02]  /*1fde0*/  @P0 PRMT R201, R154, 0x5410, RZ ;  /* 0x000054109ac90816 */ /* 0x000fe400000000ff */
[----:B------:R-:W-:Y:S01]  /*1fdf0*/  ISETP.GT.U32.AND P0, PT, R0, UR36, PT ;  /* 0x0000002400007c0c */ /* 0x000fe2000bf04070 */
[----:B-1----:R-:W-:Y:S01]  /*1fe00*/  FADD.FTZ R0, R4, R17 ;  /* 0x0000001104007221 */ /* 0x002fe20000010000 */
[----:B------:R-:W-:-:S03]  /*1fe10*/  F2FP.BF16.F32.PACK_AB R134, R9, R4 ;  /* 0x000000040986723e */ /* 0x000fc600000010ff */
[----:B---3--:R-:W-:Y:S01]  /*1fe20*/  FADD.FTZ R11, R9, R0 ;  /* 0x00000000090b7221 */ /* 0x008fe20000010000 */
[----:B------:R-:W-:Y:S01]  /*1fe30*/  FADD.FTZ R0, R12, R7 ;  /* 0x000000070c007221 */ /* 0x000fe20000010000 */
[----:B------:R-:W-:Y:S01]  /*1fe40*/  IMAD.WIDE.U32 R6, R6, -0x2daee0ad, RZ ;  /* 0xd2511f5306067825 */ /* 0x000fe200078e00ff */
[----:B------:R-:W-:-:S03]  /*1fe50*/  LOP3.LUT R4, R34, UR34, R3, 0x96, !PT ;  /* 0x0000002222047c12 */ /* 0x000fc6000f8e9603 */
[----:B--2---:R-:W-:Y:S01]  /*1fe60*/  FADD.FTZ R14, R8, R0 ;  /* 0x00000000080e7221 */ /* 0x004fe20000010000 */
[----:B------:R-:W-:Y:S01]  /*1fe70*/  IMAD.MOV.U32 R34, RZ, RZ, R73 ;  /* 0x000000ffff227224 */ /* 0x000fe200078e0049 */
[----:B------:R-:W-:Y:S01]  /*1fe80*/  LOP3.LUT R0, R96, UR33, R7, 0x96, !PT ;  /* 0x0000002160007c12 */ /* 0x000fe2000f8e9607 */
[----:B------:R-:W-:Y:S02]  /*1fe90*/  IMAD.MOV.U32 R35, RZ, RZ, R64 ;  /* 0x000000ffff237224 */ /* 0x000fe400078e0040 */
[----:B------:R-:W-:Y:S01]  /*1fea0*/  FADD.FTZ R10, R10, R5 ;  /* 0x000000050a0a7221 */ /* 0x000fe20000010000 */
[----:B------:R-:W-:Y:S01]  /*1feb0*/  IMAD.MOV.U32 R9, RZ, RZ, R34 ;  /* 0x000000ffff097224 */ /* 0x000fe200078e0022 */
[----:B------:R-:W-:Y:S01]  /*1fec0*/  F2FP.BF16.F32.PACK_AB R17, R8, R12 ;  /* 0x0000000c0811723e */ /* 0x000fe200000010ff */
[----:B------:R-:W-:Y:S02]  /*1fed0*/  IMAD.MOV.U32 R34, RZ, RZ, R35 ;  /* 0x000000ffff227224 */ /* 0x000fe400078e0023 */
[----:B------:R-:W-:-:S02]  /*1fee0*/  @P0 HFMA2.BF16_V2 R155, -RZ.H0_H0, RZ.H0_H0, -R134.H0_H0 ;  /* 0x200000ffff9b0231 */ /* 0x000fc40000340986 */
[----:B------:R-:W-:Y:S01]  /*1fef0*/  IMAD.MOV.U32 R35, RZ, RZ, R13 ;  /* 0x000000ffff237224 */ /* 0x000fe200078e000d */
[----:B------:R-:W-:Y:S01]  /*1ff00*/  PRMT R199, R134, 0x7610, R199 ;  /* 0x0000761086c77816 */ /* 0x000fe200000000c7 */
[----:B------:R-:W-:Y:S01]  /*1ff10*/  IMAD.WIDE.U32 R4, R4, -0x2daee0ad, RZ ;  /* 0xd2511f5304047825 */ /* 0x000fe200078e00ff */
[----:B------:R-:W2:Y:S03]  /*1ff20*/  LDL.LU.64 R96, [R1+0x3c8] ;  /* 0x0003c80001607983 */ /* 0x000ea60000300a00 */
[----:B------:R-:W-:Y:S01]  /*1ff30*/  IMAD.WIDE.U32 R12, R0, -0x326172a9, RZ ;  /* 0xcd9e8d57000c7825 */ /* 0x000fe200078e00ff */
[----:B------:R-:W-:-:S04]  /*1ff40*/  LOP3.LUT R0, R6, UR27, R5, 0x96, !PT ;  /* 0x0000001b06007c12 */ /* 0x000fc8000f8e9605 */
[----:B------:R-:W-:Y:S01]  /*1ff50*/  LOP3.LUT R5, R2, UR31, R13, 0x96, !PT ;  /* 0x0000001f02057c12 */ /* 0x000fe2000f8e960d */
[----:B------:R-:W-:Y:S01]  /*1ff60*/  IMAD.MOV.U32 R31, RZ, RZ, R9 ;  /* 0x000000ffff1f7224 */ /* 0x000fe200078e0009 */
[----:B------:R-:W-:Y:S01]  /*1ff70*/  PRMT R6, R30, 0x7773, RZ ;  /* 0x000077731e067816 */ /* 0x000fe200000000ff */
[----:B------:R-:W-:Y:S01]  /*1ff80*/  IMAD.MOV.U32 R154, RZ, RZ, R101 ;  /* 0x000000ffff9a7224 */ /* 0x000fe200078e0065 */
[----:B------:R-:W-:Y:S01]  /*1ff90*/  @P0 PRMT R199, R155, 0x5410, RZ ;  /* 0x000054109bc70816 */ /* 0x000fe200000000ff */
[----:B------:R-:W-:Y:S01]  /*1ffa0*/  IMAD.WIDE.U32 R8, R5, -0x2daee0ad, RZ ;  /* 0xd2511f5305087825 */ /* 0x000fe200078e00ff */
[----:B------:R-:W-:Y:S01]  /*1ffb0*/  ISETP.GT.U32.AND P0, PT, R6, UR36, PT ;  /* 0x0000002406007c0c */ /* 0x000fe2000bf04070 */
[----:B------:R-:W3:Y:S02]  /*1ffc0*/  LDL.LU.64 R2, [R1+0x3c0] ;  /* 0x0003c00001027983 */ /* 0x000ee40000300a00 */
[----:B------:R-:W-:Y:S01]  /*1ffd0*/  IMAD.WIDE.U32 R6, R0, -0x326172a9, RZ ;  /* 0xcd9e8d5700067825 */ /* 0x000fe200078e00ff */
[----:B------:R-:W-:-:S02]  /*1ffe0*/  LOP3.LUT R4, R4, UR16, R9, 0x96, !PT ;  /* 0x0000001004047c12 */ /* 0x000fc4000f8e9609 */
[----:B------:R-:W1:Y:S02]  /*1fff0*/  MUFU.EX2 R9, R31 ;  /* 0x0000001f00097308 */ /* 0x000e640000000800 */
[----:B------:R-:W-:Y:S02]  /*20000*/  LOP3.LUT R0, R12, UR17, R7, 0x96, !PT ;  /* 0x000000110c007c12 */ /* 0x000fe4000f8e9607 */
[----:B------:R-:W1:Y:S03]  /*20010*/  MUFU.EX2 R5, R34 ;  /* 0x0000002200057308 */ /* 0x000e660000000800 */
[----:B------:R-:W-:-:S04]  /*20020*/  IMAD.WIDE.U32 R12, R0, -0x2daee0ad, RZ ;  /* 0xd2511f53000c7825 */ /* 0x000fc800078e00ff */
[----:B------:R-:W-:Y:S01]  /*20030*/  IMAD.MOV.U32 R101, RZ, RZ, R83 ;  /* 0x000000ffff657224 */ /* 0x000fe200078e0053 */
[----:B------:R-:W-:Y:S01]  /*20040*/  LOP3.LUT R7, R8, UR14, R13, 0x96, !PT ;  /* 0x0000000e08077c12 */ /* 0x000fe2000f8e960d */
[----:B------:R-:W-:Y:S02]  /*20050*/  IMAD.MOV.U32 R83, RZ, RZ, R68 ;  /* 0x000000ffff537224 */ /* 0x000fe400078e0044 */
[----:B-1----:R-:W-:Y:S01]  /*20060*/  FADD.FTZ R0, R9, R10 ;  /* 0x0000000a09007221 */ /* 0x002fe20000010000 */
[----:B------:R-:W-:Y:S02]  /*20070*/  IMAD.MOV.U32 R31, RZ, RZ, R107 ;  /* 0x000000ffff1f7224 */ /* 0x000fe400078e006b */
[----:B------:R-:W-:Y:S01]  /*20080*/  IMAD.MOV.U32 R107, RZ, RZ, R101 ;  /* 0x000000ffff6b7224 */ /* 0x000fe200078e0065 */
[C---:B------:R-:W-:Y:S01]  /*20090*/  F2FP.BF16.F32.PACK_AB R140, R5.reuse, R9 ;  /* 0x00000009058c723e */ /* 0x040fe200000010ff */
[----:B------:R-:W-:Y:S02]  /*200a0*/  IMAD.MOV.U32 R101, RZ, RZ, R88 ;  /* 0x000000ffff657224 */ /* 0x000fe400078e0058 */
[----:B------:R-:W-:Y:S01]  /*200b0*/  FADD.FTZ R8, R5, R0 ;  /* 0x0000000005087221 */ /* 0x000fe20000010000 */
[----:B------:R-:W-:-:S02]  /*200c0*/  IMAD.MOV.U32 R34, RZ, RZ, R82 ;  /* 0x000000ffff227224 */ /* 0x000fc400078e0052 */
[----:B------:R-:W-:Y:S02]  /*200d0*/  IMAD.MOV.U32 R88, RZ, RZ, R83 ;  /* 0x000000ffff587224 */ /* 0x000fe400078e0053 */
[----:B------:R-:W-:-:S04]  /*200e0*/  IMAD.WIDE.U32 R4, R4, -0x326172a9, RZ ;  /* 0xcd9e8d5704047825 */ /* 0x000fc800078e00ff */
[----:B------:R-:W-:-:S04]  /*200f0*/  IMAD.WIDE.U32 R82, R7, -0x326172a9, RZ ;  /* 0xcd9e8d5707527825 */ /* 0x000fc800078e00ff */
[----:B------:R-:W-:Y:S02]  /*20100*/  IMAD.MOV.U32 R10, RZ, RZ, R36 ;  /* 0x000000ffff0a7224 */ /* 0x000fe400078e0024 */
[----:B------:R-:W-:Y:S01]  /*20110*/  IMAD.MOV.U32 R155, RZ, RZ, R65 ;  /* 0x000000ffff9b7224 */ /* 0x000fe200078e0041 */
[----:B------:R-:W-:Y:S02]  /*20120*/  LOP3.LUT R36, R4, UR13, R83, 0x96, !PT ;  /* 0x0000000d04247c12 */ /* 0x000fe4000f8e9653 */
[----:B------:R-:W-:Y:S04]  /*20130*/  MUFU.EX2 R4, R10 ;  /* 0x0000000a00047308 */ /* 0x000fe80000000800 */
[----:B------:R1:W-:Y:S02]  /*20140*/  MUFU.EX2 R10, R155 ;  /* 0x0000009b000a7308 */ /* 0x0003e40000000800 */
[----:B-1----:R-:W-:-:S02]  /*20150*/  IMAD.MOV.U32 R155, RZ, RZ, R154 ;  /* 0x000000ffff9b7224 */ /* 0x002fc400078e009a */
[----:B------:R-:W-:Y:S02]  /*20160*/  IMAD.MOV.U32 R154, RZ, RZ, R23 ;  /* 0x000000ffff9a7224 */ /* 0x000fe400078e0017 */
[----:B------:R1:W2:Y:S01]  /*20170*/  LDL.LU.S16 R23, [R1+0xf0] ;  /* 0x0000f00001177983 */ /* 0x0002a20000300600 */
[----:B------:R-:W-:Y:S01]  /*20180*/  IMAD.MOV.U32 R72, RZ, RZ, R69 ;  /* 0x000000ffff487224 */ /* 0x000fe200078e0045 */
[----:B------:R-:W-:-:S03]  /*20190*/  LOP3.LUT R0, R36, 0xff, RZ, 0xc0, !PT ;  /* 0x000000ff24007812 */ /* 0x000fc600078ec0ff */
[----:B------:R-:W-:Y:S02]  /*201a0*/  IMAD.MOV.U32 R141, RZ, RZ, R72 ;  /* 0x000000ffff8d7224 */ /* 0x000fe400078e0048 */
[-C--:B------:R-:W-:Y:S01]  /*201b0*/  FMUL.FTZ R72, R164, R121.reuse ;  /* 0x00000079a4487220 */ /* 0x080fe20000410000 */
[----:B------:R-:W-:Y:S02]  /*201c0*/  PRMT R164, R134, 0x7632, R164 ;  /* 0x0000763286a47816 */ /* 0x000fe400000000a4 */
[----:B------:R-:W-:Y:S02]  /*201d0*/  LOP3.LUT R9, R6, UR15, R5, 0x96, !PT ;  /* 0x0000000f06097c12 */ /* 0x000fe4000f8e9605 */
[----:B------:R-:W1:Y:S01]  /*201e0*/  MUFU.EX2 R6, R31 ;  /* 0x0000001f00067308 */ /* 0x000e620000000800 */
[----:B------:R-:W-:Y:S01]  /*201f0*/  PRMT R193, R140, 0x7610, R193 ;  /* 0x000076108cc17816 */ /* 0x000fe200000000c1 */
[----:B------:R-:W-:Y:S01]  /*20200*/  FMUL.FTZ R68, R160, R121 ;  /* 0x00000079a0447220 */ /* 0x000fe20000410000 */
[----:B------:R-:W-:-:S02]  /*20210*/  PRMT R191, R140, 0x7632, R191 ;  /* 0x000076328cbf7816 */ /* 0x000fc400000000bf */
[----:B-1----:R-:W-:Y:S01]  /*20220*/  F2FP.BF16.F32.PACK_AB R139, R6, R4 ;  /* 0x00000004068b723e */ /* 0x002fe200000010ff */
[----:B------:R-:W-:-:S04]  /*20230*/  IMAD.MOV.U32 R69, RZ, RZ, R218 ;  /* 0x000000ffff457224 */ /* 0x000fc800078e00da */
[----:B------:R-:W-:Y:S02]  /*20240*/  IMAD.MOV.U32 R91, RZ, RZ, R69 ;  /* 0x000000ffff5b7224 */ /* 0x000fe400078e0045 */
[-C--:B------:R-:W-:Y:S01]  /*20250*/  FMUL.FTZ R69, R161, R121.reuse ;  /* 0x00000079a1457220 */ /* 0x080fe20000410000 */
[-C--:B------:R-:W-:Y:S01]  /*20260*/  FMUL.FTZ R74, R166, R114.reuse ;  /* 0x00000072a64a7220 */ /* 0x080fe20000410000 */
[----:B------:R-:W-:Y:S01]  /*20270*/  PRMT R166, R139, 0x7610, R166 ;  /* 0x000076108ba67816 */ /* 0x000fe200000000a6 */
[-C--:B------:R-:W-:Y:S01]  /*20280*/  FMUL.FTZ R70, R162, R114.reuse ;  /* 0x00000072a2467220 */ /* 0x080fe20000410000 */
[----:B------:R-:W1:Y:S01]  /*20290*/  MUFU.EX2 R5, R35 ;  /* 0x0000002300057308 */ /* 0x000e620000000800 */
[----:B------:R-:W-:Y:S01]  /*202a0*/  FMUL.FTZ R73, R165, R121 ;  /* 0x00000079a5497220 */ /* 0x000fe20000410000 */
[----:B------:R-:W-:Y:S01]  /*202b0*/  PRMT R165, R139, 0x7632, R165 ;  /* 0x000076328ba57816 */ /* 0x000fe200000000a5 */
[----:B------:R-:W-:Y:S02]  /*202c0*/  IMAD.MOV.U32 R109, RZ, RZ, R71 ;  /* 0x000000ffff6d7224 */ /* 0x000fe400078e0047 */
[-C--:B------:R-:W-:Y:S01]  /*202d0*/  FMUL.FTZ R71, R163, R114.reuse ;  /* 0x00000072a3477220 */ /* 0x080fe20000410000 */
[----:B------:R-:W-:Y:S01]  /*202e0*/  FMUL.FTZ R75, R167, R114 ;  /* 0x00000072a74b7220 */ /* 0x000fe20000410000 */
[----:B-1----:R-:W-:Y:S01]  /*202f0*/  F2FP.BF16.F32.PACK_AB R137, R10, R5 ;  /* 0x000000050a89723e */ /* 0x002fe200000010ff */
[----:B----4-:R-:W-:Y:S01]  /*20300*/  FMUL.FTZ R64, R152, R121 ;  /* 0x0000007998407220 */ /* 0x010fe20000410000 */
[----:B------:R-:W-:-:S05]  /*20310*/  @P0 HFMA2.BF16_V2 R152, -RZ.H0_H0, RZ.H0_H0, -R134.H1_H1 ;  /* 0x200000ffff980231 */ /* 0x000fca0000360986 */
[----:B------:R-:W-:Y:S02]  /*20320*/  @P0 PRMT R164, R152, 0x5410, RZ ;  /* 0x0000541098a40816 */ /* 0x000fe400000000ff */
[----:B------:R-:W-:Y:S02]  /*20330*/  ISETP.LE.U32.AND P0, PT, R0, UR36, PT ;  /* 0x0000002400007c0c */ /* 0x000fe4000bf03070 */
[----:B------:R-:W-:Y:S01]  /*20340*/  LOP3.LUT R0, R36, 0xffff, RZ, 0xc0, !PT ;  /* 0x0000ffff24007812 */ /* 0x000fe200078ec0ff */
[----:B------:R-:W-:-:S03]  /*20350*/  FMUL.FTZ R65, R153, R121 ;  /* 0x0000007999417220 */ /* 0x000fc60000410000 */
[----:B------:R-:W-:-:S04]  /*20360*/  SHF.R.U32.HI R0, RZ, 0x8, R0 ;  /* 0x00000008ff007819 */ /* 0x000fc80000011600 */
[----:B------:R-:W-:-:S03]  /*20370*/  LOP3.LUT R0, R0, 0xffff, RZ, 0xc0, !PT ;  /* 0x0000ffff00007812 */ /* 0x000fc600078ec0ff */
[----:B------:R-:W-:-:S05]  /*20380*/  @!P0 HFMA2.BF16_V2 R153, -RZ.H0_H0, RZ.H0_H0, -R140.H0_H0 ;  /* 0x200000ffff998231 */ /* 0x000fca000034098c */
[----:B------:R-:W-:Y:S02]  /*20390*/  @!P0 PRMT R193, R153, 0x5410, RZ ;  /* 0x0000541099c18816 */ /* 0x000fe400000000ff */
[----:B------:R-:W-:Y:S01]  /*203a0*/  ISETP.LE.U32.AND P0, PT, R0, UR36, PT ;  /* 0x0000002400007c0c */ /* 0x000fe2000bf03070 */
[----:B------:R-:W-:-:S04]  /*203b0*/  FADD.FTZ R0, R4, R11 ;  /* 0x0000000b04007221 */ /* 0x000fc80000010000 */
[--C-:B------:R-:W-:Y:S01]  /*203c0*/  FADD.FTZ R6, R6, R0.reuse ;  /* 0x0000000006067221 */ /* 0x100fe20000010000 */
[----:B------:R-:W-:-:S04]  /*203d0*/  PRMT R0, R36, 0x7632, R0 ;  /* 0x0000763224007816 */ /* 0x000fc80000000000 */
[----:B------:R-:W-:-:S03]  /*203e0*/  LOP3.LUT R0, R0, 0xff, RZ, 0xc0, !PT ;  /* 0x000000ff00007812 */ /* 0x000fc600078ec0ff */
[----:B------:R-:W-:-:S05]  /*203f0*/  @!P0 HFMA2.BF16_V2 R160, -RZ.H0_H0, RZ.H0_H0, -R140.H1_H1 ;  /* 0x200000ffffa08231 */ /* 0x000fca000036098c */
[----:B------:R-:W-:Y:S02]  /*20400*/  @!P0 PRMT R191, R160, 0x5410, RZ ;  /* 0x00005410a0bf8816 */ /* 0x000fe400000000ff */
[----:B------:R-:W-:Y:S02]  /*20410*/  ISETP.LE.U32.AND P0, PT, R0, UR36, PT ;  /* 0x0000002400007c0c */ /* 0x000fe4000bf03070 */
[----:B------:R-:W-:-:S11]  /*20420*/  SHF.R.U32.HI R0, RZ, 0x18, R36 ;  /* 0x00000018ff007819 */ /* 0x000fd60000011624 */
[----:B------:R-:W-:-:S05]  /*20430*/  @!P0 HFMA2.BF16_V2 R161, -RZ.H0_H0, RZ.H0_H0, -R139.H0_H0 ;  /* 0x200000ffffa18231 */ /* 0x000fca000034098b */
[----:B------:R-:W-:Y:S02]  /*20440*/  @!P0 PRMT R166, R161, 0x5410, RZ ;  /* 0x00005410a1a68816 */ /* 0x000fe400000000ff */
[----:B------:R-:W-:Y:S01]  /*20450*/  ISETP.LE.U32.AND P0, PT, R0, UR36, PT ;  /* 0x0000002400007c0c */ /* 0x000fe2000bf03070 */
[----:B------:R-:W-:-:S05]  /*20460*/  IMAD.MOV.U32 R4, RZ, RZ, R82 ;  /* 0x000000ffff047224 */ /* 0x000fca00078e0052 */
[----:B------:R-:W-:-:S07]  /*20470*/  LOP3.LUT R4, R4, 0xff, RZ, 0xc0, !PT ;  /* 0x000000ff04047812 */ /* 0x000fce00078ec0ff */
[----:B------:R-:W-:-:S05]  /*20480*/  @!P0 HFMA2.BF16_V2 R162, -RZ.H0_H0, RZ.H0_H0, -R139.H1_H1 ;  /* 0x200000ffffa28231 */ /* 0x000fca000036098b */
[----:B------:R-:W-:Y:S02]  /*20490*/  @!P0 PRMT R165, R162, 0x5410, RZ ;  /* 0x00005410a2a58816 */ /* 0x000fe400000000ff */
[----:B------:R-:W-:Y:S01]  /*204a0*/  ISETP.LE.U32.AND P0, PT, R4, UR36, PT ;  /* 0x0000002404007c0c */ /* 0x000fe2000bf03070 */
[----:B------:R-:W-:Y:S01]  /*204b0*/  FADD.FTZ R4, R5, R8 ;  /* 0x0000000805047221 */ /* 0x000fe20000010000 */
[----:B------:R-:W-:Y:S02]  /*204c0*/  PRMT R5, R82, 0x7771, RZ ;  /* 0x0000777152057816 */ /* 0x000fe400000000ff */
[----:B------:R-:W-:-:S09]  /*204d0*/  PRMT R167, R137, 0x7610, R167 ;  /* 0x0000761089a77816 */ /* 0x000fd200000000a7 */
[----:B------:R-:W-:-:S05]  /*204e0*/  @!P0 HFMA2.BF16_V2 R163, -RZ.H0_H0, RZ.H0_H0, -R137.H0_H0 ;  /* 0x200000ffffa38231 */ /* 0x000fca0000340989 */
[----:B------:R-:W-:Y:S02]  /*204f0*/  @!P0 PRMT R167, R163, 0x5410, RZ ;  /* 0x00005410a3a78816 */ /* 0x000fe400000000ff */
[----:B------:R-:W-:Y:S01]  /*20500*/  ISETP.GT.U32.AND P0, PT, R5, UR36, PT ;  /* 0x0000002405007c0c */ /* 0x000fe2000bf04070 */
[----:B------:R-:W-:Y:S01]  /*20510*/  FADD.FTZ R0, R34, R14 ;  /* 0x0000000e22007221 */ /* 0x000fe20000010000 */
[----:B------:R-:W-:-:S11]  /*20520*/  PRMT R200, R137, 0x7632, R200 ;  /* 0x0000763289c87816 */ /* 0x000fd600000000c8 */
[----:B--2---:R-:W-:-:S05]  /*20530*/  @P0 HFMA2.BF16_V2 R23, -RZ.H0_H0, RZ.H0_H0, -R137.H1_H1 ;  /* 0x200000ffff170231 */ /* 0x004fca0000360989 */
[----:B------:R-:W-:-:S04]  /*20540*/  PRMT R14, R23, 0x7610, R14 ;  /* 0x00007610170e7816 */ /* 0x000fc8000000000e */
[----:B------:R-:W-:Y:S02]  /*20550*/  @P0 PRMT R200, R14, 0x5410, RZ ;  /* 0x000054100ec80816 */ /* 0x000fe400000000ff */
[----:B------:R1:W2:Y:S01]  /*20560*/  LDL.LU.S16 R14, [R1+0xf4] ;  /* 0x0000f400010e7983 */ /* 0x0002a20000300600 */
[----:B------:R-:W-:Y:S01]  /*20570*/  MUFU.EX2 R7, R154 ;  /* 0x0000009a00077308 */ /* 0x000fe20000000800 */
[----:B------:R-:W-:Y:S01]  /*20580*/  FADD.FTZ R5, R155, R0 ;  /* 0x000000009b057221 */ /* 0x000fe20000010000 */
[----:B------:R-:W-:Y:S01]  /*20590*/  PRMT R0, R82, 0x7772, RZ ;  /* 0x0000777252007816 */ /* 0x000fe200000000ff */
[----:B------:R1:W4:Y:S01]  /*205a0*/  LDL.LU.S16 R23, [R1+0xf8] ;  /* 0x0000f80001177983 */ /* 0x0003220000300600 */
[----:B------:R-:W3:Y:S02]  /*205b0*/  MUFU.EX2 R8, R141 ;  /* 0x0000008d00087308 */ /* 0x000ee40000000800 */
[----:B------:R-:W-:Y:S02]  /*205c0*/  ISETP.GT.U32.AND P0, PT, R0, UR36, PT ;  /* 0x0000002400007c0c */ /* 0x000fe4000bf04070 */
[----:B---3--:R-:W-:Y:S01]  /*205d0*/  F2FP.BF16.F32.PACK_AB R136, R8, R7 ;  /* 0x000000070888723e */ /* 0x008fe200000010ff */
[----:B------:R-:W-:Y:S01]  /*205e0*/  FADD.FTZ R0, R7, R6 ;  /* 0x0000000607007221 */ /* 0x000fe20000010000 */
[----:B------:R-:W-:-:S02]  /*205f0*/  PRMT R118, R18, 0x7610, R118 ;  /* 0x0000761012767816 */ /* 0x000fc40000000076 */
[----:B------:R-:W-:-:S07]  /*20600*/  PRMT R117, R18, 0x7632, R117 ;  /* 0x0000763212757816 */ /* 0x000fce0000000075 */
[----:B--2---:R-:W-:-:S05]  /*20610*/  @P0 HFMA2.BF16_V2 R14, -RZ.H0_H0, RZ.H0_H0, -R136.H0_H0 ;  /* 0x200000ffff0e0231 */ /* 0x004fca0000340988 */
[----:B------:R-:W-:Y:S02]  /*20620*/  PRMT R6, R14, 0x7610, R6 ;  /* 0x000076100e067816 */ /* 0x000fe40000000006 */
[----:B------:R1:W2:Y:S04]  /*20630*/  LDL.LU.S16 R14, [R1+0x108] ;  /* 0x00010800010e7983 */ /* 0x0002a80000300600 */
[----:B------:R1:W3:Y:S04]  /*20640*/  LDL.LU.S16 R13, [R1+0x120] ;  /* 0x00012000010d7983 */ /* 0x0002e80000300600 */
[----:B------:R1:W3:Y:S01]  /*20650*/  LDL.LU.S16 R18, [R1+0x128] ;  /* 0x0001280001127983 */ /* 0x0002e20000300600 */
[----:B------:R-:W-:-:S02]  /*20660*/  PRMT R100, R93, 0x7632, R100 ;  /* 0x000076325d647816 */ /* 0x000fc40000000064 */
[----:B------:R-:W-:Y:S02]  /*20670*/  PRMT R198, R136, 0x7610, R198 ;  /* 0x0000761088c67816 */ /* 0x000fe400000000c6 */
[----:B------:R-:W-:Y:S02]  /*20680*/  LOP3.LUT R100, R100, 0xff, RZ, 0xc0, !PT ;  /* 0x000000ff64647812 */ /* 0x000fe400078ec0ff */
[----:B------:R-:W-:Y:S02]  /*20690*/  @P0 PRMT R198, R6, 0x5410, RZ ;  /* 0x0000541006c60816 */ /* 0x000fe400000000ff */
[----:B------:R-:W-:Y:S02]  /*206a0*/  PRMT R6, R82, 0x7773, RZ ;  /* 0x0000777352067816 */ /* 0x000fe400000000ff */
[----:B------:R-:W-:Y:S02]  /*206b0*/  ISETP.LE.U32.AND P2, PT, R100, UR36, PT ;  /* 0x0000002464007c0c */ /* 0x000fe4000bf43070 */
[----:B------:R-:W-:Y:S01]  /*206c0*/  ISETP.GT.U32.AND P0, PT, R6, UR36, PT ;  /* 0x0000002406007c0c */ /* 0x000fe2000bf04070 */
[----:B------:R-:W-:-:S02]  /*206d0*/  IMAD.MOV.U32 R141, RZ, RZ, R90 ;  /* 0x000000ffff8d7224 */ /* 0x000fc400078e005a */
[----:B------:R-:W-:Y:S02]  /*206e0*/  IMAD.MOV.U32 R90, RZ, RZ, R107 ;  /* 0x000000ffff5a7224 */ /* 0x000fe400078e006b */
[----:B------:R-:W-:Y:S02]  /*206f0*/  IMAD.MOV.U32 R107, RZ, RZ, R91 ;  /* 0x000000ffff6b7224 */ /* 0x000fe400078e005b */
[----:B------:R-:W-:Y:S02]  /*20700*/  IMAD.MOV.U32 R100, RZ, RZ, R131 ;  /* 0x000000ffff647224 */ /* 0x000fe400078e0083 */
[----:B------:R-:W-:Y:S02]  /*20710*/  IMAD.MOV.U32 R91, RZ, RZ, R128 ;  /* 0x000000ffff5b7224 */ /* 0x000fe400078e0080 */
[----:B------:R-:W-:Y:S02]  /*20720*/  IMAD.MOV.U32 R128, RZ, RZ, R25 ;  /* 0x000000ffff807224 */ /* 0x000fe400078e0019 */
[----:B------:R-:W-:-:S02]  /*20730*/  IMAD.MOV.U32 R131, RZ, RZ, R24 ;  /* 0x000000ffff837224 */ /* 0x000fc400078e0018 */
[----:B------:R-:W-:-:S04]  /*20740*/  IMAD.WIDE.U32 R24, R9, -0x2daee0ad, RZ ;  /* 0xd2511f5309187825 */ /* 0x000fc800078e00ff */
[----:B------:R-:W-:Y:S01]  /*20750*/  FADD.FTZ R7, R8, R0 ;  /* 0x0000000008077221 */ /* 0x000fe20000010000 */
[----:B----4-:R-:W-:Y:S01]  /*20760*/  @P0 HFMA2.BF16_V2 R23, -RZ.H0_H0, RZ.H0_H0, -R136.H1_H1 ;  /* 0x200000ffff170231 */ /* 0x010fe20000360988 */
[----:B------:R4:W-:Y:S01]  /*20770*/  MUFU.EX2 R8, R40 ;  /* 0x0000002800087308 */ /* 0x0009e20000000800 */
[----:B------:R-:W-:-:S03]  /*20780*/  PRMT R163, R118, 0x5410, R117 ;  /* 0x0000541076a37816 */ /* 0x000fc60000000075 */
[----:B------:R-:W1:Y:S01]  /*20790*/  MUFU.EX2 R9, R141 ;  /* 0x0000008d00097308 */ /* 0x000e620000000800 */
[----:B------:R-:W-:Y:S02]  /*207a0*/  PRMT R6, R23, 0x7610, R6 ;  /* 0x0000761017067816 */ /* 0x000fe40000000006 */
[----:B------:R-:W-:Y:S02]  /*207b0*/  PRMT R196, R136, 0x7632, R196 ;  /* 0x0000763288c47816 */ /* 0x000fe400000000c4 */
[----:B----4-:R-:W-:Y:S02]  /*207c0*/  LOP3.LUT R40, R12, UR6, R25, 0x96, !PT ;  /* 0x000000060c287c12 */ /* 0x010fe4000f8e9619 */
[----:B------:R-:W-:Y:S02]  /*207d0*/  @P0 PRMT R196, R6, 0x5410, RZ ;  /* 0x0000541006c40816 */ /* 0x000fe400000000ff */
[----:B-1----:R-:W-:Y:S01]  /*207e0*/  F2FP.BF16.F32.PACK_AB R153, R9, R8 ;  /* 0x000000080999723e */ /* 0x002fe200000010ff */
[----:B------:R-:W-:-:S04]  /*207f0*/  FADD.FTZ R4, R10, R4 ;  /* 0x000000040a047221 */ /* 0x000fc80000010000 */
[----:B------:R-:W-:Y:S01]  /*20800*/  FADD.FTZ R6, R8, R4 ;  /* 0x0000000408067221 */ /* 0x000fe20000010000 */
[C---:B------:R-:W-:Y:S02]  /*20810*/  PRMT R115, R21.reuse, 0x7610, R115 ;  /* 0x0000761015737816 */ /* 0x040fe40000000073 */
[----:B------:R-:W-:Y:S02]  /*20820*/  PRMT R116, R21, 0x7632, R116 ;  /* 0x0000763215747816 */ /* 0x000fe40000000074 */
[----:B------:R-:W-:Y:S01]  /*20830*/  PRMT R195, R153, 0x7610, R195 ;  /* 0x0000761099c37816 */ /* 0x000fe200000000c3 */
[----:B--2---:R-:W-:-:S05]  /*20840*/  @!P2 HFMA2.BF16_V2 R14, -RZ.H0_H0, RZ.H0_H0, -R118.H0_H0 ;  /* 0x200000ffff0ea231 */ /* 0x004fca0000340976 */
[----:B------:R-:W-:Y:S02]  /*20850*/  PRMT R0, R14, 0x7610, R0 ;  /* 0x000076100e007816 */ /* 0x000fe40000000000 */
[----:B------:R1:W2:Y:S02]  /*20860*/  LDL.LU.S16 R14, [R1+0x12c] ;  /* 0x00012c00010e7983 */ /* 0x0002a40000300600 */
[----:B------:R-:W-:Y:S02]  /*20870*/  @!P2 PRMT R118, R0, 0x5410, RZ ;  /* 0x000054100076a816 */ /* 0x000fe400000000ff */
[----:B------:R-:W-:-:S04]  /*20880*/  LOP3.LUT R0, R40, 0xff, RZ, 0xc0, !PT ;  /* 0x000000ff28007812 */ /* 0x000fc800078ec0ff */
[----:B------:R-:W-:Y:S02]  /*20890*/  ISETP.LE.U32.AND P0, PT, R0, UR36, PT ;  /* 0x0000002400007c0c */ /* 0x000fe4000bf03070 */
[----:B------:R-:W-:-:S04]  /*208a0*/  SHF.R.U32.HI R0, RZ, 0x18, R93 ;  /* 0x00000018ff007819 */ /* 0x000fc8000001165d */
[----:B------:R-:W-:-:S07]  /*208b0*/  ISETP.LE.U32.AND P1, PT, R0, UR36, PT ;  /* 0x0000002400007c0c */ /* 0x000fce000bf23070 */
[----:B---3--:R-:W-:Y:S01]  /*208c0*/  @!P0 HFMA2.BF16_V2 R13, -RZ.H0_H0, RZ.H0_H0, -R153.H0_H0 ;  /* 0x200000ffff0d8231 */ /* 0x008fe20000340999 */
[----:B------:R-:W-:-:S04]  /*208d0*/  LOP3.LUT R0, R40, 0xffff, RZ, 0xc0, !PT ;  /* 0x0000ffff28007812 */ /* 0x000fc800078ec0ff */
[----:B------:R-:W-:Y:S02]  /*208e0*/  PRMT R4, R13, 0x7610, R4 ;  /* 0x000076100d047816 */ /* 0x000fe40000000004 */
[----:B------:R1:W3:Y:S01]  /*208f0*/  LDL.LU.S16 R13, [R1+0x130] ;  /* 0x00013000010d7983 */ /* 0x0002e20000300600 */
[----:B------:R-:W-:-:S03]  /*20900*/  SHF.R.U32.HI R0, RZ, 0x8, R0 ;  /* 0x00000008ff007819 */ /* 0x000fc60000011600 */
[----:B------:R1:W4:Y:S01]  /*20910*/  LDL.LU.S16 R21, [R1+0x13c] ;  /* 0x00013c0001157983 */ /* 0x0003220000300600 */
[----:B------:R-:W-:Y:S02]  /*20920*/  LOP3.LUT R0, R0, 0xffff, RZ, 0xc0, !PT ;  /* 0x0000ffff00007812 */ /* 0x000fe400078ec0ff */
[----:B------:R-:W-:Y:S02]  /*20930*/  @!P0 PRMT R195, R4, 0x5410, RZ ;  /* 0x0000541004c38816 */ /* 0x000fe400000000ff */
[----:B------:R-:W-:-:S13]  /*20940*/  ISETP.LE.U32.AND P0, PT, R0, UR36, PT ;  /* 0x0000002400007c0c */ /* 0x000fda000bf03070 */
[----:B------:R-:W-:-:S05]  /*20950*/  @!P0 HFMA2.BF16_V2 R18, -RZ.H0_H0, RZ.H0_H0, -R153.H1_H1 ;  /* 0x200000ffff128231 */ /* 0x000fca0000360999 */
[----:B------:R-:W-:Y:S02]  /*20960*/  PRMT R10, R18, 0x7610, R10 ;  /* 0x00007610120a7816 */ /* 0x000fe4000000000a */
[----:B------:R1:W4:Y:S01]  /*20970*/  LDL.LU.S16 R18, [R1+0x144] ;  /* 0x0001440001127983 */ /* 0x0003220000300600 */
[----:B------:R-:W-:Y:S02]  /*20980*/  ISETP.LE.U32.AND P2, PT, R100, UR36, PT ;  /* 0x0000002464007c0c */ /* 0x000fe4000bf43070 */
[----:B------:R-:W-:Y:S02]  /*20990*/  PRMT R194, R153, 0x7632, R194 ;  /* 0x0000763299c27816 */ /* 0x000fe400000000c2 */
[----:B------:R-:W-:Y:S02]  /*209a0*/  PRMT R0, R40, 0x7632, R0 ;  /* 0x0000763228007816 */ /* 0x000fe40000000000 */
[----:B------:R-:W-:Y:S02]  /*209b0*/  @!P0 PRMT R194, R10, 0x5410, RZ ;  /* 0x000054100ac28816 */ /* 0x000fe400000000ff */
[----:B------:R-:W-:Y:S01]  /*209c0*/  MUFU.EX2 R10, R109 ;  /* 0x0000006d000a7308 */ /* 0x000fe20000000800 */
[----:B------:R-:W-:Y:S01]  /*209d0*/  LOP3.LUT R0, R0, 0xff, RZ, 0xc0, !PT ;  /* 0x000000ff00007812 */ /* 0x000fe200078ec0ff */
[----:B------:R-:W-:-:S03]  /*209e0*/  FADD.FTZ R5, R102, R5 ;  /* 0x0000000566057221 */ /* 0x000fc60000010000 */
[----:B------:R-:W-:Y:S01]  /*209f0*/  ISETP.LE.U32.AND P0, PT, R0, UR36, PT ;  /* 0x0000002400007c0c */ /* 0x000fe2000bf03070 */
[----:B------:R-:W-:Y:S01]  /*20a00*/  FADD.FTZ R4, R105, R5 ;  /* 0x0000000569047221 */ /* 0x000fe20000010000 */
[----:B------:R-:W-:Y:S02]  /*20a10*/  PRMT R0, R78, 0x7771, RZ ;  /* 0x000077714e007816 */ /* 0x000fe400000000ff */
[----:B------:R-:W-:Y:S01]  /*20a20*/  PRMT R162, R115, 0x5410, R116 ;  /* 0x0000541073a27816 */ /* 0x000fe20000000074 */
[-C--:B------:R-:W-:Y:S01]  /*20a30*/  FMUL.FTZ R144, R144, R20.reuse ;  /* 0x0000001490907220 */ /* 0x080fe20000410000 */
[----:B------:R-:W-:Y:S01]  /*20a40*/  FMUL.FTZ R145, R145, R20 ;  /* 0x0000001491917220 */ /* 0x000fe20000410000 */
[----:B--2---:R-:W-:-:S05]  /*20a50*/  @!P1 HFMA2.BF16_V2 R14, -RZ.H0_H0, RZ.H0_H0, -R117.H0_H0 ;  /* 0x200000ffff0e9231 */ /* 0x004fca0000340975 */
[----:B------:R-:W-:Y:S02]  /*20a60*/  PRMT R8, R14, 0x7610, R8 ;  /* 0x000076100e087816 */ /* 0x000fe40000000008 */
[----:B------:R1:W2:Y:S02]  /*20a70*/  LDL.LU.S16 R14, [R1+0x148] ;  /* 0x00014800010e7983 */ /* 0x0002a40000300600 */
[----:B------:R-:W-:Y:S02]  /*20a80*/  @!P1 PRMT R117, R8, 0x5410, RZ ;  /* 0x0000541008759816 */ /* 0x000fe400000000ff */
[----:B------:R-:W3:Y:S02]  /*20a90*/  MUFU.EX2 R8, R90 ;  /* 0x0000005a00087308 */ /* 0x000ee40000000800 */
[----:B---3--:R-:W-:Y:S01]  /*20aa0*/  @!P2 HFMA2.BF16_V2 R13, -RZ.H0_H0, RZ.H0_H0, -R115.H0_H0 ;  /* 0x200000ffff0da231 */ /* 0x008fe20000340973 */
[----:B------:R-:W-:-:S04]  /*20ab0*/  F2FP.BF16.F32.PACK_AB R152, R10, R8 ;  /* 0x000000080a98723e */ /* 0x000fc800000010ff */
[----:B------:R-:W-:Y:S02]  /*20ac0*/  PRMT R5, R13, 0x7610, R5 ;  /* 0x000076100d057816 */ /* 0x000fe40000000005 */
[----:B------:R1:W3:Y:S01]  /*20ad0*/  LDL.LU.S16 R13, [R1+0x14c] ;  /* 0x00014c00010d7983 */ /* 0x0002e20000300600 */
[----:B----4-:R-:W-:Y:S01]  /*20ae0*/  @!P0 HFMA2.BF16_V2 R21, -RZ.H0_H0, RZ.H0_H0, -R152.H0_H0 ;  /* 0x200000ffff158231 */ /* 0x010fe20000340998 */
[----:B------:R-:W-:Y:S02]  /*20af0*/  @!P2 PRMT R115, R5, 0x5410, RZ ;  /* 0x000054100573a816 */ /* 0x000fe400000000ff */
[----:B------:R-:W-:Y:S02]  /*20b00*/  ISETP.GT.U32.AND P2, PT, R0, UR36, PT ;  /* 0x0000002400007c0c */ /* 0x000fe4000bf44070 */
[----:B------:R-:W-:Y:S02]  /*20b10*/  PRMT R0, R78, 0x7772, RZ ;  /* 0x000077724e007816 */ /* 0x000fe400000000ff */
[----:B------:R-:W-:-:S02]  /*20b20*/  PRMT R20, R21, 0x7610, R20 ;  /* 0x0000761015147816 */ /* 0x000fc40000000014 */
[----:B------:R-:W-:Y:S02]  /*20b30*/  ISETP.GT.U32.AND P1, PT, R0, UR36, PT ;  /* 0x0000002400007c0c */ /* 0x000fe4000bf24070 */
[----:B------:R-:W-:Y:S02]  /*20b40*/  SHF.R.U32.HI R0, RZ, 0x18, R40 ;  /* 0x00000018ff007819 */ /* 0x000fe40000011628 */
[----:B------:R-:W-:Y:S02]  /*20b50*/  PRMT R189, R152, 0x7610, R189 ;  /* 0x0000761098bd7816 */ /* 0x000fe400000000bd */
[----:B------:R-:W-:Y:S02]  /*20b60*/  @!P0 PRMT R189, R20, 0x5410, RZ ;  /* 0x0000541014bd8816 */ /* 0x000fe400000000ff */
[----:B------:R-:W-:Y:S01]  /*20b70*/  ISETP.LE.U32.AND P0, PT, R0, UR36, PT ;  /* 0x0000002400007c0c */ /* 0x000fe2000bf03070 */
[----:B------:R-:W-:-:S12]  /*20b80*/  FADD.FTZ R5, R8, R7 ;  /* 0x0000000708057221 */ /* 0x000fd80000010000 */
[----:B------:R-:W-:-:S05]  /*20b90*/  @!P0 HFMA2.BF16_V2 R18, -RZ.H0_H0, RZ.H0_H0, -R152.H1_H1 ;  /* 0x200000ffff128231 */ /* 0x000fca0000360998 */
[----:B------:R-:W-:Y:S02]  /*20ba0*/  PRMT R8, R18, 0x7610, R8 ;  /* 0x0000761012087816 */ /* 0x000fe40000000008 */
[----:B------:R1:W4:Y:S01]  /*20bb0*/  LDL.LU.S16 R18, [R1+0x168] ;  /* 0x0001680001127983 */ /* 0x0003220000300600 */
[-C--:B------:R-:W-:Y:S01]  /*20bc0*/  FMUL.FTZ R158, R158, R114.reuse ;  /* 0x000000729e9e7220 */ /* 0x080fe20000410000 */
[----:B------:R-:W-:Y:S01]  /*20bd0*/  FMUL.FTZ R159, R159, R114 ;  /* 0x000000729f9f7220 */ /* 0x000fe20000410000 */
[----:B------:R-:W-:Y:S01]  /*20be0*/  PRMT R114, R19, 0x7610, R114 ;  /* 0x0000761013727816 */ /* 0x000fe20000000072 */
[----:B------:R-:W-:Y:S01]  /*20bf0*/  FADD.FTZ R0, R113, R4 ;  /* 0x0000000471007221 */ /* 0x000fe20000010000 */
[----:B------:R-:W-:-:S04]  /*20c00*/  PRMT R113, R19, 0x7632, R113 ;  /* 0x0000763213717816 */ /* 0x000fc80000000071 */
[----:B------:R-:W-:Y:S02]  /*20c10*/  PRMT R161, R114, 0x5410, R113 ;  /* 0x0000541072a17816 */ /* 0x000fe40000000071 */
[----:B------:R-:W-:Y:S02]  /*20c20*/  PRMT R187, R152, 0x7632, R187 ;  /* 0x0000763298bb7816 */ /* 0x000fe400000000bb */
[----:B------:R-:W-:Y:S02]  /*20c30*/  @!P0 PRMT R187, R8, 0x5410, RZ ;  /* 0x0000541008bb8816 */ /* 0x000fe400000000ff */
[----:B------:R-:W-:Y:S01]  /*20c40*/  MUFU.EX2 R8, R101 ;  /* 0x0000006500087308 */ /* 0x000fe20000000800 */
[----:B------:R-:W-:Y:S01]  /*20c50*/  FADD.FTZ R6, R9, R6 ;  /* 0x0000000609067221 */ /* 0x000fe20000010000 */
[----:B------:R-:W-:Y:S01]  /*20c60*/  FADD.FTZ R0, R112, R0 ;  /* 0x0000000070007221 */ /* 0x000fe20000010000 */
[----:B------:R-:W-:Y:S01]  /*20c70*/  FADD.FTZ R5, R10, R5 ;  /* 0x000000050a057221 */ /* 0x000fe20000010000 */
[----:B--2---:R-:W-:-:S05]  /*20c80*/  @P2 HFMA2.BF16_V2 R14, -RZ.H0_H0, RZ.H0_H0, -R116.H0_H0 ;  /* 0x200000ffff0e2231 */ /* 0x004fca0000340974 */
[----:B------:R-:W-:Y:S02]  /*20c90*/  PRMT R7, R14, 0x7610, R7 ;  /* 0x000076100e077816 */ /* 0x000fe40000000007 */
[----:B------:R1:W2:Y:S02]  /*20ca0*/  LDL.LU.S16 R14, [R1+0x16c] ;  /* 0x00016c00010e7983 */ /* 0x0002a40000300600 */
[----:B------:R-:W-:Y:S02]  /*20cb0*/  @P2 PRMT R116, R7, 0x5410, RZ ;  /* 0x0000541007742816 */ /* 0x000fe400000000ff */
[----:B------:R-:W1:Y:S01]  /*20cc0*/  MUFU.EX2 R7, R107 ;  /* 0x0000006b00077308 */ /* 0x000e620000000800 */
[----:B---3--:R-:W-:-:S05]  /*20cd0*/  @P1 HFMA2.BF16_V2 R13, -RZ.H0_H0, RZ.H0_H0, -R114.H0_H0 ;  /* 0x200000ffff0d1231 */ /* 0x008fca0000340972 */
[----:B------:R-:W-:Y:S02]  /*20ce0*/  PRMT R4, R13, 0x7610, R4 ;  /* 0x000076100d047816 */ /* 0x000fe40000000004 */
[----:B-1----:R-:W-:Y:S01]  /*20cf0*/  F2FP.BF16.F32.PACK_AB R143, R8, R7 ;  /* 0x00000007088f723e */ /* 0x002fe200000010ff */
[----:B------:R1:W3:Y:S01]  /*20d00*/  LDL.LU.S16 R13, [R1+0x178] ;  /* 0x00017800010d7983 */ /* 0x0002e20000300600 */
[----:B------:R-:W-:Y:S01]  /*20d10*/  @P1 PRMT R114, R4, 0x5410, RZ ;  /* 0x0000541004721816 */ /* 0x000fe200000000ff */
[----:B------:R-:W-:Y:S02]  /*20d20*/  IMAD.MOV.U32 R4, RZ, RZ, R24 ;  /* 0x000000ffff047224 */ /* 0x000fe400078e0018 */
[----:B------:R1:W3:Y:S03]  /*20d30*/  LDL.LU.S16 R10, [R1+0x17c] ;  /* 0x00017c00010a7983 */ /* 0x0002e60000300600 */
[----:B------:R-:W-:-:S04]  /*20d40*/  LOP3.LUT R4, R4, 0xff, RZ, 0xc0, !PT ;  /* 0x000000ff04047812 */ /* 0x000fc800078ec0ff */
[----:B------:R-:W-:Y:S01]  /*20d50*/  ISETP.LE.U32.AND P0, PT, R4, UR36, PT ;  /* 0x0000002404007c0c */ /* 0x000fe2000bf03070 */
[----:B------:R-:W-:Y:S01]  /*20d60*/  FADD.FTZ R4, R7, R6 ;  /* 0x0000000607047221 */ /* 0x000fe20000010000 */
[----:B------:R-:W-:-:S03]  /*20d70*/  PRMT R186, R143, 0x7610, R186 ;  /* 0x000076108fba7816 */ /* 0x000fc600000000ba */
[----:B------:R-:W-:Y:S01]  /*20d80*/  FADD.FTZ R8, R8, R4 ;  /* 0x0000000408087221 */ /* 0x000fe20000010000 */
[----:B------:R-:W-:Y:S07]  /*20d90*/  STL [R1+0x32c], R0 ;  /* 0x00032c0001007387 */ /* 0x000fee0000100800 */
[----:B----4-:R-:W-:-:S05]  /*20da0*/  @!P0 HFMA2.BF16_V2 R18, -RZ.H0_H0, RZ.H0_H0, -R143.H0_H0 ;  /* 0x200000ffff128231 */ /* 0x010fca000034098f */
[----:B------:R-:W-:-:S04]  /*20db0*/  PRMT R6, R18, 0x7610, R6 ;  /* 0x0000761012067816 */ /* 0x000fc80000000006 */
[----:B------:R-:W-:Y:S02]  /*20dc0*/  @!P0 PRMT R186, R6, 0x5410, RZ ;  /* 0x0000541006ba8816 */ /* 0x000fe400000000ff */
[----:B------:R1:W4:Y:S04]  /*20dd0*/  LDL.LU.S16 R6, [R1+0x180] ;  /* 0x0001800001067983 */ /* 0x0003280000300600 */
[----:B------:R1:W-:Y:S04]  /*20de0*/  STL [R1+0x338], R8 ;  /* 0x0003380801007387 */ /* 0x0003e80000100800 */
[----:B-1----:R1:W4:Y:S01]  /*20df0*/  LDL.LU.S16 R8, [R1+0x184] ;  /* 0x0001840001087983 */ /* 0x0023220000300600 */
[----:B------:R-:W-:-:S04]  /*20e00*/  PRMT R0, R78, 0x7773, RZ ;  /* 0x000077734e007816 */ /* 0x000fc800000000ff */
[----:B------:R-:W-:Y:S02]  /*20e10*/  ISETP.GT.U32.AND P2, PT, R0, UR36, PT ;  /* 0x0000002400007c0c */ /* 0x000fe4000bf44070 */
[----:B------:R-:W-:-:S04]  /*20e20*/  LOP3.LUT R0, R61, 0xff, RZ, 0xc0, !PT ;  /* 0x000000ff3d007812 */ /* 0x000fc800078ec0ff */
[----:B------:R-:W-:Y:S02]  /*20e30*/  ISETP.LE.U32.AND P1, PT, R0, UR36, PT ;  /* 0x0000002400007c0c */ /* 0x000fe4000bf23070 */
[C---:B------:R-:W-:Y:S02]  /*20e40*/  PRMT R125, R43.reuse, 0x7610, R125 ;  /* 0x000076102b7d7816 */ /* 0x040fe4000000007d */
[----:B------:R-:W-:Y:S02]  /*20e50*/  PRMT R123, R43, 0x7632, R123 ;  /* 0x000076322b7b7816 */ /* 0x000fe4000000007b */
[----:B------:R-:W-:Y:S01]  /*20e60*/  PRMT R119, R17, 0x7632, R119 ;  /* 0x0000763211777816 */ /* 0x000fe20000000077 */
[----:B------:R-:W-:Y:S02]  /*20e70*/  IMAD.MOV.U32 R101, RZ, RZ, R91 ;  /* 0x000000ffff657224 */ /* 0x000fe400078e005b */
[----:B------:R-:W-:Y:S01]  /*20e80*/  IMAD.MOV.U32 R91, RZ, RZ, R247 ;  /* 0x000000ffff5b7224 */ /* 0x000fe200078e00f7 */
[----:B------:R-:W-:Y:S01]  /*20e90*/  PRMT R247, R125, 0x5410, R123 ;  /* 0x000054107df77816 */ /* 0x000fe2000000007b */
[-C--:B------:R-:W-:Y:S01]  /*20ea0*/  FMUL.FTZ R156, R156, R121.reuse ;  /* 0x000000799c9c7220 */ /* 0x080fe20000410000 */
[----:B------:R-:W-:Y:S01]  /*20eb0*/  FMUL.FTZ R157, R157, R121 ;  /* 0x000000799d9d7220 */ /* 0x000fe20000410000 */
[----:B------:R-:W-:Y:S01]  /*20ec0*/  PRMT R121, R17, 0x7610, R121 ;  /* 0x0000761011797816 */ /* 0x000fe20000000079 */
[----:B------:R-:W-:-:S02]  /*20ed0*/  IMAD.MOV.U32 R154, RZ, RZ, R110 ;  /* 0x000000ffff9a7224 */ /* 0x000fc400078e006e */
[----:B------:R-:W-:Y:S02]  /*20ee0*/  IMAD.MOV.U32 R155, RZ, RZ, R111 ;  /* 0x000000ffff9b7224 */ /* 0x000fe400078e006f */
[----:B------:R-:W-:Y:S02]  /*20ef0*/  IMAD.MOV.U32 R110, RZ, RZ, R176 ;  /* 0x000000ffff6e7224 */ /* 0x000fe400078e00b0 */
[----:B------:R-:W-:Y:S02]  /*20f00*/  IMAD.MOV.U32 R111, RZ, RZ, R177 ;  /* 0x000000ffff6f7224 */ /* 0x000fe400078e00b1 */
[----:B--2---:R-:W-:-:S05]  /*20f10*/  @P2 HFMA2.BF16_V2 R14, -RZ.H0_H0, RZ.H0_H0, -R113.H0_H0 ;  /* 0x200000ffff0e2231 */ /* 0x004fca0000340971 */
[----:B------:R-:W-:-:S04]  /*20f20*/  PRMT R0, R14, 0x7610, R0 ;  /* 0x000076100e007816 */ /* 0x000fc80000000000 */
[----:B------:R-:W-:Y:S02]  /*20f30*/  @P2 PRMT R113, R0, 0x5410, RZ ;  /* 0x0000541000712816 */ /* 0x000fe400000000ff */
[----:B------:R-:W-:-:S04]  /*20f40*/  PRMT R0, R170, 0x7771, RZ ;  /* 0x00007771aa007816 */ /* 0x000fc800000000ff */
[----:B------:R-:W-:Y:S02]  /*20f50*/  ISETP.GT.U32.AND P3, PT, R0, UR36, PT ;  /* 0x0000002400007c0c */ /* 0x000fe4000bf64070 */
[----:B------:R-:W-:-:S04]  /*20f60*/  SHF.R.U32.HI R0, RZ, 0x18, R61 ;  /* 0x00000018ff007819 */ /* 0x000fc8000001163d */
[----:B------:R-:W-:Y:S01]  /*20f70*/  ISETP.LE.U32.AND P2, PT, R0, UR36, PT ;  /* 0x0000002400007c0c */ /* 0x000fe2000bf43070 */
[----:B---3--:R-:W-:Y:S02]  /*20f80*/  @!P1 HFMA2.BF16_V2 R13, -RZ.H0_H0, RZ.H0_H0, -R125.H0_H0 ;  /* 0x200000ffff0d9231 */ /* 0x008fe4000034097d */
[----:B------:R-:W-:-:S03]  /*20f90*/  @!P6 HFMA2.BF16_V2 R10, -RZ.H0_H0, RZ.H0_H0, -R123.H0_H0 ;  /* 0x200000ffff0ae231 */ /* 0x000fc6000034097b */
[----:B------:R-:W-:Y:S02]  /*20fa0*/  PRMT R12, R13, 0x7610, R12 ;  /* 0x000076100d0c7816 */ /* 0x000fe4000000000c */
[----:B------:R-:W-:Y:S01]  /*20fb0*/  PRMT R0, R170, 0x7772, RZ ;  /* 0x00007772aa007816 */ /* 0x000fe200000000ff */
[----:B----4-:R-:W-:Y:S01]  /*20fc0*/  @!P5 HFMA2.BF16_V2 R6, -RZ.H0_H0, RZ.H0_H0, -R121.H0_H0 ;  /* 0x200000ffff06d231 */ /* 0x010fe20000340979 */
[----:B------:R-:W-:Y:S02]  /*20fd0*/  PRMT R9, R10, 0x7610, R9 ;  /* 0x000076100a097816 */ /* 0x000fe40000000009 */
[----:B------:R-:W-:Y:S01]  /*20fe0*/  PRMT R124, R89, 0x7610, R124 ;  /* 0x00007610597c7816 */ /* 0x000fe2000000007c */
[----:B------:R-:W-:Y:S01]  /*20ff0*/  IMAD.MOV.U32 R107, RZ, RZ, R207 ;  /* 0x000000ffff6b7224 */ /* 0x000fe200078e00cf */
[----:B------:R-:W-:Y:S02]  /*21000*/  @!P1 PRMT R125, R12, 0x5410, RZ ;  /* 0x000054100c7d9816 */ /* 0x000fe400000000ff */
[----:B------:R-:W-:Y:S01]  /*21010*/  PRMT R185, R143, 0x7632, R185 ;  /* 0x000076328fb97816 */ /* 0x000fe200000000b9 */
[----:B------:R1:W2:Y:S01]  /*21020*/  LDL.LU.S16 R12, [R1+0x18c] ;  /* 0x00018c00010c7983 */ /* 0x0002a20000300600 */
[----:B------:R-:W-:Y:S01]  /*21030*/  @!P6 PRMT R123, R9, 0x5410, RZ ;  /* 0x00005410097be816 */ /* 0x000fe200000000ff */
[----:B------:R-:W3:Y:S01]  /*21040*/  S2R R218, SR_TID.X ;  /* 0x0000000000da7919 */ /* 0x000ee20000002100 */
[----:B------:R-:W-:-:S02]  /*21050*/  PRMT R120, R48, 0x7632, R120 ;  /* 0x0000763230787816 */ /* 0x000fc40000000078 */
[----:B------:R-:W-:Y:S01]  /*21060*/  PRMT R122, R48, 0x7610, R122 ;  /* 0x00007610307a7816 */ /* 0x000fe2000000007a */
[----:B------:R1:W4:Y:S01]  /*21070*/  LDL.LU.S16 R10, [R1+0x190] ;  /* 0x00019000010a7983 */ /* 0x0003220000300600 */
[----:B------:R-:W-:Y:S01]  /*21080*/  IMAD.MOV.U32 R34, RZ, RZ, R154 ;  /* 0x000000ffff227224 */ /* 0x000fe200078e009a */
[----:B------:R-:W1:Y:S02]  /*21090*/  LDC R13, c[0x0][0x4f8] ;  /* 0x00013e00ff0d7b82 */ /* 0x000e640000000800 */
[----:B------:R1:W2:Y:S01]  /*210a0*/  LDL.LU.S16 R9, [R1+0x194] ;  /* 0x0001940001097983 */ /* 0x0002a20000300600 */
[----:B------:R-:W-:-:S05]  /*210b0*/  @!P2 HFMA2.BF16_V2 R8, -RZ.H0_H0, RZ.H0_H0, -R119.H0_H0 ;  /* 0x200000ffff08a231 */ /* 0x000fca0000340977 */
[----:B------:R-:W-:Y:S02]  /*210c0*/  PRMT R7, R8, 0x7610, R7 ;  /* 0x0000761008077816 */ /* 0x000fe40000000007 */
[----:B------:R1:W2:Y:S01]  /*210d0*/  LDL.LU.S16 R8, [R1+0x198] ;  /* 0x0001980001087983 */ /* 0x0002a20000300600 */
[----:B------:R-:W-:Y:S02]  /*210e0*/  PRMT R4, R6, 0x7610, R4 ;  /* 0x0000761006047816 */ /* 0x000fe40000000004 */
[----:B------:R3:W1:Y:S02]  /*210f0*/  MUFU.EX2 R6, R60 ;  /* 0x0000003c00067308 */ /* 0x0006640000000800 */
[----:B---3--:R-:W-:Y:S01]  /*21100*/  IMAD.MOV.U32 R60, RZ, RZ, R215 ;  /* 0x000000ffff3c7224 */ /* 0x008fe200078e00d7 */
[----:B------:R-:W-:Y:S02]  /*21110*/  PRMT R215, R121, 0x5410, R119 ;  /* 0x0000541079d77816 */ /* 0x000fe40000000077 */
[----:B------:R-:W-:-:S02]  /*21120*/  @!P2 PRMT R119, R7, 0x5410, RZ ;  /* 0x000054100777a816 */ /* 0x000fc400000000ff */
[----:B------:R3:W3:Y:S01]  /*21130*/  LDL.LU.S16 R7, [R1+0x19c] ;  /* 0x00019c0001077983 */ /* 0x0006e20000300600 */
[----:B------:R-:W-:Y:S02]  /*21140*/  @!P5 PRMT R121, R4, 0x5410, RZ ;  /* 0x000054100479d816 */ /* 0x000fe400000000ff */
[----:B------:R-:W1:Y:S01]  /*21150*/  MUFU.EX2 R4, R101 ;  /* 0x0000006500047308 */ /* 0x000e620000000800 */
[----:B------:R-:W-:Y:S01]  /*21160*/  ISETP.GT.U32.AND P1, PT, R0, UR36, PT ;  /* 0x0000002400007c0c */ /* 0x000fe2000bf24070 */
[----:B------:R-:W3:Y:S01]  /*21170*/  LDL.LU.64 R176, [R1+0x58] ;  /* 0x0000580001b07983 */ /* 0x000ee20000300a00 */
[----:B------:R-:W-:-:S04]  /*21180*/  PRMT R0, R24, 0x7771, RZ ;  /* 0x0000777118007816 */ /* 0x000fc800000000ff */
[----:B------:R-:W-:Y:S01]  /*21190*/  ISETP.GT.U32.AND P0, PT, R0, UR36, PT ;  /* 0x0000002400007c0c */ /* 0x000fe2000bf04070 */
[----:B-1----:R-:W-:Y:S01]  /*211a0*/  FADD.FTZ R0, R6, R5 ;  /* 0x0000000506007221 */ /* 0x002fe20000010000 */
[----:B------:R-:W-:-:S03]  /*211b0*/  F2FP.BF16.F32.PACK_AB R142, R4, R6 ;  /* 0x00000006048e723e */ /* 0x000fc600000010ff */
[----:B------:R-:W-:-:S05]  /*211c0*/  FADD.FTZ R4, R4, R0 ;  /* 0x0000000004047221 */ /* 0x000fca0000010000 */
[----:B------:R1:W-:Y:S01]  /*211d0*/  STL [R1+0x334], R4 ;  /* 0x0003340401007387 */ /* 0x0003e20000100800 */
[----:B------:R-:W-:-:S03]  /*211e0*/  IMAD.MOV.U32 R101, RZ, RZ, R128 ;  /* 0x000000ffff657224 */ /* 0x000fc600078e0080 */
[----:B-1----:R1:W3:Y:S04]  /*211f0*/  LDL.LU.S16 R4, [R1+0x1a0] ;  /* 0x0001a00001047983 */ /* 0x0022e80000300600 */
[----:B------:R-:W3:Y:S01]  /*21200*/  LDL.LU R128, [R1+0x20c] ;  /* 0x00020c0001807983 */ /* 0x000ee20000300800 */
[----:B------:R-:W-:Y:S02]  /*21210*/  IMAD.MOV.U32 R109, RZ, RZ, R107 ;  /* 0x000000ffff6d7224 */ /* 0x000fe400078e006b */
[----:B------:R-:W-:Y:S01]  /*21220*/  IMAD.MOV.U32 R107, RZ, RZ, R249 ;  /* 0x000000ffff6b7224 */ /* 0x000fe200078e00f9 */
[----:B------:R-:W-:Y:S02]  /*21230*/  PRMT R249, R124, 0x7610, R89 ;  /* 0x000076107cf97816 */ /* 0x000fe40000000059 */
[----:B------:R-:W-:-:S02]  /*21240*/  PRMT R182, R142, 0x7610, R182 ;  /* 0x000076108eb67816 */ /* 0x000fc400000000b6 */
[----:B------:R-:W-:Y:S02]  /*21250*/  LOP3.LUT P6, RZ, R218, 0x4, RZ, 0xc0, !PT ;  /* 0x00000004daff7812 */ /* 0x000fe400078cc0ff */
[----:B------:R-:W-:Y:S01]  /*21260*/  PRMT R181, R142, 0x7632, R181 ;  /* 0x000076328eb57816 */ /* 0x000fe200000000b5 */
[----:B------:R-:W-:Y:S01]  /*21270*/  IMAD.MOV.U32 R90, RZ, RZ, R60 ;  /* 0x000000ffff5a7224 */ /* 0x000fe200078e003c */
[----:B------:R-:W-:Y:S01]  /*21280*/  PRMT R207, R122, 0x5410, R120 ;  /* 0x000054107acf7816 */ /* 0x000fe20000000078 */
[----:B------:R-:W-:Y:S01]  /*21290*/  IMAD.MOV.U32 R35, RZ, RZ, R155 ;  /* 0x000000ffff237224 */ /* 0x000fe200078e009b */
[----:B------:R-:W-:Y:S01]  /*212a0*/  LOP3.LUT R13, R13, 0xff, RZ, 0xc0, !PT ;  /* 0x000000ff0d0d7812 */ /* 0x000fe200078ec0ff */
[----:B------:R-:W-:Y:S04]  /*212b0*/  STG.E.U16 desc[UR22][R2.64+-0x100], R104 ;  /* 0xffff006802007986 */ /* 0x000fe8000c101516 */
[----:B------:R-:W-:Y:S01]  /*212c0*/  STG.E.U16 desc[UR22][R2.64+-0xfe], R103 ;  /* 0xffff026702007986 */ /* 0x000fe2000c101516 */
[----:B------:R-:W-:-:S02]  /*212d0*/  IMAD.MOV.U32 R100, RZ, RZ, R50 ;  /* 0x000000ffff647224 */ /* 0x000fc400078e0032 */
[----:B----4-:R-:W-:-:S05]  /*212e0*/  @P0 HFMA2.BF16_V2 R10, -RZ.H0_H0, RZ.H0_H0, -R143.H1_H1 ;  /* 0x200000ffff0a0231 */ /* 0x010fca000036098f */
[----:B------:R-:W-:Y:S01]  /*212f0*/  PRMT R6, R10, 0x7610, R6 ;  /* 0x000076100a067816 */ /* 0x000fe20000000006 */
[----:B--2---:R-:W-:-:S05]  /*21300*/  @P1 HFMA2.BF16_V2 R8, -RZ.H0_H0, RZ.H0_H0, -R124.H0_H0 ;  /* 0x200000ffff081231 */ /* 0x004fca000034097c */
[----:B------:R-:W-:-:S04]  /*21310*/  PRMT R0, R8, 0x7610, R0 ;  /* 0x0000761008007816 */ /* 0x000fc80000000000 */
[----:B------:R-:W-:Y:S02]  /*21320*/  @P1 PRMT R124, R0, 0x5410, RZ ;  /* 0x00005410007c1816 */ /* 0x000fe400000000ff */
[----:B------:R-:W-:Y:S02]  /*21330*/  PRMT R0, R24, 0x7772, RZ ;  /* 0x0000777218007816 */ /* 0x000fe400000000ff */
[----:B------:R-:W-:Y:S02]  /*21340*/  @P0 PRMT R185, R6, 0x5410, RZ ;  /* 0x0000541006b90816 */ /* 0x000fe400000000ff */
[----:B------:R-:W-:Y:S01]  /*21350*/  ISETP.GT.U32.AND P0, PT, R0, UR36, PT ;  /* 0x0000002400007c0c */ /* 0x000fe2000bf04070 */
[----:B------:R-:W2:-:S12]  /*21360*/  LDC R6, c[0x0][0x448] ;  /* 0x00011200ff067b82 */ /* 0x000e980000000800 */
[----:B---3--:R-:W-:-:S05]  /*21370*/  @P0 HFMA2.BF16_V2 R7, -RZ.H0_H0, RZ.H0_H0, -R142.H0_H0 ;  /* 0x200000ffff070231 */ /* 0x008fca000034098e */
[----:B------:R-:W-:-:S04]  /*21380*/  PRMT R0, R7, 0x7610, R0 ;  /* 0x0000761007007816 */ /* 0x000fc80000000000 */
[----:B------:R-:W-:Y:S02]  /*21390*/  @P0 PRMT R182, R0, 0x5410, RZ ;  /* 0x0000541000b60816 */ /* 0x000fe400000000ff */
[----:B------:R-:W-:-:S04]  /*213a0*/  PRMT R0, R24, 0x7773, RZ ;  /* 0x0000777318007816 */ /* 0x000fc800000000ff */
[----:B------:R-:W-:Y:S01]  /*213b0*/  ISETP.GT.U32.AND P0, PT, R0, UR36, PT ;  /* 0x0000002400007c0c */ /* 0x000fe2000bf04070 */
[----:B------:R-:W-:-:S05]  /*213c0*/  @P3 HFMA2.BF16_V2 R9, -RZ.H0_H0, RZ.H0_H0, -R120.H0_H0 ;  /* 0x200000ffff093231 */ /* 0x000fca0000340978 */
[----:B------:R-:W-:-:S07]  /*213d0*/  PRMT R5, R9, 0x7610, R5 ;  /* 0x0000761009057816 */ /* 0x000fce0000000005 */
[----:B------:R-:W-:Y:S01]  /*213e0*/  @P0 HFMA2.BF16_V2 R4, -RZ.H0_H0, RZ.H0_H0, -R142.H1_H1 ;  /* 0x200000ffff040231 */ /* 0x000fe2000036098e */
[----:B------:R-:W-:-:S04]  /*213f0*/  LEA R128, R128, UR4, 0x1 ;  /* 0x0000000480807c11 */ /* 0x000fc8000f8e08ff */
[----:B------:R-:W-:-:S04]  /*21400*/  PRMT R0, R4, 0x7610, R0 ;  /* 0x0000761004007816 */ /* 0x000fc80000000000 */
[----:B------:R-:W-:Y:S01]  /*21410*/  @P0 PRMT R181, R0, 0x5410, RZ ;  /* 0x0000541000b50816 */ /* 0x000fe200000000ff */
[C---:B------:R-:W-:Y:S02]  /*21420*/  VIADD R0, R128.reuse, 0x4000 ;  /* 0x0000400080007836 */ /* 0x040fe40000000000 */
[----:B------:R-:W-:Y:S02]  /*21430*/  VIADD R60, R128, 0x4020 ;  /* 0x00004020803c7836 */ /* 0x000fe40000000000 */
[----:B------:R-:W-:Y:S02]  /*21440*/  @P6 VIADD R60, R0, 0xffffffe0 ;  /* 0xffffffe0003c6836 */ /* 0x000fe40000000000 */
[----:B--2---:R-:W-:Y:S01]  /*21450*/  IMAD.SHL.U32 R0, R6, 0x8, RZ ;  /* 0x0000000806007824 */ /* 0x004fe200078e00ff */
[----:B------:R-:W-:-:S03]  /*21460*/  @P3 PRMT R120, R5, 0x5410, RZ ;  /* 0x0000541005783816 */ /* 0x000fc600000000ff */
[----:B------:R-:W-:-:S04]  /*21470*/  IMAD.WIDE R4, R0, 0x2, R2 ;  /* 0x0000000200047825 */ /* 0x000fc800078e0202 */
[----:B------:R-:W-:-:S04]  /*21480*/  IMAD.WIDE R4, R6, 0x70, R4 ;  /* 0x0000007006047825 */ /* 0x000fc800078e0204 */
[----:B------:R-:W-:Y:S01]  /*21490*/  IMAD.WIDE R154, R6, -0x70, R176 ;  /* 0xffffff90069a7825 */ /* 0x000fe200078e02b0 */
[----:B------:R-:W-:-:S03]  /*214a0*/  PRMT R6, R34, 0x7773, RZ ;  /* 0x0000777322067816 */ /* 0x000fc600000000ff */
        /* <DEDUP_REMOVED lines=13> */
[----:B------:R-:W-:-:S03]  /*21580*/  @!P4 HFMA2.BF16_V2 R12, -RZ.H0_H0, RZ.H0_H0, -R122.H0_H0 ;  /* 0x200000ffff0cc231 */ /* 0x000fc6000034097a */
[----:B------:R-:W-:Y:S02]  /*21590*/  PRMT R20, R0, 0x5410, R6 ;  /* 0x0000541000147816 */ /* 0x000fe40000000006 */
[C---:B------:R-:W-:Y:S02]  /*215a0*/  PRMT R6, R16.reuse, 0x7773, RZ ;  /* 0x0000777310067816 */ /* 0x040fe400000000ff */
[----:B------:R-:W-:Y:S02]  /*215b0*/  PRMT R0, R16, 0x7772, RZ ;  /* 0x0000777210007816 */ /* 0x000fe400000000ff */
[----:B------:R-:W-:Y:S02]  /*215c0*/  PRMT R11, R12, 0x7610, R11 ;  /* 0x000076100c0b7816 */ /* 0x000fe4000000000b */
[----:B------:R-:W-:Y:S02]  /*215d0*/  PRMT R12, R0, 0x5410, R6 ;  /* 0x00005410000c7816 */ /* 0x000fe40000000006 */
[C---:B------:R-:W-:Y:S01]  /*215e0*/  LOP3.LUT R0, R15.reuse, 0xffff, RZ, 0xc0, !PT ;  /* 0x0000ffff0f007812 */ /* 0x040fe200078ec0ff */
[----:B------:R-:W-:Y:S01]  /*215f0*/  IMAD.MOV.U32 R7, RZ, RZ, R34 ;  /* 0x000000ffff077224 */ /* 0x000fe200078e0022 */
[----:B------:R-:W-:-:S02]  /*21600*/  LOP3.LUT R6, R15, 0xff, RZ, 0xc0, !PT ;  /* 0x000000ff0f067812 */ /* 0x000fc400078ec0ff */
[----:B------:R-:W-:Y:S01]  /*21610*/  SHF.R.U32.HI R0, RZ, 0x8, R0 ;  /* 0x00000008ff007819 */ /* 0x000fe20000011600 */
[----:B------:R-:W-:Y:S01]  /*21620*/  IMAD.MOV.U32 R10, RZ, RZ, R16 ;  /* 0x000000ffff0a7224 */ /* 0x000fe200078e0010 */
[----:B------:R-:W-:Y:S02]  /*21630*/  PRMT R8, R34, 0x7771, RZ ;  /* 0x0000777122087816 */ /* 0x000fe400000000ff */
[----:B------:R-:W-:Y:S02]  /*21640*/  LOP3.LUT R7, R7, 0xff, RZ, 0xc0, !PT ;  /* 0x000000ff07077812 */ /* 0x000fe400078ec0ff */
[--C-:B------:R-:W-:Y:S02]  /*21650*/  PRMT R9, R6, 0x5410, R0.reuse ;  /* 0x0000541006097816 */ /* 0x100fe40000000000 */
[----:B------:R-:W-:Y:S02]  /*21660*/  PRMT R0, R15, 0x7632, R0 ;  /* 0x000076320f007816 */ /* 0x000fe40000000000 */
[----:B------:R-:W-:-:S02]  /*21670*/  PRMT R23, R7, 0x5410, R8 ;  /* 0x0000541007177816 */ /* 0x000fc40000000008 */
[----:B------:R-:W-:Y:S02]  /*21680*/  @!P4 PRMT R122, R11, 0x5410, RZ ;  /* 0x000054100b7ac816 */ /* 0x000fe400000000ff */
[----:B------:R-:W-:Y:S01]  /*21690*/  LOP3.LUT R7, R0, 0xff, RZ, 0xc0, !PT ;  /* 0x000000ff00077812 */ /* 0x000fe200078ec0ff */
[----:B------:R-:W-:Y:S01]  /*216a0*/  IMAD R0, R13, 0x10000, R13 ;  /* 0x000100000d007824 */ /* 0x000fe200078e020d */
[----:B------:R-:W-:Y:S02]  /*216b0*/  PRMT R11, R16, 0x7771, RZ ;  /* 0x00007771100b7816 */ /* 0x000fe400000000ff */
[----:B------:R-:W-:Y:S01]  /*216c0*/  SHF.R.U32.HI R8, RZ, 0x18, R15 ;  /* 0x00000018ff087819 */ /* 0x000fe2000001160f */
[----:B------:R-:W2:Y:S01]  /*216d0*/  LDSM.16.MT88.4 R16, [R128+0x4000] ;  /* 0x004000008010783b */ /* 0x000ea20000004200 */
[----:B------:R-:W-:Y:S02]  /*216e0*/  LOP3.LUT R6, R10, 0xff, RZ, 0xc0, !PT ;  /* 0x000000ff0a067812 */ /* 0x000fe400078ec0ff */
[----:B------:R-:W-:Y:S01]  /*216f0*/  PRMT R7, R7, 0x5410, R8 ;  /* 0x0000541007077816 */ /* 0x000fe20000000008 */
[----:B------:R-:W-:Y:S01]  /*21700*/  IMAD.MOV.U32 R8, RZ, RZ, R47 ;  /* 0x000000ffff087224 */ /* 0x000fe200078e002f */
[----:B------:R-:W-:-:S02]  /*21710*/  PRMT R10, R6, 0x5410, R11 ;  /* 0x00005410060a7816 */ /* 0x000fc4000000000b */
[--C-:B------:R-:W-:Y:S02]  /*21720*/  HSET2.LE.AND R6, R9, R0.reuse, PT ;  /* 0x0000000009067233 */ /* 0x100fe40003803000 */
[----:B------:R-:W-:-:S03]  /*21730*/  HSET2.LE.AND R7, R7, R0, PT ;  /* 0x0000000007077233 */ /* 0x000fc60003803000 */
[----:B------:R-:W-:Y:S01]  /*21740*/  LOP3.LUT R8, R8, R6, RZ, 0xc0, !PT ;  /* 0x0000000608087212 */ /* 0x000fe200078ec0ff */
[----:B------:R-:W-:-:S05]  /*21750*/  IMAD.MOV.U32 R6, RZ, RZ, R46 ;  /* 0x000000ffff067224 */ /* 0x000fca00078e002e */
[----:B------:R-:W-:Y:S02]  /*21760*/  LOP3.LUT R9, R6, R7, RZ, 0xc0, !PT ;  /* 0x0000000706097212 */ /* 0x000fe400078ec0ff */
[----:B------:R-:W-:Y:S02]  /*21770*/  LOP3.LUT R7, R12, 0xff00ff, RZ, 0xc0, !PT ;  /* 0x00ff00ff0c077812 */ /* 0x000fe400078ec0ff */
[----:B------:R-:W3:Y:S01]  /*21780*/  LDSM.16.MT88.4 R12, [R60] ;  /* 0x000000003c0c783b */ /* 0x000ee20000004200 */
[--C-:B------:R-:W-:Y:S01]  /*21790*/  HSET2.LE.AND R6, R10, R0.reuse, PT ;  /* 0x000000000a067233 */ /* 0x100fe20003803000 */
[----:B------:R-:W-:Y:S01]  /*217a0*/  IMAD.MOV.U32 R10, RZ, RZ, R45 ;  /* 0x000000ffff0a7224 */ /* 0x000fe200078e002d */
[----:B------:R-:W-:-:S04]  /*217b0*/  HSET2.LE.AND R7, R7, R0, PT ;  /* 0x0000000007077233 */ /* 0x000fc80003803000 */
[----:B------:R-:W-:Y:S01]  /*217c0*/  LOP3.LUT R10, R10, R6, RZ, 0xc0, !PT ;  /* 0x000000060a0a7212 */ /* 0x000fe200078ec0ff */
[----:B------:R-:W-:Y:S01]  /*217d0*/  IMAD.MOV.U32 R6, RZ, RZ, R33 ;  /* 0x000000ffff067224 */ /* 0x000fe200078e0021 */
[----:B------:R-:W-:Y:S04]  /*217e0*/  STG.E.U16 desc[UR22][R154.64+-0x100], R99 ;  /* 0xffff00639a007986 */ /* 0x000fe8000c101516 */
[----:B------:R-:W-:Y:S01]  /*217f0*/  LOP3.LUT R11, R6, R7, RZ, 0xc0, !PT ;  /* 0x00000007060b7212 */ /* 0x000fe200078ec0ff */
[----:B------:R-:W-:Y:S01]  /*21800*/  STG.E.U16 desc[UR22][R154.64+-0xfe], R97 ;  /* 0xffff02619a007986 */ /* 0x000fe2000c101516 */
[----:B------:R-:W-:-:S03]  /*21810*/  IMAD.MOV.U32 R141, RZ, RZ, R51 ;  /* 0x000000ffff8d7224 */ /* 0x000fc600078e0033 */
[----:B------:R-:W-:Y:S01]  /*21820*/  STG.E.U16 desc[UR22][R176.64+-0x100], R59 ;  /* 0xffff003bb0007986 */ /* 0x000fe2000c101516 */
[----:B------:R-:W-:-:S03]  /*21830*/  IMAD.MOV.U32 R160, RZ, RZ, R49 ;  /* 0x000000ffffa07224 */ /* 0x000fc600078e0031 */
[----:B------:R-:W-:Y:S01]  /*21840*/  STG.E.U16 desc[UR22][R176.64+-0xfe], R57 ;  /* 0xffff0239b0007986 */ /* 0x000fe2000c101516 */
[----:B------:R-:W-:Y:S01]  /*21850*/  IMAD.MOV.U32 R31, RZ, RZ, R32 ;  /* 0x000000ffff1f7224 */ /* 0x000fe200078e0020 */
[----:B--2---:R-:W-:Y:S02]  /*21860*/  HMMA.16816.F32.BF16 R52, R8, R16, R52 ;  /* 0x000000100834723c */ /* 0x004fe40000041834 */
[----:B------:R2:W-:Y:S01]  /*21870*/  STG.E.U16 desc[UR22][R4.64+-0xfe], R39 ;  /* 0xffff022704007986 */ /* 0x0005e2000c101516 */
[----:B------:R-:W-:-:S05]  /*21880*/  HSET2.LE.AND R6, R21, R0, PT ;  /* 0x0000000015067233 */ /* 0x000fca0003803000 */
[----:B------:R-:W-:Y:S01]  /*21890*/  HMMA.16816.F32.BF16 R48, R8, R18, R144 ;  /* 0x000000120830723c */ /* 0x000fe20000041890 */
[----:B------:R-:W-:-:S07]  /*218a0*/  HSET2.LE.AND R7, R23, R0, PT ;  /* 0x0000000017077233 */ /* 0x000fce0003803000 */
[C---:B---3--:R-:W-:Y:S01]  /*218b0*/  HMMA.16816.F32.BF16 R44, R8.reuse, R12, R148 ;  /* 0x0000000c082c723c */ /* 0x048fe20000041894 */
[----:B--2---:R-:W-:Y:S01]  /*218c0*/  PRMT R39, R32, 0x7771, RZ ;  /* 0x0000777120277816 */ /* 0x004fe200000000ff */
[----:B------:R2:W-:Y:S06]  /*218d0*/  STG.E.U16 desc[UR22][R4.64+-0x100], R58 ;  /* 0xffff003a04007986 */ /* 0x0005ec000c101516 */
[----:B------:R-:W-:Y:S01]  /*218e0*/  HMMA.16816.F32.BF16 R32, R8, R14, R172 ;  /* 0x0000000e0820723c */ /* 0x000fe200000418ac */
[----:B------:R-:W-:Y:S02]  /*218f0*/  LOP3.LUT R11, R25, 0xff00ff, RZ, 0xc0, !PT ;  /* 0x00ff00ff190b7812 */ /* 0x000fe400078ec0ff */
[----:B------:R-:W-:Y:S01]  /*21900*/  LOP3.LUT R8, R160, R6, RZ, 0xc0, !PT ;  /* 0x00000006a0087212 */ /* 0x000fe200078ec0ff */
[----:B------:R-:W3:Y:S01]  /*21910*/  LDL.LU R145, [R1+0x1dc] ;  /* 0x0001dc0001917983 */ /* 0x000ee20000300800 */
[----:B------:R-:W-:-:S02]  /*21920*/  HSET2.LE.AND R6, R20, R0, PT ;  /* 0x0000000014067233 */ /* 0x000fc40003803000 */
[----:B------:R-:W-:Y:S02]  /*21930*/  HSET2.LE.AND R11, R11, R0, PT ;  /* 0x000000000b0b7233 */ /* 0x000fe40003803000 */
[----:B------:R-:W-:Y:S01]  /*21940*/  LOP3.LUT R10, R100, R7, RZ, 0xc0, !PT ;  /* 0x00000007640a7212 */ /* 0x000fe200078ec0ff */
[----:B------:R-:W-:Y:S01]  /*21950*/  IMAD.MOV.U32 R160, RZ, RZ, R56 ;  /* 0x000000ffffa07224 */ /* 0x000fe200078e0038 */
[----:B------:R-:W-:Y:S01]  /*21960*/  LOP3.LUT R9, R141, R6, RZ, 0xc0, !PT ;  /* 0x000000068d097212 */ /* 0x000fe200078ec0ff */
[----:B------:R-:W-:Y:S01]  /*21970*/  IMAD.MOV.U32 R149, RZ, RZ, R131 ;  /* 0x000000ffff957224 */ /* 0x000fe200078e0083 */
[----:B------:R-:W-:Y:S01]  /*21980*/  LOP3.LUT R11, R90, R11, RZ, 0xc0, !PT ;  /* 0x0000000b5a0b7212 */ /* 0x000fe200078ec0ff */
[----:B------:R-:W-:Y:S01]  /*21990*/  IMAD.MOV.U32 R6, RZ, RZ, R26 ;  /* 0x000000ffff067224 */ /* 0x000fe200078e001a */
[----:B------:R-:W-:Y:S01]  /*219a0*/  PRMT R7, R26, 0x7772, RZ ;  /* 0x000077721a077816 */ /* 0x000fe200000000ff */
[----:B------:R-:W-:Y:S04]  /*219b0*/  STG.E.U16 desc[UR22][R2.64+-0xf0], R96 ;  /* 0xffff106002007986 */ /* 0x000fe8000c101516 */
[C---:B------:R-:W-:Y:S01]  /*219c0*/  HMMA.16816.F32.BF16 R72, R8.reuse, R16, R72 ;  /* 0x000000100848723c */ /* 0x040fe20000041848 */
[----:B------:R-:W-:Y:S01]  /*219d0*/  LOP3.LUT R6, R6, 0xff, RZ, 0xc0, !PT ;  /* 0x000000ff06067812 */ /* 0x000fe200078ec0ff */
[----:B------:R-:W-:Y:S01]  /*219e0*/  STG.E.U16 desc[UR22][R2.64+-0xee], R98 ;  /* 0xffff126202007986 */ /* 0x000fe2000c101516 */
[----:B------:R-:W-:Y:S01]  /*219f0*/  IMAD.MOV.U32 R150, RZ, RZ, R101 ;  /* 0x000000ffff967224 */ /* 0x000fe200078e0065 */
[----:B------:R-:W-:Y:S01]  /*21a00*/  PRMT R21, R170, 0x7771, RZ ;  /* 0x00007771aa157816 */ /* 0x000fe200000000ff */
[----:B------:R-:W-:Y:S01]  /*21a10*/  IMAD.MOV.U32 R151, RZ, RZ, R107 ;  /* 0x000000ffff977224 */ /* 0x000fe200078e006b */
[----:B------:R-:W4:Y:S02]  /*21a20*/  LDL.LU R148, [R1+0x204] ;  /* 0x0002040001947983 */ /* 0x000f240000300800 */
[C---:B------:R-:W-:Y:S02]  /*21a30*/  HMMA.16816.F32.BF16 R68, R8.reuse, R18, R68 ;  /* 0x000000120844723c */ /* 0x040fe40000041844 */
[----:B------:R-:W-:Y:S06]  /*21a40*/  LDSM.16.MT88.4 R16, [R60+0x400] ;  /* 0x000400003c10783b */ /* 0x000fec0000004200 */
[C---:B--2---:R-:W-:Y:S08]  /*21a50*/  HMMA.16816.F32.BF16 R56, R8.reuse, R12, R156 ;  /* 0x0000000c0838723c */ /* 0x044ff0000004189c */
[----:B------:R-:W-:Y:S01]  /*21a60*/  HMMA.16816.F32.BF16 R64, R8, R14, R64 ;  /* 0x0000000e0840723c */ /* 0x000fe20000041840 */
[C---:B------:R-:W-:Y:S01]  /*21a70*/  PRMT R8, R26.reuse, 0x7773, RZ ;  /* 0x000077731a087816 */ /* 0x040fe200000000ff */
[----:B------:R-:W2:Y:S01]  /*21a80*/  LDSM.16.MT88.4 R12, [R128+0x4400] ;  /* 0x00440000800c783b */ /* 0x000ea20000004200 */
        /* <DEDUP_REMOVED lines=27> */
[----:B------:R-:W-:Y:S01]  /*21c40*/  IMAD.MOV.U32 R100, RZ, RZ, R91 ;  /* 0x000000ffff647224 */ /* 0x000fe200078e005b */
[----:B--2---:R-:W-:Y:S01]  /*21c50*/  HMMA.16816.F32.BF16 R52, R8, R12, R52 ;  /* 0x0000000c0834723c */ /* 0x004fe20000041834 */
[----:B------:R-:W-:-:S07]  /*21c60*/  IMAD.MOV.U32 R141, RZ, RZ, R88 ;  /* 0x000000ffff8d7224 */ /* 0x000fce00078e0058 */
        /* <DEDUP_REMOVED lines=21> */
[----:B------:R-:W-:Y:S02]  /*21dc0*/  PRMT R6, R22, 0x7772, RZ ;  /* 0x0000777216067816 */ /* 0x000fe400000000ff */
        /* <DEDUP_REMOVED lines=9> */
[----:B------:R-:W-:Y:S01]  /*21e60*/  HMMA.16816.F32.BF16 R72, R8, R12, R72 ;  /* 0x0000000c0848723c */ /* 0x000fe20000041848 */
[C---:B------:R-:W-:Y:S02]  /*21e70*/  PRMT R13, R76.reuse, 0x7773, RZ ;  /* 0x000077734c0d7816 */ /* 0x040fe400000000ff */
[----:B------:R-:W-:Y:S02]  /*21e80*/  PRMT R12, R76, 0x7772, RZ ;  /* 0x000077724c0c7816 */ /* 0x000fe400000000ff */
[----:B------:R-:W-:-:S03]  /*21e90*/  PRMT R141, R6, 0x5410, R15 ;  /* 0x00005410068d7816 */ /* 0x000fc6000000000f */
[----:B------:R-:W-:Y:S01]  /*21ea0*/  HMMA.16816.F32.BF16 R96, R8, R16, R56 ;  /* 0x000000100860723c */ /* 0x000fe20000041838 */
[----:B------:R-:W-:Y:S02]  /*21eb0*/  LOP3.LUT R6, R20, 0xff, RZ, 0xc0, !PT ;  /* 0x000000ff14067812 */ /* 0x000fe400078ec0ff */
[----:B------:R-:W-:-:S05]  /*21ec0*/  LOP3.LUT R7, R29, 0xffff, RZ, 0xc0, !PT ;  /* 0x0000ffff1d077812 */ /* 0x000fca00078ec0ff */
[----:B------:R-:W-:Y:S01]  /*21ed0*/  HMMA.16816.F32.BF16 R100, R8, R18, R64 ;  /* 0x000000120864723c */ /* 0x000fe20000041840 */
[----:B------:R-:W-:Y:S01]  /*21ee0*/  IMAD.MOV.U32 R10, RZ, RZ, R28 ;  /* 0x000000ffff0a7224 */ /* 0x000fe200078e001c */
[C---:B------:R-:W-:Y:S02]  /*21ef0*/  PRMT R9, R28.reuse, 0x7773, RZ ;  /* 0x000077731c097816 */ /* 0x040fe400000000ff */
[----:B------:R-:W-:Y:S02]  /*21f00*/  PRMT R8, R28, 0x7772, RZ ;  /* 0x000077721c087816 */ /* 0x000fe400000000ff */
[----:B------:R-:W-:Y:S02]  /*21f10*/  PRMT R144, R12, 0x5410, R13 ;  /* 0x000054100c907816 */ /* 0x000fe4000000000d */
[----:B------:R-:W-:Y:S02]  /*21f20*/  PRMT R12, R8, 0x5410, R9 ;  /* 0x00005410080c7816 */ /* 0x000fe40000000009 */
[----:B------:R-:W-:-:S02]  /*21f30*/  PRMT R11, R28, 0x7771, RZ ;  /* 0x000077711c0b7816 */ /* 0x000fc400000000ff */
[----:B------:R-:W-:Y:S02]  /*21f40*/  PRMT R146, R6, 0x5410, R21 ;  /* 0x0000541006927816 */ /* 0x000fe40000000015 */
[----:B------:R-:W-:Y:S02]  /*21f50*/  LOP3.LUT R8, R10, 0xff, RZ, 0xc0, !PT ;  /* 0x000000ff0a087812 */ /* 0x000fe400078ec0ff */
[C---:B------:R-:W-:Y:S02]  /*21f60*/  PRMT R6, R29.reuse, 0x7632, R6 ;  /* 0x000076321d067816 */ /* 0x040fe40000000006 */
[----:B------:R-:W-:Y:S02]  /*21f70*/  LOP3.LUT R9, R29, 0xff, RZ, 0xc0, !PT ;  /* 0x000000ff1d097812 */ /* 0x000fe400078ec0ff */
[----:B------:R-:W-:Y:S02]  /*21f80*/  SHF.R.U32.HI R7, RZ, 0x8, R7 ;  /* 0x00000008ff077819 */ /* 0x000fe40000011607 */
[----:B------:R-:W-:-:S02]  /*21f90*/  PRMT R11, R8, 0x5410, R11 ;  /* 0x00005410080b7816 */ /* 0x000fc4000000000b */
        /* <DEDUP_REMOVED lines=23> */
[----:B------:R-:W-:Y:S02]  /*22110*/  LOP3.LUT R7, R6, 0xff, RZ, 0xc0, !PT ;  /* 0x000000ff06077812 */ /* 0x000fe400078ec0ff */
[----:B------:R-:W-:Y:S02]  /*22120*/  HSET2.LE.AND R6, R12, R0, PT ;  /* 0x000000000c067233 */ /* 0x000fe40003803000 */
[----:B------:R-:W-:-:S03]  /*22130*/  PRMT R7, R7, 0x5410, R13 ;  /* 0x0000541007077816 */ /* 0x000fc6000000000d */
[----:B------:R-:W-:Y:S02]  /*22140*/  LOP3.LUT R12, R149, R6, RZ, 0xc0, !PT ;  /* 0x00000006950c7212 */ /* 0x000fe400078ec0ff */
[--C-:B------:R-:W-:Y:S01]  /*22150*/  HSET2.LE.AND R6, R7, R0.reuse, PT ;  /* 0x0000000007067233 */ /* 0x100fe20003803000 */
[----:B------:R-:W2:Y:S01]  /*22160*/  LDL.LU R149, [R1+0x200] ;  /* 0x0002000001957983 */ /* 0x000ea20000300800 */
[----:B------:R-:W-:-:S03]  /*22170*/  HSET2.LE.AND R7, R27, R0, PT ;  /* 0x000000001b077233 */ /* 0x000fc60003803000 */
[----:B------:R-:W-:Y:S02]  /*22180*/  LOP3.LUT R13, R150, R6, RZ, 0xc0, !PT ;  /* 0x00000006960d7212 */ /* 0x000fe400078ec0ff */
[----:B------:R-:W-:Y:S01]  /*22190*/  LOP3.LUT R14, R151, R7, RZ, 0xc0, !PT ;  /* 0x00000007970e7212 */ /* 0x000fe200078ec0ff */
[----:B------:R-:W4:Y:S04]  /*221a0*/  LDL.LU R150, [R1+0x1f8] ;  /* 0x0001f80001967983 */ /* 0x000f280000300800 */
[----:B------:R-:W2:Y:S01]  /*221b0*/  LDL.LU R151, [R1+0x1f4] ;  /* 0x0001f40001977983 */ /* 0x000ea20000300800 */
[C---:B------:R-:W-:Y:S02]  /*221c0*/  PRMT R19, R170.reuse, 0x7773, RZ ;  /* 0x00007773aa137816 */ /* 0x040fe400000000ff */
[----:B------:R-:W-:-:S02]  /*221d0*/  PRMT R18, R170, 0x7772, RZ ;  /* 0x00007772aa127816 */ /* 0x000fc400000000ff */
[C---:B------:R-:W-:Y:S02]  /*221e0*/  PRMT R17, R82.reuse, 0x7773, RZ ;  /* 0x0000777352117816 */ /* 0x040fe400000000ff */
[----:B------:R-:W-:Y:S02]  /*221f0*/  PRMT R16, R82, 0x7772, RZ ;  /* 0x0000777252107816 */ /* 0x000fe400000000ff */
[C---:B------:R-:W-:Y:S02]  /*22200*/  PRMT R23, R110.reuse, 0x7772, RZ ;  /* 0x000077726e177816 */ /* 0x040fe400000000ff */
[----:B------:R-:W-:Y:S01]  /*22210*/  PRMT R25, R110, 0x7773, RZ ;  /* 0x000077736e197816 */ /* 0x000fe200000000ff */
[----:B------:R-:W-:Y:S01]  /*22220*/  IMAD.MOV.U32 R28, RZ, RZ, R22 ;  /* 0x000000ffff1c7224 */ /* 0x000fe200078e0016 */
[----:B------:R-:W-:Y:S02]  /*22230*/  PRMT R160, R18, 0x5410, R19 ;  /* 0x0000541012a07816 */ /* 0x000fe40000000013 */
[----:B------:R-:W-:-:S02]  /*22240*/  PRMT R147, R16, 0x5410, R17 ;  /* 0x0000541010937816 */ /* 0x000fc40000000011 */
[----:B------:R-:W-:Y:S01]  /*22250*/  PRMT R31, R22, 0x7771, RZ ;  /* 0x00007771161f7816 */ /* 0x000fe200000000ff */
[----:B------:R-:W1:Y:S01]  /*22260*/  LDSM.16.MT88.4 R16, [R128+0x4800] ;  /* 0x004800008010783b */ /* 0x000e620000004200 */
[----:B------:R-:W-:-:S03]  /*22270*/  PRMT R25, R23, 0x5410, R25 ;  /* 0x0000541017197816 */ /* 0x000fc60000000019 */
[----:B------:R-:W1:Y:S01]  /*22280*/  LDSM.16.MT88.4 R20, [R60+0x800] ;  /* 0x000800003c14783b */ /* 0x000e620000004200 */
[----:B------:R-:W-:-:S05]  /*22290*/  LOP3.LUT R15, R25, 0xff00ff, RZ, 0xc0, !PT ;  /* 0x00ff00ff190f7812 */ /* 0x000fca00078ec0ff */
[----:B------:R-:W-:Y:S01]  /*222a0*/  HSET2.LE.AND R15, R15, R0, PT ;  /* 0x000000000f0f7233 */ /* 0x000fe20003803000 */
[----:B------:R-:W-:Y:S01]  /*222b0*/  IMAD.MOV.U32 R64, RZ, RZ, R82 ;  /* 0x000000ffff407224 */ /* 0x000fe200078e0052 */
[----:B------:R-:W-:-:S03]  /*222c0*/  LOP3.LUT R6, R28, 0xff, RZ, 0xc0, !PT ;  /* 0x000000ff1c067812 */ /* 0x000fc600078ec0ff */
[----:B---3--:R-:W-:Y:S02]  /*222d0*/  LOP3.LUT R15, R145, R15, RZ, 0xc0, !PT ;  /* 0x0000000f910f7212 */ /* 0x008fe400078ec0ff */
[----:B------:R-:W-:Y:S02]  /*222e0*/  PRMT R7, R42, 0x7772, RZ ;  /* 0x000077722a077816 */ /* 0x000fe400000000ff */
[----:B------:R-:W-:Y:S02]  /*222f0*/  PRMT R94, R6, 0x5410, R31 ;  /* 0x00005410065e7816 */ /* 0x000fe4000000001f */
[----:B------:R-:W-:Y:S02]  /*22300*/  PRMT R65, R82, 0x7771, RZ ;  /* 0x0000777152417816 */ /* 0x000fe400000000ff */
[----:B------:R-:W-:-:S04]  /*22310*/  LOP3.LUT R6, R64, 0xff, RZ, 0xc0, !PT ;  /* 0x000000ff40067812 */ /* 0x000fc800078ec0ff */
[----:B------:R-:W-:Y:S01]  /*22320*/  PRMT R145, R6, 0x5410, R65 ;  /* 0x0000541006917816 */ /* 0x000fe20000000041 */
[C---:B-1----:R-:W-:Y:S08]  /*22330*/  HMMA.16816.F32.BF16 R32, R8.reuse, R16, R52 ;  /* 0x000000100820723c */ /* 0x042ff00000041834 */
[C---:B------:R-:W-:Y:S08]  /*22340*/  HMMA.16816.F32.BF16 R52, R8.reuse, R20, R44 ;  /* 0x000000140834723c */ /* 0x040ff0000004182c */
[C---:B------:R-:W-:Y:S08]  /*22350*/  HMMA.16816.F32.BF16 R48, R8.reuse, R18, R48 ;  /* 0x000000120830723c */ /* 0x040ff00000041830 */
[----:B------:R-:W-:Y:S01]  /*22360*/  HMMA.16816.F32.BF16 R44, R8, R22, R88 ;  /* 0x00000016082c723c */ /* 0x000fe20000041858 */
[----:B------:R-:W-:Y:S01]  /*22370*/  PRMT R8, R42, 0x7773, RZ ;  /* 0x000077732a087816 */ /* 0x000fe200000000ff */
[----:B------:R-:W-:-:S06]  /*22380*/  IMAD.MOV.U32 R9, RZ, RZ, R42 ;  /* 0x000000ffff097224 */ /* 0x000fcc00078e002a */
[----:B------:R-:W-:Y:S01]  /*22390*/  HMMA.16816.F32.BF16 R56, R12, R16, R72 ;  /* 0x000000100c38723c */ /* 0x000fe20000041848 */
[----:B------:R-:W-:Y:S02]  /*223a0*/  PRMT R16, R7, 0x5410, R8 ;  /* 0x0000541007107816 */ /* 0x000fe40000000008 */
[C---:B------:R-:W-:Y:S02]  /*223b0*/  LOP3.LUT R7, R37.reuse, 0xffff, RZ, 0xc0, !PT ;  /* 0x0000ffff25077812 */ /* 0x040fe400078ec0ff */
[C---:B------:R-:W-:Y:S02]  /*223c0*/  PRMT R6, R37.reuse, 0x7632, R6 ;  /* 0x0000763225067816 */ /* 0x040fe40000000006 */
[----:B------:R-:W-:Y:S02]  /*223d0*/  LOP3.LUT R8, R37, 0xff, RZ, 0xc0, !PT ;  /* 0x000000ff25087812 */ /* 0x000fe400078ec0ff */
[----:B------:R-:W-:Y:S02]  /*223e0*/  SHF.R.U32.HI R7, RZ, 0x8, R7 ;  /* 0x00000008ff077819 */ /* 0x000fe40000011607 */
[----:B------:R-:W-:-:S02]  /*223f0*/  PRMT R11, R42, 0x7771, RZ ;  /* 0x000077712a0b7816 */ /* 0x000fc400000000ff */
[----:B------:R-:W-:Y:S02]  /*22400*/  LOP3.LUT R9, R9, 0xff, RZ, 0xc0, !PT ;  /* 0x000000ff09097812 */ /* 0x000fe400078ec0ff */
[----:B------:R-:W-:Y:S02]  /*22410*/  SHF.R.U32.HI R10, RZ, 0x18, R37 ;  /* 0x00000018ff0a7819 */ /* 0x000fe40000011625 */
[----:B------:R-:W-:Y:S02]  /*22420*/  LOP3.LUT R6, R6, 0xff, RZ, 0xc0, !PT ;  /* 0x000000ff06067812 */ /* 0x000fe400078ec0ff */
[----:B------:R-:W-:Y:S02]  /*22430*/  PRMT R7, R8, 0x5410, R7 ;  /* 0x0000541008077816 */ /* 0x000fe40000000007 */
[----:B------:R-:W-:Y:S02]  /*22440*/  PRMT R11, R9, 0x5410, R11 ;  /* 0x00005410090b7816 */ /* 0x000fe4000000000b */
[----:B------:R-:W-:-:S02]  /*22450*/  PRMT R9, R6, 0x5410, R10 ;  /* 0x0000541006097816 */ /* 0x000fc4000000000a */
        /* <DEDUP_REMOVED lines=17> */
[----:B------:R-:W-:Y:S01]  /*22570*/  PRMT R43, R78, 0x7772, RZ ;  /* 0x000077724e2b7816 */ /* 0x000fe200000000ff */
[----:B------:R-:W-:Y:S01]  /*22580*/  IMAD.MOV.U32 R84, RZ, RZ, R80 ;  /* 0x000000ffff547224 */ /* 0x000fe200078e0050 */
[----:B------:R-:W-:-:S02]  /*22590*/  SHF.R.U32.HI R7, RZ, 0x8, R7 ;  /* 0x00000008ff077819 */ /* 0x000fc40000011607 */
[----:B------:R-:W-:Y:S01]  /*225a0*/  LOP3.LUT R11, R11, R6, RZ, 0xc0, !PT ;  /* 0x000000060b0b7212 */ /* 0x000fe200078ec0ff */
[----:B------:R-:W-:Y:S01]  /*225b0*/  HMMA.16816.F32.BF16 R68, R12, R20, R96 ;  /* 0x000000140c44723c */ /* 0x000fe20000041860 */
[C---:B------:R-:W-:Y:S02]  /*225c0*/  PRMT R105, R80.reuse, 0x7771, RZ ;  /* 0x0000777150697816 */ /* 0x040fe400000000ff */
[----:B------:R-:W-:Y:S02]  /*225d0*/  PRMT R81, R80, 0x7773, RZ ;  /* 0x0000777350517816 */ /* 0x000fe400000000ff */
[----:B------:R-:W-:-:S03]  /*225e0*/  PRMT R6, R85, 0x7632, R6 ;  /* 0x0000763255067816 */ /* 0x000fc60000000006 */
[----:B------:R-:W-:Y:S01]  /*225f0*/  HMMA.16816.F32.BF16 R76, R12, R22, R100 ;  /* 0x000000160c4c723c */ /* 0x000fe20000041864 */
[----:B------:R-:W-:Y:S02]  /*22600*/  LOP3.LUT R12, R85, 0xff, RZ, 0xc0, !PT ;  /* 0x000000ff550c7812 */ /* 0x000fe400078ec0ff */
[----:B------:R-:W-:Y:S02]  /*22610*/  PRMT R80, R80, 0x7772, RZ ;  /* 0x0000777250507816 */ /* 0x000fe400000000ff */
[----:B------:R-:W-:Y:S02]  /*22620*/  PRMT R90, R12, 0x5410, R7 ;  /* 0x000054100c5a7816 */ /* 0x000fe40000000007 */
[----:B------:R-:W-:Y:S02]  /*22630*/  SHF.R.U32.HI R15, RZ, 0x18, R85 ;  /* 0x00000018ff0f7819 */ /* 0x000fe40000011655 */
[----:B------:R-:W-:Y:S02]  /*22640*/  LOP3.LUT R12, R6, 0xff, RZ, 0xc0, !PT ;  /* 0x000000ff060c7812 */ /* 0x000fe400078ec0ff */
[----:B------:R-:W-:-:S02]  /*22650*/  LOP3.LUT R13, R84, 0xff, RZ, 0xc0, !PT ;  /* 0x000000ff540d7812 */ /* 0x000fc400078ec0ff */
[----:B------:R-:W-:Y:S02]  /*22660*/  LOP3.LUT R7, R87, 0xffff, RZ, 0xc0, !PT ;  /* 0x0000ffff57077812 */ /* 0x000fe400078ec0ff */
[----:B------:R-:W-:Y:S02]  /*22670*/  PRMT R17, R80, 0x5410, R81 ;  /* 0x0000541050117816 */ /* 0x000fe40000000051 */
[----:B------:R-:W-:Y:S02]  /*22680*/  PRMT R98, R43, 0x5410, R63 ;  /* 0x000054102b627816 */ /* 0x000fe4000000003f */
[----:B------:R-:W-:Y:S02]  /*22690*/  LOP3.LUT R14, R87, 0xff, RZ, 0xc0, !PT ;  /* 0x000000ff570e7812 */ /* 0x000fe400078ec0ff */
[----:B------:R-:W-:Y:S02]  /*226a0*/  SHF.R.U32.HI R7, RZ, 0x8, R7 ;  /* 0x00000008ff077819 */ /* 0x000fe40000011607 */
[----:B------:R-:W-:-:S02]  /*226b0*/  PRMT R43, R12, 0x5410, R15 ;  /* 0x000054100c2b7816 */ /* 0x000fc4000000000f */
[----:B------:R-:W-:Y:S02]  /*226c0*/  PRMT R13, R13, 0x5410, R105 ;  /* 0x000054100d0d7816 */ /* 0x000fe40000000069 */
[----:B------:R-:W-:Y:S02]  /*226d0*/  LOP3.LUT R15, R17, 0xff00ff, RZ, 0xc0, !PT ;  /* 0x00ff00ff110f7812 */ /* 0x000fe400078ec0ff */
[----:B------:R-:W-:Y:S02]  /*226e0*/  PRMT R12, R14, 0x5410, R7 ;  /* 0x000054100e0c7816 */ /* 0x000fe40000000007 */
[--C-:B------:R-:W-:Y:S02]  /*226f0*/  HSET2.LE.AND R14, R13, R0.reuse, PT ;  /* 0x000000000d0e7233 */ /* 0x100fe40003803000 */
[----:B------:R-:W-:-:S03]  /*22700*/  HSET2.LE.AND R15, R15, R0, PT ;  /* 0x000000000f0f7233 */ /* 0x000fc60003803000 */
[----:B----4-:R-:W-:Y:S02]  /*22710*/  LOP3.LUT R14, R150, R14, RZ, 0xc0, !PT ;  /* 0x0000000e960e7212 */ /* 0x010fe400078ec0ff */
[----:B------:R-:W3:Y:S01]  /*22720*/  LDL.LU R150, [R1+0x4c] ;  /* 0x00004c0001967983 */ /* 0x000ee20000300800 */
[----:B--2---:R-:W-:-:S03]  /*22730*/  LOP3.LUT R15, R151, R15, RZ, 0xc0, !PT ;  /* 0x0000000f970f7212 */ /* 0x004fc600078ec0ff */
[----:B------:R-:W2:Y:S04]  /*22740*/  LDL.LU R151, [R1+0x48] ;  /* 0x0000480001977983 */ /* 0x000ea80000300800 */
[----:B------:R-:W4:Y:S04]  /*22750*/  LDL.LU R157, [R1+0x208] ;  /* 0x00020800019d7983 */ /* 0x000f280000300800 */
[----:B------:R-:W4:Y:S04]  /*22760*/  LDL.LU R158, [R1+0x1fc] ;  /* 0x0001fc00019e7983 */ /* 0x000f280000300800 */
[----:B------:R-:W4:Y:S01]  /*22770*/  LDL.LU R175, [R1+0x1e8] ;  /* 0x0001e80001af7983 */ /* 0x000f220000300800 */
[----:B------:R-:W-:-:S02]  /*22780*/  PRMT R6, R87, 0x7632, R6 ;  /* 0x0000763257067816 */ /* 0x000fc40000000006 */
[----:B------:R-:W-:Y:S01]  /*22790*/  SHF.R.U32.HI R16, RZ, 0x18, R87 ;  /* 0x00000018ff107819 */ /* 0x000fe20000011657 */
[----:B------:R-:W4:Y:S01]  /*227a0*/  LDL.LU R159, [R1+0x54] ;  /* 0x00005400019f7983 */ /* 0x000f220000300800 */
[----:B------:R-:W-:-:S03]  /*227b0*/  LOP3.LUT R6, R6, 0xff, RZ, 0xc0, !PT ;  /* 0x000000ff06067812 */ /* 0x000fc600078ec0ff */
[----:B------:R-:W4:Y:S01]  /*227c0*/  LDL.LU R172, [R1+0x50] ;  /* 0x0000500001ac7983 */ /* 0x000f220000300800 */
[----:B------:R-:W-:Y:S02]  /*227d0*/  PRMT R7, R6, 0x5410, R16 ;  /* 0x0000541006077816 */ /* 0x000fe40000000010 */
[----:B------:R-:W-:-:S03]  /*227e0*/  HSET2.LE.AND R6, R12, R0, PT ;  /* 0x000000000c067233 */ /* 0x000fc60003803000 */
[----:B------:R-:W-:Y:S02]  /*227f0*/  HSET2.LE.AND R7, R7, R0, PT ;  /* 0x0000000007077233 */ /* 0x000fe40003803000 */
[----:B------:R-:W-:Y:S02]  /*22800*/  LOP3.LUT R12, R148, R6, RZ, 0xc0, !PT ;  /* 0x00000006940c7212 */ /* 0x000fe400078ec0ff */
[----:B------:R-:W4:Y:S01]  /*22810*/  LDL.LU R148, [R1+0x44] ;  /* 0x0000440001947983 */ /* 0x000f220000300800 */
[----:B------:R-:W-:-:S03]  /*22820*/  LOP3.LUT R13, R149, R7, RZ, 0xc0, !PT ;  /* 0x00000007950d7212 */ /* 0x000fc600078ec0ff */
[----:B------:R-:W4:Y:S01]  /*22830*/  LDL.LU R149, [R1+0x40] ;  /* 0x0000400001957983 */ /* 0x000f220000300800 */
[----:B------:R-:W-:Y:S01]  /*22840*/  IMAD.MOV.U32 R109, RZ, RZ, R62 ;  /* 0x000000ffff6d7224 */ /* 0x000fe200078e003e */
[C---:B------:R-:W-:Y:S01]  /*22850*/  PRMT R110, R62.reuse, 0x7771, RZ ;  /* 0x000077713e6e7816 */ /* 0x040fe200000000ff */
[----:B------:R-:W-:Y:S01]  /*22860*/  IMAD.MOV.U32 R91, RZ, RZ, R24 ;  /* 0x000000ffff5b7224 */ /* 0x000fe200078e0018 */
[C---:B------:R-:W-:Y:S02]  /*22870*/  PRMT R107, R62.reuse, 0x7773, RZ ;  /* 0x000077733e6b7816 */ /* 0x040fe400000000ff */
[----:B------:R-:W-:Y:S01]  /*22880*/  PRMT R104, R62, 0x7772, RZ ;  /* 0x000077723e687816 */ /* 0x000fe200000000ff */
[----:B------:R-:W-:Y:S01]  /*22890*/  IMAD.MOV.U32 R106, RZ, RZ, R30 ;  /* 0x000000ffff6a7224 */ /* 0x000fe200078e001e */
[C---:B------:R-:W-:Y:S02]  /*228a0*/  PRMT R95, R24.reuse, 0x7771, RZ ;  /* 0x00007771185f7816 */ /* 0x040fe400000000ff */
[----:B------:R-:W-:-:S02]  /*228b0*/  PRMT R88, R24, 0x7773, RZ ;  /* 0x0000777318587816 */ /* 0x000fc400000000ff */
[----:B------:R-:W-:Y:S02]  /*228c0*/  PRMT R62, R24, 0x7772, RZ ;  /* 0x00007772183e7816 */ /* 0x000fe400000000ff */
[C---:B------:R-:W-:Y:S01]  /*228d0*/  PRMT R108, R30.reuse, 0x7771, RZ ;  /* 0x000077711e6c7816 */ /* 0x040fe200000000ff */
[----:B------:R-:W1:Y:S01]  /*228e0*/  LDSM.16.MT88.4 R24, [R128+0x4c00] ;  /* 0x004c00008018783b */ /* 0x000e620000004200 */
[C---:B------:R-:W-:Y:S02]  /*228f0*/  PRMT R42, R30.reuse, 0x7773, RZ ;  /* 0x000077731e2a7816 */ /* 0x040fe400000000ff */
[----:B------:R-:W-:Y:S02]  /*22900*/  PRMT R39, R30, 0x7772, RZ ;  /* 0x000077721e277816 */ /* 0x000fe400000000ff */
[----:B------:R-:W1:Y:S01]  /*22910*/  LDSM.16.MT88.4 R28, [R60+0xc00] ;  /* 0x000c00003c1c783b */ /* 0x000e620000004200 */
[C---:B------:R-:W-:Y:S02]  /*22920*/  LOP3.LUT R7, R61.reuse, 0xffff, RZ, 0xc0, !PT ;  /* 0x0000ffff3d077812 */ /* 0x040fe400078ec0ff */
[----:B------:R-:W-:-:S02]  /*22930*/  PRMT R6, R61, 0x7632, R6 ;  /* 0x000076323d067816 */ /* 0x000fc40000000006 */
[----:B------:R-:W-:Y:S01]  /*22940*/  SHF.R.U32.HI R17, RZ, 0x18, R61 ;  /* 0x00000018ff117819 */ /* 0x000fe2000001163d */
[----:B---3--:R-:W-:Y:S04]  /*22950*/  STG.E.U16 desc[UR22][R154.64+-0xf0], R150 ;  /* 0xffff10969a007986 */ /* 0x008fe8000c101516 */
[----:B--2---:R-:W-:Y:S04]  /*22960*/  STG.E.U16 desc[UR22][R154.64+-0xee], R151 ;  /* 0xffff12979a007986 */ /* 0x004fe8000c101516 */
[----:B------:R2:W-:Y:S04]  /*22970*/  STG.E.U16 desc[UR22][R176.64+-0xf0], R180 ;  /* 0xffff10b4b0007986 */ /* 0x0005e8000c101516 */
[----:B------:R3:W-:Y:S04]  /*22980*/  STG.E.U16 desc[UR22][R176.64+-0xee], R179 ;  /* 0xffff12b3b0007986 */ /* 0x0007e8000c101516 */
[----:B------:R1:W-:Y:S04]  /*22990*/  STG.E.U16 desc[UR22][R4.64+-0xf0], R184 ;  /* 0xffff10b804007986 */ /* 0x0003e8000c101516 */
[----:B--2---:R-:W2:Y:S04]  /*229a0*/  LDL.LU R180, [R1+0x3b8] ;  /* 0x0003b80001b47983 */ /* 0x004ea80000300800 */
[----:B------:R-:W2:Y:S04]  /*229b0*/  LDL.LU R150, [R1+0x38] ;  /* 0x0000380001967983 */ /* 0x000ea80000300800 */
[----:B---3--:R-:W3:Y:S04]  /*229c0*/  LDL.LU.64 R176, [R1+0x3b0] ;  /* 0x0003b00001b07983 */ /* 0x008ee80000300a00 */
[----:B------:R-:W3:Y:S04]  /*229d0*/  LDL.LU R179, [R1+0x3ac] ;  /* 0x0003ac0001b37983 */ /* 0x000ee80000300800 */
[----:B-1----:R-:W3:Y:S04]  /*229e0*/  LDL.LU R184, [R1+0x3a8] ;  /* 0x0003a80001b87983 */ /* 0x002ee80000300800 */
[----:B------:R-:W3:Y:S04]  /*229f0*/  LDL.LU R151, [R1+0x3c] ;  /* 0x00003c0001977983 */ /* 0x000ee80000300800 */
[----:B------:R-:W3:Y:S04]  /*22a00*/  LDL.LU R173, [R1+0x2c] ;  /* 0x00002c0001ad7983 */ /* 0x000ee80000300800 */
[----:B------:R-:W3:Y:S01]  /*22a10*/  LDL.LU R174, [R1+0x28] ;  /* 0x0000280001ae7983 */ /* 0x000ee20000300800 */
[C---:B------:R-:W-:Y:S08]  /*22a20*/  HMMA.16816.F32.BF16 R84, R8.reuse, R26, R48 ;  /* 0x0000001a0854723c */ /* 0x040ff00000041830 */
[C---:B------:R-:W-:Y:S08]  /*22a30*/  HMMA.16816.F32.BF16 R80, R8.reuse, R24, R32 ;  /* 0x000000180850723c */ /* 0x040ff00000041820 */
[C---:B------:R-:W-:Y:S08]  /*22a40*/  HMMA.16816.F32.BF16 R48, R8.reuse, R28, R52 ;  /* 0x0000001c0830723c */ /* 0x040ff00000041834 */
[----:B------:R-:W-:Y:S01]  /*22a50*/  HMMA.16816.F32.BF16 R72, R8, R30, R44 ;  /* 0x0000001e0848723c */ /* 0x000fe2000004182c */
[----:B------:R-:W-:-:S02]  /*22a60*/  PRMT R10, R38, 0x7632, R10 ;  /* 0x00007632260a7816 */ /* 0x000fc4000000000a */
[----:B------:R-:W-:Y:S02]  /*22a70*/  SHF.R.U32.HI R11, RZ, 0x8, R7 ;  /* 0x00000008ff0b7819 */ /* 0x000fe40000011607 */
[----:B------:R-:W-:Y:S02]  /*22a80*/  LOP3.LUT R9, R6, 0xff, RZ, 0xc0, !PT ;  /* 0x000000ff06097812 */ /* 0x000fe400078ec0ff */
[----:B------:R-:W-:Y:S02]  /*22a90*/  SHF.R.U32.HI R6, RZ, 0x18, R38 ;  /* 0x00000018ff067819 */ /* 0x000fe40000011626 */
[----:B------:R-:W-:-:S04]  /*22aa0*/  LOP3.LUT R7, R10, 0xff, RZ, 0xc0, !PT ;  /* 0x000000ff0a077812 */ /* 0x000fc800078ec0ff */
[--C-:B------:R-:W-:Y:S02]  /*22ab0*/  PRMT R19, R7, 0x5410, R6.reuse ;  /* 0x0000541007137816 */ /* 0x100fe40000000006 */
[C---:B------:R-:W-:Y:S02]  /*22ac0*/  LOP3.LUT R7, R36.reuse, 0xffff, RZ, 0xc0, !PT ;  /* 0x0000ffff24077812 */ /* 0x040fe400078ec0ff */
[----:B------:R-:W-:Y:S02]  /*22ad0*/  PRMT R6, R36, 0x7632, R6 ;  /* 0x0000763224067816 */ /* 0x000fe40000000006 */
[----:B------:R-:W-:Y:S02]  /*22ae0*/  PRMT R100, R9, 0x5410, R17 ;  /* 0x0000541009647816 */ /* 0x000fe40000000011 */
[----:B------:R-:W-:Y:S02]  /*22af0*/  LOP3.LUT R18, R61, 0xff, RZ, 0xc0, !PT ;  /* 0x000000ff3d127812 */ /* 0x000fe400078ec0ff */
[----:B------:R-:W-:-:S02]  /*22b00*/  SHF.R.U32.HI R9, RZ, 0x8, R7 ;  /* 0x00000008ff097819 */ /* 0x000fc40000011607 */
[----:B------:R-:W-:Y:S02]  /*22b10*/  LOP3.LUT R7, R109, 0xff, RZ, 0xc0, !PT ;  /* 0x000000ff6d077812 */ /* 0x000fe400078ec0ff */
[----:B------:R-:W-:Y:S02]  /*22b20*/  SHF.R.U32.HI R10, RZ, 0x18, R36 ;  /* 0x00000018ff0a7819 */ /* 0x000fe40000011624 */
[----:B------:R-:W-:Y:S02]  /*22b30*/  LOP3.LUT R6, R6, 0xff, RZ, 0xc0, !PT ;  /* 0x000000ff06067812 */ /* 0x000fe400078ec0ff */
[----:B------:R-:W-:Y:S02]  /*22b40*/  LOP3.LUT R8, R38, 0xffff, RZ, 0xc0, !PT ;  /* 0x0000ffff26087812 */ /* 0x000fe400078ec0ff */
[----:B------:R-:W-:Y:S02]  /*22b50*/  PRMT R99, R18, 0x5410, R11 ;  /* 0x0000541012637816 */ /* 0x000fe4000000000b */
[----:B------:R-:W-:-:S02]  /*22b60*/  LOP3.LUT R11, R36, 0xff, RZ, 0xc0, !PT ;  /* 0x000000ff240b7812 */ /* 0x000fc400078ec0ff */
[----:B------:R-:W-:Y:S02]  /*22b70*/  PRMT R110, R7, 0x5410, R110 ;  /* 0x00005410076e7816 */ /* 0x000fe4000000006e */
[----:B------:R-:W-:Y:S02]  /*22b80*/  PRMT R96, R6, 0x5410, R10 ;  /* 0x0000541006607816 */ /* 0x000fe4000000000a */
[C---:B------:R-:W-:Y:S02]  /*22b90*/  LOP3.LUT R7, R93.reuse, 0xffff, RZ, 0xc0, !PT ;  /* 0x0000ffff5d077812 */ /* 0x040fe400078ec0ff */
[----:B------:R-:W-:Y:S02]  /*22ba0*/  PRMT R6, R93, 0x7632, R6 ;  /* 0x000076325d067816 */ /* 0x000fe40000000006 */
[----:B------:R-:W-:Y:S02]  /*22bb0*/  LOP3.LUT R16, R38, 0xff, RZ, 0xc0, !PT ;  /* 0x000000ff26107812 */ /* 0x000fe400078ec0ff */
[----:B------:R-:W-:-:S02]  /*22bc0*/  SHF.R.U32.HI R8, RZ, 0x8, R8 ;  /* 0x00000008ff087819 */ /* 0x000fc40000011608 */
[----:B------:R-:W-:Y:S02]  /*22bd0*/  PRMT R97, R11, 0x5410, R9 ;  /* 0x000054100b617816 */ /* 0x000fe40000000009 */
[----:B------:R-:W-:Y:S02]  /*22be0*/  SHF.R.U32.HI R9, RZ, 0x8, R7 ;  /* 0x00000008ff097819 */ /* 0x000fe40000011607 */
[----:B------:R-:W-:Y:S02]  /*22bf0*/  SHF.R.U32.HI R11, RZ, 0x18, R93 ;  /* 0x00000018ff0b7819 */ /* 0x000fe4000001165d */
[----:B------:R-:W-:Y:S02]  /*22c00*/  LOP3.LUT R7, R6, 0xff, RZ, 0xc0, !PT ;  /* 0x000000ff06077812 */ /* 0x000fe400078ec0ff */
[----:B------:R-:W-:Y:S02]  /*22c10*/  PRMT R20, R16, 0x5410, R8 ;  /* 0x0000541010147816 */ /* 0x000fe40000000008 */
[----:B------:R-:W-:-:S02]  /*22c20*/  LOP3.LUT R8, R111, 0xff, RZ, 0xc0, !PT ;  /* 0x000000ff6f087812 */ /* 0x000fc400078ec0ff */
[----:B------:R-:W-:Y:S02]  /*22c30*/  LOP3.LUT R16, R93, 0xff, RZ, 0xc0, !PT ;  /* 0x000000ff5d107812 */ /* 0x000fe400078ec0ff */
[----:B------:R-:W-:Y:S02]  /*22c40*/  PRMT R101, R62, 0x5410, R88 ;  /* 0x000054103e657816 */ /* 0x000fe40000000058 */
[----:B------:R-:W-:Y:S02]  /*22c50*/  PRMT R62, R7, 0x5410, R11 ;  /* 0x00005410073e7816 */ /* 0x000fe4000000000b */
[----:B------:R-:W-:Y:S02]  /*22c60*/  LOP3.LUT R11, R131, 0xff00ff, RZ, 0xc0, !PT ;  /* 0x00ff00ff830b7812 */ /* 0x000fe400078ec0ff */
[----:B------:R-:W-:Y:S02]  /*22c70*/  PRMT R88, R8, 0x5410, R112 ;  /* 0x0000541008587816 */ /* 0x000fe40000000070 */
[----:B------:R-:W-:Y:S01]  /*22c80*/  PRMT R63, R16, 0x5410, R9 ;  /* 0x00005410103f7816 */ /* 0x000fe20000000009 */
[----:B------:R-:W-:Y:S01]  /*22c90*/  IMAD.MOV.U32 R9, RZ, RZ, R168 ;  /* 0x000000ffff097224 */ /* 0x000fe200078e00a8 */
[----:B------:R-:W-:-:S02]  /*22ca0*/  LOP3.LUT R8, R92, 0xffff, RZ, 0xc0, !PT ;  /* 0x0000ffff5c087812 */ /* 0x000fc400078ec0ff */
[--C-:B------:R-:W-:Y:S01]  /*22cb0*/  HSET2.LE.AND R7, R19, R0.reuse, PT ;  /* 0x0000000013077233 */ /* 0x100fe20003803000 */
[----:B------:R-:W-:Y:S01]  /*22cc0*/  HMMA.16816.F32.BF16 R44, R12, R24, R56 ;  /* 0x000000180c2c723c */ /* 0x000fe20000041838 */
[----:B------:R-:W-:Y:S01]  /*22cd0*/  HSET2.LE.AND R11, R11, R0, PT ;  /* 0x000000000b0b7233 */ /* 0x000fe20003803000 */
[----:B------:R-:W-:Y:S01]  /*22ce0*/  IMAD.MOV.U32 R16, RZ, RZ, R169 ;  /* 0x000000ffff107224 */ /* 0x000fe200078e00a9 */
[----:B------:R-:W-:Y:S02]  /*22cf0*/  LOP3.LUT R10, R92, 0xff, RZ, 0xc0, !PT ;  /* 0x000000ff5c0a7812 */ /* 0x000fe400078ec0ff */
[----:B------:R-:W-:-:S03]  /*22d00*/  SHF.R.U32.HI R6, RZ, 0x8, R8 ;  /* 0x00000008ff067819 */ /* 0x000fc60000011608 */
[----:B------:R-:W-:Y:S01]  /*22d10*/  HMMA.16816.F32.BF16 R32, R12, R26, R64 ;  /* 0x0000001a0c20723c */ /* 0x000fe20000041840 */
[----:B------:R-:W-:Y:S01]  /*22d20*/  LOP3.LUT R9, R9, R7, RZ, 0xc0, !PT ;  /* 0x0000000709097212 */ /* 0x000fe200078ec0ff */
[----:B------:R-:W1:Y:S01]  /*22d30*/  LDSM.16.MT88.4 R24, [R128+0x5000] ;  /* 0x005000008018783b */ /* 0x000e620000004200 */
[----:B------:R-:W-:Y:S02]  /*22d40*/  LOP3.LUT R7, R41, 0xffff, RZ, 0xc0, !PT ;  /* 0x0000ffff29077812 */ /* 0x000fe400078ec0ff */
[----:B------:R-:W-:-:S03]  /*22d50*/  LOP3.LUT R17, R91, 0xff, RZ, 0xc0, !PT ;  /* 0x000000ff5b117812 */ /* 0x000fc600078ec0ff */
[----:B------:R-:W-:Y:S01]  /*22d60*/  HMMA.16816.F32.BF16 R64, R12, R28, R68 ;  /* 0x0000001c0c40723c */ /* 0x000fe20000041844 */
[----:B------:R-:W-:Y:S02]  /*22d70*/  PRMT R91, R10, 0x5410, R6 ;  /* 0x000054100a5b7816 */ /* 0x000fe40000000006 */
[----:B------:R-:W-:-:S05]  /*22d80*/  LOP3.LUT R11, R16, R11, RZ, 0xc0, !PT ;  /* 0x0000000b100b7212 */ /* 0x000fca00078ec0ff */
[----:B------:R-:W-:Y:S01]  /*22d90*/  HMMA.16816.F32.BF16 R56, R12, R30, R76 ;  /* 0x0000001e0c38723c */ /* 0x000fe2000004184c */
[----:B------:R-:W-:Y:S02]  /*22da0*/  PRMT R12, R92, 0x7632, R12 ;  /* 0x000076325c0c7816 */ /* 0x000fe4000000000c */
[----:B------:R-:W-:Y:S02]  /*22db0*/  PRMT R89, R39, 0x5410, R42 ;  /* 0x0000541027597816 */ /* 0x000fe4000000002a */
[----:B------:R-:W-:Y:S01]  /*22dc0*/  SHF.R.U32.HI R21, RZ, 0x18, R92 ;  /* 0x00000018ff157819 */ /* 0x000fe2000001165c */
[----:B------:R-:W1:Y:S01]  /*22dd0*/  LDSM.16.MT88.4 R36, [R60+0x1000] ;  /* 0x001000003c24783b */ /* 0x000e620000004200 */
[----:B------:R-:W-:Y:S02]  /*22de0*/  HSET2.LE.AND R6, R20, R0, PT ;  /* 0x0000000014067233 */ /* 0x000fe40003803000 */
[----:B------:R-:W-:Y:S01]  /*22df0*/  LOP3.LUT R16, R12, 0xff, RZ, 0xc0, !PT ;  /* 0x000000ff0c107812 */ /* 0x000fe200078ec0ff */
[----:B------:R-:W-:Y:S01]  /*22e00*/  IMAD.MOV.U32 R8, RZ, RZ, R133 ;  /* 0x000000ffff087224 */ /* 0x000fe200078e0085 */
[----:B------:R-:W-:Y:S01]  /*22e10*/  LOP3.LUT R20, R41, 0xff, RZ, 0xc0, !PT ;  /* 0x000000ff29147812 */ /* 0x000fe200078ec0ff */
[----:B------:R1:W-:Y:S01]  /*22e20*/  STG.E.U16 desc[UR22][R4.64+-0xee], R183 ;  /* 0xffff12b704007986 */ /* 0x0003e2000c101516 */
[----:B------:R-:W-:-:S02]  /*22e30*/  SHF.R.U32.HI R14, RZ, 0x8, R7 ;  /* 0x00000008ff0e7819 */ /* 0x000fc40000011607 */
[----:B------:R-:W-:Y:S01]  /*22e40*/  PRMT R78, R16, 0x5410, R21 ;  /* 0x00005410104e7816 */ /* 0x000fe20000000015 */
[----:B------:R-:W3:Y:S01]  /*22e50*/  LDSM.16.MT88.4 R28, [R128+0x5400] ;  /* 0x00540000801c783b */ /* 0x000ee20000004200 */
[----:B------:R-:W-:Y:S02]  /*22e60*/  PRMT R16, R20, 0x5410, R14 ;  /* 0x0000541014107816 */ /* 0x000fe4000000000e */
[----:B------:R-:W-:-:S05]  /*22e70*/  HSET2.LE.AND R14, R141, R0, PT ;  /* 0x000000008d0e7233 */ /* 0x000fca0003803000 */
[----:B----4-:R-:W-:Y:S02]  /*22e80*/  LOP3.LUT R14, R175, R14, RZ, 0xc0, !PT ;  /* 0x0000000eaf0e7212 */ /* 0x010fe400078ec0ff */
[----:B------:R-:W4:Y:S01]  /*22e90*/  LDC R175, c[0x0][0x448] ;  /* 0x00011200ffaf7b82 */ /* 0x000f220000000800 */
[----:B------:R-:W-:Y:S01]  /*22ea0*/  PRMT R95, R17, 0x5410, R95 ;  /* 0x00005410115f7816 */ /* 0x000fe2000000005f */
[----:B------:R-:W-:Y:S01]  /*22eb0*/  IMAD.MOV.U32 R17, RZ, RZ, R130 ;  /* 0x000000ffff117224 */ /* 0x000fe200078e0082 */
[----:B------:R-:W-:Y:S02]  /*22ec0*/  HSET2.LE.AND R10, R94, R0, PT ;  /* 0x000000005e0a7233 */ /* 0x000fe40003803000 */
[----:B------:R-:W-:Y:S02]  /*22ed0*/  LOP3.LUT R8, R8, R6, RZ, 0xc0, !PT ;  /* 0x0000000608087212 */ /* 0x000fe400078ec0ff */
[----:B------:R-:W-:Y:S02]  /*22ee0*/  LOP3.LUT R18, R106, 0xff, RZ, 0xc0, !PT ;  /* 0x000000ff6a127812 */ /* 0x000fe400078ec0ff */
[----:B------:R-:W-:-:S02]  /*22ef0*/  PRMT R6, R41, 0x7632, R6 ;  /* 0x0000763229067816 */ /* 0x000fc40000000006 */
[C---:B------:R-:W-:Y:S02]  /*22f00*/  LOP3.LUT R13, R40.reuse, 0xffff, RZ, 0xc0, !PT ;  /* 0x0000ffff280d7812 */ /* 0x040fe400078ec0ff */
[----:B------:R-:W-:Y:S01]  /*22f10*/  PRMT R15, R40, 0x7632, R15 ;  /* 0x00007632280f7816 */ /* 0x000fe2000000000f */
[----:B-1----:R-:W3:Y:S01]  /*22f20*/  LDL.LU R183, [R1+0x3a4] ;  /* 0x0003a40001b77983 */ /* 0x002ee20000300800 */
[----:B------:R-:W-:Y:S02]  /*22f30*/  PRMT R61, R18, 0x5410, R108 ;  /* 0x00005410123d7816 */ /* 0x000fe4000000006c */
[----:B------:R-:W-:Y:S02]  /*22f40*/  LOP3.LUT R10, R17, R10, RZ, 0xc0, !PT ;  /* 0x0000000a110a7212 */ /* 0x000fe400078ec0ff */
[----:B------:R-:W-:Y:S02]  /*22f50*/  LOP3.LUT R12, R6, 0xff, RZ, 0xc0, !PT ;  /* 0x000000ff060c7812 */ /* 0x000fe400078ec0ff */
[----:B------:R-:W-:-:S02]  /*22f60*/  LOP3.LUT R18, R40, 0xff, RZ, 0xc0, !PT ;  /* 0x000000ff28127812 */ /* 0x000fc400078ec0ff */
[----:B------:R-:W-:Y:S02]  /*22f70*/  SHF.R.U32.HI R17, RZ, 0x18, R40 ;  /* 0x00000018ff117819 */ /* 0x000fe40000011628 */
[----:B------:R-:W-:Y:S02]  /*22f80*/  SHF.R.U32.HI R7, RZ, 0x8, R13 ;  /* 0x00000008ff077819 */ /* 0x000fe4000001160d */
[----:B------:R-:W-:Y:S02]  /*22f90*/  LOP3.LUT R6, R15, 0xff, RZ, 0xc0, !PT ;  /* 0x000000ff0f067812 */ /* 0x000fe400078ec0ff */
[----:B------:R-:W-:Y:S02]  /*22fa0*/  PRMT R76, R18, 0x5410, R7 ;  /* 0x00005410124c7816 */ /* 0x000fe40000000007 */
[----:B------:R-:W-:Y:S02]  /*22fb0*/  PRMT R77, R6, 0x5410, R17 ;  /* 0x00005410064d7816 */ /* 0x000fe40000000011 */
[----:B------:R-:W-:-:S02]  /*22fc0*/  SHF.R.U32.HI R19, RZ, 0x18, R41 ;  /* 0x00000018ff137819 */ /* 0x000fc40000011629 */
[--C-:B------:R-:W-:Y:S02]  /*22fd0*/  HSET2.LE.AND R6, R90, R0.reuse, PT ;  /* 0x000000005a067233 */ /* 0x100fe40003803000 */
[--C-:B------:R-:W-:Y:S02]  /*22fe0*/  HSET2.LE.AND R7, R43, R0.reuse, PT ;  /* 0x000000002b077233 */ /* 0x100fe40003803000 */
[----:B------:R-:W-:Y:S02]  /*22ff0*/  LOP3.LUT R15, R144, 0xff00ff, RZ, 0xc0, !PT ;  /* 0x00ff00ff900f7812 */ /* 0x000fe400078ec0ff */
[----:B------:R-:W-:Y:S02]  /*23000*/  PRMT R19, R12, 0x5410, R19 ;  /* 0x000054100c137816 */ /* 0x000fe40000000013 */
[----:B------:R-:W-:Y:S02]  /*23010*/  LOP3.LUT R12, R157, R6, RZ, 0xc0, !PT ;  /* 0x000000069d0c7212 */ /* 0x000fe400078ec0ff */
[----:B------:R-:W-:Y:S01]  /*23020*/  LOP3.LUT R13, R158, R7, RZ, 0xc0, !PT ;  /* 0x000000079e0d7212 */ /* 0x000fe200078ec0ff */
[C---:B----4-:R-:W-:Y:S01]  /*23030*/  IMAD.WIDE R6, R175.reuse, 0x70, R154 ;  /* 0x00000070af067825 */ /* 0x050fe200078e029a */
[----:B------:R-:W-:Y:S01]  /*23040*/  HSET2.LE.AND R15, R15, R0, PT ;  /* 0x000000000f0f7233 */ /* 0x000fe20003803000 */
[C---:B------:R-:W-:Y:S01]  /*23050*/  HMMA.16816.F32.BF16 R52, R8.reuse, R24, R80 ;  /* 0x000000180834723c */ /* 0x040fe20000041850 */
[----:B------:R-:W-:Y:S04]  /*23060*/  STG.E.U16 desc[UR22][R2.64+-0xe0], R159 ;  /* 0xffff209f02007986 */ /* 0x000fe8000c101516 */
[----:B------:R-:W-:Y:S03]  /*23070*/  STG.E.U16 desc[UR22][R2.64+-0xde], R172 ;  /* 0xffff22ac02007986 */ /* 0x000fe6000c101516 */
[C---:B------:R-:W-:Y:S01]  /*23080*/  HMMA.16816.F32.BF16 R20, R8.reuse, R26, R84 ;  /* 0x0000001a0814723c */ /* 0x040fe20000041854 */
[----:B------:R-:W-:Y:S04]  /*23090*/  STG.E.U16 desc[UR22][R154.64+-0xe0], R148 ;  /* 0xffff20949a007986 */ /* 0x000fe8000c101516 */
[----:B------:R-:W-:Y:S03]  /*230a0*/  STG.E.U16 desc[UR22][R154.64+-0xde], R149 ;  /* 0xffff22959a007986 */ /* 0x000fe6000c101516 */
[C---:B------:R-:W-:Y:S01]  /*230b0*/  HMMA.16816.F32.BF16 R48, R8.reuse, R36, R48 ;  /* 0x000000240830723c */ /* 0x040fe20000041830 */
[----:B------:R-:W-:Y:S07]  /*230c0*/  STG.E.U16 desc[UR22][R6.64+-0xe0], R230 ;  /* 0xffff20e606007986 */ /* 0x000fee000c101516 */
[----:B------:R-:W-:Y:S01]  /*230d0*/  HMMA.16816.F32.BF16 R40, R8, R38, R72 ;  /* 0x000000260828723c */ /* 0x000fe20000041848 */
[C---:B------:R-:W-:Y:S01]  /*230e0*/  IMAD.WIDE R8, R175.reuse, -0x70, R6 ;  /* 0xffffff90af087825 */ /* 0x040fe200078e0206 */
[----:B------:R1:W-:Y:S04]  /*230f0*/  STG.E.U16 desc[UR22][R6.64+-0xde], R231 ;  /* 0xffff22e706007986 */ /* 0x0003e8000c101516 */
[----:B------:R4:W-:Y:S04]  /*23100*/  STG.E.U16 desc[UR22][R4.64+-0xe0], R237 ;  /* 0xffff20ed04007986 */ /* 0x0009e8000c101516 */
[----:B------:R4:W-:Y:S01]  /*23110*/  STG.E.U16 desc[UR22][R4.64+-0xde], R239 ;  /* 0xffff22ef04007986 */ /* 0x0009e2000c101516 */
[----:B-1----:R-:W-:-:S03]  /*23120*/  IMAD.WIDE R6, R175, 0x70, R8 ;  /* 0x00000070af067825 */ /* 0x002fc600078e0208 */
[----:B--2---:R1:W-:Y:S01]  /*23130*/  STG.E.U16 desc[UR22][R2.64+-0xd0], R150 ;  /* 0xffff309602007986 */ /* 0x0043e2000c101516 */
[----:B---3--:R-:W-:-:S03]  /*23140*/  LOP3.LUT R15, R184, R15, RZ, 0xc0, !PT ;  /* 0x0000000fb80f7212 */ /* 0x008fc600078ec0ff */
[----:B------:R-:W2:Y:S04]  /*23150*/  LDL.LU R184, [R1+0x3a0] ;  /* 0x0003a00001b87983 */ /* 0x000ea80000300800 */
[----:B------:R-:W3:Y:S04]  /*23160*/  LDL.LU R230, [R1+0x39c] ;  /* 0x00039c0001e67983 */ /* 0x000ee80000300800 */
[----:B------:R-:W2:Y:S04]  /*23170*/  LDL.LU R231, [R1+0x398] ;  /* 0x0003980001e77983 */ /* 0x000ea80000300800 */
[----:B----4-:R-:W4:Y:S04]  /*23180*/  LDL.LU R237, [R1+0x394] ;  /* 0x0003940001ed7983 */ /* 0x010f280000300800 */
[----:B------:R-:W3:Y:S04]  /*23190*/  LDL.LU R239, [R1+0x390] ;  /* 0x0003900001ef7983 */ /* 0x000ee80000300800 */
[----:B------:R-:W2:Y:S04]  /*231a0*/  LDL.LU R148, [R1+0x34] ;  /* 0x0000340001947983 */ /* 0x000ea80000300800 */
[----:B------:R-:W4:Y:S04]  /*231b0*/  LDL.LU R149, [R1+0x30] ;  /* 0x0000300001957983 */ /* 0x000f280000300800 */
[----:B------:R1:W-:Y:S04]  /*231c0*/  STG.E.U16 desc[UR22][R2.64+-0xce], R151 ;  /* 0xffff329702007986 */ /* 0x0003e8000c101516 */
[----:B-1----:R-:W3:Y:S04]  /*231d0*/  LDL.LU R150, [R1+0x20] ;  /* 0x0000200001967983 */ /* 0x002ee80000300800 */
[----:B------:R-:W-:Y:S04]  /*231e0*/  STG.E.U16 desc[UR22][R8.64+-0xd0], R173 ;  /* 0xffff30ad08007986 */ /* 0x000fe8000c101516 */
[----:B------:R-:W-:Y:S04]  /*231f0*/  STG.E.U16 desc[UR22][R8.64+-0xce], R174 ;  /* 0xffff32ae08007986 */ /* 0x000fe8000c101516 */
[----:B------:R1:W-:Y:S04]  /*23200*/  STG.E.U16 desc[UR22][R6.64+-0xd0], R248 ;  /* 0xffff30f806007986 */ /* 0x0003e8000c101516 */
[----:B------:R1:W-:Y:S04]  /*23210*/  STG.E.U16 desc[UR22][R6.64+-0xce], R251 ;  /* 0xffff32fb06007986 */ /* 0x0003e8000c101516 */
[----:B------:R1:W-:Y:S04]  /*23220*/  STG.E.U16 desc[UR22][R4.64+-0xd0], R246 ;  /* 0xffff30f604007986 */ /* 0x0003e8000c101516 */
[----:B------:R-:W3:Y:S04]  /*23230*/  LDL.LU R151, [R1+0x1c] ;  /* 0x00001c0001977983 */ /* 0x000ee80000300800 */
[----:B-1----:R-:W3:Y:S04]  /*23240*/  LDL.LU R248, [R1+0x38c] ;  /* 0x00038c0001f87983 */ /* 0x002ee80000300800 */
[----:B------:R-:W3:Y:S04]  /*23250*/  LDL.LU R251, [R1+0x388] ;  /* 0x0003880001fb7983 */ /* 0x000ee80000300800 */
[----:B------:R-:W3:Y:S04]  /*23260*/  LDL.LU R246, [R1+0x384] ;  /* 0x0003840001f67983 */ /* 0x000ee80000300800 */
[----:B------:R-:W3:Y:S04]  /*23270*/  LDL.LU R156, [R1+0x10] ;  /* 0x00001000019c7983 */ /* 0x000ee80000300800 */
[----:B------:R-:W3:Y:S04]  /*23280*/  LDL.LU R157, [R1+0x14] ;  /* 0x00001400019d7983 */ /* 0x000ee80000300800 */
[----:B------:R-:W3:Y:S01]  /*23290*/  LDL.LU R158, [R1] ;  /* 0x00000000019e7983 */ /* 0x000ee20000300800 */
[----:B------:R-:W-:-:S02]  /*232a0*/  LOP3.LUT R8, R89, 0xff00ff, RZ, 0xc0, !PT ;  /* 0x00ff00ff59087812 */ /* 0x000fc400078ec0ff */
[--C-:B------:R-:W-:Y:S01]  /*232b0*/  HSET2.LE.AND R11, R19, R0.reuse, PT ;  /* 0x00000000130b7233 */ /* 0x100fe20003803000 */
[C---:B------:R-:W-:Y:S01]  /*232c0*/  HMMA.16816.F32.BF16 R44, R12.reuse, R24, R44 ;  /* 0x000000180c2c723c */ /* 0x040fe2000004182c */
[----:B------:R-:W-:Y:S01]  /*232d0*/  IMAD.MOV.U32 R17, RZ, RZ, R138 ;  /* 0x000000ffff117224 */ /* 0x000fe200078e008a */
[--C-:B------:R-:W-:Y:S01]  /*232e0*/  HSET2.LE.AND R19, R8, R0.reuse, PT ;  /* 0x0000000008137233 */ /* 0x100fe20003803000 */
[C---:B------:R-:W-:Y:S01]  /*232f0*/  IMAD.WIDE R8, R175.reuse, -0x70, R6 ;  /* 0xffffff90af087825 */ /* 0x040fe200078e0206 */
[--C-:B------:R-:W-:Y:S01]  /*23300*/  HSET2.LE.AND R10, R16, R0.reuse, PT ;  /* 0x00000000100a7233 */ /* 0x100fe20003803000 */
[----:B------:R-:W-:Y:S02]  /*23310*/  STG.E.U16 desc[UR22][R4.64+-0xce], R244 ;  /* 0xffff32f404007986 */ /* 0x000fe4000c101516 */
[----:B------:R-:W-:Y:S01]  /*23320*/  IMAD.WIDE R6, R175, 0x70, R8 ;  /* 0x00000070af067825 */ /* 0x000fe200078e0208 */
[----:B------:R-:W-:Y:S01]  /*23330*/  HMMA.16816.F32.BF16 R68, R12, R26, R32 ;  /* 0x0000001a0c44723c */ /* 0x000fe20000041820 */
[----:B------:R-:W-:Y:S01]  /*23340*/  HSET2.LE.AND R18, R61, R0, PT ;  /* 0x000000003d127233 */ /* 0x000fe20003803000 */
[----:B------:R-:W3:Y:S01]  /*23350*/  LDL.LU R159, [R1+0x18] ;  /* 0x00001800019f7983 */ /* 0x000ee20000300800 */
[----:B------:R-:W-:-:S02]  /*23360*/  IMAD.MOV.U32 R24, RZ, RZ, R171 ;  /* 0x000000ffff187224 */ /* 0x000fc400078e00ab */
[----:B------:R-:W-:Y:S01]  /*23370*/  IMAD.MOV.U32 R25, RZ, RZ, R135 ;  /* 0x000000ffff197224 */ /* 0x000fe200078e0087 */
[----:B------:R-:W-:Y:S01]  /*23380*/  LOP3.LUT R16, R17, R10, RZ, 0xc0, !PT ;  /* 0x0000000a11107212 */ /* 0x000fe200078ec0ff */
[----:B------:R-:W-:Y:S01]  /*23390*/  IMAD.MOV.U32 R26, RZ, RZ, R134 ;  /* 0x000000ffff1a7224 */ /* 0x000fe200078e0086 */
[----:B------:R-:W-:Y:S01]  /*233a0*/  LOP3.LUT R17, R24, R11, RZ, 0xc0, !PT ;  /* 0x0000000b18117212 */ /* 0x000fe200078ec0ff */
[----:B------:R-:W3:Y:S01]  /*233b0*/  LDL.LU R172, [R1+0xc] ;  /* 0x00000c0001ac7983 */ /* 0x000ee20000300800 */
[----:B------:R-:W-:Y:S02]  /*233c0*/  LOP3.LUT R18, R25, R18, RZ, 0xc0, !PT ;  /* 0x0000001219127212 */ /* 0x000fe400078ec0ff */
[----:B------:R-:W-:Y:S01]  /*233d0*/  LOP3.LUT R19, R26, R19, RZ, 0xc0, !PT ;  /* 0x000000131a137212 */ /* 0x000fe200078ec0ff */
[----:B------:R-:W3:Y:S04]  /*233e0*/  LDL.LU R173, [R1+0x8] ;  /* 0x0000080001ad7983 */ /* 0x000ee80000300800 */
[----:B------:R-:W3:Y:S04]  /*233f0*/  LDL.LU R174, [R1+0x4] ;  /* 0x0000040001ae7983 */ /* 0x000ee80000300800 */
[----:B--2---:R-:W-:Y:S04]  /*23400*/  STG.E.U16 desc[UR22][R2.64+-0xc0], R148 ;  /* 0xffff409402007986 */ /* 0x004fe8000c101516 */
[----:B----4-:R-:W-:Y:S01]  /*23410*/  STG.E.U16 desc[UR22][R2.64+-0xbe], R149 ;  /* 0xffff429502007986 */ /* 0x010fe2000c101516 */
[----:B------:R-:W-:-:S02]  /*23420*/  LOP3.LUT R11, R98, 0xff00ff, RZ, 0xc0, !PT ;  /* 0x00ff00ff620b7812 */ /* 0x000fc400078ec0ff */
[----:B------:R-:W-:Y:S01]  /*23430*/  HSET2.LE.AND R10, R88, R0, PT ;  /* 0x00000000580a7233 */ /* 0x000fe20003803000 */
[----:B------:R-:W1:Y:S04]  /*23440*/  LDSM.16.MT88.4 R32, [R60+0x1400] ;  /* 0x001400003c20783b */ /* 0x000e680000004200 */
[----:B---3--:R-:W-:Y:S01]  /*23450*/  STG.E.U16 desc[UR22][R8.64+-0xc0], R150 ;  /* 0xffff409608007986 */ /* 0x008fe2000c101516 */
[----:B------:R-:W-:Y:S03]  /*23460*/  HMMA.16816.F32.BF16 R64, R12, R36, R64 ;  /* 0x000000240c40723c */ /* 0x000fe60000041840 */
[----:B------:R-:W2:Y:S04]  /*23470*/  LDSM.16.MT88.4 R24, [R128+0x5800] ;  /* 0x005800008018783b */ /* 0x000ea80000004200 */
[----:B------:R3:W-:Y:S04]  /*23480*/  STG.E.U16 desc[UR22][R8.64+-0xbe], R151 ;  /* 0xffff429708007986 */ /* 0x0007e8000c101516 */
[----:B------:R-:W-:Y:S04]  /*23490*/  STG.E.U16 desc[UR22][R6.64+-0xc0], R252 ;  /* 0xffff40fc06007986 */ /* 0x000fe8000c101516 */
[----:B------:R4:W-:Y:S04]  /*234a0*/  STG.E.U16 desc[UR22][R6.64+-0xbe], R242 ;  /* 0xffff42f206007986 */ /* 0x0009e8000c101516 */
[----:B------:R-:W-:Y:S04]  /*234b0*/  STG.E.U16 desc[UR22][R4.64+-0xc0], R236 ;  /* 0xffff40ec04007986 */ /* 0x000fe8000c101516 */
[----:B------:R-:W-:Y:S01]  /*234c0*/  STG.E.U16 desc[UR22][R4.64+-0xbe], R227 ;  /* 0xffff42e304007986 */ /* 0x000fe2000c101516 */
[----:B---3--:R-:W-:-:S03]  /*234d0*/  IMAD.WIDE R8, R175, -0x70, R6 ;  /* 0xffffff90af087825 */ /* 0x008fc600078e0206 */
[----:B------:R-:W-:Y:S04]  /*234e0*/  STG.E.U16 desc[UR22][R2.64+-0xb0], R156 ;  /* 0xffff509c02007986 */ /* 0x000fe8000c101516 */
[----:B------:R-:W-:Y:S01]  /*234f0*/  STG.E.U16 desc[UR22][R2.64+-0xae], R157 ;  /* 0xffff529d02007986 */ /* 0x000fe2000c101516 */
[----:B----4-:R-:W-:-:S03]  /*23500*/  IMAD.WIDE R6, R175, 0x70, R8 ;  /* 0x00000070af067825 */ /* 0x010fc600078e0208 */
[----:B------:R-:W-:Y:S04]  /*23510*/  STG.E.U16 desc[UR22][R8.64+-0xb0], R158 ;  /* 0xffff509e08007986 */ /* 0x000fe8000c101516 */
[----:B------:R3:W-:Y:S01]  /*23520*/  STG.E.U16 desc[UR22][R8.64+-0xae], R246 ;  /* 0xffff52f608007986 */ /* 0x0007e2000c101516 */
[C---:B------:R-:W-:Y:S03]  /*23530*/  HMMA.16816.F32.BF16 R148, R16.reuse, R28, R52 ;  /* 0x0000001c1094723c */ /* 0x040fe60000041834 */
[----:B------:R-:W4:Y:S05]  /*23540*/  LDL.LU R252, [R1+0x380] ;  /* 0x0003800001fc7983 */ /* 0x000f2a0000300800 */
[----:B------:R-:W-:Y:S01]  /*23550*/  HMMA.16816.F32.BF16 R52, R16, R30, R20 ;  /* 0x0000001e1034723c */ /* 0x000fe20000041814 */
[----:B---3--:R-:W-:-:S05]  /*23560*/  HSET2.LE.AND R8, R63, R0, PT ;  /* 0x000000003f087233 */ /* 0x008fca0003803000 */
[----:B------:R-:W-:Y:S02]  /*23570*/  LOP3.LUT R20, R250, R8, RZ, 0xc0, !PT ;  /* 0x00000008fa147212 */ /* 0x000fe400078ec0ff */
[----:B------:R-:W3:Y:S04]  /*23580*/  LDL.LU R250, [R1+0x37c] ;  /* 0x00037c0001fa7983 */ /* 0x000ee80000300800 */
[----:B------:R-:W-:Y:S04]  /*23590*/  STG.E.U16 desc[UR22][R6.64+-0xb0], R229 ;  /* 0xffff50e506007986 */ /* 0x000fe8000c101516 */
[----:B------:R1:W-:Y:S01]  /*235a0*/  STG.E.U16 desc[UR22][R6.64+-0xae], R224 ;  /* 0xffff52e006007986 */ /* 0x0003e2000c101516 */
[----:B------:R-:W-:-:S02]  /*235b0*/  HSET2.LE.AND R8, R11, R0, PT ;  /* 0x000000000b087233 */ /* 0x000fc40003803000 */
[----:B------:R-:W-:Y:S02]  /*235c0*/  LOP3.LUT R22, R162, R10, RZ, 0xc0, !PT ;  /* 0x0000000aa2167212 */ /* 0x000fe400078ec0ff */
[----:B------:R-:W-:Y:S02]  /*235d0*/  HSET2.LE.AND R9, R62, R0, PT ;  /* 0x000000003e097233 */ /* 0x000fe40003803000 */
[----:B------:R-:W-:-:S03]  /*235e0*/  LOP3.LUT R23, R161, R8, RZ, 0xc0, !PT ;  /* 0x00000008a1177212 */ /* 0x000fc600078ec0ff */
[----:B------:R-:W-:Y:S01]  /*235f0*/  LOP3.LUT R21, R163, R9, RZ, 0xc0, !PT ;  /* 0x00000009a3157212 */ /* 0x000fe200078ec0ff */
[----:B------:R-:W-:Y:S01]  /*23600*/  STG.E.U16 desc[UR22][R4.64+-0xb0], R228 ;  /* 0xffff50e404007986 */ /* 0x000fe2000c101516 */
[----:B-1----:R-:W-:-:S04]  /*23610*/  IMAD.WIDE R6, R175, -0x70, R6 ;  /* 0xffffff90af067825 */ /* 0x002fc800078e0206 */
[C---:B------:R-:W-:Y:S01]  /*23620*/  IMAD.WIDE R10, R175.reuse, 0x70, R6 ;  /* 0x00000070af0a7825 */ /* 0x040fe200078e0206 */
[----:B------:R-:W-:Y:S03]  /*23630*/  STG.E.U16 desc[UR22][R4.64+-0xae], R232 ;  /* 0xffff52e804007986 */ /* 0x000fe6000c101516 */
[----:B------:R-:W-:Y:S01]  /*23640*/  IMAD.WIDE R8, R175, -0x70, R10 ;  /* 0xffffff90af087825 */ /* 0x000fe200078e020a */
[----:B------:R-:W-:Y:S04]  /*23650*/  STG.E.U16 desc[UR22][R2.64+-0xa0], R159 ;  /* 0xffff609f02007986 */ /* 0x000fe8000c101516 */
[----:B------:R-:W-:Y:S04]  /*23660*/  STG.E.U16 desc[UR22][R2.64+-0x9e], R172 ;  /* 0xffff62ac02007986 */ /* 0x000fe8000c101516 */
[----:B------:R-:W-:Y:S04]  /*23670*/  STG.E.U16 desc[UR22][R6.64+-0xa0], R173 ;  /* 0xffff60ad06007986 */ /* 0x000fe8000c101516 */
[----:B------:R1:W-:Y:S04]  /*23680*/  STG.E.U16 desc[UR22][R6.64+-0x9e], R174 ;  /* 0xffff62ae06007986 */ /* 0x0003e8000c101516 */
[----:B------:R-:W-:Y:S04]  /*23690*/  STG.E.U16 desc[UR22][R10.64+-0xa0], R245 ;  /* 0xffff60f50a007986 */ /* 0x000fe8000c101516 */
[----:B------:R2:W-:Y:S01]  /*236a0*/  STG.E.U16 desc[UR22][R10.64+-0x9e], R243 ;  /* 0xffff62f30a007986 */ /* 0x0005e2000c101516 */
[----:B------:R-:W-:Y:S03]  /*236b0*/  HMMA.16816.F32.BF16 R56, R12, R38, R56 ;  /* 0x000000260c38723c */ /* 0x000fe60000041838 */
[----:B------:R-:W-:Y:S04]  /*236c0*/  STG.E.U16 desc[UR22][R4.64+-0xa0], R241 ;  /* 0xffff60f104007986 */ /* 0x000fe8000c101516 */
[----:B------:R-:W-:Y:S01]  /*236d0*/  STG.E.U16 desc[UR22][R4.64+-0x9e], R235 ;  /* 0xffff62eb04007986 */ /* 0x000fe2000c101516 */
[----:B------:R-:W-:-:S02]  /*236e0*/  IMAD.MOV.U32 R14, RZ, RZ, R137 ;  /* 0x000000ffff0e7224 */ /* 0x000fc400078e0089 */
[----:B------:R-:W-:Y:S02]  /*236f0*/  IMAD.MOV.U32 R15, RZ, RZ, R136 ;  /* 0x000000ffff0f7224 */ /* 0x000fe400078e0088 */
[----:B-1----:R-:W-:Y:S01]  /*23700*/  IMAD.WIDE R6, R175, 0x70, R8 ;  /* 0x00000070af067825 */ /* 0x002fe200078e0208 */
[----:B--2---:R-:W-:Y:S02]  /*23710*/  LOP3.LUT R11, R147, 0xff00ff, RZ, 0xc0, !PT ;  /* 0x00ff00ff930b7812 */ /* 0x004fe400078ec0ff */
[----:B------:R-:W-:-:S03]  /*23720*/  HSET2.LE.AND R10, R145, R0, PT ;  /* 0x00000000910a7233 */ /* 0x000fc60003803000 */
[--C-:B------:R-:W-:Y:S01]  /*23730*/  HSET2.LE.AND R11, R11, R0.reuse, PT ;  /* 0x000000000b0b7233 */ /* 0x100fe20003803000 */
[----:B------:R-:W-:Y:S01]  /*23740*/  IMAD.MOV.U32 R12, RZ, RZ, R140 ;  /* 0x000000ffff0c7224 */ /* 0x000fe200078e008c */
[----:B------:R-:W-:Y:S01]  /*23750*/  LOP3.LUT R14, R14, R10, RZ, 0xc0, !PT ;  /* 0x0000000a0e0e7212 */ /* 0x000fe200078ec0ff */
[----:B------:R-:W-:Y:S02]  /*23760*/  IMAD.MOV.U32 R13, RZ, RZ, R139 ;  /* 0x000000ffff0d7224 */ /* 0x000fe400078e008b */
[----:B------:R-:W-:Y:S01]  /*23770*/  LOP3.LUT R15, R15, R11, RZ, 0xc0, !PT ;  /* 0x0000000b0f0f7212 */ /* 0x000fe200078ec0ff */
[C---:B------:R-:W-:Y:S08]  /*23780*/  HMMA.16816.F32.BF16 R48, R16.reuse, R32, R48 ;  /* 0x000000201030723c */ /* 0x040ff00000041830 */
[----:B------:R-:W-:Y:S01]  /*23790*/  HMMA.16816.F32.BF16 R40, R16, R34, R40 ;  /* 0x000000221028723c */ /* 0x000fe20000041828 */
[----:B----4-:R-:W-:Y:S04]  /*237a0*/  STG.E.U16 desc[UR22][R2.64+-0x8e], R252 ;  /* 0xffff72fc02007986 */ /* 0x010fe8000c101516 */
[----:B---3--:R-:W-:Y:S04]  /*237b0*/  STG.E.U16 desc[UR22][R2.64+-0x90], R250 ;  /* 0xffff70fa02007986 */ /* 0x008fe8000c101516 */
[----:B------:R-:W-:Y:S04]  /*237c0*/  STG.E.U16 desc[UR22][R8.64+-0x90], R251 ;  /* 0xffff70fb08007986 */ /* 0x000fe8000c101516 */
[----:B------:R1:W-:Y:S04]  /*237d0*/  STG.E.U16 desc[UR22][R8.64+-0x8e], R248 ;  /* 0xffff72f808007986 */ /* 0x0003e8000c101516 */
[----:B------:R-:W-:Y:S04]  /*237e0*/  STG.E.U16 desc[UR22][R6.64+-0x90], R240 ;  /* 0xffff70f006007986 */ /* 0x000fe8000c101516 */
[----:B------:R2:W-:Y:S04]  /*237f0*/  STG.E.U16 desc[UR22][R6.64+-0x8e], R238 ;  /* 0xffff72ee06007986 */ /* 0x0005e8000c101516 */
[----:B------:R-:W-:Y:S04]  /*23800*/  STG.E.U16 desc[UR22][R4.64+-0x90], R234 ;  /* 0xffff70ea04007986 */ /* 0x000fe8000c101516 */
[----:B------:R-:W-:Y:S04]  /*23810*/  STG.E.U16 desc[UR22][R4.64+-0x8e], R190 ;  /* 0xffff72be04007986 */ /* 0x000fe8000c101516 */
[----:B------:R-:W-:Y:S01]  /*23820*/  STG.E.U16 desc[UR22][R2.64+-0x80], R239 ;  /* 0xffff80ef02007986 */ /* 0x000fe2000c101516 */
[----:B-1----:R-:W-:-:S02]  /*23830*/  HSET2.LE.AND R8, R97, R0, PT ;  /* 0x0000000061087233 */ /* 0x002fc40003803000 */
[----:B------:R-:W-:Y:S01]  /*23840*/  HSET2.LE.AND R9, R96, R0, PT ;  /* 0x0000000060097233 */ /* 0x000fe20003803000 */
[C---:B--2---:R-:W-:Y:S02]  /*23850*/  IMAD.WIDE R6, R175.reuse, -0x70, R6 ;  /* 0xffffff90af067825 */ /* 0x044fe400078e0206 */
[----:B------:R-:W-:Y:S02]  /*23860*/  LOP3.LUT R12, R12, R8, RZ, 0xc0, !PT ;  /* 0x000000080c0c7212 */ /* 0x000fe400078ec0ff */
[----:B------:R-:W-:Y:S01]  /*23870*/  IMAD.WIDE R10, R175, 0x70, R6 ;  /* 0x00000070af0a7825 */ /* 0x000fe200078e0206 */
[----:B------:R-:W-:Y:S01]  /*23880*/  LOP3.LUT R13, R13, R9, RZ, 0xc0, !PT ;  /* 0x000000090d0d7212 */ /* 0x000fe200078ec0ff */
[----:B------:R-:W-:Y:S02]  /*23890*/  STG.E.U16 desc[UR22][R2.64+-0x7e], R237 ;  /* 0xffff82ed02007986 */ /* 0x000fe4000c101516 */
[C---:B------:R-:W-:Y:S02]  /*238a0*/  IMAD.WIDE R8, R175.reuse, -0x70, R10 ;  /* 0xffffff90af087825 */ /* 0x040fe400078e020a */
[----:B------:R-:W-:Y:S04]  /*238b0*/  STG.E.U16 desc[UR22][R6.64+-0x80], R231 ;  /* 0xffff80e706007986 */ /* 0x000fe8000c101516 */
[----:B------:R1:W-:Y:S04]  /*238c0*/  STG.E.U16 desc[UR22][R6.64+-0x7e], R230 ;  /* 0xffff82e606007986 */ /* 0x0003e8000c101516 */
[----:B------:R-:W-:Y:S04]  /*238d0*/  STG.E.U16 desc[UR22][R10.64+-0x80], R212 ;  /* 0xffff80d40a007986 */ /* 0x000fe8000c101516 */
[----:B------:R-:W-:Y:S04]  /*238e0*/  STG.E.U16 desc[UR22][R10.64+-0x7e], R217 ;  /* 0xffff82d90a007986 */ /* 0x000fe8000c101516 */
[----:B------:R-:W-:Y:S04]  /*238f0*/  STG.E.U16 desc[UR22][R4.64+-0x80], R206 ;  /* 0xffff80ce04007986 */ /* 0x000fe8000c101516 */
[----:B------:R-:W-:Y:S04]  /*23900*/  STG.E.U16 desc[UR22][R4.64+-0x7e], R204 ;  /* 0xffff82cc04007986 */ /* 0x000fe8000c101516 */
[----:B------:R-:W-:Y:S04]  /*23910*/  STG.E.U16 desc[UR22][R2.64+-0x70], R184 ;  /* 0xffff90b802007986 */ /* 0x000fe8000c101516 */
[----:B------:R-:W-:Y:S01]  /*23920*/  STG.E.U16 desc[UR22][R2.64+-0x6e], R183 ;  /* 0xffff92b702007986 */ /* 0x000fe2000c101516 */
[----:B-1----:R-:W-:-:S03]  /*23930*/  IMAD.WIDE R6, R175, 0x70, R8 ;  /* 0x00000070af067825 */ /* 0x002fc600078e0208 */
[----:B------:R-:W-:Y:S04]  /*23940*/  STG.E.U16 desc[UR22][R8.64+-0x70], R179 ;  /* 0xffff90b308007986 */ /* 0x000fe8000c101516 */
[----:B------:R1:W-:Y:S02]  /*23950*/  STG.E.U16 desc[UR22][R8.64+-0x6e], R180 ;  /* 0xffff92b408007986 */ /* 0x0003e4000c101516 */
[----:B-1----:R-:W-:-:S05]  /*23960*/  HSET2.LE.AND R8, R99, R0, PT ;  /* 0x0000000063087233 */ /* 0x002fca0003803000 */
[----:B------:R-:W-:Y:S02]  /*23970*/  LOP3.LUT R16, R247, R8, RZ, 0xc0, !PT ;  /* 0x00000008f7107212 */ /* 0x000fe400078ec0ff */
[----:B------:R-:W2:Y:S01]  /*23980*/  LDL.LU R247, [R1+0x378] ;  /* 0x0003780001f77983 */ /* 0x000ea20000300800 */
[----:B------:R-:W-:-:S05]  /*23990*/  HSET2.LE.AND R9, R100, R0, PT ;  /* 0x0000000064097233 */ /* 0x000fca0003803000 */
[----:B------:R-:W-:Y:S02]  /*239a0*/  LOP3.LUT R17, R215, R9, RZ, 0xc0, !PT ;  /* 0x00000009d7117212 */ /* 0x000fe400078ec0ff */
[----:B------:R-:W3:Y:S01]  /*239b0*/  LDL.LU R215, [R1+0x374] ;  /* 0x0003740001d77983 */ /* 0x000ee20000300800 */
[C---:B------:R-:W-:Y:S08]  /*239c0*/  HMMA.16816.F32.BF16 R44, R20.reuse, R28, R44 ;  /* 0x0000001c142c723c */ /* 0x040ff0000004182c */
[----:B------:R-:W-:Y:S01]  /*239d0*/  HMMA.16816.F32.BF16 R36, R20, R30, R68 ;  /* 0x0000001e1424723c */ /* 0x000fe20000041844 */
[----:B------:R-:W1:Y:S01]  /*239e0*/  LDSM.16.MT88.4 R28, [R60+0x1800] ;  /* 0x001800003c1c783b */ /* 0x000e620000004200 */
[----:B------:R-:W-:-:S02]  /*239f0*/  LOP3.LUT R11, R160, 0xff00ff, RZ, 0xc0, !PT ;  /* 0x00ff00ffa00b7812 */ /* 0x000fc400078ec0ff */
        /* <DEDUP_REMOVED lines=9> */
[----:B------:R-:W-:Y:S01]  /*23a90*/  HMMA.16816.F32.BF16 R148, R12, R24, R148 ;  /* 0x000000180c94723c */ /* 0x000fe20000041894 */
[----:B------:R-:W-:Y:S02]  /*23aa0*/  PRMT R104, R104, 0x5410, R107 ;  /* 0x0000541068687816 */ /* 0x000fe4000000006b */
[----:B------:R-:W3:Y:S01]  /*23ab0*/  LDSM.16.MT88.4 R160, [R128+0x5c00] ;  /* 0x005c000080a0783b */ /* 0x000ee20000004200 */
[----:B----4-:R-:W-:-:S04]  /*23ac0*/  IMAD.WIDE R6, R175, -0x70, R6 ;  /* 0xffffff90af067825 */ /* 0x010fc800078e0206 */
[----:B------:R-:W-:Y:S01]  /*23ad0*/  HMMA.16816.F32.BF16 R52, R12, R26, R52 ;  /* 0x0000001a0c34723c */ /* 0x000fe20000041834 */
[----:B------:R-:W4:Y:S01]  /*23ae0*/  LDL.LU R207, [R1+0x370] ;  /* 0x0003700001cf7983 */ /* 0x000f220000300800 */
[----:B------:R-:W-:-:S03]  /*23af0*/  IMAD.WIDE R10, R175, 0x70, R6 ;  /* 0x00000070af0a7825 */ /* 0x000fc600078e0206 */
[----:B------:R-:W-:Y:S03]  /*23b00*/  STG.E.U16 desc[UR22][R2.64+-0x5e], R177 ;  /* 0xffffa2b102007986 */ /* 0x000fe6000c101516 */
[----:B-1----:R-:W-:Y:S01]  /*23b10*/  HMMA.16816.F32.BF16 R48, R12, R28, R48 ;  /* 0x0000001c0c30723c */ /* 0x002fe20000041830 */
[----:B------:R-:W4:Y:S01]  /*23b20*/  LDL.LU R249, [R1+0x36c] ;  /* 0x00036c0001f97983 */ /* 0x000f220000300800 */
[----:B------:R-:W-:-:S03]  /*23b30*/  IMAD.WIDE R8, R175, -0x70, R10 ;  /* 0xffffff90af087825 */ /* 0x000fc600078e020a */
        /* <DEDUP_REMOVED lines=8> */
[----:B------:R-:W-:Y:S04]  /*23bc0*/  STG.E.U16 desc[UR22][R4.64+-0x5e], R216 ;  /* 0xffffa2d804007986 */ /* 0x000fe8000c101516 */
[----:B------:R-:W-:Y:S04]  /*23bd0*/  STG.E.U16 desc[UR22][R2.64+-0x50], R115 ;  /* 0xffffb07302007986 */ /* 0x000fe8000c101516 */
[----:B------:R-:W-:Y:S01]  /*23be0*/  STG.E.U16 desc[UR22][R2.64+-0x4e], R116 ;  /* 0xffffb27402007986 */ /* 0x000fe2000c101516 */
[----:B-1----:R-:W-:-:S03]  /*23bf0*/  IMAD.WIDE R6, R175, 0x70, R8 ;  /* 0x00000070af067825 */ /* 0x002fc600078e0208 */
[----:B------:R-:W-:Y:S04]  /*23c00*/  STG.E.U16 desc[UR22][R8.64+-0x50], R114 ;  /* 0xffffb07208007986 */ /* 0x000fe8000c101516 */
[----:B------:R1:W-:Y:S01]  /*23c10*/  STG.E.U16 desc[UR22][R8.64+-0x4e], R113 ;  /* 0xffffb27108007986 */ /* 0x0003e2000c101516 */
[----:B------:R-:W-:-:S03]  /*23c20*/  LOP3.LUT R11, R101, 0xff00ff, RZ, 0xc0, !PT ;  /* 0x00ff00ff650b7812 */ /* 0x000fc600078ec0ff */
[----:B------:R-:W-:Y:S04]  /*23c30*/  STG.E.U16 desc[UR22][R6.64+-0x50], R219 ;  /* 0xffffb0db06007986 */ /* 0x000fe8000c101516 */
[----:B------:R1:W-:Y:S01]  /*23c40*/  STG.E.U16 desc[UR22][R6.64+-0x4e], R201 ;  /* 0xffffb2c906007986 */ /* 0x0003e2000c101516 */
[----:B------:R-:W-:-:S03]  /*23c50*/  IMAD.MOV.U32 R14, RZ, RZ, R143 ;  /* 0x000000ffff0e7224 */ /* 0x000fc600078e008f */
[----:B------:R-:W-:Y:S01]  /*23c60*/  STG.E.U16 desc[UR22][R4.64+-0x50], R199 ;  /* 0xffffb0c704007986 */ /* 0x000fe2000c101516 */
[--C-:B-1----:R-:W-:Y:S02]  /*23c70*/  HSET2.LE.AND R8, R76, R0.reuse, PT ;  /* 0x000000004c087233 */ /* 0x102fe40003803000 */
[----:B------:R-:W-:-:S03]  /*23c80*/  HSET2.LE.AND R9, R77, R0, PT ;  /* 0x000000004d097233 */ /* 0x000fc60003803000 */
[----:B------:R-:W-:Y:S02]  /*23c90*/  LOP3.LUT R136, R12, R8, RZ, 0xc0, !PT ;  /* 0x000000080c887212 */ /* 0x000fe400078ec0ff */
[----:B------:R-:W-:Y:S01]  /*23ca0*/  LOP3.LUT R137, R13, R9, RZ, 0xc0, !PT ;  /* 0x000000090d897212 */ /* 0x000fe200078ec0ff */
[----:B------:R-:W-:Y:S01]  /*23cb0*/  IMAD.WIDE R6, R175, -0x70, R6 ;  /* 0xffffff90af067825 */ /* 0x000fe200078e0206 */
[----:B------:R-:W-:-:S03]  /*23cc0*/  HSET2.LE.AND R8, R11, R0, PT ;  /* 0x000000000b087233 */ /* 0x000fc60003803000 */
[----:B------:R-:W-:Y:S01]  /*23cd0*/  IMAD.MOV.U32 R9, RZ, RZ, R142 ;  /* 0x000000ffff097224 */ /* 0x000fe200078e008e */
[----:B------:R-:W-:Y:S04]  /*23ce0*/  STG.E.U16 desc[UR22][R4.64+-0x4e], R164 ;  /* 0xffffb2a404007986 */ /* 0x000fe8000c101516 */
[----:B------:R-:W-:Y:S01]  /*23cf0*/  LOP3.LUT R139, R9, R8, RZ, 0xc0, !PT ;  /* 0x00000008098b7212 */ /* 0x000fe200078ec0ff */
[----:B------:R-:W-:Y:S01]  /*23d00*/  IMAD.WIDE R8, R175, 0x70, R6 ;  /* 0x00000070af087825 */ /* 0x000fe200078e0206 */
[----:B------:R-:W-:Y:S01]  /*23d10*/  STG.E.U16 desc[UR22][R2.64+-0x40], R125 ;  /* 0xffffc07d02007986 */ /* 0x000fe2000c101516 */
[----:B------:R-:W-:-:S03]  /*23d20*/  HSET2.LE.AND R10, R95, R0, PT ;  /* 0x000000005f0a7233 */ /* 0x000fc60003803000 */
[----:B------:R-:W-:Y:S04]  /*23d30*/  STG.E.U16 desc[UR22][R2.64+-0x3e], R123 ;  /* 0xffffc27b02007986 */ /* 0x000fe8000c101516 */
[----:B------:R-:W-:Y:S04]  /*23d40*/  STG.E.U16 desc[UR22][R6.64+-0x40], R121 ;  /* 0xffffc07906007986 */ /* 0x000fe8000c101516 */
[----:B------:R1:W-:Y:S04]  /*23d50*/  STG.E.U16 desc[UR22][R6.64+-0x3e], R119 ;  /* 0xffffc27706007986 */ /* 0x0003e8000c101516 */
[----:B------:R-:W-:Y:S04]  /*23d60*/  STG.E.U16 desc[UR22][R8.64+-0x40], R193 ;  /* 0xffffc0c108007986 */ /* 0x000fe8000c101516 */
[----:B------:R1:W-:Y:S01]  /*23d70*/  STG.E.U16 desc[UR22][R8.64+-0x3e], R191 ;  /* 0xffffc2bf08007986 */ /* 0x0003e2000c101516 */
[----:B------:R-:W-:-:S03]  /*23d80*/  LOP3.LUT R138, R14, R10, RZ, 0xc0, !PT ;  /* 0x0000000a0e8a7212 */ /* 0x000fc600078ec0ff */
[----:B------:R-:W-:Y:S04]  /*23d90*/  STG.E.U16 desc[UR22][R4.64+-0x40], R166 ;  /* 0xffffc0a604007986 */ /* 0x000fe8000c101516 */
[----:B------:R-:W-:Y:S04]  /*23da0*/  STG.E.U16 desc[UR22][R4.64+-0x3e], R165 ;  /* 0xffffc2a504007986 */ /* 0x000fe8000c101516 */
[----:B------:R-:W-:Y:S01]  /*23db0*/  STG.E.U16 desc[UR22][R2.64+-0x30], R122 ;  /* 0xffffd07a02007986 */ /* 0x000fe2000c101516 */
[----:B-1----:R-:W-:-:S03]  /*23dc0*/  IMAD.WIDE R6, R175, -0x70, R8 ;  /* 0xffffff90af067825 */ /* 0x002fc600078e0208 */
[----:B------:R-:W-:Y:S01]  /*23dd0*/  STG.E.U16 desc[UR22][R2.64+-0x2e], R120 ;  /* 0xffffd27802007986 */ /* 0x000fe2000c101516 */
[----:B------:R-:W-:Y:S01]  /*23de0*/  LOP3.LUT R8, R104, 0xff00ff, RZ, 0xc0, !PT ;  /* 0x00ff00ff68087812 */ /* 0x000fe200078ec0ff */
[----:B------:R-:W-:Y:S02]  /*23df0*/  IMAD.WIDE R10, R175, 0x70, R6 ;  /* 0x00000070af0a7825 */ /* 0x000fe400078e0206 */
[----:B------:R-:W-:Y:S02]  /*23e00*/  STG.E.U16 desc[UR22][R6.64+-0x30], R124 ;  /* 0xffffd07c06007986 */ /* 0x000fe4000c101516 */
[--C-:B------:R-:W-:Y:S01]  /*23e10*/  HSET2.LE.AND R12, R8, R0.reuse, PT ;  /* 0x00000000080c7233 */ /* 0x100fe20003803000 */
[----:B------:R-:W-:Y:S02]  /*23e20*/  IMAD.MOV.U32 R8, RZ, RZ, R222 ;  /* 0x000000ffff087224 */ /* 0x000fe400078e00de */
[----:B------:R-:W-:Y:S02]  /*23e30*/  IMAD.MOV.U32 R9, RZ, RZ, R221 ;  /* 0x000000ffff097224 */ /* 0x000fe400078e00dd */
[----:B------:R-:W-:Y:S01]  /*23e40*/  IMAD.MOV.U32 R13, RZ, RZ, R233 ;  /* 0x000000ffff0d7224 */ /* 0x000fe200078e00e9 */
[----:B--2---:R1:W-:Y:S04]  /*23e50*/  STG.E.U16 desc[UR22][R6.64+-0x2e], R247 ;  /* 0xffffd2f706007986 */ /* 0x0043e8000c101516 */
[----:B------:R-:W-:Y:S04]  /*23e60*/  STG.E.U16 desc[UR22][R10.64+-0x30], R167 ;  /* 0xffffd0a70a007986 */ /* 0x000fe8000c101516 */
[----:B------:R-:W-:Y:S01]  /*23e70*/  STG.E.U16 desc[UR22][R10.64+-0x2e], R200 ;  /* 0xffffd2c80a007986 */ /* 0x000fe2000c101516 */
[----:B-1----:R-:W-:-:S03]  /*23e80*/  HSET2.LE.AND R7, R110, R0, PT ;  /* 0x000000006e077233 */ /* 0x002fc60003803000 */
[----:B------:R1:W5:Y:S01]  /*23e90*/  LDL.LU R247, [R1+0x368] ;  /* 0x0003680001f77983 */ /* 0x0003620000300800 */
[--C-:B------:R-:W-:Y:S02]  /*23ea0*/  HSET2.LE.AND R6, R91, R0.reuse, PT ;  /* 0x000000005b067233 */ /* 0x100fe40003803000 */
[----:B------:R-:W-:Y:S01]  /*23eb0*/  HSET2.LE.AND R0, R78, R0, PT ;  /* 0x000000004e007233 */ /* 0x000fe20003803000 */
[----:B------:R-:W-:Y:S02]  /*23ec0*/  STG.E.U16 desc[UR22][R4.64+-0x30], R198 ;  /* 0xffffd0c604007986 */ /* 0x000fe4000c101516 */
[----:B------:R-:W-:Y:S02]  /*23ed0*/  LOP3.LUT R152, R8, R6, RZ, 0xc0, !PT ;  /* 0x0000000608987212 */ /* 0x000fe400078ec0ff */
[----:B------:R-:W-:Y:S01]  /*23ee0*/  LOP3.LUT R153, R9, R0, RZ, 0xc0, !PT ;  /* 0x0000000009997212 */ /* 0x000fe200078ec0ff */
[----:B------:R-:W-:Y:S01]  /*23ef0*/  IMAD.WIDE R8, R175, -0x70, R10 ;  /* 0xffffff90af087825 */ /* 0x000fe200078e020a */
[----:B------:R-:W-:Y:S01]  /*23f00*/  LOP3.LUT R154, R13, R7, RZ, 0xc0, !PT ;  /* 0x000000070d9a7212 */ /* 0x000fe200078ec0ff */
[----:B------:R-:W-:Y:S02]  /*23f10*/  STG.E.U16 desc[UR22][R4.64+-0x2e], R196 ;  /* 0xffffd2c404007986 */ /* 0x000fe4000c101516 */
[----:B------:R-:W-:-:S02]  /*23f20*/  IMAD.WIDE R6, R175, 0x70, R8 ;  /* 0x00000070af067825 */ /* 0x000fc400078e0208 */
[----:B------:R1:W5:Y:S04]  /*23f30*/  LDL.LU R222, [R1+0x364] ;  /* 0x0003640001de7983 */ /* 0x0003680000300800 */
[----:B---3--:R2:W-:Y:S04]  /*23f40*/  STG.E.U16 desc[UR22][R2.64+-0x20], R215 ;  /* 0xffffe0d702007986 */ /* 0x0085e8000c101516 */
[----:B------:R3:W-:Y:S04]  /*23f50*/  STG.E.U16 desc[UR22][R2.64+-0x1e], R214 ;  /* 0xffffe2d602007986 */ /* 0x0007e8000c101516 */
[----:B------:R1:W5:Y:S04]  /*23f60*/  LDL.LU R221, [R1+0x360] ;  /* 0x0003600001dd7983 */ /* 0x0003680000300800 */
[----:B------:R4:W-:Y:S04]  /*23f70*/  STG.E.U16 desc[UR22][R8.64+-0x20], R213 ;  /* 0xffffe0d508007986 */ /* 0x0009e8000c101516 */
[----:B------:R1:W-:Y:S04]  /*23f80*/  STG.E.U16 desc[UR22][R8.64+-0x1e], R211 ;  /* 0xffffe2d308007986 */ /* 0x0003e8000c101516 */
[----:B------:R-:W-:Y:S04]  /*23f90*/  STG.E.U16 desc[UR22][R6.64+-0x20], R195 ;  /* 0xffffe0c306007986 */ /* 0x000fe8000c101516 */
[----:B------:R-:W-:Y:S04]  /*23fa0*/  STG.E.U16 desc[UR22][R6.64+-0x1e], R194 ;  /* 0xffffe2c206007986 */ /* 0x000fe8000c101516 */
[----:B--2---:R2:W5:Y:S04]  /*23fb0*/  LDL.LU R215, [R1+0x35c] ;  /* 0x00035c0001d77983 */ /* 0x0045680000300800 */
[----:B---3--:R2:W5:Y:S04]  /*23fc0*/  LDL.LU R214, [R1+0x358] ;  /* 0x0003580001d67983 */ /* 0x0085680000300800 */
[----:B------:R-:W-:Y:S04]  /*23fd0*/  STG.E.U16 desc[UR22][R4.64+-0x20], R189 ;  /* 0xffffe0bd04007986 */ /* 0x000fe8000c101516 */
[----:B----4-:R2:W5:Y:S01]  /*23fe0*/  LDL.LU R213, [R1+0x354] ;  /* 0x0003540001d57983 */ /* 0x0105620000300800 */
[----:B-1----:R-:W-:-:S03]  /*23ff0*/  IMAD.WIDE R8, R175, -0x70, R6 ;  /* 0xffffff90af087825 */ /* 0x002fc600078e0206 */
[----:B------:R-:W-:Y:S04]  /*24000*/  STG.E.U16 desc[UR22][R4.64+-0x1e], R187 ;  /* 0xffffe2bb04007986 */ /* 0x000fe8000c101516 */
[----:B------:R2:W5:Y:S04]  /*24010*/  LDL.LU R211, [R1+0x350] ;  /* 0x0003500001d37983 */ /* 0x0005680000300800 */
[----:B------:R1:W-:Y:S04]  /*24020*/  STG.E.U16 desc[UR22][R2.64+-0x10], R210 ;  /* 0xfffff0d202007986 */ /* 0x0003e8000c101516 */
[----:B------:R3:W-:Y:S04]  /*24030*/  STG.E.U16 desc[UR22][R2.64+-0xe], R209 ;  /* 0xfffff2d102007986 */ /* 0x0007e8000c101516 */
[----:B------:R4:W-:Y:S04]  /*24040*/  STG.E.U16 desc[UR22][R8.64+-0x10], R208 ;  /* 0xfffff0d008007986 */ /* 0x0009e8000c101516 */
[----:B------:R2:W-:Y:S04]  /*24050*/  STG.E.U16 desc[UR22][R8.64+-0xe], R188 ;  /* 0xfffff2bc08007986 */ /* 0x0005e8000c101516 */
[----:B-1----:R1:W5:Y:S04]  /*24060*/  LDL.LU R210, [R1+0x34c] ;  /* 0x00034c0001d27983 */ /* 0x0023680000300800 */
[----:B---3--:R1:W5:Y:S04]  /*24070*/  LDL.LU R209, [R1+0x348] ;  /* 0x0003480001d17983 */ /* 0x0083680000300800 */
[----:B----4-:R1:W5:Y:S04]  /*24080*/  LDL.LU R208, [R1+0x344] ;  /* 0x0003440001d07983 */ /* 0x0103680000300800 */
[----:B--2---:R1:W5:Y:S01]  /*24090*/  LDL.LU R188, [R1+0x340] ;  /* 0x0003400001bc7983 */ /* 0x0043620000300800 */
[C---:B------:R-:W-:Y:S08]  /*240a0*/  HMMA.16816.F32.BF16 R156, R20.reuse, R32, R64 ;  /* 0x00000020149c723c */ /* 0x040ff00000041840 */
[----:B------:R-:W-:Y:S01]  /*240b0*/  HMMA.16816.F32.BF16 R32, R20, R34, R56 ;  /* 0x000000221420723c */ /* 0x000fe20000041838 */
[----:B------:R-:W2:Y:S07]  /*240c0*/  LDSM.16.MT88.4 R20, [R60+0x1c00] ;  /* 0x001c00003c14783b */ /* 0x000eae0000004200 */
[----:B------:R-:W-:Y:S01]  /*240d0*/  HMMA.16816.F32.BF16 R44, R16, R24, R44 ;  /* 0x00000018102c723c */ /* 0x000fe2000004182c */
[----:B------:R-:W-:-:S07]  /*240e0*/  IMAD.MOV.U32 R0, RZ, RZ, R226 ;  /* 0x000000ffff007224 */ /* 0x000fce00078e00e2 */
[C---:B------:R-:W-:Y:S08]  /*240f0*/  HMMA.16816.F32.BF16 R36, R16.reuse, R26, R36 ;  /* 0x0000001a1024723c */ /* 0x040ff00000041824 */
[C---:B------:R-:W-:Y:S08]  /*24100*/  HMMA.16816.F32.BF16 R156, R16.reuse, R28, R156 ;  /* 0x0000001c109c723c */ /* 0x040ff0000004189c */
[----:B------:R-:W-:Y:S01]  /*24110*/  HMMA.16816.F32.BF16 R32, R16, R30, R32 ;  /* 0x0000001e1020723c */ /* 0x000fe20000041820 */
[----:B------:R-:W-:Y:S01]  /*24120*/  LOP3.LUT R155, R0, R12, RZ, 0xc0, !PT ;  /* 0x0000000c009b7212 */ /* 0x000fe200078ec0ff */
[----:B------:R-:W-:Y:S01]  /*24130*/  IMAD.WIDE R6, R175, 0x70, R8 ;  /* 0x00000070af067825 */ /* 0x000fe200078e0208 */
[----:B------:R-:W-:-:S04]  /*24140*/  UISETP.GT.AND UP0, UPT, UR5, UR18, UPT ;  /* 0x000000120500728c */ /* 0x000fc8000bf04270 */
[----:B------:R1:W-:Y:S01]  /*24150*/  STG.E.U16 desc[UR22][R6.64+-0x10], R186 ;  /* 0xfffff0ba06007986 */ /* 0x0003e2000c101516 */
[C---:B------:R-:W-:Y:S03]  /*24160*/  HMMA.16816.F32.BF16 R148, R136.reuse, R160, R148 ;  /* 0x000000a08894723c */ /* 0x040fe60000041894 */
[----:B------:R1:W-:Y:S04]  /*24170*/  STG.E.U16 desc[UR22][R6.64+-0xe], R185 ;  /* 0xfffff2b906007986 */ /* 0x0003e8000c101516 */
[----:B------:R1:W-:Y:S01]  /*24180*/  STG.E.U16 desc[UR22][R4.64+-0x10], R182 ;  /* 0xfffff0b604007986 */ /* 0x0003e2000c101516 */
[----:B------:R-:W-:Y:S03]  /*24190*/  HMMA.16816.F32.BF16 R144, R136, R162, R52 ;  /* 0x000000a28890723c */ /* 0x000fe60000041834 */
[----:B------:R1:W-:Y:S05]  /*241a0*/  STG.E.U16 desc[UR22][R4.64+-0xe], R181 ;  /* 0xfffff2b504007986 */ /* 0x0003ea000c101516 */
[----:B------:R-:W-:Y:S01]  /*241b0*/  HMMA.16816.F32.BF16 R164, R152, R160, R44 ;  /* 0x000000a098a4723c */ /* 0x000fe2000004182c */
[----:B------:R-:W-:-:S07]  /*241c0*/  PLOP3.LUT P0, PT, PT, PT, UP0, 0x80, 0x8 ;  /* 0x000000000008781c */ /* 0x000fce0003f0f008 */
[----:B--2---:R-:W-:Y:S08]  /*241d0*/  HMMA.16816.F32.BF16 R140, R136, R20, R48 ;  /* 0x00000014888c723c */ /* 0x004ff00000041830 */
[C---:B------:R-:W-:Y:S08]  /*241e0*/  HMMA.16816.F32.BF16 R160, R152.reuse, R162, R36 ;  /* 0x000000a298a0723c */ /* 0x040ff00000041824 */
[----:B------:R-:W-:Y:S08]  /*241f0*/  HMMA.16816.F32.BF16 R156, R152, R20, R156 ;  /* 0x00000014989c723c */ /* 0x000ff0000004189c */
[-C--:B------:R-:W-:Y:S08]  /*24200*/  HMMA.16816.F32.BF16 R136, R136, R22.reuse, R40 ;  /* 0x000000168888723c */ /* 0x080ff00000041828 */
[----:B------:R-:W-:Y:S01]  /*24210*/  HMMA.16816.F32.BF16 R152, R152, R22, R32 ;  /* 0x000000169898723c */ /* 0x000fe20000041820 */
[----:B------:R-:W-:Y:S01]  /*24220*/  IADD3 R232, P1, PT, R2, -0x200, RZ ;  /* 0xfffffe0002e87810 */ /* 0x000fe20007f3e0ff */
[----:B------:R-:W-:-:S02]  /*24230*/  IMAD.MOV.U32 R36, RZ, RZ, R176 ;  /* 0x000000ffff247224 */ /* 0x000fc400078e00b0 */
[----:B------:R-:W-:Y:S01]  /*24240*/  IMAD.MOV.U32 R37, RZ, RZ, R192 ;  /* 0x000000ffff257224 */ /* 0x000fe200078e00c0 */
[----:B------:R-:W-:Y:S01]  /*24250*/  IADD3.X R228, PT, PT, R3, -0x1, RZ, P1, !PT ;  /* 0xffffffff03e47810 */ /* 0x000fe20000ffe4ff */
[----:B------:R-:W-:Y:S02]  /*24260*/  IMAD.MOV.U32 R38, RZ, RZ, R249 ;  /* 0x000000ffff267224 */ /* 0x000fe400078e00f9 */
[----:B------:R-:W-:Y:S02]  /*24270*/  IMAD.MOV.U32 R39, RZ, RZ, R207 ;  /* 0x000000ffff277224 */ /* 0x000fe400078e00cf */
[----:B------:R-:W-:Y:S02]  /*24280*/  @P0 IMAD.MOV.U32 R36, RZ, RZ, R176 ;  /* 0x000000ffff240224 */ /* 0x000fe400078e00b0 */
[----:B------:R-:W-:Y:S02]  /*24290*/  @P0 IMAD.MOV.U32 R37, RZ, RZ, R192 ;  /* 0x000000ffff250224 */ /* 0x000fe400078e00c0 */
[----:B------:R-:W-:-:S02]  /*242a0*/  @P0 IMAD.MOV.U32 R38, RZ, RZ, R249 ;  /* 0x000000ffff260224 */ /* 0x000fc400078e00f9 */
[----:B------:R-:W-:Y:S01]  /*242b0*/  @P0 IMAD.MOV.U32 R39, RZ, RZ, R207 ;  /* 0x000000ffff270224 */ /* 0x000fe200078e00cf */
[----:B------:R-:W-:Y:S01]  /*242c0*/  @UP0 UIADD3 UR29, UPT, UPT, UR29, -0x3, URZ ;  /* 0xfffffffd1d1d0890 */ /* 0x000fe2000fffe0ff */
[----:B-1----:R-:W-:Y:S11]  /*242d0*/  BRA.U UP0, `(.L_x_1262) ;  /* 0x0000000100047547 */ /* 0x002ff6000b800000 */
.L_x_1258:
[----:B------:R-:W-:-:S12]  /*242e0*/  UIADD3 UR29, UPT, UPT, UR5, -0x1, URZ ;  /* 0xffffffff051d7890 */ /* 0x000fd8000fffe0ff */
.L_x_1262:
[----:B------:R-:W-:-:S09]  /*242f0*/  UISETP.GE.AND UP0, UPT, UR29, UR18, UPT ;  /* 0x000000121d00728c */ /* 0x000fd2000bf06270 */
[----:B------:R-:W-:Y:S05]  /*24300*/  BRA.U !UP0, `(.L_x_1263) ;  /* 0x0000010108907547 */ /* 0x000fea000b800000 */
[C---:B------:R-:W-:Y:S01]  /*24310*/  IMAD.SHL.U32 R0, R218.reuse, 0x20, RZ ;  /* 0x00000020da007824 */ /* 0x040fe200078e00ff */
[C---:B------:R-:W-:Y:S01]  /*24320*/  LOP3.LUT P0, RZ, R218.reuse, 0x4, RZ, 0xc0, !PT ;  /* 0x00000004daff7812 */ /* 0x040fe2000780c0ff */
[----:B------:R-:W-:Y:S01]  /*24330*/  IMAD.SHL.U32 R219, R218, 0x20, RZ ;  /* 0x00000020dadb7824 */ /* 0x000fe200078e00ff */
[----:B------:R-:W-:Y:S01]  /*24340*/  SHF.R.U32.HI R212, RZ, 0x1, R218 ;  /* 0x00000001ffd47819 */ /* 0x000fe200000116da */
[----:B--2---:R-:W1:Y:S01]  /*24350*/  S2R R2, SR_CTAID.X ;  /* 0x0000000000027919 */ /* 0x004e620000002500 */
[----:B------:R-:W2:Y:S01]  /*24360*/  S2UR UR5, SR_CgaCtaId ;  /* 0x00000000000579c3 */ /* 0x000ea20000008800 */
[----:B------:R-:W-:Y:S01]  /*24370*/  LOP3.LUT R0, R0, 0xc0, RZ, 0xc0, !PT ;  /* 0x000000c000007812 */ /* 0x000fe200078ec0ff */
[----:B------:R-:W3:Y:S01]  /*24380*/  LDCU UR11, c[0x0][0x440] ;  /* 0x00008800ff0b77ac */ /* 0x000ee20008000800 */
[----:B------:R-:W4:Y:S01]  /*24390*/  S2R R218, SR_TID.X ;  /* 0x0000000000da7919 */ /* 0x000f220000002100 */
[----:B-----5:R-:W-:Y:S01]  /*243a0*/  LOP3.LUT R222, R222, 0xfffffffe, RZ, 0xc0, !PT ;  /* 0xfffffffedede7812 */ /* 0x020fe200078ec0ff */
[----:B------:R-:W-:Y:S01]  /*243b0*/  IMAD.MOV.U32 R217, RZ, RZ, 0x20 ;  /* 0x00000020ffd97424 */ /* 0x000fe200078e00ff */
[----:B------:R-:W-:Y:S01]  /*243c0*/  LOP3.LUT R214, R0, 0x18, R214, 0xf8, !PT ;  /* 0x0000001800d67812 */ /* 0x000fe200078ef8d6 */
[----:B------:R-:W3:Y:S01]  /*243d0*/  S2R R6, SR_CTAID.X ;  /* 0x0000000000067919 */ /* 0x000ee20000002500 */
[----:B------:R-:W-:Y:S01]  /*243e0*/  UMOV UR6, 0x400 ;  /* 0x0000040000067882 */ /* 0x000fe20000000000 */
[----:B------:R-:W1:Y:S01]  /*243f0*/  LDC R220, c[0x0][0x4f8] ;  /* 0x00013e00ffdc7b82 */ /* 0x000e620000000800 */
[----:B------:R-:W-:Y:S01]  /*24400*/  LOP3.LUT R212, R214, 0x8, R212, 0x78, !PT ;  /* 0x00000008d6d47812 */ /* 0x000fe200078e78d4 */
[----:B------:R-:W3:Y:S01]  /*24410*/  LDCU UR27, c[0x0][0x448] ;  /* 0x00008900ff1b77ac */ /* 0x000ee20008000800 */
[----:B------:R-:W-:Y:S01]  /*24420*/  @P0 LOP3.LUT R222, R222, 0x1, RZ, 0xfc, !PT ;  /* 0x00000001dede0812 */ /* 0x000fe200078efcff */
[----:B------:R-:W-:Y:S01]  /*24430*/  IMAD.MOV.U32 R133, RZ, RZ, R36 ;  /* 0x000000ffff857224 */ /* 0x000fe200078e0024 */
[----:B------:R-:W-:Y:S01]  /*24440*/  SEL R217, R217, 0xffffffe0, !P0 ;  /* 0xffffffe0d9d97807 */ /* 0x000fe20004000000 */
[----:B------:R-:W-:Y:S01]  /*24450*/  IMAD.MOV.U32 R132, RZ, RZ, R37 ;  /* 0x000000ffff847224 */ /* 0x000fe200078e0025 */
[----:B------:R-:W-:Y:S01]  /*24460*/  LOP3.LUT R222, R222, 0xfffffbff, RZ, 0xc0, !PT ;  /* 0xfffffbffdede7812 */ /* 0x000fe200078ec0ff */
[----:B------:R-:W-:Y:S01]  /*24470*/  IMAD.MOV.U32 R135, RZ, RZ, R38 ;  /* 0x000000ffff877224 */ /* 0x000fe200078e0026 */
[----:B------:R-:W-:Y:S01]  /*24480*/  MOV R134, R39 ;  /* 0x0000002700867202 */ /* 0x000fe20000000f00 */
[C---:B------:R-:W-:Y:S01]  /*24490*/  VIADD R224, R221.reuse, 0x8 ;  /* 0x00000008dde07836 */ /* 0x040fe20000000000 */
[C---:B------:R-:W-:Y:S01]  /*244a0*/  IADD3 R225, PT, PT, R221.reuse, 0x48, RZ ;  /* 0x00000048dde17810 */ /* 0x040fe20007ffe0ff */
[----:B------:R-:W-:Y:S01]  /*244b0*/  VIADD R223, R221, 0x40 ;  /* 0x00000040dddf7836 */ /* 0x000fe20000000000 */
[----:B------:R-:W1:Y:S01]  /*244c0*/  LDCU UR8, c[0x0][0x440] ;  /* 0x00008800ff0877ac */ /* 0x000e620008000800 */
[----:B------:R-:W-:Y:S01]  /*244d0*/  IMAD.IADD R216, R213, 0x1, R217 ;  /* 0x00000001d5d87824 */ /* 0x000fe200078e02d9 */
[----:B--2---:R-:W-:Y:S01]  /*244e0*/  ULEA UR5, UR5, UR6, 0x18 ;  /* 0x0000000605057291 */ /* 0x004fe2000f8ec0ff */
[----:B------:R-:W2:Y:S01]  /*244f0*/  LDCU UR10, c[0x0][0x504] ;  /* 0x0000a080ff0a77ac */ /* 0x000ea20008000800 */
[----:B------:R-:W1:Y:S02]  /*24500*/  LDCU UR4, c[0x0][0x45c] ;  /* 0x00008b80ff0477ac */ /* 0x000e640008000800 */
[----:B-1----:R-:W-:-:S02]  /*24510*/  LOP3.LUT R220, R220, 0xff, RZ, 0xc0, !PT ;  /* 0x000000ffdcdc7812 */ /* 0x002fc400078ec0ff */
[--C-:B----4-:R-:W-:Y:S01]  /*24520*/  SHF.R.U32.HI R4, RZ, 0x5, R218.reuse ;  /* 0x00000005ff047819 */ /* 0x110fe200000116da */
[----:B------:R-:W-:Y:S01]  /*24530*/  IMAD.SHL.U32 R0, R218, 0x20, RZ ;  /* 0x00000020da007824 */ /* 0x000fe200078e00ff */
[----:B------:R-:W-:Y:S01]  /*24540*/  SHF.R.U32.HI R5, RZ, 0x5, R218 ;  /* 0x00000005ff057819 */ /* 0x000fe200000116da */
[----:B------:R-:W-:Y:S01]  /*24550*/  IMAD R220, R220, 0x10000, R220 ;  /* 0x00010000dcdc7824 */ /* 0x000fe200078e02dc */
[----:B------:R-:W1:Y:S01]  /*24560*/  LDCU.U8 UR9, c[0x0][0x4f8] ;  /* 0x00009f00ff0977ac */ /* 0x000e620008000000 */
[----:B------:R-:W-:Y:S01]  /*24570*/  IMAD R2, R2, 0x8, R4 ;  /* 0x0000000802027824 */ /* 0x000fe200078e0204 */
[----:B------:R-:W-:Y:S01]  /*24580*/  LOP3.LUT R212, R212, 0x120, R0, 0xf8, !PT ;  /* 0x00000120d4d47812 */ /* 0x000fe200078ef800 */
[----:B---3--:R-:W-:Y:S01]  /*24590*/  IMAD R6, R6, 0x8, R5 ;  /* 0x0000000806067824 */ /* 0x008fe200078e0205 */
[----:B------:R-:W-:Y:S01]  /*245a0*/  USHF.L.U32 UR27, UR27, 0x3, URZ ;  /* 0x000000031b1b7899 */ /* 0x000fe200080006ff */
[----:B------:R-:W-:Y:S01]  /*245b0*/  VIADD R2, R2, 0x4 ;  /* 0x0000000402027836 */ /* 0x000fe20000000000 */
[----:B------:R-:W-:Y:S01]  /*245c0*/  LEA R212, R212, UR5, 0x1 ;  /* 0x00000005d4d47c11 */ /* 0x000fe2000f8e08ff */
[----:B------:R-:W-:-:S04]  /*245d0*/  IMAD.WIDE.U32 R6, R6, -0x326172a9, RZ ;  /* 0xcd9e8d5706067825 */ /* 0x000fc800078e00ff */
[----:B------:R-:W-:Y:S01]  /*245e0*/  IMAD.WIDE.U32 R2, R2, -0x326172a9, RZ ;  /* 0xcd9e8d5702027825 */ /* 0x000fe200078e00ff */
[----:B------:R-:W-:-:S03]  /*245f0*/  LOP3.LUT R4, R6, UR12, RZ, 0x3c, !PT ;  /* 0x0000000c06047c12 */ /* 0x000fc6000f8e3cff */
[----:B------:R-:W-:Y:S01]  /*24600*/  IMAD.SHL.U32 R0, R218, 0x8, RZ ;  /* 0x00000008da007824 */ /* 0x000fe200078e00ff */
[----:B------:R-:W-:Y:S01]  /*24610*/  LOP3.LUT R2, R2, UR12, RZ, 0x3c, !PT ;  /* 0x0000000c02027c12 */ /* 0x000fe2000f8e3cff */
[----:B------:R-:W-:Y:S03]  /*24620*/  STL [R1+0xf0], R4 ;  /* 0x0000f00401007387 */ /* 0x000fe60000100800 */
[----:B------:R-:W-:Y:S01]  /*24630*/  LOP3.LUT R0, R0, 0x18, RZ, 0xc0, !PT ;  /* 0x0000001800007812 */ /* 0x000fe200078ec0ff */
[----:B------:R3:W-:Y:S03]  /*24640*/  STL [R1+0xf4], R2 ;  /* 0x0000f40201007387 */ /* 0x0007e60000100800 */
[----:B------:R-:W-:Y:S01]  /*24650*/  ISETP.GE.AND P1, PT, R0, UR11, PT ;  /* 0x0000000b00007c0c */ /* 0x000fe2000bf26270 */
[----:B------:R-:W-:-:S12]  /*24660*/  VIADD R0, R212, 0x4000 ;  /* 0x00004000d4007836 */ /* 0x000fd80000000000 */
[----:B------:R-:W-:Y:S01]  /*24670*/  @P1 LOP3.LUT R222, R222, 0x400, RZ, 0xfc, !PT ;  /* 0x00000400dede1812 */ /* 0x000fe200078efcff */
[----:B---3--:R-:W3:Y:S02]  /*24680*/  LDC.64 R2, c[0x0][0x3c0] ;  /* 0x0000f000ff027b82 */ /* 0x008ee40000000a00 */
[----:B---3--:R3:W-:Y:S04]  /*24690*/  STL.64 [R1+0xe0], R2 ;  /* 0x0000e00201007387 */ /* 0x0087e80000100a00 */
[----:B------:R3:W-:Y:S01]  /*246a0*/  STL [R1+0x33c], R0 ;  /* 0x00033c0001007387 */ /* 0x0007e20000100800 */
[----:B-12---:R-:W-:Y:S05]  /*246b0*/  BRA `(.L_x_1264) ;  /* 0x0000000000c07947 */ /* 0x006fea0003800000 */
.L_x_1266:
[----:B------:R-:W2:Y:S01]  /*246c0*/  LDL R185, [R1+0x320] ;  /* 0x0003200001b97983 */ /* 0x000ea20000100800 */
[----:B------:R-:W1:Y:S01]  /*246d0*/  LDC.64 R174, c[0x0][0x3b8] ;  /* 0x0000ee00ffae7b82 */ /* 0x000e620000000a00 */
[----:B------:R-:W-:Y:S01]  /*246e0*/  ISETP.GE.AND P4, PT, R226, UR8, PT ;  /* 0x00000008e2007c0c */ /* 0x000fe2000bf86270 */
[----:B------:R-:W-:Y:S01]  /*246f0*/  UIADD3 UR6, UPT, UPT, UR29, -0x1, URZ ;  /* 0xffffffff1d067890 */ /* 0x000fe2000fffe0ff */
[----:B------:R-:W3:Y:S01]  /*24700*/  LDL R184, [R1+0x314] ;  /* 0x0003140001b87983 */ /* 0x000ee20000100800 */
[----:B------:R-:W-:Y:S10]  /*24710*/  LOP3.LUT R222, R222, 0xfffffbff, RZ, 0xc0, !PT ;  /* 0xfffffbffdede7812 */ /* 0x000ff400078ec0ff */
[----:B------:R-:W-:Y:S01]  /*24720*/  @P4 LOP3.LUT R222, R222, 0x400, RZ, 0xfc, !PT ;  /* 0x00000400dede4812 */ /* 0x000fe200078efcff */
[----:B-1----:R-:W-:Y:S04]  /*24730*/  IMAD.WIDE.U32 R172, R174, UR6, RZ ;  /* 0x00000006aeac7c25 */ /* 0x002fe8000f8e00ff */
[----:B------:R-:W-:Y:S05]  /*24740*/  IMAD R173, R175, UR6, R173 ;  /* 0x00000006afad7c24 */ /* 0x000fea000f8e02ad */
        /* <DEDUP_REMOVED lines=11> */
[C---:B-1----:R-:W-:Y:S02]  /*24800*/  @!P0 LEA.HI.X R179, R174.reuse, R173, R175, 0x5, P1 ;  /* 0x000000adaeb38211 */ /* 0x042fe400008f2caf */
        /* <DEDUP_REMOVED lines=10> */
[-C--:B------:R-:W-:Y:S03]  /*248b0*/  @!P0 LEA R178, P1, R171, R185.reuse, 0x1 ;  /* 0x000000b9abb28211 */ /* 0x080fe600078208ff */
        /* <DEDUP_REMOVED lines=16> */
.L_x_1264:
[----:B--2---:R-:W2:Y:S01]  /*249c0*/  LDL R14, [R1+0xe0] ;  /* 0x0000e000010e7983 */ /* 0x004ea20000100800 */
[----:B------:R-:W-:Y:S01]  /*249d0*/  IMAD.SHL.U32 R226, R218, 0x8, RZ ;  /* 0x00000008dae27824 */ /* 0x000fe200078e00ff */
[----:B------:R-:W-:Y:S04]  /*249e0*/  DEPBAR.LE SB0, 0x0 ;  /* 0x000080000000791a */ /* 0x000fe80000000000 */
[----:B------:R-:W4:Y:S01]  /*249f0*/  LDL R15, [R1+0xe4] ;  /* 0x0000e400010f7983 */ /* 0x000f220000100800 */
[----:B------:R-:W-:Y:S01]  /*24a00*/  LOP3.LUT R226, R226, 0x18, RZ, 0xc0, !PT ;  /* 0x00000018e2e27812 */ /* 0x000fe200078ec0ff */
[----:B-----5:R-:W-:Y:S01]  /*24a10*/  IMAD.SHL.U32 R214, R218, 0x4, RZ ;  /* 0x00000004dad67824 */ /* 0x020fe200078e00ff */
[----:B------:R-:W-:Y:S01]  /*24a20*/  LOP3.LUT P3, RZ, R222, 0x400, RZ, 0xc0, !PT ;  /* 0x00000400deff7812 */ /* 0x000fe2000786c0ff */
[----:B------:R-:W5:Y:S01]  /*24a30*/  LDL R13, [R1+0x328] ;  /* 0x00032800010d7983 */ /* 0x000f620000100800 */
[----:B------:R-:W-:Y:S01]  /*24a40*/  ISETP.GE.AND P0, PT, R226, UR8, PT ;  /* 0x00000008e2007c0c */ /* 0x000fe2000bf06270 */
[----:B------:R-:W-:Y:S01]  /*24a50*/  IMAD.SHL.U32 R215, R218, 0x10, RZ ;  /* 0x00000010dad77824 */ /* 0x000fe200078e00ff */
[----:B---3--:R-:W-:Y:S01]  /*24a60*/  LOP3.LUT R0, R214, 0x18, RZ, 0xc0, !PT ;  /* 0x00000018d6007812 */ /* 0x008fe200078ec0ff */
[----:B------:R-:W3:Y:S01]  /*24a70*/  LDL R12, [R1+0x324] ;  /* 0x00032400010c7983 */ /* 0x000ee20000100800 */
[----:B------:R-:W-:Y:S01]  /*24a80*/  IMAD.SHL.U32 R227, R218, 0x2, RZ ;  /* 0x00000002dae37824 */ /* 0x000fe200078e00ff */
[----:B------:R-:W-:Y:S01]  /*24a90*/  UIADD3 UR6, UPT, UPT, UR20, UR10, URZ ;  /* 0x0000000a14067290 */ /* 0x000fe2000fffe0ff */
[----:B------:R-:W-:Y:S01]  /*24aa0*/  LOP3.LUT R0, R0, 0xc0, R219, 0xf8, !PT ;  /* 0x000000c000007812 */ /* 0x000fe200078ef8db */
[----:B------:R-:W-:Y:S01]  /*24ab0*/  BAR.SYNC.DEFER_BLOCKING 0x0 ;  /* 0x0000000000007b1d */ /* 0x000fe20000010000 */
[----:B------:R-:W-:Y:S02]  /*24ac0*/  UISETP.GT.AND UP0, UPT, UR29, UR18, UPT ;  /* 0x000000121d00728c */ /* 0x000fe4000bf04270 */
[----:B------:R-:W-:Y:S01]  /*24ad0*/  LOP3.LUT R0, R0, 0x8, R218, 0x78, !PT ;  /* 0x0000000800007812 */ /* 0x000fe200078e78da */
[----:B--2---:R-:W-:Y:S04]  /*24ae0*/  IMAD.WIDE.U32 R2, R14, UR29, RZ ;  /* 0x0000001d0e027c25 */ /* 0x004fe8000f8e00ff */
[----:B------:R-:W-:Y:S02]  /*24af0*/  IMAD.SHL.U32 R4, R2, 0x80, RZ ;  /* 0x0000008002047824 */ /* 0x000fe400078e00ff */
[----:B----4-:R-:W-:Y:S03]  /*24b00*/  IMAD R3, R15, UR29, R3 ;  /* 0x0000001d0f037c24 */ /* 0x010fe6000f8e0203 */
[-C--:B------:R-:W-:Y:S02]  /*24b10*/  @!P0 LEA R7, P2, R14, R4.reuse, 0x5 ;  /* 0x000000040e078211 */ /* 0x080fe400078428ff */
[----:B------:R-:W-:Y:S02]  /*24b20*/  SHF.L.U64.HI R5, R2, 0x7, R3 ;  /* 0x0000000702057819 */ /* 0x000fe40000010203 */
[C---:B------:R-:W-:Y:S02]  /*24b30*/  @!P0 LEA R3, P1, R14.reuse, R4, 0x6 ;  /* 0x000000040e038211 */ /* 0x040fe400078230ff */
[C-C-:B------:R-:W-:Y:S02]  /*24b40*/  @!P0 LEA.HI.X R9, R14.reuse, R5, R15.reuse, 0x5, P2 ;  /* 0x000000050e098211 */ /* 0x140fe400010f2c0f */
[----:B-----5:R-:W-:Y:S02]  /*24b50*/  @!P0 LEA R6, P2, R7, R13, 0x1 ;  /* 0x0000000d07068211 */ /* 0x020fe400078408ff */
[----:B------:R-:W-:Y:S02]  /*24b60*/  @!P0 LEA.HI.X R11, R14, R5, R15, 0x6, P1 ;  /* 0x000000050e0b8211 */ /* 0x000fe400008f340f */
[-C--:B------:R-:W-:Y:S02]  /*24b70*/  @!P0 LEA R8, P1, R3, R13.reuse, 0x1 ;  /* 0x0000000d03088211 */ /* 0x080fe400078208ff */
[-C--:B---3--:R-:W-:Y:S02]  /*24b80*/  @!P0 LEA.HI.X R7, R7, R12.reuse, R9, 0x1, P2 ;  /* 0x0000000c07078211 */ /* 0x088fe400010f0c09 */
[CC--:B------:R-:W-:Y:S02]  /*24b90*/  @!P3 LEA R10, P2, R4.reuse, R13.reuse, 0x1 ;  /* 0x0000000d040ab211 */ /* 0x0c0fe400078408ff */
[-C--:B------:R-:W-:Y:S01]  /*24ba0*/  @!P0 LEA.HI.X R9, R3, R12.reuse, R11, 0x1, P1 ;  /* 0x0000000c03098211 */ /* 0x080fe200008f0c0b */
[----:B------:R-:W-:Y:S01]  /*24bb0*/  @!P0 IMAD R3, R15, 0x60, RZ ;  /* 0x000000600f038824 */ /* 0x000fe200078e02ff */
[--C-:B------:R-:W-:Y:S01]  /*24bc0*/  @!P3 LEA.HI.X R11, R4, R12, R5.reuse, 0x1, P2 ;  /* 0x0000000c040bb211 */ /* 0x100fe200010f0c05 */
[----:B------:R-:W-:Y:S01]  /*24bd0*/  @!P0 IMAD.WIDE.U32 R4, R14, 0x60, R4 ;  /* 0x000000600e048825 */ /* 0x000fe200078e0004 */
[----:B------:R-:W-:Y:S03]  /*24be0*/  LOP3.LUT R2, R215, 0x100, RZ, 0xc0, !PT ;  /* 0x00000100d7027812 */ /* 0x000fe600078ec0ff */
[----:B------:R-:W-:Y:S01]  /*24bf0*/  @!PT LDS RZ, [RZ] ;  /* 0x00000000fffff984 */ /* 0x000fe20000000800 */
[----:B------:R-:W-:Y:S01]  /*24c00*/  @!PT LDS RZ, [RZ] ;  /* 0x00000000fffff984 */ /* 0x000fe20000000800 */
[----:B------:R-:W-:Y:S01]  /*24c10*/  @!PT LDS RZ, [RZ] ;  /* 0x00000000fffff984 */ /* 0x000fe20000000800 */
[----:B------:R-:W-:Y:S01]  /*24c20*/  @!P3 LDGSTS.E.BYPASS.LTC128B.128 [R247+0x4000], desc[UR22][R10.64] ;  /* 0x040000000af7bfae */ /* 0x000fe2000b981a16 */
[----:B------:R-:W-:Y:S01]  /*24c30*/  LOP3.LUT R2, R2, 0x20, R219, 0xf8, !PT ;  /* 0x0000002002027812 */ /* 0x000fe200078ef8db */
[----:B------:R-:W-:Y:S03]  /*24c40*/  @!P0 IMAD.IADD R3, R3, 0x1, R5 ;  /* 0x0000000103038824 */ /* 0x000fe600078e0205 */
[----:B------:R-:W-:Y:S02]  /*24c50*/  LOP3.LUT R0, R2, R0, RZ, 0xfc, !PT ;  /* 0x0000000002007212 */ /* 0x000fe400078efcff */
[----:B------:R-:W-:Y:S01]  /*24c60*/  @!P0 LEA R2, P1, R4, R13, 0x1 ;  /* 0x0000000d04028211 */ /* 0x000fe200078208ff */
[----:B------:R-:W-:Y:S01]  /*24c70*/  @P3 STS.128 [R247+0x4000], RZ ;  /* 0x004000fff7003388 */ /* 0x000fe20000000c00 */
[----:B------:R-:W-:Y:S02]  /*24c80*/  LEA R0, R0, UR5, 0x1 ;  /* 0x0000000500007c11 */ /* 0x000fe4000f8e08ff */
[----:B------:R-:W-:Y:S05]  /*24c90*/  @!P0 LEA.HI.X R3, R4, R12, R3, 0x1, P1 ;  /* 0x0000000c04038211 */ /* 0x000fea00008f0c03 */
        /* <DEDUP_REMOVED lines=18> */
[----:B------:R-:W4:Y:S08]  /*24dc0*/  LDSM.16.M88.4 R32, [R0+0x2400] ;  /* 0x002400000020783b */ /* 0x000f300000000200 */
[----:B------:R-:W0:Y:S08]  /*24dd0*/  LDGDEPBAR ;  /* 0x00000000000079af */ /* 0x000e300000000000 */
[----:B------:R-:W5:Y:S08]  /*24de0*/  LDSM.16.M88.4 R48, [R0+0x2800] ;  /* 0x002800000030783b */ /* 0x000f700000000200 */
[----:B------:R-:W3:Y:S01]  /*24df0*/  LDSM.16.M88.4 R64, [R0+0x2c00] ;  /* 0x002c00000040783b */ /* 0x000ee20000000200 */
[-C--:B-1----:R-:W-:Y:S07]  /*24e00*/  HMMA.16816.F32.BF16 R4, R128, R16.reuse, RZ ;  /* 0x000000108004723c */ /* 0x082fee00000418ff */
[----:B------:R-:W1:Y:S01]  /*24e10*/  LDSM.16.M88.4 R80, [R0+0x3000] ;  /* 0x003000000050783b */ /* 0x000e620000000200 */
[C---:B--2---:R-:W-:Y:S07]  /*24e20*/  HMMA.16816.F32.BF16 R8, R124.reuse, R16, RZ ;  /* 0x000000107c08723c */ /* 0x044fee00000418ff */
[----:B------:R-:W2:Y:S01]  /*24e30*/  LDSM.16.M88.4 R96, [R0+0x3400] ;  /* 0x003400000060783b */ /* 0x000ea20000000200 */
[-C--:B------:R-:W-:Y:S07]  /*24e40*/  HMMA.16816.F32.BF16 R12, R124, R18.reuse, RZ ;  /* 0x000000127c0c723c */ /* 0x080fee00000418ff */
[----:B------:R-:W2:Y:S01]  /*24e50*/  LDSM.16.M88.4 R112, [R0+0x3800] ;  /* 0x003800000070783b */ /* 0x000ea20000000200 */
[C---:B------:R-:W-:Y:S07]  /*24e60*/  HMMA.16816.F32.BF16 R16, R128.reuse, R18, RZ ;  /* 0x000000128010723c */ /* 0x040fee00000418ff */
[----:B------:R5:W2:Y:S01]  /*24e70*/  LDSM.16.M88.4 R168, [R0+0x3c00] ;  /* 0x003c000000a8783b */ /* 0x000aa20000000200 */
[-C--:B----4-:R-:W-:Y:S07]  /*24e80*/  HMMA.16816.F32.BF16 R20, R128, R32.reuse, RZ ;  /* 0x000000208014723c */ /* 0x090fee00000418ff */
[----:B------:R-:W-:Y:S01]  /*24e90*/  LDSM.16.M88.4 R172, [R216] ;  /* 0x00000000d8ac783b */ /* 0x000fe20000000200 */
[C---:B------:R-:W-:Y:S07]  /*24ea0*/  HMMA.16816.F32.BF16 R24, R124.reuse, R32, RZ ;  /* 0x000000207c18723c */ /* 0x040fee00000418ff */
[----:B------:R-:W-:Y:S01]  /*24eb0*/  LDSM.16.M88.4 R180, [R216+0x1000] ;  /* 0x00100000d8b4783b */ /* 0x000fe20000000200 */
[-C--:B------:R-:W-:Y:S01]  /*24ec0*/  HMMA.16816.F32.BF16 R28, R124, R34.reuse, RZ ;  /* 0x000000227c1c723c */ /* 0x080fe200000418ff */
[----:B-----5:R-:W-:Y:S07]  /*24ed0*/  IMAD.IADD R0, R0, 0x1, R217 ;  /* 0x0000000100007824 */ /* 0x020fee00078e02d9 */
[C---:B------:R-:W-:Y:S01]  /*24ee0*/  HMMA.16816.F32.BF16 R32, R128.reuse, R34, RZ ;  /* 0x000000228020723c */ /* 0x040fe200000418ff */
[----:B------:R-:W4:Y:S07]  /*24ef0*/  LDSM.16.M88.4 R176, [R0+0x2000] ;  /* 0x0020000000b0783b */ /* 0x000f2e0000000200 */
[-C--:B------:R-:W-:Y:S01]  /*24f00*/  HMMA.16816.F32.BF16 R36, R128, R48.reuse, RZ ;  /* 0x000000308024723c */ /* 0x080fe200000418ff */
[----:B------:R-:W5:Y:S07]  /*24f10*/  LDSM.16.M88.4 R184, [R0+0x2400] ;  /* 0x0024000000b8783b */ /* 0x000f6e0000000200 */
[C---:B------:R-:W-:Y:S01]  /*24f20*/  HMMA.16816.F32.BF16 R40, R124.reuse, R48, RZ ;  /* 0x000000307c28723c */ /* 0x040fe200000418ff */
[----:B------:R-:W5:Y:S07]  /*24f30*/  LDSM.16.M88.4 R188, [R0+0x2800] ;  /* 0x0028000000bc783b */ /* 0x000f6e0000000200 */
[-C--:B------:R-:W-:Y:S01]  /*24f40*/  HMMA.16816.F32.BF16 R44, R124, R50.reuse, RZ ;  /* 0x000000327c2c723c */ /* 0x080fe200000418ff */
[----:B------:R-:W5:Y:S07]  /*24f50*/  LDSM.16.M88.4 R192, [R0+0x2c00] ;  /* 0x002c000000c0783b */ /* 0x000f6e0000000200 */
[C---:B------:R-:W-:Y:S01]  /*24f60*/  HMMA.16816.F32.BF16 R48, R128.reuse, R50, RZ ;  /* 0x000000328030723c */ /* 0x040fe200000418ff */
[----:B------:R-:W5:Y:S07]  /*24f70*/  LDSM.16.M88.4 R196, [R0+0x3000] ;  /* 0x0030000000c4783b */ /* 0x000f6e0000000200 */
[-C--:B---3--:R-:W-:Y:S01]  /*24f80*/  HMMA.16816.F32.BF16 R52, R128, R64.reuse, RZ ;  /* 0x000000408034723c */ /* 0x088fe200000418ff */
[----:B------:R-:W3:Y:S07]  /*24f90*/  LDSM.16.M88.4 R200, [R0+0x3400] ;  /* 0x0034000000c8783b */ /* 0x000eee0000000200 */
[C---:B------:R-:W-:Y:S01]  /*24fa0*/  HMMA.16816.F32.BF16 R56, R124.reuse, R64, RZ ;  /* 0x000000407c38723c */ /* 0x040fe200000418ff */
[----:B------:R-:W3:Y:S07]  /*24fb0*/  LDSM.16.M88.4 R204, [R0+0x3800] ;  /* 0x0038000000cc783b */ /* 0x000eee0000000200 */
        /* <DEDUP_REMOVED lines=18> */
[----:B------:R1:W2:Y:S01]  /*250e0*/  LDSM.16.M88.4 R168, [R0+0x3c00] ;  /* 0x003c000000a8783b */ /* 0x0002a20000000200 */
[----:B------:R-:W-:Y:S06]  /*250f0*/  DEPBAR.LE SB0, 0x0 ;  /* 0x000080000000791a */ /* 0x000fec0000000000 */
[-C--:B----4-:R-:W-:Y:S01]  /*25100*/  HMMA.16816.F32.BF16 R4, R172, R176.reuse, R4 ;  /* 0x000000b0ac04723c */ /* 0x090fe20000041804 */
[----:B------:R-:W-:Y:S07]  /*25110*/  BAR.SYNC.DEFER_BLOCKING 0x0 ;  /* 0x0000000000007b1d */ /* 0x000fee0000010000 */
[C---:B------:R-:W-:Y:S08]  /*25120*/  HMMA.16816.F32.BF16 R8, R180.reuse, R176, R8 ;  /* 0x000000b0b408723c */ /* 0x040ff00000041808 */
[-C--:B------:R-:W-:Y:S01]  /*25130*/  HMMA.16816.F32.BF16 R12, R180, R178.reuse, R12 ;  /* 0x000000b2b40c723c */ /* 0x080fe2000004180c */
[----:B-1----:R-:W-:Y:S07]  /*25140*/  IMAD.U32 R0, RZ, RZ, UR29 ;  /* 0x0000001dff007e24 */ /* 0x002fee000f8e00ff */
[C---:B------:R-:W-:Y:S08]  /*25150*/  HMMA.16816.F32.BF16 R16, R172.reuse, R178, R16 ;  /* 0x000000b2ac10723c */ /* 0x040ff00000041810 */
[-C--:B-----5:R-:W-:Y:S08]  /*25160*/  HMMA.16816.F32.BF16 R20, R172, R184.reuse, R20 ;  /* 0x000000b8ac14723c */ /* 0x0a0ff00000041814 */
[C---:B------:R-:W-:Y:S08]  /*25170*/  HMMA.16816.F32.BF16 R24, R180.reuse, R184, R24 ;  /* 0x000000b8b418723c */ /* 0x040ff00000041818 */
[-C--:B------:R-:W-:Y:S08]  /*25180*/  HMMA.16816.F32.BF16 R28, R180, R186.reuse, R28 ;  /* 0x000000bab41c723c */ /* 0x080ff0000004181c */
[C---:B------:R-:W-:Y:S08]  /*25190*/  HMMA.16816.F32.BF16 R32, R172.reuse, R186, R32 ;  /* 0x000000baac20723c */ /* 0x040ff00000041820 */
[-C--:B------:R-:W-:Y:S08]  /*251a0*/  HMMA.16816.F32.BF16 R36, R172, R188.reuse, R36 ;  /* 0x000000bcac24723c */ /* 0x080ff00000041824 */
[C---:B------:R-:W-:Y:S04]  /*251b0*/  HMMA.16816.F32.BF16 R40, R180.reuse, R188, R40 ;  /* 0x000000bcb428723c */ /* 0x040fe80000041828 */
[----:B------:R-:W-:Y:S04]  /*251c0*/  LOP3.LUT R188, R227, 0x6, RZ, 0xc0, !PT ;  /* 0x00000006e3bc7812 */ /* 0x000fe800078ec0ff */
[-C--:B------:R-:W-:Y:S03]  /*251d0*/  HMMA.16816.F32.BF16 R44, R180, R190.reuse, R44 ;  /* 0x000000beb42c723c */ /* 0x080fe6000004182c */
[----:B------:R-:W-:Y:S04]  /*251e0*/  IMAD R0, R0, 0x80, R188 ;  /* 0x0000008000007824 */ /* 0x000fe800078e02bc */
[C---:B------:R-:W-:Y:S01]  /*251f0*/  VIADD R176, R0.reuse, 0x78 ;  /* 0x0000007800b07836 */ /* 0x040fe20000000000 */
[C---:B------:R-:W-:Y:S04]  /*25200*/  HMMA.16816.F32.BF16 R48, R172.reuse, R190, R48 ;  /* 0x000000beac30723c */ /* 0x040fe80000041830 */
[----:B------:R-:W-:Y:S02]  /*25210*/  VIADD R2, R0, UR20 ;  /* 0x0000001400027c36 */ /* 0x000fe40008000000 */
[----:B------:R-:W-:Y:S02]  /*25220*/  VIADD R189, R176, UR20 ;  /* 0x00000014b0bd7c36 */ /* 0x000fe40008000000 */
[-C--:B------:R-:W-:Y:S03]  /*25230*/  HMMA.16816.F32.BF16 R52, R172, R192.reuse, R52 ;  /* 0x000000c0ac34723c */ /* 0x080fe60000041834 */
[--C-:B------:R-:W-:Y:S02]  /*25240*/  IMAD.IADD R3, R224, 0x1, -R2.reuse ;  /* 0x00000001e0037824 */ /* 0x100fe400078e0a02 */
[----:B------:R-:W-:Y:S02]  /*25250*/  VIADD R177, R189, 0xffffff89 ;  /* 0xffffff89bdb17836 */ /* 0x000fe40000000000 */
[C---:B------:R-:W-:Y:S01]  /*25260*/  IMAD.IADD R179, R221.reuse, 0x1, -R2 ;  /* 0x00000001ddb37824 */ /* 0x040fe200078e0a02 */
[C---:B------:R-:W-:Y:S04]  /*25270*/  HMMA.16816.F32.BF16 R56, R180.reuse, R192, R56 ;  /* 0x000000c0b438723c */ /* 0x040fe80000041838 */
[--C-:B------:R-:W-:Y:S01]  /*25280*/  IMAD.IADD R178, R221, 0x1, -R177.reuse ;  /* 0x00000001ddb27824 */ /* 0x100fe200078e0ab1 */
[----:B------:R-:W-:Y:S02]  /*25290*/  IABS R3, R3 ;  /* 0x0000000300037213 */ /* 0x000fe40000000000 */
[----:B------:R-:W-:Y:S01]  /*252a0*/  IABS R179, R179 ;  /* 0x000000b300b37213 */ /* 0x000fe20000000000 */
[-C--:B------:R-:W-:Y:S03]  /*252b0*/  HMMA.16816.F32.BF16 R60, R180, R194.reuse, R60 ;  /* 0x000000c2b43c723c */ /* 0x080fe6000004183c */
[----:B------:R-:W-:Y:S02]  /*252c0*/  I2FP.F32.S32 R3, R3 ;  /* 0x0000000300037245 */ /* 0x000fe40000201400 */
[----:B------:R-:W-:Y:S03]  /*252d0*/  IABS R178, R178 ;  /* 0x000000b200b27213 */ /* 0x000fe60000000000 */
[C---:B------:R-:W-:Y:S04]  /*252e0*/  HMMA.16816.F32.BF16 R64, R172.reuse, R194, R64 ;  /* 0x000000c2ac40723c */ /* 0x040fe80000041840 */
[----:B------:R-:W-:Y:S01]  /*252f0*/  FFMA.FTZ R6, R3, -UR7, R6 ;  /* 0x8000000703067c23 */ /* 0x000fe20008010006 */
[C---:B------:R-:W-:Y:S03]  /*25300*/  IMAD.IADD R3, R223.reuse, 0x1, -R2 ;  /* 0x00000001df037824 */ /* 0x040fe600078e0a02 */
[-C--:B------:R-:W-:Y:S08]  /*25310*/  HMMA.16816.F32.BF16 R68, R172, R196.reuse, R68 ;  /* 0x000000c4ac44723c */ /* 0x080ff00000041844 */
[C---:B------:R-:W-:Y:S08]  /*25320*/  HMMA.16816.F32.BF16 R72, R180.reuse, R196, R72 ;  /* 0x000000c4b448723c */ /* 0x040ff00000041848 */
        /* <DEDUP_REMOVED lines=9> */
[C---:B------:R-:W-:Y:S08]  /*253c0*/  HMMA.16816.F32.BF16 R112, R172.reuse, R206, R112 ;  /* 0x000000ceac70723c */ /* 0x040ff00000041870 */
[-C--:B--2---:R-:W-:Y:S08]  /*253d0*/  HMMA.16816.F32.BF16 R116, R172, R168.reuse, R116 ;  /* 0x000000a8ac74723c */ /* 0x084ff00000041874 */
[C---:B------:R-:W-:Y:S04]  /*253e0*/  HMMA.16816.F32.BF16 R120, R180.reuse, R168, R120 ;  /* 0x000000a8b478723c */ /* 0x040fe80000041878 */
[----:B------:R-:W-:Y:S01]  /*253f0*/  I2FP.F32.S32 R168, R178 ;  /* 0x000000b200a87245 */ /* 0x000fe20000201400 */
[----:B------:R-:W-:Y:S01]  /*25400*/  IMAD.IADD R178, R223, 0x1, -R177 ;  /* 0x00000001dfb27824 */ /* 0x000fe200078e0ab1 */
[----:B------:R-:W-:Y:S02]  /*25410*/  I2FP.F32.S32 R169, R179 ;  /* 0x000000b300a97245 */ /* 0x000fe40000201400 */
[----:B------:R-:W-:Y:S01]  /*25420*/  IABS R179, R3 ;  /* 0x0000000300b37213 */ /* 0x000fe20000000000 */
[-C--:B------:R-:W-:Y:S03]  /*25430*/  HMMA.16816.F32.BF16 R124, R180, R170.reuse, R124 ;  /* 0x000000aab47c723c */ /* 0x080fe6000004187c */
[----:B------:R-:W-:Y:S01]  /*25440*/  FFMA.FTZ R5, R168, -UR7, R5 ;  /* 0x80000007a8057c23 */ /* 0x000fe20008010005 */
[----:B------:R-:W-:Y:S02]  /*25450*/  IMAD.IADD R168, R224, 0x1, -R177 ;  /* 0x00000001e0a87824 */ /* 0x000fe400078e0ab1 */
[----:B------:R-:W-:Y:S01]  /*25460*/  FFMA.FTZ R4, R169, -UR7, R4 ;  /* 0x80000007a9047c23 */ /* 0x000fe20008010004 */
[----:B------:R-:W-:Y:S01]  /*25470*/  IMAD.IADD R169, R225, 0x1, -R2 ;  /* 0x00000001e1a97824 */ /* 0x000fe200078e0a02 */
[----:B------:R-:W-:Y:S01]  /*25480*/  IABS R2, R178 ;  /* 0x000000b200027213 */ /* 0x000fe20000000000 */
[----:B------:R-:W-:Y:S04]  /*25490*/  HMMA.16816.F32.BF16 R128, R172, R170, R128 ;  /* 0x000000aaac80723c */ /* 0x000fe80000041880 */
[----:B------:R-:W-:Y:S01]  /*254a0*/  IABS R3, R168 ;  /* 0x000000a800037213 */ /* 0x000fe20000000000 */
[----:B------:R-:W-:Y:S01]  /*254b0*/  IMAD.MOV.U32 R178, RZ, RZ, R179 ;  /* 0x000000ffffb27224 */ /* 0x000fe200078e00b3 */
[----:B------:R-:W-:Y:S01]  /*254c0*/  IABS R168, R169 ;  /* 0x000000a900a87213 */ /* 0x000fe20000000000 */
[----:B------:R-:W-:Y:S01]  /*254d0*/  VIADD R170, R0, 0x1 ;  /* 0x0000000100aa7836 */ /* 0x000fe20000000000 */
[----:B------:R-:W-:Y:S02]  /*254e0*/  I2FP.F32.S32 R169, R3 ;  /* 0x0000000300a97245 */ /* 0x000fe40000201400 */
[----:B------:R-:W-:Y:S02]  /*254f0*/  I2FP.F32.S32 R3, R178 ;  /* 0x000000b200037245 */ /* 0x000fe40000201400 */
[----:B------:R-:W-:Y:S01]  /*25500*/  I2FP.F32.S32 R2, R2 ;  /* 0x0000000200027245 */ /* 0x000fe20000201400 */
[----:B------:R-:W-:Y:S01]  /*25510*/  FFMA.FTZ R7, R169, -UR7, R7 ;  /* 0x80000007a9077c23 */ /* 0x000fe20008010007 */
[----:B------:R-:W-:Y:S01]  /*25520*/  I2FP.F32.S32 R168, R168 ;  /* 0x000000a800a87245 */ /* 0x000fe20000201400 */
[----:B------:R-:W-:Y:S02]  /*25530*/  VIADD R169, R223, -UR6 ;  /* 0x80000006dfa97c36 */ /* 0x000fe40008000000 */
[----:B------:R-:W-:Y:S01]  /*25540*/  FFMA.FTZ R8, R3, -UR7, R8 ;  /* 0x8000000703087c23 */ /* 0x000fe20008010008 */
[----:B------:R-:W-:Y:S01]  /*25550*/  FFMA.FTZ R9, R2, -UR7, R9 ;  /* 0x8000000702097c23 */ /* 0x000fe20008010009 */
[----:B------:R-:W-:Y:S02]  /*25560*/  VIADD R2, R221, -UR6 ;  /* 0x80000006dd027c36 */ /* 0x000fe40008000000 */
[----:B------:R-:W-:Y:S01]  /*25570*/  FFMA.FTZ R10, R168, -UR7, R10 ;  /* 0x80000007a80a7c23 */ /* 0x000fe2000801000a */
[-C--:B------:R-:W-:Y:S01]  /*25580*/  ISETP.GT.AND P3, PT, R169, R0.reuse, PT ;  /* 0x00000000a900720c */ /* 0x080fe20003f64270 */
[----:B------:R-:W-:Y:S01]  /*25590*/  VIADD R3, R224, -UR6 ;  /* 0x80000006e0037c36 */ /* 0x000fe20008000000 */
[-C--:B------:R-:W-:Y:S01]  /*255a0*/  ISETP.GT.AND P2, PT, R2, R0.reuse, PT ;  /* 0x000000000200720c */ /* 0x080fe20003f44270 */
[----:B------:R-:W-:Y:S03]  /*255b0*/  VIADD R168, R225, -UR6 ;  /* 0x80000006e1a87c36 */ /* 0x000fe60008000000 */
[----:B------:R-:W-:Y:S01]  /*255c0*/  ISETP.GT.AND P5, PT, R3, R0, PT ;  /* 0x000000000300720c */ /* 0x000fe20003fa4270 */
[----:B------:R-:W-:Y:S01]  /*255d0*/  @!UPT UIADD3 URZ, UPT, UPT, URZ, URZ, URZ ;  /* 0x000000fffffff290 */ /* 0x000fe2000fffe0ff */
[----:B------:R-:W-:Y:S11]  /*255e0*/  BRA.U.ANY UP0, `(.L_x_1266) ;  /* 0xfffffff100347547 */ /* 0x000ff6000b93ffff */
.L_x_1265:
[-C--:B------:R-:W-:Y:S01]  /*255f0*/  ISETP.GT.AND P4, PT, R3, R170.reuse, PT ;  /* 0x000000aa0300720c */ /* 0x080fe20003f84270 */
[----:B------:R1:W-:Y:S01]  /*25600*/  STL.64 [R1+0x440], R154 ;  /* 0x0004409a01007387 */ /* 0x0003e20000100a00 */
[----:B------:R-:W-:Y:S01]  /*25610*/  ISETP.GT.AND P0, PT, R2, R170, PT ;  /* 0x000000aa0200720c */ /* 0x000fe20003f04270 */
[C---:B------:R-:W-:Y:S01]  /*25620*/  VIADD R172, R189.reuse, 0xffffff90 ;  /* 0xffffff90bdac7836 */ /* 0x040fe20000000000 */
[----:B--2---:R-:W-:Y:S01]  /*25630*/  FSEL R175, R4, -INF , !P2 ;  /* 0xff80000004af7808 */ /* 0x004fe20005000000 */
[----:B------:R-:W-:Y:S01]  /*25640*/  VIADD R171, R189, 0xffffff91 ;  /* 0xffffff91bdab7836 */ /* 0x000fe20000000000 */
[----:B------:R-:W-:Y:S01]  /*25650*/  FSEL R178, R7, -INF , !P4 ;  /* 0xff80000007b27808 */ /* 0x000fe20006000000 */
[--C-:B------:R-:W-:Y:S01]  /*25660*/  IMAD.IADD R4, R223, 0x1, -R172.reuse ;  /* 0x00000001df047824 */ /* 0x100fe200078e0aac */
[----:B------:R-:W-:Y:S01]  /*25670*/  FSEL R180, R5, -INF , !P0 ;  /* 0xff80000005b47808 */ /* 0x000fe20004000000 */
[----:B------:R-:W-:Y:S01]  /*25680*/  IMAD.IADD R7, R225, 0x1, -R172 ;  /* 0x00000001e1077824 */ /* 0x000fe200078e0aac */
[----:B------:R-:W-:Y:S01]  /*25690*/  FSEL R179, R6, -INF , !P5 ;  /* 0xff80000006b37808 */ /* 0x000fe20006800000 */
[----:B------:R-:W-:Y:S01]  /*256a0*/  IMAD.IADD R5, R223, 0x1, -R171 ;  /* 0x00000001df057824 */ /* 0x000fe200078e0aab */
[----:B------:R-:W-:Y:S01]  /*256b0*/  IABS R6, R4 ;  /* 0x0000000400067213 */ /* 0x000fe20000000000 */
[----:B------:R-:W-:Y:S01]  /*256c0*/  IMAD.IADD R177, R225, 0x1, -R177 ;  /* 0x00000001e1b17824 */ /* 0x000fe200078e0ab1 */
[----:B------:R-:W-:Y:S01]  /*256d0*/  IABS R4, R7 ;  /* 0x0000000700047213 */ /* 0x000fe20000000000 */
[----:B------:R-:W-:Y:S01]  /*256e0*/  USHF.L.U32 UR28, UR29, 0x2, URZ ;  /* 0x000000021d1c7899 */ /* 0x000fe200080006ff */
[----:B------:R-:W-:Y:S01]  /*256f0*/  IABS R5, R5 ;  /* 0x0000000500057213 */ /* 0x000fe20000000000 */
[----:B------:R-:W-:Y:S01]  /*25700*/  UIADD3 UR12, UPT, UPT, UR25, -0x4498517b, URZ ;  /* 0xbb67ae85190c7890 */ /* 0x000fe2000fffe0ff */
[----:B------:R-:W-:Y:S01]  /*25710*/  IABS R177, R177 ;  /* 0x000000b100b17213 */ /* 0x000fe20000000000 */
[----:B------:R-:W-:Y:S01]  /*25720*/  IMAD.MOV.U32 R173, RZ, RZ, R4 ;  /* 0x000000ffffad7224 */ /* 0x000fe200078e0004 */
[----:B------:R-:W-:Y:S01]  /*25730*/  FSEL R8, R8, -INF , !P3 ;  /* 0xff80000008087808 */ /* 0x000fe20005800000 */
[----:B------:R-:W-:Y:S01]  /*25740*/  IMAD.MOV.U32 R174, RZ, RZ, R5 ;  /* 0x000000ffffae7224 */ /* 0x000fe200078e0005 */
[----:B------:R-:W-:Y:S01]  /*25750*/  I2FP.F32.S32 R5, R6 ;  /* 0x0000000600057245 */ /* 0x000fe20000201400 */
[----:B------:R-:W-:Y:S01]  /*25760*/  UIADD3 UR6, UPT, UPT, UR24, 0x3c6ef372, URZ ;  /* 0x3c6ef37218067890 */ /* 0x000fe2000fffe0ff */
[----:B------:R-:W-:Y:S01]  /*25770*/  I2FP.F32.S32 R6, R173 ;  /* 0x000000ad00067245 */ /* 0x000fe20000201400 */
[----:B------:R-:W-:Y:S01]  /*25780*/  UIADD3 UR26, UPT, UPT, UR25, 0x76cf5d0a, URZ ;  /* 0x76cf5d0a191a7890 */ /* 0x000fe2000fffe0ff */
[----:B------:R-:W-:Y:S01]  /*25790*/  I2FP.F32.S32 R4, R174 ;  /* 0x000000ae00047245 */ /* 0x000fe20000201400 */
[----:B------:R-:W-:Y:S01]  /*257a0*/  FFMA.FTZ R12, R5, -UR7, R12 ;  /* 0x80000007050c7c23 */ /* 0x000fe2000801000c */
[-C--:B------:R-:W-:Y:S01]  /*257b0*/  ISETP.GT.AND P2, PT, R169, R170.reuse, PT ;  /* 0x000000aaa900720c */ /* 0x080fe20003f44270 */
[----:B-1----:R-:W2:Y:S01]  /*257c0*/  LDL.64 R154, [R1+0x170] ;  /* 0x00017000019a7983 */ /* 0x002ea20000100a00 */
[----:B------:R-:W-:Y:S01]  /*257d0*/  ISETP.GT.AND P0, PT, R168, R170, PT ;  /* 0x000000aaa800720c */ /* 0x000fe20003f04270 */
[----:B------:R-:W-:Y:S01]  /*257e0*/  IMAD.IADD R5, R225, 0x1, -R171 ;  /* 0x00000001e1057824 */ /* 0x000fe200078e0aab */
[----:B------:R-:W-:Y:S01]  /*257f0*/  ISETP.GE.AND P6, PT, R170, R209, PT ;  /* 0x000000d1aa00720c */ /* 0x000fe20003fc6270 */
[----:B------:R-:W-:Y:S01]  /*25800*/  FFMA.FTZ R14, R6, -UR7, R14 ;  /* 0x80000007060e7c23 */ /* 0x000fe2000801000e */
[C---:B------:R-:W-:Y:S01]  /*25810*/  ISETP.GE.AND P3, PT, R170.reuse, R211, PT ;  /* 0x000000d3aa00720c */ /* 0x040fe20003f66270 */
[----:B------:R-:W-:Y:S01]  /*25820*/  STL [R1+0x41c], R219 ;  /* 0x00041cdb01007387 */ /* 0x000fe20000100800 */
[C---:B------:R-:W-:Y:S01]  /*25830*/  ISETP.GE.AND P5, PT, R170.reuse, R208, PT ;  /* 0x000000d0aa00720c */ /* 0x040fe20003fa6270 */
[C---:B------:R-:W-:Y:S01]  /*25840*/  IMAD.IADD R6, R221.reuse, 0x1, -R172 ;  /* 0x00000001dd067824 */ /* 0x040fe200078e0aac */
[----:B------:R-:W-:Y:S01]  /*25850*/  ISETP.GE.AND P4, PT, R170, R210, PT ;  /* 0x000000d2aa00720c */ /* 0x000fe20003f86270 */
[----:B------:R-:W-:Y:S01]  /*25860*/  STL [R1+0x3d4], R212 ;  /* 0x0003d4d401007387 */ /* 0x000fe20000100800 */
[----:B------:R-:W-:Y:S01]  /*25870*/  IABS R170, R5 ;  /* 0x0000000500aa7213 */ /* 0x000fe20000000000 */
[----:B------:R-:W-:Y:S01]  /*25880*/  FFMA.FTZ R13, R4, -UR7, R13 ;  /* 0x80000007040d7c23 */ /* 0x000fe2000801000d */
[----:B------:R-:W-:Y:S01]  /*25890*/  IABS R5, R6 ;  /* 0x0000000600057213 */ /* 0x000fe20000000000 */
[----:B------:R-:W-:Y:S01]  /*258a0*/  STL [R1+0x3d0], R220 ;  /* 0x0003d0dc01007387 */ /* 0x000fe20000100800 */
[----:B------:R-:W-:Y:S01]  /*258b0*/  ISETP.GT.AND P1, PT, R168, R0, PT ;  /* 0x00000000a800720c */ /* 0x000fe20003f24270 */
[----:B------:R-:W-:Y:S01]  /*258c0*/  IMAD.IADD R4, R221, 0x1, -R171 ;  /* 0x00000001dd047824 */ /* 0x000fe200078e0aab */
[----:B------:R-:W-:Y:S01]  /*258d0*/  I2FP.F32.S32 R5, R5 ;  /* 0x0000000500057245 */ /* 0x000fe20000201400 */
[----:B------:R-:W-:Y:S01]  /*258e0*/  STL [R1+0x358], R247 ;  /* 0x000358f701007387 */ /* 0x000fe20000100800 */
[----:B------:R-:W-:Y:S01]  /*258f0*/  FSEL R10, R10, -INF , !P1 ;  /* 0xff8000000a0a7808 */ /* 0x000fe20004800000 */
[----:B------:R-:W-:Y:S01]  /*25900*/  IMAD.MOV.U32 R7, RZ, RZ, R177 ;  /* 0x000000ffff077224 */ /* 0x000fe200078e00b1 */
[----:B------:R-:W-:Y:S01]  /*25910*/  IABS R6, R4 ;  /* 0x0000000400067213 */ /* 0x000fe20000000000 */
[----:B------:R-:W-:Y:S01]  /*25920*/  STL [R1+0x420], R247 ;  /* 0x000420f701007387 */ /* 0x000fe20000100800 */
[----:B------:R-:W-:Y:S01]  /*25930*/  FSEL R9, R9, -INF , !P2 ;  /* 0xff80000009097808 */ /* 0x000fe20005000000 */
[----:B------:R-:W-:Y:S01]  /*25940*/  IMAD.MOV.U32 R4, RZ, RZ, R170 ;  /* 0x000000ffff047224 */ /* 0x000fe200078e00aa */
[----:B------:R-:W-:Y:S01]  /*25950*/  I2FP.F32.S32 R7, R7 ;  /* 0x0000000700077245 */ /* 0x000fe20000201400 */
[----:B------:R-:W-:Y:S01]  /*25960*/  STL [R1+0x354], R217 ;  /* 0x000354d901007387 */ /* 0x000fe20000100800 */
[----:B------:R-:W-:Y:S01]  /*25970*/  I2FP.F32.S32 R6, R6 ;  /* 0x0000000600067245 */ /* 0x000fe20000201400 */
[C---:B------:R-:W-:Y:S01]  /*25980*/  IMAD.IADD R172, R224.reuse, 0x1, -R172 ;  /* 0x00000001e0ac7824 */ /* 0x040fe200078e0aac */
[----:B------:R-:W-:Y:S01]  /*25990*/  I2FP.F32.S32 R4, R4 ;  /* 0x0000000400047245 */ /* 0x000fe20000201400 */
[----:B------:R1:W-:Y:S01]  /*259a0*/  STL [R1+0x424], R217 ;  /* 0x000424d901007387 */ /* 0x0003e20000100800 */
[----:B------:R-:W-:Y:S01]  /*259b0*/  FSEL R177, R9, -INF , !P5 ;  /* 0xff80000009b17808 */ /* 0x000fe20006800000 */
[----:B------:R-:W-:Y:S01]  /*259c0*/  IMAD.IADD R171, R224, 0x1, -R171 ;  /* 0x00000001e0ab7824 */ /* 0x000fe200078e0aab */
[----:B------:R-:W-:Y:S01]  /*259d0*/  FSEL R193, R180, -INF , !P6 ;  /* 0xff800000b4c17808 */ /* 0x000fe20007000000 */
[----:B------:R-:W-:Y:S01]  /*259e0*/  STL [R1+0x350], R216 ;  /* 0x000350d801007387 */ /* 0x000fe20000100800 */
[----:B------:R-:W-:Y:S01]  /*259f0*/  LOP3.LUT R222, R222, 0xfffffffd, RZ, 0xc0, !PT ;  /* 0xfffffffddede7812 */ /* 0x000fe200078ec0ff */
[----:B------:R-:W-:Y:S01]  /*25a00*/  FFMA.FTZ R11, R7, -UR7, R11 ;  /* 0x80000007070b7c23 */ /* 0x000fe2000801000b */
[----:B------:R-:W-:Y:S01]  /*25a10*/  IABS R7, R172 ;  /* 0x000000ac00077213 */ /* 0x000fe20000000000 */
[----:B------:R3:W-:Y:S01]  /*25a20*/  STL [R1+0x428], R216 ;  /* 0x000428d801007387 */ /* 0x0007e20000100800 */
[----:B------:R-:W-:Y:S01]  /*25a30*/  IABS R170, R171 ;  /* 0x000000ab00aa7213 */ /* 0x000fe20000000000 */
[----:B------:R-:W-:Y:S01]  /*25a40*/  FFMA.FTZ R15, R4, -UR7, R15 ;  /* 0x80000007040f7c23 */ /* 0x000fe2000801000f */
[----:B------:R-:W-:Y:S01]  /*25a50*/  I2FP.F32.S32 R4, R7 ;  /* 0x0000000700047245 */ /* 0x000fe20000201400 */
[----:B------:R-:W-:Y:S01]  /*25a60*/  STL [R1+0x34c], R215 ;  /* 0x00034cd701007387 */ /* 0x000fe20000100800 */
[----:B------:R-:W-:Y:S01]  /*25a70*/  FSEL R11, R11, -INF , !P0 ;  /* 0xff8000000b0b7808 */ /* 0x000fe20004000000 */
[----:B------:R-:W-:Y:S01]  /*25a80*/  UIADD3 UR13, UPT, UPT, UR24, -0x255992d5, URZ ;  /* 0xdaa66d2b180d7890 */ /* 0x000fe2000fffe0ff */
[----:B------:R-:W-:Y:S01]  /*25a90*/  ISETP.GE.AND P0, PT, R0, R209, PT ;  /* 0x000000d10000720c */ /* 0x000fe20003f06270 */
[----:B------:R-:W-:Y:S01]  /*25aa0*/  FFMA.FTZ R16, R5, -UR7, R16 ;  /* 0x8000000705107c23 */ /* 0x000fe20008010010 */
[----:B------:R-:W-:Y:S01]  /*25ab0*/  I2FP.F32.S32 R5, R170 ;  /* 0x000000aa00057245 */ /* 0x000fe20000201400 */
[----:B------:R-:W-:Y:S01]  /*25ac0*/  STL [R1+0x42c], R215 ;  /* 0x00042cd701007387 */ /* 0x000fe20000100800 */
[----:B------:R-:W-:Y:S01]  /*25ad0*/  FSEL R202, R175, -INF , !P0 ;  /* 0xff800000afca7808 */ /* 0x000fe20004000000 */
[----:B------:R-:W-:Y:S01]  /*25ae0*/  FFMA.FTZ R18, R4, -UR7, R18 ;  /* 0x8000000704127c23 */ /* 0x000fe20008010012 */
[C---:B------:R-:W-:Y:S01]  /*25af0*/  ISETP.GE.AND P0, PT, R0.reuse, R211, PT ;  /* 0x000000d30000720c */ /* 0x040fe20003f06270 */
[----:B------:R-:W-:Y:S01]  /*25b00*/  VIADD R4, R0, 0x9 ;  /* 0x0000000900047836 */ /* 0x000fe20000000000 */
[----:B------:R-:W-:Y:S01]  /*25b10*/  FSEL R187, R11, -INF , !P4 ;  /* 0xff8000000bbb7808 */ /* 0x000fe20006000000 */
[----:B------:R-:W-:Y:S01]  /*25b20*/  FFMA.FTZ R19, R5, -UR7, R19 ;  /* 0x8000000705137c23 */ /* 0x000fe20008010013 */
[----:B-1----:R-:W-:Y:S01]  /*25b30*/  FSEL R217, R178, -INF , !P3 ;  /* 0xff800000b2d97808 */ /* 0x002fe20005800000 */
[----:B------:R-:W-:Y:S01]  /*25b40*/  VIADD R5, R0, 0x8 ;  /* 0x0000000800057836 */ /* 0x000fe20000000000 */
[-C--:B------:R-:W-:Y:S01]  /*25b50*/  ISETP.GT.AND P2, PT, R168, R4.reuse, PT ;  /* 0x00000004a800720c */ /* 0x080fe20003f44270 */
[----:B------:R-:W-:Y:S01]  /*25b60*/  STL [R1+0x348], R214 ;  /* 0x000348d601007387 */ /* 0x000fe20000100800 */
[----:B------:R-:W-:Y:S01]  /*25b70*/  ISETP.GE.AND P4, PT, R4, R209, PT ;  /* 0x000000d10400720c */ /* 0x000fe20003f86270 */
[----:B------:R-:W-:Y:S01]  /*25b80*/  UIADD3 UR16, UPT, UPT, UR25, -0x126145ec, URZ ;  /* 0xed9eba1419107890 */ /* 0x000fe2000fffe0ff */
[-C--:B------:R-:W-:Y:S01]  /*25b90*/  ISETP.GT.AND P1, PT, R169, R5.reuse, PT ;  /* 0x00000005a900720c */ /* 0x080fe20003f24270 */
[----:B------:R-:W-:Y:S01]  /*25ba0*/  STL [R1+0x430], R214 ;  /* 0x000430d601007387 */ /* 0x000fe20000100800 */
[----:B---3--:R-:W-:Y:S01]  /*25bb0*/  FSEL R216, R179, -INF , !P0 ;  /* 0xff800000b3d87808 */ /* 0x008fe20004000000 */
[----:B------:R-:W-:Y:S01]  /*25bc0*/  UIADD3 UR15, UPT, UPT, UR25, -0x56f99767, URZ ;  /* 0xa9066899190f7890 */ /* 0x000fe2000fffe0ff */
[----:B------:R-:W-:Y:S01]  /*25bd0*/  ISETP.GT.AND P0, PT, R169, R4, PT ;  /* 0x00000004a900720c */ /* 0x000fe20003f04270 */
[----:B------:R-:W-:Y:S01]  /*25be0*/  STL [R1+0x344], R213 ;  /* 0x000344d501007387 */ /* 0x000fe20000100800 */
[----:B------:R-:W-:Y:S01]  /*25bf0*/  FSEL R12, R12, -INF , !P1 ;  /* 0xff8000000c0c7808 */ /* 0x000fe20004800000 */
[----:B------:R-:W-:Y:S01]  /*25c00*/  VIADD R7, R189, 0xffffff98 ;  /* 0xffffff98bd077836 */ /* 0x000fe20000000000 */
[----:B------:R-:W-:Y:S01]  /*25c10*/  FSEL R13, R13, -INF , !P0 ;  /* 0xff8000000d0d7808 */ /* 0x000fe20004000000 */
[----:B------:R1:W-:Y:S01]  /*25c20*/  STL [R1+0x434], R213 ;  /* 0x000434d501007387 */ /* 0x0003e20000100800 */
[----:B------:R-:W-:Y:S01]  /*25c30*/  ISETP.GE.AND P0, PT, R0, R210, PT ;  /* 0x000000d20000720c */ /* 0x000fe20003f06270 */
[----:B------:R-:W-:Y:S01]  /*25c40*/  UIADD3 UR11, UPT, UPT, UR28, 0x1, URZ ;  /* 0x000000011c0b7890 */ /* 0x000fe2000fffe0ff */
[-C--:B------:R-:W-:Y:S01]  /*25c50*/  ISETP.GT.AND P3, PT, R168, R5.reuse, PT ;  /* 0x00000005a800720c */ /* 0x080fe20003f64270 */
[----:B------:R-:W-:Y:S01]  /*25c60*/  STL [R1+0x340], R188 ;  /* 0x000340bc01007387 */ /* 0x000fe20000100800 */
[-C--:B------:R-:W-:Y:S01]  /*25c70*/  ISETP.GE.AND P1, PT, R0, R208.reuse, PT ;  /* 0x000000d00000720c */ /* 0x080fe20003f26270 */
[----:B------:R-:W-:Y:S01]  /*25c80*/  UIADD3 UR17, UPT, UPT, UR25, 0x32370b8f, URZ ;  /* 0x32370b8f19117890 */ /* 0x000fe2000fffe0ff */
[----:B------:R-:W-:Y:S01]  /*25c90*/  FSEL R15, R15, -INF , !P2 ;  /* 0xff8000000f0f7808 */ /* 0x000fe20005000000 */
[----:B------:R3:W-:Y:S01]  /*25ca0*/  STL [R1+0x438], R188 ;  /* 0x000438bc01007387 */ /* 0x0007e20000100800 */
[-C--:B------:R-:W-:Y:S01]  /*25cb0*/  ISETP.GT.AND P2, PT, R2, R5.reuse, PT ;  /* 0x000000050200720c */ /* 0x080fe20003f44270 */
[----:B------:R-:W-:Y:S01]  /*25cc0*/  UIADD3 UR14, UPT, UPT, UR25, 0x646e171e, URZ ;  /* 0x646e171e190e7890 */ /* 0x000fe2000fffe0ff */
[----:B------:R-:W-:Y:S01]  /*25cd0*/  ISETP.GT.AND P5, PT, R3, R5, PT ;  /* 0x000000050300720c */ /* 0x000fe20003fa4270 */
[----:B------:R-:W-:Y:S01]  /*25ce0*/  UIADD3 UR30, UPT, UPT, UR28, 0x2, URZ ;  /* 0x000000021c1e7890 */ /* 0x000fe2000fffe0ff */
[----:B------:R-:W-:Y:S01]  /*25cf0*/  FSEL R179, R10, -INF , !P0 ;  /* 0xff8000000ab37808 */ /* 0x000fe20004000000 */
[----:B------:R-:W-:Y:S01]  /*25d00*/  FFMA.FTZ R17, R6, -UR7, R17 ;  /* 0x8000000706117c23 */ /* 0x000fe20008010011 */
[----:B------:R-:W-:Y:S01]  /*25d10*/  ISETP.GE.AND P0, PT, R5, R208, PT ;  /* 0x000000d00500720c */ /* 0x000fe20003f06270 */
[----:B------:R-:W-:Y:S01]  /*25d20*/  VIADD R6, R189, 0xffffff99 ;  /* 0xffffff99bd067836 */ /* 0x000fe20000000000 */
[----:B------:R-:W-:Y:S01]  /*25d30*/  FSEL R14, R14, -INF , !P3 ;  /* 0xff8000000e0e7808 */ /* 0x000fe20005800000 */
[----:B------:R-:W-:Y:S01]  /*25d40*/  UISETP.GT.AND UP0, UPT, UR29, UR18, UPT ;  /* 0x000000121d00728c */ /* 0x000fe2000bf04270 */
[----:B------:R-:W-:Y:S01]  /*25d50*/  FSEL R178, R8, -INF , !P1 ;  /* 0xff80000008b27808 */ /* 0x000fe20004800000 */
[--C-:B------:R-:W-:Y:S01]  /*25d60*/  IMAD.IADD R8, R224, 0x1, -R7.reuse ;  /* 0x00000001e0087824 */ /* 0x100fe200078e0a07 */
[-C--:B------:R-:W-:Y:S01]  /*25d70*/  ISETP.GT.AND P1, PT, R2, R4.reuse, PT ;  /* 0x000000040200720c */ /* 0x080fe20003f24270 */
[--C-:B------:R-:W-:Y:S01]  /*25d80*/  IMAD.IADD R10, R224, 0x1, -R6.reuse ;  /* 0x00000001e00a7824 */ /* 0x100fe200078e0a06 */
[----:B------:R-:W-:Y:S01]  /*25d90*/  ISETP.GT.AND P3, PT, R3, R4, PT ;  /* 0x000000040300720c */ /* 0x000fe20003f64270 */
[----:B------:R-:W-:Y:S01]  /*25da0*/  UIADD3 UR29, UPT, UPT, UR29, -0x1, URZ ;  /* 0xffffffff1d1d7890 */ /* 0x000fe2000fffe0ff */
[----:B------:R-:W-:Y:S02]  /*25db0*/  FSEL R170, R16, -INF , !P2 ;  /* 0xff80000010aa7808 */ /* 0x000fe40005000000 */
[----:B------:R-:W-:Y:S02]  /*25dc0*/  FSEL R16, R18, -INF , !P5 ;  /* 0xff80000012107808 */ /* 0x000fe40006800000 */
[----:B------:R-:W-:Y:S01]  /*25dd0*/  FSEL R18, R12, -INF , !P0 ;  /* 0xff8000000c127808 */ /* 0x000fe20004000000 */
[--C-:B------:R-:W-:Y:S01]  /*25de0*/  IMAD.IADD R12, R223, 0x1, -R7.reuse ;  /* 0x00000001df0c7824 */ /* 0x100fe200078e0a07 */
[C---:B------:R-:W-:Y:S02]  /*25df0*/  ISETP.GE.AND P2, PT, R4.reuse, R208, PT ;  /* 0x000000d00400720c */ /* 0x040fe40003f46270 */
[CC--:B------:R-:W-:Y:S02]  /*25e00*/  ISETP.GE.AND P0, PT, R4.reuse, R210.reuse, PT ;  /* 0x000000d20400720c */ /* 0x0c0fe40003f06270 */
[----:B------:R-:W-:Y:S01]  /*25e10*/  ISETP.GE.AND P5, PT, R4, R211, PT ;  /* 0x000000d30400720c */ /* 0x000fe20003fa6270 */
[----:B------:R-:W-:Y:S01]  /*25e20*/  IMAD.IADD R4, R221, 0x1, -R6 ;  /* 0x00000001dd047824 */ /* 0x000fe200078e0a06 */
        /* <DEDUP_REMOVED lines=26> */
[----:B------:R-:W-:Y:S01]  /*25fd0*/  @P3 LOP3.LUT R222, R222, 0x2, RZ, 0xfc, !PT ;  /* 0x00000002dede3812 */ /* 0x000fe200078efcff */
[----:B------:R-:W-:Y:S01]  /*25fe0*/  FFMA.FTZ R23, R8, -UR7, R23 ;  /* 0x8000000708177c23 */ /* 0x000fe20008010017 */
[----:B------:R-:W-:Y:S01]  /*25ff0*/  FSEL R20, R20, -INF , !P0 ;  /* 0xff80000014147808 */ /* 0x000fe20004000000 */
[--C-:B------:R-:W-:Y:S01]  /*26000*/  IMAD.IADD R8, R223, 0x1, -R6.reuse ;  /* 0x00000001df087824 */ /* 0x100fe200078e0a06 */
[----:B------:R-:W-:Y:S01]  /*26010*/  ISETP.GT.AND P0, PT, R2, R4, PT ;  /* 0x000000040200720c */ /* 0x000fe20003f04270 */
[----:B------:R-:W-:Y:S01]  /*26020*/  IMAD.IADD R6, R225, 0x1, -R6 ;  /* 0x00000001e1067824 */ /* 0x000fe200078e0a06 */
[----:B------:R-:W-:Y:S02]  /*26030*/  I2FP.F32.S32 R7, R7 ;  /* 0x0000000700077245 */ /* 0x000fe40000201400 */
[----:B------:R-:W-:Y:S02]  /*26040*/  FSEL R21, R21, -INF , !P0 ;  /* 0xff80000015157808 */ /* 0x000fe40004000000 */
[-C--:B------:R-:W-:Y:S01]  /*26050*/  ISETP.GT.AND P0, PT, R3, R5.reuse, PT ;  /* 0x000000050300720c */ /* 0x080fe20003f04270 */
[----:B------:R-:W-:Y:S01]  /*26060*/  FFMA.FTZ R26, R7, -UR7, R26 ;  /* 0x80000007071a7c23 */ /* 0x000fe2000801001a */
[----:B------:R-:W-:Y:S02]  /*26070*/  IABS R9, R8 ;  /* 0x0000000800097213 */ /* 0x000fe40000000000 */
[----:B------:R-:W-:Y:S02]  /*26080*/  FSEL R22, R22, -INF , !P0 ;  /* 0xff80000016167808 */ /* 0x000fe40004000000 */
[----:B------:R-:W-:Y:S01]  /*26090*/  IABS R8, R6 ;  /* 0x0000000600087213 */ /* 0x000fe20000000000 */
[----:B------:R-:W-:Y:S01]  /*260a0*/  IMAD.MOV.U32 R6, RZ, RZ, R9 ;  /* 0x000000ffff067224 */ /* 0x000fe200078e0009 */
[----:B------:R-:W-:Y:S01]  /*260b0*/  ISETP.GT.AND P0, PT, R3, R4, PT ;  /* 0x000000040300720c */ /* 0x000fe20003f04270 */
[----:B------:R-:W-:Y:S01]  /*260c0*/  VIADD R9, R189, 0xffffffa0 ;  /* 0xffffffa0bd097836 */ /* 0x000fe20000000000 */
[----:B------:R-:W-:Y:S02]  /*260d0*/  I2FP.F32.S32 R8, R8 ;  /* 0x0000000800087245 */ /* 0x000fe40000201400 */
[----:B------:R-:W-:Y:S01]  /*260e0*/  FSEL R23, R23, -INF , !P0 ;  /* 0xff80000017177808 */ /* 0x000fe20004000000 */
[----:B------:R-:W-:Y:S01]  /*260f0*/  IMAD.IADD R7, R225, 0x1, -R9 ;  /* 0x00000001e1077824 */ /* 0x000fe200078e0a09 */
[----:B------:R-:W-:Y:S01]  /*26100*/  LOP3.LUT P0, RZ, R222, 0x2, RZ, 0xc0, !PT ;  /* 0x00000002deff7812 */ /* 0x000fe2000780c0ff */
[----:B------:R-:W-:Y:S01]  /*26110*/  FFMA.FTZ R27, R8, -UR7, R27 ;  /* 0x80000007081b7c23 */ /* 0x000fe2000801001b */
[-C--:B------:R-:W-:Y:S01]  /*26120*/  ISETP.GT.AND P3, PT, R169, R5.reuse, PT ;  /* 0x00000005a900720c */ /* 0x080fe20003f64270 */
[----:B------:R-:W-:Y:S01]  /*26130*/  VIADD R8, R189, 0xffffffa1 ;  /* 0xffffffa1bd087836 */ /* 0x000fe20000000000 */
[----:B------:R-:W-:Y:S02]  /*26140*/  I2FP.F32.S32 R6, R6 ;  /* 0x0000000600067245 */ /* 0x000fe40000201400 */
[----:B------:R-:W-:Y:S01]  /*26150*/  FSEL R186, R14, -INF , !P1 ;  /* 0xff8000000eba7808 */ /* 0x000fe20004800000 */
[--C-:B------:R-:W-:Y:S01]  /*26160*/  IMAD.IADD R11, R225, 0x1, -R8.reuse ;  /* 0x00000001e10b7824 */ /* 0x100fe200078e0a08 */
[----:B------:R-:W-:Y:S01]  /*26170*/  FSEL R247, R16, -INF , !P0 ;  /* 0xff80000010f77808 */ /* 0x000fe20004000000 */
[----:B------:R-:W-:Y:S01]  /*26180*/  FFMA.FTZ R25, R6, -UR7, R25 ;  /* 0x8000000706197c23 */ /* 0x000fe20008010019 */
[----:B------:R-:W-:Y:S02]  /*26190*/  FSEL R24, R24, -INF , !P3 ;  /* 0xff80000018187808 */ /* 0x000fe40005800000 */
[C---:B------:R-:W-:Y:S02]  /*261a0*/  ISETP.GT.AND P1, PT, R168.reuse, R5, PT ;  /* 0x00000005a800720c */ /* 0x040fe40003f24270 */
[-C--:B------:R-:W-:Y:S02]  /*261b0*/  ISETP.GT.AND P0, PT, R168, R4.reuse, PT ;  /* 0x00000004a800720c */ /* 0x080fe40003f04270 */
[----:B------:R-:W-:Y:S02]  /*261c0*/  ISETP.GE.AND P3, PT, R4, R209, PT ;  /* 0x000000d10400720c */ /* 0x000fe40003f66270 */
[----:B------:R-:W-:Y:S01]  /*261d0*/  FSEL R181, R13, -INF , !P2 ;  /* 0xff8000000db57808 */ /* 0x000fe20005000000 */
[--C-:B------:R-:W-:Y:S01]  /*261e0*/  IMAD.IADD R13, R221, 0x1, -R9.reuse ;  /* 0x00000001dd0d7824 */ /* 0x100fe200078e0a09 */
[----:B------:R-:W-:Y:S02]  /*261f0*/  ISETP.GT.AND P2, PT, R169, R4, PT ;  /* 0x00000004a900720c */ /* 0x000fe40003f44270 */
[----:B------:R-:W-:Y:S02]  /*26200*/  FSEL R26, R26, -INF , !P1 ;  /* 0xff8000001a1a7808 */ /* 0x000fe40004800000 */
[----:B------:R-:W-:Y:S02]  /*26210*/  FSEL R27, R27, -INF , !P0 ;  /* 0xff8000001b1b7808 */ /* 0x000fe40004000000 */
[----:B------:R-:W-:Y:S02]  /*26220*/  FSEL R196, R21, -INF , !P3 ;  /* 0xff80000015c47808 */ /* 0x000fe40005800000 */
[C---:B------:R-:W-:Y:S02]  /*26230*/  ISETP.GE.AND P0, PT, R4.reuse, R211, PT ;  /* 0x000000d30400720c */ /* 0x040fe40003f06270 */
[C---:B------:R-:W-:Y:S02]  /*26240*/  ISETP.GE.AND P3, PT, R4.reuse, R208, PT ;  /* 0x000000d00400720c */ /* 0x040fe40003f66270 */
[----:B------:R-:W-:Y:S01]  /*26250*/  ISETP.GE.AND P1, PT, R4, R210, PT ;  /* 0x000000d20400720c */ /* 0x000fe20003f26270 */
[----:B------:R-:W-:Y:S01]  /*26260*/  IMAD.IADD R4, R223, 0x1, -R8 ;  /* 0x00000001df047824 */ /* 0x000fe200078e0a08 */
[----:B------:R-:W-:Y:S02]  /*26270*/  FSEL R192, R170, -INF , !P6 ;  /* 0xff800000aac07808 */ /* 0x000fe40007000000 */
[----:B------:R-:W-:Y:S01]  /*26280*/  FSEL R194, R17, -INF , !P4 ;  /* 0xff80000011c27808 */ /* 0x000fe20006000000 */
[----:B------:R-:W-:Y:S01]  /*26290*/  VIADD R17, R189, 0x1 ;  /* 0x00000001bd117836 */ /* 0x000fe20000000000 */
[----:B------:R-:W-:Y:S02]  /*262a0*/  FSEL R219, R19, -INF , !P5 ;  /* 0xff80000013db7808 */ /* 0x000fe40006800000 */
[----:B------:R-:W-:Y:S02]  /*262b0*/  FSEL R25, R25, -INF , !P2 ;  /* 0xff80000019197808 */ /* 0x000fe40005000000 */
[C---:B------:R-:W-:Y:S02]  /*262c0*/  ISETP.GE.AND P6, PT, R5.reuse, R209, PT ;  /* 0x000000d10500720c */ /* 0x040fe40003fc6270 */
[C---:B------:R-:W-:Y:S02]  /*262d0*/  ISETP.GE.AND P5, PT, R5.reuse, R211, PT ;  /* 0x000000d30500720c */ /* 0x040fe40003fa6270 */
[C---:B------:R-:W-:Y:S02]  /*262e0*/  ISETP.GE.AND P4, PT, R5.reuse, R208, PT ;  /* 0x000000d00500720c */ /* 0x040fe40003f86270 */
[----:B------:R-:W-:Y:S01]  /*262f0*/  ISETP.GE.AND P2, PT, R5, R210, PT ;  /* 0x000000d20500720c */ /* 0x000fe20003f46270 */
[--C-:B------:R-:W-:Y:S01]  /*26300*/  IMAD.IADD R5, R223, 0x1, -R9.reuse ;  /* 0x00000001df057824 */ /* 0x100fe200078e0a09 */
[----:B------:R-:W-:Y:S01]  /*26310*/  IABS R6, R4 ;  /* 0x0000000400067213 */ /* 0x000fe20000000000 */
[----:B------:R-:W-:Y:S01]  /*26320*/  IMAD.IADD R9, R224, 0x1, -R9 ;  /* 0x00000001e0097824 */ /* 0x000fe200078e0a09 */
[----:B------:R-:W-:Y:S02]  /*26330*/  IABS R4, R11 ;  /* 0x0000000b00047213 */ /* 0x000fe40000000000 */
[----:B------:R-:W-:Y:S01]  /*26340*/  IABS R10, R5 ;  /* 0x00000005000a7213 */ /* 0x000fe20000000000 */
[----:B------:R-:W-:Y:S01]  /*26350*/  IMAD.MOV.U32 R11, RZ, RZ, R6 ;  /* 0x000000ffff0b7224 */ /* 0x000fe200078e0006 */
[----:B------:R-:W-:Y:S01]  /*26360*/  IABS R5, R7 ;  /* 0x0000000700057213 */ /* 0x000fe20000000000 */
[----:B------:R-:W-:Y:S01]  /*26370*/  IMAD.MOV.U32 R7, RZ, RZ, R4 ;  /* 0x000000ffff077224 */ /* 0x000fe200078e0004 */
[----:B-1----:R-:W-:Y:S01]  /*26380*/  FSEL R213, R23, -INF , !P0 ;  /* 0xff80000017d57808 */ /* 0x002fe20004000000 */
        /* <DEDUP_REMOVED lines=8> */
[----:B------:R-:W-:Y:S01]  /*26410*/  VIADD R5, R0, 0x18 ;  /* 0x0000001800057836 */ /* 0x000fe20000000000 */
[----:B------:R-:W-:Y:S01]  /*26420*/  I2FP.F32.S32 R13, R13 ;  /* 0x0000000d000d7245 */ /* 0x000fe20000201400 */
[----:B------:R-:W-:Y:S01]  /*26430*/  FFMA.FTZ R28, R6, -UR7, R28 ;  /* 0x80000007061c7c23 */ /* 0x000fe2000801001c */
[----:B------:R-:W-:Y:S01]  /*26440*/  FSEL R215, R22, -INF , !P5 ;  /* 0xff80000016d77808 */ /* 0x000fe20006800000 */
[----:B------:R-:W-:Y:S01]  /*26450*/  FFMA.FTZ R30, R4, -UR7, R30 ;  /* 0x80000007041e7c23 */ /* 0x000fe2000801001e */
[----:B------:R-:W-:Y:S01]  /*26460*/  ISETP.GT.AND P0, PT, R169, R5, PT ;  /* 0x00000005a900720c */ /* 0x000fe20003f04270 */
[----:B------:R-:W-:Y:S01]  /*26470*/  VIADD R4, R0, 0x19 ;  /* 0x0000001900047836 */ /* 0x000fe20000000000 */
[----:B------:R-:W-:Y:S01]  /*26480*/  FSEL R173, R24, -INF , !P4 ;  /* 0xff80000018ad7808 */ /* 0x000fe20006000000 */
[--C-:B------:R-:W-:Y:S01]  /*26490*/  IMAD.IADD R6, R221, 0x1, -R8.reuse ;  /* 0x00000001dd067824 */ /* 0x100fe200078e0a08 */
[----:B------:R-:W-:Y:S01]  /*264a0*/  FSEL R28, R28, -INF , !P0 ;  /* 0xff8000001c1c7808 */ /* 0x000fe20004000000 */
[----:B------:R-:W-:Y:S01]  /*264b0*/  IMAD.IADD R8, R224, 0x1, -R8 ;  /* 0x00000001e0087824 */ /* 0x000fe200078e0a08 */
[----:B------:R-:W-:Y:S01]  /*264c0*/  ISETP.GT.AND P0, PT, R169, R4, PT ;  /* 0x00000004a900720c */ /* 0x000fe20003f04270 */
[----:B------:R-:W-:Y:S01]  /*264d0*/  FFMA.FTZ R32, R13, -UR7, R32 ;  /* 0x800000070d207c23 */ /* 0x000fe20008010020 */
[----:B------:R-:W-:Y:S01]  /*264e0*/  IABS R6, R6 ;  /* 0x0000000600067213 */ /* 0x000fe20000000000 */
[----:B------:R-:W-:Y:S01]  /*264f0*/  FFMA.FTZ R31, R7, -UR7, R31 ;  /* 0x80000007071f7c23 */ /* 0x000fe2000801001f */
[----:B------:R-:W-:Y:S02]  /*26500*/  FSEL R29, R29, -INF , !P0 ;  /* 0xff8000001d1d7808 */ /* 0x000fe40004000000 */
[----:B------:R-:W-:Y:S02]  /*26510*/  IABS R7, R9 ;  /* 0x0000000900077213 */ /* 0x000fe40000000000 */
[----:B------:R-:W-:Y:S02]  /*26520*/  ISETP.GT.AND P0, PT, R168, R5, PT ;  /* 0x00000005a800720c */ /* 0x000fe40003f04270 */
[----:B------:R-:W-:Y:S02]  /*26530*/  IABS R8, R8 ;  /* 0x0000000800087213 */ /* 0x000fe40000000000 */
[----:B------:R-:W-:Y:S02]  /*26540*/  I2FP.F32.S32 R6, R6 ;  /* 0x0000000600067245 */ /* 0x000fe40000201400 */
[----:B------:R-:W-:Y:S02]  /*26550*/  I2FP.F32.S32 R7, R7 ;  /* 0x0000000700077245 */ /* 0x000fe40000201400 */
[----:B------:R-:W-:Y:S01]  /*26560*/  FSEL R30, R30, -INF , !P0 ;  /* 0xff8000001e1e7808 */ /* 0x000fe20004000000 */
[----:B------:R-:W-:Y:S01]  /*26570*/  FFMA.FTZ R33, R6, -UR7, R33 ;  /* 0x8000000706217c23 */ /* 0x000fe20008010021 */
[----:B------:R-:W-:Y:S01]  /*26580*/  ISETP.GT.AND P0, PT, R168, R4, PT ;  /* 0x00000004a800720c */ /* 0x000fe20003f04270 */
[----:B------:R-:W-:Y:S01]  /*26590*/  VIADD R6, R189, 0xffffffa9 ;  /* 0xffffffa9bd067836 */ /* 0x000fe20000000000 */
[----:B------:R-:W-:Y:S01]  /*265a0*/  I2FP.F32.S32 R8, R8 ;  /* 0x0000000800087245 */ /* 0x000fe20000201400 */
[----:B------:R-:W-:Y:S01]  /*265b0*/  FFMA.FTZ R34, R7, -UR7, R34 ;  /* 0x8000000707227c23 */ /* 0x000fe20008010022 */
[----:B------:R-:W-:Y:S01]  /*265c0*/  FSEL R31, R31, -INF , !P0 ;  /* 0xff8000001f1f7808 */ /* 0x000fe20004000000 */
[--C-:B------:R-:W-:Y:S01]  /*265d0*/  IMAD.IADD R10, R224, 0x1, -R6.reuse ;  /* 0x00000001e00a7824 */ /* 0x100fe200078e0a06 */
[----:B------:R-:W-:Y:S01]  /*265e0*/  ISETP.GT.AND P5, PT, R2, R4, PT ;  /* 0x000000040200720c */ /* 0x000fe20003fa4270 */
[----:B------:R-:W-:Y:S01]  /*265f0*/  FFMA.FTZ R35, R8, -UR7, R35 ;  /* 0x8000000708237c23 */ /* 0x000fe20008010023 */
[-C--:B------:R-:W-:Y:S01]  /*26600*/  ISETP.GT.AND P4, PT, R3, R5.reuse, PT ;  /* 0x000000050300720c */ /* 0x080fe20003f84270 */
[----:B------:R-:W-:Y:S01]  /*26610*/  VIADD R7, R189, 0xffffffa8 ;  /* 0xffffffa8bd077836 */ /* 0x000fe20000000000 */
[----:B------:R-:W-:Y:S02]  /*26620*/  ISETP.GE.AND P0, PT, R5, R208, PT ;  /* 0x000000d00500720c */ /* 0x000fe40003f06270 */
[----:B------:R-:W-:Y:S01]  /*26630*/  FSEL R195, R20, -INF , !P6 ;  /* 0xff80000014c37808 */ /* 0x000fe20007000000 */
[--C-:B------:R-:W-:Y:S01]  /*26640*/  IMAD.IADD R8, R224, 0x1, -R7.reuse ;  /* 0x00000001e0087824 */ /* 0x100fe200078e0a07 */
[----:B------:R-:W-:Y:S01]  /*26650*/  FSEL R172, R25, -INF , !P3 ;  /* 0xff80000019ac7808 */ /* 0x000fe20005800000 */
        /* <DEDUP_REMOVED lines=35> */
[----:B------:R-:W-:Y:S01]  /*26890*/  LOP3.LUT R222, R222, 0xfffffffd, RZ, 0xc0, !PT ;  /* 0xfffffffddede7812 */ /* 0x000fe200078ec0ff */
[----:B------:R-:W-:Y:S01]  /*268a0*/  FFMA.FTZ R40, R4, -UR7, R40 ;  /* 0x8000000704287c23 */ /* 0x000fe20008010028 */
[----:B------:R-:W-:Y:S01]  /*268b0*/  ISETP.GT.AND P0, PT, R2, R5, PT ;  /* 0x000000050200720c */ /* 0x000fe20003f04270 */
[----:B------:R-:W-:Y:S01]  /*268c0*/  VIADD R4, R0, 0x21 ;  /* 0x0000002100047836 */ /* 0x000fe20000000000 */
[----:B------:R-:W-:Y:S01]  /*268d0*/  IABS R7, R7 ;  /* 0x0000000700077213 */ /* 0x000fe20000000000 */
[----:B------:R-:W-:Y:S01]  /*268e0*/  FFMA.FTZ R39, R8, -UR7, R39 ;  /* 0x8000000708277c23 */ /* 0x000fe20008010027 */
[----:B------:R-:W-:Y:S01]  /*268f0*/  FSEL R36, R36, -INF , !P0 ;  /* 0xff80000024247808 */ /* 0x000fe20004000000 */
[--C-:B------:R-:W-:Y:S01]  /*26900*/  IMAD.IADD R8, R223, 0x1, -R6.reuse ;  /* 0x00000001df087824 */ /* 0x100fe200078e0a06 */
[----:B------:R-:W-:Y:S01]  /*26910*/  ISETP.GT.AND P0, PT, R2, R4, PT ;  /* 0x000000040200720c */ /* 0x000fe20003f04270 */
[----:B------:R-:W-:Y:S01]  /*26920*/  IMAD.IADD R6, R225, 0x1, -R6 ;  /* 0x00000001e1067824 */ /* 0x000fe200078e0a06 */
[----:B------:R-:W-:Y:S02]  /*26930*/  @P3 LOP3.LUT R222, R222, 0x2, RZ, 0xfc, !PT ;  /* 0x00000002dede3812 */ /* 0x000fe400078efcff */
[----:B------:R-:W-:Y:S02]  /*26940*/  FSEL R37, R37, -INF , !P0 ;  /* 0xff80000025257808 */ /* 0x000fe40004000000 */
[C---:B------:R-:W-:Y:S02]  /*26950*/  ISETP.GT.AND P0, PT, R3.reuse, R5, PT ;  /* 0x000000050300720c */ /* 0x040fe40003f04270 */
[----:B------:R-:W-:Y:S02]  /*26960*/  IABS R9, R8 ;  /* 0x0000000800097213 */ /* 0x000fe40000000000 */
[----:B------:R-:W-:Y:S02]  /*26970*/  FSEL R38, R38, -INF , !P0 ;  /* 0xff80000026267808 */ /* 0x000fe40004000000 */
[----:B------:R-:W-:Y:S01]  /*26980*/  IABS R8, R6 ;  /* 0x0000000600087213 */ /* 0x000fe20000000000 */
[----:B------:R-:W-:Y:S01]  /*26990*/  IMAD.MOV.U32 R6, RZ, RZ, R9 ;  /* 0x000000ffff067224 */ /* 0x000fe200078e0009 */
[----:B------:R-:W-:Y:S01]  /*269a0*/  ISETP.GT.AND P0, PT, R3, R4, PT ;  /* 0x000000040300720c */ /* 0x000fe20003f04270 */
[----:B------:R-:W-:Y:S01]  /*269b0*/  VIADD R9, R189, 0xffffffb0 ;  /* 0xffffffb0bd097836 */ /* 0x000fe20000000000 */
[----:B------:R-:W-:Y:S02]  /*269c0*/  I2FP.F32.S32 R7, R7 ;  /* 0x0000000700077245 */ /* 0x000fe40000201400 */
[----:B------:R-:W-:Y:S01]  /*269d0*/  I2FP.F32.S32 R8, R8 ;  /* 0x0000000800087245 */ /* 0x000fe20000201400 */
[----:B------:R-:W-:Y:S01]  /*269e0*/  IMAD.IADD R13, R221, 0x1, -R9 ;  /* 0x00000001dd0d7824 */ /* 0x000fe200078e0a09 */
[----:B------:R-:W-:Y:S01]  /*269f0*/  FSEL R39, R39, -INF , !P0 ;  /* 0xff80000027277808 */ /* 0x000fe20004000000 */
[----:B------:R-:W-:Y:S01]  /*26a00*/  FFMA.FTZ R42, R7, -UR7, R42 ;  /* 0x80000007072a7c23 */ /* 0x000fe2000801002a */
[----:B------:R-:W-:Y:S01]  /*26a10*/  LOP3.LUT P0, RZ, R222, 0x2, RZ, 0xc0, !PT ;  /* 0x00000002deff7812 */ /* 0x000fe2000780c0ff */
[----:B------:R-:W-:Y:S01]  /*26a20*/  FFMA.FTZ R43, R8, -UR7, R43 ;  /* 0x80000007082b7c23 */ /* 0x000fe2000801002b */
[-C--:B------:R-:W-:Y:S01]  /*26a30*/  ISETP.GT.AND P3, PT, R169, R5.reuse, PT ;  /* 0x00000005a900720c */ /* 0x080fe20003f64270 */
[----:B------:R-:W-:Y:S01]  /*26a40*/  IMAD.IADD R7, R225, 0x1, -R9 ;  /* 0x00000001e1077824 */ /* 0x000fe200078e0a09 */
[----:B------:R-:W-:Y:S01]  /*26a50*/  I2FP.F32.S32 R6, R6 ;  /* 0x0000000600067245 */ /* 0x000fe20000201400 */
[----:B------:R-:W-:Y:S01]  /*26a60*/  VIADD R8, R189, 0xffffffb1 ;  /* 0xffffffb1bd087836 */ /* 0x000fe20000000000 */
[----:B------:R-:W-:Y:S02]  /*26a70*/  FSEL R183, R30, -INF , !P1 ;  /* 0xff8000001eb77808 */ /* 0x000fe40004800000 */
[----:B------:R-:W-:Y:S01]  /*26a80*/  FSEL R190, R34, -INF , !P0 ;  /* 0xff80000022be7808 */ /* 0x000fe20004000000 */
[--C-:B------:R-:W-:Y:S01]  /*26a90*/  IMAD.IADD R11, R225, 0x1, -R8.reuse ;  /* 0x00000001e10b7824 */ /* 0x100fe200078e0a08 */
[----:B------:R-:W-:Y:S01]  /*26aa0*/  FSEL R40, R40, -INF , !P3 ;  /* 0xff80000028287808 */ /* 0x000fe20005800000 */
[----:B------:R-:W-:Y:S01]  /*26ab0*/  FFMA.FTZ R41, R6, -UR7, R41 ;  /* 0x8000000706297c23 */ /* 0x000fe20008010029 */
[C---:B------:R-:W-:Y:S02]  /*26ac0*/  ISETP.GT.AND P1, PT, R168.reuse, R5, PT ;  /* 0x00000005a800720c */ /* 0x040fe40003f24270 */
[-C--:B------:R-:W-:Y:S02]  /*26ad0*/  ISETP.GT.AND P0, PT, R168, R4.reuse, PT ;  /* 0x00000004a800720c */ /* 0x080fe40003f04270 */
[----:B------:R-:W-:Y:S02]  /*26ae0*/  ISETP.GE.AND P3, PT, R4, R209, PT ;  /* 0x000000d10400720c */ /* 0x000fe40003f66270 */
[----:B------:R-:W-:Y:S02]  /*26af0*/  FSEL R174, R29, -INF , !P2 ;  /* 0xff8000001dae7808 */ /* 0x000fe40005000000 */
        /* <DEDUP_REMOVED lines=70> */
[----:B------:R-:W-:Y:S01]  /*26f60*/  IMAD.IADD R12, R223, 0x1, -R7 ;  /* 0x00000001df0c7824 */ /* 0x000fe200078e0a07 */
[----:B------:R-:W-:Y:S01]  /*26f70*/  ISETP.GT.AND P6, PT, R2, R5, PT ;  /* 0x000000050200720c */ /* 0x000fe20003fc4270 */
[----:B------:R-:W-:Y:S01]  /*26f80*/  IMAD.MOV.U32 R40, RZ, RZ, R199 ;  /* 0x000000ffff287224 */ /* 0x000fe200078e00c7 */
[----:B------:R-:W-:Y:S02]  /*26f90*/  ISETP.GT.AND P3, PT, R3, R4, PT ;  /* 0x000000040300720c */ /* 0x000fe40003f64270 */
[----:B------:R-:W-:Y:S02]  /*26fa0*/  FSEL R171, R42, -INF , !P2 ;  /* 0xff8000002aab7808 */ /* 0x000fe40005000000 */
[----:B------:R-:W-:Y:S01]  /*26fb0*/  FSEL R49, R49, -INF , !P5 ;  /* 0xff80000031317808 */ /* 0x000fe20006800000 */
[----:B------:R-:W4:Y:S01]  /*26fc0*/  LDL R42, [R1+0xf0] ;  /* 0x0000f000012a7983 */ /* 0x000f220000100800 */
        /* <DEDUP_REMOVED lines=8> */
[----:B------:R-:W-:Y:S01]  /*27050*/  FSEL R48, R48, -INF , !P6 ;  /* 0xff80000030307808 */ /* 0x000fe20007000000 */
[----:B------:R-:W4:Y:S01]  /*27060*/  LDL R43, [R1+0xf4] ;  /* 0x0000f400012b7983 */ /* 0x000f220000100800 */
        /* <DEDUP_REMOVED lines=42> */
[--C-:B------:R-:W-:Y:S01]  /*27310*/  IMAD.IADD R13, R221, 0x1, -R9.reuse ;  /* 0x00000001dd0d7824 */ /* 0x100fe200078e0a09 */
[----:B------:R-:W-:Y:S01]  /*27320*/  FSEL R55, R55, -INF , !P0 ;  /* 0xff80000037377808 */ /* 0x000fe20004000000 */
[----:B------:R-:W-:Y:S01]  /*27330*/  FFMA.FTZ R58, R7, -UR7, R58 ;  /* 0x80000007073a7c23 */ /* 0x000fe2000801003a */
[----:B------:R-:W-:Y:S01]  /*27340*/  LOP3.LUT P0, RZ, R222, 0x2, RZ, 0xc0, !PT ;  /* 0x00000002deff7812 */ /* 0x000fe2000780c0ff */
[----:B------:R-:W-:Y:S01]  /*27350*/  IMAD.IADD R7, R225, 0x1, -R9 ;  /* 0x00000001e1077824 */ /* 0x000fe200078e0a09 */
[-C--:B------:R-:W-:Y:S01]  /*27360*/  ISETP.GT.AND P3, PT, R169, R5.reuse, PT ;  /* 0x00000005a900720c */ /* 0x080fe20003f64270 */
[----:B------:R-:W-:Y:S01]  /*27370*/  FFMA.FTZ R59, R8, -UR7, R59 ;  /* 0x80000007083b7c23 */ /* 0x000fe2000801003b */
[----:B------:R-:W-:Y:S01]  /*27380*/  I2FP.F32.S32 R6, R6 ;  /* 0x0000000600067245 */ /* 0x000fe20000201400 */
[----:B------:R-:W-:Y:S01]  /*27390*/  VIADD R8, R189, 0xffffffc1 ;  /* 0xffffffc1bd087836 */ /* 0x000fe20000000000 */
[----:B------:R-:W-:Y:S02]  /*273a0*/  FSEL R35, R46, -INF , !P1 ;  /* 0xff8000002e237808 */ /* 0x000fe40004800000 */
[----:B------:R-:W-:Y:S01]  /*273b0*/  FSEL R246, R50, -INF , !P0 ;  /* 0xff80000032f67808 */ /* 0x000fe20004000000 */
[----:B------:R-:W-:Y:S01]  /*273c0*/  IMAD.IADD R11, R225, 0x1, -R8 ;  /* 0x00000001e10b7824 */ /* 0x000fe200078e0a08 */
[----:B------:R-:W-:Y:S01]  /*273d0*/  FSEL R56, R56, -INF , !P3 ;  /* 0xff80000038387808 */ /* 0x000fe20005800000 */
[----:B------:R-:W-:Y:S01]  /*273e0*/  IMAD.MOV.U32 R50, RZ, RZ, R196 ;  /* 0x000000ffff327224 */ /* 0x000fe200078e00c4 */
[----:B------:R-:W-:Y:S01]  /*273f0*/  ISETP.GT.AND P1, PT, R168, R5, PT ;  /* 0x00000005a800720c */ /* 0x000fe20003f24270 */
[----:B------:R-:W-:Y:S01]  /*27400*/  FFMA.FTZ R57, R6, -UR7, R57 ;  /* 0x8000000706397c23 */ /* 0x000fe20008010039 */
[-C--:B------:R-:W-:Y:S02]  /*27410*/  ISETP.GT.AND P0, PT, R168, R4.reuse, PT ;  /* 0x00000004a800720c */ /* 0x080fe40003f04270 */
[----:B------:R-:W-:Y:S02]  /*27420*/  ISETP.GE.AND P3, PT, R4, R209, PT ;  /* 0x000000d10400720c */ /* 0x000fe40003f66270 */
[----:B------:R-:W-:Y:S02]  /*27430*/  FSEL R31, R45, -INF , !P2 ;  /* 0xff8000002d1f7808 */ /* 0x000fe40005000000 */
[----:B------:R-:W-:Y:S01]  /*27440*/  FSEL R249, R48, -INF , !P6 ;  /* 0xff80000030f97808 */ /* 0x000fe20007000000 */
[----:B------:R-:W-:Y:S01]  /*27450*/  IMAD.MOV.U32 R48, RZ, RZ, R198 ;  /* 0x000000ffff307224 */ /* 0x000fe200078e00c6 */
[----:B------:R-:W-:Y:S02]  /*27460*/  ISETP.GT.AND P2, PT, R169, R4, PT ;  /* 0x00000004a900720c */ /* 0x000fe40003f44270 */
[----:B------:R-:W-:Y:S02]  /*27470*/  FSEL R58, R58, -INF , !P1 ;  /* 0xff8000003a3a7808 */ /* 0x000fe40004800000 */
[----:B------:R-:W-:Y:S02]  /*27480*/  FSEL R59, R59, -INF , !P0 ;  /* 0xff8000003b3b7808 */ /* 0x000fe40004000000 */
[----:B------:R-:W-:Y:S01]  /*27490*/  FSEL R198, R53, -INF , !P3 ;  /* 0xff80000035c67808 */ /* 0x000fe20005800000 */
[----:B------:R-:W-:Y:S01]  /*274a0*/  IMAD.MOV.U32 R53, RZ, RZ, R193 ;  /* 0x000000ffff357224 */ /* 0x000fe200078e00c1 */
[C---:B------:R-:W-:Y:S02]  /*274b0*/  ISETP.GE.AND P0, PT, R4.reuse, R211, PT ;  /* 0x000000d30400720c */ /* 0x040fe40003f06270 */
[C---:B------:R-:W-:Y:S02]  /*274c0*/  ISETP.GE.AND P3, PT, R4.reuse, R208, PT ;  /* 0x000000d00400720c */ /* 0x040fe40003f66270 */
[----:B------:R-:W-:Y:S01]  /*274d0*/  ISETP.GE.AND P1, PT, R4, R210, PT ;  /* 0x000000d20400720c */ /* 0x000fe20003f26270 */
[----:B------:R-:W-:Y:S01]  /*274e0*/  IMAD.IADD R4, R223, 0x1, -R8 ;  /* 0x00000001df047824 */ /* 0x000fe200078e0a08 */
[----:B------:R-:W-:Y:S01]  /*274f0*/  FSEL R248, R49, -INF , !P4 ;  /* 0xff80000031f87808 */ /* 0x000fe20006000000 */
[----:B------:R-:W-:Y:S01]  /*27500*/  IMAD.MOV.U32 R49, RZ, RZ, R197 ;  /* 0x000000ffff317224 */ /* 0x000fe200078e00c5 */
[----:B------:R-:W-:Y:S01]  /*27510*/  FSEL R250, R51, -INF , !P5 ;  /* 0xff80000033fa7808 */ /* 0x000fe20006800000 */
[----:B------:R-:W-:Y:S01]  /*27520*/  IMAD.MOV.U32 R51, RZ, RZ, R195 ;  /* 0x000000ffff337224 */ /* 0x000fe200078e00c3 */
        /* <DEDUP_REMOVED lines=35> */
[----:B------:R-:W-:Y:S01]  /*27760*/  IMAD.MOV.U32 R54, RZ, RZ, R192 ;  /* 0x000000ffff367224 */ /* 0x000fe200078e00c0 */
[----:B------:R-:W-:Y:S01]  /*27770*/  IABS R6, R6 ;  /* 0x0000000600067213 */ /* 0x000fe20000000000 */
[----:B------:R-:W-:Y:S01]  /*27780*/  FFMA.FTZ R64, R13, -UR7, R64 ;  /* 0x800000070d407c23 */ /* 0x000fe20008010040 */
[----:B------:R-:W-:Y:S01]  /*27790*/  FSEL R61, R61, -INF , !P0 ;  /* 0xff8000003d3d7808 */ /* 0x000fe20004000000 */
[----:B------:R-:W-:Y:S01]  /*277a0*/  FFMA.FTZ R63, R7, -UR7, R63 ;  /* 0x80000007073f7c23 */ /* 0x000fe2000801003f */
[----:B------:R-:W-:Y:S01]  /*277b0*/  IABS R7, R9 ;  /* 0x0000000900077213 */ /* 0x000fe20000000000 */
[----:B------:R-:W-:Y:S01]  /*277c0*/  IMAD.MOV.U32 R56, RZ, RZ, R190 ;  /* 0x000000ffff387224 */ /* 0x000fe200078e00be */
[----:B------:R-:W-:Y:S02]  /*277d0*/  ISETP.GT.AND P0, PT, R168, R5, PT ;  /* 0x00000005a800720c */ /* 0x000fe40003f04270 */
[----:B------:R-:W-:Y:S02]  /*277e0*/  IABS R8, R8 ;  /* 0x0000000800087213 */ /* 0x000fe40000000000 */
[----:B------:R-:W-:Y:S02]  /*277f0*/  I2FP.F32.S32 R6, R6 ;  /* 0x0000000600067245 */ /* 0x000fe40000201400 */
[----:B------:R-:W-:Y:S02]  /*27800*/  I2FP.F32.S32 R7, R7 ;  /* 0x0000000700077245 */ /* 0x000fe40000201400 */
[----:B------:R-:W-:Y:S01]  /*27810*/  FSEL R62, R62, -INF , !P0 ;  /* 0xff8000003e3e7808 */ /* 0x000fe20004000000 */
[----:B------:R-:W-:Y:S01]  /*27820*/  FFMA.FTZ R65, R6, -UR7, R65 ;  /* 0x8000000706417c23 */ /* 0x000fe20008010041 */
[----:B------:R-:W-:Y:S01]  /*27830*/  ISETP.GT.AND P0, PT, R168, R4, PT ;  /* 0x00000004a800720c */ /* 0x000fe20003f04270 */
[----:B------:R-:W-:Y:S01]  /*27840*/  FFMA.FTZ R66, R7, -UR7, R66 ;  /* 0x8000000707427c23 */ /* 0x000fe20008010042 */
[----:B------:R-:W-:Y:S01]  /*27850*/  I2FP.F32.S32 R8, R8 ;  /* 0x0000000800087245 */ /* 0x000fe20000201400 */
[----:B------:R-:W-:Y:S01]  /*27860*/  VIADD R6, R189, 0xffffffc9 ;  /* 0xffffffc9bd067836 */ /* 0x000fe20000000000 */
[----:B------:R-:W-:Y:S01]  /*27870*/  FSEL R63, R63, -INF , !P0 ;  /* 0xff8000003f3f7808 */ /* 0x000fe20004000000 */
[----:B------:R-:W-:Y:S01]  /*27880*/  VIADD R7, R189, 0xffffffc8 ;  /* 0xffffffc8bd077836 */ /* 0x000fe20000000000 */
[----:B------:R-:W-:Y:S01]  /*27890*/  ISETP.GT.AND P5, PT, R2, R4, PT ;  /* 0x000000040200720c */ /* 0x000fe20003fa4270 */
[----:B------:R-:W-:Y:S01]  /*278a0*/  FFMA.FTZ R67, R8, -UR7, R67 ;  /* 0x8000000708437c23 */ /* 0x000fe20008010043 */
[-C--:B------:R-:W-:Y:S01]  /*278b0*/  ISETP.GT.AND P4, PT, R3, R5.reuse, PT ;  /* 0x000000050300720c */ /* 0x080fe20003f84270 */
[C-C-:B------:R-:W-:Y:S01]  /*278c0*/  IMAD.IADD R8, R224.reuse, 0x1, -R7.reuse ;  /* 0x00000001e0087824 */ /* 0x140fe200078e0a07 */
[----:B------:R-:W-:Y:S01]  /*278d0*/  ISETP.GE.AND P0, PT, R5, R208, PT ;  /* 0x000000d00500720c */ /* 0x000fe20003f06270 */
[----:B------:R-:W-:Y:S01]  /*278e0*/  IMAD.IADD R10, R224, 0x1, -R6 ;  /* 0x00000001e00a7824 */ /* 0x000fe200078e0a06 */
[----:B------:R-:W-:Y:S01]  /*278f0*/  FSEL R196, R52, -INF , !P6 ;  /* 0xff80000034c47808 */ /* 0x000fe20007000000 */
[----:B------:R-:W-:Y:S01]  /*27900*/  IMAD.IADD R12, R223, 0x1, -R7 ;  /* 0x00000001df0c7824 */ /* 0x000fe200078e0a07 */
[----:B------:R-:W-:Y:S01]  /*27910*/  FSEL R27, R57, -INF , !P3 ;  /* 0xff800000391b7808 */ /* 0x000fe20005800000 */
[----:B------:R-:W-:Y:S01]  /*27920*/  IMAD.MOV.U32 R57, RZ, RZ, R51 ;  /* 0x000000ffff397224 */ /* 0x000fe200078e0033 */
[----:B------:R-:W-:Y:S01]  /*27930*/  ISETP.GT.AND P6, PT, R2, R5, PT ;  /* 0x000000050200720c */ /* 0x000fe20003fc4270 */
[----:B------:R-:W-:Y:S01]  /*27940*/  IMAD.MOV.U32 R52, RZ, RZ, R194 ;  /* 0x000000ffff347224 */ /* 0x000fe200078e00c2 */
        /* <DEDUP_REMOVED lines=36> */
[----:B------:R-:W-:Y:S01]  /*27b90*/  FFMA.FTZ R71, R8, -UR7, R71 ;  /* 0x8000000708477c23 */ /* 0x000fe20008010047 */
[----:B------:R-:W-:Y:S01]  /*27ba0*/  IABS R7, R7 ;  /* 0x0000000700077213 */ /* 0x000fe20000000000 */
[----:B------:R-:W-:Y:S01]  /*27bb0*/  VIADD R4, R0, 0x41 ;  /* 0x0000004100047836 */ /* 0x000fe20000000000 */
[----:B------:R-:W-:Y:S01]  /*27bc0*/  FSEL R68, R68, -INF , !P0 ;  /* 0xff80000044447808 */ /* 0x000fe20004000000 */
[--C-:B------:R-:W-:Y:S01]  /*27bd0*/  IMAD.IADD R8, R223, 0x1, -R6.reuse ;  /* 0x00000001df087824 */ /* 0x100fe200078e0a06 */
[----:B------:R-:W-:Y:S01]  /*27be0*/  @P3 LOP3.LUT R222, R222, 0x2, RZ, 0xfc, !PT ;  /* 0x00000002dede3812 */ /* 0x000fe200078efcff */
[----:B------:R-:W-:Y:S01]  /*27bf0*/  IMAD.IADD R6, R225, 0x1, -R6 ;  /* 0x00000001e1067824 */ /* 0x000fe200078e0a06 */
[----:B------:R-:W-:Y:S02]  /*27c00*/  ISETP.GT.AND P0, PT, R2, R4, PT ;  /* 0x000000040200720c */ /* 0x000fe40003f04270 */
        /* <DEDUP_REMOVED lines=8> */
[--C-:B------:R-:W-:Y:S01]  /*27c90*/  IMAD.IADD R13, R221, 0x1, -R9.reuse ;  /* 0x00000001dd0d7824 */ /* 0x100fe200078e0a09 */
[----:B------:R-:W-:Y:S01]  /*27ca0*/  ISETP.GT.AND P0, PT, R3, R4, PT ;  /* 0x000000040300720c */ /* 0x000fe20003f04270 */
[----:B------:R-:W-:Y:S01]  /*27cb0*/  FFMA.FTZ R74, R7, -UR7, R74 ;  /* 0x80000007074a7c23 */ /* 0x000fe2000801004a */
[----:B------:R-:W-:Y:S01]  /*27cc0*/  I2FP.F32.S32 R6, R6 ;  /* 0x0000000600067245 */ /* 0x000fe20000201400 */
[----:B------:R-:W-:Y:S01]  /*27cd0*/  IMAD.IADD R7, R225, 0x1, -R9 ;  /* 0x00000001e1077824 */ /* 0x000fe200078e0a09 */
[----:B------:R-:W-:Y:S02]  /*27ce0*/  I2FP.F32.S32 R8, R8 ;  /* 0x0000000800087245 */ /* 0x000fe40000201400 */
[----:B------:R-:W-:Y:S01]  /*27cf0*/  FSEL R71, R71, -INF , !P0 ;  /* 0xff80000047477808 */ /* 0x000fe20004000000 */
[----:B------:R-:W-:Y:S01]  /*27d00*/  FFMA.FTZ R73, R6, -UR7, R73 ;  /* 0x8000000706497c23 */ /* 0x000fe20008010049 */
[----:B------:R-:W-:Y:S01]  /*27d10*/  LOP3.LUT P0, RZ, R222, 0x2, RZ, 0xc0, !PT ;  /* 0x00000002deff7812 */ /* 0x000fe2000780c0ff */
[----:B------:R-:W-:Y:S01]  /*27d20*/  FFMA.FTZ R75, R8, -UR7, R75 ;  /* 0x80000007084b7c23 */ /* 0x000fe2000801004b */
[-C--:B------:R-:W-:Y:S01]  /*27d30*/  ISETP.GT.AND P3, PT, R169, R5.reuse, PT ;  /* 0x00000005a900720c */ /* 0x080fe20003f64270 */
[----:B------:R-:W-:Y:S01]  /*27d40*/  VIADD R8, R189, 0xffffffd1 ;  /* 0xffffffd1bd087836 */ /* 0x000fe20000000000 */
[----:B------:R-:W-:Y:S02]  /*27d50*/  FSEL R61, R61, -INF , !P2 ;  /* 0xff8000003d3d7808 */ /* 0x000fe40005000000 */
[-C--:B------:R-:W-:Y:S01]  /*27d60*/  ISETP.GT.AND P2, PT, R169, R4.reuse, PT ;  /* 0x00000004a900720c */ /* 0x080fe20003f44270 */
[--C-:B------:R-:W-:Y:S01]  /*27d70*/  IMAD.IADD R11, R225, 0x1, -R8.reuse ;  /* 0x00000001e10b7824 */ /* 0x100fe200078e0a08 */
[----:B------:R-:W-:Y:S02]  /*27d80*/  FSEL R62, R62, -INF , !P1 ;  /* 0xff8000003e3e7808 */ /* 0x000fe40004800000 */
[----:B---3--:R-:W-:Y:S02]  /*27d90*/  FSEL R188, R66, -INF , !P0 ;  /* 0xff80000042bc7808 */ /* 0x008fe40004000000 */
[----:B------:R-:W-:Y:S02]  /*27da0*/  FSEL R72, R72, -INF , !P3 ;  /* 0xff80000048487808 */ /* 0x000fe40005800000 */
[C---:B------:R-:W-:Y:S02]  /*27db0*/  ISETP.GT.AND P1, PT, R168.reuse, R5, PT ;  /* 0x00000005a800720c */ /* 0x040fe40003f24270 */
[----:B------:R-:W-:Y:S02]  /*27dc0*/  ISETP.GT.AND P0, PT, R168, R4, PT ;  /* 0x00000004a800720c */ /* 0x000fe40003f04270 */
[-C--:B------:R-:W-:Y:S02]  /*27dd0*/  ISETP.GE.AND P3, PT, R4, R209.reuse, PT ;  /* 0x000000d10400720c */ /* 0x080fe40003f66270 */
[----:B------:R-:W-:Y:S02]  /*27de0*/  FSEL R206, R64, -INF , !P6 ;  /* 0xff80000040ce7808 */ /* 0x000fe40007000000 */
[----:B------:R-:W-:Y:S02]  /*27df0*/  FSEL R207, R65, -INF , !P4 ;  /* 0xff80000041cf7808 */ /* 0x000fe40006000000 */
[----:B------:R-:W-:Y:S02]  /*27e00*/  FSEL R214, R67, -INF , !P5 ;  /* 0xff80000043d67808 */ /* 0x000fe40006800000 */
[----:B------:R-:W-:Y:S01]  /*27e10*/  FSEL R73, R73, -INF , !P2 ;  /* 0xff80000049497808 */ /* 0x000fe20005000000 */
[----:B------:R-:W3:Y:S01]  /*27e20*/  LDL.64 R66, [R1+0x158] ;  /* 0x0001580001427983 */ /* 0x000ee20000100a00 */
[C---:B------:R-:W-:Y:S02]  /*27e30*/  ISETP.GE.AND P6, PT, R5.reuse, R209, PT ;  /* 0x000000d10500720c */ /* 0x040fe40003fc6270 */
[CC--:B------:R-:W-:Y:S02]  /*27e40*/  ISETP.GE.AND P5, PT, R5.reuse, R211.reuse, PT ;  /* 0x000000d30500720c */ /* 0x0c0fe40003fa6270 */
[C---:B------:R-:W-:Y:S02]  /*27e50*/  ISETP.GE.AND P4, PT, R5.reuse, R208, PT ;  /* 0x000000d00500720c */ /* 0x040fe40003f86270 */
[----:B------:R-:W-:Y:S01]  /*27e60*/  ISETP.GE.AND P2, PT, R5, R210, PT ;  /* 0x000000d20500720c */ /* 0x000fe20003f46270 */
[--C-:B------:R-:W-:Y:S01]  /*27e70*/  IMAD.IADD R5, R223, 0x1, -R9.reuse ;  /* 0x00000001df057824 */ /* 0x100fe200078e0a09 */
[----:B------:R-:W-:Y:S01]  /*27e80*/  FSEL R74, R74, -INF , !P1 ;  /* 0xff8000004a4a7808 */ /* 0x000fe20004800000 */
[----:B------:R-:W-:Y:S01]  /*27e90*/  IMAD.IADD R9, R224, 0x1, -R9 ;  /* 0x00000001e0097824 */ /* 0x000fe200078e0a09 */
        /* <DEDUP_REMOVED lines=16> */
[----:B------:R-:W-:Y:S02]  /*27fa0*/  I2FP.F32.S32 R4, R10 ;  /* 0x0000000a00047245 */ /* 0x000fe40000201400 */
[----:B------:R-:W-:Y:S01]  /*27fb0*/  I2FP.F32.S32 R5, R11 ;  /* 0x0000000b00057245 */ /* 0x000fe20000201400 */
[----:B------:R-:W-:Y:S01]  /*27fc0*/  FFMA.FTZ R76, R6, -UR7, R76 ;  /* 0x80000007064c7c23 */ /* 0x000fe2000801004c */
[----:B------:R-:W-:Y:S01]  /*27fd0*/  I2FP.F32.S32 R7, R7 ;  /* 0x0000000700077245 */ /* 0x000fe20000201400 */
[--C-:B------:R-:W-:Y:S01]  /*27fe0*/  IMAD.IADD R6, R221, 0x1, -R8.reuse ;  /* 0x00000001dd067824 */ /* 0x100fe200078e0a08 */
[----:B------:R-:W-:Y:S01]  /*27ff0*/  FSEL R23, R73, -INF , !P3 ;  /* 0xff80000049177808 */ /* 0x000fe20005800000 */
[----:B------:R-:W-:Y:S01]  /*28000*/  IMAD.IADD R8, R224, 0x1, -R8 ;  /* 0x00000001e0087824 */ /* 0x000fe200078e0a08 */
[----:B------:R-:W-:Y:S01]  /*28010*/  IABS R13, R13 ;  /* 0x0000000d000d7213 */ /* 0x000fe20000000000 */
[----:B------:R-:W-:Y:S01]  /*28020*/  FFMA.FTZ R77, R5, -UR7, R77 ;  /* 0x80000007054d7c23 */ /* 0x000fe2000801004d */
[----:B------:R-:W-:Y:S01]  /*28030*/  IABS R6, R6 ;  /* 0x0000000600067213 */ /* 0x000fe20000000000 */
[----:B------:R-:W-:Y:S01]  /*28040*/  VIADD R5, R0, 0x48 ;  /* 0x0000004800057836 */ /* 0x000fe20000000000 */
[----:B------:R-:W-:Y:S01]  /*28050*/  IABS R8, R8 ;  /* 0x0000000800087213 */ /* 0x000fe20000000000 */
[----:B------:R-:W-:Y:S01]  /*28060*/  FFMA.FTZ R78, R4, -UR7, R78 ;  /* 0x80000007044e7c23 */ /* 0x000fe2000801004e */
[----:B------:R-:W-:Y:S01]  /*28070*/  I2FP.F32.S32 R6, R6 ;  /* 0x0000000600067245 */ /* 0x000fe20000201400 */
[----:B------:R-:W-:Y:S01]  /*28080*/  VIADD R4, R0, 0x49 ;  /* 0x0000004900047836 */ /* 0x000fe20000000000 */
[----:B------:R-:W-:Y:S01]  /*28090*/  ISETP.GT.AND P0, PT, R169, R5, PT ;  /* 0x00000005a900720c */ /* 0x000fe20003f04270 */
[----:B------:R-:W-:Y:S01]  /*280a0*/  FFMA.FTZ R79, R7, -UR7, R79 ;  /* 0x80000007074f7c23 */ /* 0x000fe2000801004f */
[----:B------:R-:W-:Y:S01]  /*280b0*/  I2FP.F32.S32 R8, R8 ;  /* 0x0000000800087245 */ /* 0x000fe20000201400 */
[----:B------:R-:W-:Y:S01]  /*280c0*/  FFMA.FTZ R81, R6, -UR7, R81 ;  /* 0x8000000706517c23 */ /* 0x000fe20008010051 */
[----:B------:R-:W-:Y:S01]  /*280d0*/  FSEL R76, R76, -INF , !P0 ;  /* 0xff8000004c4c7808 */ /* 0x000fe20004000000 */
[----:B------:R-:W-:Y:S01]  /*280e0*/  VIADD R6, R189, 0xffffffd9 ;  /* 0xffffffd9bd067836 */ /* 0x000fe20000000000 */
[-C--:B------:R-:W-:Y:S01]  /*280f0*/  ISETP.GT.AND P0, PT, R169, R4.reuse, PT ;  /* 0x00000004a900720c */ /* 0x080fe20003f04270 */
[----:B------:R-:W-:Y:S01]  /*28100*/  FFMA.FTZ R83, R8, -UR7, R83 ;  /* 0x8000000708537c23 */ /* 0x000fe20008010053 */
[-C--:B------:R-:W-:Y:S01]  /*28110*/  ISETP.GT.AND P3, PT, R3, R4.reuse, PT ;  /* 0x000000040300720c */ /* 0x080fe20003f64270 */
[----:B------:R-:W-:Y:S01]  /*28120*/  IMAD.IADD R10, R224, 0x1, -R6 ;  /* 0x00000001e00a7824 */ /* 0x000fe200078e0a06 */
[----:B------:R-:W-:Y:S02]  /*28130*/  FSEL R77, R77, -INF , !P0 ;  /* 0xff8000004d4d7808 */ /* 0x000fe40004000000 */
[----:B------:R-:W-:Y:S02]  /*28140*/  IABS R7, R9 ;  /* 0x0000000900077213 */ /* 0x000fe40000000000 */
[----:B------:R-:W-:Y:S02]  /*28150*/  ISETP.GT.AND P0, PT, R168, R5, PT ;  /* 0x00000005a800720c */ /* 0x000fe40003f04270 */
[----:B------:R-:W-:Y:S02]  /*28160*/  FSEL R83, R83, -INF , !P3 ;  /* 0xff80000053537808 */ /* 0x000fe40005800000 */
[----:B------:R-:W-:Y:S02]  /*28170*/  ISETP.GE.AND P3, PT, R5, R211, PT ;  /* 0x000000d30500720c */ /* 0x000fe40003f66270 */
[----:B------:R-:W-:Y:S02]  /*28180*/  I2FP.F32.S32 R7, R7 ;  /* 0x0000000700077245 */ /* 0x000fe40000201400 */
[----:B------:R-:W-:Y:S02]  /*28190*/  FSEL R78, R78, -INF , !P0 ;  /* 0xff8000004e4e7808 */ /* 0x000fe40004000000 */
[-C--:B------:R-:W-:Y:S01]  /*281a0*/  ISETP.GT.AND P0, PT, R168, R4.reuse, PT ;  /* 0x00000004a800720c */ /* 0x080fe20003f04270 */
[----:B------:R-:W-:Y:S01]  /*281b0*/  FFMA.FTZ R82, R7, -UR7, R82 ;  /* 0x8000000707527c23 */ /* 0x000fe20008010052 */
[----:B------:R-:W-:Y:S01]  /*281c0*/  I2FP.F32.S32 R13, R13 ;  /* 0x0000000d000d7245 */ /* 0x000fe20000201400 */
[----:B------:R-:W-:Y:S01]  /*281d0*/  VIADD R7, R189, 0xffffffd8 ;  /* 0xffffffd8bd077836 */ /* 0x000fe20000000000 */
[----:B------:R-:W-:Y:S01]  /*281e0*/  FSEL R252, R70, -INF , !P5 ;  /* 0xff80000046fc7808 */ /* 0x000fe20006800000 */
[----:B------:R-:W-:Y:S01]  /*281f0*/  IMAD.MOV.U32 R70, RZ, RZ, R56 ;  /* 0x000000ffff467224 */ /* 0x000fe200078e0038 */
[----:B------:R-:W-:Y:S01]  /*28200*/  FSEL R79, R79, -INF , !P0 ;  /* 0xff8000004f4f7808 */ /* 0x000fe20004000000 */
[----:B------:R-:W-:Y:S01]  /*28210*/  FFMA.FTZ R80, R13, -UR7, R80 ;  /* 0x800000070d507c23 */ /* 0x000fe20008010050 */
[----:B------:R-:W-:Y:S01]  /*28220*/  FSEL R72, R72, -INF , !P4 ;  /* 0xff80000048487808 */ /* 0x000fe20006000000 */
[--C-:B------:R-:W-:Y:S01]  /*28230*/  IMAD.IADD R8, R224, 0x1, -R7.reuse ;  /* 0x00000001e0087824 */ /* 0x100fe200078e0a07 */
[----:B------:R-:W-:Y:S01]  /*28240*/  ISETP.GT.AND P5, PT, R2, R4, PT ;  /* 0x000000040200720c */ /* 0x000fe20003fa4270 */
[--C-:B------:R-:W-:Y:S01]  /*28250*/  IMAD.IADD R12, R223, 0x1, -R7.reuse ;  /* 0x00000001df0c7824 */ /* 0x100fe200078e0a07 */
[-C--:B------:R-:W-:Y:S01]  /*28260*/  ISETP.GT.AND P4, PT, R3, R5.reuse, PT ;  /* 0x000000050300720c */ /* 0x080fe20003f84270 */
[----:B------:R-:W-:Y:S01]  /*28270*/  IMAD.MOV.U32 R56, RZ, RZ, R50 ;  /* 0x000000ffff387224 */ /* 0x000fe200078e0032 */
[-C--:B------:R-:W-:Y:S02]  /*28280*/  ISETP.GE.AND P0, PT, R5, R208.reuse, PT ;  /* 0x000000d00500720c */ /* 0x080fe40003f06270 */
[----:B------:R-:W-:Y:S02]  /*28290*/  FSEL R226, R68, -INF , !P6 ;  /* 0xff80000044e27808 */ /* 0x000fe40007000000 */
[----:B------:R-:W-:Y:S01]  /*282a0*/  ISETP.GT.AND P6, PT, R2, R5, PT ;  /* 0x000000050200720c */ /* 0x000fe20003fc4270 */
[----:B------:R-:W2:Y:S01]  /*282b0*/  LDL.64 R68, [R1+0x318] ;  /* 0x0003180001447983 */ /* 0x000ea20000100a00 */
[----:B------:R-:W-:Y:S02]  /*282c0*/  LOP3.LUT R222, R222, 0xfffffffd, RZ, 0xc0, !PT ;  /* 0xfffffffddede7812 */ /* 0x000fe400078ec0ff */
        /* <DEDUP_REMOVED lines=11> */
[----:B------:R-:W-:Y:S02]  /*28380*/  @P3 LOP3.LUT R222, R222, 0x2, RZ, 0xfc, !PT ;  /* 0x00000002dede3812 */ /* 0x000fe400078efcff */
[C---:B------:R-:W-:Y:S02]  /*28390*/  ISETP.GE.AND P1, PT, R5.reuse, R210, PT ;  /* 0x000000d20500720c */ /* 0x040fe40003f26270 */
[----:B------:R-:W-:Y:S01]  /*283a0*/  ISETP.GE.AND P6, PT, R5, R209, PT ;  /* 0x000000d10500720c */ /* 0x000fe20003fc6270 */
[--C-:B------:R-:W-:Y:S01]  /*283b0*/  IMAD.IADD R5, R221, 0x1, -R7.reuse ;  /* 0x00000001dd057824 */ /* 0x100fe200078e0a07 */
[----:B------:R-:W-:Y:S01]  /*283c0*/  IABS R9, R4 ;  /* 0x0000000400097213 */ /* 0x000fe20000000000 */
[----:B------:R-:W-:Y:S01]  /*283d0*/  STL [R1+0x43c], R222 ;  /* 0x00043cde01007387 */ /* 0x000fe20000100800 */
[----:B------:R-:W-:Y:S01]  /*283e0*/  IABS R8, R8 ;  /* 0x0000000800087213 */ /* 0x000fe20000000000 */
[----:B------:R-:W-:Y:S01]  /*283f0*/  IMAD.IADD R7, R225, 0x1, -R7 ;  /* 0x00000001e1077824 */ /* 0x000fe200078e0a07 */
[----:B------:R-:W-:Y:S02]  /*28400*/  IABS R11, R5 ;  /* 0x00000005000b7213 */ /* 0x000fe40000000000 */
[----:B------:R-:W-:Y:S02]  /*28410*/  IABS R4, R10 ;  /* 0x0000000a00047213 */ /* 0x000fe40000000000 */
[----:B------:R-:W-:Y:S02]  /*28420*/  FSEL R239, R80, -INF , !P6 ;  /* 0xff80000050ef7808 */ /* 0x000fe40007000000 */
[----:B------:R-:W-:Y:S02]  /*28430*/  FSEL R238, R81, -INF , !P4 ;  /* 0xff80000051ee7808 */ /* 0x000fe40006000000 */
[----:B------:R-:W-:Y:S01]  /*28440*/  IABS R5, R12 ;  /* 0x0000000c00057213 */ /* 0x000fe20000000000 */
[----:B------:R-:W4:Y:S01]  /*28450*/  LDL.64 R80, [R1+0x100] ;  /* 0x0001000001507983 */ /* 0x000f220000100a00 */
[----:B------:R-:W-:Y:S02]  /*28460*/  I2FP.F32.S32 R10, R9 ;  /* 0x00000009000a7245 */ /* 0x000fe40000201400 */
[----:B------:R-:W-:Y:S02]  /*28470*/  I2FP.F32.S32 R9, R8 ;  /* 0x0000000800097245 */ /* 0x000fe40000201400 */
[----:B------:R-:W-:Y:S01]  /*28480*/  I2FP.F32.S32 R8, R4 ;  /* 0x0000000400087245 */ /* 0x000fe20000201400 */
[----:B------:R-:W-:Y:S01]  /*28490*/  STL [R1+0x35c], R223 ;  /* 0x00035cdf01007387 */ /* 0x000fe20000100800 */
        /* <DEDUP_REMOVED lines=11> */
[----:B------:R-:W-:Y:S01]  /*28550*/  STL [R1+0x360], R225 ;  /* 0x000360e101007387 */ /* 0x000fe20000100800 */
[----:B------:R-:W-:Y:S01]  /*28560*/  FSEL R84, R84, -INF , !P0 ;  /* 0xff80000054547808 */ /* 0x000fe20004000000 */
[----:B------:R-:W-:Y:S01]  /*28570*/  FFMA.FTZ R87, R8, -UR7, R87 ;  /* 0x8000000708577c23 */ /* 0x000fe20008010057 */
[----:B------:R-:W-:Y:S01]  /*28580*/  ISETP.GT.AND P0, PT, R2, R4, PT ;  /* 0x000000040200720c */ /* 0x000fe20003f04270 */
[----:B------:R-:W-:Y:S01]  /*28590*/  IMAD.IADD R8, R223, 0x1, -R6 ;  /* 0x00000001df087824 */ /* 0x000fe200078e0a06 */
[-C--:B------:R-:W-:Y:S01]  /*285a0*/  ISETP.GT.AND P3, PT, R169, R5.reuse, PT ;  /* 0x00000005a900720c */ /* 0x080fe20003f64270 */
[----:B------:R-:W-:Y:S01]  /*285b0*/  STL [R1+0x364], R208 ;  /* 0x000364d001007387 */ /* 0x000fe20000100800 */
[----:B------:R-:W-:Y:S01]  /*285c0*/  FSEL R85, R85, -INF , !P0 ;  /* 0xff80000055557808 */ /* 0x000fe20004000000 */
[----:B------:R-:W-:Y:S01]  /*285d0*/  FFMA.FTZ R86, R9, -UR7, R86 ;  /* 0x8000000709567c23 */ /* 0x000fe20008010056 */
[-C--:B------:R-:W-:Y:S01]  /*285e0*/  ISETP.GT.AND P0, PT, R3, R5.reuse, PT ;  /* 0x000000050300720c */ /* 0x080fe20003f04270 */
[----:B------:R-:W-:Y:S01]  /*285f0*/  IMAD.IADD R6, R225, 0x1, -R6 ;  /* 0x00000001e1067824 */ /* 0x000fe200078e0a06 */
[----:B------:R-:W-:Y:S01]  /*28600*/  IABS R9, R8 ;  /* 0x0000000800097213 */ /* 0x000fe20000000000 */
[----:B------:R-:W-:Y:S01]  /*28610*/  STL [R1+0x368], R221 ;  /* 0x000368dd01007387 */ /* 0x000fe20000100800 */
[----:B------:R-:W-:Y:S01]  /*28620*/  FSEL R86, R86, -INF , !P0 ;  /* 0xff80000056567808 */ /* 0x000fe20004000000 */
[----:B------:R-:W-:Y:S01]  /*28630*/  FFMA.FTZ R90, R7, -UR7, R90 ;  /* 0x80000007075a7c23 */ /* 0x000fe2000801005a */
[----:B------:R-:W-:Y:S01]  /*28640*/  IABS R8, R6 ;  /* 0x0000000600087213 */ /* 0x000fe20000000000 */
[----:B------:R-:W-:Y:S01]  /*28650*/  STL [R1+0x36c], R210 ;  /* 0x00036cd201007387 */ /* 0x000fe20000100800 */
[----:B------:R-:W-:Y:S01]  /*28660*/  ISETP.GT.AND P0, PT, R3, R4, PT ;  /* 0x000000040300720c */ /* 0x000fe20003f04270 */
[----:B------:R-:W-:Y:S01]  /*28670*/  IMAD.MOV.U32 R6, RZ, RZ, R9 ;  /* 0x000000ffff067224 */ /* 0x000fe200078e0009 */
[----:B------:R-:W-:Y:S01]  /*28680*/  I2FP.F32.S32 R8, R8 ;  /* 0x0000000800087245 */ /* 0x000fe20000201400 */
[----:B------:R-:W-:Y:S01]  /*28690*/  STL [R1+0x370], R209 ;  /* 0x000370d101007387 */ /* 0x000fe20000100800 */
[----:B------:R-:W-:Y:S01]  /*286a0*/  FSEL R87, R87, -INF , !P0 ;  /* 0xff80000057577808 */ /* 0x000fe20004000000 */
[----:B------:R-:W-:Y:S01]  /*286b0*/  VIADD R9, R189, 0xffffffe0 ;  /* 0xffffffe0bd097836 */ /* 0x000fe20000000000 */
[----:B------:R-:W-:Y:S01]  /*286c0*/  LOP3.LUT P0, RZ, R222, 0x2, RZ, 0xc0, !PT ;  /* 0x00000002deff7812 */ /* 0x000fe2000780c0ff */
[----:B------:R-:W-:Y:S01]  /*286d0*/  STL [R1+0x374], R211 ;  /* 0x000374d301007387 */ /* 0x000fe20000100800 */
[----:B------:R-:W-:Y:S01]  /*286e0*/  I2FP.F32.S32 R6, R6 ;  /* 0x0000000600067245 */ /* 0x000fe20000201400 */
[--C-:B------:R-:W-:Y:S01]  /*286f0*/  IMAD.IADD R7, R225, 0x1, -R9.reuse ;  /* 0x00000001e1077824 */ /* 0x100fe200078e0a09 */
[----:B------:R-:W-:Y:S01]  /*28700*/  FSEL R78, R78, -INF , !P1 ;  /* 0xff8000004e4e7808 */ /* 0x000fe20004800000 */
[----:B------:R-:W-:Y:S01]  /*28710*/  IMAD.IADD R13, R221, 0x1, -R9 ;  /* 0x00000001dd0d7824 */ /* 0x000fe200078e0a09 */
[----:B------:R-:W-:Y:S01]  /*28720*/  FSEL R245, R82, -INF , !P0 ;  /* 0xff80000052f57808 */ /* 0x000fe20004000000 */
[----:B------:R-:W-:Y:S01]  /*28730*/  IMAD.MOV.U32 R82, RZ, RZ, R199 ;  /* 0x000000ffff527224 */ /* 0x000fe200078e00c7 */
[----:B------:R-:W-:Y:S01]  /*28740*/  FSEL R88, R88, -INF , !P3 ;  /* 0xff80000058587808 */ /* 0x000fe20005800000 */
[----:B------:R-:W-:Y:S01]  /*28750*/  FFMA.FTZ R91, R8, -UR7, R91 ;  /* 0x80000007085b7c23 */ /* 0x000fe2000801005b */
[C---:B------:R-:W-:Y:S01]  /*28760*/  ISETP.GT.AND P1, PT, R168.reuse, R5, PT ;  /* 0x00000005a800720c */ /* 0x040fe20003f24270 */
[----:B------:R-:W-:Y:S01]  /*28770*/  VIADD R8, R189, 0xffffffe1 ;  /* 0xffffffe1bd087836 */ /* 0x000fe20000000000 */
[-C--:B------:R-:W-:Y:S01]  /*28780*/  ISETP.GT.AND P0, PT, R168, R4.reuse, PT ;  /* 0x00000004a800720c */ /* 0x080fe20003f04270 */
[----:B------:R-:W-:Y:S01]  /*28790*/  FFMA.FTZ R89, R6, -UR7, R89 ;  /* 0x8000000706597c23 */ /* 0x000fe20008010059 */
[----:B------:R-:W-:Y:S01]  /*287a0*/  ISETP.GE.AND P3, PT, R4, R209, PT ;  /* 0x000000d10400720c */ /* 0x000fe20003f66270 */
[--C-:B------:R-:W-:Y:S01]  /*287b0*/  IMAD.IADD R11, R225, 0x1, -R8.reuse ;  /* 0x00000001e10b7824 */ /* 0x100fe200078e0a08 */
        /* <DEDUP_REMOVED lines=38> */
[-C--:B------:R-:W-:Y:S01]  /*28a20*/  ISETP.GT.AND P0, PT, R169, R5.reuse, PT ;  /* 0x00000005a900720c */ /* 0x080fe20003f04270 */
[----:B------:R-:W-:Y:S01]  /*28a30*/  VIADD R4, R0, 0x59 ;  /* 0x0000005900047836 */ /* 0x000fe20000000000 */
[-C--:B------:R-:W-:Y:S01]  /*28a40*/  ISETP.GT.AND P5, PT, R2, R5.reuse, PT ;  /* 0x000000050200720c */ /* 0x080fe20003fa4270 */
[--C-:B------:R-:W-:Y:S01]  /*28a50*/  IMAD.IADD R6, R221, 0x1, -R8.reuse ;  /* 0x00000001dd067824 */ /* 0x100fe200078e0a08 */
[----:B------:R-:W-:Y:S01]  /*28a60*/  FSEL R92, R92, -INF , !P0 ;  /* 0xff8000005c5c7808 */ /* 0x000fe20004000000 */
[----:B------:R-:W-:Y:S01]  /*28a70*/  IMAD.IADD R8, R224, 0x1, -R8 ;  /* 0x00000001e0087824 */ /* 0x000fe200078e0a08 */
[----:B------:R-:W-:Y:S01]  /*28a80*/  ISETP.GT.AND P0, PT, R169, R4, PT ;  /* 0x00000004a900720c */ /* 0x000fe20003f04270 */
[----:B------:R-:W-:Y:S01]  /*28a90*/  IMAD.MOV.U32 R86, RZ, RZ, R250 ;  /* 0x000000ffff567224 */ /* 0x000fe200078e00fa */
[----:B------:R-:W-:Y:S01]  /*28aa0*/  IABS R6, R6 ;  /* 0x0000000600067213 */ /* 0x000fe20000000000 */
[----:B------:R-:W-:Y:S01]  /*28ab0*/  FFMA.FTZ R95, R7, -UR7, R95 ;  /* 0x80000007075f7c23 */ /* 0x000fe2000801005f */
[----:B------:R-:W-:Y:S01]  /*28ac0*/  IABS R8, R8 ;  /* 0x0000000800087213 */ /* 0x000fe20000000000 */
[----:B------:R-:W-:Y:S01]  /*28ad0*/  FFMA.FTZ R96, R13, -UR7, R96 ;  /* 0x800000070d607c23 */ /* 0x000fe20008010060 */
[----:B------:R-:W-:Y:S02]  /*28ae0*/  FSEL R93, R93, -INF , !P0 ;  /* 0xff8000005d5d7808 */ /* 0x000fe40004000000 */
[----:B------:R-:W-:Y:S02]  /*28af0*/  ISETP.GT.AND P0, PT, R168, R5, PT ;  /* 0x00000005a800720c */ /* 0x000fe40003f04270 */
[----:B------:R-:W-:Y:S02]  /*28b00*/  I2FP.F32.S32 R8, R8 ;  /* 0x0000000800087245 */ /* 0x000fe40000201400 */
[----:B------:R-:W-:Y:S02]  /*28b10*/  IABS R7, R9 ;  /* 0x0000000900077213 */ /* 0x000fe40000000000 */
[----:B------:R-:W-:Y:S01]  /*28b20*/  I2FP.F32.S32 R6, R6 ;  /* 0x0000000600067245 */ /* 0x000fe20000201400 */
[----:B------:R-:W-:Y:S01]  /*28b30*/  FFMA.FTZ R99, R8, -UR7, R99 ;  /* 0x8000000708637c23 */ /* 0x000fe20008010063 */
[----:B------:R-:W-:Y:S01]  /*28b40*/  FSEL R94, R94, -INF , !P0 ;  /* 0xff8000005e5e7808 */ /* 0x000fe20004000000 */
[C---:B------:R-:W-:Y:S01]  /*28b50*/  VIADD R8, R189.reuse, 0xffffffe9 ;  /* 0xffffffe9bd087836 */ /* 0x040fe20000000000 */
[----:B------:R-:W-:Y:S01]  /*28b60*/  ISETP.GT.AND P0, PT, R168, R4, PT ;  /* 0x00000004a800720c */ /* 0x000fe20003f04270 */
[----:B------:R-:W-:Y:S01]  /*28b70*/  FFMA.FTZ R97, R6, -UR7, R97 ;  /* 0x8000000706617c23 */ /* 0x000fe20008010061 */
[----:B------:R-:W-:Y:S01]  /*28b80*/  I2FP.F32.S32 R7, R7 ;  /* 0x0000000700077245 */ /* 0x000fe20000201400 */
[----:B------:R-:W-:Y:S01]  /*28b90*/  VIADD R6, R189, 0xffffffe8 ;  /* 0xffffffe8bd067836 */ /* 0x000fe20000000000 */
[----:B------:R-:W-:Y:S01]  /*28ba0*/  FSEL R230, R84, -INF , !P6 ;  /* 0xff80000054e67808 */ /* 0x000fe20007000000 */
[C---:B------:R-:W-:Y:S01]  /*28bb0*/  IMAD.IADD R12, R224.reuse, 0x1, -R8 ;  /* 0x00000001e00c7824 */ /* 0x040fe200078e0a08 */
[----:B------:R-:W-:Y:S01]  /*28bc0*/  FSEL R95, R95, -INF , !P0 ;  /* 0xff8000005f5f7808 */ /* 0x000fe20004000000 */
[----:B------:R-:W-:Y:S01]  /*28bd0*/  IMAD.IADD R10, R224, 0x1, -R6 ;  /* 0x00000001e00a7824 */ /* 0x000fe200078e0a06 */
[----:B------:R-:W-:Y:S01]  /*28be0*/  FSEL R89, R89, -INF , !P3 ;  /* 0xff80000059597808 */ /* 0x000fe20005800000 */
[----:B------:R-:W-:Y:S01]  /*28bf0*/  FFMA.FTZ R98, R7, -UR7, R98 ;  /* 0x8000000707627c23 */ /* 0x000fe20008010062 */
[----:B------:R-:W-:Y:S01]  /*28c00*/  FSEL R91, R91, -INF , !P1 ;  /* 0xff8000005b5b7808 */ /* 0x000fe20004800000 */
[----:B------:R-:W-:Y:S01]  /*28c10*/  IMAD.IADD R7, R221, 0x1, -R6 ;  /* 0x00000001dd077824 */ /* 0x000fe200078e0a06 */
        /* <DEDUP_REMOVED lines=11> */
[----:B------:R-:W-:Y:S01]  /*28cd0*/  VIADD R10, R189, 0xfffffff1 ;  /* 0xfffffff1bd0a7836 */ /* 0x000fe20000000000 */
[----:B------:R-:W-:Y:S02]  /*28ce0*/  I2FP.F32.S32 R9, R9 ;  /* 0x0000000900097245 */ /* 0x000fe40000201400 */
[----:B------:R-:W-:Y:S02]  /*28cf0*/  I2FP.F32.S32 R5, R5 ;  /* 0x0000000500057245 */ /* 0x000fe40000201400 */
[----:B------:R-:W-:Y:S01]  /*28d00*/  I2FP.F32.S32 R7, R7 ;  /* 0x0000000700077245 */ /* 0x000fe20000201400 */
[----:B------:R-:W-:Y:S01]  /*28d10*/  FFMA.FTZ R101, R9, -UR7, R101 ;  /* 0x8000000709657c23 */ /* 0x000fe20008010065 */
[----:B------:R-:W-:Y:S01]  /*28d20*/  FSEL R88, R88, -INF , !P4 ;  /* 0xff80000058587808 */ /* 0x000fe20006000000 */
[--C-:B------:R-:W-:Y:S01]  /*28d30*/  IMAD.IADD R9, R225, 0x1, -R6.reuse ;  /* 0x00000001e1097824 */ /* 0x100fe200078e0a06 */
[----:B------:R-:W-:Y:S01]  /*28d40*/  FSEL R90, R90, -INF , !P2 ;  /* 0xff8000005a5a7808 */ /* 0x000fe20005000000 */
[----:B------:R-:W-:Y:S01]  /*28d50*/  FFMA.FTZ R103, R7, -UR7, R103 ;  /* 0x8000000707677c23 */ /* 0x000fe20008010067 */
[-C--:B------:R-:W-:Y:S01]  /*28d60*/  ISETP.GT.AND P4, PT, R2, R4.reuse, PT ;  /* 0x000000040200720c */ /* 0x080fe20003f84270 */
[----:B------:R-:W-:Y:S01]  /*28d70*/  IMAD.IADD R7, R223, 0x1, -R6 ;  /* 0x00000001df077824 */ /* 0x000fe200078e0a06 */
[----:B------:R-:W-:Y:S01]  /*28d80*/  ISETP.GT.AND P2, PT, R3, R4, PT ;  /* 0x000000040300720c */ /* 0x000fe20003f44270 */
[--C-:B------:R-:W-:Y:S01]  /*28d90*/  IMAD.IADD R6, R223, 0x1, -R8.reuse ;  /* 0x00000001df067824 */ /* 0x100fe200078e0a08 */
[----:B------:R-:W-:Y:S01]  /*28da0*/  FSEL R92, R92, -INF , !P0 ;  /* 0xff8000005c5c7808 */ /* 0x000fe20004000000 */
[----:B------:R-:W-:Y:S01]  /*28db0*/  IMAD.IADD R8, R225, 0x1, -R8 ;  /* 0x00000001e1087824 */ /* 0x000fe200078e0a08 */
[----:B------:R-:W-:Y:S01]  /*28dc0*/  I2FP.F32.S32 R11, R11 ;  /* 0x0000000b000b7245 */ /* 0x000fe20000201400 */
[----:B------:R-:W-:Y:S01]  /*28dd0*/  FFMA.FTZ R102, R5, -UR7, R102 ;  /* 0x8000000705667c23 */ /* 0x000fe20008010066 */
[----:B------:R-:W-:Y:S01]  /*28de0*/  ISETP.GE.AND P0, PT, R4, R210, PT ;  /* 0x000000d20400720c */ /* 0x000fe20003f06270 */
[----:B------:R-:W-:Y:S01]  /*28df0*/  VIADD R5, R0, 0x60 ;  /* 0x0000006000057836 */ /* 0x000fe20000000000 */
[----:B------:R-:W-:Y:S01]  /*28e00*/  FSEL R97, R97, -INF , !P4 ;  /* 0xff80000061617808 */ /* 0x000fe20006000000 */
[----:B------:R-:W-:Y:S01]  /*28e10*/  FFMA.FTZ R100, R11, -UR7, R100 ;  /* 0x800000070b647c23 */ /* 0x000fe20008010064 */
[----:B------:R-:W-:Y:S02]  /*28e20*/  FSEL R98, R98, -INF , !P3 ;  /* 0xff80000062627808 */ /* 0x000fe40005800000 */
[----:B------:R-:W-:Y:S02]  /*28e30*/  FSEL R99, R99, -INF , !P2 ;  /* 0xff80000063637808 */ /* 0x000fe40005000000 */
[C---:B------:R-:W-:Y:S02]  /*28e40*/  ISETP.GE.AND P2, PT, R4.reuse, R208, PT ;  /* 0x000000d00400720c */ /* 0x040fe40003f46270 */
[C---:B------:R-:W-:Y:S02]  /*28e50*/  ISETP.GE.AND P3, PT, R4.reuse, R209, PT ;  /* 0x000000d10400720c */ /* 0x040fe40003f66270 */
[----:B------:R-:W-:Y:S01]  /*28e60*/  ISETP.GE.AND P4, PT, R4, R211, PT ;  /* 0x000000d30400720c */ /* 0x000fe20003f86270 */
[----:B------:R-:W-:Y:S01]  /*28e70*/  VIADD R4, R0, 0x61 ;  /* 0x0000006100047836 */ /* 0x000fe20000000000 */
[----:B------:R-:W-:Y:S02]  /*28e80*/  FSEL R95, R95, -INF , !P0 ;  /* 0xff8000005f5f7808 */ /* 0x000fe40004000000 */
[----:B------:R-:W-:Y:S02]  /*28e90*/  ISETP.GT.AND P0, PT, R2, R5, PT ;  /* 0x000000050200720c */ /* 0x000fe40003f04270 */
[----:B------:R-:W-:Y:S02]  /*28ea0*/  IABS R6, R6 ;  /* 0x0000000600067213 */ /* 0x000fe40000000000 */
[----:B------:R-:W-:Y:S02]  /*28eb0*/  FSEL R100, R100, -INF , !P0 ;  /* 0xff80000064647808 */ /* 0x000fe40004000000 */
[----:B------:R-:W-:Y:S02]  /*28ec0*/  ISETP.GT.AND P0, PT, R2, R4, PT ;  /* 0x000000040200720c */ /* 0x000fe40003f04270 */
[----:B------:R-:W-:Y:S02]  /*28ed0*/  I2FP.F32.S32 R6, R6 ;  /* 0x0000000600067245 */ /* 0x000fe40000201400 */
[----:B------:R-:W-:Y:S02]  /*28ee0*/  FSEL R101, R101, -INF , !P0 ;  /* 0xff80000065657808 */ /* 0x000fe40004000000 */
[----:B------:R-:W-:Y:S01]  /*28ef0*/  IABS R7, R7 ;  /* 0x0000000700077213 */ /* 0x000fe20000000000 */
[----:B------:R-:W-:Y:S01]  /*28f00*/  FFMA.FTZ R105, R6, -UR7, R105 ;  /* 0x8000000706697c23 */ /* 0x000fe20008010069 */
[----:B------:R-:W-:Y:S02]  /*28f10*/  ISETP.GT.AND P0, PT, R3, R5, PT ;  /* 0x000000050300720c */ /* 0x000fe40003f04270 */
[----:B------:R-:W-:Y:S01]  /*28f20*/  IABS R6, R8 ;  /* 0x0000000800067213 */ /* 0x000fe20000000000 */
[----:B------:R-:W-:Y:S01]  /*28f30*/  VIADD R8, R189, 0xfffffff0 ;  /* 0xfffffff0bd087836 */ /* 0x000fe20000000000 */
[----:B------:R-:W-:Y:S02]  /*28f40*/  I2FP.F32.S32 R7, R7 ;  /* 0x0000000700077245 */ /* 0x000fe40000201400 */
[----:B------:R-:W-:Y:S02]  /*28f50*/  FSEL R102, R102, -INF , !P0 ;  /* 0xff80000066667808 */ /* 0x000fe40004000000 */
[----:B------:R-:W-:Y:S01]  /*28f60*/  ISETP.GT.AND P0, PT, R3, R4, PT ;  /* 0x000000040300720c */ /* 0x000fe20003f04270 */
[----:B------:R-:W-:Y:S01]  /*28f70*/  FFMA.FTZ R104, R7, -UR7, R104 ;  /* 0x8000000707687c23 */ /* 0x000fe20008010068 */
[----:B------:R-:W-:Y:S02]  /*28f80*/  IABS R9, R9 ;  /* 0x0000000900097213 */ /* 0x000fe40000000000 */
[----:B------:R-:W-:Y:S02]  /*28f90*/  I2FP.F32.S32 R6, R6 ;  /* 0x0000000600067245 */ /* 0x000fe40000201400 */
[----:B------:R-:W-:Y:S02]  /*28fa0*/  FSEL R93, R93, -INF , !P2 ;  /* 0xff8000005d5d7808 */ /* 0x000fe40005000000 */
[----:B------:R-:W-:Y:S01]  /*28fb0*/  FSEL R103, R103, -INF , !P0 ;  /* 0xff80000067677808 */ /* 0x000fe20004000000 */
[----:B------:R-:W-:Y:S01]  /*28fc0*/  FFMA.FTZ R107, R6, -UR7, R107 ;  /* 0x80000007066b7c23 */ /* 0x000fe2000801006b */
[----:B------:R-:W-:Y:S01]  /*28fd0*/  FSEL R201, R96, -INF , !P5 ;  /* 0xff80000060c97808 */ /* 0x000fe20006800000 */
[----:B------:R-:W-:Y:S01]  /*28fe0*/  IMAD.IADD R6, R223, 0x1, -R10 ;  /* 0x00000001df067824 */ /* 0x000fe200078e0a0a */
[----:B------:R-:W-:Y:S01]  /*28ff0*/  FSEL R200, R97, -INF , !P3 ;  /* 0xff80000061c87808 */ /* 0x000fe20005800000 */
[----:B------:R-:W-:Y:S01]  /*29000*/  IMAD.MOV.U32 R96, RZ, RZ, R220 ;  /* 0x000000ffff607224 */ /* 0x000fe200078e00dc */
[----:B------:R-:W-:Y:S01]  /*29010*/  FSEL R205, R98, -INF , !P6 ;  /* 0xff80000062cd7808 */ /* 0x000fe20007000000 */
[----:B------:R-:W-:Y:S01]  /*29020*/  IMAD.MOV.U32 R97, RZ, RZ, R212 ;  /* 0x000000ffff617224 */ /* 0x000fe200078e00d4 */
[----:B------:R-:W-:Y:S02]  /*29030*/  FSEL R204, R99, -INF , !P4 ;  /* 0xff80000063cc7808 */ /* 0x000fe40006000000 */
[----:B------:R-:W-:Y:S01]  /*29040*/  I2FP.F32.S32 R7, R9 ;  /* 0x0000000900077245 */ /* 0x000fe20000201400 */
[----:B------:R-:W-:Y:S01]  /*29050*/  IMAD.IADD R9, R225, 0x1, -R8 ;  /* 0x00000001e1097824 */ /* 0x000fe200078e0a08 */
[-C--:B------:R-:W-:Y:S02]  /*29060*/  ISETP.GT.AND P2, PT, R169, R5.reuse, PT ;  /* 0x00000005a900720c */ /* 0x080fe40003f44270 */
[----:B------:R-:W-:Y:S01]  /*29070*/  ISETP.GT.AND P0, PT, R168, R5, PT ;  /* 0x00000005a800720c */ /* 0x000fe20003f04270 */
[----:B------:R-:W-:Y:S01]  /*29080*/  FFMA.FTZ R106, R7, -UR7, R106 ;  /* 0x80000007076a7c23 */ /* 0x000fe2000801006a */
[C---:B------:R-:W-:Y:S02]  /*29090*/  ISETP.GE.AND P5, PT, R5.reuse, R209, PT ;  /* 0x000000d10500720c */ /* 0x040fe40003fa6270 */
[C---:B------:R-:W-:Y:S02]  /*290a0*/  ISETP.GE.AND P6, PT, R5.reuse, R211, PT ;  /* 0x000000d30500720c */ /* 0x040fe40003fc6270 */
[C---:B------:R-:W-:Y:S02]  /*290b0*/  ISETP.GE.AND P4, PT, R5.reuse, R208, PT ;  /* 0x000000d00500720c */ /* 0x040fe40003f86270 */
[----:B------:R-:W-:Y:S01]  /*290c0*/  ISETP.GE.AND P3, PT, R5, R210, PT ;  /* 0x000000d20500720c */ /* 0x000fe20003f66270 */
[----:B------:R-:W-:Y:S01]  /*290d0*/  IMAD.IADD R5, R223, 0x1, -R8 ;  /* 0x00000001df057824 */ /* 0x000fe200078e0a08 */
[----:B------:R-:W-:Y:S02]  /*290e0*/  IABS R6, R6 ;  /* 0x0000000600067213 */ /* 0x000fe40000000000 */
[----:B------:R-:W-:Y:S02]  /*290f0*/  FSEL R94, R94, -INF , !P1 ;  /* 0xff8000005e5e7808 */ /* 0x000fe40004800000 */
[----:B------:R-:W-:Y:S01]  /*29100*/  IABS R7, R5 ;  /* 0x0000000500077213 */ /* 0x000fe20000000000 */
[----:B------:R-:W-:Y:S01]  /*29110*/  IMAD.MOV.U32 R11, RZ, RZ, R6 ;  /* 0x000000ffff0b7224 */ /* 0x000fe200078e0006 */
[----:B------:R-:W-:Y:S02]  /*29120*/  IABS R5, R9 ;  /* 0x0000000900057213 */ /* 0x000fe40000000000 */
[----:B------:R-:W-:Y:S02]  /*29130*/  FSEL R106, R106, -INF , !P0 ;  /* 0xff8000006a6a7808 */ /* 0x000fe40004000000 */
[-C--:B------:R-:W-:Y:S01]  /*29140*/  ISETP.GT.AND P1, PT, R169, R4.reuse, PT ;  /* 0x00000004a900720c */ /* 0x080fe20003f24270 */
[----:B------:R-:W-:Y:S01]  /*29150*/  IMAD.MOV.U32 R9, RZ, RZ, R5 ;  /* 0x000000ffff097224 */ /* 0x000fe200078e0005 */
[----:B------:R-:W-:Y:S02]  /*29160*/  ISETP.GT.AND P0, PT, R168, R4, PT ;  /* 0x00000004a800720c */ /* 0x000fe40003f04270 */
[----:B------:R-:W-:Y:S02]  /*29170*/  FSEL R104, R104, -INF , !P2 ;  /* 0xff80000068687808 */ /* 0x000fe40005000000 */
[----:B------:R-:W-:Y:S02]  /*29180*/  FSEL R105, R105, -INF , !P1 ;  /* 0xff80000069697808 */ /* 0x000fe40004800000 */
[----:B------:R-:W-:Y:S02]  /*29190*/  FSEL R107, R107, -INF , !P0 ;  /* 0xff8000006b6b7808 */ /* 0x000fe40004000000 */
[----:B------:R-:W-:Y:S02]  /*291a0*/  FSEL R194, R100, -INF , !P5 ;  /* 0xff80000064c27808 */ /* 0x000fe40006800000 */
[----:B------:R-:W-:Y:S02]  /*291b0*/  I2FP.F32.S32 R6, R7 ;  /* 0x0000000700067245 */ /* 0x000fe40000201400 */
[C---:B------:R-:W-:Y:S02]  /*291c0*/  ISETP.GE.AND P0, PT, R4.reuse, R209, PT ;  /* 0x000000d10400720c */ /* 0x040fe40003f06270 */
[----:B------:R-:W-:Y:S01]  /*291d0*/  ISETP.GE.AND P5, PT, R4, R211, PT ;  /* 0x000000d30400720c */ /* 0x000fe20003fa6270 */
[----:B------:R-:W-:Y:S01]  /*291e0*/  FFMA.FTZ R108, R6, -UR7, R108 ;  /* 0x80000007066c7c23 */ /* 0x000fe2000801006c */
[----:B------:R-:W-:Y:S01]  /*291f0*/  ISETP.GE.AND P1, PT, R4, R208, PT ;  /* 0x000000d00400720c */ /* 0x000fe20003f26270 */
[----:B------:R-:W-:Y:S01]  /*29200*/  VIADD R6, R0, 0x69 ;  /* 0x0000006900067836 */ /* 0x000fe20000000000 */
[----:B------:R-:W-:Y:S02]  /*29210*/  I2FP.F32.S32 R5, R11 ;  /* 0x0000000b00057245 */ /* 0x000fe40000201400 */
[----:B------:R-:W-:Y:S01]  /*29220*/  I2FP.F32.S32 R7, R9 ;  /* 0x0000000900077245 */ /* 0x000fe20000201400 */
[----:B------:R-:W-:Y:S01]  /*29230*/  IMAD.IADD R9, R221, 0x1, -R8 ;  /* 0x00000001dd097824 */ /* 0x000fe200078e0a08 */
[----:B------:R-:W-:Y:S01]  /*29240*/  ISETP.GE.AND P2, PT, R4, R210, PT ;  /* 0x000000d20400720c */ /* 0x000fe20003f46270 */
[----:B------:R-:W-:Y:S01]  /*29250*/  VIADD R4, R0, 0x68 ;  /* 0x0000006800047836 */ /* 0x000fe20000000000 */
[----:B------:R-:W-:Y:S01]  /*29260*/  FSEL R193, R101, -INF , !P0 ;  /* 0xff80000065c17808 */ /* 0x000fe20004000000 */
[----:B------:R-:W-:Y:S01]  /*29270*/  FFMA.FTZ R109, R5, -UR7, R109 ;  /* 0x80000007056d7c23 */ /* 0x000fe2000801006d */
[----:B------:R-:W-:Y:S01]  /*29280*/  IABS R9, R9 ;  /* 0x0000000900097213 */ /* 0x000fe20000000000 */
[----:B------:R-:W-:Y:S01]  /*29290*/  FFMA.FTZ R110, R7, -UR7, R110 ;  /* 0x80000007076e7c23 */ /* 0x000fe2000801006e */
[----:B------:R-:W-:Y:S01]  /*292a0*/  ISETP.GT.AND P0, PT, R169, R4, PT ;  /* 0x00000004a900720c */ /* 0x000fe20003f04270 */
[--C-:B------:R-:W-:Y:S01]  /*292b0*/  IMAD.IADD R5, R225, 0x1, -R10.reuse ;  /* 0x00000001e1057824 */ /* 0x100fe200078e0a0a */
[----:B------:R-:W-:Y:S01]  /*292c0*/  I2FP.F32.S32 R9, R9 ;  /* 0x0000000900097245 */ /* 0x000fe20000201400 */
[----:B------:R-:W-:Y:S01]  /*292d0*/  IMAD.IADD R7, R221, 0x1, -R10 ;  /* 0x00000001dd077824 */ /* 0x000fe200078e0a0a */
[----:B------:R-:W-:Y:S01]  /*292e0*/  FSEL R108, R108, -INF , !P0 ;  /* 0xff8000006c6c7808 */ /* 0x000fe20004000000 */
[C---:B------:R-:W-:Y:S01]  /*292f0*/  IMAD.IADD R8, R224.reuse, 0x1, -R8 ;  /* 0x00000001e0087824 */ /* 0x040fe200078e0a08 */
[----:B------:R-:W-:Y:S01]  /*29300*/  IABS R5, R5 ;  /* 0x0000000500057213 */ /* 0x000fe20000000000 */
[----:B--2---:R-:W-:Y:S01]  /*29310*/  IMAD.MOV.U32 R69, RZ, RZ, R55 ;  /* 0x000000ffff457224 */ /* 0x004fe200078e0037 */
[----:B------:R-:W-:Y:S01]  /*29320*/  IABS R7, R7 ;  /* 0x0000000700077213 */ /* 0x000fe20000000000 */
[----:B------:R-:W-:Y:S01]  /*29330*/  IMAD.IADD R10, R224, 0x1, -R10 ;  /* 0x00000001e00a7824 */ /* 0x000fe200078e0a0a */
[----:B------:R-:W-:Y:S01]  /*29340*/  ISETP.GT.AND P0, PT, R169, R6, PT ;  /* 0x00000006a900720c */ /* 0x000fe20003f04270 */
[----:B------:R-:W-:Y:S01]  /*29350*/  FFMA.FTZ R112, R9, -UR7, R112 ;  /* 0x8000000709707c23 */ /* 0x000fe20008010070 */
[----:B------:R-:W-:Y:S01]  /*29360*/  I2FP.F32.S32 R5, R5 ;  /* 0x0000000500057245 */ /* 0x000fe20000201400 */
[----:B------:R-:W-:Y:S01]  /*29370*/  VIADD R9, R189, 0xfffffff8 ;  /* 0xfffffff8bd097836 */ /* 0x000fe20000000000 */
[----:B------:R-:W-:Y:S01]  /*29380*/  FSEL R109, R109, -INF , !P0 ;  /* 0xff8000006d6d7808 */ /* 0x000fe20004000000 */
[----:B------:R-:W-:Y:S01]  /*29390*/  IMAD.MOV.U32 R55, RZ, RZ, R49 ;  /* 0x000000ffff377224 */ /* 0x000fe200078e0031 */
[----:B------:R-:W-:Y:S01]  /*293a0*/  I2FP.F32.S32 R7, R7 ;  /* 0x0000000700077245 */ /* 0x000fe20000201400 */
[----:B------:R-:W-:Y:S01]  /*293b0*/  FFMA.FTZ R111, R5, -UR7, R111 ;  /* 0x80000007056f7c23 */ /* 0x000fe2000801006f */
[----:B------:R-:W-:Y:S01]  /*293c0*/  ISETP.GT.AND P0, PT, R168, R4, PT ;  /* 0x00000004a800720c */ /* 0x000fe20003f04270 */
[----:B------:R-:W-:Y:S01]  /*293d0*/  IMAD.MOV.U32 R71, RZ, RZ, R55 ;  /* 0x000000ffff477224 */ /* 0x000fe200078e0037 */
[----:B------:R-:W-:Y:S01]  /*293e0*/  FSEL R197, R102, -INF , !P6 ;  /* 0xff80000066c57808 */ /* 0x000fe20007000000 */
[----:B------:R-:W-:Y:S01]  /*293f0*/  IMAD.U32 R102, RZ, RZ, UR27 ;  /* 0x0000001bff667e24 */ /* 0x000fe2000f8e00ff */
[----:B------:R-:W-:Y:S01]  /*29400*/  FSEL R195, R103, -INF , !P5 ;  /* 0xff80000067c37808 */ /* 0x000fe20006800000 */
[----:B------:R-:W-:Y:S01]  /*29410*/  FFMA.FTZ R113, R7, -UR7, R113 ;  /* 0x8000000707717c23 */ /* 0x000fe20008010071 */
[----:B------:R-:W-:Y:S01]  /*29420*/  FSEL R110, R110, -INF , !P0 ;  /* 0xff8000006e6e7808 */ /* 0x000fe20004000000 */
[--C-:B------:R-:W-:Y:S01]  /*29430*/  IMAD.IADD R7, R224, 0x1, -R9.reuse ;  /* 0x00000001e0077824 */ /* 0x100fe200078e0a09 */
[----:B------:R-:W-:Y:S02]  /*29440*/  ISETP.GT.AND P0, PT, R168, R6, PT ;  /* 0x00000006a800720c */ /* 0x000fe40003f04270 */
[C---:B------:R-:W-:Y:S02]  /*29450*/  ISETP.GT.AND P6, PT, R2.reuse, R4, PT ;  /* 0x000000040200720c */ /* 0x040fe40003fc4270 */
[----:B------:R-:W-:Y:S02]  /*29460*/  ISETP.GT.AND P5, PT, R2, R6, PT ;  /* 0x000000060200720c */ /* 0x000fe40003fa4270 */
[----:B------:R-:W-:Y:S01]  /*29470*/  IABS R5, R8 ;  /* 0x0000000800057213 */ /* 0x000fe20000000000 */
[----:B------:R-:W-:Y:S01]  /*29480*/  VIADD R8, R189, 0xfffffff9 ;  /* 0xfffffff9bd087836 */ /* 0x000fe20000000000 */
[----:B------:R-:W-:Y:S02]  /*29490*/  FSEL R111, R111, -INF , !P0 ;  /* 0xff8000006f6f7808 */ /* 0x000fe40004000000 */
[----:B------:R-:W-:Y:S01]  /*294a0*/  FSEL R104, R104, -INF , !P4 ;  /* 0xff80000068687808 */ /* 0x000fe20006000000 */
[----:B------:R-:W-:Y:S01]  /*294b0*/  IMAD.IADD R11, R224, 0x1, -R8 ;  /* 0x00000001e00b7824 */ /* 0x000fe200078e0a08 */
[----:B------:R-:W-:Y:S02]  /*294c0*/  FSEL R105, R105, -INF , !P1 ;  /* 0xff80000069697808 */ /* 0x000fe40004800000 */
[----:B------:R-:W-:Y:S02]  /*294d0*/  FSEL R112, R112, -INF , !P6 ;  /* 0xff80000070707808 */ /* 0x000fe40007000000 */
[----:B------:R-:W-:Y:S02]  /*294e0*/  I2FP.F32.S32 R5, R5 ;  /* 0x0000000500057245 */ /* 0x000fe40000201400 */
[----:B------:R-:W-:Y:S02]  /*294f0*/  FSEL R113, R113, -INF , !P5 ;  /* 0xff80000071717808 */ /* 0x000fe40006800000 */
[----:B------:R-:W-:Y:S01]  /*29500*/  ISETP.GT.AND P4, PT, R3, R4, PT ;  /* 0x000000040300720c */ /* 0x000fe20003f84270 */
[----:B------:R-:W-:Y:S01]  /*29510*/  FFMA.FTZ R114, R5, -UR7, R114 ;  /* 0x8000000705727c23 */ /* 0x000fe20008010072 */
[C---:B------:R-:W-:Y:S01]  /*29520*/  ISETP.GE.AND P0, PT, R4.reuse, R208, PT ;  /* 0x000000d00400720c */ /* 0x040fe20003f06270 */
[C---:B------:R-:W-:Y:S01]  /*29530*/  IMAD.IADD R5, R221.reuse, 0x1, -R8 ;  /* 0x00000001dd057824 */ /* 0x040fe200078e0a08 */
[C---:B------:R-:W-:Y:S02]  /*29540*/  ISETP.GE.AND P1, PT, R4.reuse, R210, PT ;  /* 0x000000d20400720c */ /* 0x040fe40003f26270 */
[C---:B------:R-:W-:Y:S02]  /*29550*/  ISETP.GE.AND P6, PT, R4.reuse, R209, PT ;  /* 0x000000d10400720c */ /* 0x040fe40003fc6270 */
[----:B------:R-:W-:Y:S01]  /*29560*/  ISETP.GE.AND P5, PT, R4, R211, PT ;  /* 0x000000d30400720c */ /* 0x000fe20003fa6270 */
[----:B------:R-:W-:Y:S01]  /*29570*/  IMAD.IADD R4, R221, 0x1, -R9 ;  /* 0x00000001dd047824 */ /* 0x000fe200078e0a09 */
[----:B------:R-:W-:Y:S02]  /*29580*/  IABS R12, R10 ;  /* 0x0000000a000c7213 */ /* 0x000fe40000000000 */
[----:B------:R-:W-:Y:S02]  /*29590*/  IABS R10, R5 ;  /* 0x00000005000a7213 */ /* 0x000fe40000000000 */
[----:B------:R-:W-:Y:S02]  /*295a0*/  IABS R4, R4 ;  /* 0x0000000400047213 */ /* 0x000fe40000000000 */
[----:B------:R-:W-:Y:S02]  /*295b0*/  IABS R7, R7 ;  /* 0x0000000700077213 */ /* 0x000fe40000000000 */
[----:B------:R-:W-:Y:S01]  /*295c0*/  I2FP.F32.S32 R12, R12 ;  /* 0x0000000c000c7245 */ /* 0x000fe20000201400 */
[----:B------:R-:W-:Y:S01]  /*295d0*/  IMAD.MOV.U32 R5, RZ, RZ, R4 ;  /* 0x000000ffff057224 */ /* 0x000fe200078e0004 */
[----:B------:R-:W-:Y:S02]  /*295e0*/  IABS R4, R11 ;  /* 0x0000000b00047213 */ /* 0x000fe40000000000 */
[----:B------:R-:W-:Y:S01]  /*295f0*/  FSEL R106, R106, -INF , !P3 ;  /* 0xff8000006a6a7808 */ /* 0x000fe20005800000 */
[----:B------:R-:W-:Y:S01]  /*29600*/  FFMA.FTZ R115, R12, -UR7, R115 ;  /* 0x800000070c737c23 */ /* 0x000fe20008010073 */
[----:B------:R-:W-:Y:S01]  /*29610*/  I2FP.F32.S32 R11, R5 ;  /* 0x00000005000b7245 */ /* 0x000fe20000201400 */
[----:B------:R-:W-:Y:S01]  /*29620*/  IMAD.MOV.U32 R5, RZ, RZ, R7 ;  /* 0x000000ffff057224 */ /* 0x000fe200078e0007 */
[----:B------:R-:W-:Y:S01]  /*29630*/  FSEL R107, R107, -INF , !P2 ;  /* 0xff8000006b6b7808 */ /* 0x000fe20005000000 */
[----:B------:R-:W-:Y:S01]  /*29640*/  VIADD R7, R0, 0x79 ;  /* 0x0000007900077836 */ /* 0x000fe20000000000 */
[----:B------:R-:W-:Y:S01]  /*29650*/  FSEL R110, R110, -INF , !P1 ;  /* 0xff8000006e6e7808 */ /* 0x000fe20004800000 */
[----:B------:R-:W-:Y:S01]  /*29660*/  FFMA.FTZ R116, R11, -UR7, R116 ;  /* 0x800000070b747c23 */ /* 0x000fe20008010074 */
[----:B------:R-:W-:Y:S02]  /*29670*/  I2FP.F32.S32 R5, R5 ;  /* 0x0000000500057245 */ /* 0x000fe40000201400 */
[----:B------:R-:W-:Y:S02]  /*29680*/  ISETP.GT.AND P2, PT, R3, R6, PT ;  /* 0x000000060300720c */ /* 0x000fe40003f44270 */
[----:B------:R-:W-:Y:S01]  /*29690*/  I2FP.F32.S32 R4, R4 ;  /* 0x0000000400047245 */ /* 0x000fe20000201400 */
[----:B------:R-:W-:Y:S01]  /*296a0*/  FFMA.FTZ R118, R5, -UR7, R118 ;  /* 0x8000000705767c23 */ /* 0x000fe20008010076 */
[----:B------:R-:W-:Y:S01]  /*296b0*/  FSEL R115, R115, -INF , !P2 ;  /* 0xff80000073737808 */ /* 0x000fe20005000000 */
[----:B------:R-:W-:Y:S01]  /*296c0*/  VIADD R5, R0, 0x70 ;  /* 0x0000007000057836 */ /* 0x000fe20000000000 */
[----:B------:R-:W-:Y:S01]  /*296d0*/  FSEL R108, R108, -INF , !P0 ;  /* 0xff8000006c6c7808 */ /* 0x000fe20004000000 */
[----:B------:R-:W-:Y:S01]  /*296e0*/  FFMA.FTZ R119, R4, -UR7, R119 ;  /* 0x8000000704777c23 */ /* 0x000fe20008010077 */
[----:B------:R-:W-:Y:S01]  /*296f0*/  ISETP.GE.AND P2, PT, R6, R208, PT ;  /* 0x000000d00600720c */ /* 0x000fe20003f46270 */
[----:B------:R-:W-:Y:S01]  /*29700*/  VIADD R4, R0, 0x71 ;  /* 0x0000007100047836 */ /* 0x000fe20000000000 */
[-C--:B------:R-:W-:Y:S01]  /*29710*/  ISETP.GT.AND P3, PT, R2, R5.reuse, PT ;  /* 0x000000050200720c */ /* 0x080fe20003f64270 */
[--C-:B------:R-:W-:Y:S01]  /*29720*/  IMAD.IADD R0, R223, 0x1, -R8.reuse ;  /* 0x00000001df007824 */ /* 0x100fe200078e0a08 */
[----:B------:R-:W-:Y:S01]  /*29730*/  ISETP.GT.AND P1, PT, R3, R5, PT ;  /* 0x000000050300720c */ /* 0x000fe20003f24270 */
[----:B------:R-:W-:Y:S01]  /*29740*/  IMAD.IADD R8, R225, 0x1, -R8 ;  /* 0x00000001e1087824 */ /* 0x000fe200078e0a08 */
[----:B------:R-:W-:Y:S02]  /*29750*/  FSEL R116, R116, -INF , !P3 ;  /* 0xff80000074747808 */ /* 0x000fe40005800000 */
[----:B------:R-:W-:Y:S02]  /*29760*/  FSEL R118, R118, -INF , !P1 ;  /* 0xff80000076767808 */ /* 0x000fe40004800000 */
[C---:B------:R-:W-:Y:S02]  /*29770*/  ISETP.GE.AND P0, PT, R6.reuse, R210, PT ;  /* 0x000000d20600720c */ /* 0x040fe40003f06270 */
[C---:B------:R-:W-:Y:S02]  /*29780*/  ISETP.GE.AND P3, PT, R6.reuse, R209, PT ;  /* 0x000000d10600720c */ /* 0x040fe40003f66270 */
[----:B------:R-:W-:Y:S01]  /*29790*/  ISETP.GE.AND P1, PT, R6, R211, PT ;  /* 0x000000d30600720c */ /* 0x000fe20003f26270 */
[--C-:B------:R-:W-:Y:S01]  /*297a0*/  IMAD.IADD R6, R223, 0x1, -R9.reuse ;  /* 0x00000001df067824 */ /* 0x100fe200078e0a09 */
[----:B------:R-:W-:Y:S01]  /*297b0*/  I2FP.F32.S32 R10, R10 ;  /* 0x0000000a000a7245 */ /* 0x000fe20000201400 */
[----:B------:R-:W-:Y:S01]  /*297c0*/  IMAD.IADD R9, R225, 0x1, -R9 ;  /* 0x00000001e1097824 */ /* 0x000fe200078e0a09 */
[----:B------:R-:W-:Y:S02]  /*297d0*/  FSEL R111, R111, -INF , !P0 ;  /* 0xff8000006f6f7808 */ /* 0x000fe40004000000 */
[----:B------:R-:W-:Y:S01]  /*297e0*/  IABS R11, R6 ;  /* 0x00000006000b7213 */ /* 0x000fe20000000000 */
[----:B------:R-:W-:Y:S01]  /*297f0*/  FFMA.FTZ R117, R10, -UR7, R117 ;  /* 0x800000070a757c23 */ /* 0x000fe20008010075 */
[----:B------:R-:W-:Y:S02]  /*29800*/  IABS R6, R0 ;  /* 0x0000000000067213 */ /* 0x000fe40000000000 */
[----:B------:R-:W-:Y:S01]  /*29810*/  IABS R10, R9 ;  /* 0x00000009000a7213 */ /* 0x000fe20000000000 */
[----:B------:R-:W-:Y:S01]  /*29820*/  IMAD.MOV.U32 R0, RZ, RZ, R11 ;  /* 0x000000ffff007224 */ /* 0x000fe200078e000b */
[----:B------:R-:W-:Y:S02]  /*29830*/  IABS R9, R8 ;  /* 0x0000000800097213 */ /* 0x000fe40000000000 */
[----:B------:R-:W-:Y:S01]  /*29840*/  ISETP.GT.AND P0, PT, R3, R4, PT ;  /* 0x000000040300720c */ /* 0x000fe20003f04270 */
[----:B------:R-:W-:Y:S01]  /*29850*/  IMAD.MOV.U32 R8, RZ, RZ, R10 ;  /* 0x000000ffff087224 */ /* 0x000fe200078e000a */
[----:B------:R-:W-:Y:S01]  /*29860*/  I2FP.F32.S32 R0, R0 ;  /* 0x0000000000007245 */ /* 0x000fe20000201400 */
[----:B------:R-:W-:Y:S01]  /*29870*/  IMAD.IADD R10, R223, 0x1, -R189 ;  /* 0x00000001df0a7824 */ /* 0x000fe200078e0abd */
[----:B------:R-:W-:Y:S02]  /*29880*/  FSEL R119, R119, -INF , !P0 ;  /* 0xff80000077777808 */ /* 0x000fe40004000000 */
[----:B------:R-:W-:Y:S01]  /*29890*/  I2FP.F32.S32 R8, R8 ;  /* 0x0000000800087245 */ /* 0x000fe20000201400 */
[----:B------:R-:W-:Y:S01]  /*298a0*/  FFMA.FTZ R120, R0, -UR7, R120 ;  /* 0x8000000700787c23 */ /* 0x000fe20008010078 */
[----:B------:R-:W-:Y:S02]  /*298b0*/  IABS R0, R10 ;  /* 0x0000000a00007213 */ /* 0x000fe40000000000 */
[----:B------:R-:W-:Y:S01]  /*298c0*/  I2FP.F32.S32 R9, R9 ;  /* 0x0000000900097245 */ /* 0x000fe20000201400 */
[----:B------:R-:W-:Y:S01]  /*298d0*/  FFMA.FTZ R122, R8, -UR7, R122 ;  /* 0x80000007087a7c23 */ /* 0x000fe2000801007a */
[----:B------:R-:W-:Y:S01]  /*298e0*/  I2FP.F32.S32 R0, R0 ;  /* 0x0000000000007245 */ /* 0x000fe20000201400 */
[----:B------:R-:W-:Y:S01]  /*298f0*/  IMAD.IADD R8, R225, 0x1, -R17 ;  /* 0x00000001e1087824 */ /* 0x000fe200078e0a11 */
[----:B------:R-:W-:Y:S01]  /*29900*/  ISETP.GT.AND P0, PT, R169, R5, PT ;  /* 0x00000005a900720c */ /* 0x000fe20003f04270 */
[----:B------:R-:W-:Y:S01]  /*29910*/  FFMA.FTZ R123, R9, -UR7, R123 ;  /* 0x80000007097b7c23 */ /* 0x000fe2000801007b */
[----:B------:R-:W-:Y:S01]  /*29920*/  FSEL R109, R109, -INF , !P2 ;  /* 0xff8000006d6d7808 */ /* 0x000fe20005000000 */
[----:B------:R-:W-:Y:S01]  /*29930*/  FFMA.FTZ R124, R0, -UR7, R124 ;  /* 0x80000007007c7c23 */ /* 0x000fe2000801007c */
[----:B------:R-:W-:Y:S01]  /*29940*/  I2FP.F32.S32 R6, R6 ;  /* 0x0000000600067245 */ /* 0x000fe20000201400 */
[----:B------:R-:W-:Y:S01]  /*29950*/  IMAD.IADD R0, R225, 0x1, -R189 ;  /* 0x00000001e1007824 */ /* 0x000fe200078e0abd */
[----:B------:R-:W-:Y:S02]  /*29960*/  ISETP.GT.AND P2, PT, R2, R4, PT ;  /* 0x000000040200720c */ /* 0x000fe40003f44270 */
[----:B------:R-:W-:Y:S01]  /*29970*/  FSEL R22, R120, -INF , !P0 ;  /* 0xff80000078167808 */ /* 0x000fe20004000000 */
[----:B------:R-:W-:Y:S01]  /*29980*/  FFMA.FTZ R121, R6, -UR7, R121 ;  /* 0x8000000706797c23 */ /* 0x000fe20008010079 */
[----:B------:R-:W-:Y:S01]  /*29990*/  IABS R0, R0 ;  /* 0x0000000000007213 */ /* 0x000fe20000000000 */
[----:B------:R-:W-:Y:S01]  /*299a0*/  IMAD.IADD R6, R223, 0x1, -R17 ;  /* 0x00000001df067824 */ /* 0x000fe200078e0a11 */
[----:B------:R-:W-:Y:S02]  /*299b0*/  IABS R8, R8 ;  /* 0x0000000800087213 */ /* 0x000fe40000000000 */
[----:B------:R-:W-:Y:S02]  /*299c0*/  I2FP.F32.S32 R0, R0 ;  /* 0x0000000000007245 */ /* 0x000fe40000201400 */
[----:B------:R-:W-:Y:S02]  /*299d0*/  ISETP.GT.AND P0, PT, R168, R4, PT ;  /* 0x00000004a800720c */ /* 0x000fe40003f04270 */
[----:B------:R-:W-:Y:S01]  /*299e0*/  FSEL R117, R117, -INF , !P2 ;  /* 0xff80000075757808 */ /* 0x000fe20005000000 */
[----:B------:R-:W-:Y:S01]  /*299f0*/  FFMA.FTZ R126, R0, -UR7, R126 ;  /* 0x80000007007e7c23 */ /* 0x000fe2000801007e */
[----:B------:R-:W-:Y:S02]  /*29a00*/  I2FP.F32.S32 R0, R8 ;  /* 0x0000000800007245 */ /* 0x000fe40000201400 */
[----:B------:R-:W-:Y:S02]  /*29a10*/  ISETP.GT.AND P2, PT, R169, R4, PT ;  /* 0x00000004a900720c */ /* 0x000fe40003f44270 */
[----:B------:R-:W-:Y:S01]  /*29a20*/  FSEL R21, R123, -INF , !P0 ;  /* 0xff8000007b157808 */ /* 0x000fe20004000000 */
[----:B------:R-:W-:Y:S01]  /*29a30*/  FFMA.FTZ R127, R0, -UR7, R127 ;  /* 0x80000007007f7c23 */ /* 0x000fe2000801007f */
[----:B------:R-:W-:Y:S01]  /*29a40*/  ISETP.GE.AND P0, PT, R5, R209, PT ;  /* 0x000000d10500720c */ /* 0x000fe20003f06270 */
[--C-:B------:R-:W-:Y:S01]  /*29a50*/  IMAD.IADD R0, R221, 0x1, -R189.reuse ;  /* 0x00000001dd007824 */ /* 0x100fe200078e0abd */
[----:B------:R-:W-:Y:S01]  /*29a60*/  FSEL R20, R121, -INF , !P2 ;  /* 0xff80000079147808 */ /* 0x000fe20005000000 */
[----:B------:R-:W-:Y:S01]  /*29a70*/  IMAD.IADD R189, R224, 0x1, -R189 ;  /* 0x00000001e0bd7824 */ /* 0x000fe200078e0abd */
[----:B------:R-:W-:Y:S02]  /*29a80*/  ISETP.GT.AND P2, PT, R168, R7, PT ;  /* 0x00000007a800720c */ /* 0x000fe40003f44270 */
[----:B------:R-:W-:Y:S01]  /*29a90*/  FSEL R101, R116, -INF , !P0 ;  /* 0xff80000074657808 */ /* 0x000fe20004000000 */
[----:B------:R-:W-:Y:S01]  /*29aa0*/  IMAD.MOV.U32 R116, RZ, RZ, R232 ;  /* 0x000000ffff747224 */ /* 0x000fe200078e00e8 */
[----:B------:R-:W-:Y:S02]  /*29ab0*/  ISETP.GE.AND P0, PT, R4, R209, PT ;  /* 0x000000d10400720c */ /* 0x000fe40003f06270 */
[----:B------:R-:W-:Y:S02]  /*29ac0*/  FSEL R191, R112, -INF , !P6 ;  /* 0xff80000070bf7808 */ /* 0x000fe40007000000 */
[----:B------:R-:W-:Y:S02]  /*29ad0*/  FSEL R13, R127, -INF , !P2 ;  /* 0xff8000007f0d7808 */ /* 0x000fe40005000000 */
[----:B------:R-:W-:Y:S01]  /*29ae0*/  FSEL R65, R117, -INF , !P0 ;  /* 0xff80000075417808 */ /* 0x000fe20004000000 */
[----:B------:R-:W-:Y:S01]  /*29af0*/  IMAD.MOV.U32 R117, RZ, RZ, R228 ;  /* 0x000000ffff757224 */ /* 0x000fe200078e00e4 */
[C---:B------:R-:W-:Y:S02]  /*29b00*/  ISETP.GT.AND P6, PT, R2.reuse, R176, PT ;  /* 0x000000b00200720c */ /* 0x040fe40003fc4270 */
[----:B------:R-:W-:Y:S01]  /*29b10*/  ISETP.GT.AND P2, PT, R2, R7, PT ;  /* 0x000000070200720c */ /* 0x000fe20003f44270 */
[----:B------:R-:W-:Y:S01]  /*29b20*/  IMAD.IADD R2, R221, 0x1, -R17 ;  /* 0x00000001dd027824 */ /* 0x000fe200078e0a11 */
[-C--:B------:R-:W-:Y:S02]  /*29b30*/  ISETP.GE.AND P0, PT, R5, R211.reuse, PT ;  /* 0x000000d30500720c */ /* 0x080fe40003f06270 */
[----:B------:R-:W-:Y:S02]  /*29b40*/  IABS R0, R0 ;  /* 0x0000000000007213 */ /* 0x000fe40000000000 */
[----:B------:R-:W-:Y:S02]  /*29b50*/  IABS R6, R6 ;  /* 0x0000000600067213 */ /* 0x000fe40000000000 */
[----:B------:R-:W-:Y:S02]  /*29b60*/  FSEL R190, R115, -INF , !P1 ;  /* 0xff80000073be7808 */ /* 0x000fe40004800000 */
[----:B------:R-:W-:Y:S01]  /*29b70*/  FSEL R115, R118, -INF , !P0 ;  /* 0xff80000076737808 */ /* 0x000fe20004000000 */
[----:B------:R-:W-:Y:S01]  /*29b80*/  IMAD.U32 R118, RZ, RZ, UR27 ;  /* 0x0000001bff767e24 */ /* 0x000fe2000f8e00ff */
[----:B------:R-:W-:Y:S02]  /*29b90*/  I2FP.F32.S32 R0, R0 ;  /* 0x0000000000007245 */ /* 0x000fe40000201400 */
[----:B------:R-:W-:Y:S02]  /*29ba0*/  I2FP.F32.S32 R6, R6 ;  /* 0x0000000600067245 */ /* 0x000fe40000201400 */
[----:B------:R-:W-:Y:S01]  /*29bb0*/  ISETP.GE.AND P0, PT, R4, R211, PT ;  /* 0x000000d30400720c */ /* 0x000fe20003f06270 */
[----:B------:R-:W-:Y:S01]  /*29bc0*/  FFMA.FTZ R128, R0, -UR7, R128 ;  /* 0x8000000700807c23 */ /* 0x000fe20008010080 */
[----:B------:R-:W-:Y:S01]  /*29bd0*/  IABS R2, R2 ;  /* 0x0000000200027213 */ /* 0x000fe20000000000 */
[----:B------:R-:W-:Y:S01]  /*29be0*/  FFMA.FTZ R125, R6, -UR7, R125 ;  /* 0x80000007067d7c23 */ /* 0x000fe2000801007d */
[----:B------:R-:W-:Y:S02]  /*29bf0*/  FSEL R114, R114, -INF , !P4 ;  /* 0xff80000072727808 */ /* 0x000fe40006000000 */
[----:B------:R-:W-:Y:S01]  /*29c00*/  FSEL R100, R119, -INF , !P0 ;  /* 0xff80000077647808 */ /* 0x000fe20004000000 */
[----:B------:R-:W-:Y:S01]  /*29c10*/  IMAD.MOV.U32 R0, RZ, RZ, R2 ;  /* 0x000000ffff007224 */ /* 0x000fe200078e0002 */
[----:B------:R-:W-:Y:S01]  /*29c20*/  FSEL R203, R114, -INF , !P5 ;  /* 0xff80000072cb7808 */ /* 0x000fe20006800000 */
[----:B------:R-:W-:Y:S01]  /*29c30*/  IMAD.MOV.U32 R114, RZ, RZ, R70 ;  /* 0x000000ffff727224 */ /* 0x000fe200078e0046 */
[-C--:B------:R-:W-:Y:S01]  /*29c40*/  ISETP.GE.AND P0, PT, R4, R208.reuse, PT ;  /* 0x000000d00400720c */ /* 0x080fe20003f06270 */
[----:B------:R-:W-:Y:S01]  /*29c50*/  IMAD.MOV.U32 R70, RZ, RZ, R56 ;  /* 0x000000ffff467224 */ /* 0x000fe200078e0038 */
[----:B------:R-:W-:Y:S02]  /*29c60*/  IABS R189, R189 ;  /* 0x000000bd00bd7213 */ /* 0x000fe40000000000 */
[----:B------:R-:W-:Y:S02]  /*29c70*/  ISETP.GT.AND P5, PT, R169, R7, PT ;  /* 0x00000007a900720c */ /* 0x000fe40003fa4270 */
[----:B------:R-:W-:Y:S01]  /*29c80*/  FSEL R20, R20, -INF , !P0 ;  /* 0xff80000014147808 */ /* 0x000fe20004000000 */
[----:B------:R-:W-:Y:S01]  /*29c90*/  IMAD.MOV.U32 R2, RZ, RZ, R189 ;  /* 0x000000ffff027224 */ /* 0x000fe200078e00bd */
[----:B------:R-:W-:Y:S02]  /*29ca0*/  FSEL R113, R113, -INF , !P3 ;  /* 0xff80000071717808 */ /* 0x000fe40005800000 */
[----:B------:R-:W-:Y:S02]  /*29cb0*/  FSEL R125, R125, -INF , !P5 ;  /* 0xff8000007d7d7808 */ /* 0x000fe40006800000 */
[----:B------:R-:W-:Y:S02]  /*29cc0*/  ISETP.GE.AND P0, PT, R7, R208, PT ;  /* 0x000000d00700720c */ /* 0x000fe40003f06270 */
[----:B------:R-:W-:Y:S02]  /*29cd0*/  I2FP.F32.S32 R0, R0 ;  /* 0x0000000000007245 */ /* 0x000fe40000201400 */
[-C--:B------:R-:W-:Y:S02]  /*29ce0*/  ISETP.GT.AND P3, PT, R168, R176.reuse, PT ;  /* 0x000000b0a800720c */ /* 0x080fe40003f64270 */
[----:B------:R-:W-:Y:S01]  /*29cf0*/  FSEL R125, R125, -INF , !P0 ;  /* 0xff8000007d7d7808 */ /* 0x000fe20004000000 */
[----:B------:R-:W-:Y:S01]  /*29d00*/  FFMA.FTZ R129, R0, -UR7, R129 ;  /* 0x8000000700817c23 */ /* 0x000fe20008010081 */
[----:B------:R-:W-:Y:S01]  /*29d10*/  ISETP.GT.AND P4, PT, R169, R176, PT ;  /* 0x000000b0a900720c */ /* 0x000fe20003f84270 */
[----:B------:R-:W-:Y:S01]  /*29d20*/  IMAD.U32 R0, RZ, RZ, UR25 ;  /* 0x00000019ff007e24 */ /* 0x000fe2000f8e00ff */
[----:B------:R-:W-:Y:S02]  /*29d30*/  FSEL R126, R126, -INF , !P3 ;  /* 0xff8000007e7e7808 */ /* 0x000fe40005800000 */
[----:B------:R-:W-:Y:S02]  /*29d40*/  ISETP.GE.AND P0, PT, R176, R210, PT ;  /* 0x000000d2b000720c */ /* 0x000fe40003f06270 */
[----:B------:R-:W-:Y:S02]  /*29d50*/  I2FP.F32.S32 R2, R2 ;  /* 0x0000000200027245 */ /* 0x000fe40000201400 */
[----:B------:R-:W-:Y:S02]  /*29d60*/  ISETP.GT.AND P1, PT, R168, R5, PT ;  /* 0x00000005a800720c */ /* 0x000fe40003f24270 */
[----:B------:R-:W-:Y:S01]  /*29d70*/  FSEL R124, R124, -INF , !P4 ;  /* 0xff8000007c7c7808 */ /* 0x000fe20006000000 */
[----:B------:R-:W-:Y:S01]  /*29d80*/  FFMA.FTZ R130, R2, -UR7, R130 ;  /* 0x8000000702827c23 */ /* 0x000fe20008010082 */
[----:B------:R-:W-:Y:S02]  /*29d90*/  FSEL R126, R126, -INF , !P0 ;  /* 0xff8000007e7e7808 */ /* 0x000fe40004000000 */
[----:B------:R-:W-:Y:S02]  /*29da0*/  FSEL R16, R122, -INF , !P1 ;  /* 0xff8000007a107808 */ /* 0x000fe40004800000 */
[-C--:B------:R-:W-:Y:S02]  /*29db0*/  ISETP.GE.AND P4, PT, R5, R210.reuse, PT ;  /* 0x000000d20500720c */ /* 0x080fe40003f86270 */
[----:B------:R-:W-:Y:S02]  /*29dc0*/  ISETP.GE.AND P0, PT, R7, R210, PT ;  /* 0x000000d20700720c */ /* 0x000fe40003f06270 */
[----:B------:R-:W-:Y:S01]  /*29dd0*/  LOP3.LUT R2, R155, UR28, R0, 0x96, !PT ;  /* 0x0000001c9b027c12 */ /* 0x000fe2000f8e9600 */
[----:B------:R-:W-:Y:S01]  /*29de0*/  UIADD3 UR28, UPT, UPT, UR28, 0x3, URZ ;  /* 0x000000031c1c7890 */ /* 0x000fe2000fffe0ff */
[----:B------:R-:W-:Y:S01]  /*29df0*/  ISETP.GE.AND P1, PT, R5, R208, PT ;  /* 0x000000d00500720c */ /* 0x000fe20003f26270 */
[----:B------:R-:W-:Y:S01]  /*29e00*/  IMAD.U32 R5, RZ, RZ, UR11 ;  /* 0x0000000bff057e24 */ /* 0x000fe2000f8e00ff */
[----:B------:R-:W-:Y:S01]  /*29e10*/  FSEL R16, R16, -INF , !P4 ;  /* 0xff80000010107808 */ /* 0x000fe20006000000 */
[----:B------:R-:W-:Y:S01]  /*29e20*/  UIADD3 UR11, UPT, UPT, UR24, 0x1715609d, URZ ;  /* 0x1715609d180b7890 */ /* 0x000fe2000fffe0ff */
[----:B------:R-:W-:Y:S02]  /*29e30*/  FSEL R13, R13, -INF , !P0 ;  /* 0xff8000000d0d7808 */ /* 0x000fe40004000000 */
[----:B------:R-:W-:Y:S01]  /*29e40*/  FSEL R9, R129, -INF , !P2 ;  /* 0xff80000081097808 */ /* 0x000fe20005000000 */
[----:B------:R-:W-:Y:S01]  /*29e50*/  IMAD.MOV.U32 R129, RZ, RZ, R69 ;  /* 0x000000ffff817224 */ /* 0x000fe200078e0045 */
[----:B---3--:R-:W-:Y:S01]  /*29e60*/  LOP3.LUT R0, R154, UR12, R67, 0x96, !PT ;  /* 0x0000000c9a007c12 */ /* 0x008fe2000f8e9643 */
[----:B------:R-:W-:Y:S01]  /*29e70*/  UIADD3 UR12, UPT, UPT, UR24, 0x78dde6e4, URZ ;  /* 0x78dde6e4180c7890 */ /* 0x000fe2000fffe0ff */
[----:B------:R-:W-:Y:S01]  /*29e80*/  ISETP.GT.AND P4, PT, R3, R7, PT ;  /* 0x000000070300720c */ /* 0x000fe20003f84270 */
[----:B------:R-:W-:Y:S01]  /*29e90*/  IMAD.MOV.U32 R67, RZ, RZ, R53 ;  /* 0x000000ffff437224 */ /* 0x000fe200078e0035 */
[C---:B------:R-:W-:Y:S01]  /*29ea0*/  ISETP.GE.AND P2, PT, R7.reuse, R209, PT ;  /* 0x000000d10700720c */ /* 0x040fe20003f46270 */
[----:B------:R-:W-:Y:S01]  /*29eb0*/  IMAD.WIDE.U32 R74, R0, -0x326172a9, RZ ;  /* 0xcd9e8d57004a7825 */ /* 0x000fe200078e00ff */
[----:B------:R-:W-:Y:S02]  /*29ec0*/  ISETP.GE.AND P0, PT, R7, R211, PT ;  /* 0x000000d30700720c */ /* 0x000fe40003f06270 */
[----:B----4-:R-:W-:Y:S01]  /*29ed0*/  LOP3.LUT R192, R81, UR6, RZ, 0x3c, !PT ;  /* 0x0000000651c07c12 */ /* 0x010fe2000f8e3cff */
[----:B------:R-:W-:Y:S01]  /*29ee0*/  IMAD.WIDE.U32 R6, R2, -0x326172a9, RZ ;  /* 0xcd9e8d5702067825 */ /* 0x000fe200078e00ff */
[----:B------:R-:W-:Y:S01]  /*29ef0*/  LOP3.LUT R5, R155, UR25, R5, 0x96, !PT ;  /* 0x000000199b057c12 */ /* 0x000fe2000f8e9605 */
[----:B------:R1:W-:Y:S01]  /*29f00*/  STL.64 [R1+0xe8], R74 ;  /* 0x0000e84a01007387 */ /* 0x0003e20000100a00 */
[----:B------:R-:W-:Y:S01]  /*29f10*/  LOP3.LUT R189, R75, UR6, RZ, 0x3c, !PT ;  /* 0x000000064bbd7c12 */ /* 0x000fe2000f8e3cff */
[----:B------:R-:W-:Y:S01]  /*29f20*/  IMAD.MOV.U32 R127, RZ, RZ, R67 ;  /* 0x000000ffff7f7224 */ /* 0x000fe200078e0043 */
[----:B------:R-:W-:Y:S01]  /*29f30*/  LOP3.LUT R2, R7, R43, RZ, 0x3c, !PT ;  /* 0x0000002b07027212 */ /* 0x000fe200078e3cff */
[----:B------:R-:W-:Y:S01]  /*29f40*/  IMAD.WIDE.U32 R36, R5, -0x326172a9, RZ ;  /* 0xcd9e8d5705247825 */ /* 0x000fe200078e00ff */
[----:B------:R-:W-:Y:S01]  /*29f50*/  LOP3.LUT R14, R6, R192, RZ, 0x3c, !PT ;  /* 0x000000c0060e7212 */ /* 0x000fe200078e3cff */
[----:B------:R-:W-:Y:S01]  /*29f60*/  UIADD3 UR6, UPT, UPT, UR24, -0x4ab325aa, URZ ;  /* 0xb54cda5618067890 */ /* 0x000fe2000fffe0ff */
[----:B------:R-:W-:Y:S01]  /*29f70*/  LOP3.LUT R0, R7, R42, RZ, 0x3c, !PT ;  /* 0x0000002a07007212 */ /* 0x000fe200078e3cff */
[----:B------:R-:W-:Y:S01]  /*29f80*/  IMAD.MOV.U32 R67, RZ, RZ, R57 ;  /* 0x000000ffff437224 */ /* 0x000fe200078e0039 */
[----:B------:R-:W-:Y:S01]  /*29f90*/  ISETP.GT.AND P5, PT, R3, R176, PT ;  /* 0x000000b00300720c */ /* 0x000fe20003fa4270 */
[----:B------:R-:W-:Y:S01]  /*29fa0*/  IMAD.WIDE.U32 R2, R2, -0x2daee0ad, RZ ;  /* 0xd2511f5302027825 */ /* 0x000fe200078e00ff */
[----:B------:R-:W-:Y:S02]  /*29fb0*/  ISETP.GE.AND P3, PT, R4, R210, PT ;  /* 0x000000d20400720c */ /* 0x000fe40003f66270 */
[----:B------:R-:W-:Y:S01]  /*29fc0*/  LOP3.LUT R4, R6, R189, RZ, 0x3c, !PT ;  /* 0x000000bd06047212 */ /* 0x000fe200078e3cff */
[----:B------:R-:W-:Y:S01]  /*29fd0*/  IMAD.WIDE.U32 R14, R14, -0x2daee0ad, RZ ;  /* 0xd2511f530e0e7825 */ /* 0x000fe200078e00ff */
[----:B------:R-:W-:Y:S02]  /*29fe0*/  LOP3.LUT R7, R68, UR26, R3, 0x96, !PT ;  /* 0x0000001a44077c12 */ /* 0x000fe4000f8e9603 */
[C---:B------:R-:W-:Y:S01]  /*29ff0*/  LOP3.LUT R8, R37.reuse, R42, RZ, 0x3c, !PT ;  /* 0x0000002a25087212 */ /* 0x040fe200078e3cff */
[----:B------:R-:W-:Y:S01]  /*2a000*/  IMAD.WIDE.U32 R38, R0, -0x2daee0ad, RZ ;  /* 0xd2511f5300267825 */ /* 0x000fe200078e00ff */
[----:B------:R-:W-:Y:S02]  /*2a010*/  LOP3.LUT R0, R37, R43, RZ, 0x3c, !PT ;  /* 0x0000002b25007212 */ /* 0x000fe400078e3cff */
[----:B------:R-:W-:Y:S01]  /*2a020*/  LOP3.LUT R6, R2, UR17, R15, 0x96, !PT ;  /* 0x0000001102067c12 */ /* 0x000fe2000f8e960f */
[----:B------:R-:W-:Y:S01]  /*2a030*/  IMAD.WIDE.U32 R4, R4, -0x2daee0ad, RZ ;  /* 0xd2511f5304047825 */ /* 0x000fe200078e00ff */
[----:B------:R-:W-:Y:S02]  /*2a040*/  LOP3.LUT R2, R36, R192, RZ, 0x3c, !PT ;  /* 0x000000c024027212 */ /* 0x000fe400078e3cff */
[----:B------:R-:W-:Y:S01]  /*2a050*/  LOP3.LUT R11, R66, UR26, R39, 0x96, !PT ;  /* 0x0000001a420b7c12 */ /* 0x000fe2000f8e9627 */
[----:B------:R-:W-:Y:S01]  /*2a060*/  IMAD.WIDE.U32 R42, R0, -0x2daee0ad, RZ ;  /* 0xd2511f53002a7825 */ /* 0x000fe200078e00ff */
[----:B------:R-:W-:Y:S02]  /*2a070*/  LOP3.LUT R38, R38, UR17, R5, 0x96, !PT ;  /* 0x0000001126267c12 */ /* 0x000fe4000f8e9605 */
[----:B------:R-:W-:Y:S01]  /*2a080*/  FSEL R10, R128, -INF , !P6 ;  /* 0xff800000800a7808 */ /* 0x000fe20007000000 */
[----:B------:R-:W-:Y:S01]  /*2a090*/  IMAD.WIDE.U32 R2, R2, -0x2daee0ad, RZ ;  /* 0xd2511f5302027825 */ /* 0x000fe200078e00ff */
[----:B------:R-:W-:Y:S02]  /*2a0a0*/  LOP3.LUT R5, R68, UR26, R43, 0x96, !PT ;  /* 0x0000001a44057c12 */ /* 0x000fe4000f8e962b */
[----:B------:R-:W-:Y:S01]  /*2a0b0*/  FSEL R22, R22, -INF , !P1 ;  /* 0xff80000016167808 */ /* 0x000fe20004800000 */
[----:B------:R-:W-:Y:S01]  /*2a0c0*/  IMAD.WIDE.U32 R46, R7, -0x326172a9, RZ ;  /* 0xcd9e8d57072e7825 */ /* 0x000fe200078e00ff */
[----:B------:R-:W-:Y:S02]  /*2a0d0*/  LOP3.LUT R0, R42, UR17, R3, 0x96, !PT ;  /* 0x000000112a007c12 */ /* 0x000fe4000f8e9603 */
[----:B------:R-:W-:Y:S01]  /*2a0e0*/  ISETP.GE.AND P1, PT, R176, R208, PT ;  /* 0x000000d0b000720c */ /* 0x000fe20003f26270 */
[----:B------:R-:W-:Y:S01]  /*2a0f0*/  IMAD.WIDE.U32 R6, R6, -0x326172a9, RZ ;  /* 0xcd9e8d5706067825 */ /* 0x000fe200078e00ff */
[----:B------:R-:W-:Y:S02]  /*2a100*/  LOP3.LUT R3, R80, UR13, R47, 0x96, !PT ;  /* 0x0000000d50037c12 */ /* 0x000fe4000f8e962f */
[----:B------:R-:W-:Y:S01]  /*2a110*/  LOP3.LUT R36, R36, R189, RZ, 0x3c, !PT ;  /* 0x000000bd24247212 */ /* 0x000fe200078e3cff */
[----:B------:R-:W-:Y:S01]  /*2a120*/  IMAD.WIDE.U32 R44, R8, -0x2daee0ad, RZ ;  /* 0xd2511f53082c7825 */ /* 0x000fe200078e00ff */
[----:B------:R-:W-:Y:S02]  /*2a130*/  LOP3.LUT R42, R46, UR12, R7, 0x96, !PT ;  /* 0x0000000c2e2a7c12 */ /* 0x000fe4000f8e9607 */
[----:B------:R-:W-:Y:S01]  /*2a140*/  FSEL R124, R124, -INF , !P1 ;  /* 0xff8000007c7c7808 */ /* 0x000fe20004800000 */
[----:B------:R-:W-:Y:S01]  /*2a150*/  IMAD.MOV.U32 R68, RZ, RZ, R54 ;  /* 0x000000ffff447224 */ /* 0x000fe200078e0036 */
[----:B------:R-:W-:Y:S01]  /*2a160*/  LOP3.LUT R7, R66, UR26, R45, 0x96, !PT ;  /* 0x0000001a42077c12 */ /* 0x000fe2000f8e962d */
[----:B------:R-:W-:Y:S01]  /*2a170*/  IMAD.MOV.U32 R54, RZ, RZ, R48 ;  /* 0x000000ffff367224 */ /* 0x000fe200078e0030 */
[----:B------:R-:W-:Y:S01]  /*2a180*/  FSEL R21, R21, -INF , !P3 ;  /* 0xff80000015157808 */ /* 0x000fe20005800000 */
[----:B------:R-:W-:Y:S01]  /*2a190*/  IMAD.WIDE.U32 R46, R5, -0x326172a9, RZ ;  /* 0xcd9e8d57052e7825 */ /* 0x000fe200078e00ff */
[C---:B------:R-:W-:Y:S02]  /*2a1a0*/  ISETP.GE.AND P3, PT, R176.reuse, R209, PT ;  /* 0x000000d1b000720c */ /* 0x040fe40003f66270 */
[----:B------:R-:W-:Y:S01]  /*2a1b0*/  ISETP.GE.AND P1, PT, R176, R211, PT ;  /* 0x000000d3b000720c */ /* 0x000fe20003f26270 */
[----:B------:R-:W-:Y:S01]  /*2a1c0*/  IMAD.WIDE.U32 R48, R11, -0x326172a9, RZ ;  /* 0xcd9e8d570b307825 */ /* 0x000fe200078e00ff */
[----:B------:R-:W-:Y:S02]  /*2a1d0*/  LOP3.LUT R8, R80, UR13, R47, 0x96, !PT ;  /* 0x0000000d50087c12 */ /* 0x000fe4000f8e962f */
[----:B------:R-:W-:Y:S01]  /*2a1e0*/  FSEL R130, R130, -INF , !P5 ;  /* 0xff80000082827808 */ /* 0x000fe20006800000 */
[----:B------:R-:W-:Y:S01]  /*2a1f0*/  IMAD.MOV.U32 R66, RZ, RZ, R52 ;  /* 0x000000ffff427224 */ /* 0x000fe200078e0034 */
        /* <DEDUP_REMOVED lines=8> */
[----:B------:R-:W-:Y:S03]  /*2a280*/  LOP3.LUT R3, R48, UR12, R39, 0x96, !PT ;  /* 0x0000000c30037c12 */ /* 0x000fe6000f8e9627 */
[----:B------:R-:W-:Y:S04]  /*2a290*/  IMAD.WIDE.U32 R56, R8, -0x2daee0ad, RZ ;  /* 0xd2511f5308387825 */ /* 0x000fe800078e00ff */
[----:B------:R-:W-:Y:S04]  /*2a2a0*/  IMAD.WIDE.U32 R14, R15, -0x2daee0ad, RZ ;  /* 0xd2511f530f0e7825 */ /* 0x000fe800078e00ff */
[----:B------:R-:W-:Y:S01]  /*2a2b0*/  IMAD.WIDE.U32 R48, R7, -0x326172a9, RZ ;  /* 0xcd9e8d5707307825 */ /* 0x000fe200078e00ff */
[----:B------:R-:W-:Y:S02]  /*2a2c0*/  LOP3.LUT R7, R52, UR15, R43, 0x96, !PT ;  /* 0x0000000f34077c12 */ /* 0x000fe4000f8e962b */
[----:B------:R-:W-:Y:S01]  /*2a2d0*/  LOP3.LUT R15, R4, UR16, R15, 0x96, !PT ;  /* 0x00000010040f7c12 */ /* 0x000fe2000f8e960f */
[----:B------:R-:W-:Y:S01]  /*2a2e0*/  IMAD.MOV.U32 R80, RZ, RZ, R19 ;  /* 0x000000ffff507224 */ /* 0x000fe200078e0013 */
        /* <DEDUP_REMOVED lines=8> */
[----:B------:R-:W-:Y:S01]  /*2a370*/  PRMT R4, R2, 0x7771, RZ ;  /* 0x0000777102047816 */ /* 0x000fe200000000ff */
[----:B------:R-:W-:Y:S01]  /*2a380*/  IMAD.MOV.U32 R128, RZ, RZ, R68 ;  /* 0x000000ffff807224 */ /* 0x000fe200078e0044 */
[----:B------:R-:W-:Y:S01]  /*2a390*/  LOP3.LUT R12, R46, UR12, R51, 0x96, !PT ;  /* 0x0000000c2e0c7c12 */ /* 0x000fe2000f8e9633 */
[----:B------:R-:W-:Y:S01]  /*2a3a0*/  IMAD.IADD R6, R224, 0x1, -R17 ;  /* 0x00000001e0067824 */ /* 0x000fe200078e0a11 */
[----:B------:R-:W-:Y:S01]  /*2a3b0*/  SHF.R.U32.HI R212, RZ, 0x18, R7 ;  /* 0x00000018ffd47819 */ /* 0x000fe20000011607 */
[----:B------:R2:W-:Y:S01]  /*2a3c0*/  STL [R1+0x98], R4 ;  /* 0x0000980401007387 */ /* 0x0005e20000100800 */
[----:B------:R-:W-:Y:S01]  /*2a3d0*/  FMNMX3.FTZ R0, R132, R178, R177, !PT ;  /* 0x000000b284007276 */ /* 0x000fe200078100b1 */
[----:B------:R-:W-:Y:S01]  /*2a3e0*/  IMAD.WIDE.U32 R122, R12, -0x2daee0ad, RZ ;  /* 0xd2511f530c7a7825 */ /* 0x000fe200078e00ff */
[----:B------:R-:W-:Y:S02]  /*2a3f0*/  FMNMX3.FTZ R3, R134, R202, R127, !PT ;  /* 0x000000ca86037276 */ /* 0x000fe4000781007f */
[----:B------:R-:W-:Y:S01]  /*2a400*/  FMNMX3.FTZ R0, R0, R18, R181, !PT ;  /* 0x0000001200007276 */ /* 0x000fe200078100b5 */
[----:B-1----:R-:W-:Y:S01]  /*2a410*/  IMAD.MOV.U32 R75, RZ, RZ, R40 ;  /* 0x000000ffff4b7224 */ /* 0x002fe200078e0028 */
[----:B------:R-:W-:Y:S01]  /*2a420*/  LOP3.LUT R12, R56, UR15, R123, 0x96, !PT ;  /* 0x0000000f380c7c12 */ /* 0x000fe2000f8e967b */
[----:B------:R-:W-:Y:S01]  /*2a430*/  IMAD.MOV.U32 R40, RZ, RZ, R2 ;  /* 0x000000ffff287224 */ /* 0x000fe200078e0002 */
[----:B------:R-:W-:Y:S01]  /*2a440*/  FMNMX3.FTZ R0, R0, R173, R172, !PT ;  /* 0x000000ad00007276 */ /* 0x000fe200078100ac */
[----:B------:R-:W-:Y:S01]  /*2a450*/  IMAD.MOV.U32 R81, RZ, RZ, R218 ;  /* 0x000000ffff517224 */ /* 0x000fe200078e00da */
[----:B------:R-:W-:Y:S01]  /*2a460*/  PRMT R56, R2, 0x7773, RZ ;  /* 0x0000777302387816 */ /* 0x000fe200000000ff */
[----:B------:R-:W-:Y:S01]  /*2a470*/  IMAD.WIDE.U32 R36, R36, -0x2daee0ad, RZ ;  /* 0xd2511f5324247825 */ /* 0x000fe200078e00ff */
[----:B------:R-:W-:Y:S02]  /*2a480*/  FMNMX3.FTZ R0, R0, R175, R174, !PT ;  /* 0x000000af00007276 */ /* 0x000fe400078100ae */
[----:B------:R-:W-:Y:S01]  /*2a490*/  FMNMX3.FTZ R3, R3, R128, R66, !PT ;  /* 0x0000008003037276 */ /* 0x000fe20007810042 */
[----:B------:R-:W-:Y:S01]  /*2a4a0*/  IMAD.WIDE.U32 R14, R15, -0x326172a9, RZ ;  /* 0xcd9e8d570f0e7825 */ /* 0x000fe200078e00ff */
[----:B------:R-:W-:Y:S02]  /*2a4b0*/  FMNMX3.FTZ R0, R0, R33, R41, !PT ;  /* 0x0000002100007276 */ /* 0x000fe40007810029 */
[----:B------:R-:W-:Y:S01]  /*2a4c0*/  LOP3.LUT R46, R74, UR13, R49, 0x96, !PT ;  /* 0x0000000d4a2e7c12 */ /* 0x000fe2000f8e9631 */
[----:B------:R-:W-:Y:S01]  /*2a4d0*/  IMAD.MOV.U32 R74, RZ, RZ, R54 ;  /* 0x000000ffff4a7224 */ /* 0x000fe200078e0036 */
[----:B------:R-:W-:Y:S01]  /*2a4e0*/  FMNMX3.FTZ R0, R0, R32, R31, !PT ;  /* 0x0000002000007276 */ /* 0x000fe2000781001f */
[----:B------:R-:W-:Y:S01]  /*2a4f0*/  IMAD.WIDE.U32 R168, R8, -0x326172a9, RZ ;  /* 0xcd9e8d5708a87825 */ /* 0x000fe200078e00ff */
[----:B------:R-:W-:Y:S02]  /*2a500*/  FMNMX3.FTZ R5, R3, R67, R70, !PT ;  /* 0x0000004303057276 */ /* 0x000fe40007810046 */
[----:B--2---:R-:W-:Y:S01]  /*2a510*/  PRMT R4, R2, 0x7772, RZ ;  /* 0x0000777202047816 */ /* 0x004fe200000000ff */
[----:B------:R-:W-:Y:S01]  /*2a520*/  IMAD.WIDE.U32 R46, R46, -0x2daee0ad, RZ ;  /* 0xd2511f532e2e7825 */ /* 0x000fe200078e00ff */
[----:B------:R-:W-:Y:S02]  /*2a530*/  LOP3.LUT R120, R14, UR6, R169, 0x96, !PT ;  /* 0x000000060e787c12 */ /* 0x000fe4000f8e96a9 */
[----:B------:R-:W-:Y:S01]  /*2a540*/  LOP3.LUT R40, R40, 0xff, RZ, 0xc0, !PT ;  /* 0x000000ff28287812 */ /* 0x000fe200078ec0ff */
        /* <DEDUP_REMOVED lines=15> */
[----:B-1----:R-:W-:Y:S02]  /*2a640*/  FMNMX3.FTZ R4, R135, R216, R217, !PT ;  /* 0x000000d887047276 */ /* 0x002fe400078100d9 */
        /* <DEDUP_REMOVED lines=18> */
[----:B------:R-:W1:Y:S01]  /*2a770*/  SHFL.BFLY PT, R37, R2, 0x2, 0x1f ;  /* 0x0c401f0002257f89 */ /* 0x000e6200000e0000 */
[----:B------:R-:W-:Y:S02]  /*2a780*/  FMNMX3.FTZ R4, R4, R188, R214, !PT ;  /* 0x000000bc04047276 */ /* 0x000fe400078100d6 */
[----:B------:R-:W-:Y:S01]  /*2a790*/  FMNMX3.FTZ R0, R0, R25, R24, !PT ;  /* 0x0000001900007276 */ /* 0x000fe20007810018 */
[----:B------:R-:W-:Y:S01]  /*2a7a0*/  IMAD.WIDE.U32 R44, R44, -0x326172a9, RZ ;  /* 0xcd9e8d572c2c7825 */ /* 0x000fe200078e00ff */
        /* <DEDUP_REMOVED lines=17> */
[----:B------:R-:W-:Y:S02]  /*2a8c0*/  FMNMX3.FTZ R0, R0, R110, R111, !PT ;  /* 0x0000006e00007276 */ /* 0x000fe4000781006f */
[----:B------:R-:W-:Y:S02]  /*2a8d0*/  FMNMX3.FTZ R4, R5, R191, R113, !PT ;  /* 0x000000bf05047276 */ /* 0x000fe40007810071 */
[----:B-1----:R-:W-:Y:S02]  /*2a8e0*/  FMNMX.FTZ R37, R2, R37, !PT ;  /* 0x0000002502257209 */ /* 0x002fe40007810000 */
[----:B------:R-:W-:Y:S02]  /*2a8f0*/  FMNMX3.FTZ R0, R0, R16, R21, !PT ;  /* 0x0000001000007276 */ /* 0x000fe40007810015 */
[----:B------:R-:W-:Y:S02]  /*2a900*/  FMNMX3.FTZ R2, R3, R203, R190, !PT ;  /* 0x000000cb03027276 */ /* 0x000fe400078100be */
[----:B------:R-:W-:Y:S01]  /*2a910*/  FSEL R17, R131, -INF , !P4 ;  /* 0xff80000083117808 */ /* 0x000fe20006000000 */
[----:B------:R-:W-:Y:S01]  /*2a920*/  IMAD.MOV.U32 R131, RZ, RZ, R66 ;  /* 0x000000ffff837224 */ /* 0x000fe200078e0042 */
[----:B------:R-:W-:Y:S02]  /*2a930*/  FMNMX3.FTZ R4, R4, R101, R65, !PT ;  /* 0x0000006504047276 */ /* 0x000fe40007810041 */
[----:B------:R-:W-:Y:S02]  /*2a940*/  LOP3.LUT R11, R48, UR12, R45, 0x96, !PT ;  /* 0x0000000c300b7c12 */ /* 0x000fe4000f8e962d */
[----:B------:R-:W-:Y:S02]  /*2a950*/  FSEL R17, R17, -INF , !P0 ;  /* 0xff80000011117808 */ /* 0x000fe40004000000 */
[----:B------:R-:W-:Y:S01]  /*2a960*/  FMNMX3.FTZ R2, R2, R115, R100, !PT ;  /* 0x0000007302027276 */ /* 0x000fe20007810064 */
[----:B------:R-:W-:Y:S01]  /*2a970*/  IMAD.WIDE.U32 R54, R11, -0x2daee0ad, RZ ;  /* 0xd2511f530b367825 */ /* 0x000fe200078e00ff */
[----:B------:R-:W-:Y:S01]  /*2a980*/  FMNMX3.FTZ R6, R0, R126, R13, !PT ;  /* 0x0000007e00067276 */ /* 0x000fe2000781000d */
[----:B------:R-:W1:Y:S01]  /*2a990*/  SHFL.BFLY PT, R11, R37, 0x1, 0x1f ;  /* 0x0c201f00250b7f89 */ /* 0x000e6200000e0000 */
[----:B------:R-:W-:Y:S01]  /*2a9a0*/  LOP3.LUT R45, R38, UR11, R15, 0x96, !PT ;  /* 0x0000000b262d7c12 */ /* 0x000fe2000f8e960f */
[----:B------:R-:W-:Y:S01]  /*2a9b0*/  IMAD.WIDE.U32 R14, R19, -0x326172a9, RZ ;  /* 0xcd9e8d57130e7825 */ /* 0x000fe200078e00ff */
[----:B------:R-:W-:Y:S02]  /*2a9c0*/  FMNMX3.FTZ R0, R4, R10, R9, !PT ;  /* 0x0000000a04007276 */ /* 0x000fe40007810009 */
[----:B------:R-:W-:Y:S01]  /*2a9d0*/  FMNMX3.FTZ R8, R2, R130, R17, !PT ;  /* 0x0000008202087276 */ /* 0x000fe20007810011 */
[----:B------:R-:W-:Y:S01]  /*2a9e0*/  IMAD.WIDE.U32 R4, R39, -0x2daee0ad, RZ ;  /* 0xd2511f5327047825 */ /* 0x000fe200078e00ff */
[----:B------:R-:W-:Y:S01]  /*2a9f0*/  LOP3.LUT R68, R50, UR11, R15, 0x96, !PT ;  /* 0x0000000b32447c12 */ /* 0x000fe2000f8e960f */
[----:B------:R-:W-:Y:S01]  /*2aa00*/  SHFL.BFLY PT, R39, R0, 0x2, 0x1f ;  /* 0x0c401f0000277f89 */ /* 0x000fe200000e0000 */
[----:B------:R-:W-:Y:S01]  /*2aa10*/  LOP3.LUT R48, R36, UR16, R47, 0x96, !PT ;  /* 0x0000001024307c12 */ /* 0x000fe2000f8e962f */
[----:B------:R-:W-:Y:S01]  /*2aa20*/  IMAD.WIDE.U32 R2, R12, -0x326172a9, RZ ;  /* 0xcd9e8d570c027825 */ /* 0x000fe200078e00ff */
[----:B------:R-:W-:Y:S05]  /*2aa30*/  PRMT R15, R4, 0x7771, RZ ;  /* 0x00007771040f7816 */ /* 0x000fea00000000ff */
[----:B------:R-:W2:Y:S01]  /*2aa40*/  SHFL.BFLY PT, R36, R6, 0x2, 0x1f ;  /* 0x0c401f0006247f89 */ /* 0x000ea200000e0000 */
[----:B------:R-:W-:Y:S01]  /*2aa50*/  LEA R102, P0, R102, R116, 0x1 ;  /* 0x0000007466667211 */ /* 0x000fe200078008ff */
[----:B------:R-:W-:Y:S01]  /*2aa60*/  IMAD.MOV.U32 R246, RZ, RZ, R2 ;  /* 0x000000fffff67224 */ /* 0x000fe200078e0002 */
[----:B------:R-:W-:Y:S05]  /*2aa70*/  LOP3.LUT R123, R14, UR6, R3, 0x96, !PT ;  /* 0x000000060e7b7c12 */ /* 0x000fea000f8e9603 */
[----:B------:R-:W3:Y:S01]  /*2aa80*/  SHFL.BFLY PT, R12, R8, 0x2, 0x1f ;  /* 0x0c401f00080c7f89 */ /* 0x000ee200000e0000 */
[C---:B------:R-:W-:Y:S01]  /*2aa90*/  PRMT R14, R4.reuse, 0x7772, RZ ;  /* 0x00007772040e7816 */ /* 0x040fe200000000ff */
[----:B------:R-:W-:Y:S01]  /*2aaa0*/  IMAD.MOV.U32 R199, RZ, RZ, R4 ;  /* 0x000000ffffc77224 */ /* 0x000fe200078e0004 */
[----:B------:R-:W-:Y:S05]  /*2aab0*/  PRMT R4, R4, 0x7773, RZ ;  /* 0x0000777304047816 */ /* 0x000fea00000000ff */
[----:B------:R4:W-:Y:S01]  /*2aac0*/  STL [R1+0xa0], R15 ;  /* 0x0000a00f01007387 */ /* 0x0009e20000100800 */
[----:B------:R-:W-:Y:S01]  /*2aad0*/  ISETP.LE.U32.AND P5, PT, R40, UR9, PT ;  /* 0x0000000928007c0c */ /* 0x000fe2000bfa3070 */
[----:B------:R-:W-:Y:S01]  /*2aae0*/  IMAD.U32 R3, RZ, RZ, UR27 ;  /* 0x0000001bff037e24 */ /* 0x000fe2000f8e00ff */
[----:B------:R-:W-:Y:S01]  /*2aaf0*/  PRMT R250, R168, 0x7770, RZ ;  /* 0x00007770a8fa7816 */ /* 0x000fe200000000ff */
[----:B------:R3:W-:Y:S01]  /*2ab00*/  STL [R1+0x8c], R14 ;  /* 0x00008c0e01007387 */ /* 0x0007e20000100800 */
[----:B------:R-:W-:Y:S01]  /*2ab10*/  LOP3.LUT R83, R42, UR14, R5, 0x96, !PT ;  /* 0x0000000e2a537c12 */ /* 0x000fe2000f8e9605 */
[----:B------:R-:W-:Y:S01]  /*2ab20*/  IMAD.WIDE.U32 R48, R48, -0x326172a9, RZ ;  /* 0xcd9e8d5730307825 */ /* 0x000fe200078e00ff */
[----:B------:R-:W-:Y:S01]  /*2ab30*/  PRMT R5, R2, 0x7771, RZ ;  /* 0x0000777102057816 */ /* 0x000fe200000000ff */
[----:B------:R3:W-:Y:S01]  /*2ab40*/  STL [R1+0x84], R4 ;  /* 0x0000840401007387 */ /* 0x0007e20000100800 */
[----:B-1----:R-:W-:Y:S02]  /*2ab50*/  FMNMX.FTZ R37, R37, R11, !PT ;  /* 0x0000000b25257209 */ /* 0x002fe40007810000 */
[----:B------:R-:W-:Y:S01]  /*2ab60*/  LEA.HI.X.SX32 R103, R3, R117, 0x1, P0 ;  /* 0x0000007503677211 */ /* 0x000fe200000f0eff */
[----:B------:R1:W-:Y:S01]  /*2ab70*/  STL [R1+0xc0], R5 ;  /* 0x0000c00501007387 */ /* 0x0003e20000100800 */
[----:B------:R-:W-:Y:S02]  /*2ab80*/  ISETP.LE.U32.AND P6, PT, R250, UR9, PT ;  /* 0x00000009fa007c0c */ /* 0x000fe4000bfc3070 */
[C---:B------:R-:W-:Y:S02]  /*2ab90*/  FSETP.NEU.FTZ.AND P1, PT, R37.reuse, -INF , PT ;  /* 0xff8000002500780b */ /* 0x040fe40003f3d000 */
[----:B--2---:R-:W-:Y:S01]  /*2aba0*/  FMNMX.FTZ R36, R6, R36, !PT ;  /* 0x0000002406247209 */ /* 0x004fe20007810000 */
[----:B------:R-:W-:Y:S01]  /*2abb0*/  FMUL.FTZ R6, R37, UR4 ;  /* 0x0000000425067c20 */ /* 0x000fe20008410000 */
[----:B------:R-:W-:Y:S02]  /*2abc0*/  FMNMX.FTZ R39, R0, R39, !PT ;  /* 0x0000002700277209 */ /* 0x000fe40007810000 */
[----:B------:R-:W-:Y:S02]  /*2abd0*/  LOP3.LUT R43, R46, UR15, R55, 0x96, !PT ;  /* 0x0000000f2e2b7c12 */ /* 0x000fe4000f8e9637 */
[----:B------:R-:W-:Y:S01]  /*2abe0*/  FSEL R6, R6, RZ, P1 ;  /* 0x000000ff06067208 */ /* 0x000fe20000800000 */
[----:B------:R-:W2:Y:S01]  /*2abf0*/  SHFL.BFLY PT, R3, R39, 0x1, 0x1f ;  /* 0x0c201f0027037f89 */ /* 0x000ea200000e0000 */
[----:B----4-:R-:W4:Y:S01]  /*2ac00*/  LDC R15, c[0x0][0x448] ;  /* 0x00011200ff0f7b82 */ /* 0x010f220000000800 */
[----:B---3--:R-:W-:Y:S02]  /*2ac10*/  FMNMX.FTZ R8, R8, R12, !PT ;  /* 0x0000000c08087209 */ /* 0x008fe40007810000 */
[--C-:B------:R-:W-:Y:S04]  /*2ac20*/  FFMA.FTZ R124, R124, UR4, -R6.reuse ;  /* 0x000000047c7c7c23 */ /* 0x100fe80008010806 */
[----:B------:R3:W3:Y:S01]  /*2ac30*/  LDL.S16 R14, [R1+0x1a8] ;  /* 0x0001a800010e7983 */ /* 0x0006e20000100600 */
[--C-:B------:R-:W-:Y:S01]  /*2ac40*/  FFMA.FTZ R0, R177, UR4, -R6.reuse ;  /* 0x00000004b1007c23 */ /* 0x100fe20008010806 */
[--C-:B------:R-:W-:Y:S01]  /*2ac50*/  FFMA.FTZ R12, R178, UR4, -R6.reuse ;  /* 0x00000004b20c7c23 */ /* 0x100fe20008010806 */
[--C-:B------:R-:W-:Y:S01]  /*2ac60*/  FFMA.FTZ R125, R125, UR4, -R6.reuse ;  /* 0x000000047d7d7c23 */ /* 0x100fe20008010806 */
[----:B------:R-:W4:Y:S01]  /*2ac70*/  SHFL.BFLY PT, R38, R8, 0x1, 0x1f ;  /* 0x0c201f0008267f89 */ /* 0x000f2200000e0000 */
[C---:B------:R-:W-:Y:S01]  /*2ac80*/  PRMT R4, R2.reuse, 0x7772, RZ ;  /* 0x0000777202047816 */ /* 0x040fe200000000ff */
[----:B------:R4:W-:Y:S01]  /*2ac90*/  MUFU.EX2 R19, R0 ;  /* 0x0000000000137308 */ /* 0x0009e20000000800 */
[----:B------:R-:W-:Y:S01]  /*2aca0*/  PRMT R2, R2, 0x7773, RZ ;  /* 0x0000777302027816 */ /* 0x000fe200000000ff */
[----:B------:R-:W-:Y:S01]  /*2acb0*/  FFMA.FTZ R99, R22, UR4, -R6 ;  /* 0x0000000416637c23 */ /* 0x000fe20008010806 */
[----:B-1----:R-:W-:Y:S03]  /*2acc0*/  LOP3.LUT R5, R7, 0xff, RZ, 0xc0, !PT ;  /* 0x000000ff07057812 */ /* 0x002fe600078ec0ff */
[----:B------:R1:W-:Y:S04]  /*2acd0*/  STL [R1+0x9c], R4 ;  /* 0x00009c0401007387 */ /* 0x0003e80000100800 */
[----:B------:R-:W1:Y:S01]  /*2ace0*/  MUFU.EX2 R12, R12 ;  /* 0x0000000c000c7308 */ /* 0x000e620000000800 */
[----:B------:R-:W-:Y:S01]  /*2acf0*/  IMAD.MOV.U32 R178, RZ, RZ, R74 ;  /* 0x000000ffffb27224 */ /* 0x000fe200078e004a */
[----:B------:R-:W-:Y:S01]  /*2ad00*/  ISETP.LE.U32.AND P3, PT, R5, UR9, PT ;  /* 0x0000000905007c0c */ /* 0x000fe2000bf63070 */
[----:B------:R-:W-:Y:S01]  /*2ad10*/  STL [R1+0x94], R2 ;  /* 0x0000940201007387 */ /* 0x000fe20000100800 */
[--C-:B------:R-:W-:Y:S01]  /*2ad20*/  FFMA.FTZ R66, R32, UR4, -R6.reuse ;  /* 0x0000000420427c23 */ /* 0x100fe20008010806 */
[--C-:B------:R-:W-:Y:S01]  /*2ad30*/  FFMA.FTZ R88, R88, UR4, -R6.reuse ;  /* 0x0000000458587c23 */ /* 0x100fe20008010806 */
[----:B------:R-:W-:Y:S01]  /*2ad40*/  FFMA.FTZ R89, R89, UR4, -R6 ;  /* 0x0000000459597c23 */ /* 0x000fe20008010806 */
[----:B------:R-:W1:Y:S01]  /*2ad50*/  SHFL.BFLY PT, R2, R36, 0x1, 0x1f ;  /* 0x0c201f0024027f89 */ /* 0x000e6200000e0000 */
[----:B--2---:R-:W-:Y:S01]  /*2ad60*/  FMNMX.FTZ R39, R39, R3, !PT ;  /* 0x0000000327277209 */ /* 0x004fe20007810000 */
[----:B----4-:R-:W-:Y:S01]  /*2ad70*/  IMAD.WIDE R46, R15, 0x70, R102 ;  /* 0x000000700f2e7825 */ /* 0x010fe200078e0266 */
[----:B------:R-:W-:Y:S03]  /*2ad80*/  LOP3.LUT R0, R7, 0xffff, RZ, 0xc0, !PT ;  /* 0x0000ffff07007812 */ /* 0x000fe600078ec0ff */
[--C-:B------:R-:W-:Y:S01]  /*2ad90*/  FFMA.FTZ R3, R18, UR4, -R6.reuse ;  /* 0x0000000412037c23 */ /* 0x100fe20008010806 */
[----:B------:R-:W-:Y:S01]  /*2ada0*/  FFMA.FTZ R92, R92, UR4, -R6 ;  /* 0x000000045c5c7c23 */ /* 0x000fe20008010806 */
[----:B------:R2:W-:Y:S01]  /*2adb0*/  STL.64 [R1+0x28], R46 ;  /* 0x0000282e01007387 */ /* 0x0005e20000100a00 */
[----:B------:R-:W-:Y:S01]  /*2adc0*/  SHF.R.U32.HI R0, RZ, 0x8, R0 ;  /* 0x00000008ff007819 */ /* 0x000fe20000011600 */
[--C-:B------:R-:W-:Y:S01]  /*2add0*/  FFMA.FTZ R93, R93, UR4, -R6.reuse ;  /* 0x000000045d5d7c23 */ /* 0x100fe20008010806 */
[----:B-1----:R-:W-:Y:S01]  /*2ade0*/  F2FP.BF16.F32.PACK_AB R64, R19, R12 ;  /* 0x0000000c1340723e */ /* 0x002fe200000010ff */
[--C-:B------:R-:W-:Y:S01]  /*2adf0*/  FFMA.FTZ R104, R104, UR4, -R6.reuse ;  /* 0x0000000468687c23 */ /* 0x100fe20008010806 */
[----:B------:R-:W-:Y:S01]  /*2ae00*/  LEA R118, P0, R118, R46, 0x1 ;  /* 0x0000002e76767211 */ /* 0x000fe200078008ff */
[----:B------:R1:W-:Y:S01]  /*2ae10*/  STL [R1+0x60], R5 ;  /* 0x0000600501007387 */ /* 0x0003e20000100800 */
[----:B------:R-:W-:Y:S01]  /*2ae20*/  FMNMX.FTZ R38, R8, R38, !PT ;  /* 0x0000002608267209 */ /* 0x000fe20007810000 */
[--C-:B------:R-:W-:Y:S01]  /*2ae30*/  FFMA.FTZ R105, R105, UR4, -R6.reuse ;  /* 0x0000000469697c23 */ /* 0x100fe20008010806 */
[----:B------:R-:W-:Y:S01]  /*2ae40*/  PRMT R241, R64, 0x7610, R241 ;  /* 0x0000761040f17816 */ /* 0x000fe200000000f1 */
[----:B------:R4:W-:Y:S01]  /*2ae50*/  STL [R1+0x5c], R0 ;  /* 0x00005c0001007387 */ /* 0x0009e20000100800 */
[----:B------:R-:W-:Y:S02]  /*2ae60*/  IMAD.U32 R4, RZ, RZ, UR27 ;  /* 0x0000001bff047e24 */ /* 0x000fe4000f8e00ff */
[----:B------:R-:W-:Y:S01]  /*2ae70*/  FMUL.FTZ R8, R38, UR4 ;  /* 0x0000000426087c20 */ /* 0x000fe20008410000 */
[----:B------:R-:W-:Y:S01]  /*2ae80*/  PRMT R237, R64, 0x7632, R237 ;  /* 0x0000763240ed7816 */ /* 0x000fe200000000ed */
[----:B------:R3:W3:Y:S01]  /*2ae90*/  LDL.S16 R85, [R1+0x1bc] ;  /* 0x0001bc0001557983 */ /* 0x0006e20000100600 */
[--C-:B------:R-:W-:Y:S01]  /*2aea0*/  FFMA.FTZ R108, R108, UR4, -R6.reuse ;  /* 0x000000046c6c7c23 */ /* 0x100fe20008010806 */
[----:B------:R-:W-:Y:S01]  /*2aeb0*/  LEA.HI.X.SX32 R119, R4, R47, 0x1, P0 ;  /* 0x0000002f04777211 */ /* 0x000fe200000f0eff */
[--C-:B------:R-:W-:Y:S01]  /*2aec0*/  FFMA.FTZ R109, R109, UR4, -R6.reuse ;  /* 0x000000046d6d7c23 */ /* 0x100fe20008010806 */
[----:B------:R3:W3:Y:S01]  /*2aed0*/  LDL.S16 R69, [R1+0x1b8] ;  /* 0x0001b80001457983 */ /* 0x0006e20000100600 */
[----:B------:R-:W-:Y:S01]  /*2aee0*/  FMNMX.FTZ R36, R36, R2, !PT ;  /* 0x0000000224247209 */ /* 0x000fe20007810000 */
[----:B------:R-:W-:Y:S01]  /*2aef0*/  FFMA.FTZ R98, R20, UR4, -R6 ;  /* 0x0000000414627c23 */ /* 0x000fe20008010806 */
[----:B------:R-:W-:Y:S01]  /*2af00*/  FSEL R2, R37, RZ, P1 ;  /* 0x000000ff25027208 */ /* 0x000fe20000800000 */
[----:B------:R3:W3:Y:S01]  /*2af10*/  LDL.S16 R15, [R1+0x1b4] ;  /* 0x0001b400010f7983 */ /* 0x0006e20000100600 */
[C---:B------:R-:W-:Y:S02]  /*2af20*/  FSETP.NEU.FTZ.AND P1, PT, R39.reuse, -INF , PT ;  /* 0xff8000002700780b */ /* 0x040fe40003f3d000 */
[----:B------:R-:W-:Y:S01]  /*2af30*/  FSETP.NEU.FTZ.AND P0, PT, R36, -INF , PT ;  /* 0xff8000002400780b */ /* 0x000fe20003f1d000 */
[----:B------:R3:W3:Y:S01]  /*2af40*/  LDL.S16 R57, [R1+0x1b0] ;  /* 0x0001b00001397983 */ /* 0x0006e20000100600 */
[----:B------:R-:W-:Y:S01]  /*2af50*/  FSEL R4, R39, RZ, P1 ;  /* 0x000000ff27047208 */ /* 0x000fe20000800000 */
[----:B--2---:R-:W-:Y:S01]  /*2af60*/  MUFU.EX2 R46, R3 ;  /* 0x00000003002e7308 */ /* 0x004fe20000000800 */
[----:B------:R-:W-:Y:S01]  /*2af70*/  LOP3.LUT R84, R44, UR11, R49, 0x96, !PT ;  /* 0x0000000b2c547c12 */ /* 0x000fe2000f8e9631 */
[----:B------:R-:W-:Y:S04]  /*2af80*/  IMAD.WIDE.U32 R44, R45, -0x2daee0ad, RZ ;  /* 0xd2511f532d2c7825 */ /* 0x000fe800078e00ff */
[----:B-1----:R-:W-:Y:S01]  /*2af90*/  FMUL.FTZ R5, R36, UR4 ;  /* 0x0000000424057c20 */ /* 0x002fe20008410000 */
[----:B------:R-:W-:Y:S01]  /*2afa0*/  FADD.FTZ R2, -R2, R132 ;  /* 0x0000008402027221 */ /* 0x000fe20000010100 */
[----:B------:R-:W-:Y:S01]  /*2afb0*/  IMAD.MOV.U32 R121, RZ, RZ, R44 ;  /* 0x000000ffff797224 */ /* 0x000fe200078e002c */
[----:B----4-:R-:W-:Y:S01]  /*2afc0*/  LOP3.LUT R0, R0, 0xffff, RZ, 0xc0, !PT ;  /* 0x0000ffff00007812 */ /* 0x010fe200078ec0ff */
[----:B------:R-:W-:Y:S01]  /*2afd0*/  IMAD.MOV.U32 R132, RZ, RZ, R247 ;  /* 0x000000ffff847224 */ /* 0x000fe200078e00f7 */
[----:B------:R-:W-:Y:S01]  /*2afe0*/  FSEL R5, R5, RZ, P0 ;  /* 0x000000ff05057208 */ /* 0x000fe20000000000 */
[----:B------:R-:W-:Y:S01]  /*2aff0*/  FADD.FTZ R4, -R4, R134 ;  /* 0x0000008604047221 */ /* 0x000fe20000010100 */
[----:B------:R-:W-:Y:S02]  /*2b000*/  ISETP.LE.U32.AND P2, PT, R0, UR9, PT ;  /* 0x0000000900007c0c */ /* 0x000fe4000bf43070 */
[----:B------:R-:W-:Y:S01]  /*2b010*/  PRMT R0, R7, 0x7632, R0 ;  /* 0x0000763207007816 */ /* 0x000fe20000000000 */
[----:B------:R-:W-:Y:S01]  /*2b020*/  FMUL.FTZ R7, R39, UR4 ;  /* 0x0000000427077c20 */ /* 0x000fe20008410000 */
[----:B------:R-:W-:Y:S01]  /*2b030*/  LOP3.LUT R169, R52, UR14, R45, 0x96, !PT ;  /* 0x0000000e34a97c12 */ /* 0x000fe2000f8e962d */
[--C-:B------:R-:W-:Y:S01]  /*2b040*/  FFMA.FTZ R11, R179, UR4, -R5.reuse ;  /* 0x00000004b30b7c23 */ /* 0x100fe20008010805 */
[----:B------:R-:W-:Y:S01]  /*2b050*/  LOP3.LUT R220, R0, 0xff, RZ, 0xc0, !PT ;  /* 0x000000ff00dc7812 */ /* 0x000fe200078ec0ff */
[--C-:B------:R-:W-:Y:S01]  /*2b060*/  FFMA.FTZ R0, R187, UR4, -R5.reuse ;  /* 0x00000004bb007c23 */ /* 0x100fe20008010805 */
[----:B------:R-:W-:Y:S01]  /*2b070*/  FSEL R7, R7, RZ, P1 ;  /* 0x000000ff07077208 */ /* 0x000fe20000800000 */
[--C-:B------:R-:W-:Y:S01]  /*2b080*/  FFMA.FTZ R126, R126, UR4, -R5.reuse ;  /* 0x000000047e7e7c23 */ /* 0x100fe20008010805 */
[----:B------:R-:W-:Y:S01]  /*2b090*/  ISETP.LE.U32.AND P1, PT, R220, UR9, PT ;  /* 0x00000009dc007c0c */ /* 0x000fe2000bf23070 */
[----:B------:R1:W-:Y:S01]  /*2b0a0*/  MUFU.EX2 R18, R0 ;  /* 0x0000000000127308 */ /* 0x0003e20000000800 */
[----:B------:R-:W-:Y:S01]  /*2b0b0*/  PRMT R228, R44, 0x7771, RZ ;  /* 0x000077712ce47816 */ /* 0x000fe200000000ff */
[----:B------:R-:W-:Y:S01]  /*2b0c0*/  FFMA.FTZ R112, R13, UR4, -R5 ;  /* 0x000000040d707c23 */ /* 0x000fe20008010805 */
[----:B------:R-:W-:Y:S07]  /*2b0d0*/  IMAD.MOV.U32 R187, RZ, RZ, R96 ;  /* 0x000000ffffbb7224 */ /* 0x000fee00078e0060 */
[----:B------:R-:W2:Y:S01]  /*2b0e0*/  MUFU.EX2 R11, R11 ;  /* 0x0000000b000b7308 */ /* 0x000ea20000000800 */
        /* <DEDUP_REMOVED lines=9> */
[----:B-1----:R-:W-:Y:S01]  /*2b180*/  FSEL R0, R36, RZ, P0 ;  /* 0x000000ff24007208 */ /* 0x002fe20000000000 */
[--C-:B------:R-:W-:Y:S01]  /*2b190*/  FFMA.FTZ R94, R94, UR4, -R5.reuse ;  /* 0x000000045e5e7c23 */ /* 0x100fe20008010805 */
[----:B------:R-:W-:Y:S01]  /*2b1a0*/  FSETP.NEU.FTZ.AND P0, PT, R38, -INF , PT ;  /* 0xff8000002600780b */ /* 0x000fe20003f1d000 */
[--C-:B------:R-:W-:Y:S01]  /*2b1b0*/  FFMA.FTZ R106, R106, UR4, -R5.reuse ;  /* 0x000000046a6a7c23 */ /* 0x100fe20008010805 */
[----:B--2---:R-:W-:Y:S01]  /*2b1c0*/  F2FP.BF16.F32.PACK_AB R58, R18, R11 ;  /* 0x0000000b123a723e */ /* 0x004fe200000010ff */
[--C-:B------:R-:W-:Y:S01]  /*2b1d0*/  FFMA.FTZ R107, R107, UR4, -R5.reuse ;  /* 0x000000046b6b7c23 */ /* 0x100fe20008010805 */
[----:B------:R-:W-:Y:S01]  /*2b1e0*/  FSEL R8, R8, RZ, P0 ;  /* 0x000000ff08087208 */ /* 0x000fe20000000000 */
[--C-:B------:R-:W-:Y:S01]  /*2b1f0*/  FFMA.FTZ R110, R110, UR4, -R5.reuse ;  /* 0x000000046e6e7c23 */ /* 0x100fe20008010805 */
[----:B------:R-:W-:Y:S01]  /*2b200*/  FSEL R3, R38, RZ, P0 ;  /* 0x000000ff26037208 */ /* 0x000fe20000000000 */
[--C-:B------:R-:W-:Y:S01]  /*2b210*/  FFMA.FTZ R111, R111, UR4, -R5.reuse ;  /* 0x000000046f6f7c23 */ /* 0x100fe20008010805 */
[----:B------:R-:W-:Y:S01]  /*2b220*/  ISETP.LE.U32.AND P0, PT, R212, UR9, PT ;  /* 0x00000009d4007c0c */ /* 0x000fe2000bf03070 */
[----:B------:R-:W-:Y:S01]  /*2b230*/  FFMA.FTZ R97, R16, UR4, -R5 ;  /* 0x0000000410617c23 */ /* 0x000fe20008010805 */
[----:B------:R-:W-:Y:S01]  /*2b240*/  PRMT R232, R58, 0x7632, R232 ;  /* 0x000076323ae87816 */ /* 0x000fe200000000e8 */
[----:B------:R-:W-:Y:S01]  /*2b250*/  FADD.FTZ R0, -R0, R133 ;  /* 0x0000008500007221 */ /* 0x000fe20000010100 */
        /* <DEDUP_REMOVED lines=25> */
[--C-:B---3--:R-:W-:Y:S05]  /*2b3f0*/  @!P3 HFMA2.BF16_V2 R14, -RZ.H0_H0, RZ.H0_H0, -R64.reuse.H0_H0 ;  /* 0x200000ffff0eb231 */ /* 0x108fea0000340940 */
[----:B------:R1:W-:Y:S01]  /*2b400*/  @!P3 STL.S16 [R1+0x1a8], R14 ;  /* 0x0001a80e0100b387 */ /* 0x0003e20000100600 */
[----:B------:R-:W-:Y:S03]  /*2b410*/  PRMT R42, R14, 0x7610, R42 ;  /* 0x000076100e2a7816 */ /* 0x000fe6000000002a */
[----:B------:R2:W-:Y:S01]  /*2b420*/  STL [R1+0x48], R40 ;  /* 0x0000482801007387 */ /* 0x0005e20000100800 */
[----:B------:R-:W-:Y:S01]  /*2b430*/  @!P3 PRMT R241, R42, 0x5410, RZ ;  /* 0x000054102af1b816 */ /* 0x000fe200000000ff */
[----:B------:R-:W-:Y:S02]  /*2b440*/  IMAD.WIDE.U32 R42, R43, -0x326172a9, RZ ;  /* 0xcd9e8d572b2a7825 */ /* 0x000fe400078e00ff */
[----:B------:R-:W-:Y:S03]  /*2b450*/  STL [R1+0x37c], R37 ;  /* 0x00037c2501007387 */ /* 0x000fe60000100800 */
[----:B------:R-:W-:Y:S01]  /*2b460*/  LOP3.LUT R176, R48, UR6, R43, 0x96, !PT ;  /* 0x0000000630b07c12 */ /* 0x000fe2000f8e962b */
[----:B------:R-:W-:Y:S04]  /*2b470*/  STL [R1+0x380], R36 ;  /* 0x0003802401007387 */ /* 0x000fe80000100800 */
[----:B------:R-:W-:Y:S04]  /*2b480*/  STL [R1+0x384], R39 ;  /* 0x0003842701007387 */ /* 0x000fe80000100800 */
[----:B------:R3:W-:Y:S01]  /*2b490*/  STL [R1+0x3d8], R220 ;  /* 0x0003d8dc01007387 */ /* 0x0007e20000100800 */
[--C-:B-1----:R-:W-:Y:S01]  /*2b4a0*/  FFMA.FTZ R14, R181, UR4, -R6.reuse ;  /* 0x00000004b50e7c23 */ /* 0x102fe20008010806 */
[----:B------:R-:W-:Y:S02]  /*2b4b0*/  IMAD.MOV.U32 R181, RZ, RZ, R87 ;  /* 0x000000ffffb57224 */ /* 0x000fe400078e0057 */
[----:B------:R-:W-:Y:S01]  /*2b4c0*/  FFMA.FTZ R87, R76, UR4, -R6 ;  /* 0x000000044c577c23 */ /* 0x000fe20008010806 */
[----:B------:R-:W-:Y:S01]  /*2b4d0*/  FFMA.FTZ R76, R24, UR4, -R5 ;  /* 0x00000004184c7c23 */ /* 0x000fe20008010805 */
[C---:B--2---:R-:W-:Y:S01]  /*2b4e0*/  PRMT R40, R44.reuse, 0x7772, RZ ;  /* 0x000077722c287816 */ /* 0x044fe200000000ff */
[----:B------:R1:W2:Y:S01]  /*2b4f0*/  MUFU.EX2 R45, R14 ;  /* 0x0000000e002d7308 */ /* 0x0002a20000000800 */
[----:B------:R-:W-:Y:S02]  /*2b500*/  @!P2 HFMA2.BF16_V2 R85, -RZ.H0_H0, RZ.H0_H0, -R64.H1_H1 ;  /* 0x200000ffff55a231 */ /* 0x000fe40000360940 */
[--C-:B------:R-:W-:Y:S02]  /*2b510*/  @!P1 HFMA2.BF16_V2 R69, -RZ.H0_H0, RZ.H0_H0, -R58.reuse.H0_H0 ;  /* 0x200000ffff459231 */ /* 0x100fe4000034093a */
[----:B------:R-:W-:Y:S03]  /*2b520*/  @!P0 HFMA2.BF16_V2 R15, -RZ.H0_H0, RZ.H0_H0, -R58.H1_H1 ;  /* 0x200000ffff0f8231 */ /* 0x000fe6000036093a */
[----:B------:R-:W-:Y:S01]  /*2b530*/  PRMT R49, R69, 0x7610, R49 ;  /* 0x0000761045317816 */ /* 0x000fe20000000031 */
[----:B---3--:R-:W3:Y:S01]  /*2b540*/  LDL.LU R220, [R1+0x98] ;  /* 0x0000980001dc7983 */ /* 0x008ee20000300800 */
[----:B-1----:R-:W-:Y:S02]  /*2b550*/  PRMT R14, R44, 0x7773, RZ ;  /* 0x000077732c0e7816 */ /* 0x002fe400000000ff */
[----:B--2---:R-:W-:Y:S01]  /*2b560*/  F2FP.BF16.F32.PACK_AB R59, R45, R46 ;  /* 0x0000002e2d3b723e */ /* 0x004fe200000010ff */
[----:B------:R1:W-:Y:S01]  /*2b570*/  STL [R1+0x388], R38 ;  /* 0x0003882601007387 */ /* 0x0003e20000100800 */
[----:B------:R-:W-:Y:S02]  /*2b580*/  @!P1 PRMT R233, R49, 0x5410, RZ ;  /* 0x0000541031e99816 */ /* 0x000fe400000000ff */
[----:B------:R-:W-:Y:S01]  /*2b590*/  PRMT R48, R15, 0x7610, R48 ;  /* 0x000076100f307816 */ /* 0x000fe20000000030 */
[----:B------:R2:W-:Y:S01]  /*2b5a0*/  STL [R1+0x3dc], R212 ;  /* 0x0003dcd401007387 */ /* 0x0005e20000100800 */
[--C-:B------:R-:W-:Y:S01]  /*2b5b0*/  @!P5 HFMA2.BF16_V2 R57, -RZ.H0_H0, RZ.H0_H0, -R59.reuse.H0_H0 ;  /* 0x200000ffff39d231 */ /* 0x100fe2000034093b */
[----:B------:R-:W-:Y:S02]  /*2b5c0*/  PRMT R242, R59, 0x7610, R242 ;  /* 0x000076103bf27816 */ /* 0x000fe400000000f2 */
[----:B------:R-:W-:Y:S02]  /*2b5d0*/  @!P0 PRMT R232, R48, 0x5410, RZ ;  /* 0x0000541030e88816 */ /* 0x000fe400000000ff */
[----:B------:R-:W-:Y:S02]  /*2b5e0*/  PRMT R48, R42, 0x7771, RZ ;  /* 0x000077712a307816 */ /* 0x000fe400000000ff */
[----:B------:R-:W-:Y:S02]  /*2b5f0*/  PRMT R44, R85, 0x7610, R44 ;  /* 0x00007610552c7816 */ /* 0x000fe4000000002c */
[----:B------:R-:W-:Y:S02]  /*2b600*/  PRMT R236, R59, 0x7632, R236 ;  /* 0x000076323bec7816 */ /* 0x000fe400000000ec */
[----:B------:R-:W-:Y:S02]  /*2b610*/  @!P2 PRMT R237, R44, 0x5410, RZ ;  /* 0x000054102ceda816 */ /* 0x000fe400000000ff */
[----:B-1----:R-:W-:Y:S01]  /*2b620*/  PRMT R38, R57, 0x7610, R38 ;  /* 0x0000761039267816 */ /* 0x002fe20000000026 */
[----:B--2---:R-:W2:Y:S03]  /*2b630*/  LDL.LU R212, [R1+0x90] ;  /* 0x0000900001d47983 */ /* 0x004ea60000300800 */
[----:B------:R-:W-:Y:S01]  /*2b640*/  @!P5 PRMT R242, R38, 0x5410, RZ ;  /* 0x0000541026f2d816 */ /* 0x000fe200000000ff */
[----:B------:R-:W-:Y:S04]  /*2b650*/  STL [R1+0x70], R40 ;  /* 0x0000702801007387 */ /* 0x000fe80000100800 */
[----:B------:R1:W4:Y:S04]  /*2b660*/  LDL.S16 R53, [R1+0x1d0] ;  /* 0x0001d00001357983 */ /* 0x0003280000100600 */
[----:B------:R1:W4:Y:S04]  /*2b670*/  LDL.S16 R51, [R1+0x1cc] ;  /* 0x0001cc0001337983 */ /* 0x0003280000100600 */
[----:B------:R1:W-:Y:S04]  /*2b680*/  STL [R1+0x6c], R14 ;  /* 0x00006c0e01007387 */ /* 0x0003e80000100800 */
[----:B------:R2:W4:Y:S04]  /*2b690*/  LDL.S16 R47, [R1+0x1c8] ;  /* 0x0001c800012f7983 */ /* 0x0005280000100600 */
[----:B------:R1:W-:Y:S01]  /*2b6a0*/  @!P2 STL.S16 [R1+0x1bc], R85 ;  /* 0x0001bc550100a387 */ /* 0x0003e20000100600 */
[----:B------:R-:W-:Y:S01]  /*2b6b0*/  ISETP.GT.U32.AND P2, PT, R56, UR9, PT ;  /* 0x0000000938007c0c */ /* 0x000fe2000bf44070 */
[----:B------:R-:W-:Y:S02]  /*2b6c0*/  FFMA.FTZ R56, R33, UR4, -R6 ;  /* 0x0000000421387c23 */ /* 0x000fe40008010806 */
[----:B------:R1:W-:Y:S04]  /*2b6d0*/  @!P1 STL.S16 [R1+0x1b8], R69 ;  /* 0x0001b84501009387 */ /* 0x0003e80000100600 */
[----:B------:R1:W-:Y:S04]  /*2b6e0*/  @!P0 STL.S16 [R1+0x1b4], R15 ;  /* 0x0001b40f01008387 */ /* 0x0003e80000100600 */
[----:B------:R1:W-:Y:S04]  /*2b6f0*/  @!P5 STL.S16 [R1+0x1b0], R57 ;  /* 0x0001b0390100d387 */ /* 0x0003e80000100600 */
[----:B------:R1:W-:Y:S02]  /*2b700*/  STL [R1+0x3e0], R64 ;  /* 0x0003e04001007387 */ /* 0x0003e40000100800 */
[----:B-1----:R-:W-:Y:S01]  /*2b710*/  FFMA.FTZ R14, R182, UR4, -R5 ;  /* 0x00000004b60e7c23 */ /* 0x002fe20008010805 */
[----:B------:R-:W-:Y:S02]  /*2b720*/  IMAD.MOV.U32 R182, RZ, RZ, R82 ;  /* 0x000000ffffb67224 */ /* 0x000fe400078e0052 */
[--C-:B------:R-:W-:Y:S01]  /*2b730*/  FFMA.FTZ R82, R23, UR4, -R6.reuse ;  /* 0x0000000417527c23 */ /* 0x100fe20008010806 */
[----:B------:R1:W-:Y:S01]  /*2b740*/  MUFU.EX2 R44, R14 ;  /* 0x0000000e002c7308 */ /* 0x0003e20000000800 */
[----:B------:R-:W-:Y:S04]  /*2b750*/  IMAD.WIDE.U32 R84, R84, -0x2daee0ad, RZ ;  /* 0xd2511f5354547825 */ /* 0x000fe800078e00ff */
[----:B------:R-:W-:Y:S01]  /*2b760*/  IMAD.WIDE.U32 R68, R68, -0x2daee0ad, RZ ;  /* 0xd2511f5344447825 */ /* 0x000fe200078e00ff */
[----:B------:R-:W-:Y:S03]  /*2b770*/  LOP3.LUT R177, R54, UR14, R85, 0x96, !PT ;  /* 0x0000000e36b17c12 */ /* 0x000fe6000f8e9655 */
[--C-:B------:R-:W-:Y:S01]  /*2b780*/  FFMA.FTZ R85, R72, UR4, -R6.reuse ;  /* 0x0000000448557c23 */ /* 0x100fe20008010806 */
[----:B------:R-:W-:Y:S01]  /*2b790*/  FFMA.FTZ R15, R186, UR4, -R5 ;  /* 0x00000004ba0f7c23 */ /* 0x000fe20008010805 */
[----:B------:R-:W-:Y:S01]  /*2b7a0*/  LOP3.LUT R122, R122, UR14, R69, 0x96, !PT ;  /* 0x0000000e7a7a7c12 */ /* 0x000fe2000f8e9645 */
[--C-:B------:R-:W-:Y:S01]  /*2b7b0*/  FFMA.FTZ R54, R35, UR4, -R5.reuse ;  /* 0x0000000423367c23 */ /* 0x100fe20008010805 */
[----:B-1----:R-:W-:Y:S01]  /*2b7c0*/  LOP3.LUT R14, R120, 0xffff, RZ, 0xc0, !PT ;  /* 0x0000ffff780e7812 */ /* 0x002fe200078ec0ff */
[----:B------:R1:W1:Y:S01]  /*2b7d0*/  MUFU.EX2 R40, R15 ;  /* 0x0000000f00287308 */ /* 0x0002620000000800 */
[----:B------:R-:W-:Y:S01]  /*2b7e0*/  FFMA.FTZ R57, R41, UR4, -R6 ;  /* 0x0000000429397c23 */ /* 0x000fe20008010806 */
[--C-:B------:R-:W-:Y:S01]  /*2b7f0*/  FFMA.FTZ R41, R185, UR4, -R5.reuse ;  /* 0x00000004b9297c23 */ /* 0x100fe20008010805 */
[--C-:B------:R-:W-:Y:S01]  /*2b800*/  FFMA.FTZ R72, R62, UR4, -R5.reuse ;  /* 0x000000043e487c23 */ /* 0x100fe20008010805 */
[----:B------:R-:W-:Y:S01]  /*2b810*/  IMAD.MOV.U32 R64, RZ, RZ, R84 ;  /* 0x000000ffff407224 */ /* 0x000fe200078e0054 */
[----:B------:R-:W-:Y:S01]  /*2b820*/  SHF.R.U32.HI R218, RZ, 0x8, R14 ;  /* 0x00000008ffda7819 */ /* 0x000fe2000001160e */
[----:B------:R-:W-:Y:S02]  /*2b830*/  IMAD.MOV.U32 R186, RZ, RZ, R86 ;  /* 0x000000ffffba7224 */ /* 0x000fe400078e0056 */
[----:B------:R-:W-:Y:S01]  /*2b840*/  FFMA.FTZ R86, R77, UR4, -R6 ;  /* 0x000000044d567c23 */ /* 0x000fe20008010806 */
[----:B------:R-:W-:Y:S01]  /*2b850*/  FFMA.FTZ R77, R25, UR4, -R5 ;  /* 0x00000004194d7c23 */ /* 0x000fe20008010805 */
[----:B------:R-:W-:Y:S01]  /*2b860*/  LOP3.LUT R14, R218, 0xffff, RZ, 0xc0, !PT ;  /* 0x0000ffffda0e7812 */ /* 0x000fe200078ec0ff */
[----:B------:R-:W-:Y:S01]  /*2b870*/  FFMA.FTZ R186, R186, UR4, -R8 ;  /* 0x00000004baba7c23 */ /* 0x000fe20008010808 */
[----:B------:R-:W-:Y:S02]  /*2b880*/  MUFU.EX2 R41, R41 ;  /* 0x0000002900297308 */ /* 0x000fe40000000800 */
[----:B------:R-:W-:Y:S01]  /*2b890*/  ISETP.LE.U32.AND P5, PT, R14, UR9, PT ;  /* 0x000000090e007c0c */ /* 0x000fe2000bfa3070 */
[--C-:B------:R-:W-:Y:S01]  /*2b8a0*/  FFMA.FTZ R14, R172, UR4, -R6.reuse ;  /* 0x00000004ac0e7c23 */ /* 0x100fe20008010806 */
[----:B-1----:R-:W-:Y:S01]  /*2b8b0*/  PRMT R15, R42, 0x7772, RZ ;  /* 0x000077722a0f7816 */ /* 0x002fe200000000ff */
[----:B------:R-:W-:Y:S01]  /*2b8c0*/  IMAD.MOV.U32 R172, RZ, RZ, R71 ;  /* 0x000000ffffac7224 */ /* 0x000fe200078e0047 */
[----:B------:R-:W-:Y:S01]  /*2b8d0*/  F2FP.BF16.F32.PACK_AB R60, R44, R40 ;  /* 0x000000282c3c723e */ /* 0x000fe200000010ff */
[----:B------:R-:W-:Y:S03]  /*2b8e0*/  FFMA.FTZ R71, R28, UR4, -R6 ;  /* 0x000000041c477c23 */ /* 0x000fe60008010806 */
[----:B------:R-:W-:Y:S01]  /*2b8f0*/  MUFU.EX2 R49, R14 ;  /* 0x0000000e00317308 */ /* 0x000fe20000000800 */
[C---:B------:R-:W-:Y:S02]  /*2b900*/  PRMT R235, R60.reuse, 0x7632, R235 ;  /* 0x000076323ceb7816 */ /* 0x040fe400000000eb */
[----:B------:R-:W-:Y:S01]  /*2b910*/  PRMT R234, R60, 0x7610, R234 ;  /* 0x000076103cea7816 */ /* 0x000fe200000000ea */
[----:B---3--:R1:W-:Y:S01]  /*2b920*/  STL [R1+0x400], R220 ;  /* 0x000400dc01007387 */ /* 0x0083e20000100800 */
[----:B------:R-:W-:Y:S01]  /*2b930*/  ISETP.GT.U32.AND P4, PT, R220, UR9, PT ;  /* 0x00000009dc007c0c */ /* 0x000fe2000bf84070 */
[----:B-1----:R-:W-:Y:S02]  /*2b940*/  IMAD.MOV.U32 R220, RZ, RZ, R81 ;  /* 0x000000ffffdc7224 */ /* 0x002fe400078e0051 */
[----:B------:R-:W-:Y:S01]  /*2b950*/  FFMA.FTZ R81, R61, UR4, -R6 ;  /* 0x000000043d517c23 */ /* 0x000fe20008010806 */
[--C-:B------:R-:W-:Y:S01]  /*2b960*/  FFMA.FTZ R61, R30, UR4, -R5.reuse ;  /* 0x000000041e3d7c23 */ /* 0x100fe20008010805 */
[----:B--2---:R1:W-:Y:S01]  /*2b970*/  STL [R1+0x418], R212 ;  /* 0x000418d401007387 */ /* 0x0043e20000100800 */
[----:B------:R-:W-:Y:S03]  /*2b980*/  ISETP.GT.U32.AND P3, PT, R212, UR9, PT ;  /* 0x00000009d4007c0c */ /* 0x000fe6000bf64070 */
[----:B------:R-:W-:Y:S04]  /*2b990*/  STL [R1+0xdc], R42 ;  /* 0x0000dc2a01007387 */ /* 0x000fe80000100800 */
[----:B------:R-:W-:Y:S01]  /*2b9a0*/  STL [R1+0xa8], R48 ;  /* 0x0000a83001007387 */ /* 0x000fe20000100800 */
[----:B----4-:R-:W-:Y:S03]  /*2b9b0*/  @P4 HFMA2.BF16_V2 R53, -RZ.H0_H0, RZ.H0_H0, -R59.H1_H1 ;  /* 0x200000ffff354231 */ /* 0x010fe6000036093b */
[----:B------:R2:W-:Y:S02]  /*2b9c0*/  STL [R1+0x68], R15 ;  /* 0x0000680f01007387 */ /* 0x0005e40000100800 */
[--C-:B------:R-:W-:Y:S01]  /*2b9d0*/  @P3 HFMA2.BF16_V2 R51, -RZ.H0_H0, RZ.H0_H0, -R60.reuse.H0_H0 ;  /* 0x200000ffff333231 */ /* 0x100fe2000034093c */
[----:B------:R-:W-:Y:S04]  /*2b9e0*/  PRMT R52, R53, 0x7610, R52 ;  /* 0x0000761035347816 */ /* 0x000fe80000000034 */
[----:B------:R-:W-:Y:S01]  /*2b9f0*/  PRMT R50, R51, 0x7610, R50 ;  /* 0x0000761033327816 */ /* 0x000fe20000000032 */
[----:B------:R-:W-:Y:S01]  /*2ba00*/  @P2 HFMA2.BF16_V2 R47, -RZ.H0_H0, RZ.H0_H0, -R60.H1_H1 ;  /* 0x200000ffff2f2231 */ /* 0x000fe2000036093c */
[----:B------:R-:W-:Y:S01]  /*2ba10*/  @P4 PRMT R236, R52, 0x5410, RZ ;  /* 0x0000541034ec4816 */ /* 0x000fe200000000ff */
[--C-:B------:R-:W-:Y:S01]  /*2ba20*/  FFMA.FTZ R52, R170, UR4, -R5.reuse ;  /* 0x00000004aa347c23 */ /* 0x100fe20008010805 */
[----:B------:R-:W-:Y:S01]  /*2ba30*/  @P3 PRMT R234, R50, 0x5410, RZ ;  /* 0x0000541032ea3816 */ /* 0x000fe200000000ff */
[----:B------:R-:W-:Y:S01]  /*2ba40*/  FFMA.FTZ R50, R180, UR4, -R5 ;  /* 0x00000004b4327c23 */ /* 0x000fe20008010805 */
[----:B------:R-:W-:Y:S01]  /*2ba50*/  PRMT R39, R47, 0x7610, R39 ;  /* 0x000076102f277816 */ /* 0x000fe20000000027 */
[----:B-1----:R-:W-:Y:S02]  /*2ba60*/  IMAD.MOV.U32 R212, RZ, RZ, R80 ;  /* 0x000000ffffd47224 */ /* 0x002fe400078e0050 */
[----:B------:R-:W-:Y:S01]  /*2ba70*/  FFMA.FTZ R80, R26, UR4, -R6 ;  /* 0x000000041a507c23 */ /* 0x000fe20008010806 */
[----:B------:R-:W-:Y:S02]  /*2ba80*/  @P2 PRMT R235, R39, 0x5410, RZ ;  /* 0x0000541027eb2816 */ /* 0x000fe400000000ff */
[----:B--2---:R-:W-:Y:S02]  /*2ba90*/  PRMT R15, R42, 0x7773, RZ ;  /* 0x000077732a0f7816 */ /* 0x004fe400000000ff */
[----:B------:R-:W-:Y:S03]  /*2baa0*/  LOP3.LUT R42, R123, 0xffff, RZ, 0xc0, !PT ;  /* 0x0000ffff7b2a7812 */ /* 0x000fe600078ec0ff */
[----:B------:R1:W-:Y:S01]  /*2bab0*/  STL [R1+0x64], R15 ;  /* 0x0000640f01007387 */ /* 0x0003e20000100800 */
[----:B------:R-:W-:Y:S01]  /*2bac0*/  SHF.R.U32.HI R48, RZ, 0x8, R42 ;  /* 0x00000008ff307819 */ /* 0x000fe2000001162a */
[----:B------:R-:W-:Y:S01]  /*2bad0*/  FFMA.FTZ R42, R184, UR4, -R5 ;  /* 0x00000004b82a7c23 */ /* 0x000fe20008010805 */
[--C-:B------:R-:W-:Y:S01]  /*2bae0*/  FFMA.FTZ R184, R249, UR4, -R7.reuse ;  /* 0x00000004f9b87c23 */ /* 0x100fe20008010807 */
[----:B------:R4:W2:Y:S01]  /*2baf0*/  LDL.S16 R38, [R1+0x1dc] ;  /* 0x0001dc0001267983 */ /* 0x0008a20000100600 */
[----:B------:R-:W-:Y:S01]  /*2bb00*/  FFMA.FTZ R249, R238, UR4, -R7 ;  /* 0x00000004eef97c23 */ /* 0x000fe20008010807 */
[----:B------:R-:W-:Y:S02]  /*2bb10*/  FFMA.FTZ R238, R245, UR4, -R8 ;  /* 0x00000004f5ee7c23 */ /* 0x000fe40008010808 */
[----:B------:R-:W-:Y:S01]  /*2bb20*/  @P4 STL.S16 [R1+0x1d0], R53 ;  /* 0x0001d03501004387 */ /* 0x000fe20000100600 */
[----:B------:R-:W-:Y:S03]  /*2bb30*/  MUFU.EX2 R42, R42 ;  /* 0x0000002a002a7308 */ /* 0x000fe60000000800 */
[----:B------:R3:W-:Y:S04]  /*2bb40*/  @P3 STL.S16 [R1+0x1cc], R51 ;  /* 0x0001cc3301003387 */ /* 0x0007e80000100600 */
[----:B------:R4:W-:Y:S01]  /*2bb50*/  @P2 STL.S16 [R1+0x1c8], R47 ;  /* 0x0001c82f01002387 */ /* 0x0009e20000100600 */
[--C-:B-1----:R-:W-:Y:S01]  /*2bb60*/  FFMA.FTZ R15, R173, UR4, -R6.reuse ;  /* 0x00000004ad0f7c23 */ /* 0x102fe20008010806 */
[----:B------:R-:W-:Y:S02]  /*2bb70*/  IMAD.MOV.U32 R173, RZ, RZ, R75 ;  /* 0x000000ffffad7224 */ /* 0x000fe400078e004b */
[----:B------:R-:W-:Y:S01]  /*2bb80*/  FFMA.FTZ R75, R27, UR4, -R6 ;  /* 0x000000041b4b7c23 */ /* 0x000fe20008010806 */
[----:B------:R-:W1:Y:S01]  /*2bb90*/  MUFU.EX2 R43, R15 ;  /* 0x0000000f002b7308 */ /* 0x000e620000000800 */
[----:B------:R-:W-:Y:S01]  /*2bba0*/  FFMA.FTZ R180, R173, UR4, -R7 ;  /* 0x00000004adb47c23 */ /* 0x000fe20008010807 */
[----:B------:R-:W-:Y:S02]  /*2bbb0*/  IMAD.MOV.U32 R173, RZ, RZ, R213 ;  /* 0x000000ffffad7224 */ /* 0x000fe400078e00d5 */
[--C-:B------:R-:W-:Y:S01]  /*2bbc0*/  FFMA.FTZ R213, R113, UR4, -R7.reuse ;  /* 0x0000000471d57c23 */ /* 0x100fe20008010807 */
[----:B------:R-:W-:Y:S01]  /*2bbd0*/  FFMA.FTZ R113, R10, UR4, -R7 ;  /* 0x000000040a717c23 */ /* 0x000fe20008010807 */
[----:B------:R-:W-:Y:S01]  /*2bbe0*/  FFMA.FTZ R173, R173, UR4, -R8 ;  /* 0x00000004adad7c23 */ /* 0x000fe20008010808 */
[----:B---3--:R-:W-:Y:S04]  /*2bbf0*/  LOP3.LUT R51, R83, 0xff, RZ, 0xc0, !PT ;  /* 0x000000ff53337812 */ /* 0x008fe800078ec0ff */
[----:B------:R-:W-:Y:S01]  /*2bc00*/  ISETP.LE.U32.AND P1, PT, R51, UR9, PT ;  /* 0x0000000933007c0c */ /* 0x000fe2000bf23070 */
[----:B------:R3:W-:Y:S01]  /*2bc10*/  STL [R1+0x80], R51 ;  /* 0x0000803301007387 */ /* 0x0007e20000100800 */
[----:B----4-:R-:W-:Y:S02]  /*2bc20*/  LOP3.LUT R47, R83, 0xffff, RZ, 0xc0, !PT ;  /* 0x0000ffff532f7812 */ /* 0x010fe400078ec0ff */
[----:B-1----:R-:W-:Y:S01]  /*2bc30*/  F2FP.BF16.F32.PACK_AB R73, R49, R43 ;  /* 0x0000002b3149723e */ /* 0x002fe200000010ff */
[----:B------:R1:W-:Y:S01]  /*2bc40*/  STL.64 [R1+0x3f0], R58 ;  /* 0x0003f03a01007387 */ /* 0x0003e20000100a00 */
[----:B------:R-:W-:Y:S01]  /*2bc50*/  SHF.R.U32.HI R53, RZ, 0x8, R47 ;  /* 0x00000008ff357819 */ /* 0x000fe2000001162f */
[----:B------:R-:W-:Y:S01]  /*2bc60*/  FFMA.FTZ R47, R175, UR4, -R6 ;  /* 0x00000004af2f7c23 */ /* 0x000fe20008010806 */
[----:B------:R-:W-:Y:S02]  /*2bc70*/  PRMT R240, R73, 0x7610, R240 ;  /* 0x0000761049f07816 */ /* 0x000fe400000000f0 */
[----:B------:R-:W-:Y:S01]  /*2bc80*/  LOP3.LUT R14, R53, 0xffff, RZ, 0xc0, !PT ;  /* 0x0000ffff350e7812 */ /* 0x000fe200078ec0ff */
[----:B------:R4:W-:Y:S03]  /*2bc90*/  STL [R1+0x78], R53 ;  /* 0x0000783501007387 */ /* 0x0009e60000100800 */
[----:B------:R-:W-:Y:S01]  /*2bca0*/  ISETP.LE.U32.AND P0, PT, R14, UR9, PT ;  /* 0x000000090e007c0c */ /* 0x000fe2000bf03070 */
[----:B------:R4:W-:Y:S01]  /*2bcb0*/  STL [R1+0xac], R48 ;  /* 0x0000ac3001007387 */ /* 0x0009e20000100800 */
[----:B------:R-:W-:Y:S04]  /*2bcc0*/  LOP3.LUT R14, R48, 0xffff, RZ, 0xc0, !PT ;  /* 0x0000ffff300e7812 */ /* 0x000fe800078ec0ff */
[----:B------:R-:W-:Y:S02]  /*2bcd0*/  ISETP.LE.U32.AND P2, PT, R14, UR9, PT ;  /* 0x000000090e007c0c */ /* 0x000fe4000bf43070 */
[----:B------:R-:W-:Y:S04]  /*2bce0*/  LOP3.LUT R14, R122, 0xffff, RZ, 0xc0, !PT ;  /* 0x0000ffff7a0e7812 */ /* 0x000fe800078ec0ff */
[----:B------:R-:W-:Y:S01]  /*2bcf0*/  SHF.R.U32.HI R39, RZ, 0x8, R14 ;  /* 0x00000008ff277819 */ /* 0x000fe2000001160e */
[----:B---3--:R-:W-:Y:S03]  /*2bd00*/  FFMA.FTZ R51, R171, UR4, -R5 ;  /* 0x00000004ab337c23 */ /* 0x008fe60008010805 */
[----:B------:R-:W-:Y:S01]  /*2bd10*/  LOP3.LUT R14, R39, 0xffff, RZ, 0xc0, !PT ;  /* 0x0000ffff270e7812 */ /* 0x000fe200078ec0ff */
[----:B-1----:R-:W-:Y:S02]  /*2bd20*/  IMAD.MOV.U32 R59, RZ, RZ, R67 ;  /* 0x000000ffff3b7224 */ /* 0x002fe400078e0043 */
[----:B------:R-:W-:Y:S01]  /*2bd30*/  FFMA.FTZ R67, R31, UR4, -R6 ;  /* 0x000000041f437c23 */ /* 0x000fe20008010806 */
[----:B------:R-:W-:Y:S01]  /*2bd40*/  IMAD.MOV.U32 R58, RZ, RZ, R202 ;  /* 0x000000ffff3a7224 */ /* 0x000fe200078e00ca */
[----:B------:R-:W-:Y:S01]  /*2bd50*/  ISETP.LE.U32.AND P4, PT, R14, UR9, PT ;  /* 0x000000090e007c0c */ /* 0x000fe2000bf83070 */
[----:B----4-:R-:W-:Y:S01]  /*2bd60*/  FFMA.FTZ R53, R174, UR4, -R6 ;  /* 0x00000004ae357c23 */ /* 0x010fe20008010806 */
[----:B------:R-:W-:Y:S01]  /*2bd70*/  PRMT R6, R68, 0x7773, RZ ;  /* 0x0000777344067816 */ /* 0x000fe200000000ff */
[----:B------:R-:W-:Y:S01]  /*2bd80*/  FFMA.FTZ R170, R59, UR4, -R7 ;  /* 0x000000043baa7c23 */ /* 0x000fe20008010807 */
[----:B------:R-:W-:Y:S02]  /*2bd90*/  IMAD.MOV.U32 R59, RZ, RZ, R114 ;  /* 0x000000ffff3b7224 */ /* 0x000fe400078e0072 */
[----:B------:R-:W-:Y:S01]  /*2bda0*/  FFMA.FTZ R48, R183, UR4, -R5 ;  /* 0x00000004b7307c23 */ /* 0x000fe20008010805 */
[--C-:B------:R-:W-:Y:S01]  /*2bdb0*/  FFMA.FTZ R114, R9, UR4, -R7.reuse ;  /* 0x0000000409727c23 */ /* 0x100fe20008010807 */
[--C-:B------:R-:W-:Y:S01]  /*2bdc0*/  FFMA.FTZ R183, R212, UR4, -R7.reuse ;  /* 0x00000004d4b77c23 */ /* 0x100fe20008010807 */
[----:B------:R-:W-:Y:S02]  /*2bdd0*/  IMAD.MOV.U32 R212, RZ, RZ, R182 ;  /* 0x000000ffffd47224 */ /* 0x000fe400078e00b6 */
[----:B------:R-:W-:Y:S01]  /*2bde0*/  FFMA.FTZ R174, R172, UR4, -R7 ;  /* 0x00000004acae7c23 */ /* 0x000fe20008010807 */
[----:B------:R-:W-:Y:S02]  /*2bdf0*/  IMAD.MOV.U32 R202, RZ, RZ, R68 ;  /* 0x000000ffffca7224 */ /* 0x000fe400078e0044 */
[----:B------:R-:W-:Y:S01]  /*2be00*/  FFMA.FTZ R175, R59, UR4, -R8 ;  /* 0x000000043baf7c23 */ /* 0x000fe20008010808 */
[----:B------:R-:W-:Y:S02]  /*2be10*/  IMAD.MOV.U32 R182, RZ, RZ, R187 ;  /* 0x000000ffffb67224 */ /* 0x000fe400078e00bb */
[----:B------:R-:W-:Y:S01]  /*2be20*/  FFMA.FTZ R187, R248, UR4, -R7 ;  /* 0x00000004f8bb7c23 */ /* 0x000fe20008010807 */
[----:B------:R-:W-:Y:S02]  /*2be30*/  IMAD.MOV.U32 R172, RZ, RZ, R215 ;  /* 0x000000ffffac7224 */ /* 0x000fe400078e00d7 */
[--C-:B------:R-:W-:Y:S01]  /*2be40*/  FFMA.FTZ R248, R239, UR4, -R7.reuse ;  /* 0x00000004eff87c23 */ /* 0x100fe20008010807 */
[----:B------:R-:W-:Y:S02]  /*2be50*/  IMAD.MOV.U32 R14, RZ, RZ, R216 ;  /* 0x000000ffff0e7224 */ /* 0x000fe400078e00d8 */
        /* <DEDUP_REMOVED lines=13> */
[--C-:B--2---:R-:W-:Y:S05]  /*2bf30*/  @!P1 HFMA2.BF16_V2 R38, -RZ.H0_H0, RZ.H0_H0, -R73.reuse.H0_H0 ;  /* 0x200000ffff269231 */ /* 0x104fea0000340949 */
[----:B------:R1:W-:Y:S01]  /*2bf40*/  @!P1 STL.S16 [R1+0x1dc], R38 ;  /* 0x0001dc2601009387 */ /* 0x0003e20000100600 */
[----:B------:R-:W-:Y:S03]  /*2bf50*/  PRMT R15, R38, 0x7610, R15 ;  /* 0x00007610260f7816 */ /* 0x000fe6000000000f */
[----:B------:R2:W-:Y:S01]  /*2bf60*/  STL [R1+0x394], R39 ;  /* 0x0003942701007387 */ /* 0x0005e20000100800 */
[----:B------:R-:W-:Y:S01]  /*2bf70*/  @!P1 PRMT R240, R15, 0x5410, RZ ;  /* 0x000054100ff09816 */ /* 0x000fe200000000ff */
[----:B------:R-:W-:Y:S02]  /*2bf80*/  IMAD.MOV.U32 R15, RZ, RZ, R70 ;  /* 0x000000ffff0f7224 */ /* 0x000fe400078e0046 */
[----:B------:R-:W-:Y:S01]  /*2bf90*/  FFMA.FTZ R70, R29, UR4, -R5 ;  /* 0x000000041d467c23 */ /* 0x000fe20008010805 */
[----:B------:R-:W-:Y:S01]  /*2bfa0*/  STL.64 [R1+0x408], R124 ;  /* 0x0004087c01007387 */ /* 0x000fe20000100a00 */
[----:B------:R-:W-:Y:S01]  /*2bfb0*/  PRMT R5, R68, 0x7772, RZ ;  /* 0x0000777244057816 */ /* 0x000fe200000000ff */
[----:B------:R-:W-:Y:S01]  /*2bfc0*/  FFMA.FTZ R171, R15, UR4, -R7 ;  /* 0x000000040fab7c23 */ /* 0x000fe20008010807 */
[----:B------:R-:W-:Y:S02]  /*2bfd0*/  IMAD.MOV.U32 R15, RZ, RZ, R181 ;  /* 0x000000ffff0f7224 */ /* 0x000fe400078e00b5 */
[----:B------:R-:W-:Y:S01]  /*2bfe0*/  IMAD.MOV.U32 R181, RZ, RZ, R179 ;  /* 0x000000ffffb57224 */ /* 0x000fe200078e00b3 */
[----:B------:R3:W-:Y:S01]  /*2bff0*/  STL [R1+0x3bc], R126 ;  /* 0x0003bc7e01007387 */ /* 0x0007e20000100800 */
[----:B------:R-:W-:Y:S02]  /*2c000*/  IMAD.MOV.U32 R179, RZ, RZ, R129 ;  /* 0x000000ffffb37224 */ /* 0x000fe400078e0081 */
[----:B------:R-:W-:Y:S01]  /*2c010*/  FFMA.FTZ R129, R65, UR4, -R7 ;  /* 0x0000000441817c23 */ /* 0x000fe20008010807 */
[--C-:B------:R-:W-:Y:S01]  /*2c020*/  FFMA.FTZ R181, R181, UR4, -R8.reuse ;  /* 0x00000004b5b57c23 */ /* 0x100fe20008010808 */
[----:B------:R-:W-:Y:S01]  /*2c030*/  STL [R1+0x3c0], R112 ;  /* 0x0003c07001007387 */ /* 0x000fe20000100800 */
[--C-:B------:R-:W-:Y:S01]  /*2c040*/  FFMA.FTZ R179, R179, UR4, -R8.reuse ;  /* 0x00000004b3b37c23 */ /* 0x100fe20008010808 */
[--C-:B------:R-:W-:Y:S01]  /*2c050*/  FFMA.FTZ R185, R15, UR4, -R8.reuse ;  /* 0x000000040fb97c23 */ /* 0x100fe20008010808 */
[----:B------:R-:W-:Y:S01]  /*2c060*/  F2FP.BF16.F32.PACK_AB R65, R42, R41 ;  /* 0x000000292a41723e */ /* 0x000fe200000010ff */
[----:B------:R4:W-:Y:S01]  /*2c070*/  STL [R1+0xb8], R5 ;  /* 0x0000b80501007387 */ /* 0x0009e20000100800 */
[----:B------:R-:W-:Y:S01]  /*2c080*/  IMAD.MOV.U32 R244, RZ, RZ, R129 ;  /* 0x000000fffff47224 */ /* 0x000fe200078e0081 */
[----:B-1----:R-:W-:Y:S02]  /*2c090*/  PRMT R38, R68, 0x7771, RZ ;  /* 0x0000777144267816 */ /* 0x002fe400000000ff */
[----:B------:R1:W-:Y:S01]  /*2c0a0*/  STL [R1+0xb4], R6 ;  /* 0x0000b40601007387 */ /* 0x0003e20000100800 */
[----:B------:R-:W-:Y:S01]  /*2c0b0*/  FFMA.FTZ R68, R58, UR4, -R7 ;  /* 0x000000043a447c23 */ /* 0x000fe20008010807 */
[----:B------:R-:W-:Y:S02]  /*2c0c0*/  IMAD.MOV.U32 R58, RZ, RZ, R219 ;  /* 0x000000ffff3a7224 */ /* 0x000fe400078e00db */
[----:B------:R-:W-:Y:S01]  /*2c0d0*/  FFMA.FTZ R219, R193, UR4, -R7 ;  /* 0x00000004c1db7c23 */ /* 0x000fe20008010807 */
[----:B------:R-:W-:Y:S01]  /*2c0e0*/  FFMA.FTZ R193, R220, UR4, -R8 ;  /* 0x00000004dcc17c23 */ /* 0x000fe20008010808 */
[----:B------:R-:W-:Y:S01]  /*2c0f0*/  IMAD.MOV.U32 R220, RZ, RZ, R121 ;  /* 0x000000ffffdc7224 */ /* 0x000fe200078e0079 */
[----:B--2---:R-:W-:Y:S01]  /*2c100*/  PRMT R39, R84, 0x7772, RZ ;  /* 0x0000777254277816 */ /* 0x004fe200000000ff */
[----:B------:R-:W-:Y:S02]  /*2c110*/  MUFU.EX2 R68, R68 ;  /* 0x0000004400447308 */ /* 0x000fe40000000800 */
[----:B------:R-:W-:Y:S02]  /*2c120*/  IMAD.MOV.U32 R245, RZ, RZ, R220 ;  /* 0x000000fffff57224 */ /* 0x000fe400078e00dc */
[----:B---3--:R-:W-:Y:S01]  /*2c130*/  FFMA.FTZ R126, R194, UR4, -R7 ;  /* 0x00000004c27e7c23 */ /* 0x008fe20008010807 */
[--C-:B------:R-:W-:Y:S01]  /*2c140*/  FFMA.FTZ R194, R188, UR4, -R8.reuse ;  /* 0x00000004bcc27c23 */ /* 0x100fe20008010808 */
[--C-:B------:R-:W-:Y:S01]  /*2c150*/  FFMA.FTZ R188, R243, UR4, -R8.reuse ;  /* 0x00000004f3bc7c23 */ /* 0x100fe20008010808 */
[----:B------:R-:W-:Y:S01]  /*2c160*/  FFMA.FTZ R243, R195, UR4, -R8 ;  /* 0x00000004c3f37c23 */ /* 0x000fe20008010808 */
[----:B------:R-:W-:Y:S01]  /*2c170*/  SHF.R.U32.HI R195, RZ, 0x18, R120 ;  /* 0x00000018ffc37819 */ /* 0x000fe20000011678 */
[----:B----4-:R-:W-:Y:S01]  /*2c180*/  FADD.FTZ R5, -R3, R135 ;  /* 0x0000008703057221 */ /* 0x010fe20000010100 */
[----:B------:R-:W-:Y:S01]  /*2c190*/  PRMT R3, R84, 0x7773, RZ ;  /* 0x0000777354037816 */ /* 0x000fe200000000ff */
[--C-:B------:R-:W-:Y:S01]  /*2c1a0*/  FFMA.FTZ R135, R58, UR4, -R8.reuse ;  /* 0x000000043a877c23 */ /* 0x100fe20008010808 */
[----:B------:R-:W-:Y:S01]  /*2c1b0*/  FFMA.FTZ R58, R205, UR4, -R8 ;  /* 0x00000004cd3a7c23 */ /* 0x000fe20008010808 */
[----:B-1----:R-:W-:Y:S02]  /*2c1c0*/  PRMT R6, R84, 0x7771, RZ ;  /* 0x0000777154067816 */ /* 0x002fe400000000ff */
[----:B------:R-:W-:Y:S02]  /*2c1d0*/  ISETP.LE.U32.AND P1, PT, R195, UR9, PT ;  /* 0x00000009c3007c0c */ /* 0x000fe4000bf23070 */
[----:B------:R-:W-:Y:S01]  /*2c1e0*/  LOP3.LUT R205, R199, 0xff, RZ, 0xc0, !PT ;  /* 0x000000ffc7cd7812 */ /* 0x000fe200078ec0ff */
[----:B------:R1:W-:Y:S04]  /*2c1f0*/  STL [R1+0xb0], R6 ;  /* 0x0000b00601007387 */ /* 0x0003e80000100800 */
[----:B------:R2:W-:Y:S04]  /*2c200*/  STL [R1+0xa4], R3 ;  /* 0x0000a40301007387 */ /* 0x0005e80000100800 */
[----:B------:R3:W-:Y:S04]  /*2c210*/  STL [R1+0x3a0], R113 ;  /* 0x0003a07101007387 */ /* 0x0007e80000100800 */
[----:B------:R4:W-:Y:S04]  /*2c220*/  STL [R1+0x3a4], R114 ;  /* 0x0003a47201007387 */ /* 0x0009e80000100800 */
[----:B------:R-:W4:Y:S04]  /*2c230*/  LDL.LU R7, [R1+0x338] ;  /* 0x0003380001077983 */ /* 0x000f280000300800 */
[----:B-1----:R-:W4:Y:S04]  /*2c240*/  LDL.LU R6, [R1+0x334] ;  /* 0x0003340001067983 */ /* 0x002f280000300800 */
[----:B------:R-:W-:Y:S01]  /*2c250*/  STL [R1+0x38c], R130 ;  /* 0x00038c8201007387 */ /* 0x000fe20000100800 */
[----:B--2---:R-:W-:Y:S01]  /*2c260*/  FMUL.FTZ R3, R2, UR4 ;  /* 0x0000000402037c20 */ /* 0x004fe20008410000 */
[----:B------:R-:W-:Y:S02]  /*2c270*/  FMUL.FTZ R2, R0, UR4 ;  /* 0x0000000400027c20 */ /* 0x000fe40008410000 */
[----:B------:R-:W-:Y:S01]  /*2c280*/  STL [R1+0x390], R115 ;  /* 0x0003907301007387 */ /* 0x000fe20000100800 */
[----:B------:R-:W1:Y:S01]  /*2c290*/  MUFU.EX2 R0, R3 ;  /* 0x0000000300007308 */ /* 0x000e620000000800 */
[----:B---3--:R-:W-:Y:S02]  /*2c2a0*/  IMAD.MOV.U32 R113, RZ, RZ, R20 ;  /* 0x000000ffff717224 */ /* 0x008fe400078e0014 */
[----:B------:R2:W3:Y:S07]  /*2c2b0*/  LDL.S16 R21, [R1+0x1d8] ;  /* 0x0001d80001157983 */ /* 0x0004ee0000100600 */
[----:B------:R-:W2:Y:S01]  /*2c2c0*/  MUFU.EX2 R2, R2 ;  /* 0x0000000200027308 */ /* 0x000ea20000000800 */
[----:B----4-:R-:W-:Y:S01]  /*2c2d0*/  IMAD.MOV.U32 R114, RZ, RZ, R113 ;  /* 0x000000ffff727224 */ /* 0x010fe200078e0071 */
[----:B------:R-:W4:Y:S01]  /*2c2e0*/  LDL R212, [R1+0xf0] ;  /* 0x0000f00001d47983 */ /* 0x000f220000100800 */
[----:B------:R-:W-:Y:S01]  /*2c2f0*/  IMAD.MOV.U32 R113, RZ, RZ, R201 ;  /* 0x000000ffff717224 */ /* 0x000fe200078e00c9 */
[----:B------:R-:W-:Y:S01]  /*2c300*/  LOP3.LUT R201, R120, 0xff, RZ, 0xc0, !PT ;  /* 0x000000ff78c97812 */ /* 0x000fe200078ec0ff */
[C---:B-1----:R-:W-:Y:S01]  /*2c310*/  FMUL.FTZ R8, R0.reuse, R148 ;  /* 0x0000009400087220 */ /* 0x042fe20000410000 */
[C---:B------:R-:W-:Y:S01]  /*2c320*/  FMUL.FTZ R9, R0.reuse, R149 ;  /* 0x0000009500097220 */ /* 0x040fe20000410000 */
[C---:B------:R-:W-:Y:S01]  /*2c330*/  FMUL.FTZ R13, R0.reuse, R145 ;  /* 0x00000091000d7220 */ /* 0x040fe20000410000 */
[C---:B------:R-:W-:Y:S01]  /*2c340*/  FMUL.FTZ R24, R0.reuse, R140 ;  /* 0x0000008c00187220 */ /* 0x040fe20000410000 */
[C---:B------:R-:W-:Y:S01]  /*2c350*/  FMUL.FTZ R25, R0.reuse, R141 ;  /* 0x0000008d00197220 */ /* 0x040fe20000410000 */
[----:B------:R-:W-:Y:S01]  /*2c360*/  STL [R1+0x3c8], R8 ;  /* 0x0003c80801007387 */ /* 0x000fe20000100800 */
[C---:B------:R-:W-:Y:S01]  /*2c370*/  FMUL.FTZ R28, R0.reuse, R136 ;  /* 0x00000088001c7220 */ /* 0x040fe20000410000 */
[----:B------:R-:W-:Y:S01]  /*2c380*/  FMUL.FTZ R29, R0, R137 ;  /* 0x00000089001d7220 */ /* 0x000fe20000410000 */
[C---:B--2---:R-:W-:Y:S01]  /*2c390*/  FMUL.FTZ R10, R2.reuse, R150 ;  /* 0x00000096020a7220 */ /* 0x044fe20000410000 */
[----:B------:R-:W-:Y:S01]  /*2c3a0*/  STL [R1+0x3cc], R9 ;  /* 0x0003cc0901007387 */ /* 0x000fe20000100800 */
[C---:B------:R-:W-:Y:S01]  /*2c3b0*/  FMUL.FTZ R14, R2.reuse, R146 ;  /* 0x00000092020e7220 */ /* 0x040fe20000410000 */
[C---:B------:R-:W-:Y:S01]  /*2c3c0*/  FMUL.FTZ R15, R2.reuse, R147 ;  /* 0x00000093020f7220 */ /* 0x040fe20000410000 */
[C---:B------:R-:W-:Y:S01]  /*2c3d0*/  FMUL.FTZ R26, R2.reuse, R142 ;  /* 0x0000008e021a7220 */ /* 0x040fe20000410000 */
[C---:B------:R-:W-:Y:S01]  /*2c3e0*/  FMUL.FTZ R27, R2.reuse, R143 ;  /* 0x0000008f021b7220 */ /* 0x040fe20000410000 */
[C---:B------:R-:W-:Y:S01]  /*2c3f0*/  FMUL.FTZ R30, R2.reuse, R138 ;  /* 0x0000008a021e7220 */ /* 0x040fe20000410000 */
[----:B------:R-:W-:Y:S01]  /*2c400*/  FMUL.FTZ R31, R2, R139 ;  /* 0x0000008b021f7220 */ /* 0x000fe20000410000 */
[C---:B------:R-:W-:Y:S01]  /*2c410*/  FFMA.FTZ R3, R0.reuse, R7, R12 ;  /* 0x0000000700037223 */ /* 0x040fe2000001000c */
[----:B------:R-:W-:Y:S03]  /*2c420*/  FMUL.FTZ R12, R0, R144 ;  /* 0x00000090000c7220 */ /* 0x000fe60000410000 */
[----:B------:R-:W-:Y:S02]  /*2c430*/  FADD.FTZ R100, R19, R3 ;  /* 0x0000000313647221 */ /* 0x000fe40000010000 */
[----:B------:R-:W-:Y:S01]  /*2c440*/  STL [R1+0x3b4], R12 ;  /* 0x0003b40c01007387 */ /* 0x000fe20000100800 */
[----:B------:R-:W-:Y:S01]  /*2c450*/  MUFU.EX2 R3, R16 ;  /* 0x0000001000037308 */ /* 0x000fe20000000800 */
[----:B------:R-:W-:Y:S01]  /*2c460*/  FADD.FTZ R46, R46, R100 ;  /* 0x000000642e2e7221 */ /* 0x000fe20000010000 */
[C---:B------:R-:W-:Y:S01]  /*2c470*/  FFMA.FTZ R7, R2.reuse, R6, R11 ;  /* 0x0000000602077223 */ /* 0x040fe2000001000b */
[----:B------:R-:W-:Y:S01]  /*2c480*/  STL [R1+0x3b8], R13 ;  /* 0x0003b80d01007387 */ /* 0x000fe20000100800 */
[----:B------:R-:W-:Y:S01]  /*2c490*/  FMUL.FTZ R11, R2, R151 ;  /* 0x00000097020b7220 */ /* 0x000fe20000410000 */
[----:B------:R-:W-:Y:S01]  /*2c4a0*/  IMAD.U32 R6, RZ, RZ, UR30 ;  /* 0x0000001eff067e24 */ /* 0x000fe2000f8e00ff */
[----:B------:R-:W-:Y:S01]  /*2c4b0*/  PRMT R2, R83, 0x7632, R2 ;  /* 0x0000763253027816 */ /* 0x000fe20000000002 */
[----:B------:R-:W-:Y:S01]  /*2c4c0*/  STL [R1+0x3b0], R24 ;  /* 0x0003b01801007387 */ /* 0x000fe20000100800 */
[----:B------:R-:W-:Y:S01]  /*2c4d0*/  FADD.FTZ R69, R18, R7 ;  /* 0x0000000712457221 */ /* 0x000fe20000010000 */
[----:B------:R-:W-:Y:S01]  /*2c4e0*/  FADD.FTZ R45, R45, R46 ;  /* 0x0000002e2d2d7221 */ /* 0x000fe20000010000 */
[----:B------:R-:W-:Y:S01]  /*2c4f0*/  LOP3.LUT R0, R155, UR25, R6, 0x96, !PT ;  /* 0x000000199b007c12 */ /* 0x000fe2000f8e9606 */
[----:B------:R-:W-:Y:S01]  /*2c500*/  STL [R1+0x3c4], R25 ;  /* 0x0003c41901007387 */ /* 0x000fe20000100800 */
[----:B------:R-:W-:Y:S01]  /*2c510*/  MUFU.EX2 R46, R128 ;  /* 0x00000080002e7308 */ /* 0x000fe20000000800 */
[----:B------:R-:W-:Y:S01]  /*2c520*/  FADD.FTZ R129, R43, R45 ;  /* 0x0000002d2b817221 */ /* 0x000fe20000010000 */
[----:B---3--:R-:W-:Y:S01]  /*2c530*/  @!P0 HFMA2.BF16_V2 R21, -RZ.H0_H0, RZ.H0_H0, -R73.H1_H1 ;  /* 0x200000ffff158231 */ /* 0x008fe20000360949 */
[----:B------:R1:W-:Y:S01]  /*2c540*/  STL [R1+0x3a8], R28 ;  /* 0x0003a81c01007387 */ /* 0x0003e20000100800 */
[----:B------:R-:W-:Y:S06]  /*2c550*/  IMAD.WIDE.U32 R136, R0, -0x326172a9, RZ ;  /* 0xcd9e8d5700887825 */ /* 0x000fec00078e00ff */
[----:B------:R-:W-:Y:S01]  /*2c560*/  MUFU.EX2 R43, R131 ;  /* 0x00000083002b7308 */ /* 0x000fe20000000800 */
[----:B------:R2:W-:Y:S01]  /*2c570*/  STL [R1+0x3ac], R29 ;  /* 0x0003ac1d01007387 */ /* 0x0005e20000100800 */
[----:B------:R-:W-:Y:S01]  /*2c580*/  FMUL.FTZ R0, R4, UR4 ;  /* 0x0000000404007c20 */ /* 0x000fe20008410000 */
[----:B----4-:R-:W-:Y:S02]  /*2c590*/  LOP3.LUT R6, R137, R212, RZ, 0x3c, !PT ;  /* 0x000000d489067212 */ /* 0x010fe400078e3cff */
[----:B------:R-:W3:Y:S01]  /*2c5a0*/  LDL.LU.64 R154, [R1+0x440] ;  /* 0x00044000019a7983 */ /* 0x000ee20000300a00 */
[----:B------:R-:W-:Y:S04]  /*2c5b0*/  PRMT R4, R21, 0x7610, R4 ;  /* 0x0000761015047816 */ /* 0x000fe80000000004 */
[----:B------:R-:W4:Y:S01]  /*2c5c0*/  MUFU.EX2 R0, R0 ;  /* 0x0000000000007308 */ /* 0x000f220000000800 */
[----:B------:R-:W-:Y:S01]  /*2c5d0*/  LOP3.LUT R62, R136, R189, RZ, 0x3c, !PT ;  /* 0x000000bd883e7212 */ /* 0x000fe200078e3cff */
[----:B------:R-:W-:Y:S01]  /*2c5e0*/  IMAD.WIDE.U32 R6, R6, -0x2daee0ad, RZ ;  /* 0xd2511f5306067825 */ /* 0x000fe200078e00ff */
[----:B------:R-:W3:Y:S02]  /*2c5f0*/  LDL.LU R17, [R1+0x330] ;  /* 0x0003300001117983 */ /* 0x000ee40000300800 */
[----:B------:R-:W-:Y:S01]  /*2c600*/  @!P0 PRMT R190, R4, 0x5410, RZ ;  /* 0x0000541004be8816 */ /* 0x000fe200000000ff */
[----:B------:R-:W-:Y:S01]  /*2c610*/  IMAD.WIDE.U32 R62, R62, -0x2daee0ad, RZ ;  /* 0xd2511f533e3e7825 */ /* 0x000fe200078e00ff */
[----:B------:R3:W3:Y:S04]  /*2c620*/  LDL.S16 R23, [R1+0x1e0] ;  /* 0x0001e00001177983 */ /* 0x0006e80000100600 */
[----:B------:R-:W3:Y:S01]  /*2c630*/  LDL.LU R22, [R1+0x32c] ;  /* 0x00032c0001167983 */ /* 0x000ee20000300800 */
[----:B------:R-:W-:Y:S02]  /*2c640*/  LOP3.LUT R63, R6, UR17, R63, 0x96, !PT ;  /* 0x00000011063f7c12 */ /* 0x000fe4000f8e963f */
[----:B-1----:R-:W-:Y:S01]  /*2c650*/  LOP3.LUT R28, R2, 0xff, RZ, 0xc0, !PT ;  /* 0x000000ff021c7812 */ /* 0x002fe200078ec0ff */
[----:B------:R-:W-:Y:S01]  /*2c660*/  STL.64 [R1+0x3f8], R10 ;  /* 0x0003f80a01007387 */ /* 0x000fe20000100a00 */
[C---:B----4-:R-:W-:Y:S01]  /*2c670*/  FMUL.FTZ R4, R0.reuse, R164 ;  /* 0x000000a400047220 */ /* 0x050fe20000410000 */
[----:B------:R-:W-:Y:S01]  /*2c680*/  FMUL.FTZ R16, R0, R160 ;  /* 0x000000a000107220 */ /* 0x000fe20000410000 */
[----:B--2---:R-:W-:Y:S01]  /*2c690*/  SHF.R.U32.HI R29, RZ, 0x18, R83 ;  /* 0x00000018ff1d7819 */ /* 0x004fe20000011653 */
[----:B------:R-:W-:Y:S01]  /*2c6a0*/  FADD.FTZ R83, R40, R69 ;  /* 0x0000004528537221 */ /* 0x000fe20000010000 */
[C---:B------:R-:W-:Y:S01]  /*2c6b0*/  FMUL.FTZ R20, R0.reuse, R156 ;  /* 0x0000009c00147220 */ /* 0x040fe20000410000 */
[----:B------:R1:W-:Y:S01]  /*2c6c0*/  STL.64 [R1+0x410], R14 ;  /* 0x0004100e01007387 */ /* 0x0003e20000100a00 */
[C---:B------:R-:W-:Y:S01]  /*2c6d0*/  FMUL.FTZ R32, R0.reuse, R152 ;  /* 0x0000009800207220 */ /* 0x040fe20000410000 */
[C---:B------:R-:W-:Y:S01]  /*2c6e0*/  FMUL.FTZ R33, R0.reuse, R153 ;  /* 0x0000009900217220 */ /* 0x040fe20000410000 */
[----:B------:R-:W-:Y:S01]  /*2c6f0*/  FMUL.FTZ R2, R5, UR4 ;  /* 0x0000000405027c20 */ /* 0x000fe20008410000 */
[----:B------:R-:W-:Y:S05]  /*2c700*/  FMUL.FTZ R5, R0, R165 ;  /* 0x000000a500057220 */ /* 0x000fea0000410000 */
[----:B------:R-:W2:Y:S02]  /*2c710*/  MUFU.EX2 R2, R2 ;  /* 0x0000000200027308 */ /* 0x000ea40000000800 */
[C---:B--2---:R-:W-:Y:S01]  /*2c720*/  FMUL.FTZ R19, R2.reuse, R163 ;  /* 0x000000a302137220 */ /* 0x044fe20000410000 */
[----:B------:R-:W-:Y:S01]  /*2c730*/  PRMT R163, R65, 0x7610, R163 ;  /* 0x0000761041a37816 */ /* 0x000fe200000000a3 */
[C---:B------:R-:W-:Y:S01]  /*2c740*/  FMUL.FTZ R6, R2.reuse, R166 ;  /* 0x000000a602067220 */ /* 0x040fe20000410000 */
[----:B------:R-:W-:Y:S01]  /*2c750*/  FMUL.FTZ R18, R2, R162 ;  /* 0x000000a202127220 */ /* 0x000fe20000410000 */
[----:B-1----:R-:W2:Y:S01]  /*2c760*/  LDL.64 R14, [R1+0x158] ;  /* 0x00015800010e7983 */ /* 0x002ea20000100a00 */
[----:B------:R-:W-:Y:S01]  /*2c770*/  IMAD.MOV.U32 R166, RZ, RZ, R243 ;  /* 0x000000ffffa67224 */ /* 0x000fe200078e00f3 */
[----:B------:R-:W-:Y:S04]  /*2c780*/  SHF.R.U32.HI R243, RZ, 0x18, R123 ;  /* 0x00000018fff37819 */ /* 0x000fe8000001167b */
[----:B------:R1:W-:Y:S01]  /*2c790*/  @!P0 STL.S16 [R1+0x1d8], R21 ;  /* 0x0001d81501008387 */ /* 0x0003e20000100600 */
[----:B------:R-:W-:Y:S03]  /*2c7a0*/  ISETP.LE.U32.AND P0, PT, R28, UR9, PT ;  /* 0x000000091c007c0c */ /* 0x000fe6000bf03070 */
[----:B------:R-:W4:Y:S06]  /*2c7b0*/  LDL.LU.64 R124, [R1+0xe8] ;  /* 0x0000e800017c7983 */ /* 0x000f2c0000300a00 */
[----:B------:R2:W4:Y:S01]  /*2c7c0*/  LDL.S16 R24, [R1+0x1e4] ;  /* 0x0001e40001187983 */ /* 0x0005220000100600 */
[----:B-1----:R-:W-:Y:S01]  /*2c7d0*/  FMUL.FTZ R21, R0, R157 ;  /* 0x0000009d00157220 */ /* 0x002fe20000410000 */
[C---:B---3--:R-:W-:Y:S01]  /*2c7e0*/  FMUL.FTZ R34, R2.reuse, R154 ;  /* 0x0000009a02227220 */ /* 0x048fe20000410000 */
[----:B------:R-:W-:Y:S01]  /*2c7f0*/  FMUL.FTZ R35, R2, R155 ;  /* 0x0000009b02237220 */ /* 0x000fe20000410000 */
[C---:B------:R-:W-:Y:S01]  /*2c800*/  FFMA.FTZ R121, R0.reuse, R17, R68 ;  /* 0x0000001100797223 */ /* 0x040fe20000010044 */
[----:B------:R-:W-:Y:S01]  /*2c810*/  FMUL.FTZ R17, R0, R161 ;  /* 0x000000a100117220 */ /* 0x000fe20000410000 */
[--C-:B------:R-:W-:Y:S02]  /*2c820*/  @!P0 HFMA2.BF16_V2 R23, -RZ.H0_H0, RZ.H0_H0, -R65.reuse.H0_H0 ;  /* 0x200000ffff178231 */ /* 0x100fe40000340941 */
[C---:B------:R-:W-:Y:S03]  /*2c830*/  FFMA.FTZ R84, R2.reuse, R22, R3 ;  /* 0x0000001602547223 */ /* 0x040fe60000010003 */
[----:B------:R1:W-:Y:S01]  /*2c840*/  @!P0 STL.S16 [R1+0x1e0], R23 ;  /* 0x0001e01701008387 */ /* 0x0003e20000100600 */
[----:B------:R-:W-:Y:S01]  /*2c850*/  PRMT R10, R23, 0x7610, R10 ;  /* 0x00007610170a7816 */ /* 0x000fe2000000000a */
[----:B------:R-:W-:Y:S01]  /*2c860*/  FMUL.FTZ R22, R2, R158 ;  /* 0x0000009e02167220 */ /* 0x000fe20000410000 */
[----:B------:R-:W-:Y:S01]  /*2c870*/  PRMT R158, R65, 0x7632, R158 ;  /* 0x00007632419e7816 */ /* 0x000fe2000000009e */
[----:B------:R3:W3:Y:S01]  /*2c880*/  LDL.S16 R11, [R1+0x1f4] ;  /* 0x0001f400010b7983 */ /* 0x0006e20000100600 */
[----:B------:R-:W-:Y:S02]  /*2c890*/  @!P0 PRMT R163, R10, 0x5410, RZ ;  /* 0x000054100aa38816 */ /* 0x000fe400000000ff */
[----:B------:R-:W-:Y:S01]  /*2c8a0*/  ISETP.LE.U32.AND P0, PT, R29, UR9, PT ;  /* 0x000000091d007c0c */ /* 0x000fe2000bf03070 */
[----:B------:R2:W3:Y:S01]  /*2c8b0*/  LDL.S16 R10, [R1+0x1f0] ;  /* 0x0001f000010a7983 */ /* 0x0004e20000100600 */
[----:B-1----:R-:W-:Y:S01]  /*2c8c0*/  FMUL.FTZ R23, R2, R159 ;  /* 0x0000009f02177220 */ /* 0x002fe20000410000 */
[----:B--2---:R-:W-:Y:S01]  /*2c8d0*/  LOP3.LUT R0, R14, UR26, R7, 0x96, !PT ;  /* 0x0000001a0e007c12 */ /* 0x004fe2000f8e9607 */
[----:B------:R-:W-:Y:S01]  /*2c8e0*/  FMUL.FTZ R7, R2, R167 ;  /* 0x000000a702077220 */ /* 0x000fe20000410000 */
[----:B------:R-:W-:Y:S01]  /*2c8f0*/  IMAD.MOV.U32 R167, RZ, RZ, R231 ;  /* 0x000000ffffa77224 */ /* 0x000fe200078e00e7 */
[----:B------:R-:W1:Y:S02]  /*2c900*/  MUFU.EX2 R2, R127 ;  /* 0x0000007f00027308 */ /* 0x000e640000000800 */
[----:B------:R-:W-:Y:S08]  /*2c910*/  IMAD.WIDE.U32 R132, R0, -0x326172a9, RZ ;  /* 0xcd9e8d5700847825 */ /* 0x000ff000078e00ff */
[----:B------:R2:W2:Y:S01]  /*2c920*/  MUFU.EX2 R0, R101 ;  /* 0x0000006500007308 */ /* 0x0004a20000000800 */
[----:B----4-:R-:W-:Y:S01]  /*2c930*/  LOP3.LUT R100, R124, UR13, R133, 0x96, !PT ;  /* 0x0000000d7c647c12 */ /* 0x010fe2000f8e9685 */
[----:B------:R-:W-:Y:S01]  /*2c940*/  @!P0 HFMA2.BF16_V2 R24, -RZ.H0_H0, RZ.H0_H0, -R65.H1_H1 ;  /* 0x200000ffff188231 */ /* 0x000fe20000360941 */
[C---:B-1----:R-:W-:Y:S01]  /*2c950*/  F2FP.BF16.F32.PACK_AB R40, R2.reuse, R68 ;  /* 0x000000440228723e */ /* 0x042fe200000010ff */
[----:B------:R-:W-:Y:S01]  /*2c960*/  FADD.FTZ R121, R2, R121 ;  /* 0x0000007902797221 */ /* 0x000fe20000010000 */
[----:B------:R-:W-:Y:S02]  /*2c970*/  LOP3.LUT R68, R136, R192, RZ, 0x3c, !PT ;  /* 0x000000c088447212 */ /* 0x000fe400078e3cff */
[----:B------:R1:W-:Y:S01]  /*2c980*/  @!P0 STL.S16 [R1+0x1e4], R24 ;  /* 0x0001e41801008387 */ /* 0x0003e20000100600 */
[----:B------:R-:W-:Y:S01]  /*2c990*/  PRMT R13, R24, 0x7610, R13 ;  /* 0x00007610180d7816 */ /* 0x000fe2000000000d */
[----:B--2---:R-:W-:Y:S01]  /*2c9a0*/  IMAD.WIDE.U32 R100, R100, -0x2daee0ad, RZ ;  /* 0xd2511f5364647825 */ /* 0x004fe200078e00ff */
[C---:B------:R-:W-:Y:S01]  /*2c9b0*/  F2FP.BF16.F32.PACK_AB R2, R0.reuse, R3 ;  /* 0x000000030002723e */ /* 0x040fe200000010ff */
[----:B------:R-:W2:Y:S01]  /*2c9c0*/  LDL R220, [R1+0xf4] ;  /* 0x0000f40001dc7983 */ /* 0x000ea20000100800 */
[----:B------:R-:W-:Y:S01]  /*2c9d0*/  @!P0 PRMT R158, R13, 0x5410, RZ ;  /* 0x000054100d9e8816 */ /* 0x000fe200000000ff */
[----:B------:R-:W-:Y:S01]  /*2c9e0*/  IMAD.MOV.U32 R13, RZ, RZ, R58 ;  /* 0x000000ffff0d7224 */ /* 0x000fe200078e003a */
[----:B------:R-:W-:Y:S01]  /*2c9f0*/  ISETP.LE.U32.AND P0, PT, R201, UR9, PT ;  /* 0x00000009c9007c0c */ /* 0x000fe2000bf03070 */
[----:B------:R-:W-:Y:S01]  /*2ca00*/  FADD.FTZ R127, R0, R84 ;  /* 0x00000054007f7221 */ /* 0x000fe20000010000 */
[----:B------:R-:W-:Y:S01]  /*2ca10*/  PRMT R3, R40, 0x7632, R3 ;  /* 0x0000763228037816 */ /* 0x000fe20000000003 */
[----:B------:R-:W-:Y:S01]  /*2ca20*/  IMAD.MOV.U32 R141, RZ, RZ, R13 ;  /* 0x000000ffff8d7224 */ /* 0x000fe200078e000d */
[----:B------:R-:W-:Y:S01]  /*2ca30*/  LOP3.LUT R69, R62, UR16, R101, 0x96, !PT ;  /* 0x000000103e457c12 */ /* 0x000fe2000f8e9665 */
[----:B------:R-:W-:Y:S01]  /*2ca40*/  IMAD.WIDE.U32 R62, R63, -0x326172a9, RZ ;  /* 0xcd9e8d573f3e7825 */ /* 0x000fe200078e00ff */
[----:B------:R-:W-:Y:S03]  /*2ca50*/  PRMT R84, R40, 0x5410, R3 ;  /* 0x0000541028547816 */ /* 0x000fe60000000003 */
[----:B------:R-:W-:Y:S01]  /*2ca60*/  IMAD.MOV.U32 R13, RZ, RZ, R252 ;  /* 0x000000ffff0d7224 */ /* 0x000fe200078e00fc */
[----:B------:R-:W-:Y:S01]  /*2ca70*/  LOP3.LUT R0, R132, UR12, R63, 0x96, !PT ;  /* 0x0000000c84007c12 */ /* 0x000fe2000f8e963f */
[----:B------:R-:W-:Y:S01]  /*2ca80*/  FADD.FTZ R63, R44, R83 ;  /* 0x000000532c3f7221 */ /* 0x000fe20000010000 */
[----:B------:R-:W-:Y:S04]  /*2ca90*/  IMAD.WIDE.U32 R44, R69, -0x326172a9, RZ ;  /* 0xcd9e8d57452c7825 */ /* 0x000fe800078e00ff */
[----:B------:R-:W-:Y:S01]  /*2caa0*/  FADD.FTZ R128, R41, R63 ;  /* 0x0000003f29807221 */ /* 0x000fe20000010000 */
[----:B------:R-:W-:Y:S01]  /*2cab0*/  IMAD.WIDE.U32 R132, R0, -0x2daee0ad, RZ ;  /* 0xd2511f5300847825 */ /* 0x000fe200078e00ff */
[----:B------:R-:W-:Y:S01]  /*2cac0*/  PRMT R0, R120, 0x7632, R0 ;  /* 0x0000763278007816 */ /* 0x000fe20000000000 */
[----:B-1----:R-:W4:Y:S01]  /*2cad0*/  LDL.LU R24, [R1+0xa0] ;  /* 0x0000a00001187983 */ /* 0x002f220000300800 */
[----:B------:R1:W-:Y:S01]  /*2cae0*/  MUFU.EX2 R41, R47 ;  /* 0x0000002f00297308 */ /* 0x0003e20000000800 */
[----:B------:R-:W-:Y:S01]  /*2caf0*/  FADD.FTZ R42, R42, R128 ;  /* 0x000000802a2a7221 */ /* 0x000fe20000010000 */
[----:B------:R-:W-:Y:S02]  /*2cb00*/  LOP3.LUT R197, R0, 0xff, RZ, 0xc0, !PT ;  /* 0x000000ff00c57812 */ /* 0x000fe400078ec0ff */
[----:B------:R-:W-:Y:S02]  /*2cb10*/  PRMT R0, R2, 0x7632, R0 ;  /* 0x0000763202007816 */ /* 0x000fe40000000000 */
[----:B------:R-:W-:Y:S02]  /*2cb20*/  LOP3.LUT R100, R100, UR15, R133, 0x96, !PT ;  /* 0x0000000f64647c12 */ /* 0x000fe4000f8e9685 */
[----:B------:R-:W-:Y:S01]  /*2cb30*/  LOP3.LUT R133, R62, UR11, R45, 0x96, !PT ;  /* 0x0000000b3e857c12 */ /* 0x000fe2000f8e962d */
[----:B------:R-:W-:Y:S02]  /*2cb40*/  FADD.FTZ R45, R46, R121 ;  /* 0x000000792e2d7221 */ /* 0x000fe40000010000 */
[----:B------:R-:W-:Y:S01]  /*2cb50*/  IMAD.WIDE.U32 R100, R100, -0x326172a9, RZ ;  /* 0xcd9e8d5764647825 */ /* 0x000fe200078e00ff */
[C---:B-1----:R-:W-:Y:S04]  /*2cb60*/  F2FP.BF16.F32.PACK_AB R47, R43.reuse, R46 ;  /* 0x0000002e2b2f723e */ /* 0x042fe800000010ff */
[----:B------:R-:W-:Y:S01]  /*2cb70*/  LOP3.LUT R131, R44, UR6, R101, 0x96, !PT ;  /* 0x000000062c837c12 */ /* 0x000fe2000f8e9665 */
[----:B------:R-:W-:Y:S01]  /*2cb80*/  FADD.FTZ R101, R43, R45 ;  /* 0x0000002d2b657221 */ /* 0x000fe20000010000 */
[----:B------:R-:W1:Y:S10]  /*2cb90*/  MUFU.EX2 R44, R53 ;  /* 0x00000035002c7308 */ /* 0x000e740000000800 */
[----:B------:R-:W4:Y:S01]  /*2cba0*/  MUFU.EX2 R45, R134 ;  /* 0x00000086002d7308 */ /* 0x000f220000000800 */
[----:B-1----:R-:W-:Y:S04]  /*2cbb0*/  F2FP.BF16.F32.PACK_AB R63, R44, R41 ;  /* 0x000000292c3f723e */ /* 0x002fe800000010ff */
[C---:B------:R-:W-:Y:S02]  /*2cbc0*/  PRMT R152, R63.reuse, 0x7632, R152 ;  /* 0x000076323f987816 */ /* 0x040fe40000000098 */
[----:B------:R-:W-:Y:S01]  /*2cbd0*/  PRMT R153, R63, 0x7610, R153 ;  /* 0x000076103f997816 */ /* 0x000fe20000000099 */
[----:B---3--:R-:W-:Y:S02]  /*2cbe0*/  @!P0 HFMA2.BF16_V2 R11, -RZ.H0_H0, RZ.H0_H0, -R40.H0_H0 ;  /* 0x200000ffff0b8231 */ /* 0x008fe40000340928 */
[----:B------:R-:W-:Y:S03]  /*2cbf0*/  @!P5 HFMA2.BF16_V2 R10, -RZ.H0_H0, RZ.H0_H0, -R3.H0_H0 ;  /* 0x200000ffff0ad231 */ /* 0x000fe60000340903 */
[----:B------:R-:W-:Y:S01]  /*2cc00*/  @!P0 STL.S16 [R1+0x1f4], R11 ;  /* 0x0001f40b01008387 */ /* 0x000fe20000100600 */
[----:B------:R-:W-:Y:S03]  /*2cc10*/  PRMT R9, R11, 0x7610, R9 ;  /* 0x000076100b097816 */ /* 0x000fe60000000009 */
[----:B------:R1:W-:Y:S01]  /*2cc20*/  @!P5 STL.S16 [R1+0x1f0], R10 ;  /* 0x0001f00a0100d387 */ /* 0x0003e20000100600 */
[----:B------:R-:W-:Y:S01]  /*2cc30*/  @!P0 PRMT R40, R9, 0x5410, RZ ;  /* 0x0000541009288816 */ /* 0x000fe200000000ff */
[----:B------:R-:W-:Y:S01]  /*2cc40*/  IMAD.MOV.U32 R9, RZ, RZ, R59 ;  /* 0x000000ffff097224 */ /* 0x000fe200078e003b */
[----:B------:R-:W-:Y:S01]  /*2cc50*/  ISETP.LE.U32.AND P0, PT, R197, UR9, PT ;  /* 0x00000009c5007c0c */ /* 0x000fe2000bf03070 */
[----:B------:R3:W3:Y:S01]  /*2cc60*/  LDL.S16 R120, [R1+0x1ec] ;  /* 0x0001ec0001787983 */ /* 0x0006e20000100600 */
[----:B------:R-:W-:Y:S03]  /*2cc70*/  PRMT R8, R10, 0x7610, R8 ;  /* 0x000076100a087816 */ /* 0x000fe60000000008 */
[----:B------:R2:W4:Y:S01]  /*2cc80*/  LDL.S16 R83, [R1+0x1e8] ;  /* 0x0001e80001537983 */ /* 0x0005220000100600 */
[----:B------:R-:W-:Y:S01]  /*2cc90*/  @!P5 PRMT R3, R8, 0x5410, RZ ;  /* 0x000054100803d816 */ /* 0x000fe200000000ff */
[----:B------:R-:W-:Y:S02]  /*2cca0*/  IMAD.MOV.U32 R8, RZ, RZ, R244 ;  /* 0x000000ffff087224 */ /* 0x000fe400078e00f4 */
[----:B------:R-:W4:Y:S01]  /*2ccb0*/  LDL.64 R58, [R1+0x100] ;  /* 0x00010000013a7983 */ /* 0x000f220000100a00 */
[----:B------:R-:W-:Y:S02]  /*2ccc0*/  IMAD.MOV.U32 R244, RZ, RZ, R245 ;  /* 0x000000fffff47224 */ /* 0x000fe400078e00f5 */
[----:B------:R-:W-:Y:S02]  /*2ccd0*/  IMAD.MOV.U32 R245, RZ, RZ, R114 ;  /* 0x000000fffff57224 */ /* 0x000fe400078e0072 */
[----:B------:R-:W-:Y:S01]  /*2cce0*/  IMAD.MOV.U32 R114, RZ, RZ, R126 ;  /* 0x000000ffff727224 */ /* 0x000fe200078e007e */
[----:B------:R2:W-:Y:S01]  /*2ccf0*/  STG.E.U16 desc[UR22][R116.64+0x2], R3 ;  /* 0x0000020374007986 */ /* 0x0005e2000c101516 */
[----:B------:R-:W-:Y:S02]  /*2cd00*/  IMAD.MOV.U32 R156, RZ, RZ, R245 ;  /* 0x000000ffff9c7224 */ /* 0x000fe400078e00f5 */
[----:B------:R-:W-:Y:S01]  /*2cd10*/  IMAD.MOV.U32 R245, RZ, RZ, R113 ;  /* 0x000000fffff57224 */ /* 0x000fe200078e0071 */
[----:B------:R-:W-:Y:S01]  /*2cd20*/  STG.E.U16 desc[UR22][R116.64], R40 ;  /* 0x0000002874007986 */ /* 0x000fe2000c101516 */
[----:B------:R-:W-:Y:S01]  /*2cd30*/  LOP3.LUT R113, R123, 0xff, RZ, 0xc0, !PT ;  /* 0x000000ff7b717812 */ /* 0x000fe200078ec0ff */
[----:B------:R-:W-:Y:S02]  /*2cd40*/  IMAD.MOV.U32 R157, RZ, RZ, R156 ;  /* 0x000000ffff9d7224 */ /* 0x000fe400078e009c */
[----:B-1----:R-:W4:Y:S01]  /*2cd50*/  LDL.64 R10, [R1+0x318] ;  /* 0x00031800010a7983 */ /* 0x002f220000100a00 */
[----:B------:R-:W-:Y:S02]  /*2cd60*/  IMAD.MOV.U32 R156, RZ, RZ, R141 ;  /* 0x000000ffff9c7224 */ /* 0x000fe400078e008d */
[----:B------:R-:W-:Y:S02]  /*2cd70*/  IMAD.MOV.U32 R141, RZ, RZ, R244 ;  /* 0x000000ffff8d7224 */ /* 0x000fe400078e00f4 */
[----:B------:R-:W-:Y:S01]  /*2cd80*/  IMAD.MOV.U32 R244, RZ, RZ, R114 ;  /* 0x000000fffff47224 */ /* 0x000fe200078e0072 */
[----:B------:R-:W4:Y:S01]  /*2cd90*/  LDL.LU R126, [R1+0x8c] ;  /* 0x00008c00017e7983 */ /* 0x000f220000300800 */
[----:B--2---:R-:W1:Y:S01]  /*2cda0*/  MUFU.EX2 R3, R135 ;  /* 0x0000008700037308 */ /* 0x004e620000000800 */
[----:B------:R-:W-:Y:S01]  /*2cdb0*/  LOP3.LUT R62, R137, R220, RZ, 0x3c, !PT ;  /* 0x000000dc893e7212 */ /* 0x000fe200078e3cff */
[----:B---3--:R-:W-:Y:S02]  /*2cdc0*/  @!P0 HFMA2.BF16_V2 R120, -RZ.H0_H0, RZ.H0_H0, -R2.H0_H0 ;  /* 0x200000ffff788231 */ /* 0x008fe40000340902 */
[----:B----4-:R-:W-:Y:S03]  /*2cdd0*/  @!P1 HFMA2.BF16_V2 R83, -RZ.H0_H0, RZ.H0_H0, -R0.H0_H0 ;  /* 0x200000ffff539231 */ /* 0x010fe60000340900 */
[----:B------:R2:W-:Y:S01]  /*2cde0*/  @!P0 STL.S16 [R1+0x1ec], R120 ;  /* 0x0001ec7801008387 */ /* 0x0005e20000100600 */
[----:B------:R-:W-:Y:S03]  /*2cdf0*/  PRMT R112, R120, 0x7610, R112 ;  /* 0x0000761078707816 */ /* 0x000fe60000000070 */
[----:B------:R3:W-:Y:S01]  /*2ce00*/  @!P1 STL.S16 [R1+0x1e8], R83 ;  /* 0x0001e85301009387 */ /* 0x0007e20000100600 */
[----:B------:R-:W-:Y:S01]  /*2ce10*/  PRMT R69, R83, 0x7610, R69 ;  /* 0x0000761053457816 */ /* 0x000fe20000000045 */
[----:B--2---:R-:W-:Y:S01]  /*2ce20*/  IMAD.WIDE.U32 R120, R62, -0x2daee0ad, RZ ;  /* 0xd2511f533e787825 */ /* 0x004fe200078e00ff */
[----:B---3--:R-:W-:Y:S02]  /*2ce30*/  PRMT R83, R2, 0x5410, R0 ;  /* 0x0000541002537816 */ /* 0x008fe40000000000 */
[----:B------:R-:W-:Y:S02]  /*2ce40*/  @!P0 PRMT R2, R112, 0x5410, RZ ;  /* 0x0000541070028816 */ /* 0x000fe400000000ff */
[----:B------:R-:W2:Y:S01]  /*2ce50*/  LDL.LU R112, [R1+0x84] ;  /* 0x0000840001707983 */ /* 0x000ea20000300800 */
[----:B------:R-:W-:Y:S01]  /*2ce60*/  @!P1 PRMT R0, R69, 0x5410, RZ ;  /* 0x0000541045009816 */ /* 0x000fe200000000ff */
[----:B------:R-:W-:Y:S01]  /*2ce70*/  IMAD.WIDE.U32 R68, R68, -0x2daee0ad, RZ ;  /* 0xd2511f5344447825 */ /* 0x000fe200078e00ff */
[----:B------:R-:W-:Y:S01]  /*2ce80*/  ISETP.LE.U32.AND P0, PT, R205, UR9, PT ;  /* 0x00000009cd007c0c */ /* 0x000fe2000bf03070 */
[----:B------:R4:W3:Y:S01]  /*2ce90*/  LDL.S16 R53, [R1+0x1fc] ;  /* 0x0001fc0001357983 */ /* 0x0008e20000100600 */
[----:B------:R-:W-:Y:S02]  /*2cea0*/  ISETP.GT.U32.AND P1, PT, R24, UR9, PT ;  /* 0x0000000918007c0c */ /* 0x000fe4000bf24070 */
[----:B------:R-:W-:Y:S01]  /*2ceb0*/  LOP3.LUT R120, R120, UR17, R69, 0x96, !PT ;  /* 0x0000001178787c12 */ /* 0x000fe2000f8e9645 */
[----:B------:R4:W4:Y:S04]  /*2cec0*/  LDL.S16 R46, [R1+0x1f8] ;  /* 0x0001f800012e7983 */ /* 0x0009280000100600 */
[----:B------:R1:W-:Y:S04]  /*2ced0*/  STG.E.U16 desc[UR22][R102.64+0x2], R0 ;  /* 0x0000020066007986 */ /* 0x0003e8000c101516 */
[----:B------:R1:W-:Y:S02]  /*2cee0*/  STG.E.U16 desc[UR22][R102.64], R2 ;  /* 0x0000000266007986 */ /* 0x0003e4000c101516 */
[----:B-1----:R-:W-:Y:S01]  /*2cef0*/  FADD.FTZ R0, R45, R127 ;  /* 0x0000007f2d007221 */ /* 0x002fe20000010000 */
[C---:B------:R-:W-:Y:S03]  /*2cf00*/  F2FP.BF16.F32.PACK_AB R45, R3.reuse, R45 ;  /* 0x0000002d032d723e */ /* 0x040fe600000010ff */
[----:B------:R-:W-:Y:S01]  /*2cf10*/  FADD.FTZ R127, R3, R0 ;  /* 0x00000000037f7221 */ /* 0x000fe20000010000 */
[----:B------:R-:W-:Y:S01]  /*2cf20*/  LOP3.LUT R2, R10, UR26, R121, 0x96, !PT ;  /* 0x0000001a0a027c12 */ /* 0x000fe2000f8e9679 */
[----:B------:R-:W-:Y:S01]  /*2cf30*/  MUFU.EX2 R0, R50 ;  /* 0x0000003200007308 */ /* 0x000fe20000000800 */
[----:B------:R-:W-:Y:S09]  /*2cf40*/  IMAD.WIDE.U32 R120, R120, -0x326172a9, RZ ;  /* 0xcd9e8d5778787825 */ /* 0x000ff200078e00ff */
[----:B------:R-:W-:Y:S01]  /*2cf50*/  MUFU.EX2 R3, R171 ;  /* 0x000000ab00037308 */ /* 0x000fe20000000800 */
[----:B------:R-:W-:Y:S09]  /*2cf60*/  IMAD.WIDE.U32 R134, R2, -0x326172a9, RZ ;  /* 0xcd9e8d5702867825 */ /* 0x000ff200078e00ff */
[----:B------:R-:W1:Y:S01]  /*2cf70*/  MUFU.EX2 R2, R48 ;  /* 0x0000003000027308 */ /* 0x000e620000000800 */
[----:B------:R-:W-:Y:S09]  /*2cf80*/  LOP3.LUT R102, R58, UR13, R135, 0x96, !PT ;  /* 0x0000000d3a667c12 */ /* 0x000ff2000f8e9687 */
[----:B------:R-:W-:Y:S01]  /*2cf90*/  MUFU.EX2 R48, R56 ;  /* 0x0000003800307308 */ /* 0x000fe20000000800 */
[----:B------:R-:W-:Y:S05]  /*2cfa0*/  IMAD.WIDE.U32 R102, R102, -0x2daee0ad, RZ ;  /* 0xd2511f5366667825 */ /* 0x000fea00078e00ff */
[----:B------:R-:W-:Y:S02]  /*2cfb0*/  LOP3.LUT R103, R68, UR16, R103, 0x96, !PT ;  /* 0x0000001044677c12 */ /* 0x000fe4000f8e9667 */
[----:B-1----:R-:W-:Y:S04]  /*2cfc0*/  F2FP.BF16.F32.PACK_AB R62, R0, R2 ;  /* 0x00000002003e723e */ /* 0x002fe800000010ff */
[C---:B------:R-:W-:Y:S02]  /*2cfd0*/  PRMT R139, R62.reuse, 0x7632, R139 ;  /* 0x000076323e8b7816 */ /* 0x040fe4000000008b */
[----:B------:R-:W-:Y:S01]  /*2cfe0*/  PRMT R142, R62, 0x7610, R142 ;  /* 0x000076103e8e7816 */ /* 0x000fe2000000008e */
[--C-:B---3--:R-:W-:Y:S02]  /*2cff0*/  @!P0 HFMA2.BF16_V2 R53, -RZ.H0_H0, RZ.H0_H0, -R63.reuse.H0_H0 ;  /* 0x200000ffff358231 */ /* 0x108fe4000034093f */
[----:B----4-:R-:W-:Y:S03]  /*2d000*/  @P1 HFMA2.BF16_V2 R46, -RZ.H0_H0, RZ.H0_H0, -R63.H1_H1 ;  /* 0x200000ffff2e1231 */ /* 0x010fe6000036093f */
[----:B------:R1:W-:Y:S01]  /*2d010*/  @!P0 STL.S16 [R1+0x1fc], R53 ;  /* 0x0001fc3501008387 */ /* 0x0003e20000100600 */
[----:B------:R-:W-:Y:S03]  /*2d020*/  PRMT R43, R53, 0x7610, R43 ;  /* 0x00007610352b7816 */ /* 0x000fe6000000002b */
[----:B------:R3:W-:Y:S01]  /*2d030*/  @P1 STL.S16 [R1+0x1f8], R46 ;  /* 0x0001f82e01001387 */ /* 0x0007e20000100600 */
[----:B------:R-:W-:Y:S02]  /*2d040*/  PRMT R40, R46, 0x7610, R40 ;  /* 0x000076102e287816 */ /* 0x000fe40000000028 */
[----:B------:R-:W-:Y:S01]  /*2d050*/  @!P0 PRMT R153, R43, 0x5410, RZ ;  /* 0x000054102b998816 */ /* 0x000fe200000000ff */
[----:B------:R4:W4:Y:S01]  /*2d060*/  LDL.S16 R50, [R1+0x204] ;  /* 0x0002040001327983 */ /* 0x0009220000100600 */
[----:B------:R-:W-:Y:S01]  /*2d070*/  @P1 PRMT R152, R40, 0x5410, RZ ;  /* 0x0000541028981816 */ /* 0x000fe200000000ff */
[----:B------:R-:W-:Y:S01]  /*2d080*/  MUFU.EX2 R43, R170 ;  /* 0x000000aa002b7308 */ /* 0x000fe20000000800 */
[----:B------:R-:W-:Y:S01]  /*2d090*/  ISETP.GT.U32.AND P0, PT, R126, UR9, PT ;  /* 0x000000097e007c0c */ /* 0x000fe2000bf04070 */
[----:B------:R4:W4:Y:S01]  /*2d0a0*/  LDL.S16 R40, [R1+0x200] ;  /* 0x0002000001287983 */ /* 0x0009220000100600 */
[----:B--2---:R-:W-:Y:S02]  /*2d0b0*/  ISETP.GT.U32.AND P1, PT, R112, UR9, PT ;  /* 0x0000000970007c0c */ /* 0x004fe4000bf24070 */
[----:B-1----:R-:W-:Y:S01]  /*2d0c0*/  LOP3.LUT R53, R134, UR12, R121, 0x96, !PT ;  /* 0x0000000c86357c12 */ /* 0x002fe2000f8e9679 */
[--C-:B---3--:R-:W-:Y:S04]  /*2d0d0*/  FADD.FTZ R46, R49, R129.reuse ;  /* 0x00000081312e7221 */ /* 0x108fe80000010000 */
[----:B------:R-:W1:Y:S02]  /*2d0e0*/  MUFU.EX2 R49, R57 ;  /* 0x0000003900317308 */ /* 0x000e640000000800 */
[----:B-1----:R-:W-:Y:S04]  /*2d0f0*/  F2FP.BF16.F32.PACK_AB R69, R49, R48 ;  /* 0x000000303145723e */ /* 0x002fe800000010ff */
[----:B------:R-:W-:Y:S01]  /*2d100*/  PRMT R146, R69, 0x7632, R146 ;  /* 0x0000763245927816 */ /* 0x000fe20000000092 */
[--C-:B----4-:R-:W-:Y:S02]  /*2d110*/  @P0 HFMA2.BF16_V2 R50, -RZ.H0_H0, RZ.H0_H0, -R62.reuse.H0_H0 ;  /* 0x200000ffff320231 */ /* 0x110fe4000034093e */
[----:B------:R-:W-:Y:S03]  /*2d120*/  @P1 HFMA2.BF16_V2 R40, -RZ.H0_H0, RZ.H0_H0, -R62.H1_H1 ;  /* 0x200000ffff281231 */ /* 0x000fe6000036093e */
[----:B------:R1:W-:Y:S01]  /*2d130*/  @P0 STL.S16 [R1+0x204], R50 ;  /* 0x0002043201000387 */ /* 0x0003e20000100600 */
[----:B------:R-:W-:Y:S03]  /*2d140*/  PRMT R129, R50, 0x7610, R129 ;  /* 0x0000761032817816 */ /* 0x000fe60000000081 */
[----:B------:R2:W-:Y:S01]  /*2d150*/  @P1 STL.S16 [R1+0x200], R40 ;  /* 0x0002002801001387 */ /* 0x0005e20000100600 */
[----:B------:R-:W-:Y:S02]  /*2d160*/  PRMT R56, R40, 0x7610, R56 ;  /* 0x0000761028387816 */ /* 0x000fe40000000038 */
[----:B------:R-:W-:Y:S01]  /*2d170*/  @P0 PRMT R142, R129, 0x5410, RZ ;  /* 0x00005410818e0816 */ /* 0x000fe200000000ff */
[----:B------:R4:W3:Y:S01]  /*2d180*/  LDL.S16 R231, [R1+0x210] ;  /* 0x0002100001e77983 */ /* 0x0008e20000100600 */
[----:B------:R-:W-:Y:S01]  /*2d190*/  @P1 PRMT R139, R56, 0x5410, RZ ;  /* 0x00005410388b1816 */ /* 0x000fe200000000ff */
[----:B------:R-:W-:Y:S01]  /*2d1a0*/  IMAD.WIDE.U32 R128, R53, -0x2daee0ad, RZ ;  /* 0xd2511f5335807825 */ /* 0x000fe200078e00ff */
[----:B------:R-:W-:Y:S01]  /*2d1b0*/  ISETP.LE.U32.AND P0, PT, R113, UR9, PT ;  /* 0x0000000971007c0c */ /* 0x000fe2000bf03070 */
[----:B------:R4:W4:Y:S02]  /*2d1c0*/  LDL.S16 R56, [R1+0x208] ;  /* 0x0002080001387983 */ /* 0x0009240000100600 */
[----:B-1----:R-:W-:Y:S01]  /*2d1d0*/  FADD.FTZ R50, R41, R46 ;  /* 0x0000002e29327221 */ /* 0x002fe20000010000 */
[----:B------:R-:W-:Y:S01]  /*2d1e0*/  FADD.FTZ R41, R43, R101 ;  /* 0x000000652b297221 */ /* 0x000fe20000010000 */
[C---:B------:R-:W-:Y:S01]  /*2d1f0*/  F2FP.BF16.F32.PACK_AB R43, R3.reuse, R43 ;  /* 0x0000002b032b723e */ /* 0x040fe200000010ff */
[----:B------:R-:W-:Y:S01]  /*2d200*/  MUFU.EX2 R46, R66 ;  /* 0x00000042002e7308 */ /* 0x000fe20000000800 */
[----:B------:R-:W-:Y:S01]  /*2d210*/  LOP3.LUT R101, R102, UR15, R129, 0x96, !PT ;  /* 0x0000000f66657c12 */ /* 0x000fe2000f8e9681 */
[----:B------:R-:W-:Y:S01]  /*2d220*/  FADD.FTZ R57, R3, R41 ;  /* 0x0000002903397221 */ /* 0x000fe20000010000 */
[----:B------:R-:W-:Y:S07]  /*2d230*/  IMAD.WIDE.U32 R102, R103, -0x326172a9, RZ ;  /* 0xcd9e8d5767667825 */ /* 0x000fee00078e00ff */
[----:B--2---:R1:W-:Y:S10]  /*2d240*/  MUFU.EX2 R40, R51 ;  /* 0x0000003300287308 */ /* 0x0043f40000000800 */
[----:B------:R-:W-:Y:S10]  /*2d250*/  MUFU.EX2 R41, R172 ;  /* 0x000000ac00297308 */ /* 0x000ff40000000800 */
[----:B------:R-:W-:Y:S01]  /*2d260*/  MUFU.EX2 R3, R54 ;  /* 0x0000003600037308 */ /* 0x000fe20000000800 */
[----:B-1----:R-:W-:Y:S01]  /*2d270*/  FADD.FTZ R51, R2, R42 ;  /* 0x0000002a02337221 */ /* 0x002fe20000010000 */
[----:B------:R-:W-:Y:S08]  /*2d280*/  PRMT R2, R123, 0x7632, R2 ;  /* 0x000076327b027816 */ /* 0x000ff00000000002 */
[----:B------:R1:W2:Y:S01]  /*2d290*/  MUFU.EX2 R42, R52 ;  /* 0x00000034002a7308 */ /* 0x0002a20000000800 */
[----:B------:R-:W-:Y:S01]  /*2d2a0*/  LOP3.LUT R123, R120, UR11, R103, 0x96, !PT ;  /* 0x0000000b787b7c12 */ /* 0x000fe2000f8e9667 */
[----:B------:R-:W-:Y:S01]  /*2d2b0*/  FADD.FTZ R51, R0, R51 ;  /* 0x0000003300337221 */ /* 0x000fe20000010000 */
[----:B------:R-:W-:Y:S07]  /*2d2c0*/  LOP3.LUT R252, R2, 0xff, RZ, 0xc0, !PT ;  /* 0x000000ff02fc7812 */ /* 0x000fee00078ec0ff */
[----:B------:R2:W-:Y:S01]  /*2d2d0*/  MUFU.EX2 R0, R55 ;  /* 0x0000003700007308 */ /* 0x0005e20000000800 */
[----:B------:R-:W-:Y:S09]  /*2d2e0*/  ISETP.LE.U32.AND P1, PT, R252, UR9, PT ;  /* 0x00000009fc007c0c */ /* 0x000ff2000bf23070 */
[----:B------:R2:W2:Y:S01]  /*2d2f0*/  MUFU.EX2 R2, R173 ;  /* 0x000000ad00027308 */ /* 0x0004a20000000800 */
[----:B-1----:R-:W-:Y:S01]  /*2d300*/  FADD.FTZ R52, R44, R50 ;  /* 0x000000322c347221 */ /* 0x002fe20000010000 */
[----:B--2---:R-:W-:Y:S01]  /*2d310*/  F2FP.BF16.F32.PACK_AB R68, R42, R40 ;  /* 0x000000282a44723e */ /* 0x004fe200000010ff */
[--C-:B------:R-:W-:Y:S01]  /*2d320*/  FADD.FTZ R50, R41, R127.reuse ;  /* 0x0000007f29327221 */ /* 0x100fe20000010000 */
[----:B------:R-:W-:Y:S06]  /*2d330*/  PRMT R127, R69, 0x7610, R127 ;  /* 0x00007610457f7816 */ /* 0x000fec000000007f */
[----:B------:R-:W1:Y:S01]  /*2d340*/  MUFU.EX2 R44, R67 ;  /* 0x00000043002c7308 */ /* 0x000e620000000800 */
[----:B------:R-:W-:Y:S01]  /*2d350*/  FADD.FTZ R55, R40, R51 ;  /* 0x0000003328377221 */ /* 0x000fe20000010000 */
[----:B------:R-:W-:Y:S01]  /*2d360*/  PRMT R147, R68, 0x7610, R147 ;  /* 0x0000761044937816 */ /* 0x000fe20000000093 */
[----:B------:R2:W2:Y:S01]  /*2d370*/  LDL.S16 R173, [R1+0x20c] ;  /* 0x00020c0001ad7983 */ /* 0x0004a20000100600 */
[C---:B------:R-:W-:Y:S01]  /*2d380*/  F2FP.BF16.F32.PACK_AB R41, R2.reuse, R41 ;  /* 0x000000290229723e */ /* 0x040fe200000010ff */
[----:B------:R-:W-:Y:S01]  /*2d390*/  FADD.FTZ R54, R2, R50 ;  /* 0x0000003202367221 */ /* 0x000fe20000010000 */
[----:B------:R-:W-:Y:S01]  /*2d3a0*/  PRMT R138, R68, 0x7632, R138 ;  /* 0x00007632448a7816 */ /* 0x000fe2000000008a */
[----:B------:R-:W2:Y:S03]  /*2d3b0*/  LDL.LU R114, [R1+0xc0] ;  /* 0x0000c00001727983 */ /* 0x000ea60000300800 */
[----:B------:R-:W1:Y:S10]  /*2d3c0*/  MUFU.EX2 R2, R174 ;  /* 0x000000ae00027308 */ /* 0x000e740000000800 */
[----:B------:R-:W1:Y:S02]  /*2d3d0*/  MUFU.EX2 R51, R175 ;  /* 0x000000af00337308 */ /* 0x000e640000000800 */
[----:B-1----:R-:W-:Y:S08]  /*2d3e0*/  F2FP.BF16.F32.PACK_AB R67, R44, R46 ;  /* 0x0000002e2c43723e */ /* 0x002ff000000010ff */
[----:B------:R-:W-:Y:S01]  /*2d3f0*/  MUFU.EX2 R40, R71 ;  /* 0x0000004700287308 */ /* 0x000fe20000000800 */
[C---:B------:R-:W-:Y:S02]  /*2d400*/  PRMT R151, R67.reuse, 0x7610, R151 ;  /* 0x0000761043977816 */ /* 0x040fe40000000097 */
[----:B------:R-:W-:Y:S01]  /*2d410*/  PRMT R150, R67, 0x7632, R150 ;  /* 0x0000763243967816 */ /* 0x000fe20000000096 */
[----:B------:R-:W-:Y:S01]  /*2d420*/  FADD.FTZ R50, R2, R57 ;  /* 0x0000003902327221 */ /* 0x000fe20000010000 */
[----:B------:R-:W-:Y:S01]  /*2d430*/  FADD.FTZ R54, R51, R54 ;  /* 0x0000003633367221 */ /* 0x000fe20000010000 */
[--C-:B---3--:R-:W-:Y:S02]  /*2d440*/  @!P0 HFMA2.BF16_V2 R231, -RZ.H0_H0, RZ.H0_H0, -R69.reuse.H0_H0 ;  /* 0x200000ffffe78231 */ /* 0x108fe40000340945 */
[--C-:B----4-:R-:W-:Y:S03]  /*2d450*/  @!P1 HFMA2.BF16_V2 R56, -RZ.H0_H0, RZ.H0_H0, -R68.reuse.H0_H0 ;  /* 0x200000ffff389231 */ /* 0x110fe60000340944 */
[----:B------:R1:W-:Y:S01]  /*2d460*/  @!P0 STL.S16 [R1+0x210], R231 ;  /* 0x000210e701008387 */ /* 0x0003e20000100600 */
[----:B------:R-:W-:Y:S02]  /*2d470*/  PRMT R12, R231, 0x7610, R12 ;  /* 0x00007610e70c7816 */ /* 0x000fe4000000000c */
[----:B------:R-:W-:Y:S02]  /*2d480*/  PRMT R53, R56, 0x7610, R53 ;  /* 0x0000761038357816 */ /* 0x000fe40000000035 */
[----:B------:R-:W-:Y:S02]  /*2d490*/  @!P0 PRMT R127, R12, 0x5410, RZ ;  /* 0x000054100c7f8816 */ /* 0x000fe400000000ff */
[----:B------:R-:W-:Y:S02]  /*2d4a0*/  ISETP.LE.U32.AND P0, PT, R243, UR9, PT ;  /* 0x00000009f3007c0c */ /* 0x000fe4000bf03070 */
[----:B------:R-:W-:Y:S02]  /*2d4b0*/  @!P1 PRMT R147, R53, 0x5410, RZ ;  /* 0x0000541035939816 */ /* 0x000fe400000000ff */
[----:B------:R-:W3:Y:S01]  /*2d4c0*/  MUFU.EX2 R53, R179 ;  /* 0x000000b300357308 */ /* 0x000ee20000000800 */
[----:B-1----:R-:W-:Y:S01]  /*2d4d0*/  LOP3.LUT R231, R246, 0xff, RZ, 0xc0, !PT ;  /* 0x000000fff6e77812 */ /* 0x002fe200078ec0ff */
[C---:B---3--:R-:W-:Y:S01]  /*2d4e0*/  FADD.FTZ R121, R53.reuse, R54 ;  /* 0x0000003635797221 */ /* 0x048fe20000010000 */
[----:B------:R-:W-:Y:S07]  /*2d4f0*/  F2FP.BF16.F32.PACK_AB R51, R53, R51 ;  /* 0x000000333533723e */ /* 0x000fee00000010ff */
[----:B------:R1:W-:Y:S01]  /*2d500*/  MUFU.EX2 R54, R182 ;  /* 0x000000b600367308 */ /* 0x0003e20000000800 */
[----:B------:R-:W-:Y:S01]  /*2d510*/  ISETP.LE.U32.AND P3, PT, R231, UR9, PT ;  /* 0x00000009e7007c0c */ /* 0x000fe2000bf63070 */
[----:B------:R-:W-:Y:S08]  /*2d520*/  FADD.FTZ R53, R42, R55 ;  /* 0x000000372a357221 */ /* 0x000ff00000010000 */
[----:B------:R-:W-:Y:S01]  /*2d530*/  MUFU.EX2 R42, R183 ;  /* 0x000000b7002a7308 */ /* 0x000fe20000000800 */
[----:B-1----:R-:W-:Y:S02]  /*2d540*/  IMAD.MOV.U32 R182, RZ, RZ, R166 ;  /* 0x000000ffffb67224 */ /* 0x002fe400078e00a6 */
[----:B------:R-:W-:Y:S02]  /*2d550*/  IMAD.MOV.U32 R166, RZ, RZ, R244 ;  /* 0x000000ffffa67224 */ /* 0x000fe400078e00f4 */
[----:B--2---:R-:W-:Y:S05]  /*2d560*/  @!P2 HFMA2.BF16_V2 R173, -RZ.H0_H0, RZ.H0_H0, -R69.H1_H1 ;  /* 0x200000ffffada231 */ /* 0x004fea0000360945 */
[----:B------:R1:W-:Y:S01]  /*2d570*/  @!P2 STL.S16 [R1+0x20c], R173 ;  /* 0x00020cad0100a387 */ /* 0x0003e20000100600 */
[----:B------:R-:W-:Y:S03]  /*2d580*/  PRMT R66, R173, 0x7610, R66 ;  /* 0x00007610ad427816 */ /* 0x000fe60000000042 */
[----:B------:R2:W-:Y:S01]  /*2d590*/  @!P1 STL.S16 [R1+0x208], R56 ;  /* 0x0002083801009387 */ /* 0x0005e20000100600 */
[----:B------:R-:W-:Y:S02]  /*2d5a0*/  @!P2 PRMT R146, R66, 0x5410, RZ ;  /* 0x000054104292a816 */ /* 0x000fe400000000ff */
[----:B------:R-:W-:Y:S01]  /*2d5b0*/  ISETP.GT.U32.AND P2, PT, R114, UR9, PT ;  /* 0x0000000972007c0c */ /* 0x000fe2000bf44070 */
[----:B------:R-:W3:Y:S04]  /*2d5c0*/  LDL.LU R12, [R1+0x9c] ;  /* 0x00009c00010c7983 */ /* 0x000ee80000300800 */
[----:B------:R4:W4:Y:S01]  /*2d5d0*/  LDL.S16 R246, [R1+0x214] ;  /* 0x0002140001f67983 */ /* 0x0009220000100600 */
[----:B-1----:R-:W-:Y:S02]  /*2d5e0*/  IMAD.MOV.U32 R173, RZ, RZ, R167 ;  /* 0x000000ffffad7224 */ /* 0x002fe400078e00a7 */
[----:B------:R-:W-:Y:S02]  /*2d5f0*/  IMAD.MOV.U32 R167, RZ, RZ, R13 ;  /* 0x000000ffffa77224 */ /* 0x000fe400078e000d */
[----:B--2---:R-:W-:Y:S02]  /*2d600*/  FADD.FTZ R56, R48, R52 ;  /* 0x0000003430387221 */ /* 0x004fe40000010000 */
[----:B------:R1:W2:Y:S01]  /*2d610*/  LDL.S16 R52, [R1+0x21c] ;  /* 0x00021c0001347983 */ /* 0x0002a20000100600 */
[----:B------:R-:W1:Y:S01]  /*2d620*/  MUFU.EX2 R48, R178 ;  /* 0x000000b200307308 */ /* 0x000e620000000800 */
[----:B------:R-:W-:Y:S02]  /*2d630*/  FADD.FTZ R49, R49, R56 ;  /* 0x0000003831317221 */ /* 0x000fe40000010000 */
[----:B------:R-:W2:Y:S02]  /*2d640*/  LDL.LU R13, [R1+0x94] ;  /* 0x00009400010d7983 */ /* 0x000ea40000300800 */
[----:B------:R-:W-:Y:S02]  /*2d650*/  FADD.FTZ R103, R46, R49 ;  /* 0x000000312e677221 */ /* 0x000fe40000010000 */
[----:B------:R2:W2:Y:S02]  /*2d660*/  LDL.S16 R57, [R1+0x218] ;  /* 0x0002180001397983 */ /* 0x0004a40000100600 */
[----:B------:R-:W-:Y:S01]  /*2d670*/  FADD.FTZ R44, R44, R103 ;  /* 0x000000672c2c7221 */ /* 0x000fe20000010000 */
[C---:B-1----:R-:W-:Y:S01]  /*2d680*/  F2FP.BF16.F32.PACK_AB R2, R48.reuse, R2 ;  /* 0x000000023002723e */ /* 0x042fe200000010ff */
[----:B------:R-:W-:Y:S02]  /*2d690*/  FADD.FTZ R66, R48, R50 ;  /* 0x0000003230427221 */ /* 0x000fe40000010000 */
[----:B------:R-:W1:Y:S10]  /*2d6a0*/  MUFU.EX2 R50, R75 ;  /* 0x0000004b00327308 */ /* 0x000e740000000800 */
[----:B------:R1:W1:Y:S02]  /*2d6b0*/  MUFU.EX2 R48, R180 ;  /* 0x000000b400307308 */ /* 0x0002640000000800 */
[----:B-1----:R-:W-:Y:S01]  /*2d6c0*/  F2FP.BF16.F32.PACK_AB R71, R50, R40 ;  /* 0x000000283247723e */ /* 0x002fe200000010ff */
[----:B------:R-:W-:Y:S02]  /*2d6d0*/  IMAD.MOV.U32 R180, RZ, RZ, R173 ;  /* 0x000000ffffb47224 */ /* 0x000fe400078e00ad */
[----:B------:R-:W-:Y:S01]  /*2d6e0*/  FADD.FTZ R46, R48, R66 ;  /* 0x00000042302e7221 */ /* 0x000fe20000010000 */
[----:B------:R-:W-:Y:S02]  /*2d6f0*/  F2FP.BF16.F32.PACK_AB R66, R0, R3 ;  /* 0x000000030042723e */ /* 0x000fe400000010ff */
[----:B------:R-:W-:Y:S02]  /*2d700*/  F2FP.BF16.F32.PACK_AB R49, R42, R48 ;  /* 0x000000302a31723e */ /* 0x000fe400000010ff */
[C---:B------:R-:W-:Y:S02]  /*2d710*/  PRMT R149, R71.reuse, 0x7610, R149 ;  /* 0x0000761047957816 */ /* 0x040fe40000000095 */
[----:B------:R-:W-:Y:S02]  /*2d720*/  PRMT R148, R71, 0x7632, R148 ;  /* 0x0000763247947816 */ /* 0x000fe40000000094 */
[----:B------:R-:W-:Y:S02]  /*2d730*/  PRMT R137, R66, 0x7610, R137 ;  /* 0x0000761042897816 */ /* 0x000fe40000000089 */
[----:B---3--:R-:W-:Y:S01]  /*2d740*/  ISETP.GT.U32.AND P1, PT, R12, UR9, PT ;  /* 0x000000090c007c0c */ /* 0x008fe2000bf24070 */
[--C-:B----4-:R-:W-:Y:S05]  /*2d750*/  @P2 HFMA2.BF16_V2 R246, -RZ.H0_H0, RZ.H0_H0, -R67.reuse.H1_H1 ;  /* 0x200000fffff62231 */ /* 0x110fea0000360943 */
[----:B------:R-:W-:Y:S04]  /*2d760*/  PRMT R75, R246, 0x7610, R75 ;  /* 0x00007610f64b7816 */ /* 0x000fe8000000004b */
[----:B------:R-:W-:Y:S02]  /*2d770*/  @P2 PRMT R150, R75, 0x5410, RZ ;  /* 0x000054104b962816 */ /* 0x000fe400000000ff */
[----:B------:R-:W1:Y:S01]  /*2d780*/  MUFU.EX2 R75, R184 ;  /* 0x000000b8004b7308 */ /* 0x000e620000000800 */
[----:B--2---:R-:W-:Y:S05]  /*2d790*/  @!P0 HFMA2.BF16_V2 R52, -RZ.H0_H0, RZ.H0_H0, -R68.H1_H1 ;  /* 0x200000ffff348231 */ /* 0x004fea0000360944 */
[----:B------:R2:W-:Y:S01]  /*2d7a0*/  @!P0 STL.S16 [R1+0x21c], R52 ;  /* 0x00021c3401008387 */ /* 0x0005e20000100600 */
[----:B------:R-:W-:Y:S01]  /*2d7b0*/  PRMT R36, R52, 0x7610, R36 ;  /* 0x0000761034247816 */ /* 0x000fe20000000024 */
[----:B------:R-:W-:Y:S03]  /*2d7c0*/  @!P3 HFMA2.BF16_V2 R57, -RZ.H0_H0, RZ.H0_H0, -R67.H0_H0 ;  /* 0x200000ffff39b231 */ /* 0x000fe60000340943 */
[----:B------:R-:W-:Y:S02]  /*2d7d0*/  @!P0 PRMT R138, R36, 0x5410, RZ ;  /* 0x00005410248a8816 */ /* 0x000fe400000000ff */
[----:B------:R-:W-:Y:S01]  /*2d7e0*/  LOP3.LUT R36, R122, 0xff, RZ, 0xc0, !PT ;  /* 0x000000ff7a247812 */ /* 0x000fe200078ec0ff */
[----:B------:R3:W-:Y:S01]  /*2d7f0*/  @!P3 STL.S16 [R1+0x218], R57 ;  /* 0x000218390100b387 */ /* 0x0007e20000100600 */
[----:B------:R-:W-:Y:S02]  /*2d800*/  ISETP.GT.U32.AND P0, PT, R13, UR9, PT ;  /* 0x000000090d007c0c */ /* 0x000fe4000bf04070 */
[----:B------:R-:W-:Y:S01]  /*2d810*/  PRMT R120, R57, 0x7610, R120 ;  /* 0x0000761039787816 */ /* 0x000fe20000000078 */
[----:B------:R4:W-:Y:S01]  /*2d820*/  @P2 STL.S16 [R1+0x214], R246 ;  /* 0x000214f601002387 */ /* 0x0009e20000100600 */
[----:B------:R-:W-:Y:S02]  /*2d830*/  ISETP.LE.U32.AND P2, PT, R36, UR9, PT ;  /* 0x0000000924007c0c */ /* 0x000fe4000bf43070 */
[----:B------:R-:W-:Y:S01]  /*2d840*/  @!P3 PRMT R151, R120, 0x5410, RZ ;  /* 0x000054107897b816 */ /* 0x000fe200000000ff */
[----:B------:R1:W4:Y:S01]  /*2d850*/  LDL.S16 R173, [R1+0x224] ;  /* 0x0002240001ad7983 */ /* 0x0003220000100600 */
[----:B------:R-:W-:Y:S03]  /*2d860*/  FADD.FTZ R120, R3, R53 ;  /* 0x0000003503787221 */ /* 0x000fe60000010000 */
[----:B------:R1:W4:Y:S01]  /*2d870*/  LDL.S16 R244, [R1+0x220] ;  /* 0x0002200001f47983 */ /* 0x0003220000100600 */
[----:B------:R-:W-:Y:S01]  /*2d880*/  FADD.FTZ R120, R0, R120 ;  /* 0x0000007800787221 */ /* 0x000fe20000010000 */
[----:B--2---:R-:W-:Y:S10]  /*2d890*/  MUFU.EX2 R52, R61 ;  /* 0x0000003d00347308 */ /* 0x004ff40000000800 */
[----:B------:R-:W2:Y:S01]  /*2d8a0*/  MUFU.EX2 R61, R181 ;  /* 0x000000b5003d7308 */ /* 0x000ea20000000800 */
[----:B---3--:R-:W-:Y:S04]  /*2d8b0*/  IMAD.WIDE.U32 R56, R101, -0x326172a9, RZ ;  /* 0xcd9e8d5765387825 */ /* 0x008fe800078e00ff */
[----:B------:R-:W-:Y:S05]  /*2d8c0*/  FADD.FTZ R101, R42, R46 ;  /* 0x0000002e2a657221 */ /* 0x000fea0000010000 */
[----:B------:R-:W3:Y:S01]  /*2d8d0*/  MUFU.EX2 R46, R187 ;  /* 0x000000bb002e7308 */ /* 0x000ee20000000800 */
[----:B----4-:R4:W4:Y:S01]  /*2d8e0*/  LDL.S16 R246, [R1+0x228] ;  /* 0x0002280001f67983 */ /* 0x0109220000100600 */
[----:B------:R-:W-:Y:S01]  /*2d8f0*/  LOP3.LUT R55, R102, UR6, R57, 0x96, !PT ;  /* 0x0000000666377c12 */ /* 0x000fe2000f8e9639 */
[----:B-1----:R-:W-:Y:S01]  /*2d900*/  FADD.FTZ R0, R75, R101 ;  /* 0x000000654b007221 */ /* 0x002fe20000010000 */
[----:B------:R-:W-:Y:S01]  /*2d910*/  PRMT R102, R66, 0x7632, R102 ;  /* 0x0000763242667816 */ /* 0x000fe20000000066 */
[----:B------:R-:W-:Y:S05]  /*2d920*/  STL [R1+0x398], R36 ;  /* 0x0003982401007387 */ /* 0x000fea0000100800 */
[----:B------:R-:W1:Y:S01]  /*2d930*/  MUFU.EX2 R57, R185 ;  /* 0x000000b900397308 */ /* 0x000e620000000800 */
[----:B--2---:R-:W-:Y:S01]  /*2d940*/  F2FP.BF16.F32.PACK_AB R3, R54, R61 ;  /* 0x0000003d3603723e */ /* 0x004fe200000010ff */
[----:B------:R-:W-:Y:S01]  /*2d950*/  FADD.FTZ R42, R61, R121 ;  /* 0x000000793d2a7221 */ /* 0x000fe20000010000 */
[----:B------:R2:W2:Y:S01]  /*2d960*/  LDL.S16 R53, [R1+0x22c] ;  /* 0x00022c0001357983 */ /* 0x0004a20000100600 */
[----:B------:R-:W-:Y:S02]  /*2d970*/  IMAD.MOV.U32 R121, RZ, RZ, R167 ;  /* 0x000000ffff797224 */ /* 0x000fe400078e00a7 */
[----:B------:R-:W-:Y:S02]  /*2d980*/  IMAD.MOV.U32 R167, RZ, RZ, R157 ;  /* 0x000000ffffa77224 */ /* 0x000fe400078e009d */
[----:B------:R-:W-:Y:S01]  /*2d990*/  IMAD.MOV.U32 R157, RZ, RZ, R9 ;  /* 0x000000ffff9d7224 */ /* 0x000fe200078e0009 */
[C---:B---3--:R-:W-:Y:S01]  /*2d9a0*/  F2FP.BF16.F32.PACK_AB R103, R46.reuse, R75 ;  /* 0x0000004b2e67723e */ /* 0x048fe200000010ff */
[----:B------:R-:W-:Y:S01]  /*2d9b0*/  IMAD.MOV.U32 R9, RZ, RZ, R251 ;  /* 0x000000ffff097224 */ /* 0x000fe200078e00fb */
[----:B------:R-:W-:Y:S01]  /*2d9c0*/  SHF.R.U32.HI R251, RZ, 0x18, R122 ;  /* 0x00000018fffb7819 */ /* 0x000fe2000001167a */
[----:B------:R-:W-:Y:S03]  /*2d9d0*/  FADD.FTZ R101, R46, R0 ;  /* 0x000000002e657221 */ /* 0x000fe60000010000 */
[----:B------:R-:W-:Y:S01]  /*2d9e0*/  ISETP.LE.U32.AND P3, PT, R251, UR9, PT ;  /* 0x00000009fb007c0c */ /* 0x000fe2000bf63070 */
[--C-:B------:R-:W-:Y:S02]  /*2d9f0*/  @!P2 HFMA2.BF16_V2 R173, -RZ.H0_H0, RZ.H0_H0, -R71.reuse.H0_H0 ;  /* 0x200000ffffada231 */ /* 0x100fe40000340947 */
[----:B------:R-:W-:Y:S03]  /*2da00*/  @!P4 HFMA2.BF16_V2 R244, -RZ.H0_H0, RZ.H0_H0, -R71.H1_H1 ;  /* 0x200000fffff4c231 */ /* 0x000fe60000360947 */
[----:B------:R-:W-:Y:S04]  /*2da10*/  PRMT R115, R173, 0x7610, R115 ;  /* 0x00007610ad737816 */ /* 0x000fe80000000073 */
[----:B------:R-:W-:Y:S02]  /*2da20*/  @!P2 PRMT R149, R115, 0x5410, RZ ;  /* 0x000054107395a816 */ /* 0x000fe400000000ff */
[----:B------:R-:W-:Y:S04]  /*2da30*/  PRMT R222, R244, 0x7610, R222 ;  /* 0x00007610f4de7816 */ /* 0x000fe800000000de */
[----:B------:R-:W-:Y:S01]  /*2da40*/  @!P4 PRMT R148, R222, 0x5410, RZ ;  /* 0x00005410de94c816 */ /* 0x000fe200000000ff */
[--C-:B----4-:R-:W-:Y:S05]  /*2da50*/  @P0 HFMA2.BF16_V2 R246, -RZ.H0_H0, RZ.H0_H0, -R66.reuse.H1_H1 ;  /* 0x200000fffff60231 */ /* 0x110fea0000360942 */
[----:B------:R-:W-:Y:S01]  /*2da60*/  PRMT R130, R246, 0x7610, R130 ;  /* 0x00007610f6827816 */ /* 0x000fe20000000082 */
[----:B--2---:R-:W-:Y:S03]  /*2da70*/  @P1 HFMA2.BF16_V2 R53, -RZ.H0_H0, RZ.H0_H0, -R66.H0_H0 ;  /* 0x200000ffff351231 */ /* 0x004fe60000340942 */
[----:B------:R-:W-:Y:S02]  /*2da80*/  @P0 PRMT R102, R130, 0x5410, RZ ;  /* 0x0000541082660816 */ /* 0x000fe400000000ff */
[----:B------:R2:W-:Y:S01]  /*2da90*/  @P1 STL.S16 [R1+0x22c], R53 ;  /* 0x00022c3501001387 */ /* 0x0005e20000100600 */
[----:B------:R-:W-:Y:S03]  /*2daa0*/  PRMT R48, R53, 0x7610, R48 ;  /* 0x0000761035307816 */ /* 0x000fe60000000030 */
[----:B------:R3:W-:Y:S01]  /*2dab0*/  @P0 STL.S16 [R1+0x228], R246 ;  /* 0x000228f601000387 */ /* 0x0007e20000100600 */
[----:B------:R-:W-:Y:S01]  /*2dac0*/  PRMT R61, R48, 0x7610, R61 ;  /* 0x00007610303d7816 */ /* 0x000fe2000000003d */
[----:B------:R-:W-:Y:S01]  /*2dad0*/  FADD.FTZ R48, R54, R42 ;  /* 0x0000002a36307221 */ /* 0x000fe20000010000 */
[----:B------:R-:W-:Y:S01]  /*2dae0*/  FADD.FTZ R54, R40, R44 ;  /* 0x0000002c28367221 */ /* 0x000fe20000010000 */
[----:B------:R4:W-:Y:S01]  /*2daf0*/  @!P2 STL.S16 [R1+0x224], R173 ;  /* 0x000224ad0100a387 */ /* 0x0009e20000100600 */
[----:B------:R-:W2:Y:S01]  /*2db00*/  MUFU.EX2 R40, R80 ;  /* 0x0000005000287308 */ /* 0x000ea20000000800 */
[----:B------:R-:W-:Y:S01]  /*2db10*/  @P1 PRMT R137, R61, 0x5410, RZ ;  /* 0x000054103d891816 */ /* 0x000fe200000000ff */
[----:B-1----:R-:W-:Y:S01]  /*2db20*/  FADD.FTZ R46, R57, R48 ;  /* 0x00000030392e7221 */ /* 0x002fe20000010000 */
[----:B------:R1:W-:Y:S07]  /*2db30*/  @!P4 STL.S16 [R1+0x220], R244 ;  /* 0x000220f40100c387 */ /* 0x0003ee0000100600 */
[----:B------:R-:W-:Y:S01]  /*2db40*/  MUFU.EX2 R48, R81 ;  /* 0x0000005100307308 */ /* 0x000fe20000000800 */
[----:B------:R-:W-:Y:S01]  /*2db50*/  LOP3.LUT R44, R55, 0xffff, RZ, 0xc0, !PT ;  /* 0x0000ffff372c7812 */ /* 0x000fe200078ec0ff */
[----:B------:R-:W-:Y:S01]  /*2db60*/  FADD.FTZ R75, R50, R54 ;  /* 0x00000036324b7221 */ /* 0x000fe20000010000 */
[----:B------:R-:W-:Y:S01]  /*2db70*/  STL [R1+0x39c], R251 ;  /* 0x00039cfb01007387 */ /* 0x000fe20000100800 */
[----:B------:R-:W-:Y:S06]  /*2db80*/  PRMT R50, R122, 0x7632, R50 ;  /* 0x000076327a327816 */ /* 0x000fec0000000032 */
[----:B------:R-:W-:Y:S01]  /*2db90*/  MUFU.EX2 R61, R191 ;  /* 0x000000bf003d7308 */ /* 0x000fe20000000800 */
[----:B------:R-:W4:Y:S09]  /*2dba0*/  LDL.LU R115, [R1+0xb4] ;  /* 0x0000b40001737983 */ /* 0x000f320000300800 */
[----:B------:R-:W1:Y:S01]  /*2dbb0*/  MUFU.EX2 R42, R70 ;  /* 0x00000046002a7308 */ /* 0x000e620000000800 */
[----:B--2---:R-:W-:Y:S01]  /*2dbc0*/  FADD.FTZ R75, R40, R75 ;  /* 0x0000004b284b7221 */ /* 0x004fe20000010000 */
[----:B------:R-:W2:Y:S08]  /*2dbd0*/  LDL.LU R130, [R1+0xb8] ;  /* 0x0000b80001827983 */ /* 0x000eb00000300800 */
[----:B------:R-:W1:Y:S01]  /*2dbe0*/  MUFU.EX2 R53, R186 ;  /* 0x000000ba00357308 */ /* 0x000e620000000800 */
[----:B------:R2:W2:Y:S01]  /*2dbf0*/  LDL.S16 R222, [R1+0x240] ;  /* 0x0002400001de7983 */ /* 0x0004a20000100600 */
[----:B---3--:R-:W-:Y:S08]  /*2dc00*/  LOP3.LUT R246, R50, 0xff, RZ, 0xc0, !PT ;  /* 0x000000ff32f67812 */ /* 0x008ff000078ec0ff */
[----:B------:R-:W-:Y:S01]  /*2dc10*/  MUFU.EX2 R54, R85 ;  /* 0x0000005500367308 */ /* 0x000fe20000000800 */
[----:B------:R3:W3:Y:S01]  /*2dc20*/  LDL.S16 R80, [R1+0x238] ;  /* 0x0002380001507983 */ /* 0x0006e20000100600 */
[----:B------:R-:W-:Y:S01]  /*2dc30*/  ISETP.LE.U32.AND P0, PT, R246, UR9, PT ;  /* 0x00000009f6007c0c */ /* 0x000fe2000bf03070 */
[----:B----4-:R-:W-:Y:S01]  /*2dc40*/  IMAD.MOV.U32 R173, RZ, RZ, R156 ;  /* 0x000000ffffad7224 */ /* 0x010fe200078e009c */
[----:B-1----:R-:W-:Y:S01]  /*2dc50*/  F2FP.BF16.F32.PACK_AB R70, R42, R52 ;  /* 0x000000342a46723e */ /* 0x002fe200000010ff */
[----:B------:R-:W-:Y:S01]  /*2dc60*/  IMAD.MOV.U32 R156, RZ, RZ, R245 ;  /* 0x000000ffff9c7224 */ /* 0x000fe200078e00f5 */
[----:B------:R-:W-:Y:S02]  /*2dc70*/  SHF.R.U32.HI R244, RZ, 0x8, R44 ;  /* 0x00000008fff47819 */ /* 0x000fe4000001162c */
[C---:B------:R-:W-:Y:S01]  /*2dc80*/  F2FP.BF16.F32.PACK_AB R0, R53.reuse, R57 ;  /* 0x000000393500723e */ /* 0x040fe200000010ff */
[----:B------:R-:W-:Y:S01]  /*2dc90*/  FADD.FTZ R81, R53, R46 ;  /* 0x0000002e35517221 */ /* 0x000fe20000010000 */
[----:B------:R-:W-:Y:S01]  /*2dca0*/  LOP3.LUT R50, R244, 0xffff, RZ, 0xc0, !PT ;  /* 0x0000fffff4327812 */ /* 0x000fe200078ec0ff */
[----:B------:R1:W-:Y:S01]  /*2dcb0*/  MUFU.EX2 R46, R72 ;  /* 0x00000048002e7308 */ /* 0x0003e20000000800 */
[----:B------:R-:W-:Y:S02]  /*2dcc0*/  LOP3.LUT R245, R202, 0xff, RZ, 0xc0, !PT ;  /* 0x000000ffcaf57812 */ /* 0x000fe400078ec0ff */
[----:B------:R-:W-:Y:S07]  /*2dcd0*/  ISETP.LE.U32.AND P4, PT, R50, UR9, PT ;  /* 0x0000000932007c0c */ /* 0x000fee000bf83070 */
[----:B------:R-:W-:Y:S01]  /*2dce0*/  MUFU.EX2 R57, R196 ;  /* 0x000000c400397308 */ /* 0x000fe20000000800 */
[----:B------:R4:W4:Y:S01]  /*2dcf0*/  LDL.S16 R50, [R1+0x23c] ;  /* 0x00023c0001327983 */ /* 0x0009220000100600 */
[----:B------:R-:W-:Y:S08]  /*2dd00*/  ISETP.LE.U32.AND P1, PT, R245, UR9, PT ;  /* 0x00000009f5007c0c */ /* 0x000ff0000bf23070 */
[----:B------:R1:W-:Y:S01]  /*2dd10*/  MUFU.EX2 R44, R74 ;  /* 0x0000004a002c7308 */ /* 0x0003e20000000800 */
[C---:B------:R-:W-:Y:S02]  /*2dd20*/  PRMT R143, R70.reuse, 0x7610, R143 ;  /* 0x00007610468f7816 */ /* 0x040fe4000000008f */
[----:B------:R-:W-:Y:S07]  /*2dd30*/  PRMT R144, R70, 0x7632, R144 ;  /* 0x0000763246907816 */ /* 0x000fee0000000090 */
[----:B------:R-:W-:Y:S01]  /*2dd40*/  MUFU.EX2 R53, R198 ;  /* 0x000000c600357308 */ /* 0x000fe20000000800 */
[----:B-1----:R-:W-:Y:S09]  /*2dd50*/  F2FP.BF16.F32.PACK_AB R72, R48, R40 ;  /* 0x000000283048723e */ /* 0x002ff200000010ff */
[----:B------:R1:W-:Y:S01]  /*2dd60*/  MUFU.EX2 R40, R76 ;  /* 0x0000004c00287308 */ /* 0x0003e20000000800 */
[C---:B------:R-:W-:Y:S02]  /*2dd70*/  PRMT R145, R72.reuse, 0x7610, R145 ;  /* 0x0000761048917816 */ /* 0x040fe40000000091 */
[----:B------:R-:W-:Y:S01]  /*2dd80*/  PRMT R134, R72, 0x7632, R134 ;  /* 0x0000763248867816 */ /* 0x000fe20000000086 */
[----:B------:R-:W-:Y:S06]  /*2dd90*/  FADD.FTZ R74, R52, R120 ;  /* 0x00000078344a7221 */ /* 0x000fec0000010000 */
[----:B------:R-:W1:Y:S02]  /*2dda0*/  MUFU.EX2 R52, R193 ;  /* 0x000000c100347308 */ /* 0x000e640000000800 */
[----:B-1----:R-:W-:Y:S01]  /*2ddb0*/  IMAD.MOV.U32 R76, RZ, RZ, R182 ;  /* 0x000000ffff4c7224 */ /* 0x002fe200078e00b6 */
[----:B------:R-:W-:Y:S02]  /*2ddc0*/  PRMT R182, R100, 0x7771, RZ ;  /* 0x0000777164b67816 */ /* 0x000fe400000000ff */
[----:B------:R-:W-:Y:S02]  /*2ddd0*/  F2FP.BF16.F32.PACK_AB R199, R52, R61 ;  /* 0x0000003d34c7723e */ /* 0x000fe400000010ff */
[----:B--2---:R-:W-:Y:S01]  /*2dde0*/  ISETP.GT.U32.AND P2, PT, R130, UR9, PT ;  /* 0x0000000982007c0c */ /* 0x004fe2000bf44070 */
[----:B------:R-:W-:Y:S02]  /*2ddf0*/  @!P0 HFMA2.BF16_V2 R222, -RZ.H0_H0, RZ.H0_H0, -R70.H0_H0 ;  /* 0x200000ffffde8231 */ /* 0x000fe40000340946 */
[----:B---3--:R-:W-:Y:S03]  /*2de00*/  @!P1 HFMA2.BF16_V2 R80, -RZ.H0_H0, RZ.H0_H0, -R72.H0_H0 ;  /* 0x200000ffff509231 */ /* 0x008fe60000340948 */
[----:B------:R1:W-:Y:S01]  /*2de10*/  @!P0 STL.S16 [R1+0x240], R222 ;  /* 0x000240de01008387 */ /* 0x0003e20000100600 */
[----:B------:R-:W-:Y:S02]  /*2de20*/  PRMT R196, R222, 0x7610, R196 ;  /* 0x00007610dec47816 */ /* 0x000fe400000000c4 */
[----:B------:R-:W-:Y:S02]  /*2de30*/  PRMT R85, R80, 0x7610, R85 ;  /* 0x0000761050557816 */ /* 0x000fe40000000055 */
[----:B------:R-:W-:Y:S01]  /*2de40*/  @!P0 PRMT R143, R196, 0x5410, RZ ;  /* 0x00005410c48f8816 */ /* 0x000fe200000000ff */
[----:B------:R-:W-:Y:S01]  /*2de50*/  IMAD.MOV.U32 R196, RZ, RZ, R9 ;  /* 0x000000ffffc47224 */ /* 0x000fe200078e0009 */
[----:B------:R-:W-:Y:S01]  /*2de60*/  @!P1 PRMT R145, R85, 0x5410, RZ ;  /* 0x0000541055919816 */ /* 0x000fe200000000ff */
[----:B------:R-:W-:Y:S01]  /*2de70*/  IMAD.MOV.U32 R9, RZ, RZ, R100 ;  /* 0x000000ffff097224 */ /* 0x000fe200078e0064 */
[----:B------:R2:W-:Y:S01]  /*2de80*/  MUFU.EX2 R85, R194 ;  /* 0x000000c200557308 */ /* 0x0005e20000000800 */
[----:B------:R-:W-:Y:S01]  /*2de90*/  ISETP.GT.U32.AND P0, PT, R38, UR9, PT ;  /* 0x0000000926007c0c */ /* 0x000fe2000bf04070 */
[----:B----4-:R-:W-:Y:S05]  /*2dea0*/  @!P3 HFMA2.BF16_V2 R50, -RZ.H0_H0, RZ.H0_H0, -R70.H1_H1 ;  /* 0x200000ffff32b231 */ /* 0x010fea0000360946 */
[----:B------:R-:W-:Y:S04]  /*2deb0*/  PRMT R122, R50, 0x7610, R122 ;  /* 0x00007610327a7816 */ /* 0x000fe8000000007a */
[----:B------:R-:W-:Y:S01]  /*2dec0*/  @!P3 PRMT R144, R122, 0x5410, RZ ;  /* 0x000054107a90b816 */ /* 0x000fe200000000ff */
[----:B-1----:R-:W3:Y:S01]  /*2ded0*/  LDL.LU R222, [R1+0x43c] ;  /* 0x00043c0001de7983 */ /* 0x002ee20000300800 */
[----:B------:R-:W-:Y:S01]  /*2dee0*/  IMAD.MOV.U32 R122, RZ, RZ, R156 ;  /* 0x000000ffff7a7224 */ /* 0x000fe200078e009c */
[----:B------:R-:W-:Y:S02]  /*2def0*/  PRMT R156, R100, 0x7773, RZ ;  /* 0x00007773649c7816 */ /* 0x000fe400000000ff */
[----:B------:R1:W-:Y:S04]  /*2df00*/  @!P3 STL.S16 [R1+0x23c], R50 ;  /* 0x00023c320100b387 */ /* 0x0003e80000100600 */
[----:B------:R4:W-:Y:S01]  /*2df10*/  @!P1 STL.S16 [R1+0x238], R80 ;  /* 0x0002385001009387 */ /* 0x0009e20000100600 */
[----:B------:R-:W-:Y:S03]  /*2df20*/  ISETP.GT.U32.AND P1, PT, R115, UR9, PT ;  /* 0x0000000973007c0c */ /* 0x000fe6000bf24070 */
[----:B--2---:R2:W2:Y:S01]  /*2df30*/  LDL.S16 R194, [R1+0x248] ;  /* 0x0002480001c27983 */ /* 0x0044a20000100600 */
[----:B-1----:R1:W-:Y:S01]  /*2df40*/  MUFU.EX2 R50, R82 ;  /* 0x0000005200327308 */ /* 0x0023e20000000800 */
[----:B----4-:R-:W-:Y:S01]  /*2df50*/  FADD.FTZ R80, R42, R74 ;  /* 0x0000004a2a507221 */ /* 0x010fe20000010000 */
[----:B------:R-:W-:Y:S08]  /*2df60*/  FADD.FTZ R74, R57, R101 ;  /* 0x00000065394a7221 */ /* 0x000ff00000010000 */
[----:B------:R4:W4:Y:S01]  /*2df70*/  MUFU.EX2 R42, R77 ;  /* 0x0000004d002a7308 */ /* 0x0009220000000800 */
[C---:B------:R-:W-:Y:S09]  /*2df80*/  F2FP.BF16.F32.PACK_AB R101, R53.reuse, R57 ;  /* 0x000000393565723e */ /* 0x040ff200000010ff */
[----:B------:R4:W-:Y:S01]  /*2df90*/  MUFU.EX2 R57, R207 ;  /* 0x000000cf00397308 */ /* 0x0009e20000000800 */
[----:B-1----:R-:W-:Y:S01]  /*2dfa0*/  FADD.FTZ R82, R53, R74 ;  /* 0x0000004a35527221 */ /* 0x002fe20000010000 */
[----:B------:R-:W-:Y:S01]  /*2dfb0*/  F2FP.BF16.F32.PACK_AB R74, R44, R46 ;  /* 0x0000002e2c4a723e */ /* 0x000fe200000010ff */
[----:B------:R-:W-:Y:S07]  /*2dfc0*/  FADD.FTZ R53, R61, R81 ;  /* 0x000000513d357221 */ /* 0x000fee0000010000 */
[----:B------:R1:W1:Y:S01]  /*2dfd0*/  MUFU.EX2 R61, R206 ;  /* 0x000000ce003d7308 */ /* 0x0002620000000800 */
[----:B------:R-:W-:Y:S01]  /*2dfe0*/  PRMT R136, R74, 0x7610, R136 ;  /* 0x000076104a887816 */ /* 0x000fe20000000088 */
[----:B----4-:R-:W-:Y:S01]  /*2dff0*/  FADD.FTZ R77, R48, R75 ;  /* 0x0000004b304d7221 */ /* 0x010fe20000010000 */
[----:B------:R-:W-:Y:S01]  /*2e000*/  FADD.FTZ R75, R46, R80 ;  /* 0x000000502e4b7221 */ /* 0x000fe20000010000 */
[----:B------:R4:W4:Y:S01]  /*2e010*/  LDL.S16 R48, [R1+0x24c] ;  /* 0x00024c0001307983 */ /* 0x0009220000100600 */
[----:B------:R-:W-:Y:S01]  /*2e020*/  F2FP.BF16.F32.PACK_AB R80, R40, R42 ;  /* 0x0000002a2850723e */ /* 0x000fe200000010ff */
[----:B------:R-:W-:Y:S01]  /*2e030*/  FADD.FTZ R81, R52, R53 ;  /* 0x0000003534517221 */ /* 0x000fe20000010000 */
[----:B------:R-:W-:Y:S01]  /*2e040*/  PRMT R135, R74, 0x7632, R135 ;  /* 0x000076324a877816 */ /* 0x000fe20000000087 */
[----:B------:R2:W4:Y:S02]  /*2e050*/  LDL.S16 R207, [R1+0x244] ;  /* 0x0002440001cf7983 */ /* 0x0005240000100600 */
[----:B------:R-:W1:Y:S01]  /*2e060*/  MUFU.EX2 R52, R200 ;  /* 0x000000c800347308 */ /* 0x000e620000000800 */
[----:B------:R-:W-:Y:S01]  /*2e070*/  FADD.FTZ R75, R44, R75 ;  /* 0x0000004b2c4b7221 */ /* 0x000fe20000010000 */
[----:B------:R-:W-:Y:S08]  /*2e080*/  PRMT R160, R80, 0x7610, R160 ;  /* 0x0000761050a07816 */ /* 0x000ff000000000a0 */
[----:B------:R-:W-:Y:S01]  /*2e090*/  MUFU.EX2 R46, R226 ;  /* 0x000000e2002e7308 */ /* 0x000fe20000000800 */
[----:B-1----:R-:W-:Y:S01]  /*2e0a0*/  IMAD.MOV.U32 R206, RZ, RZ, R121 ;  /* 0x000000ffffce7224 */ /* 0x002fe200078e0079 */
[----:B------:R-:W-:Y:S01]  /*2e0b0*/  F2FP.BF16.F32.PACK_AB R191, R57, R61 ;  /* 0x0000003d39bf723e */ /* 0x000fe200000010ff */
[----:B------:R-:W-:Y:S07]  /*2e0c0*/  IMAD.MOV.U32 R121, RZ, RZ, R180 ;  /* 0x000000ffff797224 */ /* 0x000fee00078e00b4 */
[----:B------:R-:W1:Y:S01]  /*2e0d0*/  MUFU.EX2 R44, R227 ;  /* 0x000000e3002c7308 */ /* 0x000e620000000800 */
[----:B------:R-:W-:Y:S01]  /*2e0e0*/  IMAD.MOV.U32 R180, RZ, RZ, R157 ;  /* 0x000000ffffb47224 */ /* 0x000fe200078e009d */
[----:B------:R-:W-:Y:S08]  /*2e0f0*/  PRMT R157, R100, 0x7772, RZ ;  /* 0x00007772649d7816 */ /* 0x000ff000000000ff */
[----:B------:R-:W-:Y:S01]  /*2e100*/  MUFU.EX2 R53, R87 ;  /* 0x0000005700357308 */ /* 0x000fe20000000800 */
[----:B------:R-:W-:Y:S02]  /*2e110*/  PRMT R161, R80, 0x7632, R161 ;  /* 0x0000763250a17816 */ /* 0x000fe400000000a1 */
[----:B------:R-:W-:Y:S02]  /*2e120*/  F2FP.BF16.F32.PACK_AB R198, R52, R85 ;  /* 0x0000005534c6723e */ /* 0x000fe400000010ff */
[----:B-1----:R-:W-:Y:S02]  /*2e130*/  F2FP.BF16.F32.PACK_AB R227, R44, R46 ;  /* 0x0000002e2ce3723e */ /* 0x002fe400000010ff */
[----:B---3--:R-:W-:Y:S01]  /*2e140*/  LOP3.LUT R222, R222, 0xfffff7ff, RZ, 0xc0, !PT ;  /* 0xfffff7ffdede7812 */ /* 0x008fe200078ec0ff */
[----:B--2---:R-:W-:Y:S05]  /*2e150*/  @P2 HFMA2.BF16_V2 R194, -RZ.H0_H0, RZ.H0_H0, -R74.H0_H0 ;  /* 0x200000ffffc22231 */ /* 0x004fea000034094a */
[----:B------:R-:W-:Y:S04]  /*2e160*/  PRMT R120, R194, 0x7610, R120 ;  /* 0x00007610c2787816 */ /* 0x000fe80000000078 */
[----:B------:R-:W-:Y:S01]  /*2e170*/  @P2 PRMT R136, R120, 0x5410, RZ ;  /* 0x0000541078882816 */ /* 0x000fe200000000ff */
[----:B------:R-:W-:Y:S02]  /*2e180*/  IMAD.MOV.U32 R120, RZ, RZ, R213 ;  /* 0x000000ffff787224 */ /* 0x000fe400078e00d5 */
[----:B----4-:R-:W-:Y:S02]  /*2e190*/  @P0 HFMA2.BF16_V2 R48, -RZ.H0_H0, RZ.H0_H0, -R72.H1_H1 ;  /* 0x200000ffff300231 */ /* 0x010fe40000360948 */
[----:B------:R-:W-:Y:S03]  /*2e1a0*/  @P1 HFMA2.BF16_V2 R207, -RZ.H0_H0, RZ.H0_H0, -R74.H1_H1 ;  /* 0x200000ffffcf1231 */ /* 0x000fe6000036094a */
[----:B------:R1:W-:Y:S01]  /*2e1b0*/  @P0 STL.S16 [R1+0x24c], R48 ;  /* 0x00024c3001000387 */ /* 0x0003e20000100600 */
[----:B------:R-:W-:Y:S03]  /*2e1c0*/  PRMT R193, R48, 0x7610, R193 ;  /* 0x0000761030c17816 */ /* 0x000fe600000000c1 */
[----:B------:R2:W-:Y:S01]  /*2e1d0*/  @P2 STL.S16 [R1+0x248], R194 ;  /* 0x000248c201002387 */ /* 0x0005e20000100600 */
[----:B------:R-:W-:Y:S03]  /*2e1e0*/  PRMT R100, R207, 0x7610, R100 ;  /* 0x00007610cf647816 */ /* 0x000fe60000000064 */
[----:B------:R3:W-:Y:S01]  /*2e1f0*/  @P1 STL.S16 [R1+0x244], R207 ;  /* 0x000244cf01001387 */ /* 0x0007e20000100600 */
[----:B------:R-:W-:Y:S01]  /*2e200*/  @P1 PRMT R135, R100, 0x5410, RZ ;  /* 0x0000541064871816 */ /* 0x000fe200000000ff */
[----:B------:R-:W-:Y:S01]  /*2e210*/  IMAD.MOV.U32 R100, RZ, RZ, R173 ;  /* 0x000000ffff647224 */ /* 0x000fe200078e00ad */
[----:B------:R-:W-:Y:S01]  /*2e220*/  PRMT R173, R56, 0x7771, RZ ;  /* 0x0000777138ad7816 */ /* 0x000fe200000000ff */
[----:B------:R4:W4:Y:S03]  /*2e230*/  LDL.S16 R213, [R1+0x26c] ;  /* 0x00026c0001d57983 */ /* 0x0009260000100600 */
[----:B------:R-:W-:Y:S01]  /*2e240*/  ISETP.GT.U32.AND P3, PT, R173, UR9, PT ;  /* 0x00000009ad007c0c */ /* 0x000fe2000bf64070 */
[----:B-1----:R-:W-:Y:S01]  /*2e250*/  FADD.FTZ R48, R61, R82 ;  /* 0x000000523d307221 */ /* 0x002fe20000010000 */
[----:B------:R-:W-:Y:S01]  /*2e260*/  FADD.FTZ R61, R54, R77 ;  /* 0x0000004d363d7221 */ /* 0x000fe20000010000 */
[----:B--2---:R-:W-:Y:S01]  /*2e270*/  SHF.R.U32.HI R194, RZ, 0x18, R55 ;  /* 0x00000018ffc27819 */ /* 0x004fe20000011637 */
[----:B---3--:R-:W-:Y:S02]  /*2e280*/  IMAD.MOV.U32 R207, RZ, RZ, R76 ;  /* 0x000000ffffcf7224 */ /* 0x008fe400078e004c */
[----:B------:R-:W-:Y:S01]  /*2e290*/  FADD.FTZ R76, R57, R48 ;  /* 0x00000030394c7221 */ /* 0x000fe20000010000 */
[----:B------:R-:W-:Y:S01]  /*2e2a0*/  FADD.FTZ R57, R85, R81 ;  /* 0x0000005155397221 */ /* 0x000fe20000010000 */
[----:B------:R-:W-:Y:S01]  /*2e2b0*/  F2FP.BF16.F32.PACK_AB R81, R50, R54 ;  /* 0x000000363251723e */ /* 0x000fe200000010ff */
[----:B------:R-:W-:Y:S01]  /*2e2c0*/  MUFU.EX2 R48, R86 ;  /* 0x0000005600307308 */ /* 0x000fe20000000800 */
[----:B------:R-:W-:Y:S01]  /*2e2d0*/  FADD.FTZ R54, R46, R76 ;  /* 0x0000004c2e367221 */ /* 0x000fe20000010000 */
[----:B------:R-:W-:Y:S01]  /*2e2e0*/  FADD.FTZ R82, R52, R57 ;  /* 0x0000003934527221 */ /* 0x000fe20000010000 */
[--C-:B------:R-:W-:Y:S01]  /*2e2f0*/  FADD.FTZ R57, R42, R75.reuse ;  /* 0x0000004b2a397221 */ /* 0x100fe20000010000 */
[----:B------:R-:W-:Y:S06]  /*2e300*/  PRMT R75, R193, 0x7610, R75 ;  /* 0x00007610c14b7816 */ /* 0x000fec000000004b */
[----:B------:R-:W1:Y:S01]  /*2e310*/  MUFU.EX2 R42, R229 ;  /* 0x000000e5002a7308 */ /* 0x000e620000000800 */
[----:B------:R-:W-:Y:S01]  /*2e320*/  FADD.FTZ R85, R44, R54 ;  /* 0x000000362c557221 */ /* 0x000fe20000010000 */
[----:B------:R-:W-:Y:S01]  /*2e330*/  FADD.FTZ R77, R40, R57 ;  /* 0x00000039284d7221 */ /* 0x000fe20000010000 */
[----:B------:R-:W-:Y:S07]  /*2e340*/  @P0 PRMT R134, R75, 0x5410, RZ ;  /* 0x000054104b860816 */ /* 0x000fee00000000ff */
[----:B------:R-:W2:Y:S01]  /*2e350*/  MUFU.EX2 R40, R230 ;  /* 0x000000e600287308 */ /* 0x000ea20000000800 */
[----:B------:R-:W-:Y:S01]  /*2e360*/  IMAD.MOV.U32 R76, RZ, RZ, R56 ;  /* 0x000000ffff4c7224 */ /* 0x000fe200078e0038 */
[----:B------:R-:W-:Y:S08]  /*2e370*/  PRMT R44, R55, 0x7632, R44 ;  /* 0x00007632372c7816 */ /* 0x000ff0000000002c */
[----:B------:R3:W-:Y:S01]  /*2e380*/  MUFU.EX2 R52, R78 ;  /* 0x0000004e00347308 */ /* 0x0007e20000000800 */
[----:B------:R-:W-:Y:S02]  /*2e390*/  ISETP.LE.U32.AND P1, PT, R194, UR9, PT ;  /* 0x00000009c2007c0c */ /* 0x000fe4000bf23070 */
[----:B------:R-:W-:Y:S07]  /*2e3a0*/  LOP3.LUT R193, R44, 0xff, RZ, 0xc0, !PT ;  /* 0x000000ff2cc17812 */ /* 0x000fee00078ec0ff */
[----:B------:R3:W-:Y:S01]  /*2e3b0*/  MUFU.EX2 R46, R88 ;  /* 0x00000058002e7308 */ /* 0x0007e20000000800 */
[----:B------:R-:W-:Y:S01]  /*2e3c0*/  PRMT R154, R81, 0x7610, R154 ;  /* 0x00007610519a7816 */ /* 0x000fe2000000009a */
[----:B-1----:R-:W-:Y:S01]  /*2e3d0*/  FADD.FTZ R54, R42, R82 ;  /* 0x000000522a367221 */ /* 0x002fe20000010000 */
[----:B------:R-:W-:Y:S07]  /*2e3e0*/  IMAD.MOV.U32 R229, RZ, RZ, R207 ;  /* 0x000000ffffe57224 */ /* 0x000fee00078e00cf */
[----:B------:R1:W-:Y:S01]  /*2e3f0*/  MUFU.EX2 R57, R238 ;  /* 0x000000ee00397308 */ /* 0x0003e20000000800 */
[----:B------:R-:W-:Y:S02]  /*2e400*/  IMAD.MOV.U32 R207, RZ, RZ, R167 ;  /* 0x000000ffffcf7224 */ /* 0x000fe400078e00a7 */
[C---:B--2---:R-:W-:Y:S01]  /*2e410*/  FADD.FTZ R75, R40.reuse, R54 ;  /* 0x00000036284b7221 */ /* 0x044fe20000010000 */
[----:B------:R-:W-:Y:S01]  /*2e420*/  F2FP.BF16.F32.PACK_AB R230, R40, R42 ;  /* 0x0000002a28e6723e */ /* 0x000fe200000010ff */
[----:B------:R2:W2:Y:S01]  /*2e430*/  LDL.S16 R54, [R1+0x268] ;  /* 0x0002680001367983 */ /* 0x0004a20000100600 */
[----:B------:R-:W-:Y:S01]  /*2e440*/  ISETP.LE.U32.AND P2, PT, R193, UR9, PT ;  /* 0x00000009c1007c0c */ /* 0x000fe2000bf43070 */
[----:B---3--:R-:W-:Y:S01]  /*2e450*/  FADD.FTZ R78, R50, R61 ;  /* 0x0000003d324e7221 */ /* 0x008fe20000010000 */
[----:B------:R-:W-:Y:S01]  /*2e460*/  PRMT R167, R56, 0x7772, RZ ;  /* 0x0000777238a77816 */ /* 0x000fe200000000ff */
[----:B------:R3:W3:Y:S01]  /*2e470*/  LDL.S16 R40, [R1+0x264] ;  /* 0x0002640001287983 */ /* 0x0006e20000100600 */
[----:B------:R-:W1:Y:S01]  /*2e480*/  MUFU.EX2 R44, R89 ;  /* 0x00000059002c7308 */ /* 0x000e620000000800 */
[----:B------:R-:W-:Y:S01]  /*2e490*/  PRMT R155, R81, 0x7632, R155 ;  /* 0x00007632519b7816 */ /* 0x000fe2000000009b */
[----:B------:R-:W-:Y:S01]  /*2e4a0*/  IMAD.MOV.U32 R61, RZ, RZ, R196 ;  /* 0x000000ffff3d7224 */ /* 0x000fe200078e00c4 */
[----:B------:R2:W3:Y:S01]  /*2e4b0*/  LDL.S16 R42, [R1+0x260] ;  /* 0x00026000012a7983 */ /* 0x0004e20000100600 */
[----:B------:R-:W-:Y:S06]  /*2e4c0*/  LOP3.LUT R196, R55, 0xff, RZ, 0xc0, !PT ;  /* 0x000000ff37c47812 */ /* 0x000fec00078ec0ff */
[----:B------:R1:W1:Y:S01]  /*2e4d0*/  MUFU.EX2 R50, R79 ;  /* 0x0000004f00327308 */ /* 0x0002620000000800 */
[----:B------:R-:W-:Y:S01]  /*2e4e0*/  IMAD.MOV.U32 R88, RZ, RZ, R61 ;  /* 0x000000ffff587224 */ /* 0x000fe200078e003d */
[----:B------:R-:W-:Y:S08]  /*2e4f0*/  ISETP.LE.U32.AND P0, PT, R196, UR9, PT ;  /* 0x00000009c4007c0c */ /* 0x000ff0000bf03070 */
[----:B------:R-:W-:Y:S01]  /*2e500*/  MUFU.EX2 R61, R248 ;  /* 0x000000f8003d7308 */ /* 0x000fe20000000800 */
[----:B-1----:R-:W-:Y:S02]  /*2e510*/  IMAD.MOV.U32 R238, RZ, RZ, R88 ;  /* 0x000000ffffee7224 */ /* 0x002fe400078e0058 */
[----:B------:R-:W-:Y:S01]  /*2e520*/  IMAD.MOV.U32 R88, RZ, RZ, R166 ;  /* 0x000000ffff587224 */ /* 0x000fe200078e00a6 */
[----:B------:R-:W-:Y:S01]  /*2e530*/  PRMT R166, R56, 0x7773, RZ ;  /* 0x0000777338a67816 */ /* 0x000fe200000000ff */
[----:B------:R-:W-:Y:S01]  /*2e540*/  IMAD.MOV.U32 R56, RZ, RZ, R188 ;  /* 0x000000ffff387224 */ /* 0x000fe200078e00bc */
[----:B------:R-:W-:Y:S01]  /*2e550*/  F2FP.BF16.F32.PACK_AB R86, R44, R46 ;  /* 0x0000002e2c56723e */ /* 0x000fe200000010ff */
[----:B------:R-:W3:Y:S03]  /*2e560*/  LDL.LU R188, [R1+0x438] ;  /* 0x0004380001bc7983 */ /* 0x000ee60000300800 */
[----:B------:R-:W-:Y:S01]  /*2e570*/  MUFU.EX2 R55, R249 ;  /* 0x000000f900377308 */ /* 0x000fe20000000800 */
[----:B------:R-:W-:Y:S02]  /*2e580*/  F2FP.BF16.F32.PACK_AB R79, R48, R53 ;  /* 0x00000035304f723e */ /* 0x000fe400000010ff */
[----:B------:R-:W-:Y:S02]  /*2e590*/  F2FP.BF16.F32.PACK_AB R82, R50, R52 ;  /* 0x000000343252723e */ /* 0x000fe400000010ff */
[C---:B------:R-:W-:Y:S02]  /*2e5a0*/  PRMT R179, R79.reuse, 0x7610, R179 ;  /* 0x000076104fb37816 */ /* 0x040fe400000000b3 */
[C---:B------:R-:W-:Y:S02]  /*2e5b0*/  PRMT R170, R82.reuse, 0x7632, R170 ;  /* 0x0000763252aa7816 */ /* 0x040fe400000000aa */
[----:B------:R-:W-:Y:S02]  /*2e5c0*/  PRMT R162, R79, 0x7632, R162 ;  /* 0x000076324fa27816 */ /* 0x000fe400000000a2 */
[----:B------:R-:W-:Y:S02]  /*2e5d0*/  PRMT R165, R82, 0x7610, R165 ;  /* 0x0000761052a57816 */ /* 0x000fe400000000a5 */
[----:B------:R-:W-:Y:S01]  /*2e5e0*/  PRMT R171, R86, 0x7632, R171 ;  /* 0x0000763256ab7816 */ /* 0x000fe200000000ab */
[--C-:B----4-:R-:W-:Y:S05]  /*2e5f0*/  @!P0 HFMA2.BF16_V2 R213, -RZ.H0_H0, RZ.H0_H0, -R81.reuse.H0_H0 ;  /* 0x200000ffffd58231 */ /* 0x110fea0000340951 */
[----:B------:R1:W-:Y:S01]  /*2e600*/  @!P0 STL.S16 [R1+0x26c], R213 ;  /* 0x00026cd501008387 */ /* 0x0003e20000100600 */
[----:B------:R-:W-:Y:S03]  /*2e610*/  PRMT R89, R213, 0x7610, R89 ;  /* 0x00007610d5597816 */ /* 0x000fe60000000059 */
[----:B-1----:R-:W4:Y:S01]  /*2e620*/  LDL.LU R213, [R1+0x434] ;  /* 0x0004340001d57983 */ /* 0x002f220000300800 */
[----:B--2---:R-:W-:Y:S02]  /*2e630*/  @!P4 HFMA2.BF16_V2 R54, -RZ.H0_H0, RZ.H0_H0, -R81.H1_H1 ;  /* 0x200000ffff36c231 */ /* 0x004fe40000360951 */
[--C-:B---3--:R-:W-:Y:S03]  /*2e640*/  @!P2 HFMA2.BF16_V2 R40, -RZ.H0_H0, RZ.H0_H0, -R80.reuse.H0_H0 ;  /* 0x200000ffff28a231 */ /* 0x108fe60000340950 */
[----:B------:R1:W-:Y:S01]  /*2e650*/  @!P4 STL.S16 [R1+0x268], R54 ;  /* 0x000268360100c387 */ /* 0x0003e20000100600 */
[----:B------:R-:W-:Y:S01]  /*2e660*/  PRMT R164, R54, 0x7610, R164 ;  /* 0x0000761036a47816 */ /* 0x000fe200000000a4 */
[----:B------:R-:W-:Y:S02]  /*2e670*/  @!P1 HFMA2.BF16_V2 R42, -RZ.H0_H0, RZ.H0_H0, -R80.H1_H1 ;  /* 0x200000ffff2a9231 */ /* 0x000fe40000360950 */
[----:B------:R2:W-:Y:S03]  /*2e680*/  @!P2 STL.S16 [R1+0x264], R40 ;  /* 0x000264280100a387 */ /* 0x0005e60000100600 */
[----:B------:R-:W-:Y:S01]  /*2e690*/  PRMT R87, R42, 0x7610, R87 ;  /* 0x000076102a577816 */ /* 0x000fe20000000057 */
[----:B-1----:R1:W3:Y:S02]  /*2e6a0*/  MUFU.EX2 R54, R239 ;  /* 0x000000ef00367308 */ /* 0x0022e40000000800 */
[----:B-1----:R-:W-:Y:S01]  /*2e6b0*/  PRMT R239, R40, 0x7610, R239 ;  /* 0x0000761028ef7816 */ /* 0x002fe200000000ef */
[----:B--2---:R-:W-:Y:S01]  /*2e6c0*/  FADD.FTZ R40, R53, R78 ;  /* 0x0000004e35287221 */ /* 0x004fe20000010000 */
[----:B------:R-:W-:Y:S01]  /*2e6d0*/  IMAD.MOV.U32 R78, RZ, RZ, R214 ;  /* 0x000000ffff4e7224 */ /* 0x000fe200078e00d6 */
[----:B---3--:R-:W-:Y:S01]  /*2e6e0*/  F2FP.BF16.F32.PACK_AB R248, R54, R57 ;  /* 0x0000003936f8723e */ /* 0x008fe200000010ff */
[----:B------:R-:W2:Y:S01]  /*2e6f0*/  LDL.LU R214, [R1+0x430] ;  /* 0x0004300001d67983 */ /* 0x000ea20000300800 */
[----:B------:R-:W-:Y:S01]  /*2e700*/  @!P2 PRMT R160, R239, 0x5410, RZ ;  /* 0x00005410efa0a816 */ /* 0x000fe200000000ff */
[----:B------:R-:W-:Y:S01]  /*2e710*/  IMAD.MOV.U32 R239, RZ, RZ, R100 ;  /* 0x000000ffffef7224 */ /* 0x000fe200078e0064 */
[----:B------:R-:W-:Y:S01]  /*2e720*/  ISETP.GT.U32.AND P2, PT, R167, UR9, PT ;  /* 0x00000009a7007c0c */ /* 0x000fe2000bf44070 */
[----:B------:R1:W-:Y:S01]  /*2e730*/  @!P1 STL.S16 [R1+0x260], R42 ;  /* 0x0002602a01009387 */ /* 0x0003e20000100600 */
[----:B------:R-:W-:Y:S01]  /*2e740*/  FADD.FTZ R53, R52, R77 ;  /* 0x0000004d34357221 */ /* 0x000fe20000010000 */
[----:B------:R-:W-:Y:S01]  /*2e750*/  FADD.FTZ R52, R57, R75 ;  /* 0x0000004b39347221 */ /* 0x000fe20000010000 */
[----:B------:R-:W-:Y:S01]  /*2e760*/  PRMT R77, R164, 0x7610, R77 ;  /* 0x00007610a44d7816 */ /* 0x000fe2000000004d */
[----:B------:R3:W3:Y:S01]  /*2e770*/  LDL.S16 R100, [R1+0x278] ;  /* 0x0002780001647983 */ /* 0x0006e20000100600 */
[----:B------:R-:W-:Y:S01]  /*2e780*/  LOP3.LUT R164, R76, 0xff, RZ, 0xc0, !PT ;  /* 0x000000ff4ca47812 */ /* 0x000fe200078ec0ff */
[----:B------:R1:W-:Y:S01]  /*2e790*/  MUFU.EX2 R57, R104 ;  /* 0x0000006800397308 */ /* 0x0003e20000000800 */
[----:B------:R-:W-:Y:S01]  /*2e7a0*/  @!P4 PRMT R155, R77, 0x5410, RZ ;  /* 0x000054104d9bc816 */ /* 0x000fe200000000ff */
[----:B------:R-:W-:Y:S04]  /*2e7b0*/  IMAD.WIDE.U32 R76, R123, -0x2daee0ad, RZ ;  /* 0xd2511f537b4c7825 */ /* 0x000fe800078e00ff */
[----:B-1----:R-:W-:Y:S04]  /*2e7c0*/  IMAD.MOV.U32 R104, RZ, RZ, R88 ;  /* 0x000000ffff687224 */ /* 0x002fe800078e0058 */
[----:B------:R1:W-:Y:S02]  /*2e7d0*/  MUFU.EX2 R42, R90 ;  /* 0x0000005a002a7308 */ /* 0x0003e40000000800 */
[----:B-1----:R-:W-:Y:S02]  /*2e7e0*/  IMAD.MOV.U32 R90, RZ, RZ, R78 ;  /* 0x000000ffff5a7224 */ /* 0x002fe400078e004e */
[----:B------:R-:W-:Y:S01]  /*2e7f0*/  FADD.FTZ R78, R48, R40 ;  /* 0x00000028304e7221 */ /* 0x000fe20000010000 */
[----:B------:R-:W-:Y:S05]  /*2e800*/  FADD.FTZ R48, R61, R85 ;  /* 0x000000553d307221 */ /* 0x000fea0000010000 */
[----:B------:R1:W1:Y:S01]  /*2e810*/  MUFU.EX2 R40, R91 ;  /* 0x0000005b00287308 */ /* 0x0002620000000800 */
[----:B------:R-:W-:Y:S02]  /*2e820*/  F2FP.BF16.F32.PACK_AB R61, R55, R61 ;  /* 0x0000003d373d723e */ /* 0x000fe400000010ff */
[----:B-1----:R-:W-:Y:S01]  /*2e830*/  PRMT R91, R87, 0x7610, R91 ;  /* 0x00007610575b7816 */ /* 0x002fe2000000005b */
[----:B------:R-:W-:Y:S01]  /*2e840*/  FADD.FTZ R87, R50, R53 ;  /* 0x0000003532577221 */ /* 0x000fe20000010000 */
[----:B------:R-:W-:Y:S05]  /*2e850*/  F2FP.BF16.F32.PACK_AB R85, R40, R42 ;  /* 0x0000002a2855723e */ /* 0x000fea00000010ff */
[----:B------:R1:W-:Y:S01]  /*2e860*/  MUFU.EX2 R50, R92 ;  /* 0x0000005c00327308 */ /* 0x0003e20000000800 */
[----:B------:R-:W-:Y:S01]  /*2e870*/  PRMT R75, R91, 0x7610, R75 ;  /* 0x000076105b4b7816 */ /* 0x000fe2000000004b */
[----:B------:R-:W-:Y:S01]  /*2e880*/  FADD.FTZ R87, R42, R87 ;  /* 0x000000572a577221 */ /* 0x000fe20000010000 */
[----:B------:R-:W-:Y:S07]  /*2e890*/  PRMT R174, R85, 0x7610, R174 ;  /* 0x0000761055ae7816 */ /* 0x000fee00000000ae */
[----:B------:R-:W-:Y:S01]  /*2e8a0*/  MUFU.EX2 R53, R94 ;  /* 0x0000005e00357308 */ /* 0x000fe20000000800 */
[----:B------:R-:W-:Y:S01]  /*2e8b0*/  @!P1 PRMT R161, R75, 0x5410, RZ ;  /* 0x000054104ba19816 */ /* 0x000fe200000000ff */
[----:B------:R-:W-:Y:S01]  /*2e8c0*/  FADD.FTZ R42, R40, R87 ;  /* 0x00000057282a7221 */ /* 0x000fe20000010000 */
[----:B------:R-:W-:Y:S01]  /*2e8d0*/  LOP3.LUT R75, R128, UR14, R77, 0x96, !PT ;  /* 0x0000000e804b7c12 */ /* 0x000fe2000f8e964d */
[----:B------:R-:W-:Y:S01]  /*2e8e0*/  FADD.FTZ R77, R46, R78 ;  /* 0x0000004e2e4d7221 */ /* 0x000fe20000010000 */
[----:B------:R-:W-:Y:S05]  /*2e8f0*/  ISETP.GT.U32.AND P1, PT, R166, UR9, PT ;  /* 0x00000009a6007c0c */ /* 0x000fea000bf24070 */
[----:B------:R-:W1:Y:S01]  /*2e900*/  MUFU.EX2 R46, R215 ;  /* 0x000000d7002e7308 */ /* 0x000e620000000800 */
[----:B------:R-:W-:Y:S01]  /*2e910*/  PRMT R172, R85, 0x7632, R172 ;  /* 0x0000763255ac7816 */ /* 0x000fe200000000ac */
[----:B------:R-:W-:Y:S01]  /*2e920*/  FADD.FTZ R88, R44, R77 ;  /* 0x0000004d2c587221 */ /* 0x000fe20000010000 */
[----:B------:R-:W-:Y:S07]  /*2e930*/  PRMT R166, R167, 0x5410, R166 ;  /* 0x00005410a7a67816 */ /* 0x000fee00000000a6 */
[----:B------:R-:W1:Y:S02]  /*2e940*/  MUFU.EX2 R44, R216 ;  /* 0x000000d8002c7308 */ /* 0x000e640000000800 */
[----:B-1----:R-:W-:Y:S01]  /*2e950*/  PRMT R92, R89, 0x7610, R92 ;  /* 0x00007610595c7816 */ /* 0x002fe2000000005c */
[----:B------:R-:W-:Y:S07]  /*2e960*/  FADD.FTZ R89, R55, R48 ;  /* 0x0000003037597221 */ /* 0x000fee0000010000 */
[----:B------:R1:W1:Y:S01]  /*2e970*/  MUFU.EX2 R48, R93 ;  /* 0x0000005d00307308 */ /* 0x0002620000000800 */
[----:B------:R-:W-:Y:S01]  /*2e980*/  @!P0 PRMT R154, R92, 0x5410, RZ ;  /* 0x000054105c9a8816 */ /* 0x000fe200000000ff */
[----:B------:R-:W-:Y:S01]  /*2e990*/  IMAD.MOV.U32 R92, RZ, RZ, R90 ;  /* 0x000000ffff5c7224 */ /* 0x000fe200078e005a */
[----:B------:R-:W-:Y:S01]  /*2e9a0*/  ISETP.LE.U32.AND P0, PT, R164, UR9, PT ;  /* 0x00000009a4007c0c */ /* 0x000fe2000bf03070 */
[----:B------:R-:W-:Y:S06]  /*2e9b0*/  IMAD.WIDE.U32 R90, R133, -0x2daee0ad, RZ ;  /* 0xd2511f53855a7825 */ /* 0x000fec00078e00ff */
[----:B------:R-:W-:Y:S01]  /*2e9c0*/  MUFU.EX2 R55, R106 ;  /* 0x0000006a00377308 */ /* 0x000fe20000000800 */
[----:B------:R-:W-:Y:S01]  /*2e9d0*/  FADD.FTZ R40, R46, R89 ;  /* 0x000000592e287221 */ /* 0x000fe20000010000 */
[----:B------:R-:W-:Y:S08]  /*2e9e0*/  PRMT R164, R164, 0x5410, R173 ;  /* 0x00005410a4a47816 */ /* 0x000ff000000000ad */
[----:B------:R-:W-:Y:S01]  /*2e9f0*/  MUFU.EX2 R77, R92 ;  /* 0x0000005c004d7308 */ /* 0x000fe20000000800 */
[----:B------:R-:W-:Y:S01]  /*2ea00*/  LOP3.LUT R132, R132, UR14, R91, 0x96, !PT ;  /* 0x0000000e84847c12 */ /* 0x000fe2000f8e965b */
[----:B------:R-:W-:Y:S01]  /*2ea10*/  IMAD.MOV.U32 R91, RZ, RZ, R56 ;  /* 0x000000ffff5b7224 */ /* 0x000fe200078e0038 */
[----:B------:R-:W-:Y:S07]  /*2ea20*/  F2FP.BF16.F32.PACK_AB R249, R44, R46 ;  /* 0x0000002e2cf9723e */ /* 0x000fee00000010ff */
[----:B------:R-:W-:Y:S01]  /*2ea30*/  MUFU.EX2 R56, R105 ;  /* 0x0000006900387308 */ /* 0x000fe20000000800 */
[----:B-1----:R-:W-:Y:S01]  /*2ea40*/  FADD.FTZ R93, R54, R52 ;  /* 0x00000034365d7221 */ /* 0x002fe20000010000 */
[----:B------:R-:W-:Y:S01]  /*2ea50*/  F2FP.BF16.F32.PACK_AB R87, R48, R50 ;  /* 0x000000323057723e */ /* 0x000fe200000010ff */
[----:B------:R1:W4:Y:S07]  /*2ea60*/  LDL.S16 R54, [R1+0x274] ;  /* 0x0002740001367983 */ /* 0x00032e0000100600 */
[----:B------:R1:W-:Y:S01]  /*2ea70*/  MUFU.EX2 R52, R95 ;  /* 0x0000005f00347308 */ /* 0x0003e20000000800 */
[----:B------:R-:W-:Y:S02]  /*2ea80*/  PRMT R46, R47, 0x7632, R46 ;  /* 0x000076322f2e7816 */ /* 0x000fe4000000002e */
[C---:B------:R-:W-:Y:S07]  /*2ea90*/  PRMT R183, R87.reuse, 0x7610, R183 ;  /* 0x0000761057b77816 */ /* 0x040fee00000000b7 */
[----:B------:R-:W-:Y:S01]  /*2eaa0*/  MUFU.EX2 R92, R217 ;  /* 0x000000d9005c7308 */ /* 0x000fe20000000800 */
[----:B------:R-:W-:Y:S09]  /*2eab0*/  PRMT R184, R87, 0x7632, R184 ;  /* 0x0000763257b87816 */ /* 0x000ff200000000b8 */
[----:B------:R-:W1:Y:S10]  /*2eac0*/  MUFU.EX2 R78, R91 ;  /* 0x0000005b004e7308 */ /* 0x000e740000000800 */
[----:B------:R2:W2:Y:S01]  /*2ead0*/  MUFU.EX2 R91, R247 ;  /* 0x000000f7005b7308 */ /* 0x0004a20000000800 */
[----:B-1----:R1:W2:Y:S01]  /*2eae0*/  LDL.S16 R95, [R1+0x270] ;  /* 0x00027000015f7983 */ /* 0x0022a20000100600 */
[----:B------:R-:W-:Y:S04]  /*2eaf0*/  F2FP.BF16.F32.PACK_AB R94, R77, R78 ;  /* 0x0000004e4d5e723e */ /* 0x000fe800000010ff */
[C---:B------:R-:W-:Y:S02]  /*2eb00*/  PRMT R251, R94.reuse, 0x7610, R251 ;  /* 0x000076105efb7816 */ /* 0x040fe400000000fb */
[----:B------:R-:W-:Y:S01]  /*2eb10*/  PRMT R36, R94, 0x7632, R36 ;  /* 0x000076325e247816 */ /* 0x000fe20000000024 */
[--C-:B---3--:R-:W-:Y:S05]  /*2eb20*/  @!P0 HFMA2.BF16_V2 R100, -RZ.H0_H0, RZ.H0_H0, -R79.reuse.H0_H0 ;  /* 0x200000ffff648231 */ /* 0x108fea000034094f */
[----:B------:R3:W-:Y:S01]  /*2eb30*/  @!P0 STL.S16 [R1+0x278], R100 ;  /* 0x0002786401008387 */ /* 0x0007e20000100600 */
[----:B------:R-:W-:Y:S04]  /*2eb40*/  PRMT R105, R100, 0x7610, R105 ;  /* 0x0000761064697816 */ /* 0x000fe80000000069 */
[----:B------:R-:W-:Y:S02]  /*2eb50*/  @!P0 PRMT R179, R105, 0x5410, RZ ;  /* 0x0000541069b38816 */ /* 0x000fe400000000ff */
[----:B------:R-:W-:Y:S01]  /*2eb60*/  PRMT R105, R168, 0x7773, RZ ;  /* 0x00007773a8697816 */ /* 0x000fe200000000ff */
[----:B----4-:R-:W-:Y:S05]  /*2eb70*/  @P3 HFMA2.BF16_V2 R54, -RZ.H0_H0, RZ.H0_H0, -R79.H1_H1 ;  /* 0x200000ffff363231 */ /* 0x010fea000036094f */
[----:B------:R4:W-:Y:S01]  /*2eb80*/  @P3 STL.S16 [R1+0x274], R54 ;  /* 0x0002743601003387 */ /* 0x0009e20000100600 */
[----:B------:R-:W-:Y:S03]  /*2eb90*/  PRMT R226, R54, 0x7610, R226 ;  /* 0x0000761036e27816 */ /* 0x000fe600000000e2 */
[----:B---3--:R1:W3:Y:S01]  /*2eba0*/  LDL.S16 R100, [R1+0x27c] ;  /* 0x00027c0001647983 */ /* 0x0082e20000100600 */
[----:B------:R-:W-:Y:S01]  /*2ebb0*/  @P3 PRMT R162, R226, 0x5410, RZ ;  /* 0x00005410e2a23816 */ /* 0x000fe200000000ff */
[--C-:B--2---:R-:W-:Y:S05]  /*2ebc0*/  @P2 HFMA2.BF16_V2 R95, -RZ.H0_H0, RZ.H0_H0, -R82.reuse.H0_H0 ;  /* 0x200000ffff5f2231 */ /* 0x104fea0000340952 */
[----:B------:R2:W-:Y:S01]  /*2ebd0*/  @P2 STL.S16 [R1+0x270], R95 ;  /* 0x0002705f01002387 */ /* 0x0005e20000100600 */
[----:B------:R-:W-:Y:S03]  /*2ebe0*/  PRMT R129, R95, 0x7610, R129 ;  /* 0x000076105f817816 */ /* 0x000fe60000000081 */
[----:B------:R1:W3:Y:S01]  /*2ebf0*/  LDL.LU R215, [R1+0x42c] ;  /* 0x00042c0001d77983 */ /* 0x0002e20000300800 */
[----:B------:R-:W-:Y:S02]  /*2ec00*/  @P2 PRMT R165, R129, 0x5410, RZ ;  /* 0x0000541081a52816 */ /* 0x000fe400000000ff */
[----:B------:R-:W-:Y:S01]  /*2ec10*/  ISETP.GT.U32.AND P2, PT, R105, UR9, PT ;  /* 0x0000000969007c0c */ /* 0x000fe2000bf44070 */
[----:B----4-:R-:W-:Y:S01]  /*2ec20*/  MUFU.EX2 R54, R107 ;  /* 0x0000006b00367308 */ /* 0x010fe20000000800 */
[----:B--2---:R-:W-:Y:S01]  /*2ec30*/  IMAD.MOV.U32 R95, RZ, RZ, R239 ;  /* 0x000000ffff5f7224 */ /* 0x004fe200078e00ef */
[----:B------:R-:W-:Y:S08]  /*2ec40*/  LOP3.LUT R239, R75, 0xff, RZ, 0xc0, !PT ;  /* 0x000000ff4bef7812 */ /* 0x000ff000078ec0ff */
[----:B------:R2:W4:Y:S01]  /*2ec50*/  MUFU.EX2 R89, R95 ;  /* 0x0000005f00597308 */ /* 0x0005220000000800 */
[----:B------:R-:W-:Y:S11]  /*2ec60*/  ISETP.LE.U32.AND P0, PT, R239, UR9, PT ;  /* 0x00000009ef007c0c */ /* 0x000ff6000bf03070 */
[----:B------:R-:W-:Y:S02]  /*2ec70*/  @!UPT UIADD3 URZ, UPT, UPT, URZ, URZ, URZ ;  /* 0x000000fffffff290 */ /* 0x000fe4000fffe0ff */
[----:B------:R-:W-:Y:S01]  /*2ec80*/  @P0 LOP3.LUT R222, R222, 0x800, RZ, 0xfc, !PT ;  /* 0x00000800dede0812 */ /* 0x000fe200078efcff */
[----:B---3--:R-:W-:Y:S05]  /*2ec90*/  @P1 HFMA2.BF16_V2 R100, -RZ.H0_H0, RZ.H0_H0, -R82.H1_H1 ;  /* 0x200000ffff641231 */ /* 0x008fea0000360952 */
[----:B------:R3:W-:Y:S01]  /*2eca0*/  @P1 STL.S16 [R1+0x27c], R100 ;  /* 0x00027c6401001387 */ /* 0x0007e20000100600 */
[----:B------:R-:W-:Y:S04]  /*2ecb0*/  PRMT R106, R100, 0x7610, R106 ;  /* 0x00007610646a7816 */ /* 0x000fe8000000006a */
[----:B------:R-:W-:Y:S01]  /*2ecc0*/  @P1 PRMT R170, R106, 0x5410, RZ ;  /* 0x000054106aaa1816 */ /* 0x000fe200000000ff */
[----:B---3--:R1:W3:Y:S04]  /*2ecd0*/  LDL.S16 R100, [R1+0x280] ;  /* 0x0002800001647983 */ /* 0x0082e80000100600 */
[----:B------:R-:W4:Y:S04]  /*2ece0*/  LDL.LU R216, [R1+0x428] ;  /* 0x0004280001d87983 */ /* 0x000f280000300800 */
[----:B------:R-:W4:Y:S04]  /*2ecf0*/  LDL.LU R217, [R1+0x424] ;  /* 0x0004240001d97983 */ /* 0x000f280000300800 */
[----:B------:R-:W4:Y:S01]  /*2ed00*/  LDL.LU R247, [R1+0x420] ;  /* 0x0004200001f77983 */ /* 0x000f220000300800 */
[----:B---3--:R-:W-:Y:S05]  /*2ed10*/  @!P0 HFMA2.BF16_V2 R100, -RZ.H0_H0, RZ.H0_H0, -R86.H0_H0 ;  /* 0x200000ffff648231 */ /* 0x008fea0000340956 */
[----:B------:R3:W-:Y:S01]  /*2ed20*/  @!P0 STL.S16 [R1+0x280], R100 ;  /* 0x0002806401008387 */ /* 0x0007e20000100600 */
[----:B------:R-:W-:Y:S01]  /*2ed30*/  PRMT R202, R100, 0x7610, R202 ;  /* 0x0000761064ca7816 */ /* 0x000fe200000000ca */
[----:B---3--:R-:W-:Y:S01]  /*2ed40*/  FADD.FTZ R100, R44, R40 ;  /* 0x000000282c647221 */ /* 0x008fe20000010000 */
[----:B------:R-:W-:Y:S01]  /*2ed50*/  FADD.FTZ R40, R78, R93 ;  /* 0x0000005d4e287221 */ /* 0x000fe20000010000 */
[----:B------:R-:W-:Y:S01]  /*2ed60*/  PRMT R44, R45, 0x7632, R44 ;  /* 0x000076322d2c7816 */ /* 0x000fe2000000002c */
[----:B------:R3:W-:Y:S02]  /*2ed70*/  MUFU.EX2 R78, R104 ;  /* 0x00000068004e7308 */ /* 0x0007e40000000800 */
[----:B--2---:R-:W-:Y:S01]  /*2ed80*/  FADD.FTZ R95, R77, R40 ;  /* 0x000000284d5f7221 */ /* 0x004fe20000010000 */
[----:B------:R-:W-:Y:S07]  /*2ed90*/  FADD.FTZ R40, R50, R88 ;  /* 0x0000005832287221 */ /* 0x000fee0000010000 */
[----:B------:R-:W2:Y:S01]  /*2eda0*/  MUFU.EX2 R77, R204 ;  /* 0x000000cc004d7308 */ /* 0x000ea20000000800 */
[----:B------:R-:W-:Y:S01]  /*2edb0*/  FADD.FTZ R50, R92, R100 ;  /* 0x000000645c327221 */ /* 0x000fe20000010000 */
[----:B------:R-:W-:Y:S01]  /*2edc0*/  F2FP.BF16.F32.PACK_AB R88, R52, R53 ;  /* 0x000000353458723e */ /* 0x000fe200000010ff */
[----:B------:R-:W-:Y:S01]  /*2edd0*/  FADD.FTZ R94, R48, R40 ;  /* 0x00000028305e7221 */ /* 0x000fe20000010000 */
[--C-:B------:R-:W-:Y:S06]  /*2ede0*/  FADD.FTZ R40, R53, R42.reuse ;  /* 0x0000002a35287221 */ /* 0x100fec0000010000 */
[----:B------:R1:W1:Y:S01]  /*2edf0*/  MUFU.EX2 R48, R219 ;  /* 0x000000db00307308 */ /* 0x0002620000000800 */
[----:B------:R-:W-:Y:S01]  /*2ee00*/  PRMT R42, R43, 0x7632, R42 ;  /* 0x000076322b2a7816 */ /* 0x000fe2000000002a */
[----:B------:R-:W-:Y:S01]  /*2ee10*/  FADD.FTZ R93, R52, R40 ;  /* 0x00000028345d7221 */ /* 0x000fe20000010000 */
[C---:B------:R-:W-:Y:S01]  /*2ee20*/  F2FP.BF16.F32.PACK_AB R52, R91.reuse, R92 ;  /* 0x0000005c5b34723e */ /* 0x040fe200000010ff */
[----:B------:R-:W-:Y:S01]  /*2ee30*/  FADD.FTZ R91, R91, R50 ;  /* 0x000000325b5b7221 */ /* 0x000fe20000010000 */
[----:B----4-:R-:W-:Y:S01]  /*2ee40*/  FADD.FTZ R50, R89, R95 ;  /* 0x0000005f59327221 */ /* 0x010fe20000010000 */
[----:B---3--:R-:W-:Y:S04]  /*2ee50*/  PRMT R104, R168, 0x7772, RZ ;  /* 0x00007772a8687816 */ /* 0x008fe800000000ff */
[----:B------:R-:W3:Y:S01]  /*2ee60*/  MUFU.EX2 R53, R238 ;  /* 0x000000ee00357308 */ /* 0x000ee20000000800 */
[C---:B--2---:R-:W-:Y:S01]  /*2ee70*/  F2FP.BF16.F32.PACK_AB R89, R77.reuse, R89 ;  /* 0x000000594d59723e */ /* 0x044fe200000010ff */
[----:B------:R-:W-:Y:S01]  /*2ee80*/  FADD.FTZ R77, R77, R50 ;  /* 0x000000324d4d7221 */ /* 0x000fe20000010000 */
[----:B------:R-:W-:Y:S01]  /*2ee90*/  PRMT R37, R52, 0x7610, R37 ;  /* 0x0000761034257816 */ /* 0x000fe20000000025 */
[----:B------:R-:W-:Y:S01]  /*2eea0*/  FADD.FTZ R50, R55, R93 ;  /* 0x0000005d37327221 */ /* 0x000fe20000010000 */
[C---:B------:R-:W-:Y:S01]  /*2eeb0*/  PRMT R211, R89.reuse, 0x7610, R211 ;  /* 0x0000761059d37816 */ /* 0x040fe200000000d3 */
[----:B-1----:R-:W2:Y:S01]  /*2eec0*/  LDL.LU R219, [R1+0x41c] ;  /* 0x00041c0001db7983 */ /* 0x002ea20000300800 */
[----:B------:R-:W-:Y:S01]  /*2eed0*/  PRMT R209, R89, 0x7632, R209 ;  /* 0x0000763259d17816 */ /* 0x000fe200000000d1 */
[----:B------:R-:W-:Y:S01]  /*2eee0*/  FADD.FTZ R89, R57, R94 ;  /* 0x0000005e39597221 */ /* 0x000fe20000010000 */
[----:B------:R-:W-:Y:S01]  /*2eef0*/  F2FP.BF16.F32.PACK_AB R94, R56, R57 ;  /* 0x00000039385e723e */ /* 0x000fe200000010ff */
[----:B------:R-:W-:Y:S01]  /*2ef00*/  FADD.FTZ R95, R54, R50 ;  /* 0x00000032365f7221 */ /* 0x000fe20000010000 */
[----:B------:R1:W4:Y:S01]  /*2ef10*/  LDL.S16 R57, [R1+0x2a0] ;  /* 0x0002a00001397983 */ /* 0x0003220000100600 */
[----:B------:R-:W-:Y:S01]  /*2ef20*/  PRMT R224, R52, 0x7632, R224 ;  /* 0x0000763234e07816 */ /* 0x000fe200000000e0 */
[----:B------:R-:W-:Y:S01]  /*2ef30*/  FADD.FTZ R89, R56, R89 ;  /* 0x0000005938597221 */ /* 0x000fe20000010000 */
[----:B------:R-:W1:Y:S01]  /*2ef40*/  MUFU.EX2 R52, R229 ;  /* 0x000000e500347308 */ /* 0x000e620000000800 */
[----:B------:R-:W-:Y:S01]  /*2ef50*/  F2FP.BF16.F32.PACK_AB R93, R54, R55 ;  /* 0x00000037365d723e */ /* 0x000fe200000010ff */
[----:B------:R-:W-:Y:S01]  /*2ef60*/  FADD.FTZ R55, R78, R91 ;  /* 0x0000005b4e377221 */ /* 0x000fe20000010000 */
[----:B------:R-:W-:Y:S07]  /*2ef70*/  F2FP.BF16.F32.PACK_AB R100, R48, R78 ;  /* 0x0000004e3064723e */ /* 0x000fee00000010ff */
[----:B------:R-:W1:Y:S01]  /*2ef80*/  MUFU.EX2 R50, R108 ;  /* 0x0000006c00327308 */ /* 0x000e620000000800 */
[----:B---3--:R-:W-:Y:S01]  /*2ef90*/  FADD.FTZ R54, R53, R77 ;  /* 0x0000004d35367221 */ /* 0x008fe20000010000 */
[----:B------:R-:W-:Y:S02]  /*2efa0*/  ISETP.GT.U32.AND P1, PT, R104, UR9, PT ;  /* 0x0000000968007c0c */ /* 0x000fe4000bf24070 */
[C---:B------:R-:W-:Y:S06]  /*2efb0*/  PRMT R210, R100.reuse, 0x7610, R210 ;  /* 0x0000761064d27816 */ /* 0x040fec00000000d2 */
[----:B------:R3:W-:Y:S01]  /*2efc0*/  MUFU.EX2 R77, R207 ;  /* 0x000000cf004d7308 */ /* 0x0007e20000000800 */
[----:B------:R-:W-:Y:S01]  /*2efd0*/  PRMT R221, R100, 0x7632, R221 ;  /* 0x0000763264dd7816 */ /* 0x000fe200000000dd */
[----:B------:R-:W-:Y:S01]  /*2efe0*/  FADD.FTZ R100, R48, R55 ;  /* 0x0000003730647221 */ /* 0x000fe20000010000 */
[----:B------:R-:W-:Y:S07]  /*2eff0*/  PRMT R40, R41, 0x7632, R40 ;  /* 0x0000763229287816 */ /* 0x000fee0000000028 */
[----:B------:R-:W3:Y:S01]  /*2f000*/  MUFU.EX2 R48, R109 ;  /* 0x0000006d00307308 */ /* 0x000ee20000000800 */
[C---:B-1----:R-:W-:Y:S01]  /*2f010*/  F2FP.BF16.F32.PACK_AB R56, R52.reuse, R53 ;  /* 0x000000353438723e */ /* 0x042fe200000010ff */
[----:B------:R-:W-:Y:S01]  /*2f020*/  FADD.FTZ R91, R52, R54 ;  /* 0x00000036345b7221 */ /* 0x000fe20000010000 */
[----:B------:R-:W-:Y:S07]  /*2f030*/  PRMT R175, R88, 0x7610, R175 ;  /* 0x0000761058af7816 */ /* 0x000fee00000000af */
[----:B------:R-:W1:Y:S01]  /*2f040*/  MUFU.EX2 R54, R110 ;  /* 0x0000006e00367308 */ /* 0x000e620000000800 */
[----:B------:R-:W-:Y:S01]  /*2f050*/  PRMT R208, R56, 0x7610, R208 ;  /* 0x0000761038d07816 */ /* 0x000fe200000000d0 */
[----:B------:R-:W-:Y:S01]  /*2f060*/  FADD.FTZ R52, R50, R89 ;  /* 0x0000005932347221 */ /* 0x000fe20000010000 */
[----:B------:R-:W-:Y:S07]  /*2f070*/  PRMT R225, R56, 0x7632, R225 ;  /* 0x0000763238e17816 */ /* 0x000fee00000000e1 */
[----:B------:R-:W1:Y:S01]  /*2f080*/  MUFU.EX2 R53, R111 ;  /* 0x0000006f00357308 */ /* 0x000e620000000800 */
[----:B------:R-:W-:Y:S01]  /*2f090*/  PRMT R178, R88, 0x7632, R178 ;  /* 0x0000763258b27816 */ /* 0x000fe200000000b2 */
[----:B---3--:R-:W-:Y:S08]  /*2f0a0*/  IMAD.MOV.U32 R207, RZ, RZ, R8 ;  /* 0x000000ffffcf7224 */ /* 0x008ff000078e0008 */
[----:B------:R3:W-:Y:S01]  /*2f0b0*/  MUFU.EX2 R56, R99 ;  /* 0x0000006300387308 */ /* 0x0007e20000000800 */
[C---:B------:R-:W-:Y:S01]  /*2f0c0*/  F2FP.BF16.F32.PACK_AB R92, R48.reuse, R50 ;  /* 0x00000032305c723e */ /* 0x040fe200000010ff */
[--C-:B------:R-:W-:Y:S01]  /*2f0d0*/  FADD.FTZ R78, R48, R52.reuse ;  /* 0x00000034304e7221 */ /* 0x100fe20000010000 */
[----:B------:R2:W2:Y:S01]  /*2f0e0*/  LDL.S16 R50, [R1+0x298] ;  /* 0x0002980001327983 */ /* 0x0004a20000100600 */
[----:B------:R-:W-:Y:S01]  /*2f0f0*/  PRMT R109, R168, 0x7771, RZ ;  /* 0x00007771a86d7816 */ /* 0x000fe200000000ff */
[----:B-1----:R-:W-:Y:S01]  /*2f100*/  FADD.FTZ R48, R54, R95 ;  /* 0x0000005f36307221 */ /* 0x002fe20000010000 */
[----:B------:R-:W-:Y:S04]  /*2f110*/  PRMT R52, R2, 0x7632, R52 ;  /* 0x0000763202347816 */ /* 0x000fe80000000034 */
[----:B------:R-:W1:Y:S01]  /*2f120*/  MUFU.EX2 R55, R98 ;  /* 0x0000006200377308 */ /* 0x000e620000000800 */
[----:B------:R-:W-:Y:S02]  /*2f130*/  ISETP.GT.U32.AND P3, PT, R109, UR9, PT ;  /* 0x000000096d007c0c */ /* 0x000fe4000bf64070 */
[----:B------:R-:W-:Y:S01]  /*2f140*/  F2FP.BF16.F32.PACK_AB R95, R53, R54 ;  /* 0x00000036355f723e */ /* 0x000fe200000010ff */
[----:B---3--:R3:W3:Y:S01]  /*2f150*/  LDL.S16 R99, [R1+0x29c] ;  /* 0x00029c0001637983 */ /* 0x0086e20000100600 */
[----:B-1----:R-:W-:Y:S01]  /*2f160*/  F2FP.BF16.F32.PACK_AB R98, R55, R56 ;  /* 0x000000383762723e */ /* 0x002fe200000010ff */
[----:B----4-:R-:W-:Y:S05]  /*2f170*/  @!P6 HFMA2.BF16_V2 R57, -RZ.H0_H0, RZ.H0_H0, -R47.H0_H0 ;  /* 0x200000ffff39e231 */ /* 0x010fea000034092f */
[----:B------:R1:W-:Y:S01]  /*2f180*/  @!P6 STL.S16 [R1+0x2a0], R57 ;  /* 0x0002a0390100e387 */ /* 0x0003e20000100600 */
[----:B------:R-:W-:Y:S03]  /*2f190*/  PRMT R200, R57, 0x7610, R200 ;  /* 0x0000761039c87816 */ /* 0x000fe600000000c8 */
[----:B------:R4:W4:Y:S04]  /*2f1a0*/  LDL.S16 R106, [R1+0x2b0] ;  /* 0x0002b000016a7983 */ /* 0x0009280000100600 */
[----:B------:R2:W4:Y:S01]  /*2f1b0*/  LDL.S16 R89, [R1+0x2ac] ;  /* 0x0002ac0001597983 */ /* 0x0005220000100600 */
[----:B-1----:R1:W1:Y:S01]  /*2f1c0*/  MUFU.EX2 R57, R120 ;  /* 0x0000007800397308 */ /* 0x0022620000000800 */
[----:B--2---:R-:W-:Y:S05]  /*2f1d0*/  @P2 HFMA2.BF16_V2 R50, -RZ.H0_H0, RZ.H0_H0, -R44.H0_H0 ;  /* 0x200000ffff322231 */ /* 0x004fea000034092c */
[----:B------:R-:W-:Y:S01]  /*2f1e0*/  PRMT R159, R50, 0x7610, R159 ;  /* 0x00007610329f7816 */ /* 0x000fe2000000009f */
[----:B---3--:R-:W-:Y:S02]  /*2f1f0*/  @P3 HFMA2.BF16_V2 R99, -RZ.H0_H0, RZ.H0_H0, -R46.H0_H0 ;  /* 0x200000ffff633231 */ /* 0x008fe4000034092e */
[----:B-1----:R-:W-:Y:S01]  /*2f200*/  IMAD.MOV.U32 R120, RZ, RZ, R122 ;  /* 0x000000ffff787224 */ /* 0x002fe200078e007a */
[----:B------:R-:W-:Y:S02]  /*2f210*/  LOP3.LUT R122, R169, 0xff, RZ, 0xc0, !PT ;  /* 0x000000ffa97a7812 */ /* 0x000fe400078ec0ff */
[----:B------:R1:W-:Y:S01]  /*2f220*/  @P3 STL.S16 [R1+0x29c], R99 ;  /* 0x00029c6301003387 */ /* 0x0003e20000100600 */
[----:B------:R-:W-:Y:S01]  /*2f230*/  F2FP.BF16.F32.PACK_AB R25, R57, R77 ;  /* 0x0000004d3919723e */ /* 0x000fe200000010ff */
[----:B------:R-:W-:Y:S01]  /*2f240*/  IMAD.MOV.U32 R226, RZ, RZ, R120 ;  /* 0x000000ffffe27224 */ /* 0x000fe200078e0078 */
[----:B------:R-:W-:Y:S01]  /*2f250*/  ISETP.LE.U32.AND P0, PT, R122, UR9, PT ;  /* 0x000000097a007c0c */ /* 0x000fe2000bf03070 */
[----:B------:R2:W-:Y:S01]  /*2f260*/  @P2 STL.S16 [R1+0x298], R50 ;  /* 0x0002983201002387 */ /* 0x0005e20000100600 */
[C---:B------:R-:W-:Y:S02]  /*2f270*/  PRMT R223, R25.reuse, 0x7610, R223 ;  /* 0x0000761019df7816 */ /* 0x040fe400000000df */
[----:B------:R-:W-:Y:S02]  /*2f280*/  PRMT R247, R25, 0x7632, R247 ;  /* 0x0000763219f77816 */ /* 0x000fe400000000f7 */
[----:B------:R-:W-:Y:S01]  /*2f290*/  PRMT R181, R99, 0x7610, R181 ;  /* 0x0000761063b57816 */ /* 0x000fe200000000b5 */
[----:B-1----:R-:W-:Y:S01]  /*2f2a0*/  FADD.FTZ R99, R53, R48 ;  /* 0x0000003035637221 */ /* 0x002fe20000010000 */
[----:B------:R-:W-:Y:S01]  /*2f2b0*/  FADD.FTZ R53, R77, R100 ;  /* 0x000000644d357221 */ /* 0x000fe20000010000 */
[----:B------:R1:W-:Y:S10]  /*2f2c0*/  MUFU.EX2 R48, R206 ;  /* 0x000000ce00307308 */ /* 0x0003f40000000800 */
[----:B--2---:R-:W2:Y:S01]  /*2f2d0*/  MUFU.EX2 R50, R203 ;  /* 0x000000cb00327308 */ /* 0x004ea20000000800 */
[----:B-1----:R-:W-:Y:S01]  /*2f2e0*/  IMAD.MOV.U32 R206, RZ, RZ, R121 ;  /* 0x000000ffffce7224 */ /* 0x002fe200078e0079 */
[----:B--2---:R-:W-:Y:S01]  /*2f2f0*/  F2FP.BF16.F32.PACK_AB R77, R48, R50 ;  /* 0x00000032304d723e */ /* 0x004fe200000010ff */
[----:B------:R-:W-:Y:S01]  /*2f300*/  FADD.FTZ R54, R50, R91 ;  /* 0x0000005b32367221 */ /* 0x000fe20000010000 */
[----:B------:R-:W-:Y:S02]  /*2f310*/  FADD.FTZ R50, R56, R78 ;  /* 0x0000004e38327221 */ /* 0x000fe40000010000 */
[C---:B------:R-:W-:Y:S01]  /*2f320*/  PRMT R217, R77.reuse, 0x7610, R217 ;  /* 0x000076104dd97816 */ /* 0x040fe200000000d9 */
[----:B------:R-:W-:Y:S01]  /*2f330*/  FADD.FTZ R91, R48, R54 ;  /* 0x00000036305b7221 */ /* 0x000fe20000010000 */
[----:B------:R-:W-:Y:S01]  /*2f340*/  PRMT R216, R77, 0x7632, R216 ;  /* 0x000076324dd87816 */ /* 0x000fe200000000d8 */
[----:B------:R-:W-:Y:S01]  /*2f350*/  FADD.FTZ R100, R55, R50 ;  /* 0x0000003237647221 */ /* 0x000fe20000010000 */
[----:B------:R-:W-:Y:S01]  /*2f360*/  PRMT R48, R169, 0x7632, R48 ;  /* 0x00007632a9307816 */ /* 0x000fe20000000030 */
[----:B------:R-:W-:Y:S01]  /*2f370*/  MUFU.EX2 R56, R207 ;  /* 0x000000cf00387308 */ /* 0x000fe20000000800 */
[----:B------:R-:W-:Y:S02]  /*2f380*/  PRMT R50, R51, 0x7632, R50 ;  /* 0x0000763233327816 */ /* 0x000fe40000000032 */
[----:B------:R-:W-:Y:S07]  /*2f390*/  LOP3.LUT R121, R48, 0xff, RZ, 0xc0, !PT ;  /* 0x000000ff30797812 */ /* 0x000fee00078ec0ff */
[----:B------:R-:W-:Y:S10]  /*2f3a0*/  MUFU.EX2 R55, R206 ;  /* 0x000000ce00377308 */ /* 0x000ff40000000800 */
[----:B------:R-:W-:Y:S01]  /*2f3b0*/  MUFU.EX2 R48, R96 ;  /* 0x0000006000307308 */ /* 0x000fe20000000800 */
[----:B----4-:R-:W-:Y:S02]  /*2f3c0*/  @P1 HFMA2.BF16_V2 R106, -RZ.H0_H0, RZ.H0_H0, -R45.H0_H0 ;  /* 0x200000ffff6a1231 */ /* 0x010fe4000034092d */
[----:B------:R-:W-:Y:S03]  /*2f3d0*/  @!P0 HFMA2.BF16_V2 R89, -RZ.H0_H0, RZ.H0_H0, -R43.H0_H0 ;  /* 0x200000ffff598231 */ /* 0x000fe6000034092b */
[----:B------:R1:W-:Y:S01]  /*2f3e0*/  @P1 STL.S16 [R1+0x2b0], R106 ;  /* 0x0002b06a01001387 */ /* 0x0003e20000100600 */
[----:B------:R-:W-:Y:S03]  /*2f3f0*/  PRMT R123, R106, 0x7610, R123 ;  /* 0x000076106a7b7816 */ /* 0x000fe6000000007b */
[----:B------:R2:W-:Y:S01]  /*2f400*/  @!P0 STL.S16 [R1+0x2ac], R89 ;  /* 0x0002ac5901008387 */ /* 0x0005e20000100600 */
[----:B------:R-:W-:Y:S03]  /*2f410*/  PRMT R187, R89, 0x7610, R187 ;  /* 0x0000761059bb7816 */ /* 0x000fe600000000bb */
[----:B------:R-:W3:Y:S04]  /*2f420*/  LDL.LU R25, [R1+0x70] ;  /* 0x0000700001197983 */ /* 0x000ee80000300800 */
[----:B------:R4:W4:Y:S04]  /*2f430*/  LDL.S16 R120, [R1+0x2e4] ;  /* 0x0002e40001787983 */ /* 0x0009280000100600 */
[----:B------:R3:W4:Y:S04]  /*2f440*/  LDL.S16 R204, [R1+0x2d8] ;  /* 0x0002d80001cc7983 */ /* 0x0007280000100600 */
[----:B------:R3:W4:Y:S04]  /*2f450*/  LDL.S16 R203, [R1+0x2d4] ;  /* 0x0002d40001cb7983 */ /* 0x0007280000100600 */
[----:B-1----:R1:W4:Y:S01]  /*2f460*/  LDL.S16 R106, [R1+0x2e0] ;  /* 0x0002e000016a7983 */ /* 0x0023220000100600 */
[----:B--2---:R-:W-:Y:S01]  /*2f470*/  FADD.FTZ R89, R57, R53 ;  /* 0x0000003539597221 */ /* 0x004fe20000010000 */
[----:B------:R-:W-:Y:S02]  /*2f480*/  LOP3.LUT R53, R169, 0xffff, RZ, 0xc0, !PT ;  /* 0x0000ffffa9357812 */ /* 0x000fe400078ec0ff */
[----:B------:R1:W2:Y:S02]  /*2f490*/  LDL.S16 R57, [R1+0x2dc] ;  /* 0x0002dc0001397983 */ /* 0x0002a40000100600 */
[----:B------:R-:W-:Y:S02]  /*2f4a0*/  SHF.R.U32.HI R129, RZ, 0x8, R53 ;  /* 0x00000008ff817819 */ /* 0x000fe40000011635 */
[----:B------:R-:W2:Y:S01]  /*2f4b0*/  LDL.LU R8, [R1+0x6c] ;  /* 0x00006c0001087983 */ /* 0x000ea20000300800 */
[----:B------:R-:W1:Y:S01]  /*2f4c0*/  MUFU.EX2 R53, R97 ;  /* 0x0000006100357308 */ /* 0x000e620000000800 */
[----:B------:R-:W-:Y:S04]  /*2f4d0*/  LOP3.LUT R77, R129, 0xffff, RZ, 0xc0, !PT ;  /* 0x0000ffff814d7812 */ /* 0x000fe800078ec0ff */
[----:B------:R-:W-:Y:S01]  /*2f4e0*/  ISETP.LE.U32.AND P0, PT, R77, UR9, PT ;  /* 0x000000094d007c0c */ /* 0x000fe2000bf03070 */
[----:B-1----:R-:W-:Y:S01]  /*2f4f0*/  FADD.FTZ R78, R53, R99 ;  /* 0x00000063354e7221 */ /* 0x002fe20000010000 */
[----:B------:R-:W-:Y:S02]  /*2f500*/  F2FP.BF16.F32.PACK_AB R97, R48, R53 ;  /* 0x000000353061723e */ /* 0x000fe400000010ff */
[----:B------:R-:W-:Y:S02]  /*2f510*/  LOP3.LUT R53, R176, 0xffff, RZ, 0xc0, !PT ;  /* 0x0000ffffb0357812 */ /* 0x000fe400078ec0ff */
[----:B---3--:R-:W-:Y:S07]  /*2f520*/  ISETP.GT.U32.AND P6, PT, R25, UR9, PT ;  /* 0x0000000919007c0c */ /* 0x008fee000bfc4070 */
[----:B----4-:R-:W-:Y:S05]  /*2f530*/  @!P0 HFMA2.BF16_V2 R120, -RZ.H0_H0, RZ.H0_H0, -R42.H0_H0 ;  /* 0x200000ffff788231 */ /* 0x010fea000034092a */
[----:B------:R1:W-:Y:S01]  /*2f540*/  @!P0 STL.S16 [R1+0x2e4], R120 ;  /* 0x0002e47801008387 */ /* 0x0003e20000100600 */
[----:B------:R-:W-:Y:S02]  /*2f550*/  ISETP.LE.U32.AND P0, PT, R121, UR9, PT ;  /* 0x0000000979007c0c */ /* 0x000fe4000bf03070 */
[----:B------:R-:W-:Y:S01]  /*2f560*/  PRMT R186, R120, 0x7610, R186 ;  /* 0x0000761078ba7816 */ /* 0x000fe200000000ba */
[----:B------:R4:W3:Y:S10]  /*2f570*/  LDL.S16 R54, [R1+0x2d0] ;  /* 0x0002d00001367983 */ /* 0x0008f40000100600 */
[----:B------:R-:W-:Y:S01]  /*2f580*/  @!P0 HFMA2.BF16_V2 R106, -RZ.H0_H0, RZ.H0_H0, -R41.H0_H0 ;  /* 0x200000ffff6a8231 */ /* 0x000fe20000340929 */
[----:B--2---:R-:W-:Y:S04]  /*2f590*/  ISETP.GT.U32.AND P5, PT, R8, UR9, PT ;  /* 0x0000000908007c0c */ /* 0x004fe8000bfa4070 */
[----:B------:R2:W-:Y:S01]  /*2f5a0*/  @!P0 STL.S16 [R1+0x2e0], R106 ;  /* 0x0002e06a01008387 */ /* 0x0005e20000100600 */
[----:B------:R-:W-:Y:S02]  /*2f5b0*/  PRMT R185, R106, 0x7610, R185 ;  /* 0x000076106ab97816 */ /* 0x000fe400000000b9 */
[--C-:B-1----:R-:W-:Y:S02]  /*2f5c0*/  SHF.R.U32.HI R120, RZ, 0x18, R169.reuse ;  /* 0x00000018ff787819 */ /* 0x102fe400000116a9 */
[----:B------:R-:W-:Y:S02]  /*2f5d0*/  PRMT R169, R86, 0x7610, R169 ;  /* 0x0000761056a97816 */ /* 0x000fe400000000a9 */
[----:B------:R-:W-:Y:S11]  /*2f5e0*/  ISETP.LE.U32.AND P0, PT, R120, UR9, PT ;  /* 0x0000000978007c0c */ /* 0x000ff6000bf03070 */
[----:B------:R-:W-:Y:S02]  /*2f5f0*/  @!UPT UIADD3 URZ, UPT, UPT, URZ, URZ, URZ ;  /* 0x000000fffffff290 */ /* 0x000fe4000fffe0ff */
[----:B------:R-:W-:Y:S01]  /*2f600*/  @!P0 HFMA2.BF16_V2 R57, -RZ.H0_H0, RZ.H0_H0, -R40.H0_H0 ;  /* 0x200000ffff398231 */ /* 0x000fe20000340928 */
[----:B--2---:R-:W-:Y:S02]  /*2f610*/  LOP3.LUT R106, R141, 0xff, RZ, 0xc0, !PT ;  /* 0x000000ff8d6a7812 */ /* 0x004fe400078ec0ff */
[----:B------:R4:W2:Y:S02]  /*2f620*/  LDL.S16 R141, [R1+0x2cc] ;  /* 0x0002cc00018d7983 */ /* 0x0008a40000100600 */
[----:B------:R-:W-:Y:S02]  /*2f630*/  PRMT R133, R57, 0x7610, R133 ;  /* 0x0000761039857816 */ /* 0x000fe40000000085 */
[----:B------:R1:W-:Y:S01]  /*2f640*/  @!P0 STL.S16 [R1+0x2dc], R57 ;  /* 0x0002dc3901008387 */ /* 0x0003e20000100600 */
[----:B------:R-:W-:Y:S11]  /*2f650*/  ISETP.LE.U32.AND P0, PT, R106, UR9, PT ;  /* 0x000000096a007c0c */ /* 0x000ff6000bf03070 */
[----:B------:R-:W-:Y:S02]  /*2f660*/  @!UPT UIADD3 URZ, UPT, UPT, URZ, URZ, URZ ;  /* 0x000000fffffff290 */ /* 0x000fe4000fffe0ff */
[----:B------:R-:W-:Y:S05]  /*2f670*/  @!P0 HFMA2.BF16_V2 R204, -RZ.H0_H0, RZ.H0_H0, -R2.H0_H0 ;  /* 0x200000ffffcc8231 */ /* 0x000fea0000340902 */
[----:B------:R-:W-:Y:S01]  /*2f680*/  @!P0 STL.S16 [R1+0x2d8], R204 ;  /* 0x0002d8cc01008387 */ /* 0x000fe20000100600 */
[----:B------:R-:W-:Y:S02]  /*2f690*/  ISETP.GT.U32.AND P0, PT, R228, UR9, PT ;  /* 0x00000009e4007c0c */ /* 0x000fe4000bf04070 */
[----:B------:R-:W-:Y:S01]  /*2f6a0*/  PRMT R128, R204, 0x7610, R128 ;  /* 0x00007610cc807816 */ /* 0x000fe20000000080 */
[----:B-1----:R-:W1:Y:S10]  /*2f6b0*/  MUFU.EX2 R57, R226 ;  /* 0x000000e200397308 */ /* 0x002e740000000800 */
[----:B------:R-:W-:Y:S05]  /*2f6c0*/  @P0 HFMA2.BF16_V2 R203, -RZ.H0_H0, RZ.H0_H0, -R52.H0_H0 ;  /* 0x200000ffffcb0231 */ /* 0x000fea0000340934 */
[----:B------:R-:W-:Y:S01]  /*2f6d0*/  @P0 STL.S16 [R1+0x2d4], R203 ;  /* 0x0002d4cb01000387 */ /* 0x000fe20000100600 */
[----:B------:R-:W-:Y:S01]  /*2f6e0*/  PRMT R111, R203, 0x7610, R111 ;  /* 0x00007610cb6f7816 */ /* 0x000fe2000000006f */
[----:B-1----:R-:W-:Y:S01]  /*2f6f0*/  FADD.FTZ R89, R57, R89 ;  /* 0x0000005939597221 */ /* 0x002fe20000010000 */
[C---:B------:R-:W-:Y:S03]  /*2f700*/  F2FP.BF16.F32.PACK_AB R140, R56.reuse, R57 ;  /* 0x00000039388c723e */ /* 0x040fe600000010ff */
[----:B------:R-:W-:Y:S01]  /*2f710*/  FADD.FTZ R238, R56, R89 ;  /* 0x0000005938ee7221 */ /* 0x000fe20000010000 */
[C---:B------:R-:W-:Y:S02]  /*2f720*/  PRMT R214, R140.reuse, 0x7610, R214 ;  /* 0x000076108cd67816 */ /* 0x040fe400000000d6 */
[----:B------:R-:W-:Y:S02]  /*2f730*/  PRMT R213, R140, 0x7632, R213 ;  /* 0x000076328cd57816 */ /* 0x000fe400000000d5 */
[----:B------:R-:W-:Y:S02]  /*2f740*/  SHF.R.U32.HI R140, RZ, 0x8, R53 ;  /* 0x00000008ff8c7819 */ /* 0x000fe40000011635 */
[----:B------:R-:W-:Y:S04]  /*2f750*/  LOP3.LUT R53, R75, 0xffff, RZ, 0xc0, !PT ;  /* 0x0000ffff4b357812 */ /* 0x000fe800078ec0ff */
[----:B------:R-:W-:Y:S04]  /*2f760*/  SHF.R.U32.HI R229, RZ, 0x8, R53 ;  /* 0x00000008ffe57819 */ /* 0x000fe80000011635 */
[----:B------:R-:W-:Y:S01]  /*2f770*/  LOP3.LUT R53, R229, 0xffff, RZ, 0xc0, !PT ;  /* 0x0000ffffe5357812 */ /* 0x000fe200078ec0ff */
[----:B---3--:R-:W-:Y:S05]  /*2f780*/  @P6 HFMA2.BF16_V2 R54, -RZ.H0_H0, RZ.H0_H0, -R51.H0_H0 ;  /* 0x200000ffff366231 */ /* 0x008fea0000340933 */
[----:B------:R1:W-:Y:S01]  /*2f790*/  @P6 STL.S16 [R1+0x2d0], R54 ;  /* 0x0002d03601006387 */ /* 0x0003e20000100600 */
[----:B------:R-:W-:Y:S02]  /*2f7a0*/  PRMT R110, R54, 0x7610, R110 ;  /* 0x00007610366e7816 */ /* 0x000fe4000000006e */
[----:B-1----:R1:W3:Y:S01]  /*2f7b0*/  MUFU.EX2 R54, R180 ;  /* 0x000000b400367308 */ /* 0x0022e20000000800 */
[----:B--2---:R-:W-:Y:S02]  /*2f7c0*/  @P5 HFMA2.BF16_V2 R141, -RZ.H0_H0, RZ.H0_H0, -R50.H0_H0 ;  /* 0x200000ffff8d5231 */ /* 0x004fe40000340932 */
[----:B-1----:R-:W-:Y:S01]  /*2f7d0*/  FADD.FTZ R180, R48, R78 ;  /* 0x0000004e30b47221 */ /* 0x002fe20000010000 */
[----:B------:R-:W-:Y:S01]  /*2f7e0*/  FADD.FTZ R48, R55, R91 ;  /* 0x0000005b37307221 */ /* 0x000fe20000010000 */
[----:B---3--:R-:W-:Y:S01]  /*2f7f0*/  F2FP.BF16.F32.PACK_AB R215, R54, R55 ;  /* 0x0000003736d7723e */ /* 0x008fe200000010ff */
[----:B------:R1:W-:Y:S01]  /*2f800*/  @P5 STL.S16 [R1+0x2cc], R141 ;  /* 0x0002cc8d01005387 */ /* 0x0003e20000100600 */
[----:B------:R-:W-:Y:S02]  /*2f810*/  PRMT R96, R141, 0x7610, R96 ;  /* 0x000076108d607816 */ /* 0x000fe40000000060 */
[C---:B------:R-:W-:Y:S01]  /*2f820*/  PRMT R188, R215.reuse, 0x7610, R188 ;  /* 0x00007610d7bc7816 */ /* 0x040fe200000000bc */
[----:B------:R4:W2:Y:S01]  /*2f830*/  LDL.S16 R204, [R1+0x2fc] ;  /* 0x0002fc0001cc7983 */ /* 0x0008a20000100600 */
[----:B------:R-:W-:Y:S02]  /*2f840*/  LOP3.LUT R55, R140, 0xffff, RZ, 0xc0, !PT ;  /* 0x0000ffff8c377812 */ /* 0x000fe400078ec0ff */
[----:B------:R-:W-:Y:S01]  /*2f850*/  PRMT R219, R215, 0x7632, R219 ;  /* 0x00007632d7db7816 */ /* 0x000fe200000000db */
[----:B------:R4:W3:Y:S01]  /*2f860*/  LDL.S16 R203, [R1+0x2f8] ;  /* 0x0002f80001cb7983 */ /* 0x0008e20000100600 */
[----:B------:R-:W-:Y:S01]  /*2f870*/  ISETP.LE.U32.AND P0, PT, R55, UR9, PT ;  /* 0x0000000937007c0c */ /* 0x000fe2000bf03070 */
[----:B------:R-:W-:Y:S01]  /*2f880*/  FADD.FTZ R215, R54, R48 ;  /* 0x0000003036d77221 */ /* 0x000fe20000010000 */
[----:B------:R-:W-:Y:S01]  /*2f890*/  PRMT R54, R45, 0x5410, R44 ;  /* 0x000054102d367816 */ /* 0x000fe2000000002c */
[----:B------:R4:W4:Y:S01]  /*2f8a0*/  LDL.S16 R57, [R1+0x304] ;  /* 0x0003040001397983 */ /* 0x0009220000100600 */
[----:B------:R-:W-:Y:S02]  /*2f8b0*/  @P2 PRMT R44, R159, 0x5410, RZ ;  /* 0x000054109f2c2816 */ /* 0x000fe400000000ff */
[----:B------:R-:W-:Y:S01]  /*2f8c0*/  @P1 PRMT R45, R123, 0x5410, RZ ;  /* 0x000054107b2d1816 */ /* 0x000fe200000000ff */
[----:B------:R-:W4:Y:S01]  /*2f8d0*/  LDL.LU.64 R206, [R1+0x28] ;  /* 0x0000280001ce7983 */ /* 0x000f220000300a00 */
[----:B------:R-:W-:Y:S02]  /*2f8e0*/  PRMT R48, R49, 0x7632, R48 ;  /* 0x0000763231307816 */ /* 0x000fe40000000030 */
[----:B-1----:R-:W-:Y:S04]  /*2f8f0*/  LOP3.LUT R141, R176, 0xff, RZ, 0xc0, !PT ;  /* 0x000000ffb08d7812 */ /* 0x002fe800078ec0ff */
[----:B------:R-:W-:Y:S11]  /*2f900*/  ISETP.LE.U32.AND P4, PT, R141, UR9, PT ;  /* 0x000000098d007c0c */ /* 0x000ff6000bf83070 */
[----:B------:R-:W-:Y:S02]  /*2f910*/  @!UPT UIADD3 URZ, UPT, UPT, URZ, URZ, URZ ;  /* 0x000000fffffff290 */ /* 0x000fe4000fffe0ff */
[----:B--2---:R-:W-:Y:S02]  /*2f920*/  @!P4 HFMA2.BF16_V2 R204, -RZ.H0_H0, RZ.H0_H0, -R49.H0_H0 ;  /* 0x200000ffffccc231 */ /* 0x004fe40000340931 */
[----:B---3--:R-:W-:Y:S03]  /*2f930*/  @!P0 HFMA2.BF16_V2 R203, -RZ.H0_H0, RZ.H0_H0, -R48.H0_H0 ;  /* 0x200000ffffcb8231 */ /* 0x008fe60000340930 */
[----:B------:R-:W-:Y:S01]  /*2f940*/  @!P4 STL.S16 [R1+0x2fc], R204 ;  /* 0x0002fccc0100c387 */ /* 0x000fe20000100600 */
[----:B------:R-:W-:Y:S03]  /*2f950*/  PRMT R108, R204, 0x7610, R108 ;  /* 0x00007610cc6c7816 */ /* 0x000fe6000000006c */
[----:B------:R1:W-:Y:S01]  /*2f960*/  @!P0 STL.S16 [R1+0x2f8], R203 ;  /* 0x0002f8cb01008387 */ /* 0x0003e20000100600 */
[----:B------:R-:W-:Y:S02]  /*2f970*/  LOP3.LUT P0, RZ, R222, 0x800, RZ, 0xc0, !PT ;  /* 0x00000800deff7812 */ /* 0x000fe4000780c0ff */
[----:B------:R-:W-:Y:S01]  /*2f980*/  PRMT R89, R203, 0x7610, R89 ;  /* 0x00007610cb597816 */ /* 0x000fe20000000059 */
[----:B----4-:R-:W-:Y:S04]  /*2f990*/  STG.E.U16 desc[UR22][R206.64], R241 ;  /* 0x000000f1ce007986 */ /* 0x010fe8000c101516 */
[----:B------:R-:W-:Y:S04]  /*2f9a0*/  STG.E.U16 desc[UR22][R206.64+0x2], R237 ;  /* 0x000002edce007986 */ /* 0x000fe8000c101516 */
[----:B------:R-:W-:Y:S02]  /*2f9b0*/  STG.E.U16 desc[UR22][R118.64], R233 ;  /* 0x000000e976007986 */ /* 0x000fe4000c101516 */
[----:B------:R-:W-:Y:S02]  /*2f9c0*/  @!P0 PRMT R169, R202, 0x5410, RZ ;  /* 0x00005410caa98816 */ /* 0x000fe400000000ff */
[----:B------:R-:W-:Y:S01]  /*2f9d0*/  STG.E.U16 desc[UR22][R118.64+0x2], R232 ;  /* 0x000002e876007986 */ /* 0x000fe2000c101516 */
[----:B------:R-:W-:Y:S02]  /*2f9e0*/  ISETP.LE.U32.AND P0, PT, R53, UR9, PT ;  /* 0x0000000935007c0c */ /* 0x000fe4000bf03070 */
[----:B-1----:R-:W-:Y:S04]  /*2f9f0*/  PRMT R203, R76, 0x7771, RZ ;  /* 0x000077714ccb7816 */ /* 0x002fe800000000ff */
[----:B------:R-:W-:Y:S07]  /*2fa00*/  ISETP.GT.U32.AND P1, PT, R203, UR9, PT ;  /* 0x00000009cb007c0c */ /* 0x000fee000bf24070 */
[----:B------:R-:W-:Y:S05]  /*2fa10*/  @!P0 HFMA2.BF16_V2 R57, -RZ.H0_H0, RZ.H0_H0, -R86.H1_H1 ;  /* 0x200000ffff398231 */ /* 0x000fea0000360956 */
[----:B------:R1:W-:Y:S01]  /*2fa20*/  @!P0 STL.S16 [R1+0x304], R57 ;  /* 0x0003043901008387 */ /* 0x0003e20000100600 */
[----:B------:R-:W-:Y:S03]  /*2fa30*/  PRMT R53, R57, 0x7610, R53 ;  /* 0x0000761039357816 */ /* 0x000fe60000000035 */
[----:B------:R4:W2:Y:S01]  /*2fa40*/  LDL.S16 R202, [R1+0x300] ;  /* 0x0003000001ca7983 */ /* 0x0008a20000100600 */
[----:B------:R-:W-:Y:S02]  /*2fa50*/  @!P0 PRMT R171, R53, 0x5410, RZ ;  /* 0x0000541035ab8816 */ /* 0x000fe400000000ff */
[----:B------:R-:W-:Y:S02]  /*2fa60*/  ISETP.LE.U32.AND P0, PT, R250, UR9, PT ;  /* 0x00000009fa007c0c */ /* 0x000fe4000bf03070 */
[----:B------:R-:W1:Y:S01]  /*2fa70*/  LDC R250, c[0x0][0x448] ;  /* 0x00011200fffa7b82 */ /* 0x000e620000000800 */
[----:B------:R-:W-:Y:S02]  /*2fa80*/  PRMT R53, R47, 0x5410, R46 ;  /* 0x000054102f357816 */ /* 0x000fe4000000002e */
[----:B------:R-:W-:Y:S05]  /*2fa90*/  @P3 PRMT R46, R181, 0x5410, RZ ;  /* 0x00005410b52e3816 */ /* 0x000fea00000000ff */
[----:B------:R3:W-:Y:S03]  /*2faa0*/  STG.E.U16 desc[UR22][R116.64+0x12], R46 ;  /* 0x0000122e74007986 */ /* 0x0007e6000c101516 */
[----:B------:R-:W-:Y:S02]  /*2fab0*/  @!P0 PRMT R47, R200, 0x5410, RZ ;  /* 0x00005410c82f8816 */ /* 0x000fe400000000ff */
[----:B------:R4:W4:Y:S04]  /*2fac0*/  LDL.S16 R200, [R1+0x308] ;  /* 0x0003080001c87983 */ /* 0x0009280000100600 */
[----:B------:R3:W-:Y:S01]  /*2fad0*/  STG.E.U16 desc[UR22][R116.64+0x10], R47 ;  /* 0x0000102f74007986 */ /* 0x0007e2000c101516 */
[----:B-1----:R-:W-:Y:S03]  /*2fae0*/  IMAD.WIDE R56, R250, -0x70, R206 ;  /* 0xffffff90fa387825 */ /* 0x002fe600078e02ce */
[----:B------:R1:W4:Y:S04]  /*2faf0*/  LDL.S16 R207, [R1+0x310] ;  /* 0x0003100001cf7983 */ /* 0x0003280000100600 */
[----:B------:R1:W-:Y:S04]  /*2fb00*/  STG.E.U16 desc[UR22][R56.64+0x12], R44 ;  /* 0x0000122c38007986 */ /* 0x0003e8000c101516 */
[----:B------:R1:W-:Y:S01]  /*2fb10*/  STG.E.U16 desc[UR22][R56.64+0x10], R45 ;  /* 0x0000102d38007986 */ /* 0x0003e2000c101516 */
[----:B---3--:R-:W-:Y:S04]  /*2fb20*/  LOP3.LUT R46, R177, 0xffff, RZ, 0xc0, !PT ;  /* 0x0000ffffb12e7812 */ /* 0x008fe800078ec0ff */
[----:B------:R-:W-:Y:S02]  /*2fb30*/  SHF.R.U32.HI R159, RZ, 0x8, R46 ;  /* 0x00000008ff9f7819 */ /* 0x000fe4000001162e */
[----:B------:R-:W-:Y:S04]  /*2fb40*/  LOP3.LUT R47, R131, 0xffff, RZ, 0xc0, !PT ;  /* 0x0000ffff832f7812 */ /* 0x000fe800078ec0ff */
[--C-:B------:R-:W-:Y:S04]  /*2fb50*/  SHF.R.U32.HI R181, RZ, 0x8, R47.reuse ;  /* 0x00000008ffb57819 */ /* 0x100fe8000001162f */
[----:B------:R-:W-:Y:S02]  /*2fb60*/  LOP3.LUT R123, R181, 0xffff, RZ, 0xc0, !PT ;  /* 0x0000ffffb57b7812 */ /* 0x000fe400078ec0ff */
[----:B-1----:R-:W-:Y:S04]  /*2fb70*/  LOP3.LUT R44, R132, 0xffff, RZ, 0xc0, !PT ;  /* 0x0000ffff842c7812 */ /* 0x002fe800078ec0ff */
[----:B------:R-:W-:Y:S01]  /*2fb80*/  SHF.R.U32.HI R206, RZ, 0x8, R44 ;  /* 0x00000008ffce7819 */ /* 0x000fe2000001162c */
[----:B------:R-:W-:Y:S01]  /*2fb90*/  IMAD.MOV.U32 R44, RZ, RZ, R76 ;  /* 0x000000ffff2c7224 */ /* 0x000fe200078e004c */
[----:B------:R-:W-:Y:S02]  /*2fba0*/  LOP3.LUT R45, R159, 0xffff, RZ, 0xc0, !PT ;  /* 0x0000ffff9f2d7812 */ /* 0x000fe400078ec0ff */
[----:B------:R-:W-:Y:S02]  /*2fbb0*/  LOP3.LUT R232, R206, 0xffff, RZ, 0xc0, !PT ;  /* 0x0000ffffcee87812 */ /* 0x000fe400078ec0ff */
[----:B------:R-:W-:Y:S02]  /*2fbc0*/  LOP3.LUT R204, R44, 0xff, RZ, 0xc0, !PT ;  /* 0x000000ff2ccc7812 */ /* 0x000fe400078ec0ff */
[----:B------:R-:W-:Y:S02]  /*2fbd0*/  PRMT R44, R75, 0x7632, R44 ;  /* 0x000076324b2c7816 */ /* 0x000fe4000000002c */
[----:B------:R-:W-:Y:S02]  /*2fbe0*/  ISETP.LE.U32.AND P2, PT, R204, UR9, PT ;  /* 0x00000009cc007c0c */ /* 0x000fe4000bf43070 */
[----:B------:R-:W-:Y:S02]  /*2fbf0*/  LOP3.LUT R226, R44, 0xff, RZ, 0xc0, !PT ;  /* 0x000000ff2ce27812 */ /* 0x000fe400078ec0ff */
[----:B------:R-:W-:Y:S02]  /*2fc00*/  ISETP.LE.U32.AND P3, PT, R45, UR9, PT ;  /* 0x000000092d007c0c */ /* 0x000fe4000bf63070 */
[----:B------:R-:W-:Y:S07]  /*2fc10*/  ISETP.LE.U32.AND P0, PT, R226, UR9, PT ;  /* 0x00000009e2007c0c */ /* 0x000fee000bf03070 */
[--C-:B--2---:R-:W-:Y:S05]  /*2fc20*/  @!P2 HFMA2.BF16_V2 R202, -RZ.H0_H0, RZ.H0_H0, -R87.reuse.H0_H0 ;  /* 0x200000ffffcaa231 */ /* 0x104fea0000340957 */
[----:B------:R1:W-:Y:S01]  /*2fc30*/  @!P2 STL.S16 [R1+0x300], R202 ;  /* 0x000300ca0100a387 */ /* 0x0003e20000100600 */
[----:B------:R-:W-:Y:S03]  /*2fc40*/  PRMT R78, R202, 0x7610, R78 ;  /* 0x00007610ca4e7816 */ /* 0x000fe6000000004e */
[----:B------:R2:W3:Y:S01]  /*2fc50*/  LDL.S16 R233, [R1+0x30c] ;  /* 0x00030c0001e97983 */ /* 0x0004e20000100600 */
[----:B------:R-:W-:Y:S02]  /*2fc60*/  @!P2 PRMT R183, R78, 0x5410, RZ ;  /* 0x000054104eb7a816 */ /* 0x000fe400000000ff */
[----:B------:R-:W-:Y:S02]  /*2fc70*/  ISETP.LE.U32.AND P2, PT, R122, UR9, PT ;  /* 0x000000097a007c0c */ /* 0x000fe4000bf43070 */
[----:B------:R-:W-:Y:S01]  /*2fc80*/  PRMT R78, R43, 0x5410, R42 ;  /* 0x000054102b4e7816 */ /* 0x000fe2000000002a */
[----:B----4-:R-:W-:Y:S05]  /*2fc90*/  @P1 HFMA2.BF16_V2 R200, -RZ.H0_H0, RZ.H0_H0, -R87.H1_H1 ;  /* 0x200000ffffc81231 */ /* 0x010fea0000360957 */
[----:B------:R4:W-:Y:S01]  /*2fca0*/  @P1 STL.S16 [R1+0x308], R200 ;  /* 0x000308c801001387 */ /* 0x0009e20000100600 */
[----:B------:R-:W-:Y:S04]  /*2fcb0*/  PRMT R47, R200, 0x7610, R47 ;  /* 0x00007610c82f7816 */ /* 0x000fe8000000002f */
[----:B------:R-:W-:Y:S02]  /*2fcc0*/  @!P2 PRMT R43, R187, 0x5410, RZ ;  /* 0x00005410bb2ba816 */ /* 0x000fe400000000ff */
[----:B------:R-:W-:Y:S02]  /*2fcd0*/  @P1 PRMT R184, R47, 0x5410, RZ ;  /* 0x000054102fb81816 */ /* 0x000fe400000000ff */
[----:B------:R-:W-:Y:S01]  /*2fce0*/  ISETP.LE.U32.AND P2, PT, R121, UR9, PT ;  /* 0x0000000979007c0c */ /* 0x000fe2000bf43070 */
[--C-:B------:R-:W-:Y:S01]  /*2fcf0*/  @!P0 HFMA2.BF16_V2 R207, -RZ.H0_H0, RZ.H0_H0, -R85.reuse.H0_H0 ;  /* 0x200000ffffcf8231 */ /* 0x100fe20000340955 */
[----:B------:R-:W-:Y:S02]  /*2fd00*/  PRMT R187, R90, 0x7772, RZ ;  /* 0x000077725abb7816 */ /* 0x000fe400000000ff */
[----:B-1----:R-:W-:Y:S02]  /*2fd10*/  PRMT R202, R76, 0x7772, RZ ;  /* 0x000077724cca7816 */ /* 0x002fe400000000ff */
[----:B------:R1:W-:Y:S01]  /*2fd20*/  @!P0 STL.S16 [R1+0x310], R207 ;  /* 0x000310cf01008387 */ /* 0x0003e20000100600 */
[----:B------:R-:W-:Y:S02]  /*2fd30*/  PRMT R44, R207, 0x7610, R44 ;  /* 0x00007610cf2c7816 */ /* 0x000fe4000000002c */
[----:B------:R-:W-:Y:S02]  /*2fd40*/  ISETP.GT.U32.AND P1, PT, R202, UR9, PT ;  /* 0x00000009ca007c0c */ /* 0x000fe4000bf24070 */
[----:B------:R-:W-:Y:S01]  /*2fd50*/  @!P0 PRMT R174, R44, 0x5410, RZ ;  /* 0x000054102cae8816 */ /* 0x000fe200000000ff */
[----:B------:R-:W-:Y:S05]  /*2fd60*/  IMAD.WIDE R44, R250, 0x70, R56 ;  /* 0x00000070fa2c7825 */ /* 0x000fea00078e0238 */
[----:B------:R-:W-:Y:S01]  /*2fd70*/  STG.E.U16 desc[UR22][R44.64+0x10], R242 ;  /* 0x000010f22c007986 */ /* 0x000fe2000c101516 */
[----:B----4-:R-:W-:Y:S02]  /*2fd80*/  PRMT R200, R76, 0x7773, RZ ;  /* 0x000077734cc87816 */ /* 0x010fe400000000ff */
[----:B------:R-:W-:Y:S01]  /*2fd90*/  PRMT R76, R2, 0x5410, R52 ;  /* 0x00005410024c7816 */ /* 0x000fe20000000034 */
[----:B------:R-:W-:Y:S04]  /*2fda0*/  STG.E.U16 desc[UR22][R44.64+0x12], R236 ;  /* 0x000012ec2c007986 */ /* 0x000fe8000c101516 */
[----:B------:R-:W-:Y:S04]  /*2fdb0*/  STG.E.U16 desc[UR22][R118.64+0x10], R234 ;  /* 0x000010ea76007986 */ /* 0x000fe8000c101516 */
[----:B------:R-:W-:Y:S01]  /*2fdc0*/  STG.E.U16 desc[UR22][R118.64+0x12], R235 ;  /* 0x000012eb76007986 */ /* 0x000fe2000c101516 */
[----:B-1----:R-:W-:Y:S03]  /*2fdd0*/  SHF.R.U32.HI R207, RZ, 0x18, R75 ;  /* 0x00000018ffcf7819 */ /* 0x002fe6000001164b */
[----:B------:R-:W-:Y:S01]  /*2fde0*/  STG.E.U16 desc[UR22][R116.64+0x20], R43 ;  /* 0x0000202b74007986 */ /* 0x000fe2000c101516 */
[----:B------:R-:W-:Y:S02]  /*2fdf0*/  PRMT R75, R51, 0x5410, R50 ;  /* 0x00005410334b7816 */ /* 0x000fe40000000032 */
[----:B------:R-:W-:Y:S02]  /*2fe00*/  ISETP.LE.U32.AND P0, PT, R207, UR9, PT ;  /* 0x00000009cf007c0c */ /* 0x000fe4000bf03070 */
[----:B------:R-:W-:Y:S02]  /*2fe10*/  @P6 PRMT R51, R110, 0x5410, RZ ;  /* 0x000054106e336816 */ /* 0x000fe400000000ff */
[----:B------:R-:W-:Y:S02]  /*2fe20*/  @P5 PRMT R50, R96, 0x5410, RZ ;  /* 0x0000541060325816 */ /* 0x000fe400000000ff */
[----:B------:R-:W-:Y:S02]  /*2fe30*/  PRMT R96, R49, 0x5410, R48 ;  /* 0x0000541031607816 */ /* 0x000fe40000000030 */
[----:B------:R-:W-:Y:S02]  /*2fe40*/  @!P4 PRMT R49, R108, 0x5410, RZ ;  /* 0x000054106c31c816 */ /* 0x000fe400000000ff */
[----:B------:R-:W-:Y:S03]  /*2fe50*/  ISETP.LE.U32.AND P6, PT, R123, UR9, PT ;  /* 0x000000097b007c0c */ /* 0x000fe6000bfc3070 */
[----:B---3--:R-:W-:Y:S05]  /*2fe60*/  @!P0 HFMA2.BF16_V2 R233, -RZ.H0_H0, RZ.H0_H0, -R85.H1_H1 ;  /* 0x200000ffffe98231 */ /* 0x008fea0000360955 */
[----:B------:R1:W-:Y:S01]  /*2fe70*/  @!P0 STL.S16 [R1+0x30c], R233 ;  /* 0x00030ce901008387 */ /* 0x0003e20000100600 */
[----:B------:R-:W-:Y:S03]  /*2fe80*/  PRMT R57, R233, 0x7610, R57 ;  /* 0x00007610e9397816 */ /* 0x000fe60000000039 */
[----:B------:R2:W3:Y:S01]  /*2fe90*/  LDL.S16 R47, [R1+0x2f4] ;  /* 0x0002f400012f7983 */ /* 0x0004e20000100600 */
[----:B------:R-:W-:Y:S02]  /*2fea0*/  @!P0 PRMT R172, R57, 0x5410, RZ ;  /* 0x0000541039ac8816 */ /* 0x000fe400000000ff */
[----:B------:R-:W-:Y:S02]  /*2feb0*/  ISETP.LE.U32.AND P0, PT, R77, UR9, PT ;  /* 0x000000094d007c0c */ /* 0x000fe4000bf03070 */
[----:B------:R-:W-:Y:S02]  /*2fec0*/  PRMT R77, R41, 0x5410, R40 ;  /* 0x00005410294d7816 */ /* 0x000fe40000000028 */
[----:B------:R-:W-:Y:S02]  /*2fed0*/  @!P2 PRMT R41, R185, 0x5410, RZ ;  /* 0x00005410b929a816 */ /* 0x000fe400000000ff */
[----:B------:R-:W-:Y:S07]  /*2fee0*/  ISETP.LE.U32.AND P2, PT, R106, UR9, PT ;  /* 0x000000096a007c0c */ /* 0x000fee000bf43070 */
[----:B------:R-:W-:Y:S02]  /*2fef0*/  @!P0 PRMT R42, R186, 0x5410, RZ ;  /* 0x00005410ba2a8816 */ /* 0x000fe400000000ff */
[----:B------:R-:W-:Y:S02]  /*2ff00*/  PRMT R186, R90, 0x7773, RZ ;  /* 0x000077735aba7816 */ /* 0x000fe400000000ff */
[----:B------:R-:W-:Y:S01]  /*2ff10*/  ISETP.LE.U32.AND P0, PT, R120, UR9, PT ;  /* 0x0000000978007c0c */ /* 0x000fe2000bf03070 */
[----:B------:R4:W-:Y:S01]  /*2ff20*/  STG.E.U16 desc[UR22][R116.64+0x22], R42 ;  /* 0x0000222a74007986 */ /* 0x0009e2000c101516 */
[----:B------:R-:W-:Y:S01]  /*2ff30*/  @!P2 PRMT R2, R128, 0x5410, RZ ;  /* 0x000054108002a816 */ /* 0x000fe200000000ff */
[----:B-1----:R-:W-:Y:S01]  /*2ff40*/  IMAD.MOV.U32 R233, RZ, RZ, R90 ;  /* 0x000000ffffe97224 */ /* 0x002fe200078e005a */
[----:B------:R-:W-:Y:S09]  /*2ff50*/  ISETP.LE.U32.AND P2, PT, R55, UR9, PT ;  /* 0x0000000937007c0c */ /* 0x000ff2000bf43070 */
[----:B------:R-:W-:Y:S02]  /*2ff60*/  @!P0 PRMT R40, R133, 0x5410, RZ ;  /* 0x0000541085288816 */ /* 0x000fe400000000ff */
[----:B------:R-:W-:Y:S02]  /*2ff70*/  ISETP.GT.U32.AND P0, PT, R228, UR9, PT ;  /* 0x00000009e4007c0c */ /* 0x000fe4000bf04070 */
[----:B------:R-:W-:Y:S01]  /*2ff80*/  @!P2 PRMT R48, R89, 0x5410, RZ ;  /* 0x000054105930a816 */ /* 0x000fe200000000ff */
[C---:B----4-:R-:W-:Y:S10]  /*2ff90*/  IMAD.WIDE R42, R250.reuse, -0x70, R44 ;  /* 0xffffff90fa2a7825 */ /* 0x050ff400078e022c */
[----:B------:R-:W-:Y:S01]  /*2ffa0*/  @P0 PRMT R52, R111, 0x5410, RZ ;  /* 0x000054106f340816 */ /* 0x000fe200000000ff */
[----:B------:R2:W4:Y:S04]  /*2ffb0*/  LDL.S16 R45, [R1+0x2f0] ;  /* 0x0002f000012d7983 */ /* 0x0005280000100600 */
[----:B------:R-:W2:Y:S06]  /*2ffc0*/  LDL.64 R110, [R1+0x170] ;  /* 0x00017000016e7983 */ /* 0x000eac0000100a00 */
[----:B------:R-:W-:Y:S04]  /*2ffd0*/  STG.E.U16 desc[UR22][R42.64+0x20], R41 ;  /* 0x000020292a007986 */ /* 0x000fe8000c101516 */
[----:B------:R1:W-:Y:S02]  /*2ffe0*/  STG.E.U16 desc[UR22][R42.64+0x22], R40 ;  /* 0x000022282a007986 */ /* 0x0003e4000c101516 */
[----:B-1----:R-:W-:Y:S01]  /*2fff0*/  IMAD.WIDE R40, R250, 0x70, R42 ;  /* 0x00000070fa287825 */ /* 0x002fe200078e022a */
[----:B------:R-:W-:Y:S02]  /*30000*/  PRMT R42, R176, 0x7632, R42 ;  /* 0x00007632b02a7816 */ /* 0x000fe4000000002a */
[----:B------:R-:W-:Y:S02]  /*30010*/  SHF.R.U32.HI R176, RZ, 0x18, R176 ;  /* 0x00000018ffb07819 */ /* 0x000fe400000116b0 */
[----:B------:R-:W-:Y:S01]  /*30020*/  STG.E.U16 desc[UR22][R40.64+0x20], R240 ;  /* 0x000020f028007986 */ /* 0x000fe2000c101516 */
[----:B------:R-:W-:Y:S01]  /*30030*/  LOP3.LUT R133, R42, 0xff, RZ, 0xc0, !PT ;  /* 0x000000ff2a857812 */ /* 0x000fe200078ec0ff */
[----:B------:R-:W-:Y:S01]  /*30040*/  IMAD.U32 R42, RZ, RZ, UR28 ;  /* 0x0000001cff2a7e24 */ /* 0x000fe2000f8e00ff */
[----:B------:R-:W-:Y:S01]  /*30050*/  ISETP.LE.U32.AND P2, PT, R176, UR9, PT ;  /* 0x00000009b0007c0c */ /* 0x000fe2000bf43070 */
[----:B------:R1:W-:Y:S01]  /*30060*/  STG.E.U16 desc[UR22][R40.64+0x22], R190 ;  /* 0x000022be28007986 */ /* 0x0003e2000c101516 */
[----:B------:R-:W-:Y:S03]  /*30070*/  ISETP.LE.U32.AND P0, PT, R133, UR9, PT ;  /* 0x0000000985007c0c */ /* 0x000fe6000bf03070 */
[----:B------:R1:W-:Y:S04]  /*30080*/  STG.E.U16 desc[UR22][R118.64+0x20], R163 ;  /* 0x000020a376007986 */ /* 0x0003e8000c101516 */
[----:B------:R-:W-:Y:S04]  /*30090*/  STG.E.U16 desc[UR22][R118.64+0x22], R158 ;  /* 0x0000229e76007986 */ /* 0x000fe8000c101516 */
[----:B------:R1:W-:Y:S04]  /*300a0*/  STG.E.U16 desc[UR22][R116.64+0x30], R2 ;  /* 0x0000300274007986 */ /* 0x0003e8000c101516 */
[----:B------:R-:W-:Y:S01]  /*300b0*/  STG.E.U16 desc[UR22][R116.64+0x32], R52 ;  /* 0x0000323474007986 */ /* 0x000fe2000c101516 */
[----:B-1----:R-:W-:Y:S01]  /*300c0*/  IMAD.WIDE R40, R250, -0x70, R40 ;  /* 0xffffff90fa287825 */ /* 0x002fe200078e0228 */
[----:B------:R-:W-:Y:S02]  /*300d0*/  PRMT R190, R90, 0x7771, RZ ;  /* 0x000077715abe7816 */ /* 0x000fe400000000ff */
[----:B------:R-:W-:Y:S02]  /*300e0*/  PRMT R163, R94, 0x7610, R163 ;  /* 0x000076105ea37816 */ /* 0x000fe400000000a3 */
[----:B------:R-:W-:Y:S04]  /*300f0*/  STG.E.U16 desc[UR22][R40.64+0x30], R51 ;  /* 0x0000303328007986 */ /* 0x000fe8000c101516 */
[----:B------:R1:W-:Y:S01]  /*30100*/  STG.E.U16 desc[UR22][R40.64+0x32], R50 ;  /* 0x0000323228007986 */ /* 0x0003e2000c101516 */
[C---:B------:R-:W-:Y:S04]  /*30110*/  PRMT R2, R3.reuse, 0x7632, R2 ;  /* 0x0000763203027816 */ /* 0x040fe80000000002 */
[----:B------:R-:W-:Y:S01]  /*30120*/  PRMT R91, R3, 0x5410, R2 ;  /* 0x00005410035b7816 */ /* 0x000fe20000000002 */
[C---:B-1----:R-:W-:Y:S05]  /*30130*/  IMAD.WIDE R40, R250.reuse, 0x70, R40 ;  /* 0x00000070fa287825 */ /* 0x042fea00078e0228 */
[----:B------:R-:W-:Y:S04]  /*30140*/  STG.E.U16 desc[UR22][R40.64+0x30], R153 ;  /* 0x0000309928007986 */ /* 0x000fe8000c101516 */
[----:B------:R1:W-:Y:S04]  /*30150*/  STG.E.U16 desc[UR22][R40.64+0x32], R152 ;  /* 0x0000329828007986 */ /* 0x0003e8000c101516 */
[----:B------:R-:W-:Y:S04]  /*30160*/  STG.E.U16 desc[UR22][R118.64+0x30], R142 ;  /* 0x0000308e76007986 */ /* 0x000fe8000c101516 */
[----:B------:R-:W-:Y:S04]  /*30170*/  STG.E.U16 desc[UR22][R118.64+0x32], R139 ;  /* 0x0000328b76007986 */ /* 0x000fe8000c101516 */
[----:B------:R-:W-:Y:S04]  /*30180*/  STG.E.U16 desc[UR22][R116.64+0x40], R49 ;  /* 0x0000403174007986 */ /* 0x000fe8000c101516 */
[----:B------:R-:W-:Y:S01]  /*30190*/  STG.E.U16 desc[UR22][R116.64+0x42], R48 ;  /* 0x0000423074007986 */ /* 0x000fe2000c101516 */
[----:B-1----:R-:W-:Y:S04]  /*301a0*/  IMAD.WIDE R40, R250, -0x70, R40 ;  /* 0xffffff90fa287825 */ /* 0x002fe800078e0228 */
[----:B---3--:R-:W-:Y:S05]  /*301b0*/  @!P0 HFMA2.BF16_V2 R47, -RZ.H0_H0, RZ.H0_H0, -R3.H0_H0 ;  /* 0x200000ffff2f8231 */ /* 0x008fea0000340903 */
[----:B------:R-:W-:Y:S01]  /*301c0*/  @!P0 STL.S16 [R1+0x2f4], R47 ;  /* 0x0002f42f01008387 */ /* 0x000fe20000100600 */
[----:B------:R-:W-:Y:S04]  /*301d0*/  PRMT R46, R47, 0x7610, R46 ;  /* 0x000076102f2e7816 */ /* 0x000fe8000000002e */
[----:B------:R-:W-:Y:S02]  /*301e0*/  @!P0 PRMT R3, R46, 0x5410, RZ ;  /* 0x000054102e038816 */ /* 0x000fe400000000ff */
[----:B------:R-:W-:Y:S03]  /*301f0*/  ISETP.GT.U32.AND P0, PT, R200, UR9, PT ;  /* 0x00000009c8007c0c */ /* 0x000fe6000bf04070 */
[----:B------:R1:W-:Y:S02]  /*30200*/  STG.E.U16 desc[UR22][R40.64+0x40], R3 ;  /* 0x0000400328007986 */ /* 0x0003e4000c101516 */
[----:B-1----:R-:W-:Y:S01]  /*30210*/  PRMT R3, R103, 0x7610, R3 ;  /* 0x0000761067037816 */ /* 0x002fe20000000003 */
[----:B----4-:R-:W-:Y:S01]  /*30220*/  @!P2 HFMA2.BF16_V2 R45, -RZ.H0_H0, RZ.H0_H0, -R2.H0_H0 ;  /* 0x200000ffff2da231 */ /* 0x010fe20000340902 */
[----:B--2---:R-:W-:Y:S04]  /*30230*/  LOP3.LUT R42, R111, UR25, R42, 0x96, !PT ;  /* 0x000000196f2a7c12 */ /* 0x004fe8000f8e962a */
[----:B------:R1:W-:Y:S01]  /*30240*/  @!P2 STL.S16 [R1+0x2f0], R45 ;  /* 0x0002f02d0100a387 */ /* 0x0003e20000100600 */
[----:B------:R-:W-:Y:S03]  /*30250*/  PRMT R44, R45, 0x7610, R44 ;  /* 0x000076102d2c7816 */ /* 0x000fe6000000002c */
[----:B------:R4:W2:Y:S01]  /*30260*/  LDL.S16 R89, [R1+0x2ec] ;  /* 0x0002ec0001597983 */ /* 0x0008a20000100600 */
[----:B------:R-:W-:Y:S01]  /*30270*/  @!P2 PRMT R2, R44, 0x5410, RZ ;  /* 0x000054102c02a816 */ /* 0x000fe200000000ff */
[----:B------:R-:W-:Y:S01]  /*30280*/  IMAD.WIDE.U32 R50, R42, -0x326172a9, RZ ;  /* 0xcd9e8d572a327825 */ /* 0x000fe200078e00ff */
[----:B------:R-:W-:Y:S03]  /*30290*/  ISETP.GT.U32.AND P2, PT, R182, UR9, PT ;  /* 0x00000009b6007c0c */ /* 0x000fe6000bf44070 */
[----:B------:R3:W-:Y:S01]  /*302a0*/  STG.E.U16 desc[UR22][R40.64+0x42], R2 ;  /* 0x0000420228007986 */ /* 0x0007e2000c101516 */
[----:B------:R-:W-:Y:S02]  /*302b0*/  LOP3.LUT R42, R51, R212, RZ, 0x3c, !PT ;  /* 0x000000d4332a7212 */ /* 0x000fe400078e3cff */
[----:B------:R-:W-:Y:S03]  /*302c0*/  LOP3.LUT R46, R50, R189, RZ, 0x3c, !PT ;  /* 0x000000bd322e7212 */ /* 0x000fe600078e3cff */
[----:B------:R-:W-:Y:S04]  /*302d0*/  IMAD.WIDE.U32 R42, R42, -0x2daee0ad, RZ ;  /* 0xd2511f532a2a7825 */ /* 0x000fe800078e00ff */
[----:B------:R-:W-:Y:S01]  /*302e0*/  IMAD.WIDE.U32 R46, R46, -0x2daee0ad, RZ ;  /* 0xd2511f532e2e7825 */ /* 0x000fe200078e00ff */
[----:B------:R-:W-:Y:S01]  /*302f0*/  LOP3.LUT R43, R14, UR26, R43, 0x96, !PT ;  /* 0x0000001a0e2b7c12 */ /* 0x000fe2000f8e962b */
[----:B-1----:R4:W4:Y:S04]  /*30300*/  LDL.S16 R45, [R1+0x2e8] ;  /* 0x0002e800012d7983 */ /* 0x0029280000100600 */
[----:B------:R-:W-:Y:S01]  /*30310*/  IMAD.WIDE.U32 R48, R43, -0x326172a9, RZ ;  /* 0xcd9e8d572b307825 */ /* 0x000fe200078e00ff */
[----:B------:R-:W-:Y:S01]  /*30320*/  LOP3.LUT R47, R42, UR17, R47, 0x96, !PT ;  /* 0x000000112a2f7c12 */ /* 0x000fe2000f8e962f */
[----:B------:R-:W4:Y:S02]  /*30330*/  LDL.LU R185, [R1+0xdc] ;  /* 0x0000dc0001b97983 */ /* 0x000f240000300800 */
[----:B------:R-:W-:Y:S01]  /*30340*/  IMAD.WIDE R42, R250, 0x70, R40 ;  /* 0x00000070fa2a7825 */ /* 0x000fe200078e0228 */
[----:B------:R-:W-:Y:S01]  /*30350*/  LOP3.LUT R44, R124, UR13, R49, 0x96, !PT ;  /* 0x0000000d7c2c7c12 */ /* 0x000fe2000f8e9631 */
[----:B------:R-:W4:Y:S04]  /*30360*/  LDL.LU R212, [R1+0x418] ;  /* 0x0004180001d47983 */ /* 0x000f280000300800 */
[----:B------:R-:W4:Y:S01]  /*30370*/  LDL.LU R236, [R1+0xa8] ;  /* 0x0000a80001ec7983 */ /* 0x000f220000300800 */
[----:B---3--:R-:W-:Y:S01]  /*30380*/  PRMT R2, R103, 0x7632, R2 ;  /* 0x0000763267027816 */ /* 0x008fe20000000002 */
[----:B------:R-:W-:Y:S02]  /*30390*/  IMAD.WIDE.U32 R40, R47, -0x326172a9, RZ ;  /* 0xcd9e8d572f287825 */ /* 0x000fe400078e00ff */
[----:B------:R-:W3:Y:S03]  /*303a0*/  LDL.LU.64 R14, [R1+0x410] ;  /* 0x00041000010e7983 */ /* 0x000ee60000300a00 */
[----:B------:R-:W-:Y:S03]  /*303b0*/  LOP3.LUT R48, R48, UR12, R41, 0x96, !PT ;  /* 0x0000000c30307c12 */ /* 0x000fe6000f8e9629 */
[----:B------:R1:W3:Y:S02]  /*303c0*/  LDL.S16 R90, [R1+0x2c8] ;  /* 0x0002c800015a7983 */ /* 0x0002e40000100600 */
[----:B------:R-:W-:Y:S01]  /*303d0*/  IMAD.WIDE.U32 R110, R48, -0x2daee0ad, RZ ;  /* 0xd2511f53306e7825 */ /* 0x000fe200078e00ff */
[----:B------:R-:W-:Y:S01]  /*303e0*/  LOP3.LUT R48, R50, R192, RZ, 0x3c, !PT ;  /* 0x000000c032307212 */ /* 0x000fe200078e3cff */
[----:B------:R-:W3:Y:S06]  /*303f0*/  LDL.LU.64 R124, [R1+0x408] ;  /* 0x00040800017c7983 */ /* 0x000eec0000300a00 */
[----:B------:R1:W3:Y:S04]  /*30400*/  LDL.S16 R57, [R1+0x2c4] ;  /* 0x0002c40001397983 */ /* 0x0002e80000100600 */
[----:B------:R-:W3:Y:S04]  /*30410*/  LDL.LU R234, [R1+0x64] ;  /* 0x0000640001ea7983 */ /* 0x000ee80000300800 */
[----:B------:R-:W3:Y:S04]  /*30420*/  LDL.LU R242, [R1+0x68] ;  /* 0x0000680001f27983 */ /* 0x000ee80000300800 */
[----:B------:R-:W-:Y:S04]  /*30430*/  STG.E.U16 desc[UR22][R42.64+0x40], R127 ;  /* 0x0000407f2a007986 */ /* 0x000fe8000c101516 */
[----:B------:R1:W-:Y:S04]  /*30440*/  STG.E.U16 desc[UR22][R42.64+0x42], R146 ;  /* 0x000042922a007986 */ /* 0x0003e8000c101516 */
[----:B------:R-:W-:Y:S04]  /*30450*/  STG.E.U16 desc[UR22][R118.64+0x40], R147 ;  /* 0x0000409376007986 */ /* 0x000fe8000c101516 */
[----:B------:R1:W-:Y:S02]  /*30460*/  STG.E.U16 desc[UR22][R118.64+0x42], R138 ;  /* 0x0000428a76007986 */ /* 0x0003e4000c101516 */
[----:B-1----:R-:W-:Y:S01]  /*30470*/  IMAD.WIDE R42, R250, -0x70, R42 ;  /* 0xffffff90fa2a7825 */ /* 0x002fe200078e022a */
[----:B------:R-:W-:Y:S02]  /*30480*/  LOP3.LUT R146, R177, 0xff, RZ, 0xc0, !PT ;  /* 0x000000ffb1927812 */ /* 0x000fe400078ec0ff */
[----:B------:R-:W-:Y:S01]  /*30490*/  SHF.R.U32.HI R138, RZ, 0x18, R177 ;  /* 0x00000018ff8a7819 */ /* 0x000fe200000116b1 */
[--C-:B--2---:R-:W-:Y:S05]  /*304a0*/  @P1 HFMA2.BF16_V2 R89, -RZ.H0_H0, RZ.H0_H0, -R88.reuse.H0_H0 ;  /* 0x200000ffff591231 */ /* 0x104fea0000340958 */
[----:B------:R1:W-:Y:S01]  /*304b0*/  @P1 STL.S16 [R1+0x2ec], R89 ;  /* 0x0002ec5901001387 */ /* 0x0003e20000100600 */
[----:B------:R-:W-:Y:S04]  /*304c0*/  PRMT R52, R89, 0x7610, R52 ;  /* 0x0000761059347816 */ /* 0x000fe80000000034 */
[----:B------:R-:W-:Y:S01]  /*304d0*/  @P1 PRMT R175, R52, 0x5410, RZ ;  /* 0x0000541034af1816 */ /* 0x000fe200000000ff */
[----:B----4-:R-:W-:Y:S01]  /*304e0*/  @P0 HFMA2.BF16_V2 R45, -RZ.H0_H0, RZ.H0_H0, -R88.H1_H1 ;  /* 0x200000ffff2d0231 */ /* 0x010fe20000360958 */
[----:B------:R-:W-:Y:S04]  /*304f0*/  LOP3.LUT R128, R185, 0xff, RZ, 0xc0, !PT ;  /* 0x000000ffb9807812 */ /* 0x000fe800078ec0ff */
[----:B------:R2:W-:Y:S01]  /*30500*/  @P0 STL.S16 [R1+0x2e8], R45 ;  /* 0x0002e82d01000387 */ /* 0x0005e20000100600 */
[----:B------:R-:W-:Y:S02]  /*30510*/  PRMT R107, R45, 0x7610, R107 ;  /* 0x000076102d6b7816 */ /* 0x000fe4000000006b */
[----:B------:R-:W-:Y:S01]  /*30520*/  ISETP.LE.U32.AND P1, PT, R128, UR9, PT ;  /* 0x0000000980007c0c */ /* 0x000fe2000bf23070 */
[----:B-1----:R1:W4:Y:S01]  /*30530*/  LDL.S16 R89, [R1+0x2c0] ;  /* 0x0002c00001597983 */ /* 0x0023220000100600 */
[----:B------:R-:W-:Y:S02]  /*30540*/  @P0 PRMT R178, R107, 0x5410, RZ ;  /* 0x000054106bb20816 */ /* 0x000fe400000000ff */
[----:B------:R-:W-:Y:S01]  /*30550*/  ISETP.GT.U32.AND P0, PT, R236, UR9, PT ;  /* 0x00000009ec007c0c */ /* 0x000fe2000bf04070 */
[----:B------:R1:W4:Y:S08]  /*30560*/  LDL.S16 R52, [R1+0x2bc] ;  /* 0x0002bc0001347983 */ /* 0x0003300000100600 */
[----:B---3--:R-:W-:Y:S05]  /*30570*/  @!P1 HFMA2.BF16_V2 R90, -RZ.H0_H0, RZ.H0_H0, -R3.H0_H0 ;  /* 0x200000ffff5a9231 */ /* 0x008fea0000340903 */
[----:B------:R3:W-:Y:S01]  /*30580*/  @!P1 STL.S16 [R1+0x2c8], R90 ;  /* 0x0002c85a01009387 */ /* 0x0007e20000100600 */
[----:B------:R-:W-:Y:S01]  /*30590*/  PRMT R49, R90, 0x7610, R49 ;  /* 0x000076105a317816 */ /* 0x000fe20000000031 */
[----:B--2---:R-:W-:Y:S04]  /*305a0*/  IMAD.WIDE.U32 R44, R44, -0x2daee0ad, RZ ;  /* 0xd2511f532c2c7825 */ /* 0x004fe800078e00ff */
[----:B------:R-:W-:Y:S01]  /*305b0*/  @P0 HFMA2.BF16_V2 R57, -RZ.H0_H0, RZ.H0_H0, -R2.H0_H0 ;  /* 0x200000ffff390231 */ /* 0x000fe20000340902 */
[----:B------:R-:W-:Y:S02]  /*305c0*/  LOP3.LUT R46, R46, UR16, R45, 0x96, !PT ;  /* 0x000000102e2e7c12 */ /* 0x000fe4000f8e962d */
[----:B------:R-:W-:Y:S02]  /*305d0*/  LOP3.LUT R44, R44, UR15, R111, 0x96, !PT ;  /* 0x0000000f2c2c7c12 */ /* 0x000fe4000f8e966f */
[----:B------:R2:W-:Y:S01]  /*305e0*/  @P0 STL.S16 [R1+0x2c4], R57 ;  /* 0x0002c43901000387 */ /* 0x0005e20000100600 */
[----:B------:R-:W-:Y:S01]  /*305f0*/  PRMT R45, R57, 0x7610, R45 ;  /* 0x00007610392d7816 */ /* 0x000fe2000000002d */
[----:B------:R-:W-:Y:S02]  /*30600*/  IMAD.WIDE.U32 R46, R46, -0x326172a9, RZ ;  /* 0xcd9e8d572e2e7825 */ /* 0x000fe400078e00ff */
[----:B------:R1:W4:Y:S03]  /*30610*/  LDL.S16 R103, [R1+0x2b8] ;  /* 0x0002b80001677983 */ /* 0x0003260000100600 */
[----:B------:R-:W-:Y:S02]  /*30620*/  LOP3.LUT R142, R40, UR11, R47, 0x96, !PT ;  /* 0x0000000b288e7c12 */ /* 0x000fe4000f8e962f */
[----:B------:R-:W-:Y:S02]  /*30630*/  PRMT R40, R0, 0x7632, R40 ;  /* 0x0000763200287816 */ /* 0x000fe40000000028 */
[----:B---3--:R-:W-:Y:S02]  /*30640*/  PRMT R90, R3, 0x5410, R2 ;  /* 0x00005410035a7816 */ /* 0x008fe40000000002 */
[----:B------:R-:W-:Y:S01]  /*30650*/  @!P1 PRMT R3, R49, 0x5410, RZ ;  /* 0x0000541031039816 */ /* 0x000fe200000000ff */
[----:B------:R-:W-:Y:S01]  /*30660*/  IMAD.WIDE.U32 R48, R48, -0x2daee0ad, RZ ;  /* 0xd2511f5330307825 */ /* 0x000fe200078e00ff */
[----:B------:R-:W-:Y:S02]  /*30670*/  ISETP.GT.U32.AND P1, PT, R242, UR9, PT ;  /* 0x00000009f2007c0c */ /* 0x000fe4000bf24070 */
[----:B------:R-:W-:Y:S01]  /*30680*/  @P0 PRMT R2, R45, 0x5410, RZ ;  /* 0x000054102d020816 */ /* 0x000fe200000000ff */
[----:B------:R3:W-:Y:S01]  /*30690*/  STG.E.U16 desc[UR22][R116.64+0x50], R3 ;  /* 0x0000500374007986 */ /* 0x0007e2000c101516 */
[----:B------:R-:W-:Y:S01]  /*306a0*/  ISETP.GT.U32.AND P0, PT, R234, UR9, PT ;  /* 0x00000009ea007c0c */ /* 0x000fe2000bf04070 */
[----:B------:R-:W-:Y:S02]  /*306b0*/  IMAD.WIDE.U32 R44, R44, -0x326172a9, RZ ;  /* 0xcd9e8d572c2c7825 */ /* 0x000fe400078e00ff */
[----:B--2---:R1:W2:Y:S02]  /*306c0*/  LDL.S16 R57, [R1+0x2b4] ;  /* 0x0002b40001397983 */ /* 0x0042a40000100600 */
[----:B------:R-:W-:Y:S01]  /*306d0*/  IMAD.MOV.U32 R189, RZ, RZ, R44 ;  /* 0x000000ffffbd7224 */ /* 0x000fe200078e002c */
[----:B------:R-:W-:Y:S01]  /*306e0*/  LOP3.LUT R127, R46, UR6, R45, 0x96, !PT ;  /* 0x000000062e7f7c12 */ /* 0x000fe2000f8e962d */
[----:B------:R1:W-:Y:S03]  /*306f0*/  STG.E.U16 desc[UR22][R116.64+0x52], R2 ;  /* 0x0000520274007986 */ /* 0x0003e6000c101516 */
[----:B------:R-:W-:Y:S04]  /*30700*/  LOP3.LUT R41, R127, 0xffff, RZ, 0xc0, !PT ;  /* 0x0000ffff7f297812 */ /* 0x000fe800078ec0ff */
[----:B------:R-:W-:Y:S04]  /*30710*/  SHF.R.U32.HI R185, RZ, 0x8, R41 ;  /* 0x00000008ffb97819 */ /* 0x000fe80000011629 */
[----:B------:R-:W-:Y:S04]  /*30720*/  LOP3.LUT R41, R185, 0xffff, RZ, 0xc0, !PT ;  /* 0x0000ffffb9297812 */ /* 0x000fe800078ec0ff */
[----:B------:R-:W-:Y:S02]  /*30730*/  ISETP.LE.U32.AND P5, PT, R41, UR9, PT ;  /* 0x0000000929007c0c */ /* 0x000fe4000bfa3070 */
[----:B------:R-:W-:Y:S10]  /*30740*/  MUFU.EX2 R41, R124 ;  /* 0x0000007c00297308 */ /* 0x000ff40000000800 */
[----:B---3--:R-:W3:Y:S01]  /*30750*/  MUFU.EX2 R3, R125 ;  /* 0x0000007d00037308 */ /* 0x008ee20000000800 */
[----:B-1----:R-:W-:Y:S05]  /*30760*/  LOP3.LUT R2, R51, R220, RZ, 0x3c, !PT ;  /* 0x000000dc33027212 */ /* 0x002fea00078e3cff */
[----:B------:R-:W-:Y:S01]  /*30770*/  IMAD.WIDE.U32 R50, R2, -0x2daee0ad, RZ ;  /* 0xd2511f5302327825 */ /* 0x000fe200078e00ff */
[----:B------:R-:W-:Y:S02]  /*30780*/  PRMT R2, R101, 0x7610, R2 ;  /* 0x0000761065027816 */ /* 0x000fe40000000002 */
[----:B---3--:R-:W-:Y:S02]  /*30790*/  F2FP.BF16.F32.PACK_AB R99, R3, R41 ;  /* 0x000000290363723e */ /* 0x008fe400000010ff */
[----:B------:R-:W-:Y:S01]  /*307a0*/  LOP3.LUT R50, R50, UR17, R49, 0x96, !PT ;  /* 0x0000001132327c12 */ /* 0x000fe2000f8e9631 */
[----:B----4-:R-:W-:Y:S02]  /*307b0*/  @P1 HFMA2.BF16_V2 R89, -RZ.H0_H0, RZ.H0_H0, -R0.H0_H0 ;  /* 0x200000ffff591231 */ /* 0x010fe40000340900 */
[----:B------:R-:W-:Y:S03]  /*307c0*/  @P0 HFMA2.BF16_V2 R52, -RZ.H0_H0, RZ.H0_H0, -R40.H0_H0 ;  /* 0x200000ffff340231 */ /* 0x000fe60000340928 */
[----:B------:R1:W-:Y:S01]  /*307d0*/  @P1 STL.S16 [R1+0x2c0], R89 ;  /* 0x0002c05901001387 */ /* 0x0003e20000100600 */
[----:B------:R-:W-:Y:S03]  /*307e0*/  PRMT R46, R89, 0x7610, R46 ;  /* 0x00007610592e7816 */ /* 0x000fe6000000002e */
[----:B------:R-:W-:Y:S01]  /*307f0*/  @P0 STL.S16 [R1+0x2bc], R52 ;  /* 0x0002bc3401000387 */ /* 0x000fe20000100600 */
[----:B------:R-:W-:Y:S03]  /*30800*/  PRMT R45, R52, 0x7610, R45 ;  /* 0x00007610342d7816 */ /* 0x000fe6000000002d */
[----:B------:R-:W3:Y:S01]  /*30810*/  LDL.LU R220, [R1+0x400] ;  /* 0x0004000001dc7983 */ /* 0x000ee20000300800 */
[----:B-1----:R-:W-:Y:S02]  /*30820*/  PRMT R89, R0, 0x5410, R40 ;  /* 0x0000541000597816 */ /* 0x002fe40000000028 */
[----:B------:R-:W-:Y:S01]  /*30830*/  @P0 PRMT R40, R45, 0x5410, RZ ;  /* 0x000054102d280816 */ /* 0x000fe200000000ff */
[----:B------:R-:W-:Y:S01]  /*30840*/  FADD.FTZ R45, R41, R100 ;  /* 0x00000064292d7221 */ /* 0x000fe20000010000 */
[----:B------:R-:W-:Y:S01]  /*30850*/  @P1 PRMT R0, R46, 0x5410, RZ ;  /* 0x000054102e001816 */ /* 0x000fe200000000ff */
[----:B------:R-:W-:Y:S01]  /*30860*/  IMAD.WIDE R46, R250, 0x70, R42 ;  /* 0x00000070fa2e7825 */ /* 0x000fe200078e022a */
[----:B------:R-:W-:Y:S01]  /*30870*/  ISETP.LE.U32.AND P0, PT, R146, UR9, PT ;  /* 0x0000000992007c0c */ /* 0x000fe2000bf03070 */
[----:B------:R1:W-:Y:S01]  /*30880*/  STG.E.U16 desc[UR22][R42.64+0x52], R40 ;  /* 0x000052282a007986 */ /* 0x0003e2000c101516 */
[----:B------:R-:W-:Y:S03]  /*30890*/  ISETP.LE.U32.AND P1, PT, R138, UR9, PT ;  /* 0x000000098a007c0c */ /* 0x000fe6000bf23070 */
[----:B------:R4:W-:Y:S04]  /*308a0*/  STG.E.U16 desc[UR22][R42.64+0x50], R0 ;  /* 0x000050002a007986 */ /* 0x0009e8000c101516 */
[----:B------:R2:W-:Y:S04]  /*308b0*/  STG.E.U16 desc[UR22][R46.64+0x50], R151 ;  /* 0x000050972e007986 */ /* 0x0005e8000c101516 */
[----:B------:R2:W-:Y:S01]  /*308c0*/  STG.E.U16 desc[UR22][R46.64+0x52], R150 ;  /* 0x000052962e007986 */ /* 0x0005e2000c101516 */
[----:B------:R-:W-:Y:S03]  /*308d0*/  @!P0 HFMA2.BF16_V2 R103, -RZ.H0_H0, RZ.H0_H0, -R2.H0_H0 ;  /* 0x200000ffff678231 */ /* 0x000fe60000340902 */
[----:B------:R2:W-:Y:S02]  /*308e0*/  STG.E.U16 desc[UR22][R118.64+0x50], R137 ;  /* 0x0000508976007986 */ /* 0x0005e4000c101516 */
[----:B------:R-:W-:Y:S02]  /*308f0*/  PRMT R56, R103, 0x7610, R56 ;  /* 0x0000761067387816 */ /* 0x000fe40000000038 */
[----:B------:R-:W-:Y:S01]  /*30900*/  STG.E.U16 desc[UR22][R118.64+0x52], R102 ;  /* 0x0000526676007986 */ /* 0x000fe2000c101516 */
[----:B-1----:R-:W-:Y:S03]  /*30910*/  LOP3.LUT R40, R10, UR26, R51, 0x96, !PT ;  /* 0x0000001a0a287c12 */ /* 0x002fe6000f8e9633 */
[----:B------:R-:W3:Y:S01]  /*30920*/  LDL.LU.64 R10, [R1+0x3f8] ;  /* 0x0003f800010a7983 */ /* 0x000ee20000300a00 */
[----:B----4-:R-:W-:Y:S01]  /*30930*/  PRMT R0, R101, 0x7632, R0 ;  /* 0x0000763265007816 */ /* 0x010fe20000000000 */
[----:B------:R-:W-:Y:S01]  /*30940*/  IMAD.WIDE.U32 R40, R40, -0x326172a9, RZ ;  /* 0xcd9e8d5728287825 */ /* 0x000fe200078e00ff */
[----:B------:R-:W-:Y:S03]  /*30950*/  PRMT R42, R199, 0x7610, R42 ;  /* 0x00007610c72a7816 */ /* 0x000fe6000000002a */
[----:B------:R1:W4:Y:S01]  /*30960*/  LDL.S16 R124, [R1+0x2a8] ;  /* 0x0002a800017c7983 */ /* 0x0003220000100600 */
[----:B--2---:R-:W-:Y:S01]  /*30970*/  @!P3 HFMA2.BF16_V2 R57, -RZ.H0_H0, RZ.H0_H0, -R0.H0_H0 ;  /* 0x200000ffff39b231 */ /* 0x004fe20000340900 */
[----:B------:R-:W-:Y:S02]  /*30980*/  PRMT R151, R44, 0x7771, RZ ;  /* 0x000077712c977816 */ /* 0x000fe400000000ff */
[----:B------:R1:W2:Y:S01]  /*30990*/  LDL.S16 R52, [R1+0x2a4] ;  /* 0x0002a40001347983 */ /* 0x0002a20000100600 */
[----:B------:R-:W-:Y:S01]  /*309a0*/  IMAD.WIDE R46, R250, -0x70, R46 ;  /* 0xffffff90fa2e7825 */ /* 0x000fe200078e022e */
[----:B------:R-:W-:Y:S02]  /*309b0*/  PRMT R51, R57, 0x7610, R51 ;  /* 0x0000761039337816 */ /* 0x000fe40000000033 */
[----:B------:R1:W-:Y:S01]  /*309c0*/  @!P0 STL.S16 [R1+0x2b8], R103 ;  /* 0x0002b86701008387 */ /* 0x0003e20000100600 */
[----:B------:R-:W-:Y:S03]  /*309d0*/  LOP3.LUT R137, R64, 0xff, RZ, 0xc0, !PT ;  /* 0x000000ff40897812 */ /* 0x000fe600078ec0ff */
[----:B------:R1:W-:Y:S04]  /*309e0*/  @!P3 STL.S16 [R1+0x2b4], R57 ;  /* 0x0002b4390100b387 */ /* 0x0003e80000100600 */
[----:B------:R-:W3:Y:S01]  /*309f0*/  LDL.LU R241, [R1+0xb0] ;  /* 0x0000b00001f17983 */ /* 0x000ee20000300800 */
[----:B-1----:R-:W-:Y:S02]  /*30a00*/  PRMT R103, R2, 0x5410, R0 ;  /* 0x0000541002677816 */ /* 0x002fe40000000000 */
[----:B------:R-:W-:Y:S01]  /*30a10*/  @!P0 PRMT R2, R56, 0x5410, RZ ;  /* 0x0000541038028816 */ /* 0x000fe200000000ff */
[----:B------:R-:W-:Y:S01]  /*30a20*/  FADD.FTZ R57, R3, R45 ;  /* 0x0000002d03397221 */ /* 0x000fe20000010000 */
[----:B------:R-:W-:Y:S03]  /*30a30*/  PRMT R3, R177, 0x7632, R3 ;  /* 0x00007632b1037816 */ /* 0x000fe60000000003 */
[----:B------:R1:W-:Y:S01]  /*30a40*/  STG.E.U16 desc[UR22][R116.64+0x60], R2 ;  /* 0x0000600274007986 */ /* 0x0003e2000c101516 */
[----:B------:R-:W-:Y:S01]  /*30a50*/  @!P3 PRMT R0, R51, 0x5410, RZ ;  /* 0x000054103300b816 */ /* 0x000fe200000000ff */
[----:B------:R-:W-:Y:S01]  /*30a60*/  IMAD.WIDE.U32 R50, R50, -0x326172a9, RZ ;  /* 0xcd9e8d5732327825 */ /* 0x000fe200078e00ff */
[----:B------:R-:W-:Y:S01]  /*30a70*/  LOP3.LUT R139, R3, 0xff, RZ, 0xc0, !PT ;  /* 0x000000ff038b7812 */ /* 0x000fe200078ec0ff */
[----:B------:R1:W-:Y:S01]  /*30a80*/  STL [R1+0x338], R57 ;  /* 0x0003383901007387 */ /* 0x0003e20000100800 */
[--C-:B------:R-:W-:Y:S02]  /*30a90*/  LOP3.LUT R3, R58, UR13, R41.reuse, 0x96, !PT ;  /* 0x0000000d3a037c12 */ /* 0x100fe4000f8e9629 */
[----:B------:R-:W-:Y:S01]  /*30aa0*/  ISETP.LE.U32.AND P0, PT, R139, UR9, PT ;  /* 0x000000098b007c0c */ /* 0x000fe2000bf03070 */
[----:B------:R-:W3:Y:S01]  /*30ab0*/  LDL.LU.64 R58, [R1+0x3f0] ;  /* 0x0003f000013a7983 */ /* 0x000ee20000300a00 */
[----:B------:R-:W-:Y:S04]  /*30ac0*/  PRMT R41, R199, 0x7632, R41 ;  /* 0x00007632c7297816 */ /* 0x000fe80000000029 */
[----:B------:R-:W-:Y:S01]  /*30ad0*/  PRMT R102, R42, 0x5410, R41 ;  /* 0x000054102a667816 */ /* 0x000fe20000000029 */
[----:B------:R2:W3:Y:S04]  /*30ae0*/  LDL.S16 R108, [R1+0x294] ;  /* 0x00029400016c7983 */ /* 0x0004e80000100600 */
[----:B------:R2:W3:Y:S04]  /*30af0*/  LDL.S16 R101, [R1+0x290] ;  /* 0x0002900001657983 */ /* 0x0004e80000100600 */
[----:B------:R-:W3:Y:S04]  /*30b00*/  LDL.LU R107, [R1+0x88] ;  /* 0x00008800016b7983 */ /* 0x000ee80000300800 */
[----:B------:R-:W3:Y:S01]  /*30b10*/  LDL.LU R235, [R1+0x48] ;  /* 0x0000480001eb7983 */ /* 0x000ee20000300800 */
[----:B-1----:R-:W-:Y:S01]  /*30b20*/  PRMT R2, R198, 0x7610, R2 ;  /* 0x00007610c6027816 */ /* 0x002fe20000000002 */
[----:B------:R-:W-:Y:S02]  /*30b30*/  IMAD.WIDE.U32 R56, R3, -0x2daee0ad, RZ ;  /* 0xd2511f5303387825 */ /* 0x000fe400078e00ff */
[----:B------:R-:W3:Y:S01]  /*30b40*/  LDL.LU R237, [R1+0xa4] ;  /* 0x0000a40001ed7983 */ /* 0x000ee20000300800 */
[----:B------:R-:W-:Y:S03]  /*30b50*/  LOP3.LUT R3, R40, UR12, R51, 0x96, !PT ;  /* 0x0000000c28037c12 */ /* 0x000fe6000f8e9633 */
[----:B------:R1:W-:Y:S01]  /*30b60*/  STG.E.U16 desc[UR22][R116.64+0x62], R0 ;  /* 0x0000620074007986 */ /* 0x0003e2000c101516 */
[----:B------:R-:W-:Y:S02]  /*30b70*/  PRMT R40, R191, 0x7610, R40 ;  /* 0x00007610bf287816 */ /* 0x000fe40000000028 */
[----:B------:R-:W-:Y:S02]  /*30b80*/  LOP3.LUT R48, R48, UR16, R57, 0x96, !PT ;  /* 0x0000001030307c12 */ /* 0x000fe4000f8e9639 */
[----:B-1----:R-:W-:Y:S01]  /*30b90*/  PRMT R0, R198, 0x7632, R0 ;  /* 0x00007632c6007816 */ /* 0x002fe20000000000 */
[----:B----4-:R-:W-:Y:S02]  /*30ba0*/  @!P0 HFMA2.BF16_V2 R124, -RZ.H0_H0, RZ.H0_H0, -R42.H0_H0 ;  /* 0x200000ffff7c8231 */ /* 0x010fe4000034092a */
[----:B--2---:R-:W-:Y:S03]  /*30bb0*/  @!P1 HFMA2.BF16_V2 R52, -RZ.H0_H0, RZ.H0_H0, -R41.H0_H0 ;  /* 0x200000ffff349231 */ /* 0x004fe60000340929 */
[----:B------:R1:W-:Y:S01]  /*30bc0*/  @!P0 STL.S16 [R1+0x2a8], R124 ;  /* 0x0002a87c01008387 */ /* 0x0003e20000100600 */
[----:B------:R-:W-:Y:S03]  /*30bd0*/  PRMT R49, R124, 0x7610, R49 ;  /* 0x000076107c317816 */ /* 0x000fe60000000031 */
[----:B------:R2:W-:Y:S01]  /*30be0*/  @!P1 STL.S16 [R1+0x2a4], R52 ;  /* 0x0002a43401009387 */ /* 0x0005e20000100600 */
[----:B------:R-:W-:Y:S02]  /*30bf0*/  PRMT R43, R52, 0x7610, R43 ;  /* 0x00007610342b7816 */ /* 0x000fe4000000002b */
[----:B------:R-:W-:Y:S01]  /*30c00*/  @!P0 PRMT R42, R49, 0x5410, RZ ;  /* 0x00005410312a8816 */ /* 0x000fe200000000ff */
[----:B------:R-:W4:Y:S01]  /*30c10*/  LDL.LU R64, [R1+0x3e0] ;  /* 0x0003e00001407983 */ /* 0x000f220000300800 */
[----:B------:R-:W-:Y:S01]  /*30c20*/  ISETP.LE.U32.AND P0, PT, R137, UR9, PT ;  /* 0x0000000989007c0c */ /* 0x000fe2000bf03070 */
[----:B------:R-:W-:Y:S01]  /*30c30*/  IMAD.WIDE.U32 R48, R48, -0x326172a9, RZ ;  /* 0xcd9e8d5730307825 */ /* 0x000fe200078e00ff */
[----:B------:R-:W-:Y:S01]  /*30c40*/  @!P1 PRMT R41, R43, 0x5410, RZ ;  /* 0x000054102b299816 */ /* 0x000fe200000000ff */
[----:B------:R4:W4:Y:S01]  /*30c50*/  LDL.S16 R100, [R1+0x28c] ;  /* 0x00028c0001647983 */ /* 0x0009220000100600 */
[----:B---3--:R-:W-:Y:S02]  /*30c60*/  ISETP.GT.U32.AND P1, PT, R241, UR9, PT ;  /* 0x00000009f1007c0c */ /* 0x008fe4000bf24070 */
[----:B------:R-:W-:Y:S01]  /*30c70*/  LOP3.LUT R147, R50, UR11, R49, 0x96, !PT ;  /* 0x0000000b32937c12 */ /* 0x000fe2000f8e9631 */
[----:B------:R3:W-:Y:S04]  /*30c80*/  STG.E.U16 desc[UR22][R46.64+0x60], R42 ;  /* 0x0000602a2e007986 */ /* 0x0007e8000c101516 */
[----:B------:R3:W-:Y:S01]  /*30c90*/  STG.E.U16 desc[UR22][R46.64+0x62], R41 ;  /* 0x000062292e007986 */ /* 0x0007e2000c101516 */
[----:B-1----:R-:W-:Y:S01]  /*30ca0*/  IMAD.WIDE.U32 R124, R3, -0x2daee0ad, RZ ;  /* 0xd2511f53037c7825 */ /* 0x002fe200078e00ff */
[----:B------:R-:W-:Y:S02]  /*30cb0*/  PRMT R3, R191, 0x7632, R3 ;  /* 0x00007632bf037816 */ /* 0x000fe40000000003 */
[----:B--2---:R1:W2:Y:S02]  /*30cc0*/  LDL.S16 R52, [R1+0x288] ;  /* 0x0002880001347983 */ /* 0x0042a40000100600 */
[----:B------:R-:W-:Y:S05]  /*30cd0*/  LOP3.LUT R43, R56, UR15, R125, 0x96, !PT ;  /* 0x0000000f382b7c12 */ /* 0x000fea000f8e967d */
[----:B---3--:R-:W-:Y:S04]  /*30ce0*/  IMAD.WIDE.U32 R42, R43, -0x326172a9, RZ ;  /* 0xcd9e8d572b2a7825 */ /* 0x008fe800078e00ff */
[----:B------:R-:W-:Y:S01]  /*30cf0*/  IMAD.WIDE R46, R250, 0x70, R46 ;  /* 0x00000070fa2e7825 */ /* 0x000fe200078e022e */
[----:B------:R-:W-:Y:S03]  /*30d00*/  PRMT R150, R42, 0x7771, RZ ;  /* 0x000077712a967816 */ /* 0x000fe600000000ff */
[----:B------:R-:W-:Y:S01]  /*30d10*/  @!P0 HFMA2.BF16_V2 R108, -RZ.H0_H0, RZ.H0_H0, -R40.H0_H0 ;  /* 0x200000ffff6c8231 */ /* 0x000fe20000340928 */
[----:B------:R3:W-:Y:S01]  /*30d20*/  STG.E.U16 desc[UR22][R46.64+0x60], R149 ;  /* 0x000060952e007986 */ /* 0x0007e2000c101516 */
[----:B------:R-:W-:Y:S03]  /*30d30*/  @P1 HFMA2.BF16_V2 R101, -RZ.H0_H0, RZ.H0_H0, -R3.H0_H0 ;  /* 0x200000ffff651231 */ /* 0x000fe60000340903 */
[----:B------:R-:W-:Y:S01]  /*30d40*/  PRMT R55, R108, 0x7610, R55 ;  /* 0x000076106c377816 */ /* 0x000fe20000000037 */
[----:B------:R1:W-:Y:S01]  /*30d50*/  @!P0 STL.S16 [R1+0x294], R108 ;  /* 0x0002946c01008387 */ /* 0x0003e20000100600 */
[----:B------:R-:W-:Y:S02]  /*30d60*/  PRMT R107, R212, 0x5410, R107 ;  /* 0x00005410d46b7816 */ /* 0x000fe4000000006b */
[----:B------:R-:W-:Y:S01]  /*30d70*/  PRMT R45, R101, 0x7610, R45 ;  /* 0x00007610652d7816 */ /* 0x000fe2000000002d */
[----:B------:R1:W-:Y:S01]  /*30d80*/  @P1 STL.S16 [R1+0x290], R101 ;  /* 0x0002906501001387 */ /* 0x0003e20000100600 */
[----:B------:R-:W-:Y:S03]  /*30d90*/  PRMT R50, R235, 0x5410, R220 ;  /* 0x00005410eb327816 */ /* 0x000fe600000000dc */
[----:B------:R-:W2:Y:S04]  /*30da0*/  LDL.LU R212, [R1+0x3dc] ;  /* 0x0003dc0001d47983 */ /* 0x000ea80000300800 */
[----:B------:R-:W2:Y:S04]  /*30db0*/  LDL.LU R220, [R1+0x3d8] ;  /* 0x0003d80001dc7983 */ /* 0x000ea80000300800 */
[----:B------:R1:W-:Y:S04]  /*30dc0*/  STG.E.U16 desc[UR22][R46.64+0x62], R148 ;  /* 0x000062942e007986 */ /* 0x0003e8000c101516 */
[----:B------:R1:W-:Y:S01]  /*30dd0*/  STG.E.U16 desc[UR22][R118.64+0x60], R143 ;  /* 0x0000608f76007986 */ /* 0x0003e2000c101516 */
[----:B---3--:R-:W-:Y:S03]  /*30de0*/  PRMT R149, R44, 0x7772, RZ ;  /* 0x000077722c957816 */ /* 0x008fe600000000ff */
[----:B------:R3:W-:Y:S01]  /*30df0*/  STG.E.U16 desc[UR22][R118.64+0x62], R144 ;  /* 0x0000629076007986 */ /* 0x0007e2000c101516 */
[----:B-1----:R-:W-:Y:S02]  /*30e00*/  LOP3.LUT R108, R48, UR6, R43, 0x96, !PT ;  /* 0x00000006306c7c12 */ /* 0x002fe4000f8e962b */
[----:B------:R-:W-:Y:S01]  /*30e10*/  PRMT R43, R201, 0x5410, R218 ;  /* 0x00005410c92b7816 */ /* 0x000fe200000000da */
[----:B------:R1:W2:Y:S01]  /*30e20*/  LDL.S16 R48, [R1+0x284] ;  /* 0x0002840001307983 */ /* 0x0002a20000100600 */
[----:B------:R-:W-:Y:S02]  /*30e30*/  PRMT R101, R40, 0x5410, R3 ;  /* 0x0000541028657816 */ /* 0x000fe40000000003 */
[----:B------:R-:W-:Y:S01]  /*30e40*/  @!P0 PRMT R40, R55, 0x5410, RZ ;  /* 0x0000541037288816 */ /* 0x000fe200000000ff */
[----:B------:R-:W2:Y:S01]  /*30e50*/  LDL.LU R240, [R1+0x5c] ;  /* 0x00005c0001f07983 */ /* 0x000ea20000300800 */
[----:B------:R-:W-:Y:S02]  /*30e60*/  ISETP.GT.U32.AND P0, PT, R39, UR9, PT ;  /* 0x0000000927007c0c */ /* 0x000fe4000bf04070 */
[----:B------:R-:W-:Y:S01]  /*30e70*/  @P1 PRMT R3, R45, 0x5410, RZ ;  /* 0x000054102d031816 */ /* 0x000fe200000000ff */
[----:B------:R-:W2:Y:S01]  /*30e80*/  LDL.LU R235, [R1+0x60] ;  /* 0x0000600001eb7983 */ /* 0x000ea20000300800 */
[----:B------:R-:W-:Y:S01]  /*30e90*/  ISETP.GT.U32.AND P1, PT, R237, UR9, PT ;  /* 0x00000009ed007c0c */ /* 0x000fe2000bf24070 */
[----:B------:R-:W-:Y:S01]  /*30ea0*/  IMAD.MOV.U32 R45, RZ, RZ, R168 ;  /* 0x000000ffff2d7224 */ /* 0x000fe200078e00a8 */
[----:B------:R-:W-:Y:S01]  /*30eb0*/  PRMT R55, R104, 0x5410, R105 ;  /* 0x0000541068377816 */ /* 0x000fe20000000069 */
[----:B------:R-:W1:Y:S01]  /*30ec0*/  S2R R218, SR_TID.X ;  /* 0x0000000000da7919 */ /* 0x000e620000002100 */
[----:B------:R-:W-:Y:S01]  /*30ed0*/  LOP3.LUT R153, R108, 0xff, RZ, 0xc0, !PT ;  /* 0x000000ff6c997812 */ /* 0x000fe200078ec0ff */
[----:B------:R-:W-:Y:S01]  /*30ee0*/  IMAD.MOV.U32 R168, RZ, RZ, R42 ;  /* 0x000000ffffa87224 */ /* 0x000fe200078e002a */
[----:B------:R-:W-:Y:S01]  /*30ef0*/  PRMT R148, R44, 0x7773, RZ ;  /* 0x000077732c947816 */ /* 0x000fe200000000ff */
[----:B------:R-:W-:Y:S01]  /*30f00*/  STG.E.U16 desc[UR22][R116.64+0x72], R3 ;  /* 0x0000720374007986 */ /* 0x000fe2000c101516 */
[----:B------:R-:W-:Y:S01]  /*30f10*/  IMAD.WIDE R46, R250, -0x70, R46 ;  /* 0xffffff90fa2e7825 */ /* 0x000fe200078e022e */
[----:B------:R-:W-:Y:S02]  /*30f20*/  LOP3.LUT R41, R108, 0xffff, RZ, 0xc0, !PT ;  /* 0x0000ffff6c297812 */ /* 0x000fe400078ec0ff */
[----:B------:R1:W-:Y:S01]  /*30f30*/  STG.E.U16 desc[UR22][R116.64+0x70], R40 ;  /* 0x0000702874007986 */ /* 0x0003e2000c101516 */
[----:B------:R-:W-:Y:S01]  /*30f40*/  LOP3.LUT R143, R131, 0xff, RZ, 0xc0, !PT ;  /* 0x000000ff838f7812 */ /* 0x000fe200078ec0ff */
[----:B------:R-:W-:Y:S01]  /*30f50*/  IMAD.WIDE R56, R250, 0x70, R46 ;  /* 0x00000070fa387825 */ /* 0x000fe200078e022e */
[----:B------:R-:W-:Y:S02]  /*30f60*/  SHF.R.U32.HI R158, RZ, 0x8, R41 ;  /* 0x00000008ff9e7819 */ /* 0x000fe40000011629 */
[----:B---3--:R-:W-:Y:S02]  /*30f70*/  PRMT R144, R42, 0x7773, RZ ;  /* 0x000077732a907816 */ /* 0x008fe400000000ff */
[----:B------:R-:W-:Y:S04]  /*30f80*/  LOP3.LUT R41, R158, 0xffff, RZ, 0xc0, !PT ;  /* 0x0000ffff9e297812 */ /* 0x000fe800078ec0ff */
[----:B------:R-:W-:Y:S01]  /*30f90*/  ISETP.LE.U32.AND P3, PT, R41, UR9, PT ;  /* 0x0000000929007c0c */ /* 0x000fe2000bf63070 */
[----:B------:R-:W-:Y:S01]  /*30fa0*/  IMAD.MOV.U32 R41, RZ, RZ, R59 ;  /* 0x000000ffff297224 */ /* 0x000fe200078e003b */
[----:B-1----:R-:W-:Y:S01]  /*30fb0*/  LOP3.LUT P4, RZ, R218, 0x4, RZ, 0xc0, !PT ;  /* 0x00000004daff7812 */ /* 0x002fe2000788c0ff */
[----:B------:R-:W-:Y:S02]  /*30fc0*/  IMAD.MOV.U32 R40, RZ, RZ, R58 ;  /* 0x000000ffff287224 */ /* 0x000fe400078e003a */
[----:B----4-:R-:W-:Y:S05]  /*30fd0*/  @P0 HFMA2.BF16_V2 R100, -RZ.H0_H0, RZ.H0_H0, -R2.H0_H0 ;  /* 0x200000ffff640231 */ /* 0x010fea0000340902 */
[----:B------:R1:W-:Y:S01]  /*30fe0*/  @P0 STL.S16 [R1+0x28c], R100 ;  /* 0x00028c6401000387 */ /* 0x0003e20000100600 */
[----:B------:R-:W-:Y:S01]  /*30ff0*/  PRMT R51, R100, 0x7610, R51 ;  /* 0x0000761064337816 */ /* 0x000fe20000000033 */
[----:B--2---:R-:W-:Y:S05]  /*31000*/  @P1 HFMA2.BF16_V2 R52, -RZ.H0_H0, RZ.H0_H0, -R0.H0_H0 ;  /* 0x200000ffff341231 */ /* 0x004fea0000340900 */
[----:B------:R-:W-:Y:S01]  /*31010*/  @P1 STL.S16 [R1+0x288], R52 ;  /* 0x0002883401001387 */ /* 0x000fe20000100600 */
[----:B------:R-:W-:Y:S03]  /*31020*/  PRMT R49, R52, 0x7610, R49 ;  /* 0x0000761034317816 */ /* 0x000fe60000000031 */
[----:B------:R4:W2:Y:S04]  /*31030*/  LDL.S16 R105, [R1+0x25c] ;  /* 0x00025c0001697983 */ /* 0x0008a80000100600 */
[----:B------:R4:W3:Y:S01]  /*31040*/  LDL.S16 R104, [R1+0x258] ;  /* 0x0002580001687983 */ /* 0x0008e20000100600 */
[----:B-1----:R-:W-:Y:S02]  /*31050*/  PRMT R100, R2, 0x5410, R0 ;  /* 0x0000541002647816 */ /* 0x002fe40000000000 */
[----:B------:R-:W-:Y:S02]  /*31060*/  @P1 PRMT R0, R49, 0x5410, RZ ;  /* 0x0000541031001816 */ /* 0x000fe400000000ff */
[----:B------:R-:W-:Y:S02]  /*31070*/  @P0 PRMT R2, R51, 0x5410, RZ ;  /* 0x0000541033020816 */ /* 0x000fe400000000ff */
[----:B------:R-:W-:Y:S01]  /*31080*/  ISETP.LE.U32.AND P0, PT, R153, UR9, PT ;  /* 0x0000000999007c0c */ /* 0x000fe2000bf03070 */
[----:B------:R1:W-:Y:S01]  /*31090*/  STG.E.U16 desc[UR22][R46.64+0x72], R0 ;  /* 0x000072002e007986 */ /* 0x0003e2000c101516 */
[----:B------:R-:W-:Y:S03]  /*310a0*/  PRMT R51, R197, 0x5410, R195 ;  /* 0x00005410c5337816 */ /* 0x000fe600000000c3 */
[----:B------:R4:W-:Y:S04]  /*310b0*/  STG.E.U16 desc[UR22][R46.64+0x70], R2 ;  /* 0x000070022e007986 */ /* 0x0009e8000c101516 */
[----:B------:R4:W-:Y:S04]  /*310c0*/  STG.E.U16 desc[UR22][R56.64+0x70], R145 ;  /* 0x0000709138007986 */ /* 0x0009e8000c101516 */
[----:B------:R4:W-:Y:S04]  /*310d0*/  STG.E.U16 desc[UR22][R56.64+0x72], R134 ;  /* 0x0000728638007986 */ /* 0x0009e8000c101516 */
[----:B------:R-:W-:Y:S01]  /*310e0*/  STG.E.U16 desc[UR22][R118.64+0x72], R135 ;  /* 0x0000728776007986 */ /* 0x000fe2000c101516 */
[----:B------:R-:W-:Y:S03]  /*310f0*/  PRMT R49, R220, 0x5410, R212 ;  /* 0x00005410dc317816 */ /* 0x000fe600000000d4 */
[----:B------:R4:W-:Y:S01]  /*31100*/  STG.E.U16 desc[UR22][R118.64+0x70], R136 ;  /* 0x0000708876007986 */ /* 0x0009e2000c101516 */
[----:B-1----:R-:W-:Y:S04]  /*31110*/  LOP3.LUT R0, R45, 0xff, RZ, 0xc0, !PT ;  /* 0x000000ff2d007812 */ /* 0x002fe800078ec0ff */
[----:B------:R-:W-:Y:S02]  /*31120*/  PRMT R52, R0, 0x5410, R109 ;  /* 0x0000541000347816 */ /* 0x000fe4000000006d */
[C---:B------:R-:W-:Y:S01]  /*31130*/  PRMT R0, R227.reuse, 0x7610, R0 ;  /* 0x00007610e3007816 */ /* 0x040fe20000000000 */
[----:B------:R-:W-:Y:S01]  /*31140*/  @!P0 HFMA2.BF16_V2 R48, -RZ.H0_H0, RZ.H0_H0, -R94.H0_H0 ;  /* 0x200000ffff308231 */ /* 0x000fe2000034095e */
[----:B----4-:R-:W-:Y:S02]  /*31150*/  PRMT R2, R227, 0x7632, R2 ;  /* 0x00007632e3027816 */ /* 0x010fe40000000002 */
[----:B------:R-:W-:Y:S02]  /*31160*/  PRMT R145, R42, 0x7772, RZ ;  /* 0x000077722a917816 */ /* 0x000fe400000000ff */
[----:B------:R1:W-:Y:S01]  /*31170*/  @!P0 STL.S16 [R1+0x284], R48 ;  /* 0x0002843001008387 */ /* 0x0003e20000100600 */
[----:B------:R-:W-:Y:S01]  /*31180*/  PRMT R3, R48, 0x7610, R3 ;  /* 0x0000761030037816 */ /* 0x000fe20000000003 */
[----:B------:R-:W-:Y:S01]  /*31190*/  IMAD.WIDE R56, R250, -0x70, R56 ;  /* 0xffffff90fa387825 */ /* 0x000fe200078e0238 */
[----:B------:R-:W-:Y:S01]  /*311a0*/  PRMT R42, R131, 0x7632, R42 ;  /* 0x00007632832a7816 */ /* 0x000fe2000000002a */
[----:B------:R-:W4:Y:S01]  /*311b0*/  LDL.LU R212, [R1+0x3d4] ;  /* 0x0003d40001d47983 */ /* 0x000f220000300800 */
[----:B------:R-:W-:Y:S01]  /*311c0*/  @!P0 PRMT R163, R3, 0x5410, RZ ;  /* 0x0000541003a38816 */ /* 0x000fe200000000ff */
[----:B------:R-:W-:Y:S01]  /*311d0*/  IMAD.MOV.U32 R3, RZ, RZ, R64 ;  /* 0x000000ffff037224 */ /* 0x000fe200078e0040 */
[----:B------:R-:W-:Y:S01]  /*311e0*/  ISETP.LE.U32.AND P0, PT, R143, UR9, PT ;  /* 0x000000098f007c0c */ /* 0x000fe2000bf03070 */
[----:B------:R-:W4:Y:S01]  /*311f0*/  LDL.LU R220, [R1+0x3d0] ;  /* 0x0003d00001dc7983 */ /* 0x000f220000300800 */
[----:B------:R-:W-:Y:S02]  /*31200*/  PRMT R136, R12, 0x5410, R13 ;  /* 0x000054100c887816 */ /* 0x000fe4000000000d */
[----:B------:R-:W-:Y:S01]  /*31210*/  LOP3.LUT R134, R42, 0xff, RZ, 0xc0, !PT ;  /* 0x000000ff2a867812 */ /* 0x000fe200078ec0ff */
[----:B------:R2:W4:Y:S01]  /*31220*/  LDL.S16 R125, [R1+0x254] ;  /* 0x00025400017d7983 */ /* 0x0005220000100600 */
[----:B------:R-:W-:Y:S02]  /*31230*/  SHF.R.U32.HI R135, RZ, 0x18, R131 ;  /* 0x00000018ff877819 */ /* 0x000fe40000011683 */
[----:B------:R-:W-:Y:S01]  /*31240*/  ISETP.LE.U32.AND P1, PT, R134, UR9, PT ;  /* 0x0000000986007c0c */ /* 0x000fe2000bf23070 */
[----:B------:R2:W4:Y:S01]  /*31250*/  LDL.S16 R109, [R1+0x250] ;  /* 0x00025000016d7983 */ /* 0x0005220000100600 */
[----:B------:R-:W-:Y:S02]  /*31260*/  PRMT R131, R242, 0x5410, R234 ;  /* 0x00005410f2837816 */ /* 0x000fe400000000ea */
[----:B-1----:R-:W-:Y:S01]  /*31270*/  PRMT R48, R235, 0x5410, R240 ;  /* 0x00005410eb307816 */ /* 0x002fe200000000f0 */
[----:B--2---:R-:W-:Y:S02]  /*31280*/  @!P0 HFMA2.BF16_V2 R105, -RZ.H0_H0, RZ.H0_H0, -R0.H0_H0 ;  /* 0x200000ffff698231 */ /* 0x004fe40000340900 */
[----:B---3--:R-:W-:Y:S03]  /*31290*/  @!P6 HFMA2.BF16_V2 R104, -RZ.H0_H0, RZ.H0_H0, -R2.H0_H0 ;  /* 0x200000ffff68e231 */ /* 0x008fe60000340902 */
[----:B------:R1:W-:Y:S01]  /*312a0*/  @!P0 STL.S16 [R1+0x25c], R105 ;  /* 0x00025c6901008387 */ /* 0x0003e20000100600 */
[----:B------:R-:W-:Y:S03]  /*312b0*/  PRMT R59, R105, 0x7610, R59 ;  /* 0x00007610693b7816 */ /* 0x000fe6000000003b */
[----:B------:R2:W-:Y:S01]  /*312c0*/  @!P6 STL.S16 [R1+0x258], R104 ;  /* 0x000258680100e387 */ /* 0x0005e20000100600 */
[----:B------:R-:W-:Y:S02]  /*312d0*/  PRMT R58, R104, 0x7610, R58 ;  /* 0x00007610683a7816 */ /* 0x000fe4000000003a */
[----:B-1----:R-:W-:Y:S02]  /*312e0*/  PRMT R105, R0, 0x5410, R2 ;  /* 0x0000541000697816 */ /* 0x002fe40000000002 */
[----:B------:R-:W-:Y:S01]  /*312f0*/  @!P0 PRMT R0, R59, 0x5410, RZ ;  /* 0x000054103b008816 */ /* 0x000fe200000000ff */
[----:B--2---:R-:W2:Y:S01]  /*31300*/  LDL R104, [R1+0x33c] ;  /* 0x00033c0001687983 */ /* 0x004ea20000100800 */
[----:B------:R-:W-:Y:S02]  /*31310*/  ISETP.LE.U32.AND P0, PT, R135, UR9, PT ;  /* 0x0000000987007c0c */ /* 0x000fe4000bf03070 */
[----:B------:R-:W-:Y:S01]  /*31320*/  @!P6 PRMT R2, R58, 0x5410, RZ ;  /* 0x000054103a02e816 */ /* 0x000fe200000000ff */
[----:B------:R1:W3:Y:S01]  /*31330*/  LDL.S16 R59, [R1+0x234] ;  /* 0x00023400013b7983 */ /* 0x0002e20000100600 */
[----:B------:R-:W-:Y:S03]  /*31340*/  ISETP.LE.U32.AND P6, PT, R232, UR9, PT ;  /* 0x00000009e8007c0c */ /* 0x000fe6000bfc3070 */
[----:B------:R1:W3:Y:S04]  /*31350*/  LDL.S16 R58, [R1+0x230] ;  /* 0x00023000013a7983 */ /* 0x0002e80000100600 */
[----:B------:R1:W-:Y:S04]  /*31360*/  STG.E.U16 desc[UR22][R116.64+0x80], R0 ;  /* 0x0000800074007986 */ /* 0x0003e8000c101516 */
[----:B------:R-:W-:Y:S04]  /*31370*/  STG.E.U16 desc[UR22][R116.64+0x82], R2 ;  /* 0x0000820274007986 */ /* 0x000fe8000c101516 */
[----:B----4-:R-:W4:Y:S01]  /*31380*/  LDSM.16.MT88.4 R44, [R212+0x4000] ;  /* 0x00400000d42c783b */ /* 0x010f220000004200 */
[----:B------:R-:W-:Y:S01]  /*31390*/  VIADD R64, R212, 0x4020 ;  /* 0x00004020d4407836 */ /* 0x000fe20000000000 */
[--C-:B------:R-:W-:Y:S02]  /*313a0*/  HSET2.LE.AND R48, R48, R220.reuse, PT ;  /* 0x000000dc30307233 */ /* 0x100fe40003803000 */
[--C-:B------:R-:W-:Y:S02]  /*313b0*/  HSET2.LE.AND R50, R50, R220.reuse, PT ;  /* 0x000000dc32327233 */ /* 0x100fe40003803000 */
[--C-:B------:R-:W-:Y:S02]  /*313c0*/  HSET2.LE.AND R49, R49, R220.reuse, PT ;  /* 0x000000dc31317233 */ /* 0x100fe40003803000 */
[----:B------:R-:W-:Y:S02]  /*313d0*/  LOP3.LUT R48, R3, R48, RZ, 0xc0, !PT ;  /* 0x0000003003307212 */ /* 0x000fe400078ec0ff */
[C---:B------:R-:W-:Y:S02]  /*313e0*/  PRMT R3, R230.reuse, 0x7632, R3 ;  /* 0x00007632e6037816 */ /* 0x040fe40000000003 */
[----:B------:R-:W-:Y:S02]  /*313f0*/  LOP3.LUT R50, R41, R50, RZ, 0xc0, !PT ;  /* 0x0000003229327212 */ /* 0x000fe400078ec0ff */
[----:B------:R-:W-:Y:S01]  /*31400*/  HSET2.LE.AND R41, R51, R220, PT ;  /* 0x000000dc33297233 */ /* 0x000fe20003803000 */
[----:B------:R-:W-:Y:S01]  /*31410*/  @!P0 HFMA2.BF16_V2 R109, -RZ.H0_H0, RZ.H0_H0, -R3.H0_H0 ;  /* 0x200000ffff6d8231 */ /* 0x000fe20000340903 */
[----:B-1----:R-:W-:Y:S02]  /*31420*/  PRMT R0, R230, 0x7610, R0 ;  /* 0x00007610e6007816 */ /* 0x002fe40000000000 */
[----:B------:R-:W-:Y:S02]  /*31430*/  LOP3.LUT R51, R107, 0xff00ff, RZ, 0xc0, !PT ;  /* 0x00ff00ff6b337812 */ /* 0x000fe400078ec0ff */
[----:B------:R-:W-:Y:S01]  /*31440*/  PRMT R111, R109, 0x7610, R111 ;  /* 0x000076106d6f7816 */ /* 0x000fe2000000006f */
[----:B------:R-:W-:Y:S01]  /*31450*/  @!P1 HFMA2.BF16_V2 R125, -RZ.H0_H0, RZ.H0_H0, -R0.H0_H0 ;  /* 0x200000ffff7d9231 */ /* 0x000fe20000340900 */
[----:B------:R-:W-:Y:S02]  /*31460*/  LOP3.LUT R41, R83, R41, RZ, 0xc0, !PT ;  /* 0x0000002953297212 */ /* 0x000fe400078ec0ff */
[--C-:B------:R-:W-:Y:S02]  /*31470*/  HSET2.LE.AND R42, R52, R220.reuse, PT ;  /* 0x000000dc342a7233 */ /* 0x100fe40003803000 */
[----:B------:R1:W-:Y:S01]  /*31480*/  @!P1 STL.S16 [R1+0x254], R125 ;  /* 0x0002547d01009387 */ /* 0x0003e20000100600 */
[----:B------:R-:W-:Y:S02]  /*31490*/  PRMT R123, R125, 0x7610, R123 ;  /* 0x000076107d7b7816 */ /* 0x000fe4000000007b */
[----:B------:R-:W-:Y:S01]  /*314a0*/  LOP3.LUT R42, R53, R42, RZ, 0xc0, !PT ;  /* 0x0000002a352a7212 */ /* 0x000fe200078ec0ff */
[----:B------:R4:W-:Y:S01]  /*314b0*/  @!P0 STL.S16 [R1+0x250], R109 ;  /* 0x0002506d01008387 */ /* 0x0009e20000100600 */
[--C-:B------:R-:W-:Y:S02]  /*314c0*/  HSET2.LE.AND R51, R51, R220.reuse, PT ;  /* 0x000000dc33337233 */ /* 0x100fe40003803000 */
[----:B------:R-:W-:Y:S02]  /*314d0*/  LOP3.LUT R49, R40, R49, RZ, 0xc0, !PT ;  /* 0x0000003128317212 */ /* 0x000fe400078ec0ff */
[--C-:B------:R-:W-:Y:S02]  /*314e0*/  HSET2.LE.AND R40, R43, R220.reuse, PT ;  /* 0x000000dc2b287233 */ /* 0x100fe40003803000 */
[----:B------:R-:W-:Y:S02]  /*314f0*/  LOP3.LUT R51, R60, R51, RZ, 0xc0, !PT ;  /* 0x000000333c337212 */ /* 0x000fe400078ec0ff */
[----:B------:R-:W-:Y:S02]  /*31500*/  PRMT R60, R61, 0x7632, R60 ;  /* 0x000076323d3c7816 */ /* 0x000fe4000000003c */
[----:B------:R-:W-:Y:S02]  /*31510*/  LOP3.LUT R43, R55, 0xff00ff, RZ, 0xc0, !PT ;  /* 0x00ff00ff372b7812 */ /* 0x000fe400078ec0ff */
[----:B------:R-:W-:Y:S02]  /*31520*/  LOP3.LUT R40, R84, R40, RZ, 0xc0, !PT ;  /* 0x0000002854287212 */ /* 0x000fe400078ec0ff */
[----:B------:R-:W-:Y:S02]  /*31530*/  PRMT R84, R61, 0x5410, R60 ;  /* 0x000054103d547816 */ /* 0x000fe4000000003c */
[----:B------:R-:W-:Y:S02]  /*31540*/  HSET2.LE.AND R43, R43, R220, PT ;  /* 0x000000dc2b2b7233 */ /* 0x000fe40003803000 */
[----:B-1----:R-:W-:Y:S03]  /*31550*/  PRMT R125, R126, 0x5410, R112 ;  /* 0x000054107e7d7816 */ /* 0x002fe60000000070 */
[----:B------:R-:W-:Y:S02]  /*31560*/  LOP3.LUT R43, R54, R43, RZ, 0xc0, !PT ;  /* 0x0000002b362b7212 */ /* 0x000fe400078ec0ff */
[----:B----4-:R-:W-:Y:S02]  /*31570*/  LOP3.LUT R109, R9, 0xff, RZ, 0xc0, !PT ;  /* 0x000000ff096d7812 */ /* 0x010fe400078ec0ff */
[----:B------:R-:W4:Y:S03]  /*31580*/  LDL.LU R9, [R1+0x3cc] ;  /* 0x0003cc0001097983 */ /* 0x000f260000300800 */
[-C--:B------:R-:W-:Y:S05]  /*31590*/  HMMA.16816.F32.BF16 R4, R40, R44.reuse, R4 ;  /* 0x0000002c2804723c */ /* 0x080fea0000041804 */
[----:B--2---:R-:W-:Y:S01]  /*315a0*/  @P4 VIADD R64, R104, 0xffffffe0 ;  /* 0xffffffe068404836 */ /* 0x004fe20000000000 */
[----:B------:R-:W-:Y:S02]  /*315b0*/  PRMT R104, R0, 0x5410, R3 ;  /* 0x0000541000687816 */ /* 0x000fe40000000003 */
[----:B------:R-:W-:Y:S02]  /*315c0*/  @!P1 PRMT R0, R123, 0x5410, RZ ;  /* 0x000054107b009816 */ /* 0x000fe400000000ff */
[----:B------:R-:W1:Y:S01]  /*315d0*/  LDSM.16.MT88.4 R52, [R64] ;  /* 0x000000004034783b */ /* 0x000e620000004200 */
[----:B------:R-:W-:Y:S02]  /*315e0*/  PRMT R123, R25, 0x5410, R8 ;  /* 0x00005410197b7816 */ /* 0x000fe40000000008 */
[----:B------:R-:W-:Y:S01]  /*315f0*/  @!P0 PRMT R3, R111, 0x5410, RZ ;  /* 0x000054106f038816 */ /* 0x000fe200000000ff */
[----:B---3--:R-:W-:Y:S01]  /*31600*/  @P2 HFMA2.BF16_V2 R58, -RZ.H0_H0, RZ.H0_H0, -R60.H0_H0 ;  /* 0x200000ffff3a2231 */ /* 0x008fe2000034093c */
[----:B------:R-:W-:Y:S02]  /*31610*/  ISETP.LE.U32.AND P0, PT, R109, UR9, PT ;  /* 0x000000096d007c0c */ /* 0x000fe4000bf03070 */
[----:B------:R-:W-:Y:S01]  /*31620*/  ISETP.GT.U32.AND P1, PT, R157, UR9, PT ;  /* 0x000000099d007c0c */ /* 0x000fe2000bf24070 */
[----:B------:R-:W4:Y:S01]  /*31630*/  LDL.LU R8, [R1+0x3c8] ;  /* 0x0003c80001087983 */ /* 0x000f220000300800 */
[----:B------:R-:W-:Y:S01]  /*31640*/  PRMT R111, R106, 0x5410, R228 ;  /* 0x000054106a6f7816 */ /* 0x000fe200000000e4 */
[----:B------:R-:W-:Y:S02]  /*31650*/  IMAD.WIDE R106, R250, 0x70, R56 ;  /* 0x00000070fa6a7825 */ /* 0x000fe400078e0238 */
[----:B------:R-:W2:Y:S04]  /*31660*/  LDL.LU R25, [R1+0x3c4] ;  /* 0x0003c40001197983 */ /* 0x000ea80000300800 */
[----:B------:R-:W3:Y:S02]  /*31670*/  LDL.LU R112, [R1+0x3c0] ;  /* 0x0003c00001707983 */ /* 0x000ee40000300800 */
[----:B------:R-:W-:Y:S02]  /*31680*/  @!P0 HFMA2.BF16_V2 R59, -RZ.H0_H0, RZ.H0_H0, -R61.H0_H0 ;  /* 0x200000ffff3b8231 */ /* 0x000fe4000034093d */
[----:B------:R-:W2:Y:S04]  /*31690*/  LDL.LU R126, [R1+0x3bc] ;  /* 0x0003bc00017e7983 */ /* 0x000ea80000300800 */
[----:B------:R-:W2:Y:S04]  /*316a0*/  LDL.LU R234, [R1+0x78] ;  /* 0x0000780001ea7983 */ /* 0x000ea80000300800 */
[----:B------:R-:W2:Y:S04]  /*316b0*/  LDL.LU R242, [R1+0x80] ;  /* 0x0000800001f27983 */ /* 0x000ea80000300800 */
[----:B------:R-:W2:Y:S04]  /*316c0*/  LDL.LU R13, [R1+0x3b8] ;  /* 0x0003b800010d7983 */ /* 0x000ea80000300800 */
[----:B------:R-:W2:Y:S04]  /*316d0*/  LDL.LU R12, [R1+0x3b4] ;  /* 0x0003b400010c7983 */ /* 0x000ea80000300800 */
[----:B------:R3:W-:Y:S04]  /*316e0*/  STG.E.U16 desc[UR22][R56.64+0x80], R0 ;  /* 0x0000800038007986 */ /* 0x0007e8000c101516 */
[----:B------:R-:W-:Y:S04]  /*316f0*/  STG.E.U16 desc[UR22][R56.64+0x82], R3 ;  /* 0x0000820338007986 */ /* 0x000fe8000c101516 */
[----:B------:R-:W-:Y:S04]  /*31700*/  @!P0 STL.S16 [R1+0x234], R59 ;  /* 0x0002343b01008387 */ /* 0x000fe80000100600 */
[----:B------:R-:W-:Y:S04]  /*31710*/  @P2 STL.S16 [R1+0x230], R58 ;  /* 0x0002303a01002387 */ /* 0x000fe80000100600 */
[----:B------:R1:W-:Y:S04]  /*31720*/  STG.E.U16 desc[UR22][R106.64+0x80], R154 ;  /* 0x0000809a6a007986 */ /* 0x0003e8000c101516 */
[----:B------:R-:W-:Y:S04]  /*31730*/  STG.E.U16 desc[UR22][R106.64+0x82], R155 ;  /* 0x0000829b6a007986 */ /* 0x000fe8000c101516 */
[----:B------:R-:W-:Y:S04]  /*31740*/  STG.E.U16 desc[UR22][R118.64+0x80], R160 ;  /* 0x000080a076007986 */ /* 0x000fe8000c101516 */
[----:B------:R-:W-:Y:S01]  /*31750*/  STG.E.U16 desc[UR22][R118.64+0x82], R161 ;  /* 0x000082a176007986 */ /* 0x000fe2000c101516 */
[C---:B----4-:R-:W-:Y:S04]  /*31760*/  HMMA.16816.F32.BF16 R8, R48.reuse, R44, R8 ;  /* 0x0000002c3008723c */ /* 0x050fe80000041808 */
[----:B------:R-:W-:Y:S02]  /*31770*/  PRMT R45, R59, 0x7610, R45 ;  /* 0x000076103b2d7816 */ /* 0x000fe4000000002d */
[----:B------:R-:W-:Y:S02]  /*31780*/  PRMT R44, R58, 0x7610, R44 ;  /* 0x000076103a2c7816 */ /* 0x000fe4000000002c */
[----:B------:R-:W4:Y:S01]  /*31790*/  LDSM.16.MT88.4 R56, [R212+0x4400] ;  /* 0x00440000d438783b */ /* 0x000f220000004200 */
[----:B---3--:R3:W-:Y:S01]  /*317a0*/  MUFU.EX2 R0, R112 ;  /* 0x0000007000007308 */ /* 0x0087e20000000800 */
[----:B------:R-:W-:Y:S02]  /*317b0*/  @!P0 PRMT R61, R45, 0x5410, RZ ;  /* 0x000054102d3d8816 */ /* 0x000fe400000000ff */
[----:B------:R-:W-:Y:S07]  /*317c0*/  ISETP.GT.U32.AND P0, PT, R156, UR9, PT ;  /* 0x000000099c007c0c */ /* 0x000fee000bf04070 */
[----:B--2---:R-:W2:Y:S01]  /*317d0*/  MUFU.EX2 R2, R126 ;  /* 0x0000007e00027308 */ /* 0x004ea20000000800 */
[----:B------:R-:W-:Y:S01]  /*317e0*/  @P2 PRMT R60, R44, 0x5410, RZ ;  /* 0x000054102c3c2816 */ /* 0x000fe200000000ff */
[----:B------:R-:W-:Y:S01]  /*317f0*/  IMAD.WIDE.U32 R44, R142, -0x2daee0ad, RZ ;  /* 0xd2511f538e2c7825 */ /* 0x000fe200078e00ff */
[----:B------:R-:W-:Y:S02]  /*31800*/  STG.E.U16 desc[UR22][R116.64+0x90], R61 ;  /* 0x0000903d74007986 */ /* 0x000fe4000c101516 */
[----:B------:R-:W-:Y:S01]  /*31810*/  PRMT R156, R157, 0x5410, R156 ;  /* 0x000054109d9c7816 */ /* 0x000fe2000000009c */
[----:B------:R-:W-:Y:S01]  /*31820*/  IMAD.MOV.U32 R177, RZ, RZ, R44 ;  /* 0x000000ffffb17224 */ /* 0x000fe200078e002c */
[----:B------:R-:W-:Y:S01]  /*31830*/  STG.E.U16 desc[UR22][R116.64+0x92], R60 ;  /* 0x0000923c74007986 */ /* 0x000fe2000c101516 */
[C---:B-1----:R-:W-:Y:S02]  /*31840*/  PRMT R154, R44.reuse, 0x7771, RZ ;  /* 0x000077712c9a7816 */ /* 0x042fe400000000ff */
[----:B---3--:R-:W-:Y:S02]  /*31850*/  PRMT R112, R205, 0x5410, R24 ;  /* 0x00005410cd707816 */ /* 0x008fe40000000018 */
[----:B------:R-:W3:Y:S01]  /*31860*/  LDL.LU R24, [R1+0x3b0] ;  /* 0x0003b00001187983 */ /* 0x000ee20000300800 */
[----:B------:R-:W-:Y:S01]  /*31870*/  PRMT R142, R44, 0x7772, RZ ;  /* 0x000077722c8e7816 */ /* 0x000fe200000000ff */
[----:B--2---:R-:W-:Y:S01]  /*31880*/  FADD.FTZ R3, R2, R180 ;  /* 0x000000b402037221 */ /* 0x004fe20000010000 */
[C---:B------:R-:W-:Y:S01]  /*31890*/  F2FP.BF16.F32.PACK_AB R83, R0.reuse, R2 ;  /* 0x000000020053723e */ /* 0x040fe200000010ff */
[-C--:B------:R-:W-:Y:S03]  /*318a0*/  HMMA.16816.F32.BF16 R12, R48, R46.reuse, R12 ;  /* 0x0000002e300c723c */ /* 0x080fe6000004180c */
[----:B------:R-:W-:Y:S01]  /*318b0*/  FADD.FTZ R0, R0, R3 ;  /* 0x0000000300007221 */ /* 0x000fe20000010000 */
[----:B------:R-:W-:Y:S02]  /*318c0*/  PRMT R2, R28, 0x5410, R29 ;  /* 0x000054101c027816 */ /* 0x000fe4000000001d */
[----:B------:R-:W-:Y:S02]  /*318d0*/  PRMT R157, R44, 0x7773, RZ ;  /* 0x000077732c9d7816 */ /* 0x000fe400000000ff */
[----:B------:R1:W-:Y:S01]  /*318e0*/  STL [R1+0x334], R0 ;  /* 0x0003340001007387 */ /* 0x0003e20000100800 */
[C---:B------:R-:W-:Y:S03]  /*318f0*/  HMMA.16816.F32.BF16 R16, R40.reuse, R46, R16 ;  /* 0x0000002e2810723c */ /* 0x040fe60000041810 */
[----:B------:R-:W2:Y:S01]  /*31900*/  LDL.LU R29, [R1+0x3ac] ;  /* 0x0003ac00011d7983 */ /* 0x000ea20000300800 */
[--C-:B------:R-:W-:Y:S02]  /*31910*/  HSET2.LE.AND R46, R111, R220.reuse, PT ;  /* 0x000000dc6f2e7233 */ /* 0x100fe40003803000 */
[----:B------:R-:W-:Y:S01]  /*31920*/  PRMT R44, R122, 0x5410, R129 ;  /* 0x000054107a2c7816 */ /* 0x000fe20000000081 */
[----:B------:R-:W2:Y:S01]  /*31930*/  LDL.LU R28, [R1+0x3a8] ;  /* 0x0003a800011c7983 */ /* 0x000ea20000300800 */
[-C--:B------:R-:W-:Y:S03]  /*31940*/  HMMA.16816.F32.BF16 R20, R40, R52.reuse, R20 ;  /* 0x000000342814723c */ /* 0x080fe60000041814 */
[----:B------:R2:W4:Y:S01]  /*31950*/  LDL.S16 R192, [R1+0x1d4] ;  /* 0x0001d40001c07983 */ /* 0x0005220000100600 */
[----:B------:R-:W-:Y:S02]  /*31960*/  LOP3.LUT R46, R76, R46, RZ, 0xc0, !PT ;  /* 0x0000002e4c2e7212 */ /* 0x000fe400078ec0ff */
[----:B------:R-:W-:Y:S01]  /*31970*/  PRMT R76, R231, 0x5410, R114 ;  /* 0x00005410e74c7816 */ /* 0x000fe20000000072 */
[----:B------:R2:W4:Y:S01]  /*31980*/  LDL.S16 R191, [R1+0x1c4] ;  /* 0x0001c40001bf7983 */ /* 0x0005220000100600 */
[----:B------:R-:W-:Y:S02]  /*31990*/  LOP3.LUT R126, R110, UR14, R45, 0x96, !PT ;  /* 0x0000000e6e7e7c12 */ /* 0x000fe4000f8e962d */
[----:B------:R-:W-:Y:S02]  /*319a0*/  PRMT R45, R121, 0x5410, R120 ;  /* 0x00005410792d7816 */ /* 0x000fe40000000078 */
[----:B------:R-:W-:Y:S02]  /*319b0*/  LOP3.LUT R47, R123, 0xff00ff, RZ, 0xc0, !PT ;  /* 0x00ff00ff7b2f7812 */ /* 0x000fe400078ec0ff */
[--C-:B------:R-:W-:Y:S02]  /*319c0*/  HSET2.LE.AND R44, R44, R220.reuse, PT ;  /* 0x000000dc2c2c7233 */ /* 0x100fe40003803000 */
[----:B-1----:R-:W-:Y:S02]  /*319d0*/  PRMT R0, R242, 0x5410, R234 ;  /* 0x00005410f2007816 */ /* 0x002fe400000000ea */
[----:B------:R-:W4:Y:S01]  /*319e0*/  LDL.LU R242, [R1+0xac] ;  /* 0x0000ac0001f27983 */ /* 0x000f220000300800 */
[----:B------:R-:W-:Y:S02]  /*319f0*/  LOP3.LUT R44, R78, R44, RZ, 0xc0, !PT ;  /* 0x0000002c4e2c7212 */ /* 0x000fe400078ec0ff */
[--C-:B------:R-:W-:Y:S01]  /*31a00*/  HSET2.LE.AND R45, R45, R220.reuse, PT ;  /* 0x000000dc2d2d7233 */ /* 0x100fe20003803000 */
[----:B------:R1:W4:Y:S01]  /*31a10*/  LDL.S16 R180, [R1+0x1c0] ;  /* 0x0001c00001b47983 */ /* 0x0003220000100600 */
[--C-:B------:R-:W-:Y:S02]  /*31a20*/  HSET2.LE.AND R47, R47, R220.reuse, PT ;  /* 0x000000dc2f2f7233 */ /* 0x100fe40003803000 */
[----:B------:R-:W-:Y:S02]  /*31a30*/  LOP3.LUT R120, R132, 0xff, RZ, 0xc0, !PT ;  /* 0x000000ff84787812 */ /* 0x000fe400078ec0ff */
[----:B------:R-:W-:Y:S02]  /*31a40*/  LOP3.LUT R45, R77, R45, RZ, 0xc0, !PT ;  /* 0x0000002d4d2d7212 */ /* 0x000fe400078ec0ff */
[----:B------:R-:W-:Y:S02]  /*31a50*/  LOP3.LUT R47, R75, R47, RZ, 0xc0, !PT ;  /* 0x0000002f4b2f7212 */ /* 0x000fe400078ec0ff */
[----:B------:R-:W-:Y:S02]  /*31a60*/  LOP3.LUT R3, R126, 0xffff, RZ, 0xc0, !PT ;  /* 0x0000ffff7e037812 */ /* 0x000fe400078ec0ff */
[C---:B------:R-:W-:Y:S02]  /*31a70*/  PRMT R60, R249.reuse, 0x7632, R60 ;  /* 0x00007632f93c7816 */ /* 0x040fe4000000003c */
[--C-:B------:R-:W-:Y:S02]  /*31a80*/  SHF.R.U32.HI R152, RZ, 0x8, R3.reuse ;  /* 0x00000008ff987819 */ /* 0x100fe40000011603 */
[----:B------:R-:W-:Y:S02]  /*31a90*/  PRMT R3, R249, 0x7610, R3 ;  /* 0x00007610f9037816 */ /* 0x000fe40000000003 */
[----:B------:R-:W-:Y:S02]  /*31aa0*/  PRMT R75, R252, 0x5410, R243 ;  /* 0x00005410fc4b7816 */ /* 0x000fe400000000f3 */
[----:B------:R-:W-:Y:S02]  /*31ab0*/  PRMT R121, R109, 0x5410, R182 ;  /* 0x000054106d797816 */ /* 0x000fe400000000b6 */
[----:B------:R-:W-:Y:S01]  /*31ac0*/  PRMT R109, R93, 0x7632, R109 ;  /* 0x000076325d6d7816 */ /* 0x000fe2000000006d */
[C---:B---3--:R-:W-:Y:S04]  /*31ad0*/  HMMA.16816.F32.BF16 R24, R48.reuse, R52, R24 ;  /* 0x000000343018723c */ /* 0x048fe80000041818 */
[--C-:B------:R-:W-:Y:S01]  /*31ae0*/  HSET2.LE.AND R52, R0, R220.reuse, PT ;  /* 0x000000dc00347233 */ /* 0x100fe20003803000 */
[----:B------:R-:W-:Y:S01]  /*31af0*/  IMAD.MOV.U32 R0, RZ, RZ, R73 ;  /* 0x000000ffff007224 */ /* 0x000fe200078e0049 */
[--C-:B------:R-:W-:Y:S02]  /*31b00*/  HSET2.LE.AND R53, R2, R220.reuse, PT ;  /* 0x000000dc02357233 */ /* 0x100fe40003803000 */
[----:B------:R-:W-:Y:S02]  /*31b10*/  PRMT R2, R248, 0x7632, R2 ;  /* 0x00007632f8027816 */ /* 0x000fe40000000002 */
[----:B------:R-:W-:Y:S02]  /*31b20*/  LOP3.LUT R52, R0, R52, RZ, 0xc0, !PT ;  /* 0x0000003400347212 */ /* 0x000fe400078ec0ff */
[----:B------:R-:W-:Y:S02]  /*31b30*/  LOP3.LUT R0, R125, 0xff00ff, RZ, 0xc0, !PT ;  /* 0x00ff00ff7d007812 */ /* 0x000fe400078ec0ff */
[----:B------:R-:W-:Y:S02]  /*31b40*/  LOP3.LUT R53, R65, R53, RZ, 0xc0, !PT ;  /* 0x0000003541357212 */ /* 0x000fe400078ec0ff */
[----:B------:R-:W-:Y:S01]  /*31b50*/  LOP3.LUT R125, R152, 0xffff, RZ, 0xc0, !PT ;  /* 0x0000ffff987d7812 */ /* 0x000fe200078ec0ff */
[-C--:B--2---:R-:W-:Y:S03]  /*31b60*/  HMMA.16816.F32.BF16 R28, R48, R54.reuse, R28 ;  /* 0x00000036301c723c */ /* 0x084fe6000004181c */
[----:B------:R-:W-:Y:S05]  /*31b70*/  PRMT R50, R128, 0x5410, R236 ;  /* 0x0000541080327816 */ /* 0x000fea00000000ec */
[----:B------:R-:W-:Y:S01]  /*31b80*/  HMMA.16816.F32.BF16 R32, R40, R54, R32 ;  /* 0x000000362820723c */ /* 0x000fe20000041820 */
[----:B------:R-:W2:Y:S03]  /*31b90*/  LDSM.16.MT88.4 R40, [R64+0x400] ;  /* 0x000400004028783b */ /* 0x000ea60000004200 */
[----:B------:R-:W-:Y:S01]  /*31ba0*/  HSET2.LE.AND R55, R0, R220, PT ;  /* 0x000000dc00377233 */ /* 0x000fe20003803000 */
[----:B----4-:R-:W-:Y:S01]  /*31bb0*/  @P0 HFMA2.BF16_V2 R191, -RZ.H0_H0, RZ.H0_H0, -R2.H0_H0 ;  /* 0x200000ffffbf0231 */ /* 0x010fe20000340902 */
[----:B------:R-:W-:Y:S02]  /*31bc0*/  PRMT R0, R248, 0x7610, R0 ;  /* 0x00007610f8007816 */ /* 0x000fe40000000000 */
[----:B------:R-:W-:Y:S01]  /*31bd0*/  HSET2.LE.AND R54, R112, R220, PT ;  /* 0x000000dc70367233 */ /* 0x000fe20003803000 */
[-C--:B------:R-:W-:Y:S05]  /*31be0*/  HMMA.16816.F32.BF16 R4, R44, R56.reuse, R4 ;  /* 0x000000382c04723c */ /* 0x080fea0000041804 */
[----:B------:R-:W-:Y:S01]  /*31bf0*/  @P1 HFMA2.BF16_V2 R192, -RZ.H0_H0, RZ.H0_H0, -R0.H0_H0 ;  /* 0x200000ffffc01231 */ /* 0x000fe20000340900 */
[----:B------:R-:W-:Y:S01]  /*31c00*/  PRMT R61, R113, 0x5410, R242 ;  /* 0x00005410713d7816 */ /* 0x000fe200000000f2 */
[----:B------:R-:W-:Y:S01]  /*31c10*/  @!P3 HFMA2.BF16_V2 R180, -RZ.H0_H0, RZ.H0_H0, -R94.H1_H1 ;  /* 0x200000ffffb4b231 */ /* 0x000fe2000036095e */
[----:B------:R-:W-:Y:S02]  /*31c20*/  LOP3.LUT R54, R63, R54, RZ, 0xc0, !PT ;  /* 0x000000363f367212 */ /* 0x000fe400078ec0ff */
[----:B------:R-:W-:Y:S01]  /*31c30*/  @P1 STL.S16 [R1+0x1d4], R192 ;  /* 0x0001d4c001001387 */ /* 0x000fe20000100600 */
[----:B------:R-:W-:Y:S01]  /*31c40*/  LOP3.LUT R55, R62, R55, RZ, 0xc0, !PT ;  /* 0x000000373e377212 */ /* 0x000fe200078ec0ff */
[----:B------:R-:W-:Y:S01]  /*31c50*/  IMAD.WIDE R62, R250, -0x70, R106 ;  /* 0xffffff90fa3e7825 */ /* 0x000fe200078e026a */
[----:B------:R-:W-:Y:S01]  /*31c60*/  PRMT R65, R0, 0x5410, R2 ;  /* 0x0000541000417816 */ /* 0x000fe20000000002 */
[----:B------:R-:W3:Y:S01]  /*31c70*/  LDL.LU R114, [R1+0x3a4] ;  /* 0x0003a40001727983 */ /* 0x000ee20000300800 */
[----:B------:R-:W-:Y:S02]  /*31c80*/  PRMT R48, R192, 0x7610, R48 ;  /* 0x00007610c0307816 */ /* 0x000fe40000000030 */
[--C-:B------:R-:W-:Y:S01]  /*31c90*/  HSET2.LE.AND R50, R50, R220.reuse, PT ;  /* 0x000000dc32327233 */ /* 0x100fe20003803000 */
[----:B------:R1:W4:Y:S01]  /*31ca0*/  LDL.S16 R51, [R1+0x1ac] ;  /* 0x0001ac0001337983 */ /* 0x0003220000100600 */
[C---:B------:R-:W-:Y:S03]  /*31cb0*/  HMMA.16816.F32.BF16 R8, R52.reuse, R56, R8 ;  /* 0x000000383408723c */ /* 0x040fe60000041808 */
[----:B------:R-:W-:Y:S01]  /*31cc0*/  @P0 STL.S16 [R1+0x1c4], R191 ;  /* 0x0001c4bf01000387 */ /* 0x000fe20000100600 */
[----:B------:R-:W-:Y:S02]  /*31cd0*/  PRMT R56, R191, 0x7610, R56 ;  /* 0x00007610bf387816 */ /* 0x000fe40000000038 */
[----:B------:R-:W-:Y:S01]  /*31ce0*/  @P1 PRMT R0, R48, 0x5410, RZ ;  /* 0x0000541030001816 */ /* 0x000fe200000000ff */
[----:B------:R-:W4:Y:S01]  /*31cf0*/  LDL.LU R113, [R1+0x3a0] ;  /* 0x0003a00001717983 */ /* 0x000f220000300800 */
[----:B------:R-:W-:Y:S01]  /*31d00*/  @P0 PRMT R2, R56, 0x5410, RZ ;  /* 0x0000541038020816 */ /* 0x000fe200000000ff */
[-C--:B------:R-:W-:Y:S02]  /*31d10*/  HMMA.16816.F32.BF16 R12, R52, R58.reuse, R12 ;  /* 0x0000003a340c723c */ /* 0x080fe4000004180c */
[----:B------:R-:W-:Y:S01]  /*31d20*/  STG.E.U16 desc[UR22][R62.64+0x90], R0 ;  /* 0x000090003e007986 */ /* 0x000fe2000c101516 */
[----:B------:R-:W-:Y:S01]  /*31d30*/  ISETP.LE.U32.AND P0, PT, R120, UR9, PT ;  /* 0x0000000978007c0c */ /* 0x000fe2000bf03070 */
[----:B------:R-:W-:Y:S01]  /*31d40*/  IMAD.WIDE.U32 R48, R147, -0x2daee0ad, RZ ;  /* 0xd2511f5393307825 */ /* 0x000fe200078e00ff */
[----:B------:R-:W-:Y:S01]  /*31d50*/  LOP3.LUT R50, R90, R50, RZ, 0xc0, !PT ;  /* 0x000000325a327212 */ /* 0x000fe200078ec0ff */
[----:B------:R1:W-:Y:S01]  /*31d60*/  STG.E.U16 desc[UR22][R62.64+0x92], R2 ;  /* 0x000092023e007986 */ /* 0x0003e2000c101516 */
[----:B------:R-:W-:Y:S01]  /*31d70*/  PRMT R106, R93, 0x7610, R106 ;  /* 0x000076105d6a7816 */ /* 0x000fe2000000006a */
[C---:B------:R-:W-:Y:S02]  /*31d80*/  HMMA.16816.F32.BF16 R16, R44.reuse, R58, R16 ;  /* 0x0000003a2c10723c */ /* 0x040fe40000041810 */
[----:B------:R-:W4:Y:S02]  /*31d90*/  LDSM.16.MT88.4 R56, [R212+0x4800] ;  /* 0x00480000d438783b */ /* 0x000f240000004200 */
[----:B------:R-:W-:Y:S01]  /*31da0*/  LOP3.LUT R78, R124, UR14, R49, 0x96, !PT ;  /* 0x0000000e7c4e7c12 */ /* 0x000fe2000f8e9631 */
[----:B------:R-:W-:Y:S01]  /*31db0*/  IMAD.MOV.U32 R128, RZ, RZ, R48 ;  /* 0x000000ffff807224 */ /* 0x000fe200078e0030 */
[----:B------:R-:W-:Y:S02]  /*31dc0*/  PRMT R49, R133, 0x5410, R176 ;  /* 0x0000541085317816 */ /* 0x000fe400000000b0 */
[-C--:B--2---:R-:W-:Y:S02]  /*31dd0*/  HMMA.16816.F32.BF16 R20, R44, R40.reuse, R20 ;  /* 0x000000282c14723c */ /* 0x084fe40000041814 */
[----:B------:R-:W-:Y:S01]  /*31de0*/  @!P3 STL.S16 [R1+0x1c0], R180 ;  /* 0x0001c0b40100b387 */ /* 0x000fe20000100600 */
[C---:B------:R-:W-:Y:S02]  /*31df0*/  PRMT R122, R48.reuse, 0x7772, RZ ;  /* 0x00007772307a7816 */ /* 0x040fe400000000ff */
[C---:B------:R-:W-:Y:S02]  /*31e00*/  PRMT R124, R48.reuse, 0x7773, RZ ;  /* 0x00007773307c7816 */ /* 0x040fe400000000ff */
[----:B------:R-:W-:Y:S01]  /*31e10*/  PRMT R123, R48, 0x7771, RZ ;  /* 0x00007771307b7816 */ /* 0x000fe200000000ff */
[C---:B------:R-:W-:Y:S04]  /*31e20*/  HMMA.16816.F32.BF16 R24, R52.reuse, R40, R24 ;  /* 0x000000283418723c */ /* 0x040fe80000041818 */
[----:B------:R-:W-:Y:S02]  /*31e30*/  PRMT R48, R141, 0x5410, R140 ;  /* 0x000054108d307816 */ /* 0x000fe4000000008c */
[--C-:B------:R-:W-:Y:S02]  /*31e40*/  HSET2.LE.AND R41, R75, R220.reuse, PT ;  /* 0x000000dc4b297233 */ /* 0x100fe40003803000 */
[-C--:B------:R-:W-:Y:S03]  /*31e50*/  HMMA.16816.F32.BF16 R28, R52, R42.reuse, R28 ;  /* 0x0000002a341c723c */ /* 0x080fe6000004181c */
[----:B------:R-:W-:Y:S01]  /*31e60*/  IMAD.WIDE R52, R250, 0x70, R62 ;  /* 0x00000070fa347825 */ /* 0x000fe200078e023e */
[----:B-1----:R-:W-:Y:S02]  /*31e70*/  PRMT R63, R3, 0x5410, R60 ;  /* 0x00005410033f7816 */ /* 0x002fe4000000003c */
[--C-:B------:R-:W-:Y:S02]  /*31e80*/  HSET2.LE.AND R48, R48, R220.reuse, PT ;  /* 0x000000dc30307233 */ /* 0x100fe40003803000 */
[----:B------:R-:W-:Y:S01]  /*31e90*/  STG.E.U16 desc[UR22][R52.64+0x90], R179 ;  /* 0x000090b334007986 */ /* 0x000fe2000c101516 */
[----:B------:R-:W-:Y:S03]  /*31ea0*/  HMMA.16816.F32.BF16 R32, R44, R42, R32 ;  /* 0x0000002a2c20723c */ /* 0x000fe60000041820 */
[----:B------:R-:W-:Y:S01]  /*31eb0*/  STG.E.U16 desc[UR22][R52.64+0x92], R162 ;  /* 0x000092a234007986 */ /* 0x000fe2000c101516 */
[----:B------:R-:W-:Y:S02]  /*31ec0*/  LOP3.LUT R43, R136, 0xff00ff, RZ, 0xc0, !PT ;  /* 0x00ff00ff882b7812 */ /* 0x000fe400078ec0ff */
[--C-:B------:R-:W-:Y:S01]  /*31ed0*/  HSET2.LE.AND R42, R76, R220.reuse, PT ;  /* 0x000000dc4c2a7233 */ /* 0x100fe20003803000 */
[----:B------:R-:W-:Y:S01]  /*31ee0*/  STG.E.U16 desc[UR22][R118.64+0x90], R165 ;  /* 0x000090a576007986 */ /* 0x000fe2000c101516 */
[----:B------:R-:W-:Y:S02]  /*31ef0*/  PRMT R76, R130, 0x5410, R115 ;  /* 0x00005410824c7816 */ /* 0x000fe40000000073 */
[--C-:B------:R-:W-:Y:S01]  /*31f00*/  HSET2.LE.AND R43, R43, R220.reuse, PT ;  /* 0x000000dc2b2b7233 */ /* 0x100fe20003803000 */
[----:B------:R-:W-:Y:S01]  /*31f10*/  STG.E.U16 desc[UR22][R118.64+0x92], R170 ;  /* 0x000092aa76007986 */ /* 0x000fe2000c101516 */
[----:B------:R-:W-:Y:S02]  /*31f20*/  LOP3.LUT R42, R67, R42, RZ, 0xc0, !PT ;  /* 0x0000002a432a7212 */ /* 0x000fe400078ec0ff */
[----:B------:R-:W-:Y:S02]  /*31f30*/  PRMT R54, R108, 0x7632, R54 ;  /* 0x000076326c367816 */ /* 0x000fe40000000036 */
[----:B------:R-:W-:Y:S02]  /*31f40*/  LOP3.LUT R43, R66, R43, RZ, 0xc0, !PT ;  /* 0x0000002b422b7212 */ /* 0x000fe400078ec0ff */
[--C-:B------:R-:W-:Y:S02]  /*31f50*/  HSET2.LE.AND R49, R49, R220.reuse, PT ;  /* 0x000000dc31317233 */ /* 0x100fe40003803000 */
[----:B------:R-:W-:Y:S02]  /*31f60*/  LOP3.LUT R41, R68, R41, RZ, 0xc0, !PT ;  /* 0x0000002944297212 */ /* 0x000fe400078ec0ff */
[----:B------:R-:W-:Y:S02]  /*31f70*/  LOP3.LUT R48, R96, R48, RZ, 0xc0, !PT ;  /* 0x0000003060307212 */ /* 0x000fe400078ec0ff */
[----:B------:R-:W-:Y:S02]  /*31f80*/  LOP3.LUT R96, R54, 0xff, RZ, 0xc0, !PT ;  /* 0x000000ff36607812 */ /* 0x000fe400078ec0ff */
[----:B------:R-:W-:Y:S02]  /*31f90*/  LOP3.LUT R49, R91, R49, RZ, 0xc0, !PT ;  /* 0x000000315b317212 */ /* 0x000fe400078ec0ff */
[----:B------:R-:W-:Y:S02]  /*31fa0*/  SHF.R.U32.HI R108, RZ, 0x18, R108 ;  /* 0x00000018ff6c7819 */ /* 0x000fe4000001166c */
[----:B------:R-:W-:Y:S02]  /*31fb0*/  LOP3.LUT R91, R168, 0xff, RZ, 0xc0, !PT ;  /* 0x000000ffa85b7812 */ /* 0x000fe400078ec0ff */
[----:B------:R-:W-:Y:S02]  /*31fc0*/  ISETP.LE.U32.AND P2, PT, R108, UR9, PT ;  /* 0x000000096c007c0c */ /* 0x000fe4000bf43070 */
[----:B------:R-:W-:Y:S02]  /*31fd0*/  PRMT R111, R180, 0x7610, R111 ;  /* 0x00007610b46f7816 */ /* 0x000fe4000000006f */
[----:B------:R-:W-:Y:S02]  /*31fe0*/  PRMT R112, R94, 0x7632, R112 ;  /* 0x000076325e707816 */ /* 0x000fe40000000070 */
[----:B------:R-:W-:Y:S02]  /*31ff0*/  @!P3 PRMT R112, R111, 0x5410, RZ ;  /* 0x000054106f70b816 */ /* 0x000fe400000000ff */
[----:B------:R-:W-:Y:S02]  /*32000*/  ISETP.GT.U32.AND P3, PT, R190, UR9, PT ;  /* 0x00000009be007c0c */ /* 0x000fe4000bf64070 */
[----:B------:R-:W-:Y:S01]  /*32010*/  PRMT R111, R193, 0x5410, R194 ;  /* 0x00005410c16f7816 */ /* 0x000fe200000000c2 */
[----:B---3--:R1:W-:Y:S01]  /*32020*/  MUFU.EX2 R0, R114 ;  /* 0x0000007200007308 */ /* 0x0083e20000000800 */
[----:B----4-:R-:W-:Y:S05]  /*32030*/  @!P0 HFMA2.BF16_V2 R51, -RZ.H0_H0, RZ.H0_H0, -R3.H0_H0 ;  /* 0x200000ffff338231 */ /* 0x010fea0000340903 */
[----:B------:R2:W-:Y:S01]  /*32040*/  @!P0 STL.S16 [R1+0x1ac], R51 ;  /* 0x0001ac3301008387 */ /* 0x0005e20000100600 */
[----:B------:R-:W-:Y:S03]  /*32050*/  PRMT R110, R51, 0x7610, R110 ;  /* 0x00007610336e7816 */ /* 0x000fe6000000006e */
[----:B------:R-:W3:Y:S01]  /*32060*/  MUFU.EX2 R2, R113 ;  /* 0x0000007100027308 */ /* 0x000ee20000000800 */
[----:B------:R4:W4:Y:S01]  /*32070*/  LDL.S16 R44, [R1+0x19c] ;  /* 0x00019c00012c7983 */ /* 0x0009220000100600 */
[----:B------:R-:W-:Y:S02]  /*32080*/  @!P0 PRMT R3, R110, 0x5410, RZ ;  /* 0x000054106e038816 */ /* 0x000fe400000000ff */
[----:B-1----:R-:W-:Y:S01]  /*32090*/  PRMT R114, R92, 0x7610, R114 ;  /* 0x000076105c727816 */ /* 0x002fe20000000072 */
[----:B------:R1:W4:Y:S01]  /*320a0*/  LDL.S16 R90, [R1+0x1a4] ;  /* 0x0001a400015a7983 */ /* 0x0003220000100600 */
[----:B------:R-:W-:Y:S03]  /*320b0*/  PRMT R110, R196, 0x5410, R244 ;  /* 0x00005410c46e7816 */ /* 0x000fe600000000f4 */
[----:B------:R1:W-:Y:S01]  /*320c0*/  STG.E.U16 desc[UR22][R116.64+0xa0], R3 ;  /* 0x0000a00374007986 */ /* 0x0003e2000c101516 */
[----:B---3--:R-:W-:Y:S01]  /*320d0*/  FADD.FTZ R40, R2, R238 ;  /* 0x000000ee02287221 */ /* 0x008fe20000010000 */
[C---:B------:R-:W-:Y:S02]  /*320e0*/  F2FP.BF16.F32.PACK_AB R73, R0.reuse, R2 ;  /* 0x000000020049723e */ /* 0x040fe400000010ff */
[----:B------:R-:W-:Y:S01]  /*320f0*/  PRMT R2, R251, 0x7610, R2 ;  /* 0x00007610fb027816 */ /* 0x000fe20000000002 */
[----:B------:R-:W-:Y:S01]  /*32100*/  FADD.FTZ R40, R0, R40 ;  /* 0x0000002800287221 */ /* 0x000fe20000010000 */
[----:B------:R-:W-:Y:S02]  /*32110*/  PRMT R0, R132, 0x7632, R0 ;  /* 0x0000763284007816 */ /* 0x000fe40000000000 */
[----:B------:R-:W-:Y:S02]  /*32120*/  SHF.R.U32.HI R132, RZ, 0x18, R132 ;  /* 0x00000018ff847819 */ /* 0x000fe40000011684 */
[----:B------:R3:W-:Y:S01]  /*32130*/  STL [R1+0x330], R40 ;  /* 0x0003302801007387 */ /* 0x0007e20000100800 */
[----:B--2---:R-:W-:Y:S02]  /*32140*/  LOP3.LUT R51, R131, 0xff00ff, RZ, 0xc0, !PT ;  /* 0x00ff00ff83337812 */ /* 0x004fe400078ec0ff */
[----:B------:R-:W-:Y:S01]  /*32150*/  ISETP.LE.U32.AND P0, PT, R132, UR9, PT ;  /* 0x0000000984007c0c */ /* 0x000fe2000bf03070 */
[----:B------:R2:W2:Y:S01]  /*32160*/  LDL.S16 R77, [R1+0x1a0] ;  /* 0x0001a000014d7983 */ /* 0x0004a20000100600 */
[----:B------:R-:W-:Y:S02]  /*32170*/  LOP3.LUT R107, R0, 0xff, RZ, 0xc0, !PT ;  /* 0x000000ff006b7812 */ /* 0x000fe400078ec0ff */
[----:B------:R-:W-:Y:S01]  /*32180*/  PRMT R0, R36, 0x7610, R0 ;  /* 0x0000761024007816 */ /* 0x000fe20000000000 */
[----:B------:R-:W2:Y:S01]  /*32190*/  LDL.LU R251, [R1+0x39c] ;  /* 0x00039c0001fb7983 */ /* 0x000ea20000300800 */
[----:B------:R-:W-:Y:S02]  /*321a0*/  ISETP.LE.U32.AND P1, PT, R107, UR9, PT ;  /* 0x000000096b007c0c */ /* 0x000fe4000bf23070 */
[--C-:B------:R-:W-:Y:S01]  /*321b0*/  HSET2.LE.AND R51, R51, R220.reuse, PT ;  /* 0x000000dc33337233 */ /* 0x100fe20003803000 */
[----:B------:R-:W2:Y:S01]  /*321c0*/  LDL.LU R36, [R1+0x398] ;  /* 0x0003980001247983 */ /* 0x000ea20000300800 */
[----:B-1----:R-:W-:Y:S02]  /*321d0*/  PRMT R3, R37, 0x7610, R3 ;  /* 0x0000761025037816 */ /* 0x002fe40000000003 */
[----:B------:R-:W-:Y:S02]  /*321e0*/  PRMT R113, R95, 0x7610, R113 ;  /* 0x000076105f717816 */ /* 0x000fe40000000071 */
[----:B------:R-:W-:Y:S07]  /*321f0*/  LOP3.LUT R51, R89, R51, RZ, 0xc0, !PT ;  /* 0x0000003359337212 */ /* 0x000fee00078ec0ff */
[-C--:B------:R-:W-:Y:S05]  /*32200*/  HMMA.16816.F32.BF16 R4, R48, R56.reuse, R4 ;  /* 0x000000383004723c */ /* 0x080fea0000041804 */
[----:B---3--:R-:W-:Y:S05]  /*32210*/  HSET2.LE.AND R40, R61, R220, PT ;  /* 0x000000dc3d287233 */ /* 0x008fea0003803000 */
[----:B------:R-:W-:Y:S02]  /*32220*/  LOP3.LUT R40, R69, R40, RZ, 0xc0, !PT ;  /* 0x0000002845287212 */ /* 0x000fe400078ec0ff */
[----:B------:R-:W-:Y:S02]  /*32230*/  PRMT R69, R39, 0x5410, R237 ;  /* 0x0000541027457816 */ /* 0x000fe400000000ed */
[----:B------:R-:W3:Y:S03]  /*32240*/  LDL.LU R39, [R1+0x394] ;  /* 0x0003940001277983 */ /* 0x000ee60000300800 */
[C---:B------:R-:W-:Y:S01]  /*32250*/  HMMA.16816.F32.BF16 R8, R40.reuse, R56, R8 ;  /* 0x000000382808723c */ /* 0x040fe20000041808 */
[----:B------:R1:W3:Y:S03]  /*32260*/  LDL.S16 R89, [R1+0x198] ;  /* 0x0001980001597983 */ /* 0x0002e60000100600 */
[----:B------:R-:W-:Y:S01]  /*32270*/  PRMT R56, R209, 0x7610, R56 ;  /* 0x00007610d1387816 */ /* 0x000fe20000000038 */
[----:B------:R1:W3:Y:S01]  /*32280*/  LDL.S16 R67, [R1+0x194] ;  /* 0x0001940001437983 */ /* 0x0002e20000100600 */
[----:B------:R-:W-:Y:S02]  /*32290*/  PRMT R57, R146, 0x5410, R159 ;  /* 0x0000541092397816 */ /* 0x000fe4000000009f */
[-C--:B------:R-:W-:Y:S01]  /*322a0*/  HMMA.16816.F32.BF16 R12, R40, R58.reuse, R12 ;  /* 0x0000003a280c723c */ /* 0x080fe2000004180c */
[----:B------:R1:W3:Y:S07]  /*322b0*/  LDL.S16 R66, [R1+0x190] ;  /* 0x0001900001427983 */ /* 0x0002ee0000100600 */
[C---:B------:R-:W-:Y:S04]  /*322c0*/  HMMA.16816.F32.BF16 R16, R48.reuse, R58, R16 ;  /* 0x0000003a3010723c */ /* 0x040fe80000041810 */
[----:B------:R-:W-:Y:S01]  /*322d0*/  IMAD.MOV.U32 R58, RZ, RZ, R72 ;  /* 0x000000ffff3a7224 */ /* 0x000fe200078e0048 */
[----:B------:R-:W-:Y:S01]  /*322e0*/  PRMT R72, R134, 0x5410, R135 ;  /* 0x0000541086487816 */ /* 0x000fe20000000087 */
[----:B----4-:R-:W-:Y:S02]  /*322f0*/  @!P6 HFMA2.BF16_V2 R44, -RZ.H0_H0, RZ.H0_H0, -R60.H0_H0 ;  /* 0x200000ffff2ce231 */ /* 0x010fe4000034093c */
[----:B------:R-:W-:Y:S03]  /*32300*/  @!P1 HFMA2.BF16_V2 R90, -RZ.H0_H0, RZ.H0_H0, -R2.H0_H0 ;  /* 0x200000ffff5a9231 */ /* 0x000fe60000340902 */
[----:B------:R-:W-:Y:S01]  /*32310*/  @!P6 STL.S16 [R1+0x19c], R44 ;  /* 0x00019c2c0100e387 */ /* 0x000fe20000100600 */
[----:B------:R-:W-:Y:S03]  /*32320*/  PRMT R62, R44, 0x7610, R62 ;  /* 0x000076102c3e7816 */ /* 0x000fe6000000003e */
[----:B------:R-:W4:Y:S01]  /*32330*/  LDSM.16.MT88.4 R44, [R64+0x800] ;  /* 0x00080000402c783b */ /* 0x000f220000004200 */
[----:B------:R-:W-:Y:S02]  /*32340*/  @!P6 PRMT R60, R62, 0x5410, RZ ;  /* 0x000054103e3ce816 */ /* 0x000fe400000000ff */
[----:B------:R-:W-:Y:S02]  /*32350*/  ISETP.GT.U32.AND P6, PT, R154, UR9, PT ;  /* 0x000000099a007c0c */ /* 0x000fe4000bfc4070 */
[----:B------:R-:W-:Y:S02]  /*32360*/  PRMT R68, R90, 0x7610, R68 ;  /* 0x000076105a447816 */ /* 0x000fe40000000044 */
[----:B------:R-:W-:Y:S01]  /*32370*/  PRMT R62, R2, 0x5410, R0 ;  /* 0x00005410023e7816 */ /* 0x000fe20000000000 */
[----:B------:R1:W-:Y:S01]  /*32380*/  @!P1 STL.S16 [R1+0x1a4], R90 ;  /* 0x0001a45a01009387 */ /* 0x0003e20000100600 */
[----:B------:R-:W-:Y:S02]  /*32390*/  @!P1 PRMT R2, R68, 0x5410, RZ ;  /* 0x0000541044029816 */ /* 0x000fe400000000ff */
[C---:B------:R-:W-:Y:S01]  /*323a0*/  ISETP.LE.U32.AND P1, PT, R96.reuse, UR9, PT ;  /* 0x0000000960007c0c */ /* 0x040fe2000bf23070 */
[----:B------:R-:W-:Y:S01]  /*323b0*/  STG.E.U16 desc[UR22][R116.64+0xa2], R60 ;  /* 0x0000a23c74007986 */ /* 0x000fe2000c101516 */
[----:B------:R-:W-:Y:S02]  /*323c0*/  PRMT R68, R137, 0x5410, R241 ;  /* 0x0000541089447816 */ /* 0x000fe400000000f1 */
[----:B------:R-:W-:Y:S01]  /*323d0*/  PRMT R96, R96, 0x5410, R108 ;  /* 0x0000541060607816 */ /* 0x000fe2000000006c */
[----:B--2---:R-:W-:Y:S05]  /*323e0*/  @!P0 HFMA2.BF16_V2 R77, -RZ.H0_H0, RZ.H0_H0, -R0.H0_H0 ;  /* 0x200000ffff4d8231 */ /* 0x004fea0000340900 */
[----:B------:R2:W-:Y:S01]  /*323f0*/  @!P0 STL.S16 [R1+0x1a0], R77 ;  /* 0x0001a04d01008387 */ /* 0x0005e20000100600 */
[----:B------:R-:W-:Y:S03]  /*32400*/  PRMT R61, R77, 0x7610, R61 ;  /* 0x000076104d3d7816 */ /* 0x000fe6000000003d */
[----:B------:R-:W3:Y:S01]  /*32410*/  LDL.LU R115, [R1+0x390] ;  /* 0x0003900001737983 */ /* 0x000ee20000300800 */
[----:B------:R-:W-:Y:S02]  /*32420*/  @!P0 PRMT R0, R61, 0x5410, RZ ;  /* 0x000054103d008816 */ /* 0x000fe400000000ff */
[----:B------:R-:W-:Y:S01]  /*32430*/  ISETP.LE.U32.AND P0, PT, R91, UR9, PT ;  /* 0x000000095b007c0c */ /* 0x000fe2000bf03070 */
[----:B------:R-:W3:Y:S01]  /*32440*/  LDL.LU R130, [R1+0x38c] ;  /* 0x00038c0001827983 */ /* 0x000ee20000300800 */
[----:B------:R-:W-:Y:S02]  /*32450*/  PRMT R61, R139, 0x5410, R138 ;  /* 0x000054108b3d7816 */ /* 0x000fe4000000008a */
[----:B-1----:R-:W-:Y:S02]  /*32460*/  PRMT R90, R245, 0x5410, R38 ;  /* 0x00005410f55a7816 */ /* 0x002fe40000000026 */
[----:B------:R-:W3:Y:S01]  /*32470*/  LDL.LU R38, [R1+0x388] ;  /* 0x0003880001267983 */ /* 0x000ee20000300800 */
[----:B------:R-:W-:Y:S01]  /*32480*/  PRMT R91, R91, 0x5410, R150 ;  /* 0x000054105b5b7816 */ /* 0x000fe20000000096 */
[-C--:B----4-:R-:W-:Y:S03]  /*32490*/  HMMA.16816.F32.BF16 R20, R48, R44.reuse, R20 ;  /* 0x0000002c3014723c */ /* 0x090fe60000041814 */
[----:B--2---:R-:W-:Y:S05]  /*324a0*/  PRMT R77, R246, 0x5410, R251 ;  /* 0x00005410f64d7816 */ /* 0x004fea00000000fb */
[C---:B------:R-:W-:Y:S04]  /*324b0*/  HMMA.16816.F32.BF16 R24, R40.reuse, R44, R24 ;  /* 0x0000002c2818723c */ /* 0x040fe80000041818 */
[----:B---3--:R-:W-:Y:S02]  /*324c0*/  PRMT R75, R36, 0x5410, R39 ;  /* 0x00005410244b7816 */ /* 0x008fe40000000027 */
[----:B------:R-:W2:Y:S01]  /*324d0*/  LDL.LU R39, [R1+0x384] ;  /* 0x0003840001277983 */ /* 0x000ea20000300800 */
[--C-:B------:R-:W-:Y:S01]  /*324e0*/  @!P1 HFMA2.BF16_V2 R89, -RZ.H0_H0, RZ.H0_H0, -R93.reuse.H0_H0 ;  /* 0x200000ffff599231 */ /* 0x100fe2000034095d */
[----:B------:R-:W-:Y:S01]  /*324f0*/  LOP3.LUT R44, R69, 0xff00ff, RZ, 0xc0, !PT ;  /* 0x00ff00ff452c7812 */ /* 0x000fe200078ec0ff */
[-C--:B------:R-:W-:Y:S01]  /*32500*/  HMMA.16816.F32.BF16 R28, R40, R46.reuse, R28 ;  /* 0x0000002e281c723c */ /* 0x080fe2000004181c */
[----:B------:R-:W3:Y:S02]  /*32510*/  LDL.LU R36, [R1+0x380] ;  /* 0x0003800001247983 */ /* 0x000ee40000300800 */
[----:B------:R-:W-:Y:S01]  /*32520*/  @!P2 HFMA2.BF16_V2 R67, -RZ.H0_H0, RZ.H0_H0, -R93.H1_H1 ;  /* 0x200000ffff43a231 */ /* 0x000fe2000036095d */
[----:B------:R-:W-:Y:S01]  /*32530*/  PRMT R129, R89, 0x7610, R129 ;  /* 0x0000761059817816 */ /* 0x000fe20000000081 */
[----:B------:R1:W4:Y:S01]  /*32540*/  LDL.S16 R137, [R1+0x18c] ;  /* 0x00018c0001897983 */ /* 0x0003220000100600 */
[----:B------:R-:W-:Y:S01]  /*32550*/  @!P0 HFMA2.BF16_V2 R66, -RZ.H0_H0, RZ.H0_H0, -R92.H0_H0 ;  /* 0x200000ffff428231 */ /* 0x000fe2000034095c */
[--C-:B------:R-:W-:Y:S01]  /*32560*/  HSET2.LE.AND R43, R44, R220.reuse, PT ;  /* 0x000000dc2c2b7233 */ /* 0x100fe20003803000 */
[----:B------:R-:W-:Y:S01]  /*32570*/  HMMA.16816.F32.BF16 R32, R48, R46, R32 ;  /* 0x0000002e3020723c */ /* 0x000fe20000041820 */
[----:B------:R1:W3:Y:S03]  /*32580*/  LDL.S16 R136, [R1+0x188] ;  /* 0x0001880001887983 */ /* 0x0002e60000100600 */
[----:B------:R-:W-:Y:S01]  /*32590*/  PRMT R55, R67, 0x7610, R55 ;  /* 0x0000761043377816 */ /* 0x000fe20000000037 */
[----:B------:R-:W-:Y:S01]  /*325a0*/  LDSM.16.MT88.4 R48, [R64+0xc00] ;  /* 0x000c00004030783b */ /* 0x000fe20000004200 */
[----:B------:R-:W-:Y:S02]  /*325b0*/  PRMT R54, R66, 0x7610, R54 ;  /* 0x0000761042367816 */ /* 0x000fe40000000036 */
[----:B------:R-:W-:Y:S02]  /*325c0*/  @!P1 PRMT R106, R129, 0x5410, RZ ;  /* 0x00005410816a9816 */ /* 0x000fe400000000ff */
[----:B------:R-:W-:Y:S02]  /*325d0*/  @!P2 PRMT R109, R55, 0x5410, RZ ;  /* 0x00005410376da816 */ /* 0x000fe400000000ff */
[----:B------:R-:W-:Y:S01]  /*325e0*/  @!P0 PRMT R114, R54, 0x5410, RZ ;  /* 0x0000541036728816 */ /* 0x000fe200000000ff */
[----:B------:R1:W-:Y:S01]  /*325f0*/  @!P1 STL.S16 [R1+0x198], R89 ;  /* 0x0001985901009387 */ /* 0x0003e20000100600 */
[----:B------:R-:W-:Y:S02]  /*32600*/  LOP3.LUT R47, R76, 0xff00ff, RZ, 0xc0, !PT ;  /* 0x00ff00ff4c2f7812 */ /* 0x000fe400078ec0ff */
[----:B------:R-:W-:Y:S01]  /*32610*/  LOP3.LUT R43, R100, R43, RZ, 0xc0, !PT ;  /* 0x0000002b642b7212 */ /* 0x000fe200078ec0ff */
[----:B------:R-:W-:Y:S01]  /*32620*/  @!P2 STL.S16 [R1+0x194], R67 ;  /* 0x000194430100a387 */ /* 0x000fe20000100600 */
[----:B------:R-:W-:Y:S02]  /*32630*/  ISETP.GT.U32.AND P2, PT, R187, UR9, PT ;  /* 0x00000009bb007c0c */ /* 0x000fe4000bf44070 */
[--C-:B------:R-:W-:Y:S01]  /*32640*/  HSET2.LE.AND R41, R61, R220.reuse, PT ;  /* 0x000000dc3d297233 */ /* 0x100fe20003803000 */
[----:B------:R1:W-:Y:S01]  /*32650*/  @!P0 STL.S16 [R1+0x190], R66 ;  /* 0x0001904201008387 */ /* 0x0003e20000100600 */
[----:B------:R-:W-:Y:S02]  /*32660*/  ISETP.GT.U32.AND P0, PT, R145, UR9, PT ;  /* 0x0000000991007c0c */ /* 0x000fe4000bf04070 */
[--C-:B------:R-:W-:Y:S01]  /*32670*/  HSET2.LE.AND R42, R68, R220.reuse, PT ;  /* 0x000000dc442a7233 */ /* 0x100fe20003803000 */
[----:B------:R2:W3:Y:S01]  /*32680*/  LDL.S16 R59, [R1+0x184] ;  /* 0x00018400013b7983 */ /* 0x0004e20000100600 */
[----:B------:R-:W-:Y:S02]  /*32690*/  LOP3.LUT R41, R102, R41, RZ, 0xc0, !PT ;  /* 0x0000002966297212 */ /* 0x000fe400078ec0ff */
[--C-:B------:R-:W-:Y:S01]  /*326a0*/  HSET2.LE.AND R40, R57, R220.reuse, PT ;  /* 0x000000dc39287233 */ /* 0x100fe20003803000 */
[----:B------:R-:W3:Y:S01]  /*326b0*/  LDL.LU R37, [R1+0x37c] ;  /* 0x00037c0001257983 */ /* 0x000ee20000300800 */
[----:B------:R-:W-:Y:S01]  /*326c0*/  LOP3.LUT R42, R101, R42, RZ, 0xc0, !PT ;  /* 0x0000002a652a7212 */ /* 0x000fe200078ec0ff */
[----:B------:R-:W-:Y:S01]  /*326d0*/  IMAD.MOV.U32 R57, RZ, RZ, R74 ;  /* 0x000000ffff397224 */ /* 0x000fe200078e004a */
[--C-:B------:R-:W-:Y:S02]  /*326e0*/  HSET2.LE.AND R46, R90, R220.reuse, PT ;  /* 0x000000dc5a2e7233 */ /* 0x100fe40003803000 */
[----:B------:R-:W-:Y:S02]  /*326f0*/  LOP3.LUT R40, R103, R40, RZ, 0xc0, !PT ;  /* 0x0000002867287212 */ /* 0x000fe400078ec0ff */
[----:B------:R-:W-:Y:S02]  /*32700*/  HSET2.LE.AND R47, R47, R220, PT ;  /* 0x000000dc2f2f7233 */ /* 0x000fe40003803000 */
[----:B-1----:R-:W-:Y:S02]  /*32710*/  LOP3.LUT R89, R233, 0xff, RZ, 0xc0, !PT ;  /* 0x000000ffe9597812 */ /* 0x002fe400078ec0ff */
[----:B------:R-:W-:Y:S02]  /*32720*/  LOP3.LUT R46, R58, R46, RZ, 0xc0, !PT ;  /* 0x0000002e3a2e7212 */ /* 0x000fe400078ec0ff */
[----:B------:R-:W-:Y:S02]  /*32730*/  ISETP.LE.U32.AND P1, PT, R89, UR9, PT ;  /* 0x0000000959007c0c */ /* 0x000fe4000bf23070 */
[----:B------:R-:W-:Y:S01]  /*32740*/  LOP3.LUT R47, R57, R47, RZ, 0xc0, !PT ;  /* 0x0000002f392f7212 */ /* 0x000fe200078ec0ff */
[----:B------:R-:W-:Y:S01]  /*32750*/  IMAD.WIDE R66, R250, -0x70, R52 ;  /* 0xffffff90fa427825 */ /* 0x000fe200078e0234 */
[----:B------:R-:W-:Y:S01]  /*32760*/  PRMT R100, R92, 0x7632, R100 ;  /* 0x000076325c647816 */ /* 0x000fe20000000064 */
[----:B------:R-:W1:Y:S01]  /*32770*/  LDSM.16.MT88.4 R52, [R212+0x4c00] ;  /* 0x004c0000d434783b */ /* 0x000e620000004200 */
[----:B------:R-:W-:Y:S02]  /*32780*/  PRMT R90, R98, 0x7632, R90 ;  /* 0x00007632625a7816 */ /* 0x000fe4000000005a */
[----:B------:R-:W-:Y:S05]  /*32790*/  PRMT R103, R149, 0x5410, R148 ;  /* 0x0000541095677816 */ /* 0x000fea0000000094 */
[----:B------:R1:W-:Y:S04]  /*327a0*/  STG.E.U16 desc[UR22][R66.64+0xa0], R2 ;  /* 0x0000a00242007986 */ /* 0x0003e8000c101516 */
[----:B------:R1:W-:Y:S02]  /*327b0*/  STG.E.U16 desc[UR22][R66.64+0xa2], R0 ;  /* 0x0000a20042007986 */ /* 0x0003e4000c101516 */
[----:B-1----:R-:W-:Y:S02]  /*327c0*/  PRMT R2, R224, 0x7610, R2 ;  /* 0x00007610e0027816 */ /* 0x002fe40000000002 */
[----:B------:R1:W5:Y:S01]  /*327d0*/  LDL.LU R224, [R1+0x378] ;  /* 0x0003780001e07983 */ /* 0x0003620000300800 */
[----:B------:R-:W-:Y:S01]  /*327e0*/  PRMT R0, R211, 0x7610, R0 ;  /* 0x00007610d3007816 */ /* 0x000fe20000000000 */
[----:B------:R-:W-:Y:S02]  /*327f0*/  IMAD.WIDE R66, R250, 0x70, R66 ;  /* 0x00000070fa427825 */ /* 0x000fe400078e0242 */
[----:B------:R1:W5:Y:S01]  /*32800*/  LDL.LU R211, [R1+0x374] ;  /* 0x0003740001d37983 */ /* 0x0003620000300800 */
[-C--:B------:R-:W-:Y:S03]  /*32810*/  HMMA.16816.F32.BF16 R4, R40, R52.reuse, R4 ;  /* 0x000000342804723c */ /* 0x080fe60000041804 */
[----:B------:R1:W5:Y:S02]  /*32820*/  LDL.LU R209, [R1+0x370] ;  /* 0x0003700001d17983 */ /* 0x0003640000300800 */
[----:B------:R-:W-:Y:S02]  /*32830*/  PRMT R61, R0, 0x5410, R56 ;  /* 0x00005410003d7816 */ /* 0x000fe40000000038 */
[----:B------:R1:W3:Y:S04]  /*32840*/  LDL.S16 R133, [R1+0x17c] ;  /* 0x00017c0001857983 */ /* 0x0002e80000100600 */
[----:B------:R1:W3:Y:S04]  /*32850*/  LDL.S16 R131, [R1+0x178] ;  /* 0x0001780001837983 */ /* 0x0002e80000100600 */
[----:B------:R1:W3:Y:S04]  /*32860*/  LDL.S16 R129, [R1+0x180] ;  /* 0x0001800001817983 */ /* 0x0002e80000100600 */
[----:B------:R-:W-:Y:S04]  /*32870*/  STG.E.U16 desc[UR22][R66.64+0xa0], R169 ;  /* 0x0000a0a942007986 */ /* 0x000fe8000c101516 */
[----:B------:R1:W-:Y:S04]  /*32880*/  STG.E.U16 desc[UR22][R66.64+0xa2], R171 ;  /* 0x0000a2ab42007986 */ /* 0x0003e8000c101516 */
[----:B------:R-:W-:Y:S04]  /*32890*/  STG.E.U16 desc[UR22][R118.64+0xa0], R174 ;  /* 0x0000a0ae76007986 */ /* 0x000fe8000c101516 */
[----:B------:R-:W-:Y:S01]  /*328a0*/  STG.E.U16 desc[UR22][R118.64+0xa2], R172 ;  /* 0x0000a2ac76007986 */ /* 0x000fe2000c101516 */
[----:B-1----:R-:W-:Y:S04]  /*328b0*/  IMAD.WIDE R66, R250, -0x70, R66 ;  /* 0xffffff90fa427825 */ /* 0x002fe800078e0242 */
[----:B------:R-:W-:Y:S02]  /*328c0*/  IMAD.MOV.U32 R135, RZ, RZ, R38 ;  /* 0x000000ffff877224 */ /* 0x000fe400078e0026 */
[----:B--2---:R-:W-:Y:S02]  /*328d0*/  IMAD.MOV.U32 R134, RZ, RZ, R39 ;  /* 0x000000ffff867224 */ /* 0x004fe400078e0027 */
[----:B----4-:R-:W-:Y:S02]  /*328e0*/  @!P1 HFMA2.BF16_V2 R137, -RZ.H0_H0, RZ.H0_H0, -R3.H0_H0 ;  /* 0x200000ffff899231 */ /* 0x010fe40000340903 */
[----:B---3--:R-:W-:Y:S03]  /*328f0*/  @P3 HFMA2.BF16_V2 R136, -RZ.H0_H0, RZ.H0_H0, -R2.H0_H0 ;  /* 0x200000ffff883231 */ /* 0x008fe60000340902 */
[----:B------:R-:W-:Y:S01]  /*32900*/  @!P1 STL.S16 [R1+0x18c], R137 ;  /* 0x00018c8901009387 */ /* 0x000fe20000100600 */
[----:B------:R-:W-:Y:S03]  /*32910*/  PRMT R60, R137, 0x7610, R60 ;  /* 0x00007610893c7816 */ /* 0x000fe6000000003c */
[----:B------:R-:W-:Y:S01]  /*32920*/  @P3 STL.S16 [R1+0x188], R136 ;  /* 0x0001888801003387 */ /* 0x000fe20000100600 */
[----:B------:R-:W-:Y:S01]  /*32930*/  PRMT R45, R136, 0x7610, R45 ;  /* 0x00007610882d7816 */ /* 0x000fe2000000002d */
[----:B------:R-:W-:Y:S05]  /*32940*/  @P2 HFMA2.BF16_V2 R59, -RZ.H0_H0, RZ.H0_H0, -R0.H0_H0 ;  /* 0x200000ffff3b2231 */ /* 0x000fea0000340900 */
[----:B------:R1:W-:Y:S01]  /*32950*/  @P2 STL.S16 [R1+0x184], R59 ;  /* 0x0001843b01002387 */ /* 0x0003e20000100600 */
[----:B------:R-:W-:Y:S03]  /*32960*/  PRMT R44, R59, 0x7610, R44 ;  /* 0x000076103b2c7816 */ /* 0x000fe6000000002c */
[----:B------:R4:W2:Y:S01]  /*32970*/  LDL.S16 R102, [R1+0x168] ;  /* 0x0001680001667983 */ /* 0x0008a20000100600 */
[----:B------:R-:W-:Y:S02]  /*32980*/  @P2 PRMT R0, R44, 0x5410, RZ ;  /* 0x000054102c002816 */ /* 0x000fe400000000ff */
[----:B------:R-:W-:Y:S02]  /*32990*/  ISETP.GT.U32.AND P2, PT, R186, UR9, PT ;  /* 0x00000009ba007c0c */ /* 0x000fe4000bf44070 */
[--C-:B------:R-:W-:Y:S05]  /*329a0*/  HSET2.LE.AND R44, R75, R220.reuse, PT ;  /* 0x000000dc4b2c7233 */ /* 0x100fea0003803000 */
[----:B------:R-:W-:Y:S02]  /*329b0*/  LOP3.LUT R44, R71, R44, RZ, 0xc0, !PT ;  /* 0x0000002c472c7212 */ /* 0x000fe400078ec0ff */
[----:B------:R-:W-:Y:S02]  /*329c0*/  PRMT R71, R143, 0x5410, R181 ;  /* 0x000054108f477816 */ /* 0x000fe400000000b5 */
[----:B-1----:R-:W-:Y:S02]  /*329d0*/  PRMT R59, R3, 0x5410, R2 ;  /* 0x00005410033b7816 */ /* 0x002fe40000000002 */
[----:B------:R-:W-:Y:S02]  /*329e0*/  @!P1 PRMT R3, R60, 0x5410, RZ ;  /* 0x000054103c039816 */ /* 0x000fe400000000ff */
[----:B------:R4:W3:Y:S01]  /*329f0*/  LDL.S16 R60, [R1+0x16c] ;  /* 0x00016c00013c7983 */ /* 0x0008e20000100600 */
[----:B------:R-:W-:Y:S02]  /*32a00*/  ISETP.GT.U32.AND P1, PT, R150, UR9, PT ;  /* 0x0000000996007c0c */ /* 0x000fe4000bf24070 */
[----:B------:R-:W-:Y:S01]  /*32a10*/  @P3 PRMT R2, R45, 0x5410, RZ ;  /* 0x000054102d023816 */ /* 0x000fe200000000ff */
[----:B------:R1:W-:Y:S01]  /*32a20*/  STG.E.U16 desc[UR22][R116.64+0xb0], R3 ;  /* 0x0000b00374007986 */ /* 0x0003e2000c101516 */
[----:B------:R-:W-:Y:S02]  /*32a30*/  HSET2.LE.AND R45, R77, R220, PT ;  /* 0x000000dc4d2d7233 */ /* 0x000fe40003803000 */
[----:B------:R-:W-:Y:S01]  /*32a40*/  ISETP.GT.U32.AND P3, PT, R149, UR9, PT ;  /* 0x0000000995007c0c */ /* 0x000fe2000bf64070 */
[----:B------:R4:W-:Y:S02]  /*32a50*/  STG.E.U16 desc[UR22][R116.64+0xb2], R2 ;  /* 0x0000b20274007986 */ /* 0x0009e4000c101516 */
[----:B------:R-:W-:Y:S02]  /*32a60*/  LOP3.LUT R45, R70, R45, RZ, 0xc0, !PT ;  /* 0x0000002d462d7212 */ /* 0x000fe400078ec0ff */
[----:B------:R4:W-:Y:S01]  /*32a70*/  STG.E.U16 desc[UR22][R66.64+0xb0], R0 ;  /* 0x0000b00042007986 */ /* 0x0009e2000c101516 */
[----:B------:R-:W-:Y:S04]  /*32a80*/  LOP3.LUT R70, R127, 0xff, RZ, 0xc0, !PT ;  /* 0x000000ff7f467812 */ /* 0x000fe800078ec0ff */
[C---:B------:R-:W-:Y:S08]  /*32a90*/  HMMA.16816.F32.BF16 R8, R44.reuse, R52, R8 ;  /* 0x000000342c08723c */ /* 0x040ff00000041808 */
[-C--:B------:R-:W-:Y:S03]  /*32aa0*/  HMMA.16816.F32.BF16 R12, R44, R54.reuse, R12 ;  /* 0x000000362c0c723c */ /* 0x080fe6000004180c */
[----:B-1----:R-:W-:Y:S05]  /*32ab0*/  PRMT R3, R210, 0x7610, R3 ;  /* 0x00007610d2037816 */ /* 0x002fea0000000003 */
[C---:B------:R-:W-:Y:S01]  /*32ac0*/  HMMA.16816.F32.BF16 R16, R40.reuse, R54, R16 ;  /* 0x000000362810723c */ /* 0x040fe20000041810 */
[----:B------:R-:W1:Y:S03]  /*32ad0*/  LDSM.16.MT88.4 R52, [R212+0x5000] ;  /* 0x00500000d434783b */ /* 0x000e660000004200 */
[----:B----4-:R-:W-:Y:S01]  /*32ae0*/  LOP3.LUT R2, R78, 0xffff, RZ, 0xc0, !PT ;  /* 0x0000ffff4e027812 */ /* 0x010fe200078ec0ff */
[----:B------:R-:W-:Y:S03]  /*32af0*/  @P1 HFMA2.BF16_V2 R133, -RZ.H0_H0, RZ.H0_H0, -R92.H1_H1 ;  /* 0x200000ffff851231 */ /* 0x000fe6000036095c */
[-C--:B------:R-:W-:Y:S02]  /*32b00*/  HMMA.16816.F32.BF16 R20, R40, R48.reuse, R20 ;  /* 0x000000302814723c */ /* 0x080fe40000041814 */
[----:B------:R4:W-:Y:S01]  /*32b10*/  @P1 STL.S16 [R1+0x17c], R133 ;  /* 0x00017c8501001387 */ /* 0x0009e20000100600 */
[----:B------:R-:W-:Y:S01]  /*32b20*/  @P0 HFMA2.BF16_V2 R131, -RZ.H0_H0, RZ.H0_H0, -R95.H0_H0 ;  /* 0x200000ffff830231 */ /* 0x000fe2000034095f */
[--C-:B------:R-:W-:Y:S01]  /*32b30*/  SHF.R.U32.HI R136, RZ, 0x8, R2.reuse ;  /* 0x00000008ff887819 */ /* 0x100fe20000011602 */
[----:B------:R-:W-:Y:S01]  /*32b40*/  @P2 HFMA2.BF16_V2 R129, -RZ.H0_H0, RZ.H0_H0, -R56.H0_H0 ;  /* 0x200000ffff812231 */ /* 0x000fe20000340938 */
[----:B------:R-:W-:Y:S02]  /*32b50*/  PRMT R2, R221, 0x7610, R2 ;  /* 0x00007610dd027816 */ /* 0x000fe40000000002 */
[----:B------:R-:W-:Y:S01]  /*32b60*/  @P0 STL.S16 [R1+0x178], R131 ;  /* 0x0001788301000387 */ /* 0x000fe20000100600 */
[----:B------:R-:W-:Y:S01]  /*32b70*/  PRMT R57, R131, 0x7610, R57 ;  /* 0x0000761083397816 */ /* 0x000fe20000000039 */
[C---:B------:R-:W-:Y:S02]  /*32b80*/  HMMA.16816.F32.BF16 R24, R44.reuse, R48, R24 ;  /* 0x000000302c18723c */ /* 0x040fe40000041818 */
[----:B------:R-:W-:Y:S02]  /*32b90*/  @P2 STL.S16 [R1+0x180], R129 ;  /* 0x0001808101002387 */ /* 0x000fe40000100600 */
[----:B------:R-:W-:Y:S02]  /*32ba0*/  PRMT R68, R129, 0x7610, R68 ;  /* 0x0000761081447816 */ /* 0x000fe40000000044 */
[----:B------:R-:W-:Y:S01]  /*32bb0*/  @P0 PRMT R113, R57, 0x5410, RZ ;  /* 0x0000541039710816 */ /* 0x000fe200000000ff */
[----:B------:R-:W-:Y:S01]  /*32bc0*/  IMAD.MOV.U32 R57, RZ, RZ, R79 ;  /* 0x000000ffff397224 */ /* 0x000fe200078e004f */
[----:B------:R-:W-:Y:S01]  /*32bd0*/  @P2 PRMT R56, R68, 0x5410, RZ ;  /* 0x0000541044382816 */ /* 0x000fe200000000ff */
[----:B------:R-:W-:Y:S01]  /*32be0*/  IMAD.WIDE R68, R250, 0x70, R66 ;  /* 0x00000070fa447825 */ /* 0x000fe200078e0242 */
[----:B------:R-:W-:Y:S01]  /*32bf0*/  ISETP.GT.U32.AND P2, PT, R144, UR9, PT ;  /* 0x0000000990007c0c */ /* 0x000fe2000bf44070 */
[-C--:B------:R-:W-:Y:S02]  /*32c00*/  HMMA.16816.F32.BF16 R28, R44, R50.reuse, R28 ;  /* 0x000000322c1c723c */ /* 0x080fe4000004181c */
[----:B------:R1:W-:Y:S01]  /*32c10*/  STG.E.U16 desc[UR22][R66.64+0xb2], R56 ;  /* 0x0000b23842007986 */ /* 0x0003e2000c101516 */
[----:B------:R-:W-:Y:S02]  /*32c20*/  ISETP.LE.U32.AND P0, PT, R70, UR9, PT ;  /* 0x0000000946007c0c */ /* 0x000fe4000bf03070 */
[----:B------:R-:W-:Y:S01]  /*32c30*/  LOP3.LUT R0, R136, 0xffff, RZ, 0xc0, !PT ;  /* 0x0000ffff88007812 */ /* 0x000fe200078ec0ff */
[----:B------:R-:W-:Y:S01]  /*32c40*/  STG.E.U16 desc[UR22][R68.64+0xb0], R183 ;  /* 0x0000b0b744007986 */ /* 0x000fe2000c101516 */
[--C-:B------:R-:W-:Y:S01]  /*32c50*/  HSET2.LE.AND R48, R110, R220.reuse, PT ;  /* 0x000000dc6e307233 */ /* 0x100fe20003803000 */
[----:B------:R-:W-:Y:S02]  /*32c60*/  HMMA.16816.F32.BF16 R32, R40, R50, R32 ;  /* 0x000000322820723c */ /* 0x000fe40000041820 */
[----:B------:R-:W3:Y:S02]  /*32c70*/  LDSM.16.MT88.4 R40, [R64+0x1000] ;  /* 0x001000004028783b */ /* 0x000ee40000004200 */
[----:B------:R-:W-:Y:S01]  /*32c80*/  ISETP.LE.U32.AND P4, PT, R0, UR9, PT ;  /* 0x0000000900007c0c */ /* 0x000fe2000bf83070 */
[----:B------:R-:W-:Y:S01]  /*32c90*/  IMAD.MOV.U32 R0, RZ, RZ, R81 ;  /* 0x000000ffff007224 */ /* 0x000fe200078e0051 */
[--C-:B------:R-:W-:Y:S02]  /*32ca0*/  HSET2.LE.AND R49, R111, R220.reuse, PT ;  /* 0x000000dc6f317233 */ /* 0x100fe40003803000 */
[----:B------:R-:W-:Y:S01]  /*32cb0*/  PRMT R58, R133, 0x7610, R58 ;  /* 0x00007610853a7816 */ /* 0x000fe2000000003a */
[----:B----4-:R-:W-:Y:S01]  /*32cc0*/  IMAD.MOV.U32 R133, RZ, RZ, R36 ;  /* 0x000000ffff857224 */ /* 0x010fe200078e0024 */
[----:B------:R-:W-:Y:S01]  /*32cd0*/  STG.E.U16 desc[UR22][R68.64+0xb2], R184 ;  /* 0x0000b2b844007986 */ /* 0x000fe2000c101516 */
[----:B------:R-:W-:Y:S02]  /*32ce0*/  LOP3.LUT R48, R0, R48, RZ, 0xc0, !PT ;  /* 0x0000003000307212 */ /* 0x000fe400078ec0ff */
[----:B------:R-:W-:Y:S01]  /*32cf0*/  PRMT R0, R208, 0x7610, R0 ;  /* 0x00007610d0007816 */ /* 0x000fe20000000000 */
[----:B------:R-:W-:Y:S01]  /*32d00*/  STG.E.U16 desc[UR22][R118.64+0xb0], R175 ;  /* 0x0000b0af76007986 */ /* 0x000fe2000c101516 */
[--C-:B------:R-:W-:Y:S02]  /*32d10*/  HSET2.LE.AND R44, R71, R220.reuse, PT ;  /* 0x000000dc472c7233 */ /* 0x100fe40003803000 */
[----:B------:R-:W-:Y:S01]  /*32d20*/  @P1 PRMT R100, R58, 0x5410, RZ ;  /* 0x000054103a641816 */ /* 0x000fe200000000ff */
[----:B------:R-:W-:Y:S01]  /*32d30*/  STG.E.U16 desc[UR22][R118.64+0xb2], R178 ;  /* 0x0000b2b276007986 */ /* 0x000fe2000c101516 */
[--C-:B------:R-:W-:Y:S01]  /*32d40*/  HSET2.LE.AND R45, R72, R220.reuse, PT ;  /* 0x000000dc482d7233 */ /* 0x100fe20003803000 */
[----:B------:R-:W-:Y:S01]  /*32d50*/  IMAD.MOV.U32 R58, RZ, RZ, R82 ;  /* 0x000000ffff3a7224 */ /* 0x000fe200078e0052 */
[----:B-1----:R-:W-:Y:S01]  /*32d60*/  PRMT R66, R3, 0x5410, R2 ;  /* 0x0000541003427816 */ /* 0x002fe20000000002 */
[----:B------:R-:W-:Y:S01]  /*32d70*/  IMAD.MOV.U32 R56, RZ, RZ, R80 ;  /* 0x000000ffff387224 */ /* 0x000fe200078e0050 */
[----:B------:R-:W-:Y:S02]  /*32d80*/  PRMT R67, R127, 0x7632, R67 ;  /* 0x000076327f437816 */ /* 0x000fe40000000043 */
[----:B------:R-:W-:Y:S02]  /*32d90*/  LOP3.LUT R45, R104, R45, RZ, 0xc0, !PT ;  /* 0x0000002d682d7212 */ /* 0x000fe400078ec0ff */
[----:B------:R-:W-:Y:S02]  /*32da0*/  LOP3.LUT R49, R56, R49, RZ, 0xc0, !PT ;  /* 0x0000003138317212 */ /* 0x000fe400078ec0ff */
[----:B------:R-:W-:Y:S02]  /*32db0*/  PRMT R56, R225, 0x7610, R56 ;  /* 0x00007610e1387816 */ /* 0x000fe40000000038 */
[----:B------:R-:W-:Y:S02]  /*32dc0*/  LOP3.LUT R67, R67, 0xff, RZ, 0xc0, !PT ;  /* 0x000000ff43437812 */ /* 0x000fe400078ec0ff */
[--C-:B------:R-:W-:Y:S02]  /*32dd0*/  HSET2.LE.AND R46, R121, R220.reuse, PT ;  /* 0x000000dc792e7233 */ /* 0x100fe40003803000 */
[----:B------:R-:W-:Y:S02]  /*32de0*/  LOP3.LUT R51, R166, 0xff00ff, RZ, 0xc0, !PT ;  /* 0x00ff00ffa6337812 */ /* 0x000fe400078ec0ff */
[----:B------:R-:W-:Y:S02]  /*32df0*/  LOP3.LUT R44, R105, R44, RZ, 0xc0, !PT ;  /* 0x0000002c692c7212 */ /* 0x000fe400078ec0ff */
[----:B------:R-:W-:Y:S02]  /*32e00*/  LOP3.LUT R46, R84, R46, RZ, 0xc0, !PT ;  /* 0x0000002e542e7212 */ /* 0x000fe400078ec0ff */
[--C-:B------:R-:W-:Y:S02]  /*32e10*/  HSET2.LE.AND R50, R164, R220.reuse, PT ;  /* 0x000000dca4327233 */ /* 0x100fe40003803000 */
[----:B------:R-:W-:Y:S02]  /*32e20*/  HSET2.LE.AND R51, R51, R220, PT ;  /* 0x000000dc33337233 */ /* 0x000fe40003803000 */
[----:B------:R-:W-:Y:S02]  /*32e30*/  PRMT R84, R98, 0x7610, R84 ;  /* 0x0000761062547816 */ /* 0x000fe40000000054 */
[----:B------:R-:W-:Y:S02]  /*32e40*/  LOP3.LUT R50, R57, R50, RZ, 0xc0, !PT ;  /* 0x0000003239327212 */ /* 0x000fe400078ec0ff */
[----:B------:R-:W-:Y:S01]  /*32e50*/  LOP3.LUT R51, R58, R51, RZ, 0xc0, !PT ;  /* 0x000000333a337212 */ /* 0x000fe200078ec0ff */
[----:B------:R-:W-:Y:S01]  /*32e60*/  IMAD.MOV.U32 R58, RZ, RZ, R85 ;  /* 0x000000ffff3a7224 */ /* 0x000fe200078e0055 */
[----:B------:R-:W-:Y:S02]  /*32e70*/  PRMT R81, R70, 0x5410, R185 ;  /* 0x0000541046517816 */ /* 0x000fe400000000b9 */
[----:B------:R-:W-:Y:S02]  /*32e80*/  PRMT R70, R89, 0x5410, R190 ;  /* 0x0000541059467816 */ /* 0x000fe400000000be */
[----:B------:R-:W-:Y:S02]  /*32e90*/  PRMT R79, R95, 0x7632, R79 ;  /* 0x000076325f4f7816 */ /* 0x000fe4000000004f */
[----:B------:R-:W-:Y:S02]  /*32ea0*/  PRMT R72, R239, 0x5410, R229 ;  /* 0x00005410ef487816 */ /* 0x000fe400000000e5 */
[----:B------:R-:W-:Y:S01]  /*32eb0*/  PRMT R82, R153, 0x5410, R158 ;  /* 0x0000541099527816 */ /* 0x000fe2000000009e */
[----:B--2---:R-:W-:Y:S05]  /*32ec0*/  @!P0 HFMA2.BF16_V2 R102, -RZ.H0_H0, RZ.H0_H0, -R3.H0_H0 ;  /* 0x200000ffff668231 */ /* 0x004fea0000340903 */
[----:B------:R-:W-:Y:S04]  /*32ed0*/  PRMT R75, R102, 0x7610, R75 ;  /* 0x00007610664b7816 */ /* 0x000fe8000000004b */
[----:B------:R-:W-:Y:S05]  /*32ee0*/  @!P0 PRMT R3, R75, 0x5410, RZ ;  /* 0x000054104b038816 */ /* 0x000fea00000000ff */
[----:B------:R-:W-:Y:S01]  /*32ef0*/  STG.E.U16 desc[UR22][R116.64+0xc0], R3 ;  /* 0x0000c00374007986 */ /* 0x000fe2000c101516 */
[----:B---3--:R-:W-:Y:S05]  /*32f00*/  @P2 HFMA2.BF16_V2 R60, -RZ.H0_H0, RZ.H0_H0, -R95.H1_H1 ;  /* 0x200000ffff3c2231 */ /* 0x008fea000036095f */
[----:B------:R1:W-:Y:S01]  /*32f10*/  @P2 STL.S16 [R1+0x16c], R60 ;  /* 0x00016c3c01002387 */ /* 0x0003e20000100600 */
[----:B------:R-:W-:Y:S03]  /*32f20*/  PRMT R77, R60, 0x7610, R77 ;  /* 0x000076103c4d7816 */ /* 0x000fe6000000004d */
[----:B------:R4:W2:Y:S01]  /*32f30*/  LDL.S16 R101, [R1+0x160] ;  /* 0x0001600001657983 */ /* 0x0008a20000100600 */
[----:B------:R-:W-:Y:S02]  /*32f40*/  @P2 PRMT R79, R77, 0x5410, RZ ;  /* 0x000054104d4f2816 */ /* 0x000fe400000000ff */
[----:B------:R-:W-:Y:S02]  /*32f50*/  ISETP.GT.U32.AND P2, PT, R148, UR9, PT ;  /* 0x0000000994007c0c */ /* 0x000fe4000bf44070 */
[----:B------:R-:W-:Y:S01]  /*32f60*/  PRMT R77, R202, 0x5410, R200 ;  /* 0x00005410ca4d7816 */ /* 0x000fe200000000c8 */
[----:B-1----:R4:W3:Y:S04]  /*32f70*/  LDL.S16 R60, [R1+0x164] ;  /* 0x00016400013c7983 */ /* 0x0028e80000100600 */
[----:B------:R4:W5:Y:S04]  /*32f80*/  LDL.LU R210, [R1+0x36c] ;  /* 0x00036c0001d27983 */ /* 0x0009680000300800 */
[----:B------:R4:W5:Y:S04]  /*32f90*/  LDL.LU R221, [R1+0x368] ;  /* 0x0003680001dd7983 */ /* 0x0009680000300800 */
[----:B------:R1:W-:Y:S01]  /*32fa0*/  @!P0 STL.S16 [R1+0x168], R102 ;  /* 0x0001686601008387 */ /* 0x0003e20000100600 */
[----:B------:R-:W-:Y:S03]  /*32fb0*/  ISETP.LE.U32.AND P0, PT, R67, UR9, PT ;  /* 0x0000000943007c0c */ /* 0x000fe6000bf03070 */
[----:B------:R4:W5:Y:S04]  /*32fc0*/  LDL.LU R208, [R1+0x364] ;  /* 0x0003640001d07983 */ /* 0x0009680000300800 */
[----:B------:R4:W5:Y:S04]  /*32fd0*/  LDL.LU R225, [R1+0x360] ;  /* 0x0003600001e17983 */ /* 0x0009680000300800 */
[----:B------:R4:W4:Y:S04]  /*32fe0*/  LDL.S16 R80, [R1+0x154] ;  /* 0x0001540001507983 */ /* 0x0009280000100600 */
[----:B------:R2:W4:Y:S04]  /*32ff0*/  LDL.S16 R76, [R1+0x150] ;  /* 0x00015000014c7983 */ /* 0x0005280000100600 */
[----:B------:R2:W4:Y:S01]  /*33000*/  LDL.S16 R75, [R1+0x14c] ;  /* 0x00014c00014b7983 */ /* 0x0005220000100600 */
[----:B-1----:R-:W-:Y:S01]  /*33010*/  PRMT R102, R145, 0x5410, R144 ;  /* 0x0000541091667816 */ /* 0x002fe20000000090 */
[----:B--2---:R-:W-:Y:S05]  /*33020*/  @!P0 HFMA2.BF16_V2 R101, -RZ.H0_H0, RZ.H0_H0, -R0.H0_H0 ;  /* 0x200000ffff658231 */ /* 0x004fea0000340900 */
[----:B------:R-:W-:Y:S01]  /*33030*/  PRMT R71, R101, 0x7610, R71 ;  /* 0x0000761065477816 */ /* 0x000fe20000000047 */
[----:B---3--:R-:W-:Y:S05]  /*33040*/  @!P5 HFMA2.BF16_V2 R60, -RZ.H0_H0, RZ.H0_H0, -R2.H0_H0 ;  /* 0x200000ffff3cd231 */ /* 0x008fea0000340902 */
[----:B------:R1:W-:Y:S01]  /*33050*/  @!P5 STL.S16 [R1+0x164], R60 ;  /* 0x0001643c0100d387 */ /* 0x0003e20000100600 */
[----:B------:R-:W-:Y:S03]  /*33060*/  PRMT R74, R60, 0x7610, R74 ;  /* 0x000076103c4a7816 */ /* 0x000fe6000000004a */
[----:B------:R-:W-:Y:S01]  /*33070*/  @!P0 STL.S16 [R1+0x160], R101 ;  /* 0x0001606501008387 */ /* 0x000fe20000100600 */
[----:B------:R-:W-:Y:S02]  /*33080*/  @!P5 PRMT R2, R74, 0x5410, RZ ;  /* 0x000054104a02d816 */ /* 0x000fe400000000ff */
[----:B------:R-:W-:Y:S03]  /*33090*/  LOP3.LUT R74, R78, 0xff, RZ, 0xc0, !PT ;  /* 0x000000ff4e4a7812 */ /* 0x000fe600078ec0ff */
[----:B------:R2:W-:Y:S01]  /*330a0*/  STG.E.U16 desc[UR22][R116.64+0xc2], R2 ;  /* 0x0000c20274007986 */ /* 0x0005e2000c101516 */
[----:B------:R-:W-:Y:S05]  /*330b0*/  PRMT R136, R74, 0x5410, R136 ;  /* 0x000054104a887816 */ /* 0x000fea0000000088 */
[----:B------:R-:W-:Y:S02]  /*330c0*/  HSET2.LE.AND R136, R136, R220, PT ;  /* 0x000000dc88887233 */ /* 0x000fe40003803000 */
[----:B-1----:R-:W-:Y:S01]  /*330d0*/  LOP3.LUT R60, R156, 0xff00ff, RZ, 0xc0, !PT ;  /* 0x00ff00ff9c3c7812 */ /* 0x002fe200078ec0ff */
[----:B----4-:R-:W-:Y:S04]  /*330e0*/  @!P4 HFMA2.BF16_V2 R75, -RZ.H0_H0, RZ.H0_H0, -R98.H1_H1 ;  /* 0x200000ffff4bc231 */ /* 0x010fe80000360962 */
[----:B------:R-:W-:Y:S02]  /*330f0*/  HSET2.LE.AND R47, R60, R220, PT ;  /* 0x000000dc3c2f7233 */ /* 0x000fe40003803000 */
[----:B------:R-:W-:Y:S02]  /*33100*/  PRMT R60, R0, 0x5410, R56 ;  /* 0x00005410003c7816 */ /* 0x000fe40000000038 */
[----:B------:R-:W-:Y:S02]  /*33110*/  @!P0 PRMT R0, R71, 0x5410, RZ ;  /* 0x0000541047008816 */ /* 0x000fe400000000ff */
[----:B------:R-:W-:Y:S01]  /*33120*/  LOP3.LUT R47, R65, R47, RZ, 0xc0, !PT ;  /* 0x0000002f412f7212 */ /* 0x000fe200078ec0ff */
[----:B--2---:R-:W-:Y:S01]  /*33130*/  IMAD.WIDE R2, R250, -0x70, R68 ;  /* 0xffffff90fa027825 */ /* 0x004fe200078e0244 */
[----:B------:R-:W-:Y:S02]  /*33140*/  SHF.R.U32.HI R65, RZ, 0x18, R127 ;  /* 0x00000018ff417819 */ /* 0x000fe4000001167f */
[----:B------:R-:W-:Y:S02]  /*33150*/  ISETP.LE.U32.AND P0, PT, R74, UR9, PT ;  /* 0x000000094a007c0c */ /* 0x000fe4000bf03070 */
[----:B------:R1:W-:Y:S01]  /*33160*/  STG.E.U16 desc[UR22][R2.64+0xc0], R0 ;  /* 0x0000c00002007986 */ /* 0x0003e2000c101516 */
[----:B------:R-:W-:Y:S01]  /*33170*/  ISETP.LE.U32.AND P1, PT, R65, UR9, PT ;  /* 0x0000000941007c0c */ /* 0x000fe2000bf23070 */
[-C--:B------:R-:W-:Y:S05]  /*33180*/  HMMA.16816.F32.BF16 R4, R44, R52.reuse, R4 ;  /* 0x000000342c04723c */ /* 0x080fea0000041804 */
[----:B------:R-:W-:Y:S01]  /*33190*/  IMAD.WIDE R68, R250, 0x70, R2 ;  /* 0x00000070fa447825 */ /* 0x000fe200078e0202 */
[----:B------:R-:W-:Y:S02]  /*331a0*/  PRMT R71, R187, 0x5410, R186 ;  /* 0x00005410bb477816 */ /* 0x000fe400000000ba */
[C---:B------:R-:W-:Y:S04]  /*331b0*/  HMMA.16816.F32.BF16 R8, R48.reuse, R52, R8 ;  /* 0x000000343008723c */ /* 0x040fe80000041808 */
[----:B------:R-:W-:Y:S01]  /*331c0*/  @!P1 HFMA2.BF16_V2 R80, -RZ.H0_H0, RZ.H0_H0, -R56.H0_H0 ;  /* 0x200000ffff509231 */ /* 0x000fe20000340938 */
[----:B------:R-:W-:Y:S01]  /*331d0*/  PRMT R52, R75, 0x7610, R52 ;  /* 0x000076104b347816 */ /* 0x000fe20000000034 */
[----:B------:R-:W-:Y:S02]  /*331e0*/  @!P0 HFMA2.BF16_V2 R76, -RZ.H0_H0, RZ.H0_H0, -R98.H0_H0 ;  /* 0x200000ffff4c8231 */ /* 0x000fe40000340962 */
[-C--:B------:R-:W-:Y:S01]  /*331f0*/  HMMA.16816.F32.BF16 R12, R48, R54.reuse, R12 ;  /* 0x00000036300c723c */ /* 0x080fe2000004180c */
[----:B------:R-:W-:Y:S02]  /*33200*/  @!P1 STL.S16 [R1+0x154], R80 ;  /* 0x0001545001009387 */ /* 0x000fe40000100600 */
[----:B------:R-:W-:Y:S02]  /*33210*/  @!P4 PRMT R90, R52, 0x5410, RZ ;  /* 0x00005410345ac816 */ /* 0x000fe400000000ff */
[----:B------:R2:W-:Y:S01]  /*33220*/  @!P0 STL.S16 [R1+0x150], R76 ;  /* 0x0001504c01008387 */ /* 0x0005e20000100600 */
[----:B------:R-:W-:Y:S02]  /*33230*/  PRMT R57, R76, 0x7610, R57 ;  /* 0x000076104c397816 */ /* 0x000fe40000000039 */
[C---:B------:R-:W-:Y:S01]  /*33240*/  HMMA.16816.F32.BF16 R16, R44.reuse, R54, R16 ;  /* 0x000000362c10723c */ /* 0x040fe20000041810 */
[----:B------:R-:W3:Y:S03]  /*33250*/  LDSM.16.MT88.4 R52, [R212+0x5400] ;  /* 0x00540000d434783b */ /* 0x000ee60000004200 */
[----:B------:R-:W-:Y:S01]  /*33260*/  @!P0 PRMT R84, R57, 0x5410, RZ ;  /* 0x0000541039548816 */ /* 0x000fe200000000ff */
[----:B------:R-:W-:Y:S01]  /*33270*/  IMAD.MOV.U32 R57, RZ, RZ, R86 ;  /* 0x000000ffff397224 */ /* 0x000fe200078e0056 */
[----:B-1----:R-:W-:Y:S02]  /*33280*/  PRMT R0, R80, 0x7610, R0 ;  /* 0x0000761050007816 */ /* 0x002fe40000000000 */
[-C--:B------:R-:W-:Y:S01]  /*33290*/  HMMA.16816.F32.BF16 R20, R44, R40.reuse, R20 ;  /* 0x000000282c14723c */ /* 0x080fe20000041814 */
[----:B------:R1:W-:Y:S02]  /*332a0*/  @!P4 STL.S16 [R1+0x14c], R75 ;  /* 0x00014c4b0100c387 */ /* 0x0003e40000100600 */
[----:B------:R-:W-:Y:S02]  /*332b0*/  ISETP.LE.U32.AND P4, PT, R125, UR9, PT ;  /* 0x000000097d007c0c */ /* 0x000fe4000bf83070 */
[----:B------:R4:W4:Y:S01]  /*332c0*/  LDL.S16 R104, [R1+0x148] ;  /* 0x0001480001687983 */ /* 0x0009220000100600 */
[----:B------:R-:W-:Y:S02]  /*332d0*/  @!P1 PRMT R56, R0, 0x5410, RZ ;  /* 0x0000541000389816 */ /* 0x000fe400000000ff */
[----:B------:R-:W-:Y:S01]  /*332e0*/  ISETP.GT.U32.AND P1, PT, R151, UR9, PT ;  /* 0x0000000997007c0c */ /* 0x000fe2000bf24070 */
[C---:B------:R-:W-:Y:S02]  /*332f0*/  HMMA.16816.F32.BF16 R24, R48.reuse, R40, R24 ;  /* 0x000000283018723c */ /* 0x040fe40000041818 */
[----:B------:R3:W-:Y:S02]  /*33300*/  STG.E.U16 desc[UR22][R2.64+0xc2], R56 ;  /* 0x0000c23802007986 */ /* 0x0007e4000c101516 */
[----:B------:R-:W-:Y:S02]  /*33310*/  LOP3.LUT R0, R189, 0xff, RZ, 0xc0, !PT ;  /* 0x000000ffbd007812 */ /* 0x000fe400078ec0ff */
[----:B------:R-:W-:Y:S01]  /*33320*/  STG.E.U16 desc[UR22][R68.64+0xc0], R163 ;  /* 0x0000c0a344007986 */ /* 0x000fe2000c101516 */
[--C-:B------:R-:W-:Y:S01]  /*33330*/  HSET2.LE.AND R41, R70, R220.reuse, PT ;  /* 0x000000dc46297233 */ /* 0x100fe20003803000 */
[-C--:B------:R-:W-:Y:S02]  /*33340*/  HMMA.16816.F32.BF16 R28, R48, R42.reuse, R28 ;  /* 0x0000002a301c723c */ /* 0x080fe4000004181c */
[----:B------:R-:W-:Y:S01]  /*33350*/  LDSM.16.MT88.4 R160, [R212+0x5c00] ;  /* 0x005c0000d4a0783b */ /* 0x000fe20000004200 */
[C---:B------:R-:W-:Y:S02]  /*33360*/  ISETP.LE.U32.AND P0, PT, R0.reuse, UR9, PT ;  /* 0x0000000900007c0c */ /* 0x040fe4000bf03070 */
[----:B------:R-:W-:Y:S02]  /*33370*/  PRMT R101, R0, 0x5410, R151 ;  /* 0x0000541000657816 */ /* 0x000fe40000000097 */
[----:B------:R-:W-:Y:S01]  /*33380*/  PRMT R0, R223, 0x7610, R0 ;  /* 0x00007610df007816 */ /* 0x000fe20000000000 */
[----:B------:R-:W-:Y:S02]  /*33390*/  HMMA.16816.F32.BF16 R32, R44, R42, R32 ;  /* 0x0000002a2c20723c */ /* 0x000fe40000041820 */
[----:B------:R-:W3:Y:S02]  /*333a0*/  LDSM.16.MT88.4 R44, [R64+0x1400] ;  /* 0x00140000402c783b */ /* 0x000ee40000004200 */
[----:B------:R-:W-:Y:S02]  /*333b0*/  LOP3.LUT R50, R59, R41, RZ, 0xc0, !PT ;  /* 0x000000293b327212 */ /* 0x000fe400078ec0ff */
[----:B--2---:R-:W-:Y:S02]  /*333c0*/  PRMT R76, R204, 0x5410, R203 ;  /* 0x00005410cc4c7816 */ /* 0x004fe400000000cb */
[----:B-1----:R-:W-:Y:S02]  /*333d0*/  PRMT R75, R226, 0x5410, R207 ;  /* 0x00005410e24b7816 */ /* 0x002fe400000000cf */
[----:B------:R1:W5:Y:S01]  /*333e0*/  LDL.LU R223, [R1+0x35c] ;  /* 0x00035c0001df7983 */ /* 0x0003620000300800 */
[----:B------:R-:W-:Y:S02]  /*333f0*/  PRMT R80, R67, 0x5410, R65 ;  /* 0x0000541043507816 */ /* 0x000fe40000000041 */
[----:B---3--:R-:W-:Y:S01]  /*33400*/  PRMT R3, R247, 0x7610, R3 ;  /* 0x00007610f7037816 */ /* 0x008fe20000000003 */
[----:B------:R2:W-:Y:S01]  /*33410*/  STG.E.U16 desc[UR22][R68.64+0xc2], R112 ;  /* 0x0000c27044007986 */ /* 0x0005e2000c101516 */
[----:B------:R-:W-:Y:S01]  /*33420*/  IMAD.MOV.U32 R56, RZ, RZ, R87 ;  /* 0x000000ffff387224 */ /* 0x000fe200078e0057 */
[--C-:B------:R-:W-:Y:S02]  /*33430*/  HSET2.LE.AND R41, R75, R220.reuse, PT ;  /* 0x000000dc4b297233 */ /* 0x100fe40003803000 */
[----:B------:R1:W5:Y:S01]  /*33440*/  LDL.LU R247, [R1+0x358] ;  /* 0x0003580001f77983 */ /* 0x0003620000300800 */
[--C-:B------:R-:W-:Y:S02]  /*33450*/  HSET2.LE.AND R42, R76, R220.reuse, PT ;  /* 0x000000dc4c2a7233 */ /* 0x100fe40003803000 */
[----:B------:R-:W-:Y:S01]  /*33460*/  LOP3.LUT R41, R58, R41, RZ, 0xc0, !PT ;  /* 0x000000293a297212 */ /* 0x000fe200078ec0ff */
[----:B------:R1:W3:Y:S01]  /*33470*/  LDL.S16 R87, [R1+0x140] ;  /* 0x0001400001577983 */ /* 0x0002e20000100600 */
[----:B------:R-:W-:Y:S02]  /*33480*/  PRMT R65, R120, 0x5410, R206 ;  /* 0x0000541078417816 */ /* 0x000fe400000000ce */
[----:B------:R-:W-:Y:S01]  /*33490*/  LOP3.LUT R42, R56, R42, RZ, 0xc0, !PT ;  /* 0x0000002a382a7212 */ /* 0x000fe200078ec0ff */
[----:B------:R1:W3:Y:S01]  /*334a0*/  LDL.S16 R86, [R1+0x144] ;  /* 0x0001440001567983 */ /* 0x0002e20000100600 */
[----:B------:R-:W-:Y:S01]  /*334b0*/  PRMT R67, R107, 0x5410, R132 ;  /* 0x000054106b437816 */ /* 0x000fe20000000084 */
[----:B------:R-:W-:Y:S01]  /*334c0*/  IMAD.MOV.U32 R132, RZ, RZ, R37 ;  /* 0x000000ffff847224 */ /* 0x000fe200078e0025 */
[--C-:B------:R-:W-:Y:S01]  /*334d0*/  HSET2.LE.AND R2, R65, R220.reuse, PT ;  /* 0x000000dc41027233 */ /* 0x100fe20003803000 */
[----:B------:R1:W3:Y:S01]  /*334e0*/  LDL.S16 R85, [R1+0x13c] ;  /* 0x00013c0001557983 */ /* 0x0002e20000100600 */
[----:B------:R-:W-:Y:S02]  /*334f0*/  LOP3.LUT R65, R71, 0xff00ff, RZ, 0xc0, !PT ;  /* 0x00ff00ff47417812 */ /* 0x000fe400078ec0ff */
[--C-:B------:R-:W-:Y:S01]  /*33500*/  HSET2.LE.AND R40, R67, R220.reuse, PT ;  /* 0x000000dc43287233 */ /* 0x100fe20003803000 */
[----:B------:R-:W-:Y:S01]  /*33510*/  STG.E.U16 desc[UR22][R118.64+0xc0], R106 ;  /* 0x0000c06a76007986 */ /* 0x000fe2000c101516 */
[----:B------:R-:W-:Y:S02]  /*33520*/  LOP3.LUT R48, R63, R2, RZ, 0xc0, !PT ;  /* 0x000000023f307212 */ /* 0x000fe400078ec0ff */
[--C-:B------:R-:W-:Y:S01]  /*33530*/  HSET2.LE.AND R51, R65, R220.reuse, PT ;  /* 0x000000dc41337233 */ /* 0x100fe20003803000 */
[----:B------:R-:W-:Y:S01]  /*33540*/  STG.E.U16 desc[UR22][R118.64+0xc2], R109 ;  /* 0x0000c26d76007986 */ /* 0x000fe2000c101516 */
[----:B------:R-:W-:Y:S01]  /*33550*/  LOP3.LUT R49, R62, R40, RZ, 0xc0, !PT ;  /* 0x000000283e317212 */ /* 0x000fe200078ec0ff */
[----:B------:R-:W-:Y:S01]  /*33560*/  IMAD.MOV.U32 R65, RZ, RZ, R92 ;  /* 0x000000ffff417224 */ /* 0x000fe200078e005c */
[----:B------:R-:W-:Y:S01]  /*33570*/  PRMT R62, R0, 0x5410, R3 ;  /* 0x00005410003e7816 */ /* 0x000fe20000000003 */
[----:B--2---:R-:W-:Y:S01]  /*33580*/  IMAD.WIDE R68, R250, -0x70, R68 ;  /* 0xffffff90fa447825 */ /* 0x004fe200078e0244 */
[----:B------:R-:W-:Y:S02]  /*33590*/  PRMT R2, R78, 0x7632, R2 ;  /* 0x000076324e027816 */ /* 0x000fe40000000002 */
[----:B------:R-:W-:Y:S02]  /*335a0*/  LOP3.LUT R51, R61, R51, RZ, 0xc0, !PT ;  /* 0x000000333d337212 */ /* 0x000fe400078ec0ff */
[----:B------:R-:W-:Y:S01]  /*335b0*/  LOP3.LUT R61, R2, 0xff, RZ, 0xc0, !PT ;  /* 0x000000ff023d7812 */ /* 0x000fe200078ec0ff */
[----:B------:R-:W-:Y:S01]  /*335c0*/  IMAD.MOV.U32 R2, RZ, RZ, R88 ;  /* 0x000000ffff027224 */ /* 0x000fe200078e0058 */
[----:B------:R-:W-:Y:S02]  /*335d0*/  LOP3.LUT R43, R77, 0xff00ff, RZ, 0xc0, !PT ;  /* 0x00ff00ff4d2b7812 */ /* 0x000fe400078ec0ff */
[--C-:B------:R-:W-:Y:S01]  /*335e0*/  HSET2.LE.AND R40, R72, R220.reuse, PT ;  /* 0x000000dc48287233 */ /* 0x100fe20003803000 */
[-C--:B------:R-:W-:Y:S05]  /*335f0*/  HMMA.16816.F32.BF16 R4, R48, R52.reuse, R4 ;  /* 0x000000343004723c */ /* 0x080fea0000041804 */
[--C-:B------:R-:W-:Y:S02]  /*33600*/  HSET2.LE.AND R43, R43, R220.reuse, PT ;  /* 0x000000dc2b2b7233 */ /* 0x100fe40003803000 */
[----:B------:R-:W-:Y:S02]  /*33610*/  LOP3.LUT R40, R57, R40, RZ, 0xc0, !PT ;  /* 0x0000002839287212 */ /* 0x000fe400078ec0ff */
[----:B------:R-:W-:Y:S02]  /*33620*/  PRMT R67, R97, 0x7610, R67 ;  /* 0x0000761061437816 */ /* 0x000fe40000000043 */
[----:B------:R-:W-:Y:S02]  /*33630*/  LOP3.LUT R43, R2, R43, RZ, 0xc0, !PT ;  /* 0x0000002b022b7212 */ /* 0x000fe400078ec0ff */
[----:B------:R-:W-:Y:S05]  /*33640*/  PRMT R2, R216, 0x7610, R2 ;  /* 0x00007610d8027816 */ /* 0x000fea0000000002 */
[C---:B------:R-:W-:Y:S04]  /*33650*/  HMMA.16816.F32.BF16 R8, R40.reuse, R52, R8 ;  /* 0x000000342808723c */ /* 0x040fe80000041808 */
[----:B------:R-:W-:Y:S04]  /*33660*/  LOP3.LUT R52, R177, 0xff, RZ, 0xc0, !PT ;  /* 0x000000ffb1347812 */ /* 0x000fe800078ec0ff */
[C---:B------:R-:W-:Y:S01]  /*33670*/  ISETP.LE.U32.AND P5, PT, R52.reuse, UR9, PT ;  /* 0x0000000934007c0c */ /* 0x040fe2000bfa3070 */
[-C--:B------:R-:W-:Y:S03]  /*33680*/  HMMA.16816.F32.BF16 R12, R40, R54.reuse, R12 ;  /* 0x00000036280c723c */ /* 0x080fe6000004180c */
[----:B------:R-:W-:Y:S02]  /*33690*/  PRMT R154, R52, 0x5410, R154 ;  /* 0x00005410349a7816 */ /* 0x000fe4000000009a */
[----:B------:R-:W-:Y:S03]  /*336a0*/  SHF.R.U32.HI R52, RZ, 0x18, R78 ;  /* 0x00000018ff347819 */ /* 0x000fe6000001164e */
[C---:B------:R-:W-:Y:S04]  /*336b0*/  HMMA.16816.F32.BF16 R16, R48.reuse, R54, R16 ;  /* 0x000000363010723c */ /* 0x040fe80000041810 */
[----:B------:R-:W-:Y:S02]  /*336c0*/  PRMT R137, R61, 0x5410, R52 ;  /* 0x000054103d897816 */ /* 0x000fe40000000034 */
[----:B------:R-:W-:Y:S02]  /*336d0*/  LOP3.LUT R55, R103, 0xff00ff, RZ, 0xc0, !PT ;  /* 0x00ff00ff67377812 */ /* 0x000fe400078ec0ff */
[-C--:B------:R-:W-:Y:S03]  /*336e0*/  HMMA.16816.F32.BF16 R20, R48, R44.reuse, R20 ;  /* 0x0000002c3014723c */ /* 0x080fe60000041814 */
[--C-:B------:R-:W-:Y:S02]  /*336f0*/  HSET2.LE.AND R55, R55, R220.reuse, PT ;  /* 0x000000dc37377233 */ /* 0x100fe40003803000 */
[--C-:B------:R-:W-:Y:S02]  /*33700*/  HSET2.LE.AND R54, R101, R220.reuse, PT ;  /* 0x000000dc65367233 */ /* 0x100fe40003803000 */
[--C-:B------:R-:W-:Y:S01]  /*33710*/  HSET2.LE.AND R137, R137, R220.reuse, PT ;  /* 0x000000dc89897233 */ /* 0x100fe20003803000 */
[C---:B------:R-:W-:Y:S04]  /*33720*/  HMMA.16816.F32.BF16 R24, R40.reuse, R44, R24 ;  /* 0x0000002c2818723c */ /* 0x040fe80000041818 */
[--C-:B------:R-:W-:Y:S02]  /*33730*/  HSET2.LE.AND R44, R82, R220.reuse, PT ;  /* 0x000000dc522c7233 */ /* 0x100fe40003803000 */
[--C-:B------:R-:W-:Y:S02]  /*33740*/  HSET2.LE.AND R45, R96, R220.reuse, PT ;  /* 0x000000dc602d7233 */ /* 0x100fe40003803000 */
[-C--:B------:R-:W-:Y:S01]  /*33750*/  HMMA.16816.F32.BF16 R28, R40, R46.reuse, R28 ;  /* 0x0000002e281c723c */ /* 0x080fe2000004181c */
[----:B------:R-:W-:Y:S02]  /*33760*/  LDSM.16.MT88.4 R40, [R64+0x1800] ;  /* 0x001800004028783b */ /* 0x000fe40000004200 */
[----:B------:R-:W-:Y:S02]  /*33770*/  LOP3.LUT R54, R62, R54, RZ, 0xc0, !PT ;  /* 0x000000363e367212 */ /* 0x000fe400078ec0ff */
[----:B------:R-:W-:Y:S03]  /*33780*/  HSET2.LE.AND R154, R154, R220, PT ;  /* 0x000000dc9a9a7233 */ /* 0x000fe60003803000 */
[----:B------:R-:W-:Y:S04]  /*33790*/  HMMA.16816.F32.BF16 R32, R48, R46, R32 ;  /* 0x0000002e3020723c */ /* 0x000fe80000041820 */
[----:B------:R-:W-:Y:S02]  /*337a0*/  PRMT R48, R213, 0x7610, R48 ;  /* 0x00007610d5307816 */ /* 0x000fe40000000030 */
[----:B------:R-:W-:Y:S01]  /*337b0*/  PRMT R51, R97, 0x7632, R51 ;  /* 0x0000763261337816 */ /* 0x000fe20000000033 */
[----:B----4-:R-:W-:Y:S05]  /*337c0*/  @!P0 HFMA2.BF16_V2 R104, -RZ.H0_H0, RZ.H0_H0, -R0.H0_H0 ;  /* 0x200000ffff688231 */ /* 0x010fea0000340900 */
[----:B------:R-:W-:Y:S01]  /*337d0*/  @!P0 STL.S16 [R1+0x148], R104 ;  /* 0x0001486801008387 */ /* 0x000fe20000100600 */
[----:B------:R-:W-:Y:S03]  /*337e0*/  PRMT R89, R104, 0x7610, R89 ;  /* 0x0000761068597816 */ /* 0x000fe60000000059 */
[----:B------:R1:W2:Y:S01]  /*337f0*/  LDL.S16 R59, [R1+0x138] ;  /* 0x00013800013b7983 */ /* 0x0002a20000100600 */
[----:B------:R-:W-:Y:S02]  /*33800*/  @!P0 PRMT R0, R89, 0x5410, RZ ;  /* 0x0000541059008816 */ /* 0x000fe400000000ff */
[----:B------:R-:W-:Y:S01]  /*33810*/  ISETP.LE.U32.AND P0, PT, R61, UR9, PT ;  /* 0x000000093d007c0c */ /* 0x000fe2000bf03070 */
[----:B------:R1:W4:Y:S01]  /*33820*/  LDL.S16 R63, [R1+0x134] ;  /* 0x00013400013f7983 */ /* 0x0003220000100600 */
[----:B------:R-:W1:Y:S03]  /*33830*/  MUFU.EX2 R61, R130 ;  /* 0x00000082003d7308 */ /* 0x000e660000000800 */
[----:B------:R1:W-:Y:S08]  /*33840*/  STG.E.U16 desc[UR22][R116.64+0xd0], R0 ;  /* 0x0000d00074007986 */ /* 0x0003f0000c101516 */
[----:B---3--:R-:W-:Y:S01]  /*33850*/  @!P0 HFMA2.BF16_V2 R87, -RZ.H0_H0, RZ.H0_H0, -R97.H0_H0 ;  /* 0x200000ffff578231 */ /* 0x008fe20000340961 */
[----:B-1----:R-:W-:Y:S01]  /*33860*/  PRMT R0, R217, 0x7610, R0 ;  /* 0x00007610d9007816 */ /* 0x002fe20000000000 */
[----:B------:R-:W-:Y:S03]  /*33870*/  @P1 HFMA2.BF16_V2 R86, -RZ.H0_H0, RZ.H0_H0, -R3.H0_H0 ;  /* 0x200000ffff561231 */ /* 0x000fe60000340903 */
[----:B------:R-:W-:Y:S01]  /*33880*/  @!P0 STL.S16 [R1+0x140], R87 ;  /* 0x0001405701008387 */ /* 0x000fe20000100600 */
[----:B------:R-:W-:Y:S01]  /*33890*/  PRMT R58, R87, 0x7610, R58 ;  /* 0x00007610573a7816 */ /* 0x000fe2000000003a */
[----:B------:R-:W-:Y:S02]  /*338a0*/  @P3 HFMA2.BF16_V2 R85, -RZ.H0_H0, RZ.H0_H0, -R0.H0_H0 ;  /* 0x200000ffff553231 */ /* 0x000fe40000340900 */
[----:B------:R-:W-:Y:S01]  /*338b0*/  @P1 STL.S16 [R1+0x144], R86 ;  /* 0x0001445601001387 */ /* 0x000fe20000100600 */
[----:B------:R-:W-:Y:S02]  /*338c0*/  @!P0 PRMT R67, R58, 0x5410, RZ ;  /* 0x000054103a438816 */ /* 0x000fe400000000ff */
[----:B------:R-:W-:Y:S01]  /*338d0*/  ISETP.LE.U32.AND P0, PT, R52, UR9, PT ;  /* 0x0000000934007c0c */ /* 0x000fe2000bf03070 */
[----:B------:R1:W5:Y:S01]  /*338e0*/  LDL.LU R217, [R1+0x354] ;  /* 0x0003540001d97983 */ /* 0x0003620000300800 */
[----:B------:R-:W-:Y:S02]  /*338f0*/  PRMT R57, R86, 0x7610, R57 ;  /* 0x0000761056397816 */ /* 0x000fe40000000039 */
[----:B------:R-:W-:Y:S01]  /*33900*/  PRMT R56, R85, 0x7610, R56 ;  /* 0x0000761055387816 */ /* 0x000fe20000000038 */
[----:B------:R1:W5:Y:S01]  /*33910*/  LDL.LU R216, [R1+0x350] ;  /* 0x0003500001d87983 */ /* 0x0003620000300800 */
[----:B------:R-:W-:Y:S02]  /*33920*/  @P1 PRMT R3, R57, 0x5410, RZ ;  /* 0x0000541039031816 */ /* 0x000fe400000000ff */
[--C-:B------:R-:W-:Y:S01]  /*33930*/  HSET2.LE.AND R52, R81, R220.reuse, PT ;  /* 0x000000dc51347233 */ /* 0x100fe20003803000 */
[----:B------:R-:W-:Y:S04]  /*33940*/  @P3 STL.S16 [R1+0x13c], R85 ;  /* 0x00013c5501003387 */ /* 0x000fe80000100600 */
[----:B------:R3:W-:Y:S01]  /*33950*/  STG.E.U16 desc[UR22][R116.64+0xd2], R3 ;  /* 0x0000d20374007986 */ /* 0x0007e2000c101516 */
[----:B------:R-:W-:Y:S02]  /*33960*/  LOP3.LUT R52, R66, R52, RZ, 0xc0, !PT ;  /* 0x0000003442347212 */ /* 0x000fe400078ec0ff */
[----:B---3--:R-:W-:Y:S02]  /*33970*/  PRMT R3, R0, 0x5410, R2 ;  /* 0x0000541000037816 */ /* 0x008fe40000000002 */
[----:B------:R-:W-:Y:S02]  /*33980*/  @P3 PRMT R0, R56, 0x5410, RZ ;  /* 0x0000541038003816 */ /* 0x000fe400000000ff */
[----:B------:R-:W-:Y:S02]  /*33990*/  ISETP.GT.U32.AND P3, PT, R142, UR9, PT ;  /* 0x000000098e007c0c */ /* 0x000fe4000bf64070 */
[----:B------:R-:W-:Y:S01]  /*339a0*/  LOP3.LUT R55, R3, R55, RZ, 0xc0, !PT ;  /* 0x0000003703377212 */ /* 0x000fe200078ec0ff */
[----:B------:R3:W-:Y:S01]  /*339b0*/  STG.E.U16 desc[UR22][R68.64+0xd0], R0 ;  /* 0x0000d00044007986 */ /* 0x0007e2000c101516 */
[----:B------:R-:W-:Y:S04]  /*339c0*/  PRMT R3, R214, 0x7610, R3 ;  /* 0x00007610d6037816 */ /* 0x000fe80000000003 */
[----:B------:R-:W-:Y:S02]  /*339d0*/  PRMT R49, R3, 0x5410, R48 ;  /* 0x0000541003317816 */ /* 0x000fe40000000030 */
[----:B---3--:R-:W-:Y:S04]  /*339e0*/  LOP3.LUT R0, R126, 0xff, RZ, 0xc0, !PT ;  /* 0x000000ff7e007812 */ /* 0x008fe800078ec0ff */
[C---:B------:R-:W-:Y:S02]  /*339f0*/  ISETP.LE.U32.AND P1, PT, R0.reuse, UR9, PT ;  /* 0x0000000900007c0c */ /* 0x040fe4000bf23070 */
[----:B------:R-:W-:Y:S01]  /*33a00*/  PRMT R152, R0, 0x5410, R152 ;  /* 0x0000541000987816 */ /* 0x000fe20000000098 */
[----:B------:R-:W-:Y:S04]  /*33a10*/  IMAD.MOV.U32 R0, RZ, RZ, R94 ;  /* 0x000000ffff007224 */ /* 0x000fe800078e005e */
[--C-:B------:R-:W-:Y:S02]  /*33a20*/  HSET2.LE.AND R152, R152, R220.reuse, PT ;  /* 0x000000dc98987233 */ /* 0x100fe40003803000 */
[----:B------:R-:W-:Y:S02]  /*33a30*/  LOP3.LUT R44, R0, R44, RZ, 0xc0, !PT ;  /* 0x0000002c002c7212 */ /* 0x000fe400078ec0ff */
[----:B------:R-:W-:Y:S02]  /*33a40*/  HSET2.LE.AND R0, R91, R220, PT ;  /* 0x000000dc5b007233 */ /* 0x000fe40003803000 */
[----:B------:R-:W-:Y:S03]  /*33a50*/  LOP3.LUT R152, R49, R152, RZ, 0xc0, !PT ;  /* 0x0000009831987212 */ /* 0x000fe600078ec0ff */
[----:B------:R-:W-:Y:S01]  /*33a60*/  LOP3.LUT R46, R65, R0, RZ, 0xc0, !PT ;  /* 0x00000000412e7212 */ /* 0x000fe200078ec0ff */
[----:B------:R-:W-:Y:S01]  /*33a70*/  FADD.FTZ R0, R61, R215 ;  /* 0x000000d73d007221 */ /* 0x000fe20000010000 */
[----:B--2---:R-:W-:Y:S02]  /*33a80*/  @P2 HFMA2.BF16_V2 R59, -RZ.H0_H0, RZ.H0_H0, -R2.H0_H0 ;  /* 0x200000ffff3b2231 */ /* 0x004fe40000340902 */
[----:B----4-:R-:W-:Y:S03]  /*33a90*/  @!P0 HFMA2.BF16_V2 R63, -RZ.H0_H0, RZ.H0_H0, -R97.H1_H1 ;  /* 0x200000ffff3f8231 */ /* 0x010fe60000360961 */
[----:B------:R-:W-:Y:S01]  /*33aa0*/  @P2 STL.S16 [R1+0x138], R59 ;  /* 0x0001383b01002387 */ /* 0x000fe20000100600 */
[----:B------:R-:W-:Y:S03]  /*33ab0*/  PRMT R53, R59, 0x7610, R53 ;  /* 0x000076103b357816 */ /* 0x000fe60000000035 */
[----:B------:R1:W2:Y:S01]  /*33ac0*/  LDL.S16 R70, [R1+0x12c] ;  /* 0x00012c0001467983 */ /* 0x0002a20000100600 */
[----:B------:R-:W-:Y:S02]  /*33ad0*/  @P2 PRMT R2, R53, 0x5410, RZ ;  /* 0x0000541035022816 */ /* 0x000fe400000000ff */
[----:B------:R-:W-:Y:S01]  /*33ae0*/  PRMT R71, R63, 0x7610, R71 ;  /* 0x000076103f477816 */ /* 0x000fe20000000047 */
[----:B------:R-:W3:Y:S01]  /*33af0*/  LDSM.16.MT88.4 R56, [R212+0x5800] ;  /* 0x00580000d438783b */ /* 0x000ee20000004200 */
[--C-:B------:R-:W-:Y:S02]  /*33b00*/  HSET2.LE.AND R53, R80, R220.reuse, PT ;  /* 0x000000dc50357233 */ /* 0x100fe40003803000 */
[----:B------:R-:W-:Y:S03]  /*33b10*/  @!P0 PRMT R51, R71, 0x5410, RZ ;  /* 0x0000541047338816 */ /* 0x000fe600000000ff */
[----:B------:R-:W-:Y:S02]  /*33b20*/  LOP3.LUT R53, R60, R53, RZ, 0xc0, !PT ;  /* 0x000000353c357212 */ /* 0x000fe400078ec0ff */
[----:B------:R4:W-:Y:S01]  /*33b30*/  @!P0 STL.S16 [R1+0x134], R63 ;  /* 0x0001343f01008387 */ /* 0x0009e20000100600 */
[----:B------:R-:W1:Y:S03]  /*33b40*/  MUFU.EX2 R60, R115 ;  /* 0x00000073003c7308 */ /* 0x000e660000000800 */
[----:B------:R2:W2:Y:S04]  /*33b50*/  LDL.S16 R72, [R1+0x130] ;  /* 0x0001300001487983 */ /* 0x0004a80000100600 */
[----:B------:R3:W-:Y:S04]  /*33b60*/  STG.E.U16 desc[UR22][R68.64+0xd2], R2 ;  /* 0x0000d20244007986 */ /* 0x0007e8000c101516 */
[----:B------:R2:W5:Y:S01]  /*33b70*/  LDL.LU R215, [R1+0x34c] ;  /* 0x00034c0001d77983 */ /* 0x0005620000300800 */
[C---:B-1----:R-:W-:Y:S03]  /*33b80*/  FADD.FTZ R0, R60.reuse, R0 ;  /* 0x000000003c007221 */ /* 0x042fe60000010000 */
[----:B------:R1:W5:Y:S01]  /*33b90*/  LDL.LU R214, [R1+0x348] ;  /* 0x0003480001d67983 */ /* 0x0003620000300800 */
[----:B------:R-:W-:Y:S03]  /*33ba0*/  F2FP.BF16.F32.PACK_AB R61, R60, R61 ;  /* 0x0000003d3c3d723e */ /* 0x000fe600000010ff */
[----:B------:R1:W5:Y:S04]  /*33bb0*/  LDL.LU R213, [R1+0x344] ;  /* 0x0003440001d57983 */ /* 0x0003680000300800 */
[----:B------:R1:W-:Y:S01]  /*33bc0*/  STL [R1+0x32c], R0 ;  /* 0x00032c0001007387 */ /* 0x0003e20000100800 */
[----:B----4-:R-:W-:Y:S01]  /*33bd0*/  IMAD.MOV.U32 R63, RZ, RZ, R95 ;  /* 0x000000ffff3f7224 */ /* 0x010fe200078e005f */
[-C--:B---3--:R-:W-:Y:S05]  /*33be0*/  HMMA.16816.F32.BF16 R4, R52, R56.reuse, R4 ;  /* 0x000000383404723c */ /* 0x088fea0000041804 */
[----:B------:R-:W-:Y:S02]  /*33bf0*/  IMAD.MOV.U32 R2, RZ, RZ, R93 ;  /* 0x000000ffff027224 */ /* 0x000fe400078e005d */
[----:B------:R-:W-:Y:S03]  /*33c00*/  IMAD.WIDE R68, R250, 0x70, R68 ;  /* 0x00000070fa447825 */ /* 0x000fe600078e0244 */
[----:B------:R-:W-:Y:S02]  /*33c10*/  LOP3.LUT R45, R2, R45, RZ, 0xc0, !PT ;  /* 0x0000002d022d7212 */ /* 0x000fe400078ec0ff */
[----:B------:R-:W-:Y:S01]  /*33c20*/  STG.E.U16 desc[UR22][R68.64+0xd0], R114 ;  /* 0x0000d07244007986 */ /* 0x000fe2000c101516 */
[----:B------:R-:W-:Y:S03]  /*33c30*/  LOP3.LUT R2, R102, 0xff00ff, RZ, 0xc0, !PT ;  /* 0x00ff00ff66027812 */ /* 0x000fe600078ec0ff */
[----:B------:R-:W-:Y:S01]  /*33c40*/  STG.E.U16 desc[UR22][R68.64+0xd2], R100 ;  /* 0x0000d26444007986 */ /* 0x000fe2000c101516 */
[----:B-1----:R-:W-:Y:S02]  /*33c50*/  SHF.R.U32.HI R0, RZ, 0x18, R126 ;  /* 0x00000018ff007819 */ /* 0x002fe4000001167e */
[--C-:B------:R-:W-:Y:S01]  /*33c60*/  HSET2.LE.AND R2, R2, R220.reuse, PT ;  /* 0x000000dc02027233 */ /* 0x100fe20003803000 */
[----:B------:R-:W-:Y:S01]  /*33c70*/  STG.E.U16 desc[UR22][R118.64+0xd0], R113 ;  /* 0x0000d07176007986 */ /* 0x000fe2000c101516 */
[----:B------:R-:W-:Y:S03]  /*33c80*/  ISETP.LE.U32.AND P0, PT, R0, UR9, PT ;  /* 0x0000000900007c0c */ /* 0x000fe6000bf03070 */
[----:B------:R-:W-:Y:S01]  /*33c90*/  STG.E.U16 desc[UR22][R118.64+0xd2], R79 ;  /* 0x0000d24f76007986 */ /* 0x000fe2000c101516 */
[----:B------:R-:W-:Y:S02]  /*33ca0*/  LOP3.LUT R47, R63, R2, RZ, 0xc0, !PT ;  /* 0x000000023f2f7212 */ /* 0x000fe400078ec0ff */
[----:B------:R-:W-:Y:S04]  /*33cb0*/  PRMT R2, R126, 0x7632, R2 ;  /* 0x000076327e027816 */ /* 0x000fe80000000002 */
[----:B------:R-:W-:Y:S01]  /*33cc0*/  LOP3.LUT R2, R2, 0xff, RZ, 0xc0, !PT ;  /* 0x000000ff02027812 */ /* 0x000fe200078ec0ff */
[C---:B------:R-:W-:Y:S04]  /*33cd0*/  HMMA.16816.F32.BF16 R8, R44.reuse, R56, R8 ;  /* 0x000000382c08723c */ /* 0x040fe80000041808 */
[----:B------:R-:W-:Y:S01]  /*33ce0*/  PRMT R153, R2, 0x5410, R0 ;  /* 0x0000541002997816 */ /* 0x000fe20000000000 */
[----:B------:R-:W-:Y:S03]  /*33cf0*/  IMAD.MOV.U32 R0, RZ, RZ, R97 ;  /* 0x000000ffff007224 */ /* 0x000fe600078e0061 */
[-C--:B------:R-:W-:Y:S03]  /*33d00*/  HMMA.16816.F32.BF16 R12, R44, R58.reuse, R12 ;  /* 0x0000003a2c0c723c */ /* 0x080fe6000004180c */
[----:B------:R-:W-:Y:S02]  /*33d10*/  LOP3.LUT R137, R0, R137, RZ, 0xc0, !PT ;  /* 0x0000008900897212 */ /* 0x000fe400078ec0ff */
[----:B------:R-:W-:Y:S02]  /*33d20*/  PRMT R0, R188, 0x7610, R0 ;  /* 0x00007610bc007816 */ /* 0x000fe40000000000 */
[----:B------:R-:W-:Y:S01]  /*33d30*/  HSET2.LE.AND R153, R153, R220, PT ;  /* 0x000000dc99997233 */ /* 0x000fe20003803000 */
[C---:B------:R-:W-:Y:S08]  /*33d40*/  HMMA.16816.F32.BF16 R16, R52.reuse, R58, R16 ;  /* 0x0000003a3410723c */ /* 0x040ff00000041810 */
[-C--:B------:R-:W-:Y:S08]  /*33d50*/  HMMA.16816.F32.BF16 R20, R52, R40.reuse, R20 ;  /* 0x000000283414723c */ /* 0x080ff00000041814 */
[C---:B------:R-:W-:Y:S08]  /*33d60*/  HMMA.16816.F32.BF16 R24, R44.reuse, R40, R24 ;  /* 0x000000282c18723c */ /* 0x040ff00000041818 */
[-C--:B------:R-:W-:Y:S01]  /*33d70*/  HMMA.16816.F32.BF16 R28, R44, R42.reuse, R28 ;  /* 0x0000002a2c1c723c */ /* 0x080fe2000004181c */
[----:B------:R-:W1:Y:S07]  /*33d80*/  LDSM.16.MT88.4 R44, [R64+0x1c00] ;  /* 0x001c0000402c783b */ /* 0x000e6e0000004200 */
[----:B------:R-:W-:Y:S04]  /*33d90*/  HMMA.16816.F32.BF16 R32, R52, R42, R32 ;  /* 0x0000002a3420723c */ /* 0x000fe80000041820 */
[----:B--2---:R-:W-:Y:S05]  /*33da0*/  @!P4 HFMA2.BF16_V2 R70, -RZ.H0_H0, RZ.H0_H0, -R48.H0_H0 ;  /* 0x200000ffff46c231 */ /* 0x004fea0000340930 */
[----:B------:R-:W-:Y:S04]  /*33db0*/  PRMT R50, R70, 0x7610, R50 ;  /* 0x0000761046327816 */ /* 0x000fe80000000032 */
[----:B------:R-:W-:Y:S01]  /*33dc0*/  @!P4 PRMT R48, R50, 0x5410, RZ ;  /* 0x000054103230c816 */ /* 0x000fe200000000ff */
[----:B------:R-:W-:Y:S04]  /*33dd0*/  IMAD.MOV.U32 R50, RZ, RZ, R73 ;  /* 0x000000ffff327224 */ /* 0x000fe800078e0049 */
[----:B------:R2:W-:Y:S01]  /*33de0*/  STG.E.U16 desc[UR22][R116.64+0xe2], R48 ;  /* 0x0000e23074007986 */ /* 0x0005e2000c101516 */
[----:B------:R-:W-:Y:S01]  /*33df0*/  LOP3.LUT R154, R50, R154, RZ, 0xc0, !PT ;  /* 0x0000009a329a7212 */ /* 0x000fe200078ec0ff */
[----:B------:R-:W-:Y:S05]  /*33e00*/  @!P1 HFMA2.BF16_V2 R72, -RZ.H0_H0, RZ.H0_H0, -R3.H0_H0 ;  /* 0x200000ffff489231 */ /* 0x000fea0000340903 */
[----:B------:R-:W-:Y:S01]  /*33e10*/  @!P1 STL.S16 [R1+0x130], R72 ;  /* 0x0001304801009387 */ /* 0x000fe20000100600 */
[----:B------:R-:W-:Y:S03]  /*33e20*/  PRMT R60, R72, 0x7610, R60 ;  /* 0x00007610483c7816 */ /* 0x000fe6000000003c */
[----:B------:R4:W3:Y:S01]  /*33e30*/  LDL.S16 R57, [R1+0x128] ;  /* 0x0001280001397983 */ /* 0x0008e20000100600 */
[----:B------:R-:W-:Y:S02]  /*33e40*/  @!P1 PRMT R3, R60, 0x5410, RZ ;  /* 0x000054103c039816 */ /* 0x000fe400000000ff */
[----:B------:R-:W-:Y:S01]  /*33e50*/  ISETP.LE.U32.AND P1, PT, R2, UR9, PT ;  /* 0x0000000902007c0c */ /* 0x000fe2000bf23070 */
[----:B------:R4:W4:Y:S01]  /*33e60*/  LDL.S16 R56, [R1+0x124] ;  /* 0x0001240001387983 */ /* 0x0009220000100600 */
[----:B------:R-:W-:Y:S03]  /*33e70*/  IMAD.MOV.U32 R2, RZ, RZ, R98 ;  /* 0x000000ffff027224 */ /* 0x000fe600078e0062 */
[----:B------:R-:W-:Y:S01]  /*33e80*/  @!P4 STL.S16 [R1+0x12c], R70 ;  /* 0x00012c460100c387 */ /* 0x000fe20000100600 */
[----:B------:R-:W-:Y:S02]  /*33e90*/  ISETP.GT.U32.AND P4, PT, R122, UR9, PT ;  /* 0x000000097a007c0c */ /* 0x000fe4000bf84070 */
[----:B------:R-:W-:Y:S01]  /*33ea0*/  LOP3.LUT R136, R2, R136, RZ, 0xc0, !PT ;  /* 0x0000008802887212 */ /* 0x000fe200078ec0ff */
[----:B------:R1:W5:Y:S01]  /*33eb0*/  LDL.LU R188, [R1+0x340] ;  /* 0x0003400001bc7983 */ /* 0x0003620000300800 */
[----:B------:R-:W-:Y:S03]  /*33ec0*/  PRMT R2, R142, 0x5410, R157 ;  /* 0x000054108e027816 */ /* 0x000fe6000000009d */
[----:B------:R1:W4:Y:S01]  /*33ed0*/  LDL.S16 R60, [R1+0x11c] ;  /* 0x00011c00013c7983 */ /* 0x0003220000100600 */
[----:B------:R-:W-:Y:S02]  /*33ee0*/  LOP3.LUT R155, R2, 0xff00ff, RZ, 0xc0, !PT ;  /* 0x00ff00ff029b7812 */ /* 0x000fe400078ec0ff */
[----:B------:R-:W-:Y:S01]  /*33ef0*/  PRMT R2, R219, 0x7610, R2 ;  /* 0x00007610db027816 */ /* 0x000fe20000000002 */
[----:B------:R1:W4:Y:S01]  /*33f00*/  LDL.S16 R62, [R1+0x120] ;  /* 0x00012000013e7983 */ /* 0x0003220000100600 */
[----:B--2---:R-:W-:Y:S01]  /*33f10*/  LOP3.LUT R48, R128, 0xff, RZ, 0xc0, !PT ;  /* 0x000000ff80307812 */ /* 0x004fe200078ec0ff */
[----:B------:R-:W-:Y:S01]  /*33f20*/  IMAD.SHL.U32 R219, R218, 0x20, RZ ;  /* 0x00000020dadb7824 */ /* 0x000fe200078e00ff */
[--C-:B------:R-:W-:Y:S01]  /*33f30*/  HSET2.LE.AND R155, R155, R220.reuse, PT ;  /* 0x000000dc9b9b7233 */ /* 0x100fe20003803000 */
[----:B------:R2:W2:Y:S01]  /*33f40*/  LDL.S16 R59, [R1+0x118] ;  /* 0x00011800013b7983 */ /* 0x0004a20000100600 */
[C---:B------:R-:W-:Y:S02]  /*33f50*/  ISETP.LE.U32.AND P2, PT, R48.reuse, UR9, PT ;  /* 0x0000000930007c0c */ /* 0x040fe4000bf43070 */
[----:B------:R-:W-:Y:S01]  /*33f60*/  PRMT R138, R48, 0x5410, R123 ;  /* 0x00005410308a7816 */ /* 0x000fe2000000007b */
[----:B------:R1:W-:Y:S01]  /*33f70*/  STG.E.U16 desc[UR22][R116.64+0xe0], R3 ;  /* 0x0000e00374007986 */ /* 0x0003e2000c101516 */
[----:B------:R-:W-:Y:S03]  /*33f80*/  LOP3.LUT R155, R61, R155, RZ, 0xc0, !PT ;  /* 0x0000009b3d9b7212 */ /* 0x000fe600078ec0ff */
[--C-:B------:R-:W-:Y:S02]  /*33f90*/  HSET2.LE.AND R138, R138, R220.reuse, PT ;  /* 0x000000dc8a8a7233 */ /* 0x100fe40003803000 */
[----:B-1----:R-:W-:Y:S04]  /*33fa0*/  PRMT R3, R0, 0x5410, R2 ;  /* 0x0000541000037816 */ /* 0x002fe80000000002 */
[----:B------:R-:W-:Y:S02]  /*33fb0*/  LOP3.LUT R153, R3, R153, RZ, 0xc0, !PT ;  /* 0x0000009903997212 */ /* 0x000fe400078ec0ff */
[----:B------:R-:W-:Y:S04]  /*33fc0*/  PRMT R3, R122, 0x5410, R124 ;  /* 0x000054107a037816 */ /* 0x000fe8000000007c */
[----:B------:R-:W-:Y:S01]  /*33fd0*/  LOP3.LUT R3, R3, 0xff00ff, RZ, 0xc0, !PT ;  /* 0x00ff00ff03037812 */ /* 0x000fe200078ec0ff */
[-C--:B------:R-:W-:Y:S05]  /*33fe0*/  HMMA.16816.F32.BF16 R164, R152, R160.reuse, R4 ;  /* 0x000000a098a4723c */ /* 0x080fea0000041804 */
[----:B------:R-:W-:Y:S02]  /*33ff0*/  HSET2.LE.AND R139, R3, R220, PT ;  /* 0x000000dc038b7233 */ /* 0x000fe40003803000 */
[----:B------:R-:W-:Y:S02]  /*34000*/  PRMT R4, R73, 0x7632, R4 ;  /* 0x0000763249047816 */ /* 0x000fe40000000004 */
[----:B------:R-:W-:Y:S02]  /*34010*/  PRMT R7, R61, 0x7610, R7 ;  /* 0x000076103d077816 */ /* 0x000fe40000000007 */
[----:B------:R-:W-:Y:S01]  /*34020*/  PRMT R6, R99, 0x7632, R6 ;  /* 0x0000763263067816 */ /* 0x000fe20000000006 */
[----:B---3--:R-:W-:Y:S02]  /*34030*/  @!P1 HFMA2.BF16_V2 R57, -RZ.H0_H0, RZ.H0_H0, -R0.H0_H0 ;  /* 0x200000ffff399231 */ /* 0x008fe40000340900 */
[----:B----4-:R-:W-:Y:S03]  /*34040*/  @!P0 HFMA2.BF16_V2 R56, -RZ.H0_H0, RZ.H0_H0, -R2.H0_H0 ;  /* 0x200000ffff388231 */ /* 0x010fe60000340902 */
[----:B------:R1:W-:Y:S01]  /*34050*/  @!P1 STL.S16 [R1+0x128], R57 ;  /* 0x0001283901009387 */ /* 0x0003e20000100600 */
[----:B------:R-:W-:Y:S03]  /*34060*/  PRMT R41, R57, 0x7610, R41 ;  /* 0x0000761039297816 */ /* 0x000fe60000000029 */
[----:B------:R3:W-:Y:S01]  /*34070*/  @!P0 STL.S16 [R1+0x124], R56 ;  /* 0x0001243801008387 */ /* 0x0007e20000100600 */
[----:B------:R-:W-:Y:S02]  /*34080*/  PRMT R40, R56, 0x7610, R40 ;  /* 0x0000761038287816 */ /* 0x000fe40000000028 */
[----:B------:R-:W-:Y:S01]  /*34090*/  @!P1 PRMT R0, R41, 0x5410, RZ ;  /* 0x0000541029009816 */ /* 0x000fe200000000ff */
[----:B------:R4:W4:Y:S01]  /*340a0*/  LDL.S16 R49, [R1+0x114] ;  /* 0x0001140001317983 */ /* 0x0009220000100600 */
[----:B------:R-:W-:Y:S01]  /*340b0*/  @!P0 PRMT R2, R40, 0x5410, RZ ;  /* 0x0000541028028816 */ /* 0x000fe200000000ff */
[----:B------:R-:W-:Y:S04]  /*340c0*/  IMAD.WIDE R40, R250, -0x70, R68 ;  /* 0xffffff90fa287825 */ /* 0x000fe800078e0244 */
[--C-:B------:R-:W-:Y:S01]  /*340d0*/  @P6 HFMA2.BF16_V2 R60, -RZ.H0_H0, RZ.H0_H0, -R73.reuse.H1_H1 ;  /* 0x200000ffff3c6231 */ /* 0x100fe20000360949 */
[----:B------:R4:W4:Y:S01]  /*340e0*/  LDL.S16 R58, [R1+0x110] ;  /* 0x00011000013a7983 */ /* 0x0009220000100600 */
[----:B------:R-:W-:Y:S01]  /*340f0*/  ISETP.GT.U32.AND P1, PT, R123, UR9, PT ;  /* 0x000000097b007c0c */ /* 0x000fe2000bf24070 */
[----:B------:R-:W-:Y:S02]  /*34100*/  @!P5 HFMA2.BF16_V2 R62, -RZ.H0_H0, RZ.H0_H0, -R73.H0_H0 ;  /* 0x200000ffff3ed231 */ /* 0x000fe40000340949 */
[----:B------:R4:W4:Y:S01]  /*34110*/  LDL.S16 R50, [R1+0xf8] ;  /* 0x0000f80001327983 */ /* 0x0009220000100600 */
[----:B------:R-:W-:Y:S01]  /*34120*/  ISETP.GT.U32.AND P0, PT, R124, UR9, PT ;  /* 0x000000097c007c0c */ /* 0x000fe2000bf04070 */
[--C-:B--2---:R-:W-:Y:S02]  /*34130*/  @P3 HFMA2.BF16_V2 R59, -RZ.H0_H0, RZ.H0_H0, -R61.reuse.H0_H0 ;  /* 0x200000ffff3b3231 */ /* 0x104fe4000034093d */
[----:B------:R2:W-:Y:S04]  /*34140*/  STG.E.U16 desc[UR22][R40.64+0xe0], R0 ;  /* 0x0000e00028007986 */ /* 0x0005e8000c101516 */
[----:B------:R2:W-:Y:S01]  /*34150*/  STG.E.U16 desc[UR22][R40.64+0xe2], R2 ;  /* 0x0000e20228007986 */ /* 0x0005e2000c101516 */
[----:B------:R-:W-:Y:S03]  /*34160*/  PRMT R5, R59, 0x7610, R5 ;  /* 0x000076103b057816 */ /* 0x000fe60000000005 */
[----:B-1----:R1:W4:Y:S01]  /*34170*/  LDL.S16 R57, [R1+0x10c] ;  /* 0x00010c0001397983 */ /* 0x0023220000100600 */
[----:B------:R-:W-:Y:S03]  /*34180*/  @P3 PRMT R7, R5, 0x5410, RZ ;  /* 0x0000541005073816 */ /* 0x000fe600000000ff */
[----:B---3--:R1:W3:Y:S04]  /*34190*/  LDL.S16 R56, [R1+0x108] ;  /* 0x0001080001387983 */ /* 0x0082e80000100600 */
[----:B------:R-:W-:Y:S04]  /*341a0*/  @!P5 STL.S16 [R1+0x120], R62 ;  /* 0x0001203e0100d387 */ /* 0x000fe80000100600 */
[----:B------:R-:W-:Y:S04]  /*341b0*/  @P6 STL.S16 [R1+0x11c], R60 ;  /* 0x00011c3c01006387 */ /* 0x000fe80000100600 */
[----:B------:R-:W-:Y:S01]  /*341c0*/  @P3 STL.S16 [R1+0x118], R59 ;  /* 0x0001183b01003387 */ /* 0x000fe20000100600 */
[----:B------:R-:W-:Y:S01]  /*341d0*/  ISETP.GT.U32.AND P3, PT, R157, UR9, PT ;  /* 0x000000099d007c0c */ /* 0x000fe2000bf64070 */
[----:B--2---:R-:W-:Y:S02]  /*341e0*/  IMAD.MOV.U32 R0, RZ, RZ, R99 ;  /* 0x000000ffff007224 */ /* 0x004fe400078e0063 */
[----:B------:R-:W-:Y:S03]  /*341f0*/  IMAD.WIDE R2, R250, 0x70, R40 ;  /* 0x00000070fa027825 */ /* 0x000fe600078e0228 */
[----:B------:R-:W-:Y:S02]  /*34200*/  LOP3.LUT R138, R0, R138, RZ, 0xc0, !PT ;  /* 0x0000008a008a7212 */ /* 0x000fe400078ec0ff */
[----:B------:R-:W-:Y:S01]  /*34210*/  PRMT R40, R60, 0x7610, R40 ;  /* 0x000076103c287816 */ /* 0x000fe20000000028 */
[----:B------:R-:W-:Y:S01]  /*34220*/  IMAD.MOV.U32 R0, RZ, RZ, R83 ;  /* 0x000000ffff007224 */ /* 0x000fe200078e0053 */
[----:B------:R-:W-:Y:S01]  /*34230*/  STG.E.U16 desc[UR22][R2.64+0xe0], R84 ;  /* 0x0000e05402007986 */ /* 0x000fe2000c101516 */
[----:B------:R-:W-:Y:S02]  /*34240*/  PRMT R41, R62, 0x7610, R41 ;  /* 0x000076103e297816 */ /* 0x000fe40000000029 */
[----:B------:R-:W-:Y:S01]  /*34250*/  @P6 PRMT R4, R40, 0x5410, RZ ;  /* 0x0000541028046816 */ /* 0x000fe200000000ff */
[----:B------:R2:W-:Y:S01]  /*34260*/  STG.E.U16 desc[UR22][R2.64+0xe2], R90 ;  /* 0x0000e25a02007986 */ /* 0x0005e2000c101516 */
[----:B------:R-:W-:Y:S02]  /*34270*/  LOP3.LUT R139, R0, R139, RZ, 0xc0, !PT ;  /* 0x0000008b008b7212 */ /* 0x000fe400078ec0ff */
[----:B------:R-:W-:Y:S01]  /*34280*/  @!P5 PRMT R73, R41, 0x5410, RZ ;  /* 0x000054102949d816 */ /* 0x000fe200000000ff */
[----:B------:R-:W-:Y:S01]  /*34290*/  STG.E.U16 desc[UR22][R118.64+0xe0], R67 ;  /* 0x0000e04376007986 */ /* 0x000fe2000c101516 */
[----:B------:R-:W-:Y:S03]  /*342a0*/  PRMT R0, R83, 0x7632, R0 ;  /* 0x0000763253007816 */ /* 0x000fe60000000000 */
[C---:B------:R-:W-:Y:S01]  /*342b0*/  HMMA.16816.F32.BF16 R148, R136.reuse, R160, R8 ;  /* 0x000000a08894723c */ /* 0x040fe20000041808 */
[----:B------:R-:W-:Y:S04]  /*342c0*/  STG.E.U16 desc[UR22][R118.64+0xe2], R51 ;  /* 0x0000e23376007986 */ /* 0x000fe8000c101516 */
[----:B------:R1:W-:Y:S03]  /*342d0*/  STG.E.U16 desc[UR22][R116.64+0xf2], R4 ;  /* 0x0000f20474007986 */ /* 0x0003e6000c101516 */
[-C--:B------:R-:W-:Y:S01]  /*342e0*/  HMMA.16816.F32.BF16 R144, R136, R162.reuse, R12 ;  /* 0x000000a28890723c */ /* 0x080fe2000004180c */
[----:B------:R3:W-:Y:S07]  /*342f0*/  STG.E.U16 desc[UR22][R116.64+0xf0], R73 ;  /* 0x0000f04974007986 */ /* 0x0007ee000c101516 */
[C---:B------:R-:W-:Y:S04]  /*34300*/  HMMA.16816.F32.BF16 R160, R152.reuse, R162, R16 ;  /* 0x000000a298a0723c */ /* 0x040fe80000041810 */
[C---:B--2---:R-:W-:Y:S04]  /*34310*/  IMAD.WIDE R2, R250.reuse, -0x70, R2 ;  /* 0xffffff90fa027825 */ /* 0x044fe800078e0202 */
[-C--:B------:R-:W-:Y:S01]  /*34320*/  HMMA.16816.F32.BF16 R156, R152, R44.reuse, R20 ;  /* 0x0000002c989c723c */ /* 0x080fe20000041814 */
[----:B------:R2:W-:Y:S02]  /*34330*/  STG.E.U16 desc[UR22][R2.64+0xf0], R7 ;  /* 0x0000f00702007986 */ /* 0x0005e4000c101516 */
[----:B-1----:R-:W-:Y:S05]  /*34340*/  IMAD.WIDE R4, R250, 0x70, R2 ;  /* 0x00000070fa047825 */ /* 0x002fea00078e0202 */
[C---:B------:R-:W-:Y:S08]  /*34350*/  HMMA.16816.F32.BF16 R140, R136.reuse, R44, R24 ;  /* 0x0000002c888c723c */ /* 0x040ff00000041818 */
[-C--:B------:R-:W-:Y:S08]  /*34360*/  HMMA.16816.F32.BF16 R136, R136, R46.reuse, R28 ;  /* 0x0000002e8888723c */ /* 0x080ff0000004181c */
[----:B------:R-:W-:Y:S04]  /*34370*/  HMMA.16816.F32.BF16 R152, R152, R46, R32 ;  /* 0x0000002e9898723c */ /* 0x000fe80000041820 */
[----:B----4-:R-:W-:Y:S01]  /*34380*/  @P3 HFMA2.BF16_V2 R49, -RZ.H0_H0, RZ.H0_H0, -R61.H1_H1 ;  /* 0x200000ffff313231 */ /* 0x010fe2000036093d */
[----:B------:R-:W-:Y:S01]  /*34390*/  PRMT R61, R61, 0x7632, R61 ;  /* 0x000076323d3d7816 */ /* 0x000fe2000000003d */
[----:B------:R-:W-:Y:S03]  /*343a0*/  @!P2 HFMA2.BF16_V2 R58, -RZ.H0_H0, RZ.H0_H0, -R99.H0_H0 ;  /* 0x200000ffff3aa231 */ /* 0x000fe60000340963 */
[----:B------:R-:W-:Y:S01]  /*343b0*/  PRMT R12, R49, 0x7610, R12 ;  /* 0x00007610310c7816 */ /* 0x000fe2000000000c */
[----:B------:R-:W-:Y:S01]  /*343c0*/  @P0 HFMA2.BF16_V2 R50, -RZ.H0_H0, RZ.H0_H0, -R83.H1_H1 ;  /* 0x200000ffff320231 */ /* 0x000fe20000360953 */
[----:B------:R2:W-:Y:S02]  /*343d0*/  @!P2 STL.S16 [R1+0x110], R58 ;  /* 0x0001103a0100a387 */ /* 0x0005e40000100600 */
[----:B------:R-:W-:Y:S02]  /*343e0*/  @P3 PRMT R61, R12, 0x5410, RZ ;  /* 0x000054100c3d3816 */ /* 0x000fe400000000ff */
[----:B------:R-:W-:Y:S02]  /*343f0*/  PRMT R11, R58, 0x7610, R11 ;  /* 0x000076103a0b7816 */ /* 0x000fe4000000000b */
[----:B------:R-:W-:Y:S01]  /*34400*/  PRMT R8, R50, 0x7610, R8 ;  /* 0x0000761032087816 */ /* 0x000fe20000000008 */
[----:B------:R2:W-:Y:S03]  /*34410*/  STG.E.U16 desc[UR22][R2.64+0xf2], R61 ;  /* 0x0000f23d02007986 */ /* 0x0005e6000c101516 */
[----:B------:R-:W-:Y:S01]  /*34420*/  @P0 PRMT R0, R8, 0x5410, RZ ;  /* 0x0000541008000816 */ /* 0x000fe200000000ff */
[----:B------:R-:W-:Y:S01]  /*34430*/  @P1 HFMA2.BF16_V2 R57, -RZ.H0_H0, RZ.H0_H0, -R99.H1_H1 ;  /* 0x200000ffff391231 */ /* 0x000fe20000360963 */
[----:B------:R-:W-:Y:S01]  /*34440*/  @!P2 PRMT R99, R11, 0x5410, RZ ;  /* 0x000054100b63a816 */ /* 0x000fe200000000ff */
[----:B---3--:R-:W-:Y:S03]  /*34450*/  @P4 HFMA2.BF16_V2 R56, -RZ.H0_H0, RZ.H0_H0, -R83.H0_H0 ;  /* 0x200000ffff384231 */ /* 0x008fe60000340953 */
[----:B------:R2:W-:Y:S01]  /*34460*/  @P1 STL.S16 [R1+0x10c], R57 ;  /* 0x00010c3901001387 */ /* 0x0005e20000100600 */
[----:B------:R-:W-:Y:S03]  /*34470*/  PRMT R10, R57, 0x7610, R10 ;  /* 0x00007610390a7816 */ /* 0x000fe6000000000a */
[----:B------:R2:W-:Y:S01]  /*34480*/  @P4 STL.S16 [R1+0x108], R56 ;  /* 0x0001083801004387 */ /* 0x0005e20000100600 */
[----:B------:R-:W-:Y:S02]  /*34490*/  @P1 PRMT R6, R10, 0x5410, RZ ;  /* 0x000054100a061816 */ /* 0x000fe400000000ff */
[----:B------:R-:W-:Y:S01]  /*344a0*/  PRMT R9, R56, 0x7610, R9 ;  /* 0x0000761038097816 */ /* 0x000fe20000000009 */
[----:B------:R2:W-:Y:S01]  /*344b0*/  @P0 STL.S16 [R1+0xf8], R50 ;  /* 0x0000f83201000387 */ /* 0x0005e20000100600 */
[----:B------:R-:W-:Y:S02]  /*344c0*/  IADD3 R232, P0, PT, R116, -0x100, RZ ;  /* 0xffffff0074e87810 */ /* 0x000fe40007f1e0ff */
[----:B------:R-:W-:Y:S01]  /*344d0*/  @P4 PRMT R83, R9, 0x5410, RZ ;  /* 0x0000541009534816 */ /* 0x000fe200000000ff */
[----:B------:R2:W-:Y:S01]  /*344e0*/  STG.E.U16 desc[UR22][R4.64+0xf0], R99 ;  /* 0x0000f06304007986 */ /* 0x0005e2000c101516 */
[----:B------:R-:W-:Y:S03]  /*344f0*/  IADD3.X R228, PT, PT, R117, -0x1, RZ, P0, !PT ;  /* 0xffffffff75e47810 */ /* 0x000fe600007fe4ff */
[----:B------:R2:W-:Y:S04]  /*34500*/  STG.E.U16 desc[UR22][R4.64+0xf2], R6 ;  /* 0x0000f20604007986 */ /* 0x0005e8000c101516 */
[----:B------:R2:W-:Y:S04]  /*34510*/  @P3 STL.S16 [R1+0x114], R49 ;  /* 0x0001143101003387 */ /* 0x0005e80000100600 */
[----:B------:R2:W-:Y:S04]  /*34520*/  STG.E.U16 desc[UR22][R118.64+0xf0], R83 ;  /* 0x0000f05376007986 */ /* 0x0005e8000c101516 */
[----:B------:R2:W-:Y:S01]  /*34530*/  STG.E.U16 desc[UR22][R118.64+0xf2], R0 ;  /* 0x0000f20076007986 */ /* 0x0005e2000c101516 */
[----:B------:R-:W-:Y:S05]  /*34540*/  BRA.U UP0, `(.L_x_1264) ;  /* 0xffffff05001c7547 */ /* 0x000fea000b83ffff */
.L_x_1263:
[----:B--2---:R-:W2:Y:S01]  /*34550*/  LDL.LU R0, [R1+0x32c] ;  /* 0x00032c0001007983 */ /* 0x004ea20000300800 */
[----:B------:R-:W1:Y:S03]  /*34560*/  LDCU UR4, c[0x0][0x4fc] ;  /* 0x00009f80ff0477ac */ /* 0x000e660008000800 */
[----:B------:R-:W3:Y:S01]  /*34570*/  LDL.LU R8, [R1+0x330] ;  /* 0x0003300001087983 */ /* 0x000ee20000300800 */
[----:B------:R-:W-:Y:S02]  /*34580*/  SHF.L.U32 R24, R218, 0x3, RZ ;  /* 0x00000003da187819 */ /* 0x000fe400000006ff */
[----:B-----5:R-:W-:Y:S01]  /*34590*/  LOP3.LUT R188, R188, 0x3e00, R215, 0xf8, !PT ;  /* 0x00003e00bcbc7812 */ /* 0x020fe200078ef8d7 */
[----:B------:R-:W4:Y:S01]  /*345a0*/  LDL.LU R7, [R1+0x338] ;  /* 0x0003380001077983 */ /* 0x000f220000300800 */
[----:B------:R-:W-:Y:S01]  /*345b0*/  UISETP.NE.AND UP3, UPT, UR19, -0x1, UPT ;  /* 0xffffffff1300788c */ /* 0x000fe2000bf65270 */
[----:B------:R-:W1:Y:S08]  /*345c0*/  S2UR UR8, SR_CgaCtaId ;  /* 0x00000000000879c3 */ /* 0x000e700000008800 */
[----:B------:R-:W4:Y:S01]  /*345d0*/  S2UR UR9, SR_CTAID.Y ;  /* 0x00000000000979c3 */ /* 0x000f220000002600 */
[----:B------:R-:W4:Y:S01]  /*345e0*/  LDL.LU R6, [R1+0x334] ;  /* 0x0003340001067983 */ /* 0x000f220000300800 */
[----:B------:R-:W-:Y:S01]  /*345f0*/  LOP3.LUT R188, R188, 0x20, R24, 0xf8, !PT ;  /* 0x00000020bcbc7812 */ /* 0x000fe200078ef818 */
[----:B------:R-:W-:Y:S01]  /*34600*/  UMOV UR6, 0x400 ;  /* 0x0000040000067882 */ /* 0x000fe20000000000 */
[----:B------:R-:W1:Y:S01]  /*34610*/  LDCU.U8 UR11, c[0x0][0x549] ;  /* 0x0000a920ff0b77ac */ /* 0x000e620008000000 */
[----:B------:R-:W1:Y:S02]  /*34620*/  LDCU.U8 UR7, c[0x0][0x548] ;  /* 0x0000a900ff0777ac */ /* 0x000e640008000000 */
[----:B-1----:R-:W-:Y:S01]  /*34630*/  ULEA UR8, UR8, UR6, 0x18 ;  /* 0x0000000608087291 */ /* 0x002fe2000f8ec0ff */
[----:B------:R-:W1:Y:S01]  /*34640*/  S2R R25, SR_CTAID.X ;  /* 0x0000000000197919 */ /* 0x000e620000002500 */
[----:B------:R-:W1:Y:S01]  /*34650*/  S2UR UR13, SR_CTAID.Z ;  /* 0x00000000000d79c3 */ /* 0x000e620000002700 */
[----:B------:R-:W1:Y:S01]  /*34660*/  LDCU UR6, c[0x0][0x434] ;  /* 0x00008680ff0677ac */ /* 0x000e620008000800 */
[----:B------:R-:W-:-:S02]  /*34670*/  UISETP.NE.AND UP1, UPT, UR11, URZ, UPT ;  /* 0x000000ff0b00728c */ /* 0x000fc4000bf25270 */
[----:B------:R-:W-:-:S09]  /*34680*/  UISETP.NE.AND UP2, UPT, UR19, -0x1, UPT ;  /* 0xffffffff1300788c */ /* 0x000fd2000bf45270 */
[----:B------:R-:W1:Y:S01]  /*34690*/  @UP1 LDCU UR12, c[0x0][0x430] ;  /* 0x00008600ff0c17ac */ /* 0x000e620008000800 */
[----:B------:R-:W1:Y:S01]  /*346a0*/  LDCU UR11, c[0x0][0x434] ;  /* 0x00008680ff0b77ac */ /* 0x000e620008000800 */
[----:B------:R-:W-:Y:S02]  /*346b0*/  UISETP.NE.AND UP0, UPT, UR7, URZ, !UP1 ;  /* 0x000000ff0700728c */ /* 0x000fe4000cf05270 */
[----:B-1----:R-:W-:Y:S01]  /*346c0*/  @UP1 UIMAD UR11, UR12, UR6, URZ ;  /* 0x000000060c0b12a4 */ /* 0x002fe2000f8e02ff */
[----:B--2---:R-:W-:-:S05]  /*346d0*/  MOV R5, R0 ;  /* 0x0000000000057202 */ /* 0x004fca0000000f00 */
[----:B------:R-:W1:Y:S04]  /*346e0*/  SHFL.BFLY PT, R3, R5, 0x2, 0x1f ;  /* 0x0c401f0005037f89 */ /* 0x000e6800000e0000 */
[----:B---3--:R-:W2:Y:S04]  /*346f0*/  SHFL.BFLY PT, R4, R8, 0x2, 0x1f ;  /* 0x0c401f0008047f89 */ /* 0x008ea800000e0000 */
[----:B----4-:R-:W3:Y:S04]  /*34700*/  SHFL.BFLY PT, R2, R7, 0x2, 0x1f ;  /* 0x0c401f0007027f89 */ /* 0x010ee800000e0000 */
[----:B------:R-:W4:Y:S01]  /*34710*/  SHFL.BFLY PT, R0, R6, 0x2, 0x1f ;  /* 0x0c401f0006007f89 */ /* 0x000f2200000e0000 */
[----:B-1----:R-:W-:Y:S01]  /*34720*/  FADD.FTZ R3, R3, R5 ;  /* 0x0000000503037221 */ /* 0x002fe20000010000 */
[----:B--2---:R-:W-:-:S04]  /*34730*/  FADD.FTZ R4, R4, R8 ;  /* 0x0000000804047221 */ /* 0x004fc80000010000 */
[----:B------:R-:W1:Y:S04]  /*34740*/  SHFL.BFLY PT, R21, R3, 0x1, 0x1f ;  /* 0x0c201f0003157f89 */ /* 0x000e6800000e0000 */
[----:B------:R-:W2:Y:S01]  /*34750*/  SHFL.BFLY PT, R5, R4, 0x1, 0x1f ;  /* 0x0c201f0004057f89 */ /* 0x000ea200000e0000 */
[----:B---3--:R-:W-:Y:S01]  /*34760*/  FADD.FTZ R2, R2, R7 ;  /* 0x0000000702027221 */ /* 0x008fe20000010000 */
[----:B----4-:R-:W-:-:S04]  /*34770*/  FADD.FTZ R0, R0, R6 ;  /* 0x0000000600007221 */ /* 0x010fc80000010000 */
[----:B------:R-:W3:Y:S04]  /*34780*/  SHFL.BFLY PT, R20, R2, 0x1, 0x1f ;  /* 0x0c201f0002147f89 */ /* 0x000ee800000e0000 */
[----:B------:R-:W4:Y:S01]  /*34790*/  SHFL.BFLY PT, R23, R0, 0x1, 0x1f ;  /* 0x0c201f0000177f89 */ /* 0x000f2200000e0000 */
[----:B-1----:R-:W-:Y:S01]  /*347a0*/  FADD.FTZ R21, R3, R21 ;  /* 0x0000001503157221 */ /* 0x002fe20000010000 */
[----:B--2---:R-:W-:-:S03]  /*347b0*/  FADD.FTZ R22, R4, R5 ;  /* 0x0000000504167221 */ /* 0x004fc60000010000 */
[----:B------:R-:W1:Y:S01]  /*347c0*/  MUFU.RCP R4, R21 ;  /* 0x0000001500047308 */ /* 0x000e620000001000 */
[----:B------:R-:W-:-:S07]  /*347d0*/  FSETP.NE.FTZ.AND P2, PT, R21, RZ, PT ;  /* 0x000000ff1500720b */ /* 0x000fce0003f55000 */
[----:B------:R-:W2:Y:S01]  /*347e0*/  MUFU.RCP R6, R22 ;  /* 0x0000001600067308 */ /* 0x000ea20000001000 */
[----:B---3--:R-:W-:Y:S01]  /*347f0*/  FADD.FTZ R20, R2, R20 ;  /* 0x0000001402147221 */ /* 0x008fe20000010000 */
[----:B----4-:R-:W-:Y:S01]  /*34800*/  FADD.FTZ R23, R0, R23 ;  /* 0x0000001700177221 */ /* 0x010fe20000010000 */
[----:B------:R-:W-:-:S05]  /*34810*/  FSETP.NE.FTZ.AND P3, PT, R22, RZ, PT ;  /* 0x000000ff1600720b */ /* 0x000fca0003f75000 */
[----:B------:R-:W3:Y:S01]  /*34820*/  MUFU.RCP R5, R20 ;  /* 0x0000001400057308 */ /* 0x000ee20000001000 */
[----:B-1----:R-:W-:-:S07]  /*34830*/  FSEL R0, R4, 1, P2 ;  /* 0x3f80000004007808 */ /* 0x002fce0001000000 */
[----:B------:R-:W1:Y:S01]  /*34840*/  MUFU.RCP R4, R23 ;  /* 0x0000001700047308 */ /* 0x000e620000001000 */
[----:B------:R-:W-:Y:S02]  /*34850*/  LOP3.LUT R3, R24, 0xc0, RZ, 0xc0, !PT ;  /* 0x000000c018037812 */ /* 0x000fe400078ec0ff */
[----:B--2---:R-:W-:Y:S02]  /*34860*/  FSEL R2, R6, 1, P3 ;  /* 0x3f80000006027808 */ /* 0x004fe40001800000 */
[----:B------:R-:W-:Y:S02]  /*34870*/  LOP3.LUT R3, R3, 0x18, R218, 0xf8, !PT ;  /* 0x0000001803037812 */ /* 0x000fe400078ef8da */
[----:B------:R-:W-:Y:S01]  /*34880*/  FSETP.NE.FTZ.AND P1, PT, R20, RZ, PT ;  /* 0x000000ff1400720b */ /* 0x000fe20003f35000 */
[----:B------:R-:W-:Y:S01]  /*34890*/  FMUL.FTZ R2, R2, UR4 ;  /* 0x0000000402027c20 */ /* 0x000fe20008410000 */
[----:B------:R-:W-:Y:S01]  /*348a0*/  FSETP.NE.FTZ.AND P0, PT, R23, RZ, PT ;  /* 0x000000ff1700720b */ /* 0x000fe20003f15000 */
[----:B------:R-:W-:Y:S01]  /*348b0*/  FMUL.FTZ R0, R0, UR4 ;  /* 0x0000000400007c20 */ /* 0x000fe20008410000 */
        /* <DEDUP_REMOVED lines=9> */
[----:B---3--:R-:W-:-:S02]  /*34950*/  FSEL R3, R5, 1, P1 ;  /* 0x3f80000005037808 */ /* 0x008fc40000800000 */
[----:B-1----:R-:W-:Y:S01]  /*34960*/  FSEL R2, R4, 1, P0 ;  /* 0x3f80000004027808 */ /* 0x002fe20000000000 */
        /* <DEDUP_REMOVED lines=9> */
[----:B------:R-:W-:Y:S01]  /*34a00*/  FMUL.FTZ R2, R2, UR4 ;  /* 0x0000000402027c20 */ /* 0x000fe20008410000 */
[----:B------:R-:W1:Y:S01]  /*34a10*/  @!UP3 LDCU.64 UR4, c[0x0][0x400] ;  /* 0x00008000ff04b7ac */ /* 0x000e620008000a00 */
[----:B------:R-:W-:-:S02]  /*34a20*/  LOP3.LUT R8, R214, 0x20, RZ, 0xc0, !PT ;  /* 0x00000020d6087812 */ /* 0x000fc400078ec0ff */
        /* <DEDUP_REMOVED lines=12> */
[----:B-1----:R-:W-:Y:S01]  /*34af0*/  @!UP3 UIMAD.WIDE.U32 UR14, UR9, UR4, URZ ;  /* 0x00000004090eb2a5 */ /* 0x002fe2000f8e00ff */
[C---:B------:R-:W-:Y:S01]  /*34b00*/  FMUL.FTZ R10, R0.reuse, R145 ;  /* 0x00000091000a7220 */ /* 0x040fe20000410000 */
[C---:B------:R-:W-:Y:S01]  /*34b10*/  FMUL.FTZ R140, R0.reuse, R140 ;  /* 0x0000008c008c7220 */ /* 0x040fe20000410000 */
[C---:B------:R-:W-:Y:S01]  /*34b20*/  FMUL.FTZ R15, R0.reuse, R141 ;  /* 0x0000008d000f7220 */ /* 0x040fe20000410000 */
[C---:B------:R-:W-:Y:S01]  /*34b30*/  FMUL.FTZ R136, R0.reuse, R136 ;  /* 0x0000008800887220 */ /* 0x040fe20000410000 */
[----:B------:R-:W-:Y:S01]  /*34b40*/  FMUL.FTZ R19, R0, R137 ;  /* 0x0000008900137220 */ /* 0x000fe20000410000 */
[----:B------:R-:W-:Y:S01]  /*34b50*/  F2FP.BF16.F32.PACK_AB R7, R7, R164 ;  /* 0x000000a40707723e */ /* 0x000fe200000010ff */
[----:B------:R-:W-:Y:S01]  /*34b60*/  @!UP3 UIMAD UR10, UR9, UR5, UR15 ;  /* 0x00000005090ab2a4 */ /* 0x000fe2000f8e020f */
[----:B------:R-:W-:Y:S01]  /*34b70*/  F2FP.BF16.F32.PACK_AB R6, R6, R166 ;  /* 0x000000a60606723e */ /* 0x000fe200000010ff */
[----:B------:R-:W1:Y:S01]  /*34b80*/  @UP3 LDCU.64 UR4, c[0x0][0x408] ;  /* 0x00008100ff0437ac */ /* 0x000e620008000a00 */
[----:B------:R-:W-:-:S02]  /*34b90*/  F2FP.BF16.F32.PACK_AB R0, R163, R162 ;  /* 0x000000a2a300723e */ /* 0x000fc400000010ff */
[----:B------:R-:W-:Y:S02]  /*34ba0*/  IADD3 R3, PT, PT, R2, -R8, RZ ;  /* 0x8000000802037210 */ /* 0x000fe40007ffe0ff */
[----:B------:R-:W-:Y:S01]  /*34bb0*/  LOP3.LUT R214, R214, 0x40, RZ, 0xc0, !PT ;  /* 0x00000040d6d67812 */ /* 0x000fe200078ec0ff */
[----:B------:R2:W-:Y:S01]  /*34bc0*/  STS [R2], R7 ;  /* 0x0000000702007388 */ /* 0x0005e20000000800 */
[----:B------:R-:W-:Y:S02]  /*34bd0*/  F2FP.BF16.F32.PACK_AB R4, R161, R160 ;  /* 0x000000a0a104723e */ /* 0x000fe400000010ff */
[----:B------:R-:W-:Y:S01]  /*34be0*/  F2FP.BF16.F32.PACK_AB R5, R5, R148 ;  /* 0x000000940505723e */ /* 0x000fe200000010ff */
[----:B------:R-:W-:Y:S01]  /*34bf0*/  STS [R2+0x200], R6 ;  /* 0x0002000602007388 */ /* 0x000fe20000000800 */
[----:B------:R-:W-:-:S03]  /*34c00*/  F2FP.BF16.F32.PACK_AB R11, R11, R150 ;  /* 0x000000960b0b723e */ /* 0x000fc600000010ff */
[----:B------:R3:W-:Y:S01]  /*34c10*/  STS [R3+0x210], R0 ;  /* 0x0002100003007388 */ /* 0x0007e20000000800 */
[----:B------:R-:W-:Y:S02]  /*34c20*/  F2FP.BF16.F32.PACK_AB R10, R10, R144 ;  /* 0x000000900a0a723e */ /* 0x000fe400000010ff */
        /* <DEDUP_REMOVED lines=10> */
[----:B------:R-:W-:Y:S01]  /*34cd0*/  STS [R3+0x1010], R10 ;  /* 0x0010100a03007388 */ /* 0x000fe20000000800 */
[----:B-1----:R-:W-:Y:S01]  /*34ce0*/  @UP3 UIMAD.WIDE.U32 UR16, UR19, UR4, URZ ;  /* 0x00000004131032a5 */ /* 0x002fe2000f8e00ff */
[----:B--2---:R-:W1:Y:S01]  /*34cf0*/  @P0 LDC R7, c[0x0][0x458] ;  /* 0x00011600ff070b82 */ /* 0x004e620000000800 */
[----:B---3--:R-:W-:Y:S01]  /*34d00*/  IADD3 R0, PT, PT, R2, -R214, RZ ;  /* 0x800000d602007210 */ /* 0x008fe20007ffe0ff */
[----:B------:R2:W-:Y:S06]  /*34d10*/  STS [R3+0x1210], R9 ;  /* 0x0012100903007388 */ /* 0x0005ec0000000800 */
[----:B----4-:R-:W3:Y:S01]  /*34d20*/  @P2 LDC R4, c[0x0][0x458] ;  /* 0x00011600ff042b82 */ /* 0x010ee20000000800 */
[----:B------:R-:W-:Y:S01]  /*34d30*/  STS [R0+0x20], R17 ;  /* 0x0000201100007388 */ /* 0x000fe20000000800 */
[----:B------:R-:W-:-:S03]  /*34d40*/  IADD3 R2, PT, PT, -R8, R0, RZ ;  /* 0x0000000008027210 */ /* 0x000fc60007ffe1ff */
[----:B------:R-:W-:Y:S03]  /*34d50*/  STS [R0+0x220], R16 ;  /* 0x0002201000007388 */ /* 0x000fe60000000800 */
[----:B------:R-:W4:Y:S01]  /*34d60*/  @P3 LDC R5, c[0x0][0x458] ;  /* 0x00011600ff053b82 */ /* 0x000f220000000800 */
[----:B------:R-:W-:Y:S04]  /*34d70*/  STS [R2+0x30], R13 ;  /* 0x0000300d02007388 */ /* 0x000fe80000000800 */
[----:B------:R-:W-:Y:S03]  /*34d80*/  STS [R2+0x230], R12 ;  /* 0x0002300c02007388 */ /* 0x000fe60000000800 */
[----:B------:R-:W1:Y:S01]  /*34d90*/  S2UR UR4, SR_CTAID.X ;  /* 0x00000000000479c3 */ /* 0x000e620000002500 */
[----:B------:R-:W-:Y:S01]  /*34da0*/  STS [R0+0x1020], R15 ;  /* 0x0010200f00007388 */ /* 0x000fe20000000800 */
[----:B--2---:R-:W-:Y:S03]  /*34db0*/  @P3 MUFU.LG2 R9, R22 ;  /* 0x0000001600093308 */ /* 0x004fe60000000c00 */
[----:B------:R2:W-:Y:S03]  /*34dc0*/  STS [R0+0x1220], R14 ;  /* 0x0012200e00007388 */ /* 0x0005e60000000800 */
[----:B------:R-:W1:Y:S01]  /*34dd0*/  @P1 LDC R8, c[0x0][0x458] ;  /* 0x00011600ff081b82 */ /* 0x000e620000000800 */
[----:B------:R-:W-:Y:S01]  /*34de0*/  F2FP.BF16.F32.PACK_AB R19, R19, R136 ;  /* 0x000000881313723e */ /* 0x000fe200000010ff */
[----:B------:R-:W-:Y:S01]  /*34df0*/  @P0 MUFU.LG2 R6, R23 ;  /* 0x0000001700060308 */ /* 0x000fe20000000c00 */
[----:B------:R-:W-:-:S03]  /*34e00*/  F2FP.BF16.F32.PACK_AB R18, R18, R138 ;  /* 0x0000008a1212723e */ /* 0x000fc600000010ff */
[----:B------:R-:W-:Y:S04]  /*34e10*/  STS [R2+0x1030], R19 ;  /* 0x0010301302007388 */ /* 0x000fe80000000800 */
[----:B--2---:R-:W2:Y:S01]  /*34e20*/  @P2 MUFU.LG2 R0, R21 ;  /* 0x0000001500002308 */ /* 0x004ea20000000c00 */
[----:B------:R4:W-:Y:S01]  /*34e30*/  STS [R2+0x1230], R18 ;  /* 0x0012301202007388 */ /* 0x0009e20000000800 */
[----:B------:R-:W-:Y:S01]  /*34e40*/  @UP3 UIMAD UR10, UR19, UR5, UR17 ;  /* 0x00000005130a32a4 */ /* 0x000fe2000f8e0211 */
[----:B------:R-:W-:Y:S01]  /*34e50*/  MOV R17, 0x7f800000 ;  /* 0x7f80000000117802 */ /* 0x000fe20000000f00 */
[----:B------:R-:W-:-:S04]  /*34e60*/  @!UP2 UIMAD UR19, UR9, UR6, URZ ;  /* 0x000000060913a2a4 */ /* 0x000fc8000f8e02ff */
[----:B------:R1:W1:Y:S01]  /*34e70*/  @P1 MUFU.LG2 R3, R20 ;  /* 0x0000001400031308 */ /* 0x0002620000000c00 */
[----:B------:R-:W1:Y:S01]  /*34e80*/  @UP1 LDCU UR15, c[0x0][0x430] ;  /* 0x00008600ff0f17ac */ /* 0x000e620008000800 */
[----:B--2---:R-:W-:Y:S01]  /*34e90*/  @P2 FMUL.FTZ R0, R0, 0.69314718246459960938 ;  /* 0x3f31721800002820 */ /* 0x004fe20000410000 */
[----:B------:R-:W-:-:S03]  /*34ea0*/  @UP1 UMOV UR5, 0x1 ;  /* 0x0000000100051882 */ /* 0x000fc60000000000 */
[----:B---3--:R-:W-:Y:S01]  /*34eb0*/  @P2 FFMA.FTZ R17, R38, R4, R0 ;  /* 0x0000000426112223 */ /* 0x008fe20000010000 */
[----:B----4-:R-:W-:Y:S01]  /*34ec0*/  @P3 FMUL.FTZ R2, R9, 0.69314718246459960938 ;  /* 0x3f31721809023820 */ /* 0x010fe20000410000 */
[----:B-1----:R-:W-:-:S03]  /*34ed0*/  MOV R20, 0x7f800000 ;  /* 0x7f80000000147802 */ /* 0x002fc60000000f00 */
[----:B------:R-:W-:Y:S01]  /*34ee0*/  @P3 FFMA.FTZ R20, R39, R5, R2 ;  /* 0x0000000527143223 */ /* 0x000fe20000010002 */
[----:B------:R-:W-:Y:S01]  /*34ef0*/  @UP3 UMOV UR14, UR16 ;  /* 0x00000010000e3c82 */ /* 0x000fe20008000000 */
[----:B------:R-:W-:Y:S01]  /*34f00*/  USHF.R.S32.HI UR12, URZ, 0x1f, UR19 ;  /* 0x0000001fff0c7899 */ /* 0x000fe20008011413 */
[----:B------:R-:W-:Y:S11]  /*34f10*/  BRA.U UP1, `(.L_x_1267) ;  /* 0x0000000101207547 */ /* 0x000ff6000b800000 */
        /* <DEDUP_REMOVED lines=8> */
.L_x_1267:
        /* <DEDUP_REMOVED lines=24> */
[----:B------:R-:W-:Y:S02]  /*35120*/  SHF.R.U32.HI R0, RZ, 0x1, R218 ;  /* 0x00000001ff007819 */ /* 0x000fe400000116da */
        /* <DEDUP_REMOVED lines=38> */
.L_x_1269:
[----:B------:R-:W-:Y:S05]  /*35390*/  BSYNC.RECONVERGENT B0 ;  /* 0x0000000000007941 */ /* 0x000fea0003800200 */
.L_x_1268:
        /* <DEDUP_REMOVED lines=34> */
.L_x_1271:
[----:B------:R-:W-:Y:S05]  /*355c0*/  BSYNC.RECONVERGENT B0 ;  /* 0x0000000000007941 */ /* 0x000fea0003800200 */
.L_x_1270:
        /* <DEDUP_REMOVED lines=16> */
.L_x_1273:
[----:B------:R-:W-:Y:S05]  /*356d0*/  BSYNC.RECONVERGENT B0 ;  /* 0x0000000000007941 */ /* 0x000fea0003800200 */
.L_x_1272:
        /* <DEDUP_REMOVED lines=16> */
.L_x_1275:
[----:B------:R-:W-:Y:S05]  /*357e0*/  BSYNC.RECONVERGENT B0 ;  /* 0x0000000000007941 */ /* 0x000fea0003800200 */
.L_x_1274:
        /* <DEDUP_REMOVED lines=15> */
.L_x_1276:
        /* <DEDUP_REMOVED lines=10> */
.L_x_1371:


//--------------------- .text._ZN5flash16flash_fwd_kernelI23Flash_fwd_kernel_traitsILi32ELi128ELi128ELi4ELb0ELb0EN7cutlass10bfloat16_tE19Flash_kernel_traitsILi32ELi128ELi128ELi4ES3_EELb0ELb0ELb1ELb1ELb0ELb0ELb1ELb0EEEvNS_16Flash_fwd_paramsE --------------------------
	.section	.text._ZN5flash16flash_fwd_kernelI23Flash_fwd_kernel_traitsILi32ELi128ELi128ELi4ELb0ELb0EN7cutlass10bfloat16_tE19Flash_kernel_traitsILi32ELi128ELi128ELi4ES3_EELb0ELb0ELb1ELb1ELb0ELb0ELb1ELb0EEEvNS_16Flash_fwd_paramsE,"ax",@progbits
	.align	128
        .global         _ZN5flash16flash_fwd_kernelI23Flash_fwd_kernel_traitsILi32ELi128ELi128ELi4ELb0ELb0EN7cutlass10bfloat16_tE19Flash_kernel_traitsILi32ELi128ELi128ELi4ES3_EELb0ELb0ELb1ELb1ELb0ELb0ELb1ELb0EEEvNS_16Flash_fwd_paramsE
        .type           _ZN5flash16flash_fwd_kernelI23Flash_fwd_kernel_traitsILi32ELi128ELi128ELi4ELb0ELb0EN7cutlass10bfloat16_tE19Flash_kernel_traitsILi32ELi128ELi128ELi4ES3_EELb0ELb0ELb1ELb1ELb0ELb0ELb1ELb0EEEvNS_16Flash_fwd_paramsE,@function
        .size           _ZN5flash16flash_fwd_kernelI23Flash_fwd_kernel_traitsILi32ELi128ELi128ELi4ELb0ELb0EN7cutlass10bfloat16_tE19Flash_kernel_traitsILi32ELi128ELi128ELi4ES3_EELb0ELb0ELb1ELb1ELb0ELb0ELb1ELb0EEEvNS_16Flash_fwd_paramsE,(.L_x_1372 - _ZN5flash16flash_fwd_kernelI23Flash_fwd_kernel_traitsILi32ELi128ELi128ELi4ELb0ELb0EN7cutlass10bfloat16_tE19Flash_kernel_traitsILi32ELi128ELi128ELi4ES3_EELb0ELb0ELb1ELb1ELb0ELb0ELb1ELb0EEEvNS_16Flash_fwd_paramsE)
        .other          _ZN5flash16flash_fwd_kernelI23Flash_fwd_kernel_traitsILi32ELi128ELi128ELi4ELb0ELb0EN7cutlass10bfloat16_tE19Flash_kernel_traitsILi32ELi128ELi128ELi4ES3_EELb0ELb0ELb1ELb1ELb0ELb0ELb1ELb0EEEvNS_16Flash_fwd_paramsE,@"STO_CUDA_ENTRY STV_DEFAULT"
_ZN5flash16flash_fwd_kernelI23Flash_fwd_kernel_traitsILi32ELi128ELi128ELi4ELb0ELb0EN7cutlass10bfloat16_tE19Flash_kernel_traitsILi32ELi128ELi128ELi4ES3_EELb0ELb0ELb1ELb1ELb0ELb0ELb1ELb0EEEvNS_16Flash_fwd_paramsE:
.text._ZN5flash16flash_fwd_kernelI23Flash_fwd_kernel_traitsILi32ELi128ELi128ELi4ELb0ELb0EN7cutlass10bfloat16_tE19Flash_kernel_traitsILi32ELi128ELi128ELi4ES3_EELb0ELb0ELb1ELb1ELb0ELb0ELb1ELb0EEEvNS_16Flash_fwd_paramsE:
        /* <DEDUP_REMOVED lines=72> */
.L_x_1277:
        /* <DEDUP_REMOVED lines=57> */
.L_x_1279:
        /* <DEDUP_REMOVED lines=53> */
.L_x_1281:
[----:B------:R-:W-:Y:S05]  /*0b60*/  BSYNC.RECONVERGENT B0 ;  /* 0x0000000000007941 */ /* 0x000fea0003800200 */
.L_x_1280:
        /* <DEDUP_REMOVED lines=17> */
.L_x_1283:
[----:B------:R-:W-:Y:S05]  /*0c80*/  BSYNC.RECONVERGENT B0 ;  /* 0x0000000000007941 */ /* 0x000fea0003800200 */
.L_x_1282:
        /* <DEDUP_REMOVED lines=15> */
.L_x_1285:
[----:B------:R-:W-:Y:S05]  /*0d80*/  BSYNC.RECONVERGENT B0 ;  /* 0x0000000000007941 */ /* 0x000fea0003800200 */
.L_x_1284:
        /* <DEDUP_REMOVED lines=14> */
.L_x_1287:
[----:B------:R-:W-:Y:S05]  /*0e70*/  BSYNC.RECONVERGENT B0 ;  /* 0x0000000000007941 */ /* 0x000fea0003800200 */
.L_x_1286:
        /* <DEDUP_REMOVED lines=10> */
.L_x_1289:
[----:B------:R-:W-:Y:S05]  /*0f20*/  BSYNC.RECONVERGENT B0 ;  /* 0x0000000000007941 */ /* 0x000fea0003800200 */
.L_x_1288:
        /* <DEDUP_REMOVED lines=10> */
.L_x_1291:
[----:B------:R-:W-:Y:S05]  /*0fd0*/  BSYNC.RECONVERGENT B0 ;  /* 0x0000000000007941 */ /* 0x000fea0003800200 */
.L_x_1290:
        /* <DEDUP_REMOVED lines=10> */
.L_x_1293:
[----:B------:R-:W-:Y:S05]  /*1080*/  BSYNC.RECONVERGENT B0 ;  /* 0x0000000000007941 */ /* 0x000fea0003800200 */
.L_x_1292:
        /* <DEDUP_REMOVED lines=10> */
.L_x_1278:
        /* <DEDUP_REMOVED lines=21> */
.L_x_1294:
[----:B------:R-:W1:Y:S01]  /*1280*/  LDCU.64 UR14, c[0x0][0x3b8] ;  /* 0x00007700ff0e77ac */ /* 0x000e620008000a00 */
[----:B------:R-:W-:-:S04]  /*1290*/  UIADD3 UR9, UPT, UPT, UR8, UR10, URZ ;  /* 0x0000000a08097290 */ /* 0x000fc8000fffe0ff */
[----:B-1----:R-:W-:Y:S02]  /*12a0*/  UIMAD.WIDE.U32 UR6, UR9, UR14, URZ ;  /* 0x0000000e090672a5 */ /* 0x002fe4000f8e00ff */
[----:B------:R-:W-:-:S04]  /*12b0*/  UIMAD UR9, UR9, UR15, URZ ;  /* 0x0000000f090972a4 */ /* 0x000fc8000f8e02ff */
[----:B------:R-:W-:Y:S02]  /*12c0*/  UIADD3 UR9, UPT, UPT, UR7, UR9, URZ ;  /* 0x0000000907097290 */ /* 0x000fe4000fffe0ff */
.L_x_1295:
        /* <DEDUP_REMOVED lines=39> */
.L_x_1296:
[----:B------:R-:W1:Y:S01]  /*1540*/  LDCU.64 UR12, c[0x0][0x3c0] ;  /* 0x00007800ff0c77ac */ /* 0x000e620008000a00 */
[----:B------:R-:W-:-:S04]  /*1550*/  UIADD3 UR8, UPT, UPT, UR8, UR10, URZ ;  /* 0x0000000a08087290 */ /* 0x000fc8000fffe0ff */
[----:B-1----:R-:W-:Y:S02]  /*1560*/  UIMAD.WIDE.U32 UR4, UR8, UR12, URZ ;  /* 0x0000000c080472a5 */ /* 0x002fe4000f8e00ff */
[----:B------:R-:W-:-:S04]  /*1570*/  UIMAD UR8, UR8, UR13, URZ ;  /* 0x0000000d080872a4 */ /* 0x000fc8000f8e02ff */
[----:B------:R-:W-:-:S12]  /*1580*/  UIADD3 UR8, UPT, UPT, UR5, UR8, URZ ;  /* 0x0000000805087290 */ /* 0x000fd8000fffe0ff */
.L_x_1297:
[----:B------:R-:W-:Y:S01]  /*1590*/  IMAD.SHL.U32 R221, R182, 0x8, RZ ;  /* 0x00000008b6dd7824 */ /* 0x000fe200078e00ff */
[----:B------:R-:W-:Y:S01]  /*15a0*/  SHF.R.U32.HI R180, RZ, 0x2, R182 ;  /* 0x00000002ffb47819 */ /* 0x000fe200000116b6 */
        /* <DEDUP_REMOVED lines=68> */
.L_x_1300:
[----:B------:R2:W-:Y:S02]  /*19f0*/  STS.128 [R221], RZ ;  /* 0x000000ffdd007388 */ /* 0x0005e40000000c00 */
.L_x_1299:
[----:B------:R-:W-:Y:S05]  /*1a00*/  BSYNC.RECONVERGENT B0 ;  /* 0x0000000000007941 */ /* 0x000fea0003800200 */
.L_x_1298:
        /* <DEDUP_REMOVED lines=34> */
.L_x_1302:
[----:B------:R-:W-:Y:S05]  /*1c30*/  BSYNC.RECONVERGENT B0 ;  /* 0x0000000000007941 */ /* 0x000fea0003800200 */
.L_x_1301:
        /* <DEDUP_REMOVED lines=22> */
.L_x_1304:
[----:B------:R-:W-:Y:S05]  /*1da0*/  BSYNC.RECONVERGENT B0 ;  /* 0x0000000000007941 */ /* 0x000fea0003800200 */
.L_x_1303:
        /* <DEDUP_REMOVED lines=22> */
.L_x_1306:
[----:B------:R-:W-:Y:S05]  /*1f10*/  BSYNC.RECONVERGENT B0 ;  /* 0x0000000000007941 */ /* 0x000fea0003800200 */
.L_x_1305:
        /* <DEDUP_REMOVED lines=18> */
.L_x_1309:
[----:B------:R1:W-:Y:S02]  /*2040*/  STS.128 [R221+0x2000], RZ ;  /* 0x002000ffdd007388 */ /* 0x0003e40000000c00 */
.L_x_1308:
[----:B------:R-:W-:Y:S05]  /*2050*/  BSYNC.RECONVERGENT B0 ;  /* 0x0000000000007941 */ /* 0x000fea0003800200 */
.L_x_1307:
        /* <DEDUP_REMOVED lines=21> */
.L_x_1311:
[----:B------:R-:W-:Y:S05]  /*21b0*/  BSYNC.RECONVERGENT B0 ;  /* 0x0000000000007941 */ /* 0x000fea0003800200 */
.L_x_1310:
        /* <DEDUP_REMOVED lines=16> */
.L_x_1313:
[----:B------:R-:W-:Y:S05]  /*22c0*/  BSYNC.RECONVERGENT B0 ;  /* 0x0000000000007941 */ /* 0x000fea0003800200 */
.L_x_1312:
        /* <DEDUP_REMOVED lines=20> */
.L_x_1315:
[----:B------:R-:W-:Y:S05]  /*2410*/  BSYNC.RECONVERGENT B0 ;  /* 0x0000000000007941 */ /* 0x000fea0003800200 */
.L_x_1314:
        /* <DEDUP_REMOVED lines=43> */
.L_x_1318:
[----:B------:R3:W-:Y:S01]  /*26d0*/  STS.128 [R221+0x4000], RZ ;  /* 0x004000ffdd007388 */ /* 0x0007e20000000c00 */
[----:B------:R-:W-:Y:S05]  /*26e0*/  BRA `(.L_x_1319) ;  /* 0x0000000000047947 */ /* 0x000fea0003800000 */
.L_x_1317:
[----:B------:R3:W-:Y:S02]  /*26f0*/  STS.128 [R221+0x4000], RZ ;  /* 0x004000ffdd007388 */ /* 0x0007e40000000c00 */
.L_x_1319:
[----:B------:R-:W-:Y:S05]  /*2700*/  BSYNC.RECONVERGENT B0 ;  /* 0x0000000000007941 */ /* 0x000fea0003800200 */
.L_x_1316:
        /* <DEDUP_REMOVED lines=36> */
.L_x_1321:
[----:B------:R-:W-:Y:S05]  /*2950*/  BSYNC.RECONVERGENT B0 ;  /* 0x0000000000007941 */ /* 0x000fea0003800200 */
.L_x_1320:
        /* <DEDUP_REMOVED lines=19> */
.L_x_1323:
[----:B------:R-:W-:Y:S05]  /*2a90*/  BSYNC.RECONVERGENT B0 ;  /* 0x0000000000007941 */ /* 0x000fea0003800200 */
.L_x_1322:
        /* <DEDUP_REMOVED lines=21> */
.L_x_1325:
[----:B------:R-:W-:Y:S05]  /*2bf0*/  BSYNC.RECONVERGENT B0 ;  /* 0x0000000000007941 */ /* 0x000fea0003800200 */
.L_x_1324:
[----:B-1----:R-:W-:Y:S01]  /*2c00*/  LDSM.16.M88.4 R12, [R211] ;  /* 0x00000000d30c783b */ /* 0x002fe20000000200 */
[----:B------:R-:W-:Y:S01]  /*2c10*/  IMAD.MOV.U32 R189, RZ, RZ, 0x20 ;  /* 0x00000020ffbd7424 */ /* 0x000fe200078e00ff */
[----:B------:R-:W-:Y:S01]  /*2c20*/  LOP3.LUT P1, RZ, R182, 0x4, RZ, 0xc0, !PT ;  /* 0x00000004b6ff7812 */ /* 0x000fe2000782c0ff */
[----:B------:R-:W1:Y:S01]  /*2c30*/  LDCU UR5, c[0x0][0x50c] ;  /* 0x0000a180ff0577ac */ /* 0x000e620008000800 */
[----:B------:R-:W5:Y:S01]  /*2c40*/  LDSM.16.M88.4 R4, [R209+0x2000] ;  /* 0x00200000d104783b */ /* 0x000f620000000200 */
[----:B------:R-:W-:Y:S01]  /*2c50*/  LOP3.LUT R180, R180, 0x7, RZ, 0xc0, !PT ;  /* 0x00000007b4b47812 */ /* 0x000fe200078ec0ff */
[----:B------:R-:W-:Y:S01]  /*2c60*/  IMAD.MOV.U32 R215, RZ, RZ, 0x1 ;  /* 0x00000001ffd77424 */ /* 0x000fe200078e00ff */
[----:B------:R-:W-:Y:S01]  /*2c70*/  SEL R189, R189, 0xffffffe0, !P1 ;  /* 0xffffffe0bdbd7807 */ /* 0x000fe20004800000 */
[----:B------:R-:W2:Y:S01]  /*2c80*/  LDSM.16.M88.4 R8, [R211+0x1000] ;  /* 0x00100000d308783b */ /* 0x000ea20000000200 */
[----:B------:R-:W-:Y:S01]  /*2c90*/  LOP3.LUT R2, R181, 0x1f0, RZ, 0xc0, !PT ;  /* 0x000001f0b5027812 */ /* 0x000fe200078ec0ff */
[----:B------:R-:W-:Y:S01]  /*2ca0*/  UIADD3 UR23, UPT, UPT, UR30, UR23, -UR21 ;  /* 0x000000171e177290 */ /* 0x000fe2000fffe815 */
[----:B------:R-:W-:Y:S01]  /*2cb0*/  IMAD.MOV.U32 R216, RZ, RZ, 0x9 ;  /* 0x00000009ffd87424 */ /* 0x000fe200078e00ff */
[----:B------:R-:W3:Y:S01]  /*2cc0*/  LDSM.16.M88.4 R44, [R209+0x3c00] ;  /* 0x003c0000d12c783b */ /* 0x000ee20000000200 */
[--C-:B------:R-:W-:Y:S01]  /*2cd0*/  IMAD.IADD R188, R209, 0x1, R189.reuse ;  /* 0x00000001d1bc7824 */ /* 0x100fe200078e02bd */
[----:B------:R-:W-:Y:S01]  /*2ce0*/  IADD3 R2, PT, PT, R180, UR29, R2 ;  /* 0x0000001db4027c10 */ /* 0x000fe2000fffe002 */
[----:B------:R-:W-:Y:S01]  /*2cf0*/  IMAD.IADD R204, R211, 0x1, R189 ;  /* 0x00000001d3cc7824 */ /* 0x000fe200078e02bd */
[----:B------:R-:W4:Y:S01]  /*2d00*/  LDSM.16.M88.4 R36, [R209+0x2400] ;  /* 0x00240000d124783b */ /* 0x000f220000000200 */
[----:B------:R-:W-:Y:S01]  /*2d10*/  IMAD.MOV.U32 R214, RZ, RZ, 0x41 ;  /* 0x00000041ffd67424 */ /* 0x000fe200078e00ff */
[----:B------:R-:W-:Y:S01]  /*2d20*/  UISETP.GT.U32.AND UP0, UPT, UR11, UR19, UPT ;  /* 0x000000130b00728c */ /* 0x000fe2000bf04070 */
[----:B------:R-:W-:Y:S01]  /*2d30*/  VIADD R0, R2, UR23 ;  /* 0x0000001702007c36 */ /* 0x000fe20008000000 */
[----:B------:R-:W1:Y:S01]  /*2d40*/  LDSM.16.M88.4 R32, [R209+0x2800] ;  /* 0x00280000d120783b */ /* 0x000e620000000200 */
[----:B------:R-:W-:-:S02]  /*2d50*/  IMAD.MOV.U32 R217, RZ, RZ, 0x49 ;  /* 0x00000049ffd97424 */ /* 0x000fc400078e00ff */
[----:B------:R-:W-:Y:S01]  /*2d60*/  VIADD R213, R2, UR30 ;  /* 0x0000001e02d57c36 */ /* 0x000fe20008000000 */
[----:B------:R-:W1:Y:S01]  /*2d70*/  LDSM.16.M88.4 R28, [R209+0x2c00] ;  /* 0x002c0000d11c783b */ /* 0x000e620000000200 */
[C---:B------:R-:W-:Y:S02]  /*2d80*/  VIADDMNMX R215, R0.reuse, R215, UR30, PT ;  /* 0x0000001e00d77e46 */ /* 0x040fe4000b8001d7 */
[C---:B------:R-:W-:Y:S01]  /*2d90*/  VIADDMNMX R216, R0.reuse, R216, UR30, PT ;  /* 0x0000001e00d87e46 */ /* 0x040fe2000b8001d8 */
[----:B------:R-:W1:Y:S01]  /*2da0*/  LDSM.16.M88.4 R24, [R209+0x3000] ;  /* 0x00300000d118783b */ /* 0x000e620000000200 */
[C---:B------:R-:W-:Y:S02]  /*2db0*/  VIADDMNMX R214, R0.reuse, R214, UR30, PT ;  /* 0x0000001e00d67e46 */ /* 0x040fe4000b8001d6 */
[----:B------:R-:W-:Y:S01]  /*2dc0*/  VIADDMNMX R217, R0, R217, UR30, PT ;  /* 0x0000001e00d97e46 */ /* 0x000fe2000b8001d9 */
[----:B------:R-:W1:Y:S04]  /*2dd0*/  LDSM.16.M88.4 R20, [R209+0x3400] ;  /* 0x00340000d114783b */ /* 0x000e680000000200 */
[----:B------:R-:W1:Y:S04]  /*2de0*/  LDSM.16.M88.4 R16, [R209+0x3800] ;  /* 0x00380000d110783b */ /* 0x000e680000000200 */
[----:B------:R-:W-:Y:S01]  /*2df0*/  LDSM.16.M88.4 R40, [R188+0x2000] ;  /* 0x00200000bc28783b */ /* 0x000fe20000000200 */
[-C--:B-----5:R-:W-:Y:S03]  /*2e00*/  HMMA.16816.F32.BF16 R172, R12, R4.reuse, RZ ;  /* 0x000000040cac723c */ /* 0x0a0fe600000418ff */
[----:B------:R-:W-:Y:S04]  /*2e10*/  LDSM.16.M88.4 R176, [R188+0x3c00] ;  /* 0x003c0000bcb0783b */ /* 0x000fe80000000200 */
[----:B------:R-:W-:Y:S01]  /*2e20*/  LDSM.16.M88.4 R64, [R188+0x2400] ;  /* 0x00240000bc40783b */ /* 0x000fe20000000200 */
[C---:B--2---:R-:W-:Y:S03]  /*2e30*/  HMMA.16816.F32.BF16 R104, R8.reuse, R4, RZ ;  /* 0x000000040868723c */ /* 0x044fe600000418ff */
[----:B------:R-:W-:Y:S04]  /*2e40*/  LDSM.16.M88.4 R60, [R188+0x2800] ;  /* 0x00280000bc3c783b */ /* 0x000fe80000000200 */
[----:B------:R-:W-:Y:S01]  /*2e50*/  LDSM.16.M88.4 R56, [R188+0x2c00] ;  /* 0x002c0000bc38783b */ /* 0x000fe20000000200 */
[-C--:B------:R-:W-:Y:S03]  /*2e60*/  HMMA.16816.F32.BF16 R164, R8, R6.reuse, RZ ;  /* 0x0000000608a4723c */ /* 0x080fe600000418ff */
[----:B------:R-:W-:Y:S04]  /*2e70*/  LDSM.16.M88.4 R52, [R188+0x3000] ;  /* 0x00300000bc34783b */ /* 0x000fe80000000200 */
[----:B------:R-:W-:Y:S01]  /*2e80*/  LDSM.16.M88.4 R48, [R188+0x3400] ;  /* 0x00340000bc30783b */ /* 0x000fe20000000200 */
[----:B------:R-:W-:Y:S03]  /*2e90*/  HMMA.16816.F32.BF16 R168, R12, R6, RZ ;  /* 0x000000060ca8723c */ /* 0x000fe600000418ff */
[----:B------:R-:W2:Y:S04]  /*2ea0*/  LDSM.16.M88.4 R4, [R204+0x1000] ;  /* 0x00100000cc04783b */ /* 0x000ea80000000200 */
[----:B------:R-:W5:Y:S01]  /*2eb0*/  LDSM.16.M88.4 R68, [R188+0x3800] ;  /* 0x00380000bc44783b */ /* 0x000f620000000200 */
[C---:B---3--:R-:W-:Y:S03]  /*2ec0*/  HMMA.16816.F32.BF16 R108, R8.reuse, R44, RZ ;  /* 0x0000002c086c723c */ /* 0x048fe600000418ff */
[----:B------:R-:W3:Y:S04]  /*2ed0*/  LDSM.16.M88.4 R96, [R204] ;  /* 0x00000000cc60783b */ /* 0x000ee80000000200 */
[----:B------:R-:W0:Y:S01]  /*2ee0*/  LDGDEPBAR ;  /* 0x00000000000079af */ /* 0x000e220000000000 */
[C---:B----4-:R-:W-:Y:S08]  /*2ef0*/  HMMA.16816.F32.BF16 R160, R8.reuse, R36, RZ ;  /* 0x0000002408a0723c */ /* 0x050ff000000418ff */
[C---:B-1----:R-:W-:Y:S08]  /*2f00*/  HMMA.16816.F32.BF16 R148, R8.reuse, R32, RZ ;  /* 0x000000200894723c */ /* 0x042ff000000418ff */
        /* <DEDUP_REMOVED lines=20> */
[C---:B--2---:R-:W-:Y:S08]  /*3050*/  HMMA.16816.F32.BF16 R28, R4.reuse, R40, R104 ;  /* 0x00000028041c723c */ /* 0x044ff00000041868 */
[C---:B------:R-:W-:Y:S08]  /*3060*/  HMMA.16816.F32.BF16 R240, R4.reuse, R176, R108 ;  /* 0x000000b004f0723c */ /* 0x040ff0000004186c */
[----:B------:R-:W-:Y:S03]  /*3070*/  HMMA.16816.F32.BF16 R160, R4, R64, R160 ;  /* 0x0000004004a0723c */ /* 0x000fe600000418a0 */
[----:B------:R-:W-:-:S05]  /*3080*/  FMUL.FTZ R2, R28, UR5 ;  /* 0x000000051c027c20 */ /* 0x000fca0008410000 */
        /* <DEDUP_REMOVED lines=13> */
[----:B---3--:R-:W-:Y:S08]  /*3160*/  HMMA.16816.F32.BF16 R4, R96, R40, R172 ;  /* 0x000000286004723c */ /* 0x008ff000000418ac */
[C---:B------:R-:W-:Y:S08]  /*3170*/  HMMA.16816.F32.BF16 R88, R12.reuse, R32, RZ ;  /* 0x000000200c58723c */ /* 0x040ff000000418ff */
[----:B------:R-:W-:Y:S03]  /*3180*/  HMMA.16816.F32.BF16 R84, R12, R34, RZ ;  /* 0x000000220c54723c */ /* 0x000fe600000418ff */
[----:B------:R-:W-:Y:S01]  /*3190*/  FMUL.FTZ R0, R6, UR5 ;  /* 0x0000000506007c20 */ /* 0x000fe20008410000 */
[----:B------:R-:W-:Y:S01]  /*31a0*/  FMUL.FTZ R3, R4, UR5 ;  /* 0x0000000504037c20 */ /* 0x000fe20008410000 */
[----:B------:R-:W-:-:S03]  /*31b0*/  FMUL.FTZ R4, R30, UR5 ;  /* 0x000000051e047c20 */ /* 0x000fc60008410000 */
[C---:B------:R-:W-:Y:S08]  /*31c0*/  HMMA.16816.F32.BF16 R32, R12.reuse, R20, RZ ;  /* 0x000000140c20723c */ /* 0x040ff000000418ff */
[----:B------:R-:W-:Y:S08]  /*31d0*/  HMMA.16816.F32.BF16 R20, R12, R16, RZ ;  /* 0x000000100c14723c */ /* 0x000ff000000418ff */
[----:B------:R-:W-:Y:S01]  /*31e0*/  HMMA.16816.F32.BF16 R228, R96, R176, R8 ;  /* 0x000000b060e4723c */ /* 0x000fe20000041808 */
[----:B------:R-:W-:Y:S01]  /*31f0*/  IMAD.SHL.U32 R8, R182, 0x2, RZ ;  /* 0x00000002b6087824 */ /* 0x000fe200078e00ff */
[----:B------:R1:W-:Y:S04]  /*3200*/  MUFU.TANH R11, R0 ;  /* 0x00000000000b7308 */ /* 0x0003e80000002400 */
[----:B------:R-:W-:-:S02]  /*3210*/  LOP3.LUT R9, R8, 0x6, RZ, 0xc0, !PT ;  /* 0x0000000608097812 */ /* 0x000fc400078ec0ff */
[----:B------:R-:W-:Y:S03]  /*3220*/  HMMA.16816.F32.BF16 R16, R12, R18, RZ ;  /* 0x000000120c10723c */ /* 0x000fe600000418ff */
[----:B------:R2:W-:Y:S05]  /*3230*/  STL [R1+0x2c], R9 ;  /* 0x00002c0901007387 */ /* 0x0005ea0000100800 */
[----:B------:R-:W-:Y:S01]  /*3240*/  HMMA.16816.F32.BF16 R184, R96, R50, R24 ;  /* 0x0000003260b8723c */ /* 0x000fe20000041818 */
[----:B------:R-:W-:Y:S01]  /*3250*/  LOP3.LUT R24, R9, UR10, RZ, 0xfc, !PT ;  /* 0x0000000a09187c12 */ /* 0x000fe2000f8efcff */
[----:B------:R-:W-:-:S02]  /*3260*/  VIADD R25, R213, 0x8 ;  /* 0x00000008d5197836 */ /* 0x000fc40000000000 */
[C---:B------:R-:W-:Y:S01]  /*3270*/  VIADD R27, R213.reuse, 0x48 ;  /* 0x00000048d51b7836 */ /* 0x040fe20000000000 */
[C---:B------:R-:W-:Y:S01]  /*3280*/  ISETP.GE.AND P5, PT, R24.reuse, R215, PT ;  /* 0x000000d71800720c */ /* 0x040fe20003fa6270 */
[C---:B-1----:R-:W-:Y:S02]  /*3290*/  VIADD R0, R24.reuse, UR21 ;  /* 0x0000001518007c36 */ /* 0x042fe40008000000 */
[----:B------:R-:W-:Y:S01]  /*32a0*/  HMMA.16816.F32.BF16 R236, R12, R46, RZ ;  /* 0x0000002e0cec723c */ /* 0x000fe200000418ff */
[----:B------:R-:W-:Y:S01]  /*32b0*/  VIADD R28, R24, 0x78 ;  /* 0x00000078181c7836 */ /* 0x000fe20000000000 */
[----:B------:R1:W-:Y:S01]  /*32c0*/  MUFU.TANH R13, R2 ;  /* 0x00000002000d7308 */ /* 0x0003e20000002400 */
[----:B------:R-:W-:Y:S02]  /*32d0*/  VIADD R26, R213, 0x40 ;  /* 0x00000040d51a7836 */ /* 0x000fe40000000000 */
[----:B------:R-:W-:Y:S02]  /*32e0*/  FMUL.FTZ R15, R29, UR5 ;  /* 0x000000051d0f7c20 */ /* 0x000fe40008410000 */
[C-C-:B------:R-:W-:Y:S01]  /*32f0*/  IMAD.IADD R6, R26.reuse, 0x1, -R0.reuse ;  /* 0x000000011a067824 */ /* 0x140fe200078e0a00 */
[----:B------:R-:W-:Y:S01]  /*3300*/  HMMA.16816.F32.BF16 R200, R96, R68, R20 ;  /* 0x0000004460c8723c */ /* 0x000fe20000041814 */
[----:B------:R-:W-:Y:S01]  /*3310*/  VIADD R41, R26, -UR28 ;  /* 0x8000001c1a297c36 */ /* 0x000fe20008000000 */
[----:B------:R3:W4:Y:S01]  /*3320*/  MUFU.TANH R14, R3 ;  /* 0x00000003000e7308 */ /* 0x0007220000002400 */
[----:B--2---:R-:W-:Y:S01]  /*3330*/  FMUL.FTZ R9, R5, UR5 ;  /* 0x0000000505097c20 */ /* 0x004fe20008410000 */
[----:B------:R-:W-:-:S02]  /*3340*/  IMAD.IADD R5, R27, 0x1, -R0 ;  /* 0x000000011b057824 */ /* 0x000fc400078e0a00 */
[----:B------:R-:W-:Y:S02]  /*3350*/  ISETP.GT.AND P3, PT, R41, R24, PT ;  /* 0x000000182900720c */ /* 0x000fe40003f64270 */
[C---:B------:R-:W-:Y:S01]  /*3360*/  HMMA.16816.F32.BF16 R68, R96.reuse, R70, R16 ;  /* 0x000000466044723c */ /* 0x040fe20000041810 */
[----:B------:R-:W-:Y:S01]  /*3370*/  VIADD R18, R28, UR21 ;  /* 0x000000151c127c36 */ /* 0x000fe20008000000 */
[----:B------:R2:W5:Y:S01]  /*3380*/  MUFU.TANH R12, R4 ;  /* 0x00000004000c7308 */ /* 0x0005620000002400 */
[----:B------:R-:W-:Y:S01]  /*3390*/  FMUL.FTZ R16, R7, UR5 ;  /* 0x0000000507107c20 */ /* 0x000fe20008410000 */
[----:B-1----:R-:W-:Y:S01]  /*33a0*/  IMAD.IADD R2, R213, 0x1, -R0 ;  /* 0x00000001d5027824 */ /* 0x002fe200078e0a00 */
[----:B------:R-:W-:Y:S01]  /*33b0*/  IABS R7, R5 ;  /* 0x0000000500077213 */ /* 0x000fe20000000000 */
[----:B------:R-:W-:Y:S02]  /*33c0*/  VIADD R8, R18, 0xffffff89 ;  /* 0xffffff8912087836 */ /* 0x000fe40000000000 */
[----:B------:R-:W-:Y:S01]  /*33d0*/  FMUL.FTZ R17, R31, UR5 ;  /* 0x000000051f117c20 */ /* 0x000fe20008410000 */
[----:B------:R-:W-:Y:S01]  /*33e0*/  HMMA.16816.F32.BF16 R20, R96, R42, R168 ;  /* 0x0000002a6014723c */ /* 0x000fe200000418a8 */
[----:B------:R-:W-:Y:S01]  /*33f0*/  IABS R2, R2 ;  /* 0x0000000200027213 */ /* 0x000fe20000000000 */
[----:B------:R1:W5:Y:S01]  /*3400*/  MUFU.TANH R10, R9 ;  /* 0x00000009000a7308 */ /* 0x0003620000002400 */
[----:B------:R-:W-:-:S02]  /*3410*/  VIADD R42, R213, -UR28 ;  /* 0x8000001cd52a7c36 */ /* 0x000fc40008000000 */
[----:B---3--:R-:W-:Y:S02]  /*3420*/  IMAD.IADD R3, R25, 0x1, -R0 ;  /* 0x0000000119037824 */ /* 0x008fe400078e0a00 */
[----:B------:R-:W-:Y:S01]  /*3430*/  IMAD.MOV.U32 R0, RZ, RZ, R2 ;  /* 0x000000ffff007224 */ /* 0x000fe200078e0002 */
[C---:B------:R-:W-:Y:S01]  /*3440*/  HMMA.16816.F32.BF16 R72, R96.reuse, R52, R72 ;  /* 0x000000346048723c */ /* 0x040fe20000041848 */
[----:B------:R-:W-:Y:S01]  /*3450*/  IMAD.IADD R2, R213, 0x1, -R8 ;  /* 0x00000001d5027824 */ /* 0x000fe200078e0a08 */
[----:B------:R-:W-:Y:S01]  /*3460*/  ISETP.GT.AND P4, PT, R42, R24, PT ;  /* 0x000000182a00720c */ /* 0x000fe20003f84270 */
[----:B------:R-:W3:Y:S01]  /*3470*/  MUFU.TANH R16, R16 ;  /* 0x0000001000107308 */ /* 0x000ee20000002400 */
[----:B--2---:R-:W-:Y:S01]  /*3480*/  IABS R4, R3 ;  /* 0x0000000300047213 */ /* 0x004fe20000000000 */
[----:B------:R-:W-:Y:S01]  /*3490*/  VIADD R19, R27, -UR28 ;  /* 0x8000001c1b137c36 */ /* 0x000fe20008000000 */
[----:B------:R-:W-:Y:S02]  /*34a0*/  IABS R3, R6 ;  /* 0x0000000600037213 */ /* 0x000fe40000000000 */
[----:B------:R-:W-:Y:S01]  /*34b0*/  I2FP.F32.S32 R6, R0 ;  /* 0x0000000000067245 */ /* 0x000fe20000201400 */
[----:B------:R-:W-:Y:S01]  /*34c0*/  IMAD.MOV.U32 R5, RZ, RZ, R4 ;  /* 0x000000ffff057224 */ /* 0x000fe200078e0004 */
[----:B------:R-:W-:Y:S01]  /*34d0*/  IABS R0, R2 ;  /* 0x0000000200007213 */ /* 0x000fe20000000000 */
[----:B------:R-:W-:Y:S01]  /*34e0*/  IMAD.MOV.U32 R4, RZ, RZ, R3 ;  /* 0x000000ffff047224 */ /* 0x000fe200078e0003 */
[C---:B------:R-:W-:Y:S01]  /*34f0*/  HMMA.16816.F32.BF16 R52, R96.reuse, R54, R36 ;  /* 0x000000366034723c */ /* 0x040fe20000041824 */
[----:B------:R-:W-:Y:S01]  /*3500*/  IMAD.MOV.U32 R3, RZ, RZ, R7 ;  /* 0x000000ffff037224 */ /* 0x000fe200078e0007 */
[----:B------:R-:W-:Y:S01]  /*3510*/  I2FP.F32.S32 R2, R5 ;  /* 0x0000000500027245 */ /* 0x000fe20000201400 */
[C---:B------:R-:W-:Y:S01]  /*3520*/  VIADD R36, R25.reuse, -UR28 ;  /* 0x8000001c19247c36 */ /* 0x040fe20008000000 */
[----:B------:R-:W-:Y:S01]  /*3530*/  I2FP.F32.S32 R4, R4 ;  /* 0x0000000400047245 */ /* 0x000fe20000201400 */
[----:B----4-:R-:W-:Y:S01]  /*3540*/  FFMA.FTZ R6, R6, -UR6, R14 ;  /* 0x8000000606067c23 */ /* 0x010fe2000801000e */
[----:B------:R-:W-:Y:S01]  /*3550*/  I2FP.F32.S32 R0, R0 ;  /* 0x0000000000007245 */ /* 0x000fe20000201400 */
[----:B------:R-:W-:Y:S01]  /*3560*/  FFMA.FTZ R5, R2, -UR6, R11 ;  /* 0x8000000602057c23 */ /* 0x000fe2000801000b */
[----:B------:R-:W-:Y:S01]  /*3570*/  I2FP.F32.S32 R2, R3 ;  /* 0x0000000300027245 */ /* 0x000fe20000201400 */
[----:B-1----:R-:W-:Y:S01]  /*3580*/  FFMA.FTZ R9, R4, -UR6, R13 ;  /* 0x8000000604097c23 */ /* 0x002fe2000801000d */
[----:B------:R-:W-:Y:S01]  /*3590*/  ISETP.GT.AND P0, PT, R36, R24, PT ;  /* 0x000000182400720c */ /* 0x000fe20003f04270 */
[----:B------:R-:W-:Y:S01]  /*35a0*/  IMAD.IADD R4, R25, 0x1, -R8 ;  /* 0x0000000119047824 */ /* 0x000fe200078e0a08 */
[C---:B------:R-:W-:Y:S01]  /*35b0*/  HMMA.16816.F32.BF16 R100, R96.reuse, R64, R100 ;  /* 0x000000406064723c */ /* 0x040fe20000041864 */
[----:B-----5:R-:W-:Y:S01]  /*35c0*/  FFMA.FTZ R11, R2, -UR6, R12 ;  /* 0x80000006020b7c23 */ /* 0x020fe2000801000c */
[----:B------:R-:W-:Y:S01]  /*35d0*/  FFMA.FTZ R12, R0, -UR6, R10 ;  /* 0x80000006000c7c23 */ /* 0x000fe2000801000a */
[----:B------:R-:W-:Y:S01]  /*35e0*/  FSEL R2, R6, -INF , !P4 ;  /* 0xff80000006027808 */ /* 0x000fe20006000000 */
[--C-:B------:R-:W-:Y:S01]  /*35f0*/  IMAD.IADD R7, R26, 0x1, -R8.reuse ;  /* 0x000000011a077824 */ /* 0x100fe200078e0a08 */
[----:B------:R-:W-:Y:S01]  /*3600*/  ISETP.GE.AND P4, PT, R24, R216, PT ;  /* 0x000000d81800720c */ /* 0x000fe20003f86270 */
[----:B------:R-:W-:Y:S01]  /*3610*/  VIADD R13, R18, 0xffffff90 ;  /* 0xffffff90120d7836 */ /* 0x000fe20000000000 */
[----:B------:R-:W-:Y:S01]  /*3620*/  FSEL R0, R5, -INF , !P0 ;  /* 0xff80000005007808 */ /* 0x000fe20004000000 */
[C---:B------:R-:W-:Y:S01]  /*3630*/  HMMA.16816.F32.BF16 R152, R96.reuse, R66, R152 ;  /* 0x000000426098723c */ /* 0x040fe20000041898 */
[----:B------:R-:W-:Y:S01]  /*3640*/  IMAD.IADD R6, R27, 0x1, -R8 ;  /* 0x000000011b067824 */ /* 0x000fe200078e0a08 */
[----:B------:R-:W-:Y:S01]  /*3650*/  FSEL R64, R2, -INF , !P5 ;  /* 0xff80000002407808 */ /* 0x000fe20006800000 */
[----:B------:R-:W-:Y:S01]  /*3660*/  FMUL.FTZ R10, R20, UR5 ;  /* 0x00000005140a7c20 */ /* 0x000fe20008410000 */
[----:B------:R-:W-:Y:S01]  /*3670*/  FSEL R66, R0, -INF , !P4 ;  /* 0xff80000000427808 */ /* 0x000fe20006000000 */
[----:B------:R-:W-:Y:S01]  /*3680*/  IMAD.IADD R0, R213, 0x1, -R13 ;  /* 0x00000001d5007824 */ /* 0x000fe200078e0a0d */
[----:B------:R-:W-:Y:S01]  /*3690*/  IABS R4, R4 ;  /* 0x0000000400047213 */ /* 0x000fe20000000000 */
[C---:B------:R-:W-:Y:S01]  /*36a0*/  VIADD R3, R24.reuse, 0x1 ;  /* 0x0000000118037836 */ /* 0x040fe20000000000 */
[----:B------:R-:W-:Y:S01]  /*36b0*/  IABS R2, R7 ;  /* 0x0000000700027213 */ /* 0x000fe20000000000 */
[----:B------:R-:W1:Y:S01]  /*36c0*/  MUFU.TANH R15, R15 ;  /* 0x0000000f000f7308 */ /* 0x000e620000002400 */
[----:B------:R-:W-:Y:S01]  /*36d0*/  IABS R5, R6 ;  /* 0x0000000600057213 */ /* 0x000fe20000000000 */
[----:B------:R-:W-:Y:S01]  /*36e0*/  IMAD.MOV.U32 R6, RZ, RZ, R4 ;  /* 0x000000ffff067224 */ /* 0x000fe200078e0004 */
[----:B------:R-:W-:Y:S01]  /*36f0*/  IABS R0, R0 ;  /* 0x0000000000007213 */ /* 0x000fe20000000000 */
[----:B------:R-:W-:Y:S01]  /*3700*/  IMAD.MOV.U32 R4, RZ, RZ, R2 ;  /* 0x000000ffff047224 */ /* 0x000fe200078e0002 */
[----:B------:R-:W-:Y:S01]  /*3710*/  FSEL R2, R9, -INF , !P3 ;  /* 0xff80000009027808 */ /* 0x000fe20005800000 */
[----:B------:R-:W-:Y:S01]  /*3720*/  IMAD.MOV.U32 R8, RZ, RZ, R5 ;  /* 0x000000ffff087224 */ /* 0x000fe200078e0005 */
[----:B------:R-:W-:Y:S01]  /*3730*/  ISETP.GT.AND P2, PT, R19, R24, PT ;  /* 0x000000181300720c */ /* 0x000fe20003f44270 */
[----:B------:R-:W2:Y:S01]  /*3740*/  MUFU.TANH R10, R10 ;  /* 0x0000000a000a7308 */ /* 0x000ea20000002400 */
[----:B------:R-:W-:Y:S01]  /*3750*/  ISETP.GE.AND P3, PT, R24, R214, PT ;  /* 0x000000d61800720c */ /* 0x000fe20003f66270 */
[----:B------:R-:W-:Y:S01]  /*3760*/  HMMA.16816.F32.BF16 R76, R96, R58, R76 ;  /* 0x0000003a604c723c */ /* 0x000fe2000004184c */
[----:B------:R-:W-:Y:S01]  /*3770*/  ISETP.GT.AND P6, PT, R42, R3, PT ;  /* 0x000000032a00720c */ /* 0x000fe20003fc4270 */
[----:B------:R-:W-:Y:S01]  /*3780*/  IMAD.MOV.U32 R5, RZ, RZ, R0 ;  /* 0x000000ffff057224 */ /* 0x000fe200078e0000 */
[----:B------:R-:W-:-:S02]  /*3790*/  FSEL R59, R2, -INF , !P3 ;  /* 0xff800000023b7808 */ /* 0x000fc40005800000 */
[----:B------:R-:W-:Y:S01]  /*37a0*/  FSEL R0, R11, -INF , !P2 ;  /* 0xff8000000b007808 */ /* 0x000fe20005000000 */
[----:B------:R4:W5:Y:S01]  /*37b0*/  MUFU.TANH R14, R17 ;  /* 0x00000011000e7308 */ /* 0x0009620000002400 */
[----:B------:R-:W-:Y:S01]  /*37c0*/  ISETP.GE.AND P3, PT, R24, R217, PT ;  /* 0x000000d91800720c */ /* 0x000fe20003f66270 */
[C---:B------:R-:W-:Y:S01]  /*37d0*/  HMMA.16816.F32.BF16 R84, R96.reuse, R62, R84 ;  /* 0x0000003e6054723c */ /* 0x040fe20000041854 */
[----:B------:R-:W-:Y:S01]  /*37e0*/  ISETP.GE.AND P2, PT, R3, R215, PT ;  /* 0x000000d70300720c */ /* 0x000fe20003f46270 */
[----:B------:R-:W-:Y:S01]  /*37f0*/  FMUL.FTZ R11, R165, UR5 ;  /* 0x00000005a50b7c20 */ /* 0x000fe20008410000 */
[----:B------:R-:W-:Y:S01]  /*3800*/  FSEL R2, R12, -INF , !P6 ;  /* 0xff8000000c027808 */ /* 0x000fe20007000000 */
[----:B------:R-:W-:Y:S01]  /*3810*/  FMUL.FTZ R12, R23, UR5 ;  /* 0x00000005170c7c20 */ /* 0x000fe20008410000 */
[----:B------:R-:W-:Y:S02]  /*3820*/  I2FP.F32.S32 R7, R6 ;  /* 0x0000000600077245 */ /* 0x000fe40000201400 */
[----:B------:R-:W-:Y:S01]  /*3830*/  I2FP.F32.S32 R6, R4 ;  /* 0x0000000400067245 */ /* 0x000fe20000201400 */
[C---:B------:R-:W-:Y:S01]  /*3840*/  HMMA.16816.F32.BF16 R80, R96.reuse, R56, R80 ;  /* 0x000000386050723c */ /* 0x040fe20000041850 */
[----:B------:R-:W-:Y:S01]  /*3850*/  FSEL R63, R0, -INF , !P3 ;  /* 0xff800000003f7808 */ /* 0x000fe20005800000 */
[----:B------:R-:W-:Y:S01]  /*3860*/  VIADD R0, R24, 0x8 ;  /* 0x0000000818007836 */ /* 0x000fe20000000000 */
[----:B------:R-:W-:Y:S01]  /*3870*/  FSEL R65, R2, -INF , !P2 ;  /* 0xff80000002417808 */ /* 0x000fe20005000000 */
[----:B---3--:R-:W-:Y:S01]  /*3880*/  FFMA.FTZ R2, R7, -UR6, R16 ;  /* 0x8000000607027c23 */ /* 0x008fe20008010010 */
[-C--:B------:R-:W-:Y:S01]  /*3890*/  ISETP.GT.AND P5, PT, R36, R3.reuse, PT ;  /* 0x000000032400720c */ /* 0x080fe20003fa4270 */
[----:B------:R-:W-:Y:S01]  /*38a0*/  FMUL.FTZ R7, R164, UR5 ;  /* 0x00000005a4077c20 */ /* 0x000fe20008410000 */
[-C--:B------:R-:W-:Y:S01]  /*38b0*/  ISETP.GT.AND P0, PT, R41, R3.reuse, PT ;  /* 0x000000032900720c */ /* 0x080fe20003f04270 */
[----:B------:R-:W-:Y:S01]  /*38c0*/  HMMA.16816.F32.BF16 R92, R96, R48, R32 ;  /* 0x00000030605c723c */ /* 0x000fe20000041820 */
[----:B------:R-:W-:Y:S01]  /*38d0*/  ISETP.GT.AND P4, PT, R19, R3, PT ;  /* 0x000000031300720c */ /* 0x000fe20003f84270 */
[----:B------:R-:W-:Y:S01]  /*38e0*/  FMUL.FTZ R16, R167, UR5 ;  /* 0x00000005a7107c20 */ /* 0x000fe20008410000 */
[----:B------:R-:W-:Y:S01]  /*38f0*/  BAR.SYNC.DEFER_BLOCKING 0x0 ;  /* 0x0000000000007b1d */ /* 0x000fe20000010000 */
[C---:B------:R-:W-:Y:S01]  /*3900*/  ISETP.GE.AND P6, PT, R3.reuse, R216, PT ;  /* 0x000000d80300720c */ /* 0x040fe20003fc6270 */
[----:B----4-:R-:W-:Y:S01]  /*3910*/  VIADD R17, R24, 0x79 ;  /* 0x0000007918117836 */ /* 0x010fe20000000000 */
[----:B------:R-:W-:-:S02]  /*3920*/  ISETP.GE.AND P3, PT, R3, R214, PT ;  /* 0x000000d60300720c */ /* 0x000fc40003f66270 */
[----:B------:R-:W-:Y:S01]  /*3930*/  ISETP.GE.AND P2, PT, R3, R217, PT ;  /* 0x000000d90300720c */ /* 0x000fe20003f46270 */
[----:B------:R-:W-:Y:S01]  /*3940*/  HMMA.16816.F32.BF16 R88, R96, R60, R88 ;  /* 0x0000003c6058723c */ /* 0x000fe20000041858 */
[----:B------:R-:W-:Y:S01]  /*3950*/  I2FP.F32.S32 R3, R5 ;  /* 0x0000000500037245 */ /* 0x000fe20000201400 */
[----:B-1----:R-:W-:Y:S01]  /*3960*/  FFMA.FTZ R5, R6, -UR6, R15 ;  /* 0x8000000606057c23 */ /* 0x002fe2000801000f */
[----:B------:R-:W-:Y:S01]  /*3970*/  I2FP.F32.S32 R4, R8 ;  /* 0x0000000800047245 */ /* 0x000fe20000201400 */
[----:B------:R1:W-:Y:S02]  /*3980*/  MUFU.TANH R15, R11 ;  /* 0x0000000b000f7308 */ /* 0x0003e40000002400 */
[----:B--2---:R-:W-:Y:S01]  /*3990*/  FFMA.FTZ R6, R3, -UR6, R10 ;  /* 0x8000000603067c23 */ /* 0x004fe2000801000a */
[----:B------:R-:W-:Y:S01]  /*39a0*/  FSEL R3, R2, -INF , !P5 ;  /* 0xff80000002037808 */ /* 0x000fe20006800000 */
[----:B-----5:R-:W-:Y:S01]  /*39b0*/  FFMA.FTZ R4, R4, -UR6, R14 ;  /* 0x8000000604047c23 */ /* 0x020fe2000801000e */
[----:B------:R-:W-:Y:S01]  /*39c0*/  FSEL R2, R5, -INF , !P0 ;  /* 0xff80000005027808 */ /* 0x000fe20004000000 */
[----:B------:R-:W-:Y:S01]  /*39d0*/  FMUL.FTZ R5, R22, UR5 ;  /* 0x0000000516057c20 */ /* 0x000fe20008410000 */
[----:B------:R-:W-:Y:S01]  /*39e0*/  FSEL R62, R3, -INF , !P6 ;  /* 0xff800000033e7808 */ /* 0x000fe20007000000 */
[----:B------:R-:W-:Y:S01]  /*39f0*/  FMUL.FTZ R3, R166, UR5 ;  /* 0x00000005a6037c20 */ /* 0x000fe20008410000 */
[----:B------:R-:W-:Y:S01]  /*3a00*/  ISETP.GT.AND P5, PT, R42, R0, PT ;  /* 0x000000002a00720c */ /* 0x000fe20003fa4270 */
[----:B------:R2:W3:Y:S01]  /*3a10*/  MUFU.TANH R8, R5 ;  /* 0x0000000500087308 */ /* 0x0004e20000002400 */
[----:B------:R-:W-:-:S02]  /*3a20*/  FSEL R56, R2, -INF , !P3 ;  /* 0xff80000002387808 */ /* 0x000fc40005800000 */
[----:B------:R-:W-:Y:S01]  /*3a30*/  FSEL R2, R4, -INF , !P4 ;  /* 0xff80000004027808 */ /* 0x000fe20006000000 */
[--C-:B------:R-:W-:Y:S01]  /*3a40*/  IMAD.IADD R4, R26, 0x1, -R13.reuse ;  /* 0x000000011a047824 */ /* 0x100fe200078e0a0d */
[----:B------:R-:W-:Y:S02]  /*3a50*/  ISETP.GE.AND P4, PT, R0, R215, PT ;  /* 0x000000d70000720c */ /* 0x000fe40003f86270 */
[----:B------:R-:W-:Y:S01]  /*3a60*/  FSEL R57, R2, -INF , !P2 ;  /* 0xff80000002397808 */ /* 0x000fe20005000000 */
[----:B------:R4:W-:Y:S01]  /*3a70*/  MUFU.TANH R9, R3 ;  /* 0x0000000300097308 */ /* 0x0009e20000002400 */
[----:B------:R-:W-:Y:S01]  /*3a80*/  IMAD.IADD R2, R25, 0x1, -R13 ;  /* 0x0000000119027824 */ /* 0x000fe200078e0a0d */
[-C--:B------:R-:W-:Y:S01]  /*3a90*/  ISETP.GT.AND P6, PT, R36, R0.reuse, PT ;  /* 0x000000002400720c */ /* 0x080fe20003fc4270 */
[----:B-1----:R-:W-:Y:S01]  /*3aa0*/  VIADD R11, R18, 0xffffff98 ;  /* 0xffffff98120b7836 */ /* 0x002fe20000000000 */
[-C--:B------:R-:W-:Y:S02]  /*3ab0*/  ISETP.GT.AND P0, PT, R41, R0.reuse, PT ;  /* 0x000000002900720c */ /* 0x080fe40003f04270 */
[----:B------:R-:W-:-:S02]  /*3ac0*/  ISETP.GT.AND P3, PT, R19, R0, PT ;  /* 0x000000001300720c */ /* 0x000fc40003f64270 */
[----:B------:R1:W5:Y:S01]  /*3ad0*/  MUFU.TANH R14, R7 ;  /* 0x00000007000e7308 */ /* 0x0003620000002400 */
[----:B------:R-:W-:Y:S01]  /*3ae0*/  ISETP.GE.AND P2, PT, R0, R214, PT ;  /* 0x000000d60000720c */ /* 0x000fe20003f46270 */
[----:B--2---:R-:W-:Y:S01]  /*3af0*/  FMUL.FTZ R5, R21, UR5 ;  /* 0x0000000515057c20 */ /* 0x004fe20008410000 */
[----:B------:R-:W-:Y:S01]  /*3b00*/  IABS R4, R4 ;  /* 0x0000000400047213 */ /* 0x000fe20000000000 */
[----:B------:R-:W-:Y:S01]  /*3b10*/  HMMA.16816.F32.BF16 R20, R96, R178, R236 ;  /* 0x000000b26014723c */ /* 0x000fe200000418ec */
[----:B------:R-:W-:-:S03]  /*3b20*/  IABS R2, R2 ;  /* 0x0000000200027213 */ /* 0x000fc60000000000 */
[----:B------:R2:W2:Y:S01]  /*3b30*/  MUFU.TANH R10, R5 ;  /* 0x00000005000a7308 */ /* 0x0004a20000002400 */
[----:B------:R-:W-:Y:S02]  /*3b40*/  I2FP.F32.S32 R2, R2 ;  /* 0x0000000200027245 */ /* 0x000fe40000201400 */
[----:B----4-:R-:W-:Y:S01]  /*3b50*/  FSEL R3, R6, -INF , !P5 ;  /* 0xff80000006037808 */ /* 0x010fe20006800000 */
[----:B------:R-:W-:Y:S01]  /*3b60*/  IMAD.MOV.U32 R6, RZ, RZ, R4 ;  /* 0x000000ffff067224 */ /* 0x000fe200078e0004 */
[----:B------:R-:W-:Y:S01]  /*3b70*/  ISETP.GE.AND P5, PT, R0, R216, PT ;  /* 0x000000d80000720c */ /* 0x000fe20003fa6270 */
[----:B---3--:R-:W-:Y:S01]  /*3b80*/  FFMA.FTZ R4, R2, -UR6, R8 ;  /* 0x8000000602047c23 */ /* 0x008fe20008010008 */
[----:B------:R-:W-:Y:S01]  /*3b90*/  FSEL R58, R3, -INF , !P4 ;  /* 0xff800000033a7808 */ /* 0x000fe20006000000 */
[----:B------:R-:W-:Y:S01]  /*3ba0*/  IMAD.IADD R3, R27, 0x1, -R13 ;  /* 0x000000011b037824 */ /* 0x000fe200078e0a0d */
[----:B------:R-:W-:Y:S01]  /*3bb0*/  ISETP.GE.AND P4, PT, R0, R217, PT ;  /* 0x000000d90000720c */ /* 0x000fe20003f86270 */
[----:B-1----:R-:W-:Y:S01]  /*3bc0*/  VIADD R7, R18, 0xffffff91 ;  /* 0xffffff9112077836 */ /* 0x002fe20000000000 */
[----:B------:R-:W-:Y:S01]  /*3bd0*/  I2FP.F32.S32 R6, R6 ;  /* 0x0000000600067245 */ /* 0x000fe20000201400 */
[----:B------:R-:W1:Y:S01]  /*3be0*/  MUFU.TANH R13, R12 ;  /* 0x0000000c000d7308 */ /* 0x000e620000002400 */
[----:B------:R-:W-:Y:S01]  /*3bf0*/  IABS R3, R3 ;  /* 0x0000000300037213 */ /* 0x000fe20000000000 */
[----:B------:R-:W-:-:S02]  /*3c00*/  IMAD.IADD R0, R213, 0x1, -R7 ;  /* 0x00000001d5007824 */ /* 0x000fc400078e0a07 */
[----:B-----5:R-:W-:Y:S01]  /*3c10*/  FFMA.FTZ R2, R6, -UR6, R14 ;  /* 0x8000000606027c23 */ /* 0x020fe2000801000e */
[----:B------:R-:W-:Y:S01]  /*3c20*/  IMAD.IADD R6, R27, 0x1, -R7 ;  /* 0x000000011b067824 */ /* 0x000fe200078e0a07 */
[----:B--2---:R-:W-:Y:S02]  /*3c30*/  I2FP.F32.S32 R5, R3 ;  /* 0x0000000300057245 */ /* 0x004fe40000201400 */
[----:B------:R-:W-:Y:S01]  /*3c40*/  IABS R0, R0 ;  /* 0x0000000000007213 */ /* 0x000fe20000000000 */
[----:B------:R2:W-:Y:S01]  /*3c50*/  MUFU.TANH R14, R16 ;  /* 0x00000010000e7308 */ /* 0x0005e20000002400 */
[----:B------:R-:W-:Y:S01]  /*3c60*/  FSEL R2, R2, -INF , !P0 ;  /* 0xff80000002027808 */ /* 0x000fe20004000000 */
[----:B------:R-:W-:Y:S01]  /*3c70*/  FFMA.FTZ R9, R5, -UR6, R9 ;  /* 0x8000000605097c23 */ /* 0x000fe20008010009 */
[----:B------:R-:W-:Y:S01]  /*3c80*/  I2FP.F32.S32 R3, R0 ;  /* 0x0000000000037245 */ /* 0x000fe20000201400 */
[----:B------:R-:W-:Y:S01]  /*3c90*/  IMAD.IADD R5, R26, 0x1, -R7 ;  /* 0x000000011a057824 */ /* 0x000fe200078e0a07 */
[----:B------:R-:W-:Y:S01]  /*3ca0*/  FSEL R32, R2, -INF , !P2 ;  /* 0xff80000002207808 */ /* 0x000fe20005000000 */
[----:B------:R-:W-:-:S02]  /*3cb0*/  IMAD.IADD R2, R213, 0x1, -R11 ;  /* 0x00000001d5027824 */ /* 0x000fc400078e0a0b */
[----:B------:R-:W-:Y:S01]  /*3cc0*/  FFMA.FTZ R10, R3, -UR6, R10 ;  /* 0x80000006030a7c23 */ /* 0x000fe2000801000a */
[----:B------:R-:W-:Y:S01]  /*3cd0*/  FSEL R3, R4, -INF , !P6 ;  /* 0xff80000004037808 */ /* 0x000fe20007000000 */
[----:B------:R-:W-:Y:S01]  /*3ce0*/  IMAD.IADD R4, R25, 0x1, -R7 ;  /* 0x0000000119047824 */ /* 0x000fe200078e0a07 */
[----:B------:R-:W-:Y:S01]  /*3cf0*/  IABS R2, R2 ;  /* 0x0000000200027213 */ /* 0x000fe20000000000 */
[----:B------:R-:W-:Y:S01]  /*3d00*/  VIADD R0, R24, 0x9 ;  /* 0x0000000918007836 */ /* 0x000fe20000000000 */
[----:B------:R-:W-:Y:S02]  /*3d10*/  FSEL R50, R3, -INF , !P5 ;  /* 0xff80000003327808 */ /* 0x000fe40006800000 */
[----:B------:R-:W-:Y:S02]  /*3d20*/  IABS R3, R4 ;  /* 0x0000000400037213 */ /* 0x000fe40000000000 */
[----:B------:R-:W-:Y:S01]  /*3d30*/  IABS R4, R5 ;  /* 0x0000000500047213 */ /* 0x000fe20000000000 */
[----:B--2---:R-:W-:Y:S01]  /*3d40*/  FMUL.FTZ R16, R159, UR5 ;  /* 0x000000059f107c20 */ /* 0x004fe20008410000 */
[----:B------:R-:W-:Y:S01]  /*3d50*/  IABS R5, R6 ;  /* 0x0000000600057213 */ /* 0x000fe20000000000 */
[----:B------:R-:W-:Y:S01]  /*3d60*/  FMUL.FTZ R6, R100, UR5 ;  /* 0x0000000564067c20 */ /* 0x000fe20008410000 */
[----:B------:R-:W-:-:S02]  /*3d70*/  ISETP.GT.AND P6, PT, R42, R0, PT ;  /* 0x000000002a00720c */ /* 0x000fc40003fc4270 */
[----:B------:R-:W-:Y:S01]  /*3d80*/  I2FP.F32.S32 R7, R3 ;  /* 0x0000000300077245 */ /* 0x000fe20000201400 */
[----:B------:R2:W3:Y:S01]  /*3d90*/  MUFU.TANH R12, R6 ;  /* 0x00000006000c7308 */ /* 0x0004e20000002400 */
[----:B------:R-:W-:Y:S01]  /*3da0*/  IMAD.MOV.U32 R8, RZ, RZ, R5 ;  /* 0x000000ffff087224 */ /* 0x000fe200078e0005 */
[----:B------:R-:W-:Y:S01]  /*3db0*/  FSEL R3, R10, -INF , !P6 ;  /* 0xff8000000a037808 */ /* 0x000fe20007000000 */
[----:B------:R-:W-:Y:S01]  /*3dc0*/  IMAD.MOV.U32 R5, RZ, RZ, R2 ;  /* 0x000000ffff057224 */ /* 0x000fe200078e0002 */
[----:B------:R-:W-:Y:S02]  /*3dd0*/  FSEL R2, R9, -INF , !P3 ;  /* 0xff80000009027808 */ /* 0x000fe40005800000 */
[----:B------:R-:W-:Y:S02]  /*3de0*/  ISETP.GE.AND P3, PT, R0, R215, PT ;  /* 0x000000d70000720c */ /* 0x000fe40003f66270 */
[----:B------:R-:W-:Y:S01]  /*3df0*/  FSEL R47, R2, -INF , !P4 ;  /* 0xff800000022f7808 */ /* 0x000fe20006000000 */
[----:B-1----:R-:W-:Y:S01]  /*3e00*/  FFMA.FTZ R2, R7, -UR6, R13 ;  /* 0x8000000607027c23 */ /* 0x002fe2000801000d */
[----:B------:R-:W-:Y:S01]  /*3e10*/  FSEL R51, R3, -INF , !P3 ;  /* 0xff80000003337808 */ /* 0x000fe20005800000 */
[----:B------:R-:W-:Y:S01]  /*3e20*/  FMUL.FTZ R7, R102, UR5 ;  /* 0x0000000566077c20 */ /* 0x000fe20008410000 */
[----:B------:R-:W-:-:S02]  /*3e30*/  I2FP.F32.S32 R3, R5 ;  /* 0x0000000500037245 */ /* 0x000fc40000201400 */
[-C--:B------:R-:W-:Y:S02]  /*3e40*/  ISETP.GT.AND P5, PT, R36, R0.reuse, PT ;  /* 0x000000002400720c */ /* 0x080fe40003fa4270 */
[----:B------:R-:W-:Y:S02]  /*3e50*/  ISETP.GT.AND P0, PT, R41, R0, PT ;  /* 0x000000002900720c */ /* 0x000fe40003f04270 */
[----:B--2---:R-:W-:Y:S02]  /*3e60*/  I2FP.F32.S32 R6, R4 ;  /* 0x0000000400067245 */ /* 0x004fe40000201400 */
[----:B------:R-:W-:Y:S01]  /*3e70*/  I2FP.F32.S32 R4, R8 ;  /* 0x0000000800047245 */ /* 0x000fe20000201400 */
[----:B------:R-:W-:Y:S01]  /*3e80*/  FMUL.FTZ R8, R161, UR5 ;  /* 0x00000005a1087c20 */ /* 0x000fe20008410000 */
[----:B------:R-:W-:Y:S01]  /*3e90*/  ISETP.GT.AND P2, PT, R19, R0, PT ;  /* 0x000000001300720c */ /* 0x000fe20003f44270 */
[----:B------:R-:W-:Y:S01]  /*3ea0*/  FFMA.FTZ R5, R6, -UR6, R15 ;  /* 0x8000000606057c23 */ /* 0x000fe2000801000f */
[----:B---3--:R-:W-:Y:S01]  /*3eb0*/  FFMA.FTZ R6, R3, -UR6, R12 ;  /* 0x8000000603067c23 */ /* 0x008fe2000801000c */
[----:B------:R-:W-:Y:S01]  /*3ec0*/  ISETP.GE.AND P6, PT, R0, R216, PT ;  /* 0x000000d80000720c */ /* 0x000fe20003fc6270 */
[----:B------:R-:W-:Y:S01]  /*3ed0*/  FFMA.FTZ R4, R4, -UR6, R14 ;  /* 0x8000000604047c23 */ /* 0x000fe2000801000e */
[C---:B------:R-:W-:Y:S01]  /*3ee0*/  ISETP.GE.AND P4, PT, R0.reuse, R214, PT ;  /* 0x000000d60000720c */ /* 0x040fe20003f86270 */
[----:B------:R1:W2:Y:S01]  /*3ef0*/  MUFU.TANH R14, R7 ;  /* 0x00000007000e7308 */ /* 0x0002a20000002400 */
[----:B------:R-:W-:Y:S01]  /*3f00*/  ISETP.GE.AND P3, PT, R0, R217, PT ;  /* 0x000000d90000720c */ /* 0x000fe20003f66270 */
[----:B------:R-:W-:Y:S01]  /*3f10*/  VIADD R0, R24, 0x10 ;  /* 0x0000001018007836 */ /* 0x000fe20000000000 */
[----:B------:R-:W-:Y:S01]  /*3f20*/  FSEL R3, R2, -INF , !P5 ;  /* 0xff80000002037808 */ /* 0x000fe20006800000 */
[----:B------:R-:W-:Y:S01]  /*3f30*/  FMUL.FTZ R15, R103, UR5 ;  /* 0x00000005670f7c20 */ /* 0x000fe20008410000 */
[----:B------:R-:W-:Y:S01]  /*3f40*/  FSEL R2, R5, -INF , !P0 ;  /* 0xff80000005027808 */ /* 0x000fe20004000000 */
[----:B------:R-:W-:Y:S01]  /*3f50*/  FMUL.FTZ R5, R162, UR5 ;  /* 0x00000005a2057c20 */ /* 0x000fe20008410000 */
[----:B------:R-:W-:Y:S01]  /*3f60*/  FSEL R49, R3, -INF , !P6 ;  /* 0xff80000003317808 */ /* 0x000fe20007000000 */
[----:B------:R-:W-:Y:S01]  /*3f70*/  FMUL.FTZ R3, R160, UR5 ;  /* 0x00000005a0037c20 */ /* 0x000fe20008410000 */
[----:B------:R-:W-:Y:S01]  /*3f80*/  ISETP.GT.AND P5, PT, R42, R0, PT ;  /* 0x000000002a00720c */ /* 0x000fe20003fa4270 */
[----:B------:R-:W3:Y:S01]  /*3f90*/  MUFU.TANH R9, R5 ;  /* 0x0000000500097308 */ /* 0x000ee20000002400 */
[----:B------:R-:W-:Y:S01]  /*3fa0*/  FSEL R38, R2, -INF , !P4 ;  /* 0xff80000002267808 */ /* 0x000fe20006000000 */
[----:B------:R-:W-:Y:S01]  /*3fb0*/  FMUL.FTZ R12, R163, UR5 ;  /* 0x00000005a30c7c20 */ /* 0x000fe20008410000 */
[----:B------:R-:W-:Y:S01]  /*3fc0*/  FSEL R2, R4, -INF , !P2 ;  /* 0xff80000004027808 */ /* 0x000fe20005000000 */
[----:B------:R-:W-:Y:S01]  /*3fd0*/  IMAD.IADD R4, R27, 0x1, -R11 ;  /* 0x000000011b047824 */ /* 0x000fe200078e0a0b */
[----:B------:R-:W-:-:S02]  /*3fe0*/  ISETP.GE.AND P2, PT, R0, R215, PT ;  /* 0x000000d70000720c */ /* 0x000fc40003f46270 */
[----:B------:R-:W-:Y:S01]  /*3ff0*/  FSEL R48, R2, -INF , !P3 ;  /* 0xff80000002307808 */ /* 0x000fe20005800000 */
[----:B------:R4:W5:Y:S01]  /*4000*/  MUFU.TANH R13, R3 ;  /* 0x00000003000d7308 */ /* 0x0009620000002400 */
[----:B------:R-:W-:Y:S01]  /*4010*/  IMAD.IADD R2, R26, 0x1, -R11 ;  /* 0x000000011a027824 */ /* 0x000fe200078e0a0b */
[-C--:B------:R-:W-:Y:S01]  /*4020*/  ISETP.GT.AND P6, PT, R36, R0.reuse, PT ;  /* 0x000000002400720c */ /* 0x080fe20003fc4270 */
[----:B-1----:R-:W-:Y:S01]  /*4030*/  VIADD R7, R18, 0xffffff99 ;  /* 0xffffff9912077836 */ /* 0x002fe20000000000 */
[-C--:B------:R-:W-:Y:S02]  /*4040*/  ISETP.GT.AND P0, PT, R41, R0.reuse, PT ;  /* 0x000000002900720c */ /* 0x080fe40003f04270 */
[----:B------:R-:W-:Y:S02]  /*4050*/  ISETP.GT.AND P4, PT, R19, R0, PT ;  /* 0x000000001300720c */ /* 0x000fe40003f84270 */
[----:B------:R-:W-:Y:S01]  /*4060*/  ISETP.GE.AND P3, PT, R0, R214, PT ;  /* 0x000000d60000720c */ /* 0x000fe20003f66270 */
[----:B------:R-:W-:Y:S01]  /*4070*/  MUFU.TANH R15, R15 ;  /* 0x0000000f000f7308 */ /* 0x000fe20000002400 */
[----:B----4-:R-:W-:Y:S01]  /*4080*/  FSEL R3, R6, -INF , !P5 ;  /* 0xff80000006037808 */ /* 0x010fe20006800000 */
[----:B------:R-:W-:Y:S01]  /*4090*/  FMUL.FTZ R6, R101, UR5 ;  /* 0x0000000565067c20 */ /* 0x000fe20008410000 */
[----:B------:R-:W-:-:S02]  /*40a0*/  ISETP.GE.AND P5, PT, R0, R216, PT ;  /* 0x000000d80000720c */ /* 0x000fc40003fa6270 */
[----:B------:R-:W-:Y:S01]  /*40b0*/  FSEL R182, R3, -INF , !P2 ;  /* 0xff80000003b67808 */ /* 0x000fe20005000000 */
[----:B------:R-:W-:Y:S02]  /*40c0*/  IMAD.IADD R3, R25, 0x1, -R11 ;  /* 0x0000000119037824 */ /* 0x000fe400078e0a0b */
[----:B------:R1:W4:Y:S01]  /*40d0*/  MUFU.TANH R10, R6 ;  /* 0x00000006000a7308 */ /* 0x0003220000002400 */
[----:B------:R-:W-:Y:S01]  /*40e0*/  ISETP.GE.AND P2, PT, R0, R217, PT ;  /* 0x000000d90000720c */ /* 0x000fe20003f46270 */
[----:B------:R-:W-:Y:S01]  /*40f0*/  IMAD.IADD R0, R213, 0x1, -R7 ;  /* 0x00000001d5007824 */ /* 0x000fe200078e0a07 */
[----:B------:R-:W-:Y:S01]  /*4100*/  IABS R5, R3 ;  /* 0x0000000300057213 */ /* 0x000fe20000000000 */
[----:B------:R-:W-:Y:S01]  /*4110*/  VIADD R11, R18, 0xffffffa0 ;  /* 0xffffffa0120b7836 */ /* 0x000fe20000000000 */
[----:B------:R-:W-:Y:S02]  /*4120*/  IABS R3, R2 ;  /* 0x0000000200037213 */ /* 0x000fe40000000000 */
[----:B------:R-:W-:-:S02]  /*4130*/  IABS R2, R4 ;  /* 0x0000000400027213 */ /* 0x000fc40000000000 */
[----:B------:R-:W-:Y:S01]  /*4140*/  IABS R0, R0 ;  /* 0x0000000000007213 */ /* 0x000fe20000000000 */
[----:B------:R-:W-:Y:S02]  /*4150*/  IMAD.MOV.U32 R4, RZ, RZ, R3 ;  /* 0x000000ffff047224 */ /* 0x000fe400078e0003 */
[----:B------:R-:W-:Y:S01]  /*4160*/  IMAD.MOV.U32 R3, RZ, RZ, R2 ;  /* 0x000000ffff037224 */ /* 0x000fe200078e0002 */
[----:B------:R-:W-:-:S04]  /*4170*/  I2FP.F32.S32 R2, R5 ;  /* 0x0000000500027245 */ /* 0x000fc80000201400 */
[----:B------:R-:W-:Y:S02]  /*4180*/  I2FP.F32.S32 R5, R3 ;  /* 0x0000000300057245 */ /* 0x000fe40000201400 */
[----:B-1----:R-:W-:Y:S01]  /*4190*/  I2FP.F32.S32 R6, R4 ;  /* 0x0000000400067245 */ /* 0x002fe20000201400 */
[----:B--2---:R-:W-:Y:S01]  /*41a0*/  FFMA.FTZ R4, R2, -UR6, R14 ;  /* 0x8000000602047c23 */ /* 0x004fe2000801000e */
[----:B------:R-:W-:Y:S01]  /*41b0*/  I2FP.F32.S32 R3, R0 ;  /* 0x0000000000037245 */ /* 0x000fe20000201400 */
[----:B---3--:R-:W-:Y:S01]  /*41c0*/  FFMA.FTZ R9, R5, -UR6, R9 ;  /* 0x8000000605097c23 */ /* 0x008fe20008010009 */
[----:B------:R-:W-:Y:S02]  /*41d0*/  IMAD.IADD R5, R26, 0x1, -R7 ;  /* 0x000000011a057824 */ /* 0x000fe400078e0a07 */
[----:B-----5:R-:W-:Y:S01]  /*41e0*/  FFMA.FTZ R2, R6, -UR6, R13 ;  /* 0x8000000606027c23 */ /* 0x020fe2000801000d */
[--C-:B------:R-:W-:Y:S02]  /*41f0*/  IMAD.IADD R6, R27, 0x1, -R7.reuse ;  /* 0x000000011b067824 */ /* 0x100fe400078e0a07 */
[----:B----4-:R-:W-:Y:S01]  /*4200*/  FFMA.FTZ R10, R3, -UR6, R10 ;  /* 0x80000006030a7c23 */ /* 0x010fe2000801000a */
[----:B------:R-:W-:Y:S01]  /*4210*/  FSEL R3, R4, -INF , !P6 ;  /* 0xff80000004037808 */ /* 0x000fe20007000000 */
[----:B------:R-:W-:Y:S01]  /*4220*/  IMAD.IADD R4, R25, 0x1, -R7 ;  /* 0x0000000119047824 */ /* 0x000fe200078e0a07 */
[----:B------:R-:W-:Y:S01]  /*4230*/  FSEL R2, R2, -INF , !P0 ;  /* 0xff80000002027808 */ /* 0x000fe20004000000 */
[----:B------:R1:W2:Y:S01]  /*4240*/  MUFU.TANH R14, R8 ;  /* 0x00000008000e7308 */ /* 0x0002a20000002400 */
[----:B------:R-:W-:Y:S01]  /*4250*/  FSEL R181, R3, -INF , !P5 ;  /* 0xff80000003b57808 */ /* 0x000fe20006800000 */
[----:B------:R-:W-:Y:S01]  /*4260*/  VIADD R0, R24, 0x11 ;  /* 0x0000001118007836 */ /* 0x000fe20000000000 */
[----:B------:R-:W-:-:S02]  /*4270*/  IABS R3, R4 ;  /* 0x0000000400037213 */ /* 0x000fc40000000000 */
[----:B------:R-:W-:Y:S02]  /*4280*/  IABS R4, R5 ;  /* 0x0000000500047213 */ /* 0x000fe40000000000 */
[----:B------:R-:W-:Y:S01]  /*4290*/  FSEL R46, R2, -INF , !P3 ;  /* 0xff800000022e7808 */ /* 0x000fe20005800000 */
[----:B------:R-:W-:Y:S01]  /*42a0*/  IMAD.IADD R2, R213, 0x1, -R11 ;  /* 0x00000001d5027824 */ /* 0x000fe200078e0a0b */
[----:B------:R-:W-:Y:S01]  /*42b0*/  IABS R5, R6 ;  /* 0x0000000600057213 */ /* 0x000fe20000000000 */
[----:B------:R-:W-:Y:S01]  /*42c0*/  FMUL.FTZ R6, R152, UR5 ;  /* 0x0000000598067c20 */ /* 0x000fe20008410000 */
[----:B------:R-:W-:Y:S01]  /*42d0*/  MUFU.TANH R13, R12 ;  /* 0x0000000c000d7308 */ /* 0x000fe20000002400 */
[----:B------:R-:W-:Y:S02]  /*42e0*/  ISETP.GT.AND P6, PT, R42, R0, PT ;  /* 0x000000002a00720c */ /* 0x000fe40003fc4270 */
[----:B------:R-:W-:Y:S02]  /*42f0*/  IABS R2, R2 ;  /* 0x0000000200027213 */ /* 0x000fe40000000000 */
[----:B------:R-:W-:Y:S01]  /*4300*/  I2FP.F32.S32 R7, R3 ;  /* 0x0000000300077245 */ /* 0x000fe20000201400 */
[----:B-1----:R-:W-:-:S02]  /*4310*/  IMAD.MOV.U32 R8, RZ, RZ, R5 ;  /* 0x000000ffff087224 */ /* 0x002fc400078e0005 */
[----:B------:R1:W3:Y:S01]  /*4320*/  MUFU.TANH R12, R6 ;  /* 0x00000006000c7308 */ /* 0x0002e20000002400 */
[----:B------:R-:W-:Y:S01]  /*4330*/  IMAD.MOV.U32 R5, RZ, RZ, R2 ;  /* 0x000000ffff057224 */ /* 0x000fe200078e0002 */
[----:B------:R-:W-:Y:S02]  /*4340*/  FSEL R2, R9, -INF , !P4 ;  /* 0xff80000009027808 */ /* 0x000fe40006000000 */
[----:B------:R-:W-:Y:S02]  /*4350*/  ISETP.GE.AND P4, PT, R0, R215, PT ;  /* 0x000000d70000720c */ /* 0x000fe40003f86270 */
[----:B------:R-:W-:Y:S02]  /*4360*/  FSEL R3, R10, -INF , !P6 ;  /* 0xff8000000a037808 */ /* 0x000fe40007000000 */
[----:B------:R-:W-:Y:S01]  /*4370*/  FSEL R45, R2, -INF , !P2 ;  /* 0xff800000022d7808 */ /* 0x000fe20005000000 */
[----:B------:R-:W-:Y:S01]  /*4380*/  FFMA.FTZ R2, R7, -UR6, R15 ;  /* 0x8000000607027c23 */ /* 0x000fe2000801000f */
[----:B------:R-:W-:Y:S01]  /*4390*/  FSEL R180, R3, -INF , !P4 ;  /* 0xff80000003b47808 */ /* 0x000fe20006000000 */
[----:B------:R-:W-:Y:S01]  /*43a0*/  FMUL.FTZ R7, R156, UR5 ;  /* 0x000000059c077c20 */ /* 0x000fe20008410000 */
[----:B------:R-:W-:-:S02]  /*43b0*/  I2FP.F32.S32 R3, R5 ;  /* 0x0000000500037245 */ /* 0x000fc40000201400 */
[-C--:B------:R-:W-:Y:S02]  /*43c0*/  ISETP.GT.AND P5, PT, R36, R0.reuse, PT ;  /* 0x000000002400720c */ /* 0x080fe40003fa4270 */
[----:B------:R-:W-:Y:S02]  /*43d0*/  ISETP.GT.AND P0, PT, R41, R0, PT ;  /* 0x000000002900720c */ /* 0x000fe40003f04270 */
[----:B-1----:R-:W-:Y:S02]  /*43e0*/  I2FP.F32.S32 R6, R4 ;  /* 0x0000000400067245 */ /* 0x002fe40000201400 */
[----:B------:R-:W-:Y:S02]  /*43f0*/  I2FP.F32.S32 R4, R8 ;  /* 0x0000000800047245 */ /* 0x000fe40000201400 */
[----:B------:R-:W-:Y:S01]  /*4400*/  ISETP.GT.AND P3, PT, R19, R0, PT ;  /* 0x000000001300720c */ /* 0x000fe20003f64270 */
[----:B--2---:R-:W-:Y:S01]  /*4410*/  FFMA.FTZ R5, R6, -UR6, R14 ;  /* 0x8000000606057c23 */ /* 0x004fe2000801000e */
[----:B---3--:R-:W-:Y:S01]  /*4420*/  FFMA.FTZ R6, R3, -UR6, R12 ;  /* 0x8000000603067c23 */ /* 0x008fe2000801000c */
[----:B------:R-:W-:Y:S01]  /*4430*/  ISETP.GE.AND P6, PT, R0, R216, PT ;  /* 0x000000d80000720c */ /* 0x000fe20003fc6270 */
[----:B------:R-:W-:Y:S01]  /*4440*/  FFMA.FTZ R4, R4, -UR6, R13 ;  /* 0x8000000604047c23 */ /* 0x000fe2000801000d */
[C---:B------:R-:W-:Y:S01]  /*4450*/  ISETP.GE.AND P2, PT, R0.reuse, R214, PT ;  /* 0x000000d60000720c */ /* 0x040fe20003f46270 */
[----:B------:R1:W-:Y:S01]  /*4460*/  MUFU.TANH R14, R7 ;  /* 0x00000007000e7308 */ /* 0x0003e20000002400 */
        /* <DEDUP_REMOVED lines=9> */
[----:B------:R2:W3:Y:S01]  /*4500*/  MUFU.TANH R8, R5 ;  /* 0x0000000500087308 */ /* 0x0004e20000002400 */
[----:B------:R-:W-:Y:S01]  /*4510*/  FSEL R31, R2, -INF , !P2 ;  /* 0xff800000021f7808 */ /* 0x000fe20005000000 */
[----:B------:R-:W-:Y:S01]  /*4520*/  FMUL.FTZ R12, R155, UR5 ;  /* 0x000000059b0c7c20 */ /* 0x000fe20008410000 */
[----:B------:R-:W-:Y:S01]  /*4530*/  FSEL R2, R4, -INF , !P3 ;  /* 0xff80000004027808 */ /* 0x000fe20005800000 */
[----:B------:R-:W-:Y:S01]  /*4540*/  IMAD.IADD R4, R26, 0x1, -R11 ;  /* 0x000000011a047824 */ /* 0x000fe200078e0a0b */
[----:B------:R-:W-:-:S02]  /*4550*/  ISETP.GE.AND P3, PT, R0, R215, PT ;  /* 0x000000d70000720c */ /* 0x000fc40003f66270 */
[----:B------:R-:W-:Y:S01]  /*4560*/  FSEL R44, R2, -INF , !P4 ;  /* 0xff800000022c7808 */ /* 0x000fe20006000000 */
[----:B------:R4:W5:Y:S01]  /*4570*/  MUFU.TANH R9, R3 ;  /* 0x0000000300097308 */ /* 0x0009620000002400 */
[----:B-1----:R-:W-:Y:S01]  /*4580*/  VIADD R7, R18, 0xffffffa1 ;  /* 0xffffffa112077836 */ /* 0x002fe20000000000 */
[-C--:B------:R-:W-:Y:S01]  /*4590*/  ISETP.GT.AND P6, PT, R36, R0.reuse, PT ;  /* 0x000000002400720c */ /* 0x080fe20003fc4270 */
[----:B------:R-:W-:Y:S01]  /*45a0*/  IMAD.IADD R2, R25, 0x1, -R11 ;  /* 0x0000000119027824 */ /* 0x000fe200078e0a0b */
[-C--:B------:R-:W-:Y:S02]  /*45b0*/  ISETP.GT.AND P0, PT, R41, R0.reuse, PT ;  /* 0x000000002900720c */ /* 0x080fe40003f04270 */
[----:B------:R-:W-:Y:S02]  /*45c0*/  ISETP.GT.AND P2, PT, R19, R0, PT ;  /* 0x000000001300720c */ /* 0x000fe40003f44270 */
[----:B------:R-:W-:Y:S01]  /*45d0*/  ISETP.GE.AND P4, PT, R0, R214, PT ;  /* 0x000000d60000720c */ /* 0x000fe20003f86270 */
[----:B------:R-:W-:Y:S01]  /*45e0*/  MUFU.TANH R15, R13 ;  /* 0x0000000d000f7308 */ /* 0x000fe20000002400 */
[----:B--2---:R-:W-:Y:S01]  /*45f0*/  FMUL.FTZ R5, R153, UR5 ;  /* 0x0000000599057c20 */ /* 0x004fe20008410000 */
[----:B------:R-:W-:-:S02]  /*4600*/  IABS R4, R4 ;  /* 0x0000000400047213 */ /* 0x000fc40000000000 */
[----:B------:R-:W-:-:S04]  /*4610*/  IABS R2, R2 ;  /* 0x0000000200027213 */ /* 0x000fc80000000000 */
[----:B------:R1:W2:Y:S01]  /*4620*/  MUFU.TANH R10, R5 ;  /* 0x00000005000a7308 */ /* 0x0002a20000002400 */
[----:B----4-:R-:W-:Y:S01]  /*4630*/  FSEL R3, R6, -INF , !P5 ;  /* 0xff80000006037808 */ /* 0x010fe20006800000 */
[----:B------:R-:W-:Y:S01]  /*4640*/  IMAD.MOV.U32 R6, RZ, RZ, R4 ;  /* 0x000000ffff067224 */ /* 0x000fe200078e0004 */
[C---:B------:R-:W-:Y:S02]  /*4650*/  ISETP.GE.AND P5, PT, R0.reuse, R216, PT ;  /* 0x000000d80000720c */ /* 0x040fe40003fa6270 */
[----:B------:R-:W-:Y:S01]  /*4660*/  FSEL R176, R3, -INF , !P3 ;  /* 0xff80000003b07808 */ /* 0x000fe20005800000 */
[----:B------:R-:W-:Y:S01]  /*4670*/  IMAD.IADD R3, R27, 0x1, -R11 ;  /* 0x000000011b037824 */ /* 0x000fe200078e0a0b */
[----:B------:R-:W-:Y:S01]  /*4680*/  ISETP.GE.AND P3, PT, R0, R217, PT ;  /* 0x000000d90000720c */ /* 0x000fe20003f66270 */
[----:B------:R-:W-:Y:S01]  /*4690*/  IMAD.IADD R0, R213, 0x1, -R7 ;  /* 0x00000001d5007824 */ /* 0x000fe200078e0a07 */
[----:B------:R-:W-:Y:S01]  /*46a0*/  I2FP.F32.S32 R2, R2 ;  /* 0x0000000200027245 */ /* 0x000fe20000201400 */
[----:B------:R-:W-:Y:S01]  /*46b0*/  VIADD R11, R18, 0xffffffa8 ;  /* 0xffffffa8120b7836 */ /* 0x000fe20000000000 */
[----:B------:R-:W-:Y:S01]  /*46c0*/  IABS R3, R3 ;  /* 0x0000000300037213 */ /* 0x000fe20000000000 */
[----:B------:R-:W4:Y:S01]  /*46d0*/  MUFU.TANH R13, R12 ;  /* 0x0000000c000d7308 */ /* 0x000f220000002400 */
[----:B------:R-:W-:Y:S01]  /*46e0*/  IABS R0, R0 ;  /* 0x0000000000007213 */ /* 0x000fe20000000000 */
[----:B---3--:R-:W-:Y:S01]  /*46f0*/  FFMA.FTZ R4, R2, -UR6, R8 ;  /* 0x8000000602047c23 */ /* 0x008fe20008010008 */
[----:B------:R-:W-:-:S02]  /*4700*/  I2FP.F32.S32 R6, R6 ;  /* 0x0000000600067245 */ /* 0x000fc40000201400 */
[----:B-1----:R-:W-:Y:S02]  /*4710*/  I2FP.F32.S32 R5, R3 ;  /* 0x0000000300057245 */ /* 0x002fe40000201400 */
[----:B------:R-:W-:Y:S01]  /*4720*/  I2FP.F32.S32 R3, R0 ;  /* 0x0000000000037245 */ /* 0x000fe20000201400 */
[----:B------:R-:W-:Y:S01]  /*4730*/  FFMA.FTZ R2, R6, -UR6, R14 ;  /* 0x8000000606027c23 */ /* 0x000fe2000801000e */
[----:B------:R-:W-:Y:S02]  /*4740*/  IMAD.IADD R6, R27, 0x1, -R7 ;  /* 0x000000011b067824 */ /* 0x000fe400078e0a07 */
[----:B-----5:R-:W-:Y:S01]  /*4750*/  FFMA.FTZ R9, R5, -UR6, R9 ;  /* 0x8000000605097c23 */ /* 0x020fe20008010009 */
[--C-:B------:R-:W-:Y:S02]  /*4760*/  IMAD.IADD R5, R26, 0x1, -R7.reuse ;  /* 0x000000011a057824 */ /* 0x100fe400078e0a07 */
[----:B--2---:R-:W-:Y:S01]  /*4770*/  FFMA.FTZ R10, R3, -UR6, R10 ;  /* 0x80000006030a7c23 */ /* 0x004fe2000801000a */
[----:B------:R-:W-:Y:S01]  /*4780*/  FSEL R3, R4, -INF , !P6 ;  /* 0xff80000004037808 */ /* 0x000fe20007000000 */
[----:B------:R-:W-:Y:S01]  /*4790*/  IMAD.IADD R4, R25, 0x1, -R7 ;  /* 0x0000000119047824 */ /* 0x000fe200078e0a07 */
[----:B------:R-:W-:Y:S01]  /*47a0*/  FSEL R2, R2, -INF , !P0 ;  /* 0xff80000002027808 */ /* 0x000fe20004000000 */
[----:B------:R-:W-:Y:S01]  /*47b0*/  VIADD R0, R24, 0x19 ;  /* 0x0000001918007836 */ /* 0x000fe20000000000 */
[----:B------:R-:W-:Y:S01]  /*47c0*/  FSEL R174, R3, -INF , !P5 ;  /* 0xff80000003ae7808 */ /* 0x000fe20006800000 */
[----:B------:R1:W-:Y:S01]  /*47d0*/  MUFU.TANH R14, R16 ;  /* 0x00000010000e7308 */ /* 0x0003e20000002400 */
[----:B------:R-:W-:-:S02]  /*47e0*/  IABS R3, R4 ;  /* 0x0000000400037213 */ /* 0x000fc40000000000 */
[----:B------:R-:W-:Y:S02]  /*47f0*/  IABS R4, R5 ;  /* 0x0000000500047213 */ /* 0x000fe40000000000 */
[----:B------:R-:W-:Y:S01]  /*4800*/  FSEL R30, R2, -INF , !P4 ;  /* 0xff800000021e7808 */ /* 0x000fe20006000000 */
[----:B------:R-:W-:Y:S01]  /*4810*/  IMAD.IADD R2, R213, 0x1, -R11 ;  /* 0x00000001d5027824 */ /* 0x000fe200078e0a0b */
[----:B------:R-:W-:Y:S01]  /*4820*/  IABS R5, R6 ;  /* 0x0000000600057213 */ /* 0x000fe20000000000 */
[----:B------:R-:W-:Y:S01]  /*4830*/  FMUL.FTZ R6, R88, UR5 ;  /* 0x0000000558067c20 */ /* 0x000fe20008410000 */
[----:B------:R-:W-:Y:S02]  /*4840*/  ISETP.GT.AND P6, PT, R42, R0, PT ;  /* 0x000000002a00720c */ /* 0x000fe40003fc4270 */
[----:B------:R-:W-:Y:S01]  /*4850*/  IABS R2, R2 ;  /* 0x0000000200027213 */ /* 0x000fe20000000000 */
[----:B------:R2:W3:Y:S01]  /*4860*/  MUFU.TANH R12, R6 ;  /* 0x00000006000c7308 */ /* 0x0004e20000002400 */
[----:B------:R-:W-:Y:S01]  /*4870*/  IMAD.MOV.U32 R8, RZ, RZ, R5 ;  /* 0x000000ffff087224 */ /* 0x000fe200078e0005 */
[----:B------:R-:W-:-:S02]  /*4880*/  I2FP.F32.S32 R7, R3 ;  /* 0x0000000300077245 */ /* 0x000fc40000201400 */
[----:B------:R-:W-:Y:S01]  /*4890*/  IMAD.MOV.U32 R5, RZ, RZ, R2 ;  /* 0x000000ffff057224 */ /* 0x000fe200078e0002 */
[----:B------:R-:W-:Y:S01]  /*48a0*/  FSEL R2, R9, -INF , !P2 ;  /* 0xff80000009027808 */ /* 0x000fe20005000000 */
[----:B-1----:R-:W-:Y:S01]  /*48b0*/  FMUL.FTZ R16, R147, UR5 ;  /* 0x0000000593107c20 */ /* 0x002fe20008410000 */
[----:B------:R-:W-:Y:S02]  /*48c0*/  ISETP.GE.AND P2, PT, R0, R215, PT ;  /* 0x000000d70000720c */ /* 0x000fe40003f46270 */
[----:B------:R-:W-:Y:S02]  /*48d0*/  FSEL R3, R10, -INF , !P6 ;  /* 0xff8000000a037808 */ /* 0x000fe40007000000 */
[----:B------:R-:W-:Y:S01]  /*48e0*/  FSEL R61, R2, -INF , !P3 ;  /* 0xff800000023d7808 */ /* 0x000fe20005800000 */
[----:B----4-:R-:W-:Y:S01]  /*48f0*/  FFMA.FTZ R2, R7, -UR6, R13 ;  /* 0x8000000607027c23 */ /* 0x010fe2000801000d */
[----:B------:R-:W-:Y:S01]  /*4900*/  FSEL R172, R3, -INF , !P2 ;  /* 0xff80000003ac7808 */ /* 0x000fe20005000000 */
[----:B------:R-:W-:Y:S01]  /*4910*/  FMUL.FTZ R7, R90, UR5 ;  /* 0x000000055a077c20 */ /* 0x000fe20008410000 */
[----:B------:R-:W-:-:S02]  /*4920*/  I2FP.F32.S32 R3, R5 ;  /* 0x0000000500037245 */ /* 0x000fc40000201400 */
[----:B------:R-:W-:Y:S02]  /*4930*/  ISETP.GT.AND P5, PT, R36, R0, PT ;  /* 0x000000002400720c */ /* 0x000fe40003fa4270 */
[----:B--2---:R-:W-:Y:S02]  /*4940*/  I2FP.F32.S32 R6, R4 ;  /* 0x0000000400067245 */ /* 0x004fe40000201400 */
[----:B------:R-:W-:Y:S01]  /*4950*/  I2FP.F32.S32 R4, R8 ;  /* 0x0000000800047245 */ /* 0x000fe20000201400 */
[----:B------:R-:W-:Y:S01]  /*4960*/  FMUL.FTZ R8, R149, UR5 ;  /* 0x0000000595087c20 */ /* 0x000fe20008410000 */
[-C--:B------:R-:W-:Y:S01]  /*4970*/  ISETP.GT.AND P0, PT, R41, R0.reuse, PT ;  /* 0x000000002900720c */ /* 0x080fe20003f04270 */
[----:B------:R-:W-:Y:S01]  /*4980*/  FFMA.FTZ R5, R6, -UR6, R15 ;  /* 0x8000000606057c23 */ /* 0x000fe2000801000f */
[----:B---3--:R-:W-:Y:S01]  /*4990*/  FFMA.FTZ R6, R3, -UR6, R12 ;  /* 0x8000000603067c23 */ /* 0x008fe2000801000c */
[----:B------:R-:W-:Y:S01]  /*49a0*/  ISETP.GT.AND P4, PT, R19, R0, PT ;  /* 0x000000001300720c */ /* 0x000fe20003f84270 */
[----:B------:R-:W-:Y:S01]  /*49b0*/  FFMA.FTZ R4, R4, -UR6, R14 ;  /* 0x8000000604047c23 */ /* 0x000fe2000801000e */
[C---:B------:R-:W-:Y:S01]  /*49c0*/  ISETP.GE.AND P6, PT, R0.reuse, R216, PT ;  /* 0x000000d80000720c */ /* 0x040fe20003fc6270 */
[----:B------:R1:W2:Y:S01]  /*49d0*/  MUFU.TANH R14, R7 ;  /* 0x00000007000e7308 */ /* 0x0002a20000002400 */
[C---:B------:R-:W-:Y:S01]  /*49e0*/  ISETP.GE.AND P3, PT, R0.reuse, R214, PT ;  /* 0x000000d60000720c */ /* 0x040fe20003f66270 */
[----:B------:R-:W-:Y:S01]  /*49f0*/  FMUL.FTZ R15, R91, UR5 ;  /* 0x000000055b0f7c20 */ /* 0x000fe20008410000 */
        /* <DEDUP_REMOVED lines=10> */
[----:B------:R-:W-:-:S02]  /*4aa0*/  FSEL R29, R2, -INF , !P3 ;  /* 0xff800000021d7808 */ /* 0x000fc40005800000 */
[----:B------:R-:W-:Y:S01]  /*4ab0*/  FSEL R2, R4, -INF , !P4 ;  /* 0xff80000004027808 */ /* 0x000fe20006000000 */
[--C-:B------:R-:W-:Y:S01]  /*4ac0*/  IMAD.IADD R4, R27, 0x1, -R11.reuse ;  /* 0x000000011b047824 */ /* 0x100fe200078e0a0b */
[----:B------:R-:W-:Y:S01]  /*4ad0*/  ISETP.GE.AND P4, PT, R0, R215, PT ;  /* 0x000000d70000720c */ /* 0x000fe20003f86270 */
[----:B-1----:R-:W-:Y:S01]  /*4ae0*/  VIADD R7, R18, 0xffffffa9 ;  /* 0xffffffa912077836 */ /* 0x002fe20000000000 */
[----:B------:R-:W-:Y:S01]  /*4af0*/  FSEL R60, R2, -INF , !P2 ;  /* 0xff800000023c7808 */ /* 0x000fe20005000000 */
[----:B------:R1:W4:Y:S01]  /*4b00*/  MUFU.TANH R13, R3 ;  /* 0x00000003000d7308 */ /* 0x0003220000002400 */
[----:B------:R-:W-:Y:S01]  /*4b10*/  IMAD.IADD R2, R26, 0x1, -R11 ;  /* 0x000000011a027824 */ /* 0x000fe200078e0a0b */
[-C--:B------:R-:W-:Y:S02]  /*4b20*/  ISETP.GT.AND P6, PT, R36, R0.reuse, PT ;  /* 0x000000002400720c */ /* 0x080fe40003fc4270 */
[-C--:B------:R-:W-:Y:S02]  /*4b30*/  ISETP.GT.AND P0, PT, R41, R0.reuse, PT ;  /* 0x000000002900720c */ /* 0x080fe40003f04270 */
[----:B------:R-:W-:-:S02]  /*4b40*/  ISETP.GT.AND P3, PT, R19, R0, PT ;  /* 0x000000001300720c */ /* 0x000fc40003f64270 */
[----:B------:R-:W-:Y:S01]  /*4b50*/  ISETP.GE.AND P2, PT, R0, R214, PT ;  /* 0x000000d60000720c */ /* 0x000fe20003f46270 */
[----:B------:R-:W-:Y:S01]  /*4b60*/  MUFU.TANH R15, R15 ;  /* 0x0000000f000f7308 */ /* 0x000fe20000002400 */
[----:B-1----:R-:W-:Y:S01]  /*4b70*/  FSEL R3, R6, -INF , !P5 ;  /* 0xff80000006037808 */ /* 0x002fe20006800000 */
[----:B------:R-:W-:Y:S01]  /*4b80*/  FMUL.FTZ R6, R89, UR5 ;  /* 0x0000000559067c20 */ /* 0x000fe20008410000 */
[C---:B------:R-:W-:Y:S02]  /*4b90*/  ISETP.GE.AND P5, PT, R0.reuse, R216, PT ;  /* 0x000000d80000720c */ /* 0x040fe40003fa6270 */
[----:B------:R-:W-:Y:S01]  /*4ba0*/  FSEL R175, R3, -INF , !P4 ;  /* 0xff80000003af7808 */ /* 0x000fe20006000000 */
[----:B------:R-:W-:Y:S02]  /*4bb0*/  IMAD.IADD R3, R25, 0x1, -R11 ;  /* 0x0000000119037824 */ /* 0x000fe400078e0a0b */
[----:B------:R1:W5:Y:S01]  /*4bc0*/  MUFU.TANH R10, R6 ;  /* 0x00000006000a7308 */ /* 0x0003620000002400 */
[----:B------:R-:W-:Y:S01]  /*4bd0*/  ISETP.GE.AND P4, PT, R0, R217, PT ;  /* 0x000000d90000720c */ /* 0x000fe20003f86270 */
[----:B------:R-:W-:Y:S01]  /*4be0*/  IMAD.IADD R0, R213, 0x1, -R7 ;  /* 0x00000001d5007824 */ /* 0x000fe200078e0a07 */
[----:B------:R-:W-:Y:S01]  /*4bf0*/  IABS R5, R3 ;  /* 0x0000000300057213 */ /* 0x000fe20000000000 */
[----:B------:R-:W-:Y:S01]  /*4c00*/  VIADD R11, R18, 0xffffffb0 ;  /* 0xffffffb0120b7836 */ /* 0x000fe20000000000 */
[----:B------:R-:W-:-:S02]  /*4c10*/  IABS R3, R2 ;  /* 0x0000000200037213 */ /* 0x000fc40000000000 */
[----:B------:R-:W-:Y:S02]  /*4c20*/  IABS R2, R4 ;  /* 0x0000000400027213 */ /* 0x000fe40000000000 */
        /* <DEDUP_REMOVED lines=10> */
[----:B----4-:R-:W-:Y:S01]  /*4cd0*/  FFMA.FTZ R2, R6, -UR6, R13 ;  /* 0x8000000606027c23 */ /* 0x010fe2000801000d */
[--C-:B------:R-:W-:Y:S02]  /*4ce0*/  IMAD.IADD R6, R27, 0x1, -R7.reuse ;  /* 0x000000011b067824 */ /* 0x100fe400078e0a07 */
[----:B-----5:R-:W-:Y:S01]  /*4cf0*/  FFMA.FTZ R10, R3, -UR6, R10 ;  /* 0x80000006030a7c23 */ /* 0x020fe2000801000a */
        /* <DEDUP_REMOVED lines=617> */
[----:B------:R-:W-:Y:S01]  /*7390*/  MUFU.TANH R14, R16 ;  /* 0x00000010000e7308 */ /* 0x000fe20000002400 */
        /* <DEDUP_REMOVED lines=8> */
[----:B------:R1:W2:Y:S01]  /*7420*/  MUFU.TANH R12, R6 ;  /* 0x00000006000c7308 */ /* 0x0002a20000002400 */
[----:B------:R-:W-:Y:S01]  /*7430*/  IMAD.MOV.U32 R8, RZ, RZ, R5 ;  /* 0x000000ffff087224 */ /* 0x000fe200078e0005 */
[----:B------:R-:W-:-:S02]  /*7440*/  I2FP.F32.S32 R7, R3 ;  /* 0x0000000300077245 */ /* 0x000fc40000201400 */
[----:B------:R-:W-:Y:S01]  /*7450*/  IMAD.MOV.U32 R5, RZ, RZ, R2 ;  /* 0x000000ffff057224 */ /* 0x000fe200078e0002 */
[----:B------:R-:W-:Y:S01]  /*7460*/  FSEL R2, R9, -INF , !P4 ;  /* 0xff80000009027808 */ /* 0x000fe20006000000 */
[----:B------:R-:W-:Y:S01]  /*7470*/  VIADD R9, R18, 0xffffffe9 ;  /* 0xffffffe912097836 */ /* 0x000fe20000000000 */
[----:B------:R-:W-:Y:S02]  /*7480*/  ISETP.GE.AND P4, PT, R0, R215, PT ;  /* 0x000000d70000720c */ /* 0x000fe40003f86270 */
[----:B------:R-:W-:Y:S01]  /*7490*/  FSEL R3, R10, -INF , !P6 ;  /* 0xff8000000a037808 */ /* 0x000fe20007000000 */
[----:B------:R-:W-:Y:S01]  /*74a0*/  FMUL.FTZ R10, R225, UR5 ;  /* 0x00000005e10a7c20 */ /* 0x000fe20008410000 */
[----:B------:R-:W-:Y:S01]  /*74b0*/  FSEL R109, R2, -INF , !P2 ;  /* 0xff800000026d7808 */ /* 0x000fe20005000000 */
[----:B----4-:R-:W-:Y:S01]  /*74c0*/  FFMA.FTZ R2, R7, -UR6, R13 ;  /* 0x8000000607027c23 */ /* 0x010fe2000801000d */
[----:B------:R-:W-:Y:S01]  /*74d0*/  FSEL R113, R3, -INF , !P4 ;  /* 0xff80000003717808 */ /* 0x000fe20006000000 */
[----:B------:R-:W-:Y:S01]  /*74e0*/  FMUL.FTZ R7, R202, UR5 ;  /* 0x00000005ca077c20 */ /* 0x000fe20008410000 */
[----:B------:R-:W-:-:S02]  /*74f0*/  I2FP.F32.S32 R3, R5 ;  /* 0x0000000500037245 */ /* 0x000fc40000201400 */
[----:B------:R-:W-:Y:S02]  /*7500*/  ISETP.GT.AND P5, PT, R36, R0, PT ;  /* 0x000000002400720c */ /* 0x000fe40003fa4270 */
[----:B-1----:R-:W-:Y:S02]  /*7510*/  I2FP.F32.S32 R6, R4 ;  /* 0x0000000400067245 */ /* 0x002fe40000201400 */
[----:B------:R-:W-:Y:S02]  /*7520*/  I2FP.F32.S32 R4, R8 ;  /* 0x0000000800047245 */ /* 0x000fe40000201400 */
[-C--:B------:R-:W-:Y:S01]  /*7530*/  ISETP.GT.AND P0, PT, R41, R0.reuse, PT ;  /* 0x000000002900720c */ /* 0x080fe20003f04270 */
[----:B------:R-:W-:Y:S01]  /*7540*/  FFMA.FTZ R5, R6, -UR6, R15 ;  /* 0x8000000606057c23 */ /* 0x000fe2000801000f */
[----:B------:R-:W-:Y:S01]  /*7550*/  ISETP.GT.AND P3, PT, R19, R0, PT ;  /* 0x000000001300720c */ /* 0x000fe20003f64270 */
[----:B--2---:R-:W-:Y:S01]  /*7560*/  FFMA.FTZ R6, R3, -UR6, R12 ;  /* 0x8000000603067c23 */ /* 0x004fe2000801000c */
[----:B------:R-:W-:Y:S01]  /*7570*/  ISETP.GE.AND P6, PT, R0, R216, PT ;  /* 0x000000d80000720c */ /* 0x000fe20003fc6270 */
[----:B------:R-:W-:Y:S01]  /*7580*/  FFMA.FTZ R4, R4, -UR6, R14 ;  /* 0x8000000604047c23 */ /* 0x000fe2000801000e */
[C---:B------:R-:W-:Y:S01]  /*7590*/  ISETP.GE.AND P2, PT, R0.reuse, R214, PT ;  /* 0x000000d60000720c */ /* 0x040fe20003f46270 */
[----:B------:R-:W1:Y:S01]  /*75a0*/  MUFU.TANH R15, R7 ;  /* 0x00000007000f7308 */ /* 0x000e620000002400 */
[----:B------:R-:W-:Y:S01]  /*75b0*/  ISETP.GE.AND P4, PT, R0, R217, PT ;  /* 0x000000d90000720c */ /* 0x000fe20003f86270 */
[----:B------:R-:W-:Y:S01]  /*75c0*/  VIADD R0, R24, 0x60 ;  /* 0x0000006018007836 */ /* 0x000fe20000000000 */
[----:B------:R-:W-:Y:S01]  /*75d0*/  FSEL R3, R2, -INF , !P5 ;  /* 0xff80000002037808 */ /* 0x000fe20006800000 */
[----:B------:R-:W-:Y:S01]  /*75e0*/  FMUL.FTZ R14, R203, UR5 ;  /* 0x00000005cb0e7c20 */ /* 0x000fe20008410000 */
[----:B------:R-:W-:Y:S01]  /*75f0*/  FSEL R2, R5, -INF , !P0 ;  /* 0xff80000005027808 */ /* 0x000fe20004000000 */
[----:B------:R-:W-:Y:S01]  /*7600*/  IMAD.IADD R5, R27, 0x1, -R11 ;  /* 0x000000011b057824 */ /* 0x000fe200078e0a0b */
[----:B------:R-:W-:Y:S01]  /*7610*/  ISETP.GT.AND P5, PT, R42, R0, PT ;  /* 0x000000002a00720c */ /* 0x000fe20003fa4270 */
[----:B------:R-:W-:Y:S01]  /*7620*/  FMUL.FTZ R12, R227, UR5 ;  /* 0x00000005e30c7c20 */ /* 0x000fe20008410000 */
[----:B------:R-:W-:-:S02]  /*7630*/  FSEL R102, R2, -INF , !P2 ;  /* 0xff80000002667808 */ /* 0x000fc40005000000 */
[----:B------:R-:W-:Y:S02]  /*7640*/  FSEL R112, R3, -INF , !P6 ;  /* 0xff80000003707808 */ /* 0x000fe40007000000 */
[----:B------:R-:W-:Y:S01]  /*7650*/  FSEL R2, R4, -INF , !P3 ;  /* 0xff80000004027808 */ /* 0x000fe20005800000 */
[----:B------:R-:W-:Y:S01]  /*7660*/  FMUL.FTZ R4, R224, UR5 ;  /* 0x00000005e0047c20 */ /* 0x000fe20008410000 */
[----:B------:R-:W-:Y:S02]  /*7670*/  ISETP.GE.AND P3, PT, R0, R215, PT ;  /* 0x000000d70000720c */ /* 0x000fe40003f66270 */
[----:B------:R-:W-:Y:S01]  /*7680*/  FSEL R3, R6, -INF , !P5 ;  /* 0xff80000006037808 */ /* 0x000fe20006800000 */
[----:B------:R2:W3:Y:S01]  /*7690*/  MUFU.TANH R13, R4 ;  /* 0x00000004000d7308 */ /* 0x0004e20000002400 */
[----:B------:R-:W-:Y:S01]  /*76a0*/  FSEL R104, R2, -INF , !P4 ;  /* 0xff80000002687808 */ /* 0x000fe20006000000 */
[----:B------:R-:W-:Y:S01]  /*76b0*/  FMUL.FTZ R6, R201, UR5 ;  /* 0x00000005c9067c20 */ /* 0x000fe20008410000 */
[----:B------:R-:W-:Y:S01]  /*76c0*/  FSEL R111, R3, -INF , !P3 ;  /* 0xff800000036f7808 */ /* 0x000fe20005800000 */
[----:B------:R-:W-:Y:S01]  /*76d0*/  IMAD.IADD R3, R26, 0x1, -R11 ;  /* 0x000000011a037824 */ /* 0x000fe200078e0a0b */
[----:B------:R-:W-:-:S02]  /*76e0*/  ISETP.GT.AND P6, PT, R36, R0, PT ;  /* 0x000000002400720c */ /* 0x000fc40003fc4270 */
[-C--:B------:R-:W-:Y:S01]  /*76f0*/  ISETP.GT.AND P0, PT, R41, R0.reuse, PT ;  /* 0x000000002900720c */ /* 0x080fe20003f04270 */
[----:B------:R-:W-:Y:S01]  /*7700*/  MUFU.TANH R8, R6 ;  /* 0x0000000600087308 */ /* 0x000fe20000002400 */
[----:B------:R-:W-:Y:S02]  /*7710*/  ISETP.GT.AND P2, PT, R19, R0, PT ;  /* 0x000000001300720c */ /* 0x000fe40003f44270 */
[C---:B------:R-:W-:Y:S02]  /*7720*/  ISETP.GE.AND P5, PT, R0.reuse, R216, PT ;  /* 0x000000d80000720c */ /* 0x040fe40003fa6270 */
[C---:B------:R-:W-:Y:S02]  /*7730*/  ISETP.GE.AND P4, PT, R0.reuse, R214, PT ;  /* 0x000000d60000720c */ /* 0x040fe40003f86270 */
[----:B------:R-:W-:Y:S01]  /*7740*/  ISETP.GE.AND P3, PT, R0, R217, PT ;  /* 0x000000d90000720c */ /* 0x000fe20003f66270 */
[----:B------:R-:W-:Y:S01]  /*7750*/  FMUL.FTZ R0, R226, UR5 ;  /* 0x00000005e2007c20 */ /* 0x000fe20008410000 */
[----:B------:R-:W-:Y:S01]  /*7760*/  IABS R5, R5 ;  /* 0x0000000500057213 */ /* 0x000fe20000000000 */
[----:B--2---:R-:W-:-:S02]  /*7770*/  IMAD.IADD R4, R213, 0x1, -R9 ;  /* 0x00000001d5047824 */ /* 0x004fc400078e0a09 */
[----:B------:R2:W4:Y:S02]  /*7780*/  MUFU.TANH R7, R0 ;  /* 0x0000000000077308 */ /* 0x0005240000002400 */
[----:B--2---:R-:W-:-:S06]  /*7790*/  IMAD.IADD R0, R25, 0x1, -R11 ;  /* 0x0000000119007824 */ /* 0x004fcc00078e0a0b */
[----:B------:R-:W2:Y:S01]  /*77a0*/  MUFU.TANH R11, R14 ;  /* 0x0000000e000b7308 */ /* 0x000ea20000002400 */
[----:B------:R-:W-:Y:S02]  /*77b0*/  IABS R2, R0 ;  /* 0x0000000000027213 */ /* 0x000fe40000000000 */
[----:B------:R-:W-:-:S03]  /*77c0*/  IABS R0, R3 ;  /* 0x0000000300007213 */ /* 0x000fc60000000000 */
[----:B------:R-:W-:Y:S02]  /*77d0*/  IMAD.MOV.U32 R3, RZ, RZ, R2 ;  /* 0x000000ffff037224 */ /* 0x000fe400078e0002 */
[----:B------:R2:W-:Y:S01]  /*77e0*/  MUFU.TANH R14, R10 ;  /* 0x0000000a000e7308 */ /* 0x0005e20000002400 */
[----:B------:R-:W-:Y:S01]  /*77f0*/  IMAD.MOV.U32 R2, RZ, RZ, R0 ;  /* 0x000000ffff027224 */ /* 0x000fe200078e0000 */
[----:B------:R-:W-:Y:S02]  /*7800*/  IABS R0, R4 ;  /* 0x0000000400007213 */ /* 0x000fe40000000000 */
[----:B------:R-:W-:Y:S02]  /*7810*/  I2FP.F32.S32 R4, R3 ;  /* 0x0000000300047245 */ /* 0x000fe40000201400 */
[----:B------:R-:W-:Y:S02]  /*7820*/  I2FP.F32.S32 R2, R2 ;  /* 0x0000000200027245 */ /* 0x000fe40000201400 */
[----:B------:R-:W-:Y:S01]  /*7830*/  I2FP.F32.S32 R3, R5 ;  /* 0x0000000500037245 */ /* 0x000fe20000201400 */
[----:B-1----:R-:W-:Y:S01]  /*7840*/  FFMA.FTZ R4, R4, -UR6, R15 ;  /* 0x8000000604047c23 */ /* 0x002fe2000801000f */
[----:B------:R-:W-:-:S02]  /*7850*/  IMAD.IADD R5, R25, 0x1, -R9 ;  /* 0x0000000119057824 */ /* 0x000fc400078e0a09 */
[----:B---3--:R-:W-:Y:S01]  /*7860*/  FFMA.FTZ R6, R2, -UR6, R13 ;  /* 0x8000000602067c23 */ /* 0x008fe2000801000d */
[----:B------:R-:W-:Y:S01]  /*7870*/  I2FP.F32.S32 R2, R0 ;  /* 0x0000000000027245 */ /* 0x000fe20000201400 */
[----:B----4-:R-:W-:Y:S01]  /*7880*/  FFMA.FTZ R7, R3, -UR6, R7 ;  /* 0x8000000603077c23 */ /* 0x010fe20008010007 */
[----:B------:R-:W-:Y:S01]  /*7890*/  FSEL R3, R4, -INF , !P6 ;  /* 0xff80000004037808 */ /* 0x000fe20007000000 */
[----:B------:R-:W-:Y:S01]  /*78a0*/  VIADD R0, R24, 0x61 ;  /* 0x0000006118007836 */ /* 0x000fe20000000000 */
[----:B------:R-:W-:Y:S01]  /*78b0*/  IABS R4, R5 ;  /* 0x0000000500047213 */ /* 0x000fe20000000000 */
[----:B------:R-:W-:Y:S01]  /*78c0*/  FFMA.FTZ R8, R2, -UR6, R8 ;  /* 0x8000000602087c23 */ /* 0x000fe20008010008 */
[----:B------:R-:W-:Y:S01]  /*78d0*/  FSEL R114, R3, -INF , !P5 ;  /* 0xff80000003727808 */ /* 0x000fe20006800000 */
[----:B------:R-:W-:Y:S01]  /*78e0*/  FMUL.FTZ R5, R232, UR5 ;  /* 0x00000005e8057c20 */ /* 0x000fe20008410000 */
[----:B------:R-:W-:Y:S01]  /*78f0*/  FSEL R2, R6, -INF , !P0 ;  /* 0xff80000006027808 */ /* 0x000fe20004000000 */
[----:B------:R-:W-:Y:S01]  /*7900*/  IMAD.MOV.U32 R3, RZ, RZ, R4 ;  /* 0x000000ffff037224 */ /* 0x000fe200078e0004 */
[-C--:B------:R-:W-:Y:S01]  /*7910*/  ISETP.GT.AND P6, PT, R42, R0.reuse, PT ;  /* 0x000000002a00720c */ /* 0x080fe20003fc4270 */
[----:B------:R-:W-:Y:S01]  /*7920*/  FMUL.FTZ R6, R68, UR5 ;  /* 0x0000000544067c20 */ /* 0x000fe20008410000 */
[----:B------:R-:W-:Y:S01]  /*7930*/  FSEL R108, R2, -INF , !P4 ;  /* 0xff800000026c7808 */ /* 0x000fe20006000000 */
[----:B------:R-:W-:Y:S01]  /*7940*/  MUFU.TANH R13, R12 ;  /* 0x0000000c000d7308 */ /* 0x000fe20000002400 */
[----:B------:R-:W-:Y:S01]  /*7950*/  I2FP.F32.S32 R4, R3 ;  /* 0x0000000300047245 */ /* 0x000fe20000201400 */
[----:B------:R-:W-:Y:S01]  /*7960*/  VIADD R15, R24, 0x71 ;  /* 0x00000071180f7836 */ /* 0x000fe20000000000 */
[----:B------:R-:W-:Y:S01]  /*7970*/  FSEL R2, R7, -INF , !P2 ;  /* 0xff80000007027808 */ /* 0x000fe20005000000 */
[----:B------:R-:W-:Y:S01]  /*7980*/  VIADD R7, R18, 0xfffffff0 ;  /* 0xfffffff012077836 */ /* 0x000fe20000000000 */
[----:B------:R-:W-:Y:S01]  /*7990*/  ISETP.GE.AND P2, PT, R0, R215, PT ;  /* 0x000000d70000720c */ /* 0x000fe20003f46270 */
[----:B--2---:R-:W-:Y:S01]  /*79a0*/  FFMA.FTZ R10, R4, -UR6, R11 ;  /* 0x80000006040a7c23 */ /* 0x004fe2000801000b */
[----:B------:R-:W-:Y:S01]  /*79b0*/  FSEL R3, R8, -INF , !P6 ;  /* 0xff80000008037808 */ /* 0x000fe20007000000 */
[----:B------:R-:W-:Y:S01]  /*79c0*/  IMAD.IADD R4, R26, 0x1, -R7 ;  /* 0x000000011a047824 */ /* 0x000fe200078e0a07 */
[----:B------:R-:W-:Y:S01]  /*79d0*/  FSEL R110, R2, -INF , !P3 ;  /* 0xff800000026e7808 */ /* 0x000fe20005800000 */
[----:B------:R-:W-:Y:S01]  /*79e0*/  IMAD.IADD R2, R26, 0x1, -R9 ;  /* 0x000000011a027824 */ /* 0x000fe200078e0a09 */
[----:B------:R-:W-:Y:S01]  /*79f0*/  FSEL R105, R3, -INF , !P2 ;  /* 0xff80000003697808 */ /* 0x000fe20005000000 */
[----:B------:R-:W-:Y:S01]  /*7a00*/  IMAD.IADD R3, R25, 0x1, -R7 ;  /* 0x0000000119037824 */ /* 0x000fe200078e0a07 */
[-C--:B------:R-:W-:Y:S01]  /*7a10*/  ISETP.GT.AND P5, PT, R36, R0.reuse, PT ;  /* 0x000000002400720c */ /* 0x080fe20003fa4270 */
[----:B------:R1:W-:Y:S01]  /*7a20*/  MUFU.TANH R12, R5 ;  /* 0x00000005000c7308 */ /* 0x0003e20000002400 */
[----:B------:R-:W-:-:S02]  /*7a30*/  ISETP.GT.AND P0, PT, R41, R0, PT ;  /* 0x000000002900720c */ /* 0x000fc40003f04270 */
[----:B------:R-:W-:Y:S02]  /*7a40*/  ISETP.GT.AND P4, PT, R19, R0, PT ;  /* 0x000000001300720c */ /* 0x000fe40003f84270 */
[C---:B------:R-:W-:Y:S02]  /*7a50*/  ISETP.GE.AND P6, PT, R0.reuse, R216, PT ;  /* 0x000000d80000720c */ /* 0x040fe40003fc6270 */
[C---:B------:R-:W-:Y:S01]  /*7a60*/  ISETP.GE.AND P3, PT, R0.reuse, R214, PT ;  /* 0x000000d60000720c */ /* 0x040fe20003f66270 */
[----:B------:R2:W-:Y:S01]  /*7a70*/  MUFU.TANH R11, R6 ;  /* 0x00000006000b7308 */ /* 0x0005e20000002400 */
[----:B------:R-:W-:Y:S01]  /*7a80*/  ISETP.GE.AND P2, PT, R0, R217, PT ;  /* 0x000000d90000720c */ /* 0x000fe20003f46270 */
[----:B------:R-:W-:Y:S01]  /*7a90*/  FMUL.FTZ R0, R70, UR5 ;  /* 0x0000000546007c20 */ /* 0x000fe20008410000 */
[----:B------:R-:W-:Y:S02]  /*7aa0*/  IABS R3, R3 ;  /* 0x0000000300037213 */ /* 0x000fe40000000000 */
[----:B------:R-:W-:-:S02]  /*7ab0*/  IABS R2, R2 ;  /* 0x0000000200027213 */ /* 0x000fc40000000000 */
[----:B------:R-:W-:Y:S01]  /*7ac0*/  IABS R4, R4 ;  /* 0x0000000400047213 */ /* 0x000fe20000000000 */
[----:B------:R3:W4:Y:S01]  /*7ad0*/  MUFU.TANH R8, R0 ;  /* 0x0000000000087308 */ /* 0x0007220000002400 */
[----:B-1----:R-:W-:-:S05]  /*7ae0*/  IMAD.IADD R5, R27, 0x1, -R9 ;  /* 0x000000011b057824 */ /* 0x002fca00078e0a09 */
[----:B------:R-:W-:Y:S01]  /*7af0*/  IABS R5, R5 ;  /* 0x0000000500057213 */ /* 0x000fe20000000000 */
[----:B--2---:R-:W-:Y:S02]  /*7b00*/  IMAD.MOV.U32 R6, RZ, RZ, R3 ;  /* 0x000000ffff067224 */ /* 0x004fe400078e0003 */
[----:B------:R-:W-:Y:S02]  /*7b10*/  IMAD.MOV.U32 R3, RZ, RZ, R2 ;  /* 0x000000ffff037224 */ /* 0x000fe400078e0002 */
[----:B------:R-:W-:Y:S01]  /*7b20*/  IMAD.MOV.U32 R2, RZ, RZ, R4 ;  /* 0x000000ffff027224 */ /* 0x000fe200078e0004 */
[----:B------:R-:W-:Y:S02]  /*7b30*/  I2FP.F32.S32 R6, R6 ;  /* 0x0000000600067245 */ /* 0x000fe40000201400 */
[----:B------:R-:W-:Y:S01]  /*7b40*/  I2FP.F32.S32 R4, R3 ;  /* 0x0000000300047245 */ /* 0x000fe20000201400 */
[----:B---3--:R-:W-:Y:S01]  /*7b50*/  IMAD.IADD R0, R213, 0x1, -R7 ;  /* 0x00000001d5007824 */ /* 0x008fe200078e0a07 */
[----:B------:R-:W-:Y:S01]  /*7b60*/  I2FP.F32.S32 R3, R2 ;  /* 0x0000000200037245 */ /* 0x000fe20000201400 */
[----:B----4-:R-:W-:Y:S01]  /*7b70*/  FFMA.FTZ R8, R6, -UR6, R8 ;  /* 0x8000000606087c23 */ /* 0x010fe20008010008 */
[----:B------:R-:W-:Y:S01]  /*7b80*/  I2FP.F32.S32 R2, R5 ;  /* 0x0000000500027245 */ /* 0x000fe20000201400 */
[----:B------:R-:W-:Y:S01]  /*7b90*/  FFMA.FTZ R5, R4, -UR6, R14 ;  /* 0x8000000604057c23 */ /* 0x000fe2000801000e */
[----:B------:R-:W-:Y:S01]  /*7ba0*/  IABS R0, R0 ;  /* 0x0000000000007213 */ /* 0x000fe20000000000 */
[----:B------:R-:W-:Y:S01]  /*7bb0*/  FFMA.FTZ R9, R3, -UR6, R12 ;  /* 0x8000000603097c23 */ /* 0x000fe2000801000c */
[----:B------:R-:W-:-:S02]  /*7bc0*/  VIADD R6, R24, 0x68 ;  /* 0x0000006818067836 */ /* 0x000fc40000000000 */
[----:B------:R-:W-:Y:S01]  /*7bd0*/  FFMA.FTZ R3, R2, -UR6, R13 ;  /* 0x8000000602037c23 */ /* 0x000fe2000801000d */
[----:B------:R-:W-:Y:S01]  /*7be0*/  I2FP.F32.S32 R0, R0 ;  /* 0x0000000000007245 */ /* 0x000fe20000201400 */
[----:B------:R-:W-:Y:S01]  /*7bf0*/  IMAD.IADD R7, R27, 0x1, -R7 ;  /* 0x000000011b077824 */ /* 0x000fe200078e0a07 */
[----:B------:R-:W-:Y:S01]  /*7c00*/  FSEL R2, R10, -INF , !P5 ;  /* 0xff8000000a027808 */ /* 0x000fe20006800000 */
[----:B------:R-:W-:Y:S01]  /*7c10*/  VIADD R12, R24, 0x69 ;  /* 0x00000069180c7836 */ /* 0x000fe20000000000 */
[----:B------:R-:W-:Y:S01]  /*7c20*/  ISETP.GT.AND P5, PT, R42, R6, PT ;  /* 0x000000062a00720c */ /* 0x000fe20003fa4270 */
[----:B------:R-:W-:Y:S01]  /*7c30*/  FFMA.FTZ R4, R0, -UR6, R11 ;  /* 0x8000000600047c23 */ /* 0x000fe2000801000b */
[----:B------:R-:W-:Y:S01]  /*7c40*/  FSEL R0, R5, -INF , !P0 ;  /* 0xff80000005007808 */ /* 0x000fe20004000000 */
[----:B------:R-:W-:Y:S01]  /*7c50*/  VIADD R11, R18, 0xfffffff1 ;  /* 0xfffffff1120b7836 */ /* 0x000fe20000000000 */
[----:B------:R-:W-:Y:S01]  /*7c60*/  FSEL R106, R2, -INF , !P6 ;  /* 0xff800000026a7808 */ /* 0x000fe20007000000 */
[----:B------:R-:W-:Y:S01]  /*7c70*/  FMUL.FTZ R5, R69, UR5 ;  /* 0x0000000545057c20 */ /* 0x000fe20008410000 */
[----:B------:R-:W-:Y:S01]  /*7c80*/  FSEL R100, R0, -INF , !P3 ;  /* 0xff80000000647808 */ /* 0x000fe20005800000 */
[----:B------:R-:W-:Y:S01]  /*7c90*/  VIADD R13, R24, 0x70 ;  /* 0x00000070180d7836 */ /* 0x000fe20000000000 */
[----:B------:R-:W-:Y:S01]  /*7ca0*/  FSEL R0, R3, -INF , !P4 ;  /* 0xff80000003007808 */ /* 0x000fe20006000000 */
[----:B------:R-:W-:Y:S01]  /*7cb0*/  FMUL.FTZ R3, R234, UR5 ;  /* 0x00000005ea037c20 */ /* 0x000fe20008410000 */
[----:B------:R-:W-:-:S02]  /*7cc0*/  ISETP.GE.AND P4, PT, R6, R215, PT ;  /* 0x000000d70600720c */ /* 0x000fc40003f86270 */
[----:B------:R-:W-:Y:S01]  /*7cd0*/  FSEL R2, R4, -INF , !P5 ;  /* 0xff80000004027808 */ /* 0x000fe20006800000 */
[----:B------:R1:W2:Y:S01]  /*7ce0*/  MUFU.TANH R10, R3 ;  /* 0x00000003000a7308 */ /* 0x0002a20000002400 */
[----:B------:R-:W-:Y:S01]  /*7cf0*/  ISETP.GT.AND P0, PT, R36, R6, PT ;  /* 0x000000062400720c */ /* 0x000fe20003f04270 */
[----:B------:R-:W-:Y:S01]  /*7d00*/  IMAD.IADD R4, R213, 0x1, -R11 ;  /* 0x00000001d5047824 */ /* 0x000fe200078e0a0b */
[----:B------:R-:W-:Y:S02]  /*7d10*/  FSEL R92, R2, -INF , !P4 ;  /* 0xff800000025c7808 */ /* 0x000fe40006000000 */
[----:B------:R-:W-:Y:S02]  /*7d20*/  IABS R2, R7 ;  /* 0x0000000700027213 */ /* 0x000fe40000000000 */
[----:B------:R-:W-:Y:S02]  /*7d30*/  FSEL R101, R0, -INF , !P2 ;  /* 0xff80000000657808 */ /* 0x000fe40005000000 */
[----:B------:R-:W-:-:S02]  /*7d40*/  FSEL R0, R8, -INF , !P0 ;  /* 0xff80000008007808 */ /* 0x000fc40004000000 */
[----:B------:R-:W-:Y:S01]  /*7d50*/  ISETP.GE.AND P0, PT, R6, R216, PT ;  /* 0x000000d80600720c */ /* 0x000fe20003f06270 */
[----:B------:R3:W4:Y:S01]  /*7d60*/  MUFU.TANH R8, R5 ;  /* 0x0000000500087308 */ /* 0x0007220000002400 */
[----:B------:R-:W-:Y:S02]  /*7d70*/  ISETP.GT.AND P6, PT, R41, R6, PT ;  /* 0x000000062900720c */ /* 0x000fe40003fc4270 */
[----:B------:R-:W-:Y:S02]  /*7d80*/  FSEL R103, R0, -INF , !P0 ;  /* 0xff80000000677808 */ /* 0x000fe40004000000 */
[----:B------:R-:W-:Y:S01]  /*7d90*/  IABS R0, R4 ;  /* 0x0000000400007213 */ /* 0x000fe20000000000 */
[----:B-1----:R-:W-:Y:S02]  /*7da0*/  IMAD.MOV.U32 R3, RZ, RZ, R2 ;  /* 0x000000ffff037224 */ /* 0x002fe400078e0002 */
[----:B------:R-:W-:Y:S01]  /*7db0*/  FMUL.FTZ R4, R71, UR5 ;  /* 0x0000000547047c20 */ /* 0x000fe20008410000 */
[----:B------:R-:W-:-:S02]  /*7dc0*/  ISETP.GE.AND P0, PT, R6, R214, PT ;  /* 0x000000d60600720c */ /* 0x000fc40003f06270 */
[----:B------:R-:W-:Y:S01]  /*7dd0*/  FSEL R2, R9, -INF , !P6 ;  /* 0xff80000009027808 */ /* 0x000fe20007000000 */
[----:B------:R1:W5:Y:S01]  /*7de0*/  MUFU.TANH R7, R4 ;  /* 0x0000000400077308 */ /* 0x0003620000002400 */
[----:B------:R-:W-:Y:S02]  /*7df0*/  I2FP.F32.S32 R3, R3 ;  /* 0x0000000300037245 */ /* 0x000fe40000201400 */
[----:B------:R-:W-:Y:S02]  /*7e00*/  FSEL R95, R2, -INF , !P0 ;  /* 0xff800000025f7808 */ /* 0x000fe40004000000 */
[----:B------:R-:W-:Y:S01]  /*7e10*/  ISETP.GT.AND P3, PT, R19, R6, PT ;  /* 0x000000061300720c */ /* 0x000fe20003f64270 */
[----:B--2---:R-:W-:Y:S01]  /*7e20*/  FFMA.FTZ R2, R3, -UR6, R10 ;  /* 0x8000000603027c23 */ /* 0x004fe2000801000a */
[----:B------:R-:W-:Y:S01]  /*7e30*/  IMAD.IADD R3, R25, 0x1, -R11 ;  /* 0x0000000119037824 */ /* 0x000fe200078e0a0b */
[----:B------:R-:W-:Y:S01]  /*7e40*/  I2FP.F32.S32 R0, R0 ;  /* 0x0000000000007245 */ /* 0x000fe20000201400 */
[----:B---3--:R-:W-:Y:S01]  /*7e50*/  FMUL.FTZ R5, R233, UR5 ;  /* 0x00000005e9057c20 */ /* 0x008fe20008410000 */
[----:B------:R-:W-:-:S02]  /*7e60*/  ISETP.GT.AND P5, PT, R19, R12, PT ;  /* 0x0000000c1300720c */ /* 0x000fc40003fa4270 */
[----:B------:R-:W-:Y:S01]  /*7e70*/  FSEL R2, R2, -INF , !P3 ;  /* 0xff80000002027808 */ /* 0x000fe20005800000 */
[----:B----4-:R-:W-:Y:S01]  /*7e80*/  FFMA.FTZ R0, R0, -UR6, R8 ;  /* 0x8000000600007c23 */ /* 0x010fe20008010008 */
[----:B------:R-:W-:Y:S01]  /*7e90*/  ISETP.GE.AND P3, PT, R6, R217, PT ;  /* 0x000000d90600720c */ /* 0x000fe20003f66270 */
[----:B------:R-:W-:Y:S01]  /*7ea0*/  FMUL.FTZ R8, R240, UR5 ;  /* 0x00000005f0087c20 */ /* 0x000fe20008410000 */
[----:B------:R-:W-:Y:S01]  /*7eb0*/  IABS R3, R3 ;  /* 0x0000000300037213 */ /* 0x000fe20000000000 */
[----:B------:R2:W3:Y:S01]  /*7ec0*/  MUFU.TANH R6, R5 ;  /* 0x0000000500067308 */ /* 0x0004e20000002400 */
[----:B-1----:R-:W-:Y:S01]  /*7ed0*/  IMAD.IADD R4, R26, 0x1, -R11 ;  /* 0x000000011a047824 */ /* 0x002fe200078e0a0b */
[----:B------:R-:W-:Y:S02]  /*7ee0*/  FSEL R94, R2, -INF , !P3 ;  /* 0xff800000025e7808 */ /* 0x000fe40005800000 */
[----:B------:R-:W-:Y:S02]  /*7ef0*/  ISETP.GT.AND P3, PT, R42, R12, PT ;  /* 0x0000000c2a00720c */ /* 0x000fe40003f64270 */
[----:B------:R-:W-:-:S02]  /*7f00*/  I2FP.F32.S32 R3, R3 ;  /* 0x0000000300037245 */ /* 0x000fc40000201400 */
[----:B------:R-:W-:Y:S01]  /*7f10*/  IABS R4, R4 ;  /* 0x0000000400047213 */ /* 0x000fe20000000000 */
[----:B------:R1:W-:Y:S01]  /*7f20*/  MUFU.TANH R10, R8 ;  /* 0x00000008000a7308 */ /* 0x0003e20000002400 */
[----:B------:R-:W-:Y:S01]  /*7f30*/  FSEL R2, R0, -INF , !P3 ;  /* 0xff80000000027808 */ /* 0x000fe20005800000 */
[----:B-----5:R-:W-:Y:S01]  /*7f40*/  FFMA.FTZ R0, R3, -UR6, R7 ;  /* 0x8000000603007c23 */ /* 0x020fe20008010007 */
[----:B------:R-:W-:Y:S01]  /*7f50*/  ISETP.GE.AND P3, PT, R12, R215, PT ;  /* 0x000000d70c00720c */ /* 0x000fe20003f66270 */
[----:B------:R-:W-:Y:S02]  /*7f60*/  IMAD.MOV.U32 R3, RZ, RZ, R4 ;  /* 0x000000ffff037224 */ /* 0x000fe400078e0004 */
[----:B------:R-:W-:Y:S01]  /*7f70*/  FMUL.FTZ R4, R230, UR5 ;  /* 0x00000005e6047c20 */ /* 0x000fe20008410000 */
[----:B------:R-:W-:Y:S01]  /*7f80*/  VIADD R7, R18, 0xfffffff8 ;  /* 0xfffffff812077836 */ /* 0x000fe20000000000 */
[----:B------:R-:W-:Y:S01]  /*7f90*/  FSEL R87, R2, -INF , !P3 ;  /* 0xff80000002577808 */ /* 0x000fe20005800000 */
[----:B--2---:R-:W-:Y:S01]  /*7fa0*/  FMUL.FTZ R5, R228, UR5 ;  /* 0x00000005e4057c20 */ /* 0x004fe20008410000 */
[----:B------:R-:W-:Y:S01]  /*7fb0*/  I2FP.F32.S32 R2, R3 ;  /* 0x0000000300027245 */ /* 0x000fe20000201400 */
[----:B------:R2:W-:Y:S01]  /*7fc0*/  MUFU.TANH R14, R4 ;  /* 0x00000004000e7308 */ /* 0x0005e20000002400 */
[----:B------:R-:W-:-:S02]  /*7fd0*/  ISETP.GT.AND P3, PT, R36, R12, PT ;  /* 0x0000000c2400720c */ /* 0x000fc40003f64270 */
[----:B------:R-:W-:Y:S01]  /*7fe0*/  ISETP.GT.AND P2, PT, R19, R13, PT ;  /* 0x0000000d1300720c */ /* 0x000fe20003f44270 */
[----:B---3--:R-:W-:Y:S01]  /*7ff0*/  FFMA.FTZ R3, R2, -UR6, R6 ;  /* 0x8000000602037c23 */ /* 0x008fe20008010006 */
[----:B------:R-:W-:Y:S01]  /*8000*/  IMAD.IADD R2, R27, 0x1, -R11 ;  /* 0x000000011b027824 */ /* 0x000fe200078e0a0b */
[----:B------:R-:W-:Y:S01]  /*8010*/  FSEL R0, R0, -INF , !P3 ;  /* 0xff80000000007808 */ /* 0x000fe20005800000 */
[----:B-1----:R-:W-:Y:S01]  /*8020*/  FMUL.FTZ R8, R231, UR5 ;  /* 0x00000005e7087c20 */ /* 0x002fe20008410000 */
[----:B------:R1:W-:Y:S01]  /*8030*/  MUFU.TANH R16, R5 ;  /* 0x0000000500107308 */ /* 0x0003e20000002400 */
[----:B------:R-:W-:Y:S02]  /*8040*/  ISETP.GE.AND P3, PT, R12, R216, PT ;  /* 0x000000d80c00720c */ /* 0x000fe40003f66270 */
[----:B------:R-:W-:Y:S02]  /*8050*/  IABS R2, R2 ;  /* 0x0000000200027213 */ /* 0x000fe40000000000 */
[----:B------:R-:W-:Y:S01]  /*8060*/  FSEL R91, R0, -INF , !P3 ;  /* 0xff800000005b7808 */ /* 0x000fe20005800000 */
[----:B------:R-:W-:Y:S01]  /*8070*/  IMAD.IADD R0, R213, 0x1, -R7 ;  /* 0x00000001d5007824 */ /* 0x000fe200078e0a07 */
[----:B------:R-:W-:-:S02]  /*8080*/  ISETP.GT.AND P3, PT, R41, R12, PT ;  /* 0x0000000c2900720c */ /* 0x000fc40003f64270 */
[----:B------:R-:W-:Y:S01]  /*8090*/  ISETP.GT.AND P4, PT, R19, R15, PT ;  /* 0x0000000f1300720c */ /* 0x000fe20003f84270 */
[----:B--2---:R-:W-:Y:S01]  /*80a0*/  IMAD.IADD R4, R25, 0x1, -R7 ;  /* 0x0000000119047824 */ /* 0x004fe200078e0a07 */
[----:B------:R-:W-:Y:S02]  /*80b0*/  IABS R0, R0 ;  /* 0x0000000000007213 */ /* 0x000fe40000000000 */
[----:B------:R-:W-:Y:S02]  /*80c0*/  ISETP.GT.AND P6, PT, R19, R28, PT ;  /* 0x0000001c1300720c */ /* 0x000fe40003fc4270 */
[----:B------:R-:W-:Y:S01]  /*80d0*/  IABS R6, R4 ;  /* 0x0000000400067213 */ /* 0x000fe20000000000 */
[----:B------:R-:W-:Y:S01]  /*80e0*/  IMAD.MOV.U32 R4, RZ, RZ, R2 ;  /* 0x000000ffff047224 */ /* 0x000fe200078e0002 */
[----:B------:R-:W-:Y:S01]  /*80f0*/  FSEL R2, R3, -INF , !P3 ;  /* 0xff80000003027808 */ /* 0x000fe20005800000 */
[----:B-1----:R-:W-:Y:S01]  /*8100*/  FMUL.FTZ R5, R235, UR5 ;  /* 0x00000005eb057c20 */ /* 0x002fe20008410000 */
[----:B------:R-:W-:-:S02]  /*8110*/  ISETP.GE.AND P3, PT, R12, R214, PT ;  /* 0x000000d60c00720c */ /* 0x000fc40003f66270 */
[----:B------:R-:W-:Y:S01]  /*8120*/  I2FP.F32.S32 R3, R4 ;  /* 0x0000000400037245 */ /* 0x000fe20000201400 */
[----:B------:R1:W2:Y:S01]  /*8130*/  MUFU.TANH R9, R5 ;  /* 0x0000000500097308 */ /* 0x0002a20000002400 */
[----:B------:R-:W-:Y:S01]  /*8140*/  FSEL R89, R2, -INF , !P3 ;  /* 0xff80000002597808 */ /* 0x000fe20005800000 */
[----:B------:R-:W-:Y:S01]  /*8150*/  IMAD.MOV.U32 R2, RZ, RZ, R6 ;  /* 0x000000ffff027224 */ /* 0x000fe200078e0006 */
[----:B------:R-:W-:Y:S02]  /*8160*/  I2FP.F32.S32 R0, R0 ;  /* 0x0000000000007245 */ /* 0x000fe40000201400 */
[----:B------:R-:W-:Y:S02]  /*8170*/  ISETP.GE.AND P3, PT, R12, R217, PT ;  /* 0x000000d90c00720c */ /* 0x000fe40003f66270 */
[----:B------:R-:W-:Y:S01]  /*8180*/  ISETP.GT.AND P0, PT, R19, R17, PT ;  /* 0x000000111300720c */ /* 0x000fe20003f04270 */
[----:B-1----:R-:W-:Y:S02]  /*8190*/  IMAD.IADD R5, R26, 0x1, -R7 ;  /* 0x000000011a057824 */ /* 0x002fe400078e0a07 */
[----:B--2---:R-:W-:Y:S01]  /*81a0*/  FFMA.FTZ R4, R3, -UR6, R9 ;  /* 0x8000000603047c23 */ /* 0x004fe20008010009 */
[----:B------:R-:W-:Y:S01]  /*81b0*/  I2FP.F32.S32 R3, R2 ;  /* 0x0000000200037245 */ /* 0x000fe20000201400 */
[----:B------:R-:W-:Y:S01]  /*81c0*/  FMUL.FTZ R9, R229, UR5 ;  /* 0x00000005e5097c20 */ /* 0x000fe20008410000 */
[----:B------:R-:W-:-:S04]  /*81d0*/  IABS R5, R5 ;  /* 0x0000000500057213 */ /* 0x000fc80000000000 */
[----:B------:R-:W-:Y:S01]  /*81e0*/  I2FP.F32.S32 R2, R5 ;  /* 0x0000000500027245 */ /* 0x000fe20000201400 */
[----:B------:R-:W-:Y:S01]  /*81f0*/  FFMA.FTZ R5, R3, -UR6, R14 ;  /* 0x8000000603057c23 */ /* 0x000fe2000801000e */
[----:B------:R-:W-:Y:S01]  /*8200*/  FMUL.FTZ R3, R242, UR5 ;  /* 0x00000005f2037c20 */ /* 0x000fe20008410000 */
[----:B------:R-:W-:Y:S02]  /*8210*/  MUFU.TANH R9, R9 ;  /* 0x0000000900097308 */ /* 0x000fe40000002400 */
[----:B------:R-:W-:Y:S01]  /*8220*/  FFMA.FTZ R6, R2, -UR6, R10 ;  /* 0x8000000602067c23 */ /* 0x000fe2000801000a */
[----:B------:R-:W-:Y:S01]  /*8230*/  FFMA.FTZ R2, R0, -UR6, R16 ;  /* 0x8000000600027c23 */ /* 0x000fe20008010010 */
[----:B------:R-:W-:Y:S01]  /*8240*/  FSEL R0, R4, -INF , !P5 ;  /* 0xff80000004007808 */ /* 0x000fe20006800000 */
[----:B------:R-:W-:Y:S01]  /*8250*/  IMAD.IADD R4, R27, 0x1, -R7 ;  /* 0x000000011b047824 */ /* 0x000fe200078e0a07 */
[----:B------:R-:W-:Y:S02]  /*8260*/  ISETP.GT.AND P5, PT, R42, R13, PT ;  /* 0x0000000d2a00720c */ /* 0x000fe40003fa4270 */
[----:B------:R1:W-:Y:S01]  /*8270*/  MUFU.TANH R10, R8 ;  /* 0x00000008000a7308 */ /* 0x0003e20000002400 */
[----:B------:R-:W-:-:S02]  /*8280*/  FSEL R85, R0, -INF , !P3 ;  /* 0xff80000000557808 */ /* 0x000fc40005800000 */
[----:B------:R-:W-:Y:S02]  /*8290*/  FSEL R2, R2, -INF , !P5 ;  /* 0xff80000002027808 */ /* 0x000fe40006800000 */
[----:B------:R-:W-:Y:S02]  /*82a0*/  ISETP.GE.AND P5, PT, R13, R215, PT ;  /* 0x000000d70d00720c */ /* 0x000fe40003fa6270 */
[-C--:B------:R-:W-:Y:S01]  /*82b0*/  ISETP.GT.AND P3, PT, R36, R13.reuse, PT ;  /* 0x0000000d2400720c */ /* 0x080fe20003f64270 */
[----:B------:R2:W3:Y:S01]  /*82c0*/  MUFU.TANH R7, R3 ;  /* 0x0000000300077308 */ /* 0x0004e20000002400 */
[----:B------:R-:W-:Y:S02]  /*82d0*/  FSEL R97, R2, -INF , !P5 ;  /* 0xff80000002617808 */ /* 0x000fe40006800000 */
[----:B------:R-:W-:Y:S02]  /*82e0*/  IABS R2, R4 ;  /* 0x0000000400027213 */ /* 0x000fe40000000000 */
[----:B------:R-:W-:Y:S01]  /*82f0*/  ISETP.GT.AND P5, PT, R41, R13, PT ;  /* 0x0000000d2900720c */ /* 0x000fe20003fa4270 */
[----:B-1----:R-:W-:-:S04]  /*8300*/  VIADD R8, R18, 0xfffffff9 ;  /* 0xfffffff912087836 */ /* 0x002fc80000000000 */
[--C-:B------:R-:W-:Y:S02]  /*8310*/  IMAD.IADD R0, R213, 0x1, -R8.reuse ;  /* 0x00000001d5007824 */ /* 0x100fe400078e0a08 */
[----:B--2---:R-:W-:-:S03]  /*8320*/  IMAD.IADD R3, R25, 0x1, -R8 ;  /* 0x0000000119037824 */ /* 0x004fc600078e0a08 */
[----:B------:R-:W-:Y:S02]  /*8330*/  IABS R0, R0 ;  /* 0x0000000000007213 */ /* 0x000fe40000000000 */
[----:B------:R-:W-:Y:S01]  /*8340*/  IABS R4, R3 ;  /* 0x0000000300047213 */ /* 0x000fe20000000000 */
[----:B------:R-:W-:Y:S01]  /*8350*/  IMAD.MOV.U32 R3, RZ, RZ, R2 ;  /* 0x000000ffff037224 */ /* 0x000fe200078e0002 */
[----:B------:R-:W-:Y:S02]  /*8360*/  FSEL R2, R5, -INF , !P3 ;  /* 0xff80000005027808 */ /* 0x000fe40005800000 */
[----:B------:R-:W-:Y:S02]  /*8370*/  ISETP.GE.AND P3, PT, R13, R216, PT ;  /* 0x000000d80d00720c */ /* 0x000fe40003f66270 */
[----:B------:R-:W-:Y:S02]  /*8380*/  I2FP.F32.S32 R3, R3 ;  /* 0x0000000300037245 */ /* 0x000fe40000201400 */
[----:B------:R-:W-:-:S02]  /*8390*/  FSEL R98, R2, -INF , !P3 ;  /* 0xff80000002627808 */ /* 0x000fc40005800000 */
[----:B------:R-:W-:Y:S01]  /*83a0*/  I2FP.F32.S32 R2, R0 ;  /* 0x0000000000027245 */ /* 0x000fe20000201400 */
[----:B---3--:R-:W-:Y:S01]  /*83b0*/  FFMA.FTZ R0, R3, -UR6, R7 ;  /* 0x8000000603007c23 */ /* 0x008fe20008010007 */
[----:B------:R-:W-:Y:S01]  /*83c0*/  I2FP.F32.S32 R4, R4 ;  /* 0x0000000400047245 */ /* 0x000fe20000201400 */
[----:B------:R-:W-:Y:S01]  /*83d0*/  FMUL.FTZ R7, R243, UR5 ;  /* 0x00000005f3077c20 */ /* 0x000fe20008410000 */
[C---:B------:R-:W-:Y:S01]  /*83e0*/  ISETP.GE.AND P3, PT, R13.reuse, R214, PT ;  /* 0x000000d60d00720c */ /* 0x040fe20003f66270 */
[----:B------:R-:W-:Y:S01]  /*83f0*/  FFMA.FTZ R2, R2, -UR6, R9 ;  /* 0x8000000602027c23 */ /* 0x000fe20008010009 */
[----:B------:R-:W-:Y:S01]  /*8400*/  FSEL R5, R6, -INF , !P5 ;  /* 0xff80000006057808 */ /* 0x000fe20006800000 */
[----:B------:R-:W-:Y:S01]  /*8410*/  FFMA.FTZ R3, R4, -UR6, R10 ;  /* 0x8000000604037c23 */ /* 0x000fe2000801000a */
[----:B------:R-:W-:Y:S01]  /*8420*/  ISETP.GE.AND P5, PT, R13, R217, PT ;  /* 0x000000d90d00720c */ /* 0x000fe20003fa6270 */
[----:B------:R-:W-:Y:S01]  /*8430*/  FMUL.FTZ R6, R241, UR5 ;  /* 0x00000005f1067c20 */ /* 0x000fe20008410000 */
[----:B------:R-:W-:Y:S01]  /*8440*/  FSEL R0, R0, -INF , !P2 ;  /* 0xff80000000007808 */ /* 0x000fe20005000000 */
[----:B------:R-:W-:Y:S01]  /*8450*/  FMUL.FTZ R4, R22, UR5 ;  /* 0x0000000516047c20 */ /* 0x000fe20008410000 */
[----:B------:R-:W-:Y:S01]  /*8460*/  FSEL R88, R5, -INF , !P3 ;  /* 0xff80000005587808 */ /* 0x000fe20005800000 */
[----:B------:R-:W-:Y:S01]  /*8470*/  FMUL.FTZ R5, R20, UR5 ;  /* 0x0000000514057c20 */ /* 0x000fe20008410000 */
[-C--:B------:R-:W-:Y:S01]  /*8480*/  ISETP.GT.AND P2, PT, R42, R15.reuse, PT ;  /* 0x0000000f2a00720c */ /* 0x080fe20003f44270 */
[----:B------:R-:W-:Y:S01]  /*8490*/  MUFU.TANH R10, R6 ;  /* 0x00000006000a7308 */ /* 0x000fe20000002400 */
[----:B------:R-:W-:-:S02]  /*84a0*/  ISETP.GT.AND P3, PT, R36, R15, PT ;  /* 0x0000000f2400720c */ /* 0x000fc40003f64270 */
[----:B------:R-:W-:Y:S02]  /*84b0*/  FSEL R90, R0, -INF , !P5 ;  /* 0xff800000005a7808 */ /* 0x000fe40006800000 */
[----:B------:R-:W-:Y:S02]  /*84c0*/  ISETP.GE.AND P5, PT, R15, R215, PT ;  /* 0x000000d70f00720c */ /* 0x000fe40003fa6270 */
[----:B------:R-:W-:Y:S01]  /*84d0*/  FSEL R2, R2, -INF , !P2 ;  /* 0xff80000002027808 */ /* 0x000fe20005000000 */
[----:B------:R-:W-:Y:S01]  /*84e0*/  MUFU.TANH R9, R7 ;  /* 0x0000000700097308 */ /* 0x000fe20000002400 */
[----:B------:R-:W-:Y:S01]  /*84f0*/  FSEL R0, R3, -INF , !P3 ;  /* 0xff80000003007808 */ /* 0x000fe20005800000 */
[----:B------:R-:W-:Y:S01]  /*8500*/  IMAD.IADD R3, R25, 0x1, -R18 ;  /* 0x0000000119037824 */ /* 0x000fe200078e0a12 */
[----:B------:R-:W-:Y:S02]  /*8510*/  ISETP.GE.AND P2, PT, R15, R216, PT ;  /* 0x000000d80f00720c */ /* 0x000fe40003f46270 */
[----:B------:R-:W-:Y:S01]  /*8520*/  FSEL R93, R2, -INF , !P5 ;  /* 0xff800000025d7808 */ /* 0x000fe20006800000 */
[----:B------:R-:W-:Y:S01]  /*8530*/  IMAD.IADD R2, R26, 0x1, -R8 ;  /* 0x000000011a027824 */ /* 0x000fe200078e0a08 */
[----:B------:R-:W-:Y:S01]  /*8540*/  IABS R3, R3 ;  /* 0x0000000300037213 */ /* 0x000fe20000000000 */
[----:B------:R1:W2:Y:S01]  /*8550*/  MUFU.TANH R6, R4 ;  /* 0x0000000400067308 */ /* 0x0002a20000002400 */
[----:B------:R-:W-:Y:S01]  /*8560*/  FSEL R96, R0, -INF , !P2 ;  /* 0xff80000000607808 */ /* 0x000fe20005000000 */
[----:B------:R-:W-:Y:S01]  /*8570*/  IMAD.IADD R0, R213, 0x1, -R18 ;  /* 0x00000001d5007824 */ /* 0x000fe200078e0a12 */
[----:B------:R-:W-:-:S02]  /*8580*/  IABS R2, R2 ;  /* 0x0000000200027213 */ /* 0x000fc40000000000 */
[----:B------:R-:W-:Y:S02]  /*8590*/  ISETP.GT.AND P5, PT, R41, R15, PT ;  /* 0x0000000f2900720c */ /* 0x000fe40003fa4270 */
[----:B------:R-:W-:Y:S01]  /*85a0*/  IABS R0, R0 ;  /* 0x0000000000007213 */ /* 0x000fe20000000000 */
[----:B------:R3:W4:Y:S01]  /*85b0*/  MUFU.TANH R7, R5 ;  /* 0x0000000500077308 */ /* 0x0007220000002400 */
[C---:B------:R-:W-:Y:S02]  /*85c0*/  ISETP.GE.AND P3, PT, R15.reuse, R214, PT ;  /* 0x000000d60f00720c */ /* 0x040fe40003f66270 */
[----:B------:R-:W-:Y:S02]  /*85d0*/  I2FP.F32.S32 R0, R0 ;  /* 0x0000000000007245 */ /* 0x000fe40000201400 */
[----:B------:R-:W-:Y:S01]  /*85e0*/  ISETP.GE.AND P2, PT, R15, R217, PT ;  /* 0x000000d90f00720c */ /* 0x000fe20003f46270 */
[----:B-1----:R-:W-:Y:S02]  /*85f0*/  IMAD.IADD R4, R27, 0x1, -R8 ;  /* 0x000000011b047824 */ /* 0x002fe400078e0a08 */
[----:B------:R-:W-:-:S03]  /*8600*/  FMUL.FTZ R8, R247, UR5 ;  /* 0x00000005f7087c20 */ /* 0x000fc60008410000 */
[----:B------:R-:W-:-:S03]  /*8610*/  IABS R4, R4 ;  /* 0x0000000400047213 */ /* 0x000fc60000000000 */
[----:B------:R-:W-:Y:S01]  /*8620*/  MUFU.TANH R8, R8 ;  /* 0x0000000800087308 */ /* 0x000fe20000002400 */
[----:B---3--:R-:W-:Y:S02]  /*8630*/  IMAD.MOV.U32 R5, RZ, RZ, R3 ;  /* 0x000000ffff057224 */ /* 0x008fe400078e0003 */
[----:B------:R-:W-:Y:S02]  /*8640*/  IMAD.MOV.U32 R3, RZ, RZ, R2 ;  /* 0x000000ffff037224 */ /* 0x000fe400078e0002 */
[----:B------:R-:W-:Y:S01]  /*8650*/  IMAD.MOV.U32 R2, RZ, RZ, R4 ;  /* 0x000000ffff027224 */ /* 0x000fe200078e0004 */
[----:B------:R-:W-:Y:S01]  /*8660*/  I2FP.F32.S32 R4, R5 ;  /* 0x0000000500047245 */ /* 0x000fe20000201400 */
[----:B------:R-:W-:Y:S01]  /*8670*/  FMUL.FTZ R5, R244, UR5 ;  /* 0x00000005f4057c20 */ /* 0x000fe20008410000 */
[----:B------:R-:W-:Y:S02]  /*8680*/  I2FP.F32.S32 R3, R3 ;  /* 0x0000000300037245 */ /* 0x000fe40000201400 */
[----:B------:R-:W-:Y:S01]  /*8690*/  I2FP.F32.S32 R2, R2 ;  /* 0x0000000200027245 */ /* 0x000fe20000201400 */
[----:B------:R4:W-:Y:S01]  /*86a0*/  MUFU.TANH R14, R5 ;  /* 0x00000005000e7308 */ /* 0x0009e20000002400 */
[----:B--2---:R-:W-:Y:S01]  /*86b0*/  FFMA.FTZ R6, R4, -UR6, R6 ;  /* 0x8000000604067c23 */ /* 0x004fe20008010006 */
[----:B------:R-:W-:-:S02]  /*86c0*/  FFMA.FTZ R4, R3, -UR6, R10 ;  /* 0x8000000603047c23 */ /* 0x000fc4000801000a */
[----:B------:R-:W-:-:S03]  /*86d0*/  FFMA.FTZ R3, R2, -UR6, R9 ;  /* 0x8000000602037c23 */ /* 0x000fc60008010009 */
[----:B------:R-:W-:Y:S02]  /*86e0*/  FSEL R2, R4, -INF , !P5 ;  /* 0xff80000004027808 */ /* 0x000fe40006800000 */
[-C--:B------:R-:W-:Y:S02]  /*86f0*/  ISETP.GT.AND P5, PT, R42, R28.reuse, PT ;  /* 0x0000001c2a00720c */ /* 0x080fe40003fa4270 */
[----:B------:R-:W-:Y:S02]  /*8700*/  FSEL R35, R2, -INF , !P3 ;  /* 0xff80000002237808 */ /* 0x000fe40005800000 */
[----:B------:R-:W-:Y:S02]  /*8710*/  FSEL R2, R3, -INF , !P4 ;  /* 0xff80000003027808 */ /* 0x000fe40006000000 */
[----:B------:R-:W-:Y:S02]  /*8720*/  ISETP.GT.AND P3, PT, R36, R28, PT ;  /* 0x0000001c2400720c */ /* 0x000fe40003f64270 */
[----:B------:R-:W-:Y:S01]  /*8730*/  FSEL R84, R2, -INF , !P2 ;  /* 0xff80000002547808 */ /* 0x000fe20005000000 */
[----:B----4-:R-:W-:Y:S01]  /*8740*/  FFMA.FTZ R5, R0, -UR6, R7 ;  /* 0x8000000600057c23 */ /* 0x010fe20008010007 */
[----:B------:R-:W-:Y:S01]  /*8750*/  FMUL.FTZ R7, R245, UR5 ;  /* 0x00000005f5077c20 */ /* 0x000fe20008410000 */
[----:B------:R-:W-:Y:S01]  /*8760*/  VIADD R0, R18, 0x1 ;  /* 0x0000000112007836 */ /* 0x000fe20000000000 */
[----:B------:R-:W-:-:S02]  /*8770*/  ISETP.GE.AND P2, PT, R28, R215, PT ;  /* 0x000000d71c00720c */ /* 0x000fc40003f46270 */
[----:B------:R1:W-:Y:S01]  /*8780*/  MUFU.TANH R13, R7 ;  /* 0x00000007000d7308 */ /* 0x0003e20000002400 */
[--C-:B------:R-:W-:Y:S01]  /*8790*/  IMAD.IADD R4, R25, 0x1, -R0.reuse ;  /* 0x0000000119047824 */ /* 0x100fe200078e0a00 */
[----:B------:R-:W-:Y:S01]  /*87a0*/  FSEL R2, R5, -INF , !P5 ;  /* 0xff80000005027808 */ /* 0x000fe20006800000 */
[----:B------:R-:W-:Y:S01]  /*87b0*/  FMUL.FTZ R5, R21, UR5 ;  /* 0x0000000515057c20 */ /* 0x000fe20008410000 */
[----:B------:R-:W-:Y:S01]  /*87c0*/  FSEL R10, R6, -INF , !P3 ;  /* 0xff800000060a7808 */ /* 0x000fe20005800000 */
[----:B------:R-:W-:Y:S01]  /*87d0*/  IMAD.IADD R6, R26, 0x1, -R0 ;  /* 0x000000011a067824 */ /* 0x000fe200078e0a00 */
[----:B------:R-:W-:Y:S01]  /*87e0*/  IABS R3, R4 ;  /* 0x0000000400037213 */ /* 0x000fe20000000000 */
[----:B------:R-:W-:Y:S01]  /*87f0*/  FMUL.FTZ R4, R246, UR5 ;  /* 0x00000005f6047c20 */ /* 0x000fe20008410000 */
[----:B------:R-:W-:Y:S01]  /*8800*/  FSEL R86, R2, -INF , !P2 ;  /* 0xff80000002567808 */ /* 0x000fe20005000000 */
[----:B------:R2:W-:Y:S01]  /*8810*/  MUFU.TANH R11, R5 ;  /* 0x00000005000b7308 */ /* 0x0005e20000002400 */
[----:B------:R-:W-:Y:S01]  /*8820*/  I2FP.F32.S32 R2, R3 ;  /* 0x0000000300027245 */ /* 0x000fe20000201400 */
[----:B------:R-:W-:Y:S01]  /*8830*/  IMAD.IADD R3, R26, 0x1, -R18 ;  /* 0x000000011a037824 */ /* 0x000fe200078e0a12 */
[----:B------:R-:W-:-:S02]  /*8840*/  ISETP.GT.AND P4, PT, R41, R28, PT ;  /* 0x0000001c2900720c */ /* 0x000fc40003f84270 */
[C---:B------:R-:W-:Y:S02]  /*8850*/  ISETP.GE.AND P5, PT, R28.reuse, R216, PT ;  /* 0x000000d81c00720c */ /* 0x040fe40003fa6270 */
[----:B------:R-:W-:Y:S01]  /*8860*/  ISETP.GE.AND P2, PT, R28, R214, PT ;  /* 0x000000d61c00720c */ /* 0x000fe20003f46270 */
[----:B------:R3:W-:Y:S01]  /*8870*/  MUFU.TANH R12, R4 ;  /* 0x00000004000c7308 */ /* 0x0007e20000002400 */
[----:B-1----:R-:W-:Y:S01]  /*8880*/  FMUL.FTZ R7, R23, UR5 ;  /* 0x0000000517077c20 */ /* 0x002fe20008410000 */
[----:B------:R-:W-:Y:S02]  /*8890*/  FSEL R83, R10, -INF , !P5 ;  /* 0xff8000000a537808 */ /* 0x000fe40006800000 */
[----:B------:R-:W-:Y:S02]  /*88a0*/  ISETP.GT.AND P5, PT, R42, R17, PT ;  /* 0x000000112a00720c */ /* 0x000fe40003fa4270 */
[----:B------:R-:W-:Y:S02]  /*88b0*/  ISETP.GE.AND P3, PT, R28, R217, PT ;  /* 0x000000d91c00720c */ /* 0x000fe40003f66270 */
[----:B------:R-:W1:Y:S01]  /*88c0*/  MUFU.TANH R7, R7 ;  /* 0x0000000700077308 */ /* 0x000e620000002400 */
[----:B--2---:R-:W-:-:S02]  /*88d0*/  IMAD.IADD R5, R27, 0x1, -R0 ;  /* 0x000000011b057824 */ /* 0x004fc400078e0a00 */
[----:B------:R-:W-:Y:S02]  /*88e0*/  IMAD.IADD R0, R213, 0x1, -R0 ;  /* 0x00000001d5007824 */ /* 0x000fe400078e0a00 */
[----:B---3--:R-:W-:-:S05]  /*88f0*/  IMAD.IADD R4, R27, 0x1, -R18 ;  /* 0x000000011b047824 */ /* 0x008fca00078e0a12 */
[----:B------:R-:W-:Y:S01]  /*8900*/  IABS R4, R4 ;  /* 0x0000000400047213 */ /* 0x000fe20000000000 */
[----:B-1----:R-:W-:Y:S01]  /*8910*/  FFMA.FTZ R9, R2, -UR6, R7 ;  /* 0x8000000602097c23 */ /* 0x002fe20008010007 */
[----:B------:R-:W-:Y:S02]  /*8920*/  IABS R2, R3 ;  /* 0x0000000300027213 */ /* 0x000fe40000000000 */
[----:B------:R-:W-:Y:S02]  /*8930*/  IABS R7, R0 ;  /* 0x0000000000077213 */ /* 0x000fe40000000000 */
[----:B------:R-:W-:Y:S01]  /*8940*/  IABS R0, R5 ;  /* 0x0000000500007213 */ /* 0x000fe20000000000 */
[----:B------:R-:W-:Y:S01]  /*8950*/  IMAD.MOV.U32 R3, RZ, RZ, R2 ;  /* 0x000000ffff037224 */ /* 0x000fe200078e0002 */
[----:B------:R-:W-:Y:S01]  /*8960*/  IABS R2, R6 ;  /* 0x0000000600027213 */ /* 0x000fe20000000000 */
[----:B------:R-:W-:Y:S02]  /*8970*/  IMAD.MOV.U32 R6, RZ, RZ, R4 ;  /* 0x000000ffff067224 */ /* 0x000fe400078e0004 */
[----:B------:R-:W-:Y:S01]  /*8980*/  IMAD.MOV.U32 R5, RZ, RZ, R7 ;  /* 0x000000ffff057224 */ /* 0x000fe200078e0007 */
[----:B------:R-:W-:-:S02]  /*8990*/  I2FP.F32.S32 R4, R3 ;  /* 0x0000000300047245 */ /* 0x000fc40000201400 */
[----:B------:R-:W-:Y:S02]  /*89a0*/  I2FP.F32.S32 R3, R6 ;  /* 0x0000000600037245 */ /* 0x000fe40000201400 */
[----:B------:R-:W-:Y:S02]  /*89b0*/  I2FP.F32.S32 R6, R5 ;  /* 0x0000000500067245 */ /* 0x000fe40000201400 */
[----:B------:R-:W-:Y:S01]  /*89c0*/  I2FP.F32.S32 R5, R0 ;  /* 0x0000000000057245 */ /* 0x000fe20000201400 */
[----:B------:R-:W-:Y:S01]  /*89d0*/  FFMA.FTZ R0, R4, -UR6, R14 ;  /* 0x8000000604007c23 */ /* 0x000fe2000801000e */
[----:B------:R-:W-:Y:S01]  /*89e0*/  I2FP.F32.S32 R2, R2 ;  /* 0x0000000200027245 */ /* 0x000fe20000201400 */
[----:B------:R-:W-:Y:S02]  /*89f0*/  FFMA.FTZ R4, R6, -UR6, R11 ;  /* 0x8000000606047c23 */ /* 0x000fe4000801000b */
[----:B------:R-:W-:Y:S01]  /*8a00*/  FFMA.FTZ R6, R5, -UR6, R8 ;  /* 0x8000000605067c23 */ /* 0x000fe20008010008 */
[----:B------:R-:W-:Y:S01]  /*8a10*/  FSEL R0, R0, -INF , !P4 ;  /* 0xff80000000007808 */ /* 0x000fe20006000000 */
[----:B------:R-:W-:Y:S01]  /*8a20*/  FFMA.FTZ R7, R2, -UR6, R13 ;  /* 0x8000000602077c23 */ /* 0x000fe2000801000d */
[----:B------:R-:W-:Y:S01]  /*8a30*/  FFMA.FTZ R2, R3, -UR6, R12 ;  /* 0x8000000603027c23 */ /* 0x000fe2000801000c */
[----:B------:R-:W-:-:S02]  /*8a40*/  ISETP.GT.AND P4, PT, R36, R17, PT ;  /* 0x000000112400720c */ /* 0x000fc40003f84270 */
        /* <DEDUP_REMOVED lines=14> */
[----:B------:R-:W-:Y:S02]  /*8b30*/  FSEL R33, R2, -INF , !P4 ;  /* 0xff80000002217808 */ /* 0x000fe40006000000 */
        /* <DEDUP_REMOVED lines=16> */
[----:B------:R-:W-:-:S11]  /*8c40*/  ISETP.GE.AND P2, PT, R206, UR7, PT ;  /* 0x00000007ce007c0c */ /* 0x000fd6000bf46270 */
[----:B------:R-:W-:Y:S02]  /*8c50*/  @!P0 LEA R5, P4, R2, UR8, 0x5 ;  /* 0x0000000802058c11 */ /* 0x000fe4000f8828ff */
[----:B------:R-:W-:Y:S01]  /*8c60*/  @!P0 LEA R3, P3, R0, UR8, 0x6 ;  /* 0x0000000800038c11 */ /* 0x000fe2000f8630ff */
[----:B------:R-:W-:Y:S01]  /*8c70*/  IMAD.U32 R0, RZ, RZ, UR8 ;  /* 0x00000008ff007e24 */ /* 0x000fe2000f8e00ff */
[----:B------:R-:W-:Y:S01]  /*8c80*/  @!P0 LEA.HI.X R9, R8, UR9, R7, 0x5, P4 ;  /* 0x0000000908098c11 */ /* 0x000fe2000a0f2c07 */
[----:B------:R-:W-:Y:S01]  /*8c90*/  IMAD.U32 R7, RZ, RZ, UR9 ;  /* 0x00000009ff077e24 */ /* 0x000fe2000f8e00ff */
[----:B------:R-:W-:Y:S02]  /*8ca0*/  @!P0 LEA.HI.X R8, R6, UR9, R4, 0x6, P3 ;  /* 0x0000000906088c11 */ /* 0x000fe400098f3404 */
[-C--:B------:R-:W-:Y:S02]  /*8cb0*/  @!P2 LEA R6, P5, R0, R205.reuse, 0x1 ;  /* 0x000000cd0006a211 */ /* 0x080fe400078a08ff */
[----:B------:R-:W-:-:S02]  /*8cc0*/  @!P0 LEA R4, P4, R5, R205, 0x1 ;  /* 0x000000cd05048211 */ /* 0x000fc400078808ff */
        /* <DEDUP_REMOVED lines=33> */
.L_x_1328:
[----:B------:R-:W-:Y:S05]  /*8ee0*/  BSYNC.RECONVERGENT B0 ;  /* 0x0000000000007941 */ /* 0x000fea0003800200 */
.L_x_1327:
[----:B------:R-:W0:Y:S02]  /*8ef0*/  LDGDEPBAR ;  /* 0x00000000000079af */ /* 0x000e240000000000 */
.L_x_1326:
[----:B-1----:R-:W-:Y:S01]  /*8f00*/  FMNMX3.FTZ R2, R64, R65, R58, !PT ;  /* 0x0000004140027276 */ /* 0x002fe2000781003a */
[----:B------:R-:W1:Y:S01]  /*8f10*/  LDCU UR7, c[0x0][0x45c] ;  /* 0x00008b80ff0777ac */ /* 0x000e620008000800 */
[----:B------:R-:W-:Y:S02]  /*8f20*/  FMNMX3.FTZ R0, R59, R56, R32, !PT ;  /* 0x000000383b007276 */ /* 0x000fe40007810020 */
[----:B------:R-:W-:Y:S01]  /*8f30*/  FMNMX3.FTZ R2, R2, R51, R182, !PT ;  /* 0x0000003302027276 */ /* 0x000fe200078100b6 */
[----:B------:R-:W-:Y:S01]  /*8f40*/  UISETP.GT.U32.AND UP0, UPT, UR11, UR19, UPT ;  /* 0x000000130b00728c */ /* 0x000fe2000bf04070 */
        /* <DEDUP_REMOVED lines=17> */
[----:B--2---:R-:W-:Y:S02]  /*9060*/  FMNMX3.FTZ R4, R3, R142, R139, !PT ;  /* 0x0000008e03047276 */ /* 0x004fe4000781008b */
        /* <DEDUP_REMOVED lines=32> */
[----:B------:R-:W2:Y:S01]  /*9270*/  SHFL.BFLY PT, R3, R40, 0x2, 0x1f ;  /* 0x0c401f0028037f89 */ /* 0x000ea200000e0000 */
[----:B------:R-:W-:-:S02]  /*9280*/  FMNMX3.FTZ R0, R0, R101, R94, !PT ;  /* 0x0000006500007276 */ /* 0x000fc4000781005e */
[----:B------:R-:W-:Y:S01]  /*9290*/  FMNMX3.FTZ R2, R2, R127, R131, !PT ;  /* 0x0000007f02027276 */ /* 0x000fe20007810083 */
[----:B------:R-:W3:Y:S01]  /*92a0*/  SHFL.BFLY PT, R39, R4, 0x2, 0x1f ;  /* 0x0c401f0004277f89 */ /* 0x000ee200000e0000 */
[----:B------:R-:W-:Y:S02]  /*92b0*/  FMNMX3.FTZ R0, R0, R85, R90, !PT ;  /* 0x0000005500007276 */ /* 0x000fe4000781005a */
[----:B------:R-:W-:Y:S02]  /*92c0*/  FMNMX3.FTZ R2, R2, R125, R118, !PT ;  /* 0x0000007d02027276 */ /* 0x000fe40007810076 */
[----:B------:R-:W-:Y:S02]  /*92d0*/  FMNMX3.FTZ R0, R0, R84, R80, !PT ;  /* 0x0000005400007276 */ /* 0x000fe40007810050 */
[----:B------:R-:W-:Y:S02]  /*92e0*/  FMNMX3.FTZ R2, R2, R112, R114, !PT ;  /* 0x0000007002027276 */ /* 0x000fe40007810072 */
[----:B------:R-:W-:-:S02]  /*92f0*/  FMNMX.FTZ R0, R43, R0, !PT ;  /* 0x000000002b007209 */ /* 0x000fc40007810000 */
[----:B------:R-:W-:-:S03]  /*9300*/  FMNMX3.FTZ R2, R2, R106, R103, !PT ;  /* 0x0000006a02027276 */ /* 0x000fc60007810067 */
[----:B------:R-:W4:Y:S01]  /*9310*/  SHFL.BFLY PT, R37, R0, 0x2, 0x1f ;  /* 0x0c401f0000257f89 */ /* 0x000f2200000e0000 */
[----:B------:R-:W-:-:S04]  /*9320*/  FMNMX3.FTZ R2, R2, R91, R98, !PT ;  /* 0x0000005b02027276 */ /* 0x000fc80007810062 */
[----:B------:R-:W-:Y:S02]  /*9330*/  FMNMX3.FTZ R2, R2, R96, R83, !PT ;  /* 0x0000006002027276 */ /* 0x000fe40007810053 */
[----:B--2---:R-:W-:Y:S02]  /*9340*/  FMNMX.FTZ R40, R40, R3, !PT ;  /* 0x0000000328287209 */ /* 0x004fe40007810000 */
[----:B------:R-:W-:Y:S02]  /*9350*/  FMNMX.FTZ R2, R82, R2, !PT ;  /* 0x0000000252027209 */ /* 0x000fe40007810000 */
[----:B---3--:R-:W-:Y:S02]  /*9360*/  FMNMX.FTZ R39, R4, R39, !PT ;  /* 0x0000002704277209 */ /* 0x008fe40007810000 */
[----:B------:R-:W2:Y:S04]  /*9370*/  SHFL.BFLY PT, R4, R40, 0x1, 0x1f ;  /* 0x0c201f0028047f89 */ /* 0x000ea800000e0000 */
[----:B------:R-:W3:Y:S04]  /*9380*/  SHFL.BFLY PT, R5, R2, 0x2, 0x1f ;  /* 0x0c401f0002057f89 */ /* 0x000ee800000e0000 */
[----:B------:R-:W5:Y:S01]  /*9390*/  SHFL.BFLY PT, R3, R39, 0x1, 0x1f ;  /* 0x0c201f0027037f89 */ /* 0x000f6200000e0000 */
[----:B----4-:R-:W-:-:S02]  /*93a0*/  FMNMX.FTZ R37, R0, R37, !PT ;  /* 0x0000002500257209 */ /* 0x010fc40007810000 */
[----:B------:R-:W-:-:S03]  /*93b0*/  IADD3 R0, PT, PT, R190, R183, RZ ;  /* 0x000000b7be007210 */ /* 0x000fc60007ffe0ff */
[----:B------:R-:W4:Y:S01]  /*93c0*/  SHFL.BFLY PT, R6, R37, 0x1, 0x1f ;  /* 0x0c201f0025067f89 */ /* 0x000f2200000e0000 */
[----:B------:R-:W-:-:S05]  /*93d0*/  LEA R208, R0, UR4, 0x1 ;  /* 0x0000000400d07c11 */ /* 0x000fca000f8e08ff */
[----:B------:R-:W-:Y:S01]  /*93e0*/  LDSM.16.MT88.4 R20, [R208+0x4000] ;  /* 0x00400000d014783b */ /* 0x000fe20000004200 */
[----:B--2---:R-:W-:-:S03]  /*93f0*/  FMNMX.FTZ R40, R40, R4, !PT ;  /* 0x0000000428287209 */ /* 0x004fc60007810000 */
[----:B------:R-:W-:Y:S01]  /*9400*/  LDSM.16.MT88.4 R24, [R208+0x4400] ;  /* 0x00440000d018783b */ /* 0x000fe20000004200 */
[----:B---3--:R-:W-:Y:S01]  /*9410*/  FMNMX.FTZ R4, R2, R5, !PT ;  /* 0x0000000502047209 */ /* 0x008fe20007810000 */
[C---:B-1----:R-:W-:Y:S01]  /*9420*/  FMUL.FTZ R2, R40.reuse, UR7 ;  /* 0x0000000728027c20 */ /* 0x042fe20008410000 */
[----:B------:R-:W-:Y:S02]  /*9430*/  FSETP.NEU.FTZ.AND P0, PT, R40, -INF , PT ;  /* 0xff8000002800780b */ /* 0x000fe40003f1d000 */
[----:B-----5:R-:W-:Y:S01]  /*9440*/  FMNMX.FTZ R39, R39, R3, !PT ;  /* 0x0000000327277209 */ /* 0x020fe20007810000 */
[----:B------:R-:W1:Y:S01]  /*9450*/  SHFL.BFLY PT, R7, R4, 0x1, 0x1f ;  /* 0x0c201f0004077f89 */ /* 0x000e6200000e0000 */
[----:B------:R-:W-:Y:S02]  /*9460*/  FSEL R2, R2, RZ, P0 ;  /* 0x000000ff02027208 */ /* 0x000fe40000000000 */
[C---:B------:R-:W-:Y:S01]  /*9470*/  FSETP.NEU.FTZ.AND P2, PT, R39.reuse, -INF , PT ;  /* 0xff8000002700780b */ /* 0x040fe20003f5d000 */
[----:B------:R-:W-:Y:S01]  /*9480*/  FMUL.FTZ R3, R39, UR7 ;  /* 0x0000000727037c20 */ /* 0x000fe20008410000 */
[----:B----4-:R-:W-:Y:S01]  /*9490*/  FMNMX.FTZ R37, R37, R6, !PT ;  /* 0x0000000625257209 */ /* 0x010fe20007810000 */
[----:B------:R-:W-:-:S03]  /*94a0*/  FFMA.FTZ R6, R59, UR7, -R2 ;  /* 0x000000073b067c23 */ /* 0x000fc60008010802 */
[----:B------:R-:W-:Y:S02]  /*94b0*/  FSEL R3, R3, RZ, P2 ;  /* 0x000000ff03037208 */ /* 0x000fe40001000000 */
[C---:B------:R-:W-:Y:S01]  /*94c0*/  FSETP.NEU.FTZ.AND P0, PT, R37.reuse, -INF , PT ;  /* 0xff8000002500780b */ /* 0x040fe20003f1d000 */
[----:B------:R-:W-:Y:S01]  /*94d0*/  FMUL.FTZ R0, R37, UR7 ;  /* 0x0000000725007c20 */ /* 0x000fe20008410000 */
[----:B------:R2:W-:Y:S01]  /*94e0*/  MUFU.EX2 R247, R6 ;  /* 0x0000000600f77308 */ /* 0x0005e20000000800 */
[----:B------:R-:W-:-:S03]  /*94f0*/  FFMA.FTZ R5, R64, UR7, -R3 ;  /* 0x0000000740057c23 */ /* 0x000fc60008010803 */
[----:B------:R-:W-:Y:S01]  /*9500*/  FSEL R0, R0, RZ, P0 ;  /* 0x000000ff00007208 */ /* 0x000fe20000000000 */
[----:B------:R3:W-:Y:S01]  /*9510*/  MUFU.EX2 R248, R5 ;  /* 0x0000000500f87308 */ /* 0x0007e20000000800 */
[----:B--2---:R-:W-:Y:S01]  /*9520*/  FFMA.FTZ R6, R32, UR7, -R2 ;  /* 0x0000000720067c23 */ /* 0x004fe20008010802 */
[----:B------:R-:W-:-:S03]  /*9530*/  IADD3 R32, PT, PT, R189, R208, RZ ;  /* 0x000000d0bd207210 */ /* 0x000fc60007ffe0ff */
[----:B------:R2:W-:Y:S01]  /*9540*/  MUFU.EX2 R251, R6 ;  /* 0x0000000600fb7308 */ /* 0x0005e20000000800 */
[----:B---3--:R-:W-:Y:S01]  /*9550*/  FFMA.FTZ R5, R56, UR7, -R2 ;  /* 0x0000000738057c23 */ /* 0x008fe20008010802 */
[----:B------:R-:W3:Y:S03]  /*9560*/  LDSM.16.MT88.4 R16, [R32+0x4000] ;  /* 0x004000002010783b */ /* 0x000ee60000004200 */
[----:B------:R4:W5:Y:S01]  /*9570*/  MUFU.EX2 R246, R5 ;  /* 0x0000000500f67308 */ /* 0x0009620000000800 */
[----:B--2---:R-:W-:-:S04]  /*9580*/  FFMA.FTZ R6, R63, UR7, -R0 ;  /* 0x000000073f067c23 */ /* 0x004fc80008010800 */
[----:B------:R2:W-:Y:S01]  /*9590*/  MUFU.EX2 R239, R6 ;  /* 0x0000000600ef7308 */ /* 0x0005e20000000800 */
[----:B----4-:R-:W-:Y:S01]  /*95a0*/  FFMA.FTZ R5, R38, UR7, -R2 ;  /* 0x0000000726057c23 */ /* 0x010fe20008010802 */
[----:B-1----:R-:W-:Y:S01]  /*95b0*/  FMNMX.FTZ R38, R4, R7, !PT ;  /* 0x0000000704267209 */ /* 0x002fe20007810000 */
[--C-:B------:R-:W-:Y:S01]  /*95c0*/  FFMA.FTZ R4, R57, UR7, -R0.reuse ;  /* 0x0000000739047c23 */ /* 0x100fe20008010800 */
[----:B-----5:R-:W-:Y:S01]  /*95d0*/  F2FP.BF16.F32.PACK_AB R8, R246, R247 ;  /* 0x000000f7f608723e */ /* 0x020fe200000010ff */
[----:B------:R1:W4:Y:S01]  /*95e0*/  MUFU.EX2 R252, R5 ;  /* 0x0000000500fc7308 */ /* 0x0003220000000800 */
[----:B------:R-:W-:Y:S01]  /*95f0*/  FSETP.NEU.FTZ.AND P0, PT, R38, -INF , PT ;  /* 0xff8000002600780b */ /* 0x000fe20003f1d000 */
[--C-:B------:R-:W-:Y:S02]  /*9600*/  FFMA.FTZ R7, R44, UR7, -R0.reuse ;  /* 0x000000072c077c23 */ /* 0x100fe40008010800 */
[----:B------:R5:W3:Y:S04]  /*9610*/  MUFU.EX2 R238, R4 ;  /* 0x0000000400ee7308 */ /* 0x000ae80000000800 */
[----:B------:R-:W-:Y:S01]  /*9620*/  MUFU.EX2 R236, R7 ;  /* 0x0000000700ec7308 */ /* 0x000fe20000000800 */
[----:B--2---:R-:W-:-:S04]  /*9630*/  FFMA.FTZ R6, R47, UR7, -R0 ;  /* 0x000000072f067c23 */ /* 0x004fc80008010800 */
[----:B------:R2:W-:Y:S01]  /*9640*/  MUFU.EX2 R244, R6 ;  /* 0x0000000600f47308 */ /* 0x0005e20000000800 */
[----:B-1----:R-:W-:Y:S01]  /*9650*/  FMUL.FTZ R5, R38, UR7 ;  /* 0x0000000726057c20 */ /* 0x002fe20008410000 */
[----:B----4-:R-:W-:Y:S01]  /*9660*/  F2FP.BF16.F32.PACK_AB R10, R252, R251 ;  /* 0x000000fbfc0a723e */ /* 0x010fe200000010ff */
[----:B-----5:R-:W-:Y:S01]  /*9670*/  FFMA.FTZ R4, R48, UR7, -R0 ;  /* 0x0000000730047c23 */ /* 0x020fe20008010800 */
[----:B---3--:R-:W-:-:S03]  /*9680*/  F2FP.BF16.F32.PACK_AB R9, R238, R239 ;  /* 0x000000efee09723e */ /* 0x008fc600000010ff */
[----:B------:R1:W3:Y:S01]  /*9690*/  MUFU.EX2 R249, R4 ;  /* 0x0000000400f97308 */ /* 0x0002e20000000800 */
[----:B--2---:R-:W-:-:S04]  /*96a0*/  FFMA.FTZ R6, R65, UR7, -R3 ;  /* 0x0000000741067c23 */ /* 0x004fc80008010803 */
[----:B------:R2:W4:Y:S01]  /*96b0*/  MUFU.EX2 R231, R6 ;  /* 0x0000000600e77308 */ /* 0x0005220000000800 */
[----:B-1----:R-:W-:Y:S01]  /*96c0*/  FSEL R4, R5, RZ, P0 ;  /* 0x000000ff05047208 */ /* 0x002fe20000000000 */
[----:B------:R-:W-:Y:S01]  /*96d0*/  FFMA.FTZ R5, R58, UR7, -R3 ;  /* 0x000000073a057c23 */ /* 0x000fe20008010803 */
[----:B---3--:R-:W-:-:S03]  /*96e0*/  F2FP.BF16.F32.PACK_AB R11, R249, R244 ;  /* 0x000000f4f90b723e */ /* 0x008fc600000010ff */
[----:B------:R1:W-:Y:S01]  /*96f0*/  MUFU.EX2 R232, R5 ;  /* 0x0000000500e87308 */ /* 0x0003e20000000800 */
[--C-:B------:R-:W-:Y:S01]  /*9700*/  FFMA.FTZ R7, R177, UR7, -R4.reuse ;  /* 0x00000007b1077c23 */ /* 0x100fe20008010804 */
[----:B--2---:R-:W-:Y:S02]  /*9710*/  FFMA.FTZ R6, R51, UR7, -R3 ;  /* 0x0000000733067c23 */ /* 0x004fe40008010803 */
[C---:B------:R-:W-:Y:S01]  /*9720*/  HMMA.16816.F32.BF16 R56, R8.reuse, R20, RZ ;  /* 0x000000140838723c */ /* 0x040fe200000418ff */
[----:B----4-:R-:W-:Y:S01]  /*9730*/  F2FP.BF16.F32.PACK_AB R12, R231, R248 ;  /* 0x000000f8e70c723e */ /* 0x010fe200000010ff */
[----:B------:R2:W-:Y:S04]  /*9740*/  MUFU.EX2 R210, R7 ;  /* 0x0000000700d27308 */ /* 0x0005e80000000800 */
[----:B------:R3:W4:Y:S02]  /*9750*/  MUFU.EX2 R241, R6 ;  /* 0x0000000600f17308 */ /* 0x0007240000000800 */
[----:B------:R-:W-:Y:S01]  /*9760*/  HMMA.16816.F32.BF16 R52, R8, R22, RZ ;  /* 0x000000160834723c */ /* 0x000fe200000418ff */
[----:B-1----:R-:W-:-:S04]  /*9770*/  FFMA.FTZ R5, R66, UR7, -R4 ;  /* 0x0000000742057c23 */ /* 0x002fc80008010804 */
[----:B------:R1:W-:Y:S01]  /*9780*/  MUFU.EX2 R230, R5 ;  /* 0x0000000500e67308 */ /* 0x0003e20000000800 */
[----:B--2---:R-:W-:Y:S01]  /*9790*/  FFMA.FTZ R7, R164, UR7, -R0 ;  /* 0x00000007a4077c23 */ /* 0x004fe20008010800 */
[--C-:B---3--:R-:W-:Y:S01]  /*97a0*/  FFMA.FTZ R6, R62, UR7, -R4.reuse ;  /* 0x000000073e067c23 */ /* 0x108fe20008010804 */
[----:B----4-:R-:W-:Y:S02]  /*97b0*/  F2FP.BF16.F32.PACK_AB R14, R241, R232 ;  /* 0x000000e8f10e723e */ /* 0x010fe400000010ff */
[----:B------:R2:W-:Y:S04]  /*97c0*/  MUFU.EX2 R206, R7 ;  /* 0x0000000700ce7308 */ /* 0x0005e80000000800 */
[----:B------:R3:W4:Y:S01]  /*97d0*/  MUFU.EX2 R229, R6 ;  /* 0x0000000600e57308 */ /* 0x0007220000000800 */
[----:B-1----:R-:W-:-:S04]  /*97e0*/  FFMA.FTZ R5, R50, UR7, -R4 ;  /* 0x0000000732057c23 */ /* 0x002fc80008010804 */
[----:B------:R1:W-:Y:S01]  /*97f0*/  MUFU.EX2 R233, R5 ;  /* 0x0000000500e97308 */ /* 0x0003e20000000800 */
[----:B--2---:R-:W-:Y:S01]  /*9800*/  FFMA.FTZ R7, R147, UR7, -R0 ;  /* 0x0000000793077c23 */ /* 0x004fe20008010800 */
[----:B---3--:R-:W-:Y:S01]  /*9810*/  FFMA.FTZ R6, R49, UR7, -R4 ;  /* 0x0000000731067c23 */ /* 0x008fe20008010804 */
[----:B----4-:R-:W-:Y:S01]  /*9820*/  F2FP.BF16.F32.PACK_AB R13, R229, R230 ;  /* 0x000000e6e50d723e */ /* 0x010fe200000010ff */
[----:B------:R-:W-:Y:S01]  /*9830*/  HMMA.16816.F32.BF16 R48, R8, R16, RZ ;  /* 0x000000100830723c */ /* 0x000fe200000418ff */
[----:B------:R2:W-:Y:S01]  /*9840*/  MUFU.EX2 R187, R7 ;  /* 0x0000000700bb7308 */ /* 0x0005e20000000800 */
[----:B-1----:R-:W-:-:S03]  /*9850*/  FFMA.FTZ R5, R46, UR7, -R2 ;  /* 0x000000072e057c23 */ /* 0x002fc60008010802 */
[----:B------:R1:W3:Y:S04]  /*9860*/  MUFU.EX2 R235, R6 ;  /* 0x0000000600eb7308 */ /* 0x0002e80000000800 */
[----:B------:R4:W-:Y:S01]  /*9870*/  MUFU.EX2 R240, R5 ;  /* 0x0000000500f07308 */ /* 0x0009e20000000800 */
[----:B--2---:R-:W-:Y:S01]  /*9880*/  FFMA.FTZ R7, R130, UR7, -R0 ;  /* 0x0000000782077c23 */ /* 0x004fe20008010800 */
[--C-:B-1----:R-:W-:Y:S01]  /*9890*/  FFMA.FTZ R6, R31, UR7, -R2.reuse ;  /* 0x000000071f067c23 */ /* 0x102fe20008010802 */
[----:B---3--:R-:W-:Y:S01]  /*98a0*/  F2FP.BF16.F32.PACK_AB R15, R235, R233 ;  /* 0x000000e9eb0f723e */ /* 0x008fe200000010ff */
[--C-:B----4-:R-:W-:Y:S02]  /*98b0*/  FFMA.FTZ R5, R30, UR7, -R2.reuse ;  /* 0x000000071e057c23 */ /* 0x110fe40008010802 */
[----:B------:R1:W2:Y:S04]  /*98c0*/  MUFU.EX2 R243, R6 ;  /* 0x0000000600f37308 */ /* 0x0002a80000000800 */
[C---:B------:R-:W-:Y:S01]  /*98d0*/  HMMA.16816.F32.BF16 R68, R12.reuse, R22, RZ ;  /* 0x000000160c44723c */ /* 0x040fe200000418ff */
[----:B------:R3:W-:Y:S07]  /*98e0*/  MUFU.EX2 R245, R5 ;  /* 0x0000000500f57308 */ /* 0x0007ee0000000800 */
[----:B------:R-:W-:Y:S01]  /*98f0*/  HMMA.16816.F32.BF16 R64, R12, R16, RZ ;  /* 0x000000100c40723c */ /* 0x000fe200000418ff */
[----:B-1----:R-:W-:-:S02]  /*9900*/  FFMA.FTZ R6, R29, UR7, -R2 ;  /* 0x000000071d067c23 */ /* 0x002fc40008010802 */
[----:B------:R-:W1:Y:S01]  /*9910*/  LDSM.16.MT88.4 R28, [R32+0x4400] ;  /* 0x00440000201c783b */ /* 0x000e620000004200 */
[--C-:B---3--:R-:W-:Y:S01]  /*9920*/  FFMA.FTZ R5, R45, UR7, -R0.reuse ;  /* 0x000000072d057c23 */ /* 0x108fe20008010800 */
[----:B------:R3:W4:Y:S03]  /*9930*/  MUFU.EX2 R250, R6 ;  /* 0x0000000600fa7308 */ /* 0x0007260000000800 */
[----:B------:R-:W-:Y:S01]  /*9940*/  HMMA.16816.F32.BF16 R44, R8, R18, RZ ;  /* 0x00000012082c723c */ /* 0x000fe200000418ff */
[----:B--2---:R-:W-:Y:S01]  /*9950*/  F2FP.BF16.F32.PACK_AB R8, R243, R240 ;  /* 0x000000f0f308723e */ /* 0x004fe200000010ff */
[----:B------:R2:W5:Y:S01]  /*9960*/  MUFU.EX2 R234, R5 ;  /* 0x0000000500ea7308 */ /* 0x0005620000000800 */
[--C-:B---3--:R-:W-:Y:S01]  /*9970*/  FFMA.FTZ R6, R61, UR7, -R0.reuse ;  /* 0x000000073d067c23 */ /* 0x108fe20008010800 */
[----:B----4-:R-:W-:Y:S01]  /*9980*/  F2FP.BF16.F32.PACK_AB R10, R250, R245 ;  /* 0x000000f5fa0a723e */ /* 0x010fe200000010ff */
[----:B--2---:R-:W-:-:S02]  /*9990*/  FFMA.FTZ R5, R60, UR7, -R0 ;  /* 0x000000073c057c23 */ /* 0x004fc40008010800 */
[----:B------:R2:W-:Y:S01]  /*99a0*/  MUFU.EX2 R237, R6 ;  /* 0x0000000600ed7308 */ /* 0x0005e20000000800 */
[C---:B------:R-:W-:Y:S01]  /*99b0*/  HMMA.16816.F32.BF16 R60, R12.reuse, R20, RZ ;  /* 0x000000140c3c723c */ /* 0x040fe200000418ff */
[----:B-----5:R-:W-:Y:S02]  /*99c0*/  F2FP.BF16.F32.PACK_AB R9, R236, R234 ;  /* 0x000000eaec09723e */ /* 0x020fe400000010ff */
[----:B------:R3:W4:Y:S05]  /*99d0*/  MUFU.EX2 R242, R5 ;  /* 0x0000000500f27308 */ /* 0x00072a0000000800 */
[----:B------:R-:W-:Y:S01]  /*99e0*/  HMMA.16816.F32.BF16 R20, R12, R18, RZ ;  /* 0x000000120c14723c */ /* 0x000fe200000418ff */
[----:B------:R-:W5:Y:S01]  /*99f0*/  LDSM.16.MT88.4 R16, [R208+0x4800] ;  /* 0x00480000d010783b */ /* 0x000f620000004200 */
[----:B--2---:R-:W-:-:S03]  /*9a00*/  FFMA.FTZ R6, R180, UR7, -R3 ;  /* 0x00000007b4067c23 */ /* 0x004fc60008010803 */
[----:B------:R-:W2:Y:S01]  /*9a10*/  LDSM.16.MT88.4 R12, [R32+0x4800] ;  /* 0x00480000200c783b */ /* 0x000ea20000004200 */
[----:B---3--:R-:W-:Y:S01]  /*9a20*/  FFMA.FTZ R5, R182, UR7, -R3 ;  /* 0x00000007b6057c23 */ /* 0x008fe20008010803 */
[----:B------:R3:W-:Y:S01]  /*9a30*/  MUFU.EX2 R226, R6 ;  /* 0x0000000600e27308 */ /* 0x0007e20000000800 */
[----:B----4-:R-:W-:-:S03]  /*9a40*/  F2FP.BF16.F32.PACK_AB R11, R242, R237 ;  /* 0x000000edf20b723e */ /* 0x010fc600000010ff */
[----:B------:R4:W5:Y:S04]  /*9a50*/  MUFU.EX2 R225, R5 ;  /* 0x0000000500e17308 */ /* 0x0009680000000800 */
[----:B------:R-:W-:Y:S01]  /*9a60*/  HMMA.16816.F32.BF16 R76, R8, R24, R56 ;  /* 0x00000018084c723c */ /* 0x000fe20000041838 */
[----:B---3--:R-:W-:-:S07]  /*9a70*/  FFMA.FTZ R6, R172, UR7, -R3 ;  /* 0x00000007ac067c23 */ /* 0x008fce0008010803 */
[C---:B-1----:R-:W-:Y:S01]  /*9a80*/  HMMA.16816.F32.BF16 R72, R8.reuse, R28, R48 ;  /* 0x0000001c0848723c */ /* 0x042fe20000041830 */
[----:B----4-:R-:W-:Y:S01]  /*9a90*/  FFMA.FTZ R5, R176, UR7, -R3 ;  /* 0x00000007b0057c23 */ /* 0x010fe20008010803 */
[----:B------:R1:W-:Y:S04]  /*9aa0*/  MUFU.EX2 R228, R6 ;  /* 0x0000000600e47308 */ /* 0x0003e80000000800 */
[----:B------:R3:W4:Y:S02]  /*9ab0*/  MUFU.EX2 R227, R5 ;  /* 0x0000000500e37308 */ /* 0x0007240000000800 */
[C---:B------:R-:W-:Y:S08]  /*9ac0*/  HMMA.16816.F32.BF16 R52, R8.reuse, R26, R52 ;  /* 0x0000001a0834723c */ /* 0x040ff00000041834 */
[----:B------:R-:W-:Y:S01]  /*9ad0*/  HMMA.16816.F32.BF16 R44, R8, R30, R44 ;  /* 0x0000001e082c723c */ /* 0x000fe2000004182c */
[--C-:B-1----:R-:W-:Y:S01]  /*9ae0*/  FFMA.FTZ R6, R174, UR7, -R4.reuse ;  /* 0x00000007ae067c23 */ /* 0x102fe20008010804 */
[----:B-----5:R-:W-:Y:S01]  /*9af0*/  F2FP.BF16.F32.PACK_AB R8, R226, R225 ;  /* 0x000000e1e208723e */ /* 0x020fe200000010ff */
[----:B---3--:R-:W-:-:S02]  /*9b00*/  FFMA.FTZ R5, R181, UR7, -R4 ;  /* 0x00000007b5057c23 */ /* 0x008fc40008010804 */
        /* <DEDUP_REMOVED lines=8> */
[----:B------:R5:W-:Y:S01]  /*9b90*/  MUFU.EX2 R171, R7 ;  /* 0x0000000700ab7308 */ /* 0x000be20000000800 */
[--C-:B-1----:R-:W-:Y:S01]  /*9ba0*/  FFMA.FTZ R6, R149, UR7, -R2.reuse ;  /* 0x0000000795067c23 */ /* 0x102fe20008010802 */
[----:B---3--:R-:W-:-:S03]  /*9bb0*/  FFMA.FTZ R5, R166, UR7, -R2 ;  /* 0x00000007a6057c23 */ /* 0x008fc60008010802 */
[----:B------:R1:W-:Y:S01]  /*9bc0*/  MUFU.EX2 R224, R6 ;  /* 0x0000000600e07308 */ /* 0x0003e20000000800 */
[----:B----4-:R-:W-:Y:S01]  /*9bd0*/  F2FP.BF16.F32.PACK_AB R11, R220, R218 ;  /* 0x000000dadc0b723e */ /* 0x010fe200000010ff */
[--C-:B-----5:R-:W-:Y:S02]  /*9be0*/  FFMA.FTZ R7, R116, UR7, -R0.reuse ;  /* 0x0000000774077c23 */ /* 0x120fe40008010800 */
[----:B------:R3:W4:Y:S04]  /*9bf0*/  MUFU.EX2 R223, R5 ;  /* 0x0000000500df7308 */ /* 0x0007280000000800 */
[----:B------:R-:W-:Y:S01]  /*9c00*/  HMMA.16816.F32.BF16 R56, R8, R24, R60 ;  /* 0x000000180838723c */ /* 0x000fe2000004183c */
[----:B-1----:R-:W-:-:S07]  /*9c10*/  FFMA.FTZ R6, R156, UR7, -R0 ;  /* 0x000000079c067c23 */ /* 0x002fce0008010800 */
[C---:B------:R-:W-:Y:S01]  /*9c20*/  HMMA.16816.F32.BF16 R60, R8.reuse, R28, R64 ;  /* 0x0000001c083c723c */ /* 0x040fe20000041840 */
[----:B---3--:R-:W-:Y:S01]  /*9c30*/  FFMA.FTZ R5, R157, UR7, -R2 ;  /* 0x000000079d057c23 */ /* 0x008fe20008010802 */
[----:B------:R1:W-:Y:S04]  /*9c40*/  MUFU.EX2 R207, R6 ;  /* 0x0000000600cf7308 */ /* 0x0003e80000000800 */
[----:B------:R3:W5:Y:S02]  /*9c50*/  MUFU.EX2 R222, R5 ;  /* 0x0000000500de7308 */ /* 0x0007640000000800 */
[C---:B------:R-:W-:Y:S01]  /*9c60*/  HMMA.16816.F32.BF16 R48, R8.reuse, R26, R68 ;  /* 0x0000001a0830723c */ /* 0x040fe20000041844 */
[----:B------:R-:W2:Y:S07]  /*9c70*/  LDSM.16.MT88.4 R24, [R208+0x4c00] ;  /* 0x004c0000d018783b */ /* 0x000eae0000004200 */
[----:B------:R-:W-:Y:S01]  /*9c80*/  HMMA.16816.F32.BF16 R28, R8, R30, R20 ;  /* 0x0000001e081c723c */ /* 0x000fe20000041814 */
[----:B-1----:R-:W-:Y:S01]  /*9c90*/  FFMA.FTZ R6, R170, UR7, -R3 ;  /* 0x00000007aa067c23 */ /* 0x002fe20008010803 */
[----:B------:R-:W1:Y:S01]  /*9ca0*/  LDSM.16.MT88.4 R20, [R32+0x4c00] ;  /* 0x004c00002014783b */ /* 0x000e620000004200 */
[----:B----4-:R-:W-:Y:S01]  /*9cb0*/  F2FP.BF16.F32.PACK_AB R8, R219, R223 ;  /* 0x000000dfdb08723e */ /* 0x010fe200000010ff */
        /* <DEDUP_REMOVED lines=24> */
[----:B----4-:R-:W-:-:S02]  /*9e40*/  FFMA.FTZ R5, R173, UR7, -R4 ;  /* 0x00000007ad057c23 */ /* 0x010fc40008010804 */
[----:B------:R2:W-:Y:S01]  /*9e50*/  MUFU.EX2 R198, R6 ;  /* 0x0000000600c67308 */ /* 0x0005e20000000800 */
[----:B-1----:R-:W-:-:S03]  /*9e60*/  F2FP.BF16.F32.PACK_AB R10, R201, R200 ;  /* 0x000000c8c90a723e */ /* 0x002fc600000010ff */
[----:B------:R1:W3:Y:S01]  /*9e70*/  MUFU.EX2 R191, R5 ;  /* 0x0000000500bf7308 */ /* 0x0002e20000000800 */
[----:B--2---:R-:W-:Y:S01]  /*9e80*/  FFMA.FTZ R6, R132, UR7, -R2 ;  /* 0x0000000784067c23 */ /* 0x004fe20008010802 */
[----:B-1----:R-:W-:-:S03]  /*9e90*/  FFMA.FTZ R5, R163, UR7, -R4 ;  /* 0x00000007a3057c23 */ /* 0x002fc60008010804 */
[----:B------:R1:W-:Y:S01]  /*9ea0*/  MUFU.EX2 R195, R6 ;  /* 0x0000000600c37308 */ /* 0x0003e20000000800 */
[----:B---3--:R-:W-:-:S03]  /*9eb0*/  F2FP.BF16.F32.PACK_AB R9, R194, R191 ;  /* 0x000000bfc209723e */ /* 0x008fc600000010ff */
[----:B------:R2:W3:Y:S01]  /*9ec0*/  MUFU.EX2 R196, R5 ;  /* 0x0000000500c47308 */ /* 0x0004e20000000800 */
[----:B-1----:R-:W-:Y:S01]  /*9ed0*/  FFMA.FTZ R6, R140, UR7, -R0 ;  /* 0x000000078c067c23 */ /* 0x002fe20008010800 */
[----:B--2---:R-:W-:-:S03]  /*9ee0*/  FFMA.FTZ R5, R151, UR7, -R2 ;  /* 0x0000000797057c23 */ /* 0x004fc60008010802 */
[----:B------:R1:W-:Y:S01]  /*9ef0*/  MUFU.EX2 R189, R6 ;  /* 0x0000000600bd7308 */ /* 0x0003e20000000800 */
[----:B---3--:R-:W-:-:S03]  /*9f00*/  F2FP.BF16.F32.PACK_AB R11, R193, R196 ;  /* 0x000000c4c10b723e */ /* 0x008fc600000010ff */
        /* <DEDUP_REMOVED lines=60> */
[----:B---3--:R-:W-:Y:S01]  /*a2d0*/  FFMA.FTZ R6, R141, UR7, -R4 ;  /* 0x000000078d067c23 */ /* 0x008fe20008010804 */
[----:B------:R-:W3:Y:S01]  /*a2e0*/  LDSM.16.MT88.4 R20, [R32+0x5400] ;  /* 0x005400002014783b */ /* 0x000ee20000004200 */
[----:B----4-:R-:W-:Y:S01]  /*a2f0*/  F2FP.BF16.F32.PACK_AB R8, R181, R180 ;  /* 0x000000b4b508723e */ /* 0x010fe200000010ff */
        /* <DEDUP_REMOVED lines=8> */
[----:B------:R4:W5:Y:S04]  /*a380*/  MUFU.EX2 R170, R5 ;  /* 0x0000000500aa7308 */ /* 0x0009680000000800 */
[----:B------:R1:W-:Y:S01]  /*a390*/  MUFU.EX2 R119, R7 ;  /* 0x0000000700777308 */ /* 0x0003e20000000800 */
[----:B--2---:R-:W-:Y:S01]  /*a3a0*/  FFMA.FTZ R6, R115, UR7, -R2 ;  /* 0x0000000773067c23 */ /* 0x004fe20008010802 */
[----:B----4-:R-:W-:Y:S01]  /*a3b0*/  FFMA.FTZ R5, R150, UR7, -R3 ;  /* 0x0000000796057c23 */ /* 0x010fe20008010803 */
[----:B-----5:R-:W-:Y:S01]  /*a3c0*/  F2FP.BF16.F32.PACK_AB R11, R170, R172 ;  /* 0x000000acaa0b723e */ /* 0x020fe200000010ff */
[----:B------:R-:W-:Y:S02]  /*a3d0*/  LDSM.16.MT88.4 R148, [R208+0x5c00] ;  /* 0x005c0000d094783b */ /* 0x000fe40000004200 */
[----:B------:R2:W4:Y:S01]  /*a3e0*/  MUFU.EX2 R135, R5 ;  /* 0x0000000500877308 */ /* 0x0005220000000800 */
[----:B-1----:R-:W-:-:S03]  /*a3f0*/  FFMA.FTZ R7, R125, UR7, -R4 ;  /* 0x000000077d077c23 */ /* 0x002fc60008010804 */
[C---:B------:R-:W-:Y:S01]  /*a400*/  HMMA.16816.F32.BF16 R56, R8.reuse, R16, R56 ;  /* 0x000000100838723c */ /* 0x040fe20000041838 */
[----:B------:R-:W-:Y:S07]  /*a410*/  MUFU.EX2 R79, R7 ;  /* 0x00000007004f7308 */ /* 0x000fee0000000800 */
[----:B------:R-:W-:Y:S01]  /*a420*/  HMMA.16816.F32.BF16 R48, R8, R18, R48 ;  /* 0x000000120830723c */ /* 0x000fe20000041830 */
[----:B--2---:R-:W-:-:S04]  /*a430*/  FFMA.FTZ R5, R139, UR7, -R3 ;  /* 0x000000078b057c23 */ /* 0x004fc80008010803 */
[----:B------:R1:W2:Y:S03]  /*a440*/  MUFU.EX2 R134, R5 ;  /* 0x0000000500867308 */ /* 0x0002a60000000800 */
[C---:B------:R-:W-:Y:S08]  /*a450*/  HMMA.16816.F32.BF16 R52, R8.reuse, R12, R52 ;  /* 0x0000000c0834723c */ /* 0x040ff00000041834 */
[----:B------:R-:W-:Y:S01]  /*a460*/  HMMA.16816.F32.BF16 R44, R8, R14, R44 ;  /* 0x0000000e082c723c */ /* 0x000fe2000004182c */
[----:B----4-:R-:W-:Y:S01]  /*a470*/  F2FP.BF16.F32.PACK_AB R8, R169, R135 ;  /* 0x00000087a908723e */ /* 0x010fe200000010ff */
[----:B-1----:R-:W-:Y:S01]  /*a480*/  FFMA.FTZ R5, R146, UR7, -R4 ;  /* 0x0000000792057c23 */ /* 0x002fe20008010804 */
[----:B--2---:R-:W-:-:S03]  /*a490*/  F2FP.BF16.F32.PACK_AB R10, R168, R134 ;  /* 0x00000086a80a723e */ /* 0x004fc600000010ff */
[----:B------:R1:W2:Y:S02]  /*a4a0*/  MUFU.EX2 R130, R5 ;  /* 0x0000000500827308 */ /* 0x0002a40000000800 */
[----:B-1----:R-:W-:Y:S01]  /*a4b0*/  FFMA.FTZ R5, R133, UR7, -R4 ;  /* 0x0000000785057c23 */ /* 0x002fe20008010804 */
[----:B--2---:R-:W-:Y:S01]  /*a4c0*/  F2FP.BF16.F32.PACK_AB R9, R128, R130 ;  /* 0x000000828009723e */ /* 0x004fe200000010ff */
[----:B------:R1:W-:Y:S04]  /*a4d0*/  MUFU.EX2 R133, R6 ;  /* 0x0000000600857308 */ /* 0x0003e80000000800 */
[----:B------:R2:W4:Y:S01]  /*a4e0*/  MUFU.EX2 R129, R5 ;  /* 0x0000000500817308 */ /* 0x0005220000000800 */
[--C-:B-1----:R-:W-:Y:S01]  /*a4f0*/  FFMA.FTZ R6, R102, UR7, -R2.reuse ;  /* 0x0000000766067c23 */ /* 0x102fe20008010802 */
[----:B--2---:R-:W-:-:S03]  /*a500*/  FFMA.FTZ R5, R120, UR7, -R2 ;  /* 0x0000000778057c23 */ /* 0x004fc60008010802 */
[----:B------:R1:W-:Y:S01]  /*a510*/  MUFU.EX2 R127, R6 ;  /* 0x00000006007f7308 */ /* 0x0003e20000000800 */
[----:B----4-:R-:W-:-:S03]  /*a520*/  F2FP.BF16.F32.PACK_AB R11, R124, R129 ;  /* 0x000000817c0b723e */ /* 0x010fc600000010ff */
[----:B------:R2:W4:Y:S04]  /*a530*/  MUFU.EX2 R132, R5 ;  /* 0x0000000500847308 */ /* 0x0005280000000800 */
[----:B------:R-:W-:Y:S01]  /*a540*/  HMMA.16816.F32.BF16 R72, R8, R16, R72 ;  /* 0x000000100848723c */ /* 0x000fe20000041848 */
[----:B-1----:R-:W-:-:S07]  /*a550*/  FFMA.FTZ R6, R109, UR7, -R0 ;  /* 0x000000076d067c23 */ /* 0x002fce0008010800 */
[C---:B------:R-:W-:Y:S01]  /*a560*/  HMMA.16816.F32.BF16 R68, R8.reuse, R18, R64 ;  /* 0x000000120844723c */ /* 0x040fe20000041840 */
[----:B------:R-:W-:Y:S01]  /*a570*/  LDSM.16.MT88.4 R16, [R32+0x5800] ;  /* 0x005800002010783b */ /* 0x000fe20000004200 */
[----:B--2---:R-:W-:Y:S01]  /*a580*/  FFMA.FTZ R5, R107, UR7, -R2 ;  /* 0x000000076b057c23 */ /* 0x004fe20008010802 */
[----:B------:R1:W-:Y:S04]  /*a590*/  MUFU.EX2 R120, R6 ;  /* 0x0000000600787308 */ /* 0x0003e80000000800 */
[----:B------:R2:W5:Y:S01]  /*a5a0*/  MUFU.EX2 R122, R5 ;  /* 0x00000005007a7308 */ /* 0x0005620000000800 */
[C---:B------:R-:W-:Y:S08]  /*a5b0*/  HMMA.16816.F32.BF16 R64, R8.reuse, R12, R60 ;  /* 0x0000000c0840723c */ /* 0x040ff0000004183c */
[----:B------:R-:W-:Y:S01]  /*a5c0*/  HMMA.16816.F32.BF16 R60, R8, R14, R28 ;  /* 0x0000000e083c723c */ /* 0x000fe2000004181c */
[----:B-1----:R-:W-:Y:S01]  /*a5d0*/  FFMA.FTZ R6, R126, UR7, -R3 ;  /* 0x000000077e067c23 */ /* 0x002fe20008010803 */
[----:B----4-:R-:W-:Y:S01]  /*a5e0*/  F2FP.BF16.F32.PACK_AB R8, R133, R132 ;  /* 0x000000848508723e */ /* 0x010fe200000010ff */
[----:B------:R-:W1:Y:S01]  /*a5f0*/  LDSM.16.MT88.4 R12, [R208+0x5800] ;  /* 0x00580000d00c783b */ /* 0x000e620000004200 */
[----:B--2---:R-:W-:Y:S01]  /*a600*/  FFMA.FTZ R5, R121, UR7, -R0 ;  /* 0x0000000779057c23 */ /* 0x004fe20008010800 */
[----:B------:R2:W-:Y:S01]  /*a610*/  MUFU.EX2 R116, R6 ;  /* 0x0000000600747308 */ /* 0x0005e20000000800 */
[----:B-----5:R-:W-:-:S03]  /*a620*/  F2FP.BF16.F32.PACK_AB R10, R127, R122 ;  /* 0x0000007a7f0a723e */ /* 0x020fc600000010ff */
[----:B------:R4:W5:Y:S01]  /*a630*/  MUFU.EX2 R121, R5 ;  /* 0x0000000500797308 */ /* 0x0009620000000800 */
[----:B--2---:R-:W-:Y:S01]  /*a640*/  FFMA.FTZ R6, R113, UR7, -R3 ;  /* 0x0000000771067c23 */ /* 0x004fe20008010803 */
[----:B----4-:R-:W-:-:S03]  /*a650*/  FFMA.FTZ R5, R104, UR7, -R0 ;  /* 0x0000000768057c23 */ /* 0x010fc60008010800 */
[----:B------:R2:W-:Y:S01]  /*a660*/  MUFU.EX2 R113, R6 ;  /* 0x0000000600717308 */ /* 0x0005e20000000800 */
[----:B-----5:R-:W-:-:S03]  /*a670*/  F2FP.BF16.F32.PACK_AB R9, R119, R121 ;  /* 0x000000797709723e */ /* 0x020fc600000010ff */
[----:B------:R4:W5:Y:S01]  /*a680*/  MUFU.EX2 R117, R5 ;  /* 0x0000000500757308 */ /* 0x0009620000000800 */
[----:B--2---:R-:W-:Y:S01]  /*a690*/  FFMA.FTZ R6, R118, UR7, -R4 ;  /* 0x0000000776067c23 */ /* 0x004fe20008010804 */
[----:B----4-:R-:W-:-:S03]  /*a6a0*/  FFMA.FTZ R5, R136, UR7, -R3 ;  /* 0x0000000788057c23 */ /* 0x010fc60008010803 */
[----:B------:R2:W-:Y:S01]  /*a6b0*/  MUFU.EX2 R102, R6 ;  /* 0x0000000600667308 */ /* 0x0005e20000000800 */
[----:B-----5:R-:W-:-:S03]  /*a6c0*/  F2FP.BF16.F32.PACK_AB R11, R117, R120 ;  /* 0x00000078750b723e */ /* 0x020fc600000010ff */
[----:B------:R4:W5:Y:S04]  /*a6d0*/  MUFU.EX2 R115, R5 ;  /* 0x0000000500737308 */ /* 0x0009680000000800 */
[----:B------:R-:W-:Y:S01]  /*a6e0*/  HMMA.16816.F32.BF16 R56, R8, R24, R56 ;  /* 0x000000180838723c */ /* 0x000fe20000041838 */
[----:B--2---:R-:W-:-:S07]  /*a6f0*/  FFMA.FTZ R6, R111, UR7, -R3 ;  /* 0x000000076f067c23 */ /* 0x004fce0008010803 */
[C---:B------:R-:W-:Y:S01]  /*a700*/  HMMA.16816.F32.BF16 R144, R8.reuse, R26, R48 ;  /* 0x0000001a0890723c */ /* 0x040fe20000041830 */
[--C-:B----4-:R-:W-:Y:S01]  /*a710*/  FFMA.FTZ R5, R123, UR7, -R3.reuse ;  /* 0x000000077b057c23 */ /* 0x110fe20008010803 */
[----:B------:R2:W-:Y:S04]  /*a720*/  MUFU.EX2 R99, R6 ;  /* 0x0000000600637308 */ /* 0x0005e80000000800 */
[----:B------:R4:W1:Y:S02]  /*a730*/  MUFU.EX2 R109, R5 ;  /* 0x00000005006d7308 */ /* 0x0008640000000800 */
[C---:B---3--:R-:W-:Y:S08]  /*a740*/  HMMA.16816.F32.BF16 R52, R8.reuse, R20, R52 ;  /* 0x000000140834723c */ /* 0x048ff00000041834 */
[----:B------:R-:W-:Y:S01]  /*a750*/  HMMA.16816.F32.BF16 R28, R8, R22, R44 ;  /* 0x00000016081c723c */ /* 0x000fe2000004182c */
[----:B--2---:R-:W-:Y:S01]  /*a760*/  FFMA.FTZ R6, R92, UR7, -R3 ;  /* 0x000000075c067c23 */ /* 0x004fe20008010803 */
[----:B-----5:R-:W-:Y:S01]  /*a770*/  F2FP.BF16.F32.PACK_AB R8, R116, R115 ;  /* 0x000000737408723e */ /* 0x020fe200000010ff */
[----:B----4-:R-:W-:Y:S01]  /*a780*/  FFMA.FTZ R5, R131, UR7, -R4 ;  /* 0x0000000783057c23 */ /* 0x010fe20008010804 */
[----:B-1----:R-:W-:-:S03]  /*a790*/  F2FP.BF16.F32.PACK_AB R10, R113, R109 ;  /* 0x0000006d710a723e */ /* 0x002fc600000010ff */
[----:B------:R1:W2:Y:S02]  /*a7a0*/  MUFU.EX2 R104, R5 ;  /* 0x0000000500687308 */ /* 0x0002a40000000800 */
[----:B-1----:R-:W-:Y:S01]  /*a7b0*/  FFMA.FTZ R5, R112, UR7, -R4 ;  /* 0x0000000770057c23 */ /* 0x002fe20008010804 */
[----:B--2---:R-:W-:-:S03]  /*a7c0*/  F2FP.BF16.F32.PACK_AB R9, R79, R104 ;  /* 0x000000684f09723e */ /* 0x004fc600000010ff */
[----:B------:R1:W2:Y:S02]  /*a7d0*/  MUFU.EX2 R107, R5 ;  /* 0x00000005006b7308 */ /* 0x0002a40000000800 */
[----:B-1----:R-:W-:Y:S01]  /*a7e0*/  FFMA.FTZ R5, R105, UR7, -R3 ;  /* 0x0000000769057c23 */ /* 0x002fe20008010803 */
[----:B--2---:R-:W-:-:S03]  /*a7f0*/  F2FP.BF16.F32.PACK_AB R11, R107, R102 ;  /* 0x000000666b0b723e */ /* 0x004fc600000010ff */
[----:B------:R1:W-:Y:S04]  /*a800*/  MUFU.EX2 R92, R5 ;  /* 0x00000005005c7308 */ /* 0x0003e80000000800 */
[C---:B------:R-:W-:Y:S08]  /*a810*/  HMMA.16816.F32.BF16 R44, R8.reuse, R24, R72 ;  /* 0x00000018082c723c */ /* 0x040ff00000041848 */
[----:B------:R-:W-:Y:S01]  /*a820*/  HMMA.16816.F32.BF16 R24, R8, R26, R68 ;  /* 0x0000001a0818723c */ /* 0x000fe20000041844 */
[----:B-1----:R-:W-:-:S02]  /*a830*/  FFMA.FTZ R5, R87, UR7, -R3 ;  /* 0x0000000757057c23 */ /* 0x002fc40008010803 */
[----:B------:R1:W-:Y:S04]  /*a840*/  MUFU.EX2 R87, R6 ;  /* 0x0000000600577308 */ /* 0x0003e80000000800 */
[----:B------:R2:W-:Y:S01]  /*a850*/  MUFU.EX2 R78, R5 ;  /* 0x00000005004e7308 */ /* 0x0005e20000000800 */
[C---:B------:R-:W-:Y:S08]  /*a860*/  HMMA.16816.F32.BF16 R48, R8.reuse, R20, R64 ;  /* 0x000000140830723c */ /* 0x040ff00000041840 */
[----:B------:R-:W-:Y:S01]  /*a870*/  HMMA.16816.F32.BF16 R20, R8, R22, R60 ;  /* 0x000000160814723c */ /* 0x000fe2000004183c */
[--C-:B-1----:R-:W-:Y:S01]  /*a880*/  FFMA.FTZ R6, R108, UR7, -R2.reuse ;  /* 0x000000076c067c23 */ /* 0x102fe20008010802 */
[----:B--2---:R-:W-:-:S03]  /*a890*/  FFMA.FTZ R5, R100, UR7, -R2 ;  /* 0x0000000764057c23 */ /* 0x004fc60008010802 */
[----:B------:R1:W-:Y:S04]  /*a8a0*/  MUFU.EX2 R76, R6 ;  /* 0x00000006004c7308 */ /* 0x0003e80000000800 */
[----:B------:R2:W3:Y:S01]  /*a8b0*/  MUFU.EX2 R77, R5 ;  /* 0x00000005004d7308 */ /* 0x0004e20000000800 */
[--C-:B-1----:R-:W-:Y:S01]  /*a8c0*/  FFMA.FTZ R6, R95, UR7, -R2.reuse ;  /* 0x000000075f067c23 */ /* 0x102fe20008010802 */
[----:B--2---:R-:W-:-:S03]  /*a8d0*/  FFMA.FTZ R5, R89, UR7, -R2 ;  /* 0x0000000759057c23 */ /* 0x004fc60008010802 */
[----:B------:R1:W-:Y:S01]  /*a8e0*/  MUFU.EX2 R73, R6 ;  /* 0x0000000600497308 */ /* 0x0003e20000000800 */
[----:B---3--:R-:W-:-:S03]  /*a8f0*/  F2FP.BF16.F32.PACK_AB R8, R77, R76 ;  /* 0x0000004c4d08723e */ /* 0x008fc600000010ff */
        /* <DEDUP_REMOVED lines=22> */
[C---:B------:R-:W-:Y:S08]  /*aa60*/  HMMA.16816.F32.BF16 R52, R8.reuse, R16, R52 ;  /* 0x000000100834723c */ /* 0x040ff00000041834 */
[----:B------:R-:W-:Y:S01]  /*aa70*/  HMMA.16816.F32.BF16 R28, R8, R18, R28 ;  /* 0x00000012081c723c */ /* 0x000fe2000004181c */
[----:B-1----:R-:W-:Y:S01]  /*aa80*/  FFMA.FTZ R6, R35, UR7, -R2 ;  /* 0x0000000723067c23 */ /* 0x002fe20008010802 */
[----:B------:R-:W-:-:S02]  /*aa90*/  F2FP.BF16.F32.PACK_AB R8, R92, R99 ;  /* 0x000000635c08723e */ /* 0x000fc400000010ff */
[----:B---3--:R-:W-:Y:S01]  /*aaa0*/  F2FP.BF16.F32.PACK_AB R9, R65, R64 ;  /* 0x000000404109723e */ /* 0x008fe200000010ff */
[----:B--2---:R-:W-:Y:S01]  /*aab0*/  FFMA.FTZ R5, R88, UR7, -R2 ;  /* 0x0000000758057c23 */ /* 0x004fe20008010802 */
[----:B------:R-:W-:Y:S01]  /*aac0*/  F2FP.BF16.F32.PACK_AB R10, R78, R87 ;  /* 0x000000574e0a723e */ /* 0x000fe200000010ff */
[----:B------:R1:W-:Y:S01]  /*aad0*/  MUFU.EX2 R58, R6 ;  /* 0x00000006003a7308 */ /* 0x0003e20000000800 */
[----:B----4-:R-:W-:-:S03]  /*aae0*/  F2FP.BF16.F32.PACK_AB R11, R62, R66 ;  /* 0x000000423e0b723e */ /* 0x010fc600000010ff */
[----:B------:R2:W3:Y:S04]  /*aaf0*/  MUFU.EX2 R61, R5 ;  /* 0x00000005003d7308 */ /* 0x0004e80000000800 */
[----:B------:R-:W-:Y:S01]  /*ab00*/  HMMA.16816.F32.BF16 R48, R8, R16, R48 ;  /* 0x000000100830723c */ /* 0x000fe20000041830 */
[----:B-1----:R-:W-:-:S07]  /*ab10*/  FADD.FTZ R6, R239, R238 ;  /* 0x000000eeef067221 */ /* 0x002fce0000010000 */
[C---:B------:R-:W-:Y:S01]  /*ab20*/  HMMA.16816.F32.BF16 R24, R8.reuse, R14, R24 ;  /* 0x0000000e0818723c */ /* 0x040fe20000041818 */
[--C-:B--2---:R-:W-:Y:S01]  /*ab30*/  FFMA.FTZ R5, R34, UR7, -R2.reuse ;  /* 0x0000000722057c23 */ /* 0x104fe20008010802 */
[----:B------:R-:W-:Y:S01]  /*ab40*/  FFMA.FTZ R2, R33, UR7, -R2 ;  /* 0x0000000721027c23 */ /* 0x000fe20008010802 */
[----:B------:R-:W-:Y:S01]  /*ab50*/  FADD.FTZ R6, R244, R6 ;  /* 0x00000006f4067221 */ /* 0x000fe20000010000 */
[----:B------:R-:W1:Y:S01]  /*ab60*/  LDSM.16.MT88.4 R32, [R32+0x5c00] ;  /* 0x005c00002020783b */ /* 0x000e620000004200 */
[----:B------:R2:W-:Y:S01]  /*ab70*/  MUFU.EX2 R59, R5 ;  /* 0x00000005003b7308 */ /* 0x0005e20000000800 */
[----:B---3--:R-:W-:Y:S02]  /*ab80*/  F2FP.BF16.F32.PACK_AB R160, R58, R61 ;  /* 0x0000003d3aa0723e */ /* 0x008fe400000010ff */
[----:B------:R-:W-:Y:S01]  /*ab90*/  HMMA.16816.F32.BF16 R44, R8, R12, R44 ;  /* 0x0000000c082c723c */ /* 0x000fe2000004182c */
[----:B------:R-:W-:Y:S01]  /*aba0*/  FADD.FTZ R6, R249, R6 ;  /* 0x00000006f9067221 */ /* 0x000fe20000010000 */
[----:B------:R3:W4:Y:S03]  /*abb0*/  MUFU.EX2 R60, R2 ;  /* 0x00000002003c7308 */ /* 0x0007260000000800 */
[----:B------:R-:W-:-:S03]  /*abc0*/  FADD.FTZ R6, R234, R6 ;  /* 0x00000006ea067221 */ /* 0x000fc60000010000 */
[----:B------:R-:W-:Y:S01]  /*abd0*/  HMMA.16816.F32.BF16 R20, R8, R18, R20 ;  /* 0x000000120814723c */ /* 0x000fe20000041814 */
[----:B--2---:R-:W-:-:S04]  /*abe0*/  FFMA.FTZ R5, R90, UR7, -R0 ;  /* 0x000000075a057c23 */ /* 0x004fc80008010800 */
        /* <DEDUP_REMOVED lines=15> */
[C---:B------:R-:W-:Y:S01]  /*ace0*/  HMMA.16816.F32.BF16 R140, R160.reuse, R148, R140 ;  /* 0x00000094a08c723c */ /* 0x040fe2000004188c */
[----:B------:R4:W-:Y:S07]  /*acf0*/  MUFU.EX2 R8, R2 ;  /* 0x0000000200087308 */ /* 0x0009ee0000000800 */
[----:B------:R-:W-:Y:S01]  /*ad00*/  HMMA.16816.F32.BF16 R144, R160, R150, R144 ;  /* 0x00000096a090723c */ /* 0x000fe20000041890 */
[--C-:B--2---:R-:W-:Y:S01]  /*ad10*/  FFMA.FTZ R0, R86, UR7, -R3.reuse ;  /* 0x0000000756007c23 */ /* 0x104fe20008010803 */
[----:B------:R-:W-:Y:S01]  /*ad20*/  FFMA.FTZ R3, R81, UR7, -R3 ;  /* 0x0000000751037c23 */ /* 0x000fe20008010803 */
[----:B---3--:R-:W-:-:S02]  /*ad30*/  F2FP.BF16.F32.PACK_AB R164, R15, R14 ;  /* 0x0000000e0fa4723e */ /* 0x008fc400000010ff */
[----:B------:R2:W-:Y:S01]  /*ad40*/  MUFU.EX2 R12, R0 ;  /* 0x00000000000c7308 */ /* 0x0005e20000000800 */
[--C-:B----4-:R-:W-:Y:S02]  /*ad50*/  FFMA.FTZ R2, R82, UR7, -R4.reuse ;  /* 0x0000000752027c23 */ /* 0x110fe40008010804 */
[C---:B-1----:R-:W-:Y:S01]  /*ad60*/  HMMA.16816.F32.BF16 R156, R160.reuse, R32, R52 ;  /* 0x00000020a09c723c */ /* 0x042fe20000041834 */
[----:B------:R-:W1:Y:S04]  /*ad70*/  MUFU.EX2 R13, R3 ;  /* 0x00000003000d7308 */ /* 0x000e680000000800 */
[----:B------:R3:W-:Y:S03]  /*ad80*/  MUFU.EX2 R9, R2 ;  /* 0x0000000200097308 */ /* 0x0007e60000000800 */
[----:B------:R-:W-:Y:S01]  /*ad90*/  HMMA.16816.F32.BF16 R160, R160, R34, R28 ;  /* 0x00000022a0a0723c */ /* 0x000fe2000004181c */
[----:B--2---:R-:W-:-:S04]  /*ada0*/  FFMA.FTZ R0, R98, UR7, -R4 ;  /* 0x0000000762007c23 */ /* 0x004fc80008010804 */
[----:B------:R2:W4:Y:S01]  /*adb0*/  MUFU.EX2 R10, R0 ;  /* 0x00000000000a7308 */ /* 0x0005220000000800 */
[----:B-1----:R-:W-:Y:S01]  /*adc0*/  F2FP.BF16.F32.PACK_AB R166, R13, R12 ;  /* 0x0000000c0da6723e */ /* 0x002fe200000010ff */
[----:B---3--:R-:W-:-:S04]  /*add0*/  FADD.FTZ R2, R230, R229 ;  /* 0x000000e5e6027221 */ /* 0x008fc80000010000 */
[----:B------:R-:W-:Y:S01]  /*ade0*/  FADD.FTZ R2, R233, R2 ;  /* 0x00000002e9027221 */ /* 0x000fe20000010000 */
[----:B--2---:R-:W-:Y:S01]  /*adf0*/  FFMA.FTZ R0, R83, UR7, -R4 ;  /* 0x0000000753007c23 */ /* 0x004fe20008010804 */
        /* <DEDUP_REMOVED lines=135> */
[----:B------:R-:W4:Y:S04]  /*b670*/  LDL R123, [R1+0x10] ;  /* 0x00001000017b7983 */ /* 0x000f280000100800 */
[----:B------:R-:W5:Y:S01]  /*b680*/  LDL R126, [R1+0x2c] ;  /* 0x00002c00017e7983 */ /* 0x000f620000100800 */
[----:B------:R-:W-:-:S04]  /*b690*/  UIADD3 UR4, UPT, UPT, UR22, -0x2, URZ ;  /* 0xfffffffe16047890 */ /* 0x000fc8000fffe0ff */
[----:B------:R-:W-:Y:S01]  /*b6a0*/  UIMAD.WIDE.U32 UR10, UR4, UR12, URZ ;  /* 0x0000000c040a72a5 */ /* 0x000fe2000f8e00ff */
[----:B-1----:R-:W-:Y:S02]  /*b6b0*/  IMAD.U32 R4, RZ, RZ, UR12 ;  /* 0x0000000cff047e24 */ /* 0x002fe4000f8e00ff */
[----:B------:R-:W-:Y:S02]  /*b6c0*/  IMAD.U32 R5, RZ, RZ, UR12 ;  /* 0x0000000cff057e24 */ /* 0x000fe4000f8e00ff */
        /* <DEDUP_REMOVED lines=20> */
[----:B------:R-:W-:Y:S01]  /*b810*/  IMAD.U32 R0, RZ, RZ, UR12 ;  /* 0x0000000cff007e24 */ /* 0x000fe2000f8e00ff */
[-C--:B------:R-:W-:Y:S02]  /*b820*/  @!P0 LEA R8, P3, R4, R131.reuse, 0x1 ;  /* 0x0000008304088211 */ /* 0x080fe400078608ff */
[----:B------:R-:W-:Y:S01]  /*b830*/  @!P0 LEA R6, P2, R5, R131, 0x1 ;  /* 0x0000008305068211 */ /* 0x000fe200078408ff */
[----:B------:R-:W-:-:S04]  /*b840*/  @!P0 IMAD.WIDE.U32 R2, R0, 0x60, R2 ;  /* 0x0000006000028825 */ /* 0x000fc800078e0002 */
[----:B------:R-:W-:Y:S01]  /*b850*/  @!P0 IMAD R0, R12, 0x60, RZ ;  /* 0x000000600c008824 */ /* 0x000fe200078e02ff */
[-C--:B------:R-:W-:Y:S02]  /*b860*/  @!P0 LEA.HI.X R9, R4, R123.reuse, R9, 0x1, P3 ;  /* 0x0000007b04098211 */ /* 0x080fe400018f0c09 */
[----:B------:R-:W-:Y:S01]  /*b870*/  @!P0 LEA.HI.X R7, R5, R123, R7, 0x1, P2 ;  /* 0x0000007b05078211 */ /* 0x000fe200010f0c07 */
[----:B------:R-:W-:Y:S01]  /*b880*/  @!P0 IMAD.IADD R0, R0, 0x1, R3 ;  /* 0x0000000100008824 */ /* 0x000fe200078e0203 */
        /* <DEDUP_REMOVED lines=23> */
[----:B------:R-:W-:Y:S04]  /*ba00*/  LDSM.16.M88.4 R52, [R209+0x2400] ;  /* 0x00240000d134783b */ /* 0x000fe80000000200 */
[----:B-1----:R-:W-:Y:S04]  /*ba10*/  LDSM.16.M88.4 R8, [R211+0x1000] ;  /* 0x00100000d308783b */ /* 0x002fe80000000200 */
[----:B------:R-:W-:Y:S04]  /*ba20*/  LDSM.16.M88.4 R48, [R209+0x2800] ;  /* 0x00280000d130783b */ /* 0x000fe80000000200 */
[----:B------:R-:W-:Y:S04]  /*ba30*/  LDSM.16.M88.4 R44, [R209+0x2c00] ;  /* 0x002c0000d12c783b */ /* 0x000fe80000000200 */
[----:B------:R-:W-:Y:S04]  /*ba40*/  LDSM.16.M88.4 R32, [R209+0x3000] ;  /* 0x00300000d120783b */ /* 0x000fe80000000200 */
[----:B--2---:R-:W1:Y:S04]  /*ba50*/  LDSM.16.M88.4 R4, [R209+0x2000] ;  /* 0x00200000d104783b */ /* 0x004e680000000200 */
[----:B------:R-:W2:Y:S04]  /*ba60*/  LDSM.16.M88.4 R28, [R209+0x3400] ;  /* 0x00340000d11c783b */ /* 0x000ea80000000200 */
[----:B------:R-:W3:Y:S04]  /*ba70*/  LDSM.16.M88.4 R24, [R209+0x3800] ;  /* 0x00380000d118783b */ /* 0x000ee80000000200 */
[----:B------:R-:W4:Y:S04]  /*ba80*/  LDSM.16.M88.4 R20, [R209+0x3c00] ;  /* 0x003c0000d114783b */ /* 0x000f280000000200 */
[----:B------:R-:W-:Y:S04]  /*ba90*/  LDSM.16.M88.4 R60, [R188+0x3400] ;  /* 0x00340000bc3c783b */ /* 0x000fe80000000200 */
[----:B------:R-:W-:Y:S04]  /*baa0*/  LDSM.16.M88.4 R16, [R204] ;  /* 0x00000000cc10783b */ /* 0x000fe80000000200 */
[----:B------:R-:W-:Y:S01]  /*bab0*/  LDSM.16.M88.4 R184, [R188+0x3000] ;  /* 0x00300000bcb8783b */ /* 0x000fe20000000200 */
[----:B-----5:R-:W-:-:S03]  /*bac0*/  IMAD.MOV.U32 R246, RZ, RZ, R126 ;  /* 0x000000fffff67224 */ /* 0x020fc600078e007e */
[----:B------:R-:W-:Y:S04]  /*bad0*/  LDSM.16.M88.4 R56, [R188+0x2400] ;  /* 0x00240000bc38783b */ /* 0x000fe80000000200 */
[----:B------:R-:W-:Y:S04]  /*bae0*/  LDSM.16.M88.4 R104, [R188+0x2800] ;  /* 0x00280000bc68783b */ /* 0x000fe80000000200 */
[----:B------:R-:W-:Y:S01]  /*baf0*/  LDSM.16.M88.4 R64, [R188+0x2000] ;  /* 0x00200000bc40783b */ /* 0x000fe20000000200 */
[-C--:B-1----:R-:W-:Y:S03]  /*bb00*/  HMMA.16816.F32.BF16 R176, R12, R4.reuse, RZ ;  /* 0x000000040cb0723c */ /* 0x082fe600000418ff */
[----:B------:R-:W-:Y:S04]  /*bb10*/  LDSM.16.M88.4 R192, [R188+0x3800] ;  /* 0x00380000bcc0783b */ /* 0x000fe80000000200 */
[----:B------:R-:W-:Y:S01]  /*bb20*/  LDSM.16.M88.4 R180, [R188+0x2c00] ;  /* 0x002c0000bcb4783b */ /* 0x000fe20000000200 */
[----:B------:R-:W-:Y:S03]  /*bb30*/  HMMA.16816.F32.BF16 R172, R8, R4, RZ ;  /* 0x0000000408ac723c */ /* 0x000fe600000418ff */
[----:B------:R-:W-:Y:S01]  /*bb40*/  LDSM.16.M88.4 R72, [R188+0x3c00] ;  /* 0x003c0000bc48783b */ /* 0x000fe20000000200 */
[----:B------:R-:W-:-:S02]  /*bb50*/  IMAD.U32 R0, RZ, RZ, UR22 ;  /* 0x00000016ff007e24 */ /* 0x000fc4000f8e00ff */
[----:B------:R-:W-:Y:S01]  /*bb60*/  VIADD R43, R213, 0x8 ;  /* 0x00000008d52b7836 */ /* 0x000fe20000000000 */
[----:B------:R-:W0:Y:S01]  /*bb70*/  LDGDEPBAR ;  /* 0x00000000000079af */ /* 0x000e220000000000 */
[-C--:B------:R-:W-:Y:S08]  /*bb80*/  HMMA.16816.F32.BF16 R168, R8, R6.reuse, RZ ;  /* 0x0000000608a8723c */ /* 0x080ff000000418ff */
[----:B------:R-:W-:Y:S01]  /*bb90*/  HMMA.16816.F32.BF16 R200, R12, R6, RZ ;  /* 0x000000060cc8723c */ /* 0x000fe200000418ff */
[----:B------:R-:W1:Y:S07]  /*bba0*/  LDSM.16.M88.4 R4, [R204+0x1000] ;  /* 0x00100000cc04783b */ /* 0x000e6e0000000200 */
[C---:B------:R-:W-:Y:S08]  /*bbb0*/  HMMA.16816.F32.BF16 R128, R8.reuse, R52, RZ ;  /* 0x000000340880723c */ /* 0x040ff000000418ff */
[C---:B------:R-:W-:Y:S08]  /*bbc0*/  HMMA.16816.F32.BF16 R120, R8.reuse, R48, RZ ;  /* 0x000000300878723c */ /* 0x040ff000000418ff */
[C---:B------:R-:W-:Y:S08]  /*bbd0*/  HMMA.16816.F32.BF16 R112, R8.reuse, R44, RZ ;  /* 0x0000002c0870723c */ /* 0x040ff000000418ff */
[C---:B------:R-:W-:Y:S08]  /*bbe0*/  HMMA.16816.F32.BF16 R100, R8.reuse, R32, RZ ;  /* 0x000000200864723c */ /* 0x040ff000000418ff */
        /* <DEDUP_REMOVED lines=14> */
[----:B------:R-:W-:Y:S01]  /*bcd0*/  HMMA.16816.F32.BF16 R224, R12, R46, RZ ;  /* 0x0000002e0ce0723c */ /* 0x000fe200000418ff */
[----:B------:R-:W-:Y:S01]  /*bce0*/  IMAD.MOV.U32 R212, RZ, RZ, R246 ;  /* 0x000000ffffd47224 */ /* 0x000fe200078e00f6 */
[----:B------:R-:W-:-:S06]  /*bcf0*/  DEPBAR.LE SB0, 0x0 ;  /* 0x000080000000791a */ /* 0x000fcc0000000000 */
[----:B------:R-:W-:Y:S08]  /*bd00*/  HMMA.16816.F32.BF16 R8, R12, R30, RZ ;  /* 0x0000001e0c08723c */ /* 0x000ff000000418ff */
[----:B-1----:R-:W-:-:S12]  /*bd10*/  HMMA.16816.F32.BF16 R236, R4, R62, R88 ;  /* 0x0000003e04ec723c */ /* 0x002fd80000041858 */
[----:B------:R-:W-:Y:S08]  /*bd20*/  HMMA.16816.F32.BF16 R88, R16, R62, R8 ;  /* 0x0000003e1058723c */ /* 0x000ff00000041808 */
        /* <DEDUP_REMOVED lines=12> */
[----:B------:R-:W-:Y:S10]  /*bdf0*/  HMMA.16816.F32.BF16 R236, R4, R64, R172 ;  /* 0x0000004004ec723c */ /* 0x000ff400000418ac */
[----:B------:R-:W-:-:S02]  /*be00*/  IMAD.MOV.U32 R103, RZ, RZ, R11 ;  /* 0x000000ffff677224 */ /* 0x000fc400078e000b */
[----:B------:R-:W-:Y:S02]  /*be10*/  IMAD.MOV.U32 R174, RZ, RZ, R9 ;  /* 0x000000ffffae7224 */ /* 0x000fe400078e0009 */
[----:B------:R-:W-:Y:S02]  /*be20*/  IMAD.MOV.U32 R93, RZ, RZ, R10 ;  /* 0x000000ffff5d7224 */ /* 0x000fe400078e000a */
[----:B------:R-:W-:Y:S02]  /*be30*/  IMAD.MOV.U32 R101, RZ, RZ, R8 ;  /* 0x000000ffff657224 */ /* 0x000fe400078e0008 */
[----:B------:R-:W-:Y:S08]  /*be40*/  HMMA.16816.F32.BF16 R8, R4, R192, R84 ;  /* 0x000000c00408723c */ /* 0x000ff00000041854 */
[C---:B------:R-:W-:Y:S08]  /*be50*/  HMMA.16816.F32.BF16 R188, R12.reuse, R54, RZ ;  /* 0x000000360cbc723c */ /* 0x040ff000000418ff */
[----:B------:R-:W-:Y:S03]  /*be60*/  HMMA.16816.F32.BF16 R52, R12, R48, RZ ;  /* 0x000000300c34723c */ /* 0x000fe600000418ff */
[----:B------:R-:W-:-:S05]  /*be70*/  IMAD.MOV.U32 R87, RZ, RZ, R11 ;  /* 0x000000ffff577224 */ /* 0x000fca00078e000b */
[----:B------:R-:W-:Y:S01]  /*be80*/  HMMA.16816.F32.BF16 R204, R12, R50, RZ ;  /* 0x000000320ccc723c */ /* 0x000fe200000418ff */
[----:B------:R-:W-:Y:S02]  /*be90*/  IMAD.MOV.U32 R122, RZ, RZ, R10 ;  /* 0x000000ffff7a7224 */ /* 0x000fe400078e000a */
[----:B------:R-:W-:-:S05]  /*bea0*/  IMAD.MOV.U32 R129, RZ, RZ, R9 ;  /* 0x000000ffff817224 */ /* 0x000fca00078e0009 */
[C---:B------:R-:W-:Y:S08]  /*beb0*/  HMMA.16816.F32.BF16 R32, R12.reuse, R24, RZ ;  /* 0x000000180c20723c */ /* 0x040ff000000418ff */
[C---:B------:R-:W-:Y:S08]  /*bec0*/  HMMA.16816.F32.BF16 R48, R12.reuse, R44, RZ ;  /* 0x0000002c0c30723c */ /* 0x040ff000000418ff */
[C---:B------:R-:W-:Y:S08]  /*bed0*/  HMMA.16816.F32.BF16 R28, R12.reuse, R28, RZ ;  /* 0x0000001c0c1c723c */ /* 0x040ff000000418ff */
[C---:B------:R-:W-:Y:S08]  /*bee0*/  HMMA.16816.F32.BF16 R24, R12.reuse, R20, RZ ;  /* 0x000000140c18723c */ /* 0x040ff000000418ff */
[----:B------:R-:W-:Y:S08]  /*bef0*/  HMMA.16816.F32.BF16 R12, R12, R22, RZ ;  /* 0x000000160c0c723c */ /* 0x000ff000000418ff */
[----:B------:R-:W-:Y:S01]  /*bf00*/  HMMA.16816.F32.BF16 R20, R4, R180, R112 ;  /* 0x000000b40414723c */ /* 0x000fe20000041870 */
        /* <DEDUP_REMOVED lines=31> */
[C---:B------:R-:W-:Y:S08]  /*c100*/  HMMA.16816.F32.BF16 R8, R4.reuse, R194, R80 ;  /* 0x000000c20408723c */ /* 0x040ff00000041850 */
[----:B------:R-:W-:Y:S01]  /*c110*/  HMMA.16816.F32.BF16 R4, R4, R74, R68 ;  /* 0x0000004a0404723c */ /* 0x000fe20000041844 */
[----:B------:R-:W-:-:S02]  /*c120*/  IMAD R0, R0, 0x80, R212 ;  /* 0x0000008000007824 */ /* 0x000fc400078e02d4 */
[----:B------:R-:W-:-:S08]  /*c130*/  FMUL.FTZ R2, R88, UR5 ;  /* 0x0000000558027c20 */ /* 0x000fd00008410000 */
[----:B------:R-:W-:Y:S02]  /*c140*/  IMAD.MOV.U32 R102, RZ, RZ, R10 ;  /* 0x000000ffff667224 */ /* 0x000fe400078e000a */
[----:B------:R-:W-:-:S04]  /*c150*/  VIADD R10, R0, UR21 ;  /* 0x00000015000a7c36 */ /* 0x000fc80008000000 */
[----:B------:R-:W-:Y:S02]  /*c160*/  VIADD R212, R10, 0xffffff58 ;  /* 0xffffff580ad47836 */ /* 0x000fe40000000000 */
[----:B------:R-:W-:Y:S02]  /*c170*/  IMAD.MOV.U32 R78, RZ, RZ, R4 ;  /* 0x000000ffff4e7224 */ /* 0x000fe400078e0004 */
[----:B------:R1:W2:Y:S01]  /*c180*/  MUFU.TANH R4, R2 ;  /* 0x0000000200047308 */ /* 0x0002a20000002400 */
[----:B------:R-:W-:Y:S01]  /*c190*/  HMMA.16816.F32.BF16 R44, R16, R74, R12 ;  /* 0x0000004a102c723c */ /* 0x000fe2000004180c */
[----:B------:R-:W-:Y:S02]  /*c1a0*/  IMAD.MOV.U32 R80, RZ, RZ, R8 ;  /* 0x000000ffff507224 */ /* 0x000fe400078e0008 */
[----:B-1----:R-:W-:-:S05]  /*c1b0*/  IMAD.IADD R2, R213, 0x1, -R212 ;  /* 0x00000001d5027824 */ /* 0x002fca00078e0ad4 */
[----:B------:R-:W-:-:S04]  /*c1c0*/  IABS R2, R2 ;  /* 0x0000000200027213 */ /* 0x000fc80000000000 */
[----:B------:R-:W-:Y:S01]  /*c1d0*/  I2FP.F32.S32 R2, R2 ;  /* 0x0000000200027245 */ /* 0x000fe20000201400 */
[----:B------:R-:W-:-:S04]  /*c1e0*/  IMAD.MOV.U32 R111, RZ, RZ, R11 ;  /* 0x000000ffff6f7224 */ /* 0x000fc800078e000b */
[----:B--2---:R-:W-:Y:S01]  /*c1f0*/  FFMA.FTZ R8, R2, -UR6, R4 ;  /* 0x8000000602087c23 */ /* 0x004fe20008010004 */
[----:B------:R-:W-:Y:S01]  /*c200*/  FMUL.FTZ R4, R90, UR5 ;  /* 0x000000055a047c20 */ /* 0x000fe20008410000 */
[----:B------:R-:W-:Y:S02]  /*c210*/  VIADD R2, R0, UR21 ;  /* 0x0000001500027c36 */ /* 0x000fe40008000000 */
[----:B------:R-:W-:Y:S01]  /*c220*/  VIADD R118, R213, 0x40 ;  /* 0x00000040d5767836 */ /* 0x000fe20000000000 */
[----:B------:R1:W2:Y:S01]  /*c230*/  MUFU.TANH R11, R4 ;  /* 0x00000004000b7308 */ /* 0x0002a20000002400 */
[----:B------:R-:W-:Y:S02]  /*c240*/  VIADD R210, R2, 0xffffff78 ;  /* 0xffffff7802d27836 */ /* 0x000fe40000000000 */
[----:B------:R-:W-:Y:S01]  /*c250*/  FMUL.FTZ R3, R3, UR5 ;  /* 0x0000000503037c20 */ /* 0x000fe20008410000 */
[----:B------:R-:W-:Y:S02]  /*c260*/  IMAD.MOV.U32 R82, RZ, RZ, R6 ;  /* 0x000000ffff527224 */ /* 0x000fe400078e0006 */
[----:B------:R-:W-:-:S02]  /*c270*/  IMAD.MOV.U32 R170, RZ, RZ, R7 ;  /* 0x000000ffffaa7224 */ /* 0x000fc400078e0007 */
[----:B------:R-:W-:Y:S02]  /*c280*/  IMAD.IADD R6, R118, 0x1, -R212 ;  /* 0x0000000176067824 */ /* 0x000fe400078e0ad4 */
[----:B------:R-:W-:Y:S02]  /*c290*/  IMAD.MOV.U32 R81, RZ, RZ, R9 ;  /* 0x000000ffff517224 */ /* 0x000fe400078e0009 */
[----:B------:R-:W-:Y:S01]  /*c2a0*/  FMUL.FTZ R9, R44, UR5 ;  /* 0x000000052c097c20 */ /* 0x000fe20008410000 */
[----:B------:R-:W-:Y:S02]  /*c2b0*/  IMAD.MOV.U32 R168, RZ, RZ, R5 ;  /* 0x000000ffffa87224 */ /* 0x000fe400078e0005 */
[----:B------:R-:W-:Y:S02]  /*c2c0*/  IMAD.IADD R7, R213, 0x1, -R210 ;  /* 0x00000001d5077824 */ /* 0x000fe400078e0ad2 */
[----:B-1----:R-:W-:Y:S01]  /*c2d0*/  IMAD.IADD R4, R43, 0x1, -R212 ;  /* 0x000000012b047824 */ /* 0x002fe200078e0ad4 */
[----:B------:R1:W-:Y:S01]  /*c2e0*/  MUFU.TANH R13, R3 ;  /* 0x00000003000d7308 */ /* 0x0003e20000002400 */
[----:B------:R-:W-:-:S03]  /*c2f0*/  VIADD R128, R213, -UR28 ;  /* 0x8000001cd5807c36 */ /* 0x000fc60008000000 */
[----:B------:R-:W-:Y:S02]  /*c300*/  IABS R5, R4 ;  /* 0x0000000400057213 */ /* 0x000fe40000000000 */
[----:B------:R-:W-:Y:S02]  /*c310*/  IABS R4, R6 ;  /* 0x0000000600047213 */ /* 0x000fe40000000000 */
[----:B------:R3:W4:Y:S01]  /*c320*/  MUFU.TANH R12, R9 ;  /* 0x00000009000c7308 */ /* 0x0007220000002400 */
[----:B------:R-:W-:Y:S01]  /*c330*/  IABS R6, R7 ;  /* 0x0000000700067213 */ /* 0x000fe20000000000 */
[----:B------:R-:W-:Y:S02]  /*c340*/  IMAD.MOV.U32 R7, RZ, RZ, R5 ;  /* 0x000000ffff077224 */ /* 0x000fe400078e0005 */
[----:B-1----:R-:W-:-:S03]  /*c350*/  VIADD R3, R0, 0xffffff58 ;  /* 0xffffff5800037836 */ /* 0x002fc60000000000 */
[----:B------:R-:W-:Y:S02]  /*c360*/  I2FP.F32.S32 R7, R7 ;  /* 0x0000000700077245 */ /* 0x000fe40000201400 */
[----:B------:R-:W-:Y:S01]  /*c370*/  ISETP.GT.AND P5, PT, R128, R3, PT ;  /* 0x000000038000720c */ /* 0x000fe20003fa4270 */
[----:B------:R-:W-:Y:S01]  /*c380*/  IMAD.MOV.U32 R5, RZ, RZ, R6 ;  /* 0x000000ffff057224 */ /* 0x000fe200078e0006 */
[C---:B------:R-:W-:Y:S02]  /*c390*/  ISETP.GE.AND P3, PT, R3.reuse, R215, PT ;  /* 0x000000d70300720c */ /* 0x040fe40003f66270 */
[----:B------:R-:W-:Y:S02]  /*c3a0*/  FSEL R8, R8, -INF , !P5 ;  /* 0xff80000008087808 */ /* 0x000fe40006800000 */
[----:B------:R-:W-:Y:S02]  /*c3b0*/  ISETP.GT.AND P6, PT, R36, R3, PT ;  /* 0x000000032400720c */ /* 0x000fe40003fc4270 */
[----:B------:R-:W-:-:S02]  /*c3c0*/  ISETP.GE.AND P2, PT, R3, R216, PT ;  /* 0x000000d80300720c */ /* 0x000fc40003f46270 */
[----:B------:R-:W-:Y:S02]  /*c3d0*/  ISETP.GE.AND P4, PT, R3, R214, PT ;  /* 0x000000d60300720c */ /* 0x000fe40003f86270 */
[----:B------:R-:W-:Y:S02]  /*c3e0*/  ISETP.GT.AND P5, PT, R41, R3, PT ;  /* 0x000000032900720c */ /* 0x000fe40003fa4270 */
[----:B------:R-:W-:Y:S01]  /*c3f0*/  I2FP.F32.S32 R3, R4 ;  /* 0x0000000400037245 */ /* 0x000fe20000201400 */
[----:B--2---:R-:W-:Y:S01]  /*c400*/  FFMA.FTZ R4, R7, -UR6, R11 ;  /* 0x8000000607047c23 */ /* 0x004fe2000801000b */
[----:B------:R-:W-:Y:S01]  /*c410*/  I2FP.F32.S32 R5, R5 ;  /* 0x0000000500057245 */ /* 0x000fe20000201400 */
[----:B------:R-:W-:Y:S02]  /*c420*/  IMAD.MOV.U32 R121, RZ, RZ, R22 ;  /* 0x000000ffff797224 */ /* 0x000fe400078e0016 */
[----:B------:R-:W-:Y:S01]  /*c430*/  IMAD.MOV.U32 R113, RZ, RZ, R23 ;  /* 0x000000ffff717224 */ /* 0x000fe200078e0017 */
[----:B------:R-:W-:Y:S01]  /*c440*/  FSEL R4, R4, -INF , !P6 ;  /* 0xff80000004047808 */ /* 0x000fe20007000000 */
[----:B------:R-:W-:-:S02]  /*c450*/  IMAD.MOV.U32 R173, RZ, RZ, R20 ;  /* 0x000000ffffad7224 */ /* 0x000fc400078e0014 */
[----:B------:R-:W-:Y:S02]  /*c460*/  IMAD.MOV.U32 R114, RZ, RZ, R21 ;  /* 0x000000ffff727224 */ /* 0x000fe400078e0015 */
[----:B------:R-:W-:Y:S01]  /*c470*/  HMMA.16816.F32.BF16 R20, R16, R64, R176 ;  /* 0x000000401014723c */ /* 0x000fe200000418b0 */
[----:B---3--:R-:W-:Y:S01]  /*c480*/  FMUL.FTZ R9, R78, UR5 ;  /* 0x000000054e097c20 */ /* 0x008fe20008410000 */
[----:B----4-:R-:W-:Y:S01]  /*c490*/  FFMA.FTZ R7, R5, -UR6, R12 ;  /* 0x8000000605077c23 */ /* 0x010fe2000801000c */
[----:B------:R-:W-:Y:S01]  /*c4a0*/  FSEL R5, R8, -INF , !P3 ;  /* 0xff80000008057808 */ /* 0x000fe20005800000 */
[----:B------:R-:W-:Y:S01]  /*c4b0*/  FFMA.FTZ R6, R3, -UR6, R13 ;  /* 0x8000000603067c23 */ /* 0x000fe2000801000d */
[----:B------:R-:W-:Y:S01]  /*c4c0*/  FMUL.FTZ R8, R46, UR5 ;  /* 0x000000052e087c20 */ /* 0x000fe20008410000 */
[----:B------:R-:W-:Y:S01]  /*c4d0*/  FSEL R4, R4, -INF , !P2 ;  /* 0xff80000004047808 */ /* 0x000fe20005000000 */
[----:B------:R-:W-:Y:S01]  /*c4e0*/  MUFU.TANH R11, R9 ;  /* 0x00000009000b7308 */ /* 0x000fe20000002400 */
[----:B------:R1:W-:Y:S01]  /*c4f0*/  STL [R1+0x4], R5 ;  /* 0x0000040501007387 */ /* 0x0003e20000100800 */
[----:B------:R-:W-:-:S03]  /*c500*/  FSEL R6, R6, -INF , !P5 ;  /* 0xff80000006067808 */ /* 0x000fc60006800000 */
[----:B------:R2:W-:Y:S03]  /*c510*/  STL [R1+0x30], R4 ;  /* 0x0000300401007387 */ /* 0x0005e60000100800 */
[----:B------:R-:W3:Y:S01]  /*c520*/  MUFU.TANH R9, R8 ;  /* 0x0000000800097308 */ /* 0x000ee20000002400 */
[----:B------:R-:W-:Y:S01]  /*c530*/  VIADD R3, R0, 0xffffff78 ;  /* 0xffffff7800037836 */ /* 0x000fe20000000000 */
[----:B------:R-:W-:Y:S01]  /*c540*/  FSEL R6, R6, -INF , !P4 ;  /* 0xff80000006067808 */ /* 0x000fe20006000000 */
[C---:B------:R-:W-:Y:S03]  /*c550*/  HMMA.16816.F32.BF16 R132, R16.reuse, R56, R132 ;  /* 0x000000381084723c */ /* 0x040fe60000041884 */
[----:B------:R-:W-:Y:S01]  /*c560*/  ISETP.GT.AND P3, PT, R128, R3, PT ;  /* 0x000000038000720c */ /* 0x000fe20003f64270 */
[----:B------:R4:W-:Y:S04]  /*c570*/  STL [R1], R6 ;  /* 0x0000000601007387 */ /* 0x0009e80000100800 */
[----:B------:R-:W-:Y:S01]  /*c580*/  HMMA.16816.F32.BF16 R56, R16, R58, R188 ;  /* 0x0000003a1038723c */ /* 0x000fe200000418bc */
[----:B-1----:R-:W-:-:S02]  /*c590*/  IMAD.IADD R5, R43, 0x1, -R210 ;  /* 0x000000012b057824 */ /* 0x002fc400078e0ad2 */
[----:B--2---:R-:W-:-:S03]  /*c5a0*/  IMAD.IADD R4, R118, 0x1, -R210 ;  /* 0x0000000176047824 */ /* 0x004fc600078e0ad2 */
[----:B------:R-:W-:Y:S02]  /*c5b0*/  IABS R5, R5 ;  /* 0x0000000500057213 */ /* 0x000fe40000000000 */
[----:B------:R-:W-:Y:S02]  /*c5c0*/  IABS R4, R4 ;  /* 0x0000000400047213 */ /* 0x000fe40000000000 */
[----:B------:R-:W-:Y:S02]  /*c5d0*/  ISETP.GE.AND P6, PT, R3, R215, PT ;  /* 0x000000d70300720c */ /* 0x000fe40003fc6270 */
[----:B------:R-:W-:Y:S01]  /*c5e0*/  I2FP.F32.S32 R4, R4 ;  /* 0x0000000400047245 */ /* 0x000fe20000201400 */
[----:B----4-:R-:W-:Y:S01]  /*c5f0*/  FMUL.FTZ R6, R21, UR5 ;  /* 0x0000000515067c20 */ /* 0x010fe20008410000 */
[----:B------:R-:W-:Y:S02]  /*c600*/  I2FP.F32.S32 R5, R5 ;  /* 0x0000000500057245 */ /* 0x000fe40000201400 */
[----:B------:R-:W-:Y:S01]  /*c610*/  FSEL R7, R7, -INF , !P3 ;  /* 0xff80000007077808 */ /* 0x000fe20005800000 */
[----:B------:R1:W-:Y:S01]  /*c620*/  MUFU.TANH R15, R6 ;  /* 0x00000006000f7308 */ /* 0x0003e20000002400 */
[----:B------:R-:W-:Y:S01]  /*c630*/  ISETP.GT.AND P2, PT, R36, R3, PT ;  /* 0x000000032400720c */ /* 0x000fe20003f44270 */
[----:B---3--:R-:W-:Y:S01]  /*c640*/  FFMA.FTZ R5, R5, -UR6, R9 ;  /* 0x8000000605057c23 */ /* 0x008fe20008010009 */
[----:B------:R-:W-:Y:S01]  /*c650*/  FMUL.FTZ R8, R20, UR5 ;  /* 0x0000000514087c20 */ /* 0x000fe20008410000 */
[----:B------:R-:W-:Y:S01]  /*c660*/  ISETP.GE.AND P5, PT, R3, R216, PT ;  /* 0x000000d80300720c */ /* 0x000fe20003fa6270 */
[----:B------:R-:W-:-:S03]  /*c670*/  VIADD R175, R2, 0xffffff19 ;  /* 0xffffff1902af7836 */ /* 0x000fc60000000000 */
[----:B------:R2:W-:Y:S01]  /*c680*/  MUFU.TANH R14, R8 ;  /* 0x00000008000e7308 */ /* 0x0005e20000002400 */
[----:B-1----:R-:W-:Y:S01]  /*c690*/  FFMA.FTZ R6, R4, -UR6, R11 ;  /* 0x8000000604067c23 */ /* 0x002fe2000801000b */
[----:B------:R-:W-:Y:S01]  /*c6a0*/  FSEL R4, R7, -INF , !P6 ;  /* 0xff80000007047808 */ /* 0x000fe20007000000 */
[----:B------:R-:W-:-:S04]  /*c6b0*/  FMUL.FTZ R7, R77, UR5 ;  /* 0x000000054d077c20 */ /* 0x000fc80008410000 */
[----:B------:R1:W-:Y:S01]  /*c6c0*/  STL [R1+0x38], R4 ;  /* 0x0000380401007387 */ /* 0x0003e20000100800 */
[----:B--2---:R-:W-:Y:S01]  /*c6d0*/  FMUL.FTZ R8, R59, UR5 ;  /* 0x000000053b087c20 */ /* 0x004fe20008410000 */
[----:B------:R-:W2:Y:S01]  /*c6e0*/  MUFU.TANH R12, R7 ;  /* 0x00000007000c7308 */ /* 0x000ea20000002400 */
[----:B------:R-:W-:Y:S02]  /*c6f0*/  ISETP.GE.AND P4, PT, R3, R214, PT ;  /* 0x000000d60300720c */ /* 0x000fe40003f86270 */
[----:B------:R-:W-:Y:S01]  /*c700*/  ISETP.GT.AND P3, PT, R41, R3, PT ;  /* 0x000000032900720c */ /* 0x000fe20003f64270 */
[----:B------:R-:W-:-:S04]  /*c710*/  VIADD R3, R0, 0xffffff19 ;  /* 0xffffff1900037836 */ /* 0x000fc80000000000 */
[----:B------:R3:W4:Y:S01]  /*c720*/  MUFU.TANH R13, R8 ;  /* 0x00000008000d7308 */ /* 0x0007220000002400 */
[----:B-1----:R-:W-:Y:S01]  /*c730*/  FSEL R4, R5, -INF , !P2 ;  /* 0xff80000005047808 */ /* 0x002fe20005000000 */
[----:B------:R-:W-:-:S03]  /*c740*/  IMAD.IADD R5, R43, 0x1, -R175 ;  /* 0x000000012b057824 */ /* 0x000fc600078e0aaf */
[----:B------:R-:W-:Y:S02]  /*c750*/  FSEL R4, R4, -INF , !P5 ;  /* 0xff80000004047808 */ /* 0x000fe40006800000 */
[----:B------:R-:W-:-:S03]  /*c760*/  IABS R5, R5 ;  /* 0x0000000500057213 */ /* 0x000fc60000000000 */
[----:B------:R1:W-:Y:S01]  /*c770*/  STL [R1+0x3c], R4 ;  /* 0x00003c0401007387 */ /* 0x0003e20000100800 */
[----:B---3--:R-:W-:Y:S02]  /*c780*/  FSEL R8, R6, -INF , !P3 ;  /* 0xff80000006087808 */ /* 0x008fe40005800000 */
[-C--:B------:R-:W-:Y:S02]  /*c790*/  ISETP.GT.AND P6, PT, R36, R3.reuse, PT ;  /* 0x000000032400720c */ /* 0x080fe40003fc4270 */
[C---:B------:R-:W-:Y:S02]  /*c7a0*/  ISETP.GE.AND P2, PT, R3.reuse, R216, PT ;  /* 0x000000d80300720c */ /* 0x040fe40003f46270 */
[----:B------:R-:W-:Y:S02]  /*c7b0*/  ISETP.GE.AND P5, PT, R3, R214, PT ;  /* 0x000000d60300720c */ /* 0x000fe40003fa6270 */
[----:B------:R-:W-:Y:S01]  /*c7c0*/  ISETP.GT.AND P3, PT, R41, R3, PT ;  /* 0x000000032900720c */ /* 0x000fe20003f64270 */
[----:B------:R-:W-:Y:S01]  /*c7d0*/  FMUL.FTZ R7, R22, UR5 ;  /* 0x0000000516077c20 */ /* 0x000fe20008410000 */
[----:B------:R-:W-:Y:S01]  /*c7e0*/  FMUL.FTZ R6, R58, UR5 ;  /* 0x000000053a067c20 */ /* 0x000fe20008410000 */
[----:B-1----:R-:W-:-:S05]  /*c7f0*/  IMAD.IADD R4, R118, 0x1, -R175 ;  /* 0x0000000176047824 */ /* 0x002fca00078e0aaf */
[----:B------:R-:W-:Y:S01]  /*c800*/  IABS R3, R4 ;  /* 0x0000000400037213 */ /* 0x000fe20000000000 */
[----:B------:R-:W-:-:S03]  /*c810*/  IMAD.MOV.U32 R4, RZ, RZ, R5 ;  /* 0x000000ffff047224 */ /* 0x000fc600078e0005 */
[----:B------:R-:W-:Y:S02]  /*c820*/  I2FP.F32.S32 R5, R3 ;  /* 0x0000000300057245 */ /* 0x000fe40000201400 */
[----:B------:R-:W-:Y:S01]  /*c830*/  I2FP.F32.S32 R4, R4 ;  /* 0x0000000400047245 */ /* 0x000fe20000201400 */
[----:B------:R2:W-:Y:S01]  /*c840*/  MUFU.TANH R78, R7 ;  /* 0x00000007004e7308 */ /* 0x0005e20000002400 */
[----:B------:R-:W-:-:S07]  /*c850*/  VIADD R172, R2, 0xffffff18 ;  /* 0xffffff1802ac7836 */ /* 0x000fce0000000000 */
[----:B------:R4:W1:Y:S01]  /*c860*/  MUFU.TANH R11, R6 ;  /* 0x00000006000b7308 */ /* 0x0008620000002400 */
[----:B------:R-:W-:Y:S01]  /*c870*/  FMUL.FTZ R9, R23, UR5 ;  /* 0x0000000517097c20 */ /* 0x000fe20008410000 */
[----:B--2---:R-:W-:Y:S01]  /*c880*/  FFMA.FTZ R7, R5, -UR6, R12 ;  /* 0x8000000605077c23 */ /* 0x004fe2000801000c */
[----:B------:R-:W-:Y:S01]  /*c890*/  FSEL R5, R8, -INF , !P4 ;  /* 0xff80000008057808 */ /* 0x000fe20006000000 */
[----:B----4-:R-:W-:-:S04]  /*c8a0*/  FFMA.FTZ R6, R4, -UR6, R13 ;  /* 0x8000000604067c23 */ /* 0x010fc8000801000d */
[----:B------:R2:W-:Y:S01]  /*c8b0*/  STL [R1+0x34], R5 ;  /* 0x0000340501007387 */ /* 0x0005e20000100800 */
[----:B------:R-:W-:Y:S02]  /*c8c0*/  IMAD.IADD R4, R43, 0x1, -R172 ;  /* 0x000000012b047824 */ /* 0x000fe400078e0aac */
[----:B------:R-:W-:Y:S02]  /*c8d0*/  VIADD R3, R0, 0xffffff18 ;  /* 0xffffff1800037836 */ /* 0x000fe40000000000 */
[----:B------:R-:W-:Y:S01]  /*c8e0*/  IMAD.MOV.U32 R169, RZ, RZ, R76 ;  /* 0x000000ffffa97224 */ /* 0x000fe200078e004c */
[----:B------:R-:W-:Y:S01]  /*c8f0*/  IABS R4, R4 ;  /* 0x0000000400047213 */ /* 0x000fe20000000000 */
[----:B------:R-:W-:Y:S01]  /*c900*/  MUFU.TANH R76, R9 ;  /* 0x00000009004c7308 */ /* 0x000fe20000002400 */
[----:B------:R-:W-:Y:S02]  /*c910*/  FSEL R7, R7, -INF , !P3 ;  /* 0xff80000007077808 */ /* 0x000fe40005800000 */
[----:B------:R-:W-:-:S02]  /*c920*/  ISETP.GT.AND P4, PT, R36, R3, PT ;  /* 0x000000032400720c */ /* 0x000fc40003f84270 */
[----:B------:R-:W-:Y:S02]  /*c930*/  I2FP.F32.S32 R4, R4 ;  /* 0x0000000400047245 */ /* 0x000fe40000201400 */
[----:B------:R-:W-:Y:S02]  /*c940*/  ISETP.GT.AND P3, PT, R41, R3, PT ;  /* 0x000000032900720c */ /* 0x000fe40003f64270 */
[----:B--2---:R-:W-:Y:S01]  /*c950*/  FSEL R5, R6, -INF , !P6 ;  /* 0xff80000006057808 */ /* 0x004fe20007000000 */
[----:B------:R-:W-:-:S03]  /*c960*/  FMUL.FTZ R6, R62, UR5 ;  /* 0x000000053e067c20 */ /* 0x000fc60008410000 */
[----:B------:R-:W-:Y:S01]  /*c970*/  FSEL R223, R5, -INF , !P2 ;  /* 0xff80000005df7808 */ /* 0x000fe20005000000 */
[----:B------:R-:W-:Y:S01]  /*c980*/  IMAD.IADD R5, R118, 0x1, -R172 ;  /* 0x0000000176057824 */ /* 0x000fe200078e0aac */
[----:B------:R1:W2:Y:S01]  /*c990*/  MUFU.TANH R9, R6 ;  /* 0x0000000600097308 */ /* 0x0002a20000002400 */
[C---:B------:R-:W-:Y:S02]  /*c9a0*/  ISETP.GE.AND P6, PT, R3.reuse, R216, PT ;  /* 0x000000d80300720c */ /* 0x040fe40003fc6270 */
[----:B------:R-:W-:Y:S02]  /*c9b0*/  ISETP.GE.AND P2, PT, R3, R214, PT ;  /* 0x000000d60300720c */ /* 0x000fe40003f46270 */
[----:B------:R-:W-:Y:S01]  /*c9c0*/  IABS R3, R5 ;  /* 0x0000000500037213 */ /* 0x000fe20000000000 */
[----:B------:R-:W-:Y:S01]  /*c9d0*/  FMUL.FTZ R8, R236, UR5 ;  /* 0x00000005ec087c20 */ /* 0x000fe20008410000 */
[----:B------:R-:W-:-:S03]  /*c9e0*/  IMAD.MOV.U32 R171, RZ, RZ, R220 ;  /* 0x000000ffffab7224 */ /* 0x000fc600078e00dc */
[----:B------:R-:W-:Y:S01]  /*c9f0*/  IMAD.MOV.U32 R5, RZ, RZ, R3 ;  /* 0x000000ffff057224 */ /* 0x000fe200078e0003 */
[----:B------:R-:W-:Y:S01]  /*ca00*/  HMMA.16816.F32.BF16 R64, R16, R66, R200 ;  /* 0x000000421040723c */ /* 0x000fe200000418c8 */
[----:B------:R-:W-:Y:S01]  /*ca10*/  VIADD R3, R2, 0xffffff00 ;  /* 0xffffff0002037836 */ /* 0x000fe20000000000 */
[----:B------:R3:W-:Y:S01]  /*ca20*/  MUFU.TANH R74, R8 ;  /* 0x00000008004a7308 */ /* 0x0007e20000002400 */
[----:B-1----:R-:W-:Y:S01]  /*ca30*/  FFMA.FTZ R6, R4, -UR6, R11 ;  /* 0x8000000604067c23 */ /* 0x002fe2000801000b */
[----:B------:R-:W-:Y:S01]  /*ca40*/  VIADD R4, R0, 0xffffff00 ;  /* 0xffffff0000047836 */ /* 0x000fe20000000000 */
[----:B------:R-:W-:Y:S02]  /*ca50*/  FSEL R220, R7, -INF , !P5 ;  /* 0xff80000007dc7808 */ /* 0x000fe40006800000 */
[----:B------:R-:W-:Y:S02]  /*ca60*/  I2FP.F32.S32 R5, R5 ;  /* 0x0000000500057245 */ /* 0x000fe40000201400 */
[----:B------:R-:W-:-:S02]  /*ca70*/  FSEL R6, R6, -INF , !P4 ;  /* 0xff80000006067808 */ /* 0x000fc40006000000 */
[----:B------:R-:W-:Y:S02]  /*ca80*/  ISETP.GT.AND P5, PT, R42, R4, PT ;  /* 0x000000042a00720c */ /* 0x000fe40003fa4270 */
[----:B------:R-:W-:Y:S01]  /*ca90*/  ISETP.GE.AND P4, PT, R4, R215, PT ;  /* 0x000000d70400720c */ /* 0x000fe20003f86270 */
[----:B------:R-:W-:Y:S02]  /*caa0*/  IMAD.IADD R4, R213, 0x1, -R3 ;  /* 0x00000001d5047824 */ /* 0x000fe400078e0a03 */
[----:B---3--:R-:W-:Y:S01]  /*cab0*/  FMUL.FTZ R8, R237, UR5 ;  /* 0x00000005ed087c20 */ /* 0x008fe20008410000 */
[----:B------:R-:W-:Y:S01]  /*cac0*/  VIADD R110, R2, 0xffffff01 ;  /* 0xffffff01026e7836 */ /* 0x000fe20000000000 */
[----:B------:R-:W-:Y:S01]  /*cad0*/  HMMA.16816.F32.BF16 R68, R16, R104, R52 ;  /* 0x000000681044723c */ /* 0x000fe20000041834 */
[----:B------:R-:W-:Y:S01]  /*cae0*/  IMAD.MOV.U32 R104, RZ, RZ, R222 ;  /* 0x000000ffff687224 */ /* 0x000fe200078e00de */
[----:B------:R2:W-:Y:S01]  /*caf0*/  MUFU.TANH R77, R8 ;  /* 0x00000008004d7308 */ /* 0x0005e20000002400 */
[----:B------:R-:W-:Y:S01]  /*cb00*/  FMUL.FTZ R7, R238, UR5 ;  /* 0x00000005ee077c20 */ /* 0x000fe20008410000 */
[----:B------:R-:W-:Y:S01]  /*cb10*/  FSEL R222, R6, -INF , !P6 ;  /* 0xff80000006de7808 */ /* 0x000fe20007000000 */
[----:B------:R-:W-:-:S05]  /*cb20*/  IMAD.IADD R6, R213, 0x1, -R110 ;  /* 0x00000001d5067824 */ /* 0x000fca00078e0a6e */
[----:B------:R1:W-:Y:S01]  /*cb30*/  MUFU.TANH R75, R7 ;  /* 0x00000007004b7308 */ /* 0x0003e20000002400 */
[----:B--2---:R-:W-:Y:S01]  /*cb40*/  FFMA.FTZ R8, R5, -UR6, R9 ;  /* 0x8000000605087c23 */ /* 0x004fe20008010009 */
[----:B------:R-:W-:Y:S01]  /*cb50*/  IABS R5, R4 ;  /* 0x0000000400057213 */ /* 0x000fe20000000000 */
[----:B------:R-:W-:Y:S02]  /*cb60*/  VIADD R4, R0, 0xffffff01 ;  /* 0xffffff0100047836 */ /* 0x000fe40000000000 */
[----:B------:R-:W-:Y:S01]  /*cb70*/  FMUL.FTZ R9, R132, UR5 ;  /* 0x0000000584097c20 */ /* 0x000fe20008410000 */
[----:B-1----:R-:W-:Y:S02]  /*cb80*/  I2FP.F32.S32 R7, R5 ;  /* 0x0000000500077245 */ /* 0x002fe40000201400 */
[----:B------:R-:W-:Y:S01]  /*cb90*/  IABS R5, R6 ;  /* 0x0000000600057213 */ /* 0x000fe20000000000 */
[----:B------:R-:W-:Y:S01]  /*cba0*/  FMUL.FTZ R6, R133, UR5 ;  /* 0x0000000585067c20 */ /* 0x000fe20008410000 */
[----:B------:R-:W-:-:S02]  /*cbb0*/  FSEL R8, R8, -INF , !P3 ;  /* 0xff80000008087808 */ /* 0x000fc40005800000 */
[----:B------:R-:W-:Y:S01]  /*cbc0*/  I2FP.F32.S32 R5, R5 ;  /* 0x0000000500057245 */ /* 0x000fe20000201400 */
[----:B------:R1:W-:Y:S01]  /*cbd0*/  MUFU.TANH R44, R6 ;  /* 0x00000006002c7308 */ /* 0x0003e20000002400 */
[----:B------:R-:W-:Y:S01]  /*cbe0*/  VIADD R108, R2, 0xffffff08 ;  /* 0xffffff08026c7836 */ /* 0x000fe20000000000 */
[----:B------:R-:W-:Y:S01]  /*cbf0*/  ISETP.GT.AND P6, PT, R42, R4, PT ;  /* 0x000000042a00720c */ /* 0x000fe20003fc4270 */
[----:B------:R-:W-:Y:S01]  /*cc00*/  FFMA.FTZ R7, R7, -UR6, R14 ;  /* 0x8000000607077c23 */ /* 0x000fe2000801000e */
[----:B------:R-:W-:Y:S01]  /*cc10*/  ISETP.GE.AND P3, PT, R4, R215, PT ;  /* 0x000000d70400720c */ /* 0x000fe20003f66270 */
[----:B------:R-:W-:Y:S01]  /*cc20*/  VIADD R4, R0, 0xffffff08 ;  /* 0xffffff0800047836 */ /* 0x000fe20000000000 */
[----:B------:R-:W-:Y:S02]  /*cc30*/  HMMA.16816.F32.BF16 R52, R16, R180, R48 ;  /* 0x000000b41034723c */ /* 0x000fe40000041830 */
[----:B------:R-:W-:Y:S01]  /*cc40*/  MUFU.TANH R46, R9 ;  /* 0x00000009002e7308 */ /* 0x000fe20000002400 */
[----:B------:R-:W-:Y:S01]  /*cc50*/  FSEL R7, R7, -INF , !P5 ;  /* 0xff80000007077808 */ /* 0x000fe20006800000 */
[----:B-1----:R-:W-:-:S04]  /*cc60*/  FMUL.FTZ R6, R64, UR5 ;  /* 0x0000000540067c20 */ /* 0x002fc80008410000 */
[----:B------:R-:W-:Y:S02]  /*cc70*/  HMMA.16816.F32.BF16 R48, R16, R184, R196 ;  /* 0x000000b81030723c */ /* 0x000fe400000418c4 */
[----:B------:R1:W2:Y:S01]  /*cc80*/  MUFU.TANH R9, R6 ;  /* 0x0000000600097308 */ /* 0x0002a20000002400 */
[----:B------:R-:W-:Y:S01]  /*cc90*/  IMAD.MOV.U32 R197, RZ, RZ, R219 ;  /* 0x000000ffffc57224 */ /* 0x000fe200078e00db */
[----:B------:R-:W-:Y:S02]  /*cca0*/  FSEL R219, R8, -INF , !P2 ;  /* 0xff80000008db7808 */ /* 0x000fe40005000000 */
[----:B------:R-:W-:Y:S02]  /*ccb0*/  ISETP.GT.AND P2, PT, R42, R4, PT ;  /* 0x000000042a00720c */ /* 0x000fe40003f44270 */
[----:B------:R-:W-:Y:S01]  /*ccc0*/  ISETP.GE.AND P5, PT, R4, R215, PT ;  /* 0x000000d70400720c */ /* 0x000fe20003fa6270 */
[----:B------:R-:W-:Y:S02]  /*ccd0*/  VIADD R4, R0, 0xffffff09 ;  /* 0xffffff0900047836 */ /* 0x000fe40000000000 */
[----:B------:R-:W-:-:S02]  /*cce0*/  IMAD.MOV.U32 R196, RZ, RZ, R95 ;  /* 0x000000ffffc47224 */ /* 0x000fc400078e005f */
[----:B------:R-:W-:Y:S02]  /*ccf0*/  IMAD.MOV.U32 R95, RZ, RZ, R218 ;  /* 0x000000ffff5f7224 */ /* 0x000fe400078e00da */
[----:B-1----:R-:W-:Y:S01]  /*cd00*/  FFMA.FTZ R6, R5, -UR6, R15 ;  /* 0x8000000605067c23 */ /* 0x002fe2000801000f */
[----:B------:R-:W-:Y:S01]  /*cd10*/  IMAD.IADD R5, R213, 0x1, -R108 ;  /* 0x00000001d5057824 */ /* 0x000fe200078e0a6c */
[----:B------:R-:W-:-:S04]  /*cd20*/  FSEL R218, R7, -INF , !P4 ;  /* 0xff80000007da7808 */ /* 0x000fc80006000000 */
[----:B------:R-:W-:Y:S01]  /*cd30*/  IABS R5, R5 ;  /* 0x0000000500057213 */ /* 0x000fe20000000000 */
[----:B------:R-:W-:Y:S01]  /*cd40*/  IMAD.MOV.U32 R127, RZ, RZ, R63 ;  /* 0x000000ffff7f7224 */ /* 0x000fe200078e003f */
[----:B------:R-:W-:Y:S01]  /*cd50*/  FSEL R7, R6, -INF , !P6 ;  /* 0xff80000006077808 */ /* 0x000fe20007000000 */
[C---:B------:R-:W-:Y:S01]  /*cd60*/  HMMA.16816.F32.BF16 R60, R16.reuse, R60, R28 ;  /* 0x0000003c103c723c */ /* 0x040fe2000004181c */
[----:B------:R-:W-:Y:S02]  /*cd70*/  ISETP.GT.AND P4, PT, R42, R4, PT ;  /* 0x000000042a00720c */ /* 0x000fe40003f84270 */
[----:B------:R-:W-:Y:S01]  /*cd80*/  ISETP.GE.AND P6, PT, R4, R215, PT ;  /* 0x000000d70400720c */ /* 0x000fe20003fc6270 */
[----:B------:R-:W-:Y:S02]  /*cd90*/  IMAD.MOV.U32 R4, RZ, RZ, R5 ;  /* 0x000000ffff047224 */ /* 0x000fe400078e0005 */
[----:B------:R-:W-:Y:S02]  /*cda0*/  FMUL.FTZ R5, R65, UR5 ;  /* 0x0000000541057c20 */ /* 0x000fe40008410000 */
[C---:B------:R-:W-:Y:S01]  /*cdb0*/  HMMA.16816.F32.BF16 R28, R16.reuse, R72, R24 ;  /* 0x00000048101c723c */ /* 0x040fe20000041818 */
[----:B------:R-:W-:Y:S01]  /*cdc0*/  I2FP.F32.S32 R6, R4 ;  /* 0x0000000400067245 */ /* 0x000fe20000201400 */
[----:B------:R1:W3:Y:S06]  /*cdd0*/  MUFU.TANH R11, R5 ;  /* 0x00000005000b7308 */ /* 0x0002ec0000002400 */
[----:B------:R-:W-:Y:S01]  /*cde0*/  HMMA.16816.F32.BF16 R24, R16, R106, R204 ;  /* 0x0000006a1018723c */ /* 0x000fe200000418cc */
[----:B------:R-:W-:-:S02]  /*cdf0*/  VIADD R106, R2, 0xffffff09 ;  /* 0xffffff09026a7836 */ /* 0x000fc40000000000 */
[----:B--2---:R-:W-:Y:S01]  /*ce00*/  FFMA.FTZ R6, R6, -UR6, R9 ;  /* 0x8000000606067c23 */ /* 0x004fe20008010009 */
[----:B------:R-:W-:Y:S01]  /*ce10*/  VIADD R4, R0, 0xffffff10 ;  /* 0xffffff1000047836 */ /* 0x000fe20000000000 */
[----:B------:R-:W-:Y:S01]  /*ce20*/  FSEL R203, R7, -INF , !P3 ;  /* 0xff80000007cb7808 */ /* 0x000fe20005800000 */
[----:B-1----:R-:W-:Y:S02]  /*ce30*/  IMAD.IADD R5, R213, 0x1, -R106 ;  /* 0x00000001d5057824 */ /* 0x002fe400078e0a6a */
[----:B------:R-:W-:-:S03]  /*ce40*/  FSEL R9, R6, -INF , !P2 ;  /* 0xff80000006097808 */ /* 0x000fc60005000000 */
[----:B------:R-:W-:Y:S01]  /*ce50*/  IABS R5, R5 ;  /* 0x0000000500057213 */ /* 0x000fe20000000000 */
[----:B------:R-:W-:Y:S01]  /*ce60*/  IMAD.MOV.U32 R201, RZ, RZ, R87 ;  /* 0x000000ffffc97224 */ /* 0x000fe200078e0057 */
[----:B------:R-:W-:Y:S02]  /*ce70*/  ISETP.GT.AND P3, PT, R42, R4, PT ;  /* 0x000000042a00720c */ /* 0x000fe40003f64270 */
[----:B------:R-:W-:Y:S01]  /*ce80*/  ISETP.GE.AND P2, PT, R4, R215, PT ;  /* 0x000000d70400720c */ /* 0x000fe20003f46270 */
[----:B------:R-:W-:Y:S02]  /*ce90*/  IMAD.MOV.U32 R4, RZ, RZ, R5 ;  /* 0x000000ffff047224 */ /* 0x000fe400078e0005 */
[----:B------:R-:W-:Y:S02]  /*cea0*/  IMAD.MOV.U32 R87, RZ, RZ, R103 ;  /* 0x000000ffff577224 */ /* 0x000fe400078e0067 */
[----:B------:R-:W-:Y:S01]  /*ceb0*/  FMUL.FTZ R8, R134, UR5 ;  /* 0x0000000586087c20 */ /* 0x000fe20008410000 */
[C---:B------:R-:W-:Y:S01]  /*cec0*/  VIADD R103, R2.reuse, 0xffffff10 ;  /* 0xffffff1002677836 */ /* 0x040fe20000000000 */
[----:B------:R-:W-:Y:S01]  /*ced0*/  I2FP.F32.S32 R5, R4 ;  /* 0x0000000400057245 */ /* 0x000fe20000201400 */
[----:B------:R-:W-:-:S02]  /*cee0*/  VIADD R107, R2, 0xffffff11 ;  /* 0xffffff11026b7836 */ /* 0x000fc40000000000 */
[----:B------:R-:W-:Y:S01]  /*cef0*/  FMUL.FTZ R6, R240, UR5 ;  /* 0x00000005f0067c20 */ /* 0x000fe20008410000 */
[C---:B------:R-:W-:Y:S01]  /*cf00*/  IMAD.IADD R4, R213.reuse, 0x1, -R103 ;  /* 0x00000001d5047824 */ /* 0x040fe200078e0a67 */
[----:B------:R1:W-:Y:S01]  /*cf10*/  MUFU.TANH R72, R8 ;  /* 0x0000000800487308 */ /* 0x0003e20000002400 */
[----:B------:R-:W-:-:S07]  /*cf20*/  IMAD.IADD R7, R213, 0x1, -R107 ;  /* 0x00000001d5077824 */ /* 0x000fce00078e0a6b */
[----:B------:R2:W-:Y:S01]  /*cf30*/  MUFU.TANH R64, R6 ;  /* 0x0000000600407308 */ /* 0x0005e20000002400 */
[----:B-1----:R-:W-:-:S07]  /*cf40*/  FMUL.FTZ R8, R135, UR5 ;  /* 0x0000000587087c20 */ /* 0x002fce0008410000 */
[----:B------:R3:W-:Y:S01]  /*cf50*/  MUFU.TANH R65, R8 ;  /* 0x0000000800417308 */ /* 0x0007e20000002400 */
[----:B--2---:R-:W-:-:S04]  /*cf60*/  IABS R6, R4 ;  /* 0x0000000400067213 */ /* 0x004fc80000000000 */
[----:B------:R-:W-:Y:S01]  /*cf70*/  I2FP.F32.S32 R6, R6 ;  /* 0x0000000600067245 */ /* 0x000fe20000201400 */
[----:B------:R-:W-:Y:S02]  /*cf80*/  VIADD R4, R0, 0xffffff11 ;  /* 0xffffff1100047836 */ /* 0x000fe40000000000 */
[----:B---3--:R-:W-:Y:S01]  /*cf90*/  FFMA.FTZ R8, R5, -UR6, R11 ;  /* 0x8000000605087c23 */ /* 0x008fe2000801000b */
[----:B------:R-:W-:Y:S01]  /*cfa0*/  IABS R5, R7 ;  /* 0x0000000700057213 */ /* 0x000fe20000000000 */
[----:B------:R-:W-:-:S03]  /*cfb0*/  FMUL.FTZ R7, R68, UR5 ;  /* 0x0000000544077c20 */ /* 0x000fc60008410000 */
[----:B------:R-:W-:Y:S01]  /*cfc0*/  I2FP.F32.S32 R5, R5 ;  /* 0x0000000500057245 */ /* 0x000fe20000201400 */
[----:B------:R1:W-:Y:S01]  /*cfd0*/  MUFU.TANH R68, R7 ;  /* 0x0000000700447308 */ /* 0x0003e20000002400 */
[C---:B------:R-:W-:Y:S01]  /*cfe0*/  HMMA.16816.F32.BF16 R32, R16.reuse, R192, R32 ;  /* 0x000000c01020723c */ /* 0x040fe20000041820 */
[----:B------:R-:W-:Y:S02]  /*cff0*/  FSEL R204, R9, -INF , !P5 ;  /* 0xff80000009cc7808 */ /* 0x000fe40006800000 */
[----:B------:R-:W-:Y:S02]  /*d000*/  FSEL R8, R8, -INF , !P4 ;  /* 0xff80000008087808 */ /* 0x000fe40006000000 */
[----:B------:R-:W-:Y:S02]  /*d010*/  ISETP.GT.AND P5, PT, R42, R4, PT ;  /* 0x000000042a00720c */ /* 0x000fe40003fa4270 */
[----:B------:R-:W-:Y:S01]  /*d020*/  ISETP.GE.AND P4, PT, R4, R215, PT ;  /* 0x000000d70400720c */ /* 0x000fe20003f86270 */
[----:B------:R-:W-:Y:S01]  /*d030*/  HMMA.16816.F32.BF16 R20, R16, R182, R224 ;  /* 0x000000b61014723c */ /* 0x000fe200000418e0 */
[----:B------:R-:W-:-:S02]  /*d040*/  VIADD R4, R0, 0xffffff19 ;  /* 0xffffff1900047836 */ /* 0x000fc40000000000 */
[----:B-1----:R-:W-:Y:S01]  /*d050*/  FFMA.FTZ R7, R6, -UR6, R46 ;  /* 0x8000000606077c23 */ /* 0x002fe2000801002e */
[----:B------:R-:W-:Y:S01]  /*d060*/  FFMA.FTZ R6, R5, -UR6, R44 ;  /* 0x8000000605067c23 */ /* 0x000fe2000801002c */
[----:B------:R-:W-:-:S03]  /*d070*/  FSEL R202, R8, -INF , !P6 ;  /* 0xff80000008ca7808 */ /* 0x000fc60007000000 */
[----:B------:R-:W-:Y:S01]  /*d080*/  FSEL R7, R7, -INF , !P3 ;  /* 0xff80000007077808 */ /* 0x000fe20005800000 */
[----:B------:R-:W-:Y:S01]  /*d090*/  FMUL.FTZ R8, R70, UR5 ;  /* 0x0000000546087c20 */ /* 0x000fe20008410000 */
[----:B------:R-:W-:Y:S02]  /*d0a0*/  FSEL R105, R6, -INF , !P5 ;  /* 0xff80000006697808 */ /* 0x000fe40006800000 */
[----:B------:R-:W-:Y:S02]  /*d0b0*/  FSEL R205, R7, -INF , !P2 ;  /* 0xff80000007cd7808 */ /* 0x000fe40005000000 */
[----:B------:R-:W-:Y:S02]  /*d0c0*/  ISETP.GT.AND P2, PT, R42, R4, PT ;  /* 0x000000042a00720c */ /* 0x000fe40003f44270 */
[----:B------:R-:W-:Y:S01]  /*d0d0*/  ISETP.GE.AND P5, PT, R4, R215, PT ;  /* 0x000000d70400720c */ /* 0x000fe20003fa6270 */
[----:B------:R-:W-:Y:S01]  /*d0e0*/  FMUL.FTZ R4, R71, UR5 ;  /* 0x0000000547047c20 */ /* 0x000fe20008410000 */
[----:B------:R1:W-:Y:S01]  /*d0f0*/  MUFU.TANH R58, R8 ;  /* 0x00000008003a7308 */ /* 0x0003e20000002400 */
[----:B------:R-:W-:-:S02]  /*d100*/  VIADD R5, R0, 0xffffff18 ;  /* 0xffffff1800057836 */ /* 0x000fc40000000000 */
[----:B------:R-:W-:Y:S01]  /*d110*/  FMUL.FTZ R44, R48, UR5 ;  /* 0x00000005302c7c20 */ /* 0x000fe20008410000 */
[----:B------:R-:W-:Y:S02]  /*d120*/  IMAD.MOV.U32 R224, RZ, RZ, R87 ;  /* 0x000000ffffe07224 */ /* 0x000fe400078e0057 */
[----:B------:R-:W-:Y:S02]  /*d130*/  ISETP.GT.AND P3, PT, R42, R5, PT ;  /* 0x000000052a00720c */ /* 0x000fe40003f64270 */
[----:B------:R-:W-:Y:S01]  /*d140*/  ISETP.GE.AND P6, PT, R5, R215, PT ;  /* 0x000000d70500720c */ /* 0x000fe20003fc6270 */
[----:B------:R-:W-:Y:S01]  /*d150*/  FMUL.FTZ R5, R54, UR5 ;  /* 0x0000000536057c20 */ /* 0x000fe20008410000 */
[----:B------:R-:W-:Y:S01]  /*d160*/  FMUL.FTZ R7, R53, UR5 ;  /* 0x0000000535077c20 */ /* 0x000fe20008410000 */
[----:B-1----:R-:W-:Y:S02]  /*d170*/  FMUL.FTZ R8, R52, UR5 ;  /* 0x0000000534087c20 */ /* 0x002fe40008410000 */
[----:B------:R1:W-:Y:S01]  /*d180*/  MUFU.TANH R52, R4 ;  /* 0x0000000400347308 */ /* 0x0003e20000002400 */
[----:B------:R-:W-:Y:S01]  /*d190*/  FMUL.FTZ R87, R35, UR5 ;  /* 0x0000000523577c20 */ /* 0x000fe20008410000 */
[----:B------:R-:W-:Y:S01]  /*d1a0*/  FMUL.FTZ R35, R22, UR5 ;  /* 0x0000000516237c20 */ /* 0x000fe20008410000 */
[----:B------:R-:W-:Y:S01]  /*d1b0*/  HMMA.16816.F32.BF16 R12, R16, R186, R228 ;  /* 0x000000ba100c723c */ /* 0x000fe200000418e4 */
[----:B------:R-:W-:Y:S01]  /*d1c0*/  FMUL.FTZ R70, R32, UR5 ;  /* 0x0000000520467c20 */ /* 0x000fe20008410000 */
[----:B------:R-:W-:Y:S01]  /*d1d0*/  FMUL.FTZ R6, R55, UR5 ;  /* 0x0000000537067c20 */ /* 0x000fe20008410000 */
[----:B------:R-:W-:-:S02]  /*d1e0*/  FMUL.FTZ R90, R30, UR5 ;  /* 0x000000051e5a7c20 */ /* 0x000fc40008410000 */
[----:B------:R2:W-:Y:S01]  /*d1f0*/  MUFU.TANH R22, R5 ;  /* 0x0000000500167308 */ /* 0x0005e20000002400 */
[----:B-1----:R-:W-:-:S07]  /*d200*/  FMUL.FTZ R4, R248, UR5 ;  /* 0x00000005f8047c20 */ /* 0x002fce0008410000 */
[----:B------:R1:W-:Y:S01]  /*d210*/  MUFU.TANH R48, R4 ;  /* 0x0000000400307308 */ /* 0x0003e20000002400 */
[----:B------:R-:W-:Y:S01]  /*d220*/  FMUL.FTZ R55, R23, UR5 ;  /* 0x0000000517377c20 */ /* 0x000fe20008410000 */
[----:B--2---:R-:W-:Y:S01]  /*d230*/  IMAD.IADD R5, R43, 0x1, -R3 ;  /* 0x000000012b057824 */ /* 0x004fe200078e0a03 */
[----:B------:R-:W-:Y:S05]  /*d240*/  HMMA.16816.F32.BF16 R16, R16, R194, R232 ;  /* 0x000000c21010723c */ /* 0x000fea00000418e8 */
[----:B------:R2:W-:Y:S01]  /*d250*/  MUFU.TANH R30, R7 ;  /* 0x00000007001e7308 */ /* 0x0005e20000002400 */
[----:B-1----:R-:W-:-:S07]  /*d260*/  FMUL.FTZ R4, R249, UR5 ;  /* 0x00000005f9047c20 */ /* 0x002fce0008410000 */
[----:B------:R1:W-:Y:S01]  /*d270*/  MUFU.TANH R32, R4 ;  /* 0x0000000400207308 */ /* 0x0003e20000002400 */
[----:B--2---:R-:W-:-:S07]  /*d280*/  IMAD.IADD R7, R118, 0x1, -R3 ;  /* 0x0000000176077824 */ /* 0x004fce00078e0a03 */
[----:B------:R2:W-:Y:S01]  /*d290*/  MUFU.TANH R23, R6 ;  /* 0x0000000600177308 */ /* 0x0005e20000002400 */
[----:B-1----:R-:W-:Y:S02]  /*d2a0*/  IMAD.IADD R4, R43, 0x1, -R110 ;  /* 0x000000012b047824 */ /* 0x002fe400078e0a6e */
[----:B------:R-:W-:Y:S01]  /*d2b0*/  FMUL.FTZ R11, R241, UR5 ;  /* 0x00000005f10b7c20 */ /* 0x000fe20008410000 */
[----:B--2---:R-:W-:Y:S02]  /*d2c0*/  IABS R6, R5 ;  /* 0x0000000500067213 */ /* 0x004fe40000000000 */
[----:B------:R-:W-:Y:S02]  /*d2d0*/  IABS R5, R4 ;  /* 0x0000000400057213 */ /* 0x000fe40000000000 */
[----:B------:R-:W-:Y:S01]  /*d2e0*/  IABS R4, R7 ;  /* 0x0000000700047213 */ /* 0x000fe20000000000 */
[----:B------:R-:W-:Y:S01]  /*d2f0*/  IMAD.MOV.U32 R198, RZ, RZ, R97 ;  /* 0x000000ffffc67224 */ /* 0x000fe200078e0061 */
[----:B------:R-:W-:-:S02]  /*d300*/  I2FP.F32.S32 R6, R6 ;  /* 0x0000000600067245 */ /* 0x000fc40000201400 */
[----:B------:R-:W-:Y:S01]  /*d310*/  I2FP.F32.S32 R4, R4 ;  /* 0x0000000400047245 */ /* 0x000fe20000201400 */
[----:B------:R-:W-:Y:S01]  /*d320*/  IMAD.MOV.U32 R97, RZ, RZ, R114 ;  /* 0x000000ffff617224 */ /* 0x000fe200078e0072 */
[----:B------:R1:W-:Y:S01]  /*d330*/  MUFU.TANH R59, R11 ;  /* 0x0000000b003b7308 */ /* 0x0003e20000002400 */
[----:B------:R-:W-:Y:S01]  /*d340*/  FMUL.FTZ R9, R69, UR5 ;  /* 0x0000000545097c20 */ /* 0x000fe20008410000 */
[----:B------:R-:W-:Y:S01]  /*d350*/  FMUL.FTZ R99, R31, UR5 ;  /* 0x000000051f637c20 */ /* 0x000fe20008410000 */
[----:B------:R-:W-:Y:S01]  /*d360*/  FMUL.FTZ R7, R244, UR5 ;  /* 0x00000005f4077c20 */ /* 0x000fe20008410000 */
[----:B------:R-:W-:Y:S02]  /*d370*/  VIADD R114, R213, 0x48 ;  /* 0x00000048d5727836 */ /* 0x000fe40000000000 */
[----:B------:R-:W-:Y:S01]  /*d380*/  FFMA.FTZ R189, R4, -UR6, R74 ;  /* 0x8000000604bd7c23 */ /* 0x000fe2000801004a */
[----:B------:R-:W-:Y:S01]  /*d390*/  IMAD.IADD R4, R118, 0x1, -R110 ;  /* 0x0000000176047824 */ /* 0x000fe200078e0a6e */
[----:B------:R2:W-:Y:S01]  /*d3a0*/  MUFU.TANH R31, R8 ;  /* 0x00000008001f7308 */ /* 0x0005e20000002400 */
[----:B------:R-:W-:Y:S01]  /*d3b0*/  FMUL.FTZ R116, R13, UR5 ;  /* 0x000000050d747c20 */ /* 0x000fe20008410000 */
[----:B------:R-:W-:Y:S01]  /*d3c0*/  IMAD.IADD R3, R114, 0x1, -R3 ;  /* 0x0000000172037824 */ /* 0x000fe200078e0a03 */
[----:B------:R-:W-:Y:S01]  /*d3d0*/  I2FP.F32.S32 R5, R5 ;  /* 0x0000000500057245 */ /* 0x000fe20000201400 */
[----:B------:R-:W-:-:S02]  /*d3e0*/  IMAD.MOV.U32 R233, RZ, RZ, R113 ;  /* 0x000000ffffe97224 */ /* 0x000fc400078e0071 */
[----:B-1----:R-:W-:Y:S02]  /*d3f0*/  FMUL.FTZ R11, R67, UR5 ;  /* 0x00000005430b7c20 */ /* 0x002fe40008410000 */
[----:B------:R1:W-:Y:S01]  /*d400*/  MUFU.TANH R69, R9 ;  /* 0x0000000900457308 */ /* 0x0003e20000002400 */
[----:B------:R-:W-:Y:S01]  /*d410*/  IABS R4, R4 ;  /* 0x0000000400047213 */ /* 0x000fe20000000000 */
[----:B--2---:R-:W-:Y:S01]  /*d420*/  FMUL.FTZ R8, R173, UR5 ;  /* 0x00000005ad087c20 */ /* 0x004fe20008410000 */
[----:B------:R-:W-:-:S05]  /*d430*/  FFMA.FTZ R173, R6, -UR6, R78 ;  /* 0x8000000606ad7c23 */ /* 0x000fca000801004e */
[----:B------:R2:W-:Y:S01]  /*d440*/  MUFU.TANH R13, R7 ;  /* 0x00000007000d7308 */ /* 0x0005e20000002400 */
[----:B------:R-:W-:Y:S02]  /*d450*/  IMAD.IADD R6, R118, 0x1, -R108 ;  /* 0x0000000176067824 */ /* 0x000fe400078e0a6c */
[----:B------:R-:W-:Y:S01]  /*d460*/  FMUL.FTZ R113, R12, UR5 ;  /* 0x000000050c717c20 */ /* 0x000fe20008410000 */
[----:B------:R-:W-:Y:S01]  /*d470*/  FMUL.FTZ R88, R19, UR5 ;  /* 0x0000000513587c20 */ /* 0x000fe20008410000 */
[----:B------:R-:W-:Y:S01]  /*d480*/  IABS R3, R3 ;  /* 0x0000000300037213 */ /* 0x000fe20000000000 */
[----:B-1----:R-:W-:Y:S02]  /*d490*/  FMUL.FTZ R9, R66, UR5 ;  /* 0x0000000542097c20 */ /* 0x002fe40008410000 */
[----:B------:R-:W1:Y:S01]  /*d4a0*/  MUFU.TANH R11, R11 ;  /* 0x0000000b000b7308 */ /* 0x000e620000002400 */
[----:B------:R-:W-:Y:S01]  /*d4b0*/  IABS R6, R6 ;  /* 0x0000000600067213 */ /* 0x000fe20000000000 */
[----:B------:R-:W-:-:S02]  /*d4c0*/  IMAD.MOV.U32 R176, RZ, RZ, R169 ;  /* 0x000000ffffb07224 */ /* 0x000fc400078e00a9 */
[----:B--2---:R-:W-:-:S04]  /*d4d0*/  IMAD.IADD R7, R43, 0x1, -R106 ;  /* 0x000000012b077824 */ /* 0x004fc800078e0a6a */
[----:B------:R2:W-:Y:S01]  /*d4e0*/  MUFU.TANH R19, R8 ;  /* 0x0000000800137308 */ /* 0x0005e20000002400 */
[----:B------:R-:W-:Y:S01]  /*d4f0*/  FFMA.FTZ R169, R5, -UR6, R76 ;  /* 0x8000000605a97c23 */ /* 0x000fe2000801004c */
[----:B------:R-:W-:-:S06]  /*d500*/  IMAD.IADD R5, R43, 0x1, -R108 ;  /* 0x000000012b057824 */ /* 0x000fcc00078e0a6c */
[----:B------:R3:W4:Y:S01]  /*d510*/  MUFU.TANH R12, R9 ;  /* 0x00000009000c7308 */ /* 0x0007220000002400 */
[----:B------:R-:W-:Y:S02]  /*d520*/  IABS R5, R5 ;  /* 0x0000000500057213 */ /* 0x000fe40000000000 */
[----:B--2---:R-:W-:Y:S01]  /*d530*/  IABS R8, R7 ;  /* 0x0000000700087213 */ /* 0x004fe20000000000 */
[----:B------:R-:W-:Y:S01]  /*d540*/  IMAD.MOV.U32 R7, RZ, RZ, R4 ;  /* 0x000000ffff077224 */ /* 0x000fe200078e0004 */
[----:B------:R-:W-:Y:S01]  /*d550*/  I2FP.F32.S32 R4, R3 ;  /* 0x0000000300047245 */ /* 0x000fe20000201400 */
[----:B------:R-:W-:Y:S02]  /*d560*/  IMAD.MOV.U32 R3, RZ, RZ, R6 ;  /* 0x000000ffff037224 */ /* 0x000fe400078e0006 */
[----:B------:R-:W-:Y:S02]  /*d570*/  IMAD.MOV.U32 R6, RZ, RZ, R8 ;  /* 0x000000ffff067224 */ /* 0x000fe400078e0008 */
[----:B------:R-:W-:Y:S01]  /*d580*/  FFMA.FTZ R190, R4, -UR6, R75 ;  /* 0x8000000604be7c23 */ /* 0x000fe2000801004b */
[----:B------:R-:W-:-:S02]  /*d590*/  I2FP.F32.S32 R5, R5 ;  /* 0x0000000500057245 */ /* 0x000fc40000201400 */
[----:B------:R-:W-:Y:S02]  /*d5a0*/  I2FP.F32.S32 R4, R6 ;  /* 0x0000000600047245 */ /* 0x000fe40000201400 */
[----:B------:R-:W-:Y:S01]  /*d5b0*/  I2FP.F32.S32 R3, R3 ;  /* 0x0000000300037245 */ /* 0x000fe20000201400 */
[----:B------:R-:W-:Y:S01]  /*d5c0*/  FMUL.FTZ R6, R245, UR5 ;  /* 0x00000005f5067c20 */ /* 0x000fe20008410000 */
[----:B------:R-:W-:Y:S01]  /*d5d0*/  I2FP.F32.S32 R7, R7 ;  /* 0x0000000700077245 */ /* 0x000fe20000201400 */
[----:B-1----:R-:W-:Y:S01]  /*d5e0*/  FFMA.FTZ R186, R4, -UR6, R11 ;  /* 0x8000000604ba7c23 */ /* 0x002fe2000801000b */
[C---:B------:R-:W-:Y:S02]  /*d5f0*/  IMAD.IADD R4, R118.reuse, 0x1, -R106 ;  /* 0x0000000176047824 */ /* 0x040fe400078e0a6a */
[----:B---3--:R-:W-:Y:S01]  /*d600*/  FMUL.FTZ R9, R97, UR5 ;  /* 0x0000000561097c20 */ /* 0x008fe20008410000 */
[----:B----4-:R-:W-:Y:S01]  /*d610*/  FFMA.FTZ R135, R5, -UR6, R12 ;  /* 0x8000000605877c23 */ /* 0x010fe2000801000c */
[----:B------:R-:W-:Y:S01]  /*d620*/  FFMA.FTZ R187, R3, -UR6, R13 ;  /* 0x8000000603bb7c23 */ /* 0x000fe2000801000d */
[--C-:B------:R-:W-:Y:S01]  /*d630*/  IMAD.IADD R5, R43, 0x1, -R103.reuse ;  /* 0x000000012b057824 */ /* 0x100fe200078e0a67 */
[----:B------:R1:W2:Y:S01]  /*d640*/  MUFU.TANH R11, R6 ;  /* 0x00000006000b7308 */ /* 0x0002a20000002400 */
[----:B------:R-:W-:-:S02]  /*d650*/  IMAD.IADD R3, R118, 0x1, -R103 ;  /* 0x0000000176037824 */ /* 0x000fc400078e0a67 */
[----:B------:R-:W-:Y:S01]  /*d660*/  FFMA.FTZ R188, R7, -UR6, R77 ;  /* 0x8000000607bc7c23 */ /* 0x000fe2000801004d */
[----:B------:R-:W-:Y:S02]  /*d670*/  IMAD.MOV.U32 R200, RZ, RZ, R125 ;  /* 0x000000ffffc87224 */ /* 0x000fe400078e007d */
[----:B------:R-:W-:Y:S01]  /*d680*/  FMUL.FTZ R125, R16, UR5 ;  /* 0x00000005107d7c20 */ /* 0x000fe20008410000 */
[----:B------:R-:W-:Y:S01]  /*d690*/  IABS R7, R4 ;  /* 0x0000000400077213 */ /* 0x000fe20000000000 */
[----:B------:R3:W-:Y:S01]  /*d6a0*/  MUFU.TANH R16, R9 ;  /* 0x0000000900107308 */ /* 0x0007e20000002400 */
[----:B------:R-:W-:Y:S02]  /*d6b0*/  IABS R8, R5 ;  /* 0x0000000500087213 */ /* 0x000fe40000000000 */
[----:B------:R-:W-:Y:S01]  /*d6c0*/  IABS R4, R3 ;  /* 0x0000000300047213 */ /* 0x000fe20000000000 */
[----:B-1----:R-:W-:-:S05]  /*d6d0*/  IMAD.IADD R6, R43, 0x1, -R107 ;  /* 0x000000012b067824 */ /* 0x002fca00078e0a6b */
[----:B------:R-:W-:Y:S01]  /*d6e0*/  IABS R5, R6 ;  /* 0x0000000600057213 */ /* 0x000fe20000000000 */
[----:B---3--:R-:W-:Y:S02]  /*d6f0*/  IMAD.IADD R9, R118, 0x1, -R107 ;  /* 0x0000000176097824 */ /* 0x008fe400078e0a6b */
[----:B------:R-:W-:Y:S02]  /*d700*/  IMAD.MOV.U32 R6, RZ, RZ, R7 ;  /* 0x000000ffff067224 */ /* 0x000fe400078e0007 */
[----:B------:R-:W-:Y:S01]  /*d710*/  IMAD.MOV.U32 R7, RZ, RZ, R4 ;  /* 0x000000ffff077224 */ /* 0x000fe200078e0004 */
[----:B------:R-:W-:Y:S01]  /*d720*/  IABS R3, R9 ;  /* 0x0000000900037213 */ /* 0x000fe20000000000 */
[----:B------:R-:W-:Y:S02]  /*d730*/  IMAD.MOV.U32 R9, RZ, RZ, R8 ;  /* 0x000000ffff097224 */ /* 0x000fe400078e0008 */
[----:B------:R-:W-:Y:S01]  /*d740*/  IMAD.MOV.U32 R8, RZ, RZ, R5 ;  /* 0x000000ffff087224 */ /* 0x000fe200078e0005 */
[----:B------:R-:W-:-:S02]  /*d750*/  I2FP.F32.S32 R4, R6 ;  /* 0x0000000600047245 */ /* 0x000fc40000201400 */
[----:B------:R-:W-:Y:S01]  /*d760*/  I2FP.F32.S32 R3, R3 ;  /* 0x0000000300037245 */ /* 0x000fe20000201400 */
[----:B------:R-:W-:Y:S01]  /*d770*/  IMAD.MOV.U32 R236, RZ, RZ, R80 ;  /* 0x000000ffffec7224 */ /* 0x000fe200078e0050 */
[----:B------:R-:W-:Y:S02]  /*d780*/  I2FP.F32.S32 R5, R9 ;  /* 0x0000000900057245 */ /* 0x000fe40000201400 */
[----:B------:R-:W-:Y:S01]  /*d790*/  I2FP.F32.S32 R6, R7 ;  /* 0x0000000700067245 */ /* 0x000fe20000201400 */
[----:B------:R-:W-:Y:S01]  /*d7a0*/  VIADD R80, R2, 0xffffff20 ;  /* 0xffffff2002507836 */ /* 0x000fe20000000000 */
[----:B------:R-:W-:Y:S01]  /*d7b0*/  I2FP.F32.S32 R7, R8 ;  /* 0x0000000800077245 */ /* 0x000fe20000201400 */
[----:B--2---:R-:W-:Y:S01]  /*d7c0*/  FFMA.FTZ R185, R4, -UR6, R11 ;  /* 0x8000000604b97c23 */ /* 0x004fe2000801000b */
[----:B------:R-:W-:Y:S02]  /*d7d0*/  IMAD.MOV.U32 R97, RZ, RZ, R95 ;  /* 0x000000ffff617224 */ /* 0x000fe400078e005f */
[----:B------:R-:W-:Y:S01]  /*d7e0*/  FFMA.FTZ R183, R3, -UR6, R59 ;  /* 0x8000000603b77c23 */ /* 0x000fe2000801003b */
[----:B------:R-:W-:-:S02]  /*d7f0*/  IMAD.IADD R4, R213, 0x1, -R172 ;  /* 0x00000001d5047824 */ /* 0x000fc400078e0aac */
[----:B------:R-:W-:Y:S01]  /*d800*/  FMUL.FTZ R133, R29, UR5 ;  /* 0x000000051d857c20 */ /* 0x000fe20008410000 */
[----:B------:R-:W-:Y:S02]  /*d810*/  IMAD.MOV.U32 R95, RZ, RZ, R130 ;  /* 0x000000ffff5f7224 */ /* 0x000fe400078e0082 */
[----:B------:R-:W-:Y:S01]  /*d820*/  FFMA.FTZ R132, R5, -UR6, R72 ;  /* 0x8000000605847c23 */ /* 0x000fe20008010048 */
[----:B------:R-:W-:Y:S02]  /*d830*/  IMAD.IADD R3, R213, 0x1, -R175 ;  /* 0x00000001d5037824 */ /* 0x000fe400078e0aaf */
[----:B------:R-:W-:Y:S01]  /*d840*/  FMUL.FTZ R29, R57, UR5 ;  /* 0x00000005391d7c20 */ /* 0x000fe20008410000 */
[----:B------:R-:W-:Y:S01]  /*d850*/  FFMA.FTZ R130, R7, -UR6, R65 ;  /* 0x8000000607827c23 */ /* 0x000fe20008010041 */
[----:B------:R-:W-:Y:S02]  /*d860*/  IMAD.IADD R5, R213, 0x1, -R80 ;  /* 0x00000001d5057824 */ /* 0x000fe400078e0a50 */
[----:B------:R-:W-:Y:S01]  /*d870*/  FFMA.FTZ R184, R6, -UR6, R64 ;  /* 0x8000000606b87c23 */ /* 0x000fe20008010040 */
[----:B------:R-:W-:Y:S01]  /*d880*/  IMAD.IADD R7, R43, 0x1, -R80 ;  /* 0x000000012b077824 */ /* 0x000fe200078e0a50 */
[----:B------:R-:W-:Y:S01]  /*d890*/  IABS R6, R4 ;  /* 0x0000000400067213 */ /* 0x000fe20000000000 */
[----:B------:R-:W-:-:S02]  /*d8a0*/  IMAD.MOV.U32 R191, RZ, RZ, R127 ;  /* 0x000000ffffbf7224 */ /* 0x000fc400078e007f */
[----:B------:R-:W-:Y:S01]  /*d8b0*/  FMUL.FTZ R127, R28, UR5 ;  /* 0x000000051c7f7c20 */ /* 0x000fe20008410000 */
[----:B------:R-:W1:Y:S01]  /*d8c0*/  MUFU.TANH R8, R29 ;  /* 0x0000001d00087308 */ /* 0x000e620000002400 */
[----:B------:R-:W-:Y:S01]  /*d8d0*/  IABS R4, R3 ;  /* 0x0000000300047213 */ /* 0x000fe20000000000 */
[----:B------:R-:W-:Y:S01]  /*d8e0*/  FMUL.FTZ R28, R56, UR5 ;  /* 0x00000005381c7c20 */ /* 0x000fe20008410000 */
[----:B------:R-:W-:Y:S02]  /*d8f0*/  IABS R3, R5 ;  /* 0x0000000500037213 */ /* 0x000fe40000000000 */
[----:B------:R-:W-:Y:S01]  /*d900*/  IABS R5, R7 ;  /* 0x0000000700057213 */ /* 0x000fe20000000000 */
[----:B------:R-:W-:Y:S02]  /*d910*/  IMAD.MOV.U32 R7, RZ, RZ, R6 ;  /* 0x000000ffff077224 */ /* 0x000fe400078e0006 */
[----:B------:R-:W2:Y:S01]  /*d920*/  MUFU.TANH R9, R28 ;  /* 0x0000001c00097308 */ /* 0x000ea20000002400 */
[----:B------:R-:W-:-:S02]  /*d930*/  IMAD.MOV.U32 R6, RZ, RZ, R4 ;  /* 0x000000ffff067224 */ /* 0x000fc400078e0004 */
[----:B------:R-:W-:Y:S02]  /*d940*/  IMAD.MOV.U32 R4, RZ, RZ, R3 ;  /* 0x000000ffff047224 */ /* 0x000fe400078e0003 */
[----:B------:R-:W-:Y:S02]  /*d950*/  IMAD.MOV.U32 R3, RZ, RZ, R5 ;  /* 0x000000ffff037224 */ /* 0x000fe400078e0005 */
[----:B------:R-:W-:Y:S01]  /*d960*/  FMUL.FTZ R5, R95, UR5 ;  /* 0x000000055f057c20 */ /* 0x000fe20008410000 */
[----:B------:R-:W-:Y:S02]  /*d970*/  I2FP.F32.S32 R6, R6 ;  /* 0x0000000600067245 */ /* 0x000fe40000201400 */
[----:B------:R-:W-:Y:S02]  /*d980*/  I2FP.F32.S32 R4, R4 ;  /* 0x0000000400047245 */ /* 0x000fe40000201400 */
[----:B------:R-:W-:Y:S01]  /*d990*/  I2FP.F32.S32 R3, R3 ;  /* 0x0000000300037245 */ /* 0x000fe20000201400 */
[----:B------:R-:W-:-:S02]  /*d9a0*/  IMAD.MOV.U32 R98, RZ, RZ, R85 ;  /* 0x000000ffff627224 */ /* 0x000fc400078e0055 */
[----:B------:R-:W-:Y:S01]  /*d9b0*/  FMUL.FTZ R85, R18, UR5 ;  /* 0x0000000512557c20 */ /* 0x000fe20008410000 */
[----:B------:R-:W-:Y:S01]  /*d9c0*/  VIADD R78, R2, 0xffffff21 ;  /* 0xffffff21024e7836 */ /* 0x000fe20000000000 */
[----:B------:R3:W-:Y:S01]  /*d9d0*/  MUFU.TANH R18, R5 ;  /* 0x0000000500127308 */ /* 0x0007e20000002400 */
[----:B------:R-:W-:Y:S02]  /*d9e0*/  IMAD.MOV.U32 R199, RZ, RZ, R81 ;  /* 0x000000ffffc77224 */ /* 0x000fe400078e0051 */
[----:B------:R-:W-:Y:S02]  /*d9f0*/  IMAD.MOV.U32 R81, RZ, RZ, R126 ;  /* 0x000000ffff517224 */ /* 0x000fe400078e007e */
[----:B------:R-:W-:Y:S01]  /*da00*/  FFMA.FTZ R126, R3, -UR6, R58 ;  /* 0x80000006037e7c23 */ /* 0x000fe2000801003a */
[----:B------:R-:W-:Y:S02]  /*da10*/  IMAD.MOV.U32 R179, RZ, RZ, R92 ;  /* 0x000000ffffb37224 */ /* 0x000fe400078e005c */
[----:B------:R-:W-:Y:S01]  /*da20*/  FFMA.FTZ R92, R4, -UR6, R68 ;  /* 0x80000006045c7c23 */ /* 0x000fe20008010044 */
[----:B------:R-:W-:Y:S01]  /*da30*/  I2FP.F32.S32 R7, R7 ;  /* 0x0000000700077245 */ /* 0x000fe20000201400 */
[----:B-1----:R-:W-:Y:S01]  /*da40*/  FFMA.FTZ R95, R6, -UR6, R8 ;  /* 0x80000006065f7c23 */ /* 0x002fe20008010008 */
[----:B------:R-:W-:-:S02]  /*da50*/  IMAD.IADD R3, R118, 0x1, -R80 ;  /* 0x0000000176037824 */ /* 0x000fc400078e0a50 */
[--C-:B------:R-:W-:Y:S02]  /*da60*/  IMAD.IADD R4, R213, 0x1, -R78.reuse ;  /* 0x00000001d5047824 */ /* 0x100fe400078e0a4e */
[----:B------:R-:W-:Y:S01]  /*da70*/  FMUL.FTZ R66, R15, UR5 ;  /* 0x000000050f427c20 */ /* 0x000fe20008410000 */
[----:B------:R-:W-:Y:S02]  /*da80*/  IMAD.IADD R6, R43, 0x1, -R78 ;  /* 0x000000012b067824 */ /* 0x000fe400078e0a4e */
[----:B------:R-:W-:Y:S01]  /*da90*/  FMUL.FTZ R24, R24, UR5 ;  /* 0x0000000518187c20 */ /* 0x000fe20008410000 */
[----:B---3--:R-:W-:Y:S01]  /*daa0*/  FMUL.FTZ R5, R79, UR5 ;  /* 0x000000054f057c20 */ /* 0x008fe20008410000 */
[----:B------:R-:W-:Y:S01]  /*dab0*/  VIADD R79, R2, 0xffffff28 ;  /* 0xffffff28024f7836 */ /* 0x000fe20000000000 */
[----:B------:R-:W-:Y:S01]  /*dac0*/  IABS R3, R3 ;  /* 0x0000000300037213 */ /* 0x000fe20000000000 */
[----:B------:R-:W-:Y:S01]  /*dad0*/  IMAD.MOV.U32 R178, RZ, RZ, R98 ;  /* 0x000000ffffb27224 */ /* 0x000fe200078e0062 */
[----:B------:R1:W-:Y:S01]  /*dae0*/  MUFU.TANH R15, R5 ;  /* 0x00000005000f7308 */ /* 0x0003e20000002400 */
[----:B--2---:R-:W-:Y:S01]  /*daf0*/  FFMA.FTZ R98, R7, -UR6, R9 ;  /* 0x8000000607627c23 */ /* 0x004fe20008010009 */
[----:B------:R-:W-:Y:S01]  /*db00*/  IMAD.IADD R8, R213, 0x1, -R79 ;  /* 0x00000001d5087824 */ /* 0x000fe200078e0a4f */
[----:B------:R-:W-:-:S02]  /*db10*/  IABS R4, R4 ;  /* 0x0000000400047213 */ /* 0x000fc40000000000 */
[----:B------:R-:W-:-:S03]  /*db20*/  IABS R7, R6 ;  /* 0x0000000600077213 */ /* 0x000fc60000000000 */
[----:B------:R-:W2:Y:S01]  /*db30*/  MUFU.TANH R11, R24 ;  /* 0x00000018000b7308 */ /* 0x000ea20000002400 */
[----:B------:R-:W-:Y:S02]  /*db40*/  I2FP.F32.S32 R3, R3 ;  /* 0x0000000300037245 */ /* 0x000fe40000201400 */
[----:B------:R-:W-:Y:S01]  /*db50*/  IABS R8, R8 ;  /* 0x0000000800087213 */ /* 0x000fe20000000000 */
[----:B-1----:R-:W-:-:S05]  /*db60*/  IMAD.IADD R5, R118, 0x1, -R78 ;  /* 0x0000000176057824 */ /* 0x002fca00078e0a4e */
[----:B------:R-:W-:Y:S01]  /*db70*/  IABS R6, R5 ;  /* 0x0000000500067213 */ /* 0x000fe20000000000 */
[----:B------:R-:W-:Y:S02]  /*db80*/  IMAD.MOV.U32 R5, RZ, RZ, R4 ;  /* 0x000000ffff057224 */ /* 0x000fe400078e0004 */
[----:B------:R-:W-:Y:S02]  /*db90*/  IMAD.MOV.U32 R4, RZ, RZ, R7 ;  /* 0x000000ffff047224 */ /* 0x000fe400078e0007 */
[----:B------:R-:W-:Y:S01]  /*dba0*/  FFMA.FTZ R181, R3, -UR6, R48 ;  /* 0x8000000603b57c23 */ /* 0x000fe20008010030 */
[----:B------:R-:W-:Y:S01]  /*dbb0*/  IMAD.MOV.U32 R3, RZ, RZ, R8 ;  /* 0x000000ffff037224 */ /* 0x000fe200078e0008 */
[----:B------:R-:W-:Y:S02]  /*dbc0*/  I2FP.F32.S32 R7, R5 ;  /* 0x0000000500077245 */ /* 0x000fe40000201400 */
[----:B------:R-:W-:Y:S02]  /*dbd0*/  I2FP.F32.S32 R5, R4 ;  /* 0x0000000400057245 */ /* 0x000fe40000201400 */
[----:B------:R-:W-:Y:S01]  /*dbe0*/  I2FP.F32.S32 R4, R6 ;  /* 0x0000000600047245 */ /* 0x000fe20000201400 */
[----:B------:R-:W-:Y:S01]  /*dbf0*/  IMAD.MOV.U32 R192, RZ, RZ, R84 ;  /* 0x000000ffffc07224 */ /* 0x000fe200078e0054 */
[----:B------:R-:W-:Y:S01]  /*dc00*/  I2FP.F32.S32 R3, R3 ;  /* 0x0000000300037245 */ /* 0x000fe20000201400 */
[----:B------:R-:W-:-:S02]  /*dc10*/  VIADD R75, R2, 0xffffff29 ;  /* 0xffffff29024b7836 */ /* 0x000fc40000000000 */
[----:B------:R-:W-:Y:S01]  /*dc20*/  FMUL.FTZ R9, R178, UR5 ;  /* 0x00000005b2097c20 */ /* 0x000fe20008410000 */
[----:B------:R-:W-:Y:S02]  /*dc30*/  IMAD.MOV.U32 R84, RZ, RZ, R131 ;  /* 0x000000ffff547224 */ /* 0x000fe400078e0083 */
[----:B------:R-:W-:Y:S01]  /*dc40*/  FFMA.FTZ R180, R4, -UR6, R32 ;  /* 0x8000000604b47c23 */ /* 0x000fe20008010020 */
[----:B------:R-:W-:Y:S02]  /*dc50*/  IMAD.MOV.U32 R237, RZ, RZ, R123 ;  /* 0x000000ffffed7224 */ /* 0x000fe400078e007b */
[----:B------:R-:W-:Y:S01]  /*dc60*/  FFMA.FTZ R123, R5, -UR6, R52 ;  /* 0x80000006057b7c23 */ /* 0x000fe20008010034 */
[----:B------:R-:W-:Y:S02]  /*dc70*/  IMAD.MOV.U32 R178, RZ, RZ, R81 ;  /* 0x000000ffffb27224 */ /* 0x000fe400078e0051 */
[----:B------:R-:W-:Y:S01]  /*dc80*/  FFMA.FTZ R81, R7, -UR6, R69 ;  /* 0x8000000607517c23 */ /* 0x000fe20008010045 */
[----:B------:R-:W-:-:S02]  /*dc90*/  IMAD.IADD R4, R43, 0x1, -R79 ;  /* 0x000000012b047824 */ /* 0x000fc400078e0a4f */
[----:B------:R-:W-:Y:S01]  /*dca0*/  FMUL.FTZ R27, R27, UR5 ;  /* 0x000000051b1b7c20 */ /* 0x000fe20008410000 */
[----:B------:R-:W-:Y:S02]  /*dcb0*/  IMAD.IADD R5, R213, 0x1, -R75 ;  /* 0x00000001d5057824 */ /* 0x000fe400078e0a4b */
[----:B------:R-:W-:Y:S02]  /*dcc0*/  IMAD.MOV.U32 R177, RZ, RZ, R84 ;  /* 0x000000ffffb17224 */ /* 0x000fe400078e0054 */
[----:B--2---:R-:W-:Y:S01]  /*dcd0*/  FFMA.FTZ R84, R3, -UR6, R11 ;  /* 0x8000000603547c23 */ /* 0x004fe2000801000b */
[----:B------:R-:W-:Y:S02]  /*dce0*/  IMAD.IADD R7, R43, 0x1, -R75 ;  /* 0x000000012b077824 */ /* 0x000fe400078e0a4b */
[----:B------:R-:W-:Y:S01]  /*dcf0*/  FMUL.FTZ R46, R49, UR5 ;  /* 0x00000005312e7c20 */ /* 0x000fe20008410000 */
[----:B------:R-:W-:Y:S02]  /*dd00*/  IMAD.IADD R3, R118, 0x1, -R79 ;  /* 0x0000000176037824 */ /* 0x000fe400078e0a4f */
[----:B------:R-:W-:Y:S01]  /*dd10*/  FMUL.FTZ R49, R60, UR5 ;  /* 0x000000053c317c20 */ /* 0x000fe20008410000 */
[----:B------:R-:W-:Y:S01]  /*dd20*/  FMUL.FTZ R25, R25, UR5 ;  /* 0x0000000519197c20 */ /* 0x000fe20008410000 */
[----:B------:R-:W-:-:S02]  /*dd30*/  IMAD.IADD R8, R118, 0x1, -R75 ;  /* 0x0000000176087824 */ /* 0x000fc400078e0a4b */
[----:B------:R-:W-:Y:S01]  /*dd40*/  FMUL.FTZ R60, R14, UR5 ;  /* 0x000000050e3c7c20 */ /* 0x000fe20008410000 */
[----:B------:R-:W-:Y:S01]  /*dd50*/  IABS R6, R4 ;  /* 0x0000000400067213 */ /* 0x000fe20000000000 */
[----:B------:R-:W1:Y:S01]  /*dd60*/  MUFU.TANH R11, R27 ;  /* 0x0000001b000b7308 */ /* 0x000e620000002400 */
[----:B------:R-:W-:Y:S01]  /*dd70*/  IABS R5, R5 ;  /* 0x0000000500057213 */ /* 0x000fe20000000000 */
[----:B------:R-:W-:Y:S01]  /*dd80*/  FMUL.FTZ R26, R26, UR5 ;  /* 0x000000051a1a7c20 */ /* 0x000fe20008410000 */
[----:B------:R-:W-:Y:S02]  /*dd90*/  IABS R4, R7 ;  /* 0x0000000700047213 */ /* 0x000fe40000000000 */
[----:B------:R-:W-:-:S03]  /*dda0*/  IABS R3, R3 ;  /* 0x0000000300037213 */ /* 0x000fc60000000000 */
[----:B------:R-:W2:Y:S01]  /*ddb0*/  MUFU.TANH R14, R9 ;  /* 0x00000009000e7308 */ /* 0x000ea20000002400 */
[----:B------:R-:W-:Y:S01]  /*ddc0*/  IABS R8, R8 ;  /* 0x0000000800087213 */ /* 0x000fe20000000000 */
[----:B------:R-:W-:Y:S02]  /*ddd0*/  IMAD.MOV.U32 R7, RZ, RZ, R5 ;  /* 0x000000ffff077224 */ /* 0x000fe400078e0005 */
[----:B------:R-:W-:-:S04]  /*dde0*/  IMAD.MOV.U32 R5, RZ, RZ, R4 ;  /* 0x000000ffff057224 */ /* 0x000fc800078e0004 */
[----:B------:R-:W3:Y:S01]  /*ddf0*/  MUFU.TANH R13, R25 ;  /* 0x00000019000d7308 */ /* 0x000ee20000002400 */
[----:B------:R-:W-:Y:S01]  /*de00*/  I2FP.F32.S32 R4, R3 ;  /* 0x0000000300047245 */ /* 0x000fe20000201400 */
[----:B------:R-:W-:-:S06]  /*de10*/  IMAD.MOV.U32 R3, RZ, RZ, R8 ;  /* 0x000000ffff037224 */ /* 0x000fcc00078e0008 */
[----:B------:R-:W4:Y:S01]  /*de20*/  MUFU.TANH R12, R26 ;  /* 0x0000001a000c7308 */ /* 0x000f220000002400 */
[----:B------:R-:W-:Y:S02]  /*de30*/  IMAD.MOV.U32 R206, RZ, RZ, R179 ;  /* 0x000000ffffce7224 */ /* 0x000fe400078e00b3 */
[----:B------:R-:W-:Y:S01]  /*de40*/  FFMA.FTZ R179, R4, -UR6, R15 ;  /* 0x8000000604b37c23 */ /* 0x000fe2000801000f */
[----:B------:R-:W-:Y:S01]  /*de50*/  I2FP.F32.S32 R4, R5 ;  /* 0x0000000500047245 */ /* 0x000fe20000201400 */
[----:B------:R-:W-:Y:S01]  /*de60*/  VIADD R69, R2, 0xffffff30 ;  /* 0xffffff3002457836 */ /* 0x000fe20000000000 */
[----:B------:R-:W-:Y:S01]  /*de70*/  I2FP.F32.S32 R3, R3 ;  /* 0x0000000300037245 */ /* 0x000fe20000201400 */
[----:B------:R-:W-:Y:S01]  /*de80*/  IMAD.MOV.U32 R227, RZ, RZ, R120 ;  /* 0x000000ffffe37224 */ /* 0x000fe200078e0078 */
[----:B------:R-:W-:Y:S01]  /*de90*/  I2FP.F32.S32 R7, R7 ;  /* 0x0000000700077245 */ /* 0x000fe20000201400 */
[----:B------:R-:W-:Y:S01]  /*dea0*/  IMAD.MOV.U32 R240, RZ, RZ, R178 ;  /* 0x000000fffff07224 */ /* 0x000fe200078e00b2 */
[----:B------:R-:W-:Y:S01]  /*deb0*/  I2FP.F32.S32 R6, R6 ;  /* 0x0000000600067245 */ /* 0x000fe20000201400 */
[----:B-1----:R-:W-:Y:S01]  /*dec0*/  FFMA.FTZ R120, R4, -UR6, R11 ;  /* 0x8000000604787c23 */ /* 0x002fe2000801000b */
[----:B------:R-:W-:-:S02]  /*ded0*/  VIADD R73, R2, 0xffffff31 ;  /* 0xffffff3102497836 */ /* 0x000fc40000000000 */
[----:B--2---:R-:W-:Y:S01]  /*dee0*/  FFMA.FTZ R178, R3, -UR6, R14 ;  /* 0x8000000603b27c23 */ /* 0x004fe2000801000e */
[----:B------:R-:W-:Y:S02]  /*def0*/  IMAD.IADD R4, R213, 0x1, -R69 ;  /* 0x00000001d5047824 */ /* 0x000fe400078e0a45 */
[----:B------:R-:W-:Y:S02]  /*df00*/  IMAD.MOV.U32 R193, RZ, RZ, R86 ;  /* 0x000000ffffc17224 */ /* 0x000fe400078e0056 */
[----:B---3--:R-:W-:Y:S01]  /*df10*/  FFMA.FTZ R86, R7, -UR6, R13 ;  /* 0x8000000607567c23 */ /* 0x008fe2000801000d */
[--C-:B------:R-:W-:Y:S02]  /*df20*/  IMAD.IADD R3, R43, 0x1, -R69.reuse ;  /* 0x000000012b037824 */ /* 0x100fe400078e0a45 */
[----:B------:R-:W-:Y:S02]  /*df30*/  IMAD.IADD R5, R118, 0x1, -R69 ;  /* 0x0000000176057824 */ /* 0x000fe400078e0a45 */
[----:B------:R-:W-:-:S02]  /*df40*/  IMAD.MOV.U32 R207, RZ, RZ, R122 ;  /* 0x000000ffffcf7224 */ /* 0x000fc400078e007a */
[----:B----4-:R-:W-:Y:S01]  /*df50*/  FFMA.FTZ R122, R6, -UR6, R12 ;  /* 0x80000006067a7c23 */ /* 0x010fe2000801000c */
[----:B------:R-:W-:Y:S01]  /*df60*/  IMAD.IADD R7, R213, 0x1, -R73 ;  /* 0x00000001d5077824 */ /* 0x000fe200078e0a49 */
[----:B------:R-:W-:Y:S02]  /*df70*/  IABS R6, R4 ;  /* 0x0000000400067213 */ /* 0x000fe40000000000 */
[----:B------:R-:W-:Y:S02]  /*df80*/  IABS R4, R3 ;  /* 0x0000000300047213 */ /* 0x000fe40000000000 */
[----:B------:R-:W-:Y:S02]  /*df90*/  IABS R3, R5 ;  /* 0x0000000500037213 */ /* 0x000fe40000000000 */
[----:B------:R-:W-:Y:S01]  /*dfa0*/  IABS R5, R7 ;  /* 0x0000000700057213 */ /* 0x000fe20000000000 */
[----:B------:R-:W-:Y:S02]  /*dfb0*/  IMAD.MOV.U32 R7, RZ, RZ, R6 ;  /* 0x000000ffff077224 */ /* 0x000fe400078e0006 */
[----:B------:R-:W-:-:S02]  /*dfc0*/  IMAD.MOV.U32 R6, RZ, RZ, R4 ;  /* 0x000000ffff067224 */ /* 0x000fc400078e0004 */
[----:B------:R-:W-:Y:S01]  /*dfd0*/  IMAD.MOV.U32 R4, RZ, RZ, R5 ;  /* 0x000000ffff047224 */ /* 0x000fe200078e0005 */
[----:B------:R-:W-:Y:S01]  /*dfe0*/  I2FP.F32.S32 R5, R3 ;  /* 0x0000000300057245 */ /* 0x000fe20000201400 */
[----:B------:R-:W-:Y:S01]  /*dff0*/  VIADD R67, R2, 0xffffff38 ;  /* 0xffffff3802437836 */ /* 0x000fe20000000000 */
[----:B------:R-:W-:Y:S02]  /*e000*/  I2FP.F32.S32 R7, R7 ;  /* 0x0000000700077245 */ /* 0x000fe40000201400 */
[----:B------:R-:W-:Y:S01]  /*e010*/  I2FP.F32.S32 R3, R4 ;  /* 0x0000000400037245 */ /* 0x000fe20000201400 */
[----:B------:R-:W-:Y:S01]  /*e020*/  FMUL.FTZ R9, R237, UR5 ;  /* 0x00000005ed097c20 */ /* 0x000fe20008410000 */
[----:B------:R-:W-:Y:S01]  /*e030*/  IMAD.MOV.U32 R134, RZ, RZ, R177 ;  /* 0x000000ffff867224 */ /* 0x000fe200078e00b1 */
[----:B------:R-:W-:Y:S01]  /*e040*/  I2FP.F32.S32 R6, R6 ;  /* 0x0000000600067245 */ /* 0x000fe20000201400 */
[----:B------:R-:W-:Y:S02]  /*e050*/  IMAD.MOV.U32 R237, RZ, RZ, R82 ;  /* 0x000000ffffed7224 */ /* 0x000fe400078e0052 */
[----:B------:R-:W-:Y:S01]  /*e060*/  FFMA.FTZ R177, R5, -UR6, R19 ;  /* 0x8000000605b17c23 */ /* 0x000fe20008010013 */
[----:B------:R-:W-:Y:S01]  /*e070*/  FFMA.FTZ R56, R3, -UR6, R30 ;  /* 0x8000000603387c23 */ /* 0x000fe2000801001e */
[----:B------:R-:W-:-:S02]  /*e080*/  IMAD.IADD R4, R43, 0x1, -R73 ;  /* 0x000000012b047824 */ /* 0x000fc400078e0a49 */
[----:B------:R-:W-:Y:S01]  /*e090*/  FFMA.FTZ R82, R7, -UR6, R31 ;  /* 0x8000000607527c23 */ /* 0x000fe2000801001f */
[----:B------:R-:W-:Y:S02]  /*e0a0*/  IMAD.IADD R3, R118, 0x1, -R73 ;  /* 0x0000000176037824 */ /* 0x000fe400078e0a49 */
[----:B------:R-:W-:Y:S01]  /*e0b0*/  FMUL.FTZ R131, R17, UR5 ;  /* 0x0000000511837c20 */ /* 0x000fe20008410000 */
[--C-:B------:R-:W-:Y:S02]  /*e0c0*/  IMAD.IADD R5, R213, 0x1, -R67.reuse ;  /* 0x00000001d5057824 */ /* 0x100fe400078e0a43 */
[----:B------:R-:W-:Y:S01]  /*e0d0*/  FMUL.FTZ R71, R34, UR5 ;  /* 0x0000000522477c20 */ /* 0x000fe20008410000 */
[----:B------:R-:W-:Y:S01]  /*e0e0*/  IMAD.IADD R7, R43, 0x1, -R67 ;  /* 0x000000012b077824 */ /* 0x000fe200078e0a43 */
[----:B------:R-:W-:Y:S01]  /*e0f0*/  MUFU.TANH R17, R9 ;  /* 0x0000000900117308 */ /* 0x000fe20000002400 */
[----:B------:R-:W-:Y:S01]  /*e100*/  FMUL.FTZ R8, R117, UR5 ;  /* 0x0000000575087c20 */ /* 0x000fe20008410000 */
[----:B------:R-:W-:Y:S01]  /*e110*/  FMUL.FTZ R34, R20, UR5 ;  /* 0x0000000514227c20 */ /* 0x000fe20008410000 */
[----:B------:R-:W-:Y:S01]  /*e120*/  FFMA.FTZ R117, R6, -UR6, R22 ;  /* 0x8000000606757c23 */ /* 0x000fe20008010016 */
[----:B------:R-:W-:-:S02]  /*e130*/  IABS R6, R4 ;  /* 0x0000000400067213 */ /* 0x000fc40000000000 */
[----:B------:R-:W-:Y:S02]  /*e140*/  IABS R3, R3 ;  /* 0x0000000300037213 */ /* 0x000fe40000000000 */
[----:B------:R-:W1:Y:S01]  /*e150*/  MUFU.TANH R9, R35 ;  /* 0x0000002300097308 */ /* 0x000e620000002400 */
[----:B------:R-:W-:Y:S02]  /*e160*/  IABS R4, R5 ;  /* 0x0000000500047213 */ /* 0x000fe40000000000 */
[----:B------:R-:W-:Y:S01]  /*e170*/  IABS R5, R7 ;  /* 0x0000000700057213 */ /* 0x000fe20000000000 */
[----:B------:R-:W-:-:S04]  /*e180*/  IMAD.MOV.U32 R7, RZ, RZ, R6 ;  /* 0x000000ffff077224 */ /* 0x000fc800078e0006 */
[----:B------:R-:W2:Y:S01]  /*e190*/  MUFU.TANH R11, R34 ;  /* 0x00000022000b7308 */ /* 0x000ea20000002400 */
[----:B------:R-:W-:Y:S02]  /*e1a0*/  IMAD.MOV.U32 R6, RZ, RZ, R3 ;  /* 0x000000ffff067224 */ /* 0x000fe400078e0003 */
[----:B------:R-:W-:Y:S02]  /*e1b0*/  IMAD.MOV.U32 R3, RZ, RZ, R5 ;  /* 0x000000ffff037224 */ /* 0x000fe400078e0005 */
[----:B------:R-:W-:-:S03]  /*e1c0*/  FMUL.FTZ R51, R51, UR5 ;  /* 0x0000000533337c20 */ /* 0x000fc60008410000 */
[----:B------:R-:W-:Y:S01]  /*e1d0*/  I2FP.F32.S32 R3, R3 ;  /* 0x0000000300037245 */ /* 0x000fe20000201400 */
[----:B------:R3:W4:Y:S01]  /*e1e0*/  MUFU.TANH R14, R8 ;  /* 0x00000008000e7308 */ /* 0x0007220000002400 */
[----:B------:R-:W-:Y:S01]  /*e1f0*/  IMAD.MOV.U32 R226, RZ, RZ, R97 ;  /* 0x000000ffffe27224 */ /* 0x000fe200078e0061 */
[----:B------:R-:W-:Y:S01]  /*e200*/  I2FP.F32.S32 R4, R4 ;  /* 0x0000000400047245 */ /* 0x000fe20000201400 */
[----:B------:R-:W-:Y:S02]  /*e210*/  VIADD R64, R2, 0xffffff39 ;  /* 0xffffff3902407836 */ /* 0x000fe40000000000 */
[----:B-1----:R-:W-:Y:S01]  /*e220*/  FFMA.FTZ R97, R3, -UR6, R9 ;  /* 0x8000000603617c23 */ /* 0x002fe20008010009 */
[----:B------:R-:W-:Y:S02]  /*e230*/  IMAD.IADD R3, R118, 0x1, -R67 ;  /* 0x0000000176037824 */ /* 0x000fe400078e0a43 */
[----:B------:R-:W-:Y:S01]  /*e240*/  FMUL.FTZ R54, R21, UR5 ;  /* 0x0000000515367c20 */ /* 0x000fe20008410000 */
[----:B------:R-:W-:Y:S01]  /*e250*/  I2FP.F32.S32 R7, R7 ;  /* 0x0000000700077245 */ /* 0x000fe20000201400 */
[----:B------:R2:W-:Y:S01]  /*e260*/  MUFU.TANH R20, R51 ;  /* 0x0000003300147308 */ /* 0x0005e20000002400 */
[----:B------:R-:W-:Y:S01]  /*e270*/  I2FP.F32.S32 R6, R6 ;  /* 0x0000000600067245 */ /* 0x000fe20000201400 */
[----:B------:R-:W-:-:S02]  /*e280*/  IMAD.IADD R5, R213, 0x1, -R64 ;  /* 0x00000001d5057824 */ /* 0x000fc400078e0a40 */
[----:B---3--:R-:W-:Y:S01]  /*e290*/  FMUL.FTZ R8, R227, UR5 ;  /* 0x00000005e3087c20 */ /* 0x008fe20008410000 */
[----:B------:R-:W-:-:S03]  /*e2a0*/  IABS R3, R3 ;  /* 0x0000000300037213 */ /* 0x000fc60000000000 */
[----:B------:R-:W-:Y:S01]  /*e2b0*/  MUFU.TANH R13, R8 ;  /* 0x00000008000d7308 */ /* 0x000fe20000002400 */
[----:B------:R-:W-:Y:S02]  /*e2c0*/  IMAD.MOV.U32 R241, RZ, RZ, R174 ;  /* 0x000000fffff17224 */ /* 0x000fe400078e00ae */
[----:B--2---:R-:W-:Y:S01]  /*e2d0*/  FFMA.FTZ R51, R4, -UR6, R11 ;  /* 0x8000000604337c23 */ /* 0x004fe2000801000b */
[----:B------:R-:W-:-:S04]  /*e2e0*/  IMAD.IADD R4, R43, 0x1, -R64 ;  /* 0x000000012b047824 */ /* 0x000fc800078e0a40 */
[----:B------:R-:W1:Y:S01]  /*e2f0*/  MUFU.TANH R8, R55 ;  /* 0x0000003700087308 */ /* 0x000e620000002400 */
[----:B------:R-:W-:Y:S02]  /*e300*/  IMAD.MOV.U32 R182, RZ, RZ, R93 ;  /* 0x000000ffffb67224 */ /* 0x000fe400078e005d */
[----:B------:R-:W-:Y:S01]  /*e310*/  FFMA.FTZ R93, R7, -UR6, R23 ;  /* 0x80000006075d7c23 */ /* 0x000fe20008010017 */
[----:B------:R-:W-:Y:S01]  /*e320*/  FFMA.FTZ R174, R6, -UR6, R16 ;  /* 0x8000000606ae7c23 */ /* 0x000fe20008010010 */
[----:B------:R-:W-:Y:S01]  /*e330*/  IMAD.IADD R7, R118, 0x1, -R64 ;  /* 0x0000000176077824 */ /* 0x000fe200078e0a40 */
[----:B------:R-:W-:Y:S02]  /*e340*/  IABS R6, R5 ;  /* 0x0000000500067213 */ /* 0x000fe40000000000 */
[----:B------:R-:W2:Y:S01]  /*e350*/  MUFU.TANH R12, R54 ;  /* 0x00000036000c7308 */ /* 0x000ea20000002400 */
[----:B------:R-:W-:Y:S01]  /*e360*/  IABS R5, R4 ;  /* 0x0000000400057213 */ /* 0x000fe20000000000 */
[----:B------:R-:W-:Y:S01]  /*e370*/  IMAD.MOV.U32 R4, RZ, RZ, R3 ;  /* 0x000000ffff047224 */ /* 0x000fe200078e0003 */
[----:B------:R-:W-:Y:S01]  /*e380*/  IABS R3, R7 ;  /* 0x0000000700037213 */ /* 0x000fe20000000000 */
[----:B------:R-:W-:-:S02]  /*e390*/  IMAD.MOV.U32 R109, RZ, RZ, R171 ;  /* 0x000000ffff6d7224 */ /* 0x000fc400078e00ab */
[----:B------:R-:W-:Y:S01]  /*e3a0*/  IMAD.MOV.U32 R171, RZ, RZ, R121 ;  /* 0x000000ffffab7224 */ /* 0x000fe200078e0079 */
[----:B------:R-:W-:Y:S02]  /*e3b0*/  I2FP.F32.S32 R7, R4 ;  /* 0x0000000400077245 */ /* 0x000fe40000201400 */
[----:B------:R-:W-:Y:S01]  /*e3c0*/  I2FP.F32.S32 R4, R5 ;  /* 0x0000000500047245 */ /* 0x000fe20000201400 */
[----:B------:R-:W-:Y:S01]  /*e3d0*/  VIADD R57, R2, 0xffffff40 ;  /* 0xffffff4002397836 */ /* 0x000fe20000000000 */
[----:B------:R-:W-:Y:S01]  /*e3e0*/  I2FP.F32.S32 R3, R3 ;  /* 0x0000000300037245 */ /* 0x000fe20000201400 */
[----:B------:R-:W-:Y:S01]  /*e3f0*/  FMUL.FTZ R5, R101, UR5 ;  /* 0x0000000565057c20 */ /* 0x000fe20008410000 */
[----:B------:R-:W-:Y:S01]  /*e400*/  I2FP.F32.S32 R6, R6 ;  /* 0x0000000600067245 */ /* 0x000fe20000201400 */
[----:B------:R-:W-:Y:S01]  /*e410*/  FMUL.FTZ R53, R61, UR5 ;  /* 0x000000053d357c20 */ /* 0x000fe20008410000 */
[----:B------:R-:W-:Y:S02]  /*e420*/  IMAD.MOV.U32 R225, RZ, RZ, R171 ;  /* 0x000000ffffe17224 */ /* 0x000fe400078e00ab */
[----:B----4-:R-:W-:Y:S01]  /*e430*/  FFMA.FTZ R171, R7, -UR6, R14 ;  /* 0x8000000607ab7c23 */ /* 0x010fe2000801000e */
[----:B------:R-:W-:-:S02]  /*e440*/  IMAD.MOV.U32 R227, RZ, RZ, R134 ;  /* 0x000000ffffe37224 */ /* 0x000fc400078e0086 */
[----:B-1----:R-:W-:Y:S01]  /*e450*/  FFMA.FTZ R101, R4, -UR6, R8 ;  /* 0x8000000604657c23 */ /* 0x002fe20008010008 */
[----:B------:R-:W-:Y:S02]  /*e460*/  VIADD R61, R2, 0xffffff41 ;  /* 0xffffff41023d7836 */ /* 0x000fe40000000000 */
[----:B------:R-:W-:Y:S01]  /*e470*/  FFMA.FTZ R134, R3, -UR6, R13 ;  /* 0x8000000603867c23 */ /* 0x000fe2000801000d */
[--C-:B------:R-:W-:Y:S02]  /*e480*/  IMAD.IADD R4, R213, 0x1, -R57.reuse ;  /* 0x00000001d5047824 */ /* 0x100fe400078e0a39 */
[----:B------:R-:W-:Y:S01]  /*e490*/  FMUL.FTZ R7, R241, UR5 ;  /* 0x00000005f1077c20 */ /* 0x000fe20008410000 */
[----:B------:R2:W-:Y:S01]  /*e4a0*/  MUFU.TANH R26, R49 ;  /* 0x00000031001a7308 */ /* 0x0005e20000002400 */
[----:B------:R-:W-:Y:S02]  /*e4b0*/  IMAD.IADD R3, R43, 0x1, -R57 ;  /* 0x000000012b037824 */ /* 0x000fe400078e0a39 */
[----:B------:R-:W-:Y:S01]  /*e4c0*/  FMUL.FTZ R121, R33, UR5 ;  /* 0x0000000521797c20 */ /* 0x000fe20008410000 */
[----:B------:R-:W-:-:S04]  /*e4d0*/  IMAD.IADD R8, R43, 0x1, -R61 ;  /* 0x000000012b087824 */ /* 0x000fc800078e0a3d */
[----:B------:R1:W-:Y:S08]  /*e4e0*/  MUFU.TANH R19, R5 ;  /* 0x0000000500137308 */ /* 0x0003f00000002400 */
[----:B------:R3:W-:Y:S01]  /*e4f0*/  MUFU.TANH R22, R7 ;  /* 0x0000000700167308 */ /* 0x0007e20000002400 */
[----:B--2---:R-:W-:Y:S01]  /*e500*/  FFMA.FTZ R49, R6, -UR6, R12 ;  /* 0x8000000606317c23 */ /* 0x004fe2000801000c */
[----:B------:R-:W-:-:S02]  /*e510*/  IMAD.IADD R6, R213, 0x1, -R61 ;  /* 0x00000001d5067824 */ /* 0x000fc400078e0a3d */
[----:B-1----:R-:W-:-:S04]  /*e520*/  IMAD.IADD R5, R118, 0x1, -R57 ;  /* 0x0000000176057824 */ /* 0x002fc800078e0a39 */
[----:B------:R-:W1:Y:S01]  /*e530*/  MUFU.TANH R33, R46 ;  /* 0x0000002e00217308 */ /* 0x000e620000002400 */
[----:B---3--:R-:W-:Y:S02]  /*e540*/  IABS R7, R4 ;  /* 0x0000000400077213 */ /* 0x008fe40000000000 */
[----:B------:R-:W-:Y:S02]  /*e550*/  IABS R4, R3 ;  /* 0x0000000300047213 */ /* 0x000fe40000000000 */
[----:B------:R-:W-:Y:S02]  /*e560*/  IABS R3, R5 ;  /* 0x0000000500037213 */ /* 0x000fe40000000000 */
[----:B------:R-:W-:Y:S02]  /*e570*/  IABS R5, R6 ;  /* 0x0000000600057213 */ /* 0x000fe40000000000 */
[----:B------:R-:W-:Y:S01]  /*e580*/  IABS R6, R8 ;  /* 0x0000000800067213 */ /* 0x000fe20000000000 */
[----:B------:R-:W-:-:S02]  /*e590*/  IMAD.MOV.U32 R8, RZ, RZ, R7 ;  /* 0x000000ffff087224 */ /* 0x000fc400078e0007 */
[----:B------:R-:W-:Y:S01]  /*e5a0*/  FMUL.FTZ R50, R50, UR5 ;  /* 0x0000000532327c20 */ /* 0x000fe20008410000 */
[----:B------:R-:W2:Y:S01]  /*e5b0*/  MUFU.TANH R44, R44 ;  /* 0x0000002c002c7308 */ /* 0x000ea20000002400 */
[----:B------:R-:W-:Y:S02]  /*e5c0*/  IMAD.MOV.U32 R7, RZ, RZ, R4 ;  /* 0x000000ffff077224 */ /* 0x000fe400078e0004 */
[----:B------:R-:W-:Y:S02]  /*e5d0*/  IMAD.MOV.U32 R4, RZ, RZ, R5 ;  /* 0x000000ffff047224 */ /* 0x000fe400078e0005 */
[----:B------:R-:W-:Y:S02]  /*e5e0*/  IMAD.MOV.U32 R5, RZ, RZ, R6 ;  /* 0x000000ffff057224 */ /* 0x000fe400078e0006 */
[----:B------:R-:W-:Y:S01]  /*e5f0*/  FMUL.FTZ R62, R62, UR5 ;  /* 0x000000053e3e7c20 */ /* 0x000fe20008410000 */
[----:B------:R-:W3:Y:S01]  /*e600*/  MUFU.TANH R21, R50 ;  /* 0x0000003200157308 */ /* 0x000ee20000002400 */
[----:B------:R-:W-:-:S02]  /*e610*/  I2FP.F32.S32 R6, R3 ;  /* 0x0000000300067245 */ /* 0x000fc40000201400 */
[----:B------:R-:W-:Y:S01]  /*e620*/  I2FP.F32.S32 R4, R4 ;  /* 0x0000000400047245 */ /* 0x000fe20000201400 */
[----:B------:R-:W-:Y:S01]  /*e630*/  IMAD.MOV.U32 R229, RZ, RZ, R226 ;  /* 0x000000ffffe57224 */ /* 0x000fe200078e00e2 */
[----:B------:R-:W-:Y:S01]  /*e640*/  I2FP.F32.S32 R3, R5 ;  /* 0x0000000500037245 */ /* 0x000fe20000201400 */
[C---:B------:R-:W-:Y:S02]  /*e650*/  VIADD R55, R2.reuse, 0xffffff48 ;  /* 0xffffff4802377836 */ /* 0x040fe40000000000 */
[----:B------:R4:W-:Y:S01]  /*e660*/  MUFU.TANH R16, R62 ;  /* 0x0000003e00107308 */ /* 0x0009e20000002400 */
[----:B------:R-:W-:Y:S02]  /*e670*/  IMAD.MOV.U32 R226, RZ, RZ, R201 ;  /* 0x000000ffffe27224 */ /* 0x000fe400078e00c9 */
[----:B------:R-:W-:Y:S02]  /*e680*/  VIADD R58, R2, 0xffffff49 ;  /* 0xffffff49023a7836 */ /* 0x000fe40000000000 */
[----:B------:R-:W-:Y:S01]  /*e690*/  FMUL.FTZ R63, R63, UR5 ;  /* 0x000000053f3f7c20 */ /* 0x000fe20008410000 */
[----:B------:R-:W-:-:S02]  /*e6a0*/  IMAD.MOV.U32 R194, RZ, RZ, R240 ;  /* 0x000000ffffc27224 */ /* 0x000fc400078e00f0 */
[----:B-1----:R-:W-:Y:S01]  /*e6b0*/  FFMA.FTZ R46, R4, -UR6, R33 ;  /* 0x80000006042e7c23 */ /* 0x002fe20008010021 */
[----:B------:R-:W-:Y:S02]  /*e6c0*/  IMAD.MOV.U32 R201, RZ, RZ, R236 ;  /* 0x000000ffffc97224 */ /* 0x000fe400078e00ec */
[----:B------:R-:W-:Y:S02]  /*e6d0*/  IMAD.MOV.U32 R236, RZ, RZ, R196 ;  /* 0x000000ffffec7224 */ /* 0x000fe400078e00c4 */
[----:B------:R-:W-:Y:S02]  /*e6e0*/  IMAD.MOV.U32 R240, RZ, RZ, R115 ;  /* 0x000000fffff07224 */ /* 0x000fe400078e0073 */
[----:B------:R-:W-:Y:S01]  /*e6f0*/  FFMA.FTZ R115, R3, -UR6, R20 ;  /* 0x8000000603737c23 */ /* 0x000fe20008010014 */
[----:B------:R-:W-:Y:S01]  /*e700*/  IMAD.MOV.U32 R196, RZ, RZ, R129 ;  /* 0x000000ffffc47224 */ /* 0x000fe200078e0081 */
[----:B------:R-:W-:Y:S01]  /*e710*/  I2FP.F32.S32 R8, R8 ;  /* 0x0000000800087245 */ /* 0x000fe20000201400 */
[----:B------:R-:W-:-:S02]  /*e720*/  IMAD.IADD R4, R43, 0x1, -R55 ;  /* 0x000000012b047824 */ /* 0x000fc400078e0a37 */
[----:B----4-:R-:W-:Y:S02]  /*e730*/  VIADD R62, R2, 0xffffff50 ;  /* 0xffffff50023e7836 */ /* 0x010fe40000000000 */
[----:B------:R-:W-:Y:S01]  /*e740*/  FFMA.FTZ R129, R6, -UR6, R18 ;  /* 0x8000000606817c23 */ /* 0x000fe20008010012 */
[C---:B------:R-:W-:Y:S01]  /*e750*/  IMAD.IADD R3, R43.reuse, 0x1, -R58 ;  /* 0x000000012b037824 */ /* 0x040fe200078e0a3a */
[----:B------:R-:W1:Y:S01]  /*e760*/  MUFU.TANH R15, R63 ;  /* 0x0000003f000f7308 */ /* 0x000e620000002400 */
[----:B------:R-:W-:Y:S02]  /*e770*/  IMAD.IADD R6, R43, 0x1, -R62 ;  /* 0x000000012b067824 */ /* 0x000fe400078e0a3e */
[----:B------:R-:W-:Y:S01]  /*e780*/  FMUL.FTZ R119, R89, UR5 ;  /* 0x0000000559777c20 */ /* 0x000fe20008410000 */
[----:B------:R-:W-:Y:S02]  /*e790*/  VIADD R65, R2, 0xffffff51 ;  /* 0xffffff5102417836 */ /* 0x000fe40000000000 */
[----:B------:R-:W-:Y:S01]  /*e7a0*/  FMUL.FTZ R89, R47, UR5 ;  /* 0x000000052f597c20 */ /* 0x000fe20008410000 */
[----:B------:R-:W-:Y:S01]  /*e7b0*/  I2FP.F32.S32 R7, R7 ;  /* 0x0000000700077245 */ /* 0x000fe20000201400 */
[----:B------:R-:W-:Y:S01]  /*e7c0*/  IMAD.MOV.U32 R195, RZ, RZ, R206 ;  /* 0x000000ffffc37224 */ /* 0x000fe200078e00ce */
[----:B------:R-:W-:Y:S01]  /*e7d0*/  IABS R5, R4 ;  /* 0x0000000400057213 */ /* 0x000fe20000000000 */
[----:B------:R4:W5:Y:S01]  /*e7e0*/  MUFU.TANH R11, R60 ;  /* 0x0000003c000b7308 */ /* 0x0009620000002400 */
[----:B--2---:R-:W-:Y:S01]  /*e7f0*/  FFMA.FTZ R47, R8, -UR6, R44 ;  /* 0x80000006082f7c23 */ /* 0x004fe2000801002c */
[----:B------:R-:W-:Y:S01]  /*e800*/  IMAD.IADD R2, R118, 0x1, -R61 ;  /* 0x0000000176027824 */ /* 0x000fe200078e0a3d */
[----:B------:R-:W-:Y:S01]  /*e810*/  IABS R4, R3 ;  /* 0x0000000300047213 */ /* 0x000fe20000000000 */
[----:B------:R-:W-:Y:S01]  /*e820*/  IMAD.MOV.U32 R206, RZ, RZ, R192 ;  /* 0x000000ffffce7224 */ /* 0x000fe200078e00c0 */
[----:B------:R-:W-:Y:S01]  /*e830*/  IABS R3, R6 ;  /* 0x0000000600037213 */ /* 0x000fe20000000000 */
[----:B------:R-:W-:-:S02]  /*e840*/  IMAD.IADD R8, R43, 0x1, -R65 ;  /* 0x000000012b087824 */ /* 0x000fc400078e0a41 */
[----:B------:R2:W5:Y:S01]  /*e850*/  MUFU.TANH R9, R66 ;  /* 0x0000004200097308 */ /* 0x0005620000002400 */
[----:B------:R-:W-:Y:S02]  /*e860*/  IMAD.MOV.U32 R192, RZ, RZ, R197 ;  /* 0x000000ffffc07224 */ /* 0x000fe400078e00c5 */
[----:B------:R-:W-:Y:S02]  /*e870*/  IMAD.MOV.U32 R197, RZ, RZ, R111 ;  /* 0x000000ffffc57224 */ /* 0x000fe400078e006f */
[----:B---3--:R-:W-:Y:S01]  /*e880*/  FFMA.FTZ R111, R7, -UR6, R21 ;  /* 0x80000006076f7c23 */ /* 0x008fe20008010015 */
[----:B------:R-:W-:Y:S01]  /*e890*/  IMAD.MOV.U32 R6, RZ, RZ, R5 ;  /* 0x000000ffff067224 */ /* 0x000fe200078e0005 */
[----:B------:R-:W-:Y:S01]  /*e8a0*/  IABS R7, R2 ;  /* 0x0000000200077213 */ /* 0x000fe20000000000 */
[----:B------:R-:W-:Y:S01]  /*e8b0*/  IMAD.MOV.U32 R5, RZ, RZ, R4 ;  /* 0x000000ffff057224 */ /* 0x000fe200078e0004 */
[----:B------:R-:W-:Y:S01]  /*e8c0*/  IABS R2, R8 ;  /* 0x0000000800027213 */ /* 0x000fe20000000000 */
[----:B------:R-:W-:Y:S01]  /*e8d0*/  IMAD.MOV.U32 R4, RZ, RZ, R3 ;  /* 0x000000ffff047224 */ /* 0x000fe200078e0003 */
[----:B------:R-:W-:Y:S01]  /*e8e0*/  I2FP.F32.S32 R3, R7 ;  /* 0x0000000700037245 */ /* 0x000fe20000201400 */
[----:B------:R-:W-:Y:S01]  /*e8f0*/  FMUL.FTZ R8, R240, UR5 ;  /* 0x00000005f0087c20 */ /* 0x000fe20008410000 */
[----:B------:R-:W-:Y:S01]  /*e900*/  I2FP.F32.S32 R2, R2 ;  /* 0x0000000200027245 */ /* 0x000fe20000201400 */
[C---:B------:R-:W-:Y:S01]  /*e910*/  VIADD R59, R10.reuse, 0xffffff59 ;  /* 0xffffff590a3b7836 */ /* 0x040fe20000000000 */
[----:B------:R-:W-:Y:S01]  /*e920*/  I2FP.F32.S32 R4, R4 ;  /* 0x0000000400047245 */ /* 0x000fe20000201400 */
[----:B------:R-:W-:Y:S01]  /*e930*/  IMAD.MOV.U32 R232, RZ, RZ, R225 ;  /* 0x000000ffffe87224 */ /* 0x000fe200078e00e1 */
[----:B------:R-:W-:Y:S01]  /*e940*/  I2FP.F32.S32 R6, R6 ;  /* 0x0000000600067245 */ /* 0x000fe20000201400 */
[----:B------:R-:W-:Y:S01]  /*e950*/  IMAD.MOV.U32 R240, RZ, RZ, R104 ;  /* 0x000000fffff07224 */ /* 0x000fe200078e0068 */
[----:B------:R3:W-:Y:S01]  /*e960*/  MUFU.TANH R23, R70 ;  /* 0x0000004600177308 */ /* 0x0007e20000002400 */
[----:B----4-:R-:W-:Y:S01]  /*e970*/  VIADD R60, R10, 0xffffff60 ;  /* 0xffffff600a3c7836 */ /* 0x010fe20000000000 */
[----:B------:R-:W-:Y:S01]  /*e980*/  I2FP.F32.S32 R5, R5 ;  /* 0x0000000500057245 */ /* 0x000fe20000201400 */
[----:B------:R-:W-:-:S02]  /*e990*/  IMAD.MOV.U32 R225, RZ, RZ, R196 ;  /* 0x000000ffffe17224 */ /* 0x000fc400078e00c4 */
[----:B------:R-:W-:Y:S02]  /*e9a0*/  IMAD.MOV.U32 R104, RZ, RZ, R112 ;  /* 0x000000ffff687224 */ /* 0x000fe400078e0070 */
[----:B------:R-:W-:Y:S01]  /*e9b0*/  FFMA.FTZ R112, R3, -UR6, R17 ;  /* 0x8000000603707c23 */ /* 0x000fe20008010011 */
[----:B--2---:R-:W-:Y:S02]  /*e9c0*/  VIADD R66, R10, 0xffffff61 ;  /* 0xffffff610a427836 */ /* 0x004fe40000000000 */
[----:B------:R-:W-:Y:S02]  /*e9d0*/  IMAD.MOV.U32 R196, RZ, RZ, R199 ;  /* 0x000000ffffc47224 */ /* 0x000fe400078e00c7 */
[----:B------:R-:W-:Y:S02]  /*e9e0*/  IMAD.MOV.U32 R231, RZ, RZ, R94 ;  /* 0x000000ffffe77224 */ /* 0x000fe400078e005e */
[----:B-1----:R-:W-:Y:S01]  /*e9f0*/  FFMA.FTZ R94, R2, -UR6, R15 ;  /* 0x80000006025e7c23 */ /* 0x002fe2000801000f */
[----:B------:R-:W-:-:S02]  /*ea00*/  IMAD.MOV.U32 R228, RZ, RZ, R227 ;  /* 0x000000ffffe47224 */ /* 0x000fc400078e00e3 */
[----:B------:R-:W-:Y:S02]  /*ea10*/  IMAD.MOV.U32 R199, RZ, RZ, R96 ;  /* 0x000000ffffc77224 */ /* 0x000fe400078e0060 */
[----:B------:R-:W-:Y:S01]  /*ea20*/  FFMA.FTZ R96, R4, -UR6, R16 ;  /* 0x8000000604607c23 */ /* 0x000fe20008010010 */
[C---:B------:R-:W-:Y:S02]  /*ea30*/  IMAD.IADD R3, R43.reuse, 0x1, -R59 ;  /* 0x000000012b037824 */ /* 0x040fe400078e0a3b */
[----:B---3--:R-:W-:Y:S02]  /*ea40*/  VIADD R70, R10, 0xffffff68 ;  /* 0xffffff680a467836 */ /* 0x008fe40000000000 */
[----:B------:R-:W-:Y:S02]  /*ea50*/  IMAD.MOV.U32 R227, RZ, RZ, R109 ;  /* 0x000000ffffe37224 */ /* 0x000fe400078e006d */
[----:B-----5:R-:W-:Y:S01]  /*ea60*/  FFMA.FTZ R109, R6, -UR6, R11 ;  /* 0x80000006066d7c23 */ /* 0x020fe2000801000b */
[----:B------:R-:W-:-:S02]  /*ea70*/  IMAD.IADD R2, R43, 0x1, -R60 ;  /* 0x000000012b027824 */ /* 0x000fc400078e0a3c */
[----:B------:R-:W-:Y:S02]  /*ea80*/  IMAD.MOV.U32 R241, RZ, RZ, R182 ;  /* 0x000000fffff17224 */ /* 0x000fe400078e00b6 */
[----:B------:R-:W-:Y:S02]  /*ea90*/  IMAD.IADD R4, R43, 0x1, -R66 ;  /* 0x000000012b047824 */ /* 0x000fe400078e0a42 */
[----:B------:R-:W-:Y:S02]  /*eaa0*/  IMAD.MOV.U32 R182, RZ, RZ, R100 ;  /* 0x000000ffffb67224 */ /* 0x000fe400078e0064 */
[----:B------:R-:W-:Y:S01]  /*eab0*/  FFMA.FTZ R100, R5, -UR6, R9 ;  /* 0x8000000605647c23 */ /* 0x000fe20008010009 */
[----:B------:R-:W-:Y:S01]  /*eac0*/  IMAD.IADD R6, R43, 0x1, -R70 ;  /* 0x000000012b067824 */ /* 0x000fe200078e0a46 */
[----:B------:R-:W-:Y:S01]  /*ead0*/  MUFU.TANH R7, R85 ;  /* 0x0000005500077308 */ /* 0x000fe20000002400 */
[----:B------:R-:W-:Y:S02]  /*eae0*/  IABS R5, R3 ;  /* 0x0000000300057213 */ /* 0x000fe40000000000 */
[----:B------:R-:W-:-:S02]  /*eaf0*/  IABS R3, R2 ;  /* 0x0000000200037213 */ /* 0x000fc40000000000 */
[----:B------:R-:W-:-:S03]  /*eb00*/  IABS R2, R4 ;  /* 0x0000000400027213 */ /* 0x000fc60000000000 */
[----:B------:R-:W1:Y:S01]  /*eb10*/  MUFU.TANH R13, R87 ;  /* 0x00000057000d7308 */ /* 0x000e620000002400 */
[----:B------:R-:W-:Y:S01]  /*eb20*/  IABS R4, R6 ;  /* 0x0000000600047213 */ /* 0x000fe20000000000 */
[----:B------:R-:W-:Y:S02]  /*eb30*/  IMAD.MOV.U32 R6, RZ, RZ, R5 ;  /* 0x000000ffff067224 */ /* 0x000fe400078e0005 */
[----:B------:R-:W-:-:S04]  /*eb40*/  IMAD.MOV.U32 R5, RZ, RZ, R3 ;  /* 0x000000ffff057224 */ /* 0x000fc800078e0003 */
[----:B------:R-:W2:Y:S01]  /*eb50*/  MUFU.TANH R14, R71 ;  /* 0x00000047000e7308 */ /* 0x000ea20000002400 */
[----:B------:R-:W-:Y:S02]  /*eb60*/  IMAD.MOV.U32 R3, RZ, RZ, R2 ;  /* 0x000000ffff037224 */ /* 0x000fe400078e0002 */
[----:B------:R-:W-:Y:S02]  /*eb70*/  IMAD.MOV.U32 R2, RZ, RZ, R4 ;  /* 0x000000ffff027224 */ /* 0x000fe400078e0004 */
[----:B------:R-:W-:Y:S01]  /*eb80*/  FMUL.FTZ R83, R91, UR5 ;  /* 0x000000055b537c20 */ /* 0x000fe20008410000 */
[----:B------:R-:W-:Y:S02]  /*eb90*/  I2FP.F32.S32 R3, R3 ;  /* 0x0000000300037245 */ /* 0x000fe40000201400 */
[----:B------:R-:W-:Y:S01]  /*eba0*/  I2FP.F32.S32 R2, R2 ;  /* 0x0000000200027245 */ /* 0x000fe20000201400 */
[----:B------:R-:W-:Y:S01]  /*ebb0*/  MUFU.TANH R18, R8 ;  /* 0x0000000800127308 */ /* 0x000fe20000002400 */
[----:B------:R-:W-:Y:S01]  /*ebc0*/  I2FP.F32.S32 R5, R5 ;  /* 0x0000000500057245 */ /* 0x000fe20000201400 */
[----:B------:R-:W-:-:S02]  /*ebd0*/  VIADD R63, R10, 0xffffff69 ;  /* 0xffffff690a3f7836 */ /* 0x000fc40000000000 */
[----:B------:R-:W-:-:S04]  /*ebe0*/  VIADD R68, R10, 0xffffff70 ;  /* 0xffffff700a447836 */ /* 0x000fc80000000000 */
[----:B------:R2:W3:Y:S01]  /*ebf0*/  MUFU.TANH R8, R83 ;  /* 0x0000005300087308 */ /* 0x0004e20000002400 */
[----:B------:R-:W-:Y:S02]  /*ec00*/  VIADD R72, R10, 0xffffff71 ;  /* 0xffffff710a487836 */ /* 0x000fe40000000000 */
[----:B-1----:R-:W-:Y:S01]  /*ec10*/  FFMA.FTZ R54, R3, -UR6, R13 ;  /* 0x8000000603367c23 */ /* 0x002fe2000801000d */
[----:B------:R-:W-:-:S04]  /*ec20*/  IMAD.IADD R3, R43, 0x1, -R63 ;  /* 0x000000012b037824 */ /* 0x000fc800078e0a3f */
[----:B------:R1:W-:Y:S08]  /*ec30*/  MUFU.TANH R24, R53 ;  /* 0x0000003500187308 */ /* 0x0003f00000002400 */
[----:B------:R-:W4:Y:S01]  /*ec40*/  MUFU.TANH R12, R90 ;  /* 0x0000005a000c7308 */ /* 0x000f220000002400 */
[----:B--2---:R-:W-:Y:S01]  /*ec50*/  FFMA.FTZ R83, R5, -UR6, R14 ;  /* 0x8000000605537c23 */ /* 0x004fe2000801000e */
[----:B------:R-:W-:-:S06]  /*ec60*/  IMAD.IADD R5, R43, 0x1, -R72 ;  /* 0x000000012b057824 */ /* 0x000fcc00078e0a48 */
[----:B------:R-:W2:Y:S01]  /*ec70*/  MUFU.TANH R9, R99 ;  /* 0x0000006300097308 */ /* 0x000ea20000002400 */
[----:B-1----:R-:W-:Y:S01]  /*ec80*/  FFMA.FTZ R53, R2, -UR6, R7 ;  /* 0x8000000602357c23 */ /* 0x002fe20008010007 */
[----:B------:R-:W-:-:S06]  /*ec90*/  IMAD.IADD R2, R43, 0x1, -R68 ;  /* 0x000000012b027824 */ /* 0x000fcc00078e0a44 */
[----:B------:R-:W1:Y:S01]  /*eca0*/  MUFU.TANH R7, R88 ;  /* 0x0000005800077308 */ /* 0x000e620000002400 */
[----:B------:R-:W-:Y:S02]  /*ecb0*/  IABS R4, R3 ;  /* 0x0000000300047213 */ /* 0x000fe40000000000 */
[----:B------:R-:W-:Y:S02]  /*ecc0*/  IABS R3, R2 ;  /* 0x0000000200037213 */ /* 0x000fe40000000000 */
[----:B------:R-:W-:Y:S02]  /*ecd0*/  IABS R2, R5 ;  /* 0x0000000500027213 */ /* 0x000fe40000000000 */
[----:B------:R-:W-:Y:S02]  /*ece0*/  I2FP.F32.S32 R6, R6 ;  /* 0x0000000600067245 */ /* 0x000fe40000201400 */
[----:B------:R-:W-:Y:S01]  /*ecf0*/  I2FP.F32.S32 R3, R3 ;  /* 0x0000000300037245 */ /* 0x000fe20000201400 */
[----:B------:R-:W-:Y:S01]  /*ed00*/  VIADD R76, R10, 0xffffff79 ;  /* 0xffffff790a4c7836 */ /* 0x000fe20000000000 */
[----:B------:R-:W-:Y:S01]  /*ed10*/  I2FP.F32.S32 R2, R2 ;  /* 0x0000000200027245 */ /* 0x000fe20000201400 */
[----:B---3--:R-:W-:Y:S01]  /*ed20*/  FFMA.FTZ R85, R6, -UR6, R8 ;  /* 0x8000000606557c23 */ /* 0x008fe20008010008 */
[----:B------:R-:W-:Y:S01]  /*ed30*/  I2FP.F32.S32 R4, R4 ;  /* 0x0000000400047245 */ /* 0x000fe20000201400 */
[----:B------:R-:W-:-:S02]  /*ed40*/  IMAD.MOV.U32 R238, RZ, RZ, R124 ;  /* 0x000000ffffee7224 */ /* 0x000fc400078e007c */
[----:B------:R-:W-:Y:S01]  /*ed50*/  FMUL.FTZ R6, R231, UR5 ;  /* 0x00000005e7067c20 */ /* 0x000fe20008410000 */
[----:B------:R-:W-:Y:S01]  /*ed60*/  FMUL.FTZ R124, R45, UR5 ;  /* 0x000000052d7c7c20 */ /* 0x000fe20008410000 */
[----:B----4-:R-:W-:Y:S01]  /*ed70*/  FFMA.FTZ R48, R3, -UR6, R12 ;  /* 0x8000000603307c23 */ /* 0x010fe2000801000c */
[----:B------:R-:W-:Y:S01]  /*ed80*/  FMUL.FTZ R5, R182, UR5 ;  /* 0x00000005b6057c20 */ /* 0x000fe20008410000 */
[----:B--2---:R-:W-:Y:S01]  /*ed90*/  FFMA.FTZ R45, R2, -UR6, R9 ;  /* 0x80000006022d7c23 */ /* 0x004fe20008010009 */
[----:B------:R-:W-:Y:S02]  /*eda0*/  IMAD.IADD R3, R43, 0x1, -R76 ;  /* 0x000000012b037824 */ /* 0x000fe400078e0a4c */
[----:B-1----:R-:W-:Y:S01]  /*edb0*/  FFMA.FTZ R50, R4, -UR6, R7 ;  /* 0x8000000604327c23 */ /* 0x002fe20008010007 */
[C---:B------:R-:W-:Y:S01]  /*edc0*/  IMAD.IADD R2, R118.reuse, 0x1, -R55 ;  /* 0x0000000176027824 */ /* 0x040fe200078e0a37 */
[----:B------:R1:W2:Y:S01]  /*edd0*/  MUFU.TANH R13, R6 ;  /* 0x00000006000d7308 */ /* 0x0002a20000002400 */
[----:B------:R-:W-:-:S07]  /*ede0*/  IMAD.IADD R4, R118, 0x1, -R58 ;  /* 0x0000000176047824 */ /* 0x000fce00078e0a3a */
[----:B------:R3:W-:Y:S01]  /*edf0*/  MUFU.TANH R11, R5 ;  /* 0x00000005000b7308 */ /* 0x0007e20000002400 */
[----:B-1----:R-:W-:-:S07]  /*ee00*/  IMAD.IADD R6, R118, 0x1, -R62 ;  /* 0x0000000176067824 */ /* 0x002fce00078e0a3e */
[----:B------:R-:W1:Y:S01]  /*ee10*/  MUFU.TANH R8, R89 ;  /* 0x0000005900087308 */ /* 0x000e620000002400 */
[----:B---3--:R-:W-:Y:S02]  /*ee20*/  IABS R5, R3 ;  /* 0x0000000300057213 */ /* 0x008fe40000000000 */
[----:B------:R-:W-:Y:S02]  /*ee30*/  IABS R3, R2 ;  /* 0x0000000200037213 */ /* 0x000fe40000000000 */
[----:B------:R-:W-:Y:S02]  /*ee40*/  IABS R2, R4 ;  /* 0x0000000400027213 */ /* 0x000fe40000000000 */
[----:B------:R-:W-:Y:S01]  /*ee50*/  IABS R4, R6 ;  /* 0x0000000600047213 */ /* 0x000fe20000000000 */
[----:B------:R-:W-:Y:S02]  /*ee60*/  IMAD.MOV.U32 R6, RZ, RZ, R5 ;  /* 0x000000ffff067224 */ /* 0x000fe400078e0005 */
[----:B------:R-:W-:-:S02]  /*ee70*/  IMAD.MOV.U32 R5, RZ, RZ, R3 ;  /* 0x000000ffff057224 */ /* 0x000fc400078e0003 */
[----:B------:R-:W-:Y:S02]  /*ee80*/  IMAD.MOV.U32 R3, RZ, RZ, R2 ;  /* 0x000000ffff037224 */ /* 0x000fe400078e0002 */
[----:B------:R-:W-:Y:S02]  /*ee90*/  IMAD.MOV.U32 R2, RZ, RZ, R4 ;  /* 0x000000ffff027224 */ /* 0x000fe400078e0004 */
[----:B------:R-:W-:Y:S01]  /*eea0*/  FMUL.FTZ R4, R104, UR5 ;  /* 0x0000000568047c20 */ /* 0x000fe20008410000 */
[----:B------:R-:W-:Y:S02]  /*eeb0*/  I2FP.F32.S32 R5, R5 ;  /* 0x0000000500057245 */ /* 0x000fe40000201400 */
[----:B------:R-:W-:Y:S02]  /*eec0*/  I2FP.F32.S32 R3, R3 ;  /* 0x0000000300037245 */ /* 0x000fe40000201400 */
[----:B------:R-:W-:Y:S01]  /*eed0*/  I2FP.F32.S32 R2, R2 ;  /* 0x0000000200027245 */ /* 0x000fe20000201400 */
[----:B------:R3:W-:Y:S01]  /*eee0*/  MUFU.TANH R15, R4 ;  /* 0x00000004000f7308 */ /* 0x0007e20000002400 */
[----:B------:R-:W-:Y:S01]  /*eef0*/  I2FP.F32.S32 R6, R6 ;  /* 0x0000000600067245 */ /* 0x000fe20000201400 */
[----:B------:R-:W-:Y:S01]  /*ef00*/  FMUL.FTZ R9, R201, UR5 ;  /* 0x00000005c9097c20 */ /* 0x000fe20008410000 */
[----:B------:R-:W-:Y:S01]  /*ef10*/  FMUL.FTZ R7, R225, UR5 ;  /* 0x00000005e1077c20 */ /* 0x000fe20008410000 */
[----:B------:R-:W-:Y:S01]  /*ef20*/  FFMA.FTZ R99, R2, -UR6, R19 ;  /* 0x8000000602637c23 */ /* 0x000fe20008010013 */
[----:B--2---:R-:W-:Y:S01]  /*ef30*/  FFMA.FTZ R104, R5, -UR6, R13 ;  /* 0x8000000605687c23 */ /* 0x004fe2000801000d */
[----:B------:R-:W-:-:S02]  /*ef40*/  IMAD.IADD R2, R118, 0x1, -R59 ;  /* 0x0000000176027824 */ /* 0x000fc400078e0a3b */
[----:B-1----:R-:W-:Y:S01]  /*ef50*/  FFMA.FTZ R44, R6, -UR6, R8 ;  /* 0x80000006062c7c23 */ /* 0x002fe20008010008 */
[C---:B------:R-:W-:Y:S02]  /*ef60*/  IMAD.IADD R5, R118.reuse, 0x1, -R60 ;  /* 0x0000000176057824 */ /* 0x040fe400078e0a3c */
[C---:B------:R-:W-:Y:S01]  /*ef70*/  IMAD.IADD R6, R118.reuse, 0x1, -R66 ;  /* 0x0000000176067824 */ /* 0x040fe200078e0a42 */
[----:B------:R1:W2:Y:S01]  /*ef80*/  MUFU.TANH R14, R7 ;  /* 0x00000007000e7308 */ /* 0x0002a20000002400 */
[C---:B------:R-:W-:Y:S02]  /*ef90*/  IMAD.IADD R8, R118.reuse, 0x1, -R70 ;  /* 0x0000000176087824 */ /* 0x040fe400078e0a46 */
[----:B---3--:R-:W-:Y:S01]  /*efa0*/  FMUL.FTZ R4, R227, UR5 ;  /* 0x00000005e3047c20 */ /* 0x008fe20008410000 */
[----:B------:R-:W-:Y:S02]  /*efb0*/  IMAD.MOV.U32 R227, RZ, RZ, R102 ;  /* 0x000000ffffe37224 */ /* 0x000fe400078e0066 */
[----:B------:R-:W-:Y:S01]  /*efc0*/  FFMA.FTZ R102, R3, -UR6, R11 ;  /* 0x8000000603667c23 */ /* 0x000fe2000801000b */
[----:B------:R-:W-:Y:S01]  /*efd0*/  IMAD.IADD R3, R118, 0x1, -R65 ;  /* 0x0000000176037824 */ /* 0x000fe200078e0a41 */
[----:B------:R3:W-:Y:S04]  /*efe0*/  MUFU.TANH R10, R4 ;  /* 0x00000004000a7308 */ /* 0x0007e80000002400 */
[----:B-1----:R-:W-:-:S04]  /*eff0*/  IABS R7, R3 ;  /* 0x0000000300077213 */ /* 0x002fc80000000000 */
[----:B------:R-:W1:Y:S01]  /*f000*/  MUFU.TANH R9, R9 ;  /* 0x0000000900097308 */ /* 0x000e620000002400 */
[----:B------:R-:W-:Y:S02]  /*f010*/  IABS R3, R5 ;  /* 0x0000000500037213 */ /* 0x000fe40000000000 */
[----:B------:R-:W-:Y:S02]  /*f020*/  IABS R5, R8 ;  /* 0x0000000800057213 */ /* 0x000fe40000000000 */
[----:B---3--:R-:W-:Y:S02]  /*f030*/  IABS R4, R2 ;  /* 0x0000000200047213 */ /* 0x008fe40000000000 */
[----:B------:R-:W-:-:S03]  /*f040*/  IABS R2, R6 ;  /* 0x0000000600027213 */ /* 0x000fc60000000000 */
[----:B------:R-:W-:Y:S02]  /*f050*/  IMAD.MOV.U32 R6, RZ, RZ, R4 ;  /* 0x000000ffff067224 */ /* 0x000fe400078e0004 */
[----:B------:R-:W-:Y:S02]  /*f060*/  IMAD.MOV.U32 R4, RZ, RZ, R3 ;  /* 0x000000ffff047224 */ /* 0x000fe400078e0003 */
[----:B------:R-:W-:Y:S02]  /*f070*/  IMAD.MOV.U32 R3, RZ, RZ, R2 ;  /* 0x000000ffff037224 */ /* 0x000fe400078e0002 */
[----:B------:R-:W-:Y:S02]  /*f080*/  IMAD.MOV.U32 R2, RZ, RZ, R5 ;  /* 0x000000ffff027224 */ /* 0x000fe400078e0005 */
[----:B------:R-:W-:Y:S01]  /*f090*/  FMUL.FTZ R5, R196, UR5 ;  /* 0x00000005c4057c20 */ /* 0x000fe20008410000 */
[----:B------:R-:W-:Y:S02]  /*f0a0*/  I2FP.F32.S32 R3, R3 ;  /* 0x0000000300037245 */ /* 0x000fe40000201400 */
[----:B------:R-:W-:Y:S01]  /*f0b0*/  I2FP.F32.S32 R2, R2 ;  /* 0x0000000200027245 */ /* 0x000fe20000201400 */
[----:B------:R3:W4:Y:S01]  /*f0c0*/  MUFU.TANH R11, R5 ;  /* 0x00000005000b7308 */ /* 0x0007220000002400 */
[----:B------:R-:W-:Y:S01]  /*f0d0*/  I2FP.F32.S32 R6, R6 ;  /* 0x0000000600067245 */ /* 0x000fe20000201400 */
[----:B------:R-:W-:Y:S01]  /*f0e0*/  FMUL.FTZ R8, R236, UR5 ;  /* 0x00000005ec087c20 */ /* 0x000fe20008410000 */
[----:B------:R-:W-:Y:S01]  /*f0f0*/  I2FP.F32.S32 R7, R7 ;  /* 0x0000000700077245 */ /* 0x000fe20000201400 */
[----:B--2---:R-:W-:Y:S01]  /*f100*/  FFMA.FTZ R88, R3, -UR6, R14 ;  /* 0x8000000603587c23 */ /* 0x004fe2000801000e */
[----:B------:R-:W-:Y:S01]  /*f110*/  I2FP.F32.S32 R4, R4 ;  /* 0x0000000400047245 */ /* 0x000fe20000201400 */
[----:B-1----:R-:W-:Y:S01]  /*f120*/  FFMA.FTZ R87, R2, -UR6, R9 ;  /* 0x8000000602577c23 */ /* 0x002fe20008010009 */
[----:B------:R-:W-:-:S02]  /*f130*/  IMAD.IADD R3, R118, 0x1, -R63 ;  /* 0x0000000176037824 */ /* 0x000fc400078e0a3f */
[----:B------:R-:W-:Y:S01]  /*f140*/  FFMA.FTZ R90, R6, -UR6, R10 ;  /* 0x80000006065a7c23 */ /* 0x000fe2000801000a */
[----:B------:R-:W-:Y:S01]  /*f150*/  IMAD.IADD R2, R118, 0x1, -R68 ;  /* 0x0000000176027824 */ /* 0x000fe200078e0a44 */
[----:B------:R-:W-:Y:S01]  /*f160*/  MUFU.TANH R12, R8 ;  /* 0x00000008000c7308 */ /* 0x000fe20000002400 */
[----:B------:R-:W-:Y:S02]  /*f170*/  IMAD.IADD R6, R213, 0x1, -R55 ;  /* 0x00000001d5067824 */ /* 0x000fe400078e0a37 */
[----:B------:R-:W-:Y:S01]  /*f180*/  FFMA.FTZ R91, R7, -UR6, R22 ;  /* 0x80000006075b7c23 */ /* 0x000fe20008010016 */
[----:B------:R-:W-:Y:S01]  /*f190*/  FFMA.FTZ R89, R4, -UR6, R18 ;  /* 0x8000000604597c23 */ /* 0x000fe20008010012 */
[----:B------:R-:W-:Y:S01]  /*f1a0*/  IMAD.IADD R7, R213, 0x1, -R58 ;  /* 0x00000001d5077824 */ /* 0x000fe200078e0a3a */
[----:B------:R-:W-:Y:S02]  /*f1b0*/  IABS R4, R3 ;  /* 0x0000000300047213 */ /* 0x000fe40000000000 */
[----:B------:R-:W1:Y:S01]  /*f1c0*/  MUFU.TANH R9, R113 ;  /* 0x0000007100097308 */ /* 0x000e620000002400 */
[----:B---3--:R-:W-:Y:S01]  /*f1d0*/  IMAD.IADD R5, R118, 0x1, -R72 ;  /* 0x0000000176057824 */ /* 0x008fe200078e0a48 */
[----:B------:R-:W-:-:S02]  /*f1e0*/  IABS R3, R2 ;  /* 0x0000000200037213 */ /* 0x000fc40000000000 */
[----:B------:R-:W-:-:S04]  /*f1f0*/  IABS R6, R6 ;  /* 0x0000000600067213 */ /* 0x000fc80000000000 */
[----:B------:R-:W2:Y:S01]  /*f200*/  MUFU.TANH R8, R116 ;  /* 0x0000007400087308 */ /* 0x000ea20000002400 */
[----:B------:R-:W-:Y:S02]  /*f210*/  IABS R2, R5 ;  /* 0x0000000500027213 */ /* 0x000fe40000000000 */
[----:B------:R-:W-:Y:S01]  /*f220*/  IABS R5, R7 ;  /* 0x0000000700057213 */ /* 0x000fe20000000000 */
[----:B------:R-:W-:Y:S01]  /*f230*/  IMAD.MOV.U32 R7, RZ, RZ, R3 ;  /* 0x000000ffff077224 */ /* 0x000fe200078e0003 */
[----:B------:R-:W-:Y:S01]  /*f240*/  I2FP.F32.S32 R4, R4 ;  /* 0x0000000400047245 */ /* 0x000fe20000201400 */
[----:B------:R-:W-:-:S04]  /*f250*/  IMAD.MOV.U32 R3, RZ, RZ, R6 ;  /* 0x000000ffff037224 */ /* 0x000fc800078e0006 */
[----:B----4-:R-:W-:Y:S01]  /*f260*/  FFMA.FTZ R77, R4, -UR6, R11 ;  /* 0x80000006044d7c23 */ /* 0x010fe2000801000b */
[----:B------:R-:W-:Y:S02]  /*f270*/  I2FP.F32.S32 R4, R2 ;  /* 0x0000000200047245 */ /* 0x000fe40000201400 */
[----:B------:R-:W-:Y:S02]  /*f280*/  I2FP.F32.S32 R3, R3 ;  /* 0x0000000300037245 */ /* 0x000fe40000201400 */
[----:B------:R-:W-:Y:S02]  /*f290*/  I2FP.F32.S32 R2, R5 ;  /* 0x0000000500027245 */ /* 0x000fe40000201400 */
[----:B------:R-:W-:Y:S01]  /*f2a0*/  I2FP.F32.S32 R6, R7 ;  /* 0x0000000700067245 */ /* 0x000fe20000201400 */
[----:B-1----:R-:W-:Y:S01]  /*f2b0*/  FFMA.FTZ R43, R3, -UR6, R9 ;  /* 0x80000006032b7c23 */ /* 0x002fe20008010009 */
[C---:B------:R-:W-:Y:S02]  /*f2c0*/  IMAD.IADD R3, R213.reuse, 0x1, -R62 ;  /* 0x00000001d5037824 */ /* 0x040fe400078e0a3e */
[----:B--2---:R-:W-:Y:S01]  /*f2d0*/  FFMA.FTZ R35, R2, -UR6, R8 ;  /* 0x8000000602237c23 */ /* 0x004fe20008010008 */
[----:B------:R-:W-:-:S02]  /*f2e0*/  IMAD.IADD R2, R213, 0x1, -R65 ;  /* 0x00000001d5027824 */ /* 0x000fc400078e0a41 */
[----:B------:R-:W-:Y:S01]  /*f2f0*/  FFMA.FTZ R74, R6, -UR6, R15 ;  /* 0x80000006064a7c23 */ /* 0x000fe2000801000f */
[C---:B------:R-:W-:Y:S02]  /*f300*/  IMAD.IADD R5, R213.reuse, 0x1, -R59 ;  /* 0x00000001d5057824 */ /* 0x040fe400078e0a3b */
[C---:B------:R-:W-:Y:S02]  /*f310*/  IMAD.IADD R6, R213.reuse, 0x1, -R60 ;  /* 0x00000001d5067824 */ /* 0x040fe400078e0a3c */
[----:B------:R-:W-:Y:S01]  /*f320*/  FFMA.FTZ R71, R4, -UR6, R12 ;  /* 0x8000000604477c23 */ /* 0x000fe2000801000c */
[----:B------:R-:W-:Y:S01]  /*f330*/  IMAD.IADD R8, R213, 0x1, -R66 ;  /* 0x00000001d5087824 */ /* 0x000fe200078e0a42 */
[----:B------:R-:W1:Y:S01]  /*f340*/  MUFU.TANH R32, R121 ;  /* 0x0000007900207308 */ /* 0x000e620000002400 */
[----:B------:R-:W-:Y:S02]  /*f350*/  IABS R7, R3 ;  /* 0x0000000300077213 */ /* 0x000fe40000000000 */
[----:B------:R-:W-:-:S02]  /*f360*/  IABS R4, R2 ;  /* 0x0000000200047213 */ /* 0x000fc40000000000 */
[----:B------:R-:W-:Y:S02]  /*f370*/  IABS R3, R5 ;  /* 0x0000000500037213 */ /* 0x000fe40000000000 */
[----:B------:R-:W-:Y:S02]  /*f380*/  IABS R2, R6 ;  /* 0x0000000600027213 */ /* 0x000fe40000000000 */
[----:B------:R-:W-:Y:S01]  /*f390*/  IABS R5, R8 ;  /* 0x0000000800057213 */ /* 0x000fe20000000000 */
[----:B------:R-:W2:Y:S01]  /*f3a0*/  MUFU.TANH R33, R119 ;  /* 0x0000007700217308 */ /* 0x000ea20000002400 */
        /* <DEDUP_REMOVED lines=8> */
[----:B------:R-:W-:Y:S01]  /*f430*/  FFMA.FTZ R29, R3, -UR6, R23 ;  /* 0x80000006031d7c23 */ /* 0x000fe20008010017 */
[----:B------:R-:W-:Y:S01]  /*f440*/  I2FP.F32.S32 R4, R4 ;  /* 0x0000000400047245 */ /* 0x000fe20000201400 */
[----:B-1----:R-:W-:Y:S01]  /*f450*/  FFMA.FTZ R32, R2, -UR6, R32 ;  /* 0x8000000602207c23 */ /* 0x002fe20008010020 */
[----:B------:R-:W-:-:S02]  /*f460*/  IMAD.IADD R3, R213, 0x1, -R70 ;  /* 0x00000001d5037824 */ /* 0x000fc400078e0a46 */
[----:B------:R-:W-:Y:S01]  /*f470*/  FFMA.FTZ R30, R6, -UR6, R24 ;  /* 0x80000006061e7c23 */ /* 0x000fe20008010018 */
[C---:B------:R-:W-:Y:S02]  /*f480*/  IMAD.IADD R2, R213.reuse, 0x1, -R63 ;  /* 0x00000001d5027824 */ /* 0x040fe400078e0a3f */
[C---:B------:R-:W-:Y:S02]  /*f490*/  IMAD.IADD R5, R213.reuse, 0x1, -R68 ;  /* 0x00000001d5057824 */ /* 0x040fe400078e0a44 */
[----:B------:R-:W-:Y:S01]  /*f4a0*/  IMAD.IADD R6, R213, 0x1, -R72 ;  /* 0x00000001d5067824 */ /* 0x000fe200078e0a48 */
[----:B------:R-:W1:Y:S01]  /*f4b0*/  MUFU.TANH R25, R133 ;  /* 0x0000008500197308 */ /* 0x000e620000002400 */
[----:B------:R-:W-:Y:S01]  /*f4c0*/  FFMA.FTZ R34, R7, -UR6, R26 ;  /* 0x8000000607227c23 */ /* 0x000fe2000801001a */
[----:B--2---:R-:W-:Y:S01]  /*f4d0*/  FFMA.FTZ R33, R4, -UR6, R33 ;  /* 0x8000000604217c23 */ /* 0x004fe20008010021 */
[----:B------:R-:W-:Y:S01]  /*f4e0*/  IABS R7, R3 ;  /* 0x0000000300077213 */ /* 0x000fe20000000000 */
[----:B------:R-:W-:Y:S01]  /*f4f0*/  IMAD.IADD R8, R213, 0x1, -R76 ;  /* 0x00000001d5087824 */ /* 0x000fe200078e0a4c */
[----:B------:R-:W-:-:S02]  /*f500*/  IABS R4, R2 ;  /* 0x0000000200047213 */ /* 0x000fc40000000000 */
[----:B------:R-:W-:Y:S01]  /*f510*/  IABS R3, R5 ;  /* 0x0000000500037213 */ /* 0x000fe20000000000 */
[----:B------:R-:W2:Y:S01]  /*f520*/  MUFU.TANH R31, R124 ;  /* 0x0000007c001f7308 */ /* 0x000ea20000002400 */
[----:B------:R-:W-:Y:S01]  /*f530*/  IABS R2, R6 ;  /* 0x0000000600027213 */ /* 0x000fe20000000000 */
[----:B------:R-:W-:Y:S01]  /*f540*/  IMAD.MOV.U32 R6, RZ, RZ, R4 ;  /* 0x000000ffff067224 */ /* 0x000fe200078e0004 */
[----:B------:R-:W-:Y:S01]  /*f550*/  IABS R5, R8 ;  /* 0x0000000800057213 */ /* 0x000fe20000000000 */
[----:B------:R-:W-:Y:S02]  /*f560*/  IMAD.MOV.U32 R4, RZ, RZ, R3 ;  /* 0x000000ffff047224 */ /* 0x000fe400078e0003 */
[----:B------:R-:W-:Y:S02]  /*f570*/  IMAD.MOV.U32 R3, RZ, RZ, R2 ;  /* 0x000000ffff037224 */ /* 0x000fe400078e0002 */
[----:B------:R-:W-:Y:S01]  /*f580*/  IMAD.MOV.U32 R2, RZ, RZ, R5 ;  /* 0x000000ffff027224 */ /* 0x000fe200078e0005 */
[----:B------:R-:W3:Y:S02]  /*f590*/  MUFU.TANH R28, R125 ;  /* 0x0000007d001c7308 */ /* 0x000ee40000002400 */
[----:B------:R-:W-:-:S02]  /*f5a0*/  I2FP.F32.S32 R3, R3 ;  /* 0x0000000300037245 */ /* 0x000fc40000201400 */
[----:B------:R-:W-:Y:S01]  /*f5b0*/  I2FP.F32.S32 R2, R2 ;  /* 0x0000000200027245 */ /* 0x000fe20000201400 */
[----:B------:R-:W-:Y:S02]  /*f5c0*/  VIADD R22, R0, 0xffffff28 ;  /* 0xffffff2800167836 */ /* 0x000fe40000000000 */
[----:B-1----:R-:W-:Y:S01]  /*f5d0*/  FFMA.FTZ R25, R3, -UR6, R25 ;  /* 0x8000000603197c23 */ /* 0x002fe20008010019 */
[----:B------:R-:W1:Y:S01]  /*f5e0*/  MUFU.TANH R26, R131 ;  /* 0x00000083001a7308 */ /* 0x000e620000002400 */
[----:B------:R-:W-:Y:S01]  /*f5f0*/  FSEL R3, R98, -INF , !P3 ;  /* 0xff80000062037808 */ /* 0x000fe20005800000 */
[----:B------:R-:W-:Y:S02]  /*f600*/  IMAD.MOV.U32 R225, RZ, RZ, R240 ;  /* 0x000000ffffe17224 */ /* 0x000fe400078e00f0 */
[----:B--2---:R-:W-:Y:S01]  /*f610*/  FFMA.FTZ R31, R2, -UR6, R31 ;  /* 0x80000006021f7c23 */ /* 0x004fe2000801001f */
[----:B------:R-:W-:Y:S01]  /*f620*/  IMAD.MOV.U32 R240, RZ, RZ, R197 ;  /* 0x000000fffff07224 */ /* 0x000fe200078e00c5 */
[----:B------:R-:W-:Y:S01]  /*f630*/  FSEL R2, R95, -INF , !P2 ;  /* 0xff8000005f027808 */ /* 0x000fe20005000000 */
[C---:B------:R-:W-:Y:S01]  /*f640*/  VIADD R24, R0.reuse, 0xffffff20 ;  /* 0xffffff2000187836 */ /* 0x040fe20000000000 */
[----:B------:R-:W-:Y:S01]  /*f650*/  FSEL R197, R3, -INF , !P6 ;  /* 0xff80000003c57808 */ /* 0x000fe20007000000 */
[C---:B------:R-:W-:Y:S01]  /*f660*/  VIADD R23, R0.reuse, 0xffffff21 ;  /* 0xffffff2100177836 */ /* 0x040fe20000000000 */
[----:B------:R-:W2:Y:S01]  /*f670*/  MUFU.TANH R27, R127 ;  /* 0x0000007f001b7308 */ /* 0x000ea20000002400 */
[----:B------:R-:W-:Y:S01]  /*f680*/  VIADD R21, R0, 0xffffff29 ;  /* 0xffffff2900157836 */ /* 0x000fe20000000000 */
[----:B------:R-:W-:Y:S01]  /*f690*/  ISETP.GT.AND P6, PT, R42, R22, PT ;  /* 0x000000162a00720c */ /* 0x000fe20003fc4270 */
[----:B------:R-:W-:-:S02]  /*f6a0*/  VIADD R20, R0, 0xffffff30 ;  /* 0xffffff3000147836 */ /* 0x000fc40000000000 */
[----:B------:R-:W-:Y:S01]  /*f6b0*/  VIADD R17, R0, 0xffffff39 ;  /* 0xffffff3900117836 */ /* 0x000fe20000000000 */
[----:B------:R-:W-:Y:S01]  /*f6c0*/  ISETP.GT.AND P3, PT, R42, R24, PT ;  /* 0x000000182a00720c */ /* 0x000fe20003f64270 */
[----:B------:R-:W-:Y:S01]  /*f6d0*/  IMAD.MOV.U32 R231, RZ, RZ, R198 ;  /* 0x000000ffffe77224 */ /* 0x000fe200078e00c6 */
[----:B------:R-:W-:Y:S01]  /*f6e0*/  FSEL R198, R105, -INF , !P4 ;  /* 0xff80000069c67808 */ /* 0x000fe20006000000 */
[----:B------:R-:W-:Y:S01]  /*f6f0*/  IMAD.MOV.U32 R230, RZ, RZ, R199 ;  /* 0x000000ffffe67224 */ /* 0x000fe200078e00c7 */
[----:B------:R-:W-:Y:S01]  /*f700*/  FSEL R199, R2, -INF , !P5 ;  /* 0xff80000002c77808 */ /* 0x000fe20006800000 */
[C---:B------:R-:W-:Y:S01]  /*f710*/  VIADD R19, R0.reuse, 0xffffff31 ;  /* 0xffffff3100137836 */ /* 0x040fe20000000000 */
[----:B------:R-:W-:Y:S01]  /*f720*/  I2FP.F32.S32 R7, R7 ;  /* 0x0000000700077245 */ /* 0x000fe20000201400 */
[----:B------:R-:W-:Y:S01]  /*f730*/  VIADD R18, R0, 0xffffff38 ;  /* 0xffffff3800127836 */ /* 0x000fe20000000000 */
[----:B------:R-:W-:Y:S01]  /*f740*/  ISETP.GT.AND P4, PT, R42, R23, PT ;  /* 0x000000172a00720c */ /* 0x000fe20003f84270 */
[----:B------:R-:W-:Y:S01]  /*f750*/  VIADD R16, R0, 0xffffff40 ;  /* 0xffffff4000107836 */ /* 0x000fe20000000000 */
[----:B------:R-:W-:Y:S01]  /*f760*/  ISETP.GT.AND P2, PT, R42, R21, PT ;  /* 0x000000152a00720c */ /* 0x000fe20003f44270 */
[----:B------:R-:W-:Y:S01]  /*f770*/  VIADD R15, R0, 0xffffff41 ;  /* 0xffffff41000f7836 */ /* 0x000fe20000000000 */
[----:B------:R-:W-:Y:S01]  /*f780*/  ISETP.GT.AND P5, PT, R42, R20, PT ;  /* 0x000000142a00720c */ /* 0x000fe20003fa4270 */
[----:B------:R-:W-:Y:S01]  /*f790*/  VIADD R12, R0, 0xffffff50 ;  /* 0xffffff50000c7836 */ /* 0x000fe20000000000 */
[----:B------:R-:W-:-:S02]  /*f7a0*/  FSEL R84, R84, -INF , !P6 ;  /* 0xff80000054547808 */ /* 0x000fc40007000000 */
[----:B------:R-:W-:Y:S02]  /*f7b0*/  ISETP.GT.AND P6, PT, R42, R17, PT ;  /* 0x000000112a00720c */ /* 0x000fe40003fc4270 */
[----:B------:R-:W-:Y:S01]  /*f7c0*/  FSEL R52, R92, -INF , !P3 ;  /* 0xff8000005c347808 */ /* 0x000fe20005800000 */
[----:B---3--:R-:W-:Y:S01]  /*f7d0*/  FFMA.FTZ R28, R7, -UR6, R28 ;  /* 0x80000006071c7c23 */ /* 0x008fe2000801001c */
[----:B------:R-:W-:Y:S01]  /*f7e0*/  I2FP.F32.S32 R6, R6 ;  /* 0x0000000600067245 */ /* 0x000fe20000201400 */
[C---:B------:R-:W-:Y:S01]  /*f7f0*/  VIADD R14, R0.reuse, 0xffffff48 ;  /* 0xffffff48000e7836 */ /* 0x040fe20000000000 */
[----:B------:R-:W-:Y:S01]  /*f800*/  FSEL R81, R81, -INF , !P4 ;  /* 0xff80000051517808 */ /* 0x000fe20006000000 */
[----:B------:R-:W-:Y:S01]  /*f810*/  VIADD R13, R0, 0xffffff49 ;  /* 0xffffff49000d7836 */ /* 0x000fe20000000000 */
[----:B------:R-:W-:Y:S01]  /*f820*/  FSEL R92, R86, -INF , !P2 ;  /* 0xff800000565c7808 */ /* 0x000fe20005000000 */
[----:B------:R-:W-:Y:S01]  /*f830*/  VIADD R11, R0, 0xffffff51 ;  /* 0xffffff51000b7836 */ /* 0x000fe20000000000 */
[----:B------:R-:W-:Y:S01]  /*f840*/  FSEL R95, R82, -INF , !P5 ;  /* 0xff800000525f7808 */ /* 0x000fe20006800000 */
[----:B------:R-:W-:Y:S01]  /*f850*/  VIADD R10, R0, 0xffffff59 ;  /* 0xffffff59000a7836 */ /* 0x000fe20000000000 */
[----:B------:R-:W-:Y:S01]  /*f860*/  ISETP.GT.AND P3, PT, R42, R19, PT ;  /* 0x000000132a00720c */ /* 0x000fe20003f64270 */
[----:B------:R-:W-:Y:S01]  /*f870*/  VIADD R7, R0, 0xffffff68 ;  /* 0xffffff6800077836 */ /* 0x000fe20000000000 */
[----:B------:R-:W-:-:S02]  /*f880*/  ISETP.GT.AND P4, PT, R42, R18, PT ;  /* 0x000000122a00720c */ /* 0x000fc40003f84270 */
[C---:B------:R-:W-:Y:S02]  /*f890*/  ISETP.GT.AND P2, PT, R42.reuse, R16, PT ;  /* 0x000000102a00720c */ /* 0x040fe40003f44270 */
[C---:B------:R-:W-:Y:S02]  /*f8a0*/  ISETP.GT.AND P5, PT, R42.reuse, R15, PT ;  /* 0x0000000f2a00720c */ /* 0x040fe40003fa4270 */
[----:B------:R-:W-:Y:S02]  /*f8b0*/  FSEL R113, R49, -INF , !P6 ;  /* 0xff80000031717808 */ /* 0x000fe40007000000 */
[----:B------:R-:W-:Y:S01]  /*f8c0*/  ISETP.GT.AND P6, PT, R42, R12, PT ;  /* 0x0000000c2a00720c */ /* 0x000fe20003fc4270 */
[----:B-1----:R-:W-:Y:S01]  /*f8d0*/  FFMA.FTZ R26, R6, -UR6, R26 ;  /* 0x80000006061a7c23 */ /* 0x002fe2000801001a */
[----:B------:R-:W-:Y:S01]  /*f8e0*/  I2FP.F32.S32 R4, R4 ;  /* 0x0000000400047245 */ /* 0x000fe20000201400 */
[----:B------:R-:W-:Y:S01]  /*f8f0*/  VIADD R9, R0, 0xffffff60 ;  /* 0xffffff6000097836 */ /* 0x000fe20000000000 */
[----:B------:R-:W-:Y:S01]  /*f900*/  FSEL R98, R56, -INF , !P3 ;  /* 0xff80000038627808 */ /* 0x000fe20005800000 */
[C---:B------:R-:W-:Y:S01]  /*f910*/  VIADD R8, R0.reuse, 0xffffff61 ;  /* 0xffffff6100087836 */ /* 0x040fe20000000000 */
[----:B------:R-:W-:Y:S01]  /*f920*/  FSEL R105, R51, -INF , !P4 ;  /* 0xff80000033697808 */ /* 0x000fe20006000000 */
[C---:B------:R-:W-:Y:S01]  /*f930*/  VIADD R6, R0.reuse, 0xffffff69 ;  /* 0xffffff6900067836 */ /* 0x040fe20000000000 */
[----:B------:R-:W-:Y:S01]  /*f940*/  FSEL R116, R47, -INF , !P2 ;  /* 0xff8000002f747808 */ /* 0x000fe20005000000 */
[----:B------:R-:W-:Y:S01]  /*f950*/  VIADD R5, R0, 0xffffff70 ;  /* 0xffffff7000057836 */ /* 0x000fe20000000000 */
[----:B------:R-:W-:-:S02]  /*f960*/  FSEL R119, R46, -INF , !P5 ;  /* 0xff8000002e777808 */ /* 0x000fc40006800000 */
[C---:B------:R-:W-:Y:S02]  /*f970*/  ISETP.GT.AND P3, PT, R42.reuse, R14, PT ;  /* 0x0000000e2a00720c */ /* 0x040fe40003f64270 */
[----:B------:R-:W-:Y:S02]  /*f980*/  ISETP.GT.AND P4, PT, R42, R13, PT ;  /* 0x0000000d2a00720c */ /* 0x000fe40003f84270 */
[C---:B------:R-:W-:Y:S02]  /*f990*/  ISETP.GT.AND P2, PT, R128.reuse, R11, PT ;  /* 0x0000000b8000720c */ /* 0x040fe40003f44270 */
[----:B------:R-:W-:Y:S02]  /*f9a0*/  ISETP.GT.AND P5, PT, R128, R10, PT ;  /* 0x0000000a8000720c */ /* 0x000fe40003fa4270 */
[----:B------:R-:W-:Y:S02]  /*f9b0*/  FSEL R125, R34, -INF , !P6 ;  /* 0xff800000227d7808 */ /* 0x000fe40007000000 */
[----:B------:R-:W-:Y:S01]  /*f9c0*/  ISETP.GT.AND P6, PT, R128, R7, PT ;  /* 0x000000078000720c */ /* 0x000fe20003fc4270 */
[----:B------:R-:W-:-:S02]  /*f9d0*/  IMAD.MOV.U32 R236, RZ, RZ, R170 ;  /* 0x000000ffffec7224 */ /* 0x000fc400078e00aa */
[----:B--2---:R-:W-:Y:S01]  /*f9e0*/  FFMA.FTZ R27, R4, -UR6, R27 ;  /* 0x80000006041b7c23 */ /* 0x004fe2000801001b */
[----:B------:R-:W-:Y:S01]  /*f9f0*/  FSEL R121, R43, -INF , !P3 ;  /* 0xff8000002b797808 */ /* 0x000fe20005800000 */
[C---:B------:R-:W-:Y:S01]  /*fa00*/  VIADD R4, R0.reuse, 0xffffff71 ;  /* 0xffffff7100047836 */ /* 0x040fe20000000000 */
[----:B------:R-:W-:Y:S01]  /*fa10*/  FSEL R124, R35, -INF , !P4 ;  /* 0xff800000237c7808 */ /* 0x000fe20006000000 */
[----:B------:R-:W-:Y:S01]  /*fa20*/  VIADD R3, R0, 0xffffff79 ;  /* 0xffffff7900037836 */ /* 0x000fe20000000000 */
[----:B------:R-:W-:Y:S01]  /*fa30*/  FSEL R127, R30, -INF , !P2 ;  /* 0xff8000001e7f7808 */ /* 0x000fe20005000000 */
[----:B------:R-:W-:Y:S01]  /*fa40*/  VIADD R30, R0, 0xffffff00 ;  /* 0xffffff00001e7836 */ /* 0x000fe20000000000 */
[----:B------:R-:W-:Y:S02]  /*fa50*/  FSEL R131, R33, -INF , !P5 ;  /* 0xff80000021837808 */ /* 0x000fe40006800000 */
[C---:B------:R-:W-:Y:S02]  /*fa60*/  ISETP.GT.AND P3, PT, R128.reuse, R9, PT ;  /* 0x000000098000720c */ /* 0x040fe40003f64270 */
[----:B------:R-:W-:-:S02]  /*fa70*/  ISETP.GT.AND P4, PT, R128, R8, PT ;  /* 0x000000088000720c */ /* 0x000fc40003f84270 */
[C---:B------:R-:W-:Y:S02]  /*fa80*/  ISETP.GT.AND P2, PT, R128.reuse, R6, PT ;  /* 0x000000068000720c */ /* 0x040fe40003f44270 */
[----:B------:R-:W-:Y:S02]  /*fa90*/  ISETP.GT.AND P5, PT, R128, R5, PT ;  /* 0x000000058000720c */ /* 0x000fe40003fa4270 */
[----:B------:R-:W-:Y:S01]  /*faa0*/  FSEL R170, R28, -INF , !P6 ;  /* 0xff8000001caa7808 */ /* 0x000fe20007000000 */
[----:B------:R-:W-:Y:S02]  /*fab0*/  VIADD R28, R0, 0xffffff08 ;  /* 0xffffff08001c7836 */ /* 0x000fe40000000000 */
[----:B------:R-:W-:Y:S01]  /*fac0*/  IMAD.MOV.U32 R235, RZ, RZ, R206 ;  /* 0x000000ffffeb7224 */ /* 0x000fe200078e00ce */
[----:B------:R-:W-:Y:S01]  /*fad0*/  FSEL R133, R29, -INF , !P3 ;  /* 0xff8000001d857808 */ /* 0x000fe20005800000 */
[----:B------:R-:W-:Y:S01]  /*fae0*/  IMAD.MOV.U32 R206, RZ, RZ, R176 ;  /* 0x000000ffffce7224 */ /* 0x000fe200078e00b0 */
[----:B------:R-:W-:Y:S01]  /*faf0*/  FSEL R176, R26, -INF , !P2 ;  /* 0xff8000001ab07808 */ /* 0x000fe20005000000 */
[----:B------:R-:W-:Y:S01]  /*fb00*/  IMAD.MOV.U32 R248, RZ, RZ, R168 ;  /* 0x000000fffff87224 */ /* 0x000fe200078e00a8 */
[----:B------:R-:W-:Y:S01]  /*fb10*/  FSEL R168, R32, -INF , !P4 ;  /* 0xff80000020a87808 */ /* 0x000fe20006000000 */
[C---:B------:R-:W-:Y:S01]  /*fb20*/  VIADD R29, R0.reuse, 0xffffff01 ;  /* 0xffffff01001d7836 */ /* 0x040fe20000000000 */
[----:B------:R-:W-:Y:S01]  /*fb30*/  FSEL R182, R27, -INF , !P5 ;  /* 0xff8000001bb67808 */ /* 0x000fe20006800000 */
[----:B------:R-:W-:Y:S01]  /*fb40*/  VIADD R27, R0, 0xffffff10 ;  /* 0xffffff10001b7836 */ /* 0x000fe20000000000 */
[----:B------:R-:W-:Y:S01]  /*fb50*/  ISETP.GT.AND P3, PT, R128, R4, PT ;  /* 0x000000048000720c */ /* 0x000fe20003f64270 */
[----:B------:R-:W-:Y:S01]  /*fb60*/  VIADD R26, R0, 0xffffff11 ;  /* 0xffffff11001a7836 */ /* 0x000fe20000000000 */
[----:B------:R-:W-:Y:S01]  /*fb70*/  BAR.SYNC.DEFER_BLOCKING 0x0 ;  /* 0x0000000000007b1d */ /* 0x000fe20000010000 */
[----:B------:R-:W-:-:S02]  /*fb80*/  ISETP.GT.AND P4, PT, R128, R3, PT ;  /* 0x000000038000720c */ /* 0x000fc40003f84270 */
[C---:B------:R-:W-:Y:S01]  /*fb90*/  ISETP.GT.AND P6, PT, R36.reuse, R30, PT ;  /* 0x0000001e2400720c */ /* 0x040fe20003fc4270 */
[----:B------:R-:W-:Y:S01]  /*fba0*/  IMAD.MOV.U32 R234, RZ, RZ, R193 ;  /* 0x000000ffffea7224 */ /* 0x000fe200078e00c1 */
[C---:B------:R-:W-:Y:S01]  /*fbb0*/  ISETP.GT.AND P5, PT, R36.reuse, R28, PT ;  /* 0x0000001c2400720c */ /* 0x040fe20003fa4270 */
[----:B------:R-:W-:Y:S01]  /*fbc0*/  IMAD.MOV.U32 R193, RZ, RZ, R191 ;  /* 0x000000ffffc17224 */ /* 0x000fe200078e00bf */
[----:B------:R-:W-:Y:S02]  /*fbd0*/  FSEL R191, R25, -INF , !P3 ;  /* 0xff80000019bf7808 */ /* 0x000fe40005800000 */
[----:B------:R-:W-:Y:S02]  /*fbe0*/  FSEL R201, R31, -INF , !P4 ;  /* 0xff8000001fc97808 */ /* 0x000fe40006000000 */
[----:B------:R-:W-:Y:S02]  /*fbf0*/  FSEL R33, R173, -INF , !P6 ;  /* 0xff800000ad217808 */ /* 0x000fe40007000000 */
        /* <DEDUP_REMOVED lines=29> */
[----:B------:R-:W-:Y:S01]  /*fdd0*/  FSEL R117, R109, -INF , !P6 ;  /* 0xff8000006d757808 */ /* 0x000fe20007000000 */
[----:B------:R-:W-:Y:S01]  /*fde0*/  VIADD R25, R0, 0xffffff09 ;  /* 0xffffff0900197836 */ /* 0x000fe20000000000 */
        /* <DEDUP_REMOVED lines=20> */
[----:B------:R-:W-:Y:S02]  /*ff30*/  ISETP.GT.AND P2, PT, R36, R3, PT ;  /* 0x000000032400720c */ /* 0x000fe40003f44270 */
[C---:B------:R-:W-:Y:S02]  /*ff40*/  ISETP.GT.AND P3, PT, R41.reuse, R30, PT ;  /* 0x0000001e2900720c */ /* 0x040fe40003f64270 */
[C---:B------:R-:W-:Y:S02]  /*ff50*/  ISETP.GT.AND P4, PT, R41.reuse, R29, PT ;  /* 0x0000001d2900720c */ /* 0x040fe40003f84270 */
[----:B------:R-:W-:Y:S02]  /*ff60*/  ISETP.GT.AND P6, PT, R41, R28, PT ;  /* 0x0000001c2900720c */ /* 0x000fe40003fc4270 */
[----:B------:R-:W-:-:S02]  /*ff70*/  FSEL R43, R186, -INF , !P5 ;  /* 0xff800000ba2b7808 */ /* 0x000fc40006800000 */
[----:B------:R-:W-:Y:S01]  /*ff80*/  ISETP.GT.AND P5, PT, R41, R25, PT ;  /* 0x000000192900720c */ /* 0x000fe20003fa4270 */
[----:B------:R-:W-:Y:S01]  /*ff90*/  FMUL.FTZ R31, R248, UR5 ;  /* 0x00000005f81f7c20 */ /* 0x000fe20008410000 */
        /* <DEDUP_REMOVED lines=9> */
[----:B------:R-:W-:Y:S01]  /*10030*/  ISETP.GT.AND P5, PT, R41, R22, PT ;  /* 0x000000162900720c */ /* 0x000fe20003fa4270 */
[----:B------:R-:W1:Y:S01]  /*10040*/  MUFU.TANH R31, R31 ;  /* 0x0000001f001f7308 */ /* 0x000e620000002400 */
        /* <DEDUP_REMOVED lines=9> */
[----:B------:R-:W-:Y:S01]  /*100e0*/  ISETP.GT.AND P5, PT, R41, R17, PT ;  /* 0x000000112900720c */ /* 0x000fe20003fa4270 */
[----:B------:R-:W-:Y:S01]  /*100f0*/  IMAD.IADD R2, R118, 0x1, -R76 ;  /* 0x0000000176027824 */ /* 0x000fe200078e0a4c */
        /* <DEDUP_REMOVED lines=13> */
[----:B------:R-:W-:Y:S02]  /*101d0*/  IABS R2, R2 ;  /* 0x0000000200027213 */ /* 0x000fe40000000000 */
[----:B------:R-:W-:-:S02]  /*101e0*/  FSEL R102, R102, -INF , !P6 ;  /* 0xff80000066667808 */ /* 0x000fc40007000000 */
[C---:B------:R-:W-:Y:S02]  /*101f0*/  ISETP.GT.AND P2, PT, R41.reuse, R11, PT ;  /* 0x0000000b2900720c */ /* 0x040fe40003f44270 */
[C---:B------:R-:W-:Y:S02]  /*10200*/  ISETP.GT.AND P3, PT, R41.reuse, R10, PT ;  /* 0x0000000a2900720c */ /* 0x040fe40003f64270 */
[C---:B------:R-:W-:Y:S02]  /*10210*/  ISETP.GT.AND P4, PT, R41.reuse, R9, PT ;  /* 0x000000092900720c */ /* 0x040fe40003f84270 */
[----:B------:R-:W-:Y:S02]  /*10220*/  ISETP.GT.AND P6, PT, R41, R8, PT ;  /* 0x000000082900720c */ /* 0x000fe40003fc4270 */
[----:B------:R-:W-:Y:S02]  /*10230*/  FSEL R99, R99, -INF , !P5 ;  /* 0xff80000063637808 */ /* 0x000fe40006800000 */
[----:B------:R-:W-:-:S02]  /*10240*/  ISETP.GT.AND P5, PT, R41, R7, PT ;  /* 0x000000072900720c */ /* 0x000fc40003fa4270 */
[----:B------:R-:W-:Y:S02]  /*10250*/  I2FP.F32.S32 R2, R2 ;  /* 0x0000000200027245 */ /* 0x000fe40000201400 */
[----:B------:R-:W-:Y:S02]  /*10260*/  FSEL R91, R91, -INF , !P2 ;  /* 0xff8000005b5b7808 */ /* 0x000fe40005000000 */
[----:B------:R-:W-:Y:S02]  /*10270*/  FSEL R90, R90, -INF , !P3 ;  /* 0xff8000005a5a7808 */ /* 0x000fe40005800000 */
[----:B------:R-:W-:Y:S02]  /*10280*/  FSEL R89, R89, -INF , !P4 ;  /* 0xff80000059597808 */ /* 0x000fe40006000000 */
[----:B------:R-:W-:Y:S02]  /*10290*/  FSEL R88, R88, -INF , !P6 ;  /* 0xff80000058587808 */ /* 0x000fe40007000000 */
[----:B------:R-:W-:-:S02]  /*102a0*/  ISETP.GT.AND P2, PT, R41, R6, PT ;  /* 0x000000062900720c */ /* 0x000fc40003f44270 */
[C---:B------:R-:W-:Y:S02]  /*102b0*/  ISETP.GT.AND P3, PT, R41.reuse, R5, PT ;  /* 0x000000052900720c */ /* 0x040fe40003f64270 */
[C---:B------:R-:W-:Y:S02]  /*102c0*/  ISETP.GT.AND P4, PT, R41.reuse, R4, PT ;  /* 0x000000042900720c */ /* 0x040fe40003f84270 */
[----:B------:R-:W-:Y:S01]  /*102d0*/  ISETP.GT.AND P6, PT, R41, R3, PT ;  /* 0x000000032900720c */ /* 0x000fe20003fc4270 */
[----:B------:R-:W-:Y:S01]  /*102e0*/  FMUL.FTZ R41, R239, UR5 ;  /* 0x00000005ef297c20 */ /* 0x000fe20008410000 */
[----:B------:R-:W-:Y:S02]  /*102f0*/  FSEL R87, R87, -INF , !P5 ;  /* 0xff80000057577808 */ /* 0x000fe40006800000 */
[----:B------:R-:W-:Y:S01]  /*10300*/  ISETP.GE.AND P5, PT, R30, R216, PT ;  /* 0x000000d81e00720c */ /* 0x000fe20003fa6270 */
[----:B-1----:R-:W-:Y:S01]  /*10310*/  FFMA.FTZ R31, R2, -UR6, R31 ;  /* 0x80000006021f7c23 */ /* 0x002fe2000801001f */
[----:B------:R-:W-:Y:S01]  /*10320*/  FSEL R129, R74, -INF , !P3 ;  /* 0xff8000004a817808 */ /* 0x000fe20005800000 */
[----:B------:R-:W-:Y:S01]  /*10330*/  VIADD R2, R114, -UR28 ;  /* 0x8000001c72027c36 */ /* 0x000fe20008000000 */
[----:B------:R-:W-:Y:S01]  /*10340*/  FSEL R74, R33, -INF , !P5 ;  /* 0xff800000214a7808 */ /* 0x000fe20006800000 */
[----:B------:R-:W-:Y:S01]  /*10350*/  FMUL.FTZ R33, R246, UR5 ;  /* 0x00000005f6217c20 */ /* 0x000fe20008410000 */
[----:B------:R-:W-:Y:S01]  /*10360*/  FSEL R118, R77, -INF , !P2 ;  /* 0xff8000004d767808 */ /* 0x000fe20005000000 */
[----:B------:R-:W1:Y:S01]  /*10370*/  MUFU.TANH R41, R41 ;  /* 0x0000002900297308 */ /* 0x000e620000002400 */
[----:B------:R-:W-:-:S02]  /*10380*/  ISETP.GE.AND P2, PT, R30, R214, PT ;  /* 0x000000d61e00720c */ /* 0x000fc40003f46270 */
[----:B------:R-:W-:Y:S02]  /*10390*/  FSEL R134, R71, -INF , !P4 ;  /* 0xff80000047867808 */ /* 0x000fe40006000000 */
[----:B------:R-:W-:Y:S02]  /*103a0*/  ISETP.GE.AND P3, PT, R30, R217, PT ;  /* 0x000000d91e00720c */ /* 0x000fe40003f66270 */
[----:B------:R-:W-:Y:S01]  /*103b0*/  ISETP.GT.AND P4, PT, R2, R30, PT ;  /* 0x0000001e0200720c */ /* 0x000fe20003f84270 */
[----:B------:R-:W-:Y:S01]  /*103c0*/  IMAD.IADD R30, R114, 0x1, -R110 ;  /* 0x00000001721e7824 */ /* 0x000fe200078e0a6e */
[----:B------:R-:W-:Y:S01]  /*103d0*/  FSEL R71, R32, -INF , !P2 ;  /* 0xff80000020477808 */ /* 0x000fe20005000000 */
[----:B------:R-:W2:Y:S01]  /*103e0*/  MUFU.TANH R33, R33 ;  /* 0x0000002100217308 */ /* 0x000ea20000002400 */
[----:B------:R-:W-:Y:S02]  /*103f0*/  FSEL R184, R31, -INF , !P6 ;  /* 0xff8000001fb87808 */ /* 0x000fe40007000000 */
[----:B------:R-:W-:-:S02]  /*10400*/  FSEL R32, R190, -INF , !P4 ;  /* 0xff800000be207808 */ /* 0x000fc40006000000 */
[C---:B------:R-:W-:Y:S02]  /*10410*/  ISETP.GE.AND P6, PT, R29.reuse, R216, PT ;  /* 0x000000d81d00720c */ /* 0x040fe40003fc6270 */
[C---:B------:R-:W-:Y:S02]  /*10420*/  ISETP.GE.AND P5, PT, R29.reuse, R214, PT ;  /* 0x000000d61d00720c */ /* 0x040fe40003fa6270 */
[----:B------:R-:W-:Y:S02]  /*10430*/  ISETP.GE.AND P2, PT, R29, R217, PT ;  /* 0x000000d91d00720c */ /* 0x000fe40003f46270 */
[----:B------:R-:W-:Y:S02]  /*10440*/  ISETP.GT.AND P4, PT, R2, R29, PT ;  /* 0x0000001d0200720c */ /* 0x000fe40003f84270 */
[----:B------:R-:W-:Y:S01]  /*10450*/  IABS R29, R30 ;  /* 0x0000001e001d7213 */ /* 0x000fe20000000000 */
[----:B------:R-:W-:-:S03]  /*10460*/  IMAD.IADD R30, R114, 0x1, -R108 ;  /* 0x00000001721e7824 */ /* 0x000fc600078e0a6c */
[----:B------:R-:W-:Y:S02]  /*10470*/  I2FP.F32.S32 R31, R29 ;  /* 0x0000001d001f7245 */ /* 0x000fe40000201400 */
[----:B------:R-:W-:-:S03]  /*10480*/  IABS R29, R30 ;  /* 0x0000001e001d7213 */ /* 0x000fc60000000000 */
[----:B-1----:R-:W-:Y:S01]  /*10490*/  FFMA.FTZ R30, R31, -UR6, R41 ;  /* 0x800000061f1e7c23 */ /* 0x002fe20008010029 */
[----:B------:R-:W-:Y:S01]  /*104a0*/  I2FP.F32.S32 R29, R29 ;  /* 0x0000001d001d7245 */ /* 0x000fe20000201400 */
[----:B------:R-:W-:Y:S01]  /*104b0*/  FMUL.FTZ R31, R247, UR5 ;  /* 0x00000005f71f7c20 */ /* 0x000fe20008410000 */
[----:B------:R-:W-:Y:S02]  /*104c0*/  FSEL R41, R32, -INF , !P3 ;  /* 0xff80000020297808 */ /* 0x000fe40005800000 */
[----:B------:R-:W-:Y:S01]  /*104d0*/  FSEL R30, R30, -INF , !P4 ;  /* 0xff8000001e1e7808 */ /* 0x000fe20006000000 */
[----:B--2---:R-:W-:Y:S01]  /*104e0*/  FFMA.FTZ R29, R29, -UR6, R33 ;  /* 0x800000061d1d7c23 */ /* 0x004fe20008010021 */
[----:B------:R-:W-:Y:S01]  /*104f0*/  ISETP.GT.AND P4, PT, R2, R28, PT ;  /* 0x0000001c0200720c */ /* 0x000fe20003f84270 */
[----:B------:R-:W1:Y:S01]  /*10500*/  MUFU.TANH R32, R31 ;  /* 0x0000001f00207308 */ /* 0x000e620000002400 */
[----:B------:R-:W-:Y:S02]  /*10510*/  FSEL R77, R35, -INF , !P6 ;  /* 0xff800000234d7808 */ /* 0x000fe40007000000 */
[----:B------:R-:W-:-:S02]  /*10520*/  FSEL R34, R34, -INF , !P5 ;  /* 0xff80000022227808 */ /* 0x000fc40006800000 */
[----:B------:R-:W-:Y:S02]  /*10530*/  FSEL R33, R30, -INF , !P2 ;  /* 0xff8000001e217808 */ /* 0x000fe40005000000 */
[C---:B------:R-:W-:Y:S02]  /*10540*/  ISETP.GE.AND P3, PT, R28.reuse, R216, PT ;  /* 0x000000d81c00720c */ /* 0x040fe40003f66270 */
[C---:B------:R-:W-:Y:S02]  /*10550*/  ISETP.GE.AND P6, PT, R28.reuse, R214, PT ;  /* 0x000000d61c00720c */ /* 0x040fe40003fc6270 */
[----:B------:R-:W-:Y:S01]  /*10560*/  ISETP.GE.AND P5, PT, R28, R217, PT ;  /* 0x000000d91c00720c */ /* 0x000fe20003fa6270 */
[----:B------:R-:W-:Y:S01]  /*10570*/  IMAD.IADD R28, R114, 0x1, -R106 ;  /* 0x00000001721c7824 */ /* 0x000fe200078e0a6a */
[----:B------:R-:W-:Y:S01]  /*10580*/  FSEL R30, R29, -INF , !P4 ;  /* 0xff8000001d1e7808 */ /* 0x000fe20006000000 */
[----:B------:R-:W-:Y:S01]  /*10590*/  FMUL.FTZ R29, R242, UR5 ;  /* 0x00000005f21d7c20 */ /* 0x000fe20008410000 */
[----:B------:R-:W-:-:S02]  /*105a0*/  FSEL R108, R42, -INF , !P3 ;  /* 0xff8000002a6c7808 */ /* 0x000fc40005800000 */
[----:B------:R-:W-:Y:S01]  /*105b0*/  FSEL R36, R36, -INF , !P6 ;  /* 0xff80000024247808 */ /* 0x000fe20007000000 */
[----:B------:R2:W3:Y:S01]  /*105c0*/  MUFU.TANH R31, R29 ;  /* 0x0000001d001f7308 */ /* 0x0004e20000002400 */
[C---:B------:R-:W-:Y:S02]  /*105d0*/  ISETP.GE.AND P2, PT, R25.reuse, R216, PT ;  /* 0x000000d81900720c */ /* 0x040fe40003f46270 */
[C---:B------:R-:W-:Y:S02]  /*105e0*/  ISETP.GE.AND P3, PT, R25.reuse, R214, PT ;  /* 0x000000d61900720c */ /* 0x040fe40003f66270 */
[----:B------:R-:W-:Y:S02]  /*105f0*/  ISETP.GE.AND P6, PT, R25, R217, PT ;  /* 0x000000d91900720c */ /* 0x000fe40003fc6270 */
[----:B------:R-:W-:Y:S02]  /*10600*/  ISETP.GT.AND P4, PT, R2, R25, PT ;  /* 0x000000190200720c */ /* 0x000fe40003f84270 */
[----:B------:R-:W-:Y:S01]  /*10610*/  IABS R25, R28 ;  /* 0x0000001c00197213 */ /* 0x000fe20000000000 */
[----:B------:R-:W-:-:S03]  /*10620*/  IMAD.IADD R28, R114, 0x1, -R103 ;  /* 0x00000001721c7824 */ /* 0x000fc600078e0a67 */
[----:B--2---:R-:W-:Y:S02]  /*10630*/  I2FP.F32.S32 R29, R25 ;  /* 0x00000019001d7245 */ /* 0x004fe40000201400 */
[----:B------:R-:W-:-:S03]  /*10640*/  IABS R25, R28 ;  /* 0x0000001c00197213 */ /* 0x000fc60000000000 */
[----:B-1----:R-:W-:Y:S01]  /*10650*/  FFMA.FTZ R28, R29, -UR6, R32 ;  /* 0x800000061d1c7c23 */ /* 0x002fe20008010020 */
[----:B------:R-:W-:Y:S01]  /*10660*/  FMUL.FTZ R29, R243, UR5 ;  /* 0x00000005f31d7c20 */ /* 0x000fe20008410000 */
[----:B------:R-:W-:Y:S02]  /*10670*/  I2FP.F32.S32 R25, R25 ;  /* 0x0000001900197245 */ /* 0x000fe40000201400 */
[----:B------:R-:W-:Y:S02]  /*10680*/  FSEL R32, R30, -INF , !P5 ;  /* 0xff8000001e207808 */ /* 0x000fe40006800000 */
[----:B------:R1:W2:Y:S01]  /*10690*/  MUFU.TANH R30, R29 ;  /* 0x0000001d001e7308 */ /* 0x0002a20000002400 */
[----:B------:R-:W-:Y:S02]  /*106a0*/  FSEL R35, R43, -INF , !P2 ;  /* 0xff8000002b237808 */ /* 0x000fe40005000000 */
[----:B------:R-:W-:Y:S02]  /*106b0*/  FSEL R44, R44, -INF , !P3 ;  /* 0xff8000002c2c7808 */ /* 0x000fe40005800000 */
[----:B------:R-:W-:-:S02]  /*106c0*/  FSEL R28, R28, -INF , !P4 ;  /* 0xff8000001c1c7808 */ /* 0x000fc40006000000 */
[C---:B------:R-:W-:Y:S02]  /*106d0*/  ISETP.GE.AND P5, PT, R27.reuse, R216, PT ;  /* 0x000000d81b00720c */ /* 0x040fe40003fa6270 */
[C---:B------:R-:W-:Y:S02]  /*106e0*/  ISETP.GE.AND P2, PT, R27.reuse, R214, PT ;  /* 0x000000d61b00720c */ /* 0x040fe40003f46270 */
[----:B------:R-:W-:Y:S02]  /*106f0*/  ISETP.GE.AND P3, PT, R27, R217, PT ;  /* 0x000000d91b00720c */ /* 0x000fe40003f66270 */
[----:B------:R-:W-:Y:S01]  /*10700*/  ISETP.GT.AND P4, PT, R2, R27, PT ;  /* 0x0000001b0200720c */ /* 0x000fe20003f84270 */
[----:B---3--:R-:W-:Y:S01]  /*10710*/  FFMA.FTZ R27, R25, -UR6, R31 ;  /* 0x80000006191b7c23 */ /* 0x008fe2000801001f */
[----:B------:R-:W-:Y:S02]  /*10720*/  IMAD.IADD R25, R114, 0x1, -R107 ;  /* 0x0000000172197824 */ /* 0x000fe400078e0a6b */
[----:B-1----:R-:W-:Y:S01]  /*10730*/  FMUL.FTZ R29, R250, UR5 ;  /* 0x00000005fa1d7c20 */ /* 0x002fe20008410000 */
[----:B------:R-:W-:-:S02]  /*10740*/  FSEL R31, R28, -INF , !P6 ;  /* 0xff8000001c1f7808 */ /* 0x000fc40007000000 */
[----:B------:R-:W-:Y:S02]  /*10750*/  FSEL R110, R46, -INF , !P5 ;  /* 0xff8000002e6e7808 */ /* 0x000fe40006800000 */
[----:B------:R-:W-:Y:S01]  /*10760*/  IABS R25, R25 ;  /* 0x0000001900197213 */ /* 0x000fe20000000000 */
[----:B------:R-:W1:Y:S01]  /*10770*/  MUFU.TANH R29, R29 ;  /* 0x0000001d001d7308 */ /* 0x000e620000002400 */
[----:B------:R-:W-:Y:S02]  /*10780*/  FSEL R46, R45, -INF , !P2 ;  /* 0xff8000002d2e7808 */ /* 0x000fe40005000000 */
[----:B------:R-:W-:Y:S02]  /*10790*/  FSEL R28, R27, -INF , !P4 ;  /* 0xff8000001b1c7808 */ /* 0x000fe40006000000 */
[C---:B------:R-:W-:Y:S02]  /*107a0*/  ISETP.GE.AND P6, PT, R26.reuse, R216, PT ;  /* 0x000000d81a00720c */ /* 0x040fe40003fc6270 */
[----:B------:R-:W-:-:S02]  /*107b0*/  ISETP.GE.AND P5, PT, R26, R214, PT ;  /* 0x000000d61a00720c */ /* 0x000fc40003fa6270 */
[----:B------:R-:W-:Y:S02]  /*107c0*/  ISETP.GE.AND P2, PT, R26, R217, PT ;  /* 0x000000d91a00720c */ /* 0x000fe40003f46270 */
[----:B------:R-:W-:Y:S01]  /*107d0*/  ISETP.GT.AND P4, PT, R2, R26, PT ;  /* 0x0000001a0200720c */ /* 0x000fe20003f84270 */
[----:B------:R-:W-:Y:S01]  /*107e0*/  IMAD.IADD R26, R114, 0x1, -R80 ;  /* 0x00000001721a7824 */ /* 0x000fe200078e0a50 */
[----:B------:R-:W-:-:S04]  /*107f0*/  I2FP.F32.S32 R27, R25 ;  /* 0x00000019001b7245 */ /* 0x000fc80000201400 */
[----:B------:R-:W-:Y:S01]  /*10800*/  IABS R25, R26 ;  /* 0x0000001a00197213 */ /* 0x000fe20000000000 */
[----:B--2---:R-:W-:Y:S01]  /*10810*/  FFMA.FTZ R26, R27, -UR6, R30 ;  /* 0x800000061b1a7c23 */ /* 0x004fe2000801001e */
[----:B------:R-:W-:Y:S02]  /*10820*/  FSEL R106, R47, -INF , !P6 ;  /* 0xff8000002f6a7808 */ /* 0x000fe40007000000 */
[----:B------:R-:W-:Y:S02]  /*10830*/  I2FP.F32.S32 R25, R25 ;  /* 0x0000001900197245 */ /* 0x000fe40000201400 */
[----:B------:R-:W-:Y:S02]  /*10840*/  FSEL R26, R26, -INF , !P4 ;  /* 0xff8000001a1a7808 */ /* 0x000fe40006000000 */
[----:B------:R-:W-:Y:S02]  /*10850*/  FSEL R80, R28, -INF , !P3 ;  /* 0xff8000001c507808 */ /* 0x000fe40005800000 */
[----:B------:R-:W-:Y:S01]  /*10860*/  FSEL R47, R26, -INF , !P2 ;  /* 0xff8000001a2f7808 */ /* 0x000fe20005000000 */
[----:B------:R-:W-:Y:S01]  /*10870*/  FMUL.FTZ R26, R251, UR5 ;  /* 0x00000005fb1a7c20 */ /* 0x000fe20008410000 */
[----:B------:R-:W-:Y:S01]  /*10880*/  FSEL R45, R48, -INF , !P5 ;  /* 0xff800000302d7808 */ /* 0x000fe20006800000 */
[----:B-1----:R-:W-:Y:S01]  /*10890*/  FFMA.FTZ R25, R25, -UR6, R29 ;  /* 0x8000000619197c23 */ /* 0x002fe2000801001d */
[----:B------:R-:W-:-:S02]  /*108a0*/  ISETP.GE.AND P3, PT, R24, R215, PT ;  /* 0x000000d71800720c */ /* 0x000fc40003f66270 */
[C---:B------:R-:W-:Y:S02]  /*108b0*/  ISETP.GE.AND P6, PT, R24.reuse, R216, PT ;  /* 0x000000d81800720c */ /* 0x040fe40003fc6270 */
[C---:B------:R-:W-:Y:S02]  /*108c0*/  ISETP.GE.AND P5, PT, R24.reuse, R214, PT ;  /* 0x000000d61800720c */ /* 0x040fe40003fa6270 */
[----:B------:R-:W-:Y:S02]  /*108d0*/  ISETP.GE.AND P4, PT, R24, R217, PT ;  /* 0x000000d91800720c */ /* 0x000fe40003f86270 */
[----:B------:R-:W-:Y:S01]  /*108e0*/  ISETP.GT.AND P2, PT, R2, R24, PT ;  /* 0x000000180200720c */ /* 0x000fe20003f44270 */
[----:B------:R-:W-:Y:S01]  /*108f0*/  IMAD.IADD R24, R114, 0x1, -R78 ;  /* 0x0000000172187824 */ /* 0x000fe200078e0a4e */
[----:B------:R1:W2:Y:S02]  /*10900*/  MUFU.TANH R27, R26 ;  /* 0x0000001a001b7308 */ /* 0x0002a40000002400 */
[----:B------:R-:W-:-:S02]  /*10910*/  FSEL R25, R25, -INF , !P2 ;  /* 0xff80000019197808 */ /* 0x000fc40005000000 */
[----:B------:R-:W-:Y:S02]  /*10920*/  IABS R24, R24 ;  /* 0x0000001800187213 */ /* 0x000fe40000000000 */
[----:B------:R-:W-:Y:S02]  /*10930*/  FSEL R180, R52, -INF , !P3 ;  /* 0xff80000034b47808 */ /* 0x000fe40005800000 */
[----:B------:R-:W-:Y:S02]  /*10940*/  FSEL R186, R49, -INF , !P6 ;  /* 0xff80000031ba7808 */ /* 0x000fe40007000000 */
[----:B------:R-:W-:Y:S02]  /*10950*/  FSEL R103, R50, -INF , !P5 ;  /* 0xff80000032677808 */ /* 0x000fe40006800000 */
[----:B------:R-:W-:Y:S02]  /*10960*/  FSEL R107, R25, -INF , !P4 ;  /* 0xff800000196b7808 */ /* 0x000fe40006000000 */
[----:B------:R-:W-:-:S02]  /*10970*/  ISETP.GE.AND P3, PT, R23, R215, PT ;  /* 0x000000d71700720c */ /* 0x000fc40003f66270 */
[C---:B------:R-:W-:Y:S02]  /*10980*/  ISETP.GE.AND P6, PT, R23.reuse, R216, PT ;  /* 0x000000d81700720c */ /* 0x040fe40003fc6270 */
[C---:B------:R-:W-:Y:S01]  /*10990*/  ISETP.GE.AND P5, PT, R23.reuse, R214, PT ;  /* 0x000000d61700720c */ /* 0x040fe20003fa6270 */
[----:B-1----:R-:W-:Y:S01]  /*109a0*/  FMUL.FTZ R26, R194, UR5 ;  /* 0x00000005c21a7c20 */ /* 0x002fe20008410000 */
[----:B------:R-:W-:Y:S02]  /*109b0*/  ISETP.GE.AND P2, PT, R23, R217, PT ;  /* 0x000000d91700720c */ /* 0x000fe40003f46270 */
[----:B------:R-:W-:Y:S01]  /*109c0*/  ISETP.GT.AND P4, PT, R2, R23, PT ;  /* 0x000000170200720c */ /* 0x000fe20003f84270 */
[----:B------:R-:W-:Y:S02]  /*109d0*/  IMAD.MOV.U32 R23, RZ, RZ, R24 ;  /* 0x000000ffff177224 */ /* 0x000fe400078e0018 */
[----:B------:R-:W-:Y:S01]  /*109e0*/  IMAD.IADD R24, R114, 0x1, -R79 ;  /* 0x0000000172187824 */ /* 0x000fe200078e0a4f */
[----:B------:R-:W1:Y:S02]  /*109f0*/  MUFU.TANH R26, R26 ;  /* 0x0000001a001a7308 */ /* 0x000e640000002400 */
[----:B------:R-:W-:-:S02]  /*10a00*/  I2FP.F32.S32 R25, R23 ;  /* 0x0000001700197245 */ /* 0x000fc40000201400 */
[----:B------:R-:W-:-:S03]  /*10a10*/  IABS R23, R24 ;  /* 0x0000001800177213 */ /* 0x000fc60000000000 */
[----:B--2---:R-:W-:Y:S01]  /*10a20*/  FFMA.FTZ R24, R25, -UR6, R27 ;  /* 0x8000000619187c23 */ /* 0x004fe2000801001b */
[----:B------:R-:W-:Y:S01]  /*10a30*/  FMUL.FTZ R28, R195, UR5 ;  /* 0x00000005c31c7c20 */ /* 0x000fe20008410000 */
[----:B------:R-:W-:-:S03]  /*10a40*/  FSEL R174, R81, -INF , !P3 ;  /* 0xff80000051ae7808 */ /* 0x000fc60005800000 */
[----:B------:R-:W-:Y:S01]  /*10a50*/  FSEL R24, R24, -INF , !P4 ;  /* 0xff80000018187808 */ /* 0x000fe20006000000 */
[----:B------:R-:W2:Y:S01]  /*10a60*/  MUFU.TANH R27, R28 ;  /* 0x0000001c001b7308 */ /* 0x000ea20000002400 */
[----:B------:R-:W-:Y:S02]  /*10a70*/  FSEL R178, R51, -INF , !P6 ;  /* 0xff80000033b27808 */ /* 0x000fe40007000000 */
[----:B------:R-:W-:Y:S02]  /*10a80*/  I2FP.F32.S32 R23, R23 ;  /* 0x0000001700177245 */ /* 0x000fe40000201400 */
[----:B------:R-:W-:Y:S02]  /*10a90*/  FSEL R78, R53, -INF , !P5 ;  /* 0xff800000354e7808 */ /* 0x000fe40006800000 */
[----:B------:R-:W-:Y:S02]  /*10aa0*/  FSEL R81, R24, -INF , !P2 ;  /* 0xff80000018517808 */ /* 0x000fe40005000000 */
[----:B------:R-:W-:-:S02]  /*10ab0*/  ISETP.GE.AND P3, PT, R22, R215, PT ;  /* 0x000000d71600720c */ /* 0x000fc40003f66270 */
[C---:B------:R-:W-:Y:S02]  /*10ac0*/  ISETP.GE.AND P6, PT, R22.reuse, R216, PT ;  /* 0x000000d81600720c */ /* 0x040fe40003fc6270 */
[C---:B------:R-:W-:Y:S02]  /*10ad0*/  ISETP.GE.AND P5, PT, R22.reuse, R214, PT ;  /* 0x000000d61600720c */ /* 0x040fe40003fa6270 */
[----:B------:R-:W-:Y:S02]  /*10ae0*/  ISETP.GE.AND P4, PT, R22, R217, PT ;  /* 0x000000d91600720c */ /* 0x000fe40003f86270 */
[----:B------:R-:W-:Y:S01]  /*10af0*/  ISETP.GT.AND P2, PT, R2, R22, PT ;  /* 0x000000160200720c */ /* 0x000fe20003f44270 */
[----:B------:R-:W-:Y:S02]  /*10b00*/  IMAD.IADD R22, R114, 0x1, -R75 ;  /* 0x0000000172167824 */ /* 0x000fe400078e0a4b */
[----:B-1----:R-:W-:Y:S01]  /*10b10*/  FFMA.FTZ R23, R23, -UR6, R26 ;  /* 0x8000000617177c23 */ /* 0x002fe2000801001a */
[----:B------:R-:W-:-:S02]  /*10b20*/  FMUL.FTZ R26, R232, UR5 ;  /* 0x00000005e81a7c20 */ /* 0x000fc40008410000 */
[----:B------:R-:W-:Y:S01]  /*10b30*/  IABS R22, R22 ;  /* 0x0000001600167213 */ /* 0x000fe20000000000 */
[----:B------:R-:W-:Y:S01]  /*10b40*/  IMAD.IADD R25, R114, 0x1, -R69 ;  /* 0x0000000172197824 */ /* 0x000fe200078e0a45 */
[----:B------:R-:W-:Y:S02]  /*10b50*/  FSEL R24, R23, -INF , !P2 ;  /* 0xff80000017187808 */ /* 0x000fe40005000000 */
[----:B------:R-:W1:Y:S01]  /*10b60*/  MUFU.TANH R26, R26 ;  /* 0x0000001a001a7308 */ /* 0x000e620000002400 */
[----:B------:R-:W-:Y:S02]  /*10b70*/  I2FP.F32.S32 R23, R22 ;  /* 0x0000001600177245 */ /* 0x000fe40000201400 */
[----:B------:R-:W-:Y:S01]  /*10b80*/  IABS R22, R25 ;  /* 0x0000001900167213 */ /* 0x000fe20000000000 */
[----:B------:R-:W-:Y:S01]  /*10b90*/  FMUL.FTZ R25, R233, UR5 ;  /* 0x00000005e9197c20 */ /* 0x000fe20008410000 */
[----:B------:R-:W-:Y:S01]  /*10ba0*/  FSEL R79, R24, -INF , !P4 ;  /* 0xff800000184f7808 */ /* 0x000fe20006000000 */
[----:B--2---:R-:W-:Y:S01]  /*10bb0*/  FFMA.FTZ R23, R23, -UR6, R27 ;  /* 0x8000000617177c23 */ /* 0x004fe2000801001b */
[----:B------:R-:W-:-:S02]  /*10bc0*/  FSEL R177, R56, -INF , !P6 ;  /* 0xff80000038b17808 */ /* 0x000fc40007000000 */
[----:B------:R-:W-:Y:S02]  /*10bd0*/  ISETP.GT.AND P4, PT, R2, R21, PT ;  /* 0x000000150200720c */ /* 0x000fe40003f84270 */
[----:B------:R-:W-:Y:S02]  /*10be0*/  FSEL R171, R84, -INF , !P3 ;  /* 0xff80000054ab7808 */ /* 0x000fe40005800000 */
[----:B------:R-:W-:Y:S02]  /*10bf0*/  FSEL R56, R54, -INF , !P5 ;  /* 0xff80000036387808 */ /* 0x000fe40006800000 */
[C---:B------:R-:W-:Y:S02]  /*10c00*/  ISETP.GE.AND P3, PT, R21.reuse, R215, PT ;  /* 0x000000d71500720c */ /* 0x040fe40003f66270 */
[C---:B------:R-:W-:Y:S02]  /*10c10*/  ISETP.GE.AND P6, PT, R21.reuse, R216, PT ;  /* 0x000000d81500720c */ /* 0x040fe40003fc6270 */
[----:B------:R-:W-:-:S02]  /*10c20*/  ISETP.GE.AND P5, PT, R21, R214, PT ;  /* 0x000000d61500720c */ /* 0x000fc40003fa6270 */
[----:B------:R-:W-:Y:S01]  /*10c30*/  ISETP.GE.AND P2, PT, R21, R217, PT ;  /* 0x000000d91500720c */ /* 0x000fe20003f46270 */
[----:B------:R-:W-:Y:S01]  /*10c40*/  IMAD.MOV.U32 R21, RZ, RZ, R22 ;  /* 0x000000ffff157224 */ /* 0x000fe200078e0016 */
[----:B------:R-:W-:Y:S01]  /*10c50*/  FSEL R22, R23, -INF , !P4 ;  /* 0xff80000017167808 */ /* 0x000fe20006000000 */
[----:B------:R-:W2:Y:S01]  /*10c60*/  MUFU.TANH R25, R25 ;  /* 0x0000001900197308 */ /* 0x000ea20000002400 */
[----:B------:R-:W-:Y:S02]  /*10c70*/  FSEL R92, R92, -INF , !P3 ;  /* 0xff8000005c5c7808 */ /* 0x000fe40005800000 */
[----:B------:R-:W-:Y:S02]  /*10c80*/  FSEL R84, R82, -INF , !P6 ;  /* 0xff80000052547808 */ /* 0x000fe40007000000 */
[----:B------:R-:W-:Y:S02]  /*10c90*/  I2FP.F32.S32 R21, R21 ;  /* 0x0000001500157245 */ /* 0x000fe40000201400 */
[----:B------:R-:W-:-:S02]  /*10ca0*/  FSEL R83, R83, -INF , !P5 ;  /* 0xff80000053537808 */ /* 0x000fc40006800000 */
[----:B------:R-:W-:Y:S02]  /*10cb0*/  FSEL R75, R22, -INF , !P2 ;  /* 0xff800000164b7808 */ /* 0x000fe40005000000 */
[C---:B------:R-:W-:Y:S02]  /*10cc0*/  ISETP.GE.AND P3, PT, R20.reuse, R215, PT ;  /* 0x000000d71400720c */ /* 0x040fe40003f66270 */
[C---:B------:R-:W-:Y:S02]  /*10cd0*/  ISETP.GE.AND P6, PT, R20.reuse, R216, PT ;  /* 0x000000d81400720c */ /* 0x040fe40003fc6270 */
[C---:B------:R-:W-:Y:S02]  /*10ce0*/  ISETP.GE.AND P5, PT, R20.reuse, R214, PT ;  /* 0x000000d61400720c */ /* 0x040fe40003fa6270 */
[----:B------:R-:W-:Y:S02]  /*10cf0*/  ISETP.GE.AND P4, PT, R20, R217, PT ;  /* 0x000000d91400720c */ /* 0x000fe40003f86270 */
[----:B------:R-:W-:Y:S01]  /*10d00*/  ISETP.GT.AND P2, PT, R2, R20, PT ;  /* 0x000000140200720c */ /* 0x000fe20003f44270 */
[----:B------:R-:W-:-:S02]  /*10d10*/  IMAD.IADD R20, R114, 0x1, -R73 ;  /* 0x0000000172147824 */ /* 0x000fc400078e0a49 */
[----:B-1----:R-:W-:Y:S01]  /*10d20*/  FFMA.FTZ R21, R21, -UR6, R26 ;  /* 0x8000000615157c23 */ /* 0x002fe2000801001a */
[----:B------:R-:W-:Y:S02]  /*10d30*/  FMUL.FTZ R24, R234, UR5 ;  /* 0x00000005ea187c20 */ /* 0x000fe40008410000 */
[----:B------:R-:W-:Y:S01]  /*10d40*/  IABS R20, R20 ;  /* 0x0000001400147213 */ /* 0x000fe20000000000 */
[----:B------:R-:W-:Y:S01]  /*10d50*/  IMAD.IADD R23, R114, 0x1, -R67 ;  /* 0x0000000172177824 */ /* 0x000fe200078e0a43 */
[----:B------:R-:W-:Y:S02]  /*10d60*/  FSEL R22, R21, -INF , !P2 ;  /* 0xff80000015167808 */ /* 0x000fe40005000000 */
[----:B------:R-:W1:Y:S01]  /*10d70*/  MUFU.TANH R24, R24 ;  /* 0x0000001800187308 */ /* 0x000e620000002400 */
[----:B------:R-:W-:Y:S02]  /*10d80*/  I2FP.F32.S32 R21, R20 ;  /* 0x0000001400157245 */ /* 0x000fe40000201400 */
[----:B------:R-:W-:-:S02]  /*10d90*/  FSEL R188, R86, -INF , !P6 ;  /* 0xff80000056bc7808 */ /* 0x000fc40007000000 */
[----:B------:R-:W-:Y:S01]  /*10da0*/  IABS R20, R23 ;  /* 0x0000001700147213 */ /* 0x000fe20000000000 */
[----:B--2---:R-:W-:Y:S01]  /*10db0*/  FFMA.FTZ R21, R21, -UR6, R25 ;  /* 0x8000000615157c23 */ /* 0x004fe20008010019 */
[----:B------:R-:W-:Y:S01]  /*10dc0*/  FSEL R86, R22, -INF , !P4 ;  /* 0xff80000016567808 */ /* 0x000fe20006000000 */
[----:B------:R-:W-:Y:S01]  /*10dd0*/  FMUL.FTZ R23, R235, UR5 ;  /* 0x00000005eb177c20 */ /* 0x000fe20008410000 */
[----:B------:R-:W-:Y:S02]  /*10de0*/  ISETP.GT.AND P4, PT, R2, R19, PT ;  /* 0x000000130200720c */ /* 0x000fe40003f84270 */
[----:B------:R-:W-:Y:S02]  /*10df0*/  FSEL R185, R95, -INF , !P3 ;  /* 0xff8000005fb97808 */ /* 0x000fe40005800000 */
[----:B------:R-:W-:Y:S02]  /*10e00*/  FSEL R85, R85, -INF , !P5 ;  /* 0xff80000055557808 */ /* 0x000fe40006800000 */
[----:B------:R-:W-:-:S02]  /*10e10*/  ISETP.GE.AND P3, PT, R19, R215, PT ;  /* 0x000000d71300720c */ /* 0x000fc40003f66270 */
[C---:B------:R-:W-:Y:S02]  /*10e20*/  ISETP.GE.AND P6, PT, R19.reuse, R216, PT ;  /* 0x000000d81300720c */ /* 0x040fe40003fc6270 */
[C---:B------:R-:W-:Y:S02]  /*10e30*/  ISETP.GE.AND P5, PT, R19.reuse, R214, PT ;  /* 0x000000d61300720c */ /* 0x040fe40003fa6270 */
[----:B------:R-:W-:Y:S01]  /*10e40*/  ISETP.GE.AND P2, PT, R19, R217, PT ;  /* 0x000000d91300720c */ /* 0x000fe20003f46270 */
[----:B------:R-:W-:Y:S01]  /*10e50*/  IMAD.MOV.U32 R19, RZ, RZ, R20 ;  /* 0x000000ffff137224 */ /* 0x000fe200078e0014 */
[----:B------:R-:W-:Y:S01]  /*10e60*/  FSEL R20, R21, -INF , !P4 ;  /* 0xff80000015147808 */ /* 0x000fe20006000000 */
[----:B------:R-:W2:Y:S01]  /*10e70*/  MUFU.TANH R23, R23 ;  /* 0x0000001700177308 */ /* 0x000ea20000002400 */
[----:B------:R-:W-:Y:S02]  /*10e80*/  FSEL R179, R98, -INF , !P3 ;  /* 0xff80000062b37808 */ /* 0x000fe40005800000 */
[----:B------:R-:W-:-:S02]  /*10e90*/  FSEL R183, R93, -INF , !P6 ;  /* 0xff8000005db77808 */ /* 0x000fc40007000000 */
[----:B------:R-:W-:Y:S02]  /*10ea0*/  I2FP.F32.S32 R19, R19 ;  /* 0x0000001300137245 */ /* 0x000fe40000201400 */
[----:B------:R-:W-:Y:S02]  /*10eb0*/  FSEL R94, R94, -INF , !P5 ;  /* 0xff8000005e5e7808 */ /* 0x000fe40006800000 */
[----:B------:R-:W-:Y:S02]  /*10ec0*/  FSEL R82, R20, -INF , !P2 ;  /* 0xff80000014527808 */ /* 0x000fe40005000000 */
[C---:B------:R-:W-:Y:S02]  /*10ed0*/  ISETP.GE.AND P3, PT, R18.reuse, R215, PT ;  /* 0x000000d71200720c */ /* 0x040fe40003f66270 */
[C---:B------:R-:W-:Y:S02]  /*10ee0*/  ISETP.GE.AND P6, PT, R18.reuse, R216, PT ;  /* 0x000000d81200720c */ /* 0x040fe40003fc6270 */
[----:B------:R-:W-:-:S02]  /*10ef0*/  ISETP.GE.AND P5, PT, R18, R214, PT ;  /* 0x000000d61200720c */ /* 0x000fc40003fa6270 */
[----:B------:R-:W-:Y:S02]  /*10f00*/  ISETP.GE.AND P4, PT, R18, R217, PT ;  /* 0x000000d91200720c */ /* 0x000fe40003f86270 */
[----:B------:R-:W-:Y:S01]  /*10f10*/  ISETP.GT.AND P2, PT, R2, R18, PT ;  /* 0x000000120200720c */ /* 0x000fe20003f44270 */
[----:B------:R-:W-:Y:S02]  /*10f20*/  IMAD.IADD R18, R114, 0x1, -R64 ;  /* 0x0000000172127824 */ /* 0x000fe400078e0a40 */
[----:B-1----:R-:W-:Y:S01]  /*10f30*/  FFMA.FTZ R19, R19, -UR6, R24 ;  /* 0x8000000613137c23 */ /* 0x002fe20008010018 */
[----:B------:R-:W-:Y:S02]  /*10f40*/  FMUL.FTZ R22, R228, UR5 ;  /* 0x00000005e4167c20 */ /* 0x000fe40008410000 */
[----:B------:R-:W-:Y:S01]  /*10f50*/  IABS R18, R18 ;  /* 0x0000001200127213 */ /* 0x000fe20000000000 */
[----:B------:R-:W-:Y:S01]  /*10f60*/  IMAD.IADD R21, R114, 0x1, -R57 ;  /* 0x0000000172157824 */ /* 0x000fe200078e0a39 */
[----:B------:R-:W-:-:S02]  /*10f70*/  FSEL R20, R19, -INF , !P2 ;  /* 0xff80000013147808 */ /* 0x000fc40005000000 */
[----:B------:R-:W-:Y:S01]  /*10f80*/  I2FP.F32.S32 R19, R18 ;  /* 0x0000001200137245 */ /* 0x000fe20000201400 */
[----:B------:R-:W1:Y:S01]  /*10f90*/  MUFU.TANH R22, R22 ;  /* 0x0000001600167308 */ /* 0x000e620000002400 */
[----:B------:R-:W-:Y:S02]  /*10fa0*/  IABS R18, R21 ;  /* 0x0000001500127213 */ /* 0x000fe40000000000 */
[----:B------:R-:W-:Y:S01]  /*10fb0*/  FSEL R73, R20, -INF , !P4 ;  /* 0xff80000014497808 */ /* 0x000fe20006000000 */
[----:B--2---:R-:W-:Y:S01]  /*10fc0*/  FFMA.FTZ R19, R19, -UR6, R23 ;  /* 0x8000000613137c23 */ /* 0x004fe20008010017 */
[----:B------:R-:W-:Y:S01]  /*10fd0*/  ISETP.GT.AND P4, PT, R2, R17, PT ;  /* 0x000000110200720c */ /* 0x000fe20003f84270 */
[----:B------:R-:W-:Y:S01]  /*10fe0*/  FMUL.FTZ R20, R229, UR5 ;  /* 0x00000005e5147c20 */ /* 0x000fe20008410000 */
[----:B------:R-:W-:Y:S02]  /*10ff0*/  FSEL R105, R105, -INF , !P3 ;  /* 0xff80000069697808 */ /* 0x000fe40005800000 */
[----:B------:R-:W-:-:S02]  /*11000*/  FSEL R181, R97, -INF , !P6 ;  /* 0xff80000061b57808 */ /* 0x000fc40007000000 */
[----:B------:R-:W-:Y:S02]  /*11010*/  FSEL R96, R96, -INF , !P5 ;  /* 0xff80000060607808 */ /* 0x000fe40006800000 */
[C---:B------:R-:W-:Y:S02]  /*11020*/  ISETP.GE.AND P3, PT, R17.reuse, R215, PT ;  /* 0x000000d71100720c */ /* 0x040fe40003f66270 */
[C---:B------:R-:W-:Y:S02]  /*11030*/  ISETP.GE.AND P6, PT, R17.reuse, R216, PT ;  /* 0x000000d81100720c */ /* 0x040fe40003fc6270 */
[C---:B------:R-:W-:Y:S02]  /*11040*/  ISETP.GE.AND P5, PT, R17.reuse, R214, PT ;  /* 0x000000d61100720c */ /* 0x040fe40003fa6270 */
[----:B------:R-:W-:Y:S01]  /*11050*/  ISETP.GE.AND P2, PT, R17, R217, PT ;  /* 0x000000d91100720c */ /* 0x000fe20003f46270 */
[----:B------:R-:W-:Y:S01]  /*11060*/  IMAD.MOV.U32 R17, RZ, RZ, R18 ;  /* 0x000000ffff117224 */ /* 0x000fe200078e0012 */
[----:B------:R-:W-:-:S02]  /*11070*/  FSEL R18, R19, -INF , !P4 ;  /* 0xff80000013127808 */ /* 0x000fc40006000000 */
[----:B------:R2:W3:Y:S01]  /*11080*/  MUFU.TANH R19, R20 ;  /* 0x0000001400137308 */ /* 0x0004e20000002400 */
[----:B------:R-:W-:Y:S02]  /*11090*/  FSEL R113, R113, -INF , !P3 ;  /* 0xff80000071717808 */ /* 0x000fe40005800000 */
[----:B------:R-:W-:Y:S02]  /*110a0*/  FSEL R101, R101, -INF , !P6 ;  /* 0xff80000065657808 */ /* 0x000fe40007000000 */
[----:B------:R-:W-:Y:S02]  /*110b0*/  FSEL R100, R100, -INF , !P5 ;  /* 0xff80000064647808 */ /* 0x000fe40006800000 */
[----:B------:R-:W-:Y:S02]  /*110c0*/  FSEL R57, R18, -INF , !P2 ;  /* 0xff80000012397808 */ /* 0x000fe40005000000 */
[C---:B------:R-:W-:Y:S02]  /*110d0*/  ISETP.GE.AND P3, PT, R16.reuse, R215, PT ;  /* 0x000000d71000720c */ /* 0x040fe40003f66270 */
[----:B------:R-:W-:-:S02]  /*110e0*/  ISETP.GE.AND P6, PT, R16, R216, PT ;  /* 0x000000d81000720c */ /* 0x000fc40003fc6270 */
[C---:B------:R-:W-:Y:S02]  /*110f0*/  ISETP.GE.AND P4, PT, R16.reuse, R214, PT ;  /* 0x000000d61000720c */ /* 0x040fe40003f86270 */
[----:B------:R-:W-:Y:S02]  /*11100*/  ISETP.GE.AND P5, PT, R16, R217, PT ;  /* 0x000000d91000720c */ /* 0x000fe40003fa6270 */
[----:B------:R-:W-:Y:S01]  /*11110*/  ISETP.GT.AND P2, PT, R2, R16, PT ;  /* 0x000000100200720c */ /* 0x000fe20003f44270 */
[----:B------:R-:W-:Y:S01]  /*11120*/  IMAD.IADD R16, R114, 0x1, -R61 ;  /* 0x0000000172107824 */ /* 0x000fe200078e0a3d */
[----:B------:R-:W-:Y:S01]  /*11130*/  I2FP.F32.S32 R17, R17 ;  /* 0x0000001100117245 */ /* 0x000fe20000201400 */
[----:B--2---:R-:W-:-:S03]  /*11140*/  FMUL.FTZ R20, R230, UR5 ;  /* 0x00000005e6147c20 */ /* 0x004fc60008410000 */
[----:B------:R-:W-:Y:S01]  /*11150*/  IABS R16, R16 ;  /* 0x0000001000107213 */ /* 0x000fe20000000000 */
[----:B-1----:R-:W-:Y:S02]  /*11160*/  FFMA.FTZ R17, R17, -UR6, R22 ;  /* 0x8000000611117c23 */ /* 0x002fe40008010016 */
[----:B------:R-:W1:Y:S01]  /*11170*/  MUFU.TANH R20, R20 ;  /* 0x0000001400147308 */ /* 0x000e620000002400 */
[----:B------:R-:W-:Y:S01]  /*11180*/  I2FP.F32.S32 R16, R16 ;  /* 0x0000001000107245 */ /* 0x000fe20000201400 */
[----:B------:R-:W-:Y:S01]  /*11190*/  IMAD.IADD R18, R114, 0x1, -R55 ;  /* 0x0000000172127824 */ /* 0x000fe200078e0a37 */
[----:B------:R-:W-:Y:S02]  /*111a0*/  FSEL R17, R17, -INF , !P2 ;  /* 0xff80000011117808 */ /* 0x000fe40005000000 */
[----:B------:R-:W-:Y:S01]  /*111b0*/  FSEL R187, R111, -INF , !P6 ;  /* 0xff8000006fbb7808 */ /* 0x000fe20007000000 */
[----:B---3--:R-:W-:Y:S01]  /*111c0*/  FFMA.FTZ R16, R16, -UR6, R19 ;  /* 0x8000000610107c23 */ /* 0x008fe20008010013 */
[----:B------:R-:W-:-:S02]  /*111d0*/  FSEL R116, R116, -INF , !P3 ;  /* 0xff80000074747808 */ /* 0x000fc40005800000 */
[----:B------:R-:W-:Y:S02]  /*111e0*/  FSEL R109, R109, -INF , !P4 ;  /* 0xff8000006d6d7808 */ /* 0x000fe40006000000 */
[----:B------:R-:W-:Y:S02]  /*111f0*/  FSEL R111, R17, -INF , !P5 ;  /* 0xff800000116f7808 */ /* 0x000fe40006800000 */
[C---:B------:R-:W-:Y:S02]  /*11200*/  ISETP.GE.AND P3, PT, R15.reuse, R215, PT ;  /* 0x000000d70f00720c */ /* 0x040fe40003f66270 */
[C---:B------:R-:W-:Y:S02]  /*11210*/  ISETP.GE.AND P6, PT, R15.reuse, R216, PT ;  /* 0x000000d80f00720c */ /* 0x040fe40003fc6270 */
[C---:B------:R-:W-:Y:S02]  /*11220*/  ISETP.GE.AND P4, PT, R15.reuse, R214, PT ;  /* 0x000000d60f00720c */ /* 0x040fe40003f86270 */
[----:B------:R-:W-:-:S02]  /*11230*/  ISETP.GE.AND P2, PT, R15, R217, PT ;  /* 0x000000d90f00720c */ /* 0x000fc40003f46270 */
[----:B------:R-:W-:Y:S02]  /*11240*/  ISETP.GT.AND P5, PT, R2, R15, PT ;  /* 0x0000000f0200720c */ /* 0x000fe40003fa4270 */
[----:B------:R-:W-:Y:S02]  /*11250*/  IABS R15, R18 ;  /* 0x00000012000f7213 */ /* 0x000fe40000000000 */
[----:B------:R-:W-:Y:S02]  /*11260*/  FSEL R17, R16, -INF , !P5 ;  /* 0xff80000010117808 */ /* 0x000fe40006800000 */
[----:B------:R-:W-:Y:S01]  /*11270*/  I2FP.F32.S32 R16, R15 ;  /* 0x0000000f00107245 */ /* 0x000fe20000201400 */
[----:B------:R-:W-:Y:S01]  /*11280*/  FMUL.FTZ R21, R231, UR5 ;  /* 0x00000005e7157c20 */ /* 0x000fe20008410000 */
[----:B------:R-:W-:Y:S01]  /*11290*/  IMAD.IADD R15, R114, 0x1, -R58 ;  /* 0x00000001720f7824 */ /* 0x000fe200078e0a3a */
[----:B------:R-:W-:Y:S02]  /*112a0*/  FSEL R95, R17, -INF , !P2 ;  /* 0xff800000115f7808 */ /* 0x000fe40005000000 */
[----:B-1----:R-:W-:Y:S01]  /*112b0*/  FFMA.FTZ R16, R16, -UR6, R20 ;  /* 0x8000000610107c23 */ /* 0x002fe20008010014 */
[----:B------:R-:W-:Y:S01]  /*112c0*/  ISETP.GT.AND P2, PT, R2, R14, PT ;  /* 0x0000000e0200720c */ /* 0x000fe20003f44270 */
[----:B------:R-:W1:Y:S01]  /*112d0*/  MUFU.TANH R17, R21 ;  /* 0x0000001500117308 */ /* 0x000e620000002400 */
[----:B------:R-:W-:-:S02]  /*112e0*/  FSEL R119, R119, -INF , !P3 ;  /* 0xff80000077777808 */ /* 0x000fc40005800000 */
[----:B------:R-:W-:Y:S02]  /*112f0*/  FSEL R115, R115, -INF , !P6 ;  /* 0xff80000073737808 */ /* 0x000fe40007000000 */
[----:B------:R-:W-:Y:S02]  /*11300*/  FSEL R112, R112, -INF , !P4 ;  /* 0xff80000070707808 */ /* 0x000fe40006000000 */
[C---:B------:R-:W-:Y:S02]  /*11310*/  ISETP.GE.AND P3, PT, R14.reuse, R215, PT ;  /* 0x000000d70e00720c */ /* 0x040fe40003f66270 */
[C---:B------:R-:W-:Y:S02]  /*11320*/  ISETP.GE.AND P6, PT, R14.reuse, R216, PT ;  /* 0x000000d80e00720c */ /* 0x040fe40003fc6270 */
[C---:B------:R-:W-:Y:S02]  /*11330*/  ISETP.GE.AND P4, PT, R14.reuse, R214, PT ;  /* 0x000000d60e00720c */ /* 0x040fe40003f86270 */
[----:B------:R-:W-:-:S02]  /*11340*/  ISETP.GE.AND P5, PT, R14, R217, PT ;  /* 0x000000d90e00720c */ /* 0x000fc40003fa6270 */
[----:B------:R-:W-:Y:S02]  /*11350*/  IABS R14, R15 ;  /* 0x0000000f000e7213 */ /* 0x000fe40000000000 */
[----:B------:R-:W-:Y:S01]  /*11360*/  FSEL R15, R16, -INF , !P2 ;  /* 0xff800000100f7808 */ /* 0x000fe20005000000 */
[----:B------:R-:W-:Y:S01]  /*11370*/  FMUL.FTZ R16, R241, UR5 ;  /* 0x00000005f1107c20 */ /* 0x000fe20008410000 */
[----:B------:R-:W-:Y:S02]  /*11380*/  FSEL R121, R121, -INF , !P3 ;  /* 0xff80000079797808 */ /* 0x000fe40005800000 */
[----:B------:R-:W-:-:S03]  /*11390*/  FSEL R117, R117, -INF , !P6 ;  /* 0xff80000075757808 */ /* 0x000fc60007000000 */
[----:B------:R-:W2:Y:S01]  /*113a0*/  MUFU.TANH R16, R16 ;  /* 0x0000001000107308 */ /* 0x000ea20000002400 */
[----:B------:R-:W-:Y:S02]  /*113b0*/  FSEL R104, R104, -INF , !P4 ;  /* 0xff80000068687808 */ /* 0x000fe40006000000 */
[----:B------:R-:W-:Y:S02]  /*113c0*/  I2FP.F32.S32 R14, R14 ;  /* 0x0000000e000e7245 */ /* 0x000fe40000201400 */
[----:B------:R-:W-:Y:S02]  /*113d0*/  FSEL R93, R15, -INF , !P5 ;  /* 0xff8000000f5d7808 */ /* 0x000fe40006800000 */
[C---:B------:R-:W-:Y:S02]  /*113e0*/  ISETP.GE.AND P3, PT, R13.reuse, R215, PT ;  /* 0x000000d70d00720c */ /* 0x040fe40003f66270 */
[C---:B------:R-:W-:Y:S02]  /*113f0*/  ISETP.GE.AND P6, PT, R13.reuse, R216, PT ;  /* 0x000000d80d00720c */ /* 0x040fe40003fc6270 */
[----:B------:R-:W-:-:S02]  /*11400*/  ISETP.GE.AND P4, PT, R13, R214, PT ;  /* 0x000000d60d00720c */ /* 0x000fc40003f86270 */
[----:B------:R-:W-:Y:S02]  /*11410*/  ISETP.GE.AND P2, PT, R13, R217, PT ;  /* 0x000000d90d00720c */ /* 0x000fe40003f46270 */
[----:B------:R-:W-:Y:S01]  /*11420*/  ISETP.GT.AND P5, PT, R2, R13, PT ;  /* 0x0000000d0200720c */ /* 0x000fe20003fa4270 */
[----:B------:R-:W-:Y:S02]  /*11430*/  IMAD.IADD R13, R114, 0x1, -R62 ;  /* 0x00000001720d7824 */ /* 0x000fe400078e0a3e */
[----:B-1----:R-:W-:-:S03]  /*11440*/  FFMA.FTZ R14, R14, -UR6, R17 ;  /* 0x800000060e0e7c23 */ /* 0x002fc60008010011 */
[----:B------:R-:W-:Y:S01]  /*11450*/  IABS R13, R13 ;  /* 0x0000000d000d7213 */ /* 0x000fe20000000000 */
[----:B------:R-:W-:Y:S01]  /*11460*/  FMUL.FTZ R18, R224, UR5 ;  /* 0x00000005e0127c20 */ /* 0x000fe20008410000 */
[----:B------:R-:W-:Y:S02]  /*11470*/  FSEL R15, R14, -INF , !P5 ;  /* 0xff8000000e0f7808 */ /* 0x000fe40006800000 */
[----:B------:R-:W-:Y:S01]  /*11480*/  I2FP.F32.S32 R14, R13 ;  /* 0x0000000d000e7245 */ /* 0x000fe20000201400 */
[----:B------:R-:W-:Y:S01]  /*11490*/  IMAD.IADD R13, R114, 0x1, -R65 ;  /* 0x00000001720d7824 */ /* 0x000fe200078e0a41 */
[----:B------:R-:W1:Y:S01]  /*114a0*/  MUFU.TANH R17, R18 ;  /* 0x0000001200117308 */ /* 0x000e620000002400 */
[----:B------:R-:W-:Y:S02]  /*114b0*/  FSEL R61, R15, -INF , !P2 ;  /* 0xff8000000f3d7808 */ /* 0x000fe40005000000 */
[----:B--2---:R-:W-:Y:S01]  /*114c0*/  FFMA.FTZ R14, R14, -UR6, R16 ;  /* 0x800000060e0e7c23 */ /* 0x004fe20008010010 */
[----:B------:R-:W-:Y:S01]  /*114d0*/  ISETP.GT.AND P2, PT, R2, R12, PT ;  /* 0x0000000c0200720c */ /* 0x000fe20003f44270 */
[----:B------:R-:W-:Y:S01]  /*114e0*/  IMAD.MOV.U32 R224, RZ, RZ, R225 ;  /* 0x000000ffffe07224 */ /* 0x000fe200078e00e1 */
        /* <DEDUP_REMOVED lines=10> */
[----:B------:R-:W-:Y:S01]  /*11590*/  IMAD.MOV.U32 R225, RZ, RZ, R207 ;  /* 0x000000ffffe17224 */ /* 0x000fe200078e00cf */
[----:B------:R-:W-:Y:S01]  /*115a0*/  FSEL R190, R125, -INF , !P3 ;  /* 0xff8000007dbe7808 */ /* 0x000fe20005800000 */
[----:B------:R-:W-:Y:S01]  /*115b0*/  IMAD.MOV.U32 R207, RZ, RZ, R192 ;  /* 0x000000ffffcf7224 */ /* 0x000fe200078e00c0 */
[----:B------:R2:W3:Y:S01]  /*115c0*/  MUFU.TANH R16, R14 ;  /* 0x0000000e00107308 */ /* 0x0004e20000002400 */
[----:B------:R-:W-:Y:S02]  /*115d0*/  FSEL R192, R122, -INF , !P6 ;  /* 0xff8000007ac07808 */ /* 0x000fe40007000000 */
[----:B------:R-:W-:-:S02]  /*115e0*/  FSEL R99, R99, -INF , !P4 ;  /* 0xff80000063637808 */ /* 0x000fc40006000000 */
[----:B------:R-:W-:Y:S02]  /*115f0*/  I2FP.F32.S32 R12, R12 ;  /* 0x0000000c000c7245 */ /* 0x000fe40000201400 */
[----:B------:R-:W-:Y:S02]  /*11600*/  FSEL R62, R13, -INF , !P5 ;  /* 0xff8000000d3e7808 */ /* 0x000fe40006800000 */
[C---:B------:R-:W-:Y:S02]  /*11610*/  ISETP.GE.AND P3, PT, R11.reuse, R215, PT ;  /* 0x000000d70b00720c */ /* 0x040fe40003f66270 */
[C---:B------:R-:W-:Y:S02]  /*11620*/  ISETP.GE.AND P6, PT, R11.reuse, R216, PT ;  /* 0x000000d80b00720c */ /* 0x040fe40003fc6270 */
[C---:B------:R-:W-:Y:S02]  /*11630*/  ISETP.GE.AND P4, PT, R11.reuse, R214, PT ;  /* 0x000000d60b00720c */ /* 0x040fe40003f86270 */
[----:B------:R-:W-:-:S02]  /*11640*/  ISETP.GE.AND P2, PT, R11, R217, PT ;  /* 0x000000d90b00720c */ /* 0x000fc40003f46270 */
[----:B------:R-:W-:Y:S01]  /*11650*/  ISETP.GT.AND P5, PT, R2, R11, PT ;  /* 0x0000000b0200720c */ /* 0x000fe20003fa4270 */
[----:B------:R-:W-:Y:S02]  /*11660*/  IMAD.IADD R11, R114, 0x1, -R59 ;  /* 0x00000001720b7824 */ /* 0x000fe400078e0a3b */
[----:B-1----:R-:W-:Y:S01]  /*11670*/  FFMA.FTZ R12, R12, -UR6, R17 ;  /* 0x800000060c0c7c23 */ /* 0x002fe20008010011 */
[----:B------:R-:W-:Y:S02]  /*11680*/  FMUL.FTZ R15, R225, UR5 ;  /* 0x00000005e10f7c20 */ /* 0x000fe40008410000 */
[----:B------:R-:W-:Y:S01]  /*11690*/  IABS R11, R11 ;  /* 0x0000000b000b7213 */ /* 0x000fe20000000000 */
[----:B--2---:R-:W-:Y:S01]  /*116a0*/  IMAD.IADD R14, R114, 0x1, -R60 ;  /* 0x00000001720e7824 */ /* 0x004fe200078e0a3c */
[----:B------:R-:W-:Y:S02]  /*116b0*/  FSEL R13, R12, -INF , !P5 ;  /* 0xff8000000c0d7808 */ /* 0x000fe40006800000 */
[----:B------:R-:W-:Y:S01]  /*116c0*/  I2FP.F32.S32 R12, R11 ;  /* 0x0000000b000c7245 */ /* 0x000fe20000201400 */
[----:B------:R-:W1:Y:S01]  /*116d0*/  MUFU.TANH R15, R15 ;  /* 0x0000000f000f7308 */ /* 0x000e620000002400 */
[----:B------:R-:W-:-:S02]  /*116e0*/  IABS R11, R14 ;  /* 0x0000000e000b7213 */ /* 0x000fc40000000000 */
[----:B------:R-:W-:Y:S01]  /*116f0*/  FSEL R98, R13, -INF , !P2 ;  /* 0xff8000000d627808 */ /* 0x000fe20005000000 */
[----:B---3--:R-:W-:Y:S01]  /*11700*/  FFMA.FTZ R12, R12, -UR6, R16 ;  /* 0x800000060c0c7c23 */ /* 0x008fe20008010010 */
[----:B------:R-:W-:Y:S01]  /*11710*/  ISETP.GT.AND P2, PT, R2, R10, PT ;  /* 0x0000000a0200720c */ /* 0x000fe20003f44270 */
[----:B------:R-:W-:Y:S01]  /*11720*/  FMUL.FTZ R13, R226, UR5 ;  /* 0x00000005e20d7c20 */ /* 0x000fe20008410000 */
[----:B------:R-:W-:Y:S02]  /*11730*/  FSEL R127, R127, -INF , !P3 ;  /* 0xff8000007f7f7808 */ /* 0x000fe40005800000 */
[----:B------:R-:W-:Y:S02]  /*11740*/  FSEL R189, R123, -INF , !P6 ;  /* 0xff8000007bbd7808 */ /* 0x000fe40007000000 */
[----:B------:R-:W-:Y:S02]  /*11750*/  FSEL R91, R91, -INF , !P4 ;  /* 0xff8000005b5b7808 */ /* 0x000fe40006000000 */
[----:B------:R-:W-:-:S02]  /*11760*/  ISETP.GE.AND P3, PT, R10, R215, PT ;  /* 0x000000d70a00720c */ /* 0x000fc40003f66270 */
[C---:B------:R-:W-:Y:S02]  /*11770*/  ISETP.GE.AND P6, PT, R10.reuse, R216, PT ;  /* 0x000000d80a00720c */ /* 0x040fe40003fc6270 */
[C---:B------:R-:W-:Y:S02]  /*11780*/  ISETP.GE.AND P4, PT, R10.reuse, R214, PT ;  /* 0x000000d60a00720c */ /* 0x040fe40003f86270 */
[----:B------:R-:W-:Y:S01]  /*11790*/  ISETP.GE.AND P5, PT, R10, R217, PT ;  /* 0x000000d90a00720c */ /* 0x000fe20003fa6270 */
[----:B------:R-:W-:Y:S01]  /*117a0*/  IMAD.MOV.U32 R10, RZ, RZ, R11 ;  /* 0x000000ffff0a7224 */ /* 0x000fe200078e000b */
[----:B------:R-:W-:Y:S02]  /*117b0*/  FSEL R11, R12, -INF , !P2 ;  /* 0xff8000000c0b7808 */ /* 0x000fe40005000000 */
[----:B------:R2:W3:Y:S01]  /*117c0*/  MUFU.TANH R12, R13 ;  /* 0x0000000d000c7308 */ /* 0x0004e20000002400 */
        /* <DEDUP_REMOVED lines=9> */
[----:B------:R-:W-:Y:S01]  /*11860*/  IMAD.IADD R9, R114, 0x1, -R66 ;  /* 0x0000000172097824 */ /* 0x000fe200078e0a42 */
[----:B------:R-:W-:Y:S01]  /*11870*/  I2FP.F32.S32 R10, R10 ;  /* 0x0000000a000a7245 */ /* 0x000fe20000201400 */
[----:B--2---:R-:W-:-:S03]  /*11880*/  FMUL.FTZ R13, R227, UR5 ;  /* 0x00000005e30d7c20 */ /* 0x004fc60008410000 */
[----:B------:R-:W-:Y:S01]  /*11890*/  IABS R9, R9 ;  /* 0x0000000900097213 */ /* 0x000fe20000000000 */
[----:B-1----:R-:W-:Y:S02]  /*118a0*/  FFMA.FTZ R10, R10, -UR6, R15 ;  /* 0x800000060a0a7c23 */ /* 0x002fe4000801000f */
[----:B------:R-:W1:Y:S01]  /*118b0*/  MUFU.TANH R13, R13 ;  /* 0x0000000d000d7308 */ /* 0x000e620000002400 */
[----:B------:R-:W-:Y:S02]  /*118c0*/  I2FP.F32.S32 R9, R9 ;  /* 0x0000000900097245 */ /* 0x000fe40000201400 */
[----:B------:R-:W-:Y:S01]  /*118d0*/  FSEL R10, R10, -INF , !P5 ;  /* 0xff8000000a0a7808 */ /* 0x000fe20006800000 */
[----:B------:R-:W-:Y:S01]  /*118e0*/  IMAD.IADD R11, R114, 0x1, -R70 ;  /* 0x00000001720b7824 */ /* 0x000fe200078e0a46 */
[----:B------:R-:W-:Y:S01]  /*118f0*/  FSEL R195, R128, -INF , !P6 ;  /* 0xff80000080c37808 */ /* 0x000fe20007000000 */
[----:B---3--:R-:W-:Y:S01]  /*11900*/  FFMA.FTZ R9, R9, -UR6, R12 ;  /* 0x8000000609097c23 */ /* 0x008fe2000801000c */
[----:B------:R-:W-:-:S02]  /*11910*/  FSEL R128, R10, -INF , !P2 ;  /* 0xff8000000a807808 */ /* 0x000fc40005000000 */
[----:B------:R-:W-:Y:S02]  /*11920*/  ISETP.GT.AND P2, PT, R2, R8, PT ;  /* 0x000000080200720c */ /* 0x000fe40003f44270 */
[----:B------:R-:W-:Y:S02]  /*11930*/  FSEL R133, R133, -INF , !P3 ;  /* 0xff80000085857808 */ /* 0x000fe40005800000 */
[----:B------:R-:W-:Y:S02]  /*11940*/  FSEL R123, R89, -INF , !P4 ;  /* 0xff800000597b7808 */ /* 0x000fe40006000000 */
[C---:B------:R-:W-:Y:S02]  /*11950*/  ISETP.GE.AND P3, PT, R8.reuse, R215, PT ;  /* 0x000000d70800720c */ /* 0x040fe40003f66270 */
[C---:B------:R-:W-:Y:S02]  /*11960*/  ISETP.GE.AND P6, PT, R8.reuse, R216, PT ;  /* 0x000000d80800720c */ /* 0x040fe40003fc6270 */
[----:B------:R-:W-:-:S02]  /*11970*/  ISETP.GE.AND P4, PT, R8, R214, PT ;  /* 0x000000d60800720c */ /* 0x000fc40003f86270 */
[----:B------:R-:W-:Y:S02]  /*11980*/  ISETP.GE.AND P5, PT, R8, R217, PT ;  /* 0x000000d90800720c */ /* 0x000fe40003fa6270 */
[----:B------:R-:W-:Y:S02]  /*11990*/  IABS R8, R11 ;  /* 0x0000000b00087213 */ /* 0x000fe40000000000 */
[----:B------:R-:W-:Y:S01]  /*119a0*/  FSEL R10, R9, -INF , !P2 ;  /* 0xff800000090a7808 */ /* 0x000fe20005000000 */
[----:B------:R-:W-:Y:S01]  /*119b0*/  FMUL.FTZ R14, R240, UR5 ;  /* 0x00000005f00e7c20 */ /* 0x000fe20008410000 */
[----:B------:R-:W-:Y:S02]  /*119c0*/  I2FP.F32.S32 R9, R8 ;  /* 0x0000000800097245 */ /* 0x000fe40000201400 */
[----:B------:R-:W-:Y:S01]  /*119d0*/  FSEL R125, R10, -INF , !P5 ;  /* 0xff8000000a7d7808 */ /* 0x000fe20006800000 */
[----:B------:R-:W-:Y:S01]  /*119e0*/  IMAD.IADD R8, R114, 0x1, -R63 ;  /* 0x0000000172087824 */ /* 0x000fe200078e0a3f */
[----:B------:R-:W2:Y:S01]  /*119f0*/  MUFU.TANH R10, R14 ;  /* 0x0000000e000a7308 */ /* 0x000ea20000002400 */
[----:B-1----:R-:W-:Y:S01]  /*11a00*/  FFMA.FTZ R9, R9, -UR6, R13 ;  /* 0x8000000609097c23 */ /* 0x002fe2000801000d */
        /* <DEDUP_REMOVED lines=12> */
[----:B------:R-:W-:Y:S01]  /*11ad0*/  I2FP.F32.S32 R7, R7 ;  /* 0x0000000700077245 */ /* 0x000fe20000201400 */
[----:B------:R-:W-:Y:S01]  /*11ae0*/  IMAD.MOV.U32 R206, RZ, RZ, R193 ;  /* 0x000000ffffce7224 */ /* 0x000fe200078e00c1 */
[----:B------:R-:W-:-:S03]  /*11af0*/  FSEL R170, R170, -INF , !P3 ;  /* 0xff800000aaaa7808 */ /* 0x000fc60005800000 */
[----:B------:R-:W1:Y:S01]  /*11b00*/  MUFU.TANH R9, R9 ;  /* 0x0000000900097308 */ /* 0x000e620000002400 */
[----:B------:R-:W-:Y:S02]  /*11b10*/  FSEL R193, R132, -INF , !P6 ;  /* 0xff80000084c17808 */ /* 0x000fe40007000000 */
[----:B------:R-:W-:Y:S02]  /*11b20*/  FSEL R87, R87, -INF , !P4 ;  /* 0xff80000057577808 */ /* 0x000fe40006000000 */
[----:B------:R-:W-:Y:S01]  /*11b30*/  FSEL R122, R8, -INF , !P2 ;  /* 0xff800000087a7808 */ /* 0x000fe20005000000 */
[----:B--2---:R-:W-:Y:S01]  /*11b40*/  FFMA.FTZ R7, R7, -UR6, R10 ;  /* 0x8000000607077c23 */ /* 0x004fe2000801000a */
[C---:B------:R-:W-:Y:S02]  /*11b50*/  ISETP.GE.AND P3, PT, R6.reuse, R215, PT ;  /* 0x000000d70600720c */ /* 0x040fe40003f66270 */
[C---:B------:R-:W-:Y:S02]  /*11b60*/  ISETP.GE.AND P6, PT, R6.reuse, R216, PT ;  /* 0x000000d80600720c */ /* 0x040fe40003fc6270 */
[----:B------:R-:W-:-:S02]  /*11b70*/  ISETP.GE.AND P4, PT, R6, R214, PT ;  /* 0x000000d60600720c */ /* 0x000fc40003f86270 */
[----:B------:R-:W-:Y:S02]  /*11b80*/  ISETP.GE.AND P5, PT, R6, R217, PT ;  /* 0x000000d90600720c */ /* 0x000fe40003fa6270 */
[----:B------:R-:W-:Y:S01]  /*11b90*/  ISETP.GT.AND P2, PT, R2, R6, PT ;  /* 0x000000060200720c */ /* 0x000fe20003f44270 */
[----:B------:R-:W-:Y:S02]  /*11ba0*/  IMAD.IADD R6, R114, 0x1, -R68 ;  /* 0x0000000172067824 */ /* 0x000fe400078e0a44 */
[----:B------:R-:W-:Y:S01]  /*11bb0*/  FMUL.FTZ R8, R206, UR5 ;  /* 0x00000005ce087c20 */ /* 0x000fe20008410000 */
[----:B------:R-:W-:Y:S02]  /*11bc0*/  FSEL R7, R7, -INF , !P2 ;  /* 0xff80000007077808 */ /* 0x000fe40005000000 */
[----:B------:R-:W-:-:S03]  /*11bd0*/  IABS R6, R6 ;  /* 0x0000000600067213 */ /* 0x000fc60000000000 */
[----:B------:R-:W2:Y:S01]  /*11be0*/  MUFU.TANH R8, R8 ;  /* 0x0000000800087308 */ /* 0x000ea20000002400 */
[----:B------:R-:W-:Y:S02]  /*11bf0*/  FSEL R176, R176, -INF , !P3 ;  /* 0xff800000b0b07808 */ /* 0x000fe40005800000 */
[----:B------:R-:W-:Y:S02]  /*11c00*/  FSEL R135, R135, -INF , !P6 ;  /* 0xff80000087877808 */ /* 0x000fe40007000000 */
[----:B------:R-:W-:Y:S02]  /*11c10*/  FSEL R118, R118, -INF , !P4 ;  /* 0xff80000076767808 */ /* 0x000fe40006000000 */
[----:B------:R-:W-:Y:S02]  /*11c20*/  I2FP.F32.S32 R6, R6 ;  /* 0x0000000600067245 */ /* 0x000fe40000201400 */
        /* <DEDUP_REMOVED lines=11> */
[----:B------:R-:W-:Y:S01]  /*11ce0*/  FSEL R6, R6, -INF , !P5 ;  /* 0xff80000006067808 */ /* 0x000fe20006800000 */
[----:B------:R-:W1:Y:S01]  /*11cf0*/  MUFU.TANH R9, R10 ;  /* 0x0000000a00097308 */ /* 0x000e620000002400 */
[----:B------:R-:W-:Y:S01]  /*11d00*/  I2FP.F32.S32 R5, R5 ;  /* 0x0000000500057245 */ /* 0x000fe20000201400 */
[----:B------:R-:W-:Y:S01]  /*11d10*/  IMAD.MOV.U32 R207, RZ, RZ, R200 ;  /* 0x000000ffffcf7224 */ /* 0x000fe200078e00c8 */
[----:B------:R-:W-:Y:S02]  /*11d20*/  FSEL R200, R169, -INF , !P6 ;  /* 0xff800000a9c87808 */ /* 0x000fe40007000000 */
[----:B------:R-:W-:Y:S02]  /*11d30*/  FSEL R169, R6, -INF , !P4 ;  /* 0xff80000006a97808 */ /* 0x000fe40006000000 */
[----:B------:R-:W-:Y:S01]  /*11d40*/  IABS R6, R7 ;  /* 0x0000000700067213 */ /* 0x000fe20000000000 */
[----:B--2---:R-:W-:Y:S01]  /*11d50*/  FFMA.FTZ R7, R5, -UR6, R8 ;  /* 0x8000000605077c23 */ /* 0x004fe20008010008 */
[----:B------:R-:W-:Y:S01]  /*11d60*/  FSEL R182, R182, -INF , !P3 ;  /* 0xff800000b6b67808 */ /* 0x000fe20005800000 */
[----:B------:R-:W-:Y:S01]  /*11d70*/  VIADD R5, R0, 0xffffff58 ;  /* 0xffffff5800057836 */ /* 0x000fe20000000000 */
[----:B------:R-:W-:-:S02]  /*11d80*/  ISETP.GE.AND P3, PT, R4, R215, PT ;  /* 0x000000d70400720c */ /* 0x000fc40003f66270 */
[----:B------:R-:W-:Y:S02]  /*11d90*/  ISETP.GE.AND P6, PT, R4, R216, PT ;  /* 0x000000d80400720c */ /* 0x000fe40003fc6270 */
[----:B------:R-:W-:Y:S02]  /*11da0*/  FSEL R191, R191, -INF , !P3 ;  /* 0xff800000bfbf7808 */ /* 0x000fe40005800000 */
[----:B------:R-:W-:Y:S02]  /*11db0*/  FSEL R173, R173, -INF , !P6 ;  /* 0xff800000adad7808 */ /* 0x000fe40007000000 */
[----:B------:R-:W-:Y:S02]  /*11dc0*/  ISETP.GE.AND P3, PT, R5, R217, PT ;  /* 0x000000d90500720c */ /* 0x000fe40003f66270 */
[----:B------:R-:W-:Y:S02]  /*11dd0*/  ISETP.GT.AND P6, PT, R2, R5, PT ;  /* 0x000000050200720c */ /* 0x000fe40003fc4270 */
[----:B------:R-:W-:-:S02]  /*11de0*/  I2FP.F32.S32 R5, R6 ;  /* 0x0000000600057245 */ /* 0x000fc40000201400 */
[----:B------:R-:W-:Y:S01]  /*11df0*/  FSEL R132, R129, -INF , !P2 ;  /* 0xff80000081847808 */ /* 0x000fe20005000000 */
[----:B------:R-:W-:Y:S01]  /*11e00*/  FMUL.FTZ R8, R207, UR5 ;  /* 0x00000005cf087c20 */ /* 0x000fe20008410000 */
[C---:B------:R-:W-:Y:S02]  /*11e10*/  ISETP.GE.AND P2, PT, R4.reuse, R214, PT ;  /* 0x000000d60400720c */ /* 0x040fe40003f46270 */
[----:B------:R-:W-:Y:S02]  /*11e20*/  ISETP.GE.AND P5, PT, R4, R217, PT ;  /* 0x000000d90400720c */ /* 0x000fe40003fa6270 */
[----:B------:R-:W-:Y:S01]  /*11e30*/  ISETP.GT.AND P4, PT, R2, R4, PT ;  /* 0x000000040200720c */ /* 0x000fe20003f84270 */
[----:B------:R-:W-:Y:S02]  /*11e40*/  VIADD R4, R0, 0xffffff18 ;  /* 0xffffff1800047836 */ /* 0x000fe40000000000 */
[----:B-1----:R-:W-:Y:S01]  /*11e50*/  FFMA.FTZ R6, R5, -UR6, R9 ;  /* 0x8000000605067c23 */ /* 0x002fe20008010009 */
[----:B------:R-:W-:Y:S01]  /*11e60*/  IMAD.IADD R5, R114, 0x1, -R172 ;  /* 0x0000000172057824 */ /* 0x000fe200078e0aac */
[----:B------:R-:W-:Y:S01]  /*11e70*/  FSEL R134, R134, -INF , !P2 ;  /* 0xff80000086867808 */ /* 0x000fe20005000000 */
[----:B------:R1:W2:Y:S01]  /*11e80*/  MUFU.TANH R10, R8 ;  /* 0x00000008000a7308 */ /* 0x0002a20000002400 */
[----:B------:R-:W-:-:S02]  /*11e90*/  FSEL R7, R7, -INF , !P4 ;  /* 0xff80000007077808 */ /* 0x000fc40006000000 */
[----:B------:R-:W-:Y:S02]  /*11ea0*/  ISETP.GE.AND P2, PT, R4, R217, PT ;  /* 0x000000d90400720c */ /* 0x000fe40003f46270 */
[----:B------:R-:W-:Y:S01]  /*11eb0*/  ISETP.GT.AND P4, PT, R2, R4, PT ;  /* 0x000000040200720c */ /* 0x000fe20003f84270 */
[----:B------:R-:W-:Y:S01]  /*11ec0*/  VIADD R4, R0, 0xffffff19 ;  /* 0xffffff1900047836 */ /* 0x000fe20000000000 */
[----:B------:R-:W-:Y:S02]  /*11ed0*/  IABS R5, R5 ;  /* 0x0000000500057213 */ /* 0x000fe40000000000 */
[----:B------:R-:W-:Y:S02]  /*11ee0*/  FSEL R129, R7, -INF , !P5 ;  /* 0xff80000007817808 */ /* 0x000fe40006800000 */
[----:B------:R-:W-:Y:S02]  /*11ef0*/  FSEL R9, R6, -INF , !P6 ;  /* 0xff80000006097808 */ /* 0x000fe40007000000 */
[----:B------:R-:W-:-:S02]  /*11f00*/  ISETP.GE.AND P5, PT, R4, R217, PT ;  /* 0x000000d90400720c */ /* 0x000fc40003fa6270 */
[----:B------:R-:W-:Y:S01]  /*11f10*/  ISETP.GT.AND P6, PT, R2, R4, PT ;  /* 0x000000040200720c */ /* 0x000fe20003fc4270 */
[----:B------:R-:W-:Y:S02]  /*11f20*/  IMAD.MOV.U32 R4, RZ, RZ, R5 ;  /* 0x000000ffff047224 */ /* 0x000fe400078e0005 */
[----:B-1----:R-:W-:Y:S01]  /*11f30*/  FMUL.FTZ R8, R238, UR5 ;  /* 0x00000005ee087c20 */ /* 0x002fe20008410000 */
[C---:B------:R-:W-:Y:S02]  /*11f40*/  IMAD.IADD R6, R114.reuse, 0x1, -R210 ;  /* 0x0000000172067824 */ /* 0x040fe400078e0ad2 */
[----:B------:R-:W-:Y:S01]  /*11f50*/  I2FP.F32.S32 R4, R4 ;  /* 0x0000000400047245 */ /* 0x000fe20000201400 */
[----:B------:R1:W3:Y:S01]  /*11f60*/  MUFU.TANH R13, R8 ;  /* 0x00000008000d7308 */ /* 0x0002e20000002400 */
[----:B------:R-:W-:Y:S02]  /*11f70*/  IMAD.IADD R7, R114, 0x1, -R175 ;  /* 0x0000000172077824 */ /* 0x000fe400078e0aaf */
[----:B------:R-:W-:Y:S01]  /*11f80*/  FMUL.FTZ R11, R236, UR5 ;  /* 0x00000005ec0b7c20 */ /* 0x000fe20008410000 */
[----:B------:R-:W-:Y:S01]  /*11f90*/  VIADD R0, R0, 0xffffff78 ;  /* 0xffffff7800007836 */ /* 0x000fe20000000000 */
[----:B------:R-:W-:-:S02]  /*11fa0*/  IABS R6, R6 ;  /* 0x0000000600067213 */ /* 0x000fc40000000000 */
[----:B------:R-:W-:Y:S02]  /*11fb0*/  FSEL R69, R9, -INF , !P3 ;  /* 0xff80000009457808 */ /* 0x000fe40005800000 */
[----:B------:R-:W-:Y:S01]  /*11fc0*/  MUFU.TANH R9, R11 ;  /* 0x0000000b00097308 */ /* 0x000fe20000002400 */
[----:B-1----:R-:W-:-:S07]  /*11fd0*/  FMUL.FTZ R8, R237, UR5 ;  /* 0x00000005ed087c20 */ /* 0x002fce0008410000 */
[----:B------:R2:W1:Y:S01]  /*11fe0*/  MUFU.TANH R12, R8 ;  /* 0x00000008000c7308 */ /* 0x0004620000002400 */
[----:B------:R-:W-:Y:S01]  /*11ff0*/  ISETP.GE.AND P3, PT, R0, R217, PT ;  /* 0x000000d90000720c */ /* 0x000fe20003f66270 */
[----:B------:R-:W-:Y:S02]  /*12000*/  IMAD.IADD R5, R114, 0x1, -R76 ;  /* 0x0000000172057824 */ /* 0x000fe400078e0a4c */
[----:B--2---:R-:W-:Y:S01]  /*12010*/  FFMA.FTZ R8, R4, -UR6, R10 ;  /* 0x8000000604087c23 */ /* 0x004fe2000801000a */
[----:B------:R-:W-:-:S04]  /*12020*/  IABS R4, R7 ;  /* 0x0000000700047213 */ /* 0x000fc80000000000 */
[----:B------:R-:W-:Y:S02]  /*12030*/  FSEL R7, R8, -INF , !P4 ;  /* 0xff80000008077808 */ /* 0x000fe40006000000 */
[C---:B------:R-:W-:Y:S01]  /*12040*/  ISETP.GT.AND P4, PT, R2.reuse, R0, PT ;  /* 0x000000000200720c */ /* 0x040fe20003f84270 */
[----:B------:R-:W-:Y:S01]  /*12050*/  IMAD.MOV.U32 R0, RZ, RZ, R6 ;  /* 0x000000ffff007224 */ /* 0x000fe200078e0006 */
[----:B------:R-:W-:Y:S02]  /*12060*/  FSEL R21, R7, -INF , !P2 ;  /* 0xff80000007157808 */ /* 0x000fe40005000000 */
[----:B------:R-:W-:Y:S02]  /*12070*/  ISETP.GT.AND P2, PT, R2, R3, PT ;  /* 0x000000030200720c */ /* 0x000fe40003f44270 */
[----:B------:R-:W-:Y:S02]  /*12080*/  I2FP.F32.S32 R4, R4 ;  /* 0x0000000400047245 */ /* 0x000fe40000201400 */
[----:B------:R-:W-:-:S02]  /*12090*/  I2FP.F32.S32 R2, R0 ;  /* 0x0000000000027245 */ /* 0x000fc40000201400 */
[----:B------:R-:W-:Y:S01]  /*120a0*/  IABS R5, R5 ;  /* 0x0000000500057213 */ /* 0x000fe20000000000 */
[----:B------:R-:W-:Y:S01]  /*120b0*/  UIADD3 UR11, UPT, UPT, UR22, -0x2, URZ ;  /* 0xfffffffe160b7890 */ /* 0x000fe2000fffe0ff */
[----:B---3--:R-:W-:Y:S01]  /*120c0*/  FFMA.FTZ R4, R4, -UR6, R13 ;  /* 0x8000000604047c23 */ /* 0x008fe2000801000d */
[----:B-1----:R-:W-:Y:S01]  /*120d0*/  FFMA.FTZ R2, R2, -UR6, R12 ;  /* 0x8000000602027c23 */ /* 0x002fe2000801000c */
        /* <DEDUP_REMOVED lines=86> */
.L_x_1332:
[----:B------:R-:W-:Y:S05]  /*12640*/  BSYNC.RECONVERGENT B0 ;  /* 0x0000000000007941 */ /* 0x000fea0003800200 */
.L_x_1331:
[----:B------:R-:W0:Y:S02]  /*12650*/  LDGDEPBAR ;  /* 0x00000000000079af */ /* 0x000e240000000000 */
.L_x_1330:
[----:B------:R-:W3:Y:S04]  /*12660*/  LDL.LU R60, [R1+0x30] ;  /* 0x00003000013c7983 */ /* 0x000ee80000300800 */
[----:B------:R-:W4:Y:S04]  /*12670*/  LDL.LU R63, [R1+0x3c] ;  /* 0x00003c00013f7983 */ /* 0x000f280000300800 */
[----:B------:R-:W5:Y:S04]  /*12680*/  LDL.LU R22, [R1] ;  /* 0x0000000001167983 */ /* 0x000f680000300800 */
[----:B------:R-:W4:Y:S04]  /*12690*/  LDL.LU R23, [R1+0x34] ;  /* 0x0000340001177983 */ /* 0x000f280000300800 */
[----:B------:R-:W4:Y:S04]  /*126a0*/  LDL.LU R24, [R1+0x38] ;  /* 0x0000380001187983 */ /* 0x000f280000300800 */
[----:B------:R-:W4:Y:S04]  /*126b0*/  LDL.LU R184, [R1+0x4] ;  /* 0x0000040001b87983 */ /* 0x000f280000300800 */
[----:B------:R-:W4:Y:S04]  /*126c0*/  LDL.LU R10, [R1+0x28] ;  /* 0x00002800010a7983 */ /* 0x000f280000300800 */
[----:B------:R-:W4:Y:S04]  /*126d0*/  LDL.LU R11, [R1+0x20] ;  /* 0x00002000010b7983 */ /* 0x000f280000300800 */
[----:B------:R-:W4:Y:S01]  /*126e0*/  LDL.LU R28, [R1+0x24] ;  /* 0x00002400011c7983 */ /* 0x000f220000300800 */
        /* <DEDUP_REMOVED lines=49> */
[----:B------:R-:W-:Y:S02]  /*12a00*/  IADD3 R16, PT, PT, R208, 0x4000, RZ ;  /* 0x00004000d0107810 */ /* 0x000fe40007ffe0ff */
[----:B------:R-:W-:-:S04]  /*12a10*/  FMNMX3.FTZ R0, R0, R128, R125, !PT ;  /* 0x0000008000007276 */ /* 0x000fc8000781007d */
[----:B------:R-:W-:-:S04]  /*12a20*/  FMNMX3.FTZ R0, R0, R122, R88, !PT ;  /* 0x0000007a00007276 */ /* 0x000fc80007810058 */
[----:B------:R-:W-:-:S04]  /*12a30*/  FMNMX3.FTZ R5, R0, R169, R129, !PT ;  /* 0x000000a900057276 */ /* 0x000fc80007810081 */
[----:B------:R-:W-:-:S05]  /*12a40*/  FMNMX3.FTZ R5, R5, R76, R72, !PT ;  /* 0x0000004c05057276 */ /* 0x000fca0007810048 */
[----:B------:R-:W-:Y:S01]  /*12a50*/  SHFL.BFLY PT, R8, R5, 0x2, 0x1f ;  /* 0x0c401f0005087f89 */ /* 0x000fe200000e0000 */
[----:B---3--:R-:W-:-:S04]  /*12a60*/  FMNMX3.FTZ R3, R3, R60, R126, !PT ;  /* 0x0000003c03037276 */ /* 0x008fc8000781007e */
[----:B------:R-:W-:Y:S02]  /*12a70*/  FMNMX3.FTZ R6, R3, R195, R194, !PT ;  /* 0x000000c303067276 */ /* 0x000fe400078100c2 */
[----:B-----5:R-:W-:Y:S02]  /*12a80*/  FMNMX3.FTZ R2, R2, R22, R90, !PT ;  /* 0x0000001602027276 */ /* 0x020fe4000781005a */
[----:B------:R-:W-:Y:S02]  /*12a90*/  FMNMX3.FTZ R6, R6, R193, R135, !PT ;  /* 0x000000c106067276 */ /* 0x000fe40007810087 */
[----:B------:R-:W-:Y:S02]  /*12aa0*/  FMNMX3.FTZ R2, R2, R123, R89, !PT ;  /* 0x0000007b02027276 */ /* 0x000fe40007810059 */
[----:B------:R-:W-:Y:S02]  /*12ab0*/  FMNMX3.FTZ R6, R6, R200, R173, !PT ;  /* 0x000000c806067276 */ /* 0x000fe400078100ad */
[----:B------:R-:W-:-:S02]  /*12ac0*/  FMNMX3.FTZ R2, R2, R87, R118, !PT ;  /* 0x0000005702027276 */ /* 0x000fc40007810076 */
[----:B----4-:R-:W-:-:S04]  /*12ad0*/  FMNMX3.FTZ R4, R4, R184, R131, !PT ;  /* 0x000000b804047276 */ /* 0x010fc80007810083 */
[----:B------:R-:W-:Y:S02]  /*12ae0*/  FMNMX3.FTZ R4, R4, R133, R168, !PT ;  /* 0x0000008504047276 */ /* 0x000fe400078100a8 */
[----:B------:R-:W-:Y:S02]  /*12af0*/  MOV R172, R10 ;  /* 0x0000000a00ac7202 */ /* 0x000fe40000000f00 */
[----:B------:R-:W-:Y:S02]  /*12b00*/  FMNMX3.FTZ R4, R4, R170, R176, !PT ;  /* 0x000000aa04047276 */ /* 0x000fe400078100b0 */
[----:B------:R-:W-:Y:S02]  /*12b10*/  MOV R59, R11 ;  /* 0x0000000b003b7202 */ /* 0x000fe40000000f00 */
[----:B------:R-:W-:Y:S02]  /*12b20*/  FMNMX3.FTZ R4, R4, R182, R191, !PT ;  /* 0x000000b604047276 */ /* 0x000fe400078100bf */
[----:B------:R-:W-:-:S02]  /*12b30*/  MOV R58, R28 ;  /* 0x0000001c003a7202 */ /* 0x000fc40000000f00 */
[----:B------:R-:W-:Y:S02]  /*12b40*/  FMNMX3.FTZ R3, R4, R24, R114, !PT ;  /* 0x0000001804037276 */ /* 0x000fe40007810072 */
[----:B------:R-:W-:Y:S02]  /*12b50*/  FMNMX3.FTZ R4, R2, R132, R134, !PT ;  /* 0x0000008402047276 */ /* 0x000fe40007810086 */
[----:B------:R-:W-:Y:S01]  /*12b60*/  FMNMX3.FTZ R2, R6, R63, R130, !PT ;  /* 0x0000003f06027276 */ /* 0x000fe20007810082 */
[----:B------:R-:W1:Y:S01]  /*12b70*/  SHFL.BFLY PT, R9, R3, 0x2, 0x1f ;  /* 0x0c401f0003097f89 */ /* 0x000e6200000e0000 */
[----:B------:R-:W-:-:S03]  /*12b80*/  FMNMX3.FTZ R0, R4, R23, R70, !PT ;  /* 0x0000001704007276 */ /* 0x000fc60007810046 */
[----:B------:R-:W2:Y:S04]  /*12b90*/  SHFL.BFLY PT, R6, R2, 0x2, 0x1f ;  /* 0x0c401f0002067f89 */ /* 0x000ea800000e0000 */
[----:B------:R-:W3:Y:S01]  /*12ba0*/  SHFL.BFLY PT, R7, R0, 0x2, 0x1f ;  /* 0x0c401f0000077f89 */ /* 0x000ee200000e0000 */
        /* <DEDUP_REMOVED lines=20> */
[----:B------:R-:W-:Y:S01]  /*12cf0*/  FSETP.NEU.FTZ.AND P3, PT, R66, -INF , PT ;  /* 0xff8000004200780b */ /* 0x000fe20003f7d000 */
[----:B------:R1:W-:Y:S01]  /*12d00*/  MUFU.EX2 R48, R0 ;  /* 0x0000000000307308 */ /* 0x0003e20000000800 */
[----:B------:R-:W-:Y:S01]  /*12d10*/  FFMA.FTZ R4, R204, UR7, -R8 ;  /* 0x00000007cc047c23 */ /* 0x000fe20008010808 */
[----:B------:R-:W-:-:S02]  /*12d20*/  FSEL R6, R65, RZ, P2 ;  /* 0x000000ff41067208 */ /* 0x000fc40001000000 */
[----:B------:R2:W-:Y:S01]  /*12d30*/  MUFU.EX2 R248, R2 ;  /* 0x0000000200f87308 */ /* 0x0005e20000000800 */
[----:B------:R-:W-:Y:S02]  /*12d40*/  FSEL R3, R3, RZ, P3 ;  /* 0x000000ff03037208 */ /* 0x000fe40001800000 */
[----:B------:R-:W-:Y:S01]  /*12d50*/  FADD.FTZ R7, R40, -R6 ;  /* 0x8000000628077221 */ /* 0x000fe20000010000 */
[----:B------:R3:W-:Y:S01]  /*12d60*/  MUFU.EX2 R49, R4 ;  /* 0x0000000400317308 */ /* 0x0007e20000000800 */
[----:B------:R-:W-:Y:S01]  /*12d70*/  IADD3 R40, PT, PT, R208, 0x4020, RZ ;  /* 0x00004020d0287810 */ /* 0x000fe20007ffe0ff */
[--C-:B------:R-:W-:Y:S01]  /*12d80*/  FFMA.FTZ R10, R35, UR7, -R3.reuse ;  /* 0x00000007230a7c23 */ /* 0x100fe20008010803 */
[----:B------:R-:W-:Y:S01]  /*12d90*/  FFMA.FTZ R5, R74, UR7, -R3 ;  /* 0x000000074a057c23 */ /* 0x000fe20008010803 */
[----:B------:R-:W-:Y:S01]  /*12da0*/  @P1 IADD3 R40, PT, PT, R16, -0x20, RZ ;  /* 0xffffffe010281810 */ /* 0x000fe20007ffe0ff */
[----:B------:R-:W-:Y:S01]  /*12db0*/  FMUL.FTZ R7, R7, UR7 ;  /* 0x0000000707077c20 */ /* 0x000fe20008410000 */
[----:B-1----:R-:W-:Y:S01]  /*12dc0*/  FFMA.FTZ R0, R202, UR7, -R8 ;  /* 0x00000007ca007c23 */ /* 0x002fe20008010808 */
[----:B------:R1:W-:Y:S01]  /*12dd0*/  MUFU.EX2 R246, R10 ;  /* 0x0000000a00f67308 */ /* 0x0003e20000000800 */
[----:B------:R-:W-:Y:S01]  /*12de0*/  MOV R74, R23 ;  /* 0x00000017004a7202 */ /* 0x000fe20000000f00 */
[----:B------:R-:W4:Y:S01]  /*12df0*/  LDSM.16.MT88.4 R16, [R40] ;  /* 0x000000002810783b */ /* 0x000f220000004200 */
[----:B--2---:R-:W-:Y:S01]  /*12e00*/  FMUL.FTZ R2, R65, UR7 ;  /* 0x0000000741027c20 */ /* 0x004fe20008410000 */
[----:B------:R2:W-:Y:S04]  /*12e10*/  MUFU.EX2 R29, R0 ;  /* 0x00000000001d7308 */ /* 0x0005e80000000800 */
[----:B------:R-:W-:Y:S01]  /*12e20*/  FSEL R2, R2, RZ, P2 ;  /* 0x000000ff02027208 */ /* 0x000fe20001000000 */
[----:B------:R5:W-:Y:S04]  /*12e30*/  MUFU.EX2 R52, R5 ;  /* 0x0000000500347308 */ /* 0x000be80000000800 */
[--C-:B---3--:R-:W-:Y:S01]  /*12e40*/  FFMA.FTZ R4, R71, UR7, -R2.reuse ;  /* 0x0000000747047c23 */ /* 0x108fe20008010802 */
[----:B-1----:R-:W-:Y:S01]  /*12e50*/  FFMA.FTZ R10, R46, UR7, -R2 ;  /* 0x000000072e0a7c23 */ /* 0x002fe20008010802 */
[----:B------:R-:W1:Y:S01]  /*12e60*/  MUFU.EX2 R42, R7 ;  /* 0x00000007002a7308 */ /* 0x000e620000000800 */
[----:B------:R-:W-:Y:S01]  /*12e70*/  MOV R71, R24 ;  /* 0x0000001800477202 */ /* 0x000fe20000000f00 */
[----:B--2---:R-:W-:-:S02]  /*12e80*/  FMUL.FTZ R0, R64, UR7 ;  /* 0x0000000740007c20 */ /* 0x004fc40008410000 */
[----:B------:R2:W-:Y:S03]  /*12e90*/  MUFU.EX2 R252, R4 ;  /* 0x0000000400fc7308 */ /* 0x0005e60000000800 */
[----:B------:R-:W-:Y:S01]  /*12ea0*/  FSEL R0, R0, RZ, P0 ;  /* 0x000000ff00007208 */ /* 0x000fe20000000000 */
[----:B------:R3:W-:Y:S01]  /*12eb0*/  MUFU.EX2 R243, R10 ;  /* 0x0000000a00f37308 */ /* 0x0007e20000000800 */
[----:B-----5:R-:W-:-:S03]  /*12ec0*/  FFMA.FTZ R5, R34, UR7, -R2 ;  /* 0x0000000722057c23 */ /* 0x020fc60008010802 */
[--C-:B------:R-:W-:Y:S01]  /*12ed0*/  FFMA.FTZ R9, R33, UR7, -R0.reuse ;  /* 0x0000000721097c23 */ /* 0x100fe20008010800 */
[----:B------:R5:W-:Y:S01]  /*12ee0*/  MUFU.EX2 R27, R5 ;  /* 0x00000005001b7308 */ /* 0x000be20000000800 */
[----:B------:R-:W-:Y:S01]  /*12ef0*/  FFMA.FTZ R6, R32, UR7, -R0 ;  /* 0x0000000720067c23 */ /* 0x000fe20008010800 */
[-C--:B-1----:R-:W-:Y:S01]  /*12f00*/  FMUL.FTZ R144, R144, R42.reuse ;  /* 0x0000002a90907220 */ /* 0x082fe20000410000 */
[-C--:B------:R-:W-:Y:S01]  /*12f10*/  FMUL.FTZ R145, R145, R42.reuse ;  /* 0x0000002a91917220 */ /* 0x080fe20000410000 */
[----:B------:R1:W-:Y:S01]  /*12f20*/  MUFU.EX2 R249, R9 ;  /* 0x0000000900f97308 */ /* 0x0003e20000000800 */
[--C-:B--2---:R-:W-:Y:S01]  /*12f30*/  FFMA.FTZ R4, R36, UR7, -R2.reuse ;  /* 0x0000000724047c23 */ /* 0x104fe20008010802 */
[-C--:B------:R-:W-:Y:S01]  /*12f40*/  FMUL.FTZ R156, R156, R42.reuse ;  /* 0x0000002a9c9c7220 */ /* 0x080fe20000410000 */
[-C--:B------:R-:W-:Y:S01]  /*12f50*/  FMUL.FTZ R157, R157, R42.reuse ;  /* 0x0000002a9d9d7220 */ /* 0x080fe20000410000 */
[----:B------:R2:W-:Y:S01]  /*12f60*/  MUFU.EX2 R250, R6 ;  /* 0x0000000600fa7308 */ /* 0x0005e20000000800 */
[--C-:B---3--:R-:W-:Y:S01]  /*12f70*/  FFMA.FTZ R10, R220, UR7, -R2.reuse ;  /* 0x00000007dc0a7c23 */ /* 0x108fe20008010802 */
[-C--:B------:R-:W-:Y:S01]  /*12f80*/  FMUL.FTZ R160, R160, R42.reuse ;  /* 0x0000002aa0a07220 */ /* 0x080fe20000410000 */
[-C--:B------:R-:W-:Y:S01]  /*12f90*/  FMUL.FTZ R161, R161, R42.reuse ;  /* 0x0000002aa1a17220 */ /* 0x080fe20000410000 */
[----:B------:R3:W-:Y:S01]  /*12fa0*/  MUFU.EX2 R175, R4 ;  /* 0x0000000400af7308 */ /* 0x0007e20000000800 */
[-C--:B------:R-:W-:Y:S01]  /*12fb0*/  FMUL.FTZ R140, R140, R42.reuse ;  /* 0x0000002a8c8c7220 */ /* 0x080fe20000410000 */
[----:B-----5:R-:W-:Y:S01]  /*12fc0*/  FFMA.FTZ R5, R44, UR7, -R2 ;  /* 0x000000072c057c23 */ /* 0x020fe20008010802 */
[----:B------:R-:W-:Y:S01]  /*12fd0*/  FMUL.FTZ R141, R141, R42 ;  /* 0x0000002a8d8d7220 */ /* 0x000fe20000410000 */
[----:B------:R5:W-:Y:S01]  /*12fe0*/  MUFU.EX2 R242, R10 ;  /* 0x0000000a00f27308 */ /* 0x000be20000000800 */
[----:B-1----:R-:W-:-:S03]  /*12ff0*/  FSEL R9, R66, RZ, P3 ;  /* 0x000000ff42097208 */ /* 0x002fc60001800000 */
[----:B------:R1:W4:Y:S01]  /*13000*/  MUFU.EX2 R25, R5 ;  /* 0x0000000500197308 */ /* 0x0003220000000800 */
[----:B--2---:R-:W-:Y:S01]  /*13010*/  FSEL R6, R67, RZ, P4 ;  /* 0x000000ff43067208 */ /* 0x004fe20002000000 */
[----:B------:R-:W-:Y:S01]  /*13020*/  FADD.FTZ R9, R38, -R9 ;  /* 0x8000000926097221 */ /* 0x000fe20000010000 */
[----:B---3--:R-:W-:-:S03]  /*13030*/  FFMA.FTZ R4, R41, UR7, -R0 ;  /* 0x0000000729047c23 */ /* 0x008fc60008010800 */
[----:B------:R-:W-:Y:S01]  /*13040*/  FMUL.FTZ R9, R9, UR7 ;  /* 0x0000000709097c20 */ /* 0x000fe20008410000 */
[----:B------:R-:W-:Y:S01]  /*13050*/  FADD.FTZ R11, R39, -R6 ;  /* 0x80000006270b7221 */ /* 0x000fe20000010000 */
[----:B-----5:R-:W-:Y:S02]  /*13060*/  FFMA.FTZ R10, R21, UR7, -R0 ;  /* 0x00000007150a7c23 */ /* 0x020fe40008010800 */
[----:B------:R2:W3:Y:S01]  /*13070*/  MUFU.EX2 R41, R9 ;  /* 0x0000000900297308 */ /* 0x0004e20000000800 */
[----:B------:R-:W-:Y:S01]  /*13080*/  FMUL.FTZ R11, R11, UR7 ;  /* 0x000000070b0b7c20 */ /* 0x000fe20008410000 */
[----:B-1----:R-:W-:Y:S02]  /*13090*/  FSEL R5, R64, RZ, P0 ;  /* 0x000000ff40057208 */ /* 0x002fe40000000000 */
[----:B------:R1:W-:Y:S01]  /*130a0*/  MUFU.EX2 R239, R10 ;  /* 0x0000000a00ef7308 */ /* 0x0003e20000000800 */
[----:B----4-:R-:W-:Y:S02]  /*130b0*/  F2FP.BF16.F32.PACK_AB R6, R25, R175 ;  /* 0x000000af1906723e */ /* 0x010fe400000010ff */
[----:B------:R-:W-:Y:S01]  /*130c0*/  PLOP3.LUT P0, PT, PT, PT, UP0, 0x80, 0x8 ;  /* 0x000000000008781c */ /* 0x000fe20003f0f008 */
[----:B------:R-:W-:Y:S01]  /*130d0*/  FADD.FTZ R5, R37, -R5 ;  /* 0x8000000525057221 */ /* 0x000fe20000010000 */
[----:B------:R4:W-:Y:S03]  /*130e0*/  MUFU.EX2 R247, R4 ;  /* 0x0000000400f77308 */ /* 0x0009e60000000800 */
[----:B------:R-:W-:Y:S01]  /*130f0*/  FMUL.FTZ R43, R5, UR7 ;  /* 0x00000007052b7c20 */ /* 0x000fe20008410000 */
[----:B------:R5:W5:Y:S01]  /*13100*/  MUFU.EX2 R68, R11 ;  /* 0x0000000b00447308 */ /* 0x000b620000000800 */
[----:B--2---:R-:W-:Y:S01]  /*13110*/  FFMA.FTZ R9, R45, UR7, -R2 ;  /* 0x000000072d097c23 */ /* 0x004fe20008010802 */
[--C-:B------:R-:W-:Y:S01]  /*13120*/  FFMA.FTZ R5, R77, UR7, -R3.reuse ;  /* 0x000000074d057c23 */ /* 0x100fe20008010803 */
[----:B------:R-:W-:Y:S01]  /*13130*/  MOV R77, R29 ;  /* 0x0000001d004d7202 */ /* 0x000fe20000000f00 */
[-C--:B---3--:R-:W-:Y:S01]  /*13140*/  FMUL.FTZ R138, R138, R41.reuse ;  /* 0x000000298a8a7220 */ /* 0x088fe20000410000 */
[----:B------:R2:W-:Y:S01]  /*13150*/  MUFU.EX2 R240, R9 ;  /* 0x0000000900f07308 */ /* 0x0005e20000000800 */
[----:B-1----:R-:W-:Y:S01]  /*13160*/  FFMA.FTZ R10, R198, UR7, -R8 ;  /* 0x00000007c60a7c23 */ /* 0x002fe20008010808 */
[-C--:B------:R-:W-:Y:S01]  /*13170*/  FMUL.FTZ R139, R139, R41.reuse ;  /* 0x000000298b8b7220 */ /* 0x080fe20000410000 */
[-C--:B------:R-:W-:Y:S01]  /*13180*/  FMUL.FTZ R154, R154, R41.reuse ;  /* 0x000000299a9a7220 */ /* 0x080fe20000410000 */
[----:B------:R-:W1:Y:S01]  /*13190*/  MUFU.EX2 R43, R43 ;  /* 0x0000002b002b7308 */ /* 0x000e620000000800 */
[----:B----4-:R-:W-:Y:S01]  /*131a0*/  FFMA.FTZ R4, R31, UR7, -R0 ;  /* 0x000000071f047c23 */ /* 0x010fe20008010800 */
[-C--:B------:R-:W-:Y:S01]  /*131b0*/  FMUL.FTZ R155, R155, R41.reuse ;  /* 0x000000299b9b7220 */ /* 0x080fe20000410000 */
[----:B------:R-:W-:Y:S01]  /*131c0*/  FMUL.FTZ R166, R166, R41 ;  /* 0x00000029a6a67220 */ /* 0x000fe20000410000 */
[----:B------:R3:W-:Y:S01]  /*131d0*/  MUFU.EX2 R234, R10 ;  /* 0x0000000a00ea7308 */ /* 0x0007e20000000800 */
[----:B-----5:R-:W-:Y:S01]  /*131e0*/  FFMA.FTZ R11, R219, UR7, -R2 ;  /* 0x00000007db0b7c23 */ /* 0x020fe20008010802 */
[-C--:B------:R-:W-:Y:S01]  /*131f0*/  FMUL.FTZ R136, R136, R68.reuse ;  /* 0x0000004488887220 */ /* 0x080fe20000410000 */
[-C--:B------:R-:W-:Y:S01]  /*13200*/  FMUL.FTZ R137, R137, R68.reuse ;  /* 0x0000004489897220 */ /* 0x080fe20000410000 */
[----:B------:R4:W5:Y:S01]  /*13210*/  MUFU.EX2 R251, R4 ;  /* 0x0000000400fb7308 */ /* 0x0009620000000800 */
[-C--:B------:R-:W-:Y:S01]  /*13220*/  FMUL.FTZ R152, R152, R68.reuse ;  /* 0x0000004498987220 */ /* 0x080fe20000410000 */
[----:B--2---:R-:W-:Y:S01]  /*13230*/  FFMA.FTZ R9, R80, UR7, -R0 ;  /* 0x0000000750097c23 */ /* 0x004fe20008010800 */
[-C--:B------:R-:W-:Y:S01]  /*13240*/  FMUL.FTZ R153, R153, R68.reuse ;  /* 0x0000004499997220 */ /* 0x080fe20000410000 */
[----:B------:R2:W2:Y:S01]  /*13250*/  MUFU.EX2 R244, R5 ;  /* 0x0000000500f47308 */ /* 0x0004a20000000800 */
[----:B------:R-:W-:Y:S01]  /*13260*/  FMUL.FTZ R164, R164, R68 ;  /* 0x00000044a4a47220 */ /* 0x000fe20000410000 */
[-C--:B-1----:R-:W-:Y:S01]  /*13270*/  FMUL.FTZ R146, R146, R43.reuse ;  /* 0x0000002b92927220 */ /* 0x082fe20000410000 */
[-C--:B------:R-:W-:Y:S01]  /*13280*/  FMUL.FTZ R147, R147, R43.reuse ;  /* 0x0000002b93937220 */ /* 0x080fe20000410000 */
[----:B------:R1:W-:Y:S01]  /*13290*/  MUFU.EX2 R237, R9 ;  /* 0x0000000900ed7308 */ /* 0x0003e20000000800 */
[-C--:B------:R-:W-:Y:S01]  /*132a0*/  FMUL.FTZ R158, R158, R43.reuse ;  /* 0x0000002b9e9e7220 */ /* 0x080fe20000410000 */
[----:B---3--:R-:W-:Y:S01]  /*132b0*/  FFMA.FTZ R10, R199, UR7, -R8 ;  /* 0x00000007c70a7c23 */ /* 0x008fe20008010808 */
[-C--:B------:R-:W-:Y:S01]  /*132c0*/  FMUL.FTZ R159, R159, R43.reuse ;  /* 0x0000002b9f9f7220 */ /* 0x080fe20000410000 */
[-C--:B------:R-:W-:Y:S01]  /*132d0*/  FMUL.FTZ R162, R162, R43.reuse ;  /* 0x0000002ba2a27220 */ /* 0x080fe20000410000 */
[-C--:B------:R-:W-:Y:S01]  /*132e0*/  FMUL.FTZ R163, R163, R43.reuse ;  /* 0x0000002ba3a37220 */ /* 0x080fe20000410000 */
[----:B------:R3:W-:Y:S01]  /*132f0*/  MUFU.EX2 R235, R10 ;  /* 0x0000000a00eb7308 */ /* 0x0007e20000000800 */
[--C-:B----4-:R-:W-:Y:S01]  /*13300*/  FFMA.FTZ R4, R108, UR7, -R3.reuse ;  /* 0x000000076c047c23 */ /* 0x110fe20008010803 */
[----:B-----5:R-:W-:Y:S01]  /*13310*/  F2FP.BF16.F32.PACK_AB R7, R251, R250 ;  /* 0x000000fafb07723e */ /* 0x020fe200000010ff */
[----:B------:R-:W-:Y:S01]  /*13320*/  FMUL.FTZ R142, R142, R43 ;  /* 0x0000002b8e8e7220 */ /* 0x000fe20000410000 */
[----:B--2---:R-:W-:Y:S01]  /*13330*/  F2FP.BF16.F32.PACK_AB R5, R249, R247 ;  /* 0x000000f7f905723e */ /* 0x004fe200000010ff */
[----:B------:R2:W4:Y:S01]  /*13340*/  MUFU.EX2 R245, R4 ;  /* 0x0000000400f57308 */ /* 0x0005220000000800 */
[----:B------:R-:W-:Y:S01]  /*13350*/  FMUL.FTZ R143, R143, R43 ;  /* 0x0000002b8f8f7220 */ /* 0x000fe20000410000 */
[-C--:B------:R-:W-:Y:S01]  /*13360*/  FMUL.FTZ R165, R165, R68.reuse ;  /* 0x00000044a5a57220 */ /* 0x080fe20000410000 */
[----:B-1----:R-:W-:Y:S01]  /*13370*/  FFMA.FTZ R9, R20, UR7, -R0 ;  /* 0x0000000714097c23 */ /* 0x002fe20008010800 */
[----:B------:R1:W-:Y:S01]  /*13380*/  MUFU.EX2 R241, R11 ;  /* 0x0000000b00f17308 */ /* 0x0003e20000000800 */
[-C--:B------:R-:W-:Y:S01]  /*13390*/  FMUL.FTZ R167, R167, R41.reuse ;  /* 0x00000029a7a77220 */ /* 0x080fe20000410000 */
[-C--:B------:R-:W-:Y:S01]  /*133a0*/  FMUL.FTZ R148, R148, R68.reuse ;  /* 0x0000004494947220 */ /* 0x080fe20000410000 */
[----:B------:R-:W-:Y:S01]  /*133b0*/  FMUL.FTZ R149, R149, R68 ;  /* 0x0000004495957220 */ /* 0x000fe20000410000 */
[----:B------:R5:W-:Y:S01]  /*133c0*/  MUFU.EX2 R238, R9 ;  /* 0x0000000900ee7308 */ /* 0x000be20000000800 */
[----:B---3--:R-:W-:Y:S01]  /*133d0*/  FFMA.FTZ R10, R106, UR7, -R3 ;  /* 0x000000076a0a7c23 */ /* 0x008fe20008010803 */
[-C--:B------:R-:W-:Y:S01]  /*133e0*/  FMUL.FTZ R150, R150, R41.reuse ;  /* 0x0000002996967220 */ /* 0x080fe20000410000 */
[----:B------:R-:W-:-:S02]  /*133f0*/  FMUL.FTZ R151, R151, R41 ;  /* 0x0000002997977220 */ /* 0x000fc40000410000 */
[----:B------:R3:W-:Y:S01]  /*13400*/  MUFU.EX2 R225, R10 ;  /* 0x0000000a00e17308 */ /* 0x0007e20000000800 */
[----:B--2---:R-:W-:Y:S01]  /*13410*/  F2FP.BF16.F32.PACK_AB R4, R27, R252 ;  /* 0x000000fc1b04723e */ /* 0x004fe200000010ff */
[----:B-1----:R-:W-:-:S06]  /*13420*/  FFMA.FTZ R11, R47, UR7, -R0 ;  /* 0x000000072f0b7c23 */ /* 0x002fcc0008010800 */
[C---:B------:R-:W-:Y:S01]  /*13430*/  HMMA.16816.F32.BF16 R28, R4.reuse, R14, R144 ;  /* 0x0000000e041c723c */ /* 0x040fe20000041890 */
[----:B-----5:R-:W-:Y:S01]  /*13440*/  FFMA.FTZ R9, R205, UR7, -R8 ;  /* 0x00000007cd097c23 */ /* 0x020fe20008010808 */
[----:B------:R-:W-:Y:S01]  /*13450*/  MOV R145, R49 ;  /* 0x0000003100917202 */ /* 0x000fe20000000f00 */
[----:B------:R1:W2:Y:S01]  /*13460*/  MUFU.EX2 R236, R11 ;  /* 0x0000000b00ec7308 */ /* 0x0002a20000000800 */
[----:B------:R-:W-:Y:S01]  /*13470*/  MOV R144, R27 ;  /* 0x0000001b00907202 */ /* 0x000fe20000000f00 */
[----:B---3--:R-:W-:Y:S02]  /*13480*/  FFMA.FTZ R10, R223, UR7, -R3 ;  /* 0x00000007df0a7c23 */ /* 0x008fe40008010803 */
[----:B------:R3:W5:Y:S01]  /*13490*/  MUFU.EX2 R230, R9 ;  /* 0x0000000900e67308 */ /* 0x0007620000000800 */
[----:B------:R-:W-:Y:S01]  /*134a0*/  HMMA.16816.F32.BF16 R36, R4, R16, R156 ;  /* 0x000000100424723c */ /* 0x000fe2000004189c */
[----:B------:R-:W-:Y:S02]  /*134b0*/  MOV R159, R48 ;  /* 0x00000030009f7202 */ /* 0x000fe40000000f00 */
[----:B------:R4:W-:Y:S01]  /*134c0*/  MUFU.EX2 R226, R10 ;  /* 0x0000000a00e27308 */ /* 0x0009e20000000800 */
[----:B------:R-:W-:-:S02]  /*134d0*/  MOV R146, R26 ;  /* 0x0000001a00927202 */ /* 0x000fc40000000f00 */
[----:B------:R-:W-:Y:S02]  /*134e0*/  MOV R147, R25 ;  /* 0x0000001900937202 */ /* 0x000fe40000000f00 */
[C---:B------:R-:W-:Y:S01]  /*134f0*/  HMMA.16816.F32.BF16 R48, R4.reuse, R18, R160 ;  /* 0x000000120430723c */ /* 0x040fe200000418a0 */
[----:B------:R-:W-:Y:S01]  /*13500*/  MOV R161, R22 ;  /* 0x0000001600a17202 */ /* 0x000fe20000000f00 */
[----:B------:R-:W5:Y:S01]  /*13510*/  LDSM.16.MT88.4 R24, [R208+0x4400] ;  /* 0x00440000d018783b */ /* 0x000f620000004200 */
[----:B------:R-:W-:Y:S01]  /*13520*/  MOV R163, R52 ;  /* 0x0000003400a37202 */ /* 0x000fe20000000f00 */
[----:B-1----:R-:W-:Y:S01]  /*13530*/  FFMA.FTZ R11, R81, UR7, -R0 ;  /* 0x00000007510b7c23 */ /* 0x002fe20008010800 */
[----:B---3--:R-:W-:Y:S01]  /*13540*/  FFMA.FTZ R9, R197, UR7, -R8 ;  /* 0x00000007c5097c23 */ /* 0x008fe20008010808 */
[----:B------:R-:W1:Y:S01]  /*13550*/  LDSM.16.MT88.4 R20, [R40+0x400] ;  /* 0x000400002814783b */ /* 0x000e620000004200 */
[----:B------:R-:W-:Y:S01]  /*13560*/  MOV R156, R172 ;  /* 0x000000ac009c7202 */ /* 0x000fe20000000f00 */
[----:B------:R-:W-:Y:S01]  /*13570*/  HMMA.16816.F32.BF16 R32, R4, R12, R140 ;  /* 0x0000000c0420723c */ /* 0x000fe2000004188c */
[----:B------:R3:W-:Y:S01]  /*13580*/  MUFU.EX2 R233, R9 ;  /* 0x0000000900e97308 */ /* 0x0007e20000000800 */
[----:B----4-:R-:W-:Y:S01]  /*13590*/  FFMA.FTZ R10, R78, UR7, -R2 ;  /* 0x000000074e0a7c23 */ /* 0x010fe20008010802 */
[----:B------:R-:W-:-:S02]  /*135a0*/  F2FP.BF16.F32.PACK_AB R4, R159, R248 ;  /* 0x000000f89f04723e */ /* 0x000fc400000010ff */
[----:B------:R-:W-:Y:S01]  /*135b0*/  F2FP.BF16.F32.PACK_AB R5, R244, R163 ;  /* 0x000000a3f405723e */ /* 0x000fe200000010ff */
[----:B------:R4:W-:Y:S01]  /*135c0*/  MUFU.EX2 R232, R10 ;  /* 0x0000000a00e87308 */ /* 0x0009e20000000800 */
[----:B------:R-:W-:Y:S02]  /*135d0*/  F2FP.BF16.F32.PACK_AB R6, R77, R145 ;  /* 0x000000914d06723e */ /* 0x000fe400000010ff */
[----:B------:R-:W-:Y:S01]  /*135e0*/  F2FP.BF16.F32.PACK_AB R7, R246, R245 ;  /* 0x000000f5f607723e */ /* 0x000fe200000010ff */
[----:B------:R2:W-:Y:S01]  /*135f0*/  MUFU.EX2 R220, R11 ;  /* 0x0000000b00dc7308 */ /* 0x0005e20000000800 */
[----:B------:R-:W-:Y:S02]  /*13600*/  MOV R162, R175 ;  /* 0x000000af00a27202 */ /* 0x000fe40000000f00 */
[----:B------:R-:W-:Y:S01]  /*13610*/  MOV R157, R59 ;  /* 0x0000003b009d7202 */ /* 0x000fe20000000f00 */
[----:B---3--:R-:W-:Y:S02]  /*13620*/  FFMA.FTZ R9, R110, UR7, -R3 ;  /* 0x000000076e097c23 */ /* 0x008fe40008010803 */
[----:B------:R-:W-:Y:S01]  /*13630*/  HMMA.16816.F32.BF16 R52, R4, R12, R136 ;  /* 0x0000000c0434723c */ /* 0x000fe20000041888 */
[----:B------:R-:W-:Y:S01]  /*13640*/  MOV R139, R184 ;  /* 0x000000b8008b7202 */ /* 0x000fe20000000f00 */
[----:B------:R3:W1:Y:S01]  /*13650*/  MUFU.EX2 R224, R9 ;  /* 0x0000000900e07308 */ /* 0x0006620000000800 */
[----:B----4-:R-:W-:Y:S01]  /*13660*/  FFMA.FTZ R10, R83, UR7, -R2 ;  /* 0x00000007530a7c23 */ /* 0x010fe20008010802 */
[----:B------:R-:W-:-:S02]  /*13670*/  MOV R158, R58 ;  /* 0x0000003a009e7202 */ /* 0x000fc40000000f00 */
[----:B------:R-:W-:Y:S01]  /*13680*/  MOV R160, R60 ;  /* 0x0000003c00a07202 */ /* 0x000fe20000000f00 */
[----:B------:R4:W-:Y:S01]  /*13690*/  MUFU.EX2 R229, R10 ;  /* 0x0000000a00e57308 */ /* 0x0009e20000000800 */
[C---:B------:R-:W-:Y:S01]  /*136a0*/  HMMA.16816.F32.BF16 R152, R4.reuse, R16, R152 ;  /* 0x000000100498723c */ /* 0x040fe20000041898 */
[--C-:B--2---:R-:W-:Y:S01]  /*136b0*/  FFMA.FTZ R11, R82, UR7, -R0.reuse ;  /* 0x00000007520b7c23 */ /* 0x104fe20008010800 */
[----:B------:R-:W-:Y:S02]  /*136c0*/  MOV R137, R144 ;  /* 0x0000009000897202 */ /* 0x000fe40000000f00 */
[----:B------:R-:W-:Y:S02]  /*136d0*/  MOV R138, R145 ;  /* 0x00000091008a7202 */ /* 0x000fe40000000f00 */
[----:B------:R-:W-:Y:S01]  /*136e0*/  MOV R136, R159 ;  /* 0x0000009f00887202 */ /* 0x000fe20000000f00 */
[----:B---3--:R-:W-:Y:S01]  /*136f0*/  FFMA.FTZ R9, R222, UR7, -R3 ;  /* 0x00000007de097c23 */ /* 0x008fe20008010803 */
[----:B------:R-:W-:Y:S01]  /*13700*/  HMMA.16816.F32.BF16 R164, R4, R18, R164 ;  /* 0x0000001204a4723c */ /* 0x000fe200000418a4 */
[----:B------:R-:W2:Y:S02]  /*13710*/  LDSM.16.MT88.4 R16, [R208+0x4800] ;  /* 0x00480000d010783b */ /* 0x000ea40000004200 */
[----:B------:R3:W1:Y:S01]  /*13720*/  MUFU.EX2 R227, R9 ;  /* 0x0000000900e37308 */ /* 0x0006620000000800 */
[----:B----4-:R-:W-:-:S04]  /*13730*/  FFMA.FTZ R10, R79, UR7, -R0 ;  /* 0x000000074f0a7c23 */ /* 0x010fc80008010800 */
[----:B------:R4:W-:Y:S01]  /*13740*/  MUFU.EX2 R222, R10 ;  /* 0x0000000a00de7308 */ /* 0x0009e20000000800 */
[----:B------:R-:W-:Y:S01]  /*13750*/  HMMA.16816.F32.BF16 R148, R4, R14, R148 ;  /* 0x0000000e0494723c */ /* 0x000fe20000041894 */
[----:B------:R-:W2:Y:S01]  /*13760*/  LDSM.16.MT88.4 R12, [R40+0x800] ;  /* 0x00080000280c783b */ /* 0x000ea20000004200 */
[----:B------:R-:W-:Y:S02]  /*13770*/  F2FP.BF16.F32.PACK_AB R4, R240, R243 ;  /* 0x000000f3f004723e */ /* 0x000fe400000010ff */
[----:B------:R-:W-:Y:S02]  /*13780*/  F2FP.BF16.F32.PACK_AB R5, R236, R237 ;  /* 0x000000edec05723e */ /* 0x000fe400000010ff */
[----:B------:R-:W-:Y:S01]  /*13790*/  F2FP.BF16.F32.PACK_AB R6, R242, R241 ;  /* 0x000000f1f206723e */ /* 0x000fe200000010ff */
[----:B---3--:R-:W-:Y:S01]  /*137a0*/  FFMA.FTZ R9, R103, UR7, -R2 ;  /* 0x0000000767097c23 */ /* 0x008fe20008010802 */
[----:B------:R-:W-:-:S03]  /*137b0*/  F2FP.BF16.F32.PACK_AB R7, R238, R239 ;  /* 0x000000efee07723e */ /* 0x000fc600000010ff */
[----:B------:R3:W2:Y:S01]  /*137c0*/  MUFU.EX2 R231, R9 ;  /* 0x0000000900e77308 */ /* 0x0006a20000000800 */
[----:B----4-:R-:W-:-:S03]  /*137d0*/  FFMA.FTZ R10, R174, UR7, -R8 ;  /* 0x00000007ae0a7c23 */ /* 0x010fc60008010808 */
[C---:B-----5:R-:W-:Y:S01]  /*137e0*/  HMMA.16816.F32.BF16 R32, R4.reuse, R24, R32 ;  /* 0x000000180420723c */ /* 0x060fe20000041820 */
[----:B------:R4:W-:Y:S07]  /*137f0*/  MUFU.EX2 R218, R10 ;  /* 0x0000000a00da7308 */ /* 0x0009ee0000000800 */
[----:B------:R-:W-:Y:S01]  /*13800*/  HMMA.16816.F32.BF16 R28, R4, R26, R28 ;  /* 0x0000001a041c723c */ /* 0x000fe2000004181c */
[----:B---3--:R-:W-:-:S04]  /*13810*/  FFMA.FTZ R9, R56, UR7, -R2 ;  /* 0x0000000738097c23 */ /* 0x008fc80008010802 */
[----:B------:R3:W-:Y:S01]  /*13820*/  MUFU.EX2 R228, R9 ;  /* 0x0000000900e47308 */ /* 0x0007e20000000800 */
[----:B----4-:R-:W-:Y:S02]  /*13830*/  FFMA.FTZ R10, R92, UR7, -R8 ;  /* 0x000000075c0a7c23 */ /* 0x010fe40008010808 */
[C---:B-1----:R-:W-:Y:S02]  /*13840*/  HMMA.16816.F32.BF16 R36, R4.reuse, R20, R36 ;  /* 0x000000140424723c */ /* 0x042fe40000041824 */
[----:B------:R1:W-:Y:S06]  /*13850*/  MUFU.EX2 R212, R10 ;  /* 0x0000000a00d47308 */ /* 0x0003ec0000000800 */
[----:B------:R-:W-:Y:S01]  /*13860*/  HMMA.16816.F32.BF16 R48, R4, R22, R48 ;  /* 0x000000160430723c */ /* 0x000fe20000041830 */
[----:B------:R-:W-:-:S02]  /*13870*/  F2FP.BF16.F32.PACK_AB R4, R234, R230 ;  /* 0x000000e6ea04723e */ /* 0x000fc400000010ff */
[----:B------:R-:W-:Y:S01]  /*13880*/  F2FP.BF16.F32.PACK_AB R5, R225, R224 ;  /* 0x000000e0e105723e */ /* 0x000fe200000010ff */
[----:B---3--:R-:W-:Y:S01]  /*13890*/  FFMA.FTZ R9, R107, UR7, -R0 ;  /* 0x000000076b097c23 */ /* 0x008fe20008010800 */
[----:B------:R-:W-:Y:S02]  /*138a0*/  F2FP.BF16.F32.PACK_AB R6, R235, R233 ;  /* 0x000000e9eb06723e */ /* 0x000fe400000010ff */
[----:B------:R-:W-:Y:S01]  /*138b0*/  F2FP.BF16.F32.PACK_AB R7, R226, R227 ;  /* 0x000000e3e207723e */ /* 0x000fe200000010ff */
[----:B------:R3:W4:Y:S01]  /*138c0*/  MUFU.EX2 R223, R9 ;  /* 0x0000000900df7308 */ /* 0x0007220000000800 */
[----:B-1----:R-:W-:-:S04]  /*138d0*/  FFMA.FTZ R10, R178, UR7, -R3 ;  /* 0x00000007b20a7c23 */ /* 0x002fc80008010803 */
[----:B------:R1:W-:Y:S01]  /*138e0*/  MUFU.EX2 R201, R10 ;  /* 0x0000000a00c97308 */ /* 0x0003e20000000800 */
[----:B------:R-:W-:Y:S01]  /*138f0*/  HMMA.16816.F32.BF16 R52, R4, R24, R52 ;  /* 0x000000180434723c */ /* 0x000fe20000041834 */
[----:B---3--:R-:W-:-:S07]  /*13900*/  FFMA.FTZ R9, R75, UR7, -R0 ;  /* 0x000000074b097c23 */ /* 0x008fce0008010800 */
[----:B------:R-:W-:Y:S01]  /*13910*/  HMMA.16816.F32.BF16 R148, R4, R26, R148 ;  /* 0x0000001a0494723c */ /* 0x000fe20000041894 */
[----:B------:R-:W3:Y:S01]  /*13920*/  LDSM.16.MT88.4 R24, [R208+0x4c00] ;  /* 0x004c0000d018783b */ /* 0x000ee20000004200 */
[----:B------:R5:W4:Y:S01]  /*13930*/  MUFU.EX2 R219, R9 ;  /* 0x0000000900db7308 */ /* 0x000b220000000800 */
[----:B-1----:R-:W-:-:S04]  /*13940*/  FFMA.FTZ R10, R84, UR7, -R3 ;  /* 0x00000007540a7c23 */ /* 0x002fc80008010803 */
[----:B------:R1:W-:Y:S01]  /*13950*/  MUFU.EX2 R199, R10 ;  /* 0x0000000a00c77308 */ /* 0x0003e20000000800 */
[----:B------:R-:W-:Y:S01]  /*13960*/  HMMA.16816.F32.BF16 R152, R4, R20, R152 ;  /* 0x000000140498723c */ /* 0x000fe20000041898 */
[----:B-----5:R-:W-:-:S07]  /*13970*/  FFMA.FTZ R9, R180, UR7, -R8 ;  /* 0x00000007b4097c23 */ /* 0x020fce0008010808 */
[----:B------:R-:W-:Y:S01]  /*13980*/  HMMA.16816.F32.BF16 R164, R4, R22, R164 ;  /* 0x0000001604a4723c */ /* 0x000fe200000418a4 */
[----:B------:R-:W5:Y:S01]  /*13990*/  LDSM.16.MT88.4 R20, [R40+0xc00] ;  /* 0x000c00002814783b */ /* 0x000f620000004200 */
[----:B--2---:R-:W-:Y:S01]  /*139a0*/  F2FP.BF16.F32.PACK_AB R4, R232, R231 ;  /* 0x000000e7e804723e */ /* 0x004fe200000010ff */
[----:B------:R2:W3:Y:S01]  /*139b0*/  MUFU.EX2 R210, R9 ;  /* 0x0000000900d27308 */ /* 0x0004e20000000800 */
[----:B-1----:R-:W-:Y:S01]  /*139c0*/  FFMA.FTZ R10, R94, UR7, -R2 ;  /* 0x000000075e0a7c23 */ /* 0x002fe20008010802 */
[----:B----4-:R-:W-:Y:S02]  /*139d0*/  F2FP.BF16.F32.PACK_AB R5, R220, R223 ;  /* 0x000000dfdc05723e */ /* 0x010fe400000010ff */
[----:B------:R-:W-:Y:S01]  /*139e0*/  F2FP.BF16.F32.PACK_AB R6, R229, R228 ;  /* 0x000000e4e506723e */ /* 0x000fe200000010ff */
[----:B------:R1:W-:Y:S01]  /*139f0*/  MUFU.EX2 R206, R10 ;  /* 0x0000000a00ce7308 */ /* 0x0003e20000000800 */
[----:B------:R-:W-:-:S07]  /*13a00*/  F2FP.BF16.F32.PACK_AB R7, R219, R222 ;  /* 0x000000dedb07723e */ /* 0x000fce00000010ff */
[----:B------:R-:W-:Y:S01]  /*13a10*/  HMMA.16816.F32.BF16 R44, R4, R16, R32 ;  /* 0x00000010042c723c */ /* 0x000fe20000041820 */
[----:B--2---:R-:W-:-:S04]  /*13a20*/  FFMA.FTZ R9, R171, UR7, -R8 ;  /* 0x00000007ab097c23 */ /* 0x004fc80008010808 */
[----:B------:R2:W4:Y:S01]  /*13a30*/  MUFU.EX2 R207, R9 ;  /* 0x0000000900cf7308 */ /* 0x0005220000000800 */
[----:B-1----:R-:W-:Y:S02]  /*13a40*/  FFMA.FTZ R10, R100, UR7, -R2 ;  /* 0x00000007640a7c23 */ /* 0x002fe40008010802 */
[C---:B------:R-:W-:Y:S02]  /*13a50*/  HMMA.16816.F32.BF16 R28, R4.reuse, R18, R28 ;  /* 0x00000012041c723c */ /* 0x040fe4000004181c */
[----:B------:R1:W-:Y:S06]  /*13a60*/  MUFU.EX2 R202, R10 ;  /* 0x0000000a00ca7308 */ /* 0x0003ec0000000800 */
[----:B------:R-:W-:Y:S01]  /*13a70*/  HMMA.16816.F32.BF16 R36, R4, R12, R36 ;  /* 0x0000000c0424723c */ /* 0x000fe20000041824 */
[----:B--2---:R-:W-:-:S02]  /*13a80*/  FFMA.FTZ R9, R186, UR7, -R3 ;  /* 0x00000007ba097c23 */ /* 0x004fc40008010803 */
[----:B------:R2:W-:Y:S01]  /*13a90*/  MUFU.EX2 R186, R11 ;  /* 0x0000000b00ba7308 */ /* 0x0005e20000000800 */
[----:B-1----:R-:W-:-:S03]  /*13aa0*/  FFMA.FTZ R10, R73, UR7, -R0 ;  /* 0x00000007490a7c23 */ /* 0x002fc60008010800 */
[----:B------:R1:W5:Y:S01]  /*13ab0*/  MUFU.EX2 R204, R9 ;  /* 0x0000000900cc7308 */ /* 0x0003620000000800 */
[----:B------:R-:W-:Y:S01]  /*13ac0*/  HMMA.16816.F32.BF16 R32, R4, R14, R48 ;  /* 0x0000000e0420723c */ /* 0x000fe20000041830 */
[----:B---3--:R-:W-:Y:S02]  /*13ad0*/  F2FP.BF16.F32.PACK_AB R4, R218, R210 ;  /* 0x000000d2da04723e */ /* 0x008fe400000010ff */
[----:B------:R3:W-:Y:S01]  /*13ae0*/  MUFU.EX2 R196, R10 ;  /* 0x0000000a00c47308 */ /* 0x0007e20000000800 */
[----:B----4-:R-:W-:Y:S01]  /*13af0*/  F2FP.BF16.F32.PACK_AB R6, R212, R207 ;  /* 0x000000cfd406723e */ /* 0x010fe200000010ff */
[--C-:B--2---:R-:W-:Y:S01]  /*13b00*/  FFMA.FTZ R11, R183, UR7, -R3.reuse ;  /* 0x00000007b70b7c23 */ /* 0x104fe20008010803 */
[----:B------:R-:W-:Y:S01]  /*13b10*/  MOV R183, R146 ;  /* 0x0000009200b77202 */ /* 0x000fe20000000f00 */
[----:B-1----:R-:W-:Y:S01]  /*13b20*/  FFMA.FTZ R9, R177, UR7, -R3 ;  /* 0x00000007b1097c23 */ /* 0x002fe20008010803 */
[----:B-----5:R-:W-:Y:S01]  /*13b30*/  F2FP.BF16.F32.PACK_AB R5, R201, R204 ;  /* 0x000000ccc905723e */ /* 0x020fe200000010ff */
[----:B------:R1:W-:Y:S01]  /*13b40*/  MUFU.EX2 R171, R11 ;  /* 0x0000000b00ab7308 */ /* 0x0003e20000000800 */
[----:B---3--:R-:W-:-:S03]  /*13b50*/  FFMA.FTZ R10, R179, UR7, -R8 ;  /* 0x00000007b30a7c23 */ /* 0x008fc60008010808 */
[----:B------:R2:W3:Y:S04]  /*13b60*/  MUFU.EX2 R203, R9 ;  /* 0x0000000900cb7308 */ /* 0x0004e80000000800 */
[----:B------:R4:W-:Y:S01]  /*13b70*/  MUFU.EX2 R180, R10 ;  /* 0x0000000a00b47308 */ /* 0x0009e20000000800 */
[----:B-1----:R-:W-:Y:S01]  /*13b80*/  FFMA.FTZ R11, R98, UR7, -R0 ;  /* 0x00000007620b7c23 */ /* 0x002fe20008010800 */
[----:B--2---:R-:W-:Y:S01]  /*13b90*/  FFMA.FTZ R9, R85, UR7, -R2 ;  /* 0x0000000755097c23 */ /* 0x004fe20008010802 */
[----:B---3--:R-:W-:Y:S02]  /*13ba0*/  F2FP.BF16.F32.PACK_AB R7, R199, R203 ;  /* 0x000000cbc707723e */ /* 0x008fe400000010ff */
[----:B------:R1:W-:Y:S01]  /*13bb0*/  MUFU.EX2 R94, R11 ;  /* 0x0000000b005e7308 */ /* 0x0003e20000000800 */
[----:B----4-:R-:W-:-:S03]  /*13bc0*/  FFMA.FTZ R10, R113, UR7, -R8 ;  /* 0x00000007710a7c23 */ /* 0x010fc60008010808 */
[----:B------:R2:W3:Y:S01]  /*13bd0*/  MUFU.EX2 R205, R9 ;  /* 0x0000000900cd7308 */ /* 0x0004e20000000800 */
[C---:B------:R-:W-:Y:S03]  /*13be0*/  HMMA.16816.F32.BF16 R48, R4.reuse, R16, R52 ;  /* 0x000000100430723c */ /* 0x040fe60000041834 */
[----:B------:R4:W-:Y:S05]  /*13bf0*/  MUFU.EX2 R179, R10 ;  /* 0x0000000a00b37308 */ /* 0x0009ea0000000800 */
[----:B------:R-:W-:Y:S01]  /*13c00*/  HMMA.16816.F32.BF16 R148, R4, R18, R148 ;  /* 0x000000120494723c */ /* 0x000fe20000041894 */
[----:B------:R-:W-:Y:S01]  /*13c10*/  LDSM.16.MT88.4 R16, [R40+0x1000] ;  /* 0x001000002810783b */ /* 0x000fe20000004200 */
[----:B-1----:R-:W-:Y:S01]  /*13c20*/  FFMA.FTZ R11, R189, UR7, -R3 ;  /* 0x00000007bd0b7c23 */ /* 0x002fe20008010803 */
[----:B--2---:R-:W-:-:S03]  /*13c30*/  FFMA.FTZ R9, R96, UR7, -R2 ;  /* 0x0000000760097c23 */ /* 0x004fc60008010802 */
[----:B------:R1:W-:Y:S01]  /*13c40*/  MUFU.EX2 R81, R11 ;  /* 0x0000000b00517308 */ /* 0x0003e20000000800 */
[----:B----4-:R-:W-:Y:S01]  /*13c50*/  FFMA.FTZ R10, R181, UR7, -R3 ;  /* 0x00000007b50a7c23 */ /* 0x010fe20008010803 */
[----:B------:R-:W-:Y:S02]  /*13c60*/  HMMA.16816.F32.BF16 R152, R4, R12, R152 ;  /* 0x0000000c0498723c */ /* 0x000fe40000041898 */
[----:B------:R2:W4:Y:S01]  /*13c70*/  MUFU.EX2 R198, R9 ;  /* 0x0000000900c67308 */ /* 0x0005220000000800 */
[----:B------:R-:W-:-:S03]  /*13c80*/  MOV R181, R71 ;  /* 0x0000004700b57202 */ /* 0x000fc60000000f00 */
[----:B------:R5:W-:Y:S02]  /*13c90*/  MUFU.EX2 R172, R10 ;  /* 0x0000000a00ac7308 */ /* 0x000be40000000800 */
[----:B------:R-:W-:Y:S01]  /*13ca0*/  HMMA.16816.F32.BF16 R164, R4, R14, R164 ;  /* 0x0000000e04a4723c */ /* 0x000fe200000418a4 */
[----:B------:R-:W5:Y:S01]  /*13cb0*/  LDSM.16.MT88.4 R12, [R208+0x5000] ;  /* 0x00500000d00c783b */ /* 0x000f620000004200 */
[----:B---3--:R-:W-:Y:S01]  /*13cc0*/  F2FP.BF16.F32.PACK_AB R4, R206, R205 ;  /* 0x000000cdce04723e */ /* 0x008fe200000010ff */
[----:B-1----:R-:W-:Y:S01]  /*13cd0*/  FFMA.FTZ R11, R194, UR7, -R3 ;  /* 0x00000007c20b7c23 */ /* 0x002fe20008010803 */
[----:B--2---:R-:W-:Y:S01]  /*13ce0*/  FFMA.FTZ R9, R86, UR7, -R0 ;  /* 0x0000000756097c23 */ /* 0x004fe20008010800 */
[----:B----4-:R-:W-:-:S03]  /*13cf0*/  F2FP.BF16.F32.PACK_AB R6, R202, R198 ;  /* 0x000000c6ca06723e */ /* 0x010fc600000010ff */
[----:B------:R1:W2:Y:S01]  /*13d00*/  MUFU.EX2 R197, R9 ;  /* 0x0000000900c57308 */ /* 0x0002a20000000800 */
[----:B-----5:R-:W-:Y:S01]  /*13d10*/  FFMA.FTZ R10, R116, UR7, -R8 ;  /* 0x00000007740a7c23 */ /* 0x020fe20008010808 */
[----:B-1----:R-:W-:Y:S01]  /*13d20*/  FFMA.FTZ R9, R57, UR7, -R0 ;  /* 0x0000000739097c23 */ /* 0x002fe20008010800 */
[----:B--2---:R-:W-:-:S03]  /*13d30*/  F2FP.BF16.F32.PACK_AB R5, R186, R197 ;  /* 0x000000c5ba05723e */ /* 0x004fc600000010ff */
[----:B------:R1:W2:Y:S02]  /*13d40*/  MUFU.EX2 R184, R9 ;  /* 0x0000000900b87308 */ /* 0x0002a40000000800 */
[--C-:B-1----:R-:W-:Y:S01]  /*13d50*/  FFMA.FTZ R9, R185, UR7, -R8.reuse ;  /* 0x00000007b9097c23 */ /* 0x102fe20008010808 */
[----:B--2---:R-:W-:Y:S02]  /*13d60*/  F2FP.BF16.F32.PACK_AB R7, R184, R196 ;  /* 0x000000c4b807723e */ /* 0x004fe400000010ff */
[----:B------:R-:W-:Y:S01]  /*13d70*/  MOV R185, R147 ;  /* 0x0000009300b97202 */ /* 0x000fe20000000f00 */
[----:B------:R1:W2:Y:S04]  /*13d80*/  MUFU.EX2 R178, R9 ;  /* 0x0000000900b27308 */ /* 0x0002a80000000800 */
[C---:B------:R-:W-:Y:S08]  /*13d90*/  HMMA.16816.F32.BF16 R140, R4.reuse, R24, R44 ;  /* 0x00000018048c723c */ /* 0x040ff0000004182c */
[----:B------:R-:W-:Y:S01]  /*13da0*/  HMMA.16816.F32.BF16 R56, R4, R26, R28 ;  /* 0x0000001a0438723c */ /* 0x000fe2000004181c */
[----:B-1----:R-:W-:-:S04]  /*13db0*/  FFMA.FTZ R9, R105, UR7, -R8 ;  /* 0x0000000769097c23 */ /* 0x002fc80008010808 */
[----:B------:R1:W3:Y:S03]  /*13dc0*/  MUFU.EX2 R177, R9 ;  /* 0x0000000900b17308 */ /* 0x0002e60000000800 */
[C---:B------:R-:W-:Y:S08]  /*13dd0*/  HMMA.16816.F32.BF16 R52, R4.reuse, R20, R36 ;  /* 0x000000140434723c */ /* 0x040ff00000041824 */
[----:B------:R-:W-:Y:S01]  /*13de0*/  HMMA.16816.F32.BF16 R32, R4, R22, R32 ;  /* 0x000000160420723c */ /* 0x000fe20000041820 */
[----:B--2---:R-:W-:Y:S01]  /*13df0*/  F2FP.BF16.F32.PACK_AB R4, R180, R178 ;  /* 0x000000b2b404723e */ /* 0x004fe200000010ff */
[----:B-1----:R-:W-:Y:S01]  /*13e00*/  FFMA.FTZ R9, R188, UR7, -R3 ;  /* 0x00000007bc097c23 */ /* 0x002fe20008010803 */
[----:B---3--:R-:W-:-:S02]  /*13e10*/  F2FP.BF16.F32.PACK_AB R6, R179, R177 ;  /* 0x000000b1b306723e */ /* 0x008fc400000010ff */
[----:B------:R-:W-:Y:S01]  /*13e20*/  MOV R188, R77 ;  /* 0x0000004d00bc7202 */ /* 0x000fe20000000f00 */
[----:B------:R1:W2:Y:S02]  /*13e30*/  MUFU.EX2 R174, R9 ;  /* 0x0000000900ae7308 */ /* 0x0002a40000000800 */
[----:B-1----:R-:W-:Y:S01]  /*13e40*/  FFMA.FTZ R9, R101, UR7, -R3 ;  /* 0x0000000765097c23 */ /* 0x002fe20008010803 */
[----:B--2---:R-:W-:-:S03]  /*13e50*/  F2FP.BF16.F32.PACK_AB R5, R171, R174 ;  /* 0x000000aeab05723e */ /* 0x004fc600000010ff */
[----:B------:R1:W2:Y:S02]  /*13e60*/  MUFU.EX2 R175, R9 ;  /* 0x0000000900af7308 */ /* 0x0002a40000000800 */
[--C-:B-1----:R-:W-:Y:S01]  /*13e70*/  FFMA.FTZ R9, R119, UR7, -R8.reuse ;  /* 0x0000000777097c23 */ /* 0x102fe20008010808 */
[----:B--2---:R-:W-:Y:S01]  /*13e80*/  F2FP.BF16.F32.PACK_AB R7, R175, R172 ;  /* 0x000000acaf07723e */ /* 0x004fe200000010ff */
[----:B------:R1:W-:Y:S06]  /*13e90*/  MUFU.EX2 R119, R10 ;  /* 0x0000000a00777308 */ /* 0x0003ec0000000800 */
[----:B------:R-:W-:Y:S01]  /*13ea0*/  HMMA.16816.F32.BF16 R48, R4, R24, R48 ;  /* 0x000000180430723c */ /* 0x000fe20000041830 */
[----:B-1----:R-:W-:-:S07]  /*13eb0*/  FFMA.FTZ R10, R121, UR7, -R8 ;  /* 0x00000007790a7c23 */ /* 0x002fce0008010808 */
[C---:B------:R-:W-:Y:S01]  /*13ec0*/  HMMA.16816.F32.BF16 R36, R4.reuse, R26, R148 ;  /* 0x0000001a0424723c */ /* 0x040fe20000041894 */
[----:B------:R1:W-:Y:S01]  /*13ed0*/  MUFU.EX2 R121, R9 ;  /* 0x0000000900797308 */ /* 0x0003e20000000800 */
[----:B------:R-:W2:Y:S04]  /*13ee0*/  LDSM.16.MT88.4 R24, [R208+0x5400] ;  /* 0x00540000d018783b */ /* 0x000ea80000004200 */
[----:B------:R-:W-:Y:S02]  /*13ef0*/  LDSM.16.MT88.4 R148, [R208+0x5c00] ;  /* 0x005c0000d094783b */ /* 0x000fe40000004200 */
[----:B------:R-:W-:Y:S01]  /*13f00*/  HMMA.16816.F32.BF16 R44, R4, R20, R152 ;  /* 0x00000014042c723c */ /* 0x000fe20000041898 */
[----:B------:R-:W-:Y:S01]  /*13f10*/  MOV R155, R74 ;  /* 0x0000004a009b7202 */ /* 0x000fe20000000f00 */
[----:B-1----:R-:W-:-:S06]  /*13f20*/  FFMA.FTZ R9, R124, UR7, -R8 ;  /* 0x000000077c097c23 */ /* 0x002fcc0008010808 */
[----:B------:R-:W-:Y:S01]  /*13f30*/  HMMA.16816.F32.BF16 R28, R4, R22, R164 ;  /* 0x00000016041c723c */ /* 0x000fe200000418a4 */
[----:B------:R1:W-:Y:S01]  /*13f40*/  MUFU.EX2 R124, R10 ;  /* 0x0000000a007c7308 */ /* 0x0003e20000000800 */
[----:B------:R-:W3:Y:S03]  /*13f50*/  LDSM.16.MT88.4 R20, [R40+0x1400] ;  /* 0x001400002814783b */ /* 0x000ee60000004200 */
[----:B------:R4:W-:Y:S01]  /*13f60*/  MUFU.EX2 R116, R9 ;  /* 0x0000000900747308 */ /* 0x0009e20000000800 */
[--C-:B-1----:R-:W-:Y:S01]  /*13f70*/  FFMA.FTZ R10, R109, UR7, -R2.reuse ;  /* 0x000000076d0a7c23 */ /* 0x102fe20008010802 */
[----:B----4-:R-:W-:-:S03]  /*13f80*/  FFMA.FTZ R9, R112, UR7, -R2 ;  /* 0x0000000770097c23 */ /* 0x010fc60008010802 */
[----:B------:R1:W-:Y:S04]  /*13f90*/  MUFU.EX2 R112, R10 ;  /* 0x0000000a00707308 */ /* 0x0003e80000000800 */
[----:B------:R4:W5:Y:S01]  /*13fa0*/  MUFU.EX2 R113, R9 ;  /* 0x0000000900717308 */ /* 0x0009620000000800 */
[--C-:B-1----:R-:W-:Y:S01]  /*13fb0*/  FFMA.FTZ R10, R104, UR7, -R2.reuse ;  /* 0x00000007680a7c23 */ /* 0x102fe20008010802 */
[----:B----4-:R-:W-:-:S03]  /*13fc0*/  FFMA.FTZ R9, R102, UR7, -R2 ;  /* 0x0000000766097c23 */ /* 0x010fc60008010802 */
[----:B------:R1:W-:Y:S01]  /*13fd0*/  MUFU.EX2 R110, R10 ;  /* 0x0000000a006e7308 */ /* 0x0003e20000000800 */
[----:B-----5:R-:W-:Y:S01]  /*13fe0*/  F2FP.BF16.F32.PACK_AB R4, R113, R112 ;  /* 0x000000707104723e */ /* 0x020fe200000010ff */
[--C-:B-1----:R-:W-:Y:S02]  /*13ff0*/  FFMA.FTZ R10, R111, UR7, -R0.reuse ;  /* 0x000000076f0a7c23 */ /* 0x102fe40008010800 */
[----:B------:R1:W4:Y:S04]  /*14000*/  MUFU.EX2 R111, R9 ;  /* 0x00000009006f7308 */ /* 0x0003280000000800 */
[----:B------:R5:W-:Y:S01]  /*14010*/  MUFU.EX2 R109, R10 ;  /* 0x0000000a006d7308 */ /* 0x000be20000000800 */
[----:B-1----:R-:W-:Y:S01]  /*14020*/  FFMA.FTZ R9, R95, UR7, -R0 ;  /* 0x000000075f097c23 */ /* 0x002fe20008010800 */
[----:B----4-:R-:W-:-:S03]  /*14030*/  F2FP.BF16.F32.PACK_AB R6, R111, R110 ;  /* 0x0000006e6f06723e */ /* 0x010fc600000010ff */
[----:B------:R1:W4:Y:S01]  /*14040*/  MUFU.EX2 R106, R9 ;  /* 0x00000009006a7308 */ /* 0x0003220000000800 */
[----:B-----5:R-:W-:-:S04]  /*14050*/  FFMA.FTZ R10, R93, UR7, -R0 ;  /* 0x000000075d0a7c23 */ /* 0x020fc80008010800 */
        /* <DEDUP_REMOVED lines=9> */
[----:B-----5:R-:W-:-:S03]  /*140f0*/  FFMA.FTZ R10, R117, UR7, -R3 ;  /* 0x00000007750a7c23 */ /* 0x020fc60008010803 */
[C---:B------:R-:W-:Y:S01]  /*14100*/  HMMA.16816.F32.BF16 R140, R4.reuse, R12, R140 ;  /* 0x0000000c048c723c */ /* 0x040fe2000004188c */
[----:B------:R5:W-:Y:S07]  /*14110*/  MUFU.EX2 R105, R10 ;  /* 0x0000000a00697308 */ /* 0x000bee0000000800 */
[----:B------:R-:W-:Y:S01]  /*14120*/  HMMA.16816.F32.BF16 R56, R4, R14, R56 ;  /* 0x0000000e0438723c */ /* 0x000fe20000041838 */
[----:B-1----:R-:W-:-:S04]  /*14130*/  FFMA.FTZ R9, R120, UR7, -R3 ;  /* 0x0000000778097c23 */ /* 0x002fc80008010803 */
[----:B------:R1:W2:Y:S01]  /*14140*/  MUFU.EX2 R102, R9 ;  /* 0x0000000900667308 */ /* 0x0002a20000000800 */
[----:B-----5:R-:W-:Y:S02]  /*14150*/  FFMA.FTZ R10, R91, UR7, -R2 ;  /* 0x000000075b0a7c23 */ /* 0x020fe40008010802 */
[C---:B------:R-:W-:Y:S02]  /*14160*/  HMMA.16816.F32.BF16 R52, R4.reuse, R16, R52 ;  /* 0x000000100434723c */ /* 0x040fe40000041834 */
[----:B------:R5:W-:Y:S06]  /*14170*/  MUFU.EX2 R96, R10 ;  /* 0x0000000a00607308 */ /* 0x000bec0000000800 */
[----:B------:R-:W-:Y:S01]  /*14180*/  HMMA.16816.F32.BF16 R32, R4, R18, R32 ;  /* 0x000000120420723c */ /* 0x000fe20000041820 */
[----:B------:R-:W-:-:S02]  /*14190*/  F2FP.BF16.F32.PACK_AB R4, R121, R119 ;  /* 0x000000777904723e */ /* 0x000fc400000010ff */
[----:B----4-:R-:W-:Y:S01]  /*141a0*/  F2FP.BF16.F32.PACK_AB R5, R104, R103 ;  /* 0x000000676805723e */ /* 0x010fe200000010ff */
[--C-:B-1----:R-:W-:Y:S01]  /*141b0*/  FFMA.FTZ R9, R99, UR7, -R2.reuse ;  /* 0x0000000763097c23 */ /* 0x102fe20008010802 */
[----:B------:R-:W-:Y:S02]  /*141c0*/  F2FP.BF16.F32.PACK_AB R6, R116, R124 ;  /* 0x0000007c7406723e */ /* 0x000fe400000010ff */
[----:B--2---:R-:W-:Y:S01]  /*141d0*/  F2FP.BF16.F32.PACK_AB R7, R102, R105 ;  /* 0x000000696607723e */ /* 0x004fe200000010ff */
[----:B------:R1:W2:Y:S01]  /*141e0*/  MUFU.EX2 R100, R9 ;  /* 0x0000000900647308 */ /* 0x0002a20000000800 */
[----:B-----5:R-:W-:-:S04]  /*141f0*/  FFMA.FTZ R10, R90, UR7, -R2 ;  /* 0x000000075a0a7c23 */ /* 0x020fc80008010802 */
[----:B------:R4:W-:Y:S01]  /*14200*/  MUFU.EX2 R101, R10 ;  /* 0x0000000a00657308 */ /* 0x0009e20000000800 */
[----:B------:R-:W-:Y:S01]  /*14210*/  HMMA.16816.F32.BF16 R48, R4, R12, R48 ;  /* 0x0000000c0430723c */ /* 0x000fe20000041830 */
[----:B-1----:R-:W-:Y:S01]  /*14220*/  FFMA.FTZ R9, R161, UR7, -R2 ;  /* 0x00000007a1097c23 */ /* 0x002fe20008010802 */
[----:B------:R-:W-:-:S06]  /*14230*/  MOV R161, R63 ;  /* 0x0000003f00a17202 */ /* 0x000fcc0000000f00 */
[C---:B------:R-:W-:Y:S01]  /*14240*/  HMMA.16816.F32.BF16 R44, R4.reuse, R16, R44 ;  /* 0x00000010042c723c */ /* 0x040fe2000004182c */
[----:B------:R1:W5:Y:S01]  /*14250*/  MUFU.EX2 R99, R9 ;  /* 0x0000000900637308 */ /* 0x0003620000000800 */
[--C-:B----4-:R-:W-:Y:S01]  /*14260*/  FFMA.FTZ R10, R69, UR7, -R0.reuse ;  /* 0x00000007450a7c23 */ /* 0x110fe20008010800 */
[----:B------:R-:W-:Y:S02]  /*14270*/  MOV R187, R161 ;  /* 0x000000a100bb7202 */ /* 0x000fe40000000f00 */
[----:B------:R-:W-:Y:S01]  /*14280*/  MOV R161, R157 ;  /* 0x0000009d00a17202 */ /* 0x000fe20000000f00 */
[----:B------:R4:W-:Y:S02]  /*14290*/  MUFU.EX2 R95, R10 ;  /* 0x0000000a005f7308 */ /* 0x0009e40000000800 */
[----:B------:R-:W-:Y:S01]  /*142a0*/  HMMA.16816.F32.BF16 R28, R4, R18, R28 ;  /* 0x00000012041c723c */ /* 0x000fe2000004181c */
[----:B------:R-:W-:Y:S01]  /*142b0*/  LDSM.16.MT88.4 R16, [R40+0x1800] ;  /* 0x001800002810783b */ /* 0x000fe20000004200 */
[----:B------:R-:W-:Y:S01]  /*142c0*/  MOV R154, R187 ;  /* 0x000000bb009a7202 */ /* 0x000fe20000000f00 */
[----:B-1----:R-:W-:-:S05]  /*142d0*/  FFMA.FTZ R9, R62, UR7, -R0 ;  /* 0x000000073e097c23 */ /* 0x002fca0008010800 */
[----:B------:R-:W-:Y:S01]  /*142e0*/  HMMA.16816.F32.BF16 R60, R4, R14, R36 ;  /* 0x0000000e043c723c */ /* 0x000fe20000041824 */
[----:B--2---:R-:W-:Y:S01]  /*142f0*/  F2FP.BF16.F32.PACK_AB R4, R96, R100 ;  /* 0x000000646004723e */ /* 0x004fe200000010ff */
[----:B------:R1:W2:Y:S01]  /*14300*/  MUFU.EX2 R92, R9 ;  /* 0x00000009005c7308 */ /* 0x0002a20000000800 */
[----:B----4-:R-:W-:Y:S01]  /*14310*/  FFMA.FTZ R10, R127, UR7, -R8 ;  /* 0x000000077f0a7c23 */ /* 0x010fe20008010808 */
[----:B-----5:R-:W-:Y:S01]  /*14320*/  F2FP.BF16.F32.PACK_AB R6, R101, R99 ;  /* 0x000000636506723e */ /* 0x020fe200000010ff */
[----:B------:R-:W4:Y:S02]  /*14330*/  LDSM.16.MT88.4 R12, [R208+0x5800] ;  /* 0x00580000d00c783b */ /* 0x000f240000004200 */
[----:B------:R5:W-:Y:S01]  /*14340*/  MUFU.EX2 R91, R10 ;  /* 0x0000000a005b7308 */ /* 0x000be20000000800 */
[----:B-1----:R-:W-:Y:S01]  /*14350*/  FFMA.FTZ R9, R97, UR7, -R0 ;  /* 0x0000000761097c23 */ /* 0x002fe20008010800 */
[----:B--2---:R-:W-:-:S03]  /*14360*/  F2FP.BF16.F32.PACK_AB R5, R94, R92 ;  /* 0x0000005c5e05723e */ /* 0x004fc600000010ff */
[----:B------:R1:W2:Y:S01]  /*14370*/  MUFU.EX2 R93, R9 ;  /* 0x00000009005d7308 */ /* 0x0002a20000000800 */
[----:B-----5:R-:W-:-:S04]  /*14380*/  FFMA.FTZ R10, R131, UR7, -R8 ;  /* 0x00000007830a7c23 */ /* 0x020fc80008010808 */
[----:B------:R5:W-:Y:S01]  /*14390*/  MUFU.EX2 R86, R10 ;  /* 0x0000000a00567308 */ /* 0x000be20000000800 */
[----:B-1----:R-:W-:Y:S01]  /*143a0*/  FFMA.FTZ R9, R190, UR7, -R8 ;  /* 0x00000007be097c23 */ /* 0x002fe20008010808 */
[----:B--2---:R-:W-:-:S03]  /*143b0*/  F2FP.BF16.F32.PACK_AB R7, R93, R95 ;  /* 0x0000005f5d07723e */ /* 0x004fc600000010ff */
[----:B------:R1:W2:Y:S01]  /*143c0*/  MUFU.EX2 R90, R9 ;  /* 0x00000009005a7308 */ /* 0x0002a20000000800 */
[----:B-----5:R-:W-:Y:S01]  /*143d0*/  FFMA.FTZ R10, R160, UR7, -R3 ;  /* 0x00000007a00a7c23 */ /* 0x020fe20008010803 */
[----:B------:R-:W-:Y:S02]  /*143e0*/  MOV R160, R158 ;  /* 0x0000009e00a07202 */ /* 0x000fe40000000f00 */
[C---:B------:R-:W-:Y:S01]  /*143f0*/  HMMA.16816.F32.BF16 R140, R4.reuse, R24, R140 ;  /* 0x00000018048c723c */ /* 0x040fe2000004188c */
[----:B------:R5:W-:Y:S07]  /*14400*/  MUFU.EX2 R84, R10 ;  /* 0x0000000a00547308 */ /* 0x000bee0000000800 */
[----:B------:R-:W-:Y:S01]  /*14410*/  HMMA.16816.F32.BF16 R144, R4, R26, R56 ;  /* 0x0000001a0490723c */ /* 0x000fe20000041838 */
[----:B------:R-:W-:Y:S01]  /*14420*/  MUFU.EX2 R58, R11 ;  /* 0x0000000b003a7308 */ /* 0x000fe20000000800 */
[----:B-1----:R-:W-:Y:S01]  /*14430*/  FFMA.FTZ R9, R139, UR7, -R8 ;  /* 0x000000078b097c23 */ /* 0x002fe20008010808 */
[----:B------:R-:W-:-:S02]  /*14440*/  MOV R139, R162 ;  /* 0x000000a2008b7202 */ /* 0x000fc40000000f00 */
[----:B------:R-:W-:Y:S01]  /*14450*/  MOV R162, R156 ;  /* 0x0000009c00a27202 */ /* 0x000fe20000000f00 */
[----:B------:R1:W4:Y:S01]  /*14460*/  MUFU.EX2 R85, R9 ;  /* 0x0000000900557308 */ /* 0x0003220000000800 */
[----:B-----5:R-:W-:Y:S01]  /*14470*/  FFMA.FTZ R10, R123, UR7, -R2 ;  /* 0x000000077b0a7c23 */ /* 0x020fe20008010802 */
[C---:B---3--:R-:W-:Y:S01]  /*14480*/  HMMA.16816.F32.BF16 R36, R4.reuse, R20, R52 ;  /* 0x000000140424723c */ /* 0x048fe20000041834 */
[----:B------:R-:W-:Y:S02]  /*14490*/  MOV R187, R162 ;  /* 0x000000a200bb7202 */ /* 0x000fe40000000f00 */
[----:B------:R3:W-:Y:S05]  /*144a0*/  MUFU.EX2 R78, R10 ;  /* 0x0000000a004e7308 */ /* 0x0007ea0000000800 */
[----:B------:R-:W-:Y:S01]  /*144b0*/  HMMA.16816.F32.BF16 R32, R4, R22, R32 ;  /* 0x000000160420723c */ /* 0x000fe20000041820 */
[----:B--2---:R-:W-:Y:S01]  /*144c0*/  F2FP.BF16.F32.PACK_AB R4, R91, R90 ;  /* 0x0000005a5b04723e */ /* 0x004fe200000010ff */
[----:B-1----:R-:W-:Y:S01]  /*144d0*/  FFMA.FTZ R9, R192, UR7, -R3 ;  /* 0x00000007c0097c23 */ /* 0x002fe20008010803 */
[----:B----4-:R-:W-:-:S03]  /*144e0*/  F2FP.BF16.F32.PACK_AB R6, R86, R85 ;  /* 0x000000555606723e */ /* 0x010fc600000010ff */
        /* <DEDUP_REMOVED lines=10> */
[----:B------:R1:W-:Y:S01]  /*14590*/  MUFU.EX2 R79, R9 ;  /* 0x00000009004f7308 */ /* 0x0003e20000000800 */
[----:B---3--:R-:W-:-:S03]  /*145a0*/  FFMA.FTZ R10, R122, UR7, -R0 ;  /* 0x000000077a0a7c23 */ /* 0x008fc60008010800 */
[C---:B------:R-:W-:Y:S01]  /*145b0*/  HMMA.16816.F32.BF16 R48, R4.reuse, R24, R48 ;  /* 0x000000180430723c */ /* 0x040fe20000041830 */
[----:B------:R2:W-:Y:S07]  /*145c0*/  MUFU.EX2 R71, R10 ;  /* 0x0000000a00477308 */ /* 0x0005ee0000000800 */
[----:B------:R-:W-:Y:S01]  /*145d0*/  HMMA.16816.F32.BF16 R24, R4, R26, R60 ;  /* 0x0000001a0418723c */ /* 0x000fe2000004183c */
[----:B-1----:R-:W-:-:S04]  /*145e0*/  FFMA.FTZ R9, R89, UR7, -R2 ;  /* 0x0000000759097c23 */ /* 0x002fc80008010802 */
[----:B------:R1:W3:Y:S01]  /*145f0*/  MUFU.EX2 R80, R9 ;  /* 0x0000000900507308 */ /* 0x0002e20000000800 */
[----:B--2---:R-:W-:Y:S02]  /*14600*/  FFMA.FTZ R10, R168, UR7, -R8 ;  /* 0x00000007a80a7c23 */ /* 0x004fe40008010808 */
[C---:B------:R-:W-:Y:S02]  /*14610*/  HMMA.16816.F32.BF16 R44, R4.reuse, R20, R44 ;  /* 0x00000014042c723c */ /* 0x040fe4000004182c */
[----:B------:R2:W-:Y:S06]  /*14620*/  MUFU.EX2 R61, R10 ;  /* 0x0000000a003d7308 */ /* 0x0005ec0000000800 */
[----:B------:R-:W-:Y:S01]  /*14630*/  HMMA.16816.F32.BF16 R20, R4, R22, R28 ;  /* 0x000000160414723c */ /* 0x000fe2000004181c */
        /* <DEDUP_REMOVED lines=14> */
[----:B------:R-:W-:Y:S01]  /*14720*/  MUFU.EX2 R56, R10 ;  /* 0x0000000a00387308 */ /* 0x000fe20000000800 */
[----:B-1----:R-:W-:Y:S01]  /*14730*/  FFMA.FTZ R9, R170, UR7, -R8 ;  /* 0x00000007aa097c23 */ /* 0x002fe20008010808 */
[----:B---3--:R-:W-:-:S03]  /*14740*/  F2FP.BF16.F32.PACK_AB R7, R74, R71 ;  /* 0x000000474a07723e */ /* 0x008fc600000010ff */
[----:B------:R1:W2:Y:S04]  /*14750*/  MUFU.EX2 R62, R9 ;  /* 0x00000009003e7308 */ /* 0x0002a80000000800 */
[C---:B------:R-:W-:Y:S08]  /*14760*/  HMMA.16816.F32.BF16 R140, R4.reuse, R12, R140 ;  /* 0x0000000c048c723c */ /* 0x040ff0000004188c */
[----:B------:R-:W-:Y:S01]  /*14770*/  HMMA.16816.F32.BF16 R144, R4, R14, R144 ;  /* 0x0000000e0490723c */ /* 0x000fe20000041890 */
[----:B-1----:R-:W-:-:S04]  /*14780*/  FFMA.FTZ R9, R195, UR7, -R3 ;  /* 0x00000007c3097c23 */ /* 0x002fc80008010803 */
[----:B------:R1:W3:Y:S03]  /*14790*/  MUFU.EX2 R57, R9 ;  /* 0x0000000900397308 */ /* 0x0002e60000000800 */
[C---:B------:R-:W-:Y:S01]  /*147a0*/  HMMA.16816.F32.BF16 R156, R4.reuse, R16, R36 ;  /* 0x00000010049c723c */ /* 0x040fe20000041824 */
[----:B------:R-:W-:Y:S02]  /*147b0*/  MOV R37, R64 ;  /* 0x0000004000257202 */ /* 0x000fe40000000f00 */
[----:B------:R-:W-:Y:S02]  /*147c0*/  MOV R38, R66 ;  /* 0x0000004200267202 */ /* 0x000fe40000000f00 */
[----:B------:R-:W-:Y:S02]  /*147d0*/  MOV R39, R67 ;  /* 0x0000004300277202 */ /* 0x000fe40000000f00 */
[----:B------:R-:W-:Y:S01]  /*147e0*/  @P0 MOV R37, R64 ;  /* 0x0000004000250202 */ /* 0x000fe20000000f00 */
[----:B------:R-:W-:Y:S01]  /*147f0*/  HMMA.16816.F32.BF16 R32, R4, R18, R32 ;  /* 0x000000120420723c */ /* 0x000fe20000041820 */
[----:B------:R-:W-:-:S02]  /*14800*/  F2FP.BF16.F32.PACK_AB R4, R61, R79 ;  /* 0x0000004f3d04723e */ /* 0x000fc400000010ff */
[----:B--2---:R-:W-:Y:S01]  /*14810*/  F2FP.BF16.F32.PACK_AB R6, R63, R62 ;  /* 0x0000003e3f06723e */ /* 0x004fe200000010ff */
[----:B-1----:R-:W-:Y:S01]  /*14820*/  FFMA.FTZ R9, R135, UR7, -R3 ;  /* 0x0000000787097c23 */ /* 0x002fe20008010803 */
[----:B---3--:R-:W-:Y:S02]  /*14830*/  F2FP.BF16.F32.PACK_AB R5, R58, R57 ;  /* 0x000000393a05723e */ /* 0x008fe400000010ff */
[----:B------:R-:W-:Y:S01]  /*14840*/  @P0 MOV R38, R66 ;  /* 0x0000004200260202 */ /* 0x000fe20000000f00 */
[----:B------:R1:W2:Y:S01]  /*14850*/  MUFU.EX2 R59, R9 ;  /* 0x00000009003b7308 */ /* 0x0002a20000000800 */
[----:B------:R-:W-:Y:S01]  /*14860*/  @P0 MOV R39, R67 ;  /* 0x0000004300270202 */ /* 0x000fe20000000f00 */
[----:B-1----:R-:W-:Y:S01]  /*14870*/  FFMA.FTZ R9, R132, UR7, -R2 ;  /* 0x0000000784097c23 */ /* 0x002fe20008010802 */
[----:B--2---:R-:W-:-:S03]  /*14880*/  F2FP.BF16.F32.PACK_AB R7, R59, R60 ;  /* 0x0000003c3b07723e */ /* 0x004fc600000010ff */
[----:B------:R1:W-:Y:S04]  /*14890*/  MUFU.EX2 R55, R9 ;  /* 0x0000000900377308 */ /* 0x0003e80000000800 */
[C---:B------:R-:W-:Y:S08]  /*148a0*/  HMMA.16816.F32.BF16 R44, R4.reuse, R16, R44 ;  /* 0x00000010042c723c */ /* 0x040ff0000004182c */
[----:B------:R-:W-:Y:S01]  /*148b0*/  HMMA.16816.F32.BF16 R20, R4, R18, R20 ;  /* 0x000000120414723c */ /* 0x000fe20000041814 */
[--C-:B-1----:R-:W-:Y:S01]  /*148c0*/  FFMA.FTZ R9, R155, UR7, -R2.reuse ;  /* 0x000000079b097c23 */ /* 0x102fe20008010802 */
[----:B------:R-:W-:Y:S01]  /*148d0*/  FFMA.FTZ R2, R70, UR7, -R2 ;  /* 0x0000000746027c23 */ /* 0x000fe20008010802 */
[----:B------:R-:W-:-:S02]  /*148e0*/  MOV R155, R163 ;  /* 0x000000a3009b7202 */ /* 0x000fc40000000f00 */
        /* <DEDUP_REMOVED lines=9> */
[----:B------:R2:W3:Y:S01]  /*14980*/  MUFU.EX2 R30, R2 ;  /* 0x00000002001e7308 */ /* 0x0004e20000000800 */
[--C-:B-1----:R-:W-:Y:S01]  /*14990*/  FFMA.FTZ R9, R76, UR7, -R0.reuse ;  /* 0x000000074c097c23 */ /* 0x102fe20008010800 */
[----:B------:R-:W-:Y:S01]  /*149a0*/  FFMA.FTZ R0, R72, UR7, -R0 ;  /* 0x0000000748007c23 */ /* 0x000fe20008010800 */
[-C--:B----4-:R-:W-:Y:S02]  /*149b0*/  MOV R40, R65.reuse ;  /* 0x0000004100287202 */ /* 0x090fe40000000f00 */
[----:B------:R1:W-:Y:S01]  /*149c0*/  MUFU.EX2 R36, R9 ;  /* 0x0000000900247308 */ /* 0x0003e20000000800 */
[--C-:B--2---:R-:W-:Y:S01]  /*149d0*/  FFMA.FTZ R2, R191, UR7, -R8.reuse ;  /* 0x00000007bf027c23 */ /* 0x104fe20008010808 */
[----:B------:R-:W-:Y:S02]  /*149e0*/  @P0 MOV R40, R65 ;  /* 0x0000004100280202 */ /* 0x000fe40000000f00 */
[----:B------:R2:W4:Y:S04]  /*149f0*/  MUFU.EX2 R31, R0 ;  /* 0x00000000001f7308 */ /* 0x0005280000000800 */
[----:B------:R3:W-:Y:S01]  /*14a00*/  MUFU.EX2 R29, R2 ;  /* 0x00000002001d7308 */ /* 0x0007e20000000800 */
[--C-:B-1----:R-:W-:Y:S01]  /*14a10*/  FFMA.FTZ R9, R182, UR7, -R8.reuse ;  /* 0x00000007b6097c23 */ /* 0x102fe20008010808 */
[--C-:B--2---:R-:W-:Y:S01]  /*14a20*/  FFMA.FTZ R0, R181, UR7, -R8.reuse ;  /* 0x00000007b5007c23 */ /* 0x104fe20008010808 */
[----:B------:R-:W-:-:S02]  /*14a30*/  FFMA.FTZ R8, R114, UR7, -R8 ;  /* 0x0000000772087c23 */ /* 0x000fc40008010808 */
[----:B------:R1:W2:Y:S01]  /*14a40*/  MUFU.EX2 R28, R9 ;  /* 0x00000009001c7308 */ /* 0x0002a20000000800 */
[----:B------:R-:W-:Y:S01]  /*14a50*/  MOV R181, R161 ;  /* 0x000000a100b57202 */ /* 0x000fe20000000f00 */
[----:B---3--:R-:W-:Y:S01]  /*14a60*/  FFMA.FTZ R2, R173, UR7, -R3 ;  /* 0x00000007ad027c23 */ /* 0x008fe20008010803 */
[----:B------:R-:W-:Y:S01]  /*14a70*/  F2FP.BF16.F32.PACK_AB R161, R30, R52 ;  /* 0x000000341ea1723e */ /* 0x000fe200000010ff */
[----:B------:R3:W-:Y:S01]  /*14a80*/  MUFU.EX2 R17, R0 ;  /* 0x0000000000117308 */ /* 0x0007e20000000800 */
[----:B----4-:R-:W-:-:S03]  /*14a90*/  F2FP.BF16.F32.PACK_AB R163, R31, R36 ;  /* 0x000000241fa3723e */ /* 0x010fc600000010ff */
[----:B------:R-:W4:Y:S04]  /*14aa0*/  MUFU.EX2 R18, R8 ;  /* 0x0000000800127308 */ /* 0x000f280000000800 */
[----:B------:R5:W-:Y:S01]  /*14ab0*/  MUFU.EX2 R10, R2 ;  /* 0x00000002000a7308 */ /* 0x000be20000000800 */
[----:B-1----:R-:W-:Y:S01]  /*14ac0*/  FFMA.FTZ R9, R183, R68, R248 ;  /* 0x00000044b7097223 */ /* 0x002fe200000100f8 */
[----:B------:R-:W-:Y:S02]  /*14ad0*/  MOV R183, R160 ;  /* 0x000000a000b77202 */ /* 0x000fe40000000f00 */
[----:B------:R-:W-:Y:S01]  /*14ae0*/  F2FP.BF16.F32.PACK_AB R160, R56, R55 ;  /* 0x0000003738a0723e */ /* 0x000fe200000010ff */
[----:B---3--:R-:W-:Y:S01]  /*14af0*/  FFMA.FTZ R0, R200, UR7, -R3 ;  /* 0x00000007c8007c23 */ /* 0x008fe20008010803 */
[----:B------:R-:W-:Y:S01]  /*14b00*/  FADD.FTZ R4, R136, R9 ;  /* 0x0000000988047221 */ /* 0x000fe20000010000 */
[----:B--2---:R-:W-:-:S02]  /*14b10*/  F2FP.BF16.F32.PACK_AB R164, R29, R28 ;  /* 0x0000001c1da4723e */ /* 0x004fc400000010ff */
[----:B------:R1:W2:Y:S01]  /*14b20*/  MUFU.EX2 R11, R0 ;  /* 0x00000000000b7308 */ /* 0x0002a20000000800 */
[----:B----4-:R-:W-:Y:S01]  /*14b30*/  F2FP.BF16.F32.PACK_AB R166, R18, R17 ;  /* 0x0000001112a6723e */ /* 0x010fe200000010ff */
[----:B------:R-:W-:Y:S01]  /*14b40*/  HMMA.16816.F32.BF16 R140, R160, R148, R140 ;  /* 0x00000094a08c723c */ /* 0x000fe2000004188c */
[----:B-----5:R-:W-:-:S07]  /*14b50*/  FFMA.FTZ R2, R181, R42, R252 ;  /* 0x0000002ab5027223 */ /* 0x020fce00000100fc */
[C---:B------:R-:W-:Y:S01]  /*14b60*/  HMMA.16816.F32.BF16 R144, R160.reuse, R150, R144 ;  /* 0x00000096a090723c */ /* 0x040fe20000041890 */
[--C-:B-1----:R-:W-:Y:S01]  /*14b70*/  FFMA.FTZ R0, R154, UR7, -R3.reuse ;  /* 0x000000079a007c23 */ /* 0x102fe20008010803 */
[----:B------:R-:W-:Y:S01]  /*14b80*/  FFMA.FTZ R3, R130, UR7, -R3 ;  /* 0x0000000782037c23 */ /* 0x000fe20008010803 */
[----:B--2---:R-:W-:Y:S02]  /*14b90*/  F2FP.BF16.F32.PACK_AB R165, R10, R11 ;  /* 0x0000000b0aa5723e */ /* 0x004fe400000010ff */
[----:B------:R1:W-:Y:S03]  /*14ba0*/  MUFU.EX2 R16, R0 ;  /* 0x0000000000107308 */ /* 0x0003e60000000800 */
[C---:B------:R-:W-:Y:S01]  /*14bb0*/  HMMA.16816.F32.BF16 R156, R160.reuse, R12, R156 ;  /* 0x0000000ca09c723c */ /* 0x040fe2000004189c */
[----:B------:R2:W3:Y:S07]  /*14bc0*/  MUFU.EX2 R8, R3 ;  /* 0x0000000300087308 */ /* 0x0004ee0000000800 */
[----:B------:R-:W-:Y:S01]  /*14bd0*/  HMMA.16816.F32.BF16 R160, R160, R14, R32 ;  /* 0x0000000ea0a0723c */ /* 0x000fe20000041820 */
[----:B-1----:R-:W-:Y:S01]  /*14be0*/  FFMA.FTZ R0, R183, R43, R247 ;  /* 0x0000002bb7007223 */ /* 0x002fe200000100f7 */
[----:B--2---:R-:W-:-:S03]  /*14bf0*/  FFMA.FTZ R3, R187, R41, R155 ;  /* 0x00000029bb037223 */ /* 0x004fc6000001009b */
        /* <DEDUP_REMOVED lines=134> */
.L_x_1329:
[----:B------:R-:W-:-:S12]  /*15460*/  UIADD3 UR22, UPT, UPT, UR11, -0x1, URZ ;  /* 0xffffffff0b167890 */ /* 0x000fd8000fffe0ff */
.L_x_1333:
        /* <DEDUP_REMOVED lines=25> */
.L_x_1337:
        /* <DEDUP_REMOVED lines=26> */
[----:B-----5:R-:W-:Y:S04]  /*157a0*/  @!P0 IMAD.WIDE.U32 R10, R173, R170, RZ ;  /* 0x000000aaad0a8225 */ /* 0x020fe800078e00ff */
[C---:B----4-:R-:W-:Y:S04]  /*157b0*/  @!P5 IMAD.WIDE.U32 R168, R9.reuse, R178, RZ ;  /* 0x000000b209a8d225 */ /* 0x050fe800078e00ff */
[----:B------:R-:W-:Y:S02]  /*157c0*/  @!P5 IMAD R169, R9, R179, R169 ;  /* 0x000000b309a9d224 */ /* 0x000fe400078e02a9 */
[----:B------:R-:W-:Y:S02]  /*157d0*/  @!P0 IMAD R11, R173, R171, R11 ;  /* 0x000000abad0b8224 */ /* 0x000fe400078e020b */
[----:B------:R-:W-:Y:S01]  /*157e0*/  @!P0 IMAD.SHL.U32 R173, R10, 0x80, RZ ;  /* 0x000000800aad8824 */ /* 0x000fe200078e00ff */
[C---:B--2---:R-:W-:Y:S04]  /*157f0*/  @!P0 LEA R174, P1, R8.reuse, R190, 0x1 ;  /* 0x000000be08ae8211 */ /* 0x044fe800078208ff */
[----:B---3--:R-:W-:Y:S01]  /*15800*/  @!P0 LEA.HI.X R175, R8, R189, R175, 0x1, P1 ;  /* 0x000000bd08af8211 */ /* 0x008fe200008f0caf */
[----:B------:R-:W-:Y:S01]  /*15810*/  @!P0 IMAD.WIDE.U32 R8, R172, R176, RZ ;  /* 0x000000b0ac088225 */ /* 0x000fe200078e00ff */
[----:B------:R-:W-:Y:S03]  /*15820*/  @!P5 LEA R178, P1, R168, R190, 0x8 ;  /* 0x000000bea8b2d211 */ /* 0x000fe600078240ff */
        /* <DEDUP_REMOVED lines=8> */
[C---:B------:R-:W-:Y:S01]  /*158b0*/  @!P0 LEA R168, P1, R169.reuse, R190, 0x1 ;  /* 0x000000bea9a88211 */ /* 0x040fe200078208ff */
        /* <DEDUP_REMOVED lines=29> */
.L_x_1335:
        /* <DEDUP_REMOVED lines=38> */
[----:B------:R-:W-:Y:S05]  /*15cf0*/  MOV R0, UR22 ;  /* 0x0000001600007c02 */ /* 0x000fea0008000f00 */
[----:B------:R-:W-:Y:S02]  /*15d00*/  IMAD R0, R0, 0x80, R222 ;  /* 0x0000008000007824 */ /* 0x000fe400078e02de */
[----:B------:R-:W-:Y:S03]  /*15d10*/  @P0 STS.128 [R221+0x4800], RZ ;  /* 0x004800ffdd000388 */ /* 0x000fe60000000c00 */
[----:B------:R-:W-:Y:S04]  /*15d20*/  IADD3 R3, PT, PT, R0, 0x1, RZ ;  /* 0x0000000100037810 */ /* 0x000fe80007ffe0ff */
[----:B------:R-:W-:Y:S01]  /*15d30*/  ISETP.GE.AND P3, PT, R3, R215, PT ;  /* 0x000000d70300720c */ /* 0x000fe20003f66270 */
        /* <DEDUP_REMOVED lines=45> */
[-C--:B-----5:R-:W-:Y:S07]  /*16010*/  HMMA.16816.F32.BF16 R52, R128, R64.reuse, RZ ;  /* 0x000000408034723c */ /* 0x0a0fee00000418ff */
[----:B------:R-:W5:Y:S01]  /*16020*/  LDSM.16.M88.4 R204, [R210+0x3800] ;  /* 0x00380000d2cc783b */ /* 0x000f620000000200 */
        /* <DEDUP_REMOVED lines=19> */
[----:B------:R-:W1:Y:S01]  /*16160*/  LDSM.16.M88.4 R168, [R210+0x3c00] ;  /* 0x003c0000d2a8783b */ /* 0x000e620000000200 */
[----:B------:R-:W-:Y:S06]  /*16170*/  DEPBAR.LE SB0, 0x0 ;  /* 0x000080000000791a */ /* 0x000fec0000000000 */
[-C--:B---3--:R-:W-:Y:S01]  /*16180*/  HMMA.16816.F32.BF16 R4, R172, R176.reuse, R4 ;  /* 0x000000b0ac04723c */ /* 0x088fe20000041804 */
[----:B------:R-:W-:Y:S07]  /*16190*/  BAR.SYNC.DEFER_BLOCKING 0x0 ;  /* 0x0000000000007b1d */ /* 0x000fee0000010000 */
[C---:B------:R-:W-:Y:S08]  /*161a0*/  HMMA.16816.F32.BF16 R8, R180.reuse, R176, R8 ;  /* 0x000000b0b408723c */ /* 0x040ff00000041808 */
[-C--:B------:R-:W-:Y:S03]  /*161b0*/  HMMA.16816.F32.BF16 R12, R180, R178.reuse, R12 ;  /* 0x000000b2b40c723c */ /* 0x080fe6000004180c */
[----:B------:R-:W-:Y:S01]  /*161c0*/  FMUL.FTZ R5, R5, UR8 ;  /* 0x0000000805057c20 */ /* 0x000fe20008410000 */
[----:B------:R-:W-:Y:S01]  /*161d0*/  FMUL.FTZ R4, R4, UR8 ;  /* 0x0000000804047c20 */ /* 0x000fe20008410000 */
[----:B------:R-:W-:Y:S01]  /*161e0*/  FMUL.FTZ R176, R6, UR8 ;  /* 0x0000000806b07c20 */ /* 0x000fe20008410000 */
[----:B------:R-:W-:Y:S01]  /*161f0*/  FMUL.FTZ R7, R7, UR8 ;  /* 0x0000000807077c20 */ /* 0x000fe20008410000 */
[----:B------:R-:W-:Y:S01]  /*16200*/  VIADD R6, R213, -UR5 ;  /* 0x80000005d5067c36 */ /* 0x000fe20008000000 */
[C---:B------:R-:W-:Y:S04]  /*16210*/  HMMA.16816.F32.BF16 R16, R172.reuse, R178, R16 ;  /* 0x000000b2ac10723c */ /* 0x040fe80000041810 */
[----:B------:R-:W-:Y:S01]  /*16220*/  FMUL.FTZ R8, R8, UR8 ;  /* 0x0000000808087c20 */ /* 0x000fe20008410000 */
[----:B------:R-:W-:Y:S01]  /*16230*/  ISETP.GT.AND P2, PT, R6, R3, PT ;  /* 0x000000030600720c */ /* 0x000fe20003f44270 */
[----:B------:R-:W-:Y:S01]  /*16240*/  FMUL.FTZ R9, R9, UR8 ;  /* 0x0000000809097c20 */ /* 0x000fe20008410000 */
[----:B------:R-:W-:Y:S01]  /*16250*/  IADD3 R3, PT, PT, R0, UR21, RZ ;  /* 0x0000001500037c10 */ /* 0x000fe2000fffe0ff */
[-C--:B------:R-:W-:Y:S03]  /*16260*/  HMMA.16816.F32.BF16 R20, R172, R184.reuse, R20 ;  /* 0x000000b8ac14723c */ /* 0x080fe60000041814 */
[----:B------:R-:W-:Y:S01]  /*16270*/  FMUL.FTZ R10, R10, UR8 ;  /* 0x000000080a0a7c20 */ /* 0x000fe20008410000 */
[----:B------:R-:W-:Y:S04]  /*16280*/  ISETP.GT.AND P6, PT, R6, R0, PT ;  /* 0x000000000600720c */ /* 0x000fe80003fc4270 */
[C---:B------:R-:W-:Y:S04]  /*16290*/  HMMA.16816.F32.BF16 R24, R180.reuse, R184, R24 ;  /* 0x000000b8b418723c */ /* 0x040fe80000041818 */
[----:B------:R-:W-:Y:S04]  /*162a0*/  VIADD R184, R0, 0x78 ;  /* 0x0000007800b87836 */ /* 0x000fe80000000000 */
[-C--:B------:R-:W-:Y:S03]  /*162b0*/  HMMA.16816.F32.BF16 R28, R180, R186.reuse, R28 ;  /* 0x000000bab41c723c */ /* 0x080fe6000004181c */
[----:B------:R-:W-:Y:S05]  /*162c0*/  VIADD R2, R184, UR21 ;  /* 0x00000015b8027c36 */ /* 0x000fea0008000000 */
[C---:B------:R-:W-:Y:S04]  /*162d0*/  HMMA.16816.F32.BF16 R32, R172.reuse, R186, R32 ;  /* 0x000000baac20723c */ /* 0x040fe80000041820 */
[----:B------:R-:W-:Y:S04]  /*162e0*/  FMUL.FTZ R186, R11, UR8 ;  /* 0x000000080bba7c20 */ /* 0x000fe80008410000 */
        /* <DEDUP_REMOVED lines=8> */
[-C--:B------:R-:W-:Y:S01]  /*16370*/  HMMA.16816.F32.BF16 R68, R172, R196.reuse, R68 ;  /* 0x000000c4ac44723c */ /* 0x080fe20000041844 */
[----:B------:R2:W-:Y:S07]  /*16380*/  MUFU.TANH R187, R5 ;  /* 0x0000000500bb7308 */ /* 0x0005ee0000002400 */
[C---:B------:R-:W-:Y:S03]  /*16390*/  HMMA.16816.F32.BF16 R72, R180.reuse, R196, R72 ;  /* 0x000000c4b448723c */ /* 0x040fe60000041848 */
[----:B------:R3:W4:Y:S05]  /*163a0*/  MUFU.TANH R188, R4 ;  /* 0x0000000400bc7308 */ /* 0x00072a0000002400 */
[-C--:B------:R-:W-:Y:S05]  /*163b0*/  HMMA.16816.F32.BF16 R76, R180, R198.reuse, R76 ;  /* 0x000000c6b44c723c */ /* 0x080fea000004184c */
[----:B------:R-:W1:Y:S01]  /*163c0*/  MUFU.TANH R177, R176 ;  /* 0x000000b000b17308 */ /* 0x000e620000002400 */
[----:B--2---:R-:W-:Y:S02]  /*163d0*/  IADD3 R5, PT, PT, R0, UR21, RZ ;  /* 0x0000001500057c10 */ /* 0x004fe4000fffe0ff */
[C---:B------:R-:W-:Y:S07]  /*163e0*/  HMMA.16816.F32.BF16 R80, R172.reuse, R198, R80 ;  /* 0x000000c6ac50723c */ /* 0x040fee0000041850 */
[----:B------:R2:W-:Y:S01]  /*163f0*/  MUFU.TANH R176, R7 ;  /* 0x0000000700b07308 */ /* 0x0005e20000002400 */
[C---:B---3--:R-:W-:Y:S02]  /*16400*/  VIADD R4, R2.reuse, 0xffffff89 ;  /* 0xffffff8902047836 */ /* 0x048fe40000000000 */
[C---:B------:R-:W-:Y:S01]  /*16410*/  IMAD.IADD R5, R213.reuse, 0x1, -R5 ;  /* 0x00000001d5057824 */ /* 0x040fe200078e0a05 */
[-C--:B------:R-:W-:Y:S06]  /*16420*/  HMMA.16816.F32.BF16 R84, R172, R200.reuse, R84 ;  /* 0x000000c8ac54723c */ /* 0x080fec0000041854 */
[----:B------:R-:W-:Y:S01]  /*16430*/  MUFU.TANH R185, R10 ;  /* 0x0000000a00b97308 */ /* 0x000fe20000002400 */
[----:B------:R-:W-:Y:S01]  /*16440*/  IMAD.IADD R4, R213, 0x1, -R4 ;  /* 0x00000001d5047824 */ /* 0x000fe200078e0a04 */
[----:B------:R-:W-:Y:S01]  /*16450*/  IABS R5, R5 ;  /* 0x0000000500057213 */ /* 0x000fe20000000000 */
[C---:B------:R-:W-:Y:S04]  /*16460*/  HMMA.16816.F32.BF16 R88, R180.reuse, R200, R88 ;  /* 0x000000c8b458723c */ /* 0x040fe80000041858 */
[----:B------:R-:W-:Y:S01]  /*16470*/  IABS R4, R4 ;  /* 0x0000000400047213 */ /* 0x000fe20000000000 */
[----:B--2---:R-:W-:Y:S01]  /*16480*/  VIADD R7, R2, 0xffffff89 ;  /* 0xffffff8902077836 */ /* 0x004fe20000000000 */
[----:B------:R-:W-:Y:S02]  /*16490*/  I2FP.F32.S32 R5, R5 ;  /* 0x0000000500057245 */ /* 0x000fe40000201400 */
[-C--:B------:R-:W-:Y:S03]  /*164a0*/  HMMA.16816.F32.BF16 R92, R180, R202.reuse, R92 ;  /* 0x000000cab45c723c */ /* 0x080fe6000004185c */
[----:B------:R-:W-:Y:S01]  /*164b0*/  I2FP.F32.S32 R4, R4 ;  /* 0x0000000400047245 */ /* 0x000fe20000201400 */
[----:B----4-:R-:W-:Y:S01]  /*164c0*/  FFMA.FTZ R188, R5, -UR6, R188 ;  /* 0x8000000605bc7c23 */ /* 0x010fe200080100bc */
[----:B------:R-:W-:Y:S03]  /*164d0*/  IMAD.IADD R5, R220, 0x1, -R3 ;  /* 0x00000001dc057824 */ /* 0x000fe600078e0a03 */
[C---:B------:R-:W-:Y:S04]  /*164e0*/  HMMA.16816.F32.BF16 R96, R172.reuse, R202, R96 ;  /* 0x000000caac60723c */ /* 0x040fe80000041860 */
[----:B------:R-:W-:Y:S01]  /*164f0*/  FFMA.FTZ R187, R4, -UR6, R187 ;  /* 0x8000000604bb7c23 */ /* 0x000fe200080100bb */
[C---:B------:R-:W-:Y:S01]  /*16500*/  IMAD.IADD R4, R218.reuse, 0x1, -R3 ;  /* 0x00000001da047824 */ /* 0x040fe200078e0a03 */
[----:B------:R-:W-:Y:S02]  /*16510*/  IADD3 R3, PT, PT, R219, -R3, RZ ;  /* 0x80000003db037210 */ /* 0x000fe40007ffe0ff */
[-C--:B-----5:R-:W-:Y:S08]  /*16520*/  HMMA.16816.F32.BF16 R100, R172, R204.reuse, R100 ;  /* 0x000000ccac64723c */ /* 0x0a0ff00000041864 */
[C---:B------:R-:W-:Y:S08]  /*16530*/  HMMA.16816.F32.BF16 R104, R180.reuse, R204, R104 ;  /* 0x000000ccb468723c */ /* 0x040ff00000041868 */
[-C--:B------:R-:W-:Y:S08]  /*16540*/  HMMA.16816.F32.BF16 R108, R180, R206.reuse, R108 ;  /* 0x000000ceb46c723c */ /* 0x080ff0000004186c */
[C---:B------:R-:W-:Y:S08]  /*16550*/  HMMA.16816.F32.BF16 R112, R172.reuse, R206, R112 ;  /* 0x000000ceac70723c */ /* 0x040ff00000041870 */
[-C--:B-1----:R-:W-:Y:S08]  /*16560*/  HMMA.16816.F32.BF16 R116, R172, R168.reuse, R116 ;  /* 0x000000a8ac74723c */ /* 0x082ff00000041874 */
[C---:B------:R-:W-:Y:S01]  /*16570*/  HMMA.16816.F32.BF16 R120, R180.reuse, R168, R120 ;  /* 0x000000a8b478723c */ /* 0x040fe20000041878 */
[----:B------:R1:W2:Y:S07]  /*16580*/  MUFU.TANH R168, R8 ;  /* 0x0000000800a87308 */ /* 0x0002ae0000002400 */
[-C--:B------:R-:W-:Y:S03]  /*16590*/  HMMA.16816.F32.BF16 R124, R180, R170.reuse, R124 ;  /* 0x000000aab47c723c */ /* 0x080fe6000004187c */
[----:B------:R-:W3:Y:S01]  /*165a0*/  MUFU.TANH R182, R9 ;  /* 0x0000000900b67308 */ /* 0x000ee20000002400 */
[----:B------:R-:W-:Y:S02]  /*165b0*/  IABS R181, R5 ;  /* 0x0000000500b57213 */ /* 0x000fe40000000000 */
[----:B------:R-:W-:Y:S02]  /*165c0*/  IADD3 R5, PT, PT, R218, -R7, RZ ;  /* 0x80000007da057210 */ /* 0x000fe40007ffe0ff */
[----:B------:R-:W-:Y:S01]  /*165d0*/  IABS R183, R4 ;  /* 0x0000000400b77213 */ /* 0x000fe20000000000 */
[----:B------:R-:W-:Y:S04]  /*165e0*/  HMMA.16816.F32.BF16 R128, R172, R170, R128 ;  /* 0x000000aaac80723c */ /* 0x000fe80000041880 */
[----:B-1----:R-:W-:Y:S01]  /*165f0*/  IABS R8, R3 ;  /* 0x0000000300087213 */ /* 0x002fe20000000000 */
[----:B------:R-:W-:Y:S01]  /*16600*/  IMAD.IADD R3, R220, 0x1, -R7 ;  /* 0x00000001dc037824 */ /* 0x000fe200078e0a07 */
[----:B------:R-:W-:Y:S02]  /*16610*/  I2FP.F32.S32 R181, R181 ;  /* 0x000000b500b57245 */ /* 0x000fe40000201400 */
[----:B------:R-:W-:Y:S02]  /*16620*/  I2FP.F32.S32 R183, R183 ;  /* 0x000000b700b77245 */ /* 0x000fe40000201400 */
[----:B------:R-:W-:Y:S01]  /*16630*/  IABS R4, R3 ;  /* 0x0000000300047213 */ /* 0x000fe20000000000 */
[----:B------:R-:W-:Y:S01]  /*16640*/  FFMA.FTZ R181, R181, -UR6, R177 ;  /* 0x80000006b5b57c23 */ /* 0x000fe200080100b1 */
[----:B------:R-:W-:Y:S01]  /*16650*/  IABS R3, R5 ;  /* 0x0000000500037213 */ /* 0x000fe20000000000 */
[----:B------:R-:W-:Y:S01]  /*16660*/  IMAD.MOV.U32 R5, RZ, RZ, R8 ;  /* 0x000000ffff057224 */ /* 0x000fe200078e0008 */
[----:B------:R-:W-:Y:S01]  /*16670*/  I2FP.F32.S32 R4, R4 ;  /* 0x0000000400047245 */ /* 0x000fe20000201400 */
[----:B--2---:R-:W-:Y:S01]  /*16680*/  FFMA.FTZ R183, R183, -UR6, R168 ;  /* 0x80000006b7b77c23 */ /* 0x004fe200080100a8 */
[----:B------:R-:W-:Y:S02]  /*16690*/  I2FP.F32.S32 R3, R3 ;  /* 0x0000000300037245 */ /* 0x000fe40000201400 */
[----:B------:R-:W-:Y:S01]  /*166a0*/  I2FP.F32.S32 R5, R5 ;  /* 0x0000000500057245 */ /* 0x000fe20000201400 */
[----:B------:R-:W-:Y:S01]  /*166b0*/  FFMA.FTZ R180, R4, -UR6, R176 ;  /* 0x8000000604b47c23 */ /* 0x000fe200080100b0 */
[----:B------:R-:W-:Y:S01]  /*166c0*/  IADD3 R4, PT, PT, R218, -UR5, RZ ;  /* 0x80000005da047c10 */ /* 0x000fe2000fffe0ff */
[----:B---3--:R-:W-:Y:S01]  /*166d0*/  FFMA.FTZ R182, R3, -UR6, R182 ;  /* 0x8000000603b67c23 */ /* 0x008fe200080100b6 */
[----:B------:R-:W-:Y:S02]  /*166e0*/  VIADD R3, R220, -UR5 ;  /* 0x80000005dc037c36 */ /* 0x000fe40008000000 */
[----:B------:R-:W-:Y:S01]  /*166f0*/  FFMA.FTZ R185, R5, -UR6, R185 ;  /* 0x8000000605b97c23 */ /* 0x000fe200080100b9 */
[----:B------:R-:W-:Y:S01]  /*16700*/  VIADD R5, R219, -UR5 ;  /* 0x80000005db057c36 */ /* 0x000fe20008000000 */
[----:B------:R-:W-:Y:S06]  /*16710*/  BRA.U.ANY UP0, `(.L_x_1337) ;  /* 0xffffffed00b87547 */ /* 0x000fec000b93ffff */
.L_x_1336:
[-C--:B------:R-:W-:Y:S01]  /*16720*/  ISETP.GT.AND P1, PT, R3, R0.reuse, PT ;  /* 0x000000000300720c */ /* 0x080fe20003f24270 */
[----:B------:R-:W-:Y:S01]  /*16730*/  FMUL.FTZ R14, R14, UR8 ;  /* 0x000000080e0e7c20 */ /* 0x000fe20008410000 */
[-C--:B------:R-:W-:Y:S01]  /*16740*/  ISETP.GT.AND P0, PT, R4, R0.reuse, PT ;  /* 0x000000000400720c */ /* 0x080fe20003f04270 */
[----:B------:R-:W-:Y:S01]  /*16750*/  FMUL.FTZ R15, R15, UR8 ;  /* 0x000000080f0f7c20 */ /* 0x000fe20008410000 */
[----:B-1----:R-:W-:Y:S01]  /*16760*/  FSEL R169, R188, -INF , !P6 ;  /* 0xff800000bca97808 */ /* 0x002fe20007000000 */
[----:B------:R1:W-:Y:S01]  /*16770*/  MUFU.TANH R177, R14 ;  /* 0x0000000e00b17308 */ /* 0x0003e20000002400 */
[----:B------:R-:W-:Y:S01]  /*16780*/  FSEL R170, R187, -INF , !P2 ;  /* 0xff800000bbaa7808 */ /* 0x000fe20005000000 */
[----:B------:R-:W-:Y:S01]  /*16790*/  FMUL.FTZ R12, R12, UR8 ;  /* 0x000000080c0c7c20 */ /* 0x000fe20008410000 */
[----:B------:R-:W-:Y:S01]  /*167a0*/  FSEL R172, R181, -INF , !P1 ;  /* 0xff800000b5ac7808 */ /* 0x000fe20004800000 */
[----:B------:R-:W-:Y:S01]  /*167b0*/  FMUL.FTZ R13, R13, UR8 ;  /* 0x000000080d0d7c20 */ /* 0x000fe20008410000 */
[----:B------:R-:W-:Y:S01]  /*167c0*/  ISETP.GT.AND P2, PT, R5, R0, PT ;  /* 0x000000000500720c */ /* 0x000fe20003f44270 */
[----:B------:R-:W-:Y:S01]  /*167d0*/  IMAD.IADD R7, R219, 0x1, -R7 ;  /* 0x00000001db077824 */ /* 0x000fe200078e0a07 */
[----:B------:R-:W-:Y:S03]  /*167e0*/  FSEL R173, R183, -INF , !P0 ;  /* 0xff800000b7ad7808 */ /* 0x000fe60004000000 */
[----:B------:R2:W-:Y:S01]  /*167f0*/  MUFU.TANH R176, R15 ;  /* 0x0000000f00b07308 */ /* 0x0005e20000002400 */
[----:B------:R-:W-:Y:S01]  /*16800*/  FSEL R175, R185, -INF , !P2 ;  /* 0xff800000b9af7808 */ /* 0x000fe20005000000 */
[----:B------:R-:W-:Y:S02]  /*16810*/  VIADD R8, R0, 0x1 ;  /* 0x0000000100087836 */ /* 0x000fe40000000000 */
[----:B------:R-:W-:Y:S01]  /*16820*/  FMUL.FTZ R48, R48, UR8 ;  /* 0x0000000830307c20 */ /* 0x000fe20008410000 */
[----:B------:R-:W-:Y:S01]  /*16830*/  FMUL.FTZ R51, R51, UR8 ;  /* 0x0000000833337c20 */ /* 0x000fe20008410000 */
[----:B------:R-:W-:Y:S01]  /*16840*/  FMUL.FTZ R50, R50, UR8 ;  /* 0x0000000832327c20 */ /* 0x000fe20008410000 */
[----:B------:R-:W-:Y:S01]  /*16850*/  FMUL.FTZ R49, R49, UR8 ;  /* 0x0000000831317c20 */ /* 0x000fe20008410000 */
[-C--:B------:R-:W-:Y:S02]  /*16860*/  ISETP.GT.AND P6, PT, R3, R8.reuse, PT ;  /* 0x000000080300720c */ /* 0x080fe40003fc4270 */
[----:B------:R3:W-:Y:S01]  /*16870*/  MUFU.TANH R179, R12 ;  /* 0x0000000c00b37308 */ /* 0x0007e20000002400 */
[----:B------:R-:W-:Y:S01]  /*16880*/  ISETP.GT.AND P1, PT, R4, R8, PT ;  /* 0x000000080400720c */ /* 0x000fe20003f24270 */
[----:B------:R-:W-:Y:S01]  /*16890*/  FMUL.FTZ R54, R54, UR8 ;  /* 0x0000000836367c20 */ /* 0x000fe20008410000 */
[----:B-1----:R-:W-:Y:S01]  /*168a0*/  IABS R14, R7 ;  /* 0x00000007000e7213 */ /* 0x002fe20000000000 */
[----:B------:R-:W-:Y:S01]  /*168b0*/  VIADD R11, R2, 0xffffff90 ;  /* 0xffffff90020b7836 */ /* 0x000fe20000000000 */
[----:B------:R-:W-:Y:S01]  /*168c0*/  FSEL R171, R180, -INF , !P6 ;  /* 0xff800000b4ab7808 */ /* 0x000fe20007000000 */
[----:B------:R-:W-:Y:S01]  /*168d0*/  VIADD R10, R2, 0xffffff91 ;  /* 0xffffff91020a7836 */ /* 0x000fe20000000000 */
[----:B------:R-:W-:Y:S03]  /*168e0*/  ISETP.GE.AND P0, PT, R8, R216, PT ;  /* 0x000000d80800720c */ /* 0x000fe60003f06270 */
[----:B------:R1:W-:Y:S01]  /*168f0*/  MUFU.TANH R178, R13 ;  /* 0x0000000d00b27308 */ /* 0x0003e20000002400 */
[----:B------:R-:W-:Y:S01]  /*16900*/  FSEL R174, R182, -INF , !P1 ;  /* 0xff800000b6ae7808 */ /* 0x000fe20004800000 */
[----:B--2---:R-:W-:Y:S01]  /*16910*/  IMAD.MOV.U32 R15, RZ, RZ, R14 ;  /* 0x000000ffff0f7224 */ /* 0x004fe200078e000e */
[----:B------:R-:W-:Y:S01]  /*16920*/  ISETP.GT.AND P6, PT, R5, R8, PT ;  /* 0x000000080500720c */ /* 0x000fe20003fc4270 */
[--C-:B------:R-:W-:Y:S01]  /*16930*/  IMAD.IADD R9, R218, 0x1, -R11.reuse ;  /* 0x00000001da097824 */ /* 0x100fe200078e0a0b */
[C---:B------:R-:W-:Y:S01]  /*16940*/  ISETP.GE.AND P1, PT, R8.reuse, R214, PT ;  /* 0x000000d60800720c */ /* 0x040fe20003f26270 */
[----:B------:R-:W-:Y:S01]  /*16950*/  FMUL.FTZ R55, R55, UR8 ;  /* 0x0000000837377c20 */ /* 0x000fe20008410000 */
[----:B------:R-:W-:Y:S03]  /*16960*/  ISETP.GE.AND P2, PT, R8, R217, PT ;  /* 0x000000d90800720c */ /* 0x000fe60003f46270 */
[----:B------:R-:W2:Y:S01]  /*16970*/  MUFU.TANH R168, R186 ;  /* 0x000000ba00a87308 */ /* 0x000ea20000002400 */
[----:B------:R-:W-:Y:S01]  /*16980*/  IABS R9, R9 ;  /* 0x0000000900097213 */ /* 0x000fe20000000000 */
[----:B------:R-:W-:Y:S01]  /*16990*/  FMUL.FTZ R16, R16, UR8 ;  /* 0x0000000810107c20 */ /* 0x000fe20008410000 */
[----:B------:R-:W-:Y:S01]  /*169a0*/  I2FP.F32.S32 R15, R15 ;  /* 0x0000000f000f7245 */ /* 0x000fe20000201400 */
[--C-:B------:R-:W-:Y:S01]  /*169b0*/  IMAD.IADD R8, R218, 0x1, -R10.reuse ;  /* 0x00000001da087824 */ /* 0x100fe200078e0a0a */
[----:B------:R-:W-:Y:S01]  /*169c0*/  FSEL R188, R171, -INF , !P0 ;  /* 0xff800000abbc7808 */ /* 0x000fe20004000000 */
[C-C-:B---3--:R-:W-:Y:S01]  /*169d0*/  IMAD.IADD R12, R219.reuse, 0x1, -R11.reuse ;  /* 0x00000001db0c7824 */ /* 0x148fe200078e0a0b */
[----:B------:R-:W-:Y:S03]  /*169e0*/  I2FP.F32.S32 R14, R9 ;  /* 0x00000009000e7245 */ /* 0x000fe60000201400 */
[----:B------:R-:W-:Y:S01]  /*169f0*/  MUFU.TANH R171, R16 ;  /* 0x0000001000ab7308 */ /* 0x000fe20000002400 */
[----:B------:R-:W-:Y:S01]  /*16a00*/  IABS R7, R8 ;  /* 0x0000000800077213 */ /* 0x000fe20000000000 */
[--C-:B-1----:R-:W-:Y:S01]  /*16a10*/  IMAD.IADD R13, R219, 0x1, -R10.reuse ;  /* 0x00000001db0d7824 */ /* 0x102fe200078e0a0a */
[----:B------:R-:W-:Y:S01]  /*16a20*/  IABS R8, R12 ;  /* 0x0000000c00087213 */ /* 0x000fe20000000000 */
[----:B------:R-:W-:Y:S01]  /*16a30*/  FMUL.FTZ R59, R59, UR8 ;  /* 0x000000083b3b7c20 */ /* 0x000fe20008410000 */
[----:B------:R-:W-:Y:S01]  /*16a40*/  FSEL R182, R170, -INF , !P3 ;  /* 0xff800000aab67808 */ /* 0x000fe20005800000 */
[----:B------:R-:W-:Y:S01]  /*16a50*/  FMUL.FTZ R86, R86, UR8 ;  /* 0x0000000856567c20 */ /* 0x000fe20008410000 */
[----:B------:R-:W-:Y:S03]  /*16a60*/  IABS R12, R13 ;  /* 0x0000000d000c7213 */ /* 0x000fe60000000000 */
[----:B------:R-:W-:Y:S01]  /*16a70*/  MUFU.TANH R50, R50 ;  /* 0x0000003200327308 */ /* 0x000fe20000002400 */
[----:B------:R-:W-:Y:S01]  /*16a80*/  I2FP.F32.S32 R13, R7 ;  /* 0x00000007000d7245 */ /* 0x000fe20000201400 */
[----:B------:R-:W-:Y:S01]  /*16a90*/  FMUL.FTZ R130, R130, UR8 ;  /* 0x0000000882827c20 */ /* 0x000fe20008410000 */
[----:B------:R-:W-:Y:S01]  /*16aa0*/  I2FP.F32.S32 R8, R8 ;  /* 0x0000000800087245 */ /* 0x000fe20000201400 */
[----:B------:R-:W-:Y:S01]  /*16ab0*/  FMUL.FTZ R32, R32, UR8 ;  /* 0x0000000820207c20 */ /* 0x000fe20008410000 */
[----:B------:R-:W-:Y:S01]  /*16ac0*/  ISETP.GE.AND P3, PT, R0, R216, PT ;  /* 0x000000d80000720c */ /* 0x000fe20003f66270 */
[----:B------:R-:W-:Y:S01]  /*16ad0*/  FMUL.FTZ R17, R17, UR8 ;  /* 0x0000000811117c20 */ /* 0x000fe20008410000 */
[----:B------:R-:W-:Y:S03]  /*16ae0*/  I2FP.F32.S32 R7, R12 ;  /* 0x0000000c00077245 */ /* 0x000fe60000201400 */
[----:B------:R-:W-:Y:S01]  /*16af0*/  MUFU.TANH R49, R49 ;  /* 0x0000003100317308 */ /* 0x000fe20000002400 */
[----:B------:R-:W-:Y:S01]  /*16b00*/  FSEL R185, R172, -INF , !P3 ;  /* 0xff800000acb97808 */ /* 0x000fe20005800000 */
[----:B------:R-:W-:Y:S01]  /*16b10*/  FMUL.FTZ R18, R18, UR8 ;  /* 0x0000000812127c20 */ /* 0x000fe20008410000 */
[----:B------:R-:W-:Y:S01]  /*16b20*/  FSEL R180, R174, -INF , !P1 ;  /* 0xff800000aeb47808 */ /* 0x000fe20004800000 */
[----:B------:R-:W-:Y:S01]  /*16b30*/  FMUL.FTZ R19, R19, UR8 ;  /* 0x0000000813137c20 */ /* 0x000fe20008410000 */
[----:B------:R-:W-:Y:S02]  /*16b40*/  IMAD.IADD R10, R220, 0x1, -R10 ;  /* 0x00000001dc0a7824 */ /* 0x000fe400078e0a0a */
[----:B------:R-:W-:Y:S01]  /*16b50*/  FMUL.FTZ R20, R20, UR8 ;  /* 0x0000000814147c20 */ /* 0x000fe20008410000 */
[----:B------:R-:W-:Y:S02]  /*16b60*/  IMAD.IADD R11, R220, 0x1, -R11 ;  /* 0x00000001dc0b7824 */ /* 0x000fe400078e0a0b */
[----:B------:R-:W-:Y:S01]  /*16b70*/  MUFU.TANH R170, R17 ;  /* 0x0000001100aa7308 */ /* 0x000fe20000002400 */
[----:B------:R-:W-:Y:S01]  /*16b80*/  FMUL.FTZ R35, R35, UR8 ;  /* 0x0000000823237c20 */ /* 0x000fe20008410000 */
[----:B------:R-:W-:Y:S01]  /*16b90*/  FMUL.FTZ R52, R52, UR8 ;  /* 0x0000000834347c20 */ /* 0x000fe20008410000 */
[----:B------:R-:W-:Y:S01]  /*16ba0*/  FMUL.FTZ R56, R56, UR8 ;  /* 0x0000000838387c20 */ /* 0x000fe20008410000 */
[----:B------:R-:W-:Y:S01]  /*16bb0*/  IABS R11, R11 ;  /* 0x0000000b000b7213 */ /* 0x000fe20000000000 */
[----:B------:R-:W-:Y:S01]  /*16bc0*/  FMUL.FTZ R53, R53, UR8 ;  /* 0x0000000835357c20 */ /* 0x000fe20008410000 */
[----:B------:R-:W-:Y:S01]  /*16bd0*/  FMUL.FTZ R57, R57, UR8 ;  /* 0x0000000839397c20 */ /* 0x000fe20008410000 */
[----:B------:R-:W-:Y:S01]  /*16be0*/  FMUL.FTZ R58, R58, UR8 ;  /* 0x000000083a3a7c20 */ /* 0x000fe20008410000 */
[----:B------:R-:W-:Y:S02]  /*16bf0*/  I2FP.F32.S32 R11, R11 ;  /* 0x0000000b000b7245 */ /* 0x000fe40000201400 */
[----:B------:R-:W1:Y:S01]  /*16c00*/  MUFU.TANH R18, R18 ;  /* 0x0000001200127308 */ /* 0x000e620000002400 */
        /* <DEDUP_REMOVED lines=9> */
[----:B------:R-:W-:Y:S01]  /*16ca0*/  FMUL.FTZ R31, R31, UR8 ;  /* 0x000000081f1f7c20 */ /* 0x000fe20008410000 */
[----:B------:R-:W-:Y:S01]  /*16cb0*/  FMUL.FTZ R28, R28, UR8 ;  /* 0x000000081c1c7c20 */ /* 0x000fe20008410000 */
[----:B------:R-:W-:Y:S01]  /*16cc0*/  FMUL.FTZ R30, R30, UR8 ;  /* 0x000000081e1e7c20 */ /* 0x000fe20008410000 */
[----:B------:R-:W-:Y:S01]  /*16cd0*/  FMUL.FTZ R34, R34, UR8 ;  /* 0x0000000822227c20 */ /* 0x000fe20008410000 */
[----:B------:R-:W-:Y:S01]  /*16ce0*/  FMUL.FTZ R67, R67, UR8 ;  /* 0x0000000843437c20 */ /* 0x000fe20008410000 */
[----:B------:R-:W-:Y:S03]  /*16cf0*/  FMUL.FTZ R84, R84, UR8 ;  /* 0x0000000854547c20 */ /* 0x000fe60008410000 */
        /* <DEDUP_REMOVED lines=8> */
[----:B------:R-:W4:Y:S01]  /*16d80*/  MUFU.TANH R21, R21 ;  /* 0x0000001500157308 */ /* 0x000f220000002400 */
        /* <DEDUP_REMOVED lines=82> */
[----:B------:R-:W-:Y:S02]  /*172b0*/  UISETP.GT.AND UP0, UPT, UR22, UR19, UPT ;  /* 0x000000131600728c */ /* 0x000fe4000bf04270 */
[----:B------:R-:W-:Y:S05]  /*172c0*/  UIADD3 UR22, UPT, UPT, UR22, -0x1, URZ ;  /* 0xffffffff16167890 */ /* 0x000fea000fffe0ff */
        /* <DEDUP_REMOVED lines=45> */
[----:B------:R-:W-:Y:S01]  /*175a0*/  MUFU.TANH R112, R112 ;  /* 0x0000007000707308 */ /* 0x000fe20000002400 */
[----:B--2---:R-:W-:Y:S01]  /*175b0*/  FFMA.FTZ R9, R15, -UR6, R168 ;  /* 0x800000060f097c23 */ /* 0x004fe200080100a8 */
[----:B------:R-:W-:Y:S01]  /*175c0*/  FFMA.FTZ R12, R7, -UR6, R176 ;  /* 0x80000006070c7c23 */ /* 0x000fe200080100b0 */
[----:B-1----:R-:W-:Y:S01]  /*175d0*/  FFMA.FTZ R11, R11, -UR6, R18 ;  /* 0x800000060b0b7c23 */ /* 0x002fe20008010012 */
[----:B------:R-:W-:Y:S01]  /*175e0*/  FFMA.FTZ R15, R14, -UR6, R179 ;  /* 0x800000060e0f7c23 */ /* 0x000fe200080100b3 */
[----:B------:R-:W-:Y:S01]  /*175f0*/  FFMA.FTZ R14, R13, -UR6, R178 ;  /* 0x800000060d0e7c23 */ /* 0x000fe200080100b2 */
[----:B------:R-:W-:Y:S01]  /*17600*/  FSEL R168, R9, -INF , !P6 ;  /* 0xff80000009a87808 */ /* 0x000fe20007000000 */
[C---:B------:R-:W-:Y:S01]  /*17610*/  VIADD R9, R0.reuse, 0x8 ;  /* 0x0000000800097836 */ /* 0x040fe20000000000 */
[----:B------:R-:W-:Y:S01]  /*17620*/  ISETP.GE.AND P6, PT, R0, R215, PT ;  /* 0x000000d70000720c */ /* 0x000fe20003fc6270 */
[----:B------:R-:W-:Y:S01]  /*17630*/  FFMA.FTZ R13, R8, -UR6, R177 ;  /* 0x80000006080d7c23 */ /* 0x000fe200080100b1 */
[----:B------:R-:W-:Y:S01]  /*17640*/  FSEL R186, R168, -INF , !P2 ;  /* 0xff800000a8ba7808 */ /* 0x000fe20005000000 */
[----:B------:R-:W-:Y:S01]  /*17650*/  VIADD R8, R0, 0x9 ;  /* 0x0000000900087836 */ /* 0x000fe20000000000 */
[-C--:B------:R-:W-:Y:S01]  /*17660*/  ISETP.GT.AND P3, PT, R4, R9.reuse, PT ;  /* 0x000000090400720c */ /* 0x080fe20003f64270 */
[----:B------:R-:W-:Y:S01]  /*17670*/  VIADD R7, R0, 0x8 ;  /* 0x0000000800077836 */ /* 0x000fe20000000000 */
[----:B------:R-:W-:Y:S02]  /*17680*/  FSEL R183, R169, -INF , !P6 ;  /* 0xff800000a9b77808 */ /* 0x000fe40007000000 */
[-C--:B------:R-:W-:Y:S02]  /*17690*/  ISETP.GT.AND P0, PT, R4, R8.reuse, PT ;  /* 0x000000080400720c */ /* 0x080fe40003f04270 */
[----:B------:R-:W-:Y:S02]  /*176a0*/  FSEL R16, R15, -INF , !P3 ;  /* 0xff8000000f107808 */ /* 0x000fe40005800000 */
[----:B------:R-:W-:Y:S02]  /*176b0*/  ISETP.GT.AND P3, PT, R5, R9, PT ;  /* 0x000000090500720c */ /* 0x000fe40003f64270 */
[----:B------:R-:W-:Y:S02]  /*176c0*/  FSEL R15, R14, -INF , !P0 ;  /* 0xff8000000e0f7808 */ /* 0x000fe40004000000 */
[----:B------:R-:W-:Y:S01]  /*176d0*/  FSEL R14, R13, -INF , !P3 ;  /* 0xff8000000d0e7808 */ /* 0x000fe20005800000 */
[----:B------:R-:W-:Y:S01]  /*176e0*/  VIADD R13, R2, 0xffffff90 ;  /* 0xffffff90020d7836 */ /* 0x000fe20000000000 */
[----:B------:R-:W-:Y:S02]  /*176f0*/  ISETP.GT.AND P0, PT, R5, R8, PT ;  /* 0x000000080500720c */ /* 0x000fe40003f04270 */
[----:B------:R-:W-:Y:S01]  /*17700*/  ISETP.GE.AND P6, PT, R0, R214, PT ;  /* 0x000000d60000720c */ /* 0x000fe20003fc6270 */
[C---:B------:R-:W-:Y:S01]  /*17710*/  IMAD.IADD R13, R213.reuse, 0x1, -R13 ;  /* 0x00000001d50d7824 */ /* 0x040fe200078e0a0d */
[----:B------:R-:W-:Y:S01]  /*17720*/  FSEL R169, R12, -INF , !P0 ;  /* 0xff8000000ca97808 */ /* 0x000fe20004000000 */
[----:B------:R-:W-:Y:S01]  /*17730*/  VIADD R12, R2, 0xffffff91 ;  /* 0xffffff91020c7836 */ /* 0x000fe20000000000 */
[----:B------:R-:W-:Y:S02]  /*17740*/  ISETP.GT.AND P3, PT, R6, R7, PT ;  /* 0x000000070600720c */ /* 0x000fe40003f64270 */
[----:B------:R-:W-:Y:S01]  /*17750*/  IABS R17, R13 ;  /* 0x0000000d00117213 */ /* 0x000fe20000000000 */
[----:B------:R-:W-:Y:S01]  /*17760*/  IMAD.IADD R12, R213, 0x1, -R12 ;  /* 0x00000001d50c7824 */ /* 0x000fe200078e0a0c */
[----:B------:R-:W-:Y:S02]  /*17770*/  IABS R13, R10 ;  /* 0x0000000a000d7213 */ /* 0x000fe40000000000 */
[----:B------:R-:W-:Y:S01]  /*17780*/  ISETP.GE.AND P0, PT, R7, R215, PT ;  /* 0x000000d70700720c */ /* 0x000fe20003f06270 */
[----:B------:R-:W-:Y:S01]  /*17790*/  IMAD.MOV.U32 R10, RZ, RZ, R17 ;  /* 0x000000ffff0a7224 */ /* 0x000fe200078e0011 */
[----:B------:R-:W-:Y:S01]  /*177a0*/  FSEL R181, R173, -INF , !P6 ;  /* 0xff800000adb57808 */ /* 0x000fe20007000000 */
[C---:B------:R-:W-:Y:S01]  /*177b0*/  VIADD R7, R0.reuse, 0x9 ;  /* 0x0000000900077836 */ /* 0x040fe20000000000 */
[----:B------:R-:W-:Y:S01]  /*177c0*/  ISETP.GE.AND P6, PT, R0, R217, PT ;  /* 0x000000d90000720c */ /* 0x000fe20003fc6270 */
[----:B------:R-:W-:Y:S01]  /*177d0*/  MUFU.TANH R17, R23 ;  /* 0x0000001700117308 */ /* 0x000fe20000002400 */
[----:B------:R-:W-:Y:S02]  /*177e0*/  I2FP.F32.S32 R10, R10 ;  /* 0x0000000a000a7245 */ /* 0x000fe40000201400 */
[----:B------:R-:W-:Y:S02]  /*177f0*/  FSEL R179, R175, -INF , !P6 ;  /* 0xff800000afb37808 */ /* 0x000fe40007000000 */
[----:B------:R-:W-:Y:S02]  /*17800*/  ISETP.GT.AND P1, PT, R6, R7, PT ;  /* 0x000000070600720c */ /* 0x000fe40003f24270 */
[----:B------:R-:W-:Y:S01]  /*17810*/  ISETP.GE.AND P6, PT, R7, R215, PT ;  /* 0x000000d70700720c */ /* 0x000fe20003fc6270 */
[----:B------:R-:W-:Y:S01]  /*17820*/  FFMA.FTZ R7, R10, -UR6, R171 ;  /* 0x800000060a077c23 */ /* 0x000fe200080100ab */
[----:B------:R-:W-:Y:S02]  /*17830*/  IABS R12, R12 ;  /* 0x0000000c000c7213 */ /* 0x000fe40000000000 */
[----:B------:R-:W-:Y:S02]  /*17840*/  I2FP.F32.S32 R13, R13 ;  /* 0x0000000d000d7245 */ /* 0x000fe40000201400 */
[----:B------:R-:W-:Y:S02]  /*17850*/  I2FP.F32.S32 R12, R12 ;  /* 0x0000000c000c7245 */ /* 0x000fe40000201400 */
[----:B------:R-:W-:Y:S01]  /*17860*/  FSEL R171, R7, -INF , !P3 ;  /* 0xff80000007ab7808 */ /* 0x000fe20005800000 */
[----:B---3--:R-:W-:Y:S01]  /*17870*/  FFMA.FTZ R10, R13, -UR6, R19 ;  /* 0x800000060d0a7c23 */ /* 0x008fe20008010013 */
[C---:B------:R-:W-:Y:S01]  /*17880*/  ISETP.GT.AND P2, PT, R3.reuse, R9, PT ;  /* 0x000000090300720c */ /* 0x040fe20003f44270 */
[----:B------:R-:W-:Y:S01]  /*17890*/  FFMA.FTZ R12, R12, -UR6, R170 ;  /* 0x800000060c0c7c23 */ /* 0x000fe200080100aa */
[----:B------:R-:W-:Y:S02]  /*178a0*/  ISETP.GT.AND P3, PT, R3, R8, PT ;  /* 0x000000080300720c */ /* 0x000fe40003f64270 */
[----:B------:R-:W-:Y:S02]  /*178b0*/  FSEL R168, R11, -INF , !P2 ;  /* 0xff8000000ba87808 */ /* 0x000fe40005000000 */
[----:B------:R-:W-:Y:S01]  /*178c0*/  FSEL R18, R10, -INF , !P3 ;  /* 0xff8000000a127808 */ /* 0x000fe20005800000 */
[----:B------:R-:W-:Y:S01]  /*178d0*/  VIADD R10, R2, 0xffffff99 ;  /* 0xffffff99020a7836 */ /* 0x000fe20000000000 */
[-C--:B------:R-:W-:Y:S02]  /*178e0*/  ISETP.GE.AND P2, PT, R8, R214.reuse, PT ;  /* 0x000000d60800720c */ /* 0x080fe40003f46270 */
[-C--:B------:R-:W-:Y:S01]  /*178f0*/  ISETP.GE.AND P3, PT, R9, R217.reuse, PT ;  /* 0x000000d90900720c */ /* 0x080fe20003f66270 */
[--C-:B------:R-:W-:Y:S01]  /*17900*/  IMAD.IADD R13, R220, 0x1, -R10.reuse ;  /* 0x00000001dc0d7824 */ /* 0x100fe200078e0a0a */
[----:B------:R-:W-:Y:S01]  /*17910*/  FSEL R170, R12, -INF , !P1 ;  /* 0xff8000000caa7808 */ /* 0x000fe20004800000 */
[----:B------:R-:W-:Y:S01]  /*17920*/  IMAD.IADD R7, R213, 0x1, -R10 ;  /* 0x00000001d5077824 */ /* 0x000fe200078e0a0a */
[----:B------:R-:W-:Y:S02]  /*17930*/  ISETP.GE.AND P1, PT, R9, R214, PT ;  /* 0x000000d60900720c */ /* 0x000fe40003f26270 */
[----:B------:R-:W-:Y:S02]  /*17940*/  FSEL R177, R15, -INF , !P2 ;  /* 0xff8000000fb17808 */ /* 0x000fe40005000000 */
[----:B------:R-:W-:Y:S01]  /*17950*/  FSEL R178, R14, -INF , !P3 ;  /* 0xff8000000eb27808 */ /* 0x000fe20005800000 */
[----:B------:R-:W1:Y:S01]  /*17960*/  MUFU.TANH R15, R22 ;  /* 0x00000016000f7308 */ /* 0x000e620000002400 */
[C---:B------:R-:W-:Y:S02]  /*17970*/  ISETP.GE.AND P2, PT, R8.reuse, R217, PT ;  /* 0x000000d90800720c */ /* 0x040fe40003f46270 */
[-C--:B------:R-:W-:Y:S01]  /*17980*/  ISETP.GE.AND P3, PT, R8, R216.reuse, PT ;  /* 0x000000d80800720c */ /* 0x080fe20003f66270 */
[----:B------:R-:W-:Y:S01]  /*17990*/  VIADD R8, R2, 0xffffff98 ;  /* 0xffffff9802087836 */ /* 0x000fe20000000000 */
[----:B------:R-:W-:Y:S02]  /*179a0*/  FSEL R176, R16, -INF , !P1 ;  /* 0xff80000010b07808 */ /* 0x000fe40004800000 */
[----:B------:R-:W-:Y:S01]  /*179b0*/  ISETP.GE.AND P1, PT, R9, R216, PT ;  /* 0x000000d80900720c */ /* 0x000fe20003f26270 */
[----:B------:R-:W-:Y:S01]  /*179c0*/  VIADD R9, R2, 0xffffff98 ;  /* 0xffffff9802097836 */ /* 0x000fe20000000000 */
[----:B------:R-:W-:Y:S01]  /*179d0*/  IABS R12, R7 ;  /* 0x00000007000c7213 */ /* 0x000fe20000000000 */
[----:B------:R-:W-:Y:S01]  /*179e0*/  IMAD.IADD R8, R213, 0x1, -R8 ;  /* 0x00000001d5087824 */ /* 0x000fe200078e0a08 */
[----:B------:R-:W-:Y:S01]  /*179f0*/  IABS R7, R13 ;  /* 0x0000000d00077213 */ /* 0x000fe20000000000 */
[----:B------:R-:W2:Y:S01]  /*17a00*/  MUFU.TANH R16, R24 ;  /* 0x0000001800107308 */ /* 0x000ea20000002400 */
[----:B------:R-:W-:Y:S01]  /*17a10*/  I2FP.F32.S32 R13, R12 ;  /* 0x0000000c000d7245 */ /* 0x000fe20000201400 */
[--C-:B------:R-:W-:Y:S01]  /*17a20*/  IMAD.IADD R14, R218, 0x1, -R9.reuse ;  /* 0x00000001da0e7824 */ /* 0x100fe200078e0a09 */
[----:B------:R-:W-:Y:S01]  /*17a30*/  IABS R19, R8 ;  /* 0x0000000800137213 */ /* 0x000fe20000000000 */
[----:B------:R-:W-:Y:S01]  /*17a40*/  IMAD.IADD R11, R220, 0x1, -R9 ;  /* 0x00000001dc0b7824 */ /* 0x000fe200078e0a09 */
[----:B------:R-:W-:Y:S01]  /*17a50*/  FSEL R175, R169, -INF , !P2 ;  /* 0xff800000a9af7808 */ /* 0x000fe20005000000 */
[----:B----4-:R-:W-:Y:S01]  /*17a60*/  FFMA.FTZ R13, R13, -UR6, R21 ;  /* 0x800000060d0d7c23 */ /* 0x010fe20008010015 */
[----:B------:R-:W-:Y:S01]  /*17a70*/  IABS R8, R14 ;  /* 0x0000000e00087213 */ /* 0x000fe20000000000 */
[----:B------:R-:W-:Y:S01]  /*17a80*/  IMAD.MOV.U32 R14, RZ, RZ, R19 ;  /* 0x000000ffff0e7224 */ /* 0x000fe200078e0013 */
[----:B------:R-:W-:Y:S01]  /*17a90*/  IABS R11, R11 ;  /* 0x0000000b000b7213 */ /* 0x000fe20000000000 */
[----:B------:R-:W-:Y:S01]  /*17aa0*/  IMAD.IADD R9, R219, 0x1, -R9 ;  /* 0x00000001db097824 */ /* 0x000fe200078e0a09 */
[----:B------:R-:W-:Y:S02]  /*17ab0*/  FSEL R173, R168, -INF , !P1 ;  /* 0xff800000a8ad7808 */ /* 0x000fe40004800000 */
[----:B------:R-:W-:Y:S02]  /*17ac0*/  I2FP.F32.S32 R12, R11 ;  /* 0x0000000b000c7245 */ /* 0x000fe40000201400 */
[----:B------:R-:W-:Y:S02]  /*17ad0*/  I2FP.F32.S32 R11, R7 ;  /* 0x00000007000b7245 */ /* 0x000fe40000201400 */
[----:B------:R-:W-:Y:S01]  /*17ae0*/  I2FP.F32.S32 R14, R14 ;  /* 0x0000000e000e7245 */ /* 0x000fe20000201400 */
[----:B-1----:R-:W-:Y:S01]  /*17af0*/  FFMA.FTZ R15, R12, -UR6, R15 ;  /* 0x800000060c0f7c23 */ /* 0x002fe2000801000f */
[----:B------:R-:W-:Y:S01]  /*17b00*/  I2FP.F32.S32 R7, R8 ;  /* 0x0000000800077245 */ /* 0x000fe20000201400 */
[----:B------:R-:W-:Y:S01]  /*17b10*/  VIADD R8, R0, 0x10 ;  /* 0x0000001000087836 */ /* 0x000fe20000000000 */
[----:B------:R-:W-:Y:S01]  /*17b20*/  IABS R9, R9 ;  /* 0x0000000900097213 */ /* 0x000fe20000000000 */
[----:B------:R-:W-:Y:S01]  /*17b30*/  FFMA.FTZ R17, R11, -UR6, R17 ;  /* 0x800000060b117c23 */ /* 0x000fe20008010011 */
[----:B------:R-:W-:Y:S01]  /*17b40*/  FSEL R171, R171, -INF , !P0 ;  /* 0xff800000abab7808 */ /* 0x000fe20004000000 */
[----:B------:R-:W-:Y:S01]  /*17b50*/  FFMA.FTZ R14, R14, -UR6, R20 ;  /* 0x800000060e0e7c23 */ /* 0x000fe20008010014 */
[----:B------:R-:W-:Y:S01]  /*17b60*/  ISETP.GT.AND P2, PT, R6, R8, PT ;  /* 0x000000080600720c */ /* 0x000fe20003f44270 */
[----:B--2---:R-:W-:Y:S01]  /*17b70*/  FFMA.FTZ R16, R7, -UR6, R16 ;  /* 0x8000000607107c23 */ /* 0x004fe20008010010 */
[----:B------:R-:W-:Y:S01]  /*17b80*/  I2FP.F32.S32 R9, R9 ;  /* 0x0000000900097245 */ /* 0x000fe20000201400 */
[----:B------:R-:W-:Y:S01]  /*17b90*/  VIADD R7, R0, 0x11 ;  /* 0x0000001100077836 */ /* 0x000fe20000000000 */
[----:B------:R-:W-:Y:S01]  /*17ba0*/  FSEL R14, R14, -INF , !P2 ;  /* 0xff8000000e0e7808 */ /* 0x000fe20005000000 */
[----:B------:R-:W1:Y:S01]  /*17bb0*/  MUFU.TANH R11, R27 ;  /* 0x0000001b000b7308 */ /* 0x000e620000002400 */
[----:B------:R-:W-:Y:S01]  /*17bc0*/  FSEL R172, R170, -INF , !P6 ;  /* 0xff800000aaac7808 */ /* 0x000fe20007000000 */
[--C-:B------:R-:W-:Y:S01]  /*17bd0*/  IMAD.IADD R12, R218, 0x1, -R10.reuse ;  /* 0x00000001da0c7824 */ /* 0x100fe200078e0a0a */
[-C--:B------:R-:W-:Y:S01]  /*17be0*/  ISETP.GT.AND P2, PT, R6, R7.reuse, PT ;  /* 0x000000070600720c */ /* 0x080fe20003f44270 */
[----:B------:R-:W-:Y:S01]  /*17bf0*/  IMAD.IADD R10, R219, 0x1, -R10 ;  /* 0x00000001db0a7824 */ /* 0x000fe200078e0a0a */
[----:B------:R-:W-:Y:S01]  /*17c00*/  ISETP.GT.AND P1, PT, R5, R7, PT ;  /* 0x000000070500720c */ /* 0x000fe20003f24270 */
[----:B------:R-:W-:Y:S01]  /*17c10*/  FFMA.FTZ R9, R9, -UR6, R26 ;  /* 0x8000000609097c23 */ /* 0x000fe2000801001a */
[----:B------:R-:W-:Y:S02]  /*17c20*/  IABS R12, R12 ;  /* 0x0000000c000c7213 */ /* 0x000fe40000000000 */
[----:B------:R-:W-:Y:S02]  /*17c30*/  IABS R19, R10 ;  /* 0x0000000a00137213 */ /* 0x000fe40000000000 */
[----:B------:R-:W-:Y:S01]  /*17c40*/  FSEL R13, R13, -INF , !P2 ;  /* 0xff8000000d0d7808 */ /* 0x000fe20005000000 */
[----:B------:R-:W-:Y:S01]  /*17c50*/  IMAD.MOV.U32 R10, RZ, RZ, R12 ;  /* 0x000000ffff0a7224 */ /* 0x000fe200078e000c */
[----:B------:R-:W-:Y:S02]  /*17c60*/  ISETP.GT.AND P2, PT, R3, R8, PT ;  /* 0x000000080300720c */ /* 0x000fe40003f44270 */
[----:B------:R-:W-:Y:S02]  /*17c70*/  I2FP.F32.S32 R19, R19 ;  /* 0x0000001300137245 */ /* 0x000fe40000201400 */
[----:B------:R-:W-:Y:S02]  /*17c80*/  FSEL R12, R15, -INF , !P2 ;  /* 0xff8000000f0c7808 */ /* 0x000fe40005000000 */
[----:B------:R-:W-:Y:S01]  /*17c90*/  I2FP.F32.S32 R10, R10 ;  /* 0x0000000a000a7245 */ /* 0x000fe20000201400 */
[----:B-1----:R-:W-:Y:S01]  /*17ca0*/  FFMA.FTZ R11, R19, -UR6, R11 ;  /* 0x80000006130b7c23 */ /* 0x002fe2000801000b */
[-C--:B------:R-:W-:Y:S02]  /*17cb0*/  ISETP.GT.AND P2, PT, R3, R7.reuse, PT ;  /* 0x000000070300720c */ /* 0x080fe40003f44270 */
[----:B------:R-:W-:Y:S01]  /*17cc0*/  ISETP.GT.AND P0, PT, R4, R7, PT ;  /* 0x000000070400720c */ /* 0x000fe20003f04270 */
[----:B------:R-:W-:Y:S01]  /*17cd0*/  FFMA.FTZ R10, R10, -UR6, R25 ;  /* 0x800000060a0a7c23 */ /* 0x000fe20008010019 */
[----:B------:R-:W-:Y:S02]  /*17ce0*/  FSEL R19, R17, -INF , !P2 ;  /* 0xff80000011137808 */ /* 0x000fe40005000000 */
[-C--:B------:R-:W-:Y:S01]  /*17cf0*/  ISETP.GT.AND P2, PT, R4, R8.reuse, PT ;  /* 0x000000080400720c */ /* 0x080fe20003f44270 */
[----:B------:R-:W1:Y:S01]  /*17d00*/  MUFU.TANH R17, R31 ;  /* 0x0000001f00117308 */ /* 0x000e620000002400 */
[----:B------:R-:W-:Y:S02]  /*17d10*/  ISETP.GT.AND P6, PT, R5, R8, PT ;  /* 0x000000080500720c */ /* 0x000fe40003fc4270 */
[----:B------:R-:W-:Y:S02]  /*17d20*/  FSEL R174, R18, -INF , !P3 ;  /* 0xff80000012ae7808 */ /* 0x000fe40005800000 */
[----:B------:R-:W-:Y:S02]  /*17d30*/  FSEL R23, R16, -INF , !P2 ;  /* 0xff80000010177808 */ /* 0x000fe40005000000 */
[----:B------:R-:W-:Y:S03]  /*17d40*/  FSEL R20, R11, -INF , !P1 ;  /* 0xff8000000b147808 */ /* 0x000fe60004800000 */
[----:B------:R-:W-:Y:S01]  /*17d50*/  MUFU.TANH R18, R32 ;  /* 0x0000002000127308 */ /* 0x000fe20000002400 */
[CC--:B------:R-:W-:Y:S02]  /*17d60*/  ISETP.GE.AND P3, PT, R8.reuse, R215.reuse, PT ;  /* 0x000000d70800720c */ /* 0x0c0fe40003f66270 */
[----:B------:R-:W-:Y:S02]  /*17d70*/  ISETP.GE.AND P2, PT, R8, R216, PT ;  /* 0x000000d80800720c */ /* 0x000fe40003f46270 */
[----:B------:R-:W-:Y:S01]  /*17d80*/  FSEL R22, R10, -INF , !P0 ;  /* 0xff8000000a167808 */ /* 0x000fe20004000000 */
[C---:B------:R-:W-:Y:S01]  /*17d90*/  VIADD R10, R2.reuse, 0xffffffa0 ;  /* 0xffffffa0020a7836 */ /* 0x040fe20000000000 */
[----:B------:R-:W-:Y:S03]  /*17da0*/  ISETP.GE.AND P1, PT, R7, R215, PT ;  /* 0x000000d70700720c */ /* 0x000fe60003f26270 */
[----:B------:R-:W2:Y:S01]  /*17db0*/  MUFU.TANH R16, R29 ;  /* 0x0000001d00107308 */ /* 0x000ea20000002400 */
[----:B------:R-:W-:Y:S01]  /*17dc0*/  FSEL R21, R9, -INF , !P6 ;  /* 0xff80000009157808 */ /* 0x000fe20007000000 */
[----:B------:R-:W-:Y:S01]  /*17dd0*/  VIADD R9, R2, 0xffffffa1 ;  /* 0xffffffa102097836 */ /* 0x000fe20000000000 */
[C---:B------:R-:W-:Y:S01]  /*17de0*/  ISETP.GE.AND P0, PT, R8.reuse, R214, PT ;  /* 0x000000d60800720c */ /* 0x040fe20003f06270 */
[--C-:B------:R-:W-:Y:S01]  /*17df0*/  IMAD.IADD R15, R213, 0x1, -R10.reuse ;  /* 0x00000001d50f7824 */ /* 0x100fe200078e0a0a */
[-C--:B------:R-:W-:Y:S01]  /*17e00*/  ISETP.GE.AND P6, PT, R8, R217.reuse, PT ;  /* 0x000000d90800720c */ /* 0x080fe20003fc6270 */
[--C-:B------:R-:W-:Y:S01]  /*17e10*/  IMAD.IADD R8, R218, 0x1, -R10.reuse ;  /* 0x00000001da087824 */ /* 0x100fe200078e0a0a */
[----:B------:R-:W-:Y:S01]  /*17e20*/  FSEL R189, R14, -INF , !P3 ;  /* 0xff8000000ebd7808 */ /* 0x000fe20005800000 */
[--C-:B------:R-:W-:Y:S01]  /*17e30*/  IMAD.IADD R14, R219, 0x1, -R9.reuse ;  /* 0x00000001db0e7824 */ /* 0x100fe200078e0a09 */
[----:B------:R-:W-:Y:S02]  /*17e40*/  FSEL R190, R13, -INF , !P1 ;  /* 0xff8000000dbe7808 */ /* 0x000fe40004800000 */
[----:B------:R-:W-:Y:S01]  /*17e50*/  FSEL R191, R12, -INF , !P2 ;  /* 0xff8000000cbf7808 */ /* 0x000fe20005000000 */
[--C-:B------:R-:W-:Y:S01]  /*17e60*/  IMAD.IADD R12, R219, 0x1, -R10.reuse ;  /* 0x00000001db0c7824 */ /* 0x100fe200078e0a0a */
[C---:B------:R-:W-:Y:S01]  /*17e70*/  ISETP.GE.AND P3, PT, R7.reuse, R216, PT ;  /* 0x000000d80700720c */ /* 0x040fe20003f66270 */
[----:B------:R-:W-:Y:S01]  /*17e80*/  IMAD.IADD R10, R220, 0x1, -R10 ;  /* 0x00000001dc0a7824 */ /* 0x000fe200078e0a0a */
[C---:B------:R-:W-:Y:S02]  /*17e90*/  ISETP.GE.AND P1, PT, R7.reuse, R214, PT ;  /* 0x000000d60700720c */ /* 0x040fe40003f26270 */
[----:B------:R-:W-:Y:S01]  /*17ea0*/  ISETP.GE.AND P2, PT, R7, R217, PT ;  /* 0x000000d90700720c */ /* 0x000fe20003f46270 */
[----:B------:R-:W-:Y:S01]  /*17eb0*/  IMAD.IADD R7, R218, 0x1, -R9 ;  /* 0x00000001da077824 */ /* 0x000fe200078e0a09 */
[----:B------:R-:W-:Y:S02]  /*17ec0*/  IABS R13, R8 ;  /* 0x00000008000d7213 */ /* 0x000fe40000000000 */
[----:B------:R-:W-:Y:S02]  /*17ed0*/  IABS R8, R14 ;  /* 0x0000000e00087213 */ /* 0x000fe40000000000 */
[----:B------:R-:W-:Y:S01]  /*17ee0*/  IABS R11, R7 ;  /* 0x00000007000b7213 */ /* 0x000fe20000000000 */
[----:B------:R-:W3:Y:S01]  /*17ef0*/  MUFU.TANH R14, R35 ;  /* 0x00000023000e7308 */ /* 0x000ee20000002400 */
[----:B------:R-:W-:Y:S02]  /*17f00*/  I2FP.F32.S32 R8, R8 ;  /* 0x0000000800087245 */ /* 0x000fe40000201400 */
[----:B------:R-:W-:Y:S02]  /*17f10*/  I2FP.F32.S32 R11, R11 ;  /* 0x0000000b000b7245 */ /* 0x000fe40000201400 */
[----:B------:R-:W-:Y:S01]  /*17f20*/  IABS R7, R12 ;  /* 0x0000000c00077213 */ /* 0x000fe20000000000 */
[----:B-1----:R-:W-:Y:S01]  /*17f30*/  FFMA.FTZ R17, R8, -UR6, R17 ;  /* 0x8000000608117c23 */ /* 0x002fe20008010011 */
[----:B------:R-:W-:Y:S01]  /*17f40*/  IABS R12, R15 ;  /* 0x0000000f000c7213 */ /* 0x000fe20000000000 */
[----:B------:R-:W-:Y:S01]  /*17f50*/  VIADD R8, R0, 0x18 ;  /* 0x0000001800087836 */ /* 0x000fe20000000000 */
[----:B------:R-:W-:Y:S01]  /*17f60*/  I2FP.F32.S32 R13, R13 ;  /* 0x0000000d000d7245 */ /* 0x000fe20000201400 */
[----:B--2---:R-:W-:Y:S01]  /*17f70*/  FFMA.FTZ R16, R11, -UR6, R16 ;  /* 0x800000060b107c23 */ /* 0x004fe20008010010 */
[----:B------:R-:W-:Y:S02]  /*17f80*/  I2FP.F32.S32 R7, R7 ;  /* 0x0000000700077245 */ /* 0x000fe40000201400 */
[----:B------:R-:W-:Y:S01]  /*17f90*/  I2FP.F32.S32 R11, R12 ;  /* 0x0000000c000b7245 */ /* 0x000fe20000201400 */
[----:B------:R-:W-:Y:S01]  /*17fa0*/  FFMA.FTZ R13, R13, -UR6, R28 ;  /* 0x800000060d0d7c23 */ /* 0x000fe2000801001c */
[----:B------:R-:W-:Y:S01]  /*17fb0*/  FSEL R192, R19, -INF , !P3 ;  /* 0xff80000013c07808 */ /* 0x000fe20005800000 */
[----:B------:R-:W-:Y:S01]  /*17fc0*/  FFMA.FTZ R15, R7, -UR6, R30 ;  /* 0x80000006070f7c23 */ /* 0x000fe2000801001e */
[----:B------:R-:W-:Y:S01]  /*17fd0*/  ISETP.GT.AND P3, PT, R4, R8, PT ;  /* 0x000000080400720c */ /* 0x000fe20003f64270 */
[----:B------:R-:W-:Y:S01]  /*17fe0*/  FFMA.FTZ R18, R11, -UR6, R18 ;  /* 0x800000060b127c23 */ /* 0x000fe20008010012 */
[----:B------:R-:W-:Y:S01]  /*17ff0*/  IABS R12, R10 ;  /* 0x0000000a000c7213 */ /* 0x000fe20000000000 */
[----:B------:R-:W-:Y:S01]  /*18000*/  VIADD R7, R0, 0x19 ;  /* 0x0000001900077836 */ /* 0x000fe20000000000 */
[----:B------:R-:W-:Y:S01]  /*18010*/  FSEL R13, R13, -INF , !P3 ;  /* 0xff8000000d0d7808 */ /* 0x000fe20005800000 */
[--C-:B------:R-:W-:Y:S01]  /*18020*/  IMAD.IADD R11, R213, 0x1, -R9.reuse ;  /* 0x00000001d50b7824 */ /* 0x100fe200078e0a09 */
[----:B------:R-:W-:Y:S01]  /*18030*/  FSEL R168, R21, -INF , !P6 ;  /* 0xff80000015a87808 */ /* 0x000fe20007000000 */
[----:B------:R-:W-:Y:S01]  /*18040*/  IMAD.IADD R9, R220, 0x1, -R9 ;  /* 0x00000001dc097824 */ /* 0x000fe200078e0a09 */
[----:B------:R-:W-:Y:S02]  /*18050*/  ISETP.GT.AND P3, PT, R4, R7, PT ;  /* 0x000000070400720c */ /* 0x000fe40003f64270 */
[----:B------:R-:W-:Y:S02]  /*18060*/  IABS R19, R11 ;  /* 0x0000000b00137213 */ /* 0x000fe40000000000 */
[----:B------:R-:W-:Y:S01]  /*18070*/  IABS R11, R9 ;  /* 0x00000009000b7213 */ /* 0x000fe20000000000 */
[----:B------:R-:W-:Y:S01]  /*18080*/  IMAD.MOV.U32 R9, RZ, RZ, R12 ;  /* 0x000000ffff097224 */ /* 0x000fe200078e000c */
[----:B------:R-:W-:Y:S01]  /*18090*/  FSEL R12, R16, -INF , !P3 ;  /* 0xff800000100c7808 */ /* 0x000fe20005800000 */
[----:B------:R-:W-:Y:S01]  /*180a0*/  IMAD.MOV.U32 R10, RZ, RZ, R19 ;  /* 0x000000ffff0a7224 */ /* 0x000fe200078e0013 */
[----:B------:R-:W-:Y:S02]  /*180b0*/  ISETP.GT.AND P3, PT, R5, R8, PT ;  /* 0x000000080500720c */ /* 0x000fe40003f64270 */
[----:B------:R-:W-:Y:S02]  /*180c0*/  I2FP.F32.S32 R16, R11 ;  /* 0x0000000b00107245 */ /* 0x000fe40000201400 */
[----:B------:R-:W-:Y:S02]  /*180d0*/  FSEL R11, R15, -INF , !P3 ;  /* 0xff8000000f0b7808 */ /* 0x000fe40005800000 */
[----:B------:R-:W-:Y:S01]  /*180e0*/  ISETP.GT.AND P3, PT, R5, R7, PT ;  /* 0x000000070500720c */ /* 0x000fe20003f64270 */
[----:B---3--:R-:W-:Y:S01]  /*180f0*/  FFMA.FTZ R14, R16, -UR6, R14 ;  /* 0x80000006100e7c23 */ /* 0x008fe2000801000e */
[----:B------:R-:W-:Y:S01]  /*18100*/  I2FP.F32.S32 R9, R9 ;  /* 0x0000000900097245 */ /* 0x000fe20000201400 */
[----:B------:R-:W-:Y:S01]  /*18110*/  MUFU.TANH R16, R40 ;  /* 0x0000002800107308 */ /* 0x000fe20000002400 */
[----:B------:R-:W-:Y:S02]  /*18120*/  I2FP.F32.S32 R10, R10 ;  /* 0x0000000a000a7245 */ /* 0x000fe40000201400 */
[----:B------:R-:W-:Y:S01]  /*18130*/  FSEL R19, R17, -INF , !P3 ;  /* 0xff80000011137808 */ /* 0x000fe20005800000 */
[----:B------:R-:W-:Y:S01]  /*18140*/  FFMA.FTZ R9, R9, -UR6, R34 ;  /* 0x8000000609097c23 */ /* 0x000fe20008010022 */
[-C--:B------:R-:W-:Y:S01]  /*18150*/  ISETP.GT.AND P3, PT, R6, R8.reuse, PT ;  /* 0x000000080600720c */ /* 0x080fe20003f64270 */
[----:B------:R-:W-:Y:S01]  /*18160*/  FFMA.FTZ R10, R10, -UR6, R33 ;  /* 0x800000060a0a7c23 */ /* 0x000fe20008010021 */
[-C--:B------:R-:W-:Y:S03]  /*18170*/  ISETP.GT.AND P6, PT, R3, R7.reuse, PT ;  /* 0x000000070300720c */ /* 0x080fe60003fc4270 */
[----:B------:R-:W1:Y:S01]  /*18180*/  MUFU.TANH R17, R39 ;  /* 0x0000002700117308 */ /* 0x000e620000002400 */
[----:B------:R-:W-:Y:S02]  /*18190*/  FSEL R28, R22, -INF , !P1 ;  /* 0xff800000161c7808 */ /* 0x000fe40004800000 */
[----:B------:R-:W-:Y:S02]  /*181a0*/  FSEL R29, R23, -INF , !P0 ;  /* 0xff800000171d7808 */ /* 0x000fe40004000000 */
[----:B------:R-:W-:Y:S02]  /*181b0*/  ISETP.GT.AND P1, PT, R3, R8, PT ;  /* 0x000000080300720c */ /* 0x000fe40003f24270 */
[----:B------:R-:W-:Y:S02]  /*181c0*/  ISETP.GT.AND P0, PT, R6, R7, PT ;  /* 0x000000070600720c */ /* 0x000fe40003f04270 */
[----:B------:R-:W-:Y:S02]  /*181d0*/  FSEL R22, R18, -INF , !P3 ;  /* 0xff80000012167808 */ /* 0x000fe40005800000 */
[----:B------:R-:W-:Y:S02]  /*181e0*/  FSEL R187, R20, -INF , !P2 ;  /* 0xff80000014bb7808 */ /* 0x000fe40005000000 */
[----:B------:R-:W-:Y:S02]  /*181f0*/  FSEL R18, R14, -INF , !P6 ;  /* 0xff8000000e127808 */ /* 0x000fe40007000000 */
[CC--:B------:R-:W-:Y:S02]  /*18200*/  ISETP.GE.AND P2, PT, R8.reuse, R214.reuse, PT ;  /* 0x000000d60800720c */ /* 0x0c0fe40003f46270 */
[-C--:B------:R-:W-:Y:S02]  /*18210*/  ISETP.GE.AND P3, PT, R8, R217.reuse, PT ;  /* 0x000000d90800720c */ /* 0x080fe40003f66270 */
[----:B------:R-:W-:Y:S02]  /*18220*/  ISETP.GE.AND P6, PT, R7, R214, PT ;  /* 0x000000d60700720c */ /* 0x000fe40003fc6270 */
[----:B------:R-:W-:Y:S01]  /*18230*/  FSEL R20, R9, -INF , !P1 ;  /* 0xff80000009147808 */ /* 0x000fe20004800000 */
[----:B------:R-:W-:Y:S01]  /*18240*/  VIADD R9, R2, 0xffffffa9 ;  /* 0xffffffa902097836 */ /* 0x000fe20000000000 */
[----:B------:R-:W-:Y:S01]  /*18250*/  FSEL R21, R10, -INF , !P0 ;  /* 0xff8000000a157808 */ /* 0x000fe20004000000 */
[----:B------:R-:W-:Y:S01]  /*18260*/  VIADD R10, R2, 0xffffffa8 ;  /* 0xffffffa8020a7836 */ /* 0x000fe20000000000 */
[----:B------:R-:W-:Y:S01]  /*18270*/  FSEL R26, R13, -INF , !P2 ;  /* 0xff8000000d1a7808 */ /* 0x000fe20005000000 */
[--C-:B------:R-:W-:Y:S01]  /*18280*/  IMAD.IADD R13, R220, 0x1, -R9.reuse ;  /* 0x00000001dc0d7824 */ /* 0x100fe200078e0a09 */
[----:B------:R-:W-:Y:S01]  /*18290*/  FSEL R27, R12, -INF , !P6 ;  /* 0xff8000000c1b7808 */ /* 0x000fe20007000000 */
[--C-:B------:R-:W-:Y:S01]  /*182a0*/  IMAD.IADD R15, R218, 0x1, -R10.reuse ;  /* 0x00000001da0f7824 */ /* 0x100fe200078e0a0a */
[----:B------:R-:W-:Y:S01]  /*182b0*/  FSEL R32, R11, -INF , !P3 ;  /* 0xff8000000b207808 */ /* 0x000fe20005800000 */
[--C-:B------:R-:W-:Y:S01]  /*182c0*/  IMAD.IADD R11, R220, 0x1, -R10.reuse ;  /* 0x00000001dc0b7824 */ /* 0x100fe200078e0a0a */
[C---:B------:R-:W-:Y:S02]  /*182d0*/  ISETP.GE.AND P2, PT, R7.reuse, R217, PT ;  /* 0x000000d90700720c */ /* 0x040fe40003f46270 */
[CC--:B------:R-:W-:Y:S02]  /*182e0*/  ISETP.GE.AND P6, PT, R7.reuse, R215.reuse, PT ;  /* 0x000000d70700720c */ /* 0x0c0fe40003fc6270 */
[-C--:B------:R-:W-:Y:S01]  /*182f0*/  ISETP.GE.AND P3, PT, R7, R216.reuse, PT ;  /* 0x000000d80700720c */ /* 0x080fe20003f66270 */
[C---:B------:R-:W-:Y:S01]  /*18300*/  IMAD.IADD R7, R213.reuse, 0x1, -R9 ;  /* 0x00000001d5077824 */ /* 0x040fe200078e0a09 */
        /* <DEDUP_REMOVED lines=18> */
[----:B-1----:R-:W-:Y:S01]  /*18430*/  FFMA.FTZ R17, R11, -UR6, R17 ;  /* 0x800000060b117c23 */ /* 0x002fe20008010011 */
[----:B------:R-:W-:Y:S01]  /*18440*/  FSEL R169, R20, -INF , !P1 ;  /* 0xff80000014a97808 */ /* 0x000fe20004800000 */
[----:B------:R-:W-:Y:S01]  /*18450*/  FFMA.FTZ R14, R14, -UR6, R36 ;  /* 0x800000060e0e7c23 */ /* 0x000fe20008010024 */
[-C--:B------:R-:W-:Y:S01]  /*18460*/  ISETP.GT.AND P2, PT, R6, R8.reuse, PT ;  /* 0x000000080600720c */ /* 0x080fe20003f44270 */
[----:B------:R-:W-:Y:S01]  /*18470*/  FFMA.FTZ R16, R7, -UR6, R16 ;  /* 0x8000000607107c23 */ /* 0x000fe20008010010 */
[----:B------:R-:W-:Y:S01]  /*18480*/  FSEL R30, R22, -INF , !P0 ;  /* 0xff800000161e7808 */ /* 0x000fe20004000000 */
[----:B------:R-:W1:Y:S01]  /*18490*/  MUFU.TANH R11, R43 ;  /* 0x0000002b000b7308 */ /* 0x000e620000002400 */
[----:B------:R-:W-:Y:S01]  /*184a0*/  FSEL R14, R14, -INF , !P2 ;  /* 0xff8000000e0e7808 */ /* 0x000fe20005000000 */
[----:B------:R-:W-:Y:S01]  /*184b0*/  VIADD R7, R0, 0x21 ;  /* 0x0000002100077836 */ /* 0x000fe20000000000 */
[----:B------:R-:W-:Y:S01]  /*184c0*/  FSEL R31, R21, -INF , !P6 ;  /* 0xff800000151f7808 */ /* 0x000fe20007000000 */
[--C-:B------:R-:W-:Y:S01]  /*184d0*/  IMAD.IADD R12, R218, 0x1, -R9.reuse ;  /* 0x00000001da0c7824 */ /* 0x100fe200078e0a09 */
[----:B------:R-:W-:Y:S01]  /*184e0*/  ISETP.GT.AND P6, PT, R5, R8, PT ;  /* 0x000000080500720c */ /* 0x000fe20003fc4270 */
[----:B------:R-:W-:Y:S01]  /*184f0*/  IMAD.IADD R9, R219, 0x1, -R9 ;  /* 0x00000001db097824 */ /* 0x000fe200078e0a09 */
[----:B------:R-:W-:Y:S02]  /*18500*/  ISETP.GT.AND P2, PT, R6, R7, PT ;  /* 0x000000070600720c */ /* 0x000fe40003f44270 */
[----:B------:R-:W-:Y:S02]  /*18510*/  IABS R23, R12 ;  /* 0x0000000c00177213 */ /* 0x000fe40000000000 */
        /* <DEDUP_REMOVED lines=8> */
[----:B------:R-:W-:Y:S01]  /*185a0*/  I2FP.F32.S32 R10, R10 ;  /* 0x0000000a000a7245 */ /* 0x000fe20000201400 */
[----:B-1----:R-:W-:Y:S01]  /*185b0*/  FFMA.FTZ R11, R19, -UR6, R11 ;  /* 0x80000006130b7c23 */ /* 0x002fe2000801000b */
[----:B------:R-:W-:Y:S02]  /*185c0*/  ISETP.GT.AND P2, PT, R3, R7, PT ;  /* 0x000000070300720c */ /* 0x000fe40003f44270 */
[----:B------:R-:W-:Y:S01]  /*185d0*/  I2FP.F32.S32 R9, R9 ;  /* 0x0000000900097245 */ /* 0x000fe20000201400 */
[----:B------:R-:W-:Y:S01]  /*185e0*/  FFMA.FTZ R10, R10, -UR6, R41 ;  /* 0x800000060a0a7c23 */ /* 0x000fe20008010029 */
[----:B------:R-:W-:Y:S02]  /*185f0*/  FSEL R19, R17, -INF , !P2 ;  /* 0xff80000011137808 */ /* 0x000fe40005000000 */
[C---:B------:R-:W-:Y:S01]  /*18600*/  ISETP.GT.AND P2, PT, R4.reuse, R8, PT ;  /* 0x000000080400720c */ /* 0x040fe20003f44270 */
[----:B------:R-:W-:Y:S01]  /*18610*/  FFMA.FTZ R9, R9, -UR6, R42 ;  /* 0x8000000609097c23 */ /* 0x000fe2000801002a */
        /* <DEDUP_REMOVED lines=66> */
[----:B------:R1:W-:Y:S01]  /*18a40*/  MUFU.TANH R16, R56 ;  /* 0x0000003800107308 */ /* 0x0003e20000002400 */
[----:B------:R-:W-:Y:S02]  /*18a50*/  I2FP.F32.S32 R10, R10 ;  /* 0x0000000a000a7245 */ /* 0x000fe40000201400 */
[----:B------:R-:W-:Y:S01]  /*18a60*/  FSEL R19, R17, -INF , !P3 ;  /* 0xff80000011137808 */ /* 0x000fe20005800000 */
[----:B------:R-:W-:Y:S01]  /*18a70*/  FFMA.FTZ R9, R9, -UR6, R50 ;  /* 0x8000000609097c23 */ /* 0x000fe20008010032 */
[-C--:B------:R-:W-:Y:S01]  /*18a80*/  ISETP.GT.AND P3, PT, R6, R8.reuse, PT ;  /* 0x000000080600720c */ /* 0x080fe20003f64270 */
[----:B------:R-:W-:Y:S01]  /*18a90*/  FFMA.FTZ R10, R10, -UR6, R49 ;  /* 0x800000060a0a7c23 */ /* 0x000fe20008010031 */
[-C--:B------:R-:W-:Y:S03]  /*18aa0*/  ISETP.GT.AND P6, PT, R3, R7.reuse, PT ;  /* 0x000000070300720c */ /* 0x080fe60003fc4270 */
[----:B------:R2:W3:Y:S01]  /*18ab0*/  MUFU.TANH R17, R55 ;  /* 0x0000003700117308 */ /* 0x0004e20000002400 */
[----:B------:R-:W-:Y:S02]  /*18ac0*/  FSEL R34, R22, -INF , !P1 ;  /* 0xff80000016227808 */ /* 0x000fe40004800000 */
[----:B------:R-:W-:Y:S02]  /*18ad0*/  FSEL R33, R23, -INF , !P0 ;  /* 0xff80000017217808 */ /* 0x000fe40004000000 */
[----:B------:R-:W-:Y:S02]  /*18ae0*/  ISETP.GT.AND P1, PT, R3, R8, PT ;  /* 0x000000080300720c */ /* 0x000fe40003f24270 */
[----:B------:R-:W-:Y:S02]  /*18af0*/  ISETP.GT.AND P0, PT, R6, R7, PT ;  /* 0x000000070600720c */ /* 0x000fe40003f04270 */
[----:B------:R-:W-:Y:S01]  /*18b00*/  FSEL R22, R18, -INF , !P3 ;  /* 0xff80000012167808 */ /* 0x000fe20005800000 */
[----:B-1----:R-:W-:Y:S01]  /*18b10*/  IMAD.MOV.U32 R56, RZ, RZ, R191 ;  /* 0x000000ffff387224 */ /* 0x002fe200078e00bf */
[----:B------:R-:W-:Y:S02]  /*18b20*/  FSEL R40, R20, -INF , !P2 ;  /* 0xff80000014287808 */ /* 0x000fe40005000000 */
[----:B------:R-:W-:Y:S02]  /*18b30*/  FSEL R18, R14, -INF , !P6 ;  /* 0xff8000000e127808 */ /* 0x000fe40007000000 */
[CC--:B------:R-:W-:Y:S02]  /*18b40*/  ISETP.GE.AND P2, PT, R8.reuse, R214.reuse, PT ;  /* 0x000000d60800720c */ /* 0x0c0fe40003f46270 */
[-C--:B------:R-:W-:Y:S01]  /*18b50*/  ISETP.GE.AND P3, PT, R8, R217.reuse, PT ;  /* 0x000000d90800720c */ /* 0x080fe20003f66270 */
[----:B--2---:R-:W-:Y:S01]  /*18b60*/  IMAD.MOV.U32 R55, RZ, RZ, R192 ;  /* 0x000000ffff377224 */ /* 0x004fe200078e00c0 */
        /* <DEDUP_REMOVED lines=33> */
[----:B---3--:R-:W-:Y:S01]  /*18d80*/  FFMA.FTZ R17, R11, -UR6, R17 ;  /* 0x800000060b117c23 */ /* 0x008fe20008010011 */
[----:B------:R-:W-:Y:S01]  /*18d90*/  FSEL R246, R20, -INF , !P1 ;  /* 0xff80000014f67808 */ /* 0x000fe20004800000 */
[----:B------:R-:W-:Y:S01]  /*18da0*/  FFMA.FTZ R14, R14, -UR6, R52 ;  /* 0x800000060e0e7c23 */ /* 0x000fe20008010034 */
[-C--:B------:R-:W-:Y:S01]  /*18db0*/  ISETP.GT.AND P2, PT, R6, R8.reuse, PT ;  /* 0x000000080600720c */ /* 0x080fe20003f44270 */
[----:B------:R-:W-:Y:S01]  /*18dc0*/  FFMA.FTZ R16, R7, -UR6, R16 ;  /* 0x8000000607107c23 */ /* 0x000fe20008010010 */
[----:B------:R-:W-:Y:S01]  /*18dd0*/  FSEL R244, R22, -INF , !P0 ;  /* 0xff80000016f47808 */ /* 0x000fe20004000000 */
[----:B------:R1:W2:Y:S01]  /*18de0*/  MUFU.TANH R11, R59 ;  /* 0x0000003b000b7308 */ /* 0x0002a20000002400 */
[----:B------:R-:W-:Y:S01]  /*18df0*/  FSEL R14, R14, -INF , !P2 ;  /* 0xff8000000e0e7808 */ /* 0x000fe20005000000 */
[----:B------:R-:W-:Y:S01]  /*18e00*/  VIADD R7, R0, 0x31 ;  /* 0x0000003100077836 */ /* 0x000fe20000000000 */
[----:B------:R-:W-:Y:S01]  /*18e10*/  FSEL R245, R21, -INF , !P6 ;  /* 0xff80000015f57808 */ /* 0x000fe20007000000 */
[--C-:B------:R-:W-:Y:S01]  /*18e20*/  IMAD.IADD R12, R218, 0x1, -R9.reuse ;  /* 0x00000001da0c7824 */ /* 0x100fe200078e0a09 */
[----:B------:R-:W-:Y:S01]  /*18e30*/  ISETP.GT.AND P6, PT, R5, R8, PT ;  /* 0x000000080500720c */ /* 0x000fe20003fc4270 */
[----:B------:R-:W-:Y:S01]  /*18e40*/  IMAD.IADD R9, R219, 0x1, -R9 ;  /* 0x00000001db097824 */ /* 0x000fe200078e0a09 */
[----:B------:R-:W-:Y:S01]  /*18e50*/  ISETP.GT.AND P2, PT, R6, R7, PT ;  /* 0x000000070600720c */ /* 0x000fe20003f44270 */
[----:B------:R-:W-:Y:S01]  /*18e60*/  IMAD.MOV.U32 R52, RZ, RZ, R190 ;  /* 0x000000ffff347224 */ /* 0x000fe200078e00be */
[----:B------:R-:W-:Y:S01]  /*18e70*/  IABS R23, R12 ;  /* 0x0000000c00177213 */ /* 0x000fe20000000000 */
[----:B------:R-:W-:Y:S01]  /*18e80*/  IMAD.MOV.U32 R53, RZ, RZ, R189 ;  /* 0x000000ffff357224 */ /* 0x000fe200078e00bd */
[----:B------:R-:W-:Y:S02]  /*18e90*/  IABS R12, R10 ;  /* 0x0000000a000c7213 */ /* 0x000fe40000000000 */
[----:B------:R-:W-:Y:S01]  /*18ea0*/  IABS R19, R9 ;  /* 0x0000000900137213 */ /* 0x000fe20000000000 */
[----:B------:R-:W-:Y:S01]  /*18eb0*/  IMAD.MOV.U32 R10, RZ, RZ, R23 ;  /* 0x000000ffff0a7224 */ /* 0x000fe200078e0017 */
[----:B------:R-:W-:Y:S01]  /*18ec0*/  FSEL R13, R13, -INF , !P2 ;  /* 0xff8000000d0d7808 */ /* 0x000fe20005000000 */
[----:B------:R-:W-:Y:S01]  /*18ed0*/  IMAD.MOV.U32 R9, RZ, RZ, R12 ;  /* 0x000000ffff097224 */ /* 0x000fe200078e000c */
[----:B------:R-:W-:Y:S01]  /*18ee0*/  ISETP.GT.AND P2, PT, R3, R8, PT ;  /* 0x000000080300720c */ /* 0x000fe20003f44270 */
[----:B-1----:R-:W-:Y:S01]  /*18ef0*/  IMAD.MOV.U32 R59, RZ, RZ, R35 ;  /* 0x000000ffff3b7224 */ /* 0x002fe200078e0023 */
[----:B------:R-:W-:Y:S02]  /*18f00*/  I2FP.F32.S32 R19, R19 ;  /* 0x0000001300137245 */ /* 0x000fe40000201400 */
[----:B------:R-:W-:Y:S02]  /*18f10*/  FSEL R12, R15, -INF , !P2 ;  /* 0xff8000000f0c7808 */ /* 0x000fe40005000000 */
[----:B------:R-:W-:Y:S01]  /*18f20*/  I2FP.F32.S32 R10, R10 ;  /* 0x0000000a000a7245 */ /* 0x000fe20000201400 */
[----:B--2---:R-:W-:Y:S01]  /*18f30*/  FFMA.FTZ R11, R19, -UR6, R11 ;  /* 0x80000006130b7c23 */ /* 0x004fe2000801000b */
[----:B------:R-:W-:Y:S02]  /*18f40*/  ISETP.GT.AND P2, PT, R3, R7, PT ;  /* 0x000000070300720c */ /* 0x000fe40003f44270 */
[----:B------:R-:W-:Y:S01]  /*18f50*/  I2FP.F32.S32 R9, R9 ;  /* 0x0000000900097245 */ /* 0x000fe20000201400 */
[----:B------:R-:W-:Y:S01]  /*18f60*/  FFMA.FTZ R10, R10, -UR6, R57 ;  /* 0x800000060a0a7c23 */ /* 0x000fe20008010039 */
[----:B------:R-:W-:Y:S01]  /*18f70*/  FSEL R19, R17, -INF , !P2 ;  /* 0xff80000011137808 */ /* 0x000fe20005000000 */
[----:B------:R-:W-:Y:S01]  /*18f80*/  IMAD.MOV.U32 R57, RZ, RZ, R32 ;  /* 0x000000ffff397224 */ /* 0x000fe200078e0020 */
[C---:B------:R-:W-:Y:S01]  /*18f90*/  ISETP.GT.AND P2, PT, R4.reuse, R8, PT ;  /* 0x000000080400720c */ /* 0x040fe20003f44270 */
[----:B------:R-:W-:Y:S01]  /*18fa0*/  FFMA.FTZ R9, R9, -UR6, R58 ;  /* 0x8000000609097c23 */ /* 0x000fe2000801003a */
[-C--:B------:R-:W-:Y:S01]  /*18fb0*/  ISETP.GT.AND P1, PT, R5, R7.reuse, PT ;  /* 0x000000070500720c */ /* 0x080fe20003f24270 */
[----:B------:R-:W-:Y:S01]  /*18fc0*/  IMAD.MOV.U32 R58, RZ, RZ, R187 ;  /* 0x000000ffff3a7224 */ /* 0x000fe200078e00bb */
[----:B------:R-:W-:Y:S01]  /*18fd0*/  ISETP.GT.AND P0, PT, R4, R7, PT ;  /* 0x000000070400720c */ /* 0x000fe20003f04270 */
[----:B------:R-:W1:Y:S01]  /*18fe0*/  MUFU.TANH R17, R63 ;  /* 0x0000003f00117308 */ /* 0x000e620000002400 */
[----:B------:R-:W-:Y:S02]  /*18ff0*/  FSEL R248, R18, -INF , !P3 ;  /* 0xff80000012f87808 */ /* 0x000fe40005800000 */
[----:B------:R-:W-:Y:S02]  /*19000*/  FSEL R23, R16, -INF , !P2 ;  /* 0xff80000010177808 */ /* 0x000fe40005000000 */
[----:B------:R-:W-:Y:S02]  /*19010*/  FSEL R20, R11, -INF , !P1 ;  /* 0xff8000000b147808 */ /* 0x000fe40004800000 */
[CC--:B------:R-:W-:Y:S03]  /*19020*/  ISETP.GE.AND P3, PT, R8.reuse, R215.reuse, PT ;  /* 0x000000d70800720c */ /* 0x0c0fe60003f66270 */
[----:B------:R-:W2:Y:S01]  /*19030*/  MUFU.TANH R16, R61 ;  /* 0x0000003d00107308 */ /* 0x000ea20000002400 */
[----:B------:R-:W-:Y:S02]  /*19040*/  ISETP.GE.AND P2, PT, R8, R216, PT ;  /* 0x000000d80800720c */ /* 0x000fe40003f46270 */
[----:B------:R-:W-:Y:S01]  /*19050*/  FSEL R22, R10, -INF , !P0 ;  /* 0xff8000000a167808 */ /* 0x000fe20004000000 */
[C---:B------:R-:W-:Y:S01]  /*19060*/  VIADD R10, R2.reuse, 0xffffffc0 ;  /* 0xffffffc0020a7836 */ /* 0x040fe20000000000 */
[----:B------:R-:W-:Y:S02]  /*19070*/  ISETP.GE.AND P1, PT, R7, R215, PT ;  /* 0x000000d70700720c */ /* 0x000fe40003f26270 */
[----:B------:R-:W-:Y:S01]  /*19080*/  FSEL R21, R9, -INF , !P6 ;  /* 0xff80000009157808 */ /* 0x000fe20007000000 */
[----:B------:R-:W-:Y:S01]  /*19090*/  VIADD R9, R2, 0xffffffc1 ;  /* 0xffffffc102097836 */ /* 0x000fe20000000000 */
[C---:B------:R-:W-:Y:S01]  /*190a0*/  ISETP.GE.AND P0, PT, R8.reuse, R214, PT ;  /* 0x000000d60800720c */ /* 0x040fe20003f06270 */
[----:B------:R3:W4:Y:S01]  /*190b0*/  MUFU.TANH R18, R64 ;  /* 0x0000004000127308 */ /* 0x0007220000002400 */
[-C--:B------:R-:W-:Y:S01]  /*190c0*/  ISETP.GE.AND P6, PT, R8, R217.reuse, PT ;  /* 0x000000d90800720c */ /* 0x080fe20003fc6270 */
[--C-:B------:R-:W-:Y:S01]  /*190d0*/  IMAD.IADD R8, R218, 0x1, -R10.reuse ;  /* 0x00000001da087824 */ /* 0x100fe200078e0a0a */
[----:B------:R-:W-:Y:S01]  /*190e0*/  FSEL R38, R14, -INF , !P3 ;  /* 0xff8000000e267808 */ /* 0x000fe20005800000 */
[--C-:B------:R-:W-:Y:S01]  /*190f0*/  IMAD.IADD R14, R219, 0x1, -R9.reuse ;  /* 0x00000001db0e7824 */ /* 0x100fe200078e0a09 */
[----:B------:R-:W-:Y:S01]  /*19100*/  FSEL R43, R13, -INF , !P1 ;  /* 0xff8000000d2b7808 */ /* 0x000fe20004800000 */
[--C-:B------:R-:W-:Y:S01]  /*19110*/  IMAD.IADD R15, R213, 0x1, -R10.reuse ;  /* 0x00000001d50f7824 */ /* 0x100fe200078e0a0a */
        /* <DEDUP_REMOVED lines=8> */
[----:B------:R-:W-:Y:S01]  /*191a0*/  IABS R8, R14 ;  /* 0x0000000e00087213 */ /* 0x000fe20000000000 */
[----:B---3--:R-:W-:Y:S01]  /*191b0*/  IMAD.MOV.U32 R64, RZ, RZ, R34 ;  /* 0x000000ffff407224 */ /* 0x008fe200078e0022 */
[----:B------:R-:W-:Y:S01]  /*191c0*/  IABS R11, R7 ;  /* 0x00000007000b7213 */ /* 0x000fe20000000000 */
[----:B------:R-:W3:Y:S01]  /*191d0*/  MUFU.TANH R14, R67 ;  /* 0x00000043000e7308 */ /* 0x000ee20000002400 */
[----:B------:R-:W-:Y:S02]  /*191e0*/  I2FP.F32.S32 R8, R8 ;  /* 0x0000000800087245 */ /* 0x000fe40000201400 */
[----:B------:R-:W-:Y:S02]  /*191f0*/  I2FP.F32.S32 R11, R11 ;  /* 0x0000000b000b7245 */ /* 0x000fe40000201400 */
[----:B------:R-:W-:Y:S01]  /*19200*/  IABS R7, R12 ;  /* 0x0000000c00077213 */ /* 0x000fe20000000000 */
[----:B-1----:R-:W-:Y:S01]  /*19210*/  FFMA.FTZ R17, R8, -UR6, R17 ;  /* 0x8000000608117c23 */ /* 0x002fe20008010011 */
[----:B------:R-:W-:Y:S01]  /*19220*/  IABS R12, R15 ;  /* 0x0000000f000c7213 */ /* 0x000fe20000000000 */
[----:B--2---:R-:W-:Y:S01]  /*19230*/  FFMA.FTZ R16, R11, -UR6, R16 ;  /* 0x800000060b107c23 */ /* 0x004fe20008010010 */
[----:B------:R-:W-:Y:S01]  /*19240*/  I2FP.F32.S32 R13, R13 ;  /* 0x0000000d000d7245 */ /* 0x000fe20000201400 */
[----:B------:R-:W-:Y:S01]  /*19250*/  VIADD R8, R0, 0x38 ;  /* 0x0000003800087836 */ /* 0x000fe20000000000 */
[----:B------:R-:W-:Y:S02]  /*19260*/  I2FP.F32.S32 R7, R7 ;  /* 0x0000000700077245 */ /* 0x000fe40000201400 */
[----:B------:R-:W-:Y:S01]  /*19270*/  I2FP.F32.S32 R11, R12 ;  /* 0x0000000c000b7245 */ /* 0x000fe20000201400 */
[----:B------:R-:W-:Y:S01]  /*19280*/  FFMA.FTZ R13, R13, -UR6, R60 ;  /* 0x800000060d0d7c23 */ /* 0x000fe2000801003c */
[----:B------:R-:W-:Y:S01]  /*19290*/  FSEL R250, R19, -INF , !P3 ;  /* 0xff80000013fa7808 */ /* 0x000fe20005800000 */
[----:B------:R-:W-:Y:S01]  /*192a0*/  FFMA.FTZ R15, R7, -UR6, R62 ;  /* 0x80000006070f7c23 */ /* 0x000fe2000801003e */
[----:B------:R-:W-:Y:S01]  /*192b0*/  ISETP.GT.AND P3, PT, R4, R8, PT ;  /* 0x000000080400720c */ /* 0x000fe20003f64270 */
[----:B------:R-:W-:Y:S01]  /*192c0*/  VIADD R7, R0, 0x39 ;  /* 0x0000003900077836 */ /* 0x000fe20000000000 */
[----:B------:R-:W-:Y:S01]  /*192d0*/  IABS R12, R10 ;  /* 0x0000000a000c7213 */ /* 0x000fe20000000000 */
[----:B----4-:R-:W-:Y:S01]  /*192e0*/  FFMA.FTZ R18, R11, -UR6, R18 ;  /* 0x800000060b127c23 */ /* 0x010fe20008010012 */
[----:B------:R-:W-:Y:S01]  /*192f0*/  FSEL R13, R13, -INF , !P3 ;  /* 0xff8000000d0d7808 */ /* 0x000fe20005800000 */
[--C-:B------:R-:W-:Y:S01]  /*19300*/  IMAD.IADD R11, R213, 0x1, -R9.reuse ;  /* 0x00000001d50b7824 */ /* 0x100fe200078e0a09 */
[----:B------:R-:W-:Y:S01]  /*19310*/  ISETP.GT.AND P3, PT, R4, R7, PT ;  /* 0x000000070400720c */ /* 0x000fe20003f64270 */
[----:B------:R-:W-:Y:S01]  /*19320*/  IMAD.IADD R9, R220, 0x1, -R9 ;  /* 0x00000001dc097824 */ /* 0x000fe200078e0a09 */
[----:B------:R-:W-:Y:S02]  /*19330*/  FSEL R240, R21, -INF , !P6 ;  /* 0xff80000015f07808 */ /* 0x000fe40007000000 */
        /* <DEDUP_REMOVED lines=17> */
[-C--:B------:R-:W-:Y:S01]  /*19450*/  ISETP.GT.AND P6, PT, R3, R7.reuse, PT ;  /* 0x000000070300720c */ /* 0x080fe20003fc4270 */
[----:B------:R-:W-:Y:S01]  /*19460*/  IMAD.MOV.U32 R65, RZ, RZ, R231 ;  /* 0x000000ffff417224 */ /* 0x000fe200078e00e7 */
[----:B------:R-:W-:Y:S01]  /*19470*/  FSEL R237, R22, -INF , !P1 ;  /* 0xff80000016ed7808 */ /* 0x000fe20004800000 */
[----:B------:R-:W1:Y:S01]  /*19480*/  MUFU.TANH R17, R71 ;  /* 0x0000004700117308 */ /* 0x000e620000002400 */
        /* <DEDUP_REMOVED lines=44> */
[----:B------:R-:W-:Y:S01]  /*19750*/  ISETP.GT.AND P2, PT, R6, R8, PT ;  /* 0x000000080600720c */ /* 0x000fe20003f44270 */
[----:B------:R-:W-:Y:S01]  /*19760*/  FFMA.FTZ R16, R7, -UR6, R16 ;  /* 0x8000000607107c23 */ /* 0x000fe20008010010 */
[----:B------:R-:W-:Y:S01]  /*19770*/  FSEL R226, R22, -INF , !P6 ;  /* 0xff80000016e27808 */ /* 0x000fe20007000000 */
[----:B------:R-:W-:Y:S01]  /*19780*/  VIADD R7, R0, 0x41 ;  /* 0x0000004100077836 */ /* 0x000fe20000000000 */
[----:B------:R-:W-:Y:S01]  /*19790*/  FSEL R14, R14, -INF , !P2 ;  /* 0xff8000000e0e7808 */ /* 0x000fe20005000000 */
[--C-:B------:R-:W-:Y:S01]  /*197a0*/  IMAD.IADD R12, R218, 0x1, -R9.reuse ;  /* 0x00000001da0c7824 */ /* 0x100fe200078e0a09 */
[----:B------:R-:W-:Y:S01]  /*197b0*/  FSEL R225, R23, -INF , !P0 ;  /* 0xff80000017e17808 */ /* 0x000fe20004000000 */
[----:B------:R-:W1:Y:S01]  /*197c0*/  MUFU.TANH R11, R75 ;  /* 0x0000004b000b7308 */ /* 0x000e620000002400 */
[----:B------:R-:W-:Y:S01]  /*197d0*/  ISETP.GT.AND P2, PT, R6, R7, PT ;  /* 0x000000070600720c */ /* 0x000fe20003f44270 */
[----:B------:R-:W-:Y:S01]  /*197e0*/  IMAD.IADD R9, R219, 0x1, -R9 ;  /* 0x00000001db097824 */ /* 0x000fe200078e0a09 */
        /* <DEDUP_REMOVED lines=10> */
[----:B-1----:R-:W-:Y:S01]  /*19890*/  FFMA.FTZ R11, R18, -UR6, R11 ;  /* 0x80000006120b7c23 */ /* 0x002fe2000801000b */
[----:B------:R-:W-:Y:S02]  /*198a0*/  I2FP.F32.S32 R9, R9 ;  /* 0x0000000900097245 */ /* 0x000fe40000201400 */
[----:B------:R-:W-:Y:S02]  /*198b0*/  I2FP.F32.S32 R10, R10 ;  /* 0x0000000a000a7245 */ /* 0x000fe40000201400 */
[----:B------:R-:W-:Y:S01]  /*198c0*/  FSEL R18, R17, -INF , !P2 ;  /* 0xff80000011127808 */ /* 0x000fe20005000000 */
[----:B------:R-:W-:Y:S01]  /*198d0*/  FFMA.FTZ R9, R9, -UR6, R74 ;  /* 0x8000000609097c23 */ /* 0x000fe2000801004a */
[-C--:B------:R-:W-:Y:S01]  /*198e0*/  ISETP.GT.AND P2, PT, R4, R8.reuse, PT ;  /* 0x000000080400720c */ /* 0x080fe20003f44270 */
[----:B------:R-:W-:Y:S01]  /*198f0*/  FFMA.FTZ R10, R10, -UR6, R73 ;  /* 0x800000060a0a7c23 */ /* 0x000fe20008010049 */
[CC--:B------:R-:W-:Y:S01]  /*19900*/  ISETP.GT.AND P1, PT, R5.reuse, R7.reuse, PT ;  /* 0x000000070500720c */ /* 0x0c0fe20003f24270 */
[----:B------:R-:W-:Y:S01]  /*19910*/  MUFU.TANH R17, R79 ;  /* 0x0000004f00117308 */ /* 0x000fe20000002400 */
[----:B------:R-:W-:Y:S02]  /*19920*/  ISETP.GT.AND P6, PT, R5, R8, PT ;  /* 0x000000080500720c */ /* 0x000fe40003fc4270 */
[----:B------:R-:W-:Y:S02]  /*19930*/  ISETP.GT.AND P0, PT, R4, R7, PT ;  /* 0x000000070400720c */ /* 0x000fe40003f04270 */
[----:B------:R-:W-:Y:S02]  /*19940*/  FSEL R229, R20, -INF , !P3 ;  /* 0xff80000014e57808 */ /* 0x000fe40005800000 */
[----:B------:R-:W-:Y:S02]  /*19950*/  FSEL R22, R16, -INF , !P2 ;  /* 0xff80000010167808 */ /* 0x000fe40005000000 */
[----:B------:R-:W-:Y:S01]  /*19960*/  FSEL R19, R11, -INF , !P1 ;  /* 0xff8000000b137808 */ /* 0x000fe20004800000 */
[----:B------:R-:W1:Y:S01]  /*19970*/  MUFU.TANH R16, R77 ;  /* 0x0000004d00107308 */ /* 0x000e620000002400 */
        /* <DEDUP_REMOVED lines=16> */
[----:B------:R-:W-:Y:S01]  /*19a80*/  IMAD.IADD R7, R218, 0x1, -R9 ;  /* 0x00000001da077824 */ /* 0x000fe200078e0a09 */
[C---:B------:R-:W-:Y:S02]  /*19a90*/  ISETP.GE.AND P0, PT, R8.reuse, R214, PT ;  /* 0x000000d60800720c */ /* 0x040fe40003f06270 */
[----:B------:R-:W-:Y:S01]  /*19aa0*/  ISETP.GE.AND P6, PT, R8, R217, PT ;  /* 0x000000d90800720c */ /* 0x000fe20003fc6270 */
[--C-:B------:R-:W-:Y:S01]  /*19ab0*/  IMAD.IADD R8, R218, 0x1, -R10.reuse ;  /* 0x00000001da087824 */ /* 0x100fe200078e0a0a */
[----:B------:R-:W-:Y:S01]  /*19ac0*/  IABS R11, R7 ;  /* 0x00000007000b7213 */ /* 0x000fe20000000000 */
[----:B------:R-:W-:Y:S01]  /*19ad0*/  IMAD.IADD R10, R220, 0x1, -R10 ;  /* 0x00000001dc0a7824 */ /* 0x000fe200078e0a0a */
[----:B------:R-:W-:Y:S02]  /*19ae0*/  IABS R7, R12 ;  /* 0x0000000c00077213 */ /* 0x000fe40000000000 */
[----:B------:R-:W-:Y:S02]  /*19af0*/  IABS R12, R15 ;  /* 0x0000000f000c7213 */ /* 0x000fe40000000000 */
[----:B------:R-:W-:Y:S01]  /*19b00*/  IABS R13, R8 ;  /* 0x00000008000d7213 */ /* 0x000fe20000000000 */
[----:B------:R-:W2:Y:S01]  /*19b10*/  MUFU.TANH R15, R80 ;  /* 0x00000050000f7308 */ /* 0x000ea20000002400 */
[----:B------:R-:W-:Y:S01]  /*19b20*/  IABS R8, R14 ;  /* 0x0000000e00087213 */ /* 0x000fe20000000000 */
[----:B------:R-:W-:Y:S01]  /*19b30*/  IMAD.MOV.U32 R14, RZ, RZ, R12 ;  /* 0x000000ffff0e7224 */ /* 0x000fe200078e000c */
[----:B------:R-:W-:Y:S02]  /*19b40*/  I2FP.F32.S32 R12, R11 ;  /* 0x0000000b000c7245 */ /* 0x000fe40000201400 */
[----:B------:R-:W-:Y:S02]  /*19b50*/  I2FP.F32.S32 R8, R8 ;  /* 0x0000000800087245 */ /* 0x000fe40000201400 */
[----:B------:R-:W-:Y:S01]  /*19b60*/  FSEL R233, R18, -INF , !P3 ;  /* 0xff80000012e97808 */ /* 0x000fe20005800000 */
[----:B-1----:R-:W-:Y:S01]  /*19b70*/  FFMA.FTZ R16, R12, -UR6, R16 ;  /* 0x800000060c107c23 */ /* 0x002fe20008010010 */
[----:B------:R-:W-:Y:S01]  /*19b80*/  I2FP.F32.S32 R12, R14 ;  /* 0x0000000e000c7245 */ /* 0x000fe20000201400 */
[----:B------:R-:W1:Y:S01]  /*19b90*/  MUFU.TANH R11, R81 ;  /* 0x00000051000b7308 */ /* 0x000e620000002400 */
[----:B------:R-:W-:Y:S01]  /*19ba0*/  I2FP.F32.S32 R13, R13 ;  /* 0x0000000d000d7245 */ /* 0x000fe20000201400 */
[----:B------:R-:W-:Y:S01]  /*19bb0*/  FFMA.FTZ R17, R8, -UR6, R17 ;  /* 0x8000000608117c23 */ /* 0x000fe20008010011 */
[----:B------:R-:W-:Y:S01]  /*19bc0*/  I2FP.F32.S32 R7, R7 ;  /* 0x0000000700077245 */ /* 0x000fe20000201400 */
[----:B------:R-:W-:Y:S01]  /*19bd0*/  VIADD R8, R0, 0x48 ;  /* 0x0000004800087836 */ /* 0x000fe20000000000 */
[----:B------:R-:W-:Y:S01]  /*19be0*/  IABS R10, R10 ;  /* 0x0000000a000a7213 */ /* 0x000fe20000000000 */
[----:B------:R-:W-:Y:S01]  /*19bf0*/  FFMA.FTZ R13, R13, -UR6, R76 ;  /* 0x800000060d0d7c23 */ /* 0x000fe2000801004c */
[----:B------:R-:W-:Y:S01]  /*19c00*/  FSEL R205, R20, -INF , !P6 ;  /* 0xff80000014cd7808 */ /* 0x000fe20007000000 */
[----:B--2---:R-:W-:Y:S01]  /*19c10*/  FFMA.FTZ R15, R12, -UR6, R15 ;  /* 0x800000060c0f7c23 */ /* 0x004fe2000801000f */
        /* <DEDUP_REMOVED lines=8> */
[----:B------:R-:W-:Y:S01]  /*19ca0*/  IABS R12, R9 ;  /* 0x00000009000c7213 */ /* 0x000fe20000000000 */
[----:B------:R-:W-:Y:S01]  /*19cb0*/  FFMA.FTZ R10, R10, -UR6, R82 ;  /* 0x800000060a0a7c23 */ /* 0x000fe20008010052 */
[----:B------:R-:W-:Y:S01]  /*19cc0*/  FSEL R230, R19, -INF , !P2 ;  /* 0xff80000013e67808 */ /* 0x000fe20005000000 */
[----:B------:R-:W-:Y:S01]  /*19cd0*/  IMAD.MOV.U32 R9, RZ, RZ, R18 ;  /* 0x000000ffff097224 */ /* 0x000fe200078e0012 */
[----:B------:R-:W-:Y:S02]  /*19ce0*/  ISETP.GT.AND P3, PT, R4, R7, PT ;  /* 0x000000070400720c */ /* 0x000fe40003f64270 */
[----:B------:R-:W-:Y:S02]  /*19cf0*/  I2FP.F32.S32 R12, R12 ;  /* 0x0000000c000c7245 */ /* 0x000fe40000201400 */
[----:B------:R-:W-:Y:S02]  /*19d00*/  I2FP.F32.S32 R9, R9 ;  /* 0x0000000900097245 */ /* 0x000fe40000201400 */
[----:B------:R-:W-:Y:S02]  /*19d10*/  FSEL R16, R16, -INF , !P3 ;  /* 0xff80000010107808 */ /* 0x000fe40005800000 */
[----:B------:R-:W-:Y:S01]  /*19d20*/  ISETP.GT.AND P3, PT, R5, R8, PT ;  /* 0x000000080500720c */ /* 0x000fe20003f64270 */
[----:B-1----:R-:W-:Y:S01]  /*19d30*/  FFMA.FTZ R11, R9, -UR6, R11 ;  /* 0x80000006090b7c23 */ /* 0x002fe2000801000b */
[-C--:B------:R-:W-:Y:S01]  /*19d40*/  ISETP.GT.AND P6, PT, R3, R7.reuse, PT ;  /* 0x000000070300720c */ /* 0x080fe20003fc4270 */
[----:B------:R-:W-:Y:S01]  /*19d50*/  FFMA.FTZ R9, R12, -UR6, R83 ;  /* 0x800000060c097c23 */ /* 0x000fe20008010053 */
[----:B------:R-:W-:Y:S01]  /*19d60*/  FSEL R18, R14, -INF , !P3 ;  /* 0xff8000000e127808 */ /* 0x000fe20005800000 */
[----:B------:R-:W-:Y:S01]  /*19d70*/  MUFU.TANH R12, R84 ;  /* 0x00000054000c7308 */ /* 0x000fe20000002400 */
[-C--:B------:R-:W-:Y:S01]  /*19d80*/  ISETP.GT.AND P3, PT, R5, R7.reuse, PT ;  /* 0x000000070500720c */ /* 0x080fe20003f64270 */
[----:B------:R-:W-:Y:S01]  /*19d90*/  VIADD R14, R2, 0xffffffd9 ;  /* 0xffffffd9020e7836 */ /* 0x000fe20000000000 */
[----:B------:R-:W-:Y:S02]  /*19da0*/  FSEL R19, R9, -INF , !P6 ;  /* 0xff80000009137808 */ /* 0x000fe40007000000 */
[-C--:B------:R-:W-:Y:S02]  /*19db0*/  ISETP.GE.AND P6, PT, R7, R214.reuse, PT ;  /* 0x000000d60700720c */ /* 0x080fe40003fc6270 */
[----:B------:R-:W-:Y:S02]  /*19dc0*/  ISETP.GE.AND P2, PT, R8, R214, PT ;  /* 0x000000d60800720c */ /* 0x000fe40003f46270 */
[----:B------:R-:W-:Y:S02]  /*19dd0*/  FSEL R17, R17, -INF , !P3 ;  /* 0xff80000011117808 */ /* 0x000fe40005800000 */
[----:B------:R-:W-:Y:S02]  /*19de0*/  FSEL R204, R22, -INF , !P0 ;  /* 0xff80000016cc7808 */ /* 0x000fe40004000000 */
[----:B------:R-:W-:Y:S02]  /*19df0*/  FSEL R203, R21, -INF , !P1 ;  /* 0xff80000015cb7808 */ /* 0x000fe40004800000 */
[CC--:B------:R-:W-:Y:S02]  /*19e00*/  ISETP.GT.AND P3, PT, R6.reuse, R8.reuse, PT ;  /* 0x000000080600720c */ /* 0x0c0fe40003f64270 */
[----:B------:R-:W-:Y:S02]  /*19e10*/  ISETP.GT.AND P0, PT, R6, R7, PT ;  /* 0x000000070600720c */ /* 0x000fe40003f04270 */
[----:B------:R-:W-:Y:S02]  /*19e20*/  ISETP.GT.AND P1, PT, R3, R8, PT ;  /* 0x000000080300720c */ /* 0x000fe40003f24270 */
[----:B------:R-:W-:Y:S02]  /*19e30*/  FSEL R202, R16, -INF , !P6 ;  /* 0xff80000010ca7808 */ /* 0x000fe40007000000 */
[----:B------:R-:W-:Y:S01]  /*19e40*/  FSEL R201, R13, -INF , !P2 ;  /* 0xff8000000dc97808 */ /* 0x000fe20005000000 */
[----:B------:R-:W1:Y:S01]  /*19e50*/  MUFU.TANH R16, R86 ;  /* 0x0000005600107308 */ /* 0x000e620000002400 */
[----:B------:R-:W-:Y:S01]  /*19e60*/  FSEL R25, R15, -INF , !P3 ;  /* 0xff8000000f197808 */ /* 0x000fe20005800000 */
[----:B------:R-:W-:Y:S01]  /*19e70*/  VIADD R13, R2, 0xffffffd8 ;  /* 0xffffffd8020d7836 */ /* 0x000fe20000000000 */
[----:B------:R-:W-:Y:S01]  /*19e80*/  FSEL R24, R11, -INF , !P0 ;  /* 0xff8000000b187808 */ /* 0x000fe20004000000 */
[--C-:B------:R-:W-:Y:S01]  /*19e90*/  IMAD.IADD R11, R218, 0x1, -R14.reuse ;  /* 0x00000001da0b7824 */ /* 0x100fe200078e0a0e */
[----:B------:R-:W-:Y:S01]  /*19ea0*/  FSEL R22, R10, -INF , !P1 ;  /* 0xff8000000a167808 */ /* 0x000fe20004800000 */
[C---:B------:R-:W-:Y:S01]  /*19eb0*/  IMAD.IADD R10, R213.reuse, 0x1, -R14 ;  /* 0x00000001d50a7824 */ /* 0x040fe200078e0a0e */
[C---:B------:R-:W-:Y:S03]  /*19ec0*/  ISETP.GE.AND P3, PT, R8.reuse, R217, PT ;  /* 0x000000d90800720c */ /* 0x040fe60003f66270 */
[----:B------:R-:W2:Y:S01]  /*19ed0*/  MUFU.TANH R15, R85 ;  /* 0x00000055000f7308 */ /* 0x000ea20000002400 */
[C---:B------:R-:W-:Y:S01]  /*19ee0*/  ISETP.GE.AND P0, PT, R8.reuse, R215, PT ;  /* 0x000000d70800720c */ /* 0x040fe20003f06270 */
[--C-:B------:R-:W-:Y:S01]  /*19ef0*/  IMAD.IADD R9, R213, 0x1, -R13.reuse ;  /* 0x00000001d5097824 */ /* 0x100fe200078e0a0d */
[-C--:B------:R-:W-:Y:S01]  /*19f00*/  ISETP.GE.AND P1, PT, R8, R216.reuse, PT ;  /* 0x000000d80800720c */ /* 0x080fe20003f26270 */
[----:B------:R-:W-:Y:S01]  /*19f10*/  IMAD.IADD R8, R220, 0x1, -R13 ;  /* 0x00000001dc087824 */ /* 0x000fe200078e0a0d */
[----:B------:R-:W-:Y:S01]  /*19f20*/  FSEL R227, R18, -INF , !P3 ;  /* 0xff80000012e37808 */ /* 0x000fe20005800000 */
[C---:B------:R-:W-:Y:S01]  /*19f30*/  VIADD R18, R0.reuse, 0x51 ;  /* 0x0000005100127836 */ /* 0x040fe20000000000 */
[C---:B------:R-:W-:Y:S02]  /*19f40*/  ISETP.GE.AND P2, PT, R7.reuse, R217, PT ;  /* 0x000000d90700720c */ /* 0x040fe40003f46270 */
[C---:B------:R-:W-:Y:S02]  /*19f50*/  ISETP.GE.AND P6, PT, R7.reuse, R215, PT ;  /* 0x000000d70700720c */ /* 0x040fe40003fc6270 */
[----:B------:R-:W-:Y:S02]  /*19f60*/  ISETP.GE.AND P3, PT, R7, R216, PT ;  /* 0x000000d80700720c */ /* 0x000fe40003f66270 */
[----:B------:R-:W-:Y:S02]  /*19f70*/  IABS R7, R8 ;  /* 0x0000000800077213 */ /* 0x000fe40000000000 */
[----:B------:R-:W-:Y:S02]  /*19f80*/  IABS R10, R10 ;  /* 0x0000000a000a7213 */ /* 0x000fe40000000000 */
[----:B------:R-:W-:Y:S02]  /*19f90*/  I2FP.F32.S32 R7, R7 ;  /* 0x0000000700077245 */ /* 0x000fe40000201400 */
[----:B------:R-:W-:Y:S01]  /*19fa0*/  IABS R9, R9 ;  /* 0x0000000900097213 */ /* 0x000fe20000000000 */
[----:B------:R-:W-:Y:S01]  /*19fb0*/  IMAD.MOV.U32 R8, RZ, RZ, R10 ;  /* 0x000000ffff087224 */ /* 0x000fe200078e000a */
[----:B------:R-:W-:Y:S01]  /*19fc0*/  FSEL R206, R17, -INF , !P2 ;  /* 0xff80000011ce7808 */ /* 0x000fe20005000000 */
[----:B-1----:R-:W-:Y:S01]  /*19fd0*/  FFMA.FTZ R16, R7, -UR6, R16 ;  /* 0x8000000607107c23 */ /* 0x002fe20008010010 */
[----:B------:R-:W-:Y:S01]  /*19fe0*/  I2FP.F32.S32 R9, R9 ;  /* 0x0000000900097245 */ /* 0x000fe20000201400 */
[----:B------:R-:W-:Y:S01]  /*19ff0*/  VIADD R7, R0, 0x50 ;  /* 0x0000005000077836 */ /* 0x000fe20000000000 */
[----:B------:R-:W-:Y:S02]  /*1a000*/  I2FP.F32.S32 R8, R8 ;  /* 0x0000000800087245 */ /* 0x000fe40000201400 */
[----:B------:R-:W-:Y:S01]  /*1a010*/  FSEL R200, R22, -INF , !P1 ;  /* 0xff80000016c87808 */ /* 0x000fe20004800000 */
[----:B------:R-:W-:Y:S01]  /*1a020*/  FFMA.FTZ R12, R9, -UR6, R12 ;  /* 0x80000006090c7c23 */ /* 0x000fe2000801000c */
[----:B------:R-:W-:Y:S01]  /*1a030*/  ISETP.GT.AND P2, PT, R6, R7, PT ;  /* 0x000000070600720c */ /* 0x000fe20003f44270 */
[----:B------:R-:W-:Y:S01]  /*1a040*/  IMAD.IADD R9, R220, 0x1, -R14 ;  /* 0x00000001dc097824 */ /* 0x000fe200078e0a0e */
[----:B------:R-:W-:Y:S01]  /*1a050*/  FSEL R197, R25, -INF , !P0 ;  /* 0xff80000019c57808 */ /* 0x000fe20004000000 */
[----:B--2---:R-:W-:Y:S01]  /*1a060*/  FFMA.FTZ R15, R8, -UR6, R15 ;  /* 0x80000006080f7c23 */ /* 0x004fe2000801000f */
[----:B------:R-:W-:Y:S01]  /*1a070*/  FSEL R23, R12, -INF , !P2 ;  /* 0xff8000000c177808 */ /* 0x000fe20005000000 */
[----:B------:R-:W-:Y:S01]  /*1a080*/  IMAD.IADD R8, R218, 0x1, -R13 ;  /* 0x00000001da087824 */ /* 0x000fe200078e0a0d */
[----:B------:R-:W-:Y:S02]  /*1a090*/  IABS R10, R9 ;  /* 0x00000009000a7213 */ /* 0x000fe40000000000 */
[----:B------:R-:W-:Y:S02]  /*1a0a0*/  ISETP.GT.AND P2, PT, R6, R18, PT ;  /* 0x000000120600720c */ /* 0x000fe40003f44270 */
[----:B------:R-:W-:Y:S02]  /*1a0b0*/  I2FP.F32.S32 R10, R10 ;  /* 0x0000000a000a7245 */ /* 0x000fe40000201400 */
[----:B------:R-:W-:Y:S02]  /*1a0c0*/  FSEL R21, R15, -INF , !P2 ;  /* 0xff8000000f157808 */ /* 0x000fe40005000000 */
[----:B------:R-:W-:Y:S01]  /*1a0d0*/  IABS R9, R8 ;  /* 0x0000000800097213 */ /* 0x000fe20000000000 */
[----:B------:R-:W-:Y:S01]  /*1a0e0*/  FFMA.FTZ R10, R10, -UR6, R87 ;  /* 0x800000060a0a7c23 */ /* 0x000fe20008010057 */
[----:B------:R-:W-:Y:S01]  /*1a0f0*/  ISETP.GT.AND P2, PT, R3, R7, PT ;  /* 0x000000070300720c */ /* 0x000fe20003f44270 */
[----:B------:R-:W-:Y:S01]  /*1a100*/  MUFU.TANH R15, R93 ;  /* 0x0000005d000f7308 */ /* 0x000fe20000002400 */
[----:B------:R-:W-:Y:S02]  /*1a110*/  I2FP.F32.S32 R9, R9 ;  /* 0x0000000900097245 */ /* 0x000fe40000201400 */
[----:B------:R-:W-:Y:S02]  /*1a120*/  FSEL R20, R16, -INF , !P2 ;  /* 0xff80000010147808 */ /* 0x000fe40005000000 */
[----:B------:R-:W-:Y:S01]  /*1a130*/  IABS R8, R11 ;  /* 0x0000000b00087213 */ /* 0x000fe20000000000 */
[----:B------:R-:W-:Y:S01]  /*1a140*/  FFMA.FTZ R9, R9, -UR6, R88 ;  /* 0x8000000609097c23 */ /* 0x000fe20008010058 */
[----:B------:R-:W-:Y:S03]  /*1a150*/  ISETP.GT.AND P2, PT, R3, R18, PT ;  /* 0x000000120300720c */ /* 0x000fe60003f44270 */
[----:B------:R-:W1:Y:S01]  /*1a160*/  MUFU.TANH R16, R92 ;  /* 0x0000005c00107308 */ /* 0x000e620000002400 */
[----:B------:R-:W-:Y:S02]  /*1a170*/  I2FP.F32.S32 R8, R8 ;  /* 0x0000000800087245 */ /* 0x000fe40000201400 */
[----:B------:R-:W-:Y:S01]  /*1a180*/  FSEL R17, R10, -INF , !P2 ;  /* 0xff8000000a117808 */ /* 0x000fe20005000000 */
[----:B------:R-:W-:Y:S01]  /*1a190*/  IMAD.IADD R10, R219, 0x1, -R13 ;  /* 0x00000001db0a7824 */ /* 0x000fe200078e0a0d */
[-C--:B------:R-:W-:Y:S01]  /*1a1a0*/  ISETP.GT.AND P2, PT, R4, R7.reuse, PT ;  /* 0x000000070400720c */ /* 0x080fe20003f44270 */
[----:B------:R-:W-:Y:S01]  /*1a1b0*/  FFMA.FTZ R8, R8, -UR6, R89 ;  /* 0x8000000608087c23 */ /* 0x000fe20008010059 */
[----:B------:R-:W-:Y:S02]  /*1a1c0*/  ISETP.GT.AND P0, PT, R4, R18, PT ;  /* 0x000000120400720c */ /* 0x000fe40003f04270 */
[----:B------:R-:W-:Y:S01]  /*1a1d0*/  FSEL R22, R9, -INF , !P2 ;  /* 0xff80000009167808 */ /* 0x000fe20005000000 */
[----:B------:R-:W-:Y:S01]  /*1a1e0*/  VIADD R9, R2, 0xffffffe0 ;  /* 0xffffffe002097836 */ /* 0x000fe20000000000 */
[----:B------:R-:W-:Y:S02]  /*1a1f0*/  FSEL R198, R24, -INF , !P6 ;  /* 0xff80000018c67808 */ /* 0x000fe40007000000 */
[----:B------:R-:W-:Y:S01]  /*1a200*/  FSEL R199, R19, -INF , !P3 ;  /* 0xff80000013c77808 */ /* 0x000fe20005800000 */
[C-C-:B------:R-:W-:Y:S01]  /*1a210*/  IMAD.IADD R13, R219.reuse, 0x1, -R9.reuse ;  /* 0x00000001db0d7824 */ /* 0x140fe200078e0a09 */
[----:B------:R-:W-:Y:S01]  /*1a220*/  FSEL R24, R8, -INF , !P0 ;  /* 0xff80000008187808 */ /* 0x000fe20004000000 */
[----:B------:R-:W-:Y:S01]  /*1a230*/  IMAD.IADD R8, R219, 0x1, -R14 ;  /* 0x00000001db087824 */ /* 0x000fe200078e0a0e */
[----:B------:R-:W-:Y:S01]  /*1a240*/  ISETP.GT.AND P6, PT, R5, R7, PT ;  /* 0x000000070500720c */ /* 0x000fe20003fc4270 */
[----:B------:R-:W2:Y:S01]  /*1a250*/  MUFU.TANH R14, R94 ;  /* 0x0000005e000e7308 */ /* 0x000ea20000002400 */
[C---:B------:R-:W-:Y:S01]  /*1a260*/  ISETP.GE.AND P1, PT, R7.reuse, R215, PT ;  /* 0x000000d70700720c */ /* 0x040fe20003f26270 */
[----:B------:R-:W-:Y:S01]  /*1a270*/  IMAD.IADD R11, R218, 0x1, -R9 ;  /* 0x00000001da0b7824 */ /* 0x000fe200078e0a09 */
[C---:B------:R-:W-:Y:S02]  /*1a280*/  ISETP.GE.AND P3, PT, R7.reuse, R216, PT ;  /* 0x000000d80700720c */ /* 0x040fe40003f66270 */
[C---:B------:R-:W-:Y:S02]  /*1a290*/  ISETP.GE.AND P2, PT, R7.reuse, R214, PT ;  /* 0x000000d60700720c */ /* 0x040fe40003f46270 */
[----:B------:R-:W-:Y:S01]  /*1a2a0*/  ISETP.GE.AND P0, PT, R7, R217, PT ;  /* 0x000000d90700720c */ /* 0x000fe20003f06270 */
[----:B------:R-:W-:Y:S01]  /*1a2b0*/  VIADD R7, R2, 0xffffffe1 ;  /* 0xffffffe102077836 */ /* 0x000fe20000000000 */
[----:B------:R-:W-:Y:S02]  /*1a2c0*/  IABS R25, R10 ;  /* 0x0000000a00197213 */ /* 0x000fe40000000000 */
[----:B------:R-:W-:Y:S01]  /*1a2d0*/  IABS R10, R13 ;  /* 0x0000000d000a7213 */ /* 0x000fe20000000000 */
[----:B------:R-:W-:Y:S01]  /*1a2e0*/  IMAD.IADD R12, R218, 0x1, -R7 ;  /* 0x00000001da0c7824 */ /* 0x000fe200078e0a07 */
[----:B------:R-:W-:Y:S01]  /*1a2f0*/  IABS R19, R8 ;  /* 0x0000000800137213 */ /* 0x000fe20000000000 */
[----:B------:R-:W-:Y:S01]  /*1a300*/  IMAD.MOV.U32 R13, RZ, RZ, R25 ;  /* 0x000000ffff0d7224 */ /* 0x000fe200078e0019 */
[----:B------:R-:W-:Y:S02]  /*1a310*/  IABS R11, R11 ;  /* 0x0000000b000b7213 */ /* 0x000fe40000000000 */
[----:B------:R-:W-:Y:S02]  /*1a320*/  IABS R8, R12 ;  /* 0x0000000c00087213 */ /* 0x000fe40000000000 */
[----:B------:R-:W-:Y:S02]  /*1a330*/  I2FP.F32.S32 R13, R13 ;  /* 0x0000000d000d7245 */ /* 0x000fe40000201400 */
[----:B------:R-:W-:Y:S02]  /*1a340*/  I2FP.F32.S32 R12, R11 ;  /* 0x0000000b000c7245 */ /* 0x000fe40000201400 */
[----:B------:R-:W-:Y:S01]  /*1a350*/  I2FP.F32.S32 R11, R8 ;  /* 0x00000008000b7245 */ /* 0x000fe20000201400 */
[----:B------:R-:W-:Y:S01]  /*1a360*/  FFMA.FTZ R8, R13, -UR6, R90 ;  /* 0x800000060d087c23 */ /* 0x000fe2000801005a */
[----:B------:R-:W-:Y:S01]  /*1a370*/  I2FP.F32.S32 R19, R19 ;  /* 0x0000001300137245 */ /* 0x000fe20000201400 */
[----:B-1----:R-:W-:Y:S01]  /*1a380*/  FFMA.FTZ R16, R12, -UR6, R16 ;  /* 0x800000060c107c23 */ /* 0x002fe20008010010 */
[----:B------:R-:W-:Y:S01]  /*1a390*/  I2FP.F32.S32 R10, R10 ;  /* 0x0000000a000a7245 */ /* 0x000fe20000201400 */
[----:B------:R-:W-:Y:S01]  /*1a3a0*/  FFMA.FTZ R15, R11, -UR6, R15 ;  /* 0x800000060b0f7c23 */ /* 0x000fe2000801000f */
[----:B------:R-:W-:Y:S01]  /*1a3b0*/  FSEL R25, R8, -INF , !P6 ;  /* 0xff80000008197808 */ /* 0x000fe20007000000 */
[----:B------:R-:W-:Y:S01]  /*1a3c0*/  FFMA.FTZ R13, R19, -UR6, R91 ;  /* 0x80000006130d7c23 */ /* 0x000fe2000801005b */
[----:B------:R-:W-:Y:S01]  /*1a3d0*/  ISETP.GT.AND P6, PT, R5, R18, PT ;  /* 0x000000120500720c */ /* 0x000fe20003fc4270 */
[----:B------:R-:W-:Y:S01]  /*1a3e0*/  IMAD.IADD R11, R219, 0x1, -R7 ;  /* 0x00000001db0b7824 */ /* 0x000fe200078e0a07 */
[----:B------:R-:W-:Y:S01]  /*1a3f0*/  FSEL R207, R23, -INF , !P1 ;  /* 0xff80000017cf7808 */ /* 0x000fe20004800000 */
[----:B------:R-:W-:Y:S01]  /*1a400*/  VIADD R23, R213, -UR5 ;  /* 0x80000005d5177c36 */ /* 0x000fe20008000000 */
[----:B------:R-:W-:Y:S01]  /*1a410*/  FSEL R19, R13, -INF , !P6 ;  /* 0xff8000000d137808 */ /* 0x000fe20007000000 */
[----:B--2---:R-:W-:Y:S01]  /*1a420*/  FFMA.FTZ R14, R10, -UR6, R14 ;  /* 0x800000060a0e7c23 */ /* 0x004fe2000801000e */
[----:B------:R-:W-:Y:S01]  /*1a430*/  ISETP.GE.AND P6, PT, R18, R215, PT ;  /* 0x000000d71200720c */ /* 0x000fe20003fc6270 */
[----:B------:R-:W-:Y:S01]  /*1a440*/  VIADD R10, R0, 0x58 ;  /* 0x00000058000a7836 */ /* 0x000fe20000000000 */
[----:B------:R-:W-:Y:S01]  /*1a450*/  ISETP.GE.AND P1, PT, R18, R216, PT ;  /* 0x000000d81200720c */ /* 0x000fe20003f26270 */
[----:B------:R-:W-:Y:S01]  /*1a460*/  VIADD R8, R0, 0x59 ;  /* 0x0000005900087836 */ /* 0x000fe20000000000 */
[----:B------:R-:W-:Y:S01]  /*1a470*/  IABS R11, R11 ;  /* 0x0000000b000b7213 */ /* 0x000fe20000000000 */
[--C-:B------:R-:W-:Y:S01]  /*1a480*/  IMAD.IADD R13, R213, 0x1, -R9.reuse ;  /* 0x00000001d50d7824 */ /* 0x100fe200078e0a09 */
[----:B------:R-:W-:Y:S01]  /*1a490*/  FSEL R222, R21, -INF , !P6 ;  /* 0xff80000015de7808 */ /* 0x000fe20007000000 */
[----:B------:R-:W-:Y:S01]  /*1a4a0*/  IMAD.IADD R9, R220, 0x1, -R9 ;  /* 0x00000001dc097824 */ /* 0x000fe200078e0a09 */
[----:B------:R-:W-:Y:S02]  /*1a4b0*/  ISETP.GT.AND P6, PT, R4, R10, PT ;  /* 0x0000000a0400720c */ /* 0x000fe40003fc4270 */
[----:B------:R-:W-:Y:S02]  /*1a4c0*/  FSEL R223, R20, -INF , !P3 ;  /* 0xff80000014df7808 */ /* 0x000fe40005800000 */
[----:B------:R-:W-:Y:S02]  /*1a4d0*/  ISETP.GT.AND P3, PT, R4, R8, PT ;  /* 0x000000080400720c */ /* 0x000fe40003f64270 */
[----:B------:R-:W-:Y:S02]  /*1a4e0*/  FSEL R224, R17, -INF , !P1 ;  /* 0xff80000011e07808 */ /* 0x000fe40004800000 */
[----:B------:R-:W-:Y:S02]  /*1a4f0*/  I2FP.F32.S32 R12, R11 ;  /* 0x0000000b000c7245 */ /* 0x000fe40000201400 */
[----:B------:R-:W-:Y:S01]  /*1a500*/  ISETP.GT.AND P1, PT, R5, R10, PT ;  /* 0x0000000a0500720c */ /* 0x000fe20003f24270 */
[----:B------:R-:W1:Y:S01]  /*1a510*/  MUFU.TANH R11, R97 ;  /* 0x00000061000b7308 */ /* 0x000e620000002400 */
[----:B------:R-:W-:Y:S01]  /*1a520*/  FSEL R17, R16, -INF , !P6 ;  /* 0xff80000010117808 */ /* 0x000fe20007000000 */
[----:B------:R-:W-:Y:S01]  /*1a530*/  FFMA.FTZ R12, R12, -UR6, R95 ;  /* 0x800000060c0c7c23 */ /* 0x000fe2000801005f */
[----:B------:R-:W-:Y:S02]  /*1a540*/  FSEL R16, R15, -INF , !P3 ;  /* 0xff8000000f107808 */ /* 0x000fe40005800000 */
[----:B------:R-:W-:Y:S02]  /*1a550*/  FSEL R15, R14, -INF , !P1 ;  /* 0xff8000000e0f7808 */ /* 0x000fe40004800000 */
[----:B------:R-:W-:Y:S02]  /*1a560*/  ISETP.GT.AND P1, PT, R5, R8, PT ;  /* 0x000000080500720c */ /* 0x000fe40003f24270 */
[----:B------:R-:W-:Y:S02]  /*1a570*/  IABS R21, R13 ;  /* 0x0000000d00157213 */ /* 0x000fe40000000000 */
[----:B------:R-:W-:Y:S01]  /*1a580*/  FSEL R14, R12, -INF , !P1 ;  /* 0xff8000000c0e7808 */ /* 0x000fe20004800000 */
[--C-:B------:R-:W-:Y:S01]  /*1a590*/  IMAD.IADD R12, R213, 0x1, -R7.reuse ;  /* 0x00000001d50c7824 */ /* 0x100fe200078e0a07 */
[----:B------:R-:W-:Y:S01]  /*1a5a0*/  ISETP.GE.AND P6, PT, R18, R214, PT ;  /* 0x000000d61200720c */ /* 0x000fe20003fc6270 */
[----:B------:R-:W-:Y:S01]  /*1a5b0*/  IMAD.IADD R7, R220, 0x1, -R7 ;  /* 0x00000001dc077824 */ /* 0x000fe200078e0a07 */
[----:B------:R-:W-:Y:S01]  /*1a5c0*/  ISETP.GE.AND P3, PT, R18, R217, PT ;  /* 0x000000d91200720c */ /* 0x000fe20003f66270 */
[----:B------:R-:W-:Y:S01]  /*1a5d0*/  VIADD R18, R0, 0x60 ;  /* 0x0000006000127836 */ /* 0x000fe20000000000 */
[----:B------:R-:W-:Y:S02]  /*1a5e0*/  IABS R20, R12 ;  /* 0x0000000c00147213 */ /* 0x000fe40000000000 */
[----:B------:R-:W-:Y:S02]  /*1a5f0*/  IABS R12, R9 ;  /* 0x00000009000c7213 */ /* 0x000fe40000000000 */
[----:B------:R-:W-:Y:S01]  /*1a600*/  IABS R13, R7 ;  /* 0x00000007000d7213 */ /* 0x000fe20000000000 */
[----:B------:R-:W-:Y:S01]  /*1a610*/  IMAD.MOV.U32 R9, RZ, RZ, R20 ;  /* 0x000000ffff097224 */ /* 0x000fe200078e0014 */
[----:B------:R-:W-:Y:S01]  /*1a620*/  FSEL R195, R22, -INF , !P2 ;  /* 0xff80000016c37808 */ /* 0x000fe20005000000 */
[----:B------:R-:W-:Y:S01]  /*1a630*/  IMAD.MOV.U32 R7, RZ, RZ, R21 ;  /* 0x000000ffff077224 */ /* 0x000fe200078e0015 */
[----:B------:R-:W-:Y:S02]  /*1a640*/  I2FP.F32.S32 R12, R12 ;  /* 0x0000000c000c7245 */ /* 0x000fe40000201400 */
[----:B------:R-:W-:Y:S02]  /*1a650*/  I2FP.F32.S32 R9, R9 ;  /* 0x0000000900097245 */ /* 0x000fe40000201400 */
[----:B------:R-:W-:Y:S02]  /*1a660*/  ISETP.GT.AND P2, PT, R6, R8, PT ;  /* 0x000000080600720c */ /* 0x000fe40003f44270 */
[----:B------:R-:W-:Y:S01]  /*1a670*/  I2FP.F32.S32 R7, R7 ;  /* 0x0000000700077245 */ /* 0x000fe20000201400 */
[----:B-1----:R-:W-:Y:S01]  /*1a680*/  FFMA.FTZ R11, R9, -UR6, R11 ;  /* 0x80000006090b7c23 */ /* 0x002fe2000801000b */
[----:B------:R-:W-:Y:S01]  /*1a690*/  I2FP.F32.S32 R13, R13 ;  /* 0x0000000d000d7245 */ /* 0x000fe20000201400 */
[----:B------:R-:W-:Y:S01]  /*1a6a0*/  FFMA.FTZ R9, R12, -UR6, R98 ;  /* 0x800000060c097c23 */ /* 0x000fe20008010062 */
[----:B------:R-:W-:Y:S02]  /*1a6b0*/  FSEL R97, R24, -INF , !P6 ;  /* 0xff80000018617808 */ /* 0x000fe40007000000 */
[C---:B------:R-:W-:Y:S02]  /*1a6c0*/  ISETP.GT.AND P1, PT, R6.reuse, R10, PT ;  /* 0x0000000a0600720c */ /* 0x040fe40003f24270 */
[----:B------:R-:W-:Y:S01]  /*1a6d0*/  ISETP.GT.AND P6, PT, R6, R18, PT ;  /* 0x000000120600720c */ /* 0x000fe20003fc4270 */
[----:B------:R-:W-:Y:S01]  /*1a6e0*/  FFMA.FTZ R6, R7, -UR6, R96 ;  /* 0x8000000607067c23 */ /* 0x000fe20008010060 */
[----:B------:R-:W-:Y:S01]  /*1a6f0*/  FSEL R243, R25, -INF , !P0 ;  /* 0xff80000019f37808 */ /* 0x000fe20004000000 */
[----:B------:R-:W-:Y:S01]  /*1a700*/  FFMA.FTZ R7, R13, -UR6, R99 ;  /* 0x800000060d077c23 */ /* 0x000fe20008010063 */
[----:B------:R-:W-:Y:S01]  /*1a710*/  FSEL R22, R11, -INF , !P2 ;  /* 0xff8000000b167808 */ /* 0x000fe20005000000 */
[----:B------:R-:W-:Y:S01]  /*1a720*/  IMAD.MOV.U32 R99, RZ, RZ, R196 ;  /* 0x000000ffff637224 */ /* 0x000fe200078e00c4 */
[----:B------:R-:W-:Y:S02]  /*1a730*/  ISETP.GT.AND P0, PT, R3, R10, PT ;  /* 0x0000000a0300720c */ /* 0x000fe40003f04270 */
[----:B------:R-:W-:Y:S02]  /*1a740*/  ISETP.GE.AND P2, PT, R8, R214, PT ;  /* 0x000000d60800720c */ /* 0x000fe40003f46270 */
[----:B------:R-:W-:Y:S02]  /*1a750*/  FSEL R196, R19, -INF , !P3 ;  /* 0xff80000013c47808 */ /* 0x000fe40005800000 */
[----:B------:R-:W-:Y:S02]  /*1a760*/  ISETP.GT.AND P3, PT, R3, R8, PT ;  /* 0x000000080300720c */ /* 0x000fe40003f64270 */
[----:B------:R-:W-:Y:S02]  /*1a770*/  FSEL R20, R9, -INF , !P0 ;  /* 0xff80000009147808 */ /* 0x000fe40004000000 */
[----:B------:R-:W-:Y:S02]  /*1a780*/  FSEL R90, R16, -INF , !P2 ;  /* 0xff800000105a7808 */ /* 0x000fe40005000000 */
[-C--:B------:R-:W-:Y:S01]  /*1a790*/  ISETP.GE.AND P0, PT, R10, R217.reuse, PT ;  /* 0x000000d90a00720c */ /* 0x080fe20003f06270 */
[----:B------:R1:W2:Y:S01]  /*1a7a0*/  MUFU.TANH R16, R103 ;  /* 0x0000006700107308 */ /* 0x0002a20000002400 */
[----:B------:R-:W-:Y:S02]  /*1a7b0*/  ISETP.GE.AND P2, PT, R8, R217, PT ;  /* 0x000000d90800720c */ /* 0x000fe40003f46270 */
[----:B------:R-:W-:Y:S01]  /*1a7c0*/  FSEL R19, R7, -INF , !P3 ;  /* 0xff80000007137808 */ /* 0x000fe20005800000 */
[----:B------:R-:W-:Y:S01]  /*1a7d0*/  VIADD R7, R2, 0xffffffe9 ;  /* 0xffffffe902077836 */ /* 0x000fe20000000000 */
[----:B------:R-:W-:Y:S02]  /*1a7e0*/  FSEL R98, R15, -INF , !P0 ;  /* 0xff8000000f627808 */ /* 0x000fe40004000000 */
[----:B------:R-:W-:Y:S03]  /*1a7f0*/  FSEL R96, R14, -INF , !P2 ;  /* 0xff8000000e607808 */ /* 0x000fe60005000000 */
[----:B------:R3:W4:Y:S01]  /*1a800*/  MUFU.TANH R15, R104 ;  /* 0x00000068000f7308 */ /* 0x0007220000002400 */
[-C--:B------:R-:W-:Y:S01]  /*1a810*/  ISETP.GE.AND P0, PT, R8, R215.reuse, PT ;  /* 0x000000d70800720c */ /* 0x080fe20003f06270 */
[--C-:B------:R-:W-:Y:S01]  /*1a820*/  IMAD.IADD R13, R220, 0x1, -R7.reuse ;  /* 0x00000001dc0d7824 */ /* 0x100fe200078e0a07 */
[----:B------:R-:W-:Y:S01]  /*1a830*/  ISETP.GE.AND P2, PT, R8, R216, PT ;  /* 0x000000d80800720c */ /* 0x000fe20003f46270 */
[----:B------:R-:W-:Y:S01]  /*1a840*/  VIADD R8, R2, 0xffffffe8 ;  /* 0xffffffe802087836 */ /* 0x000fe20000000000 */
[----:B------:R-:W-:Y:S01]  /*1a850*/  FSEL R24, R6, -INF , !P1 ;  /* 0xff80000006187808 */ /* 0x000fe20004800000 */
[C---:B------:R-:W-:Y:S01]  /*1a860*/  IMAD.IADD R6, R213.reuse, 0x1, -R7 ;  /* 0x00000001d5067824 */ /* 0x040fe200078e0a07 */
[C---:B------:R-:W-:Y:S01]  /*1a870*/  ISETP.GE.AND P1, PT, R10.reuse, R214, PT ;  /* 0x000000d60a00720c */ /* 0x040fe20003f26270 */
[--C-:B------:R-:W-:Y:S01]  /*1a880*/  IMAD.IADD R9, R213, 0x1, -R8.reuse ;  /* 0x00000001d5097824 */ /* 0x100fe200078e0a08 */
[----:B------:R-:W-:Y:S01]  /*1a890*/  ISETP.GE.AND P3, PT, R10, R215, PT ;  /* 0x000000d70a00720c */ /* 0x000fe20003f66270 */
[----:B-1----:R-:W-:Y:S01]  /*1a8a0*/  IMAD.MOV.U32 R103, RZ, RZ, R43 ;  /* 0x000000ffff677224 */ /* 0x002fe200078e002b */
[----:B------:R-:W-:Y:S01]  /*1a8b0*/  FSEL R92, R17, -INF , !P1 ;  /* 0xff800000115c7808 */ /* 0x000fe20004800000 */
[--C-:B------:R-:W-:Y:S01]  /*1a8c0*/  IMAD.IADD R11, R220, 0x1, -R8.reuse ;  /* 0x00000001dc0b7824 */ /* 0x100fe200078e0a08 */
[----:B------:R-:W-:Y:S01]  /*1a8d0*/  ISETP.GE.AND P1, PT, R10, R216, PT ;  /* 0x000000d80a00720c */ /* 0x000fe20003f26270 */
[----:B------:R-:W-:Y:S01]  /*1a8e0*/  VIADD R43, R208, 0x4020 ;  /* 0x00004020d02b7836 */ /* 0x000fe20000000000 */
[----:B------:R-:W-:Y:S01]  /*1a8f0*/  IABS R10, R6 ;  /* 0x00000006000a7213 */ /* 0x000fe20000000000 */
[----:B------:R-:W-:Y:S01]  /*1a900*/  IMAD.IADD R14, R218, 0x1, -R8 ;  /* 0x00000001da0e7824 */ /* 0x000fe200078e0a08 */
[----:B------:R-:W-:Y:S01]  /*1a910*/  IABS R12, R9 ;  /* 0x00000009000c7213 */ /* 0x000fe20000000000 */
[----:B---3--:R-:W-:Y:S01]  /*1a920*/  IMAD.MOV.U32 R104, RZ, RZ, R38 ;  /* 0x000000ffff687224 */ /* 0x008fe200078e0026 */
[----:B------:R-:W-:Y:S01]  /*1a930*/  IABS R9, R11 ;  /* 0x0000000b00097213 */ /* 0x000fe20000000000 */
[----:B------:R-:W-:Y:S01]  /*1a940*/  IMAD.IADD R8, R219, 0x1, -R8 ;  /* 0x00000001db087824 */ /* 0x000fe200078e0a08 */
[----:B------:R-:W-:Y:S01]  /*1a950*/  IABS R6, R13 ;  /* 0x0000000d00067213 */ /* 0x000fe20000000000 */
[----:B------:R-:W-:Y:S01]  /*1a960*/  IMAD.MOV.U32 R13, RZ, RZ, R10 ;  /* 0x000000ffff0d7224 */ /* 0x000fe200078e000a */
[----:B------:R-:W-:Y:S02]  /*1a970*/  I2FP.F32.S32 R10, R12 ;  /* 0x0000000c000a7245 */ /* 0x000fe40000201400 */
[----:B------:R-:W-:Y:S02]  /*1a980*/  I2FP.F32.S32 R12, R9 ;  /* 0x00000009000c7245 */ /* 0x000fe40000201400 */
[----:B------:R-:W-:Y:S02]  /*1a990*/  I2FP.F32.S32 R9, R6 ;  /* 0x0000000600097245 */ /* 0x000fe40000201400 */
[----:B------:R-:W-:Y:S01]  /*1a9a0*/  IABS R11, R14 ;  /* 0x0000000e000b7213 */ /* 0x000fe20000000000 */
[----:B------:R-:W-:Y:S01]  /*1a9b0*/  FFMA.FTZ R14, R10, -UR6, R100 ;  /* 0x800000060a0e7c23 */ /* 0x000fe20008010064 */
[----:B------:R-:W-:Y:S01]  /*1a9c0*/  I2FP.F32.S32 R13, R13 ;  /* 0x0000000d000d7245 */ /* 0x000fe20000201400 */
[--C-:B------:R-:W-:Y:S01]  /*1a9d0*/  IMAD.IADD R10, R218, 0x1, -R7.reuse ;  /* 0x00000001da0a7824 */ /* 0x100fe200078e0a07 */
[----:B------:R-:W-:Y:S01]  /*1a9e0*/  I2FP.F32.S32 R6, R11 ;  /* 0x0000000b00067245 */ /* 0x000fe20000201400 */
[----:B--2---:R-:W-:Y:S01]  /*1a9f0*/  FFMA.FTZ R16, R9, -UR6, R16 ;  /* 0x8000000609107c23 */ /* 0x004fe20008010010 */
[----:B------:R-:W-:Y:S01]  /*1aa00*/  IABS R17, R8 ;  /* 0x0000000800117213 */ /* 0x000fe20000000000 */
[----:B------:R-:W-:Y:S01]  /*1aa10*/  IMAD.IADD R7, R219, 0x1, -R7 ;  /* 0x00000001db077824 */ /* 0x000fe200078e0a07 */
[----:B------:R-:W-:Y:S01]  /*1aa20*/  IABS R21, R10 ;  /* 0x0000000a00157213 */ /* 0x000fe20000000000 */
[----:B------:R-:W1:Y:S01]  /*1aa30*/  MUFU.TANH R9, R107 ;  /* 0x0000006b00097308 */ /* 0x000e620000002400 */
[----:B------:R-:W-:Y:S01]  /*1aa40*/  FSEL R231, R24, -INF , !P3 ;  /* 0xff80000018e77808 */ /* 0x000fe20005800000 */
[----:B------:R-:W-:Y:S01]  /*1aa50*/  VIADD R24, R208, 0x4000 ;  /* 0x00004000d0187836 */ /* 0x000fe20000000000 */
[----:B------:R-:W-:Y:S01]  /*1aa60*/  IABS R10, R7 ;  /* 0x00000007000a7213 */ /* 0x000fe20000000000 */
[----:B----4-:R-:W-:Y:S01]  /*1aa70*/  FFMA.FTZ R15, R6, -UR6, R15 ;  /* 0x80000006060f7c23 */ /* 0x010fe2000801000f */
[----:B------:R-:W-:Y:S01]  /*1aa80*/  FSEL R95, R20, -INF , !P1 ;  /* 0xff800000145f7808 */ /* 0x000fe20004800000 */
[----:B------:R-:W-:Y:S02]  /*1aa90*/  VIADD R6, R0, 0x61 ;  /* 0x0000006100067836 */ /* 0x000fe40000000000 */
[----:B------:R-:W-:Y:S01]  /*1aaa0*/  FFMA.FTZ R11, R13, -UR6, R101 ;  /* 0x800000060d0b7c23 */ /* 0x000fe20008010065 */
[----:B------:R-:W-:Y:S01]  /*1aab0*/  FFMA.FTZ R13, R12, -UR6, R102 ;  /* 0x800000060c0d7c23 */ /* 0x000fe20008010066 */
[----:B------:R-:W-:Y:S01]  /*1aac0*/  FSEL R12, R14, -INF , !P6 ;  /* 0xff8000000e0c7808 */ /* 0x000fe20007000000 */
[----:B------:R-:W-:Y:S01]  /*1aad0*/  IMAD.MOV.U32 R14, RZ, RZ, R10 ;  /* 0x000000ffff0e7224 */ /* 0x000fe200078e000a */
[-C--:B------:R-:W-:Y:S01]  /*1aae0*/  ISETP.GT.AND P6, PT, R23, R6.reuse, PT ;  /* 0x000000061700720c */ /* 0x080fe20003fc4270 */
[----:B------:R-:W-:Y:S01]  /*1aaf0*/  IMAD.MOV.U32 R8, RZ, RZ, R21 ;  /* 0x000000ffff087224 */ /* 0x000fe200078e0015 */
[----:B------:R-:W-:Y:S01]  /*1ab00*/  ISETP.GT.AND P3, PT, R4, R6, PT ;  /* 0x000000060400720c */ /* 0x000fe20003f64270 */
[----:B------:R-:W-:Y:S01]  /*1ab10*/  @P4 VIADD R43, R24, 0xffffffe0 ;  /* 0xffffffe0182b4836 */ /* 0x000fe20000000000 */
[----:B------:R-:W-:Y:S01]  /*1ab20*/  I2FP.F32.S32 R14, R14 ;  /* 0x0000000e000e7245 */ /* 0x000fe20000201400 */
[----:B------:R-:W-:Y:S01]  /*1ab30*/  IMAD.MOV.U32 R101, RZ, RZ, R36 ;  /* 0x000000ffff657224 */ /* 0x000fe200078e0024 */
[----:B------:R-:W-:Y:S01]  /*1ab40*/  FSEL R11, R11, -INF , !P6 ;  /* 0xff8000000b0b7808 */ /* 0x000fe20007000000 */
[----:B------:R-:W-:Y:S01]  /*1ab50*/  IMAD.MOV.U32 R7, RZ, RZ, R17 ;  /* 0x000000ffff077224 */ /* 0x000fe200078e0011 */
[----:B------:R-:W-:Y:S01]  /*1ab60*/  ISETP.GT.AND P6, PT, R3, R18, PT ;  /* 0x000000120300720c */ /* 0x000fe20003fc4270 */
[----:B------:R-:W-:Y:S01]  /*1ab70*/  LDSM.16.MT88.4 R48, [R43] ;  /* 0x000000002b30783b */ /* 0x000fe20000004200 */
[----:B------:R-:W-:Y:S01]  /*1ab80*/  I2FP.F32.S32 R8, R8 ;  /* 0x0000000800087245 */ /* 0x000fe20000201400 */
[----:B-1----:R-:W-:Y:S01]  /*1ab90*/  FFMA.FTZ R9, R14, -UR6, R9 ;  /* 0x800000060e097c23 */ /* 0x002fe20008010009 */
[----:B------:R-:W-:Y:S01]  /*1aba0*/  I2FP.F32.S32 R7, R7 ;  /* 0x0000000700077245 */ /* 0x000fe20000201400 */
[----:B------:R-:W-:Y:S01]  /*1abb0*/  IMAD.MOV.U32 R107, RZ, RZ, R40 ;  /* 0x000000ffff6b7224 */ /* 0x000fe200078e0028 */
[----:B------:R-:W-:Y:S01]  /*1abc0*/  FSEL R10, R13, -INF , !P6 ;  /* 0xff8000000d0a7808 */ /* 0x000fe20007000000 */
[----:B------:R1:W-:Y:S01]  /*1abd0*/  MUFU.TANH R14, R108 ;  /* 0x0000006c000e7308 */ /* 0x0003e20000002400 */
[-C--:B------:R-:W-:Y:S01]  /*1abe0*/  ISETP.GT.AND P6, PT, R3, R6.reuse, PT ;  /* 0x000000060300720c */ /* 0x080fe20003fc4270 */
[----:B------:R-:W-:Y:S01]  /*1abf0*/  FFMA.FTZ R8, R8, -UR6, R105 ;  /* 0x8000000608087c23 */ /* 0x000fe20008010069 */
[----:B------:R-:W-:Y:S01]  /*1ac00*/  ISETP.GT.AND P1, PT, R5, R6, PT ;  /* 0x000000060500720c */ /* 0x000fe20003f24270 */
[----:B------:R-:W-:Y:S01]  /*1ac10*/  IMAD.MOV.U32 R105, RZ, RZ, R232 ;  /* 0x000000ffff697224 */ /* 0x000fe200078e00e8 */
[----:B------:R-:W-:Y:S01]  /*1ac20*/  FSEL R16, R16, -INF , !P6 ;  /* 0xff80000010107808 */ /* 0x000fe20007000000 */
[----:B------:R-:W-:Y:S01]  /*1ac30*/  IMAD.MOV.U32 R100, RZ, RZ, R37 ;  /* 0x000000ffff647224 */ /* 0x000fe200078e0025 */
[----:B------:R-:W-:Y:S01]  /*1ac40*/  FSEL R232, R22, -INF , !P0 ;  /* 0xff80000016e87808 */ /* 0x000fe20004000000 */
[----:B------:R-:W-:Y:S01]  /*1ac50*/  FFMA.FTZ R7, R7, -UR6, R106 ;  /* 0x8000000607077c23 */ /* 0x000fe2000801006a */
[-C--:B------:R-:W-:Y:S01]  /*1ac60*/  ISETP.GT.AND P6, PT, R4, R18.reuse, PT ;  /* 0x000000120400720c */ /* 0x080fe20003fc4270 */
[----:B------:R2:W3:Y:S01]  /*1ac70*/  MUFU.TANH R17, R111 ;  /* 0x0000006f00117308 */ /* 0x0004e20000002400 */
[----:B------:R-:W-:Y:S01]  /*1ac80*/  ISETP.GT.AND P0, PT, R5, R18, PT ;  /* 0x000000120500720c */ /* 0x000fe20003f04270 */
[----:B------:R-:W-:Y:S01]  /*1ac90*/  IMAD.MOV.U32 R106, RZ, RZ, R194 ;  /* 0x000000ffff6a7224 */ /* 0x000fe200078e00c2 */
[----:B------:R-:W-:Y:S02]  /*1aca0*/  FSEL R194, R19, -INF , !P2 ;  /* 0xff80000013c27808 */ /* 0x000fe40005000000 */
[----:B------:R-:W-:Y:S02]  /*1acb0*/  FSEL R21, R15, -INF , !P6 ;  /* 0xff8000000f157808 */ /* 0x000fe40007000000 */
[----:B------:R-:W-:Y:S01]  /*1acc0*/  FSEL R20, R8, -INF , !P3 ;  /* 0xff80000008147808 */ /* 0x000fe20005800000 */
[----:B-1----:R-:W-:Y:S01]  /*1acd0*/  IMAD.MOV.U32 R108, RZ, RZ, R193 ;  /* 0x000000ffff6c7224 */ /* 0x002fe200078e00c1 */
[----:B------:R-:W-:Y:S01]  /*1ace0*/  FSEL R19, R7, -INF , !P0 ;  /* 0xff80000007137808 */ /* 0x000fe20004000000 */
[----:B------:R1:W4:Y:S01]  /*1acf0*/  MUFU.TANH R15, R110 ;  /* 0x0000006e000f7308 */ /* 0x0003220000002400 */
[----:B------:R-:W-:Y:S01]  /*1ad00*/  ISETP.GE.AND P2, PT, R18, R215, PT ;  /* 0x000000d71200720c */ /* 0x000fe20003f46270 */
[----:B------:R-:W-:Y:S01]  /*1ad10*/  VIADD R8, R2, 0xfffffff1 ;  /* 0xfffffff102087836 */ /* 0x000fe20000000000 */
[C---:B------:R-:W-:Y:S02]  /*1ad20*/  ISETP.GE.AND P6, PT, R18.reuse, R216, PT ;  /* 0x000000d81200720c */ /* 0x040fe40003fc6270 */
[CC--:B------:R-:W-:Y:S01]  /*1ad30*/  ISETP.GE.AND P3, PT, R18.reuse, R214.reuse, PT ;  /* 0x000000d61200720c */ /* 0x0c0fe20003f66270 */
[--C-:B------:R-:W-:Y:S01]  /*1ad40*/  IMAD.IADD R13, R219, 0x1, -R8.reuse ;  /* 0x00000001db0d7824 */ /* 0x100fe200078e0a08 */
[----:B------:R-:W-:Y:S01]  /*1ad50*/  ISETP.GE.AND P0, PT, R18, R217, PT ;  /* 0x000000d91200720c */ /* 0x000fe20003f06270 */
[----:B--2---:R-:W-:Y:S01]  /*1ad60*/  IMAD.MOV.U32 R111, RZ, RZ, R33 ;  /* 0x000000ffff6f7224 */ /* 0x004fe200078e0021 */
[----:B------:R-:W-:Y:S01]  /*1ad70*/  FSEL R18, R9, -INF , !P1 ;  /* 0xff80000009127808 */ /* 0x000fe20004800000 */
[----:B------:R-:W-:Y:S01]  /*1ad80*/  VIADD R9, R2, 0xfffffff0 ;  /* 0xfffffff002097836 */ /* 0x000fe20000000000 */
[----:B------:R-:W-:Y:S02]  /*1ad90*/  ISETP.GE.AND P1, PT, R6, R215, PT ;  /* 0x000000d70600720c */ /* 0x000fe40003f26270 */
[----:B------:R-:W-:Y:S01]  /*1ada0*/  FSEL R94, R12, -INF , !P2 ;  /* 0xff8000000c5e7808 */ /* 0x000fe20005000000 */
[--C-:B------:R-:W-:Y:S01]  /*1adb0*/  IMAD.IADD R7, R218, 0x1, -R9.reuse ;  /* 0x00000001da077824 */ /* 0x100fe200078e0a09 */
[----:B------:R-:W-:Y:S01]  /*1adc0*/  FSEL R89, R11, -INF , !P1 ;  /* 0xff8000000b597808 */ /* 0x000fe20004800000 */
[----:B------:R-:W-:Y:S01]  /*1add0*/  IMAD.IADD R11, R219, 0x1, -R9 ;  /* 0x00000001db0b7824 */ /* 0x000fe200078e0a09 */
[----:B------:R-:W-:Y:S01]  /*1ade0*/  FSEL R193, R10, -INF , !P6 ;  /* 0xff8000000ac17808 */ /* 0x000fe20007000000 */
[----:B-1----:R-:W-:Y:S01]  /*1adf0*/  IMAD.MOV.U32 R110, RZ, RZ, R39 ;  /* 0x000000ffff6e7224 */ /* 0x002fe200078e0027 */
[C---:B------:R-:W-:Y:S02]  /*1ae00*/  ISETP.GE.AND P1, PT, R6.reuse, R214, PT ;  /* 0x000000d60600720c */ /* 0x040fe40003f26270 */
[C---:B------:R-:W-:Y:S02]  /*1ae10*/  ISETP.GE.AND P2, PT, R6.reuse, R216, PT ;  /* 0x000000d80600720c */ /* 0x040fe40003f46270 */
[----:B------:R-:W-:Y:S01]  /*1ae20*/  ISETP.GE.AND P6, PT, R6, R217, PT ;  /* 0x000000d90600720c */ /* 0x000fe20003fc6270 */
[--C-:B------:R-:W-:Y:S01]  /*1ae30*/  IMAD.IADD R6, R218, 0x1, -R8.reuse ;  /* 0x00000001da067824 */ /* 0x100fe200078e0a08 */
[----:B------:R-:W-:Y:S02]  /*1ae40*/  IABS R12, R7 ;  /* 0x00000007000c7213 */ /* 0x000fe40000000000 */
[----:B------:R-:W-:Y:S02]  /*1ae50*/  IABS R7, R13 ;  /* 0x0000000d00077213 */ /* 0x000fe40000000000 */
[----:B------:R-:W-:Y:S02]  /*1ae60*/  IABS R10, R6 ;  /* 0x00000006000a7213 */ /* 0x000fe40000000000 */
[----:B------:R-:W-:Y:S02]  /*1ae70*/  I2FP.F32.S32 R7, R7 ;  /* 0x0000000700077245 */ /* 0x000fe40000201400 */
[----:B------:R-:W-:Y:S01]  /*1ae80*/  IABS R6, R11 ;  /* 0x0000000b00067213 */ /* 0x000fe20000000000 */
[----:B------:R-:W-:Y:S01]  /*1ae90*/  IMAD.IADD R11, R213, 0x1, -R8 ;  /* 0x00000001d50b7824 */ /* 0x000fe200078e0a08 */
[----:B------:R-:W-:Y:S01]  /*1aea0*/  I2FP.F32.S32 R12, R12 ;  /* 0x0000000c000c7245 */ /* 0x000fe20000201400 */
[----:B---3--:R-:W-:Y:S01]  /*1aeb0*/  FFMA.FTZ R17, R7, -UR6, R17 ;  /* 0x8000000607117c23 */ /* 0x008fe20008010011 */
[----:B------:R-:W-:Y:S01]  /*1aec0*/  I2FP.F32.S32 R6, R6 ;  /* 0x0000000600067245 */ /* 0x000fe20000201400 */
[----:B------:R-:W-:Y:S01]  /*1aed0*/  VIADD R7, R0, 0x68 ;  /* 0x0000006800077836 */ /* 0x000fe20000000000 */
[----:B------:R-:W-:Y:S01]  /*1aee0*/  I2FP.F32.S32 R10, R10 ;  /* 0x0000000a000a7245 */ /* 0x000fe20000201400 */
[----:B------:R-:W-:Y:S01]  /*1aef0*/  FFMA.FTZ R14, R12, -UR6, R14 ;  /* 0x800000060c0e7c23 */ /* 0x000fe2000801000e */
[----:B------:R-:W-:Y:S02]  /*1af00*/  IMAD.IADD R12, R213, 0x1, -R9 ;  /* 0x00000001d50c7824 */ /* 0x000fe400078e0a09 */
[----:B----4-:R-:W-:Y:S01]  /*1af10*/  FFMA.FTZ R15, R6, -UR6, R15 ;  /* 0x80000006060f7c23 */ /* 0x010fe2000801000f */
[----:B------:R-:W-:Y:S01]  /*1af20*/  FSEL R93, R16, -INF , !P2 ;  /* 0xff800000105d7808 */ /* 0x000fe20005000000 */
[----:B------:R-:W-:Y:S01]  /*1af30*/  FFMA.FTZ R13, R10, -UR6, R109 ;  /* 0x800000060a0d7c23 */ /* 0x000fe2000801006d */
[----:B------:R-:W-:Y:S01]  /*1af40*/  VIADD R6, R0, 0x69 ;  /* 0x0000006900067836 */ /* 0x000fe20000000000 */
[----:B------:R-:W-:Y:S01]  /*1af50*/  ISETP.GT.AND P2, PT, R4, R7, PT ;  /* 0x000000070400720c */ /* 0x000fe20003f44270 */
[C---:B------:R-:W-:Y:S01]  /*1af60*/  IMAD.IADD R10, R220.reuse, 0x1, -R9 ;  /* 0x00000001dc0a7824 */ /* 0x040fe200078e0a09 */
[----:B------:R-:W-:Y:S01]  /*1af70*/  IABS R9, R11 ;  /* 0x0000000b00097213 */ /* 0x000fe20000000000 */
[----:B------:R-:W-:Y:S01]  /*1af80*/  IMAD.IADD R8, R220, 0x1, -R8 ;  /* 0x00000001dc087824 */ /* 0x000fe200078e0a08 */
[----:B------:R-:W1:Y:S01]  /*1af90*/  MUFU.TANH R11, R114 ;  /* 0x00000072000b7308 */ /* 0x000e620000002400 */
[----:B------:R-:W-:Y:S02]  /*1afa0*/  IABS R22, R12 ;  /* 0x0000000c00167213 */ /* 0x000fe40000000000 */
[----:B------:R-:W-:Y:S02]  /*1afb0*/  FSEL R16, R14, -INF , !P2 ;  /* 0xff8000000e107808 */ /* 0x000fe40005000000 */
[----:B------:R-:W-:Y:S02]  /*1afc0*/  ISETP.GT.AND P2, PT, R4, R6, PT ;  /* 0x000000060400720c */ /* 0x000fe40003f44270 */
[----:B------:R-:W-:Y:S01]  /*1afd0*/  IABS R12, R10 ;  /* 0x0000000a000c7213 */ /* 0x000fe20000000000 */
[----:B------:R-:W-:Y:S01]  /*1afe0*/  IMAD.MOV.U32 R10, RZ, RZ, R22 ;  /* 0x000000ffff0a7224 */ /* 0x000fe200078e0016 */
[----:B------:R-:W-:Y:S01]  /*1aff0*/  FSEL R14, R13, -INF , !P2 ;  /* 0xff8000000d0e7808 */ /* 0x000fe20005000000 */
[----:B------:R-:W-:Y:S01]  /*1b000*/  VIADD R13, R2, 0xfffffff9 ;  /* 0xfffffff9020d7836 */ /* 0x000fe20000000000 */
[----:B------:R-:W-:Y:S02]  /*1b010*/  ISETP.GT.AND P2, PT, R5, R7, PT ;  /* 0x000000070500720c */ /* 0x000fe40003f44270 */
[----:B------:R-:W-:Y:S02]  /*1b020*/  I2FP.F32.S32 R9, R9 ;  /* 0x0000000900097245 */ /* 0x000fe40000201400 */
[----:B------:R-:W-:Y:S02]  /*1b030*/  FSEL R15, R15, -INF , !P2 ;  /* 0xff8000000f0f7808 */ /* 0x000fe40005000000 */
[----:B------:R-:W-:Y:S01]  /*1b040*/  I2FP.F32.S32 R10, R10 ;  /* 0x0000000a000a7245 */ /* 0x000fe20000201400 */
[----:B------:R-:W-:Y:S01]  /*1b050*/  FFMA.FTZ R9, R9, -UR6, R113 ;  /* 0x8000000609097c23 */ /* 0x000fe20008010071 */
[----:B------:R-:W-:Y:S02]  /*1b060*/  ISETP.GT.AND P2, PT, R5, R6, PT ;  /* 0x000000060500720c */ /* 0x000fe40003f44270 */
[----:B------:R-:W-:Y:S01]  /*1b070*/  I2FP.F32.S32 R12, R12 ;  /* 0x0000000c000c7245 */ /* 0x000fe20000201400 */
[----:B------:R-:W-:Y:S01]  /*1b080*/  FFMA.FTZ R10, R10, -UR6, R112 ;  /* 0x800000060a0a7c23 */ /* 0x000fe20008010070 */
[----:B------:R-:W-:Y:S02]  /*1b090*/  IABS R8, R8 ;  /* 0x0000000800087213 */ /* 0x000fe40000000000 */
[----:B------:R-:W-:Y:S01]  /*1b0a0*/  FSEL R17, R17, -INF , !P2 ;  /* 0xff80000011117808 */ /* 0x000fe20005000000 */
[----:B-1----:R-:W-:Y:S01]  /*1b0b0*/  FFMA.FTZ R11, R12, -UR6, R11 ;  /* 0x800000060c0b7c23 */ /* 0x002fe2000801000b */
[----:B------:R-:W-:Y:S01]  /*1b0c0*/  FSEL R67, R21, -INF , !P3 ;  /* 0xff80000015437808 */ /* 0x000fe20005800000 */
[----:B------:R-:W1:Y:S01]  /*1b0d0*/  MUFU.TANH R12, R117 ;  /* 0x00000075000c7308 */ /* 0x000e620000002400 */
[CC--:B------:R-:W-:Y:S01]  /*1b0e0*/  ISETP.GT.AND P2, PT, R23.reuse, R7.reuse, PT ;  /* 0x000000071700720c */ /* 0x0c0fe20003f44270 */
[----:B------:R-:W-:Y:S01]  /*1b0f0*/  VIADD R21, R0, 0x79 ;  /* 0x0000007900157836 */ /* 0x000fe20000000000 */
[----:B------:R-:W-:Y:S02]  /*1b100*/  ISETP.GT.AND P3, PT, R23, R6, PT ;  /* 0x000000061700720c */ /* 0x000fe40003f64270 */
[----:B------:R-:W-:Y:S02]  /*1b110*/  FSEL R70, R20, -INF , !P1 ;  /* 0xff80000014467808 */ /* 0x000fe40004800000 */
[----:B------:R-:W-:Y:S02]  /*1b120*/  I2FP.F32.S32 R8, R8 ;  /* 0x0000000800087245 */ /* 0x000fe40000201400 */
[----:B------:R-:W-:Y:S02]  /*1b130*/  ISETP.GT.AND P1, PT, R3, R7, PT ;  /* 0x000000070300720c */ /* 0x000fe40003f24270 */
[----:B------:R-:W-:Y:S02]  /*1b140*/  FSEL R71, R19, -INF , !P0 ;  /* 0xff80000013477808 */ /* 0x000fe40004000000 */
[----:B------:R-:W-:Y:S02]  /*1b150*/  FSEL R72, R18, -INF , !P6 ;  /* 0xff80000012487808 */ /* 0x000fe40007000000 */
[----:B------:R-:W-:Y:S01]  /*1b160*/  FSEL R19, R9, -INF , !P3 ;  /* 0xff80000009137808 */ /* 0x000fe20005800000 */
[----:B------:R-:W-:Y:S01]  /*1b170*/  IMAD.IADD R9, R213, 0x1, -R13 ;  /* 0x00000001d5097824 */ /* 0x000fe200078e0a0d */
[----:B------:R-:W-:Y:S01]  /*1b180*/  FSEL R18, R10, -INF , !P2 ;  /* 0xff8000000a127808 */ /* 0x000fe20005000000 */
[----:B------:R-:W-:Y:S01]  /*1b190*/  VIADD R10, R2, 0xfffffff8 ;  /* 0xfffffff8020a7836 */ /* 0x000fe20000000000 */
[C---:B------:R-:W-:Y:S02]  /*1b1a0*/  ISETP.GE.AND P3, PT, R7.reuse, R216, PT ;  /* 0x000000d80700720c */ /* 0x040fe40003f66270 */
[C---:B------:R-:W-:Y:S02]  /*1b1b0*/  ISETP.GE.AND P0, PT, R7.reuse, R214, PT ;  /* 0x000000d60700720c */ /* 0x040fe40003f06270 */
[C---:B------:R-:W-:Y:S02]  /*1b1c0*/  ISETP.GE.AND P6, PT, R7.reuse, R217, PT ;  /* 0x000000d90700720c */ /* 0x040fe40003fc6270 */
[----:B------:R-:W-:Y:S01]  /*1b1d0*/  ISETP.GE.AND P2, PT, R7, R215, PT ;  /* 0x000000d70700720c */ /* 0x000fe20003f46270 */
[----:B------:R-:W-:Y:S01]  /*1b1e0*/  FFMA.FTZ R7, R8, -UR6, R115 ;  /* 0x8000000608077c23 */ /* 0x000fe20008010073 */
[----:B------:R-:W-:Y:S02]  /*1b1f0*/  FSEL R22, R11, -INF , !P1 ;  /* 0xff8000000b167808 */ /* 0x000fe40004800000 */
[----:B------:R-:W2:Y:S01]  /*1b200*/  MUFU.TANH R11, R116 ;  /* 0x00000074000b7308 */ /* 0x000ea20000002400 */
[----:B------:R-:W-:Y:S02]  /*1b210*/  ISETP.GT.AND P1, PT, R3, R6, PT ;  /* 0x000000060300720c */ /* 0x000fe40003f24270 */
[----:B------:R-:W-:Y:S02]  /*1b220*/  FSEL R74, R16, -INF , !P0 ;  /* 0xff800000104a7808 */ /* 0x000fe40004000000 */
[----:B------:R-:W-:Y:S01]  /*1b230*/  FSEL R20, R7, -INF , !P1 ;  /* 0xff80000007147808 */ /* 0x000fe20004800000 */
[--C-:B------:R-:W-:Y:S01]  /*1b240*/  IMAD.IADD R7, R213, 0x1, -R10.reuse ;  /* 0x00000001d5077824 */ /* 0x100fe200078e0a0a */
[----:B------:R-:W-:Y:S02]  /*1b250*/  ISETP.GE.AND P1, PT, R6, R214, PT ;  /* 0x000000d60600720c */ /* 0x000fe40003f26270 */
[----:B------:R-:W-:Y:S01]  /*1b260*/  FSEL R83, R15, -INF , !P6 ;  /* 0xff8000000f537808 */ /* 0x000fe20007000000 */
[----:B------:R-:W-:Y:S01]  /*1b270*/  VIADD R15, R0, 0x71 ;  /* 0x00000071000f7836 */ /* 0x000fe20000000000 */
[----:B------:R-:W-:Y:S02]  /*1b280*/  IABS R8, R7 ;  /* 0x0000000700087213 */ /* 0x000fe40000000000 */
[----:B------:R-:W-:Y:S01]  /*1b290*/  IABS R7, R9 ;  /* 0x0000000900077213 */ /* 0x000fe20000000000 */
[--C-:B------:R-:W-:Y:S01]  /*1b2a0*/  IMAD.IADD R9, R220, 0x1, -R13.reuse ;  /* 0x00000001dc097824 */ /* 0x100fe200078e0a0d */
[----:B------:R-:W-:Y:S01]  /*1b2b0*/  FSEL R73, R14, -INF , !P1 ;  /* 0xff8000000e497808 */ /* 0x000fe20004800000 */
[----:B------:R-:W-:Y:S01]  /*1b2c0*/  VIADD R14, R0, 0x70 ;  /* 0x00000070000e7836 */ /* 0x000fe20000000000 */
[----:B------:R-:W-:Y:S01]  /*1b2d0*/  ISETP.GE.AND P0, PT, R6, R217, PT ;  /* 0x000000d90600720c */ /* 0x000fe20003f06270 */
[----:B------:R-:W-:Y:S01]  /*1b2e0*/  IMAD.IADD R0, R218, 0x1, -R13 ;  /* 0x00000001da007824 */ /* 0x000fe200078e0a0d */
[C---:B------:R-:W-:Y:S02]  /*1b2f0*/  ISETP.GE.AND P6, PT, R6.reuse, R216, PT ;  /* 0x000000d80600720c */ /* 0x040fe40003fc6270 */
[----:B------:R-:W-:Y:S02]  /*1b300*/  ISETP.GE.AND P1, PT, R6, R215, PT ;  /* 0x000000d70600720c */ /* 0x000fe40003f26270 */
[----:B------:R-:W-:Y:S01]  /*1b310*/  I2FP.F32.S32 R6, R7 ;  /* 0x0000000700067245 */ /* 0x000fe20000201400 */
[----:B------:R-:W-:Y:S01]  /*1b320*/  IMAD.IADD R7, R220, 0x1, -R10 ;  /* 0x00000001dc077824 */ /* 0x000fe200078e0a0a */
[----:B------:R-:W-:Y:S02]  /*1b330*/  I2FP.F32.S32 R8, R8 ;  /* 0x0000000800087245 */ /* 0x000fe40000201400 */
[----:B------:R-:W-:Y:S01]  /*1b340*/  FSEL R84, R17, -INF , !P0 ;  /* 0xff80000011547808 */ /* 0x000fe20004000000 */
[----:B-1----:R-:W-:Y:S01]  /*1b350*/  FFMA.FTZ R12, R6, -UR6, R12 ;  /* 0x80000006060c7c23 */ /* 0x002fe2000801000c */
[----:B------:R-:W-:Y:S01]  /*1b360*/  ISETP.GT.AND P0, PT, R23, R14, PT ;  /* 0x0000000e1700720c */ /* 0x000fe20003f04270 */
[----:B------:R-:W1:Y:S01]  /*1b370*/  MUFU.TANH R6, R119 ;  /* 0x0000007700067308 */ /* 0x000e620000002400 */
[----:B------:R-:W-:Y:S01]  /*1b380*/  IABS R7, R7 ;  /* 0x0000000700077213 */ /* 0x000fe20000000000 */
[----:B--2---:R-:W-:Y:S01]  /*1b390*/  FFMA.FTZ R11, R8, -UR6, R11 ;  /* 0x80000006080b7c23 */ /* 0x004fe2000801000b */
[----:B------:R-:W-:Y:S02]  /*1b3a0*/  IABS R0, R0 ;  /* 0x0000000000007213 */ /* 0x000fe40000000000 */
[----:B------:R-:W-:Y:S01]  /*1b3b0*/  FSEL R192, R22, -INF , !P3 ;  /* 0xff80000016c07808 */ /* 0x000fe20005800000 */
[----:B------:R-:W-:Y:S01]  /*1b3c0*/  IMAD.MOV.U32 R8, RZ, RZ, R7 ;  /* 0x000000ffff087224 */ /* 0x000fe200078e0007 */
[----:B------:R-:W-:Y:S01]  /*1b3d0*/  IABS R7, R9 ;  /* 0x0000000900077213 */ /* 0x000fe20000000000 */
[----:B------:R-:W-:Y:S01]  /*1b3e0*/  FMUL.FTZ R9, R122, UR8 ;  /* 0x000000087a097c20 */ /* 0x000fe20008410000 */
[----:B------:R-:W-:Y:S02]  /*1b3f0*/  FSEL R16, R11, -INF , !P0 ;  /* 0xff8000000b107808 */ /* 0x000fe40004000000 */
[----:B------:R-:W-:Y:S02]  /*1b400*/  I2FP.F32.S32 R8, R8 ;  /* 0x0000000800087245 */ /* 0x000fe40000201400 */
[----:B------:R-:W-:Y:S01]  /*1b410*/  ISETP.GT.AND P0, PT, R23, R15, PT ;  /* 0x0000000f1700720c */ /* 0x000fe20003f04270 */
[----:B------:R-:W-:Y:S01]  /*1b420*/  MUFU.TANH R9, R9 ;  /* 0x0000000900097308 */ /* 0x000fe20000002400 */
[----:B------:R-:W-:Y:S01]  /*1b430*/  I2FP.F32.S32 R7, R7 ;  /* 0x0000000700077245 */ /* 0x000fe20000201400 */
[----:B------:R-:W-:Y:S01]  /*1b440*/  FFMA.FTZ R8, R8, -UR6, R118 ;  /* 0x8000000608087c23 */ /* 0x000fe20008010076 */
[----:B------:R-:W-:Y:S02]  /*1b450*/  FSEL R17, R12, -INF , !P0 ;  /* 0xff8000000c117808 */ /* 0x000fe40004000000 */
[----:B------:R-:W-:Y:S01]  /*1b460*/  ISETP.GT.AND P0, PT, R3, R14, PT ;  /* 0x0000000e0300720c */ /* 0x000fe20003f04270 */
[----:B-1----:R-:W-:Y:S01]  /*1b470*/  FFMA.FTZ R6, R7, -UR6, R6 ;  /* 0x8000000607067c23 */ /* 0x002fe20008010006 */
[----:B------:R-:W-:Y:S03]  /*1b480*/  ISETP.GT.AND P3, PT, R4, R21, PT ;  /* 0x000000150400720c */ /* 0x000fe60003f64270 */
[----:B------:R-:W1:Y:S01]  /*1b490*/  MUFU.TANH R7, R121 ;  /* 0x0000007900077308 */ /* 0x000e620000002400 */
[----:B------:R-:W-:Y:S01]  /*1b4a0*/  FSEL R12, R8, -INF , !P0 ;  /* 0xff800000080c7808 */ /* 0x000fe20004000000 */
[--C-:B------:R-:W-:Y:S01]  /*1b4b0*/  IMAD.IADD R8, R218, 0x1, -R10.reuse ;  /* 0x00000001da087824 */ /* 0x100fe200078e0a0a */
[-C--:B------:R-:W-:Y:S02]  /*1b4c0*/  ISETP.GT.AND P0, PT, R3, R15.reuse, PT ;  /* 0x0000000f0300720c */ /* 0x080fe40003f04270 */
[----:B------:R-:W-:Y:S02]  /*1b4d0*/  FSEL R78, R19, -INF , !P1 ;  /* 0xff800000134e7808 */ /* 0x000fe40004800000 */
[----:B------:R-:W-:Y:S01]  /*1b4e0*/  FSEL R11, R6, -INF , !P0 ;  /* 0xff800000060b7808 */ /* 0x000fe20004000000 */
[C---:B------:R-:W-:Y:S01]  /*1b4f0*/  IMAD.IADD R6, R219.reuse, 0x1, -R10 ;  /* 0x00000001db067824 */ /* 0x040fe200078e0a0a */
[----:B------:R-:W-:Y:S02]  /*1b500*/  IABS R8, R8 ;  /* 0x0000000800087213 */ /* 0x000fe40000000000 */
[----:B------:R-:W-:Y:S02]  /*1b510*/  FSEL R77, R18, -INF , !P2 ;  /* 0xff800000124d7808 */ /* 0x000fe40005000000 */
[----:B------:R-:W-:Y:S02]  /*1b520*/  IABS R10, R6 ;  /* 0x00000006000a7213 */ /* 0x000fe40000000000 */
[----:B------:R-:W-:Y:S02]  /*1b530*/  I2FP.F32.S32 R6, R0 ;  /* 0x0000000000067245 */ /* 0x000fe40000201400 */
[----:B------:R-:W2:Y:S01]  /*1b540*/  MUFU.TANH R0, R123 ;  /* 0x0000007b00007308 */ /* 0x000ea20000002400 */
[----:B------:R-:W-:Y:S02]  /*1b550*/  I2FP.F32.S32 R8, R8 ;  /* 0x0000000800087245 */ /* 0x000fe40000201400 */
[----:B-1----:R-:W-:Y:S01]  /*1b560*/  FFMA.FTZ R7, R6, -UR6, R7 ;  /* 0x8000000606077c23 */ /* 0x002fe20008010007 */
[----:B------:R-:W-:Y:S01]  /*1b570*/  IMAD.IADD R6, R219, 0x1, -R13 ;  /* 0x00000001db067824 */ /* 0x000fe200078e0a0d */
[----:B------:R-:W-:Y:S01]  /*1b580*/  ISETP.GT.AND P1, PT, R4, R184, PT ;  /* 0x000000b80400720c */ /* 0x000fe20003f24270 */
[----:B------:R-:W-:Y:S01]  /*1b590*/  FFMA.FTZ R8, R8, -UR6, R120 ;  /* 0x8000000608087c23 */ /* 0x000fe20008010078 */
[C---:B------:R-:W-:Y:S02]  /*1b5a0*/  ISETP.GT.AND P0, PT, R4.reuse, R14, PT ;  /* 0x0000000e0400720c */ /* 0x040fe40003f04270 */
[----:B------:R-:W-:Y:S02]  /*1b5b0*/  IABS R6, R6 ;  /* 0x0000000600067213 */ /* 0x000fe40000000000 */
[-C--:B------:R-:W-:Y:S01]  /*1b5c0*/  ISETP.GT.AND P2, PT, R4, R15.reuse, PT ;  /* 0x0000000f0400720c */ /* 0x080fe20003f44270 */
[----:B------:R-:W-:Y:S01]  /*1b5d0*/  IMAD.IADD R4, R218, 0x1, -R2 ;  /* 0x00000001da047824 */ /* 0x000fe200078e0a02 */
[----:B------:R-:W-:Y:S02]  /*1b5e0*/  I2FP.F32.S32 R6, R6 ;  /* 0x0000000600067245 */ /* 0x000fe40000201400 */
[----:B------:R-:W-:Y:S01]  /*1b5f0*/  FSEL R18, R8, -INF , !P0 ;  /* 0xff80000008127808 */ /* 0x000fe20004000000 */
[----:B------:R-:W-:Y:S01]  /*1b600*/  VIADD R8, R2, 0x1 ;  /* 0x0000000102087836 */ /* 0x000fe20000000000 */
[----:B------:R-:W-:Y:S01]  /*1b610*/  I2FP.F32.S32 R10, R10 ;  /* 0x0000000a000a7245 */ /* 0x000fe20000201400 */
[----:B--2---:R-:W-:Y:S01]  /*1b620*/  FFMA.FTZ R0, R6, -UR6, R0 ;  /* 0x8000000606007c23 */ /* 0x004fe20008010000 */
[----:B------:R-:W-:Y:S02]  /*1b630*/  ISETP.GT.AND P0, PT, R5, R15, PT ;  /* 0x0000000f0500720c */ /* 0x000fe40003f04270 */
[----:B------:R-:W-:Y:S01]  /*1b640*/  IABS R4, R4 ;  /* 0x0000000400047213 */ /* 0x000fe20000000000 */
[----:B------:R-:W-:Y:S01]  /*1b650*/  FFMA.FTZ R9, R10, -UR6, R9 ;  /* 0x800000060a097c23 */ /* 0x000fe20008010009 */
[----:B------:R-:W-:Y:S01]  /*1b660*/  FSEL R13, R0, -INF , !P0 ;  /* 0xff800000000d7808 */ /* 0x000fe20004000000 */
[----:B------:R-:W-:Y:S01]  /*1b670*/  IMAD.IADD R0, R219, 0x1, -R2 ;  /* 0x00000001db007824 */ /* 0x000fe200078e0a02 */
[----:B------:R-:W-:Y:S02]  /*1b680*/  I2FP.F32.S32 R4, R4 ;  /* 0x0000000400047245 */ /* 0x000fe40000201400 */
[----:B------:R-:W-:Y:S02]  /*1b690*/  FSEL R86, R20, -INF , !P6 ;  /* 0xff80000014567808 */ /* 0x000fe40007000000 */
[----:B------:R-:W-:Y:S02]  /*1b6a0*/  ISETP.GT.AND P6, PT, R5, R14, PT ;  /* 0x0000000e0500720c */ /* 0x000fe40003fc4270 */
[----:B------:R-:W-:Y:S01]  /*1b6b0*/  FSEL R10, R7, -INF , !P2 ;  /* 0xff800000070a7808 */ /* 0x000fe20005000000 */
[----:B------:R-:W-:Y:S01]  /*1b6c0*/  FFMA.FTZ R7, R4, -UR6, R124 ;  /* 0x8000000604077c23 */ /* 0x000fe2000801007c */
[----:B------:R-:W-:Y:S01]  /*1b6d0*/  FSEL R9, R9, -INF , !P6 ;  /* 0xff80000009097808 */ /* 0x000fe20007000000 */
[--C-:B------:R-:W-:Y:S01]  /*1b6e0*/  IMAD.IADD R4, R218, 0x1, -R8.reuse ;  /* 0x00000001da047824 */ /* 0x100fe200078e0a08 */
[----:B------:R-:W-:Y:S02]  /*1b6f0*/  IABS R0, R0 ;  /* 0x0000000000007213 */ /* 0x000fe40000000000 */
[C---:B------:R-:W-:Y:S02]  /*1b700*/  ISETP.GT.AND P6, PT, R5.reuse, R21, PT ;  /* 0x000000150500720c */ /* 0x040fe40003fc4270 */
[----:B------:R-:W-:Y:S01]  /*1b710*/  ISETP.GT.AND P2, PT, R5, R184, PT ;  /* 0x000000b80500720c */ /* 0x000fe20003f44270 */
[----:B------:R-:W-:Y:S01]  /*1b720*/  IMAD.IADD R5, R219, 0x1, -R8 ;  /* 0x00000001db057824 */ /* 0x000fe200078e0a08 */
[----:B------:R-:W-:Y:S01]  /*1b730*/  IABS R4, R4 ;  /* 0x0000000400047213 */ /* 0x000fe20000000000 */
[----:B------:R-:W-:Y:S01]  /*1b740*/  IMAD.MOV.U32 R6, RZ, RZ, R0 ;  /* 0x000000ffff067224 */ /* 0x000fe200078e0000 */
[----:B------:R-:W-:Y:S02]  /*1b750*/  FSEL R7, R7, -INF , !P1 ;  /* 0xff80000007077808 */ /* 0x000fe40004800000 */
[----:B------:R-:W-:Y:S02]  /*1b760*/  IABS R0, R5 ;  /* 0x0000000500007213 */ /* 0x000fe40000000000 */
[----:B------:R-:W-:Y:S02]  /*1b770*/  I2FP.F32.S32 R5, R4 ;  /* 0x0000000400057245 */ /* 0x000fe40000201400 */
[----:B------:R-:W-:Y:S02]  /*1b780*/  I2FP.F32.S32 R4, R6 ;  /* 0x0000000600047245 */ /* 0x000fe40000201400 */
[----:B------:R-:W-:Y:S01]  /*1b790*/  I2FP.F32.S32 R0, R0 ;  /* 0x0000000000007245 */ /* 0x000fe20000201400 */
[----:B------:R-:W-:Y:S01]  /*1b7a0*/  FFMA.FTZ R6, R5, -UR6, R125 ;  /* 0x8000000605067c23 */ /* 0x000fe2000801007d */
[----:B------:R-:W-:Y:S01]  /*1b7b0*/  ISETP.GE.AND P1, PT, R14, R217, PT ;  /* 0x000000d90e00720c */ /* 0x000fe20003f26270 */
[----:B------:R-:W-:Y:S01]  /*1b7c0*/  FFMA.FTZ R5, R4, -UR6, R126 ;  /* 0x8000000604057c23 */ /* 0x000fe2000801007e */
[----:B------:R-:W-:Y:S01]  /*1b7d0*/  ISETP.GE.AND P0, PT, R14, R215, PT ;  /* 0x000000d70e00720c */ /* 0x000fe20003f06270 */
[----:B------:R-:W-:Y:S01]  /*1b7e0*/  FFMA.FTZ R4, R0, -UR6, R127 ;  /* 0x8000000600047c23 */ /* 0x000fe2000801007f */
[--C-:B------:R-:W-:Y:S01]  /*1b7f0*/  IMAD.IADD R0, R213, 0x1, -R2.reuse ;  /* 0x00000001d5007824 */ /* 0x100fe200078e0a02 */
[----:B------:R-:W-:Y:S01]  /*1b800*/  FSEL R6, R6, -INF , !P3 ;  /* 0xff80000006067808 */ /* 0x000fe20005800000 */
[----:B------:R-:W-:Y:S01]  /*1b810*/  IMAD.IADD R2, R220, 0x1, -R2 ;  /* 0x00000001dc027824 */ /* 0x000fe200078e0a02 */
[----:B------:R-:W-:Y:S02]  /*1b820*/  FSEL R76, R9, -INF , !P1 ;  /* 0xff800000094c7808 */ /* 0x000fe40004800000 */
[----:B------:R-:W-:Y:S01]  /*1b830*/  MUFU.TANH R9, R130 ;  /* 0x0000008200097308 */ /* 0x000fe20000002400 */
[-C--:B------:R-:W-:Y:S02]  /*1b840*/  ISETP.GE.AND P3, PT, R15, R214.reuse, PT ;  /* 0x000000d60f00720c */ /* 0x080fe40003f66270 */
[----:B------:R-:W-:Y:S02]  /*1b850*/  ISETP.GE.AND P1, PT, R21, R214, PT ;  /* 0x000000d61500720c */ /* 0x000fe40003f26270 */
[----:B------:R-:W-:Y:S02]  /*1b860*/  IABS R0, R0 ;  /* 0x0000000000007213 */ /* 0x000fe40000000000 */
[----:B------:R-:W-:Y:S02]  /*1b870*/  FSEL R5, R5, -INF , !P2 ;  /* 0xff80000005057808 */ /* 0x000fe40005000000 */
[----:B------:R-:W-:Y:S02]  /*1b880*/  FSEL R109, R10, -INF , !P3 ;  /* 0xff8000000a6d7808 */ /* 0x000fe40005800000 */
[----:B------:R-:W-:Y:S02]  /*1b890*/  ISETP.GE.AND P3, PT, R184, R214, PT ;  /* 0x000000d6b800720c */ /* 0x000fe40003f66270 */
[-C--:B------:R-:W-:Y:S02]  /*1b8a0*/  ISETP.GE.AND P2, PT, R15, R217.reuse, PT ;  /* 0x000000d90f00720c */ /* 0x080fe40003f46270 */
[----:B------:R-:W-:Y:S02]  /*1b8b0*/  FSEL R66, R6, -INF , !P1 ;  /* 0xff80000006427808 */ /* 0x000fe40004800000 */
[----:B------:R-:W1:Y:S01]  /*1b8c0*/  MUFU.TANH R6, R129 ;  /* 0x0000008100067308 */ /* 0x000e620000002400 */
[----:B------:R-:W-:Y:S02]  /*1b8d0*/  ISETP.GE.AND P1, PT, R184, R217, PT ;  /* 0x000000d9b800720c */ /* 0x000fe40003f26270 */
[----:B------:R-:W-:Y:S02]  /*1b8e0*/  I2FP.F32.S32 R0, R0 ;  /* 0x0000000000007245 */ /* 0x000fe40000201400 */
[----:B------:R-:W-:Y:S01]  /*1b8f0*/  FSEL R69, R7, -INF , !P3 ;  /* 0xff80000007457808 */ /* 0x000fe20005800000 */
[----:B------:R-:W-:Y:S01]  /*1b900*/  FMUL.FTZ R7, R131, UR8 ;  /* 0x0000000883077c20 */ /* 0x000fe20008410000 */
[----:B------:R-:W-:Y:S02]  /*1b910*/  FSEL R87, R13, -INF , !P2 ;  /* 0xff8000000d577808 */ /* 0x000fe40005000000 */
[C---:B------:R-:W-:Y:S02]  /*1b920*/  ISETP.GT.AND P3, PT, R3.reuse, R21, PT ;  /* 0x000000150300720c */ /* 0x040fe40003f64270 */
[-C--:B------:R-:W-:Y:S01]  /*1b930*/  ISETP.GT.AND P2, PT, R3, R184.reuse, PT ;  /* 0x000000b80300720c */ /* 0x080fe20003f44270 */
[----:B------:R-:W2:Y:S01]  /*1b940*/  MUFU.TANH R7, R7 ;  /* 0x0000000700077308 */ /* 0x000ea20000002400 */
[----:B------:R-:W-:Y:S01]  /*1b950*/  FSEL R42, R5, -INF , !P1 ;  /* 0xff800000052a7808 */ /* 0x000fe20004800000 */
[----:B------:R-:W-:Y:S01]  /*1b960*/  FFMA.FTZ R3, R0, -UR6, R128 ;  /* 0x8000000600037c23 */ /* 0x000fe20008010080 */
[----:B------:R-:W-:Y:S01]  /*1b970*/  ISETP.GE.AND P1, PT, R21, R217, PT ;  /* 0x000000d91500720c */ /* 0x000fe20003f26270 */
[----:B------:R-:W-:Y:S01]  /*1b980*/  IMAD.IADD R0, R213, 0x1, -R8 ;  /* 0x00000001d5007824 */ /* 0x000fe200078e0a08 */
[----:B------:R-:W-:Y:S02]  /*1b990*/  FSEL R4, R4, -INF , !P6 ;  /* 0xff80000004047808 */ /* 0x000fe40007000000 */
[----:B------:R-:W-:Y:S02]  /*1b9a0*/  ISETP.GT.AND P6, PT, R23, R184, PT ;  /* 0x000000b81700720c */ /* 0x000fe40003fc4270 */
[----:B------:R-:W-:Y:S02]  /*1b9b0*/  FSEL R41, R4, -INF , !P1 ;  /* 0xff80000004297808 */ /* 0x000fe40004800000 */
[----:B------:R-:W-:Y:S02]  /*1b9c0*/  IABS R4, R2 ;  /* 0x0000000200047213 */ /* 0x000fe40000000000 */
[----:B------:R-:W-:Y:S02]  /*1b9d0*/  FMNMX3.FTZ R2, R134, R181, R180, !PT ;  /* 0x000000b586027276 */ /* 0x000fe400078100b4 */
[----:B------:R-:W-:Y:S02]  /*1b9e0*/  IABS R0, R0 ;  /* 0x0000000000007213 */ /* 0x000fe40000000000 */
[----:B------:R-:W-:Y:S02]  /*1b9f0*/  FSEL R10, R3, -INF , !P6 ;  /* 0xff800000030a7808 */ /* 0x000fe40007000000 */
[----:B------:R-:W-:Y:S02]  /*1ba00*/  FMNMX3.FTZ R2, R2, R176, R177, !PT ;  /* 0x000000b002027276 */ /* 0x000fe400078100b1 */
[----:B------:R-:W-:Y:S01]  /*1ba10*/  I2FP.F32.S32 R3, R0 ;  /* 0x0000000000037245 */ /* 0x000fe20000201400 */
[----:B------:R-:W-:Y:S01]  /*1ba20*/  IMAD.IADD R0, R220, 0x1, -R8 ;  /* 0x00000001dc007824 */ /* 0x000fe200078e0a08 */
[----:B------:R-:W-:Y:S02]  /*1ba30*/  FMNMX3.FTZ R2, R2, R29, R28, !PT ;  /* 0x0000001d02027276 */ /* 0x000fe4000781001c */
[----:B------:R-:W-:Y:S01]  /*1ba40*/  FSEL R116, R16, -INF , !P0 ;  /* 0xff80000010747808 */ /* 0x000fe20004000000 */
[----:B-1----:R-:W-:Y:S01]  /*1ba50*/  FFMA.FTZ R6, R3, -UR6, R6 ;  /* 0x8000000603067c23 */ /* 0x002fe20008010006 */
[----:B------:R-:W-:Y:S02]  /*1ba60*/  IABS R3, R0 ;  /* 0x0000000000037213 */ /* 0x000fe40000000000 */
[----:B------:R-:W-:Y:S02]  /*1ba70*/  FMNMX3.FTZ R2, R2, R26, R27, !PT ;  /* 0x0000001a02027276 */ /* 0x000fe4000781001b */
[----:B------:R-:W-:Y:S01]  /*1ba80*/  FMNMX3.FTZ R0, R135, R179, R186, !PT ;  /* 0x000000b387007276 */ /* 0x000fe200078100ba */
[----:B------:R-:W-:Y:S01]  /*1ba90*/  IMAD.MOV.U32 R5, RZ, RZ, R3 ;  /* 0x000000ffff057224 */ /* 0x000fe200078e0003 */
        /* <DEDUP_REMOVED lines=47> */
[----:B------:R-:W-:Y:S02]  /*1bd90*/  I2FP.F32.S32 R4, R4 ;  /* 0x0000000400047245 */ /* 0x000fe40000201400 */
[----:B------:R-:W-:Y:S02]  /*1bda0*/  I2FP.F32.S32 R5, R5 ;  /* 0x0000000500057245 */ /* 0x000fe40000201400 */
[----:B------:R-:W-:Y:S01]  /*1bdb0*/  FMNMX3.FTZ R2, R2, R94, R89, !PT ;  /* 0x0000005e02027276 */ /* 0x000fe20007810059 */
[----:B------:R-:W-:Y:S01]  /*1bdc0*/  FFMA.FTZ R9, R4, -UR6, R9 ;  /* 0x8000000604097c23 */ /* 0x000fe20008010009 */
[----:B------:R-:W-:Y:S01]  /*1bdd0*/  FMNMX3.FTZ R0, R0, R42, R41, !PT ;  /* 0x0000002a00007276 */ /* 0x000fe20007810029 */
[----:B--2---:R-:W-:Y:S01]  /*1bde0*/  FFMA.FTZ R7, R5, -UR6, R7 ;  /* 0x8000000605077c23 */ /* 0x004fe20008010007 */
[----:B------:R-:W-:Y:S02]  /*1bdf0*/  FMNMX3.FTZ R4, R133, R185, R188, !PT ;  /* 0x000000b985047276 */ /* 0x000fe400078100bc */
[----:B------:R-:W-:Y:S02]  /*1be00*/  FMNMX3.FTZ R5, R2, R77, R78, !PT ;  /* 0x0000004d02057276 */ /* 0x000fe4000781004e */
[----:B------:R-:W2:Y:S01]  /*1be10*/  SHFL.BFLY PT, R2, R0, 0x2, 0x1f ;  /* 0x0c401f0000027f89 */ /* 0x000ea200000e0000 */
[----:B------:R-:W-:Y:S02]  /*1be20*/  FMNMX3.FTZ R4, R4, R173, R174, !PT ;  /* 0x000000ad04047276 */ /* 0x000fe400078100ae */
[----:B-1----:R-:W-:Y:S02]  /*1be30*/  FMNMX.FTZ R3, R3, R8, !PT ;  /* 0x0000000803037209 */ /* 0x002fe40007810000 */
[----:B------:R-:W-:Y:S02]  /*1be40*/  FMNMX3.FTZ R4, R4, R56, R55, !PT ;  /* 0x0000003804047276 */ /* 0x000fe40007810037 */
[----:B------:R-:W-:Y:S01]  /*1be50*/  ISETP.GT.AND P0, PT, R23, R21, PT ;  /* 0x000000151700720c */ /* 0x000fe20003f04270 */
[----:B------:R-:W1:Y:S01]  /*1be60*/  SHFL.BFLY PT, R40, R3, 0x1, 0x1f ;  /* 0x0c201f0003287f89 */ /* 0x000e6200000e0000 */
[----:B------:R-:W-:Y:S02]  /*1be70*/  FMNMX3.FTZ R4, R4, R169, R170, !PT ;  /* 0x000000a904047276 */ /* 0x000fe400078100aa */
[----:B------:R-:W-:Y:S02]  /*1be80*/  FSEL R6, R6, -INF , !P0 ;  /* 0xff80000006067808 */ /* 0x000fe40004000000 */
[----:B------:R-:W-:Y:S02]  /*1be90*/  FMNMX3.FTZ R4, R4, R65, R105, !PT ;  /* 0x0000004104047276 */ /* 0x000fe40007810069 */
[-C--:B------:R-:W-:Y:S02]  /*1bea0*/  ISETP.GE.AND P0, PT, R21, R215.reuse, PT ;  /* 0x000000d71500720c */ /* 0x080fe40003f06270 */
[----:B------:R-:W-:Y:S02]  /*1beb0*/  FMNMX3.FTZ R4, R4, R246, R248, !PT ;  /* 0x000000f604047276 */ /* 0x000fe400078100f8 */
[----:B------:R-:W-:Y:S02]  /*1bec0*/  ISETP.GE.AND P1, PT, R184, R215, PT ;  /* 0x000000d7b800720c */ /* 0x000fe40003f26270 */
[----:B------:R-:W-:Y:S02]  /*1bed0*/  FMNMX3.FTZ R4, R4, R99, R250, !PT ;  /* 0x0000006304047276 */ /* 0x000fe400078100fa */
[----:B------:R-:W-:Y:S02]  /*1bee0*/  FSEL R68, R10, -INF , !P1 ;  /* 0xff8000000a447808 */ /* 0x000fe40004800000 */
[----:B--2---:R-:W-:Y:S02]  /*1bef0*/  FMNMX.FTZ R0, R0, R2, !PT ;  /* 0x0000000200007209 */ /* 0x004fe40007810000 */
[----:B------:R-:W-:Y:S02]  /*1bf00*/  FMNMX3.FTZ R4, R4, R228, R229, !PT ;  /* 0x000000e404047276 */ /* 0x000fe400078100e5 */
[----:B------:R-:W-:Y:S01]  /*1bf10*/  FSEL R75, R6, -INF , !P0 ;  /* 0xff800000064b7808 */ /* 0x000fe20004000000 */
[----:B------:R-:W2:Y:S01]  /*1bf20*/  SHFL.BFLY PT, R2, R0, 0x1, 0x1f ;  /* 0x0c201f0000027f89 */ /* 0x000ea200000e0000 */
[----:B------:R-:W-:Y:S02]  /*1bf30*/  FMNMX3.FTZ R4, R4, R242, R233, !PT ;  /* 0x000000f204047276 */ /* 0x000fe400078100e9 */
[----:B------:R-:W-:Y:S02]  /*1bf40*/  FMNMX3.FTZ R5, R5, R116, R119, !PT ;  /* 0x0000007405057276 */ /* 0x000fe40007810077 */
[----:B------:R-:W-:Y:S02]  /*1bf50*/  FMNMX3.FTZ R4, R4, R200, R199, !PT ;  /* 0x000000c804047276 */ /* 0x000fe400078100c7 */
[----:B-1----:R-:W-:Y:S02]  /*1bf60*/  FMNMX.FTZ R40, R3, R40, !PT ;  /* 0x0000002803287209 */ /* 0x002fe40007810000 */
[----:B------:R-:W-:Y:S02]  /*1bf70*/  FMNMX3.FTZ R4, R4, R223, R224, !PT ;  /* 0x000000df04047276 */ /* 0x000fe400078100e0 */
[----:B------:R-:W-:Y:S01]  /*1bf80*/  FMNMX3.FTZ R5, R5, R68, R75, !PT ;  /* 0x0000004405057276 */ /* 0x000fe2000781004b */
[----:B------:R-:W-:Y:S01]  /*1bf90*/  FMUL.FTZ R60, R40, UR4 ;  /* 0x00000004283c7c20 */ /* 0x000fe20008410000 */
[----:B------:R-:W-:Y:S02]  /*1bfa0*/  FMNMX3.FTZ R4, R4, R95, R194, !PT ;  /* 0x0000005f04047276 */ /* 0x000fe400078100c2 */
[----:B------:R-:W-:Y:S01]  /*1bfb0*/  FSETP.NEU.FTZ.AND P1, PT, R40, -INF , PT ;  /* 0xff8000002800780b */ /* 0x000fe20003f3d000 */
[----:B------:R-:W1:Y:S01]  /*1bfc0*/  SHFL.BFLY PT, R6, R5, 0x2, 0x1f ;  /* 0x0c401f0005067f89 */ /* 0x000e6200000e0000 */
[----:B------:R-:W-:Y:S02]  /*1bfd0*/  FMNMX3.FTZ R4, R4, R193, R93, !PT ;  /* 0x000000c104047276 */ /* 0x000fe4000781005d */
[----:B------:R-:W-:Y:S02]  /*1bfe0*/  FSEL R9, R9, -INF , !P2 ;  /* 0xff80000009097808 */ /* 0x000fe40005000000 */
[----:B------:R-:W-:Y:S02]  /*1bff0*/  FSEL R60, R60, RZ, P1 ;  /* 0x000000ff3c3c7208 */ /* 0x000fe40000800000 */
[-C--:B------:R-:W-:Y:S02]  /*1c000*/  ISETP.GE.AND P2, PT, R21, R216.reuse, PT ;  /* 0x000000d81500720c */ /* 0x080fe40003f46270 */
[----:B------:R-:W-:Y:S01]  /*1c010*/  FSEL R7, R7, -INF , !P3 ;  /* 0xff80000007077808 */ /* 0x000fe20005800000 */
[----:B------:R-:W-:Y:S01]  /*1c020*/  FFMA.FTZ R3, R177, UR4, -R60 ;  /* 0x00000004b1037c23 */ /* 0x000fe2000801083c */
[----:B------:R-:W-:Y:S01]  /*1c030*/  ISETP.GE.AND P6, PT, R184, R216, PT ;  /* 0x000000d8b800720c */ /* 0x000fe20003fc6270 */
[----:B------:R-:W-:Y:S01]  /*1c040*/  LDSM.16.MT88.4 R20, [R208+0x4000] ;  /* 0x00400000d014783b */ /* 0x000fe20000004200 */
[----:B------:R-:W-:Y:S01]  /*1c050*/  FMNMX3.FTZ R4, R4, R192, R86, !PT ;  /* 0x000000c004047276 */ /* 0x000fe20007810056 */
[----:B------:R-:W-:Y:S01]  /*1c060*/  MUFU.EX2 R191, R3 ;  /* 0x0000000300bf7308 */ /* 0x000fe20000000800 */
[----:B--2---:R-:W-:Y:S01]  /*1c070*/  FMNMX.FTZ R37, R0, R2, !PT ;  /* 0x0000000200257209 */ /* 0x004fe20007810000 */
[--C-:B------:R-:W-:Y:S01]  /*1c080*/  FFMA.FTZ R0, R181, UR4, -R60.reuse ;  /* 0x00000004b5007c23 */ /* 0x100fe2000801083c */
[----:B------:R-:W-:Y:S01]  /*1c090*/  FSEL R88, R9, -INF , !P6 ;  /* 0xff80000009587808 */ /* 0x000fe20007000000 */
[----:B------:R-:W-:Y:S01]  /*1c0a0*/  FFMA.FTZ R13, R28, UR4, -R60 ;  /* 0x000000041c0d7c23 */ /* 0x000fe2000801083c */
[----:B------:R-:W-:Y:S05]  /*1c0b0*/  FSEL R85, R7, -INF , !P2 ;  /* 0xff80000007557808 */ /* 0x000fea0005000000 */
[----:B------:R2:W-:Y:S01]  /*1c0c0*/  MUFU.EX2 R79, R0 ;  /* 0x00000000004f7308 */ /* 0x0005e20000000800 */
[----:B------:R-:W-:Y:S01]  /*1c0d0*/  FMNMX3.FTZ R4, R4, R112, R126, !PT ;  /* 0x0000007004047276 */ /* 0x000fe2000781007e */
[--C-:B------:R-:W-:Y:S01]  /*1c0e0*/  FFMA.FTZ R2, R180, UR4, -R60.reuse ;  /* 0x00000004b4027c23 */ /* 0x100fe2000801083c */
[C---:B------:R-:W-:Y:S01]  /*1c0f0*/  FMUL.FTZ R61, R37.reuse, UR4 ;  /* 0x00000004253d7c20 */ /* 0x040fe20008410000 */
[----:B------:R-:W-:Y:S01]  /*1c100*/  FSETP.NEU.FTZ.AND P0, PT, R37, -INF , PT ;  /* 0xff8000002500780b */ /* 0x000fe20003f1d000 */
[--C-:B------:R-:W-:Y:S05]  /*1c110*/  FFMA.FTZ R12, R29, UR4, -R60.reuse ;  /* 0x000000041d0c7c23 */ /* 0x100fea000801083c */
[----:B------:R3:W4:Y:S01]  /*1c120*/  MUFU.EX2 R187, R2 ;  /* 0x0000000200bb7308 */ /* 0x0007220000000800 */
[----:B------:R-:W-:Y:S01]  /*1c130*/  FMNMX3.FTZ R4, R4, R88, R85, !PT ;  /* 0x0000005804047276 */ /* 0x000fe20007810055 */
[--C-:B------:R-:W-:Y:S01]  /*1c140*/  FFMA.FTZ R16, R26, UR4, -R60.reuse ;  /* 0x000000041a107c23 */ /* 0x100fe2000801083c */
[----:B-1----:R-:W-:Y:S07]  /*1c150*/  FMNMX.FTZ R5, R5, R6, !PT ;  /* 0x0000000605057209 */ /* 0x002fee0007810000 */
[----:B------:R-:W-:Y:S01]  /*1c160*/  MUFU.EX2 R177, R12 ;  /* 0x0000000c00b17308 */ /* 0x000fe20000000800 */
[----:B------:R-:W-:Y:S01]  /*1c170*/  FSEL R61, R61, RZ, P0 ;  /* 0x000000ff3d3d7208 */ /* 0x000fe20000000000 */
[----:B------:R-:W1:Y:S01]  /*1c180*/  SHFL.BFLY PT, R7, R4, 0x2, 0x1f ;  /* 0x0c401f0004077f89 */ /* 0x000e6200000e0000 */
[--C-:B------:R-:W-:Y:S01]  /*1c190*/  FFMA.FTZ R74, R74, UR4, -R60.reuse ;  /* 0x000000044a4a7c23 */ /* 0x100fe2000801083c */
[--C-:B--2---:R-:W-:Y:S01]  /*1c1a0*/  FFMA.FTZ R0, R176, UR4, -R60.reuse ;  /* 0x00000004b0007c23 */ /* 0x104fe2000801083c */
[--C-:B------:R-:W-:Y:S05]  /*1c1b0*/  FFMA.FTZ R73, R73, UR4, -R60.reuse ;  /* 0x0000000449497c23 */ /* 0x100fea000801083c */
[----:B------:R-:W2:Y:S01]  /*1c1c0*/  SHFL.BFLY PT, R39, R5, 0x1, 0x1f ;  /* 0x0c201f0005277f89 */ /* 0x000ea200000e0000 */
[--C-:B------:R-:W-:Y:S01]  /*1c1d0*/  FFMA.FTZ R72, R72, UR4, -R61.reuse ;  /* 0x0000000448487c23 */ /* 0x100fe2000801083d */
[----:B------:R5:W1:Y:S01]  /*1c1e0*/  MUFU.EX2 R190, R0 ;  /* 0x0000000000be7308 */ /* 0x000a620000000800 */
[--C-:B------:R-:W-:Y:S01]  /*1c1f0*/  FFMA.FTZ R71, R71, UR4, -R61.reuse ;  /* 0x0000000447477c23 */ /* 0x100fe2000801083d */
[--C-:B---3--:R-:W-:Y:S01]  /*1c200*/  FFMA.FTZ R2, R179, UR4, -R61.reuse ;  /* 0x00000004b3027c23 */ /* 0x108fe2000801083d */
[----:B----4-:R-:W-:Y:S07]  /*1c210*/  F2FP.BF16.F32.PACK_AB R32, R187, R79 ;  /* 0x0000004fbb20723e */ /* 0x010fee00000010ff */
[----:B------:R-:W-:Y:S01]  /*1c220*/  MUFU.EX2 R179, R16 ;  /* 0x0000001000b37308 */ /* 0x000fe20000000800 */
[--C-:B------:R-:W-:Y:S01]  /*1c230*/  FFMA.FTZ R83, R83, UR4, -R61.reuse ;  /* 0x0000000453537c23 */ /* 0x100fe2000801083d */
[--C-:B------:R-:W-:Y:S01]  /*1c240*/  FFMA.FTZ R84, R84, UR4, -R61.reuse ;  /* 0x0000000454547c23 */ /* 0x100fe2000801083d */
[--C-:B------:R-:W-:Y:S07]  /*1c250*/  FFMA.FTZ R129, R87, UR4, -R61.reuse ;  /* 0x0000000457817c23 */ /* 0x100fee000801083d */
[----:B------:R3:W-:Y:S01]  /*1c260*/  MUFU.EX2 R81, R2 ;  /* 0x0000000200517308 */ /* 0x0007e20000000800 */
[--C-:B------:R-:W-:Y:S01]  /*1c270*/  FFMA.FTZ R67, R67, UR4, -R60.reuse ;  /* 0x0000000443437c23 */ /* 0x100fe2000801083c */
[--C-:B------:R-:W-:Y:S01]  /*1c280*/  FFMA.FTZ R70, R70, UR4, -R60.reuse ;  /* 0x0000000446467c23 */ /* 0x100fe2000801083c */
[--C-:B------:R-:W-:Y:S07]  /*1c290*/  FFMA.FTZ R102, R102, UR4, -R60.reuse ;  /* 0x0000000466667c23 */ /* 0x100fee000801083c */
[----:B------:R-:W-:Y:S01]  /*1c2a0*/  MUFU.EX2 R87, R74 ;  /* 0x0000004a00577308 */ /* 0x000fe20000000800 */
[----:B------:R-:W-:Y:S01]  /*1c2b0*/  FFMA.FTZ R109, R109, UR4, -R60 ;  /* 0x000000046d6d7c23 */ /* 0x000fe2000801083c */
[--C-:B-----5:R-:W-:Y:S01]  /*1c2c0*/  FFMA.FTZ R0, R186, UR4, -R61.reuse ;  /* 0x00000004ba007c23 */ /* 0x120fe2000801083d */
[----:B-1----:R-:W-:Y:S02]  /*1c2d0*/  F2FP.BF16.F32.PACK_AB R34, R191, R190 ;  /* 0x000000bebf22723e */ /* 0x002fe400000010ff */
[----:B------:R-:W-:Y:S05]  /*1c2e0*/  FMNMX.FTZ R4, R4, R7, !PT ;  /* 0x0000000704047209 */ /* 0x000fea0007810000 */
[----:B------:R1:W4:Y:S01]  /*1c2f0*/  MUFU.EX2 R91, R0 ;  /* 0x00000000005b7308 */ /* 0x0003220000000800 */
[--C-:B---3--:R-:W-:Y:S01]  /*1c300*/  FFMA.FTZ R2, R178, UR4, -R61.reuse ;  /* 0x00000004b2027c23 */ /* 0x108fe2000801083d */
[----:B------:R-:W3:Y:S01]  /*1c310*/  SHFL.BFLY PT, R38, R4, 0x1, 0x1f ;  /* 0x0c201f0004267f89 */ /* 0x000ee200000e0000 */
[----:B--2---:R-:W-:Y:S07]  /*1c320*/  FMNMX.FTZ R39, R5, R39, !PT ;  /* 0x0000002705277209 */ /* 0x004fee0007810000 */
[----:B------:R-:W-:Y:S01]  /*1c330*/  MUFU.EX2 R178, R13 ;  /* 0x0000000d00b27308 */ /* 0x000fe20000000800 */
[----:B------:R-:W-:Y:S02]  /*1c340*/  FSEL R5, R37, RZ, P0 ;  /* 0x000000ff25057208 */ /* 0x000fe40000000000 */
[C---:B------:R-:W-:Y:S07]  /*1c350*/  FSETP.NEU.FTZ.AND P3, PT, R39.reuse, -INF , PT ;  /* 0xff8000002700780b */ /* 0x040fee0003f7d000 */
[----:B------:R2:W-:Y:S01]  /*1c360*/  MUFU.EX2 R186, R2 ;  /* 0x0000000200ba7308 */ /* 0x0005e20000000800 */
[----:B------:R-:W-:Y:S01]  /*1c370*/  FMUL.FTZ R62, R39, UR4 ;  /* 0x00000004273e7c20 */ /* 0x000fe20008410000 */
[----:B-1----:R-:W-:Y:S01]  /*1c380*/  FFMA.FTZ R0, R175, UR4, -R61 ;  /* 0x00000004af007c23 */ /* 0x002fe2000801083d */
[----:B----4-:R-:W-:Y:S03]  /*1c390*/  F2FP.BF16.F32.PACK_AB R33, R91, R81 ;  /* 0x000000515b21723e */ /* 0x010fe600000010ff */
[----:B------:R-:W-:Y:S04]  /*1c3a0*/  FSEL R62, R62, RZ, P3 ;  /* 0x000000ff3e3e7208 */ /* 0x000fe80001800000 */
[----:B------:R1:W4:Y:S01]  /*1c3b0*/  MUFU.EX2 R189, R0 ;  /* 0x0000000000bd7308 */ /* 0x0003220000000800 */
[--C-:B------:R-:W-:Y:S01]  /*1c3c0*/  FFMA.FTZ R3, R171, UR4, -R62.reuse ;  /* 0x00000004ab037c23 */ /* 0x100fe2000801083e */
[--C-:B------:R-:W-:Y:S01]  /*1c3d0*/  FFMA.FTZ R24, R52, UR4, -R62.reuse ;  /* 0x0000000434187c23 */ /* 0x100fe2000801083e */
[--C-:B--2---:R-:W-:Y:S01]  /*1c3e0*/  FFMA.FTZ R2, R183, UR4, -R62.reuse ;  /* 0x00000004b7027c23 */ /* 0x104fe2000801083e */
[--C-:B------:R-:W-:Y:S06]  /*1c3f0*/  FFMA.FTZ R77, R77, UR4, -R62.reuse ;  /* 0x000000044d4d7c23 */ /* 0x100fec000801083e */
[----:B------:R2:W-:Y:S01]  /*1c400*/  MUFU.EX2 R184, R3 ;  /* 0x0000000300b87308 */ /* 0x0005e20000000800 */
[--C-:B------:R-:W-:Y:S01]  /*1c410*/  FFMA.FTZ R78, R78, UR4, -R62.reuse ;  /* 0x000000044e4e7c23 */ /* 0x100fe2000801083e */
[----:B---3--:R-:W-:Y:S01]  /*1c420*/  FMNMX.FTZ R38, R4, R38, !PT ;  /* 0x0000002604267209 */ /* 0x008fe20007810000 */
[--C-:B------:R-:W-:Y:S07]  /*1c430*/  FFMA.FTZ R116, R116, UR4, -R62.reuse ;  /* 0x0000000474747c23 */ /* 0x100fee000801083e */
[----:B------:R3:W-:Y:S01]  /*1c440*/  MUFU.EX2 R80, R2 ;  /* 0x0000000200507308 */ /* 0x0007e20000000800 */
[--C-:B------:R-:W-:Y:S01]  /*1c450*/  FFMA.FTZ R119, R119, UR4, -R62.reuse ;  /* 0x0000000477777c23 */ /* 0x100fe2000801083e */
[C---:B------:R-:W-:Y:S01]  /*1c460*/  FSETP.NEU.FTZ.AND P2, PT, R38.reuse, -INF , PT ;  /* 0xff8000002600780b */ /* 0x040fe20003f5d000 */
[----:B------:R-:W-:Y:S01]  /*1c470*/  FMUL.FTZ R63, R38, UR4 ;  /* 0x00000004263f7c20 */ /* 0x000fe20008410000 */
[----:B-1----:R-:W-:Y:S01]  /*1c480*/  FFMA.FTZ R0, R182, UR4, -R62 ;  /* 0x00000004b6007c23 */ /* 0x002fe2000801083e */
[----:B----4-:R-:W-:Y:S05]  /*1c490*/  F2FP.BF16.F32.PACK_AB R35, R189, R186 ;  /* 0x000000babd23723e */ /* 0x010fea00000010ff */
[----:B------:R-:W-:Y:S01]  /*1c4a0*/  MUFU.EX2 R176, R24 ;  /* 0x0000001800b07308 */ /* 0x000fe20000000800 */
[----:B------:R-:W-:Y:S09]  /*1c4b0*/  FSEL R63, R63, RZ, P2 ;  /* 0x000000ff3f3f7208 */ /* 0x000ff20001000000 */
[----:B------:R1:W4:Y:S01]  /*1c4c0*/  MUFU.EX2 R181, R0 ;  /* 0x0000000000b57308 */ /* 0x0003220000000800 */
[----:B--2---:R-:W-:Y:S01]  /*1c4d0*/  FSEL R3, R38, RZ, P2 ;  /* 0x000000ff26037208 */ /* 0x004fe20001000000 */
[--C-:B------:R-:W-:Y:S01]  /*1c4e0*/  FFMA.FTZ R4, R173, UR4, -R63.reuse ;  /* 0x00000004ad047c23 */ /* 0x100fe2000801083f */
[--C-:B---3--:R-:W-:Y:S01]  /*1c4f0*/  FFMA.FTZ R2, R185, UR4, -R63.reuse ;  /* 0x00000004b9027c23 */ /* 0x108fe2000801083f */
[----:B------:R-:W-:Y:S02]  /*1c500*/  FFMA.FTZ R6, R174, UR4, -R63 ;  /* 0x00000004ae067c23 */ /* 0x000fe4000801083f */
[----:B------:R-:W-:Y:S04]  /*1c510*/  FADD.FTZ R3, -R3, R133 ;  /* 0x0000008503037221 */ /* 0x000fe80000010100 */
[----:B------:R-:W-:Y:S01]  /*1c520*/  MUFU.EX2 R183, R4 ;  /* 0x0000000400b77308 */ /* 0x000fe20000000800 */
[--C-:B------:R-:W-:Y:S01]  /*1c530*/  FFMA.FTZ R29, R56, UR4, -R63.reuse ;  /* 0x00000004381d7c23 */ /* 0x100fe2000801083f */
[--C-:B------:R-:W-:Y:S01]  /*1c540*/  FFMA.FTZ R56, R170, UR4, -R63.reuse ;  /* 0x00000004aa387c23 */ /* 0x100fe2000801083f */
[----:B------:R-:W-:Y:S07]  /*1c550*/  FMUL.FTZ R3, R3, UR4 ;  /* 0x0000000403037c20 */ /* 0x000fee0008410000 */
[----:B------:R2:W-:Y:S01]  /*1c560*/  MUFU.EX2 R82, R2 ;  /* 0x0000000200527308 */ /* 0x0005e20000000800 */
[--C-:B------:R-:W-:Y:S01]  /*1c570*/  FFMA.FTZ R28, R55, UR4, -R63.reuse ;  /* 0x00000004371c7c23 */ /* 0x100fe2000801083f */
[--C-:B------:R-:W-:Y:S01]  /*1c580*/  FFMA.FTZ R65, R65, UR4, -R63.reuse ;  /* 0x0000000441417c23 */ /* 0x100fe2000801083f */
[--C-:B-1----:R-:W-:Y:S07]  /*1c590*/  FFMA.FTZ R0, R188, UR4, -R63.reuse ;  /* 0x00000004bc007c23 */ /* 0x102fee000801083f */
[----:B------:R-:W1:Y:S01]  /*1c5a0*/  MUFU.EX2 R185, R6 ;  /* 0x0000000600b97308 */ /* 0x000e620000000800 */
[----:B----4-:R-:W-:Y:S01]  /*1c5b0*/  F2FP.BF16.F32.PACK_AB R44, R181, R80 ;  /* 0x00000050b52c723e */ /* 0x010fe200000010ff */
[----:B------:R-:W-:Y:S01]  /*1c5c0*/  FFMA.FTZ R133, R69, UR4, -R60 ;  /* 0x0000000445857c23 */ /* 0x000fe2000801083c */
[--C-:B------:R-:W-:Y:S07]  /*1c5d0*/  FFMA.FTZ R69, R89, UR4, -R62.reuse ;  /* 0x0000000459457c23 */ /* 0x100fee000801083e */
[----:B------:R3:W4:Y:S01]  /*1c5e0*/  MUFU.EX2 R182, R0 ;  /* 0x0000000000b67308 */ /* 0x0007220000000800 */
[--C-:B------:R-:W-:Y:S01]  /*1c5f0*/  FFMA.FTZ R112, R112, UR4, -R63.reuse ;  /* 0x0000000470707c23 */ /* 0x100fe2000801083f */
[----:B------:R-:W-:Y:S08]  /*1c600*/  FFMA.FTZ R126, R126, UR4, -R63 ;  /* 0x000000047e7e7c23 */ /* 0x000ff0000801083f */
[----:B------:R-:W5:Y:S01]  /*1c610*/  MUFU.EX2 R3, R3 ;  /* 0x0000000300037308 */ /* 0x000f620000000800 */
[----:B--2---:R-:W-:Y:S09]  /*1c620*/  FFMA.FTZ R2, R172, UR4, -R62 ;  /* 0x00000004ac027c23 */ /* 0x004ff2000801083e */
[----:B------:R-:W-:Y:S01]  /*1c630*/  MUFU.EX2 R171, R28 ;  /* 0x0000001c00ab7308 */ /* 0x000fe20000000800 */
[----:B-1----:R-:W-:Y:S09]  /*1c640*/  F2FP.BF16.F32.PACK_AB R47, R185, R183 ;  /* 0x000000b7b92f723e */ /* 0x002ff200000010ff */
[----:B------:R1:W2:Y:S01]  /*1c650*/  MUFU.EX2 R188, R2 ;  /* 0x0000000200bc7308 */ /* 0x0002a20000000800 */
[----:B---3--:R-:W-:Y:S02]  /*1c660*/  FSEL R0, R39, RZ, P3 ;  /* 0x000000ff27007208 */ /* 0x008fe40001800000 */
[----:B----4-:R-:W-:Y:S07]  /*1c670*/  F2FP.BF16.F32.PACK_AB R45, R182, R82 ;  /* 0x00000052b62d723e */ /* 0x010fee00000010ff */
[----:B------:R-:W-:Y:S01]  /*1c680*/  MUFU.EX2 R77, R77 ;  /* 0x0000004d004d7308 */ /* 0x000fe20000000800 */
[C---:B-----5:R-:W-:Y:S01]  /*1c690*/  FMUL.FTZ R6, R3.reuse, R138 ;  /* 0x0000008a03067220 */ /* 0x060fe20000410000 */
[C---:B------:R-:W-:Y:S01]  /*1c6a0*/  FMUL.FTZ R7, R3.reuse, R139 ;  /* 0x0000008b03077220 */ /* 0x040fe20000410000 */
[C---:B------:R-:W-:Y:S01]  /*1c6b0*/  FMUL.FTZ R18, R3.reuse, R150 ;  /* 0x0000009603127220 */ /* 0x040fe20000410000 */
[----:B------:R-:W-:Y:S06]  /*1c6c0*/  FMUL.FTZ R19, R3, R151 ;  /* 0x0000009703137220 */ /* 0x000fec0000410000 */
[----:B------:R-:W-:Y:S01]  /*1c6d0*/  MUFU.EX2 R78, R78 ;  /* 0x0000004e004e7308 */ /* 0x000fe20000000800 */
[----:B-1----:R-:W-:Y:S01]  /*1c6e0*/  FADD.FTZ R2, -R0, R132 ;  /* 0x0000008400027221 */ /* 0x002fe20000010100 */
[----:B------:R-:W-:Y:S01]  /*1c6f0*/  FSEL R0, R40, RZ, P1 ;  /* 0x000000ff28007208 */ /* 0x000fe20000800000 */
[----:B------:R-:W-:Y:S01]  /*1c700*/  FFMA.FTZ R132, R76, UR4, -R61 ;  /* 0x000000044c847c23 */ /* 0x000fe2000801083d */
[----:B--2---:R-:W-:Y:S01]  /*1c710*/  F2FP.BF16.F32.PACK_AB R46, R188, R184 ;  /* 0x000000b8bc2e723e */ /* 0x004fe200000010ff */
[----:B------:R-:W-:Y:S01]  /*1c720*/  FMUL.FTZ R4, R2, UR4 ;  /* 0x0000000402047c20 */ /* 0x000fe20008410000 */
[----:B------:R-:W-:Y:S01]  /*1c730*/  FFMA.FTZ R76, R86, UR4, -R63 ;  /* 0x00000004564c7c23 */ /* 0x000fe2000801083f */
[----:B------:R-:W-:Y:S01]  /*1c740*/  FADD.FTZ R2, -R0, R134 ;  /* 0x0000008600027221 */ /* 0x000fe20000010100 */
[----:B------:R-:W-:Y:S02]  /*1c750*/  FADD.FTZ R0, -R5, R135 ;  /* 0x0000008705007221 */ /* 0x000fe40000010100 */
[----:B------:R-:W1:Y:S01]  /*1c760*/  MUFU.EX2 R36, R4 ;  /* 0x0000000400247308 */ /* 0x000e620000000800 */
[----:B------:R-:W-:Y:S01]  /*1c770*/  FMUL.FTZ R2, R2, UR4 ;  /* 0x0000000402027c20 */ /* 0x000fe20008410000 */
[----:B------:R-:W-:Y:S08]  /*1c780*/  FMUL.FTZ R0, R0, UR4 ;  /* 0x0000000400007c20 */ /* 0x000ff00008410000 */
[----:B------:R-:W-:Y:S10]  /*1c790*/  MUFU.EX2 R76, R76 ;  /* 0x0000004c004c7308 */ /* 0x000ff40000000800 */
[----:B------:R-:W2:Y:S10]  /*1c7a0*/  MUFU.EX2 R2, R2 ;  /* 0x0000000200027308 */ /* 0x000eb40000000800 */
[----:B------:R-:W3:Y:S01]  /*1c7b0*/  MUFU.EX2 R0, R0 ;  /* 0x0000000000007308 */ /* 0x000ee20000000800 */
[C---:B-1----:R-:W-:Y:S01]  /*1c7c0*/  FMUL.FTZ R4, R36.reuse, R136 ;  /* 0x0000008824047220 */ /* 0x042fe20000410000 */
[C---:B------:R-:W-:Y:S01]  /*1c7d0*/  FMUL.FTZ R5, R36.reuse, R137 ;  /* 0x0000008924057220 */ /* 0x040fe20000410000 */
[C---:B------:R-:W-:Y:S01]  /*1c7e0*/  FMUL.FTZ R16, R36.reuse, R148 ;  /* 0x0000009424107220 */ /* 0x040fe20000410000 */
[----:B------:R-:W-:Y:S06]  /*1c7f0*/  FMUL.FTZ R17, R36, R149 ;  /* 0x0000009524117220 */ /* 0x000fec0000410000 */
[----:B------:R1:W-:Y:S01]  /*1c800*/  MUFU.EX2 R137, R65 ;  /* 0x0000004100897308 */ /* 0x0003e20000000800 */
[-C--:B------:R-:W-:Y:S09]  /*1c810*/  HMMA.16816.F32.BF16 R4, R44, R20.reuse, R4 ;  /* 0x000000142c04723c */ /* 0x080ff20000041804 */
[----:B------:R-:W-:Y:S01]  /*1c820*/  MUFU.EX2 R86, R70 ;  /* 0x0000004600567308 */ /* 0x000fe20000000800 */
[----:B--2---:R-:W-:Y:S01]  /*1c830*/  FMUL.FTZ R8, R2, R140 ;  /* 0x0000008c02087220 */ /* 0x004fe20000410000 */
[----:B---3--:R-:W-:Y:S01]  /*1c840*/  FMUL.FTZ R10, R0, R142 ;  /* 0x0000008e000a7220 */ /* 0x008fe20000410000 */
[----:B------:R-:W-:Y:S01]  /*1c850*/  FMUL.FTZ R9, R2, R141 ;  /* 0x0000008d02097220 */ /* 0x000fe20000410000 */
[----:B------:R-:W-:Y:S01]  /*1c860*/  FMUL.FTZ R11, R0, R143 ;  /* 0x0000008f000b7220 */ /* 0x000fe20000410000 */
[C---:B------:R-:W-:Y:S01]  /*1c870*/  FMUL.FTZ R12, R2.reuse, R144 ;  /* 0x00000090020c7220 */ /* 0x040fe20000410000 */
[----:B------:R-:W-:Y:S01]  /*1c880*/  FMUL.FTZ R13, R2, R145 ;  /* 0x00000091020d7220 */ /* 0x000fe20000410000 */
[C---:B------:R-:W-:Y:S01]  /*1c890*/  FMUL.FTZ R14, R0.reuse, R146 ;  /* 0x00000092000e7220 */ /* 0x040fe20000410000 */
[----:B------:R-:W-:Y:S01]  /*1c8a0*/  FMUL.FTZ R15, R0, R147 ;  /* 0x00000093000f7220 */ /* 0x000fe20000410000 */
[----:B------:R-:W-:Y:S01]  /*1c8b0*/  FMUL.FTZ R28, R2, R160 ;  /* 0x000000a0021c7220 */ /* 0x000fe20000410000 */
[----:B-1----:R-:W-:Y:S01]  /*1c8c0*/  FFMA.FTZ R65, R244, UR4, -R62 ;  /* 0x00000004f4417c23 */ /* 0x002fe2000801083e */
[C---:B------:R-:W-:Y:S01]  /*1c8d0*/  HMMA.16816.F32.BF16 R8, R32.reuse, R20, R8 ;  /* 0x000000142008723c */ /* 0x040fe20000041808 */
[----:B------:R-:W-:Y:S03]  /*1c8e0*/  MUFU.EX2 R70, R109 ;  /* 0x0000006d00467308 */ /* 0x000fe60000000800 */
[----:B------:R-:W-:Y:S01]  /*1c8f0*/  FFMA.FTZ R21, R27, UR4, -R60 ;  /* 0x000000041b157c23 */ /* 0x000fe2000801083c */
[----:B------:R-:W-:Y:S06]  /*1c900*/  FFMA.FTZ R20, R168, UR4, -R61 ;  /* 0x00000004a8147c23 */ /* 0x000fec000801083d */
[----:B------:R1:W-:Y:S01]  /*1c910*/  MUFU.EX2 R160, R65 ;  /* 0x0000004100a07308 */ /* 0x0003e20000000800 */
[----:B------:R-:W-:Y:S01]  /*1c920*/  FMUL.FTZ R27, R0, R159 ;  /* 0x0000009f001b7220 */ /* 0x000fe20000410000 */
[-C--:B------:R-:W-:Y:S08]  /*1c930*/  HMMA.16816.F32.BF16 R12, R32, R22.reuse, R12 ;  /* 0x00000016200c723c */ /* 0x080ff0000004180c */
[----:B------:R2:W-:Y:S01]  /*1c940*/  MUFU.EX2 R180, R21 ;  /* 0x0000001500b47308 */ /* 0x0005e20000000800 */
[C---:B------:R-:W-:Y:S01]  /*1c950*/  FMUL.FTZ R24, R2.reuse, R156 ;  /* 0x0000009c02187220 */ /* 0x040fe20000410000 */
[----:B------:R-:W-:Y:S01]  /*1c960*/  FMUL.FTZ R25, R2, R157 ;  /* 0x0000009d02197220 */ /* 0x000fe20000410000 */
[----:B------:R-:W-:Y:S07]  /*1c970*/  FMUL.FTZ R26, R0, R158 ;  /* 0x0000009e001a7220 */ /* 0x000fee0000410000 */
[----:B------:R3:W-:Y:S01]  /*1c980*/  MUFU.EX2 R175, R20 ;  /* 0x0000001400af7308 */ /* 0x0007e20000000800 */
[C---:B------:R-:W-:Y:S09]  /*1c990*/  HMMA.16816.F32.BF16 R16, R44.reuse, R22, R16 ;  /* 0x000000162c10723c */ /* 0x040ff20000041810 */
[----:B------:R4:W-:Y:S01]  /*1c9a0*/  MUFU.EX2 R168, R29 ;  /* 0x0000001d00a87308 */ /* 0x0009e20000000800 */
[C---:B------:R-:W-:Y:S01]  /*1c9b0*/  FMUL.FTZ R22, R3.reuse, R154 ;  /* 0x0000009a03167220 */ /* 0x040fe20000410000 */
[----:B------:R-:W-:Y:S01]  /*1c9c0*/  FMUL.FTZ R23, R3, R155 ;  /* 0x0000009b03177220 */ /* 0x000fe20000410000 */
[--C-:B-1----:R-:W-:Y:S01]  /*1c9d0*/  FFMA.FTZ R65, R99, UR4, -R63.reuse ;  /* 0x0000000463417c23 */ /* 0x102fe2000801083f */
[--C-:B--2---:R-:W-:Y:S02]  /*1c9e0*/  FFMA.FTZ R21, R53, UR4, -R62.reuse ;  /* 0x0000000435157c23 */ /* 0x104fe4000801083e */
[----:B------:R-:W1:Y:S04]  /*1c9f0*/  LDSM.16.MT88.4 R52, [R208+0x4400] ;  /* 0x00440000d034783b */ /* 0x000e680000004200 */
[----:B------:R2:W-:Y:S01]  /*1ca00*/  MUFU.EX2 R122, R65 ;  /* 0x00000041007a7308 */ /* 0x0005e20000000800 */
[----:B---3--:R-:W-:Y:S09]  /*1ca10*/  FMUL.FTZ R20, R36, R152 ;  /* 0x0000009824147220 */ /* 0x008ff20000410000 */
[----:B------:R3:W5:Y:S01]  /*1ca20*/  MUFU.EX2 R172, R21 ;  /* 0x0000001500ac7308 */ /* 0x0007620000000800 */
[--C-:B----4-:R-:W-:Y:S01]  /*1ca30*/  FFMA.FTZ R29, R30, UR4, -R62.reuse ;  /* 0x000000041e1d7c23 */ /* 0x110fe2000801083e */
[----:B------:R-:W-:Y:S08]  /*1ca40*/  FMUL.FTZ R30, R0, R162 ;  /* 0x000000a2001e7220 */ /* 0x000ff00000410000 */
[----:B------:R4:W-:Y:S01]  /*1ca50*/  MUFU.EX2 R173, R29 ;  /* 0x0000001d00ad7308 */ /* 0x0009e20000000800 */
[--C-:B--2---:R-:W-:Y:S01]  /*1ca60*/  FFMA.FTZ R65, R225, UR4, -R62.reuse ;  /* 0x00000004e1417c23 */ /* 0x104fe2000801083e */
[----:B---3--:R-:W-:Y:S08]  /*1ca70*/  FMUL.FTZ R21, R36, R153 ;  /* 0x0000009924157220 */ /* 0x008ff00000410000 */
[----:B------:R2:W-:Y:S01]  /*1ca80*/  MUFU.EX2 R143, R65 ;  /* 0x00000041008f7308 */ /* 0x0005e20000000800 */
[----:B----4-:R-:W-:Y:S01]  /*1ca90*/  FMUL.FTZ R29, R2, R161 ;  /* 0x000000a1021d7220 */ /* 0x010fe20000410000 */
[-C--:B------:R-:W-:Y:S08]  /*1caa0*/  HMMA.16816.F32.BF16 R20, R44, R48.reuse, R20 ;  /* 0x000000302c14723c */ /* 0x080ff00000041814 */
[C---:B------:R-:W-:Y:S04]  /*1cab0*/  HMMA.16816.F32.BF16 R24, R32.reuse, R48, R24 ;  /* 0x000000302018723c */ /* 0x040fe80000041818 */
[--C-:B------:R-:W-:Y:S01]  /*1cac0*/  FFMA.FTZ R48, R169, UR4, -R63.reuse ;  /* 0x00000004a9307c23 */ /* 0x100fe2000801083f */
[--C-:B------:R-:W-:Y:S01]  /*1cad0*/  FFMA.FTZ R49, R31, UR4, -R62.reuse ;  /* 0x000000041f317c23 */ /* 0x100fe2000801083e */
[----:B------:R-:W-:Y:S01]  /*1cae0*/  FMUL.FTZ R31, R0, R163 ;  /* 0x000000a3001f7220 */ /* 0x000fe20000410000 */
[----:B------:R-:W-:Y:S01]  /*1caf0*/  MUFU.EX2 R169, R56 ;  /* 0x0000003800a97308 */ /* 0x000fe20000000800 */
[--C-:B--2---:R-:W-:Y:S01]  /*1cb00*/  FFMA.FTZ R65, R242, UR4, -R63.reuse ;  /* 0x00000004f2417c23 */ /* 0x104fe2000801083f */
[----:B------:R-:W-:Y:S08]  /*1cb10*/  FFMA.FTZ R163, R88, UR4, -R63 ;  /* 0x0000000458a37c23 */ /* 0x000ff0000801083f */
[----:B------:R2:W-:Y:S01]  /*1cb20*/  MUFU.EX2 R170, R48 ;  /* 0x0000003000aa7308 */ /* 0x0005e20000000800 */
[-C--:B------:R-:W-:Y:S09]  /*1cb30*/  HMMA.16816.F32.BF16 R28, R32, R50.reuse, R28 ;  /* 0x00000032201c723c */ /* 0x080ff2000004181c */
[----:B------:R3:W4:Y:S01]  /*1cb40*/  MUFU.EX2 R174, R49 ;  /* 0x0000003100ae7308 */ /* 0x0007220000000800 */
[C---:B------:R-:W-:Y:S01]  /*1cb50*/  FMUL.FTZ R32, R36.reuse, R164 ;  /* 0x000000a424207220 */ /* 0x040fe20000410000 */
[----:B------:R-:W-:Y:S01]  /*1cb60*/  FMUL.FTZ R33, R36, R165 ;  /* 0x000000a524217220 */ /* 0x000fe20000410000 */
[C---:B------:R-:W-:Y:S01]  /*1cb70*/  FMUL.FTZ R34, R3.reuse, R166 ;  /* 0x000000a603227220 */ /* 0x040fe20000410000 */
[----:B------:R-:W-:Y:S01]  /*1cb80*/  FMUL.FTZ R35, R3, R167 ;  /* 0x000000a703237220 */ /* 0x000fe20000410000 */
[----:B------:R-:W-:Y:S01]  /*1cb90*/  FFMA.FTZ R167, R42, UR4, -R61 ;  /* 0x000000042aa77c23 */ /* 0x000fe2000801083d */
[--C-:B------:R-:W-:Y:S01]  /*1cba0*/  FFMA.FTZ R42, R222, UR4, -R62.reuse ;  /* 0x00000004de2a7c23 */ /* 0x100fe2000801083e */
[----:B------:R-:W-:Y:S01]  /*1cbb0*/  FFMA.FTZ R164, R68, UR4, -R62 ;  /* 0x0000000444a47c23 */ /* 0x000fe2000801083e */
[----:B------:R-:W-:Y:S01]  /*1cbc0*/  FFMA.FTZ R68, R93, UR4, -R63 ;  /* 0x000000045d447c23 */ /* 0x000fe2000801083f */
[--C-:B--2---:R-:W-:Y:S02]  /*1cbd0*/  FFMA.FTZ R48, R58, UR4, -R61.reuse ;  /* 0x000000043a307c23 */ /* 0x104fe4000801083d */
[----:B------:R-:W-:Y:S01]  /*1cbe0*/  HMMA.16816.F32.BF16 R32, R44, R50, R32 ;  /* 0x000000322c20723c */ /* 0x000fe20000041820 */
[----:B------:R-:W-:Y:S03]  /*1cbf0*/  MUFU.EX2 R74, R68 ;  /* 0x00000044004a7308 */ /* 0x000fe60000000800 */
[--C-:B---3--:R-:W-:Y:S07]  /*1cc00*/  FFMA.FTZ R49, R57, UR4, -R61.reuse ;  /* 0x0000000439317c23 */ /* 0x108fee000801083d */
[----:B------:R2:W3:Y:S01]  /*1cc10*/  MUFU.EX2 R149, R48 ;  /* 0x0000003000957308 */ /* 0x0004e20000000800 */
[----:B-----5:R-:W-:Y:S02]  /*1cc20*/  F2FP.BF16.F32.PACK_AB R44, R176, R172 ;  /* 0x000000acb02c723e */ /* 0x020fe400000010ff */
[----:B------:R-:W-:Y:S07]  /*1cc30*/  F2FP.BF16.F32.PACK_AB R45, R171, R168 ;  /* 0x000000a8ab2d723e */ /* 0x000fee00000010ff */
[----:B------:R3:W-:Y:S01]  /*1cc40*/  MUFU.EX2 R152, R49 ;  /* 0x0000003100987308 */ /* 0x0007e20000000800 */
[----:B----4-:R-:W-:Y:S02]  /*1cc50*/  F2FP.BF16.F32.PACK_AB R46, R174, R173 ;  /* 0x000000adae2e723e */ /* 0x010fe400000010ff */
[----:B------:R-:W-:Y:S07]  /*1cc60*/  F2FP.BF16.F32.PACK_AB R47, R169, R170 ;  /* 0x000000aaa92f723e */ /* 0x000fee00000010ff */
[----:B------:R-:W-:Y:S01]  /*1cc70*/  MUFU.EX2 R68, R83 ;  /* 0x0000005300447308 */ /* 0x000fe20000000800 */
[----:B------:R-:W-:Y:S01]  /*1cc80*/  F2FP.BF16.F32.PACK_AB R50, R180, R179 ;  /* 0x000000b3b432723e */ /* 0x000fe200000010ff */
[-C--:B-1----:R-:W-:Y:S03]  /*1cc90*/  HMMA.16816.F32.BF16 R4, R44, R52.reuse, R4 ;  /* 0x000000342c04723c */ /* 0x082fe60000041804 */
[--C-:B--2---:R-:W-:Y:S01]  /*1cca0*/  FFMA.FTZ R48, R59, UR4, -R61.reuse ;  /* 0x000000043b307c23 */ /* 0x104fe2000801083d */
[----:B---3--:R-:W-:Y:S01]  /*1ccb0*/  F2FP.BF16.F32.PACK_AB R49, R149, R175 ;  /* 0x000000af9531723e */ /* 0x008fe200000010ff */
[----:B------:R-:W1:Y:S03]  /*1ccc0*/  LDSM.16.MT88.4 R56, [R43+0x400] ;  /* 0x000400002b38783b */ /* 0x000e660000004200 */
[----:B------:R2:W3:Y:S02]  /*1ccd0*/  MUFU.EX2 R157, R48 ;  /* 0x00000030009d7308 */ /* 0x0004e40000000800 */
[----:B--2---:R-:W-:Y:S02]  /*1cce0*/  F2FP.BF16.F32.PACK_AB R48, R178, R177 ;  /* 0x000000b1b230723e */ /* 0x004fe400000010ff */
[----:B---3--:R-:W-:Y:S07]  /*1ccf0*/  F2FP.BF16.F32.PACK_AB R51, R157, R152 ;  /* 0x000000989d33723e */ /* 0x008fee00000010ff */
[C---:B------:R-:W-:Y:S04]  /*1cd00*/  HMMA.16816.F32.BF16 R8, R48.reuse, R52, R8 ;  /* 0x000000343008723c */ /* 0x040fe80000041808 */
[--C-:B------:R-:W-:Y:S01]  /*1cd10*/  FFMA.FTZ R53, R111, UR4, -R60.reuse ;  /* 0x000000046f357c23 */ /* 0x100fe2000801083c */
[--C-:B------:R-:W-:Y:S01]  /*1cd20*/  FFMA.FTZ R52, R64, UR4, -R60.reuse ;  /* 0x0000000440347c23 */ /* 0x100fe2000801083c */
[--C-:B------:R-:W-:Y:S02]  /*1cd30*/  FFMA.FTZ R64, R251, UR4, -R60.reuse ;  /* 0x00000004fb407c23 */ /* 0x100fe4000801083c */
[-C--:B------:R-:W-:Y:S01]  /*1cd40*/  HMMA.16816.F32.BF16 R12, R48, R54.reuse, R12 ;  /* 0x00000036300c723c */ /* 0x080fe2000004180c */
[----:B------:R2:W-:Y:S10]  /*1cd50*/  MUFU.EX2 R151, R53 ;  /* 0x0000003500977308 */ /* 0x0005f40000000800 */
[----:B------:R3:W-:Y:S01]  /*1cd60*/  MUFU.EX2 R165, R64 ;  /* 0x0000004000a57308 */ /* 0x0007e20000000800 */
[C---:B------:R-:W-:Y:S09]  /*1cd70*/  HMMA.16816.F32.BF16 R16, R44.reuse, R54, R16 ;  /* 0x000000362c10723c */ /* 0x040ff20000041810 */
[----:B------:R4:W-:Y:S01]  /*1cd80*/  MUFU.EX2 R161, R52 ;  /* 0x0000003400a17308 */ /* 0x0009e20000000800 */
[----:B--2---:R-:W-:Y:S01]  /*1cd90*/  FFMA.FTZ R53, R252, UR4, -R60 ;  /* 0x00000004fc357c23 */ /* 0x004fe2000801083c */
[-C--:B-1----:R-:W-:Y:S08]  /*1cda0*/  HMMA.16816.F32.BF16 R20, R44, R56.reuse, R20 ;  /* 0x000000382c14723c */ /* 0x082ff00000041814 */
[----:B------:R1:W2:Y:S01]  /*1cdb0*/  MUFU.EX2 R166, R53 ;  /* 0x0000003500a67308 */ /* 0x0002a20000000800 */
[--C-:B---3--:R-:W-:Y:S01]  /*1cdc0*/  FFMA.FTZ R64, R106, UR4, -R62.reuse ;  /* 0x000000046a407c23 */ /* 0x108fe2000801083e */
[----:B----4-:R-:W-:Y:S01]  /*1cdd0*/  FFMA.FTZ R52, R110, UR4, -R61 ;  /* 0x000000046e347c23 */ /* 0x010fe2000801083d */
[C---:B------:R-:W-:Y:S07]  /*1cde0*/  HMMA.16816.F32.BF16 R24, R48.reuse, R56, R24 ;  /* 0x000000383018723c */ /* 0x040fee0000041818 */
[----:B------:R3:W-:Y:S01]  /*1cdf0*/  MUFU.EX2 R158, R64 ;  /* 0x00000040009e7308 */ /* 0x0007e20000000800 */
[--C-:B------:R-:W-:Y:S09]  /*1ce00*/  FFMA.FTZ R57, R246, UR4, -R63.reuse ;  /* 0x00000004f6397c23 */ /* 0x100ff2000801083f */
[----:B------:R-:W-:Y:S01]  /*1ce10*/  MUFU.EX2 R144, R52 ;  /* 0x0000003400907308 */ /* 0x000fe20000000800 */
[----:B------:R-:W-:Y:S01]  /*1ce20*/  FFMA.FTZ R56, R248, UR4, -R63 ;  /* 0x00000004f8387c23 */ /* 0x000fe2000801083f */
[-C--:B------:R-:W-:Y:S08]  /*1ce30*/  HMMA.16816.F32.BF16 R28, R48, R58.reuse, R28 ;  /* 0x0000003a301c723c */ /* 0x080ff0000004181c */
[----:B------:R4:W-:Y:S01]  /*1ce40*/  MUFU.EX2 R155, R57 ;  /* 0x00000039009b7308 */ /* 0x0009e20000000800 */
[--C-:B-1----:R-:W-:Y:S01]  /*1ce50*/  FFMA.FTZ R53, R108, UR4, -R62.reuse ;  /* 0x000000046c357c23 */ /* 0x102fe2000801083e */
[--C-:B------:R-:W-:Y:S08]  /*1ce60*/  FFMA.FTZ R49, R101, UR4, -R61.reuse ;  /* 0x0000000465317c23 */ /* 0x100ff0000801083d */
[----:B------:R-:W1:Y:S01]  /*1ce70*/  MUFU.EX2 R162, R56 ;  /* 0x0000003800a27308 */ /* 0x000e620000000800 */
[----:B------:R-:W-:Y:S01]  /*1ce80*/  FFMA.FTZ R48, R100, UR4, -R61 ;  /* 0x0000000464307c23 */ /* 0x000fe2000801083d */
[----:B---3--:R-:W-:Y:S01]  /*1ce90*/  FFMA.FTZ R64, R105, UR4, -R63 ;  /* 0x0000000469407c23 */ /* 0x008fe2000801083f */
[----:B------:R-:W-:Y:S07]  /*1cea0*/  HMMA.16816.F32.BF16 R32, R44, R58, R32 ;  /* 0x0000003a2c20723c */ /* 0x000fee0000041820 */
[----:B------:R3:W5:Y:S01]  /*1ceb0*/  MUFU.EX2 R140, R53 ;  /* 0x00000035008c7308 */ /* 0x0007620000000800 */
[----:B--2---:R-:W-:Y:S09]  /*1cec0*/  F2FP.BF16.F32.PACK_AB R50, R166, R165 ;  /* 0x000000a5a632723e */ /* 0x004ff200000010ff */
[----:B------:R2:W2:Y:S01]  /*1ced0*/  MUFU.EX2 R156, R64 ;  /* 0x00000040009c7308 */ /* 0x0004a20000000800 */
[----:B----4-:R-:W-:Y:S09]  /*1cee0*/  FFMA.FTZ R57, R107, UR4, -R61 ;  /* 0x000000046b397c23 */ /* 0x010ff2000801083d */
[----:B------:R4:W-:Y:S01]  /*1cef0*/  MUFU.EX2 R150, R48 ;  /* 0x0000003000967308 */ /* 0x0009e20000000800 */
[----:B-1----:R-:W-:Y:S09]  /*1cf00*/  F2FP.BF16.F32.PACK_AB R47, R162, R155 ;  /* 0x0000009ba22f723e */ /* 0x002ff200000010ff */
[----:B------:R1:W-:Y:S01]  /*1cf10*/  MUFU.EX2 R130, R57 ;  /* 0x0000003900827308 */ /* 0x0003e20000000800 */
[----:B---3--:R-:W3:Y:S01]  /*1cf20*/  LDSM.16.MT88.4 R52, [R208+0x4800] ;  /* 0x00480000d034783b */ /* 0x008ee20000004200 */
[----:B-----5:R-:W-:Y:S08]  /*1cf30*/  F2FP.BF16.F32.PACK_AB R44, R158, R140 ;  /* 0x0000008c9e2c723e */ /* 0x020ff000000010ff */
[----:B------:R-:W5:Y:S01]  /*1cf40*/  MUFU.EX2 R142, R49 ;  /* 0x00000031008e7308 */ /* 0x000f620000000800 */
[--C-:B--2---:R-:W-:Y:S01]  /*1cf50*/  FFMA.FTZ R64, R245, UR4, -R62.reuse ;  /* 0x00000004f5407c23 */ /* 0x104fe2000801083e */
[----:B------:R-:W-:Y:S08]  /*1cf60*/  F2FP.BF16.F32.PACK_AB R45, R156, R137 ;  /* 0x000000899c2d723e */ /* 0x000ff000000010ff */
[----:B------:R2:W-:Y:S01]  /*1cf70*/  MUFU.EX2 R107, R65 ;  /* 0x00000041006b7308 */ /* 0x0005e20000000800 */
[----:B----4-:R-:W-:Y:S09]  /*1cf80*/  F2FP.BF16.F32.PACK_AB R48, R161, R151 ;  /* 0x00000097a130723e */ /* 0x010ff200000010ff */
[----:B------:R-:W4:Y:S01]  /*1cf90*/  MUFU.EX2 R159, R64 ;  /* 0x00000040009f7308 */ /* 0x000f220000000800 */
[----:B-1----:R-:W1:Y:S01]  /*1cfa0*/  LDSM.16.MT88.4 R56, [R43+0x800] ;  /* 0x000800002b38783b */ /* 0x002e620000004200 */
[----:B-----5:R-:W-:Y:S02]  /*1cfb0*/  F2FP.BF16.F32.PACK_AB R51, R150, R142 ;  /* 0x0000008e9633723e */ /* 0x020fe400000010ff */
[----:B------:R-:W-:Y:S01]  /*1cfc0*/  F2FP.BF16.F32.PACK_AB R49, R130, R144 ;  /* 0x000000908231723e */ /* 0x000fe200000010ff */
[----:B--2---:R-:W-:Y:S01]  /*1cfd0*/  FFMA.FTZ R65, R197, UR4, -R62 ;  /* 0x00000004c5417c23 */ /* 0x004fe2000801083e */
[----:B----4-:R-:W-:Y:S01]  /*1cfe0*/  F2FP.BF16.F32.PACK_AB R46, R159, R160 ;  /* 0x000000a09f2e723e */ /* 0x010fe200000010ff */
[--C-:B------:R-:W-:Y:S03]  /*1cff0*/  FFMA.FTZ R64, R234, UR4, -R60.reuse ;  /* 0x00000004ea407c23 */ /* 0x100fe6000801083c */
[----:B------:R2:W-:Y:S10]  /*1d000*/  MUFU.EX2 R128, R65 ;  /* 0x0000004100807308 */ /* 0x0005f40000000800 */
[----:B------:R4:W-:Y:S01]  /*1d010*/  MUFU.EX2 R153, R64 ;  /* 0x0000004000997308 */ /* 0x0009e20000000800 */
[-C--:B---3--:R-:W-:Y:S03]  /*1d020*/  HMMA.16816.F32.BF16 R4, R44, R52.reuse, R4 ;  /* 0x000000342c04723c */ /* 0x088fe60000041804 */
[----:B--2---:R-:W-:Y:S01]  /*1d030*/  FFMA.FTZ R65, R90, UR4, -R60 ;  /* 0x000000045a417c23 */ /* 0x004fe2000801083c */
[----:B----4-:R-:W-:Y:S05]  /*1d040*/  FFMA.FTZ R64, R103, UR4, -R62 ;  /* 0x0000000467407c23 */ /* 0x010fea000801083e */
[----:B------:R2:W-:Y:S01]  /*1d050*/  MUFU.EX2 R105, R65 ;  /* 0x0000004100697308 */ /* 0x0005e20000000800 */
[C---:B------:R-:W-:Y:S09]  /*1d060*/  HMMA.16816.F32.BF16 R8, R48.reuse, R52, R8 ;  /* 0x000000343008723c */ /* 0x040ff20000041808 */
[----:B------:R3:W-:Y:S01]  /*1d070*/  MUFU.EX2 R141, R64 ;  /* 0x00000040008d7308 */ /* 0x0007e20000000800 */
[--C-:B------:R-:W-:Y:S01]  /*1d080*/  FFMA.FTZ R53, R238, UR4, -R60.reuse ;  /* 0x00000004ee357c23 */ /* 0x100fe2000801083c */
[--C-:B------:R-:W-:Y:S01]  /*1d090*/  FFMA.FTZ R52, R237, UR4, -R60.reuse ;  /* 0x00000004ed347c23 */ /* 0x100fe2000801083c */
[----:B------:R-:W4:Y:S01]  /*1d0a0*/  LDL.LU R238, [R1+0x20] ;  /* 0x0000200001ee7983 */ /* 0x000f220000300800 */
[-C--:B------:R-:W-:Y:S06]  /*1d0b0*/  HMMA.16816.F32.BF16 R12, R48, R54.reuse, R12 ;  /* 0x00000036300c723c */ /* 0x080fec000004180c */
[----:B------:R5:W-:Y:S01]  /*1d0c0*/  MUFU.EX2 R139, R53 ;  /* 0x00000035008b7308 */ /* 0x000be20000000800 */
[----:B------:R-:W4:Y:S09]  /*1d0d0*/  LDL.LU R237, [R1+0x24] ;  /* 0x0000240001ed7983 */ /* 0x000f320000300800 */
[----:B------:R1:W-:Y:S01]  /*1d0e0*/  MUFU.EX2 R148, R52 ;  /* 0x0000003400947308 */ /* 0x0003e20000000800 */
[--C-:B--2---:R-:W-:Y:S01]  /*1d0f0*/  FFMA.FTZ R65, R193, UR4, -R63.reuse ;  /* 0x00000004c1417c23 */ /* 0x104fe2000801083f */
[C---:B------:R-:W-:Y:S04]  /*1d100*/  HMMA.16816.F32.BF16 R16, R44.reuse, R54, R16 ;  /* 0x000000362c10723c */ /* 0x040fe80000041810 */
[----:B---3--:R-:W-:Y:S01]  /*1d110*/  FFMA.FTZ R64, R250, UR4, -R63 ;  /* 0x00000004fa407c23 */ /* 0x008fe2000801083f */
[----:B-----5:R-:W-:Y:S03]  /*1d120*/  FFMA.FTZ R53, R235, UR4, -R60 ;  /* 0x00000004eb357c23 */ /* 0x020fe6000801083c */
[-C--:B-1----:R-:W-:Y:S01]  /*1d130*/  HMMA.16816.F32.BF16 R20, R44, R56.reuse, R20 ;  /* 0x000000382c14723c */ /* 0x082fe20000041814 */
[----:B------:R-:W2:Y:S01]  /*1d140*/  LDL.LU R235, [R1+0x1c] ;  /* 0x00001c0001eb7983 */ /* 0x000ea20000300800 */
[----:B------:R1:W3:Y:S01]  /*1d150*/  MUFU.EX2 R136, R64 ;  /* 0x0000004000887308 */ /* 0x0002e20000000800 */
[----:B------:R-:W-:Y:S02]  /*1d160*/  FFMA.FTZ R52, R240, UR4, -R61 ;  /* 0x00000004f0347c23 */ /* 0x000fe4000801083d */
[----:B------:R-:W5:Y:S07]  /*1d170*/  LDL.LU R234, [R1+0x28] ;  /* 0x0000280001ea7983 */ /* 0x000f6e0000300800 */
[----:B------:R3:W3:Y:S01]  /*1d180*/  MUFU.EX2 R154, R53 ;  /* 0x00000035009a7308 */ /* 0x0006e20000000800 */
[C---:B------:R-:W-:Y:S09]  /*1d190*/  HMMA.16816.F32.BF16 R24, R48.reuse, R56, R24 ;  /* 0x000000383018723c */ /* 0x040ff20000041818 */
[----:B------:R-:W-:Y:S01]  /*1d1a0*/  MUFU.EX2 R134, R52 ;  /* 0x0000003400867308 */ /* 0x000fe20000000800 */
[--C-:B------:R-:W-:Y:S01]  /*1d1b0*/  FFMA.FTZ R57, R228, UR4, -R63.reuse ;  /* 0x00000004e4397c23 */ /* 0x100fe2000801083f */
[----:B------:R-:W-:Y:S01]  /*1d1c0*/  FFMA.FTZ R56, R229, UR4, -R63 ;  /* 0x00000004e5387c23 */ /* 0x000fe2000801083f */
[-C--:B------:R-:W-:Y:S07]  /*1d1d0*/  HMMA.16816.F32.BF16 R28, R48, R58.reuse, R28 ;  /* 0x0000003a301c723c */ /* 0x080fee000004181c */
[----:B------:R3:W-:Y:S01]  /*1d1e0*/  MUFU.EX2 R138, R57 ;  /* 0x00000039008a7308 */ /* 0x0007e20000000800 */
[--C-:B-1----:R-:W-:Y:S01]  /*1d1f0*/  FFMA.FTZ R64, R226, UR4, -R62.reuse ;  /* 0x00000004e2407c23 */ /* 0x102fe2000801083e */
[----:B---3--:R-:W-:Y:S08]  /*1d200*/  FFMA.FTZ R53, R104, UR4, -R62 ;  /* 0x0000000468357c23 */ /* 0x008ff0000801083e */
[----:B------:R-:W1:Y:S01]  /*1d210*/  MUFU.EX2 R145, R56 ;  /* 0x0000003800917308 */ /* 0x000e620000000800 */
[--C-:B------:R-:W-:Y:S01]  /*1d220*/  FFMA.FTZ R48, R236, UR4, -R61.reuse ;  /* 0x00000004ec307c23 */ /* 0x100fe2000801083d */
[--C-:B------:R-:W-:Y:S01]  /*1d230*/  FFMA.FTZ R49, R247, UR4, -R61.reuse ;  /* 0x00000004f7317c23 */ /* 0x100fe2000801083d */
[----:B------:R-:W-:Y:S07]  /*1d240*/  HMMA.16816.F32.BF16 R32, R44, R58, R32 ;  /* 0x0000003a2c20723c */ /* 0x000fee0000041820 */
[----:B------:R3:W3:Y:S01]  /*1d250*/  MUFU.EX2 R127, R53 ;  /* 0x00000035007f7308 */ /* 0x0006e20000000800 */
[----:B------:R-:W-:Y:S09]  /*1d260*/  F2FP.BF16.F32.PACK_AB R45, R136, R122 ;  /* 0x0000007a882d723e */ /* 0x000ff200000010ff */
[----:B------:R-:W3:Y:S01]  /*1d270*/  MUFU.EX2 R146, R64 ;  /* 0x0000004000927308 */ /* 0x000ee20000000800 */
[----:B------:R-:W-:Y:S01]  /*1d280*/  F2FP.BF16.F32.PACK_AB R50, R154, R153 ;  /* 0x000000999a32723e */ /* 0x000fe200000010ff */
[----:B------:R-:W-:Y:S08]  /*1d290*/  FFMA.FTZ R57, R249, UR4, -R61 ;  /* 0x00000004f9397c23 */ /* 0x000ff0000801083d */
[----:B------:R3:W-:Y:S01]  /*1d2a0*/  MUFU.EX2 R131, R48 ;  /* 0x0000003000837308 */ /* 0x0007e20000000800 */
[----:B-1----:R-:W-:Y:S09]  /*1d2b0*/  F2FP.BF16.F32.PACK_AB R47, R145, R138 ;  /* 0x0000008a912f723e */ /* 0x002ff200000010ff */
[----:B------:R1:W1:Y:S01]  /*1d2c0*/  MUFU.EX2 R113, R57 ;  /* 0x0000003900717308 */ /* 0x0002620000000800 */
[----:B---3--:R-:W3:Y:S01]  /*1d2d0*/  LDSM.16.MT88.4 R52, [R208+0x4c00] ;  /* 0x004c0000d034783b */ /* 0x008ee20000004200 */
[----:B------:R-:W-:Y:S08]  /*1d2e0*/  F2FP.BF16.F32.PACK_AB R44, R141, R127 ;  /* 0x0000007f8d2c723e */ /* 0x000ff000000010ff */
[----:B------:R1:W1:Y:S01]  /*1d2f0*/  MUFU.EX2 R121, R49 ;  /* 0x0000003100797308 */ /* 0x0002620000000800 */
[----:B------:R-:W-:Y:S01]  /*1d300*/  F2FP.BF16.F32.PACK_AB R46, R146, R143 ;  /* 0x0000008f922e723e */ /* 0x000fe200000010ff */
[----:B------:R-:W-:Y:S01]  /*1d310*/  FFMA.FTZ R64, R201, UR4, -R60 ;  /* 0x00000004c9407c23 */ /* 0x000fe2000801083c */
[----:B------:R-:W-:Y:S07]  /*1d320*/  F2FP.BF16.F32.PACK_AB R48, R148, R139 ;  /* 0x0000008b9430723e */ /* 0x000fee00000010ff */
[----:B------:R3:W-:Y:S01]  /*1d330*/  MUFU.EX2 R135, R64 ;  /* 0x0000004000877308 */ /* 0x0007e20000000800 */
[----:B-1----:R-:W1:Y:S01]  /*1d340*/  LDSM.16.MT88.4 R56, [R43+0xc00] ;  /* 0x000c00002b38783b */ /* 0x002e620000004200 */
[----:B------:R-:W-:Y:S02]  /*1d350*/  F2FP.BF16.F32.PACK_AB R49, R113, R134 ;  /* 0x000000867131723e */ /* 0x000fe400000010ff */
[----:B------:R-:W-:Y:S01]  /*1d360*/  F2FP.BF16.F32.PACK_AB R51, R131, R121 ;  /* 0x000000798333723e */ /* 0x000fe200000010ff */
[----:B---3--:R-:W-:Y:S05]  /*1d370*/  FFMA.FTZ R64, R241, UR4, -R62 ;  /* 0x00000004f1407c23 */ /* 0x008fea000801083e */
[----:B------:R3:W-:Y:S01]  /*1d380*/  MUFU.EX2 R114, R64 ;  /* 0x0000004000727308 */ /* 0x0007e20000000800 */
[-C--:B------:R-:W-:Y:S03]  /*1d390*/  HMMA.16816.F32.BF16 R4, R44, R52.reuse, R4 ;  /* 0x000000342c04723c */ /* 0x080fe60000041804 */
[----:B---3--:R-:W-:Y:S06]  /*1d3a0*/  FFMA.FTZ R64, R233, UR4, -R63 ;  /* 0x00000004e9407c23 */ /* 0x008fec000801083f */
[----:B------:R3:W-:Y:S01]  /*1d3b0*/  MUFU.EX2 R118, R64 ;  /* 0x0000004000767308 */ /* 0x0007e20000000800 */
[C---:B------:R-:W-:Y:S04]  /*1d3c0*/  HMMA.16816.F32.BF16 R8, R48.reuse, R52, R8 ;  /* 0x000000343008723c */ /* 0x040fe80000041808 */
[--C-:B------:R-:W-:Y:S01]  /*1d3d0*/  FFMA.FTZ R53, R204, UR4, -R60.reuse ;  /* 0x00000004cc357c23 */ /* 0x100fe2000801083c */
[----:B------:R-:W-:Y:S03]  /*1d3e0*/  FFMA.FTZ R52, R203, UR4, -R60 ;  /* 0x00000004cb347c23 */ /* 0x000fe6000801083c */
[-C--:B------:R-:W-:Y:S01]  /*1d3f0*/  HMMA.16816.F32.BF16 R12, R48, R54.reuse, R12 ;  /* 0x00000036300c723c */ /* 0x080fe2000004180c */
[----:B------:R1:W-:Y:S10]  /*1d400*/  MUFU.EX2 R117, R53 ;  /* 0x0000003500757308 */ /* 0x0003f40000000800 */
[----:B------:R1:W-:Y:S01]  /*1d410*/  MUFU.EX2 R123, R52 ;  /* 0x00000034007b7308 */ /* 0x0003e20000000800 */
[----:B---3--:R-:W-:Y:S01]  /*1d420*/  FFMA.FTZ R64, R198, UR4, -R62 ;  /* 0x00000004c6407c23 */ /* 0x008fe2000801083e */
[C---:B------:R-:W-:Y:S08]  /*1d430*/  HMMA.16816.F32.BF16 R16, R44.reuse, R54, R16 ;  /* 0x000000362c10723c */ /* 0x040ff00000041810 */
[----:B------:R3:W-:Y:S01]  /*1d440*/  MUFU.EX2 R125, R64 ;  /* 0x00000040007d7308 */ /* 0x0007e20000000800 */
[--C-:B-1----:R-:W-:Y:S01]  /*1d450*/  FFMA.FTZ R53, R202, UR4, -R60.reuse ;  /* 0x00000004ca357c23 */ /* 0x102fe2000801083c */
[-C--:B------:R-:W-:Y:S08]  /*1d460*/  HMMA.16816.F32.BF16 R20, R44, R56.reuse, R20 ;  /* 0x000000382c14723c */ /* 0x080ff00000041814 */
[----:B------:R1:W1:Y:S01]  /*1d470*/  MUFU.EX2 R147, R53 ;  /* 0x0000003500937308 */ /* 0x0002620000000800 */
[----:B------:R-:W-:Y:S01]  /*1d480*/  FFMA.FTZ R52, R205, UR4, -R61 ;  /* 0x00000004cd347c23 */ /* 0x000fe2000801083d */
[C---:B------:R-:W-:Y:S08]  /*1d490*/  HMMA.16816.F32.BF16 R24, R48.reuse, R56, R24 ;  /* 0x000000383018723c */ /* 0x040ff00000041818 */
[----:B------:R-:W-:Y:S01]  /*1d4a0*/  MUFU.EX2 R111, R52 ;  /* 0x00000034006f7308 */ /* 0x000fe20000000800 */
[--C-:B------:R-:W-:Y:S01]  /*1d4b0*/  FFMA.FTZ R57, R200, UR4, -R63.reuse ;  /* 0x00000004c8397c23 */ /* 0x100fe2000801083f */
[----:B------:R-:W-:Y:S01]  /*1d4c0*/  FFMA.FTZ R56, R199, UR4, -R63 ;  /* 0x00000004c7387c23 */ /* 0x000fe2000801083f */
[----:B---3--:R-:W-:Y:S01]  /*1d4d0*/  FFMA.FTZ R64, R195, UR4, -R60 ;  /* 0x00000004c3407c23 */ /* 0x008fe2000801083c */
[-C--:B------:R-:W-:Y:S06]  /*1d4e0*/  HMMA.16816.F32.BF16 R28, R48, R58.reuse, R28 ;  /* 0x0000003a301c723c */ /* 0x080fec000004181c */
[----:B------:R3:W-:Y:S01]  /*1d4f0*/  MUFU.EX2 R120, R57 ;  /* 0x0000003900787308 */ /* 0x0007e20000000800 */
[----:B-1----:R-:W-:Y:S01]  /*1d500*/  FFMA.FTZ R53, R239, UR4, -R62 ;  /* 0x00000004ef357c23 */ /* 0x002fe2000801083e */
[--C-:B------:R-:W-:Y:S08]  /*1d510*/  FFMA.FTZ R49, R227, UR4, -R61.reuse ;  /* 0x00000004e3317c23 */ /* 0x100ff0000801083d */
[----:B------:R-:W1:Y:S01]  /*1d520*/  MUFU.EX2 R124, R56 ;  /* 0x00000038007c7308 */ /* 0x000e620000000800 */
[--C-:B------:R-:W-:Y:S01]  /*1d530*/  FFMA.FTZ R48, R206, UR4, -R61.reuse ;  /* 0x00000004ce307c23 */ /* 0x100fe2000801083d */
[----:B------:R-:W-:Y:S01]  /*1d540*/  F2FP.BF16.F32.PACK_AB R50, R147, R135 ;  /* 0x000000879332723e */ /* 0x000fe200000010ff */
[----:B------:R-:W-:Y:S07]  /*1d550*/  HMMA.16816.F32.BF16 R32, R44, R58, R32 ;  /* 0x0000003a2c20723c */ /* 0x000fee0000041820 */
[----:B------:R1:W1:Y:S01]  /*1d560*/  MUFU.EX2 R110, R53 ;  /* 0x00000035006e7308 */ /* 0x0002620000000800 */
[----:B------:R-:W-:Y:S09]  /*1d570*/  F2FP.BF16.F32.PACK_AB R45, R118, R107 ;  /* 0x0000006b762d723e */ /* 0x000ff200000010ff */
[----:B------:R-:W-:Y:S01]  /*1d580*/  MUFU.EX2 R106, R49 ;  /* 0x00000031006a7308 */ /* 0x000fe20000000800 */
[----:B------:R-:W-:Y:S01]  /*1d590*/  F2FP.BF16.F32.PACK_AB R46, R125, R128 ;  /* 0x000000807d2e723e */ /* 0x000fe200000010ff */
[--C-:B---3--:R-:W-:Y:S08]  /*1d5a0*/  FFMA.FTZ R57, R230, UR4, -R61.reuse ;  /* 0x00000004e6397c23 */ /* 0x108ff0000801083d */
[----:B------:R3:W3:Y:S01]  /*1d5b0*/  MUFU.EX2 R115, R48 ;  /* 0x0000003000737308 */ /* 0x0006e20000000800 */
[----:B-1----:R-:W-:Y:S09]  /*1d5c0*/  F2FP.BF16.F32.PACK_AB R47, R124, R120 ;  /* 0x000000787c2f723e */ /* 0x002ff200000010ff */
[----:B------:R1:W1:Y:S01]  /*1d5d0*/  MUFU.EX2 R99, R57 ;  /* 0x0000003900637308 */ /* 0x0002620000000800 */
[----:B------:R-:W4:Y:S01]  /*1d5e0*/  LDSM.16.MT88.4 R52, [R208+0x5000] ;  /* 0x00500000d034783b */ /* 0x000f220000004200 */
[----:B------:R-:W-:Y:S08]  /*1d5f0*/  F2FP.BF16.F32.PACK_AB R44, R114, R110 ;  /* 0x0000006e722c723e */ /* 0x000ff000000010ff */
[----:B------:R1:W-:Y:S01]  /*1d600*/  MUFU.EX2 R104, R64 ;  /* 0x0000004000687308 */ /* 0x0003e20000000800 */
[----:B---3--:R-:W-:Y:S02]  /*1d610*/  F2FP.BF16.F32.PACK_AB R48, R123, R117 ;  /* 0x000000757b30723e */ /* 0x008fe400000010ff */
[----:B------:R-:W-:Y:S01]  /*1d620*/  F2FP.BF16.F32.PACK_AB R51, R115, R106 ;  /* 0x0000006a7333723e */ /* 0x000fe200000010ff */
[----:B-1----:R-:W1:Y:S01]  /*1d630*/  LDSM.16.MT88.4 R56, [R43+0x1000] ;  /* 0x001000002b38783b */ /* 0x002e620000004200 */
[----:B------:R-:W-:Y:S01]  /*1d640*/  F2FP.BF16.F32.PACK_AB R49, R99, R111 ;  /* 0x0000006f6331723e */ /* 0x000fe200000010ff */
[--C-:B------:R-:W-:Y:S04]  /*1d650*/  FFMA.FTZ R64, R96, UR4, -R61.reuse ;  /* 0x0000000460407c23 */ /* 0x100fe8000801083d */
[----:B------:R-:W-:Y:S10]  /*1d660*/  MUFU.EX2 R88, R64 ;  /* 0x0000004000587308 */ /* 0x000ff40000000800 */
[----:B------:R-:W-:Y:S01]  /*1d670*/  MUFU.EX2 R64, R119 ;  /* 0x0000007700407308 */ /* 0x000fe20000000800 */
[-C--:B----4-:R-:W-:Y:S08]  /*1d680*/  HMMA.16816.F32.BF16 R4, R44, R52.reuse, R4 ;  /* 0x000000342c04723c */ /* 0x090ff00000041804 */
[C---:B------:R-:W-:Y:S04]  /*1d690*/  HMMA.16816.F32.BF16 R8, R48.reuse, R52, R8 ;  /* 0x000000343008723c */ /* 0x040fe80000041808 */
[--C-:B------:R-:W-:Y:S01]  /*1d6a0*/  FFMA.FTZ R52, R92, UR4, -R60.reuse ;  /* 0x000000045c347c23 */ /* 0x100fe2000801083c */
[--C-:B------:R-:W-:Y:S01]  /*1d6b0*/  FFMA.FTZ R53, R97, UR4, -R60.reuse ;  /* 0x0000000461357c23 */ /* 0x100fe2000801083c */
[----:B------:R3:W-:Y:S01]  /*1d6c0*/  MUFU.EX2 R92, R42 ;  /* 0x0000002a005c7308 */ /* 0x0007e20000000800 */
[----:B------:R-:W-:Y:S01]  /*1d6d0*/  FFMA.FTZ R60, R66, UR4, -R60 ;  /* 0x00000004423c7c23 */ /* 0x000fe2000801083c */
[-C--:B------:R-:W-:Y:S08]  /*1d6e0*/  HMMA.16816.F32.BF16 R12, R48, R54.reuse, R12 ;  /* 0x00000036300c723c */ /* 0x080ff0000004180c */
[----:B------:R4:W-:Y:S01]  /*1d6f0*/  MUFU.EX2 R108, R52 ;  /* 0x00000034006c7308 */ /* 0x0009e20000000800 */
[--C-:B------:R-:W-:Y:S09]  /*1d700*/  FFMA.FTZ R66, R94, UR4, -R62.reuse ;  /* 0x000000045e427c23 */ /* 0x100ff2000801083e */
[----:B------:R2:W5:Y:S01]  /*1d710*/  MUFU.EX2 R103, R53 ;  /* 0x0000003500677308 */ /* 0x0005620000000800 */
[C---:B------:R-:W-:Y:S04]  /*1d720*/  HMMA.16816.F32.BF16 R16, R44.reuse, R54, R16 ;  /* 0x000000362c10723c */ /* 0x040fe80000041810 */
[----:B------:R-:W-:Y:S01]  /*1d730*/  FFMA.FTZ R54, R98, UR4, -R61 ;  /* 0x0000000462367c23 */ /* 0x000fe2000801083d */
[----:B---3--:R-:W-:Y:S03]  /*1d740*/  FFMA.FTZ R42, R224, UR4, -R63 ;  /* 0x00000004e02a7c23 */ /* 0x008fe6000801083f */
[-C--:B-1----:R-:W-:Y:S01]  /*1d750*/  HMMA.16816.F32.BF16 R20, R44, R56.reuse, R20 ;  /* 0x000000382c14723c */ /* 0x082fe20000041814 */
[----:B------:R-:W-:Y:S02]  /*1d760*/  MUFU.EX2 R101, R54 ;  /* 0x0000003600657308 */ /* 0x000fe40000000800 */
[--C-:B----4-:R-:W-:Y:S01]  /*1d770*/  FFMA.FTZ R52, R196, UR4, -R61.reuse ;  /* 0x00000004c4347c23 */ /* 0x110fe2000801083d */
[--C-:B--2---:R-:W-:Y:S01]  /*1d780*/  FFMA.FTZ R53, R243, UR4, -R61.reuse ;  /* 0x00000004f3357c23 */ /* 0x104fe2000801083d */
[----:B------:R-:W-:Y:S01]  /*1d790*/  FFMA.FTZ R61, R41, UR4, -R61 ;  /* 0x00000004293d7c23 */ /* 0x000fe2000801083d */
[--C-:B------:R-:W-:Y:S05]  /*1d7a0*/  FFMA.FTZ R41, R223, UR4, -R63.reuse ;  /* 0x00000004df297c23 */ /* 0x100fea000801083f */
[----:B------:R1:W-:Y:S01]  /*1d7b0*/  MUFU.EX2 R100, R52 ;  /* 0x0000003400647308 */ /* 0x0003e20000000800 */
[C---:B------:R-:W-:Y:S09]  /*1d7c0*/  HMMA.16816.F32.BF16 R24, R48.reuse, R56, R24 ;  /* 0x000000383018723c */ /* 0x040ff20000041818 */
[----:B------:R2:W-:Y:S01]  /*1d7d0*/  MUFU.EX2 R90, R41 ;  /* 0x00000029005a7308 */ /* 0x0005e20000000800 */
[--C-:B------:R-:W-:Y:S01]  /*1d7e0*/  FFMA.FTZ R56, R231, UR4, -R62.reuse ;  /* 0x00000004e7387c23 */ /* 0x100fe2000801083e */
[--C-:B------:R-:W-:Y:S08]  /*1d7f0*/  FFMA.FTZ R57, R95, UR4, -R63.reuse ;  /* 0x000000045f397c23 */ /* 0x100ff0000801083f */
[----:B------:R-:W3:Y:S01]  /*1d800*/  MUFU.EX2 R97, R53 ;  /* 0x0000003500617308 */ /* 0x000ee20000000800 */
[-C--:B------:R-:W-:Y:S09]  /*1d810*/  HMMA.16816.F32.BF16 R28, R48, R58.reuse, R28 ;  /* 0x0000003a301c723c */ /* 0x080ff2000004181c */
[----:B------:R-:W-:Y:S01]  /*1d820*/  MUFU.EX2 R95, R56 ;  /* 0x00000038005f7308 */ /* 0x000fe20000000800 */
[----:B-----5:R-:W-:Y:S01]  /*1d830*/  F2FP.BF16.F32.PACK_AB R48, R103, R104 ;  /* 0x000000686730723e */ /* 0x020fe200000010ff */
[--C-:B-1----:R-:W-:Y:S01]  /*1d840*/  FFMA.FTZ R52, R207, UR4, -R62.reuse ;  /* 0x00000004cf347c23 */ /* 0x102fe2000801083e */
[----:B------:R-:W-:Y:S07]  /*1d850*/  F2FP.BF16.F32.PACK_AB R50, R105, R108 ;  /* 0x0000006c6932723e */ /* 0x000fee00000010ff */
[----:B------:R1:W-:Y:S01]  /*1d860*/  MUFU.EX2 R89, R57 ;  /* 0x0000003900597308 */ /* 0x0003e20000000800 */
[----:B------:R-:W-:Y:S09]  /*1d870*/  HMMA.16816.F32.BF16 R32, R44, R58, R32 ;  /* 0x0000003a2c20723c */ /* 0x000ff20000041820 */
[----:B------:R-:W4:Y:S01]  /*1d880*/  MUFU.EX2 R96, R52 ;  /* 0x0000003400607308 */ /* 0x000f220000000800 */
[--C-:B--2---:R-:W-:Y:S01]  /*1d890*/  FFMA.FTZ R41, R232, UR4, -R62.reuse ;  /* 0x00000004e8297c23 */ /* 0x104fe2000801083e */
[----:B---3--:R-:W-:Y:S01]  /*1d8a0*/  F2FP.BF16.F32.PACK_AB R49, R100, R97 ;  /* 0x000000616431723e */ /* 0x008fe200000010ff */
[----:B------:R-:W-:Y:S07]  /*1d8b0*/  FFMA.FTZ R62, R75, UR4, -R62 ;  /* 0x000000044b3e7c23 */ /* 0x000fee000801083e */
[----:B------:R-:W2:Y:S01]  /*1d8c0*/  MUFU.EX2 R94, R42 ;  /* 0x0000002a005e7308 */ /* 0x000ea20000000800 */
[----:B------:R-:W-:Y:S01]  /*1d8d0*/  F2FP.BF16.F32.PACK_AB R51, R88, R101 ;  /* 0x000000655833723e */ /* 0x000fe200000010ff */
[--C-:B------:R-:W-:Y:S08]  /*1d8e0*/  FFMA.FTZ R75, R192, UR4, -R63.reuse ;  /* 0x00000004c04b7c23 */ /* 0x100ff0000801083f */
[----:B------:R3:W5:Y:S01]  /*1d8f0*/  MUFU.EX2 R98, R41 ;  /* 0x0000002900627308 */ /* 0x0007620000000800 */
[----:B-1----:R-:W-:Y:S09]  /*1d900*/  LDSM.16.MT88.4 R56, [R43+0x1400] ;  /* 0x001400002b38783b */ /* 0x002ff20000004200 */
[----:B------:R-:W-:Y:S01]  /*1d910*/  MUFU.EX2 R75, R75 ;  /* 0x0000004b004b7308 */ /* 0x000fe20000000800 */
[----:B----4-:R-:W-:Y:S09]  /*1d920*/  F2FP.BF16.F32.PACK_AB R44, R92, R96 ;  /* 0x000000605c2c723e */ /* 0x010ff200000010ff */
[----:B------:R-:W-:Y:S01]  /*1d930*/  MUFU.EX2 R62, R62 ;  /* 0x0000003e003e7308 */ /* 0x000fe20000000800 */
[----:B------:R-:W1:Y:S01]  /*1d940*/  LDSM.16.MT88.4 R52, [R208+0x5400] ;  /* 0x00540000d034783b */ /* 0x000e620000004200 */
[----:B--2---:R-:W-:Y:S08]  /*1d950*/  F2FP.BF16.F32.PACK_AB R45, R94, R90 ;  /* 0x0000005a5e2d723e */ /* 0x004ff000000010ff */
[----:B------:R-:W-:Y:S01]  /*1d960*/  MUFU.EX2 R61, R61 ;  /* 0x0000003d003d7308 */ /* 0x000fe20000000800 */
[--C-:B---3--:R-:W-:Y:S01]  /*1d970*/  FFMA.FTZ R41, R194, UR4, -R63.reuse ;  /* 0x00000004c2297c23 */ /* 0x108fe2000801083f */
[----:B-----5:R-:W-:Y:S01]  /*1d980*/  F2FP.BF16.F32.PACK_AB R46, R98, R95 ;  /* 0x0000005f622e723e */ /* 0x020fe200000010ff */
[----:B------:R-:W-:Y:S07]  /*1d990*/  FFMA.FTZ R63, R85, UR4, -R63 ;  /* 0x00000004553f7c23 */ /* 0x000fee000801083f */
[----:B------:R-:W2:Y:S10]  /*1d9a0*/  MUFU.EX2 R93, R41 ;  /* 0x00000029005d7308 */ /* 0x000eb40000000800 */
[----:B------:R-:W-:Y:S01]  /*1d9b0*/  MUFU.EX2 R63, R63 ;  /* 0x0000003f003f7308 */ /* 0x000fe20000000800 */
[----:B------:R-:W-:Y:S09]  /*1d9c0*/  FFMA.FTZ R42, R2, R238, R79 ;  /* 0x000000ee022a7223 */ /* 0x000ff2000001004f */
[----:B------:R-:W3:Y:S01]  /*1d9d0*/  MUFU.EX2 R85, R67 ;  /* 0x0000004300557308 */ /* 0x000ee20000000800 */
[----:B------:R-:W-:Y:S09]  /*1d9e0*/  FFMA.FTZ R2, R0, R237, R81 ;  /* 0x000000ed00027223 */ /* 0x000ff20000010051 */
[----:B------:R-:W-:Y:S01]  /*1d9f0*/  MUFU.EX2 R79, R66 ;  /* 0x00000042004f7308 */ /* 0x000fe20000000800 */
[----:B--2---:R-:W-:Y:S09]  /*1da00*/  F2FP.BF16.F32.PACK_AB R47, R93, R89 ;  /* 0x000000595d2f723e */ /* 0x004ff200000010ff */
[----:B------:R-:W-:Y:S10]  /*1da10*/  MUFU.EX2 R81, R71 ;  /* 0x0000004700517308 */ /* 0x000ff40000000800 */
[----:B------:R-:W-:Y:S10]  /*1da20*/  MUFU.EX2 R71, R84 ;  /* 0x0000005400477308 */ /* 0x000ff40000000800 */
[----:B------:R-:W-:Y:S01]  /*1da30*/  MUFU.EX2 R66, R129 ;  /* 0x0000008100427308 */ /* 0x000fe20000000800 */
[----:B------:R-:W-:Y:S01]  /*1da40*/  FFMA.FTZ R41, R36, R235, R80 ;  /* 0x000000eb24297223 */ /* 0x000fe20000010050 */
[----:B------:R-:W-:Y:S08]  /*1da50*/  FADD.FTZ R36, R187, R42 ;  /* 0x0000002abb247221 */ /* 0x000ff00000010000 */
[----:B------:R-:W-:Y:S01]  /*1da60*/  MUFU.EX2 R80, R69 ;  /* 0x0000004500507308 */ /* 0x000fe20000000800 */
[----:B------:R-:W-:Y:S01]  /*1da70*/  FFMA.FTZ R0, R3, R234, R82 ;  /* 0x000000ea03007223 */ /* 0x000fe20000010052 */
[----:B------:R-:W-:Y:S01]  /*1da80*/  FADD.FTZ R3, R91, R2 ;  /* 0x000000025b037221 */ /* 0x000fe20000010000 */
[-C--:B-1----:R-:W-:Y:S07]  /*1da90*/  HMMA.16816.F32.BF16 R4, R44, R52.reuse, R4 ;  /* 0x000000342c04723c */ /* 0x082fee0000041804 */
[----:B------:R-:W1:Y:S01]  /*1daa0*/  MUFU.EX2 R91, R73 ;  /* 0x00000049005b7308 */ /* 0x000e620000000800 */
[----:B------:R-:W-:Y:S01]  /*1dab0*/  FADD.FTZ R0, R182, R0 ;  /* 0x00000000b6007221 */ /* 0x000fe20000010000 */
[----:B------:R-:W-:Y:S08]  /*1dac0*/  FADD.FTZ R2, R190, R36 ;  /* 0x00000024be027221 */ /* 0x000ff00000010000 */
[----:B------:R-:W2:Y:S01]  /*1dad0*/  MUFU.EX2 R73, R65 ;  /* 0x0000004100497308 */ /* 0x000ea20000000800 */
[----:B------:R-:W-:Y:S01]  /*1dae0*/  FADD.FTZ R3, R186, R3 ;  /* 0x00000003ba037221 */ /* 0x000fe20000010000 */
[----:B------:R-:W-:Y:S01]  /*1daf0*/  FADD.FTZ R41, R181, R41 ;  /* 0x00000029b5297221 */ /* 0x000fe20000010000 */
[C---:B------:R-:W-:Y:S07]  /*1db00*/  HMMA.16816.F32.BF16 R8, R48.reuse, R52, R8 ;  /* 0x000000343008723c */ /* 0x040fee0000041808 */
[----:B------:R-:W4:Y:S01]  /*1db10*/  MUFU.EX2 R82, R72 ;  /* 0x0000004800527308 */ /* 0x000f220000000800 */
[----:B------:R-:W-:Y:S09]  /*1db20*/  FADD.FTZ R36, R184, R41 ;  /* 0x00000029b8247221 */ /* 0x000ff20000010000 */
[----:B------:R-:W-:Y:S01]  /*1db30*/  MUFU.EX2 R72, R60 ;  /* 0x0000003c00487308 */ /* 0x000fe20000000800 */
[----:B------:R-:W-:Y:S01]  /*1db40*/  FADD.FTZ R41, R183, R0 ;  /* 0x00000000b7297221 */ /* 0x000fe20000010000 */
[----:B------:R-:W-:Y:S01]  /*1db50*/  FADD.FTZ R0, R191, R2 ;  /* 0x00000002bf007221 */ /* 0x000fe20000010000 */
[-C--:B------:R-:W-:Y:S07]  /*1db60*/  HMMA.16816.F32.BF16 R12, R48, R54.reuse, R12 ;  /* 0x00000036300c723c */ /* 0x080fee000004180c */
[----:B------:R-:W-:Y:S01]  /*1db70*/  MUFU.EX2 R69, R133 ;  /* 0x0000008500457308 */ /* 0x000fe20000000800 */
[----:B------:R-:W-:Y:S01]  /*1db80*/  FADD.FTZ R2, R189, R3 ;  /* 0x00000003bd027221 */ /* 0x000fe20000010000 */
[----:B------:R-:W-:Y:S01]  /*1db90*/  FADD.FTZ R3, R185, R41 ;  /* 0x00000029b9037221 */ /* 0x000fe20000010000 */
[----:B------:R-:W-:Y:S01]  /*1dba0*/  FADD.FTZ R41, R177, R0 ;  /* 0x00000000b1297221 */ /* 0x000fe20000010000 */
[----:B------:R-:W-:Y:S01]  /*1dbb0*/  FADD.FTZ R36, R188, R36 ;  /* 0x00000024bc247221 */ /* 0x000fe20000010000 */
[----:B------:R-:W-:Y:S01]  /*1dbc0*/  FADD.FTZ R0, R175, R2 ;  /* 0x00000002af007221 */ /* 0x000fe20000010000 */
[C---:B------:R-:W-:Y:S01]  /*1dbd0*/  HMMA.16816.F32.BF16 R16, R44.reuse, R54, R16 ;  /* 0x000000362c10723c */ /* 0x040fe20000041810 */
[----:B------:R-:W5:Y:S03]  /*1dbe0*/  LDSM.16.MT88.4 R52, [R208+0x5800] ;  /* 0x00580000d034783b */ /* 0x000f660000004200 */
[----:B------:R-:W-:Y:S01]  /*1dbf0*/  MUFU.EX2 R60, R116 ;  /* 0x00000074003c7308 */ /* 0x000fe20000000800 */
[----:B------:R-:W-:Y:S01]  /*1dc00*/  FADD.FTZ R0, R149, R0 ;  /* 0x0000000095007221 */ /* 0x000fe20000010000 */
[----:B------:R-:W-:Y:S01]  /*1dc10*/  FADD.FTZ R36, R172, R36 ;  /* 0x00000024ac247221 */ /* 0x000fe20000010000 */
[----:B------:R-:W-:Y:S01]  /*1dc20*/  FADD.FTZ R2, R178, R41 ;  /* 0x00000029b2027221 */ /* 0x000fe20000010000 */
[----:B------:R-:W-:Y:S01]  /*1dc30*/  FADD.FTZ R3, R168, R3 ;  /* 0x00000003a8037221 */ /* 0x000fe20000010000 */
[-C--:B------:R-:W-:Y:S05]  /*1dc40*/  HMMA.16816.F32.BF16 R20, R44, R56.reuse, R20 ;  /* 0x000000382c14723c */ /* 0x080fea0000041814 */
[----:B------:R-:W5:Y:S01]  /*1dc50*/  MUFU.EX2 R67, R102 ;  /* 0x0000006600437308 */ /* 0x000f620000000800 */
        /* <DEDUP_REMOVED lines=11> */
[-C--:B------:R-:W-:Y:S03]  /*1dd10*/  HMMA.16816.F32.BF16 R28, R48, R58.reuse, R28 ;  /* 0x0000003a301c723c */ /* 0x080fe6000004181c */
[----:B------:R-:W-:Y:S01]  /*1dd20*/  FADD.FTZ R36, R151, R36 ;  /* 0x0000002497247221 */ /* 0x000fe20000010000 */
[----:B---3--:R-:W-:Y:S01]  /*1dd30*/  F2FP.BF16.F32.PACK_AB R48, R86, R85 ;  /* 0x000000555630723e */ /* 0x008fe200000010ff */
[----:B------:R-:W-:Y:S01]  /*1dd40*/  FADD.FTZ R0, R169, R41 ;  /* 0x00000029a9007221 */ /* 0x000fe20000010000 */
[----:B-1----:R-:W-:Y:S01]  /*1dd50*/  F2FP.BF16.F32.PACK_AB R50, R91, R87 ;  /* 0x000000575b32723e */ /* 0x002fe200000010ff */
[----:B------:R-:W-:Y:S01]  /*1dd60*/  FADD.FTZ R3, R144, R3 ;  /* 0x0000000390037221 */ /* 0x000fe20000010000 */
[----:B------:R-:W-:Y:S01]  /*1dd70*/  HMMA.16816.F32.BF16 R32, R44, R58, R32 ;  /* 0x0000003a2c20723c */ /* 0x000fe20000041820 */
[----:B------:R-:W1:Y:S03]  /*1dd80*/  LDSM.16.MT88.4 R56, [R43+0x1800] ;  /* 0x001800002b38783b */ /* 0x000e660000004200 */
[----:B------:R-:W-:Y:S01]  /*1dd90*/  F2FP.BF16.F32.PACK_AB R44, R80, R79 ;  /* 0x0000004f502c723e */ /* 0x000fe200000010ff */
[----:B------:R-:W-:Y:S01]  /*1dda0*/  FADD.FTZ R41, R140, R2 ;  /* 0x000000028c297221 */ /* 0x000fe20000010000 */
[----:B--2---:R-:W-:Y:S01]  /*1ddb0*/  F2FP.BF16.F32.PACK_AB R45, R74, R73 ;  /* 0x000000494a2d723e */ /* 0x004fe200000010ff */
[----:B------:R-:W-:Y:S01]  /*1ddc0*/  FADD.FTZ R42, R137, R0 ;  /* 0x00000000892a7221 */ /* 0x000fe20000010000 */
[----:B------:R-:W-:Y:S01]  /*1ddd0*/  F2FP.BF16.F32.PACK_AB R46, R78, R77 ;  /* 0x0000004d4e2e723e */ /* 0x000fe200000010ff */
[----:B------:R-:W-:Y:S01]  /*1dde0*/  FADD.FTZ R2, R161, R36 ;  /* 0x00000024a1027221 */ /* 0x000fe20000010000 */
[----:B------:R-:W-:Y:S01]  /*1ddf0*/  F2FP.BF16.F32.PACK_AB R47, R76, R75 ;  /* 0x0000004b4c2f723e */ /* 0x000fe200000010ff */
[----:B------:R-:W-:Y:S01]  /*1de00*/  FADD.FTZ R0, R130, R3 ;  /* 0x0000000382007221 */ /* 0x000fe20000010000 */
[----:B----4-:R-:W-:Y:S01]  /*1de10*/  F2FP.BF16.F32.PACK_AB R49, R82, R81 ;  /* 0x000000515231723e */ /* 0x010fe200000010ff */
[----:B------:R-:W-:Y:S01]  /*1de20*/  FADD.FTZ R3, R158, R41 ;  /* 0x000000299e037221 */ /* 0x000fe20000010000 */
[----:B------:R-:W-:Y:S01]  /*1de30*/  F2FP.BF16.F32.PACK_AB R51, R71, R68 ;  /* 0x000000444733723e */ /* 0x000fe200000010ff */
[----:B------:R-:W-:Y:S01]  /*1de40*/  FADD.FTZ R36, R142, R0 ;  /* 0x000000008e247221 */ /* 0x000fe20000010000 */
[----:B------:R-:W-:Y:S01]  /*1de50*/  FADD.FTZ R42, R156, R42 ;  /* 0x0000002a9c2a7221 */ /* 0x000fe20000010000 */
[-C--:B-----5:R-:W-:Y:S03]  /*1de60*/  HMMA.16816.F32.BF16 R4, R44, R52.reuse, R4 ;  /* 0x000000342c04723c */ /* 0x0a0fe60000041804 */
[----:B------:R-:W-:Y:S01]  /*1de70*/  FADD.FTZ R36, R150, R36 ;  /* 0x0000002496247221 */ /* 0x000fe20000010000 */
[----:B------:R-:W-:Y:S01]  /*1de80*/  FADD.FTZ R0, R160, R3 ;  /* 0x00000003a0007221 */ /* 0x000fe20000010000 */
[----:B------:R-:W-:Y:S01]  /*1de90*/  FADD.FTZ R41, R165, R2 ;  /* 0x00000002a5297221 */ /* 0x000fe20000010000 */
[----:B------:R-:W-:Y:S01]  /*1dea0*/  FADD.FTZ R2, R155, R42 ;  /* 0x0000002a9b027221 */ /* 0x000fe20000010000 */
[----:B------:R-:W-:Y:S01]  /*1deb0*/  F2FP.BF16.F32.PACK_AB R160, R70, R67 ;  /* 0x0000004346a0723e */ /* 0x000fe200000010ff */
[C---:B------:R-:W-:Y:S01]  /*1dec0*/  HMMA.16816.F32.BF16 R8, R48.reuse, R52, R8 ;  /* 0x000000343008723c */ /* 0x040fe20000041808 */
[----:B------:R-:W-:Y:S03]  /*1ded0*/  MUFU.EX2 R52, R163 ;  /* 0x000000a300347308 */ /* 0x000fe60000000800 */
[----:B------:R-:W-:Y:S01]  /*1dee0*/  FADD.FTZ R3, R166, R41 ;  /* 0x00000029a6037221 */ /* 0x000fe20000010000 */
[----:B------:R-:W-:Y:S01]  /*1def0*/  FADD.FTZ R41, R159, R0 ;  /* 0x000000009f297221 */ /* 0x000fe20000010000 */
[----:B------:R-:W-:Y:S01]  /*1df00*/  FADD.FTZ R0, R162, R2 ;  /* 0x00000002a2007221 */ /* 0x000fe20000010000 */
[----:B------:R-:W-:Y:S01]  /*1df10*/  FADD.FTZ R2, R134, R36 ;  /* 0x0000002486027221 */ /* 0x000fe20000010000 */
[-C--:B------:R-:W-:Y:S03]  /*1df20*/  HMMA.16816.F32.BF16 R12, R48, R54.reuse, R12 ;  /* 0x00000036300c723c */ /* 0x080fe6000004180c */
[----:B------:R-:W-:Y:S01]  /*1df30*/  MUFU.EX2 R53, R112 ;  /* 0x0000007000357308 */ /* 0x000fe20000000800 */
[----:B------:R-:W-:Y:S01]  /*1df40*/  FADD.FTZ R3, R139, R3 ;  /* 0x000000038b037221 */ /* 0x000fe20000010000 */
[----:B------:R-:W-:Y:S01]  /*1df50*/  FADD.FTZ R36, R127, R41 ;  /* 0x000000297f247221 */ /* 0x000fe20000010000 */
[----:B------:R-:W-:Y:S01]  /*1df60*/  FADD.FTZ R41, R122, R0 ;  /* 0x000000007a297221 */ /* 0x000fe20000010000 */
[----:B------:R-:W-:Y:S01]  /*1df70*/  FADD.FTZ R2, R113, R2 ;  /* 0x0000000271027221 */ /* 0x000fe20000010000 */
[----:B------:R-:W-:Y:S01]  /*1df80*/  FADD.FTZ R0, R148, R3 ;  /* 0x0000000394007221 */ /* 0x000fe20000010000 */
[C---:B------:R-:W-:Y:S01]  /*1df90*/  HMMA.16816.F32.BF16 R16, R44.reuse, R54, R16 ;  /* 0x000000362c10723c */ /* 0x040fe20000041810 */
[----:B------:R-:W2:Y:S03]  /*1dfa0*/  LDSM.16.MT88.4 R148, [R208+0x5c00] ;  /* 0x005c0000d094783b */ /* 0x000ea60000004200 */
[----:B------:R3:W-:Y:S01]  /*1dfb0*/  MUFU.EX2 R55, R164 ;  /* 0x000000a400377308 */ /* 0x0007e20000000800 */
[----:B------:R-:W-:Y:S01]  /*1dfc0*/  FADD.FTZ R3, R136, R41 ;  /* 0x0000002988037221 */ /* 0x000fe20000010000 */
[----:B------:R-:W-:Y:S08]  /*1dfd0*/  FADD.FTZ R36, R141, R36 ;  /* 0x000000248d247221 */ /* 0x000ff00000010000 */
[----:B------:R-:W4:Y:S01]  /*1dfe0*/  MUFU.EX2 R54, R126 ;  /* 0x0000007e00367308 */ /* 0x000f220000000800 */
[----:B------:R-:W-:Y:S01]  /*1dff0*/  FADD.FTZ R2, R121, R2 ;  /* 0x0000000279027221 */ /* 0x000fe20000010000 */
[-C--:B-1----:R-:W-:Y:S03]  /*1e000*/  HMMA.16816.F32.BF16 R20, R44, R56.reuse, R20 ;  /* 0x000000382c14723c */ /* 0x082fe60000041814 */
[----:B------:R-:W-:Y:S01]  /*1e010*/  FADD.FTZ R41, R138, R3 ;  /* 0x000000038a297221 */ /* 0x000fe20000010000 */
[----:B------:R-:W-:Y:S01]  /*1e020*/  FADD.FTZ R42, R143, R36 ;  /* 0x000000248f2a7221 */ /* 0x000fe20000010000 */
[----:B------:R-:W-:Y:S01]  /*1e030*/  FADD.FTZ R0, R153, R0 ;  /* 0x0000000099007221 */ /* 0x000fe20000010000 */
[----:B------:R-:W-:Y:S02]  /*1e040*/  IMAD.MOV.U32 R134, RZ, RZ, R40 ;  /* 0x000000ffff867224 */ /* 0x000fe400078e0028 */
[----:B------:R-:W-:Y:S01]  /*1e050*/  FADD.FTZ R41, R145, R41 ;  /* 0x0000002991297221 */ /* 0x000fe20000010000 */
[C---:B------:R-:W-:Y:S04]  /*1e060*/  HMMA.16816.F32.BF16 R24, R48.reuse, R56, R24 ;  /* 0x000000383018723c */ /* 0x040fe80000041818 */
[----:B---3--:R-:W-:Y:S01]  /*1e070*/  F2FP.BF16.F32.PACK_AB R164, R64, R60 ;  /* 0x0000003c40a4723e */ /* 0x008fe200000010ff */
[----:B------:R-:W-:Y:S01]  /*1e080*/  FADD.FTZ R3, R146, R42 ;  /* 0x0000002a92037221 */ /* 0x000fe20000010000 */
[----:B----4-:R-:W-:Y:S01]  /*1e090*/  F2FP.BF16.F32.PACK_AB R165, R54, R53 ;  /* 0x0000003536a5723e */ /* 0x010fe200000010ff */
[----:B------:R-:W-:Y:S01]  /*1e0a0*/  FADD.FTZ R36, R154, R0 ;  /* 0x000000009a247221 */ /* 0x000fe20000010000 */
[-C--:B------:R-:W-:Y:S01]  /*1e0b0*/  HMMA.16816.F32.BF16 R28, R48, R58.reuse, R28 ;  /* 0x0000003a301c723c */ /* 0x080fe2000004181c */
[----:B------:R1:W3:Y:S02]  /*1e0c0*/  MUFU.EX2 R48, R167 ;  /* 0x000000a700307308 */ /* 0x0002e40000000800 */
[----:B------:R-:W-:Y:S01]  /*1e0d0*/  FADD.FTZ R0, R131, R2 ;  /* 0x0000000283007221 */ /* 0x000fe20000010000 */
[----:B------:R-:W-:Y:S01]  /*1e0e0*/  FADD.FTZ R36, R117, R36 ;  /* 0x0000002475247221 */ /* 0x000fe20000010000 */
[----:B------:R-:W-:Y:S01]  /*1e0f0*/  FADD.FTZ R41, R107, R41 ;  /* 0x000000296b297221 */ /* 0x000fe20000010000 */
[----:B------:R-:W-:Y:S01]  /*1e100*/  F2FP.BF16.F32.PACK_AB R166, R62, R55 ;  /* 0x000000373ea6723e */ /* 0x000fe200000010ff */
[----:B------:R-:W-:Y:S01]  /*1e110*/  FADD.FTZ R2, R111, R0 ;  /* 0x000000006f027221 */ /* 0x000fe20000010000 */
[----:B------:R-:W-:Y:S01]  /*1e120*/  HMMA.16816.F32.BF16 R32, R44, R58, R32 ;  /* 0x0000003a2c20723c */ /* 0x000fe20000041820 */
[----:B------:R-:W4:Y:S03]  /*1e130*/  LDSM.16.MT88.4 R44, [R43+0x1c00] ;  /* 0x001c00002b2c783b */ /* 0x000f260000004200 */
[----:B------:R-:W-:Y:S01]  /*1e140*/  FADD.FTZ R0, R110, R3 ;  /* 0x000000036e007221 */ /* 0x000fe20000010000 */
[----:B------:R-:W-:Y:S01]  /*1e150*/  FADD.FTZ R3, R123, R36 ;  /* 0x000000247b037221 */ /* 0x000fe20000010000 */
[----:B------:R-:W-:Y:S01]  /*1e160*/  FADD.FTZ R2, R99, R2 ;  /* 0x0000000263027221 */ /* 0x000fe20000010000 */
[----:B-1----:R-:W-:Y:S01]  /*1e170*/  F2FP.BF16.F32.PACK_AB R167, R63, R52 ;  /* 0x000000343fa7723e */ /* 0x002fe200000010ff */
[----:B------:R-:W-:Y:S01]  /*1e180*/  FADD.FTZ R42, R114, R0 ;  /* 0x00000000722a7221 */ /* 0x000fe20000010000 */
[----:B------:R-:W-:Y:S01]  /*1e190*/  FADD.FTZ R0, R118, R41 ;  /* 0x0000002976007221 */ /* 0x000fe20000010000 */
[----:B------:R-:W-:Y:S01]  /*1e1a0*/  FADD.FTZ R3, R135, R3 ;  /* 0x0000000387037221 */ /* 0x000fe20000010000 */
[----:B------:R-:W-:Y:S01]  /*1e1b0*/  FADD.FTZ R36, R106, R2 ;  /* 0x000000026a247221 */ /* 0x000fe20000010000 */
[----:B------:R-:W-:Y:S01]  /*1e1c0*/  FADD.FTZ R2, R128, R42 ;  /* 0x0000002a80027221 */ /* 0x000fe20000010000 */
[----:B------:R-:W-:Y:S01]  /*1e1d0*/  FADD.FTZ R0, R120, R0 ;  /* 0x0000000078007221 */ /* 0x000fe20000010000 */
[-C--:B--2---:R-:W-:Y:S05]  /*1e1e0*/  HMMA.16816.F32.BF16 R136, R164, R148.reuse, R4 ;  /* 0x00000094a488723c */ /* 0x084fea0000041804 */
        /* <DEDUP_REMOVED lines=60> */
[----:B------:R-:W-:Y:S01]  /*1e5b0*/  FADD.FTZ R2, R55, R6 ;  /* 0x0000000637027221 */ /* 0x000fe20000010000 */
[----:B------:R-:W-:Y:S01]  /*1e5c0*/  FADD.FTZ R0, R63, R0 ;  /* 0x000000003f007221 */ /* 0x000fe20000010000 */
[----:B------:R-:W-:Y:S02]  /*1e5d0*/  IMAD.MOV.U32 R135, RZ, RZ, R37 ;  /* 0x000000ffff877224 */ /* 0x000fe400078e0025 */
[----:B------:R3:W-:Y:S01]  /*1e5e0*/  STL [R1+0x24], R3 ;  /* 0x0000240301007387 */ /* 0x0007e20000100800 */
[----:B------:R-:W-:Y:S01]  /*1e5f0*/  FADD.FTZ R2, R62, R2 ;  /* 0x000000023e027221 */ /* 0x000fe20000010000 */
[----:B------:R-:W-:Y:S02]  /*1e600*/  IMAD.MOV.U32 R133, RZ, RZ, R38 ;  /* 0x000000ffff857224 */ /* 0x000fe400078e0026 */
[----:B------:R-:W-:Y:S02]  /*1e610*/  IMAD.MOV.U32 R132, RZ, RZ, R39 ;  /* 0x000000ffff847224 */ /* 0x000fe400078e0027 */
[----:B------:R3:W-:Y:S04]  /*1e620*/  STL [R1+0x1c], R2 ;  /* 0x00001c0201007387 */ /* 0x0007e80000100800 */
[----:B------:R3:W-:Y:S01]  /*1e630*/  STL [R1+0x28], R0 ;  /* 0x0000280001007387 */ /* 0x0007e20000100800 */
[----:B------:R-:W-:Y:S05]  /*1e640*/  BRA.U UP0, `(.L_x_1335) ;  /* 0xffffff7500107547 */ /* 0x000fea000b83ffff */
.L_x_1334:
[----:B------:R-:W1:Y:S04]  /*1e650*/  LDL.LU R9, [R1+0x1c] ;  /* 0x00001c0001097983 */ /* 0x000e680000300800 */
[----:B------:R-:W4:Y:S04]  /*1e660*/  LDL.LU R8, [R1+0x28] ;  /* 0x0000280001087983 */ /* 0x000f280000300800 */
[----:B------:R-:W5:Y:S04]  /*1e670*/  LDL.LU R7, [R1+0x20] ;  /* 0x0000200001077983 */ /* 0x000f680000300800 */
[----:B------:R-:W5:Y:S04]  /*1e680*/  LDL.LU R5, [R1+0x24] ;  /* 0x0000240001057983 */ /* 0x000f680000300800 */
[----:B------:R-:W5:Y:S01]  /*1e690*/  LDL.LU R6, [R1+0x2c] ;  /* 0x00002c0001067983 */ /* 0x000f620000300800 */
[----:B------:R-:W2:Y:S01]  /*1e6a0*/  S2UR UR8, SR_CgaCtaId ;  /* 0x00000000000879c3 */ /* 0x000ea20000008800 */
[----:B------:R-:W-:Y:S01]  /*1e6b0*/  UISETP.NE.AND UP3, UPT, UR20, -0x1, UPT ;  /* 0xffffffff1400788c */ /* 0x000fe2000bf65270 */
[----:B------:R-:W3:Y:S01]  /*1e6c0*/  S2R R27, SR_TID.X ;  /* 0x00000000001b7919 */ /* 0x000ee20000002100 */
[----:B------:R-:W-:Y:S01]  /*1e6d0*/  UMOV UR10, 0x400 ;  /* 0x00000400000a7882 */ /* 0x000fe20000000000 */
[----:B------:R-:W2:Y:S04]  /*1e6e0*/  LDCU.U8 UR12, c[0x0][0x549] ;  /* 0x0000a920ff0c77ac */ /* 0x000ea80008000000 */
[----:B------:R-:W3:Y:S01]  /*1e6f0*/  S2UR UR9, SR_CTAID.Y ;  /* 0x00000000000979c3 */ /* 0x000ee20000002600 */
[----:B------:R-:W-:Y:S01]  /*1e700*/  UISETP.NE.AND UP2, UPT, UR20, -0x1, UPT ;  /* 0xffffffff1400788c */ /* 0x000fe2000bf45270 */
[----:B------:R-:W3:Y:S02]  /*1e710*/  LDCU UR15, c[0x0][0x434] ;  /* 0x00008680ff0f77ac */ /* 0x000ee40008000800 */
[----:B------:R-:W3:Y:S01]  /*1e720*/  @!UP3 LDCU.64 UR6, c[0x0][0x400] ;  /* 0x00008000ff06b7ac */ /* 0x000ee20008000a00 */
[----:B------:R-:W3:Y:S01]  /*1e730*/  @UP3 LDCU.64 UR4, c[0x0][0x408] ;  /* 0x00008100ff0437ac */ /* 0x000ee20008000a00 */
[----:B--2---:R-:W-:-:S02]  /*1e740*/  UISETP.NE.AND UP1, UPT, UR12, URZ, UPT ;  /* 0x000000ff0c00728c */ /* 0x004fc4000bf25270 */
[----:B------:R-:W2:Y:S01]  /*1e750*/  S2UR UR12, SR_CTAID.Z ;  /* 0x00000000000c79c3 */ /* 0x000ea20000002700 */
        /* <DEDUP_REMOVED lines=10> */
[----:B------:R-:W2:Y:S01]  /*1e800*/  @UP1 LDCU UR5, c[0x0][0x430] ;  /* 0x00008600ff0517ac */ /* 0x000ea20008000800 */
[----:B------:R-:W2:Y:S01]  /*1e810*/  LDCU.U8 UR11, c[0x0][0x548] ;  /* 0x0000a900ff0b77ac */ /* 0x000ea20008000000 */
[----:B---3--:R-:W-:Y:S01]  /*1e820*/  @!UP2 UIMAD UR20, UR9, UR6, URZ ;  /* 0x000000060914a2a4 */ /* 0x008fe2000f8e02ff */
[----:B------:R-:W3:Y:S01]  /*1e830*/  @UP1 LDCU UR14, c[0x0][0x430] ;  /* 0x00008600ff0e17ac */ /* 0x000ee20008000800 */
[----:B------:R-:W-:Y:S01]  /*1e840*/  @UP1 UMOV UR13, 0x1 ;  /* 0x00000001000d1882 */ /* 0x000fe20000000000 */
[----:B------:R-:W-:Y:S01]  /*1e850*/  @UP3 UMOV UR10, UR16 ;  /* 0x00000010000a3c82 */ /* 0x000fe20008000000 */
[----:B--2---:R-:W-:-:S02]  /*1e860*/  @UP1 UIMAD UR15, UR5, UR6, URZ ;  /* 0x00000006050f12a4 */ /* 0x004fc4000f8e02ff */
[----:B------:R-:W-:Y:S02]  /*1e870*/  USHF.R.S32.HI UR5, URZ, 0x1f, UR20 ;  /* 0x0000001fff057899 */ /* 0x000fe40008011414 */
[----:B------:R-:W-:Y:S01]  /*1e880*/  UISETP.NE.AND UP0, UPT, UR11, URZ, !UP1 ;  /* 0x000000ff0b00728c */ /* 0x000fe2000cf05270 */
[----:B-1----:R-:W1:Y:S04]  /*1e890*/  SHFL.BFLY PT, R4, R9, 0x2, 0x1f ;  /* 0x0c401f0009047f89 */ /* 0x002e6800000e0000 */
        /* <DEDUP_REMOVED lines=127> */
.L_x_1338:
        /* <DEDUP_REMOVED lines=62> */
.L_x_1340:
[----:B------:R-:W-:Y:S05]  /*1f470*/  BSYNC.RECONVERGENT B0 ;  /* 0x0000000000007941 */ /* 0x000fea0003800200 */
.L_x_1339:
        /* <DEDUP_REMOVED lines=33> */
.L_x_1342:
[----:B------:R-:W-:Y:S05]  /*1f690*/  BSYNC.RECONVERGENT B0 ;  /* 0x0000000000007941 */ /* 0x000fea0003800200 */
.L_x_1341:
        /* <DEDUP_REMOVED lines=16> */
.L_x_1344:
[----:B------:R-:W-:Y:S05]  /*1f7a0*/  BSYNC.RECONVERGENT B0 ;  /* 0x0000000000007941 */ /* 0x000fea0003800200 */
.L_x_1343:
        /* <DEDUP_REMOVED lines=16> */
.L_x_1346:
[----:B------:R-:W-:Y:S05]  /*1f8b0*/  BSYNC.RECONVERGENT B0 ;  /* 0x0000000000007941 */ /* 0x000fea0003800200 */
.L_x_1345:
        /* <DEDUP_REMOVED lines=15> */
.L_x_1347:
        /* <DEDUP_REMOVED lines=13> */
.L_x_1372:


//--------------------- .nv.shared._ZN5flash16flash_fwd_kernelI23Flash_fwd_kernel_traitsILi32ELi128ELi128ELi4ELb0ELb0EN7cutlass10bfloat16_tE19Flash_kernel_traitsILi32ELi128ELi128ELi4ES3_EELb0ELb0ELb0ELb0ELb0ELb1ELb0ELb0EEEvNS_16Flash_fwd_paramsE --------------------------
	.section	.nv.shared._ZN5flash16flash_fwd_kernelI23Flash_fwd_kernel_traitsILi32ELi128ELi128ELi4ELb0ELb0EN7cutlass10bfloat16_tE19Flash_kernel_traitsILi32ELi128ELi128ELi4ES3_EELb0ELb0ELb0ELb0ELb0ELb1ELb0ELb0EEEvNS_16Flash_fwd_paramsE,"aw",@nobits
	.sectionflags	@""
	.align	16
	.zero		1024


//--------------------- .nv.shared.reserved.0     --------------------------
	.section	.nv.shared.reserved.0,"aw",@nobits
	.weak		__nv_reservedSMEM_offset_0_alias
	.size		__nv_reservedSMEM_offset_0_alias, 0, 64
	.other		__nv_reservedSMEM_offset_0_alias,@"STO_CUDA_RESERVED_SHARED STV_DEFAULT"
__nv_reservedSMEM_offset_0_alias:
	.zero		0
	.zero		64


//--------------------- .nv.global                --------------------------
	.section	.nv.global,"aw",@nobits
.nv.global:
	.type		_ZN65_INTERNAL_e8fd3175_29_flash_fwd_hdim32_bf16_sm80_cu_a6473388_29034cute1_E,@object
	.size		_ZN65_INTERNAL_e8fd3175_29_flash_fwd_hdim32_bf16_sm80_cu_a6473388_29034cute1_E,(_ZN65_INTERNAL_e8fd3175_29_flash_fwd_hdim32_bf16_sm80_cu_a6473388_29034cuda3std3__45__cpo6cbeginE - _ZN65_INTERNAL_e8fd3175_29_flash_fwd_hdim32_bf16_sm80_cu_a6473388_29034cute1_E)
_ZN65_INTERNAL_e8fd3175_29_flash_fwd_hdim32_bf16_sm80_cu_a6473388_29034cute1_E:
	.zero		1
	.type		_ZN65_INTERNAL_e8fd3175_29_flash_fwd_hdim32_bf16_sm80_cu_a6473388_29034cuda3std3__45__cpo6cbeginE,@object
	.size		_ZN65_INTERNAL_e8fd3175_29_flash_fwd_hdim32_bf16_sm80_cu_a6473388_29034cuda3std3__45__cpo6cbeginE,(_ZN65_INTERNAL_e8fd3175_29_flash_fwd_hdim32_bf16_sm80_cu_a6473388_29034cuda3std3__48in_placeE - _ZN65_INTERNAL_e8fd3175_29_flash_fwd_hdim32_bf16_sm80_cu_a6473388_29034cuda3std3__45__cpo6cbeginE)
_ZN65_INTERNAL_e8fd3175_29_flash_fwd_hdim32_bf16_sm80_cu_a6473388_29034cuda3std3__45__cpo6cbeginE:
	.zero		1
	.type		_ZN65_INTERNAL_e8fd3175_29_flash_fwd_hdim32_bf16_sm80_cu_a6473388_29034cuda3std3__48in_placeE,@object
	.size		_ZN65_INTERNAL_e8fd3175_29_flash_fwd_hdim32_bf16_sm80_cu_a6473388_29034cuda3std3__48in_placeE,(_ZN65_INTERNAL_e8fd3175_29_flash_fwd_hdim32_bf16_sm80_cu_a6473388_29034cuda3std6ranges3__45__cpo9iter_moveE - _ZN65_INTERNAL_e8fd3175_29_flash_fwd_hdim32_bf16_sm80_cu_a6473388_29034cuda3std3__48in_placeE)
_ZN65_INTERNAL_e8fd3175_29_flash_fwd_hdim32_bf16_sm80_cu_a6473388_29034cuda3std3__48in_placeE:
	.zero		1
	.type		_ZN65_INTERNAL_e8fd3175_29_flash_fwd_hdim32_bf16_sm80_cu_a6473388_29034cuda3std6ranges3__45__cpo9iter_moveE,@object
	.size		_ZN65_INTERNAL_e8fd3175_29_flash_fwd_hdim32_bf16_sm80_cu_a6473388_29034cuda3std6ranges3__45__cpo9iter_moveE,(_ZN65_INTERNAL_e8fd3175_29_flash_fwd_hdim32_bf16_sm80_cu_a6473388_29034cuda3std3__45__cpo5beginE - _ZN65_INTERNAL_e8fd3175_29_flash_fwd_hdim32_bf16_sm80_cu_a6473388_29034cuda3std6ranges3__45__cpo9iter_moveE)
_ZN65_INTERNAL_e8fd3175_29_flash_fwd_hdim32_bf16_sm80_cu_a6473388_29034cuda3std6ranges3__45__cpo9iter_moveE:
	.zero		1
	.type		_ZN65_INTERNAL_e8fd3175_29_flash_fwd_hdim32_bf16_sm80_cu_a6473388_29034cuda3std3__45__cpo5beginE,@object
	.size		_ZN65_INTERNAL_e8fd3175_29_flash_fwd_hdim32_bf16_sm80_cu_a6473388_29034cuda3std3__45__cpo5beginE,(_ZN65_INTERNAL_e8fd3175_29_flash_fwd_hdim32_bf16_sm80_cu_a6473388_29034cuda3std3__467_GLOBAL__N__e8fd3175_29_flash_fwd_hdim32_bf16_sm80_cu_a6473388_29036ignoreE - _ZN65_INTERNAL_e8fd3175_29_flash_fwd_hdim32_bf16_sm80_cu_a6473388_29034cuda3std3__45__cpo5beginE)
_ZN65_INTERNAL_e8fd3175_29_flash_fwd_hdim32_bf16_sm80_cu_a6473388_29034cuda3std3__45__cpo5beginE:
	.zero		1
	.type		_ZN65_INTERNAL_e8fd3175_29_flash_fwd_hdim32_bf16_sm80_cu_a6473388_29034cuda3std3__467_GLOBAL__N__e8fd3175_29_flash_fwd_hdim32_bf16_sm80_cu_a6473388_29036ignoreE,@object
	.size		_ZN65_INTERNAL_e8fd3175_29_flash_fwd_hdim32_bf16_sm80_cu_a6473388_29034cuda3std3__467_GLOBAL__N__e8fd3175_29_flash_fwd_hdim32_bf16_sm80_cu_a6473388_29036ignoreE,(_ZN65_INTERNAL_e8fd3175_29_flash_fwd_hdim32_bf16_sm80_cu_a6473388_29034cute7productE - _ZN65_INTERNAL_e8fd3175_29_flash_fwd_hdim32_bf16_sm80_cu_a6473388_29034cuda3std3__467_GLOBAL__N__e8fd3175_29_flash_fwd_hdim32_bf16_sm80_cu_a6473388_29036ignoreE)
_ZN65_INTERNAL_e8fd3175_29_flash_fwd_hdim32_bf16_sm80_cu_a6473388_29034cuda3std3__467_GLOBAL__N__e8fd3175_29_flash_fwd_hdim32_bf16_sm80_cu_a6473388_29036ignoreE:
	.zero		1
	.type		_ZN65_INTERNAL_e8fd3175_29_flash_fwd_hdim32_bf16_sm80_cu_a6473388_29034cute7productE,@object
	.size		_ZN65_INTERNAL_e8fd3175_29_flash_fwd_hdim32_bf16_sm80_cu_a6473388_29034cute7productE,(_ZN65_INTERNAL_e8fd3175_29_flash_fwd_hdim32_bf16_sm80_cu_a6473388_29034cuda3std3__45__cpo3endE - _ZN65_INTERNAL_e8fd3175_29_flash_fwd_hdim32_bf16_sm80_cu_a6473388_29034cute7productE)
_ZN65_INTERNAL_e8fd3175_29_flash_fwd_hdim32_bf16_sm80_cu_a6473388_29034cute7productE:
	.zero		1
	.type		_ZN65_INTERNAL_e8fd3175_29_flash_fwd_hdim32_bf16_sm80_cu_a6473388_29034cuda3std3__45__cpo3endE,@object
	.size		_ZN65_INTERNAL_e8fd3175_29_flash_fwd_hdim32_bf16_sm80_cu_a6473388_29034cuda3std3__45__cpo3endE,(_ZN65_INTERNAL_e8fd3175_29_flash_fwd_hdim32_bf16_sm80_cu_a6473388_29034cuda3std3__419piecewise_constructE - _ZN65_INTERNAL_e8fd3175_29_flash_fwd_hdim32_bf16_sm80_cu_a6473388_29034cuda3std3__45__cpo3endE)
_ZN65_INTERNAL_e8fd3175_29_flash_fwd_hdim32_bf16_sm80_cu_a6473388_29034cuda3std3__45__cpo3endE:
	.zero		1
	.type		_ZN65_INTERNAL_e8fd3175_29_flash_fwd_hdim32_bf16_sm80_cu_a6473388_29034cuda3std3__419piecewise_constructE,@object
	.size		_ZN65_INTERNAL_e8fd3175_29_flash_fwd_hdim32_bf16_sm80_cu_a6473388_29034cuda3std3__419piecewise_constructE,(_ZN65_INTERNAL_e8fd3175_29_flash_fwd_hdim32_bf16_sm80_cu_a6473388_29034cuda3std3__45__cpo4cendE - _ZN65_INTERNAL_e8fd3175_29_flash_fwd_hdim32_bf16_sm80_cu_a6473388_29034cuda3std3__419piecewise_constructE)
_ZN65_INTERNAL_e8fd3175_29_flash_fwd_hdim32_bf16_sm80_cu_a6473388_29034cuda3std3__419piecewise_constructE:
	.zero		1
	.type		_ZN65_INTERNAL_e8fd3175_29_flash_fwd_hdim32_bf16_sm80_cu_a6473388_29034cuda3std3__45__cpo4cendE,@object
	.size		_ZN65_INTERNAL_e8fd3175_29_flash_fwd_hdim32_bf16_sm80_cu_a6473388_29034cuda3std3__45__cpo4cendE,(_ZN65_INTERNAL_e8fd3175_29_flash_fwd_hdim32_bf16_sm80_cu_a6473388_29034cuda3std6ranges3__45__cpo4swapE - _ZN65_INTERNAL_e8fd3175_29_flash_fwd_hdim32_bf16_sm80_cu_a6473388_29034cuda3std3__45__cpo4cendE)
_ZN65_INTERNAL_e8fd3175_29_flash_fwd_hdim32_bf16_sm80_cu_a6473388_29034cuda3std3__45__cpo4cendE:
	.zero		1
	.type		_ZN65_INTERNAL_e8fd3175_29_flash_fwd_hdim32_bf16_sm80_cu_a6473388_29034cuda3std6ranges3__45__cpo4swapE,@object
	.size		_ZN65_INTERNAL_e8fd3175_29_flash_fwd_hdim32_bf16_sm80_cu_a6473388_29034cuda3std6ranges3__45__cpo4swapE,(.L_7 - _ZN65_INTERNAL_e8fd3175_29_flash_fwd_hdim32_bf16_sm80_cu_a6473388_29034cuda3std6ranges3__45__cpo4swapE)
_ZN65_INTERNAL_e8fd3175_29_flash_fwd_hdim32_bf16_sm80_cu_a6473388_29034cuda3std6ranges3__45__cpo4swapE:
	.zero		1
.L_7:


//--------------------- .nv.shared._ZN5flash16flash_fwd_kernelI23Flash_fwd_kernel_traitsILi32ELi128ELi128ELi4ELb0ELb0EN7cutlass10bfloat16_tE19Flash_kernel_traitsILi32ELi128ELi128ELi4ES3_EELb0ELb0ELb0ELb0ELb1ELb1ELb0ELb0EEEvNS_16Flash_fwd_paramsE --------------------------
	.section	.nv.shared._ZN5flash16flash_fwd_kernelI23Flash_fwd_kernel_traitsILi32ELi128ELi128ELi4ELb0ELb0EN7cutlass10bfloat16_tE19Flash_kernel_traitsILi32ELi128ELi128ELi4ES3_EELb0ELb0ELb0ELb0ELb1ELb1ELb0ELb0EEEvNS_16Flash_fwd_paramsE,"aw",@nobits
	.sectionflags	@""
	.align	16
	.zero		1024


//--------------------- .nv.shared._ZN5flash16flash_fwd_kernelI23Flash_fwd_kernel_traitsILi32ELi128ELi128ELi4ELb0ELb0EN7cutlass10bfloat16_tE19Flash_kernel_traitsILi32ELi128ELi128ELi4ES3_EELb0ELb0ELb0ELb0ELb0ELb0ELb0ELb0EEEvNS_16Flash_fwd_paramsE --------------------------
	.section	.nv.shared._ZN5flash16flash_fwd_kernelI23Flash_fwd_kernel_traitsILi32ELi128ELi128ELi4ELb0ELb0EN7cutlass10bfloat16_tE19Flash_kernel_traitsILi32ELi128ELi128ELi4ES3_EELb0ELb0ELb0ELb0ELb0ELb0ELb0ELb0EEEvNS_16Flash_fwd_paramsE,"aw",@nobits
	.sectionflags	@""
	.align	16
	.zero		1024


//--------------------- .nv.shared._ZN5flash16flash_fwd_kernelI23Flash_fwd_kernel_traitsILi32ELi128ELi128ELi4ELb0ELb0EN7cutlass10bfloat16_tE19Flash_kernel_traitsILi32ELi128ELi128ELi4ES3_EELb0ELb0ELb0ELb1ELb0ELb0ELb0ELb0EEEvNS_16Flash_fwd_paramsE --------------------------
	.section	.nv.shared._ZN5flash16flash_fwd_kernelI23Flash_fwd_kernel_traitsILi32ELi128ELi128ELi4ELb0ELb0EN7cutlass10bfloat16_tE19Flash_kernel_traitsILi32ELi128ELi128ELi4ES3_EELb0ELb0ELb0ELb1ELb0ELb0ELb0ELb0EEEvNS_16Flash_fwd_paramsE,"aw",@nobits
	.sectionflags	@""
	.align	16
	.zero		1024


//--------------------- .nv.shared._ZN5flash16flash_fwd_kernelI23Flash_fwd_kernel_traitsILi32ELi128ELi128ELi4ELb0ELb0EN7cutlass10bfloat16_tE19Flash_kernel_traitsILi32ELi128ELi128ELi4ES3_EELb0ELb0ELb1ELb0ELb0ELb1ELb0ELb0EEEvNS_16Flash_fwd_paramsE --------------------------
	.section	.nv.shared._ZN5flash16flash_fwd_kernelI23Flash_fwd_kernel_traitsILi32ELi128ELi128ELi4ELb0ELb0EN7cutlass10bfloat16_tE19Flash_kernel_traitsILi32ELi128ELi128ELi4ES3_EELb0ELb0ELb1ELb0ELb0ELb1ELb0ELb0EEEvNS_16Flash_fwd_paramsE,"aw",@nobits
	.sectionflags	@""
	.align	16
	.zero		1024


//--------------------- .nv.shared._ZN5flash16flash_fwd_kernelI23Flash_fwd_kernel_traitsILi32ELi128ELi128ELi4ELb0ELb0EN7cutlass10bfloat16_tE19Flash_kernel_traitsILi32ELi128ELi128ELi4ES3_EELb0ELb0ELb1ELb0ELb0ELb0ELb0ELb0EEEvNS_16Flash_fwd_paramsE --------------------------
	.section	.nv.shared._ZN5flash16flash_fwd_kernelI23Flash_fwd_kernel_traitsILi32ELi128ELi128ELi4ELb0ELb0EN7cutlass10bfloat16_tE19Flash_kernel_traitsILi32ELi128ELi128ELi4ES3_EELb0ELb0ELb1ELb0ELb0ELb0ELb0ELb0EEEvNS_16Flash_fwd_paramsE,"aw",@nobits
	.sectionflags	@""
	.align	16
	.zero		1024


//--------------------- .nv.shared._ZN5flash16flash_fwd_kernelI23Flash_fwd_kernel_traitsILi32ELi128ELi128ELi4ELb0ELb0EN7cutlass10bfloat16_tE19Flash_kernel_traitsILi32ELi128ELi128ELi4ES3_EELb0ELb0ELb1ELb1ELb0ELb0ELb0ELb0EEEvNS_16Flash_fwd_paramsE --------------------------
	.section	.nv.shared._ZN5flash16flash_fwd_kernelI23Flash_fwd_kernel_traitsILi32ELi128ELi128ELi4ELb0ELb0EN7cutlass10bfloat16_tE19Flash_kernel_traitsILi32ELi128ELi128ELi4ES3_EELb0ELb0ELb1ELb1ELb0ELb0ELb0ELb0EEEvNS_16Flash_fwd_paramsE,"aw",@nobits
	.sectionflags	@""
	.align	16
	.zero		1024


//--------------------- .nv.shared._ZN5flash16flash_fwd_kernelI23Flash_fwd_kernel_traitsILi32ELi128ELi128ELi4ELb0ELb0EN7cutlass10bfloat16_tE19Flash_kernel_traitsILi32ELi128ELi128ELi4ES3_EELb1ELb0ELb0ELb0ELb0ELb1ELb0ELb0EEEvNS_16Flash_fwd_paramsE --------------------------
	.section	.nv.shared._ZN5flash16flash_fwd_kernelI23Flash_fwd_kernel_traitsILi32ELi128ELi128ELi4ELb0ELb0EN7cutlass10bfloat16_tE19Flash_kernel_traitsILi32ELi128ELi128ELi4ES3_EELb1ELb0ELb0ELb0ELb0ELb1ELb0ELb0EEEvNS_16Flash_fwd_paramsE,"aw",@nobits
	.sectionflags	@""
	.align	16
	.zero		1024


//--------------------- .nv.shared._ZN5flash16flash_fwd_kernelI23Flash_fwd_kernel_traitsILi32ELi128ELi128ELi4ELb0ELb0EN7cutlass10bfloat16_tE19Flash_kernel_traitsILi32ELi128ELi128ELi4ES3_EELb0ELb0ELb0ELb0ELb0ELb1ELb1ELb0EEEvNS_16Flash_fwd_paramsE --------------------------
	.section	.nv.shared._ZN5flash16flash_fwd_kernelI23Flash_fwd_kernel_traitsILi32ELi128ELi128ELi4ELb0ELb0EN7cutlass10bfloat16_tE19Flash_kernel_traitsILi32ELi128ELi128ELi4ES3_EELb0ELb0ELb0ELb0ELb0ELb1ELb1ELb0EEEvNS_16Flash_fwd_paramsE,"aw",@nobits
	.sectionflags	@""
	.align	16
	.zero		1024


//--------------------- .nv.shared._ZN5flash16flash_fwd_kernelI23Flash_fwd_kernel_traitsILi32ELi128ELi128ELi4ELb0ELb0EN7cutlass10bfloat16_tE19Flash_kernel_traitsILi32ELi128ELi128ELi4ES3_EELb1ELb0ELb0ELb0ELb0ELb0ELb0ELb0EEEvNS_16Flash_fwd_paramsE --------------------------
	.section	.nv.shared._ZN5flash16flash_fwd_kernelI23Flash_fwd_kernel_traitsILi32ELi128ELi128ELi4ELb0ELb0EN7cutlass10bfloat16_tE19Flash_kernel_traitsILi32ELi128ELi128ELi4ES3_EELb1ELb0ELb0ELb0ELb0ELb0ELb0ELb0EEEvNS_16Flash_fwd_paramsE,"aw",@nobits
	.sectionflags	@""
	.align	16
	.zero		1024


//--------------------- .nv.shared._ZN5flash16flash_fwd_kernelI23Flash_fwd_kernel_traitsILi32ELi128ELi128ELi4ELb0ELb0EN7cutlass10bfloat16_tE19Flash_kernel_traitsILi32ELi128ELi128ELi4ES3_EELb1ELb0ELb1ELb0ELb0ELb0ELb0ELb0EEEvNS_16Flash_fwd_paramsE --------------------------
	.section	.nv.shared._ZN5flash16flash_fwd_kernelI23Flash_fwd_kernel_traitsILi32ELi128ELi128ELi4ELb0ELb0EN7cutlass10bfloat16_tE19Flash_kernel_traitsILi32ELi128ELi128ELi4ES3_EELb1ELb0ELb1ELb0ELb0ELb0ELb0ELb0EEEvNS_16Flash_fwd_paramsE,"aw",@nobits
	.sectionflags	@""
	.align	16
	.zero		1024


//--------------------- .nv.shared._ZN5flash16flash_fwd_kernelI23Flash_fwd_kernel_traitsILi32ELi128ELi128ELi4ELb0ELb0EN7cutlass10bfloat16_tE19Flash_kernel_traitsILi32ELi128ELi128ELi4ES3_EELb1ELb0ELb0ELb0ELb1ELb1ELb0ELb0EEEvNS_16Flash_fwd_paramsE --------------------------
	.section	.nv.shared._ZN5flash16flash_fwd_kernelI23Flash_fwd_kernel_traitsILi32ELi128ELi128ELi4ELb0ELb0EN7cutlass10bfloat16_tE19Flash_kernel_traitsILi32ELi128ELi128ELi4ES3_EELb1ELb0ELb0ELb0ELb1ELb1ELb0ELb0EEEvNS_16Flash_fwd_paramsE,"aw",@nobits
	.sectionflags	@""
	.align	16
	.zero		1024


//--------------------- .nv.shared._ZN5flash16flash_fwd_kernelI23Flash_fwd_kernel_traitsILi32ELi128ELi128ELi4ELb0ELb0EN7cutlass10bfloat16_tE19Flash_kernel_traitsILi32ELi128ELi128ELi4ES3_EELb0ELb0ELb0ELb0ELb1ELb1ELb1ELb0EEEvNS_16Flash_fwd_paramsE --------------------------
	.section	.nv.shared._ZN5flash16flash_fwd_kernelI23Flash_fwd_kernel_traitsILi32ELi128ELi128ELi4ELb0ELb0EN7cutlass10bfloat16_tE19Flash_kernel_traitsILi32ELi128ELi128ELi4ES3_EELb0ELb0ELb0ELb0ELb1ELb1ELb1ELb0EEEvNS_16Flash_fwd_paramsE,"aw",@nobits
	.sectionflags	@""
	.align	16
	.zero		1024


//--------------------- .nv.shared._ZN5flash16flash_fwd_kernelI23Flash_fwd_kernel_traitsILi32ELi128ELi128ELi4ELb0ELb0EN7cutlass10bfloat16_tE19Flash_kernel_traitsILi32ELi128ELi128ELi4ES3_EELb1ELb0ELb0ELb1ELb0ELb0ELb0ELb0EEEvNS_16Flash_fwd_paramsE --------------------------
	.section	.nv.shared._ZN5flash16flash_fwd_kernelI23Flash_fwd_kernel_traitsILi32ELi128ELi128ELi4ELb0ELb0EN7cutlass10bfloat16_tE19Flash_kernel_traitsILi32ELi128ELi128ELi4ES3_EELb1ELb0ELb0ELb1ELb0ELb0ELb0ELb0EEEvNS_16Flash_fwd_paramsE,"aw",@nobits
	.sectionflags	@""
	.align	16
	.zero		1024


//--------------------- .nv.shared._ZN5flash16flash_fwd_kernelI23Flash_fwd_kernel_traitsILi32ELi128ELi128ELi4ELb0ELb0EN7cutlass10bfloat16_tE19Flash_kernel_traitsILi32ELi128ELi128ELi4ES3_EELb1ELb0ELb0ELb0ELb0ELb0ELb0ELb1EEEvNS_16Flash_fwd_paramsE --------------------------
	.section	.nv.shared._ZN5flash16flash_fwd_kernelI23Flash_fwd_kernel_traitsILi32ELi128ELi128ELi4ELb0ELb0EN7cutlass10bfloat16_tE19Flash_kernel_traitsILi32ELi128ELi128ELi4ES3_EELb1ELb0ELb0ELb0ELb0ELb0ELb0ELb1EEEvNS_16Flash_fwd_paramsE,"aw",@nobits
	.sectionflags	@""
	.align	16
	.zero		1024


//--------------------- .nv.shared._ZN5flash16flash_fwd_kernelI23Flash_fwd_kernel_traitsILi32ELi128ELi128ELi4ELb0ELb0EN7cutlass10bfloat16_tE19Flash_kernel_traitsILi32ELi128ELi128ELi4ES3_EELb0ELb0ELb0ELb0ELb0ELb0ELb1ELb0EEEvNS_16Flash_fwd_paramsE --------------------------
	.section	.nv.shared._ZN5flash16flash_fwd_kernelI23Flash_fwd_kernel_traitsILi32ELi128ELi128ELi4ELb0ELb0EN7cutlass10bfloat16_tE19Flash_kernel_traitsILi32ELi128ELi128ELi4ES3_EELb0ELb0ELb0ELb0ELb0ELb0ELb1ELb0EEEvNS_16Flash_fwd_paramsE,"aw",@nobits
	.sectionflags	@""
	.align	16
	.zero		1024


//--------------------- .nv.shared._ZN5flash16flash_fwd_kernelI23Flash_fwd_kernel_traitsILi32ELi128ELi128ELi4ELb0ELb0EN7cutlass10bfloat16_tE19Flash_kernel_traitsILi32ELi128ELi128ELi4ES3_EELb1ELb0ELb0ELb1ELb0ELb0ELb0ELb1EEEvNS_16Flash_fwd_paramsE --------------------------
	.section	.nv.shared._ZN5flash16flash_fwd_kernelI23Flash_fwd_kernel_traitsILi32ELi128ELi128ELi4ELb0ELb0EN7cutlass10bfloat16_tE19Flash_kernel_traitsILi32ELi128ELi128ELi4ES3_EELb1ELb0ELb0ELb1ELb0ELb0ELb0ELb1EEEvNS_16Flash_fwd_paramsE,"aw",@nobits
	.sectionflags	@""
	.align	16
	.zero		1024


//--------------------- .nv.shared._ZN5flash16flash_fwd_kernelI23Flash_fwd_kernel_traitsILi32ELi128ELi128ELi4ELb0ELb0EN7cutlass10bfloat16_tE19Flash_kernel_traitsILi32ELi128ELi128ELi4ES3_EELb0ELb0ELb0ELb1ELb0ELb0ELb1ELb0EEEvNS_16Flash_fwd_paramsE --------------------------
	.section	.nv.shared._ZN5flash16flash_fwd_kernelI23Flash_fwd_kernel_traitsILi32ELi128ELi128ELi4ELb0ELb0EN7cutlass10bfloat16_tE19Flash_kernel_traitsILi32ELi128ELi128ELi4ES3_EELb0ELb0ELb0ELb1ELb0ELb0ELb1ELb0EEEvNS_16Flash_fwd_paramsE,"aw",@nobits
	.sectionflags	@""
	.align	16
	.zero		1024


//--------------------- .nv.shared._ZN5flash16flash_fwd_kernelI23Flash_fwd_kernel_traitsILi32ELi128ELi128ELi4ELb0ELb0EN7cutlass10bfloat16_tE19Flash_kernel_traitsILi32ELi128ELi128ELi4ES3_EELb1ELb0ELb1ELb0ELb0ELb1ELb0ELb0EEEvNS_16Flash_fwd_paramsE --------------------------
	.section	.nv.shared._ZN5flash16flash_fwd_kernelI23Flash_fwd_kernel_traitsILi32ELi128ELi128ELi4ELb0ELb0EN7cutlass10bfloat16_tE19Flash_kernel_traitsILi32ELi128ELi128ELi4ES3_EELb1ELb0ELb1ELb0ELb0ELb1ELb0ELb0EEEvNS_16Flash_fwd_paramsE,"aw",@nobits
	.sectionflags	@""
	.align	16
	.zero		1024


//--------------------- .nv.shared._ZN5flash16flash_fwd_kernelI23Flash_fwd_kernel_traitsILi32ELi128ELi128ELi4ELb0ELb0EN7cutlass10bfloat16_tE19Flash_kernel_traitsILi32ELi128ELi128ELi4ES3_EELb0ELb0ELb1ELb0ELb0ELb1ELb1ELb0EEEvNS_16Flash_fwd_paramsE --------------------------
	.section	.nv.shared._ZN5flash16flash_fwd_kernelI23Flash_fwd_kernel_traitsILi32ELi128ELi128ELi4ELb0ELb0EN7cutlass10bfloat16_tE19Flash_kernel_traitsILi32ELi128ELi128ELi4ES3_EELb0ELb0ELb1ELb0ELb0ELb1ELb1ELb0EEEvNS_16Flash_fwd_paramsE,"aw",@nobits
	.sectionflags	@""
	.align	16
	.zero		1024


//--------------------- .nv.shared._ZN5flash16flash_fwd_kernelI23Flash_fwd_kernel_traitsILi32ELi128ELi128ELi4ELb0ELb0EN7cutlass10bfloat16_tE19Flash_kernel_traitsILi32ELi128ELi128ELi4ES3_EELb1ELb0ELb1ELb1ELb0ELb0ELb0ELb0EEEvNS_16Flash_fwd_paramsE --------------------------
	.section	.nv.shared._ZN5flash16flash_fwd_kernelI23Flash_fwd_kernel_traitsILi32ELi128ELi128ELi4ELb0ELb0EN7cutlass10bfloat16_tE19Flash_kernel_traitsILi32ELi128ELi128ELi4ES3_EELb1ELb0ELb1ELb1ELb0ELb0ELb0ELb0EEEvNS_16Flash_fwd_paramsE,"aw",@nobits
	.sectionflags	@""
	.align	16
	.zero		1024


//--------------------- .nv.shared._ZN5flash16flash_fwd_kernelI23Flash_fwd_kernel_traitsILi32ELi128ELi128ELi4ELb0ELb0EN7cutlass10bfloat16_tE19Flash_kernel_traitsILi32ELi128ELi128ELi4ES3_EELb1ELb0ELb1ELb0ELb0ELb0ELb0ELb1EEEvNS_16Flash_fwd_paramsE --------------------------
	.section	.nv.shared._ZN5flash16flash_fwd_kernelI23Flash_fwd_kernel_traitsILi32ELi128ELi128ELi4ELb0ELb0EN7cutlass10bfloat16_tE19Flash_kernel_traitsILi32ELi128ELi128ELi4ES3_EELb1ELb0ELb1ELb0ELb0ELb0ELb0ELb1EEEvNS_16Flash_fwd_paramsE,"aw",@nobits
	.sectionflags	@""
	.align	16
	.zero		1024


//--------------------- .nv.shared._ZN5flash16flash_fwd_kernelI23Flash_fwd_kernel_traitsILi32ELi128ELi128ELi4ELb0ELb0EN7cutlass10bfloat16_tE19Flash_kernel_traitsILi32ELi128ELi128ELi4ES3_EELb0ELb0ELb1ELb0ELb0ELb0ELb1ELb0EEEvNS_16Flash_fwd_paramsE --------------------------
	.section	.nv.shared._ZN5flash16flash_fwd_kernelI23Flash_fwd_kernel_traitsILi32ELi128ELi128ELi4ELb0ELb0EN7cutlass10bfloat16_tE19Flash_kernel_traitsILi32ELi128ELi128ELi4ES3_EELb0ELb0ELb1ELb0ELb0ELb0ELb1ELb0EEEvNS_16Flash_fwd_paramsE,"aw",@nobits
	.sectionflags	@""
	.align	16
	.zero		1024


//--------------------- .nv.shared._ZN5flash16flash_fwd_kernelI23Flash_fwd_kernel_traitsILi32ELi128ELi128ELi4ELb0ELb0EN7cutlass10bfloat16_tE19Flash_kernel_traitsILi32ELi128ELi128ELi4ES3_EELb1ELb0ELb1ELb1ELb0ELb0ELb0ELb1EEEvNS_16Flash_fwd_paramsE --------------------------
	.section	.nv.shared._ZN5flash16flash_fwd_kernelI23Flash_fwd_kernel_traitsILi32ELi128ELi128ELi4ELb0ELb0EN7cutlass10bfloat16_tE19Flash_kernel_traitsILi32ELi128ELi128ELi4ES3_EELb1ELb0ELb1ELb1ELb0ELb0ELb0ELb1EEEvNS_16Flash_fwd_paramsE,"aw",@nobits
	.sectionflags	@""
	.align	16
	.zero		1024


//--------------------- .nv.shared._ZN5flash16flash_fwd_kernelI23Flash_fwd_kernel_traitsILi32ELi128ELi128ELi4ELb0ELb0EN7cutlass10bfloat16_tE19Flash_kernel_traitsILi32ELi128ELi128ELi4ES3_EELb0ELb0ELb1ELb1ELb0ELb0ELb1ELb0EEEvNS_16Flash_fwd_paramsE --------------------------
	.section	.nv.shared._ZN5flash16flash_fwd_kernelI23Flash_fwd_kernel_traitsILi32ELi128ELi128ELi4ELb0ELb0EN7cutlass10bfloat16_tE19Flash_kernel_traitsILi32ELi128ELi128ELi4ES3_EELb0ELb0ELb1ELb1ELb0ELb0ELb1ELb0EEEvNS_16Flash_fwd_paramsE,"aw",@nobits
	.sectionflags	@""
	.align	16
	.zero		1024


//--------------------- .nv.constant0._ZN5flash16flash_fwd_kernelI23Flash_fwd_kernel_traitsILi32ELi128ELi128ELi4ELb0ELb0EN7cutlass10bfloat16_tE19Flash_kernel_traitsILi32ELi128ELi128ELi4ES3_EELb0ELb0ELb0ELb0ELb0ELb1ELb0ELb0EEEvNS_16Flash_fwd_paramsE --------------------------
	.section	.nv.constant0._ZN5flash16flash_fwd_kernelI23Flash_fwd_kernel_traitsILi32ELi128ELi128ELi4ELb0ELb0EN7cutlass10bfloat16_tE19Flash_kernel_traitsILi32ELi128ELi128ELi4ES3_EELb0ELb0ELb0ELb0ELb0ELb1ELb0ELb0EEEvNS_16Flash_fwd_paramsE,"a",@progbits
	.sectionflags	@""
	.align	4
.nv.constant0._ZN5flash16flash_fwd_kernelI23Flash_fwd_kernel_traitsILi32ELi128ELi128ELi4ELb0ELb0EN7cutlass10bfloat16_tE19Flash_kernel_traitsILi32ELi128ELi128ELi4ES3_EELb0ELb0ELb0ELb0ELb0ELb1ELb0ELb0EEEvNS_16Flash_fwd_paramsE:
	.zero		1360


//--------------------- .nv.constant0._ZN5flash16flash_fwd_kernelI23Flash_fwd_kernel_traitsILi32ELi128ELi128ELi4ELb0ELb0EN7cutlass10bfloat16_tE19Flash_kernel_traitsILi32ELi128ELi128ELi4ES3_EELb0ELb0ELb0ELb0ELb1ELb1ELb0ELb0EEEvNS_16Flash_fwd_paramsE --------------------------
	.section	.nv.constant0._ZN5flash16flash_fwd_kernelI23Flash_fwd_kernel_traitsILi32ELi128ELi128ELi4ELb0ELb0EN7cutlass10bfloat16_tE19Flash_kernel_traitsILi32ELi128ELi128ELi4ES3_EELb0ELb0ELb0ELb0ELb1ELb1ELb0ELb0EEEvNS_16Flash_fwd_paramsE,"a",@progbits
	.sectionflags	@""
	.align	4
.nv.constant0._ZN5flash16flash_fwd_kernelI23Flash_fwd_kernel_traitsILi32ELi128ELi128ELi4ELb0ELb0EN7cutlass10bfloat16_tE19Flash_kernel_traitsILi32ELi128ELi128ELi4ES3_EELb0ELb0ELb0ELb0ELb1ELb1ELb0ELb0EEEvNS_16Flash_fwd_paramsE:
	.zero		1360


//--------------------- .nv.constant0._ZN5flash16flash_fwd_kernelI23Flash_fwd_kernel_traitsILi32ELi128ELi128ELi4ELb0ELb0EN7cutlass10bfloat16_tE19Flash_kernel_traitsILi32ELi128ELi128ELi4ES3_EELb0ELb0ELb0ELb0ELb0ELb0ELb0ELb0EEEvNS_16Flash_fwd_paramsE --------------------------
	.section	.nv.constant0._ZN5flash16flash_fwd_kernelI23Flash_fwd_kernel_traitsILi32ELi128ELi128ELi4ELb0ELb0EN7cutlass10bfloat16_tE19Flash_kernel_traitsILi32ELi128ELi128ELi4ES3_EELb0ELb0ELb0ELb0ELb0ELb0ELb0ELb0EEEvNS_16Flash_fwd_paramsE,"a",@progbits
	.sectionflags	@""
	.align	4
.nv.constant0._ZN5flash16flash_fwd_kernelI23Flash_fwd_kernel_traitsILi32ELi128ELi128ELi4ELb0ELb0EN7cutlass10bfloat16_tE19Flash_kernel_traitsILi32ELi128ELi128ELi4ES3_EELb0ELb0ELb0ELb0ELb0ELb0ELb0ELb0EEEvNS_16Flash_fwd_paramsE:
	.zero		1360


//--------------------- .nv.constant0._ZN5flash16flash_fwd_kernelI23Flash_fwd_kernel_traitsILi32ELi128ELi128ELi4ELb0ELb0EN7cutlass10bfloat16_tE19Flash_kernel_traitsILi32ELi128ELi128ELi4ES3_EELb0ELb0ELb0ELb1ELb0ELb0ELb0ELb0EEEvNS_16Flash_fwd_paramsE --------------------------
	.section	.nv.constant0._ZN5flash16flash_fwd_kernelI23Flash_fwd_kernel_traitsILi32ELi128ELi128ELi4ELb0ELb0EN7cutlass10bfloat16_tE19Flash_kernel_traitsILi32ELi128ELi128ELi4ES3_EELb0ELb0ELb0ELb1ELb0ELb0ELb0ELb0EEEvNS_16Flash_fwd_paramsE,"a",@progbits
	.sectionflags	@""
	.align	4
.nv.constant0._ZN5flash16flash_fwd_kernelI23Flash_fwd_kernel_traitsILi32ELi128ELi128ELi4ELb0ELb0EN7cutlass10bfloat16_tE19Flash_kernel_traitsILi32ELi128ELi128ELi4ES3_EELb0ELb0ELb0ELb1ELb0ELb0ELb0ELb0EEEvNS_16Flash_fwd_paramsE:
	.zero		1360


//--------------------- .nv.constant0._ZN5flash16flash_fwd_kernelI23Flash_fwd_kernel_traitsILi32ELi128ELi128ELi4ELb0ELb0EN7cutlass10bfloat16_tE19Flash_kernel_traitsILi32ELi128ELi128ELi4ES3_EELb0ELb0ELb1ELb0ELb0ELb1ELb0ELb0EEEvNS_16Flash_fwd_paramsE --------------------------
	.section	.nv.constant0._ZN5flash16flash_fwd_kernelI23Flash_fwd_kernel_traitsILi32ELi128ELi128ELi4ELb0ELb0EN7cutlass10bfloat16_tE19Flash_kernel_traitsILi32ELi128ELi128ELi4ES3_EELb0ELb0ELb1ELb0ELb0ELb1ELb0ELb0EEEvNS_16Flash_fwd_paramsE,"a",@progbits
	.sectionflags	@""
	.align	4
.nv.constant0._ZN5flash16flash_fwd_kernelI23Flash_fwd_kernel_traitsILi32ELi128ELi128ELi4ELb0ELb0EN7cutlass10bfloat16_tE19Flash_kernel_traitsILi32ELi128ELi128ELi4ES3_EELb0ELb0ELb1ELb0ELb0ELb1ELb0ELb0EEEvNS_16Flash_fwd_paramsE:
	.zero		1360


//--------------------- .nv.constant0._ZN5flash16flash_fwd_kernelI23Flash_fwd_kernel_traitsILi32ELi128ELi128ELi4ELb0ELb0EN7cutlass10bfloat16_tE19Flash_kernel_traitsILi32ELi128ELi128ELi4ES3_EELb0ELb0ELb1ELb0ELb0ELb0ELb0ELb0EEEvNS_16Flash_fwd_paramsE --------------------------
	.section	.nv.constant0._ZN5flash16flash_fwd_kernelI23Flash_fwd_kernel_traitsILi32ELi128ELi128ELi4ELb0ELb0EN7cutlass10bfloat16_tE19Flash_kernel_traitsILi32ELi128ELi128ELi4ES3_EELb0ELb0ELb1ELb0ELb0ELb0ELb0ELb0EEEvNS_16Flash_fwd_paramsE,"a",@progbits
	.sectionflags	@""
	.align	4
.nv.constant0._ZN5flash16flash_fwd_kernelI23Flash_fwd_kernel_traitsILi32ELi128ELi128ELi4ELb0ELb0EN7cutlass10bfloat16_tE19Flash_kernel_traitsILi32ELi128ELi128ELi4ES3_EELb0ELb0ELb1ELb0ELb0ELb0ELb0ELb0EEEvNS_16Flash_fwd_paramsE:
	.zero		1360


//--------------------- .nv.constant0._ZN5flash16flash_fwd_kernelI23Flash_fwd_kernel_traitsILi32ELi128ELi128ELi4ELb0ELb0EN7cutlass10bfloat16_tE19Flash_kernel_traitsILi32ELi128ELi128ELi4ES3_EELb0ELb0ELb1ELb1ELb0ELb0ELb0ELb0EEEvNS_16Flash_fwd_paramsE --------------------------
	.section	.nv.constant0._ZN5flash16flash_fwd_kernelI23Flash_fwd_kernel_traitsILi32ELi128ELi128ELi4ELb0ELb0EN7cutlass10bfloat16_tE19Flash_kernel_traitsILi32ELi128ELi128ELi4ES3_EELb0ELb0ELb1ELb1ELb0ELb0ELb0ELb0EEEvNS_16Flash_fwd_paramsE,"a",@progbits
	.sectionflags	@""
	.align	4
.nv.constant0._ZN5flash16flash_fwd_kernelI23Flash_fwd_kernel_traitsILi32ELi128ELi128ELi4ELb0ELb0EN7cutlass10bfloat16_tE19Flash_kernel_traitsILi32ELi128ELi128ELi4ES3_EELb0ELb0ELb1ELb1ELb0ELb0ELb0ELb0EEEvNS_16Flash_fwd_paramsE:
	.zero		1360


//--------------------- .nv.constant0._ZN5flash16flash_fwd_kernelI23Flash_fwd_kernel_traitsILi32ELi128ELi128ELi4ELb0ELb0EN7cutlass10bfloat16_tE19Flash_kernel_traitsILi32ELi128ELi128ELi4ES3_EELb1ELb0ELb0ELb0ELb0ELb1ELb0ELb0EEEvNS_16Flash_fwd_paramsE --------------------------
	.section	.nv.constant0._ZN5flash16flash_fwd_kernelI23Flash_fwd_kernel_traitsILi32ELi128ELi128ELi4ELb0ELb0EN7cutlass10bfloat16_tE19Flash_kernel_traitsILi32ELi128ELi128ELi4ES3_EELb1ELb0ELb0ELb0ELb0ELb1ELb0ELb0EEEvNS_16Flash_fwd_paramsE,"a",@progbits
	.sectionflags	@""
	.align	4
.nv.constant0._ZN5flash16flash_fwd_kernelI23Flash_fwd_kernel_traitsILi32ELi128ELi128ELi4ELb0ELb0EN7cutlass10bfloat16_tE19Flash_kernel_traitsILi32ELi128ELi128ELi4ES3_EELb1ELb0ELb0ELb0ELb0ELb1ELb0ELb0EEEvNS_16Flash_fwd_paramsE:
	.zero		1360


//--------------------- .nv.constant0._ZN5flash16flash_fwd_kernelI23Flash_fwd_kernel_traitsILi32ELi128ELi128ELi4ELb0ELb0EN7cutlass10bfloat16_tE19Flash_kernel_traitsILi32ELi128ELi128ELi4ES3_EELb0ELb0ELb0ELb0ELb0ELb1ELb1ELb0EEEvNS_16Flash_fwd_paramsE --------------------------
	.section	.nv.constant0._ZN5flash16flash_fwd_kernelI23Flash_fwd_kernel_traitsILi32ELi128ELi128ELi4ELb0ELb0EN7cutlass10bfloat16_tE19Flash_kernel_traitsILi32ELi128ELi128ELi4ES3_EELb0ELb0ELb0ELb0ELb0ELb1ELb1ELb0EEEvNS_16Flash_fwd_paramsE,"a",@progbits
	.sectionflags	@""
	.align	4
.nv.constant0._ZN5flash16flash_fwd_kernelI23Flash_fwd_kernel_traitsILi32ELi128ELi128ELi4ELb0ELb0EN7cutlass10bfloat16_tE19Flash_kernel_traitsILi32ELi128ELi128ELi4ES3_EELb0ELb0ELb0ELb0ELb0ELb1ELb1ELb0EEEvNS_16Flash_fwd_paramsE:
	.zero		1360


//--------------------- .nv.constant0._ZN5flash16flash_fwd_kernelI23Flash_fwd_kernel_traitsILi32ELi128ELi128ELi4ELb0ELb0EN7cutlass10bfloat16_tE19Flash_kernel_traitsILi32ELi128ELi128ELi4ES3_EELb1ELb0ELb0ELb0ELb0ELb0ELb0ELb0EEEvNS_16Flash_fwd_paramsE --------------------------
	.section	.nv.constant0._ZN5flash16flash_fwd_kernelI23Flash_fwd_kernel_traitsILi32ELi128ELi128ELi4ELb0ELb0EN7cutlass10bfloat16_tE19Flash_kernel_traitsILi32ELi128ELi128ELi4ES3_EELb1ELb0ELb0ELb0ELb0ELb0ELb0ELb0EEEvNS_16Flash_fwd_paramsE,"a",@progbits
	.sectionflags	@""
	.align	4
.nv.constant0._ZN5flash16flash_fwd_kernelI23Flash_fwd_kernel_traitsILi32ELi128ELi128ELi4ELb0ELb0EN7cutlass10bfloat16_tE19Flash_kernel_traitsILi32ELi128ELi128ELi4ES3_EELb1ELb0ELb0ELb0ELb0ELb0ELb0ELb0EEEvNS_16Flash_fwd_paramsE:
	.zero		1360


//--------------------- .nv.constant0._ZN5flash16flash_fwd_kernelI23Flash_fwd_kernel_traitsILi32ELi128ELi128ELi4ELb0ELb0EN7cutlass10bfloat16_tE19Flash_kernel_traitsILi32ELi128ELi128ELi4ES3_EELb1ELb0ELb1ELb0ELb0ELb0ELb0ELb0EEEvNS_16Flash_fwd_paramsE --------------------------
	.section	.nv.constant0._ZN5flash16flash_fwd_kernelI23Flash_fwd_kernel_traitsILi32ELi128ELi128ELi4ELb0ELb0EN7cutlass10bfloat16_tE19Flash_kernel_traitsILi32ELi128ELi128ELi4ES3_EELb1ELb0ELb1ELb0ELb0ELb0ELb0ELb0EEEvNS_16Flash_fwd_paramsE,"a",@progbits
	.sectionflags	@""
	.align	4
.nv.constant0._ZN5flash16flash_fwd_kernelI23Flash_fwd_kernel_traitsILi32ELi128ELi128ELi4ELb0ELb0EN7cutlass10bfloat16_tE19Flash_kernel_traitsILi32ELi128ELi128ELi4ES3_EELb1ELb0ELb1ELb0ELb0ELb0ELb0ELb0EEEvNS_16Flash_fwd_paramsE:
	.zero		1360


//--------------------- .nv.constant0._ZN5flash16flash_fwd_kernelI23Flash_fwd_kernel_traitsILi32ELi128ELi128ELi4ELb0ELb0EN7cutlass10bfloat16_tE19Flash_kernel_traitsILi32ELi128ELi128ELi4ES3_EELb1ELb0ELb0ELb0ELb1ELb1ELb0ELb0EEEvNS_16Flash_fwd_paramsE --------------------------
	.section	.nv.constant0._ZN5flash16flash_fwd_kernelI23Flash_fwd_kernel_traitsILi32ELi128ELi128ELi4ELb0ELb0EN7cutlass10bfloat16_tE19Flash_kernel_traitsILi32ELi128ELi128ELi4ES3_EELb1ELb0ELb0ELb0ELb1ELb1ELb0ELb0EEEvNS_16Flash_fwd_paramsE,"a",@progbits
	.sectionflags	@""
	.align	4
.nv.constant0._ZN5flash16flash_fwd_kernelI23Flash_fwd_kernel_traitsILi32ELi128ELi128ELi4ELb0ELb0EN7cutlass10bfloat16_tE19Flash_kernel_traitsILi32ELi128ELi128ELi4ES3_EELb1ELb0ELb0ELb0ELb1ELb1ELb0ELb0EEEvNS_16Flash_fwd_paramsE:
	.zero		1360


//--------------------- .nv.constant0._ZN5flash16flash_fwd_kernelI23Flash_fwd_kernel_traitsILi32ELi128ELi128ELi4ELb0ELb0EN7cutlass10bfloat16_tE19Flash_kernel_traitsILi32ELi128ELi128ELi4ES3_EELb0ELb0ELb0ELb0ELb1ELb1ELb1ELb0EEEvNS_16Flash_fwd_paramsE --------------------------
	.section	.nv.constant0._ZN5flash16flash_fwd_kernelI23Flash_fwd_kernel_traitsILi32ELi128ELi128ELi4ELb0ELb0EN7cutlass10bfloat16_tE19Flash_kernel_traitsILi32ELi128ELi128ELi4ES3_EELb0ELb0ELb0ELb0ELb1ELb1ELb1ELb0EEEvNS_16Flash_fwd_paramsE,"a",@progbits
	.sectionflags	@""
	.align	4
.nv.constant0._ZN5flash16flash_fwd_kernelI23Flash_fwd_kernel_traitsILi32ELi128ELi128ELi4ELb0ELb0EN7cutlass10bfloat16_tE19Flash_kernel_traitsILi32ELi128ELi128ELi4ES3_EELb0ELb0ELb0ELb0ELb1ELb1ELb1ELb0EEEvNS_16Flash_fwd_paramsE:
	.zero		1360


//--------------------- .nv.constant0._ZN5flash16flash_fwd_kernelI23Flash_fwd_kernel_traitsILi32ELi128ELi128ELi4ELb0ELb0EN7cutlass10bfloat16_tE19Flash_kernel_traitsILi32ELi128ELi128ELi4ES3_EELb1ELb0ELb0ELb1ELb0ELb0ELb0ELb0EEEvNS_16Flash_fwd_paramsE --------------------------
	.section	.nv.constant0._ZN5flash16flash_fwd_kernelI23Flash_fwd_kernel_traitsILi32ELi128ELi128ELi4ELb0ELb0EN7cutlass10bfloat16_tE19Flash_kernel_traitsILi32ELi128ELi128ELi4ES3_EELb1ELb0ELb0ELb1ELb0ELb0ELb0ELb0EEEvNS_16Flash_fwd_paramsE,"a",@progbits
	.sectionflags	@""
	.align	4
.nv.constant0._ZN5flash16flash_fwd_kernelI23Flash_fwd_kernel_traitsILi32ELi128ELi128ELi4ELb0ELb0EN7cutlass10bfloat16_tE19Flash_kernel_traitsILi32ELi128ELi128ELi4ES3_EELb1ELb0ELb0ELb1ELb0ELb0ELb0ELb0EEEvNS_16Flash_fwd_paramsE:
	.zero		1360


//--------------------- .nv.constant0._ZN5flash16flash_fwd_kernelI23Flash_fwd_kernel_traitsILi32ELi128ELi128ELi4ELb0ELb0EN7cutlass10bfloat16_tE19Flash_kernel_traitsILi32ELi128ELi128ELi4ES3_EELb1ELb0ELb0ELb0ELb0ELb0ELb0ELb1EEEvNS_16Flash_fwd_paramsE --------------------------
	.section	.nv.constant0._ZN5flash16flash_fwd_kernelI23Flash_fwd_kernel_traitsILi32ELi128ELi128ELi4ELb0ELb0EN7cutlass10bfloat16_tE19Flash_kernel_traitsILi32ELi128ELi128ELi4ES3_EELb1ELb0ELb0ELb0ELb0ELb0ELb0ELb1EEEvNS_16Flash_fwd_paramsE,"a",@progbits
	.sectionflags	@""
	.align	4
.nv.constant0._ZN5flash16flash_fwd_kernelI23Flash_fwd_kernel_traitsILi32ELi128ELi128ELi4ELb0ELb0EN7cutlass10bfloat16_tE19Flash_kernel_traitsILi32ELi128ELi128ELi4ES3_EELb1ELb0ELb0ELb0ELb0ELb0ELb0ELb1EEEvNS_16Flash_fwd_paramsE:
	.zero		1360


//--------------------- .nv.constant0._ZN5flash16flash_fwd_kernelI23Flash_fwd_kernel_traitsILi32ELi128ELi128ELi4ELb0ELb0EN7cutlass10bfloat16_tE19Flash_kernel_traitsILi32ELi128ELi128ELi4ES3_EELb0ELb0ELb0ELb0ELb0ELb0ELb1ELb0EEEvNS_16Flash_fwd_paramsE --------------------------
	.section	.nv.constant0._ZN5flash16flash_fwd_kernelI23Flash_fwd_kernel_traitsILi32ELi128ELi128ELi4ELb0ELb0EN7cutlass10bfloat16_tE19Flash_kernel_traitsILi32ELi128ELi128ELi4ES3_EELb0ELb0ELb0ELb0ELb0ELb0ELb1ELb0EEEvNS_16Flash_fwd_paramsE,"a",@progbits
	.sectionflags	@""
	.align	4
.nv.constant0._ZN5flash16flash_fwd_kernelI23Flash_fwd_kernel_traitsILi32ELi128ELi128ELi4ELb0ELb0EN7cutlass10bfloat16_tE19Flash_kernel_traitsILi32ELi128ELi128ELi4ES3_EELb0ELb0ELb0ELb0ELb0ELb0ELb1ELb0EEEvNS_16Flash_fwd_paramsE:
	.zero		1360


//--------------------- .nv.constant0._ZN5flash16flash_fwd_kernelI23Flash_fwd_kernel_traitsILi32ELi128ELi128ELi4ELb0ELb0EN7cutlass10bfloat16_tE19Flash_kernel_traitsILi32ELi128ELi128ELi4ES3_EELb1ELb0ELb0ELb1ELb0ELb0ELb0ELb1EEEvNS_16Flash_fwd_paramsE --------------------------
	.section	.nv.constant0._ZN5flash16flash_fwd_kernelI23Flash_fwd_kernel_traitsILi32ELi128ELi128ELi4ELb0ELb0EN7cutlass10bfloat16_tE19Flash_kernel_traitsILi32ELi128ELi128ELi4ES3_EELb1ELb0ELb0ELb1ELb0ELb0ELb0ELb1EEEvNS_16Flash_fwd_paramsE,"a",@progbits
	.sectionflags	@""
	.align	4
.nv.constant0._ZN5flash16flash_fwd_kernelI23Flash_fwd_kernel_traitsILi32ELi128ELi128ELi4ELb0ELb0EN7cutlass10bfloat16_tE19Flash_kernel_traitsILi32ELi128ELi128ELi4ES3_EELb1ELb0ELb0ELb1ELb0ELb0ELb0ELb1EEEvNS_16Flash_fwd_paramsE:
	.zero		1360


//--------------------- .nv.constant0._ZN5flash16flash_fwd_kernelI23Flash_fwd_kernel_traitsILi32ELi128ELi128ELi4ELb0ELb0EN7cutlass10bfloat16_tE19Flash_kernel_traitsILi32ELi128ELi128ELi4ES3_EELb0ELb0ELb0ELb1ELb0ELb0ELb1ELb0EEEvNS_16Flash_fwd_paramsE --------------------------
	.section	.nv.constant0._ZN5flash16flash_fwd_kernelI23Flash_fwd_kernel_traitsILi32ELi128ELi128ELi4ELb0ELb0EN7cutlass10bfloat16_tE19Flash_kernel_traitsILi32ELi128ELi128ELi4ES3_EELb0ELb0ELb0ELb1ELb0ELb0ELb1ELb0EEEvNS_16Flash_fwd_paramsE,"a",@progbits
	.sectionflags	@""
	.align	4
.nv.constant0._ZN5flash16flash_fwd_kernelI23Flash_fwd_kernel_traitsILi32ELi128ELi128ELi4ELb0ELb0EN7cutlass10bfloat16_tE19Flash_kernel_traitsILi32ELi128ELi128ELi4ES3_EELb0ELb0ELb0ELb1ELb0ELb0ELb1ELb0EEEvNS_16Flash_fwd_paramsE:
	.zero		1360


//--------------------- .nv.constant0._ZN5flash16flash_fwd_kernelI23Flash_fwd_kernel_traitsILi32ELi128ELi128ELi4ELb0ELb0EN7cutlass10bfloat16_tE19Flash_kernel_traitsILi32ELi128ELi128ELi4ES3_EELb1ELb0ELb1ELb0ELb0ELb1ELb0ELb0EEEvNS_16Flash_fwd_paramsE --------------------------
	.section	.nv.constant0._ZN5flash16flash_fwd_kernelI23Flash_fwd_kernel_traitsILi32ELi128ELi128ELi4ELb0ELb0EN7cutlass10bfloat16_tE19Flash_kernel_traitsILi32ELi128ELi128ELi4ES3_EELb1ELb0ELb1ELb0ELb0ELb1ELb0ELb0EEEvNS_16Flash_fwd_paramsE,"a",@progbits
	.sectionflags	@""
	.align	4
.nv.constant0._ZN5flash16flash_fwd_kernelI23Flash_fwd_kernel_traitsILi32ELi128ELi128ELi4ELb0ELb0EN7cutlass10bfloat16_tE19Flash_kernel_traitsILi32ELi128ELi128ELi4ES3_EELb1ELb0ELb1ELb0ELb0ELb1ELb0ELb0EEEvNS_16Flash_fwd_paramsE:
	.zero		1360


//--------------------- .nv.constant0._ZN5flash16flash_fwd_kernelI23Flash_fwd_kernel_traitsILi32ELi128ELi128ELi4ELb0ELb0EN7cutlass10bfloat16_tE19Flash_kernel_traitsILi32ELi128ELi128ELi4ES3_EELb0ELb0ELb1ELb0ELb0ELb1ELb1ELb0EEEvNS_16Flash_fwd_paramsE --------------------------
	.section	.nv.constant0._ZN5flash16flash_fwd_kernelI23Flash_fwd_kernel_traitsILi32ELi128ELi128ELi4ELb0ELb0EN7cutlass10bfloat16_tE19Flash_kernel_traitsILi32ELi128ELi128ELi4ES3_EELb0ELb0ELb1ELb0ELb0ELb1ELb1ELb0EEEvNS_16Flash_fwd_paramsE,"a",@progbits
	.sectionflags	@""
	.align	4
.nv.constant0._ZN5flash16flash_fwd_kernelI23Flash_fwd_kernel_traitsILi32ELi128ELi128ELi4ELb0ELb0EN7cutlass10bfloat16_tE19Flash_kernel_traitsILi32ELi128ELi128ELi4ES3_EELb0ELb0ELb1ELb0ELb0ELb1ELb1ELb0EEEvNS_16Flash_fwd_paramsE:
	.zero		1360


//--------------------- .nv.constant0._ZN5flash16flash_fwd_kernelI23Flash_fwd_kernel_traitsILi32ELi128ELi128ELi4ELb0ELb0EN7cutlass10bfloat16_tE19Flash_kernel_traitsILi32ELi128ELi128ELi4ES3_EELb1ELb0ELb1ELb1ELb0ELb0ELb0ELb0EEEvNS_16Flash_fwd_paramsE --------------------------
	.section	.nv.constant0._ZN5flash16flash_fwd_kernelI23Flash_fwd_kernel_traitsILi32ELi128ELi128ELi4ELb0ELb0EN7cutlass10bfloat16_tE19Flash_kernel_traitsILi32ELi128ELi128ELi4ES3_EELb1ELb0ELb1ELb1ELb0ELb0ELb0ELb0EEEvNS_16Flash_fwd_paramsE,"a",@progbits
	.sectionflags	@""
	.align	4
.nv.constant0._ZN5flash16flash_fwd_kernelI23Flash_fwd_kernel_traitsILi32ELi128ELi128ELi4ELb0ELb0EN7cutlass10bfloat16_tE19Flash_kernel_traitsILi32ELi128ELi128ELi4ES3_EELb1ELb0ELb1ELb1ELb0ELb0ELb0ELb0EEEvNS_16Flash_fwd_paramsE:
	.zero		1360


//--------------------- .nv.constant0._ZN5flash16flash_fwd_kernelI23Flash_fwd_kernel_traitsILi32ELi128ELi128ELi4ELb0ELb0EN7cutlass10bfloat16_tE19Flash_kernel_traitsILi32ELi128ELi128ELi4ES3_EELb1ELb0ELb1ELb0ELb0ELb0ELb0ELb1EEEvNS_16Flash_fwd_paramsE --------------------------
	.section	.nv.constant0._ZN5flash16flash_fwd_kernelI23Flash_fwd_kernel_traitsILi32ELi128ELi128ELi4ELb0ELb0EN7cutlass10bfloat16_tE19Flash_kernel_traitsILi32ELi128ELi128ELi4ES3_EELb1ELb0ELb1ELb0ELb0ELb0ELb0ELb1EEEvNS_16Flash_fwd_paramsE,"a",@progbits
	.sectionflags	@""
	.align	4
.nv.constant0._ZN5flash16flash_fwd_kernelI23Flash_fwd_kernel_traitsILi32ELi128ELi128ELi4ELb0ELb0EN7cutlass10bfloat16_tE19Flash_kernel_traitsILi32ELi128ELi128ELi4ES3_EELb1ELb0ELb1ELb0ELb0ELb0ELb0ELb1EEEvNS_16Flash_fwd_paramsE:
	.zero		1360


//--------------------- .nv.constant0._ZN5flash16flash_fwd_kernelI23Flash_fwd_kernel_traitsILi32ELi128ELi128ELi4ELb0ELb0EN7cutlass10bfloat16_tE19Flash_kernel_traitsILi32ELi128ELi128ELi4ES3_EELb0ELb0ELb1ELb0ELb0ELb0ELb1ELb0EEEvNS_16Flash_fwd_paramsE --------------------------
	.section	.nv.constant0._ZN5flash16flash_fwd_kernelI23Flash_fwd_kernel_traitsILi32ELi128ELi128ELi4ELb0ELb0EN7cutlass10bfloat16_tE19Flash_kernel_traitsILi32ELi128ELi128ELi4ES3_EELb0ELb0ELb1ELb0ELb0ELb0ELb1ELb0EEEvNS_16Flash_fwd_paramsE,"a",@progbits
	.sectionflags	@""
	.align	4
.nv.constant0._ZN5flash16flash_fwd_kernelI23Flash_fwd_kernel_traitsILi32ELi128ELi128ELi4ELb0ELb0EN7cutlass10bfloat16_tE19Flash_kernel_traitsILi32ELi128ELi128ELi4ES3_EELb0ELb0ELb1ELb0ELb0ELb0ELb1ELb0EEEvNS_16Flash_fwd_paramsE:
	.zero		1360


//--------------------- .nv.constant0._ZN5flash16flash_fwd_kernelI23Flash_fwd_kernel_traitsILi32ELi128ELi128ELi4ELb0ELb0EN7cutlass10bfloat16_tE19Flash_kernel_traitsILi32ELi128ELi128ELi4ES3_EELb1ELb0ELb1ELb1ELb0ELb0ELb0ELb1EEEvNS_16Flash_fwd_paramsE --------------------------
	.section	.nv.constant0._ZN5flash16flash_fwd_kernelI23Flash_fwd_kernel_traitsILi32ELi128ELi128ELi4ELb0ELb0EN7cutlass10bfloat16_tE19Flash_kernel_traitsILi32ELi128ELi128ELi4ES3_EELb1ELb0ELb1ELb1ELb0ELb0ELb0ELb1EEEvNS_16Flash_fwd_paramsE,"a",@progbits
	.sectionflags	@""
	.align	4
.nv.constant0._ZN5flash16flash_fwd_kernelI23Flash_fwd_kernel_traitsILi32ELi128ELi128ELi4ELb0ELb0EN7cutlass10bfloat16_tE19Flash_kernel_traitsILi32ELi128ELi128ELi4ES3_EELb1ELb0ELb1ELb1ELb0ELb0ELb0ELb1EEEvNS_16Flash_fwd_paramsE:
	.zero		1360


//--------------------- .nv.constant0._ZN5flash16flash_fwd_kernelI23Flash_fwd_kernel_traitsILi32ELi128ELi128ELi4ELb0ELb0EN7cutlass10bfloat16_tE19Flash_kernel_traitsILi32ELi128ELi128ELi4ES3_EELb0ELb0ELb1ELb1ELb0ELb0ELb1ELb0EEEvNS_16Flash_fwd_paramsE --------------------------
	.section	.nv.constant0._ZN5flash16flash_fwd_kernelI23Flash_fwd_kernel_traitsILi32ELi128ELi128ELi4ELb0ELb0EN7cutlass10bfloat16_tE19Flash_kernel_traitsILi32ELi128ELi128ELi4ES3_EELb0ELb0ELb1ELb1ELb0ELb0ELb1ELb0EEEvNS_16Flash_fwd_paramsE,"a",@progbits
	.sectionflags	@""
	.align	4
.nv.constant0._ZN5flash16flash_fwd_kernelI23Flash_fwd_kernel_traitsILi32ELi128ELi128ELi4ELb0ELb0EN7cutlass10bfloat16_tE19Flash_kernel_traitsILi32ELi128ELi128ELi4ES3_EELb0ELb0ELb1ELb1ELb0ELb0ELb1ELb0EEEvNS_16Flash_fwd_paramsE:
	.zero		1360


//--------------------- SYMBOLS --------------------------

	.type		.nv.reservedSmem.offset0,@object
	.size		.nv.reservedSmem.offset0,0x4
	.type		.nv.reservedSmem.cap,@object
	.size		.nv.reservedSmem.cap,0x4
